	.target	sm_80

	.elftype	@"ET_EXEC"


//--------------------- .note.nv.tkinfo           --------------------------
	.section	.note.nv.tkinfo,"",@"SHT_NOTE"
	.sectionflags	@"SHF_NOTE_NV_TKINFO"
	.tkinfo
        /*0018*/ 	.word	0x00000002
        /*0030*/ 	.string	""
        /*0030*/ 	.string	"ptxas"
        /*0030*/ 	.string	"Cuda compilation tools, release 13.0, V13.0.88"
        /*0030*/ 	.string	"Build cuda_13.0.r13.0/compiler.36424714_0"
        /*0030*/ 	.string	"-arch sm_80 -m 64 "



//--------------------- .note.nv.cuinfo           --------------------------
	.section	.note.nv.cuinfo,"",@"SHT_NOTE"
	.sectionflags	@"SHF_NOTE_NV_CUINFO"
        /*0018*/ 	.short	0x0002
        /*001a*/ 	.short	0x0050
        /*001c*/ 	.short	0x0082
	.zero		2


//--------------------- .nv.info                  --------------------------
	.section	.nv.info,"",@"SHT_CUDA_INFO"
	.align	4


	//----- nvinfo : EIATTR_REGCOUNT
	.align		4
        /*0000*/ 	.byte	0x04, 0x2f
        /*0002*/ 	.short	(.L_1 - .L_0)
	.align		4
.L_0:
        /*0004*/ 	.word	index@(_ZN10layer_norm13ln_bwd_kernelINS_13Kernel_traitsIfffffjLj1024ELj1ELj4ELj1ELj16ENS_18Kernel_traits_baseILj1024EfffffjLj128EEEEELb1ELb1ELb1ELb1EEEvNS_9BwdParamsE)
        /*0008*/ 	.word	0x000000ff


	//----- nvinfo : EIATTR_FRAME_SIZE
	.align		4
.L_1:
        /*000c*/ 	.byte	0x04, 0x11
        /*000e*/ 	.short	(.L_3 - .L_2)
	.align		4
.L_2:
        /*0010*/ 	.word	index@($__internal_199_$__cuda_sm70_shflsync_bfly_p)
        /*0014*/ 	.word	0x00000000


	//----- nvinfo : EIATTR_FRAME_SIZE
	.align		4
.L_3:
        /*0018*/ 	.byte	0x04, 0x11
        /*001a*/ 	.short	(.L_5 - .L_4)
	.align		4
.L_4:
        /*001c*/ 	.word	index@(_ZN10layer_norm13ln_bwd_kernelINS_13Kernel_traitsIfffffjLj1024ELj1ELj4ELj1ELj16ENS_18Kernel_traits_baseILj1024EfffffjLj128EEEEELb1ELb1ELb1ELb1EEEvNS_9BwdParamsE)
        /*0020*/ 	.word	0x000000f0


	//----- nvinfo : EIATTR_REGCOUNT
	.align		4
.L_5:
        /*0024*/ 	.byte	0x04, 0x2f
        /*0026*/ 	.short	(.L_7 - .L_6)
	.align		4
.L_6:
        /*0028*/ 	.word	index@(_ZN10layer_norm22ln_bwd_finalize_kernelINS_22Kernel_traits_finalizeILj1024EfffffjLb1ELj1024ELj4ENS_18Kernel_traits_baseILj1024EfffffjLj1024EEEEELb1ELb1EEEvNS_9BwdParamsE)
        /*002c*/ 	.word	0x00000020


	//----- nvinfo : EIATTR_FRAME_SIZE
	.align		4
.L_7:
        /*0030*/ 	.byte	0x04, 0x11
        /*0032*/ 	.short	(.L_9 - .L_8)
	.align		4
.L_8:
        /*0034*/ 	.word	index@($__internal_198_$__cuda_sm70_shflsync_bfly_p)
        /*0038*/ 	.word	0x00000000


	//----- nvinfo : EIATTR_FRAME_SIZE
	.align		4
.L_9:
        /*003c*/ 	.byte	0x04, 0x11
        /*003e*/ 	.short	(.L_11 - .L_10)
	.align		4
.L_10:
        /*0040*/ 	.word	index@(_ZN10layer_norm22ln_bwd_finalize_kernelINS_22Kernel_traits_finalizeILj1024EfffffjLb1ELj1024ELj4ENS_18Kernel_traits_baseILj1024EfffffjLj1024EEEEELb1ELb1EEEvNS_9BwdParamsE)
        /*0044*/ 	.word	0x00000000


	//----- nvinfo : EIATTR_REGCOUNT
	.align		4
.L_11:
        /*0048*/ 	.byte	0x04, 0x2f
        /*004a*/ 	.short	(.L_13 - .L_12)
	.align		4
.L_12:
        /*004c*/ 	.word	index@(_ZN10layer_norm13ln_bwd_kernelINS_13Kernel_traitsIfffffjLj1024ELj1ELj4ELj1ELj16ENS_18Kernel_traits_baseILj1024EfffffjLj128EEEEELb1ELb1ELb1ELb0EEEvNS_9BwdParamsE)
        /*0050*/ 	.word	0x000000ff


	//----- nvinfo : EIATTR_FRAME_SIZE
	.align		4
.L_13:
        /*0054*/ 	.byte	0x04, 0x11
        /*0056*/ 	.short	(.L_15 - .L_14)
	.align		4
.L_14:
        /*0058*/ 	.word	index@($__internal_197_$__cuda_sm70_shflsync_bfly_p)
        /*005c*/ 	.word	0x00000000


	//----- nvinfo : EIATTR_FRAME_SIZE
	.align		4
.L_15:
        /*0060*/ 	.byte	0x04, 0x11
        /*0062*/ 	.short	(.L_17 - .L_16)
	.align		4
.L_16:
        /*0064*/ 	.word	index@(_ZN10layer_norm13ln_bwd_kernelINS_13Kernel_traitsIfffffjLj1024ELj1ELj4ELj1ELj16ENS_18Kernel_traits_baseILj1024EfffffjLj128EEEEELb1ELb1ELb1ELb0EEEvNS_9BwdParamsE)
        /*0068*/ 	.word	0x000000b8


	//----- nvinfo : EIATTR_REGCOUNT
	.align		4
.L_17:
        /*006c*/ 	.byte	0x04, 0x2f
        /*006e*/ 	.short	(.L_19 - .L_18)
	.align		4
.L_18:
        /*0070*/ 	.word	index@(_ZN10layer_norm22ln_bwd_finalize_kernelINS_22Kernel_traits_finalizeILj1024EfffffjLb1ELj1024ELj4ENS_18Kernel_traits_baseILj1024EfffffjLj1024EEEEELb1ELb0EEEvNS_9BwdParamsE)
        /*0074*/ 	.word	0x00000020


	//----- nvinfo : EIATTR_FRAME_SIZE
	.align		4
.L_19:
        /*0078*/ 	.byte	0x04, 0x11
        /*007a*/ 	.short	(.L_21 - .L_20)
	.align		4
.L_20:
        /*007c*/ 	.word	index@($__internal_196_$__cuda_sm70_shflsync_bfly_p)
        /*0080*/ 	.word	0x00000000


	//----- nvinfo : EIATTR_FRAME_SIZE
	.align		4
.L_21:
        /*0084*/ 	.byte	0x04, 0x11
        /*0086*/ 	.short	(.L_23 - .L_22)
	.align		4
.L_22:
        /*0088*/ 	.word	index@(_ZN10layer_norm22ln_bwd_finalize_kernelINS_22Kernel_traits_finalizeILj1024EfffffjLb1ELj1024ELj4ENS_18Kernel_traits_baseILj1024EfffffjLj1024EEEEELb1ELb0EEEvNS_9BwdParamsE)
        /*008c*/ 	.word	0x00000000


	//----- nvinfo : EIATTR_REGCOUNT
	.align		4
.L_23:
        /*0090*/ 	.byte	0x04, 0x2f
        /*0092*/ 	.short	(.L_25 - .L_24)
	.align		4
.L_24:
        /*0094*/ 	.word	index@(_ZN10layer_norm13ln_bwd_kernelINS_13Kernel_traitsIfffffjLj1024ELj1ELj4ELj1ELj16ENS_18Kernel_traits_baseILj1024EfffffjLj128EEEEELb1ELb1ELb0ELb1EEEvNS_9BwdParamsE)
        /*0098*/ 	.word	0x000000ff


	//----- nvinfo : EIATTR_FRAME_SIZE
	.align		4
.L_25:
        /*009c*/ 	.byte	0x04, 0x11
        /*009e*/ 	.short	(.L_27 - .L_26)
	.align		4
.L_26:
        /*00a0*/ 	.word	index@($__internal_195_$__cuda_sm70_shflsync_bfly_p)
        /*00a4*/ 	.word	0x00000000


	//----- nvinfo : EIATTR_FRAME_SIZE
	.align		4
.L_27:
        /*00a8*/ 	.byte	0x04, 0x11
        /*00aa*/ 	.short	(.L_29 - .L_28)
	.align		4
.L_28:
        /*00ac*/ 	.word	index@(_ZN10layer_norm13ln_bwd_kernelINS_13Kernel_traitsIfffffjLj1024ELj1ELj4ELj1ELj16ENS_18Kernel_traits_baseILj1024EfffffjLj128EEEEELb1ELb1ELb0ELb1EEEvNS_9BwdParamsE)
        /*00b0*/ 	.word	0x000000d0


	//----- nvinfo : EIATTR_REGCOUNT
	.align		4
.L_29:
        /*00b4*/ 	.byte	0x04, 0x2f
        /*00b6*/ 	.short	(.L_31 - .L_30)
	.align		4
.L_30:
        /*00b8*/ 	.word	index@(_ZN10layer_norm13ln_bwd_kernelINS_13Kernel_traitsIfffffjLj1024ELj1ELj4ELj1ELj16ENS_18Kernel_traits_baseILj1024EfffffjLj128EEEEELb1ELb1ELb0ELb0EEEvNS_9BwdParamsE)
        /*00bc*/ 	.word	0x000000ff


	//----- nvinfo : EIATTR_FRAME_SIZE
	.align		4
.L_31:
        /*00c0*/ 	.byte	0x04, 0x11
        /*00c2*/ 	.short	(.L_33 - .L_32)
	.align		4
.L_32:
        /*00c4*/ 	.word	index@($__internal_194_$__cuda_sm70_shflsync_bfly_p)
        /*00c8*/ 	.word	0x00000000


	//----- nvinfo : EIATTR_FRAME_SIZE
	.align		4
.L_33:
        /*00cc*/ 	.byte	0x04, 0x11
        /*00ce*/ 	.short	(.L_35 - .L_34)
	.align		4
.L_34:
        /*00d0*/ 	.word	index@(_ZN10layer_norm13ln_bwd_kernelINS_13Kernel_traitsIfffffjLj1024ELj1ELj4ELj1ELj16ENS_18Kernel_traits_baseILj1024EfffffjLj128EEEEELb1ELb1ELb0ELb0EEEvNS_9BwdParamsE)
        /*00d4*/ 	.word	0x00000090


	//----- nvinfo : EIATTR_REGCOUNT
	.align		4
.L_35:
        /*00d8*/ 	.byte	0x04, 0x2f
        /*00da*/ 	.short	(.L_37 - .L_36)
	.align		4
.L_36:
        /*00dc*/ 	.word	index@(_ZN10layer_norm13ln_bwd_kernelINS_13Kernel_traitsIfffffjLj1024ELj1ELj4ELj1ELj16ENS_18Kernel_traits_baseILj1024EfffffjLj128EEEEELb1ELb0ELb1ELb1EEEvNS_9BwdParamsE)
        /*00e0*/ 	.word	0x000000f8


	//----- nvinfo : EIATTR_FRAME_SIZE
	.align		4
.L_37:
        /*00e4*/ 	.byte	0x04, 0x11
        /*00e6*/ 	.short	(.L_39 - .L_38)
	.align		4
.L_38:
        /*00e8*/ 	.word	index@($__internal_193_$__cuda_sm70_shflsync_bfly_p)
        /*00ec*/ 	.word	0x00000000


	//----- nvinfo : EIATTR_FRAME_SIZE
	.align		4
.L_39:
        /*00f0*/ 	.byte	0x04, 0x11
        /*00f2*/ 	.short	(.L_41 - .L_40)
	.align		4
.L_40:
        /*00f4*/ 	.word	index@(_ZN10layer_norm13ln_bwd_kernelINS_13Kernel_traitsIfffffjLj1024ELj1ELj4ELj1ELj16ENS_18Kernel_traits_baseILj1024EfffffjLj128EEEEELb1ELb0ELb1ELb1EEEvNS_9BwdParamsE)
        /*00f8*/ 	.word	0x00000000


	//----- nvinfo : EIATTR_REGCOUNT
	.align		4
.L_41:
        /*00fc*/ 	.byte	0x04, 0x2f
        /*00fe*/ 	.short	(.L_43 - .L_42)
	.align		4
.L_42:
        /*0100*/ 	.word	index@(_ZN10layer_norm22ln_bwd_finalize_kernelINS_22Kernel_traits_finalizeILj1024EfffffjLb0ELj1024ELj4ENS_18Kernel_traits_baseILj1024EfffffjLj1024EEEEELb0ELb1EEEvNS_9BwdParamsE)
        /*0104*/ 	.word	0x00000020


	//----- nvinfo : EIATTR_FRAME_SIZE
	.align		4
.L_43:
        /*0108*/ 	.byte	0x04, 0x11
        /*010a*/ 	.short	(.L_45 - .L_44)
	.align		4
.L_44:
        /*010c*/ 	.word	index@($__internal_192_$__cuda_sm70_shflsync_bfly_p)
        /*0110*/ 	.word	0x00000000


	//----- nvinfo : EIATTR_FRAME_SIZE
	.align		4
.L_45:
        /*0114*/ 	.byte	0x04, 0x11
        /*0116*/ 	.short	(.L_47 - .L_46)
	.align		4
.L_46:
        /*0118*/ 	.word	index@(_ZN10layer_norm22ln_bwd_finalize_kernelINS_22Kernel_traits_finalizeILj1024EfffffjLb0ELj1024ELj4ENS_18Kernel_traits_baseILj1024EfffffjLj1024EEEEELb0ELb1EEEvNS_9BwdParamsE)
        /*011c*/ 	.word	0x00000000


	//----- nvinfo : EIATTR_REGCOUNT
	.align		4
.L_47:
        /*0120*/ 	.byte	0x04, 0x2f
        /*0122*/ 	.short	(.L_49 - .L_48)
	.align		4
.L_48:
        /*0124*/ 	.word	index@(_ZN10layer_norm13ln_bwd_kernelINS_13Kernel_traitsIfffffjLj1024ELj1ELj4ELj1ELj16ENS_18Kernel_traits_baseILj1024EfffffjLj128EEEEELb1ELb0ELb1ELb0EEEvNS_9BwdParamsE)
        /*0128*/ 	.word	0x000000ed


	//----- nvinfo : EIATTR_FRAME_SIZE
	.align		4
.L_49:
        /*012c*/ 	.byte	0x04, 0x11
        /*012e*/ 	.short	(.L_51 - .L_50)
	.align		4
.L_50:
        /*0130*/ 	.word	index@($__internal_191_$__cuda_sm70_shflsync_bfly_p)
        /*0134*/ 	.word	0x00000000


	//----- nvinfo : EIATTR_FRAME_SIZE
	.align		4
.L_51:
        /*0138*/ 	.byte	0x04, 0x11
        /*013a*/ 	.short	(.L_53 - .L_52)
	.align		4
.L_52:
        /*013c*/ 	.word	index@(_ZN10layer_norm13ln_bwd_kernelINS_13Kernel_traitsIfffffjLj1024ELj1ELj4ELj1ELj16ENS_18Kernel_traits_baseILj1024EfffffjLj128EEEEELb1ELb0ELb1ELb0EEEvNS_9BwdParamsE)
        /*0140*/ 	.word	0x00000000


	//----- nvinfo : EIATTR_REGCOUNT
	.align		4
.L_53:
        /*0144*/ 	.byte	0x04, 0x2f
        /*0146*/ 	.short	(.L_55 - .L_54)
	.align		4
.L_54:
        /*0148*/ 	.word	index@(_ZN10layer_norm22ln_bwd_finalize_kernelINS_22Kernel_traits_finalizeILj1024EfffffjLb0ELj1024ELj4ENS_18Kernel_traits_baseILj1024EfffffjLj1024EEEEELb0ELb0EEEvNS_9BwdParamsE)
        /*014c*/ 	.word	0x0000001e


	//----- nvinfo : EIATTR_FRAME_SIZE
	.align		4
.L_55:
        /*0150*/ 	.byte	0x04, 0x11
        /*0152*/ 	.short	(.L_57 - .L_56)
	.align		4
.L_56:
        /*0154*/ 	.word	index@($__internal_190_$__cuda_sm70_shflsync_bfly_p)
        /*0158*/ 	.word	0x00000000


	//----- nvinfo : EIATTR_FRAME_SIZE
	.align		4
.L_57:
        /*015c*/ 	.byte	0x04, 0x11
        /*015e*/ 	.short	(.L_59 - .L_58)
	.align		4
.L_58:
        /*0160*/ 	.word	index@(_ZN10layer_norm22ln_bwd_finalize_kernelINS_22Kernel_traits_finalizeILj1024EfffffjLb0ELj1024ELj4ENS_18Kernel_traits_baseILj1024EfffffjLj1024EEEEELb0ELb0EEEvNS_9BwdParamsE)
        /*0164*/ 	.word	0x00000000


	//----- nvinfo : EIATTR_REGCOUNT
	.align		4
.L_59:
        /*0168*/ 	.byte	0x04, 0x2f
        /*016a*/ 	.short	(.L_61 - .L_60)
	.align		4
.L_60:
        /*016c*/ 	.word	index@(_ZN10layer_norm13ln_bwd_kernelINS_13Kernel_traitsIfffffjLj1024ELj1ELj4ELj1ELj16ENS_18Kernel_traits_baseILj1024EfffffjLj128EEEEELb1ELb0ELb0ELb1EEEvNS_9BwdParamsE)
        /*0170*/ 	.word	0x000000fa


	//----- nvinfo : EIATTR_FRAME_SIZE
	.align		4
.L_61:
        /*0174*/ 	.byte	0x04, 0x11
        /*0176*/ 	.short	(.L_63 - .L_62)
	.align		4
.L_62:
        /*0178*/ 	.word	index@($__internal_189_$__cuda_sm70_shflsync_bfly_p)
        /*017c*/ 	.word	0x00000000


	//----- nvinfo : EIATTR_FRAME_SIZE
	.align		4
.L_63:
        /*0180*/ 	.byte	0x04, 0x11
        /*0182*/ 	.short	(.L_65 - .L_64)
	.align		4
.L_64:
        /*0184*/ 	.word	index@(_ZN10layer_norm13ln_bwd_kernelINS_13Kernel_traitsIfffffjLj1024ELj1ELj4ELj1ELj16ENS_18Kernel_traits_baseILj1024EfffffjLj128EEEEELb1ELb0ELb0ELb1EEEvNS_9BwdParamsE)
        /*0188*/ 	.word	0x00000000


	//----- nvinfo : EIATTR_REGCOUNT
	.align		4
.L_65:
        /*018c*/ 	.byte	0x04, 0x2f
        /*018e*/ 	.short	(.L_67 - .L_66)
	.align		4
.L_66:
        /*0190*/ 	.word	index@(_ZN10layer_norm13ln_bwd_kernelINS_13Kernel_traitsIfffffjLj1024ELj1ELj4ELj1ELj16ENS_18Kernel_traits_baseILj1024EfffffjLj128EEEEELb1ELb0ELb0ELb0EEEvNS_9BwdParamsE)
        /*0194*/ 	.word	0x000000e8


	//----- nvinfo : EIATTR_FRAME_SIZE
	.align		4
.L_67:
        /*0198*/ 	.byte	0x04, 0x11
        /*019a*/ 	.short	(.L_69 - .L_68)
	.align		4
.L_68:
        /*019c*/ 	.word	index@($__internal_188_$__cuda_sm70_shflsync_bfly_p)
        /*01a0*/ 	.word	0x00000000


	//----- nvinfo : EIATTR_FRAME_SIZE
	.align		4
.L_69:
        /*01a4*/ 	.byte	0x04, 0x11
        /*01a6*/ 	.short	(.L_71 - .L_70)
	.align		4
.L_70:
        /*01a8*/ 	.word	index@(_ZN10layer_norm13ln_bwd_kernelINS_13Kernel_traitsIfffffjLj1024ELj1ELj4ELj1ELj16ENS_18Kernel_traits_baseILj1024EfffffjLj128EEEEELb1ELb0ELb0ELb0EEEvNS_9BwdParamsE)
        /*01ac*/ 	.word	0x00000000


	//----- nvinfo : EIATTR_REGCOUNT
	.align		4
.L_71:
        /*01b0*/ 	.byte	0x04, 0x2f
        /*01b2*/ 	.short	(.L_73 - .L_72)
	.align		4
.L_72:
        /*01b4*/ 	.word	index@(_ZN10layer_norm13ln_bwd_kernelINS_13Kernel_traitsIfffffjLj1024ELj1ELj4ELj1ELj16ENS_18Kernel_traits_baseILj1024EfffffjLj128EEEEELb0ELb1ELb1ELb1EEEvNS_9BwdParamsE)
        /*01b8*/ 	.word	0x000000ff


	//----- nvinfo : EIATTR_FRAME_SIZE
	.align		4
.L_73:
        /*01bc*/ 	.byte	0x04, 0x11
        /*01be*/ 	.short	(.L_75 - .L_74)
	.align		4
.L_74:
        /*01c0*/ 	.word	index@($__internal_187_$__cuda_sm70_shflsync_bfly_p)
        /*01c4*/ 	.word	0x00000000


	//----- nvinfo : EIATTR_FRAME_SIZE
	.align		4
.L_75:
        /*01c8*/ 	.byte	0x04, 0x11
        /*01ca*/ 	.short	(.L_77 - .L_76)
	.align		4
.L_76:
        /*01cc*/ 	.word	index@(_ZN10layer_norm13ln_bwd_kernelINS_13Kernel_traitsIfffffjLj1024ELj1ELj4ELj1ELj16ENS_18Kernel_traits_baseILj1024EfffffjLj128EEEEELb0ELb1ELb1ELb1EEEvNS_9BwdParamsE)
        /*01d0*/ 	.word	0x000000b8


	//----- nvinfo : EIATTR_REGCOUNT
	.align		4
.L_77:
        /*01d4*/ 	.byte	0x04, 0x2f
        /*01d6*/ 	.short	(.L_79 - .L_78)
	.align		4
.L_78:
        /*01d8*/ 	.word	index@(_ZN10layer_norm13ln_bwd_kernelINS_13Kernel_traitsIfffffjLj1024ELj1ELj4ELj1ELj16ENS_18Kernel_traits_baseILj1024EfffffjLj128EEEEELb0ELb1ELb1ELb0EEEvNS_9BwdParamsE)
        /*01dc*/ 	.word	0x000000ff


	//----- nvinfo : EIATTR_FRAME_SIZE
	.align		4
.L_79:
        /*01e0*/ 	.byte	0x04, 0x11
        /*01e2*/ 	.short	(.L_81 - .L_80)
	.align		4
.L_80:
        /*01e4*/ 	.word	index@($__internal_186_$__cuda_sm70_shflsync_bfly_p)
        /*01e8*/ 	.word	0x00000000


	//----- nvinfo : EIATTR_FRAME_SIZE
	.align		4
.L_81:
        /*01ec*/ 	.byte	0x04, 0x11
        /*01ee*/ 	.short	(.L_83 - .L_82)
	.align		4
.L_82:
        /*01f0*/ 	.word	index@(_ZN10layer_norm13ln_bwd_kernelINS_13Kernel_traitsIfffffjLj1024ELj1ELj4ELj1ELj16ENS_18Kernel_traits_baseILj1024EfffffjLj128EEEEELb0ELb1ELb1ELb0EEEvNS_9BwdParamsE)
        /*01f4*/ 	.word	0x00000088


	//----- nvinfo : EIATTR_REGCOUNT
	.align		4
.L_83:
        /*01f8*/ 	.byte	0x04, 0x2f
        /*01fa*/ 	.short	(.L_85 - .L_84)
	.align		4
.L_84:
        /*01fc*/ 	.word	index@(_ZN10layer_norm13ln_bwd_kernelINS_13Kernel_traitsIfffffjLj1024ELj1ELj4ELj1ELj16ENS_18Kernel_traits_baseILj1024EfffffjLj128EEEEELb0ELb1ELb0ELb1EEEvNS_9BwdParamsE)
        /*0200*/ 	.word	0x000000ff


	//----- nvinfo : EIATTR_FRAME_SIZE
	.align		4
.L_85:
        /*0204*/ 	.byte	0x04, 0x11
        /*0206*/ 	.short	(.L_87 - .L_86)
	.align		4
.L_86:
        /*0208*/ 	.word	index@($__internal_185_$__cuda_sm70_shflsync_bfly_p)
        /*020c*/ 	.word	0x00000000


	//----- nvinfo : EIATTR_FRAME_SIZE
	.align		4
.L_87:
        /*0210*/ 	.byte	0x04, 0x11
        /*0212*/ 	.short	(.L_89 - .L_88)
	.align		4
.L_88:
        /*0214*/ 	.word	index@(_ZN10layer_norm13ln_bwd_kernelINS_13Kernel_traitsIfffffjLj1024ELj1ELj4ELj1ELj16ENS_18Kernel_traits_baseILj1024EfffffjLj128EEEEELb0ELb1ELb0ELb1EEEvNS_9BwdParamsE)
        /*0218*/ 	.word	0x000000d0


	//----- nvinfo : EIATTR_REGCOUNT
	.align		4
.L_89:
        /*021c*/ 	.byte	0x04, 0x2f
        /*021e*/ 	.short	(.L_91 - .L_90)
	.align		4
.L_90:
        /*0220*/ 	.word	index@(_ZN10layer_norm13ln_bwd_kernelINS_13Kernel_traitsIfffffjLj1024ELj1ELj4ELj1ELj16ENS_18Kernel_traits_baseILj1024EfffffjLj128EEEEELb0ELb1ELb0ELb0EEEvNS_9BwdParamsE)
        /*0224*/ 	.word	0x000000ff


	//----- nvinfo : EIATTR_FRAME_SIZE
	.align		4
.L_91:
        /*0228*/ 	.byte	0x04, 0x11
        /*022a*/ 	.short	(.L_93 - .L_92)
	.align		4
.L_92:
        /*022c*/ 	.word	index@($__internal_184_$__cuda_sm70_shflsync_bfly_p)
        /*0230*/ 	.word	0x00000000


	//----- nvinfo : EIATTR_FRAME_SIZE
	.align		4
.L_93:
        /*0234*/ 	.byte	0x04, 0x11
        /*0236*/ 	.short	(.L_95 - .L_94)
	.align		4
.L_94:
        /*0238*/ 	.word	index@(_ZN10layer_norm13ln_bwd_kernelINS_13Kernel_traitsIfffffjLj1024ELj1ELj4ELj1ELj16ENS_18Kernel_traits_baseILj1024EfffffjLj128EEEEELb0ELb1ELb0ELb0EEEvNS_9BwdParamsE)
        /*023c*/ 	.word	0x00000068


	//----- nvinfo : EIATTR_REGCOUNT
	.align		4
.L_95:
        /*0240*/ 	.byte	0x04, 0x2f
        /*0242*/ 	.short	(.L_97 - .L_96)
	.align		4
.L_96:
        /*0244*/ 	.word	index@(_ZN10layer_norm13ln_bwd_kernelINS_13Kernel_traitsIfffffjLj1024ELj1ELj4ELj1ELj16ENS_18Kernel_traits_baseILj1024EfffffjLj128EEEEELb0ELb0ELb1ELb1EEEvNS_9BwdParamsE)
        /*0248*/ 	.word	0x000000f3


	//----- nvinfo : EIATTR_FRAME_SIZE
	.align		4
.L_97:
        /*024c*/ 	.byte	0x04, 0x11
        /*024e*/ 	.short	(.L_99 - .L_98)
	.align		4
.L_98:
        /*0250*/ 	.word	index@($__internal_183_$__cuda_sm70_shflsync_bfly_p)
        /*0254*/ 	.word	0x00000000


	//----- nvinfo : EIATTR_FRAME_SIZE
	.align		4
.L_99:
        /*0258*/ 	.byte	0x04, 0x11
        /*025a*/ 	.short	(.L_101 - .L_100)
	.align		4
.L_100:
        /*025c*/ 	.word	index@(_ZN10layer_norm13ln_bwd_kernelINS_13Kernel_traitsIfffffjLj1024ELj1ELj4ELj1ELj16ENS_18Kernel_traits_baseILj1024EfffffjLj128EEEEELb0ELb0ELb1ELb1EEEvNS_9BwdParamsE)
        /*0260*/ 	.word	0x00000000


	//----- nvinfo : EIATTR_REGCOUNT
	.align		4
.L_101:
        /*0264*/ 	.byte	0x04, 0x2f
        /*0266*/ 	.short	(.L_103 - .L_102)
	.align		4
.L_102:
        /*0268*/ 	.word	index@(_ZN10layer_norm13ln_bwd_kernelINS_13Kernel_traitsIfffffjLj1024ELj1ELj4ELj1ELj16ENS_18Kernel_traits_baseILj1024EfffffjLj128EEEEELb0ELb0ELb1ELb0EEEvNS_9BwdParamsE)
        /*026c*/ 	.word	0x000000e4


	//----- nvinfo : EIATTR_FRAME_SIZE
	.align		4
.L_103:
        /*0270*/ 	.byte	0x04, 0x11
        /*0272*/ 	.short	(.L_105 - .L_104)
	.align		4
.L_104:
        /*0274*/ 	.word	index@($__internal_182_$__cuda_sm70_shflsync_bfly_p)
        /*0278*/ 	.word	0x00000000


	//----- nvinfo : EIATTR_FRAME_SIZE
	.align		4
.L_105:
        /*027c*/ 	.byte	0x04, 0x11
        /*027e*/ 	.short	(.L_107 - .L_106)
	.align		4
.L_106:
        /*0280*/ 	.word	index@(_ZN10layer_norm13ln_bwd_kernelINS_13Kernel_traitsIfffffjLj1024ELj1ELj4ELj1ELj16ENS_18Kernel_traits_baseILj1024EfffffjLj128EEEEELb0ELb0ELb1ELb0EEEvNS_9BwdParamsE)
        /*0284*/ 	.word	0x00000000


	//----- nvinfo : EIATTR_REGCOUNT
	.align		4
.L_107:
        /*0288*/ 	.byte	0x04, 0x2f
        /*028a*/ 	.short	(.L_109 - .L_108)
	.align		4
.L_108:
        /*028c*/ 	.word	index@(_ZN10layer_norm13ln_bwd_kernelINS_13Kernel_traitsIfffffjLj1024ELj1ELj4ELj1ELj16ENS_18Kernel_traits_baseILj1024EfffffjLj128EEEEELb0ELb0ELb0ELb1EEEvNS_9BwdParamsE)
        /*0290*/ 	.word	0x000000f2


	//----- nvinfo : EIATTR_FRAME_SIZE
	.align		4
.L_109:
        /*0294*/ 	.byte	0x04, 0x11
        /*0296*/ 	.short	(.L_111 - .L_110)
	.align		4
.L_110:
        /*0298*/ 	.word	index@($__internal_181_$__cuda_sm70_shflsync_bfly_p)
        /*029c*/ 	.word	0x00000000


	//----- nvinfo : EIATTR_FRAME_SIZE
	.align		4
.L_111:
        /*02a0*/ 	.byte	0x04, 0x11
        /*02a2*/ 	.short	(.L_113 - .L_112)
	.align		4
.L_112:
        /*02a4*/ 	.word	index@(_ZN10layer_norm13ln_bwd_kernelINS_13Kernel_traitsIfffffjLj1024ELj1ELj4ELj1ELj16ENS_18Kernel_traits_baseILj1024EfffffjLj128EEEEELb0ELb0ELb0ELb1EEEvNS_9BwdParamsE)
        /*02a8*/ 	.word	0x00000000


	//----- nvinfo : EIATTR_REGCOUNT
	.align		4
.L_113:
        /*02ac*/ 	.byte	0x04, 0x2f
        /*02ae*/ 	.short	(.L_115 - .L_114)
	.align		4
.L_114:
        /*02b0*/ 	.word	index@(_ZN10layer_norm13ln_bwd_kernelINS_13Kernel_traitsIfffffjLj1024ELj1ELj4ELj1ELj16ENS_18Kernel_traits_baseILj1024EfffffjLj128EEEEELb0ELb0ELb0ELb0EEEvNS_9BwdParamsE)
        /*02b4*/ 	.word	0x000000de


	//----- nvinfo : EIATTR_FRAME_SIZE
	.align		4
.L_115:
        /*02b8*/ 	.byte	0x04, 0x11
        /*02ba*/ 	.short	(.L_117 - .L_116)
	.align		4
.L_116:
        /*02bc*/ 	.word	index@($__internal_180_$__cuda_sm70_shflsync_bfly_p)
        /*02c0*/ 	.word	0x00000000


	//----- nvinfo : EIATTR_FRAME_SIZE
	.align		4
.L_117:
        /*02c4*/ 	.byte	0x04, 0x11
        /*02c6*/ 	.short	(.L_119 - .L_118)
	.align		4
.L_118:
        /*02c8*/ 	.word	index@(_ZN10layer_norm13ln_bwd_kernelINS_13Kernel_traitsIfffffjLj1024ELj1ELj4ELj1ELj16ENS_18Kernel_traits_baseILj1024EfffffjLj128EEEEELb0ELb0ELb0ELb0EEEvNS_9BwdParamsE)
        /*02cc*/ 	.word	0x00000000


	//----- nvinfo : EIATTR_REGCOUNT
	.align		4
.L_119:
        /*02d0*/ 	.byte	0x04, 0x2f
        /*02d2*/ 	.short	(.L_121 - .L_120)
	.align		4
.L_120:
        /*02d4*/ 	.word	index@(_ZN10layer_norm13ln_bwd_kernelINS_13Kernel_traitsI6__halfffffjLj1024ELj1ELj4ELj1ELj16ENS_18Kernel_traits_baseILj1024ES2_ffffjLj128EEEEELb1ELb1ELb1ELb1EEEvNS_9BwdParamsE)
        /*02d8*/ 	.word	0x000000ff


	//----- nvinfo : EIATTR_FRAME_SIZE
	.align		4
.L_121:
        /*02dc*/ 	.byte	0x04, 0x11
        /*02de*/ 	.short	(.L_123 - .L_122)
	.align		4
.L_122:
        /*02e0*/ 	.word	index@($__internal_179_$__cuda_sm70_shflsync_bfly_p)
        /*02e4*/ 	.word	0x00000000


	//----- nvinfo : EIATTR_FRAME_SIZE
	.align		4
.L_123:
        /*02e8*/ 	.byte	0x04, 0x11
        /*02ea*/ 	.short	(.L_125 - .L_124)
	.align		4
.L_124:
        /*02ec*/ 	.word	index@(_ZN10layer_norm13ln_bwd_kernelINS_13Kernel_traitsI6__halfffffjLj1024ELj1ELj4ELj1ELj16ENS_18Kernel_traits_baseILj1024ES2_ffffjLj128EEEEELb1ELb1ELb1ELb1EEEvNS_9BwdParamsE)
        /*02f0*/ 	.word	0x000000a0


	//----- nvinfo : EIATTR_REGCOUNT
	.align		4
.L_125:
        /*02f4*/ 	.byte	0x04, 0x2f
        /*02f6*/ 	.short	(.L_127 - .L_126)
	.align		4
.L_126:
        /*02f8*/ 	.word	index@(_ZN10layer_norm22ln_bwd_finalize_kernelINS_22Kernel_traits_finalizeILj1024E6__halfffffjLb1ELj1024ELj4ENS_18Kernel_traits_baseILj1024ES2_ffffjLj1024EEEEELb1ELb1EEEvNS_9BwdParamsE)
        /*02fc*/ 	.word	0x00000020


	//----- nvinfo : EIATTR_FRAME_SIZE
	.align		4
.L_127:
        /*0300*/ 	.byte	0x04, 0x11
        /*0302*/ 	.short	(.L_129 - .L_128)
	.align		4
.L_128:
        /*0304*/ 	.word	index@($__internal_178_$__cuda_sm70_shflsync_bfly_p)
        /*0308*/ 	.word	0x00000000


	//----- nvinfo : EIATTR_FRAME_SIZE
	.align		4
.L_129:
        /*030c*/ 	.byte	0x04, 0x11
        /*030e*/ 	.short	(.L_131 - .L_130)
	.align		4
.L_130:
        /*0310*/ 	.word	index@(_ZN10layer_norm22ln_bwd_finalize_kernelINS_22Kernel_traits_finalizeILj1024E6__halfffffjLb1ELj1024ELj4ENS_18Kernel_traits_baseILj1024ES2_ffffjLj1024EEEEELb1ELb1EEEvNS_9BwdParamsE)
        /*0314*/ 	.word	0x00000000


	//----- nvinfo : EIATTR_REGCOUNT
	.align		4
.L_131:
        /*0318*/ 	.byte	0x04, 0x2f
        /*031a*/ 	.short	(.L_133 - .L_132)
	.align		4
.L_132:
        /*031c*/ 	.word	index@(_ZN10layer_norm13ln_bwd_kernelINS_13Kernel_traitsI6__halfffffjLj1024ELj1ELj4ELj1ELj16ENS_18Kernel_traits_baseILj1024ES2_ffffjLj128EEEEELb1ELb1ELb1ELb0EEEvNS_9BwdParamsE)
        /*0320*/ 	.word	0x000000ff


	//----- nvinfo : EIATTR_FRAME_SIZE
	.align		4
.L_133:
        /*0324*/ 	.byte	0x04, 0x11
        /*0326*/ 	.short	(.L_135 - .L_134)
	.align		4
.L_134:
        /*0328*/ 	.word	index@($__internal_177_$__cuda_sm70_shflsync_bfly_p)
        /*032c*/ 	.word	0x00000000


	//----- nvinfo : EIATTR_FRAME_SIZE
	.align		4
.L_135:
        /*0330*/ 	.byte	0x04, 0x11
        /*0332*/ 	.short	(.L_137 - .L_136)
	.align		4
.L_136:
        /*0334*/ 	.word	index@(_ZN10layer_norm13ln_bwd_kernelINS_13Kernel_traitsI6__halfffffjLj1024ELj1ELj4ELj1ELj16ENS_18Kernel_traits_baseILj1024ES2_ffffjLj128EEEEELb1ELb1ELb1ELb0EEEvNS_9BwdParamsE)
        /*0338*/ 	.word	0x000000b8


	//----- nvinfo : EIATTR_REGCOUNT
	.align		4
.L_137:
        /*033c*/ 	.byte	0x04, 0x2f
        /*033e*/ 	.short	(.L_139 - .L_138)
	.align		4
.L_138:
        /*0340*/ 	.word	index@(_ZN10layer_norm22ln_bwd_finalize_kernelINS_22Kernel_traits_finalizeILj1024E6__halfffffjLb1ELj1024ELj4ENS_18Kernel_traits_baseILj1024ES2_ffffjLj1024EEEEELb1ELb0EEEvNS_9BwdParamsE)
        /*0344*/ 	.word	0x00000020


	//----- nvinfo : EIATTR_FRAME_SIZE
	.align		4
.L_139:
        /*0348*/ 	.byte	0x04, 0x11
        /*034a*/ 	.short	(.L_141 - .L_140)
	.align		4
.L_140:
        /*034c*/ 	.word	index@($__internal_176_$__cuda_sm70_shflsync_bfly_p)
        /*0350*/ 	.word	0x00000000


	//----- nvinfo : EIATTR_FRAME_SIZE
	.align		4
.L_141:
        /*0354*/ 	.byte	0x04, 0x11
        /*0356*/ 	.short	(.L_143 - .L_142)
	.align		4
.L_142:
        /*0358*/ 	.word	index@(_ZN10layer_norm22ln_bwd_finalize_kernelINS_22Kernel_traits_finalizeILj1024E6__halfffffjLb1ELj1024ELj4ENS_18Kernel_traits_baseILj1024ES2_ffffjLj1024EEEEELb1ELb0EEEvNS_9BwdParamsE)
        /*035c*/ 	.word	0x00000000


	//----- nvinfo : EIATTR_REGCOUNT
	.align		4
.L_143:
        /*0360*/ 	.byte	0x04, 0x2f
        /*0362*/ 	.short	(.L_145 - .L_144)
	.align		4
.L_144:
        /*0364*/ 	.word	index@(_ZN10layer_norm13ln_bwd_kernelINS_13Kernel_traitsI6__halfffffjLj1024ELj1ELj4ELj1ELj16ENS_18Kernel_traits_baseILj1024ES2_ffffjLj128EEEEELb1ELb1ELb0ELb1EEEvNS_9BwdParamsE)
        /*0368*/ 	.word	0x000000ff


	//----- nvinfo : EIATTR_FRAME_SIZE
	.align		4
.L_145:
        /*036c*/ 	.byte	0x04, 0x11
        /*036e*/ 	.short	(.L_147 - .L_146)
	.align		4
.L_146:
        /*0370*/ 	.word	index@($__internal_175_$__cuda_sm70_shflsync_bfly_p)
        /*0374*/ 	.word	0x00000000


	//----- nvinfo : EIATTR_FRAME_SIZE
	.align		4
.L_147:
        /*0378*/ 	.byte	0x04, 0x11
        /*037a*/ 	.short	(.L_149 - .L_148)
	.align		4
.L_148:
        /*037c*/ 	.word	index@(_ZN10layer_norm13ln_bwd_kernelINS_13Kernel_traitsI6__halfffffjLj1024ELj1ELj4ELj1ELj16ENS_18Kernel_traits_baseILj1024ES2_ffffjLj128EEEEELb1ELb1ELb0ELb1EEEvNS_9BwdParamsE)
        /*0380*/ 	.word	0x000000d0


	//----- nvinfo : EIATTR_REGCOUNT
	.align		4
.L_149:
        /*0384*/ 	.byte	0x04, 0x2f
        /*0386*/ 	.short	(.L_151 - .L_150)
	.align		4
.L_150:
        /*0388*/ 	.word	index@(_ZN10layer_norm13ln_bwd_kernelINS_13Kernel_traitsI6__halfffffjLj1024ELj1ELj4ELj1ELj16ENS_18Kernel_traits_baseILj1024ES2_ffffjLj128EEEEELb1ELb1ELb0ELb0EEEvNS_9BwdParamsE)
        /*038c*/ 	.word	0x000000ff


	//----- nvinfo : EIATTR_FRAME_SIZE
	.align		4
.L_151:
        /*0390*/ 	.byte	0x04, 0x11
        /*0392*/ 	.short	(.L_153 - .L_152)
	.align		4
.L_152:
        /*0394*/ 	.word	index@($__internal_174_$__cuda_sm70_shflsync_bfly_p)
        /*0398*/ 	.word	0x00000000


	//----- nvinfo : EIATTR_FRAME_SIZE
	.align		4
.L_153:
        /*039c*/ 	.byte	0x04, 0x11
        /*039e*/ 	.short	(.L_155 - .L_154)
	.align		4
.L_154:
        /*03a0*/ 	.word	index@(_ZN10layer_norm13ln_bwd_kernelINS_13Kernel_traitsI6__halfffffjLj1024ELj1ELj4ELj1ELj16ENS_18Kernel_traits_baseILj1024ES2_ffffjLj128EEEEELb1ELb1ELb0ELb0EEEvNS_9BwdParamsE)
        /*03a4*/ 	.word	0x00000090


	//----- nvinfo : EIATTR_REGCOUNT
	.align		4
.L_155:
        /*03a8*/ 	.byte	0x04, 0x2f
        /*03aa*/ 	.short	(.L_157 - .L_156)
	.align		4
.L_156:
        /*03ac*/ 	.word	index@(_ZN10layer_norm13ln_bwd_kernelINS_13Kernel_traitsI6__halfffffjLj1024ELj1ELj4ELj1ELj16ENS_18Kernel_traits_baseILj1024ES2_ffffjLj128EEEEELb1ELb0ELb1ELb1EEEvNS_9BwdParamsE)
        /*03b0*/ 	.word	0x000000f8


	//----- nvinfo : EIATTR_FRAME_SIZE
	.align		4
.L_157:
        /*03b4*/ 	.byte	0x04, 0x11
        /*03b6*/ 	.short	(.L_159 - .L_158)
	.align		4
.L_158:
        /*03b8*/ 	.word	index@($__internal_173_$__cuda_sm70_shflsync_bfly_p)
        /*03bc*/ 	.word	0x00000000


	//----- nvinfo : EIATTR_FRAME_SIZE
	.align		4
.L_159:
        /*03c0*/ 	.byte	0x04, 0x11
        /*03c2*/ 	.short	(.L_161 - .L_160)
	.align		4
.L_160:
        /*03c4*/ 	.word	index@(_ZN10layer_norm13ln_bwd_kernelINS_13Kernel_traitsI6__halfffffjLj1024ELj1ELj4ELj1ELj16ENS_18Kernel_traits_baseILj1024ES2_ffffjLj128EEEEELb1ELb0ELb1ELb1EEEvNS_9BwdParamsE)
        /*03c8*/ 	.word	0x00000000


	//----- nvinfo : EIATTR_REGCOUNT
	.align		4
.L_161:
        /*03cc*/ 	.byte	0x04, 0x2f
        /*03ce*/ 	.short	(.L_163 - .L_162)
	.align		4
.L_162:
        /*03d0*/ 	.word	index@(_ZN10layer_norm22ln_bwd_finalize_kernelINS_22Kernel_traits_finalizeILj1024E6__halfffffjLb0ELj1024ELj4ENS_18Kernel_traits_baseILj1024ES2_ffffjLj1024EEEEELb0ELb1EEEvNS_9BwdParamsE)
        /*03d4*/ 	.word	0x00000020


	//----- nvinfo : EIATTR_FRAME_SIZE
	.align		4
.L_163:
        /*03d8*/ 	.byte	0x04, 0x11
        /*03da*/ 	.short	(.L_165 - .L_164)
	.align		4
.L_164:
        /*03dc*/ 	.word	index@($__internal_172_$__cuda_sm70_shflsync_bfly_p)
        /*03e0*/ 	.word	0x00000000


	//----- nvinfo : EIATTR_FRAME_SIZE
	.align		4
.L_165:
        /*03e4*/ 	.byte	0x04, 0x11
        /*03e6*/ 	.short	(.L_167 - .L_166)
	.align		4
.L_166:
        /*03e8*/ 	.word	index@(_ZN10layer_norm22ln_bwd_finalize_kernelINS_22Kernel_traits_finalizeILj1024E6__halfffffjLb0ELj1024ELj4ENS_18Kernel_traits_baseILj1024ES2_ffffjLj1024EEEEELb0ELb1EEEvNS_9BwdParamsE)
        /*03ec*/ 	.word	0x00000000


	//----- nvinfo : EIATTR_REGCOUNT
	.align		4
.L_167:
        /*03f0*/ 	.byte	0x04, 0x2f
        /*03f2*/ 	.short	(.L_169 - .L_168)
	.align		4
.L_168:
        /*03f4*/ 	.word	index@(_ZN10layer_norm13ln_bwd_kernelINS_13Kernel_traitsI6__halfffffjLj1024ELj1ELj4ELj1ELj16ENS_18Kernel_traits_baseILj1024ES2_ffffjLj128EEEEELb1ELb0ELb1ELb0EEEvNS_9BwdParamsE)
        /*03f8*/ 	.word	0x000000ec


	//----- nvinfo : EIATTR_FRAME_SIZE
	.align		4
.L_169:
        /*03fc*/ 	.byte	0x04, 0x11
        /*03fe*/ 	.short	(.L_171 - .L_170)
	.align		4
.L_170:
        /*0400*/ 	.word	index@($__internal_171_$__cuda_sm70_shflsync_bfly_p)
        /*0404*/ 	.word	0x00000000


	//----- nvinfo : EIATTR_FRAME_SIZE
	.align		4
.L_171:
        /*0408*/ 	.byte	0x04, 0x11
        /*040a*/ 	.short	(.L_173 - .L_172)
	.align		4
.L_172:
        /*040c*/ 	.word	index@(_ZN10layer_norm13ln_bwd_kernelINS_13Kernel_traitsI6__halfffffjLj1024ELj1ELj4ELj1ELj16ENS_18Kernel_traits_baseILj1024ES2_ffffjLj128EEEEELb1ELb0ELb1ELb0EEEvNS_9BwdParamsE)
        /*0410*/ 	.word	0x00000000


	//----- nvinfo : EIATTR_REGCOUNT
	.align		4
.L_173:
        /*0414*/ 	.byte	0x04, 0x2f
        /*0416*/ 	.short	(.L_175 - .L_174)
	.align		4
.L_174:
        /*0418*/ 	.word	index@(_ZN10layer_norm22ln_bwd_finalize_kernelINS_22Kernel_traits_finalizeILj1024E6__halfffffjLb0ELj1024ELj4ENS_18Kernel_traits_baseILj1024ES2_ffffjLj1024EEEEELb0ELb0EEEvNS_9BwdParamsE)
        /*041c*/ 	.word	0x0000001e


	//----- nvinfo : EIATTR_FRAME_SIZE
	.align		4
.L_175:
        /*0420*/ 	.byte	0x04, 0x11
        /*0422*/ 	.short	(.L_177 - .L_176)
	.align		4
.L_176:
        /*0424*/ 	.word	index@($__internal_170_$__cuda_sm70_shflsync_bfly_p)
        /*0428*/ 	.word	0x00000000


	//----- nvinfo : EIATTR_FRAME_SIZE
	.align		4
.L_177:
        /*042c*/ 	.byte	0x04, 0x11
        /*042e*/ 	.short	(.L_179 - .L_178)
	.align		4
.L_178:
        /*0430*/ 	.word	index@(_ZN10layer_norm22ln_bwd_finalize_kernelINS_22Kernel_traits_finalizeILj1024E6__halfffffjLb0ELj1024ELj4ENS_18Kernel_traits_baseILj1024ES2_ffffjLj1024EEEEELb0ELb0EEEvNS_9BwdParamsE)
        /*0434*/ 	.word	0x00000000


	//----- nvinfo : EIATTR_REGCOUNT
	.align		4
.L_179:
        /*0438*/ 	.byte	0x04, 0x2f
        /*043a*/ 	.short	(.L_181 - .L_180)
	.align		4
.L_180:
        /*043c*/ 	.word	index@(_ZN10layer_norm13ln_bwd_kernelINS_13Kernel_traitsI6__halfffffjLj1024ELj1ELj4ELj1ELj16ENS_18Kernel_traits_baseILj1024ES2_ffffjLj128EEEEELb1ELb0ELb0ELb1EEEvNS_9BwdParamsE)
        /*0440*/ 	.word	0x000000f5


	//----- nvinfo : EIATTR_FRAME_SIZE
	.align		4
.L_181:
        /*0444*/ 	.byte	0x04, 0x11
        /*0446*/ 	.short	(.L_183 - .L_182)
	.align		4
.L_182:
        /*0448*/ 	.word	index@($__internal_169_$__cuda_sm70_shflsync_bfly_p)
        /*044c*/ 	.word	0x00000000


	//----- nvinfo : EIATTR_FRAME_SIZE
	.align		4
.L_183:
        /*0450*/ 	.byte	0x04, 0x11
        /*0452*/ 	.short	(.L_185 - .L_184)
	.align		4
.L_184:
        /*0454*/ 	.word	index@(_ZN10layer_norm13ln_bwd_kernelINS_13Kernel_traitsI6__halfffffjLj1024ELj1ELj4ELj1ELj16ENS_18Kernel_traits_baseILj1024ES2_ffffjLj128EEEEELb1ELb0ELb0ELb1EEEvNS_9BwdParamsE)
        /*0458*/ 	.word	0x00000000


	//----- nvinfo : EIATTR_REGCOUNT
	.align		4
.L_185:
        /*045c*/ 	.byte	0x04, 0x2f
        /*045e*/ 	.short	(.L_187 - .L_186)
	.align		4
.L_186:
        /*0460*/ 	.word	index@(_ZN10layer_norm13ln_bwd_kernelINS_13Kernel_traitsI6__halfffffjLj1024ELj1ELj4ELj1ELj16ENS_18Kernel_traits_baseILj1024ES2_ffffjLj128EEEEELb1ELb0ELb0ELb0EEEvNS_9BwdParamsE)
        /*0464*/ 	.word	0x000000e8


	//----- nvinfo : EIATTR_FRAME_SIZE
	.align		4
.L_187:
        /*0468*/ 	.byte	0x04, 0x11
        /*046a*/ 	.short	(.L_189 - .L_188)
	.align		4
.L_188:
        /*046c*/ 	.word	index@($__internal_168_$__cuda_sm70_shflsync_bfly_p)
        /*0470*/ 	.word	0x00000000


	//----- nvinfo : EIATTR_FRAME_SIZE
	.align		4
.L_189:
        /*0474*/ 	.byte	0x04, 0x11
        /*0476*/ 	.short	(.L_191 - .L_190)
	.align		4
.L_190:
        /*0478*/ 	.word	index@(_ZN10layer_norm13ln_bwd_kernelINS_13Kernel_traitsI6__halfffffjLj1024ELj1ELj4ELj1ELj16ENS_18Kernel_traits_baseILj1024ES2_ffffjLj128EEEEELb1ELb0ELb0ELb0EEEvNS_9BwdParamsE)
        /*047c*/ 	.word	0x00000000


	//----- nvinfo : EIATTR_REGCOUNT
	.align		4
.L_191:
        /*0480*/ 	.byte	0x04, 0x2f
        /*0482*/ 	.short	(.L_193 - .L_192)
	.align		4
.L_192:
        /*0484*/ 	.word	index@(_ZN10layer_norm13ln_bwd_kernelINS_13Kernel_traitsI6__halfffffjLj1024ELj1ELj4ELj1ELj16ENS_18Kernel_traits_baseILj1024ES2_ffffjLj128EEEEELb0ELb1ELb1ELb1EEEvNS_9BwdParamsE)
        /*0488*/ 	.word	0x000000ff


	//----- nvinfo : EIATTR_FRAME_SIZE
	.align		4
.L_193:
        /*048c*/ 	.byte	0x04, 0x11
        /*048e*/ 	.short	(.L_195 - .L_194)
	.align		4
.L_194:
        /*0490*/ 	.word	index@($__internal_167_$__cuda_sm70_shflsync_bfly_p)
        /*0494*/ 	.word	0x00000000


	//----- nvinfo : EIATTR_FRAME_SIZE
	.align		4
.L_195:
        /*0498*/ 	.byte	0x04, 0x11
        /*049a*/ 	.short	(.L_197 - .L_196)
	.align		4
.L_196:
        /*049c*/ 	.word	index@(_ZN10layer_norm13ln_bwd_kernelINS_13Kernel_traitsI6__halfffffjLj1024ELj1ELj4ELj1ELj16ENS_18Kernel_traits_baseILj1024ES2_ffffjLj128EEEEELb0ELb1ELb1ELb1EEEvNS_9BwdParamsE)
        /*04a0*/ 	.word	0x000000b0


	//----- nvinfo : EIATTR_REGCOUNT
	.align		4
.L_197:
        /*04a4*/ 	.byte	0x04, 0x2f
        /*04a6*/ 	.short	(.L_199 - .L_198)
	.align		4
.L_198:
        /*04a8*/ 	.word	index@(_ZN10layer_norm13ln_bwd_kernelINS_13Kernel_traitsI6__halfffffjLj1024ELj1ELj4ELj1ELj16ENS_18Kernel_traits_baseILj1024ES2_ffffjLj128EEEEELb0ELb1ELb1ELb0EEEvNS_9BwdParamsE)
        /*04ac*/ 	.word	0x000000ff


	//----- nvinfo : EIATTR_FRAME_SIZE
	.align		4
.L_199:
        /*04b0*/ 	.byte	0x04, 0x11
        /*04b2*/ 	.short	(.L_201 - .L_200)
	.align		4
.L_200:
        /*04b4*/ 	.word	index@($__internal_166_$__cuda_sm70_shflsync_bfly_p)
        /*04b8*/ 	.word	0x00000000


	//----- nvinfo : EIATTR_FRAME_SIZE
	.align		4
.L_201:
        /*04bc*/ 	.byte	0x04, 0x11
        /*04be*/ 	.short	(.L_203 - .L_202)
	.align		4
.L_202:
        /*04c0*/ 	.word	index@(_ZN10layer_norm13ln_bwd_kernelINS_13Kernel_traitsI6__halfffffjLj1024ELj1ELj4ELj1ELj16ENS_18Kernel_traits_baseILj1024ES2_ffffjLj128EEEEELb0ELb1ELb1ELb0EEEvNS_9BwdParamsE)
        /*04c4*/ 	.word	0x00000090


	//----- nvinfo : EIATTR_REGCOUNT
	.align		4
.L_203:
        /*04c8*/ 	.byte	0x04, 0x2f
        /*04ca*/ 	.short	(.L_205 - .L_204)
	.align		4
.L_204:
        /*04cc*/ 	.word	index@(_ZN10layer_norm13ln_bwd_kernelINS_13Kernel_traitsI6__halfffffjLj1024ELj1ELj4ELj1ELj16ENS_18Kernel_traits_baseILj1024ES2_ffffjLj128EEEEELb0ELb1ELb0ELb1EEEvNS_9BwdParamsE)
        /*04d0*/ 	.word	0x000000ff


	//----- nvinfo : EIATTR_FRAME_SIZE
	.align		4
.L_205:
        /*04d4*/ 	.byte	0x04, 0x11
        /*04d6*/ 	.short	(.L_207 - .L_206)
	.align		4
.L_206:
        /*04d8*/ 	.word	index@($__internal_165_$__cuda_sm70_shflsync_bfly_p)
        /*04dc*/ 	.word	0x00000000


	//----- nvinfo : EIATTR_FRAME_SIZE
	.align		4
.L_207:
        /*04e0*/ 	.byte	0x04, 0x11
        /*04e2*/ 	.short	(.L_209 - .L_208)
	.align		4
.L_208:
        /*04e4*/ 	.word	index@(_ZN10layer_norm13ln_bwd_kernelINS_13Kernel_traitsI6__halfffffjLj1024ELj1ELj4ELj1ELj16ENS_18Kernel_traits_baseILj1024ES2_ffffjLj128EEEEELb0ELb1ELb0ELb1EEEvNS_9BwdParamsE)
        /*04e8*/ 	.word	0x000000c8


	//----- nvinfo : EIATTR_REGCOUNT
	.align		4
.L_209:
        /*04ec*/ 	.byte	0x04, 0x2f
        /*04ee*/ 	.short	(.L_211 - .L_210)
	.align		4
.L_210:
        /*04f0*/ 	.word	index@(_ZN10layer_norm13ln_bwd_kernelINS_13Kernel_traitsI6__halfffffjLj1024ELj1ELj4ELj1ELj16ENS_18Kernel_traits_baseILj1024ES2_ffffjLj128EEEEELb0ELb1ELb0ELb0EEEvNS_9BwdParamsE)
        /*04f4*/ 	.word	0x000000ff


	//----- nvinfo : EIATTR_FRAME_SIZE
	.align		4
.L_211:
        /*04f8*/ 	.byte	0x04, 0x11
        /*04fa*/ 	.short	(.L_213 - .L_212)
	.align		4
.L_212:
        /*04fc*/ 	.word	index@($__internal_164_$__cuda_sm70_shflsync_bfly_p)
        /*0500*/ 	.word	0x00000000


	//----- nvinfo : EIATTR_FRAME_SIZE
	.align		4
.L_213:
        /*0504*/ 	.byte	0x04, 0x11
        /*0506*/ 	.short	(.L_215 - .L_214)
	.align		4
.L_214:
        /*0508*/ 	.word	index@(_ZN10layer_norm13ln_bwd_kernelINS_13Kernel_traitsI6__halfffffjLj1024ELj1ELj4ELj1ELj16ENS_18Kernel_traits_baseILj1024ES2_ffffjLj128EEEEELb0ELb1ELb0ELb0EEEvNS_9BwdParamsE)
        /*050c*/ 	.word	0x00000068


	//----- nvinfo : EIATTR_REGCOUNT
	.align		4
.L_215:
        /*0510*/ 	.byte	0x04, 0x2f
        /*0512*/ 	.short	(.L_217 - .L_216)
	.align		4
.L_216:
        /*0514*/ 	.word	index@(_ZN10layer_norm13ln_bwd_kernelINS_13Kernel_traitsI6__halfffffjLj1024ELj1ELj4ELj1ELj16ENS_18Kernel_traits_baseILj1024ES2_ffffjLj128EEEEELb0ELb0ELb1ELb1EEEvNS_9BwdParamsE)
        /*0518*/ 	.word	0x000000f9


	//----- nvinfo : EIATTR_FRAME_SIZE
	.align		4
.L_217:
        /*051c*/ 	.byte	0x04, 0x11
        /*051e*/ 	.short	(.L_219 - .L_218)
	.align		4
.L_218:
        /*0520*/ 	.word	index@($__internal_163_$__cuda_sm70_shflsync_bfly_p)
        /*0524*/ 	.word	0x00000000


	//----- nvinfo : EIATTR_FRAME_SIZE
	.align		4
.L_219:
        /*0528*/ 	.byte	0x04, 0x11
        /*052a*/ 	.short	(.L_221 - .L_220)
	.align		4
.L_220:
        /*052c*/ 	.word	index@(_ZN10layer_norm13ln_bwd_kernelINS_13Kernel_traitsI6__halfffffjLj1024ELj1ELj4ELj1ELj16ENS_18Kernel_traits_baseILj1024ES2_ffffjLj128EEEEELb0ELb0ELb1ELb1EEEvNS_9BwdParamsE)
        /*0530*/ 	.word	0x00000000


	//----- nvinfo : EIATTR_REGCOUNT
	.align		4
.L_221:
        /*0534*/ 	.byte	0x04, 0x2f
        /*0536*/ 	.short	(.L_223 - .L_222)
	.align		4
.L_222:
        /*0538*/ 	.word	index@(_ZN10layer_norm13ln_bwd_kernelINS_13Kernel_traitsI6__halfffffjLj1024ELj1ELj4ELj1ELj16ENS_18Kernel_traits_baseILj1024ES2_ffffjLj128EEEEELb0ELb0ELb1ELb0EEEvNS_9BwdParamsE)
        /*053c*/ 	.word	0x000000e2


	//----- nvinfo : EIATTR_FRAME_SIZE
	.align		4
.L_223:
        /*0540*/ 	.byte	0x04, 0x11
        /*0542*/ 	.short	(.L_225 - .L_224)
	.align		4
.L_224:
        /*0544*/ 	.word	index@($__internal_162_$__cuda_sm70_shflsync_bfly_p)
        /*0548*/ 	.word	0x00000000


	//----- nvinfo : EIATTR_FRAME_SIZE
	.align		4
.L_225:
        /*054c*/ 	.byte	0x04, 0x11
        /*054e*/ 	.short	(.L_227 - .L_226)
	.align		4
.L_226:
        /*0550*/ 	.word	index@(_ZN10layer_norm13ln_bwd_kernelINS_13Kernel_traitsI6__halfffffjLj1024ELj1ELj4ELj1ELj16ENS_18Kernel_traits_baseILj1024ES2_ffffjLj128EEEEELb0ELb0ELb1ELb0EEEvNS_9BwdParamsE)
        /*0554*/ 	.word	0x00000000


	//----- nvinfo : EIATTR_REGCOUNT
	.align		4
.L_227:
        /*0558*/ 	.byte	0x04, 0x2f
        /*055a*/ 	.short	(.L_229 - .L_228)
	.align		4
.L_228:
        /*055c*/ 	.word	index@(_ZN10layer_norm13ln_bwd_kernelINS_13Kernel_traitsI6__halfffffjLj1024ELj1ELj4ELj1ELj16ENS_18Kernel_traits_baseILj1024ES2_ffffjLj128EEEEELb0ELb0ELb0ELb1EEEvNS_9BwdParamsE)
        /*0560*/ 	.word	0x000000f0


	//----- nvinfo : EIATTR_FRAME_SIZE
	.align		4
.L_229:
        /*0564*/ 	.byte	0x04, 0x11
        /*0566*/ 	.short	(.L_231 - .L_230)
	.align		4
.L_230:
        /*0568*/ 	.word	index@($__internal_161_$__cuda_sm70_shflsync_bfly_p)
        /*056c*/ 	.word	0x00000000


	//----- nvinfo : EIATTR_FRAME_SIZE
	.align		4
.L_231:
        /*0570*/ 	.byte	0x04, 0x11
        /*0572*/ 	.short	(.L_233 - .L_232)
	.align		4
.L_232:
        /*0574*/ 	.word	index@(_ZN10layer_norm13ln_bwd_kernelINS_13Kernel_traitsI6__halfffffjLj1024ELj1ELj4ELj1ELj16ENS_18Kernel_traits_baseILj1024ES2_ffffjLj128EEEEELb0ELb0ELb0ELb1EEEvNS_9BwdParamsE)
        /*0578*/ 	.word	0x00000000


	//----- nvinfo : EIATTR_REGCOUNT
	.align		4
.L_233:
        /*057c*/ 	.byte	0x04, 0x2f
        /*057e*/ 	.short	(.L_235 - .L_234)
	.align		4
.L_234:
        /*0580*/ 	.word	index@(_ZN10layer_norm13ln_bwd_kernelINS_13Kernel_traitsI6__halfffffjLj1024ELj1ELj4ELj1ELj16ENS_18Kernel_traits_baseILj1024ES2_ffffjLj128EEEEELb0ELb0ELb0ELb0EEEvNS_9BwdParamsE)
        /*0584*/ 	.word	0x000000de


	//----- nvinfo : EIATTR_FRAME_SIZE
	.align		4
.L_235:
        /*0588*/ 	.byte	0x04, 0x11
        /*058a*/ 	.short	(.L_237 - .L_236)
	.align		4
.L_236:
        /*058c*/ 	.word	index@($__internal_160_$__cuda_sm70_shflsync_bfly_p)
        /*0590*/ 	.word	0x00000000


	//----- nvinfo : EIATTR_FRAME_SIZE
	.align		4
.L_237:
        /*0594*/ 	.byte	0x04, 0x11
        /*0596*/ 	.short	(.L_239 - .L_238)
	.align		4
.L_238:
        /*0598*/ 	.word	index@(_ZN10layer_norm13ln_bwd_kernelINS_13Kernel_traitsI6__halfffffjLj1024ELj1ELj4ELj1ELj16ENS_18Kernel_traits_baseILj1024ES2_ffffjLj128EEEEELb0ELb0ELb0ELb0EEEvNS_9BwdParamsE)
        /*059c*/ 	.word	0x00000000


	//----- nvinfo : EIATTR_REGCOUNT
	.align		4
.L_239:
        /*05a0*/ 	.byte	0x04, 0x2f
        /*05a2*/ 	.short	(.L_241 - .L_240)
	.align		4
.L_240:
        /*05a4*/ 	.word	index@(_ZN10layer_norm13ln_bwd_kernelINS_13Kernel_traitsIf6__halffS2_fjLj1024ELj1ELj4ELj1ELj16ENS_18Kernel_traits_baseILj1024EfS2_fS2_fjLj128EEEEELb1ELb1ELb1ELb1EEEvNS_9BwdParamsE)
        /*05a8*/ 	.word	0x000000ff


	//----- nvinfo : EIATTR_FRAME_SIZE
	.align		4
.L_241:
        /*05ac*/ 	.byte	0x04, 0x11
        /*05ae*/ 	.short	(.L_243 - .L_242)
	.align		4
.L_242:
        /*05b0*/ 	.word	index@($__internal_159_$__cuda_sm70_shflsync_bfly_p)
        /*05b4*/ 	.word	0x00000000


	//----- nvinfo : EIATTR_FRAME_SIZE
	.align		4
.L_243:
        /*05b8*/ 	.byte	0x04, 0x11
        /*05ba*/ 	.short	(.L_245 - .L_244)
	.align		4
.L_244:
        /*05bc*/ 	.word	index@(_ZN10layer_norm13ln_bwd_kernelINS_13Kernel_traitsIf6__halffS2_fjLj1024ELj1ELj4ELj1ELj16ENS_18Kernel_traits_baseILj1024EfS2_fS2_fjLj128EEEEELb1ELb1ELb1ELb1EEEvNS_9BwdParamsE)
        /*05c0*/ 	.word	0x000000e0


	//----- nvinfo : EIATTR_REGCOUNT
	.align		4
.L_245:
        /*05c4*/ 	.byte	0x04, 0x2f
        /*05c6*/ 	.short	(.L_247 - .L_246)
	.align		4
.L_246:
        /*05c8*/ 	.word	index@(_ZN10layer_norm22ln_bwd_finalize_kernelINS_22Kernel_traits_finalizeILj1024Ef6__halffS2_fjLb1ELj1024ELj4ENS_18Kernel_traits_baseILj1024EfS2_fS2_fjLj1024EEEEELb1ELb1EEEvNS_9BwdParamsE)
        /*05cc*/ 	.word	0x00000020


	//----- nvinfo : EIATTR_FRAME_SIZE
	.align		4
.L_247:
        /*05d0*/ 	.byte	0x04, 0x11
        /*05d2*/ 	.short	(.L_249 - .L_248)
	.align		4
.L_248:
        /*05d4*/ 	.word	index@($__internal_158_$__cuda_sm70_shflsync_bfly_p)
        /*05d8*/ 	.word	0x00000000


	//----- nvinfo : EIATTR_FRAME_SIZE
	.align		4
.L_249:
        /*05dc*/ 	.byte	0x04, 0x11
        /*05de*/ 	.short	(.L_251 - .L_250)
	.align		4
.L_250:
        /*05e0*/ 	.word	index@(_ZN10layer_norm22ln_bwd_finalize_kernelINS_22Kernel_traits_finalizeILj1024Ef6__halffS2_fjLb1ELj1024ELj4ENS_18Kernel_traits_baseILj1024EfS2_fS2_fjLj1024EEEEELb1ELb1EEEvNS_9BwdParamsE)
        /*05e4*/ 	.word	0x00000000


	//----- nvinfo : EIATTR_REGCOUNT
	.align		4
.L_251:
        /*05e8*/ 	.byte	0x04, 0x2f
        /*05ea*/ 	.short	(.L_253 - .L_252)
	.align		4
.L_252:
        /*05ec*/ 	.word	index@(_ZN10layer_norm13ln_bwd_kernelINS_13Kernel_traitsIf6__halffS2_fjLj1024ELj1ELj4ELj1ELj16ENS_18Kernel_traits_baseILj1024EfS2_fS2_fjLj128EEEEELb1ELb1ELb1ELb0EEEvNS_9BwdParamsE)
        /*05f0*/ 	.word	0x000000ff


	//----- nvinfo : EIATTR_FRAME_SIZE
	.align		4
.L_253:
        /*05f4*/ 	.byte	0x04, 0x11
        /*05f6*/ 	.short	(.L_255 - .L_254)
	.align		4
.L_254:
        /*05f8*/ 	.word	index@($__internal_157_$__cuda_sm70_shflsync_bfly_p)
        /*05fc*/ 	.word	0x00000000


	//----- nvinfo : EIATTR_FRAME_SIZE
	.align		4
.L_255:
        /*0600*/ 	.byte	0x04, 0x11
        /*0602*/ 	.short	(.L_257 - .L_256)
	.align		4
.L_256:
        /*0604*/ 	.word	index@(_ZN10layer_norm13ln_bwd_kernelINS_13Kernel_traitsIf6__halffS2_fjLj1024ELj1ELj4ELj1ELj16ENS_18Kernel_traits_baseILj1024EfS2_fS2_fjLj128EEEEELb1ELb1ELb1ELb0EEEvNS_9BwdParamsE)
        /*0608*/ 	.word	0x000000e0


	//----- nvinfo : EIATTR_REGCOUNT
	.align		4
.L_257:
        /*060c*/ 	.byte	0x04, 0x2f
        /*060e*/ 	.short	(.L_259 - .L_258)
	.align		4
.L_258:
        /*0610*/ 	.word	index@(_ZN10layer_norm22ln_bwd_finalize_kernelINS_22Kernel_traits_finalizeILj1024Ef6__halffS2_fjLb1ELj1024ELj4ENS_18Kernel_traits_baseILj1024EfS2_fS2_fjLj1024EEEEELb1ELb0EEEvNS_9BwdParamsE)
        /*0614*/ 	.word	0x00000020


	//----- nvinfo : EIATTR_FRAME_SIZE
	.align		4
.L_259:
        /*0618*/ 	.byte	0x04, 0x11
        /*061a*/ 	.short	(.L_261 - .L_260)
	.align		4
.L_260:
        /*061c*/ 	.word	index@($__internal_156_$__cuda_sm70_shflsync_bfly_p)
        /*0620*/ 	.word	0x00000000


	//----- nvinfo : EIATTR_FRAME_SIZE
	.align		4
.L_261:
        /*0624*/ 	.byte	0x04, 0x11
        /*0626*/ 	.short	(.L_263 - .L_262)
	.align		4
.L_262:
        /*0628*/ 	.word	index@(_ZN10layer_norm22ln_bwd_finalize_kernelINS_22Kernel_traits_finalizeILj1024Ef6__halffS2_fjLb1ELj1024ELj4ENS_18Kernel_traits_baseILj1024EfS2_fS2_fjLj1024EEEEELb1ELb0EEEvNS_9BwdParamsE)
        /*062c*/ 	.word	0x00000000


	//----- nvinfo : EIATTR_REGCOUNT
	.align		4
.L_263:
        /*0630*/ 	.byte	0x04, 0x2f
        /*0632*/ 	.short	(.L_265 - .L_264)
	.align		4
.L_264:
        /*0634*/ 	.word	index@(_ZN10layer_norm13ln_bwd_kernelINS_13Kernel_traitsIf6__halffS2_fjLj1024ELj1ELj4ELj1ELj16ENS_18Kernel_traits_baseILj1024EfS2_fS2_fjLj128EEEEELb1ELb1ELb0ELb1EEEvNS_9BwdParamsE)
        /*0638*/ 	.word	0x000000ff


	//----- nvinfo : EIATTR_FRAME_SIZE
	.align		4
.L_265:
        /*063c*/ 	.byte	0x04, 0x11
        /*063e*/ 	.short	(.L_267 - .L_266)
	.align		4
.L_266:
        /*0640*/ 	.word	index@($__internal_155_$__cuda_sm70_shflsync_bfly_p)
        /*0644*/ 	.word	0x00000000


	//----- nvinfo : EIATTR_FRAME_SIZE
	.align		4
.L_267:
        /*0648*/ 	.byte	0x04, 0x11
        /*064a*/ 	.short	(.L_269 - .L_268)
	.align		4
.L_268:
        /*064c*/ 	.word	index@(_ZN10layer_norm13ln_bwd_kernelINS_13Kernel_traitsIf6__halffS2_fjLj1024ELj1ELj4ELj1ELj16ENS_18Kernel_traits_baseILj1024EfS2_fS2_fjLj128EEEEELb1ELb1ELb0ELb1EEEvNS_9BwdParamsE)
        /*0650*/ 	.word	0x000000a8


	//----- nvinfo : EIATTR_REGCOUNT
	.align		4
.L_269:
        /*0654*/ 	.byte	0x04, 0x2f
        /*0656*/ 	.short	(.L_271 - .L_270)
	.align		4
.L_270:
        /*0658*/ 	.word	index@(_ZN10layer_norm13ln_bwd_kernelINS_13Kernel_traitsIf6__halffS2_fjLj1024ELj1ELj4ELj1ELj16ENS_18Kernel_traits_baseILj1024EfS2_fS2_fjLj128EEEEELb1ELb1ELb0ELb0EEEvNS_9BwdParamsE)
        /*065c*/ 	.word	0x000000ff


	//----- nvinfo : EIATTR_FRAME_SIZE
	.align		4
.L_271:
        /*0660*/ 	.byte	0x04, 0x11
        /*0662*/ 	.short	(.L_273 - .L_272)
	.align		4
.L_272:
        /*0664*/ 	.word	index@($__internal_154_$__cuda_sm70_shflsync_bfly_p)
        /*0668*/ 	.word	0x00000000


	//----- nvinfo : EIATTR_FRAME_SIZE
	.align		4
.L_273:
        /*066c*/ 	.byte	0x04, 0x11
        /*066e*/ 	.short	(.L_275 - .L_274)
	.align		4
.L_274:
        /*0670*/ 	.word	index@(_ZN10layer_norm13ln_bwd_kernelINS_13Kernel_traitsIf6__halffS2_fjLj1024ELj1ELj4ELj1ELj16ENS_18Kernel_traits_baseILj1024EfS2_fS2_fjLj128EEEEELb1ELb1ELb0ELb0EEEvNS_9BwdParamsE)
        /*0674*/ 	.word	0x000000a8


	//----- nvinfo : EIATTR_REGCOUNT
	.align		4
.L_275:
        /*0678*/ 	.byte	0x04, 0x2f
        /*067a*/ 	.short	(.L_277 - .L_276)
	.align		4
.L_276:
        /*067c*/ 	.word	index@(_ZN10layer_norm13ln_bwd_kernelINS_13Kernel_traitsIf6__halffS2_fjLj1024ELj1ELj4ELj1ELj16ENS_18Kernel_traits_baseILj1024EfS2_fS2_fjLj128EEEEELb1ELb0ELb1ELb1EEEvNS_9BwdParamsE)
        /*0680*/ 	.word	0x000000fc


	//----- nvinfo : EIATTR_FRAME_SIZE
	.align		4
.L_277:
        /*0684*/ 	.byte	0x04, 0x11
        /*0686*/ 	.short	(.L_279 - .L_278)
	.align		4
.L_278:
        /*0688*/ 	.word	index@($__internal_153_$__cuda_sm70_shflsync_bfly_p)
        /*068c*/ 	.word	0x00000000


	//----- nvinfo : EIATTR_FRAME_SIZE
	.align		4
.L_279:
        /*0690*/ 	.byte	0x04, 0x11
        /*0692*/ 	.short	(.L_281 - .L_280)
	.align		4
.L_280:
        /*0694*/ 	.word	index@(_ZN10layer_norm13ln_bwd_kernelINS_13Kernel_traitsIf6__halffS2_fjLj1024ELj1ELj4ELj1ELj16ENS_18Kernel_traits_baseILj1024EfS2_fS2_fjLj128EEEEELb1ELb0ELb1ELb1EEEvNS_9BwdParamsE)
        /*0698*/ 	.word	0x00000000


	//----- nvinfo : EIATTR_REGCOUNT
	.align		4
.L_281:
        /*069c*/ 	.byte	0x04, 0x2f
        /*069e*/ 	.short	(.L_283 - .L_282)
	.align		4
.L_282:
        /*06a0*/ 	.word	index@(_ZN10layer_norm22ln_bwd_finalize_kernelINS_22Kernel_traits_finalizeILj1024Ef6__halffS2_fjLb0ELj1024ELj4ENS_18Kernel_traits_baseILj1024EfS2_fS2_fjLj1024EEEEELb0ELb1EEEvNS_9BwdParamsE)
        /*06a4*/ 	.word	0x00000020


	//----- nvinfo : EIATTR_FRAME_SIZE
	.align		4
.L_283:
        /*06a8*/ 	.byte	0x04, 0x11
        /*06aa*/ 	.short	(.L_285 - .L_284)
	.align		4
.L_284:
        /*06ac*/ 	.word	index@($__internal_152_$__cuda_sm70_shflsync_bfly_p)
        /*06b0*/ 	.word	0x00000000


	//----- nvinfo : EIATTR_FRAME_SIZE
	.align		4
.L_285:
        /*06b4*/ 	.byte	0x04, 0x11
        /*06b6*/ 	.short	(.L_287 - .L_286)
	.align		4
.L_286:
        /*06b8*/ 	.word	index@(_ZN10layer_norm22ln_bwd_finalize_kernelINS_22Kernel_traits_finalizeILj1024Ef6__halffS2_fjLb0ELj1024ELj4ENS_18Kernel_traits_baseILj1024EfS2_fS2_fjLj1024EEEEELb0ELb1EEEvNS_9BwdParamsE)
        /*06bc*/ 	.word	0x00000000


	//----- nvinfo : EIATTR_REGCOUNT
	.align		4
.L_287:
        /*06c0*/ 	.byte	0x04, 0x2f
        /*06c2*/ 	.short	(.L_289 - .L_288)
	.align		4
.L_288:
        /*06c4*/ 	.word	index@(_ZN10layer_norm13ln_bwd_kernelINS_13Kernel_traitsIf6__halffS2_fjLj1024ELj1ELj4ELj1ELj16ENS_18Kernel_traits_baseILj1024EfS2_fS2_fjLj128EEEEELb1ELb0ELb1ELb0EEEvNS_9BwdParamsE)
        /*06c8*/ 	.word	0x000000f2


	//----- nvinfo : EIATTR_FRAME_SIZE
	.align		4
.L_289:
        /*06cc*/ 	.byte	0x04, 0x11
        /*06ce*/ 	.short	(.L_291 - .L_290)
	.align		4
.L_290:
        /*06d0*/ 	.word	index@($__internal_151_$__cuda_sm70_shflsync_bfly_p)
        /*06d4*/ 	.word	0x00000000


	//----- nvinfo : EIATTR_FRAME_SIZE
	.align		4
.L_291:
        /*06d8*/ 	.byte	0x04, 0x11
        /*06da*/ 	.short	(.L_293 - .L_292)
	.align		4
.L_292:
        /*06dc*/ 	.word	index@(_ZN10layer_norm13ln_bwd_kernelINS_13Kernel_traitsIf6__halffS2_fjLj1024ELj1ELj4ELj1ELj16ENS_18Kernel_traits_baseILj1024EfS2_fS2_fjLj128EEEEELb1ELb0ELb1ELb0EEEvNS_9BwdParamsE)
        /*06e0*/ 	.word	0x00000000


	//----- nvinfo : EIATTR_REGCOUNT
	.align		4
.L_293:
        /*06e4*/ 	.byte	0x04, 0x2f
        /*06e6*/ 	.short	(.L_295 - .L_294)
	.align		4
.L_294:
        /*06e8*/ 	.word	index@(_ZN10layer_norm22ln_bwd_finalize_kernelINS_22Kernel_traits_finalizeILj1024Ef6__halffS2_fjLb0ELj1024ELj4ENS_18Kernel_traits_baseILj1024EfS2_fS2_fjLj1024EEEEELb0ELb0EEEvNS_9BwdParamsE)
        /*06ec*/ 	.word	0x0000001e


	//----- nvinfo : EIATTR_FRAME_SIZE
	.align		4
.L_295:
        /*06f0*/ 	.byte	0x04, 0x11
        /*06f2*/ 	.short	(.L_297 - .L_296)
	.align		4
.L_296:
        /*06f4*/ 	.word	index@($__internal_150_$__cuda_sm70_shflsync_bfly_p)
        /*06f8*/ 	.word	0x00000000


	//----- nvinfo : EIATTR_FRAME_SIZE
	.align		4
.L_297:
        /*06fc*/ 	.byte	0x04, 0x11
        /*06fe*/ 	.short	(.L_299 - .L_298)
	.align		4
.L_298:
        /*0700*/ 	.word	index@(_ZN10layer_norm22ln_bwd_finalize_kernelINS_22Kernel_traits_finalizeILj1024Ef6__halffS2_fjLb0ELj1024ELj4ENS_18Kernel_traits_baseILj1024EfS2_fS2_fjLj1024EEEEELb0ELb0EEEvNS_9BwdParamsE)
        /*0704*/ 	.word	0x00000000


	//----- nvinfo : EIATTR_REGCOUNT
	.align		4
.L_299:
        /*0708*/ 	.byte	0x04, 0x2f
        /*070a*/ 	.short	(.L_301 - .L_300)
	.align		4
.L_300:
        /*070c*/ 	.word	index@(_ZN10layer_norm13ln_bwd_kernelINS_13Kernel_traitsIf6__halffS2_fjLj1024ELj1ELj4ELj1ELj16ENS_18Kernel_traits_baseILj1024EfS2_fS2_fjLj128EEEEELb1ELb0ELb0ELb1EEEvNS_9BwdParamsE)
        /*0710*/ 	.word	0x000000fe


	//----- nvinfo : EIATTR_FRAME_SIZE
	.align		4
.L_301:
        /*0714*/ 	.byte	0x04, 0x11
        /*0716*/ 	.short	(.L_303 - .L_302)
	.align		4
.L_302:
        /*0718*/ 	.word	index@($__internal_149_$__cuda_sm70_shflsync_bfly_p)
        /*071c*/ 	.word	0x00000000


	//----- nvinfo : EIATTR_FRAME_SIZE
	.align		4
.L_303:
        /*0720*/ 	.byte	0x04, 0x11
        /*0722*/ 	.short	(.L_305 - .L_304)
	.align		4
.L_304:
        /*0724*/ 	.word	index@(_ZN10layer_norm13ln_bwd_kernelINS_13Kernel_traitsIf6__halffS2_fjLj1024ELj1ELj4ELj1ELj16ENS_18Kernel_traits_baseILj1024EfS2_fS2_fjLj128EEEEELb1ELb0ELb0ELb1EEEvNS_9BwdParamsE)
        /*0728*/ 	.word	0x00000000


	//----- nvinfo : EIATTR_REGCOUNT
	.align		4
.L_305:
        /*072c*/ 	.byte	0x04, 0x2f
        /*072e*/ 	.short	(.L_307 - .L_306)
	.align		4
.L_306:
        /*0730*/ 	.word	index@(_ZN10layer_norm13ln_bwd_kernelINS_13Kernel_traitsIf6__halffS2_fjLj1024ELj1ELj4ELj1ELj16ENS_18Kernel_traits_baseILj1024EfS2_fS2_fjLj128EEEEELb1ELb0ELb0ELb0EEEvNS_9BwdParamsE)
        /*0734*/ 	.word	0x000000ec


	//----- nvinfo : EIATTR_FRAME_SIZE
	.align		4
.L_307:
        /*0738*/ 	.byte	0x04, 0x11
        /*073a*/ 	.short	(.L_309 - .L_308)
	.align		4
.L_308:
        /*073c*/ 	.word	index@($__internal_148_$__cuda_sm70_shflsync_bfly_p)
        /*0740*/ 	.word	0x00000000


	//----- nvinfo : EIATTR_FRAME_SIZE
	.align		4
.L_309:
        /*0744*/ 	.byte	0x04, 0x11
        /*0746*/ 	.short	(.L_311 - .L_310)
	.align		4
.L_310:
        /*0748*/ 	.word	index@(_ZN10layer_norm13ln_bwd_kernelINS_13Kernel_traitsIf6__halffS2_fjLj1024ELj1ELj4ELj1ELj16ENS_18Kernel_traits_baseILj1024EfS2_fS2_fjLj128EEEEELb1ELb0ELb0ELb0EEEvNS_9BwdParamsE)
        /*074c*/ 	.word	0x00000000


	//----- nvinfo : EIATTR_REGCOUNT
	.align		4
.L_311:
        /*0750*/ 	.byte	0x04, 0x2f
        /*0752*/ 	.short	(.L_313 - .L_312)
	.align		4
.L_312:
        /*0754*/ 	.word	index@(_ZN10layer_norm13ln_bwd_kernelINS_13Kernel_traitsIf6__halffS2_fjLj1024ELj1ELj4ELj1ELj16ENS_18Kernel_traits_baseILj1024EfS2_fS2_fjLj128EEEEELb0ELb1ELb1ELb1EEEvNS_9BwdParamsE)
        /*0758*/ 	.word	0x000000ff


	//----- nvinfo : EIATTR_FRAME_SIZE
	.align		4
.L_313:
        /*075c*/ 	.byte	0x04, 0x11
        /*075e*/ 	.short	(.L_315 - .L_314)
	.align		4
.L_314:
        /*0760*/ 	.word	index@($__internal_147_$__cuda_sm70_shflsync_bfly_p)
        /*0764*/ 	.word	0x00000000


	//----- nvinfo : EIATTR_FRAME_SIZE
	.align		4
.L_315:
        /*0768*/ 	.byte	0x04, 0x11
        /*076a*/ 	.short	(.L_317 - .L_316)
	.align		4
.L_316:
        /*076c*/ 	.word	index@(_ZN10layer_norm13ln_bwd_kernelINS_13Kernel_traitsIf6__halffS2_fjLj1024ELj1ELj4ELj1ELj16ENS_18Kernel_traits_baseILj1024EfS2_fS2_fjLj128EEEEELb0ELb1ELb1ELb1EEEvNS_9BwdParamsE)
        /*0770*/ 	.word	0x000000c0


	//----- nvinfo : EIATTR_REGCOUNT
	.align		4
.L_317:
        /*0774*/ 	.byte	0x04, 0x2f
        /*0776*/ 	.short	(.L_319 - .L_318)
	.align		4
.L_318:
        /*0778*/ 	.word	index@(_ZN10layer_norm13ln_bwd_kernelINS_13Kernel_traitsIf6__halffS2_fjLj1024ELj1ELj4ELj1ELj16ENS_18Kernel_traits_baseILj1024EfS2_fS2_fjLj128EEEEELb0ELb1ELb1ELb0EEEvNS_9BwdParamsE)
        /*077c*/ 	.word	0x000000ff


	//----- nvinfo : EIATTR_FRAME_SIZE
	.align		4
.L_319:
        /*0780*/ 	.byte	0x04, 0x11
        /*0782*/ 	.short	(.L_321 - .L_320)
	.align		4
.L_320:
        /*0784*/ 	.word	index@($__internal_146_$__cuda_sm70_shflsync_bfly_p)
        /*0788*/ 	.word	0x00000000


	//----- nvinfo : EIATTR_FRAME_SIZE
	.align		4
.L_321:
        /*078c*/ 	.byte	0x04, 0x11
        /*078e*/ 	.short	(.L_323 - .L_322)
	.align		4
.L_322:
        /*0790*/ 	.word	index@(_ZN10layer_norm13ln_bwd_kernelINS_13Kernel_traitsIf6__halffS2_fjLj1024ELj1ELj4ELj1ELj16ENS_18Kernel_traits_baseILj1024EfS2_fS2_fjLj128EEEEELb0ELb1ELb1ELb0EEEvNS_9BwdParamsE)
        /*0794*/ 	.word	0x000000b8


	//----- nvinfo : EIATTR_REGCOUNT
	.align		4
.L_323:
        /*0798*/ 	.byte	0x04, 0x2f
        /*079a*/ 	.short	(.L_325 - .L_324)
	.align		4
.L_324:
        /*079c*/ 	.word	index@(_ZN10layer_norm13ln_bwd_kernelINS_13Kernel_traitsIf6__halffS2_fjLj1024ELj1ELj4ELj1ELj16ENS_18Kernel_traits_baseILj1024EfS2_fS2_fjLj128EEEEELb0ELb1ELb0ELb1EEEvNS_9BwdParamsE)
        /*07a0*/ 	.word	0x000000ff


	//----- nvinfo : EIATTR_FRAME_SIZE
	.align		4
.L_325:
        /*07a4*/ 	.byte	0x04, 0x11
        /*07a6*/ 	.short	(.L_327 - .L_326)
	.align		4
.L_326:
        /*07a8*/ 	.word	index@($__internal_145_$__cuda_sm70_shflsync_bfly_p)
        /*07ac*/ 	.word	0x00000000


	//----- nvinfo : EIATTR_FRAME_SIZE
	.align		4
.L_327:
        /*07b0*/ 	.byte	0x04, 0x11
        /*07b2*/ 	.short	(.L_329 - .L_328)
	.align		4
.L_328:
        /*07b4*/ 	.word	index@(_ZN10layer_norm13ln_bwd_kernelINS_13Kernel_traitsIf6__halffS2_fjLj1024ELj1ELj4ELj1ELj16ENS_18Kernel_traits_baseILj1024EfS2_fS2_fjLj128EEEEELb0ELb1ELb0ELb1EEEvNS_9BwdParamsE)
        /*07b8*/ 	.word	0x00000080


	//----- nvinfo : EIATTR_REGCOUNT
	.align		4
.L_329:
        /*07bc*/ 	.byte	0x04, 0x2f
        /*07be*/ 	.short	(.L_331 - .L_330)
	.align		4
.L_330:
        /*07c0*/ 	.word	index@(_ZN10layer_norm13ln_bwd_kernelINS_13Kernel_traitsIf6__halffS2_fjLj1024ELj1ELj4ELj1ELj16ENS_18Kernel_traits_baseILj1024EfS2_fS2_fjLj128EEEEELb0ELb1ELb0ELb0EEEvNS_9BwdParamsE)
        /*07c4*/ 	.word	0x000000ff


	//----- nvinfo : EIATTR_FRAME_SIZE
	.align		4
.L_331:
        /*07c8*/ 	.byte	0x04, 0x11
        /*07ca*/ 	.short	(.L_333 - .L_332)
	.align		4
.L_332:
        /*07cc*/ 	.word	index@($__internal_144_$__cuda_sm70_shflsync_bfly_p)
        /*07d0*/ 	.word	0x00000000


	//----- nvinfo : EIATTR_FRAME_SIZE
	.align		4
.L_333:
        /*07d4*/ 	.byte	0x04, 0x11
        /*07d6*/ 	.short	(.L_335 - .L_334)
	.align		4
.L_334:
        /*07d8*/ 	.word	index@(_ZN10layer_norm13ln_bwd_kernelINS_13Kernel_traitsIf6__halffS2_fjLj1024ELj1ELj4ELj1ELj16ENS_18Kernel_traits_baseILj1024EfS2_fS2_fjLj128EEEEELb0ELb1ELb0ELb0EEEvNS_9BwdParamsE)
        /*07dc*/ 	.word	0x00000088


	//----- nvinfo : EIATTR_REGCOUNT
	.align		4
.L_335:
        /*07e0*/ 	.byte	0x04, 0x2f
        /*07e2*/ 	.short	(.L_337 - .L_336)
	.align		4
.L_336:
        /*07e4*/ 	.word	index@(_ZN10layer_norm13ln_bwd_kernelINS_13Kernel_traitsIf6__halffS2_fjLj1024ELj1ELj4ELj1ELj16ENS_18Kernel_traits_baseILj1024EfS2_fS2_fjLj128EEEEELb0ELb0ELb1ELb1EEEvNS_9BwdParamsE)
        /*07e8*/ 	.word	0x000000fe


	//----- nvinfo : EIATTR_FRAME_SIZE
	.align		4
.L_337:
        /*07ec*/ 	.byte	0x04, 0x11
        /*07ee*/ 	.short	(.L_339 - .L_338)
	.align		4
.L_338:
        /*07f0*/ 	.word	index@($__internal_143_$__cuda_sm70_shflsync_bfly_p)
        /*07f4*/ 	.word	0x00000000


	//----- nvinfo : EIATTR_FRAME_SIZE
	.align		4
.L_339:
        /*07f8*/ 	.byte	0x04, 0x11
        /*07fa*/ 	.short	(.L_341 - .L_340)
	.align		4
.L_340:
        /*07fc*/ 	.word	index@(_ZN10layer_norm13ln_bwd_kernelINS_13Kernel_traitsIf6__halffS2_fjLj1024ELj1ELj4ELj1ELj16ENS_18Kernel_traits_baseILj1024EfS2_fS2_fjLj128EEEEELb0ELb0ELb1ELb1EEEvNS_9BwdParamsE)
        /*0800*/ 	.word	0x00000000


	//----- nvinfo : EIATTR_REGCOUNT
	.align		4
.L_341:
        /*0804*/ 	.byte	0x04, 0x2f
        /*0806*/ 	.short	(.L_343 - .L_342)
	.align		4
.L_342:
        /*0808*/ 	.word	index@(_ZN10layer_norm13ln_bwd_kernelINS_13Kernel_traitsIf6__halffS2_fjLj1024ELj1ELj4ELj1ELj16ENS_18Kernel_traits_baseILj1024EfS2_fS2_fjLj128EEEEELb0ELb0ELb1ELb0EEEvNS_9BwdParamsE)
        /*080c*/ 	.word	0x000000e8


	//----- nvinfo : EIATTR_FRAME_SIZE
	.align		4
.L_343:
        /*0810*/ 	.byte	0x04, 0x11
        /*0812*/ 	.short	(.L_345 - .L_344)
	.align		4
.L_344:
        /*0814*/ 	.word	index@($__internal_142_$__cuda_sm70_shflsync_bfly_p)
        /*0818*/ 	.word	0x00000000


	//----- nvinfo : EIATTR_FRAME_SIZE
	.align		4
.L_345:
        /*081c*/ 	.byte	0x04, 0x11
        /*081e*/ 	.short	(.L_347 - .L_346)
	.align		4
.L_346:
        /*0820*/ 	.word	index@(_ZN10layer_norm13ln_bwd_kernelINS_13Kernel_traitsIf6__halffS2_fjLj1024ELj1ELj4ELj1ELj16ENS_18Kernel_traits_baseILj1024EfS2_fS2_fjLj128EEEEELb0ELb0ELb1ELb0EEEvNS_9BwdParamsE)
        /*0824*/ 	.word	0x00000000


	//----- nvinfo : EIATTR_REGCOUNT
	.align		4
.L_347:
        /*0828*/ 	.byte	0x04, 0x2f
        /*082a*/ 	.short	(.L_349 - .L_348)
	.align		4
.L_348:
        /*082c*/ 	.word	index@(_ZN10layer_norm13ln_bwd_kernelINS_13Kernel_traitsIf6__halffS2_fjLj1024ELj1ELj4ELj1ELj16ENS_18Kernel_traits_baseILj1024EfS2_fS2_fjLj128EEEEELb0ELb0ELb0ELb1EEEvNS_9BwdParamsE)
        /*0830*/ 	.word	0x000000f3


	//----- nvinfo : EIATTR_FRAME_SIZE
	.align		4
.L_349:
        /*0834*/ 	.byte	0x04, 0x11
        /*0836*/ 	.short	(.L_351 - .L_350)
	.align		4
.L_350:
        /*0838*/ 	.word	index@($__internal_141_$__cuda_sm70_shflsync_bfly_p)
        /*083c*/ 	.word	0x00000000


	//----- nvinfo : EIATTR_FRAME_SIZE
	.align		4
.L_351:
        /*0840*/ 	.byte	0x04, 0x11
        /*0842*/ 	.short	(.L_353 - .L_352)
	.align		4
.L_352:
        /*0844*/ 	.word	index@(_ZN10layer_norm13ln_bwd_kernelINS_13Kernel_traitsIf6__halffS2_fjLj1024ELj1ELj4ELj1ELj16ENS_18Kernel_traits_baseILj1024EfS2_fS2_fjLj128EEEEELb0ELb0ELb0ELb1EEEvNS_9BwdParamsE)
        /*0848*/ 	.word	0x00000000


	//----- nvinfo : EIATTR_REGCOUNT
	.align		4
.L_353:
        /*084c*/ 	.byte	0x04, 0x2f
        /*084e*/ 	.short	(.L_355 - .L_354)
	.align		4
.L_354:
        /*0850*/ 	.word	index@(_ZN10layer_norm13ln_bwd_kernelINS_13Kernel_traitsIf6__halffS2_fjLj1024ELj1ELj4ELj1ELj16ENS_18Kernel_traits_baseILj1024EfS2_fS2_fjLj128EEEEELb0ELb0ELb0ELb0EEEvNS_9BwdParamsE)
        /*0854*/ 	.word	0x000000e2


	//----- nvinfo : EIATTR_FRAME_SIZE
	.align		4
.L_355:
        /*0858*/ 	.byte	0x04, 0x11
        /*085a*/ 	.short	(.L_357 - .L_356)
	.align		4
.L_356:
        /*085c*/ 	.word	index@($__internal_140_$__cuda_sm70_shflsync_bfly_p)
        /*0860*/ 	.word	0x00000000


	//----- nvinfo : EIATTR_FRAME_SIZE
	.align		4
.L_357:
        /*0864*/ 	.byte	0x04, 0x11
        /*0866*/ 	.short	(.L_359 - .L_358)
	.align		4
.L_358:
        /*0868*/ 	.word	index@(_ZN10layer_norm13ln_bwd_kernelINS_13Kernel_traitsIf6__halffS2_fjLj1024ELj1ELj4ELj1ELj16ENS_18Kernel_traits_baseILj1024EfS2_fS2_fjLj128EEEEELb0ELb0ELb0ELb0EEEvNS_9BwdParamsE)
        /*086c*/ 	.word	0x00000000


	//----- nvinfo : EIATTR_REGCOUNT
	.align		4
.L_359:
        /*0870*/ 	.byte	0x04, 0x2f
        /*0872*/ 	.short	(.L_361 - .L_360)
	.align		4
.L_360:
        /*0874*/ 	.word	index@(_ZN10layer_norm13ln_bwd_kernelINS_13Kernel_traitsI6__halfS2_fS2_fjLj1024ELj1ELj4ELj1ELj16ENS_18Kernel_traits_baseILj1024ES2_S2_fS2_fjLj128EEEEELb1ELb1ELb1ELb1EEEvNS_9BwdParamsE)
        /*0878*/ 	.word	0x000000ff


	//----- nvinfo : EIATTR_FRAME_SIZE
	.align		4
.L_361:
        /*087c*/ 	.byte	0x04, 0x11
        /*087e*/ 	.short	(.L_363 - .L_362)
	.align		4
.L_362:
        /*0880*/ 	.word	index@($__internal_139_$__cuda_sm70_shflsync_bfly_p)
        /*0884*/ 	.word	0x00000000


	//----- nvinfo : EIATTR_FRAME_SIZE
	.align		4
.L_363:
        /*0888*/ 	.byte	0x04, 0x11
        /*088a*/ 	.short	(.L_365 - .L_364)
	.align		4
.L_364:
        /*088c*/ 	.word	index@(_ZN10layer_norm13ln_bwd_kernelINS_13Kernel_traitsI6__halfS2_fS2_fjLj1024ELj1ELj4ELj1ELj16ENS_18Kernel_traits_baseILj1024ES2_S2_fS2_fjLj128EEEEELb1ELb1ELb1ELb1EEEvNS_9BwdParamsE)
        /*0890*/ 	.word	0x000000a0


	//----- nvinfo : EIATTR_REGCOUNT
	.align		4
.L_365:
        /*0894*/ 	.byte	0x04, 0x2f
        /*0896*/ 	.short	(.L_367 - .L_366)
	.align		4
.L_366:
        /*0898*/ 	.word	index@(_ZN10layer_norm22ln_bwd_finalize_kernelINS_22Kernel_traits_finalizeILj1024E6__halfS2_fS2_fjLb1ELj1024ELj4ENS_18Kernel_traits_baseILj1024ES2_S2_fS2_fjLj1024EEEEELb1ELb1EEEvNS_9BwdParamsE)
        /*089c*/ 	.word	0x00000020


	//----- nvinfo : EIATTR_FRAME_SIZE
	.align		4
.L_367:
        /*08a0*/ 	.byte	0x04, 0x11
        /*08a2*/ 	.short	(.L_369 - .L_368)
	.align		4
.L_368:
        /*08a4*/ 	.word	index@($__internal_138_$__cuda_sm70_shflsync_bfly_p)
        /*08a8*/ 	.word	0x00000000


	//----- nvinfo : EIATTR_FRAME_SIZE
	.align		4
.L_369:
        /*08ac*/ 	.byte	0x04, 0x11
        /*08ae*/ 	.short	(.L_371 - .L_370)
	.align		4
.L_370:
        /*08b0*/ 	.word	index@(_ZN10layer_norm22ln_bwd_finalize_kernelINS_22Kernel_traits_finalizeILj1024E6__halfS2_fS2_fjLb1ELj1024ELj4ENS_18Kernel_traits_baseILj1024ES2_S2_fS2_fjLj1024EEEEELb1ELb1EEEvNS_9BwdParamsE)
        /*08b4*/ 	.word	0x00000000


	//----- nvinfo : EIATTR_REGCOUNT
	.align		4
.L_371:
        /*08b8*/ 	.byte	0x04, 0x2f
        /*08ba*/ 	.short	(.L_373 - .L_372)
	.align		4
.L_372:
        /*08bc*/ 	.word	index@(_ZN10layer_norm13ln_bwd_kernelINS_13Kernel_traitsI6__halfS2_fS2_fjLj1024ELj1ELj4ELj1ELj16ENS_18Kernel_traits_baseILj1024ES2_S2_fS2_fjLj128EEEEELb1ELb1ELb1ELb0EEEvNS_9BwdParamsE)
        /*08c0*/ 	.word	0x000000ff


	//----- nvinfo : EIATTR_FRAME_SIZE
	.align		4
.L_373:
        /*08c4*/ 	.byte	0x04, 0x11
        /*08c6*/ 	.short	(.L_375 - .L_374)
	.align		4
.L_374:
        /*08c8*/ 	.word	index@($__internal_137_$__cuda_sm70_shflsync_bfly_p)
        /*08cc*/ 	.word	0x00000000


	//----- nvinfo : EIATTR_FRAME_SIZE
	.align		4
.L_375:
        /*08d0*/ 	.byte	0x04, 0x11
        /*08d2*/ 	.short	(.L_377 - .L_376)
	.align		4
.L_376:
        /*08d4*/ 	.word	index@(_ZN10layer_norm13ln_bwd_kernelINS_13Kernel_traitsI6__halfS2_fS2_fjLj1024ELj1ELj4ELj1ELj16ENS_18Kernel_traits_baseILj1024ES2_S2_fS2_fjLj128EEEEELb1ELb1ELb1ELb0EEEvNS_9BwdParamsE)
        /*08d8*/ 	.word	0x000000d8


	//----- nvinfo : EIATTR_REGCOUNT
	.align		4
.L_377:
        /*08dc*/ 	.byte	0x04, 0x2f
        /*08de*/ 	.short	(.L_379 - .L_378)
	.align		4
.L_378:
        /*08e0*/ 	.word	index@(_ZN10layer_norm22ln_bwd_finalize_kernelINS_22Kernel_traits_finalizeILj1024E6__halfS2_fS2_fjLb1ELj1024ELj4ENS_18Kernel_traits_baseILj1024ES2_S2_fS2_fjLj1024EEEEELb1ELb0EEEvNS_9BwdParamsE)
        /*08e4*/ 	.word	0x00000020


	//----- nvinfo : EIATTR_FRAME_SIZE
	.align		4
.L_379:
        /*08e8*/ 	.byte	0x04, 0x11
        /*08ea*/ 	.short	(.L_381 - .L_380)
	.align		4
.L_380:
        /*08ec*/ 	.word	index@($__internal_136_$__cuda_sm70_shflsync_bfly_p)
        /*08f0*/ 	.word	0x00000000


	//----- nvinfo : EIATTR_FRAME_SIZE
	.align		4
.L_381:
        /*08f4*/ 	.byte	0x04, 0x11
        /*08f6*/ 	.short	(.L_383 - .L_382)
	.align		4
.L_382:
        /*08f8*/ 	.word	index@(_ZN10layer_norm22ln_bwd_finalize_kernelINS_22Kernel_traits_finalizeILj1024E6__halfS2_fS2_fjLb1ELj1024ELj4ENS_18Kernel_traits_baseILj1024ES2_S2_fS2_fjLj1024EEEEELb1ELb0EEEvNS_9BwdParamsE)
        /*08fc*/ 	.word	0x00000000


	//----- nvinfo : EIATTR_REGCOUNT
	.align		4
.L_383:
        /*0900*/ 	.byte	0x04, 0x2f
        /*0902*/ 	.short	(.L_385 - .L_384)
	.align		4
.L_384:
        /*0904*/ 	.word	index@(_ZN10layer_norm13ln_bwd_kernelINS_13Kernel_traitsI6__halfS2_fS2_fjLj1024ELj1ELj4ELj1ELj16ENS_18Kernel_traits_baseILj1024ES2_S2_fS2_fjLj128EEEEELb1ELb1ELb0ELb1EEEvNS_9BwdParamsE)
        /*0908*/ 	.word	0x000000ff


	//----- nvinfo : EIATTR_FRAME_SIZE
	.align		4
.L_385:
        /*090c*/ 	.byte	0x04, 0x11
        /*090e*/ 	.short	(.L_387 - .L_386)
	.align		4
.L_386:
        /*0910*/ 	.word	index@($__internal_135_$__cuda_sm70_shflsync_bfly_p)
        /*0914*/ 	.word	0x00000000


	//----- nvinfo : EIATTR_FRAME_SIZE
	.align		4
.L_387:
        /*0918*/ 	.byte	0x04, 0x11
        /*091a*/ 	.short	(.L_389 - .L_388)
	.align		4
.L_388:
        /*091c*/ 	.word	index@(_ZN10layer_norm13ln_bwd_kernelINS_13Kernel_traitsI6__halfS2_fS2_fjLj1024ELj1ELj4ELj1ELj16ENS_18Kernel_traits_baseILj1024ES2_S2_fS2_fjLj128EEEEELb1ELb1ELb0ELb1EEEvNS_9BwdParamsE)
        /*0920*/ 	.word	0x00000068


	//----- nvinfo : EIATTR_REGCOUNT
	.align		4
.L_389:
        /*0924*/ 	.byte	0x04, 0x2f
        /*0926*/ 	.short	(.L_391 - .L_390)
	.align		4
.L_390:
        /*0928*/ 	.word	index@(_ZN10layer_norm13ln_bwd_kernelINS_13Kernel_traitsI6__halfS2_fS2_fjLj1024ELj1ELj4ELj1ELj16ENS_18Kernel_traits_baseILj1024ES2_S2_fS2_fjLj128EEEEELb1ELb1ELb0ELb0EEEvNS_9BwdParamsE)
        /*092c*/ 	.word	0x000000ff


	//----- nvinfo : EIATTR_FRAME_SIZE
	.align		4
.L_391:
        /*0930*/ 	.byte	0x04, 0x11
        /*0932*/ 	.short	(.L_393 - .L_392)
	.align		4
.L_392:
        /*0934*/ 	.word	index@($__internal_134_$__cuda_sm70_shflsync_bfly_p)
        /*0938*/ 	.word	0x00000000


	//----- nvinfo : EIATTR_FRAME_SIZE
	.align		4
.L_393:
        /*093c*/ 	.byte	0x04, 0x11
        /*093e*/ 	.short	(.L_395 - .L_394)
	.align		4
.L_394:
        /*0940*/ 	.word	index@(_ZN10layer_norm13ln_bwd_kernelINS_13Kernel_traitsI6__halfS2_fS2_fjLj1024ELj1ELj4ELj1ELj16ENS_18Kernel_traits_baseILj1024ES2_S2_fS2_fjLj128EEEEELb1ELb1ELb0ELb0EEEvNS_9BwdParamsE)
        /*0944*/ 	.word	0x000000a0


	//----- nvinfo : EIATTR_REGCOUNT
	.align		4
.L_395:
        /*0948*/ 	.byte	0x04, 0x2f
        /*094a*/ 	.short	(.L_397 - .L_396)
	.align		4
.L_396:
        /*094c*/ 	.word	index@(_ZN10layer_norm13ln_bwd_kernelINS_13Kernel_traitsI6__halfS2_fS2_fjLj1024ELj1ELj4ELj1ELj16ENS_18Kernel_traits_baseILj1024ES2_S2_fS2_fjLj128EEEEELb1ELb0ELb1ELb1EEEvNS_9BwdParamsE)
        /*0950*/ 	.word	0x000000fe


	//----- nvinfo : EIATTR_FRAME_SIZE
	.align		4
.L_397:
        /*0954*/ 	.byte	0x04, 0x11
        /*0956*/ 	.short	(.L_399 - .L_398)
	.align		4
.L_398:
        /*0958*/ 	.word	index@($__internal_133_$__cuda_sm70_shflsync_bfly_p)
        /*095c*/ 	.word	0x00000000


	//----- nvinfo : EIATTR_FRAME_SIZE
	.align		4
.L_399:
        /*0960*/ 	.byte	0x04, 0x11
        /*0962*/ 	.short	(.L_401 - .L_400)
	.align		4
.L_400:
        /*0964*/ 	.word	index@(_ZN10layer_norm13ln_bwd_kernelINS_13Kernel_traitsI6__halfS2_fS2_fjLj1024ELj1ELj4ELj1ELj16ENS_18Kernel_traits_baseILj1024ES2_S2_fS2_fjLj128EEEEELb1ELb0ELb1ELb1EEEvNS_9BwdParamsE)
        /*0968*/ 	.word	0x00000000


	//----- nvinfo : EIATTR_REGCOUNT
	.align		4
.L_401:
        /*096c*/ 	.byte	0x04, 0x2f
        /*096e*/ 	.short	(.L_403 - .L_402)
	.align		4
.L_402:
        /*0970*/ 	.word	index@(_ZN10layer_norm22ln_bwd_finalize_kernelINS_22Kernel_traits_finalizeILj1024E6__halfS2_fS2_fjLb0ELj1024ELj4ENS_18Kernel_traits_baseILj1024ES2_S2_fS2_fjLj1024EEEEELb0ELb1EEEvNS_9BwdParamsE)
        /*0974*/ 	.word	0x00000020


	//----- nvinfo : EIATTR_FRAME_SIZE
	.align		4
.L_403:
        /*0978*/ 	.byte	0x04, 0x11
        /*097a*/ 	.short	(.L_405 - .L_404)
	.align		4
.L_404:
        /*097c*/ 	.word	index@($__internal_132_$__cuda_sm70_shflsync_bfly_p)
        /*0980*/ 	.word	0x00000000


	//----- nvinfo : EIATTR_FRAME_SIZE
	.align		4
.L_405:
        /*0984*/ 	.byte	0x04, 0x11
        /*0986*/ 	.short	(.L_407 - .L_406)
	.align		4
.L_406:
        /*0988*/ 	.word	index@(_ZN10layer_norm22ln_bwd_finalize_kernelINS_22Kernel_traits_finalizeILj1024E6__halfS2_fS2_fjLb0ELj1024ELj4ENS_18Kernel_traits_baseILj1024ES2_S2_fS2_fjLj1024EEEEELb0ELb1EEEvNS_9BwdParamsE)
        /*098c*/ 	.word	0x00000000


	//----- nvinfo : EIATTR_REGCOUNT
	.align		4
.L_407:
        /*0990*/ 	.byte	0x04, 0x2f
        /*0992*/ 	.short	(.L_409 - .L_408)
	.align		4
.L_408:
        /*0994*/ 	.word	index@(_ZN10layer_norm13ln_bwd_kernelINS_13Kernel_traitsI6__halfS2_fS2_fjLj1024ELj1ELj4ELj1ELj16ENS_18Kernel_traits_baseILj1024ES2_S2_fS2_fjLj128EEEEELb1ELb0ELb1ELb0EEEvNS_9BwdParamsE)
        /*0998*/ 	.word	0x000000f2


	//----- nvinfo : EIATTR_FRAME_SIZE
	.align		4
.L_409:
        /*099c*/ 	.byte	0x04, 0x11
        /*099e*/ 	.short	(.L_411 - .L_410)
	.align		4
.L_410:
        /*09a0*/ 	.word	index@($__internal_131_$__cuda_sm70_shflsync_bfly_p)
        /*09a4*/ 	.word	0x00000000


	//----- nvinfo : EIATTR_FRAME_SIZE
	.align		4
.L_411:
        /*09a8*/ 	.byte	0x04, 0x11
        /*09aa*/ 	.short	(.L_413 - .L_412)
	.align		4
.L_412:
        /*09ac*/ 	.word	index@(_ZN10layer_norm13ln_bwd_kernelINS_13Kernel_traitsI6__halfS2_fS2_fjLj1024ELj1ELj4ELj1ELj16ENS_18Kernel_traits_baseILj1024ES2_S2_fS2_fjLj128EEEEELb1ELb0ELb1ELb0EEEvNS_9BwdParamsE)
        /*09b0*/ 	.word	0x00000000


	//----- nvinfo : EIATTR_REGCOUNT
	.align		4
.L_413:
        /*09b4*/ 	.byte	0x04, 0x2f
        /*09b6*/ 	.short	(.L_415 - .L_414)
	.align		4
.L_414:
        /*09b8*/ 	.word	index@(_ZN10layer_norm22ln_bwd_finalize_kernelINS_22Kernel_traits_finalizeILj1024E6__halfS2_fS2_fjLb0ELj1024ELj4ENS_18Kernel_traits_baseILj1024ES2_S2_fS2_fjLj1024EEEEELb0ELb0EEEvNS_9BwdParamsE)
        /*09bc*/ 	.word	0x0000001e


	//----- nvinfo : EIATTR_FRAME_SIZE
	.align		4
.L_415:
        /*09c0*/ 	.byte	0x04, 0x11
        /*09c2*/ 	.short	(.L_417 - .L_416)
	.align		4
.L_416:
        /*09c4*/ 	.word	index@($__internal_130_$__cuda_sm70_shflsync_bfly_p)
        /*09c8*/ 	.word	0x00000000


	//----- nvinfo : EIATTR_FRAME_SIZE
	.align		4
.L_417:
        /*09cc*/ 	.byte	0x04, 0x11
        /*09ce*/ 	.short	(.L_419 - .L_418)
	.align		4
.L_418:
        /*09d0*/ 	.word	index@(_ZN10layer_norm22ln_bwd_finalize_kernelINS_22Kernel_traits_finalizeILj1024E6__halfS2_fS2_fjLb0ELj1024ELj4ENS_18Kernel_traits_baseILj1024ES2_S2_fS2_fjLj1024EEEEELb0ELb0EEEvNS_9BwdParamsE)
        /*09d4*/ 	.word	0x00000000


	//----- nvinfo : EIATTR_REGCOUNT
	.align		4
.L_419:
        /*09d8*/ 	.byte	0x04, 0x2f
        /*09da*/ 	.short	(.L_421 - .L_420)
	.align		4
.L_420:
        /*09dc*/ 	.word	index@(_ZN10layer_norm13ln_bwd_kernelINS_13Kernel_traitsI6__halfS2_fS2_fjLj1024ELj1ELj4ELj1ELj16ENS_18Kernel_traits_baseILj1024ES2_S2_fS2_fjLj128EEEEELb1ELb0ELb0ELb1EEEvNS_9BwdParamsE)
        /*09e0*/ 	.word	0x000000fc


	//----- nvinfo : EIATTR_FRAME_SIZE
	.align		4
.L_421:
        /*09e4*/ 	.byte	0x04, 0x11
        /*09e6*/ 	.short	(.L_423 - .L_422)
	.align		4
.L_422:
        /*09e8*/ 	.word	index@($__internal_129_$__cuda_sm70_shflsync_bfly_p)
        /*09ec*/ 	.word	0x00000000


	//----- nvinfo : EIATTR_FRAME_SIZE
	.align		4
.L_423:
        /*09f0*/ 	.byte	0x04, 0x11
        /*09f2*/ 	.short	(.L_425 - .L_424)
	.align		4
.L_424:
        /*09f4*/ 	.word	index@(_ZN10layer_norm13ln_bwd_kernelINS_13Kernel_traitsI6__halfS2_fS2_fjLj1024ELj1ELj4ELj1ELj16ENS_18Kernel_traits_baseILj1024ES2_S2_fS2_fjLj128EEEEELb1ELb0ELb0ELb1EEEvNS_9BwdParamsE)
        /*09f8*/ 	.word	0x00000000


	//----- nvinfo : EIATTR_REGCOUNT
	.align		4
.L_425:
        /*09fc*/ 	.byte	0x04, 0x2f
        /*09fe*/ 	.short	(.L_427 - .L_426)
	.align		4
.L_426:
        /*0a00*/ 	.word	index@(_ZN10layer_norm13ln_bwd_kernelINS_13Kernel_traitsI6__halfS2_fS2_fjLj1024ELj1ELj4ELj1ELj16ENS_18Kernel_traits_baseILj1024ES2_S2_fS2_fjLj128EEEEELb1ELb0ELb0ELb0EEEvNS_9BwdParamsE)
        /*0a04*/ 	.word	0x000000ea


	//----- nvinfo : EIATTR_FRAME_SIZE
	.align		4
.L_427:
        /*0a08*/ 	.byte	0x04, 0x11
        /*0a0a*/ 	.short	(.L_429 - .L_428)
	.align		4
.L_428:
        /*0a0c*/ 	.word	index@($__internal_128_$__cuda_sm70_shflsync_bfly_p)
        /*0a10*/ 	.word	0x00000000


	//----- nvinfo : EIATTR_FRAME_SIZE
	.align		4
.L_429:
        /*0a14*/ 	.byte	0x04, 0x11
        /*0a16*/ 	.short	(.L_431 - .L_430)
	.align		4
.L_430:
        /*0a18*/ 	.word	index@(_ZN10layer_norm13ln_bwd_kernelINS_13Kernel_traitsI6__halfS2_fS2_fjLj1024ELj1ELj4ELj1ELj16ENS_18Kernel_traits_baseILj1024ES2_S2_fS2_fjLj128EEEEELb1ELb0ELb0ELb0EEEvNS_9BwdParamsE)
        /*0a1c*/ 	.word	0x00000000


	//----- nvinfo : EIATTR_REGCOUNT
	.align		4
.L_431:
        /*0a20*/ 	.byte	0x04, 0x2f
        /*0a22*/ 	.short	(.L_433 - .L_432)
	.align		4
.L_432:
        /*0a24*/ 	.word	index@(_ZN10layer_norm13ln_bwd_kernelINS_13Kernel_traitsI6__halfS2_fS2_fjLj1024ELj1ELj4ELj1ELj16ENS_18Kernel_traits_baseILj1024ES2_S2_fS2_fjLj128EEEEELb0ELb1ELb1ELb1EEEvNS_9BwdParamsE)
        /*0a28*/ 	.word	0x000000ff


	//----- nvinfo : EIATTR_FRAME_SIZE
	.align		4
.L_433:
        /*0a2c*/ 	.byte	0x04, 0x11
        /*0a2e*/ 	.short	(.L_435 - .L_434)
	.align		4
.L_434:
        /*0a30*/ 	.word	index@($__internal_127_$__cuda_sm70_shflsync_bfly_p)
        /*0a34*/ 	.word	0x00000000


	//----- nvinfo : EIATTR_FRAME_SIZE
	.align		4
.L_435:
        /*0a38*/ 	.byte	0x04, 0x11
        /*0a3a*/ 	.short	(.L_437 - .L_436)
	.align		4
.L_436:
        /*0a3c*/ 	.word	index@(_ZN10layer_norm13ln_bwd_kernelINS_13Kernel_traitsI6__halfS2_fS2_fjLj1024ELj1ELj4ELj1ELj16ENS_18Kernel_traits_baseILj1024ES2_S2_fS2_fjLj128EEEEELb0ELb1ELb1ELb1EEEvNS_9BwdParamsE)
        /*0a40*/ 	.word	0x00000070


	//----- nvinfo : EIATTR_REGCOUNT
	.align		4
.L_437:
        /*0a44*/ 	.byte	0x04, 0x2f
        /*0a46*/ 	.short	(.L_439 - .L_438)
	.align		4
.L_438:
        /*0a48*/ 	.word	index@(_ZN10layer_norm13ln_bwd_kernelINS_13Kernel_traitsI6__halfS2_fS2_fjLj1024ELj1ELj4ELj1ELj16ENS_18Kernel_traits_baseILj1024ES2_S2_fS2_fjLj128EEEEELb0ELb1ELb1ELb0EEEvNS_9BwdParamsE)
        /*0a4c*/ 	.word	0x000000ff


	//----- nvinfo : EIATTR_FRAME_SIZE
	.align		4
.L_439:
        /*0a50*/ 	.byte	0x04, 0x11
        /*0a52*/ 	.short	(.L_441 - .L_440)
	.align		4
.L_440:
        /*0a54*/ 	.word	index@($__internal_126_$__cuda_sm70_shflsync_bfly_p)
        /*0a58*/ 	.word	0x00000000


	//----- nvinfo : EIATTR_FRAME_SIZE
	.align		4
.L_441:
        /*0a5c*/ 	.byte	0x04, 0x11
        /*0a5e*/ 	.short	(.L_443 - .L_442)
	.align		4
.L_442:
        /*0a60*/ 	.word	index@(_ZN10layer_norm13ln_bwd_kernelINS_13Kernel_traitsI6__halfS2_fS2_fjLj1024ELj1ELj4ELj1ELj16ENS_18Kernel_traits_baseILj1024ES2_S2_fS2_fjLj128EEEEELb0ELb1ELb1ELb0EEEvNS_9BwdParamsE)
        /*0a64*/ 	.word	0x000000b0


	//----- nvinfo : EIATTR_REGCOUNT
	.align		4
.L_443:
        /*0a68*/ 	.byte	0x04, 0x2f
        /*0a6a*/ 	.short	(.L_445 - .L_444)
	.align		4
.L_444:
        /*0a6c*/ 	.word	index@(_ZN10layer_norm13ln_bwd_kernelINS_13Kernel_traitsI6__halfS2_fS2_fjLj1024ELj1ELj4ELj1ELj16ENS_18Kernel_traits_baseILj1024ES2_S2_fS2_fjLj128EEEEELb0ELb1ELb0ELb1EEEvNS_9BwdParamsE)
        /*0a70*/ 	.word	0x000000ff


	//----- nvinfo : EIATTR_FRAME_SIZE
	.align		4
.L_445:
        /*0a74*/ 	.byte	0x04, 0x11
        /*0a76*/ 	.short	(.L_447 - .L_446)
	.align		4
.L_446:
        /*0a78*/ 	.word	index@($__internal_125_$__cuda_sm70_shflsync_bfly_p)
        /*0a7c*/ 	.word	0x00000000


	//----- nvinfo : EIATTR_FRAME_SIZE
	.align		4
.L_447:
        /*0a80*/ 	.byte	0x04, 0x11
        /*0a82*/ 	.short	(.L_449 - .L_448)
	.align		4
.L_448:
        /*0a84*/ 	.word	index@(_ZN10layer_norm13ln_bwd_kernelINS_13Kernel_traitsI6__halfS2_fS2_fjLj1024ELj1ELj4ELj1ELj16ENS_18Kernel_traits_baseILj1024ES2_S2_fS2_fjLj128EEEEELb0ELb1ELb0ELb1EEEvNS_9BwdParamsE)
        /*0a88*/ 	.word	0x00000090


	//----- nvinfo : EIATTR_REGCOUNT
	.align		4
.L_449:
        /*0a8c*/ 	.byte	0x04, 0x2f
        /*0a8e*/ 	.short	(.L_451 - .L_450)
	.align		4
.L_450:
        /*0a90*/ 	.word	index@(_ZN10layer_norm13ln_bwd_kernelINS_13Kernel_traitsI6__halfS2_fS2_fjLj1024ELj1ELj4ELj1ELj16ENS_18Kernel_traits_baseILj1024ES2_S2_fS2_fjLj128EEEEELb0ELb1ELb0ELb0EEEvNS_9BwdParamsE)
        /*0a94*/ 	.word	0x000000ff


	//----- nvinfo : EIATTR_FRAME_SIZE
	.align		4
.L_451:
        /*0a98*/ 	.byte	0x04, 0x11
        /*0a9a*/ 	.short	(.L_453 - .L_452)
	.align		4
.L_452:
        /*0a9c*/ 	.word	index@($__internal_124_$__cuda_sm70_shflsync_bfly_p)
        /*0aa0*/ 	.word	0x00000000


	//----- nvinfo : EIATTR_FRAME_SIZE
	.align		4
.L_453:
        /*0aa4*/ 	.byte	0x04, 0x11
        /*0aa6*/ 	.short	(.L_455 - .L_454)
	.align		4
.L_454:
        /*0aa8*/ 	.word	index@(_ZN10layer_norm13ln_bwd_kernelINS_13Kernel_traitsI6__halfS2_fS2_fjLj1024ELj1ELj4ELj1ELj16ENS_18Kernel_traits_baseILj1024ES2_S2_fS2_fjLj128EEEEELb0ELb1ELb0ELb0EEEvNS_9BwdParamsE)
        /*0aac*/ 	.word	0x00000080


	//----- nvinfo : EIATTR_REGCOUNT
	.align		4
.L_455:
        /*0ab0*/ 	.byte	0x04, 0x2f
        /*0ab2*/ 	.short	(.L_457 - .L_456)
	.align		4
.L_456:
        /*0ab4*/ 	.word	index@(_ZN10layer_norm13ln_bwd_kernelINS_13Kernel_traitsI6__halfS2_fS2_fjLj1024ELj1ELj4ELj1ELj16ENS_18Kernel_traits_baseILj1024ES2_S2_fS2_fjLj128EEEEELb0ELb0ELb1ELb1EEEvNS_9BwdParamsE)
        /*0ab8*/ 	.word	0x000000fc


	//----- nvinfo : EIATTR_FRAME_SIZE
	.align		4
.L_457:
        /*0abc*/ 	.byte	0x04, 0x11
        /*0abe*/ 	.short	(.L_459 - .L_458)
	.align		4
.L_458:
        /*0ac0*/ 	.word	index@($__internal_123_$__cuda_sm70_shflsync_bfly_p)
        /*0ac4*/ 	.word	0x00000000


	//----- nvinfo : EIATTR_FRAME_SIZE
	.align		4
.L_459:
        /*0ac8*/ 	.byte	0x04, 0x11
        /*0aca*/ 	.short	(.L_461 - .L_460)
	.align		4
.L_460:
        /*0acc*/ 	.word	index@(_ZN10layer_norm13ln_bwd_kernelINS_13Kernel_traitsI6__halfS2_fS2_fjLj1024ELj1ELj4ELj1ELj16ENS_18Kernel_traits_baseILj1024ES2_S2_fS2_fjLj128EEEEELb0ELb0ELb1ELb1EEEvNS_9BwdParamsE)
        /*0ad0*/ 	.word	0x00000000


	//----- nvinfo : EIATTR_REGCOUNT
	.align		4
.L_461:
        /*0ad4*/ 	.byte	0x04, 0x2f
        /*0ad6*/ 	.short	(.L_463 - .L_462)
	.align		4
.L_462:
        /*0ad8*/ 	.word	index@(_ZN10layer_norm13ln_bwd_kernelINS_13Kernel_traitsI6__halfS2_fS2_fjLj1024ELj1ELj4ELj1ELj16ENS_18Kernel_traits_baseILj1024ES2_S2_fS2_fjLj128EEEEELb0ELb0ELb1ELb0EEEvNS_9BwdParamsE)
        /*0adc*/ 	.word	0x000000ea


	//----- nvinfo : EIATTR_FRAME_SIZE
	.align		4
.L_463:
        /*0ae0*/ 	.byte	0x04, 0x11
        /*0ae2*/ 	.short	(.L_465 - .L_464)
	.align		4
.L_464:
        /*0ae4*/ 	.word	index@($__internal_122_$__cuda_sm70_shflsync_bfly_p)
        /*0ae8*/ 	.word	0x00000000


	//----- nvinfo : EIATTR_FRAME_SIZE
	.align		4
.L_465:
        /*0aec*/ 	.byte	0x04, 0x11
        /*0aee*/ 	.short	(.L_467 - .L_466)
	.align		4
.L_466:
        /*0af0*/ 	.word	index@(_ZN10layer_norm13ln_bwd_kernelINS_13Kernel_traitsI6__halfS2_fS2_fjLj1024ELj1ELj4ELj1ELj16ENS_18Kernel_traits_baseILj1024ES2_S2_fS2_fjLj128EEEEELb0ELb0ELb1ELb0EEEvNS_9BwdParamsE)
        /*0af4*/ 	.word	0x00000000


	//----- nvinfo : EIATTR_REGCOUNT
	.align		4
.L_467:
        /*0af8*/ 	.byte	0x04, 0x2f
        /*0afa*/ 	.short	(.L_469 - .L_468)
	.align		4
.L_468:
        /*0afc*/ 	.word	index@(_ZN10layer_norm13ln_bwd_kernelINS_13Kernel_traitsI6__halfS2_fS2_fjLj1024ELj1ELj4ELj1ELj16ENS_18Kernel_traits_baseILj1024ES2_S2_fS2_fjLj128EEEEELb0ELb0ELb0ELb1EEEvNS_9BwdParamsE)
        /*0b00*/ 	.word	0x000000f3


	//----- nvinfo : EIATTR_FRAME_SIZE
	.align		4
.L_469:
        /*0b04*/ 	.byte	0x04, 0x11
        /*0b06*/ 	.short	(.L_471 - .L_470)
	.align		4
.L_470:
        /*0b08*/ 	.word	index@($__internal_121_$__cuda_sm70_shflsync_bfly_p)
        /*0b0c*/ 	.word	0x00000000


	//----- nvinfo : EIATTR_FRAME_SIZE
	.align		4
.L_471:
        /*0b10*/ 	.byte	0x04, 0x11
        /*0b12*/ 	.short	(.L_473 - .L_472)
	.align		4
.L_472:
        /*0b14*/ 	.word	index@(_ZN10layer_norm13ln_bwd_kernelINS_13Kernel_traitsI6__halfS2_fS2_fjLj1024ELj1ELj4ELj1ELj16ENS_18Kernel_traits_baseILj1024ES2_S2_fS2_fjLj128EEEEELb0ELb0ELb0ELb1EEEvNS_9BwdParamsE)
        /*0b18*/ 	.word	0x00000000


	//----- nvinfo : EIATTR_REGCOUNT
	.align		4
.L_473:
        /*0b1c*/ 	.byte	0x04, 0x2f
        /*0b1e*/ 	.short	(.L_475 - .L_474)
	.align		4
.L_474:
        /*0b20*/ 	.word	index@(_ZN10layer_norm13ln_bwd_kernelINS_13Kernel_traitsI6__halfS2_fS2_fjLj1024ELj1ELj4ELj1ELj16ENS_18Kernel_traits_baseILj1024ES2_S2_fS2_fjLj128EEEEELb0ELb0ELb0ELb0EEEvNS_9BwdParamsE)
        /*0b24*/ 	.word	0x000000e1


	//----- nvinfo : EIATTR_FRAME_SIZE
	.align		4
.L_475:
        /*0b28*/ 	.byte	0x04, 0x11
        /*0b2a*/ 	.short	(.L_477 - .L_476)
	.align		4
.L_476:
        /*0b2c*/ 	.word	index@($__internal_120_$__cuda_sm70_shflsync_bfly_p)
        /*0b30*/ 	.word	0x00000000


	//----- nvinfo : EIATTR_FRAME_SIZE
	.align		4
.L_477:
        /*0b34*/ 	.byte	0x04, 0x11
        /*0b36*/ 	.short	(.L_479 - .L_478)
	.align		4
.L_478:
        /*0b38*/ 	.word	index@(_ZN10layer_norm13ln_bwd_kernelINS_13Kernel_traitsI6__halfS2_fS2_fjLj1024ELj1ELj4ELj1ELj16ENS_18Kernel_traits_baseILj1024ES2_S2_fS2_fjLj128EEEEELb0ELb0ELb0ELb0EEEvNS_9BwdParamsE)
        /*0b3c*/ 	.word	0x00000000


	//----- nvinfo : EIATTR_REGCOUNT
	.align		4
.L_479:
        /*0b40*/ 	.byte	0x04, 0x2f
        /*0b42*/ 	.short	(.L_481 - .L_480)
	.align		4
.L_480:
        /*0b44*/ 	.word	index@(_ZN10layer_norm13ln_bwd_kernelINS_13Kernel_traitsIf6__halfS2_S2_fjLj1024ELj1ELj4ELj1ELj16ENS_18Kernel_traits_baseILj1024EfS2_S2_S2_fjLj128EEEEELb1ELb1ELb1ELb1EEEvNS_9BwdParamsE)
        /*0b48*/ 	.word	0x000000ff


	//----- nvinfo : EIATTR_FRAME_SIZE
	.align		4
.L_481:
        /*0b4c*/ 	.byte	0x04, 0x11
        /*0b4e*/ 	.short	(.L_483 - .L_482)
	.align		4
.L_482:
        /*0b50*/ 	.word	index@($__internal_119_$__cuda_sm70_shflsync_bfly_p)
        /*0b54*/ 	.word	0x00000000


	//----- nvinfo : EIATTR_FRAME_SIZE
	.align		4
.L_483:
        /*0b58*/ 	.byte	0x04, 0x11
        /*0b5a*/ 	.short	(.L_485 - .L_484)
	.align		4
.L_484:
        /*0b5c*/ 	.word	index@(_ZN10layer_norm13ln_bwd_kernelINS_13Kernel_traitsIf6__halfS2_S2_fjLj1024ELj1ELj4ELj1ELj16ENS_18Kernel_traits_baseILj1024EfS2_S2_S2_fjLj128EEEEELb1ELb1ELb1ELb1EEEvNS_9BwdParamsE)
        /*0b60*/ 	.word	0x00000080


	//----- nvinfo : EIATTR_REGCOUNT
	.align		4
.L_485:
        /*0b64*/ 	.byte	0x04, 0x2f
        /*0b66*/ 	.short	(.L_487 - .L_486)
	.align		4
.L_486:
        /*0b68*/ 	.word	index@(_ZN10layer_norm22ln_bwd_finalize_kernelINS_22Kernel_traits_finalizeILj1024Ef6__halfS2_S2_fjLb1ELj1024ELj4ENS_18Kernel_traits_baseILj1024EfS2_S2_S2_fjLj1024EEEEELb1ELb1EEEvNS_9BwdParamsE)
        /*0b6c*/ 	.word	0x00000020


	//----- nvinfo : EIATTR_FRAME_SIZE
	.align		4
.L_487:
        /*0b70*/ 	.byte	0x04, 0x11
        /*0b72*/ 	.short	(.L_489 - .L_488)
	.align		4
.L_488:
        /*0b74*/ 	.word	index@($__internal_118_$__cuda_sm70_shflsync_bfly_p)
        /*0b78*/ 	.word	0x00000000


	//----- nvinfo : EIATTR_FRAME_SIZE
	.align		4
.L_489:
        /*0b7c*/ 	.byte	0x04, 0x11
        /*0b7e*/ 	.short	(.L_491 - .L_490)
	.align		4
.L_490:
        /*0b80*/ 	.word	index@(_ZN10layer_norm22ln_bwd_finalize_kernelINS_22Kernel_traits_finalizeILj1024Ef6__halfS2_S2_fjLb1ELj1024ELj4ENS_18Kernel_traits_baseILj1024EfS2_S2_S2_fjLj1024EEEEELb1ELb1EEEvNS_9BwdParamsE)
        /*0b84*/ 	.word	0x00000000


	//----- nvinfo : EIATTR_REGCOUNT
	.align		4
.L_491:
        /*0b88*/ 	.byte	0x04, 0x2f
        /*0b8a*/ 	.short	(.L_493 - .L_492)
	.align		4
.L_492:
        /*0b8c*/ 	.word	index@(_ZN10layer_norm13ln_bwd_kernelINS_13Kernel_traitsIf6__halfS2_S2_fjLj1024ELj1ELj4ELj1ELj16ENS_18Kernel_traits_baseILj1024EfS2_S2_S2_fjLj128EEEEELb1ELb1ELb1ELb0EEEvNS_9BwdParamsE)
        /*0b90*/ 	.word	0x000000ff


	//----- nvinfo : EIATTR_FRAME_SIZE
	.align		4
.L_493:
        /*0b94*/ 	.byte	0x04, 0x11
        /*0b96*/ 	.short	(.L_495 - .L_494)
	.align		4
.L_494:
        /*0b98*/ 	.word	index@($__internal_117_$__cuda_sm70_shflsync_bfly_p)
        /*0b9c*/ 	.word	0x00000000


	//----- nvinfo : EIATTR_FRAME_SIZE
	.align		4
.L_495:
        /*0ba0*/ 	.byte	0x04, 0x11
        /*0ba2*/ 	.short	(.L_497 - .L_496)
	.align		4
.L_496:
        /*0ba4*/ 	.word	index@(_ZN10layer_norm13ln_bwd_kernelINS_13Kernel_traitsIf6__halfS2_S2_fjLj1024ELj1ELj4ELj1ELj16ENS_18Kernel_traits_baseILj1024EfS2_S2_S2_fjLj128EEEEELb1ELb1ELb1ELb0EEEvNS_9BwdParamsE)
        /*0ba8*/ 	.word	0x00000080


	//----- nvinfo : EIATTR_REGCOUNT
	.align		4
.L_497:
        /*0bac*/ 	.byte	0x04, 0x2f
        /*0bae*/ 	.short	(.L_499 - .L_498)
	.align		4
.L_498:
        /*0bb0*/ 	.word	index@(_ZN10layer_norm22ln_bwd_finalize_kernelINS_22Kernel_traits_finalizeILj1024Ef6__halfS2_S2_fjLb1ELj1024ELj4ENS_18Kernel_traits_baseILj1024EfS2_S2_S2_fjLj1024EEEEELb1ELb0EEEvNS_9BwdParamsE)
        /*0bb4*/ 	.word	0x00000020


	//----- nvinfo : EIATTR_FRAME_SIZE
	.align		4
.L_499:
        /*0bb8*/ 	.byte	0x04, 0x11
        /*0bba*/ 	.short	(.L_501 - .L_500)
	.align		4
.L_500:
        /*0bbc*/ 	.word	index@($__internal_116_$__cuda_sm70_shflsync_bfly_p)
        /*0bc0*/ 	.word	0x00000000


	//----- nvinfo : EIATTR_FRAME_SIZE
	.align		4
.L_501:
        /*0bc4*/ 	.byte	0x04, 0x11
        /*0bc6*/ 	.short	(.L_503 - .L_502)
	.align		4
.L_502:
        /*0bc8*/ 	.word	index@(_ZN10layer_norm22ln_bwd_finalize_kernelINS_22Kernel_traits_finalizeILj1024Ef6__halfS2_S2_fjLb1ELj1024ELj4ENS_18Kernel_traits_baseILj1024EfS2_S2_S2_fjLj1024EEEEELb1ELb0EEEvNS_9BwdParamsE)
        /*0bcc*/ 	.word	0x00000000


	//----- nvinfo : EIATTR_REGCOUNT
	.align		4
.L_503:
        /*0bd0*/ 	.byte	0x04, 0x2f
        /*0bd2*/ 	.short	(.L_505 - .L_504)
	.align		4
.L_504:
        /*0bd4*/ 	.word	index@(_ZN10layer_norm13ln_bwd_kernelINS_13Kernel_traitsIf6__halfS2_S2_fjLj1024ELj1ELj4ELj1ELj16ENS_18Kernel_traits_baseILj1024EfS2_S2_S2_fjLj128EEEEELb1ELb1ELb0ELb1EEEvNS_9BwdParamsE)
        /*0bd8*/ 	.word	0x000000ff


	//----- nvinfo : EIATTR_FRAME_SIZE
	.align		4
.L_505:
        /*0bdc*/ 	.byte	0x04, 0x11
        /*0bde*/ 	.short	(.L_507 - .L_506)
	.align		4
.L_506:
        /*0be0*/ 	.word	index@($__internal_115_$__cuda_sm70_shflsync_bfly_p)
        /*0be4*/ 	.word	0x00000000


	//----- nvinfo : EIATTR_FRAME_SIZE
	.align		4
.L_507:
        /*0be8*/ 	.byte	0x04, 0x11
        /*0bea*/ 	.short	(.L_509 - .L_508)
	.align		4
.L_508:
        /*0bec*/ 	.word	index@(_ZN10layer_norm13ln_bwd_kernelINS_13Kernel_traitsIf6__halfS2_S2_fjLj1024ELj1ELj4ELj1ELj16ENS_18Kernel_traits_baseILj1024EfS2_S2_S2_fjLj128EEEEELb1ELb1ELb0ELb1EEEvNS_9BwdParamsE)
        /*0bf0*/ 	.word	0x00000040


	//----- nvinfo : EIATTR_REGCOUNT
	.align		4
.L_509:
        /*0bf4*/ 	.byte	0x04, 0x2f
        /*0bf6*/ 	.short	(.L_511 - .L_510)
	.align		4
.L_510:
        /*0bf8*/ 	.word	index@(_ZN10layer_norm13ln_bwd_kernelINS_13Kernel_traitsIf6__halfS2_S2_fjLj1024ELj1ELj4ELj1ELj16ENS_18Kernel_traits_baseILj1024EfS2_S2_S2_fjLj128EEEEELb1ELb1ELb0ELb0EEEvNS_9BwdParamsE)
        /*0bfc*/ 	.word	0x000000ff


	//----- nvinfo : EIATTR_FRAME_SIZE
	.align		4
.L_511:
        /*0c00*/ 	.byte	0x04, 0x11
        /*0c02*/ 	.short	(.L_513 - .L_512)
	.align		4
.L_512:
        /*0c04*/ 	.word	index@($__internal_114_$__cuda_sm70_shflsync_bfly_p)
        /*0c08*/ 	.word	0x00000000


	//----- nvinfo : EIATTR_FRAME_SIZE
	.align		4
.L_513:
        /*0c0c*/ 	.byte	0x04, 0x11
        /*0c0e*/ 	.short	(.L_515 - .L_514)
	.align		4
.L_514:
        /*0c10*/ 	.word	index@(_ZN10layer_norm13ln_bwd_kernelINS_13Kernel_traitsIf6__halfS2_S2_fjLj1024ELj1ELj4ELj1ELj16ENS_18Kernel_traits_baseILj1024EfS2_S2_S2_fjLj128EEEEELb1ELb1ELb0ELb0EEEvNS_9BwdParamsE)
        /*0c14*/ 	.word	0x00000058


	//----- nvinfo : EIATTR_REGCOUNT
	.align		4
.L_515:
        /*0c18*/ 	.byte	0x04, 0x2f
        /*0c1a*/ 	.short	(.L_517 - .L_516)
	.align		4
.L_516:
        /*0c1c*/ 	.word	index@(_ZN10layer_norm13ln_bwd_kernelINS_13Kernel_traitsIf6__halfS2_S2_fjLj1024ELj1ELj4ELj1ELj16ENS_18Kernel_traits_baseILj1024EfS2_S2_S2_fjLj128EEEEELb1ELb0ELb1ELb1EEEvNS_9BwdParamsE)
        /*0c20*/ 	.word	0x000000f2


	//----- nvinfo : EIATTR_FRAME_SIZE
	.align		4
.L_517:
        /*0c24*/ 	.byte	0x04, 0x11
        /*0c26*/ 	.short	(.L_519 - .L_518)
	.align		4
.L_518:
        /*0c28*/ 	.word	index@($__internal_113_$__cuda_sm70_shflsync_bfly_p)
        /*0c2c*/ 	.word	0x00000000


	//----- nvinfo : EIATTR_FRAME_SIZE
	.align		4
.L_519:
        /*0c30*/ 	.byte	0x04, 0x11
        /*0c32*/ 	.short	(.L_521 - .L_520)
	.align		4
.L_520:
        /*0c34*/ 	.word	index@(_ZN10layer_norm13ln_bwd_kernelINS_13Kernel_traitsIf6__halfS2_S2_fjLj1024ELj1ELj4ELj1ELj16ENS_18Kernel_traits_baseILj1024EfS2_S2_S2_fjLj128EEEEELb1ELb0ELb1ELb1EEEvNS_9BwdParamsE)
        /*0c38*/ 	.word	0x00000000


	//----- nvinfo : EIATTR_REGCOUNT
	.align		4
.L_521:
        /*0c3c*/ 	.byte	0x04, 0x2f
        /*0c3e*/ 	.short	(.L_523 - .L_522)
	.align		4
.L_522:
        /*0c40*/ 	.word	index@(_ZN10layer_norm22ln_bwd_finalize_kernelINS_22Kernel_traits_finalizeILj1024Ef6__halfS2_S2_fjLb0ELj1024ELj4ENS_18Kernel_traits_baseILj1024EfS2_S2_S2_fjLj1024EEEEELb0ELb1EEEvNS_9BwdParamsE)
        /*0c44*/ 	.word	0x00000020


	//----- nvinfo : EIATTR_FRAME_SIZE
	.align		4
.L_523:
        /*0c48*/ 	.byte	0x04, 0x11
        /*0c4a*/ 	.short	(.L_525 - .L_524)
	.align		4
.L_524:
        /*0c4c*/ 	.word	index@($__internal_112_$__cuda_sm70_shflsync_bfly_p)
        /*0c50*/ 	.word	0x00000000


	//----- nvinfo : EIATTR_FRAME_SIZE
	.align		4
.L_525:
        /*0c54*/ 	.byte	0x04, 0x11
        /*0c56*/ 	.short	(.L_527 - .L_526)
	.align		4
.L_526:
        /*0c58*/ 	.word	index@(_ZN10layer_norm22ln_bwd_finalize_kernelINS_22Kernel_traits_finalizeILj1024Ef6__halfS2_S2_fjLb0ELj1024ELj4ENS_18Kernel_traits_baseILj1024EfS2_S2_S2_fjLj1024EEEEELb0ELb1EEEvNS_9BwdParamsE)
        /*0c5c*/ 	.word	0x00000000


	//----- nvinfo : EIATTR_REGCOUNT
	.align		4
.L_527:
        /*0c60*/ 	.byte	0x04, 0x2f
        /*0c62*/ 	.short	(.L_529 - .L_528)
	.align		4
.L_528:
        /*0c64*/ 	.word	index@(_ZN10layer_norm13ln_bwd_kernelINS_13Kernel_traitsIf6__halfS2_S2_fjLj1024ELj1ELj4ELj1ELj16ENS_18Kernel_traits_baseILj1024EfS2_S2_S2_fjLj128EEEEELb1ELb0ELb1ELb0EEEvNS_9BwdParamsE)
        /*0c68*/ 	.word	0x000000dc


	//----- nvinfo : EIATTR_FRAME_SIZE
	.align		4
.L_529:
        /*0c6c*/ 	.byte	0x04, 0x11
        /*0c6e*/ 	.short	(.L_531 - .L_530)
	.align		4
.L_530:
        /*0c70*/ 	.word	index@($__internal_111_$__cuda_sm70_shflsync_bfly_p)
        /*0c74*/ 	.word	0x00000000


	//----- nvinfo : EIATTR_FRAME_SIZE
	.align		4
.L_531:
        /*0c78*/ 	.byte	0x04, 0x11
        /*0c7a*/ 	.short	(.L_533 - .L_532)
	.align		4
.L_532:
        /*0c7c*/ 	.word	index@(_ZN10layer_norm13ln_bwd_kernelINS_13Kernel_traitsIf6__halfS2_S2_fjLj1024ELj1ELj4ELj1ELj16ENS_18Kernel_traits_baseILj1024EfS2_S2_S2_fjLj128EEEEELb1ELb0ELb1ELb0EEEvNS_9BwdParamsE)
        /*0c80*/ 	.word	0x00000000


	//----- nvinfo : EIATTR_REGCOUNT
	.align		4
.L_533:
        /*0c84*/ 	.byte	0x04, 0x2f
        /*0c86*/ 	.short	(.L_535 - .L_534)
	.align		4
.L_534:
        /*0c88*/ 	.word	index@(_ZN10layer_norm22ln_bwd_finalize_kernelINS_22Kernel_traits_finalizeILj1024Ef6__halfS2_S2_fjLb0ELj1024ELj4ENS_18Kernel_traits_baseILj1024EfS2_S2_S2_fjLj1024EEEEELb0ELb0EEEvNS_9BwdParamsE)
        /*0c8c*/ 	.word	0x0000001e


	//----- nvinfo : EIATTR_FRAME_SIZE
	.align		4
.L_535:
        /*0c90*/ 	.byte	0x04, 0x11
        /*0c92*/ 	.short	(.L_537 - .L_536)
	.align		4
.L_536:
        /*0c94*/ 	.word	index@($__internal_110_$__cuda_sm70_shflsync_bfly_p)
        /*0c98*/ 	.word	0x00000000


	//----- nvinfo : EIATTR_FRAME_SIZE
	.align		4
.L_537:
        /*0c9c*/ 	.byte	0x04, 0x11
        /*0c9e*/ 	.short	(.L_539 - .L_538)
	.align		4
.L_538:
        /*0ca0*/ 	.word	index@(_ZN10layer_norm22ln_bwd_finalize_kernelINS_22Kernel_traits_finalizeILj1024Ef6__halfS2_S2_fjLb0ELj1024ELj4ENS_18Kernel_traits_baseILj1024EfS2_S2_S2_fjLj1024EEEEELb0ELb0EEEvNS_9BwdParamsE)
        /*0ca4*/ 	.word	0x00000000


	//----- nvinfo : EIATTR_REGCOUNT
	.align		4
.L_539:
        /*0ca8*/ 	.byte	0x04, 0x2f
        /*0caa*/ 	.short	(.L_541 - .L_540)
	.align		4
.L_540:
        /*0cac*/ 	.word	index@(_ZN10layer_norm13ln_bwd_kernelINS_13Kernel_traitsIf6__halfS2_S2_fjLj1024ELj1ELj4ELj1ELj16ENS_18Kernel_traits_baseILj1024EfS2_S2_S2_fjLj128EEEEELb1ELb0ELb0ELb1EEEvNS_9BwdParamsE)
        /*0cb0*/ 	.word	0x000000e2


	//----- nvinfo : EIATTR_FRAME_SIZE
	.align		4
.L_541:
        /*0cb4*/ 	.byte	0x04, 0x11
        /*0cb6*/ 	.short	(.L_543 - .L_542)
	.align		4
.L_542:
        /*0cb8*/ 	.word	index@($__internal_109_$__cuda_sm70_shflsync_bfly_p)
        /*0cbc*/ 	.word	0x00000000


	//----- nvinfo : EIATTR_FRAME_SIZE
	.align		4
.L_543:
        /*0cc0*/ 	.byte	0x04, 0x11
        /*0cc2*/ 	.short	(.L_545 - .L_544)
	.align		4
.L_544:
        /*0cc4*/ 	.word	index@(_ZN10layer_norm13ln_bwd_kernelINS_13Kernel_traitsIf6__halfS2_S2_fjLj1024ELj1ELj4ELj1ELj16ENS_18Kernel_traits_baseILj1024EfS2_S2_S2_fjLj128EEEEELb1ELb0ELb0ELb1EEEvNS_9BwdParamsE)
        /*0cc8*/ 	.word	0x00000000


	//----- nvinfo : EIATTR_REGCOUNT
	.align		4
.L_545:
        /*0ccc*/ 	.byte	0x04, 0x2f
        /*0cce*/ 	.short	(.L_547 - .L_546)
	.align		4
.L_546:
        /*0cd0*/ 	.word	index@(_ZN10layer_norm13ln_bwd_kernelINS_13Kernel_traitsIf6__halfS2_S2_fjLj1024ELj1ELj4ELj1ELj16ENS_18Kernel_traits_baseILj1024EfS2_S2_S2_fjLj128EEEEELb1ELb0ELb0ELb0EEEvNS_9BwdParamsE)
        /*0cd4*/ 	.word	0x000000d9


	//----- nvinfo : EIATTR_FRAME_SIZE
	.align		4
.L_547:
        /*0cd8*/ 	.byte	0x04, 0x11
        /*0cda*/ 	.short	(.L_549 - .L_548)
	.align		4
.L_548:
        /*0cdc*/ 	.word	index@($__internal_108_$__cuda_sm70_shflsync_bfly_p)
        /*0ce0*/ 	.word	0x00000000


	//----- nvinfo : EIATTR_FRAME_SIZE
	.align		4
.L_549:
        /*0ce4*/ 	.byte	0x04, 0x11
        /*0ce6*/ 	.short	(.L_551 - .L_550)
	.align		4
.L_550:
        /*0ce8*/ 	.word	index@(_ZN10layer_norm13ln_bwd_kernelINS_13Kernel_traitsIf6__halfS2_S2_fjLj1024ELj1ELj4ELj1ELj16ENS_18Kernel_traits_baseILj1024EfS2_S2_S2_fjLj128EEEEELb1ELb0ELb0ELb0EEEvNS_9BwdParamsE)
        /*0cec*/ 	.word	0x00000000


	//----- nvinfo : EIATTR_REGCOUNT
	.align		4
.L_551:
        /*0cf0*/ 	.byte	0x04, 0x2f
        /*0cf2*/ 	.short	(.L_553 - .L_552)
	.align		4
.L_552:
        /*0cf4*/ 	.word	index@(_ZN10layer_norm13ln_bwd_kernelINS_13Kernel_traitsIf6__halfS2_S2_fjLj1024ELj1ELj4ELj1ELj16ENS_18Kernel_traits_baseILj1024EfS2_S2_S2_fjLj128EEEEELb0ELb1ELb1ELb1EEEvNS_9BwdParamsE)
        /*0cf8*/ 	.word	0x000000ff


	//----- nvinfo : EIATTR_FRAME_SIZE
	.align		4
.L_553:
        /*0cfc*/ 	.byte	0x04, 0x11
        /*0cfe*/ 	.short	(.L_555 - .L_554)
	.align		4
.L_554:
        /*0d00*/ 	.word	index@($__internal_107_$__cuda_sm70_shflsync_bfly_p)
        /*0d04*/ 	.word	0x00000000


	//----- nvinfo : EIATTR_FRAME_SIZE
	.align		4
.L_555:
        /*0d08*/ 	.byte	0x04, 0x11
        /*0d0a*/ 	.short	(.L_557 - .L_556)
	.align		4
.L_556:
        /*0d0c*/ 	.word	index@(_ZN10layer_norm13ln_bwd_kernelINS_13Kernel_traitsIf6__halfS2_S2_fjLj1024ELj1ELj4ELj1ELj16ENS_18Kernel_traits_baseILj1024EfS2_S2_S2_fjLj128EEEEELb0ELb1ELb1ELb1EEEvNS_9BwdParamsE)
        /*0d10*/ 	.word	0x00000060


	//----- nvinfo : EIATTR_REGCOUNT
	.align		4
.L_557:
        /*0d14*/ 	.byte	0x04, 0x2f
        /*0d16*/ 	.short	(.L_559 - .L_558)
	.align		4
.L_558:
        /*0d18*/ 	.word	index@(_ZN10layer_norm13ln_bwd_kernelINS_13Kernel_traitsIf6__halfS2_S2_fjLj1024ELj1ELj4ELj1ELj16ENS_18Kernel_traits_baseILj1024EfS2_S2_S2_fjLj128EEEEELb0ELb1ELb1ELb0EEEvNS_9BwdParamsE)
        /*0d1c*/ 	.word	0x000000ff


	//----- nvinfo : EIATTR_FRAME_SIZE
	.align		4
.L_559:
        /*0d20*/ 	.byte	0x04, 0x11
        /*0d22*/ 	.short	(.L_561 - .L_560)
	.align		4
.L_560:
        /*0d24*/ 	.word	index@($__internal_106_$__cuda_sm70_shflsync_bfly_p)
        /*0d28*/ 	.word	0x00000000


	//----- nvinfo : EIATTR_FRAME_SIZE
	.align		4
.L_561:
        /*0d2c*/ 	.byte	0x04, 0x11
        /*0d2e*/ 	.short	(.L_563 - .L_562)
	.align		4
.L_562:
        /*0d30*/ 	.word	index@(_ZN10layer_norm13ln_bwd_kernelINS_13Kernel_traitsIf6__halfS2_S2_fjLj1024ELj1ELj4ELj1ELj16ENS_18Kernel_traits_baseILj1024EfS2_S2_S2_fjLj128EEEEELb0ELb1ELb1ELb0EEEvNS_9BwdParamsE)
        /*0d34*/ 	.word	0x00000050


	//----- nvinfo : EIATTR_REGCOUNT
	.align		4
.L_563:
        /*0d38*/ 	.byte	0x04, 0x2f
        /*0d3a*/ 	.short	(.L_565 - .L_564)
	.align		4
.L_564:
        /*0d3c*/ 	.word	index@(_ZN10layer_norm13ln_bwd_kernelINS_13Kernel_traitsIf6__halfS2_S2_fjLj1024ELj1ELj4ELj1ELj16ENS_18Kernel_traits_baseILj1024EfS2_S2_S2_fjLj128EEEEELb0ELb1ELb0ELb1EEEvNS_9BwdParamsE)
        /*0d40*/ 	.word	0x000000ff


	//----- nvinfo : EIATTR_FRAME_SIZE
	.align		4
.L_565:
        /*0d44*/ 	.byte	0x04, 0x11
        /*0d46*/ 	.short	(.L_567 - .L_566)
	.align		4
.L_566:
        /*0d48*/ 	.word	index@($__internal_105_$__cuda_sm70_shflsync_bfly_p)
        /*0d4c*/ 	.word	0x00000000


	//----- nvinfo : EIATTR_FRAME_SIZE
	.align		4
.L_567:
        /*0d50*/ 	.byte	0x04, 0x11
        /*0d52*/ 	.short	(.L_569 - .L_568)
	.align		4
.L_568:
        /*0d54*/ 	.word	index@(_ZN10layer_norm13ln_bwd_kernelINS_13Kernel_traitsIf6__halfS2_S2_fjLj1024ELj1ELj4ELj1ELj16ENS_18Kernel_traits_baseILj1024EfS2_S2_S2_fjLj128EEEEELb0ELb1ELb0ELb1EEEvNS_9BwdParamsE)
        /*0d58*/ 	.word	0x00000020


	//----- nvinfo : EIATTR_REGCOUNT
	.align		4
.L_569:
        /*0d5c*/ 	.byte	0x04, 0x2f
        /*0d5e*/ 	.short	(.L_571 - .L_570)
	.align		4
.L_570:
        /*0d60*/ 	.word	index@(_ZN10layer_norm13ln_bwd_kernelINS_13Kernel_traitsIf6__halfS2_S2_fjLj1024ELj1ELj4ELj1ELj16ENS_18Kernel_traits_baseILj1024EfS2_S2_S2_fjLj128EEEEELb0ELb1ELb0ELb0EEEvNS_9BwdParamsE)
        /*0d64*/ 	.word	0x000000ff


	//----- nvinfo : EIATTR_FRAME_SIZE
	.align		4
.L_571:
        /*0d68*/ 	.byte	0x04, 0x11
        /*0d6a*/ 	.short	(.L_573 - .L_572)
	.align		4
.L_572:
        /*0d6c*/ 	.word	index@($__internal_104_$__cuda_sm70_shflsync_bfly_p)
        /*0d70*/ 	.word	0x00000000


	//----- nvinfo : EIATTR_FRAME_SIZE
	.align		4
.L_573:
        /*0d74*/ 	.byte	0x04, 0x11
        /*0d76*/ 	.short	(.L_575 - .L_574)
	.align		4
.L_574:
        /*0d78*/ 	.word	index@(_ZN10layer_norm13ln_bwd_kernelINS_13Kernel_traitsIf6__halfS2_S2_fjLj1024ELj1ELj4ELj1ELj16ENS_18Kernel_traits_baseILj1024EfS2_S2_S2_fjLj128EEEEELb0ELb1ELb0ELb0EEEvNS_9BwdParamsE)
        /*0d7c*/ 	.word	0x00000020


	//----- nvinfo : EIATTR_REGCOUNT
	.align		4
.L_575:
        /*0d80*/ 	.byte	0x04, 0x2f
        /*0d82*/ 	.short	(.L_577 - .L_576)
	.align		4
.L_576:
        /*0d84*/ 	.word	index@(_ZN10layer_norm13ln_bwd_kernelINS_13Kernel_traitsIf6__halfS2_S2_fjLj1024ELj1ELj4ELj1ELj16ENS_18Kernel_traits_baseILj1024EfS2_S2_S2_fjLj128EEEEELb0ELb0ELb1ELb1EEEvNS_9BwdParamsE)
        /*0d88*/ 	.word	0x000000ea


	//----- nvinfo : EIATTR_FRAME_SIZE
	.align		4
.L_577:
        /*0d8c*/ 	.byte	0x04, 0x11
        /*0d8e*/ 	.short	(.L_579 - .L_578)
	.align		4
.L_578:
        /*0d90*/ 	.word	index@($__internal_103_$__cuda_sm70_shflsync_bfly_p)
        /*0d94*/ 	.word	0x00000000


	//----- nvinfo : EIATTR_FRAME_SIZE
	.align		4
.L_579:
        /*0d98*/ 	.byte	0x04, 0x11
        /*0d9a*/ 	.short	(.L_581 - .L_580)
	.align		4
.L_580:
        /*0d9c*/ 	.word	index@(_ZN10layer_norm13ln_bwd_kernelINS_13Kernel_traitsIf6__halfS2_S2_fjLj1024ELj1ELj4ELj1ELj16ENS_18Kernel_traits_baseILj1024EfS2_S2_S2_fjLj128EEEEELb0ELb0ELb1ELb1EEEvNS_9BwdParamsE)
        /*0da0*/ 	.word	0x00000000


	//----- nvinfo : EIATTR_REGCOUNT
	.align		4
.L_581:
        /*0da4*/ 	.byte	0x04, 0x2f
        /*0da6*/ 	.short	(.L_583 - .L_582)
	.align		4
.L_582:
        /*0da8*/ 	.word	index@(_ZN10layer_norm13ln_bwd_kernelINS_13Kernel_traitsIf6__halfS2_S2_fjLj1024ELj1ELj4ELj1ELj16ENS_18Kernel_traits_baseILj1024EfS2_S2_S2_fjLj128EEEEELb0ELb0ELb1ELb0EEEvNS_9BwdParamsE)
        /*0dac*/ 	.word	0x000000d3


	//----- nvinfo : EIATTR_FRAME_SIZE
	.align		4
.L_583:
        /*0db0*/ 	.byte	0x04, 0x11
        /*0db2*/ 	.short	(.L_585 - .L_584)
	.align		4
.L_584:
        /*0db4*/ 	.word	index@($__internal_102_$__cuda_sm70_shflsync_bfly_p)
        /*0db8*/ 	.word	0x00000000


	//----- nvinfo : EIATTR_FRAME_SIZE
	.align		4
.L_585:
        /*0dbc*/ 	.byte	0x04, 0x11
        /*0dbe*/ 	.short	(.L_587 - .L_586)
	.align		4
.L_586:
        /*0dc0*/ 	.word	index@(_ZN10layer_norm13ln_bwd_kernelINS_13Kernel_traitsIf6__halfS2_S2_fjLj1024ELj1ELj4ELj1ELj16ENS_18Kernel_traits_baseILj1024EfS2_S2_S2_fjLj128EEEEELb0ELb0ELb1ELb0EEEvNS_9BwdParamsE)
        /*0dc4*/ 	.word	0x00000000


	//----- nvinfo : EIATTR_REGCOUNT
	.align		4
.L_587:
        /*0dc8*/ 	.byte	0x04, 0x2f
        /*0dca*/ 	.short	(.L_589 - .L_588)
	.align		4
.L_588:
        /*0dcc*/ 	.word	index@(_ZN10layer_norm13ln_bwd_kernelINS_13Kernel_traitsIf6__halfS2_S2_fjLj1024ELj1ELj4ELj1ELj16ENS_18Kernel_traits_baseILj1024EfS2_S2_S2_fjLj128EEEEELb0ELb0ELb0ELb1EEEvNS_9BwdParamsE)
        /*0dd0*/ 	.word	0x000000e6


	//----- nvinfo : EIATTR_FRAME_SIZE
	.align		4
.L_589:
        /*0dd4*/ 	.byte	0x04, 0x11
        /*0dd6*/ 	.short	(.L_591 - .L_590)
	.align		4
.L_590:
        /*0dd8*/ 	.word	index@($__internal_101_$__cuda_sm70_shflsync_bfly_p)
        /*0ddc*/ 	.word	0x00000000


	//----- nvinfo : EIATTR_FRAME_SIZE
	.align		4
.L_591:
        /*0de0*/ 	.byte	0x04, 0x11
        /*0de2*/ 	.short	(.L_593 - .L_592)
	.align		4
.L_592:
        /*0de4*/ 	.word	index@(_ZN10layer_norm13ln_bwd_kernelINS_13Kernel_traitsIf6__halfS2_S2_fjLj1024ELj1ELj4ELj1ELj16ENS_18Kernel_traits_baseILj1024EfS2_S2_S2_fjLj128EEEEELb0ELb0ELb0ELb1EEEvNS_9BwdParamsE)
        /*0de8*/ 	.word	0x00000000


	//----- nvinfo : EIATTR_REGCOUNT
	.align		4
.L_593:
        /*0dec*/ 	.byte	0x04, 0x2f
        /*0dee*/ 	.short	(.L_595 - .L_594)
	.align		4
.L_594:
        /*0df0*/ 	.word	index@(_ZN10layer_norm13ln_bwd_kernelINS_13Kernel_traitsIf6__halfS2_S2_fjLj1024ELj1ELj4ELj1ELj16ENS_18Kernel_traits_baseILj1024EfS2_S2_S2_fjLj128EEEEELb0ELb0ELb0ELb0EEEvNS_9BwdParamsE)
        /*0df4*/ 	.word	0x000000d2


	//----- nvinfo : EIATTR_FRAME_SIZE
	.align		4
.L_595:
        /*0df8*/ 	.byte	0x04, 0x11
        /*0dfa*/ 	.short	(.L_597 - .L_596)
	.align		4
.L_596:
        /*0dfc*/ 	.word	index@($__internal_100_$__cuda_sm70_shflsync_bfly_p)
        /*0e00*/ 	.word	0x00000000


	//----- nvinfo : EIATTR_FRAME_SIZE
	.align		4
.L_597:
        /*0e04*/ 	.byte	0x04, 0x11
        /*0e06*/ 	.short	(.L_599 - .L_598)
	.align		4
.L_598:
        /*0e08*/ 	.word	index@(_ZN10layer_norm13ln_bwd_kernelINS_13Kernel_traitsIf6__halfS2_S2_fjLj1024ELj1ELj4ELj1ELj16ENS_18Kernel_traits_baseILj1024EfS2_S2_S2_fjLj128EEEEELb0ELb0ELb0ELb0EEEvNS_9BwdParamsE)
        /*0e0c*/ 	.word	0x00000000


	//----- nvinfo : EIATTR_REGCOUNT
	.align		4
.L_599:
        /*0e10*/ 	.byte	0x04, 0x2f
        /*0e12*/ 	.short	(.L_601 - .L_600)
	.align		4
.L_600:
        /*0e14*/ 	.word	index@(_ZN10layer_norm13ln_bwd_kernelINS_13Kernel_traitsIf13__nv_bfloat16fS2_fjLj1024ELj1ELj4ELj1ELj16ENS_18Kernel_traits_baseILj1024EfS2_fS2_fjLj128EEEEELb1ELb1ELb1ELb1EEEvNS_9BwdParamsE)
        /*0e18*/ 	.word	0x000000ff


	//----- nvinfo : EIATTR_FRAME_SIZE
	.align		4
.L_601:
        /*0e1c*/ 	.byte	0x04, 0x11
        /*0e1e*/ 	.short	(.L_603 - .L_602)
	.align		4
.L_602:
        /*0e20*/ 	.word	index@($__internal_99_$__cuda_sm70_shflsync_bfly_p)
        /*0e24*/ 	.word	0x00000000


	//----- nvinfo : EIATTR_FRAME_SIZE
	.align		4
.L_603:
        /*0e28*/ 	.byte	0x04, 0x11
        /*0e2a*/ 	.short	(.L_605 - .L_604)
	.align		4
.L_604:
        /*0e2c*/ 	.word	index@(_ZN10layer_norm13ln_bwd_kernelINS_13Kernel_traitsIf13__nv_bfloat16fS2_fjLj1024ELj1ELj4ELj1ELj16ENS_18Kernel_traits_baseILj1024EfS2_fS2_fjLj128EEEEELb1ELb1ELb1ELb1EEEvNS_9BwdParamsE)
        /*0e30*/ 	.word	0x000000e0


	//----- nvinfo : EIATTR_REGCOUNT
	.align		4
.L_605:
        /*0e34*/ 	.byte	0x04, 0x2f
        /*0e36*/ 	.short	(.L_607 - .L_606)
	.align		4
.L_606:
        /*0e38*/ 	.word	index@(_ZN10layer_norm22ln_bwd_finalize_kernelINS_22Kernel_traits_finalizeILj1024Ef13__nv_bfloat16fS2_fjLb1ELj1024ELj4ENS_18Kernel_traits_baseILj1024EfS2_fS2_fjLj1024EEEEELb1ELb1EEEvNS_9BwdParamsE)
        /*0e3c*/ 	.word	0x00000020


	//----- nvinfo : EIATTR_FRAME_SIZE
	.align		4
.L_607:
        /*0e40*/ 	.byte	0x04, 0x11
        /*0e42*/ 	.short	(.L_609 - .L_608)
	.align		4
.L_608:
        /*0e44*/ 	.word	index@($__internal_98_$__cuda_sm70_shflsync_bfly_p)
        /*0e48*/ 	.word	0x00000000


	//----- nvinfo : EIATTR_FRAME_SIZE
	.align		4
.L_609:
        /*0e4c*/ 	.byte	0x04, 0x11
        /*0e4e*/ 	.short	(.L_611 - .L_610)
	.align		4
.L_610:
        /*0e50*/ 	.word	index@(_ZN10layer_norm22ln_bwd_finalize_kernelINS_22Kernel_traits_finalizeILj1024Ef13__nv_bfloat16fS2_fjLb1ELj1024ELj4ENS_18Kernel_traits_baseILj1024EfS2_fS2_fjLj1024EEEEELb1ELb1EEEvNS_9BwdParamsE)
        /*0e54*/ 	.word	0x00000000


	//----- nvinfo : EIATTR_REGCOUNT
	.align		4
.L_611:
        /*0e58*/ 	.byte	0x04, 0x2f
        /*0e5a*/ 	.short	(.L_613 - .L_612)
	.align		4
.L_612:
        /*0e5c*/ 	.word	index@(_ZN10layer_norm13ln_bwd_kernelINS_13Kernel_traitsIf13__nv_bfloat16fS2_fjLj1024ELj1ELj4ELj1ELj16ENS_18Kernel_traits_baseILj1024EfS2_fS2_fjLj128EEEEELb1ELb1ELb1ELb0EEEvNS_9BwdParamsE)
        /*0e60*/ 	.word	0x000000ff


	//----- nvinfo : EIATTR_FRAME_SIZE
	.align		4
.L_613:
        /*0e64*/ 	.byte	0x04, 0x11
        /*0e66*/ 	.short	(.L_615 - .L_614)
	.align		4
.L_614:
        /*0e68*/ 	.word	index@($__internal_97_$__cuda_sm70_shflsync_bfly_p)
        /*0e6c*/ 	.word	0x00000000


	//----- nvinfo : EIATTR_FRAME_SIZE
	.align		4
.L_615:
        /*0e70*/ 	.byte	0x04, 0x11
        /*0e72*/ 	.short	(.L_617 - .L_616)
	.align		4
.L_616:
        /*0e74*/ 	.word	index@(_ZN10layer_norm13ln_bwd_kernelINS_13Kernel_traitsIf13__nv_bfloat16fS2_fjLj1024ELj1ELj4ELj1ELj16ENS_18Kernel_traits_baseILj1024EfS2_fS2_fjLj128EEEEELb1ELb1ELb1ELb0EEEvNS_9BwdParamsE)
        /*0e78*/ 	.word	0x000000e0


	//----- nvinfo : EIATTR_REGCOUNT
	.align		4
.L_617:
        /*0e7c*/ 	.byte	0x04, 0x2f
        /*0e7e*/ 	.short	(.L_619 - .L_618)
	.align		4
.L_618:
        /*0e80*/ 	.word	index@(_ZN10layer_norm22ln_bwd_finalize_kernelINS_22Kernel_traits_finalizeILj1024Ef13__nv_bfloat16fS2_fjLb1ELj1024ELj4ENS_18Kernel_traits_baseILj1024EfS2_fS2_fjLj1024EEEEELb1ELb0EEEvNS_9BwdParamsE)
        /*0e84*/ 	.word	0x00000020


	//----- nvinfo : EIATTR_FRAME_SIZE
	.align		4
.L_619:
        /*0e88*/ 	.byte	0x04, 0x11
        /*0e8a*/ 	.short	(.L_621 - .L_620)
	.align		4
.L_620:
        /*0e8c*/ 	.word	index@($__internal_96_$__cuda_sm70_shflsync_bfly_p)
        /*0e90*/ 	.word	0x00000000


	//----- nvinfo : EIATTR_FRAME_SIZE
	.align		4
.L_621:
        /*0e94*/ 	.byte	0x04, 0x11
        /*0e96*/ 	.short	(.L_623 - .L_622)
	.align		4
.L_622:
        /*0e98*/ 	.word	index@(_ZN10layer_norm22ln_bwd_finalize_kernelINS_22Kernel_traits_finalizeILj1024Ef13__nv_bfloat16fS2_fjLb1ELj1024ELj4ENS_18Kernel_traits_baseILj1024EfS2_fS2_fjLj1024EEEEELb1ELb0EEEvNS_9BwdParamsE)
        /*0e9c*/ 	.word	0x00000000


	//----- nvinfo : EIATTR_REGCOUNT
	.align		4
.L_623:
        /*0ea0*/ 	.byte	0x04, 0x2f
        /*0ea2*/ 	.short	(.L_625 - .L_624)
	.align		4
.L_624:
        /*0ea4*/ 	.word	index@(_ZN10layer_norm13ln_bwd_kernelINS_13Kernel_traitsIf13__nv_bfloat16fS2_fjLj1024ELj1ELj4ELj1ELj16ENS_18Kernel_traits_baseILj1024EfS2_fS2_fjLj128EEEEELb1ELb1ELb0ELb1EEEvNS_9BwdParamsE)
        /*0ea8*/ 	.word	0x000000ff


	//----- nvinfo : EIATTR_FRAME_SIZE
	.align		4
.L_625:
        /*0eac*/ 	.byte	0x04, 0x11
        /*0eae*/ 	.short	(.L_627 - .L_626)
	.align		4
.L_626:
        /*0eb0*/ 	.word	index@($__internal_95_$__cuda_sm70_shflsync_bfly_p)
        /*0eb4*/ 	.word	0x00000000


	//----- nvinfo : EIATTR_FRAME_SIZE
	.align		4
.L_627:
        /*0eb8*/ 	.byte	0x04, 0x11
        /*0eba*/ 	.short	(.L_629 - .L_628)
	.align		4
.L_628:
        /*0ebc*/ 	.word	index@(_ZN10layer_norm13ln_bwd_kernelINS_13Kernel_traitsIf13__nv_bfloat16fS2_fjLj1024ELj1ELj4ELj1ELj16ENS_18Kernel_traits_baseILj1024EfS2_fS2_fjLj128EEEEELb1ELb1ELb0ELb1EEEvNS_9BwdParamsE)
        /*0ec0*/ 	.word	0x000000a8


	//----- nvinfo : EIATTR_REGCOUNT
	.align		4
.L_629:
        /*0ec4*/ 	.byte	0x04, 0x2f
        /*0ec6*/ 	.short	(.L_631 - .L_630)
	.align		4
.L_630:
        /*0ec8*/ 	.word	index@(_ZN10layer_norm13ln_bwd_kernelINS_13Kernel_traitsIf13__nv_bfloat16fS2_fjLj1024ELj1ELj4ELj1ELj16ENS_18Kernel_traits_baseILj1024EfS2_fS2_fjLj128EEEEELb1ELb1ELb0ELb0EEEvNS_9BwdParamsE)
        /*0ecc*/ 	.word	0x000000ff


	//----- nvinfo : EIATTR_FRAME_SIZE
	.align		4
.L_631:
        /*0ed0*/ 	.byte	0x04, 0x11
        /*0ed2*/ 	.short	(.L_633 - .L_632)
	.align		4
.L_632:
        /*0ed4*/ 	.word	index@($__internal_94_$__cuda_sm70_shflsync_bfly_p)
        /*0ed8*/ 	.word	0x00000000


	//----- nvinfo : EIATTR_FRAME_SIZE
	.align		4
.L_633:
        /*0edc*/ 	.byte	0x04, 0x11
        /*0ede*/ 	.short	(.L_635 - .L_634)
	.align		4
.L_634:
        /*0ee0*/ 	.word	index@(_ZN10layer_norm13ln_bwd_kernelINS_13Kernel_traitsIf13__nv_bfloat16fS2_fjLj1024ELj1ELj4ELj1ELj16ENS_18Kernel_traits_baseILj1024EfS2_fS2_fjLj128EEEEELb1ELb1ELb0ELb0EEEvNS_9BwdParamsE)
        /*0ee4*/ 	.word	0x000000b0


	//----- nvinfo : EIATTR_REGCOUNT
	.align		4
.L_635:
        /*0ee8*/ 	.byte	0x04, 0x2f
        /*0eea*/ 	.short	(.L_637 - .L_636)
	.align		4
.L_636:
        /*0eec*/ 	.word	index@(_ZN10layer_norm13ln_bwd_kernelINS_13Kernel_traitsIf13__nv_bfloat16fS2_fjLj1024ELj1ELj4ELj1ELj16ENS_18Kernel_traits_baseILj1024EfS2_fS2_fjLj128EEEEELb1ELb0ELb1ELb1EEEvNS_9BwdParamsE)
        /*0ef0*/ 	.word	0x000000fc


	//----- nvinfo : EIATTR_FRAME_SIZE
	.align		4
.L_637:
        /*0ef4*/ 	.byte	0x04, 0x11
        /*0ef6*/ 	.short	(.L_639 - .L_638)
	.align		4
.L_638:
        /*0ef8*/ 	.word	index@($__internal_93_$__cuda_sm70_shflsync_bfly_p)
        /*0efc*/ 	.word	0x00000000


	//----- nvinfo : EIATTR_FRAME_SIZE
	.align		4
.L_639:
        /*0f00*/ 	.byte	0x04, 0x11
        /*0f02*/ 	.short	(.L_641 - .L_640)
	.align		4
.L_640:
        /*0f04*/ 	.word	index@(_ZN10layer_norm13ln_bwd_kernelINS_13Kernel_traitsIf13__nv_bfloat16fS2_fjLj1024ELj1ELj4ELj1ELj16ENS_18Kernel_traits_baseILj1024EfS2_fS2_fjLj128EEEEELb1ELb0ELb1ELb1EEEvNS_9BwdParamsE)
        /*0f08*/ 	.word	0x00000000


	//----- nvinfo : EIATTR_REGCOUNT
	.align		4
.L_641:
        /*0f0c*/ 	.byte	0x04, 0x2f
        /*0f0e*/ 	.short	(.L_643 - .L_642)
	.align		4
.L_642:
        /*0f10*/ 	.word	index@(_ZN10layer_norm22ln_bwd_finalize_kernelINS_22Kernel_traits_finalizeILj1024Ef13__nv_bfloat16fS2_fjLb0ELj1024ELj4ENS_18Kernel_traits_baseILj1024EfS2_fS2_fjLj1024EEEEELb0ELb1EEEvNS_9BwdParamsE)
        /*0f14*/ 	.word	0x00000020


	//----- nvinfo : EIATTR_FRAME_SIZE
	.align		4
.L_643:
        /*0f18*/ 	.byte	0x04, 0x11
        /*0f1a*/ 	.short	(.L_645 - .L_644)
	.align		4
.L_644:
        /*0f1c*/ 	.word	index@($__internal_92_$__cuda_sm70_shflsync_bfly_p)
        /*0f20*/ 	.word	0x00000000


	//----- nvinfo : EIATTR_FRAME_SIZE
	.align		4
.L_645:
        /*0f24*/ 	.byte	0x04, 0x11
        /*0f26*/ 	.short	(.L_647 - .L_646)
	.align		4
.L_646:
        /*0f28*/ 	.word	index@(_ZN10layer_norm22ln_bwd_finalize_kernelINS_22Kernel_traits_finalizeILj1024Ef13__nv_bfloat16fS2_fjLb0ELj1024ELj4ENS_18Kernel_traits_baseILj1024EfS2_fS2_fjLj1024EEEEELb0ELb1EEEvNS_9BwdParamsE)
        /*0f2c*/ 	.word	0x00000000


	//----- nvinfo : EIATTR_REGCOUNT
	.align		4
.L_647:
        /*0f30*/ 	.byte	0x04, 0x2f
        /*0f32*/ 	.short	(.L_649 - .L_648)
	.align		4
.L_648:
        /*0f34*/ 	.word	index@(_ZN10layer_norm13ln_bwd_kernelINS_13Kernel_traitsIf13__nv_bfloat16fS2_fjLj1024ELj1ELj4ELj1ELj16ENS_18Kernel_traits_baseILj1024EfS2_fS2_fjLj128EEEEELb1ELb0ELb1ELb0EEEvNS_9BwdParamsE)
        /*0f38*/ 	.word	0x000000f2


	//----- nvinfo : EIATTR_FRAME_SIZE
	.align		4
.L_649:
        /*0f3c*/ 	.byte	0x04, 0x11
        /*0f3e*/ 	.short	(.L_651 - .L_650)
	.align		4
.L_650:
        /*0f40*/ 	.word	index@($__internal_91_$__cuda_sm70_shflsync_bfly_p)
        /*0f44*/ 	.word	0x00000000


	//----- nvinfo : EIATTR_FRAME_SIZE
	.align		4
.L_651:
        /*0f48*/ 	.byte	0x04, 0x11
        /*0f4a*/ 	.short	(.L_653 - .L_652)
	.align		4
.L_652:
        /*0f4c*/ 	.word	index@(_ZN10layer_norm13ln_bwd_kernelINS_13Kernel_traitsIf13__nv_bfloat16fS2_fjLj1024ELj1ELj4ELj1ELj16ENS_18Kernel_traits_baseILj1024EfS2_fS2_fjLj128EEEEELb1ELb0ELb1ELb0EEEvNS_9BwdParamsE)
        /*0f50*/ 	.word	0x00000000


	//----- nvinfo : EIATTR_REGCOUNT
	.align		4
.L_653:
        /*0f54*/ 	.byte	0x04, 0x2f
        /*0f56*/ 	.short	(.L_655 - .L_654)
	.align		4
.L_654:
        /*0f58*/ 	.word	index@(_ZN10layer_norm22ln_bwd_finalize_kernelINS_22Kernel_traits_finalizeILj1024Ef13__nv_bfloat16fS2_fjLb0ELj1024ELj4ENS_18Kernel_traits_baseILj1024EfS2_fS2_fjLj1024EEEEELb0ELb0EEEvNS_9BwdParamsE)
        /*0f5c*/ 	.word	0x0000001e


	//----- nvinfo : EIATTR_FRAME_SIZE
	.align		4
.L_655:
        /*0f60*/ 	.byte	0x04, 0x11
        /*0f62*/ 	.short	(.L_657 - .L_656)
	.align		4
.L_656:
        /*0f64*/ 	.word	index@($__internal_90_$__cuda_sm70_shflsync_bfly_p)
        /*0f68*/ 	.word	0x00000000


	//----- nvinfo : EIATTR_FRAME_SIZE
	.align		4
.L_657:
        /*0f6c*/ 	.byte	0x04, 0x11
        /*0f6e*/ 	.short	(.L_659 - .L_658)
	.align		4
.L_658:
        /*0f70*/ 	.word	index@(_ZN10layer_norm22ln_bwd_finalize_kernelINS_22Kernel_traits_finalizeILj1024Ef13__nv_bfloat16fS2_fjLb0ELj1024ELj4ENS_18Kernel_traits_baseILj1024EfS2_fS2_fjLj1024EEEEELb0ELb0EEEvNS_9BwdParamsE)
        /*0f74*/ 	.word	0x00000000


	//----- nvinfo : EIATTR_REGCOUNT
	.align		4
.L_659:
        /*0f78*/ 	.byte	0x04, 0x2f
        /*0f7a*/ 	.short	(.L_661 - .L_660)
	.align		4
.L_660:
        /*0f7c*/ 	.word	index@(_ZN10layer_norm13ln_bwd_kernelINS_13Kernel_traitsIf13__nv_bfloat16fS2_fjLj1024ELj1ELj4ELj1ELj16ENS_18Kernel_traits_baseILj1024EfS2_fS2_fjLj128EEEEELb1ELb0ELb0ELb1EEEvNS_9BwdParamsE)
        /*0f80*/ 	.word	0x000000fe


	//----- nvinfo : EIATTR_FRAME_SIZE
	.align		4
.L_661:
        /*0f84*/ 	.byte	0x04, 0x11
        /*0f86*/ 	.short	(.L_663 - .L_662)
	.align		4
.L_662:
        /*0f88*/ 	.word	index@($__internal_89_$__cuda_sm70_shflsync_bfly_p)
        /*0f8c*/ 	.word	0x00000000


	//----- nvinfo : EIATTR_FRAME_SIZE
	.align		4
.L_663:
        /*0f90*/ 	.byte	0x04, 0x11
        /*0f92*/ 	.short	(.L_665 - .L_664)
	.align		4
.L_664:
        /*0f94*/ 	.word	index@(_ZN10layer_norm13ln_bwd_kernelINS_13Kernel_traitsIf13__nv_bfloat16fS2_fjLj1024ELj1ELj4ELj1ELj16ENS_18Kernel_traits_baseILj1024EfS2_fS2_fjLj128EEEEELb1ELb0ELb0ELb1EEEvNS_9BwdParamsE)
        /*0f98*/ 	.word	0x00000000


	//----- nvinfo : EIATTR_REGCOUNT
	.align		4
.L_665:
        /*0f9c*/ 	.byte	0x04, 0x2f
        /*0f9e*/ 	.short	(.L_667 - .L_666)
	.align		4
.L_666:
        /*0fa0*/ 	.word	index@(_ZN10layer_norm13ln_bwd_kernelINS_13Kernel_traitsIf13__nv_bfloat16fS2_fjLj1024ELj1ELj4ELj1ELj16ENS_18Kernel_traits_baseILj1024EfS2_fS2_fjLj128EEEEELb1ELb0ELb0ELb0EEEvNS_9BwdParamsE)
        /*0fa4*/ 	.word	0x000000ec


	//----- nvinfo : EIATTR_FRAME_SIZE
	.align		4
.L_667:
        /*0fa8*/ 	.byte	0x04, 0x11
        /*0faa*/ 	.short	(.L_669 - .L_668)
	.align		4
.L_668:
        /*0fac*/ 	.word	index@($__internal_88_$__cuda_sm70_shflsync_bfly_p)
        /*0fb0*/ 	.word	0x00000000


	//----- nvinfo : EIATTR_FRAME_SIZE
	.align		4
.L_669:
        /*0fb4*/ 	.byte	0x04, 0x11
        /*0fb6*/ 	.short	(.L_671 - .L_670)
	.align		4
.L_670:
        /*0fb8*/ 	.word	index@(_ZN10layer_norm13ln_bwd_kernelINS_13Kernel_traitsIf13__nv_bfloat16fS2_fjLj1024ELj1ELj4ELj1ELj16ENS_18Kernel_traits_baseILj1024EfS2_fS2_fjLj128EEEEELb1ELb0ELb0ELb0EEEvNS_9BwdParamsE)
        /*0fbc*/ 	.word	0x00000000


	//----- nvinfo : EIATTR_REGCOUNT
	.align		4
.L_671:
        /*0fc0*/ 	.byte	0x04, 0x2f
        /*0fc2*/ 	.short	(.L_673 - .L_672)
	.align		4
.L_672:
        /*0fc4*/ 	.word	index@(_ZN10layer_norm13ln_bwd_kernelINS_13Kernel_traitsIf13__nv_bfloat16fS2_fjLj1024ELj1ELj4ELj1ELj16ENS_18Kernel_traits_baseILj1024EfS2_fS2_fjLj128EEEEELb0ELb1ELb1ELb1EEEvNS_9BwdParamsE)
        /*0fc8*/ 	.word	0x000000ff


	//----- nvinfo : EIATTR_FRAME_SIZE
	.align		4
.L_673:
        /*0fcc*/ 	.byte	0x04, 0x11
        /*0fce*/ 	.short	(.L_675 - .L_674)
	.align		4
.L_674:
        /*0fd0*/ 	.word	index@($__internal_87_$__cuda_sm70_shflsync_bfly_p)
        /*0fd4*/ 	.word	0x00000000


	//----- nvinfo : EIATTR_FRAME_SIZE
	.align		4
.L_675:
        /*0fd8*/ 	.byte	0x04, 0x11
        /*0fda*/ 	.short	(.L_677 - .L_676)
	.align		4
.L_676:
        /*0fdc*/ 	.word	index@(_ZN10layer_norm13ln_bwd_kernelINS_13Kernel_traitsIf13__nv_bfloat16fS2_fjLj1024ELj1ELj4ELj1ELj16ENS_18Kernel_traits_baseILj1024EfS2_fS2_fjLj128EEEEELb0ELb1ELb1ELb1EEEvNS_9BwdParamsE)
        /*0fe0*/ 	.word	0x000000c0


	//----- nvinfo : EIATTR_REGCOUNT
	.align		4
.L_677:
        /*0fe4*/ 	.byte	0x04, 0x2f
        /*0fe6*/ 	.short	(.L_679 - .L_678)
	.align		4
.L_678:
        /*0fe8*/ 	.word	index@(_ZN10layer_norm13ln_bwd_kernelINS_13Kernel_traitsIf13__nv_bfloat16fS2_fjLj1024ELj1ELj4ELj1ELj16ENS_18Kernel_traits_baseILj1024EfS2_fS2_fjLj128EEEEELb0ELb1ELb1ELb0EEEvNS_9BwdParamsE)
        /*0fec*/ 	.word	0x000000ff


	//----- nvinfo : EIATTR_FRAME_SIZE
	.align		4
.L_679:
        /*0ff0*/ 	.byte	0x04, 0x11
        /*0ff2*/ 	.short	(.L_681 - .L_680)
	.align		4
.L_680:
        /*0ff4*/ 	.word	index@($__internal_86_$__cuda_sm70_shflsync_bfly_p)
        /*0ff8*/ 	.word	0x00000000


	//----- nvinfo : EIATTR_FRAME_SIZE
	.align		4
.L_681:
        /*0ffc*/ 	.byte	0x04, 0x11
        /*0ffe*/ 	.short	(.L_683 - .L_682)
	.align		4
.L_682:
        /*1000*/ 	.word	index@(_ZN10layer_norm13ln_bwd_kernelINS_13Kernel_traitsIf13__nv_bfloat16fS2_fjLj1024ELj1ELj4ELj1ELj16ENS_18Kernel_traits_baseILj1024EfS2_fS2_fjLj128EEEEELb0ELb1ELb1ELb0EEEvNS_9BwdParamsE)
        /*1004*/ 	.word	0x000000b8


	//----- nvinfo : EIATTR_REGCOUNT
	.align		4
.L_683:
        /*1008*/ 	.byte	0x04, 0x2f
        /*100a*/ 	.short	(.L_685 - .L_684)
	.align		4
.L_684:
        /*100c*/ 	.word	index@(_ZN10layer_norm13ln_bwd_kernelINS_13Kernel_traitsIf13__nv_bfloat16fS2_fjLj1024ELj1ELj4ELj1ELj16ENS_18Kernel_traits_baseILj1024EfS2_fS2_fjLj128EEEEELb0ELb1ELb0ELb1EEEvNS_9BwdParamsE)
        /*1010*/ 	.word	0x000000ff


	//----- nvinfo : EIATTR_FRAME_SIZE
	.align		4
.L_685:
        /*1014*/ 	.byte	0x04, 0x11
        /*1016*/ 	.short	(.L_687 - .L_686)
	.align		4
.L_686:
        /*1018*/ 	.word	index@($__internal_85_$__cuda_sm70_shflsync_bfly_p)
        /*101c*/ 	.word	0x00000000


	//----- nvinfo : EIATTR_FRAME_SIZE
	.align		4
.L_687:
        /*1020*/ 	.byte	0x04, 0x11
        /*1022*/ 	.short	(.L_689 - .L_688)
	.align		4
.L_688:
        /*1024*/ 	.word	index@(_ZN10layer_norm13ln_bwd_kernelINS_13Kernel_traitsIf13__nv_bfloat16fS2_fjLj1024ELj1ELj4ELj1ELj16ENS_18Kernel_traits_baseILj1024EfS2_fS2_fjLj128EEEEELb0ELb1ELb0ELb1EEEvNS_9BwdParamsE)
        /*1028*/ 	.word	0x00000080


	//----- nvinfo : EIATTR_REGCOUNT
	.align		4
.L_689:
        /*102c*/ 	.byte	0x04, 0x2f
        /*102e*/ 	.short	(.L_691 - .L_690)
	.align		4
.L_690:
        /*1030*/ 	.word	index@(_ZN10layer_norm13ln_bwd_kernelINS_13Kernel_traitsIf13__nv_bfloat16fS2_fjLj1024ELj1ELj4ELj1ELj16ENS_18Kernel_traits_baseILj1024EfS2_fS2_fjLj128EEEEELb0ELb1ELb0ELb0EEEvNS_9BwdParamsE)
        /*1034*/ 	.word	0x000000ff


	//----- nvinfo : EIATTR_FRAME_SIZE
	.align		4
.L_691:
        /*1038*/ 	.byte	0x04, 0x11
        /*103a*/ 	.short	(.L_693 - .L_692)
	.align		4
.L_692:
        /*103c*/ 	.word	index@($__internal_84_$__cuda_sm70_shflsync_bfly_p)
        /*1040*/ 	.word	0x00000000


	//----- nvinfo : EIATTR_FRAME_SIZE
	.align		4
.L_693:
        /*1044*/ 	.byte	0x04, 0x11
        /*1046*/ 	.short	(.L_695 - .L_694)
	.align		4
.L_694:
        /*1048*/ 	.word	index@(_ZN10layer_norm13ln_bwd_kernelINS_13Kernel_traitsIf13__nv_bfloat16fS2_fjLj1024ELj1ELj4ELj1ELj16ENS_18Kernel_traits_baseILj1024EfS2_fS2_fjLj128EEEEELb0ELb1ELb0ELb0EEEvNS_9BwdParamsE)
        /*104c*/ 	.word	0x00000080


	//----- nvinfo : EIATTR_REGCOUNT
	.align		4
.L_695:
        /*1050*/ 	.byte	0x04, 0x2f
        /*1052*/ 	.short	(.L_697 - .L_696)
	.align		4
.L_696:
        /*1054*/ 	.word	index@(_ZN10layer_norm13ln_bwd_kernelINS_13Kernel_traitsIf13__nv_bfloat16fS2_fjLj1024ELj1ELj4ELj1ELj16ENS_18Kernel_traits_baseILj1024EfS2_fS2_fjLj128EEEEELb0ELb0ELb1ELb1EEEvNS_9BwdParamsE)
        /*1058*/ 	.word	0x000000fe


	//----- nvinfo : EIATTR_FRAME_SIZE
	.align		4
.L_697:
        /*105c*/ 	.byte	0x04, 0x11
        /*105e*/ 	.short	(.L_699 - .L_698)
	.align		4
.L_698:
        /*1060*/ 	.word	index@($__internal_83_$__cuda_sm70_shflsync_bfly_p)
        /*1064*/ 	.word	0x00000000


	//----- nvinfo : EIATTR_FRAME_SIZE
	.align		4
.L_699:
        /*1068*/ 	.byte	0x04, 0x11
        /*106a*/ 	.short	(.L_701 - .L_700)
	.align		4
.L_700:
        /*106c*/ 	.word	index@(_ZN10layer_norm13ln_bwd_kernelINS_13Kernel_traitsIf13__nv_bfloat16fS2_fjLj1024ELj1ELj4ELj1ELj16ENS_18Kernel_traits_baseILj1024EfS2_fS2_fjLj128EEEEELb0ELb0ELb1ELb1EEEvNS_9BwdParamsE)
        /*1070*/ 	.word	0x00000000


	//----- nvinfo : EIATTR_REGCOUNT
	.align		4
.L_701:
        /*1074*/ 	.byte	0x04, 0x2f
        /*1076*/ 	.short	(.L_703 - .L_702)
	.align		4
.L_702:
        /*1078*/ 	.word	index@(_ZN10layer_norm13ln_bwd_kernelINS_13Kernel_traitsIf13__nv_bfloat16fS2_fjLj1024ELj1ELj4ELj1ELj16ENS_18Kernel_traits_baseILj1024EfS2_fS2_fjLj128EEEEELb0ELb0ELb1ELb0EEEvNS_9BwdParamsE)
        /*107c*/ 	.word	0x000000e8


	//----- nvinfo : EIATTR_FRAME_SIZE
	.align		4
.L_703:
        /*1080*/ 	.byte	0x04, 0x11
        /*1082*/ 	.short	(.L_705 - .L_704)
	.align		4
.L_704:
        /*1084*/ 	.word	index@($__internal_82_$__cuda_sm70_shflsync_bfly_p)
        /*1088*/ 	.word	0x00000000


	//----- nvinfo : EIATTR_FRAME_SIZE
	.align		4
.L_705:
        /*108c*/ 	.byte	0x04, 0x11
        /*108e*/ 	.short	(.L_707 - .L_706)
	.align		4
.L_706:
        /*1090*/ 	.word	index@(_ZN10layer_norm13ln_bwd_kernelINS_13Kernel_traitsIf13__nv_bfloat16fS2_fjLj1024ELj1ELj4ELj1ELj16ENS_18Kernel_traits_baseILj1024EfS2_fS2_fjLj128EEEEELb0ELb0ELb1ELb0EEEvNS_9BwdParamsE)
        /*1094*/ 	.word	0x00000000


	//----- nvinfo : EIATTR_REGCOUNT
	.align		4
.L_707:
        /*1098*/ 	.byte	0x04, 0x2f
        /*109a*/ 	.short	(.L_709 - .L_708)
	.align		4
.L_708:
        /*109c*/ 	.word	index@(_ZN10layer_norm13ln_bwd_kernelINS_13Kernel_traitsIf13__nv_bfloat16fS2_fjLj1024ELj1ELj4ELj1ELj16ENS_18Kernel_traits_baseILj1024EfS2_fS2_fjLj128EEEEELb0ELb0ELb0ELb1EEEvNS_9BwdParamsE)
        /*10a0*/ 	.word	0x000000f7


	//----- nvinfo : EIATTR_FRAME_SIZE
	.align		4
.L_709:
        /*10a4*/ 	.byte	0x04, 0x11
        /*10a6*/ 	.short	(.L_711 - .L_710)
	.align		4
.L_710:
        /*10a8*/ 	.word	index@($__internal_81_$__cuda_sm70_shflsync_bfly_p)
        /*10ac*/ 	.word	0x00000000


	//----- nvinfo : EIATTR_FRAME_SIZE
	.align		4
.L_711:
        /*10b0*/ 	.byte	0x04, 0x11
        /*10b2*/ 	.short	(.L_713 - .L_712)
	.align		4
.L_712:
        /*10b4*/ 	.word	index@(_ZN10layer_norm13ln_bwd_kernelINS_13Kernel_traitsIf13__nv_bfloat16fS2_fjLj1024ELj1ELj4ELj1ELj16ENS_18Kernel_traits_baseILj1024EfS2_fS2_fjLj128EEEEELb0ELb0ELb0ELb1EEEvNS_9BwdParamsE)
        /*10b8*/ 	.word	0x00000000


	//----- nvinfo : EIATTR_REGCOUNT
	.align		4
.L_713:
        /*10bc*/ 	.byte	0x04, 0x2f
        /*10be*/ 	.short	(.L_715 - .L_714)
	.align		4
.L_714:
        /*10c0*/ 	.word	index@(_ZN10layer_norm13ln_bwd_kernelINS_13Kernel_traitsIf13__nv_bfloat16fS2_fjLj1024ELj1ELj4ELj1ELj16ENS_18Kernel_traits_baseILj1024EfS2_fS2_fjLj128EEEEELb0ELb0ELb0ELb0EEEvNS_9BwdParamsE)
        /*10c4*/ 	.word	0x000000e2


	//----- nvinfo : EIATTR_FRAME_SIZE
	.align		4
.L_715:
        /*10c8*/ 	.byte	0x04, 0x11
        /*10ca*/ 	.short	(.L_717 - .L_716)
	.align		4
.L_716:
        /*10cc*/ 	.word	index@($__internal_80_$__cuda_sm70_shflsync_bfly_p)
        /*10d0*/ 	.word	0x00000000


	//----- nvinfo : EIATTR_FRAME_SIZE
	.align		4
.L_717:
        /*10d4*/ 	.byte	0x04, 0x11
        /*10d6*/ 	.short	(.L_719 - .L_718)
	.align		4
.L_718:
        /*10d8*/ 	.word	index@(_ZN10layer_norm13ln_bwd_kernelINS_13Kernel_traitsIf13__nv_bfloat16fS2_fjLj1024ELj1ELj4ELj1ELj16ENS_18Kernel_traits_baseILj1024EfS2_fS2_fjLj128EEEEELb0ELb0ELb0ELb0EEEvNS_9BwdParamsE)
        /*10dc*/ 	.word	0x00000000


	//----- nvinfo : EIATTR_REGCOUNT
	.align		4
.L_719:
        /*10e0*/ 	.byte	0x04, 0x2f
        /*10e2*/ 	.short	(.L_721 - .L_720)
	.align		4
.L_720:
        /*10e4*/ 	.word	index@(_ZN10layer_norm13ln_bwd_kernelINS_13Kernel_traitsI13__nv_bfloat16S2_fS2_fjLj1024ELj1ELj4ELj1ELj16ENS_18Kernel_traits_baseILj1024ES2_S2_fS2_fjLj128EEEEELb1ELb1ELb1ELb1EEEvNS_9BwdParamsE)
        /*10e8*/ 	.word	0x000000ff


	//----- nvinfo : EIATTR_FRAME_SIZE
	.align		4
.L_721:
        /*10ec*/ 	.byte	0x04, 0x11
        /*10ee*/ 	.short	(.L_723 - .L_722)
	.align		4
.L_722:
        /*10f0*/ 	.word	index@($__internal_79_$__cuda_sm70_shflsync_bfly_p)
        /*10f4*/ 	.word	0x00000000


	//----- nvinfo : EIATTR_FRAME_SIZE
	.align		4
.L_723:
        /*10f8*/ 	.byte	0x04, 0x11
        /*10fa*/ 	.short	(.L_725 - .L_724)
	.align		4
.L_724:
        /*10fc*/ 	.word	index@(_ZN10layer_norm13ln_bwd_kernelINS_13Kernel_traitsI13__nv_bfloat16S2_fS2_fjLj1024ELj1ELj4ELj1ELj16ENS_18Kernel_traits_baseILj1024ES2_S2_fS2_fjLj128EEEEELb1ELb1ELb1ELb1EEEvNS_9BwdParamsE)
        /*1100*/ 	.word	0x000000a0


	//----- nvinfo : EIATTR_REGCOUNT
	.align		4
.L_725:
        /*1104*/ 	.byte	0x04, 0x2f
        /*1106*/ 	.short	(.L_727 - .L_726)
	.align		4
.L_726:
        /*1108*/ 	.word	index@(_ZN10layer_norm22ln_bwd_finalize_kernelINS_22Kernel_traits_finalizeILj1024E13__nv_bfloat16S2_fS2_fjLb1ELj1024ELj4ENS_18Kernel_traits_baseILj1024ES2_S2_fS2_fjLj1024EEEEELb1ELb1EEEvNS_9BwdParamsE)
        /*110c*/ 	.word	0x00000020


	//----- nvinfo : EIATTR_FRAME_SIZE
	.align		4
.L_727:
        /*1110*/ 	.byte	0x04, 0x11
        /*1112*/ 	.short	(.L_729 - .L_728)
	.align		4
.L_728:
        /*1114*/ 	.word	index@($__internal_78_$__cuda_sm70_shflsync_bfly_p)
        /*1118*/ 	.word	0x00000000


	//----- nvinfo : EIATTR_FRAME_SIZE
	.align		4
.L_729:
        /*111c*/ 	.byte	0x04, 0x11
        /*111e*/ 	.short	(.L_731 - .L_730)
	.align		4
.L_730:
        /*1120*/ 	.word	index@(_ZN10layer_norm22ln_bwd_finalize_kernelINS_22Kernel_traits_finalizeILj1024E13__nv_bfloat16S2_fS2_fjLb1ELj1024ELj4ENS_18Kernel_traits_baseILj1024ES2_S2_fS2_fjLj1024EEEEELb1ELb1EEEvNS_9BwdParamsE)
        /*1124*/ 	.word	0x00000000


	//----- nvinfo : EIATTR_REGCOUNT
	.align		4
.L_731:
        /*1128*/ 	.byte	0x04, 0x2f
        /*112a*/ 	.short	(.L_733 - .L_732)
	.align		4
.L_732:
        /*112c*/ 	.word	index@(_ZN10layer_norm13ln_bwd_kernelINS_13Kernel_traitsI13__nv_bfloat16S2_fS2_fjLj1024ELj1ELj4ELj1ELj16ENS_18Kernel_traits_baseILj1024ES2_S2_fS2_fjLj128EEEEELb1ELb1ELb1ELb0EEEvNS_9BwdParamsE)
        /*1130*/ 	.word	0x000000ff


	//----- nvinfo : EIATTR_FRAME_SIZE
	.align		4
.L_733:
        /*1134*/ 	.byte	0x04, 0x11
        /*1136*/ 	.short	(.L_735 - .L_734)
	.align		4
.L_734:
        /*1138*/ 	.word	index@($__internal_77_$__cuda_sm70_shflsync_bfly_p)
        /*113c*/ 	.word	0x00000000


	//----- nvinfo : EIATTR_FRAME_SIZE
	.align		4
.L_735:
        /*1140*/ 	.byte	0x04, 0x11
        /*1142*/ 	.short	(.L_737 - .L_736)
	.align		4
.L_736:
        /*1144*/ 	.word	index@(_ZN10layer_norm13ln_bwd_kernelINS_13Kernel_traitsI13__nv_bfloat16S2_fS2_fjLj1024ELj1ELj4ELj1ELj16ENS_18Kernel_traits_baseILj1024ES2_S2_fS2_fjLj128EEEEELb1ELb1ELb1ELb0EEEvNS_9BwdParamsE)
        /*1148*/ 	.word	0x000000d8


	//----- nvinfo : EIATTR_REGCOUNT
	.align		4
.L_737:
        /*114c*/ 	.byte	0x04, 0x2f
        /*114e*/ 	.short	(.L_739 - .L_738)
	.align		4
.L_738:
        /*1150*/ 	.word	index@(_ZN10layer_norm22ln_bwd_finalize_kernelINS_22Kernel_traits_finalizeILj1024E13__nv_bfloat16S2_fS2_fjLb1ELj1024ELj4ENS_18Kernel_traits_baseILj1024ES2_S2_fS2_fjLj1024EEEEELb1ELb0EEEvNS_9BwdParamsE)
        /*1154*/ 	.word	0x00000020


	//----- nvinfo : EIATTR_FRAME_SIZE
	.align		4
.L_739:
        /*1158*/ 	.byte	0x04, 0x11
        /*115a*/ 	.short	(.L_741 - .L_740)
	.align		4
.L_740:
        /*115c*/ 	.word	index@($__internal_76_$__cuda_sm70_shflsync_bfly_p)
        /*1160*/ 	.word	0x00000000


	//----- nvinfo : EIATTR_FRAME_SIZE
	.align		4
.L_741:
        /*1164*/ 	.byte	0x04, 0x11
        /*1166*/ 	.short	(.L_743 - .L_742)
	.align		4
.L_742:
        /*1168*/ 	.word	index@(_ZN10layer_norm22ln_bwd_finalize_kernelINS_22Kernel_traits_finalizeILj1024E13__nv_bfloat16S2_fS2_fjLb1ELj1024ELj4ENS_18Kernel_traits_baseILj1024ES2_S2_fS2_fjLj1024EEEEELb1ELb0EEEvNS_9BwdParamsE)
        /*116c*/ 	.word	0x00000000


	//----- nvinfo : EIATTR_REGCOUNT
	.align		4
.L_743:
        /*1170*/ 	.byte	0x04, 0x2f
        /*1172*/ 	.short	(.L_745 - .L_744)
	.align		4
.L_744:
        /*1174*/ 	.word	index@(_ZN10layer_norm13ln_bwd_kernelINS_13Kernel_traitsI13__nv_bfloat16S2_fS2_fjLj1024ELj1ELj4ELj1ELj16ENS_18Kernel_traits_baseILj1024ES2_S2_fS2_fjLj128EEEEELb1ELb1ELb0ELb1EEEvNS_9BwdParamsE)
        /*1178*/ 	.word	0x000000ff


	//----- nvinfo : EIATTR_FRAME_SIZE
	.align		4
.L_745:
        /*117c*/ 	.byte	0x04, 0x11
        /*117e*/ 	.short	(.L_747 - .L_746)
	.align		4
.L_746:
        /*1180*/ 	.word	index@($__internal_75_$__cuda_sm70_shflsync_bfly_p)
        /*1184*/ 	.word	0x00000000


	//----- nvinfo : EIATTR_FRAME_SIZE
	.align		4
.L_747:
        /*1188*/ 	.byte	0x04, 0x11
        /*118a*/ 	.short	(.L_749 - .L_748)
	.align		4
.L_748:
        /*118c*/ 	.word	index@(_ZN10layer_norm13ln_bwd_kernelINS_13Kernel_traitsI13__nv_bfloat16S2_fS2_fjLj1024ELj1ELj4ELj1ELj16ENS_18Kernel_traits_baseILj1024ES2_S2_fS2_fjLj128EEEEELb1ELb1ELb0ELb1EEEvNS_9BwdParamsE)
        /*1190*/ 	.word	0x00000068


	//----- nvinfo : EIATTR_REGCOUNT
	.align		4
.L_749:
        /*1194*/ 	.byte	0x04, 0x2f
        /*1196*/ 	.short	(.L_751 - .L_750)
	.align		4
.L_750:
        /*1198*/ 	.word	index@(_ZN10layer_norm13ln_bwd_kernelINS_13Kernel_traitsI13__nv_bfloat16S2_fS2_fjLj1024ELj1ELj4ELj1ELj16ENS_18Kernel_traits_baseILj1024ES2_S2_fS2_fjLj128EEEEELb1ELb1ELb0ELb0EEEvNS_9BwdParamsE)
        /*119c*/ 	.word	0x000000ff


	//----- nvinfo : EIATTR_FRAME_SIZE
	.align		4
.L_751:
        /*11a0*/ 	.byte	0x04, 0x11
        /*11a2*/ 	.short	(.L_753 - .L_752)
	.align		4
.L_752:
        /*11a4*/ 	.word	index@($__internal_74_$__cuda_sm70_shflsync_bfly_p)
        /*11a8*/ 	.word	0x00000000


	//----- nvinfo : EIATTR_FRAME_SIZE
	.align		4
.L_753:
        /*11ac*/ 	.byte	0x04, 0x11
        /*11ae*/ 	.short	(.L_755 - .L_754)
	.align		4
.L_754:
        /*11b0*/ 	.word	index@(_ZN10layer_norm13ln_bwd_kernelINS_13Kernel_traitsI13__nv_bfloat16S2_fS2_fjLj1024ELj1ELj4ELj1ELj16ENS_18Kernel_traits_baseILj1024ES2_S2_fS2_fjLj128EEEEELb1ELb1ELb0ELb0EEEvNS_9BwdParamsE)
        /*11b4*/ 	.word	0x000000a0


	//----- nvinfo : EIATTR_REGCOUNT
	.align		4
.L_755:
        /*11b8*/ 	.byte	0x04, 0x2f
        /*11ba*/ 	.short	(.L_757 - .L_756)
	.align		4
.L_756:
        /*11bc*/ 	.word	index@(_ZN10layer_norm13ln_bwd_kernelINS_13Kernel_traitsI13__nv_bfloat16S2_fS2_fjLj1024ELj1ELj4ELj1ELj16ENS_18Kernel_traits_baseILj1024ES2_S2_fS2_fjLj128EEEEELb1ELb0ELb1ELb1EEEvNS_9BwdParamsE)
        /*11c0*/ 	.word	0x000000fe


	//----- nvinfo : EIATTR_FRAME_SIZE
	.align		4
.L_757:
        /*11c4*/ 	.byte	0x04, 0x11
        /*11c6*/ 	.short	(.L_759 - .L_758)
	.align		4
.L_758:
        /*11c8*/ 	.word	index@($__internal_73_$__cuda_sm70_shflsync_bfly_p)
        /*11cc*/ 	.word	0x00000000


	//----- nvinfo : EIATTR_FRAME_SIZE
	.align		4
.L_759:
        /*11d0*/ 	.byte	0x04, 0x11
        /*11d2*/ 	.short	(.L_761 - .L_760)
	.align		4
.L_760:
        /*11d4*/ 	.word	index@(_ZN10layer_norm13ln_bwd_kernelINS_13Kernel_traitsI13__nv_bfloat16S2_fS2_fjLj1024ELj1ELj4ELj1ELj16ENS_18Kernel_traits_baseILj1024ES2_S2_fS2_fjLj128EEEEELb1ELb0ELb1ELb1EEEvNS_9BwdParamsE)
        /*11d8*/ 	.word	0x00000000


	//----- nvinfo : EIATTR_REGCOUNT
	.align		4
.L_761:
        /*11dc*/ 	.byte	0x04, 0x2f
        /*11de*/ 	.short	(.L_763 - .L_762)
	.align		4
.L_762:
        /*11e0*/ 	.word	index@(_ZN10layer_norm22ln_bwd_finalize_kernelINS_22Kernel_traits_finalizeILj1024E13__nv_bfloat16S2_fS2_fjLb0ELj1024ELj4ENS_18Kernel_traits_baseILj1024ES2_S2_fS2_fjLj1024EEEEELb0ELb1EEEvNS_9BwdParamsE)
        /*11e4*/ 	.word	0x00000020


	//----- nvinfo : EIATTR_FRAME_SIZE
	.align		4
.L_763:
        /*11e8*/ 	.byte	0x04, 0x11
        /*11ea*/ 	.short	(.L_765 - .L_764)
	.align		4
.L_764:
        /*11ec*/ 	.word	index@($__internal_72_$__cuda_sm70_shflsync_bfly_p)
        /*11f0*/ 	.word	0x00000000


	//----- nvinfo : EIATTR_FRAME_SIZE
	.align		4
.L_765:
        /*11f4*/ 	.byte	0x04, 0x11
        /*11f6*/ 	.short	(.L_767 - .L_766)
	.align		4
.L_766:
        /*11f8*/ 	.word	index@(_ZN10layer_norm22ln_bwd_finalize_kernelINS_22Kernel_traits_finalizeILj1024E13__nv_bfloat16S2_fS2_fjLb0ELj1024ELj4ENS_18Kernel_traits_baseILj1024ES2_S2_fS2_fjLj1024EEEEELb0ELb1EEEvNS_9BwdParamsE)
        /*11fc*/ 	.word	0x00000000


	//----- nvinfo : EIATTR_REGCOUNT
	.align		4
.L_767:
        /*1200*/ 	.byte	0x04, 0x2f
        /*1202*/ 	.short	(.L_769 - .L_768)
	.align		4
.L_768:
        /*1204*/ 	.word	index@(_ZN10layer_norm13ln_bwd_kernelINS_13Kernel_traitsI13__nv_bfloat16S2_fS2_fjLj1024ELj1ELj4ELj1ELj16ENS_18Kernel_traits_baseILj1024ES2_S2_fS2_fjLj128EEEEELb1ELb0ELb1ELb0EEEvNS_9BwdParamsE)
        /*1208*/ 	.word	0x000000f2


	//----- nvinfo : EIATTR_FRAME_SIZE
	.align		4
.L_769:
        /*120c*/ 	.byte	0x04, 0x11
        /*120e*/ 	.short	(.L_771 - .L_770)
	.align		4
.L_770:
        /*1210*/ 	.word	index@($__internal_71_$__cuda_sm70_shflsync_bfly_p)
        /*1214*/ 	.word	0x00000000


	//----- nvinfo : EIATTR_FRAME_SIZE
	.align		4
.L_771:
        /*1218*/ 	.byte	0x04, 0x11
        /*121a*/ 	.short	(.L_773 - .L_772)
	.align		4
.L_772:
        /*121c*/ 	.word	index@(_ZN10layer_norm13ln_bwd_kernelINS_13Kernel_traitsI13__nv_bfloat16S2_fS2_fjLj1024ELj1ELj4ELj1ELj16ENS_18Kernel_traits_baseILj1024ES2_S2_fS2_fjLj128EEEEELb1ELb0ELb1ELb0EEEvNS_9BwdParamsE)
        /*1220*/ 	.word	0x00000000


	//----- nvinfo : EIATTR_REGCOUNT
	.align		4
.L_773:
        /*1224*/ 	.byte	0x04, 0x2f
        /*1226*/ 	.short	(.L_775 - .L_774)
	.align		4
.L_774:
        /*1228*/ 	.word	index@(_ZN10layer_norm22ln_bwd_finalize_kernelINS_22Kernel_traits_finalizeILj1024E13__nv_bfloat16S2_fS2_fjLb0ELj1024ELj4ENS_18Kernel_traits_baseILj1024ES2_S2_fS2_fjLj1024EEEEELb0ELb0EEEvNS_9BwdParamsE)
        /*122c*/ 	.word	0x0000001e


	//----- nvinfo : EIATTR_FRAME_SIZE
	.align		4
.L_775:
        /*1230*/ 	.byte	0x04, 0x11
        /*1232*/ 	.short	(.L_777 - .L_776)
	.align		4
.L_776:
        /*1234*/ 	.word	index@($__internal_70_$__cuda_sm70_shflsync_bfly_p)
        /*1238*/ 	.word	0x00000000


	//----- nvinfo : EIATTR_FRAME_SIZE
	.align		4
.L_777:
        /*123c*/ 	.byte	0x04, 0x11
        /*123e*/ 	.short	(.L_779 - .L_778)
	.align		4
.L_778:
        /*1240*/ 	.word	index@(_ZN10layer_norm22ln_bwd_finalize_kernelINS_22Kernel_traits_finalizeILj1024E13__nv_bfloat16S2_fS2_fjLb0ELj1024ELj4ENS_18Kernel_traits_baseILj1024ES2_S2_fS2_fjLj1024EEEEELb0ELb0EEEvNS_9BwdParamsE)
        /*1244*/ 	.word	0x00000000


	//----- nvinfo : EIATTR_REGCOUNT
	.align		4
.L_779:
        /*1248*/ 	.byte	0x04, 0x2f
        /*124a*/ 	.short	(.L_781 - .L_780)
	.align		4
.L_780:
        /*124c*/ 	.word	index@(_ZN10layer_norm13ln_bwd_kernelINS_13Kernel_traitsI13__nv_bfloat16S2_fS2_fjLj1024ELj1ELj4ELj1ELj16ENS_18Kernel_traits_baseILj1024ES2_S2_fS2_fjLj128EEEEELb1ELb0ELb0ELb1EEEvNS_9BwdParamsE)
        /*1250*/ 	.word	0x000000fe


	//----- nvinfo : EIATTR_FRAME_SIZE
	.align		4
.L_781:
        /*1254*/ 	.byte	0x04, 0x11
        /*1256*/ 	.short	(.L_783 - .L_782)
	.align		4
.L_782:
        /*1258*/ 	.word	index@($__internal_69_$__cuda_sm70_shflsync_bfly_p)
        /*125c*/ 	.word	0x00000000


	//----- nvinfo : EIATTR_FRAME_SIZE
	.align		4
.L_783:
        /*1260*/ 	.byte	0x04, 0x11
        /*1262*/ 	.short	(.L_785 - .L_784)
	.align		4
.L_784:
        /*1264*/ 	.word	index@(_ZN10layer_norm13ln_bwd_kernelINS_13Kernel_traitsI13__nv_bfloat16S2_fS2_fjLj1024ELj1ELj4ELj1ELj16ENS_18Kernel_traits_baseILj1024ES2_S2_fS2_fjLj128EEEEELb1ELb0ELb0ELb1EEEvNS_9BwdParamsE)
        /*1268*/ 	.word	0x00000000


	//----- nvinfo : EIATTR_REGCOUNT
	.align		4
.L_785:
        /*126c*/ 	.byte	0x04, 0x2f
        /*126e*/ 	.short	(.L_787 - .L_786)
	.align		4
.L_786:
        /*1270*/ 	.word	index@(_ZN10layer_norm13ln_bwd_kernelINS_13Kernel_traitsI13__nv_bfloat16S2_fS2_fjLj1024ELj1ELj4ELj1ELj16ENS_18Kernel_traits_baseILj1024ES2_S2_fS2_fjLj128EEEEELb1ELb0ELb0ELb0EEEvNS_9BwdParamsE)
        /*1274*/ 	.word	0x000000ea


	//----- nvinfo : EIATTR_FRAME_SIZE
	.align		4
.L_787:
        /*1278*/ 	.byte	0x04, 0x11
        /*127a*/ 	.short	(.L_789 - .L_788)
	.align		4
.L_788:
        /*127c*/ 	.word	index@($__internal_68_$__cuda_sm70_shflsync_bfly_p)
        /*1280*/ 	.word	0x00000000


	//----- nvinfo : EIATTR_FRAME_SIZE
	.align		4
.L_789:
        /*1284*/ 	.byte	0x04, 0x11
        /*1286*/ 	.short	(.L_791 - .L_790)
	.align		4
.L_790:
        /*1288*/ 	.word	index@(_ZN10layer_norm13ln_bwd_kernelINS_13Kernel_traitsI13__nv_bfloat16S2_fS2_fjLj1024ELj1ELj4ELj1ELj16ENS_18Kernel_traits_baseILj1024ES2_S2_fS2_fjLj128EEEEELb1ELb0ELb0ELb0EEEvNS_9BwdParamsE)
        /*128c*/ 	.word	0x00000000


	//----- nvinfo : EIATTR_REGCOUNT
	.align		4
.L_791:
        /*1290*/ 	.byte	0x04, 0x2f
        /*1292*/ 	.short	(.L_793 - .L_792)
	.align		4
.L_792:
        /*1294*/ 	.word	index@(_ZN10layer_norm13ln_bwd_kernelINS_13Kernel_traitsI13__nv_bfloat16S2_fS2_fjLj1024ELj1ELj4ELj1ELj16ENS_18Kernel_traits_baseILj1024ES2_S2_fS2_fjLj128EEEEELb0ELb1ELb1ELb1EEEvNS_9BwdParamsE)
        /*1298*/ 	.word	0x000000ff


	//----- nvinfo : EIATTR_FRAME_SIZE
	.align		4
.L_793:
        /*129c*/ 	.byte	0x04, 0x11
        /*129e*/ 	.short	(.L_795 - .L_794)
	.align		4
.L_794:
        /*12a0*/ 	.word	index@($__internal_67_$__cuda_sm70_shflsync_bfly_p)
        /*12a4*/ 	.word	0x00000000


	//----- nvinfo : EIATTR_FRAME_SIZE
	.align		4
.L_795:
        /*12a8*/ 	.byte	0x04, 0x11
        /*12aa*/ 	.short	(.L_797 - .L_796)
	.align		4
.L_796:
        /*12ac*/ 	.word	index@(_ZN10layer_norm13ln_bwd_kernelINS_13Kernel_traitsI13__nv_bfloat16S2_fS2_fjLj1024ELj1ELj4ELj1ELj16ENS_18Kernel_traits_baseILj1024ES2_S2_fS2_fjLj128EEEEELb0ELb1ELb1ELb1EEEvNS_9BwdParamsE)
        /*12b0*/ 	.word	0x00000070


	//----- nvinfo : EIATTR_REGCOUNT
	.align		4
.L_797:
        /*12b4*/ 	.byte	0x04, 0x2f
        /*12b6*/ 	.short	(.L_799 - .L_798)
	.align		4
.L_798:
        /*12b8*/ 	.word	index@(_ZN10layer_norm13ln_bwd_kernelINS_13Kernel_traitsI13__nv_bfloat16S2_fS2_fjLj1024ELj1ELj4ELj1ELj16ENS_18Kernel_traits_baseILj1024ES2_S2_fS2_fjLj128EEEEELb0ELb1ELb1ELb0EEEvNS_9BwdParamsE)
        /*12bc*/ 	.word	0x000000ff


	//----- nvinfo : EIATTR_FRAME_SIZE
	.align		4
.L_799:
        /*12c0*/ 	.byte	0x04, 0x11
        /*12c2*/ 	.short	(.L_801 - .L_800)
	.align		4
.L_800:
        /*12c4*/ 	.word	index@($__internal_66_$__cuda_sm70_shflsync_bfly_p)
        /*12c8*/ 	.word	0x00000000


	//----- nvinfo : EIATTR_FRAME_SIZE
	.align		4
.L_801:
        /*12cc*/ 	.byte	0x04, 0x11
        /*12ce*/ 	.short	(.L_803 - .L_802)
	.align		4
.L_802:
        /*12d0*/ 	.word	index@(_ZN10layer_norm13ln_bwd_kernelINS_13Kernel_traitsI13__nv_bfloat16S2_fS2_fjLj1024ELj1ELj4ELj1ELj16ENS_18Kernel_traits_baseILj1024ES2_S2_fS2_fjLj128EEEEELb0ELb1ELb1ELb0EEEvNS_9BwdParamsE)
        /*12d4*/ 	.word	0x000000b0


	//----- nvinfo : EIATTR_REGCOUNT
	.align		4
.L_803:
        /*12d8*/ 	.byte	0x04, 0x2f
        /*12da*/ 	.short	(.L_805 - .L_804)
	.align		4
.L_804:
        /*12dc*/ 	.word	index@(_ZN10layer_norm13ln_bwd_kernelINS_13Kernel_traitsI13__nv_bfloat16S2_fS2_fjLj1024ELj1ELj4ELj1ELj16ENS_18Kernel_traits_baseILj1024ES2_S2_fS2_fjLj128EEEEELb0ELb1ELb0ELb1EEEvNS_9BwdParamsE)
        /*12e0*/ 	.word	0x000000ff


	//----- nvinfo : EIATTR_FRAME_SIZE
	.align		4
.L_805:
        /*12e4*/ 	.byte	0x04, 0x11
        /*12e6*/ 	.short	(.L_807 - .L_806)
	.align		4
.L_806:
        /*12e8*/ 	.word	index@($__internal_65_$__cuda_sm70_shflsync_bfly_p)
        /*12ec*/ 	.word	0x00000000


	//----- nvinfo : EIATTR_FRAME_SIZE
	.align		4
.L_807:
        /*12f0*/ 	.byte	0x04, 0x11
        /*12f2*/ 	.short	(.L_809 - .L_808)
	.align		4
.L_808:
        /*12f4*/ 	.word	index@(_ZN10layer_norm13ln_bwd_kernelINS_13Kernel_traitsI13__nv_bfloat16S2_fS2_fjLj1024ELj1ELj4ELj1ELj16ENS_18Kernel_traits_baseILj1024ES2_S2_fS2_fjLj128EEEEELb0ELb1ELb0ELb1EEEvNS_9BwdParamsE)
        /*12f8*/ 	.word	0x00000090


	//----- nvinfo : EIATTR_REGCOUNT
	.align		4
.L_809:
        /*12fc*/ 	.byte	0x04, 0x2f
        /*12fe*/ 	.short	(.L_811 - .L_810)
	.align		4
.L_810:
        /*1300*/ 	.word	index@(_ZN10layer_norm13ln_bwd_kernelINS_13Kernel_traitsI13__nv_bfloat16S2_fS2_fjLj1024ELj1ELj4ELj1ELj16ENS_18Kernel_traits_baseILj1024ES2_S2_fS2_fjLj128EEEEELb0ELb1ELb0ELb0EEEvNS_9BwdParamsE)
        /*1304*/ 	.word	0x000000ff


	//----- nvinfo : EIATTR_FRAME_SIZE
	.align		4
.L_811:
        /*1308*/ 	.byte	0x04, 0x11
        /*130a*/ 	.short	(.L_813 - .L_812)
	.align		4
.L_812:
        /*130c*/ 	.word	index@($__internal_64_$__cuda_sm70_shflsync_bfly_p)
        /*1310*/ 	.word	0x00000000


	//----- nvinfo : EIATTR_FRAME_SIZE
	.align		4
.L_813:
        /*1314*/ 	.byte	0x04, 0x11
        /*1316*/ 	.short	(.L_815 - .L_814)
	.align		4
.L_814:
        /*1318*/ 	.word	index@(_ZN10layer_norm13ln_bwd_kernelINS_13Kernel_traitsI13__nv_bfloat16S2_fS2_fjLj1024ELj1ELj4ELj1ELj16ENS_18Kernel_traits_baseILj1024ES2_S2_fS2_fjLj128EEEEELb0ELb1ELb0ELb0EEEvNS_9BwdParamsE)
        /*131c*/ 	.word	0x00000080


	//----- nvinfo : EIATTR_REGCOUNT
	.align		4
.L_815:
        /*1320*/ 	.byte	0x04, 0x2f
        /*1322*/ 	.short	(.L_817 - .L_816)
	.align		4
.L_816:
        /*1324*/ 	.word	index@(_ZN10layer_norm13ln_bwd_kernelINS_13Kernel_traitsI13__nv_bfloat16S2_fS2_fjLj1024ELj1ELj4ELj1ELj16ENS_18Kernel_traits_baseILj1024ES2_S2_fS2_fjLj128EEEEELb0ELb0ELb1ELb1EEEvNS_9BwdParamsE)
        /*1328*/ 	.word	0x000000fa


	//----- nvinfo : EIATTR_FRAME_SIZE
	.align		4
.L_817:
        /*132c*/ 	.byte	0x04, 0x11
        /*132e*/ 	.short	(.L_819 - .L_818)
	.align		4
.L_818:
        /*1330*/ 	.word	index@($__internal_63_$__cuda_sm70_shflsync_bfly_p)
        /*1334*/ 	.word	0x00000000


	//----- nvinfo : EIATTR_FRAME_SIZE
	.align		4
.L_819:
        /*1338*/ 	.byte	0x04, 0x11
        /*133a*/ 	.short	(.L_821 - .L_820)
	.align		4
.L_820:
        /*133c*/ 	.word	index@(_ZN10layer_norm13ln_bwd_kernelINS_13Kernel_traitsI13__nv_bfloat16S2_fS2_fjLj1024ELj1ELj4ELj1ELj16ENS_18Kernel_traits_baseILj1024ES2_S2_fS2_fjLj128EEEEELb0ELb0ELb1ELb1EEEvNS_9BwdParamsE)
        /*1340*/ 	.word	0x00000000


	//----- nvinfo : EIATTR_REGCOUNT
	.align		4
.L_821:
        /*1344*/ 	.byte	0x04, 0x2f
        /*1346*/ 	.short	(.L_823 - .L_822)
	.align		4
.L_822:
        /*1348*/ 	.word	index@(_ZN10layer_norm13ln_bwd_kernelINS_13Kernel_traitsI13__nv_bfloat16S2_fS2_fjLj1024ELj1ELj4ELj1ELj16ENS_18Kernel_traits_baseILj1024ES2_S2_fS2_fjLj128EEEEELb0ELb0ELb1ELb0EEEvNS_9BwdParamsE)
        /*134c*/ 	.word	0x000000ea


	//----- nvinfo : EIATTR_FRAME_SIZE
	.align		4
.L_823:
        /*1350*/ 	.byte	0x04, 0x11
        /*1352*/ 	.short	(.L_825 - .L_824)
	.align		4
.L_824:
        /*1354*/ 	.word	index@($__internal_62_$__cuda_sm70_shflsync_bfly_p)
        /*1358*/ 	.word	0x00000000


	//----- nvinfo : EIATTR_FRAME_SIZE
	.align		4
.L_825:
        /*135c*/ 	.byte	0x04, 0x11
        /*135e*/ 	.short	(.L_827 - .L_826)
	.align		4
.L_826:
        /*1360*/ 	.word	index@(_ZN10layer_norm13ln_bwd_kernelINS_13Kernel_traitsI13__nv_bfloat16S2_fS2_fjLj1024ELj1ELj4ELj1ELj16ENS_18Kernel_traits_baseILj1024ES2_S2_fS2_fjLj128EEEEELb0ELb0ELb1ELb0EEEvNS_9BwdParamsE)
        /*1364*/ 	.word	0x00000000


	//----- nvinfo : EIATTR_REGCOUNT
	.align		4
.L_827:
        /*1368*/ 	.byte	0x04, 0x2f
        /*136a*/ 	.short	(.L_829 - .L_828)
	.align		4
.L_828:
        /*136c*/ 	.word	index@(_ZN10layer_norm13ln_bwd_kernelINS_13Kernel_traitsI13__nv_bfloat16S2_fS2_fjLj1024ELj1ELj4ELj1ELj16ENS_18Kernel_traits_baseILj1024ES2_S2_fS2_fjLj128EEEEELb0ELb0ELb0ELb1EEEvNS_9BwdParamsE)
        /*1370*/ 	.word	0x000000f6


	//----- nvinfo : EIATTR_FRAME_SIZE
	.align		4
.L_829:
        /*1374*/ 	.byte	0x04, 0x11
        /*1376*/ 	.short	(.L_831 - .L_830)
	.align		4
.L_830:
        /*1378*/ 	.word	index@($__internal_61_$__cuda_sm70_shflsync_bfly_p)
        /*137c*/ 	.word	0x00000000


	//----- nvinfo : EIATTR_FRAME_SIZE
	.align		4
.L_831:
        /*1380*/ 	.byte	0x04, 0x11
        /*1382*/ 	.short	(.L_833 - .L_832)
	.align		4
.L_832:
        /*1384*/ 	.word	index@(_ZN10layer_norm13ln_bwd_kernelINS_13Kernel_traitsI13__nv_bfloat16S2_fS2_fjLj1024ELj1ELj4ELj1ELj16ENS_18Kernel_traits_baseILj1024ES2_S2_fS2_fjLj128EEEEELb0ELb0ELb0ELb1EEEvNS_9BwdParamsE)
        /*1388*/ 	.word	0x00000000


	//----- nvinfo : EIATTR_REGCOUNT
	.align		4
.L_833:
        /*138c*/ 	.byte	0x04, 0x2f
        /*138e*/ 	.short	(.L_835 - .L_834)
	.align		4
.L_834:
        /*1390*/ 	.word	index@(_ZN10layer_norm13ln_bwd_kernelINS_13Kernel_traitsI13__nv_bfloat16S2_fS2_fjLj1024ELj1ELj4ELj1ELj16ENS_18Kernel_traits_baseILj1024ES2_S2_fS2_fjLj128EEEEELb0ELb0ELb0ELb0EEEvNS_9BwdParamsE)
        /*1394*/ 	.word	0x000000e1


	//----- nvinfo : EIATTR_FRAME_SIZE
	.align		4
.L_835:
        /*1398*/ 	.byte	0x04, 0x11
        /*139a*/ 	.short	(.L_837 - .L_836)
	.align		4
.L_836:
        /*139c*/ 	.word	index@($__internal_60_$__cuda_sm70_shflsync_bfly_p)
        /*13a0*/ 	.word	0x00000000


	//----- nvinfo : EIATTR_FRAME_SIZE
	.align		4
.L_837:
        /*13a4*/ 	.byte	0x04, 0x11
        /*13a6*/ 	.short	(.L_839 - .L_838)
	.align		4
.L_838:
        /*13a8*/ 	.word	index@(_ZN10layer_norm13ln_bwd_kernelINS_13Kernel_traitsI13__nv_bfloat16S2_fS2_fjLj1024ELj1ELj4ELj1ELj16ENS_18Kernel_traits_baseILj1024ES2_S2_fS2_fjLj128EEEEELb0ELb0ELb0ELb0EEEvNS_9BwdParamsE)
        /*13ac*/ 	.word	0x00000000


	//----- nvinfo : EIATTR_REGCOUNT
	.align		4
.L_839:
        /*13b0*/ 	.byte	0x04, 0x2f
        /*13b2*/ 	.short	(.L_841 - .L_840)
	.align		4
.L_840:
        /*13b4*/ 	.word	index@(_ZN10layer_norm13ln_bwd_kernelINS_13Kernel_traitsIf13__nv_bfloat16S2_S2_fjLj1024ELj1ELj4ELj1ELj16ENS_18Kernel_traits_baseILj1024EfS2_S2_S2_fjLj128EEEEELb1ELb1ELb1ELb1EEEvNS_9BwdParamsE)
        /*13b8*/ 	.word	0x000000ff


	//----- nvinfo : EIATTR_FRAME_SIZE
	.align		4
.L_841:
        /*13bc*/ 	.byte	0x04, 0x11
        /*13be*/ 	.short	(.L_843 - .L_842)
	.align		4
.L_842:
        /*13c0*/ 	.word	index@($__internal_59_$__cuda_sm70_shflsync_bfly_p)
        /*13c4*/ 	.word	0x00000000


	//----- nvinfo : EIATTR_FRAME_SIZE
	.align		4
.L_843:
        /*13c8*/ 	.byte	0x04, 0x11
        /*13ca*/ 	.short	(.L_845 - .L_844)
	.align		4
.L_844:
        /*13cc*/ 	.word	index@(_ZN10layer_norm13ln_bwd_kernelINS_13Kernel_traitsIf13__nv_bfloat16S2_S2_fjLj1024ELj1ELj4ELj1ELj16ENS_18Kernel_traits_baseILj1024EfS2_S2_S2_fjLj128EEEEELb1ELb1ELb1ELb1EEEvNS_9BwdParamsE)
        /*13d0*/ 	.word	0x00000080


	//----- nvinfo : EIATTR_REGCOUNT
	.align		4
.L_845:
        /*13d4*/ 	.byte	0x04, 0x2f
        /*13d6*/ 	.short	(.L_847 - .L_846)
	.align		4
.L_846:
        /*13d8*/ 	.word	index@(_ZN10layer_norm22ln_bwd_finalize_kernelINS_22Kernel_traits_finalizeILj1024Ef13__nv_bfloat16S2_S2_fjLb1ELj1024ELj4ENS_18Kernel_traits_baseILj1024EfS2_S2_S2_fjLj1024EEEEELb1ELb1EEEvNS_9BwdParamsE)
        /*13dc*/ 	.word	0x00000020


	//----- nvinfo : EIATTR_FRAME_SIZE
	.align		4
.L_847:
        /*13e0*/ 	.byte	0x04, 0x11
        /*13e2*/ 	.short	(.L_849 - .L_848)
	.align		4
.L_848:
        /*13e4*/ 	.word	index@($__internal_58_$__cuda_sm70_shflsync_bfly_p)
        /*13e8*/ 	.word	0x00000000


	//----- nvinfo : EIATTR_FRAME_SIZE
	.align		4
.L_849:
        /*13ec*/ 	.byte	0x04, 0x11
        /*13ee*/ 	.short	(.L_851 - .L_850)
	.align		4
.L_850:
        /*13f0*/ 	.word	index@(_ZN10layer_norm22ln_bwd_finalize_kernelINS_22Kernel_traits_finalizeILj1024Ef13__nv_bfloat16S2_S2_fjLb1ELj1024ELj4ENS_18Kernel_traits_baseILj1024EfS2_S2_S2_fjLj1024EEEEELb1ELb1EEEvNS_9BwdParamsE)
        /*13f4*/ 	.word	0x00000000


	//----- nvinfo : EIATTR_REGCOUNT
	.align		4
.L_851:
        /*13f8*/ 	.byte	0x04, 0x2f
        /*13fa*/ 	.short	(.L_853 - .L_852)
	.align		4
.L_852:
        /*13fc*/ 	.word	index@(_ZN10layer_norm13ln_bwd_kernelINS_13Kernel_traitsIf13__nv_bfloat16S2_S2_fjLj1024ELj1ELj4ELj1ELj16ENS_18Kernel_traits_baseILj1024EfS2_S2_S2_fjLj128EEEEELb1ELb1ELb1ELb0EEEvNS_9BwdParamsE)
        /*1400*/ 	.word	0x000000ff


	//----- nvinfo : EIATTR_FRAME_SIZE
	.align		4
.L_853:
        /*1404*/ 	.byte	0x04, 0x11
        /*1406*/ 	.short	(.L_855 - .L_854)
	.align		4
.L_854:
        /*1408*/ 	.word	index@($__internal_57_$__cuda_sm70_shflsync_bfly_p)
        /*140c*/ 	.word	0x00000000


	//----- nvinfo : EIATTR_FRAME_SIZE
	.align		4
.L_855:
        /*1410*/ 	.byte	0x04, 0x11
        /*1412*/ 	.short	(.L_857 - .L_856)
	.align		4
.L_856:
        /*1414*/ 	.word	index@(_ZN10layer_norm13ln_bwd_kernelINS_13Kernel_traitsIf13__nv_bfloat16S2_S2_fjLj1024ELj1ELj4ELj1ELj16ENS_18Kernel_traits_baseILj1024EfS2_S2_S2_fjLj128EEEEELb1ELb1ELb1ELb0EEEvNS_9BwdParamsE)
        /*1418*/ 	.word	0x00000080


	//----- nvinfo : EIATTR_REGCOUNT
	.align		4
.L_857:
        /*141c*/ 	.byte	0x04, 0x2f
        /*141e*/ 	.short	(.L_859 - .L_858)
	.align		4
.L_858:
        /*1420*/ 	.word	index@(_ZN10layer_norm22ln_bwd_finalize_kernelINS_22Kernel_traits_finalizeILj1024Ef13__nv_bfloat16S2_S2_fjLb1ELj1024ELj4ENS_18Kernel_traits_baseILj1024EfS2_S2_S2_fjLj1024EEEEELb1ELb0EEEvNS_9BwdParamsE)
        /*1424*/ 	.word	0x00000020


	//----- nvinfo : EIATTR_FRAME_SIZE
	.align		4
.L_859:
        /*1428*/ 	.byte	0x04, 0x11
        /*142a*/ 	.short	(.L_861 - .L_860)
	.align		4
.L_860:
        /*142c*/ 	.word	index@($__internal_56_$__cuda_sm70_shflsync_bfly_p)
        /*1430*/ 	.word	0x00000000


	//----- nvinfo : EIATTR_FRAME_SIZE
	.align		4
.L_861:
        /*1434*/ 	.byte	0x04, 0x11
        /*1436*/ 	.short	(.L_863 - .L_862)
	.align		4
.L_862:
        /*1438*/ 	.word	index@(_ZN10layer_norm22ln_bwd_finalize_kernelINS_22Kernel_traits_finalizeILj1024Ef13__nv_bfloat16S2_S2_fjLb1ELj1024ELj4ENS_18Kernel_traits_baseILj1024EfS2_S2_S2_fjLj1024EEEEELb1ELb0EEEvNS_9BwdParamsE)
        /*143c*/ 	.word	0x00000000


	//----- nvinfo : EIATTR_REGCOUNT
	.align		4
.L_863:
        /*1440*/ 	.byte	0x04, 0x2f
        /*1442*/ 	.short	(.L_865 - .L_864)
	.align		4
.L_864:
        /*1444*/ 	.word	index@(_ZN10layer_norm13ln_bwd_kernelINS_13Kernel_traitsIf13__nv_bfloat16S2_S2_fjLj1024ELj1ELj4ELj1ELj16ENS_18Kernel_traits_baseILj1024EfS2_S2_S2_fjLj128EEEEELb1ELb1ELb0ELb1EEEvNS_9BwdParamsE)
        /*1448*/ 	.word	0x000000ff


	//----- nvinfo : EIATTR_FRAME_SIZE
	.align		4
.L_865:
        /*144c*/ 	.byte	0x04, 0x11
        /*144e*/ 	.short	(.L_867 - .L_866)
	.align		4
.L_866:
        /*1450*/ 	.word	index@($__internal_55_$__cuda_sm70_shflsync_bfly_p)
        /*1454*/ 	.word	0x00000000


	//----- nvinfo : EIATTR_FRAME_SIZE
	.align		4
.L_867:
        /*1458*/ 	.byte	0x04, 0x11
        /*145a*/ 	.short	(.L_869 - .L_868)
	.align		4
.L_868:
        /*145c*/ 	.word	index@(_ZN10layer_norm13ln_bwd_kernelINS_13Kernel_traitsIf13__nv_bfloat16S2_S2_fjLj1024ELj1ELj4ELj1ELj16ENS_18Kernel_traits_baseILj1024EfS2_S2_S2_fjLj128EEEEELb1ELb1ELb0ELb1EEEvNS_9BwdParamsE)
        /*1460*/ 	.word	0x00000040


	//----- nvinfo : EIATTR_REGCOUNT
	.align		4
.L_869:
        /*1464*/ 	.byte	0x04, 0x2f
        /*1466*/ 	.short	(.L_871 - .L_870)
	.align		4
.L_870:
        /*1468*/ 	.word	index@(_ZN10layer_norm13ln_bwd_kernelINS_13Kernel_traitsIf13__nv_bfloat16S2_S2_fjLj1024ELj1ELj4ELj1ELj16ENS_18Kernel_traits_baseILj1024EfS2_S2_S2_fjLj128EEEEELb1ELb1ELb0ELb0EEEvNS_9BwdParamsE)
        /*146c*/ 	.word	0x000000ff


	//----- nvinfo : EIATTR_FRAME_SIZE
	.align		4
.L_871:
        /*1470*/ 	.byte	0x04, 0x11
        /*1472*/ 	.short	(.L_873 - .L_872)
	.align		4
.L_872:
        /*1474*/ 	.word	index@($__internal_54_$__cuda_sm70_shflsync_bfly_p)
        /*1478*/ 	.word	0x00000000


	//----- nvinfo : EIATTR_FRAME_SIZE
	.align		4
.L_873:
        /*147c*/ 	.byte	0x04, 0x11
        /*147e*/ 	.short	(.L_875 - .L_874)
	.align		4
.L_874:
        /*1480*/ 	.word	index@(_ZN10layer_norm13ln_bwd_kernelINS_13Kernel_traitsIf13__nv_bfloat16S2_S2_fjLj1024ELj1ELj4ELj1ELj16ENS_18Kernel_traits_baseILj1024EfS2_S2_S2_fjLj128EEEEELb1ELb1ELb0ELb0EEEvNS_9BwdParamsE)
        /*1484*/ 	.word	0x00000050


	//----- nvinfo : EIATTR_REGCOUNT
	.align		4
.L_875:
        /*1488*/ 	.byte	0x04, 0x2f
        /*148a*/ 	.short	(.L_877 - .L_876)
	.align		4
.L_876:
        /*148c*/ 	.word	index@(_ZN10layer_norm13ln_bwd_kernelINS_13Kernel_traitsIf13__nv_bfloat16S2_S2_fjLj1024ELj1ELj4ELj1ELj16ENS_18Kernel_traits_baseILj1024EfS2_S2_S2_fjLj128EEEEELb1ELb0ELb1ELb1EEEvNS_9BwdParamsE)
        /*1490*/ 	.word	0x000000f2


	//----- nvinfo : EIATTR_FRAME_SIZE
	.align		4
.L_877:
        /*1494*/ 	.byte	0x04, 0x11
        /*1496*/ 	.short	(.L_879 - .L_878)
	.align		4
.L_878:
        /*1498*/ 	.word	index@($__internal_53_$__cuda_sm70_shflsync_bfly_p)
        /*149c*/ 	.word	0x00000000


	//----- nvinfo : EIATTR_FRAME_SIZE
	.align		4
.L_879:
        /*14a0*/ 	.byte	0x04, 0x11
        /*14a2*/ 	.short	(.L_881 - .L_880)
	.align		4
.L_880:
        /*14a4*/ 	.word	index@(_ZN10layer_norm13ln_bwd_kernelINS_13Kernel_traitsIf13__nv_bfloat16S2_S2_fjLj1024ELj1ELj4ELj1ELj16ENS_18Kernel_traits_baseILj1024EfS2_S2_S2_fjLj128EEEEELb1ELb0ELb1ELb1EEEvNS_9BwdParamsE)
        /*14a8*/ 	.word	0x00000000


	//----- nvinfo : EIATTR_REGCOUNT
	.align		4
.L_881:
        /*14ac*/ 	.byte	0x04, 0x2f
        /*14ae*/ 	.short	(.L_883 - .L_882)
	.align		4
.L_882:
        /*14b0*/ 	.word	index@(_ZN10layer_norm22ln_bwd_finalize_kernelINS_22Kernel_traits_finalizeILj1024Ef13__nv_bfloat16S2_S2_fjLb0ELj1024ELj4ENS_18Kernel_traits_baseILj1024EfS2_S2_S2_fjLj1024EEEEELb0ELb1EEEvNS_9BwdParamsE)
        /*14b4*/ 	.word	0x00000020


	//----- nvinfo : EIATTR_FRAME_SIZE
	.align		4
.L_883:
        /*14b8*/ 	.byte	0x04, 0x11
        /*14ba*/ 	.short	(.L_885 - .L_884)
	.align		4
.L_884:
        /*14bc*/ 	.word	index@($__internal_52_$__cuda_sm70_shflsync_bfly_p)
        /*14c0*/ 	.word	0x00000000


	//----- nvinfo : EIATTR_FRAME_SIZE
	.align		4
.L_885:
        /*14c4*/ 	.byte	0x04, 0x11
        /*14c6*/ 	.short	(.L_887 - .L_886)
	.align		4
.L_886:
        /*14c8*/ 	.word	index@(_ZN10layer_norm22ln_bwd_finalize_kernelINS_22Kernel_traits_finalizeILj1024Ef13__nv_bfloat16S2_S2_fjLb0ELj1024ELj4ENS_18Kernel_traits_baseILj1024EfS2_S2_S2_fjLj1024EEEEELb0ELb1EEEvNS_9BwdParamsE)
        /*14cc*/ 	.word	0x00000000


	//----- nvinfo : EIATTR_REGCOUNT
	.align		4
.L_887:
        /*14d0*/ 	.byte	0x04, 0x2f
        /*14d2*/ 	.short	(.L_889 - .L_888)
	.align		4
.L_888:
        /*14d4*/ 	.word	index@(_ZN10layer_norm13ln_bwd_kernelINS_13Kernel_traitsIf13__nv_bfloat16S2_S2_fjLj1024ELj1ELj4ELj1ELj16ENS_18Kernel_traits_baseILj1024EfS2_S2_S2_fjLj128EEEEELb1ELb0ELb1ELb0EEEvNS_9BwdParamsE)
        /*14d8*/ 	.word	0x000000dc


	//----- nvinfo : EIATTR_FRAME_SIZE
	.align		4
.L_889:
        /*14dc*/ 	.byte	0x04, 0x11
        /*14de*/ 	.short	(.L_891 - .L_890)
	.align		4
.L_890:
        /*14e0*/ 	.word	index@($__internal_51_$__cuda_sm70_shflsync_bfly_p)
        /*14e4*/ 	.word	0x00000000


	//----- nvinfo : EIATTR_FRAME_SIZE
	.align		4
.L_891:
        /*14e8*/ 	.byte	0x04, 0x11
        /*14ea*/ 	.short	(.L_893 - .L_892)
	.align		4
.L_892:
        /*14ec*/ 	.word	index@(_ZN10layer_norm13ln_bwd_kernelINS_13Kernel_traitsIf13__nv_bfloat16S2_S2_fjLj1024ELj1ELj4ELj1ELj16ENS_18Kernel_traits_baseILj1024EfS2_S2_S2_fjLj128EEEEELb1ELb0ELb1ELb0EEEvNS_9BwdParamsE)
        /*14f0*/ 	.word	0x00000000


	//----- nvinfo : EIATTR_REGCOUNT
	.align		4
.L_893:
        /*14f4*/ 	.byte	0x04, 0x2f
        /*14f6*/ 	.short	(.L_895 - .L_894)
	.align		4
.L_894:
        /*14f8*/ 	.word	index@(_ZN10layer_norm22ln_bwd_finalize_kernelINS_22Kernel_traits_finalizeILj1024Ef13__nv_bfloat16S2_S2_fjLb0ELj1024ELj4ENS_18Kernel_traits_baseILj1024EfS2_S2_S2_fjLj1024EEEEELb0ELb0EEEvNS_9BwdParamsE)
        /*14fc*/ 	.word	0x0000001e


	//----- nvinfo : EIATTR_FRAME_SIZE
	.align		4
.L_895:
        /*1500*/ 	.byte	0x04, 0x11
        /*1502*/ 	.short	(.L_897 - .L_896)
	.align		4
.L_896:
        /*1504*/ 	.word	index@($__internal_50_$__cuda_sm70_shflsync_bfly_p)
        /*1508*/ 	.word	0x00000000


	//----- nvinfo : EIATTR_FRAME_SIZE
	.align		4
.L_897:
        /*150c*/ 	.byte	0x04, 0x11
        /*150e*/ 	.short	(.L_899 - .L_898)
	.align		4
.L_898:
        /*1510*/ 	.word	index@(_ZN10layer_norm22ln_bwd_finalize_kernelINS_22Kernel_traits_finalizeILj1024Ef13__nv_bfloat16S2_S2_fjLb0ELj1024ELj4ENS_18Kernel_traits_baseILj1024EfS2_S2_S2_fjLj1024EEEEELb0ELb0EEEvNS_9BwdParamsE)
        /*1514*/ 	.word	0x00000000


	//----- nvinfo : EIATTR_REGCOUNT
	.align		4
.L_899:
        /*1518*/ 	.byte	0x04, 0x2f
        /*151a*/ 	.short	(.L_901 - .L_900)
	.align		4
.L_900:
        /*151c*/ 	.word	index@(_ZN10layer_norm13ln_bwd_kernelINS_13Kernel_traitsIf13__nv_bfloat16S2_S2_fjLj1024ELj1ELj4ELj1ELj16ENS_18Kernel_traits_baseILj1024EfS2_S2_S2_fjLj128EEEEELb1ELb0ELb0ELb1EEEvNS_9BwdParamsE)
        /*1520*/ 	.word	0x000000eb


	//----- nvinfo : EIATTR_FRAME_SIZE
	.align		4
.L_901:
        /*1524*/ 	.byte	0x04, 0x11
        /*1526*/ 	.short	(.L_903 - .L_902)
	.align		4
.L_902:
        /*1528*/ 	.word	index@($__internal_49_$__cuda_sm70_shflsync_bfly_p)
        /*152c*/ 	.word	0x00000000


	//----- nvinfo : EIATTR_FRAME_SIZE
	.align		4
.L_903:
        /*1530*/ 	.byte	0x04, 0x11
        /*1532*/ 	.short	(.L_905 - .L_904)
	.align		4
.L_904:
        /*1534*/ 	.word	index@(_ZN10layer_norm13ln_bwd_kernelINS_13Kernel_traitsIf13__nv_bfloat16S2_S2_fjLj1024ELj1ELj4ELj1ELj16ENS_18Kernel_traits_baseILj1024EfS2_S2_S2_fjLj128EEEEELb1ELb0ELb0ELb1EEEvNS_9BwdParamsE)
        /*1538*/ 	.word	0x00000000


	//----- nvinfo : EIATTR_REGCOUNT
	.align		4
.L_905:
        /*153c*/ 	.byte	0x04, 0x2f
        /*153e*/ 	.short	(.L_907 - .L_906)
	.align		4
.L_906:
        /*1540*/ 	.word	index@(_ZN10layer_norm13ln_bwd_kernelINS_13Kernel_traitsIf13__nv_bfloat16S2_S2_fjLj1024ELj1ELj4ELj1ELj16ENS_18Kernel_traits_baseILj1024EfS2_S2_S2_fjLj128EEEEELb1ELb0ELb0ELb0EEEvNS_9BwdParamsE)
        /*1544*/ 	.word	0x000000d9


	//----- nvinfo : EIATTR_FRAME_SIZE
	.align		4
.L_907:
        /*1548*/ 	.byte	0x04, 0x11
        /*154a*/ 	.short	(.L_909 - .L_908)
	.align		4
.L_908:
        /*154c*/ 	.word	index@($__internal_48_$__cuda_sm70_shflsync_bfly_p)
        /*1550*/ 	.word	0x00000000


	//----- nvinfo : EIATTR_FRAME_SIZE
	.align		4
.L_909:
        /*1554*/ 	.byte	0x04, 0x11
        /*1556*/ 	.short	(.L_911 - .L_910)
	.align		4
.L_910:
        /*1558*/ 	.word	index@(_ZN10layer_norm13ln_bwd_kernelINS_13Kernel_traitsIf13__nv_bfloat16S2_S2_fjLj1024ELj1ELj4ELj1ELj16ENS_18Kernel_traits_baseILj1024EfS2_S2_S2_fjLj128EEEEELb1ELb0ELb0ELb0EEEvNS_9BwdParamsE)
        /*155c*/ 	.word	0x00000000


	//----- nvinfo : EIATTR_REGCOUNT
	.align		4
.L_911:
        /*1560*/ 	.byte	0x04, 0x2f
        /*1562*/ 	.short	(.L_913 - .L_912)
	.align		4
.L_912:
        /*1564*/ 	.word	index@(_ZN10layer_norm13ln_bwd_kernelINS_13Kernel_traitsIf13__nv_bfloat16S2_S2_fjLj1024ELj1ELj4ELj1ELj16ENS_18Kernel_traits_baseILj1024EfS2_S2_S2_fjLj128EEEEELb0ELb1ELb1ELb1EEEvNS_9BwdParamsE)
        /*1568*/ 	.word	0x000000ff


	//----- nvinfo : EIATTR_FRAME_SIZE
	.align		4
.L_913:
        /*156c*/ 	.byte	0x04, 0x11
        /*156e*/ 	.short	(.L_915 - .L_914)
	.align		4
.L_914:
        /*1570*/ 	.word	index@($__internal_47_$__cuda_sm70_shflsync_bfly_p)
        /*1574*/ 	.word	0x00000000


	//----- nvinfo : EIATTR_FRAME_SIZE
	.align		4
.L_915:
        /*1578*/ 	.byte	0x04, 0x11
        /*157a*/ 	.short	(.L_917 - .L_916)
	.align		4
.L_916:
        /*157c*/ 	.word	index@(_ZN10layer_norm13ln_bwd_kernelINS_13Kernel_traitsIf13__nv_bfloat16S2_S2_fjLj1024ELj1ELj4ELj1ELj16ENS_18Kernel_traits_baseILj1024EfS2_S2_S2_fjLj128EEEEELb0ELb1ELb1ELb1EEEvNS_9BwdParamsE)
        /*1580*/ 	.word	0x00000060


	//----- nvinfo : EIATTR_REGCOUNT
	.align		4
.L_917:
        /*1584*/ 	.byte	0x04, 0x2f
        /*1586*/ 	.short	(.L_919 - .L_918)
	.align		4
.L_918:
        /*1588*/ 	.word	index@(_ZN10layer_norm13ln_bwd_kernelINS_13Kernel_traitsIf13__nv_bfloat16S2_S2_fjLj1024ELj1ELj4ELj1ELj16ENS_18Kernel_traits_baseILj1024EfS2_S2_S2_fjLj128EEEEELb0ELb1ELb1ELb0EEEvNS_9BwdParamsE)
        /*158c*/ 	.word	0x000000ff


	//----- nvinfo : EIATTR_FRAME_SIZE
	.align		4
.L_919:
        /*1590*/ 	.byte	0x04, 0x11
        /*1592*/ 	.short	(.L_921 - .L_920)
	.align		4
.L_920:
        /*1594*/ 	.word	index@($__internal_46_$__cuda_sm70_shflsync_bfly_p)
        /*1598*/ 	.word	0x00000000


	//----- nvinfo : EIATTR_FRAME_SIZE
	.align		4
.L_921:
        /*159c*/ 	.byte	0x04, 0x11
        /*159e*/ 	.short	(.L_923 - .L_922)
	.align		4
.L_922:
        /*15a0*/ 	.word	index@(_ZN10layer_norm13ln_bwd_kernelINS_13Kernel_traitsIf13__nv_bfloat16S2_S2_fjLj1024ELj1ELj4ELj1ELj16ENS_18Kernel_traits_baseILj1024EfS2_S2_S2_fjLj128EEEEELb0ELb1ELb1ELb0EEEvNS_9BwdParamsE)
        /*15a4*/ 	.word	0x00000050


	//----- nvinfo : EIATTR_REGCOUNT
	.align		4
.L_923:
        /*15a8*/ 	.byte	0x04, 0x2f
        /*15aa*/ 	.short	(.L_925 - .L_924)
	.align		4
.L_924:
        /*15ac*/ 	.word	index@(_ZN10layer_norm13ln_bwd_kernelINS_13Kernel_traitsIf13__nv_bfloat16S2_S2_fjLj1024ELj1ELj4ELj1ELj16ENS_18Kernel_traits_baseILj1024EfS2_S2_S2_fjLj128EEEEELb0ELb1ELb0ELb1EEEvNS_9BwdParamsE)
        /*15b0*/ 	.word	0x000000ff


	//----- nvinfo : EIATTR_FRAME_SIZE
	.align		4
.L_925:
        /*15b4*/ 	.byte	0x04, 0x11
        /*15b6*/ 	.short	(.L_927 - .L_926)
	.align		4
.L_926:
        /*15b8*/ 	.word	index@($__internal_45_$__cuda_sm70_shflsync_bfly_p)
        /*15bc*/ 	.word	0x00000000


	//----- nvinfo : EIATTR_FRAME_SIZE
	.align		4
.L_927:
        /*15c0*/ 	.byte	0x04, 0x11
        /*15c2*/ 	.short	(.L_929 - .L_928)
	.align		4
.L_928:
        /*15c4*/ 	.word	index@(_ZN10layer_norm13ln_bwd_kernelINS_13Kernel_traitsIf13__nv_bfloat16S2_S2_fjLj1024ELj1ELj4ELj1ELj16ENS_18Kernel_traits_baseILj1024EfS2_S2_S2_fjLj128EEEEELb0ELb1ELb0ELb1EEEvNS_9BwdParamsE)
        /*15c8*/ 	.word	0x00000020


	//----- nvinfo : EIATTR_REGCOUNT
	.align		4
.L_929:
        /*15cc*/ 	.byte	0x04, 0x2f
        /*15ce*/ 	.short	(.L_931 - .L_930)
	.align		4
.L_930:
        /*15d0*/ 	.word	index@(_ZN10layer_norm13ln_bwd_kernelINS_13Kernel_traitsIf13__nv_bfloat16S2_S2_fjLj1024ELj1ELj4ELj1ELj16ENS_18Kernel_traits_baseILj1024EfS2_S2_S2_fjLj128EEEEELb0ELb1ELb0ELb0EEEvNS_9BwdParamsE)
        /*15d4*/ 	.word	0x000000ff


	//----- nvinfo : EIATTR_FRAME_SIZE
	.align		4
.L_931:
        /*15d8*/ 	.byte	0x04, 0x11
        /*15da*/ 	.short	(.L_933 - .L_932)
	.align		4
.L_932:
        /*15dc*/ 	.word	index@($__internal_44_$__cuda_sm70_shflsync_bfly_p)
        /*15e0*/ 	.word	0x00000000


	//----- nvinfo : EIATTR_FRAME_SIZE
	.align		4
.L_933:
        /*15e4*/ 	.byte	0x04, 0x11
        /*15e6*/ 	.short	(.L_935 - .L_934)
	.align		4
.L_934:
        /*15e8*/ 	.word	index@(_ZN10layer_norm13ln_bwd_kernelINS_13Kernel_traitsIf13__nv_bfloat16S2_S2_fjLj1024ELj1ELj4ELj1ELj16ENS_18Kernel_traits_baseILj1024EfS2_S2_S2_fjLj128EEEEELb0ELb1ELb0ELb0EEEvNS_9BwdParamsE)
        /*15ec*/ 	.word	0x00000028


	//----- nvinfo : EIATTR_REGCOUNT
	.align		4
.L_935:
        /*15f0*/ 	.byte	0x04, 0x2f
        /*15f2*/ 	.short	(.L_937 - .L_936)
	.align		4
.L_936:
        /*15f4*/ 	.word	index@(_ZN10layer_norm13ln_bwd_kernelINS_13Kernel_traitsIf13__nv_bfloat16S2_S2_fjLj1024ELj1ELj4ELj1ELj16ENS_18Kernel_traits_baseILj1024EfS2_S2_S2_fjLj128EEEEELb0ELb0ELb1ELb1EEEvNS_9BwdParamsE)
        /*15f8*/ 	.word	0x000000ea


	//----- nvinfo : EIATTR_FRAME_SIZE
	.align		4
.L_937:
        /*15fc*/ 	.byte	0x04, 0x11
        /*15fe*/ 	.short	(.L_939 - .L_938)
	.align		4
.L_938:
        /*1600*/ 	.word	index@($__internal_43_$__cuda_sm70_shflsync_bfly_p)
        /*1604*/ 	.word	0x00000000


	//----- nvinfo : EIATTR_FRAME_SIZE
	.align		4
.L_939:
        /*1608*/ 	.byte	0x04, 0x11
        /*160a*/ 	.short	(.L_941 - .L_940)
	.align		4
.L_940:
        /*160c*/ 	.word	index@(_ZN10layer_norm13ln_bwd_kernelINS_13Kernel_traitsIf13__nv_bfloat16S2_S2_fjLj1024ELj1ELj4ELj1ELj16ENS_18Kernel_traits_baseILj1024EfS2_S2_S2_fjLj128EEEEELb0ELb0ELb1ELb1EEEvNS_9BwdParamsE)
        /*1610*/ 	.word	0x00000000


	//----- nvinfo : EIATTR_REGCOUNT
	.align		4
.L_941:
        /*1614*/ 	.byte	0x04, 0x2f
        /*1616*/ 	.short	(.L_943 - .L_942)
	.align		4
.L_942:
        /*1618*/ 	.word	index@(_ZN10layer_norm13ln_bwd_kernelINS_13Kernel_traitsIf13__nv_bfloat16S2_S2_fjLj1024ELj1ELj4ELj1ELj16ENS_18Kernel_traits_baseILj1024EfS2_S2_S2_fjLj128EEEEELb0ELb0ELb1ELb0EEEvNS_9BwdParamsE)
        /*161c*/ 	.word	0x000000d4


	//----- nvinfo : EIATTR_FRAME_SIZE
	.align		4
.L_943:
        /*1620*/ 	.byte	0x04, 0x11
        /*1622*/ 	.short	(.L_945 - .L_944)
	.align		4
.L_944:
        /*1624*/ 	.word	index@($__internal_42_$__cuda_sm70_shflsync_bfly_p)
        /*1628*/ 	.word	0x00000000


	//----- nvinfo : EIATTR_FRAME_SIZE
	.align		4
.L_945:
        /*162c*/ 	.byte	0x04, 0x11
        /*162e*/ 	.short	(.L_947 - .L_946)
	.align		4
.L_946:
        /*1630*/ 	.word	index@(_ZN10layer_norm13ln_bwd_kernelINS_13Kernel_traitsIf13__nv_bfloat16S2_S2_fjLj1024ELj1ELj4ELj1ELj16ENS_18Kernel_traits_baseILj1024EfS2_S2_S2_fjLj128EEEEELb0ELb0ELb1ELb0EEEvNS_9BwdParamsE)
        /*1634*/ 	.word	0x00000000


	//----- nvinfo : EIATTR_REGCOUNT
	.align		4
.L_947:
        /*1638*/ 	.byte	0x04, 0x2f
        /*163a*/ 	.short	(.L_949 - .L_948)
	.align		4
.L_948:
        /*163c*/ 	.word	index@(_ZN10layer_norm13ln_bwd_kernelINS_13Kernel_traitsIf13__nv_bfloat16S2_S2_fjLj1024ELj1ELj4ELj1ELj16ENS_18Kernel_traits_baseILj1024EfS2_S2_S2_fjLj128EEEEELb0ELb0ELb0ELb1EEEvNS_9BwdParamsE)
        /*1640*/ 	.word	0x000000db


	//----- nvinfo : EIATTR_FRAME_SIZE
	.align		4
.L_949:
        /*1644*/ 	.byte	0x04, 0x11
        /*1646*/ 	.short	(.L_951 - .L_950)
	.align		4
.L_950:
        /*1648*/ 	.word	index@($__internal_41_$__cuda_sm70_shflsync_bfly_p)
        /*164c*/ 	.word	0x00000000


	//----- nvinfo : EIATTR_FRAME_SIZE
	.align		4
.L_951:
        /*1650*/ 	.byte	0x04, 0x11
        /*1652*/ 	.short	(.L_953 - .L_952)
	.align		4
.L_952:
        /*1654*/ 	.word	index@(_ZN10layer_norm13ln_bwd_kernelINS_13Kernel_traitsIf13__nv_bfloat16S2_S2_fjLj1024ELj1ELj4ELj1ELj16ENS_18Kernel_traits_baseILj1024EfS2_S2_S2_fjLj128EEEEELb0ELb0ELb0ELb1EEEvNS_9BwdParamsE)
        /*1658*/ 	.word	0x00000000


	//----- nvinfo : EIATTR_REGCOUNT
	.align		4
.L_953:
        /*165c*/ 	.byte	0x04, 0x2f
        /*165e*/ 	.short	(.L_955 - .L_954)
	.align		4
.L_954:
        /*1660*/ 	.word	index@(_ZN10layer_norm13ln_bwd_kernelINS_13Kernel_traitsIf13__nv_bfloat16S2_S2_fjLj1024ELj1ELj4ELj1ELj16ENS_18Kernel_traits_baseILj1024EfS2_S2_S2_fjLj128EEEEELb0ELb0ELb0ELb0EEEvNS_9BwdParamsE)
        /*1664*/ 	.word	0x000000d2


	//----- nvinfo : EIATTR_FRAME_SIZE
	.align		4
.L_955:
        /*1668*/ 	.byte	0x04, 0x11
        /*166a*/ 	.short	(.L_957 - .L_956)
	.align		4
.L_956:
        /*166c*/ 	.word	index@($__internal_40_$__cuda_sm70_shflsync_bfly_p)
        /*1670*/ 	.word	0x00000000


	//----- nvinfo : EIATTR_FRAME_SIZE
	.align		4
.L_957:
        /*1674*/ 	.byte	0x04, 0x11
        /*1676*/ 	.short	(.L_959 - .L_958)
	.align		4
.L_958:
        /*1678*/ 	.word	index@(_ZN10layer_norm13ln_bwd_kernelINS_13Kernel_traitsIf13__nv_bfloat16S2_S2_fjLj1024ELj1ELj4ELj1ELj16ENS_18Kernel_traits_baseILj1024EfS2_S2_S2_fjLj128EEEEELb0ELb0ELb0ELb0EEEvNS_9BwdParamsE)
        /*167c*/ 	.word	0x00000000


	//----- nvinfo : EIATTR_REGCOUNT
	.align		4
.L_959:
        /*1680*/ 	.byte	0x04, 0x2f
        /*1682*/ 	.short	(.L_961 - .L_960)
	.align		4
.L_960:
        /*1684*/ 	.word	index@(_ZN10layer_norm13ln_bwd_kernelINS_13Kernel_traitsI6__halfS2_S2_S2_fjLj1024ELj1ELj4ELj1ELj16ENS_18Kernel_traits_baseILj1024ES2_S2_S2_S2_fjLj128EEEEELb1ELb1ELb1ELb1EEEvNS_9BwdParamsE)
        /*1688*/ 	.word	0x000000ff


	//----- nvinfo : EIATTR_FRAME_SIZE
	.align		4
.L_961:
        /*168c*/ 	.byte	0x04, 0x11
        /*168e*/ 	.short	(.L_963 - .L_962)
	.align		4
.L_962:
        /*1690*/ 	.word	index@($__internal_39_$__cuda_sm70_shflsync_bfly_p)
        /*1694*/ 	.word	0x00000000


	//----- nvinfo : EIATTR_FRAME_SIZE
	.align		4
.L_963:
        /*1698*/ 	.byte	0x04, 0x11
        /*169a*/ 	.short	(.L_965 - .L_964)
	.align		4
.L_964:
        /*169c*/ 	.word	index@(_ZN10layer_norm13ln_bwd_kernelINS_13Kernel_traitsI6__halfS2_S2_S2_fjLj1024ELj1ELj4ELj1ELj16ENS_18Kernel_traits_baseILj1024ES2_S2_S2_S2_fjLj128EEEEELb1ELb1ELb1ELb1EEEvNS_9BwdParamsE)
        /*16a0*/ 	.word	0x00000030


	//----- nvinfo : EIATTR_REGCOUNT
	.align		4
.L_965:
        /*16a4*/ 	.byte	0x04, 0x2f
        /*16a6*/ 	.short	(.L_967 - .L_966)
	.align		4
.L_966:
        /*16a8*/ 	.word	index@(_ZN10layer_norm22ln_bwd_finalize_kernelINS_22Kernel_traits_finalizeILj1024E6__halfS2_S2_S2_fjLb1ELj1024ELj4ENS_18Kernel_traits_baseILj1024ES2_S2_S2_S2_fjLj1024EEEEELb1ELb1EEEvNS_9BwdParamsE)
        /*16ac*/ 	.word	0x00000020


	//----- nvinfo : EIATTR_FRAME_SIZE
	.align		4
.L_967:
        /*16b0*/ 	.byte	0x04, 0x11
        /*16b2*/ 	.short	(.L_969 - .L_968)
	.align		4
.L_968:
        /*16b4*/ 	.word	index@($__internal_38_$__cuda_sm70_shflsync_bfly_p)
        /*16b8*/ 	.word	0x00000000


	//----- nvinfo : EIATTR_FRAME_SIZE
	.align		4
.L_969:
        /*16bc*/ 	.byte	0x04, 0x11
        /*16be*/ 	.short	(.L_971 - .L_970)
	.align		4
.L_970:
        /*16c0*/ 	.word	index@(_ZN10layer_norm22ln_bwd_finalize_kernelINS_22Kernel_traits_finalizeILj1024E6__halfS2_S2_S2_fjLb1ELj1024ELj4ENS_18Kernel_traits_baseILj1024ES2_S2_S2_S2_fjLj1024EEEEELb1ELb1EEEvNS_9BwdParamsE)
        /*16c4*/ 	.word	0x00000000


	//----- nvinfo : EIATTR_REGCOUNT
	.align		4
.L_971:
        /*16c8*/ 	.byte	0x04, 0x2f
        /*16ca*/ 	.short	(.L_973 - .L_972)
	.align		4
.L_972:
        /*16cc*/ 	.word	index@(_ZN10layer_norm13ln_bwd_kernelINS_13Kernel_traitsI6__halfS2_S2_S2_fjLj1024ELj1ELj4ELj1ELj16ENS_18Kernel_traits_baseILj1024ES2_S2_S2_S2_fjLj128EEEEELb1ELb1ELb1ELb0EEEvNS_9BwdParamsE)
        /*16d0*/ 	.word	0x000000ff


	//----- nvinfo : EIATTR_FRAME_SIZE
	.align		4
.L_973:
        /*16d4*/ 	.byte	0x04, 0x11
        /*16d6*/ 	.short	(.L_975 - .L_974)
	.align		4
.L_974:
        /*16d8*/ 	.word	index@($__internal_37_$__cuda_sm70_shflsync_bfly_p)
        /*16dc*/ 	.word	0x00000000


	//----- nvinfo : EIATTR_FRAME_SIZE
	.align		4
.L_975:
        /*16e0*/ 	.byte	0x04, 0x11
        /*16e2*/ 	.short	(.L_977 - .L_976)
	.align		4
.L_976:
        /*16e4*/ 	.word	index@(_ZN10layer_norm13ln_bwd_kernelINS_13Kernel_traitsI6__halfS2_S2_S2_fjLj1024ELj1ELj4ELj1ELj16ENS_18Kernel_traits_baseILj1024ES2_S2_S2_S2_fjLj128EEEEELb1ELb1ELb1ELb0EEEvNS_9BwdParamsE)
        /*16e8*/ 	.word	0x00000078


	//----- nvinfo : EIATTR_REGCOUNT
	.align		4
.L_977:
        /*16ec*/ 	.byte	0x04, 0x2f
        /*16ee*/ 	.short	(.L_979 - .L_978)
	.align		4
.L_978:
        /*16f0*/ 	.word	index@(_ZN10layer_norm22ln_bwd_finalize_kernelINS_22Kernel_traits_finalizeILj1024E6__halfS2_S2_S2_fjLb1ELj1024ELj4ENS_18Kernel_traits_baseILj1024ES2_S2_S2_S2_fjLj1024EEEEELb1ELb0EEEvNS_9BwdParamsE)
        /*16f4*/ 	.word	0x00000020


	//----- nvinfo : EIATTR_FRAME_SIZE
	.align		4
.L_979:
        /*16f8*/ 	.byte	0x04, 0x11
        /*16fa*/ 	.short	(.L_981 - .L_980)
	.align		4
.L_980:
        /*16fc*/ 	.word	index@($__internal_36_$__cuda_sm70_shflsync_bfly_p)
        /*1700*/ 	.word	0x00000000


	//----- nvinfo : EIATTR_FRAME_SIZE
	.align		4
.L_981:
        /*1704*/ 	.byte	0x04, 0x11
        /*1706*/ 	.short	(.L_983 - .L_982)
	.align		4
.L_982:
        /*1708*/ 	.word	index@(_ZN10layer_norm22ln_bwd_finalize_kernelINS_22Kernel_traits_finalizeILj1024E6__halfS2_S2_S2_fjLb1ELj1024ELj4ENS_18Kernel_traits_baseILj1024ES2_S2_S2_S2_fjLj1024EEEEELb1ELb0EEEvNS_9BwdParamsE)
        /*170c*/ 	.word	0x00000000


	//----- nvinfo : EIATTR_REGCOUNT
	.align		4
.L_983:
        /*1710*/ 	.byte	0x04, 0x2f
        /*1712*/ 	.short	(.L_985 - .L_984)
	.align		4
.L_984:
        /*1714*/ 	.word	index@(_ZN10layer_norm13ln_bwd_kernelINS_13Kernel_traitsI6__halfS2_S2_S2_fjLj1024ELj1ELj4ELj1ELj16ENS_18Kernel_traits_baseILj1024ES2_S2_S2_S2_fjLj128EEEEELb1ELb1ELb0ELb1EEEvNS_9BwdParamsE)
        /*1718*/ 	.word	0x000000ff


	//----- nvinfo : EIATTR_FRAME_SIZE
	.align		4
.L_985:
        /*171c*/ 	.byte	0x04, 0x11
        /*171e*/ 	.short	(.L_987 - .L_986)
	.align		4
.L_986:
        /*1720*/ 	.word	index@($__internal_35_$__cuda_sm70_shflsync_bfly_p)
        /*1724*/ 	.word	0x00000000


	//----- nvinfo : EIATTR_FRAME_SIZE
	.align		4
.L_987:
        /*1728*/ 	.byte	0x04, 0x11
        /*172a*/ 	.short	(.L_989 - .L_988)
	.align		4
.L_988:
        /*172c*/ 	.word	index@(_ZN10layer_norm13ln_bwd_kernelINS_13Kernel_traitsI6__halfS2_S2_S2_fjLj1024ELj1ELj4ELj1ELj16ENS_18Kernel_traits_baseILj1024ES2_S2_S2_S2_fjLj128EEEEELb1ELb1ELb0ELb1EEEvNS_9BwdParamsE)
        /*1730*/ 	.word	0x00000000


	//----- nvinfo : EIATTR_REGCOUNT
	.align		4
.L_989:
        /*1734*/ 	.byte	0x04, 0x2f
        /*1736*/ 	.short	(.L_991 - .L_990)
	.align		4
.L_990:
        /*1738*/ 	.word	index@(_ZN10layer_norm13ln_bwd_kernelINS_13Kernel_traitsI6__halfS2_S2_S2_fjLj1024ELj1ELj4ELj1ELj16ENS_18Kernel_traits_baseILj1024ES2_S2_S2_S2_fjLj128EEEEELb1ELb1ELb0ELb0EEEvNS_9BwdParamsE)
        /*173c*/ 	.word	0x000000ff


	//----- nvinfo : EIATTR_FRAME_SIZE
	.align		4
.L_991:
        /*1740*/ 	.byte	0x04, 0x11
        /*1742*/ 	.short	(.L_993 - .L_992)
	.align		4
.L_992:
        /*1744*/ 	.word	index@($__internal_34_$__cuda_sm70_shflsync_bfly_p)
        /*1748*/ 	.word	0x00000000


	//----- nvinfo : EIATTR_FRAME_SIZE
	.align		4
.L_993:
        /*174c*/ 	.byte	0x04, 0x11
        /*174e*/ 	.short	(.L_995 - .L_994)
	.align		4
.L_994:
        /*1750*/ 	.word	index@(_ZN10layer_norm13ln_bwd_kernelINS_13Kernel_traitsI6__halfS2_S2_S2_fjLj1024ELj1ELj4ELj1ELj16ENS_18Kernel_traits_baseILj1024ES2_S2_S2_S2_fjLj128EEEEELb1ELb1ELb0ELb0EEEvNS_9BwdParamsE)
        /*1754*/ 	.word	0x00000048


	//----- nvinfo : EIATTR_REGCOUNT
	.align		4
.L_995:
        /*1758*/ 	.byte	0x04, 0x2f
        /*175a*/ 	.short	(.L_997 - .L_996)
	.align		4
.L_996:
        /*175c*/ 	.word	index@(_ZN10layer_norm13ln_bwd_kernelINS_13Kernel_traitsI6__halfS2_S2_S2_fjLj1024ELj1ELj4ELj1ELj16ENS_18Kernel_traits_baseILj1024ES2_S2_S2_S2_fjLj128EEEEELb1ELb0ELb1ELb1EEEvNS_9BwdParamsE)
        /*1760*/ 	.word	0x000000f1


	//----- nvinfo : EIATTR_FRAME_SIZE
	.align		4
.L_997:
        /*1764*/ 	.byte	0x04, 0x11
        /*1766*/ 	.short	(.L_999 - .L_998)
	.align		4
.L_998:
        /*1768*/ 	.word	index@($__internal_33_$__cuda_sm70_shflsync_bfly_p)
        /*176c*/ 	.word	0x00000000


	//----- nvinfo : EIATTR_FRAME_SIZE
	.align		4
.L_999:
        /*1770*/ 	.byte	0x04, 0x11
        /*1772*/ 	.short	(.L_1001 - .L_1000)
	.align		4
.L_1000:
        /*1774*/ 	.word	index@(_ZN10layer_norm13ln_bwd_kernelINS_13Kernel_traitsI6__halfS2_S2_S2_fjLj1024ELj1ELj4ELj1ELj16ENS_18Kernel_traits_baseILj1024ES2_S2_S2_S2_fjLj128EEEEELb1ELb0ELb1ELb1EEEvNS_9BwdParamsE)
        /*1778*/ 	.word	0x00000000


	//----- nvinfo : EIATTR_REGCOUNT
	.align		4
.L_1001:
        /*177c*/ 	.byte	0x04, 0x2f
        /*177e*/ 	.short	(.L_1003 - .L_1002)
	.align		4
.L_1002:
        /*1780*/ 	.word	index@(_ZN10layer_norm22ln_bwd_finalize_kernelINS_22Kernel_traits_finalizeILj1024E6__halfS2_S2_S2_fjLb0ELj1024ELj4ENS_18Kernel_traits_baseILj1024ES2_S2_S2_S2_fjLj1024EEEEELb0ELb1EEEvNS_9BwdParamsE)
        /*1784*/ 	.word	0x00000020


	//----- nvinfo : EIATTR_FRAME_SIZE
	.align		4
.L_1003:
        /*1788*/ 	.byte	0x04, 0x11
        /*178a*/ 	.short	(.L_1005 - .L_1004)
	.align		4
.L_1004:
        /*178c*/ 	.word	index@($__internal_32_$__cuda_sm70_shflsync_bfly_p)
        /*1790*/ 	.word	0x00000000


	//----- nvinfo : EIATTR_FRAME_SIZE
	.align		4
.L_1005:
        /*1794*/ 	.byte	0x04, 0x11
        /*1796*/ 	.short	(.L_1007 - .L_1006)
	.align		4
.L_1006:
        /*1798*/ 	.word	index@(_ZN10layer_norm22ln_bwd_finalize_kernelINS_22Kernel_traits_finalizeILj1024E6__halfS2_S2_S2_fjLb0ELj1024ELj4ENS_18Kernel_traits_baseILj1024ES2_S2_S2_S2_fjLj1024EEEEELb0ELb1EEEvNS_9BwdParamsE)
        /*179c*/ 	.word	0x00000000


	//----- nvinfo : EIATTR_REGCOUNT
	.align		4
.L_1007:
        /*17a0*/ 	.byte	0x04, 0x2f
        /*17a2*/ 	.short	(.L_1009 - .L_1008)
	.align		4
.L_1008:
        /*17a4*/ 	.word	index@(_ZN10layer_norm13ln_bwd_kernelINS_13Kernel_traitsI6__halfS2_S2_S2_fjLj1024ELj1ELj4ELj1ELj16ENS_18Kernel_traits_baseILj1024ES2_S2_S2_S2_fjLj128EEEEELb1ELb0ELb1ELb0EEEvNS_9BwdParamsE)
        /*17a8*/ 	.word	0x000000dd


	//----- nvinfo : EIATTR_FRAME_SIZE
	.align		4
.L_1009:
        /*17ac*/ 	.byte	0x04, 0x11
        /*17ae*/ 	.short	(.L_1011 - .L_1010)
	.align		4
.L_1010:
        /*17b0*/ 	.word	index@($__internal_31_$__cuda_sm70_shflsync_bfly_p)
        /*17b4*/ 	.word	0x00000000


	//----- nvinfo : EIATTR_FRAME_SIZE
	.align		4
.L_1011:
        /*17b8*/ 	.byte	0x04, 0x11
        /*17ba*/ 	.short	(.L_1013 - .L_1012)
	.align		4
.L_1012:
        /*17bc*/ 	.word	index@(_ZN10layer_norm13ln_bwd_kernelINS_13Kernel_traitsI6__halfS2_S2_S2_fjLj1024ELj1ELj4ELj1ELj16ENS_18Kernel_traits_baseILj1024ES2_S2_S2_S2_fjLj128EEEEELb1ELb0ELb1ELb0EEEvNS_9BwdParamsE)
        /*17c0*/ 	.word	0x00000000


	//----- nvinfo : EIATTR_REGCOUNT
	.align		4
.L_1013:
        /*17c4*/ 	.byte	0x04, 0x2f
        /*17c6*/ 	.short	(.L_1015 - .L_1014)
	.align		4
.L_1014:
        /*17c8*/ 	.word	index@(_ZN10layer_norm22ln_bwd_finalize_kernelINS_22Kernel_traits_finalizeILj1024E6__halfS2_S2_S2_fjLb0ELj1024ELj4ENS_18Kernel_traits_baseILj1024ES2_S2_S2_S2_fjLj1024EEEEELb0ELb0EEEvNS_9BwdParamsE)
        /*17cc*/ 	.word	0x0000001e


	//----- nvinfo : EIATTR_FRAME_SIZE
	.align		4
.L_1015:
        /*17d0*/ 	.byte	0x04, 0x11
        /*17d2*/ 	.short	(.L_1017 - .L_1016)
	.align		4
.L_1016:
        /*17d4*/ 	.word	index@($__internal_30_$__cuda_sm70_shflsync_bfly_p)
        /*17d8*/ 	.word	0x00000000


	//----- nvinfo : EIATTR_FRAME_SIZE
	.align		4
.L_1017:
        /*17dc*/ 	.byte	0x04, 0x11
        /*17de*/ 	.short	(.L_1019 - .L_1018)
	.align		4
.L_1018:
        /*17e0*/ 	.word	index@(_ZN10layer_norm22ln_bwd_finalize_kernelINS_22Kernel_traits_finalizeILj1024E6__halfS2_S2_S2_fjLb0ELj1024ELj4ENS_18Kernel_traits_baseILj1024ES2_S2_S2_S2_fjLj1024EEEEELb0ELb0EEEvNS_9BwdParamsE)
        /*17e4*/ 	.word	0x00000000


	//----- nvinfo : EIATTR_REGCOUNT
	.align		4
.L_1019:
        /*17e8*/ 	.byte	0x04, 0x2f
        /*17ea*/ 	.short	(.L_1021 - .L_1020)
	.align		4
.L_1020:
        /*17ec*/ 	.word	index@(_ZN10layer_norm13ln_bwd_kernelINS_13Kernel_traitsI6__halfS2_S2_S2_fjLj1024ELj1ELj4ELj1ELj16ENS_18Kernel_traits_baseILj1024ES2_S2_S2_S2_fjLj128EEEEELb1ELb0ELb0ELb1EEEvNS_9BwdParamsE)
        /*17f0*/ 	.word	0x000000e9


	//----- nvinfo : EIATTR_FRAME_SIZE
	.align		4
.L_1021:
        /*17f4*/ 	.byte	0x04, 0x11
        /*17f6*/ 	.short	(.L_1023 - .L_1022)
	.align		4
.L_1022:
        /*17f8*/ 	.word	index@($__internal_29_$__cuda_sm70_shflsync_bfly_p)
        /*17fc*/ 	.word	0x00000000


	//----- nvinfo : EIATTR_FRAME_SIZE
	.align		4
.L_1023:
        /*1800*/ 	.byte	0x04, 0x11
        /*1802*/ 	.short	(.L_1025 - .L_1024)
	.align		4
.L_1024:
        /*1804*/ 	.word	index@(_ZN10layer_norm13ln_bwd_kernelINS_13Kernel_traitsI6__halfS2_S2_S2_fjLj1024ELj1ELj4ELj1ELj16ENS_18Kernel_traits_baseILj1024ES2_S2_S2_S2_fjLj128EEEEELb1ELb0ELb0ELb1EEEvNS_9BwdParamsE)
        /*1808*/ 	.word	0x00000000


	//----- nvinfo : EIATTR_REGCOUNT
	.align		4
.L_1025:
        /*180c*/ 	.byte	0x04, 0x2f
        /*180e*/ 	.short	(.L_1027 - .L_1026)
	.align		4
.L_1026:
        /*1810*/ 	.word	index@(_ZN10layer_norm13ln_bwd_kernelINS_13Kernel_traitsI6__halfS2_S2_S2_fjLj1024ELj1ELj4ELj1ELj16ENS_18Kernel_traits_baseILj1024ES2_S2_S2_S2_fjLj128EEEEELb1ELb0ELb0ELb0EEEvNS_9BwdParamsE)
        /*1814*/ 	.word	0x000000d9


	//----- nvinfo : EIATTR_FRAME_SIZE
	.align		4
.L_1027:
        /*1818*/ 	.byte	0x04, 0x11
        /*181a*/ 	.short	(.L_1029 - .L_1028)
	.align		4
.L_1028:
        /*181c*/ 	.word	index@($__internal_28_$__cuda_sm70_shflsync_bfly_p)
        /*1820*/ 	.word	0x00000000


	//----- nvinfo : EIATTR_FRAME_SIZE
	.align		4
.L_1029:
        /*1824*/ 	.byte	0x04, 0x11
        /*1826*/ 	.short	(.L_1031 - .L_1030)
	.align		4
.L_1030:
        /*1828*/ 	.word	index@(_ZN10layer_norm13ln_bwd_kernelINS_13Kernel_traitsI6__halfS2_S2_S2_fjLj1024ELj1ELj4ELj1ELj16ENS_18Kernel_traits_baseILj1024ES2_S2_S2_S2_fjLj128EEEEELb1ELb0ELb0ELb0EEEvNS_9BwdParamsE)
        /*182c*/ 	.word	0x00000000


	//----- nvinfo : EIATTR_REGCOUNT
	.align		4
.L_1031:
        /*1830*/ 	.byte	0x04, 0x2f
        /*1832*/ 	.short	(.L_1033 - .L_1032)
	.align		4
.L_1032:
        /*1834*/ 	.word	index@(_ZN10layer_norm13ln_bwd_kernelINS_13Kernel_traitsI6__halfS2_S2_S2_fjLj1024ELj1ELj4ELj1ELj16ENS_18Kernel_traits_baseILj1024ES2_S2_S2_S2_fjLj128EEEEELb0ELb1ELb1ELb1EEEvNS_9BwdParamsE)
        /*1838*/ 	.word	0x000000ff


	//----- nvinfo : EIATTR_FRAME_SIZE
	.align		4
.L_1033:
        /*183c*/ 	.byte	0x04, 0x11
        /*183e*/ 	.short	(.L_1035 - .L_1034)
	.align		4
.L_1034:
        /*1840*/ 	.word	index@($__internal_27_$__cuda_sm70_shflsync_bfly_p)
        /*1844*/ 	.word	0x00000000


	//----- nvinfo : EIATTR_FRAME_SIZE
	.align		4
.L_1035:
        /*1848*/ 	.byte	0x04, 0x11
        /*184a*/ 	.short	(.L_1037 - .L_1036)
	.align		4
.L_1036:
        /*184c*/ 	.word	index@(_ZN10layer_norm13ln_bwd_kernelINS_13Kernel_traitsI6__halfS2_S2_S2_fjLj1024ELj1ELj4ELj1ELj16ENS_18Kernel_traits_baseILj1024ES2_S2_S2_S2_fjLj128EEEEELb0ELb1ELb1ELb1EEEvNS_9BwdParamsE)
        /*1850*/ 	.word	0x00000010


	//----- nvinfo : EIATTR_REGCOUNT
	.align		4
.L_1037:
        /*1854*/ 	.byte	0x04, 0x2f
        /*1856*/ 	.short	(.L_1039 - .L_1038)
	.align		4
.L_1038:
        /*1858*/ 	.word	index@(_ZN10layer_norm13ln_bwd_kernelINS_13Kernel_traitsI6__halfS2_S2_S2_fjLj1024ELj1ELj4ELj1ELj16ENS_18Kernel_traits_baseILj1024ES2_S2_S2_S2_fjLj128EEEEELb0ELb1ELb1ELb0EEEvNS_9BwdParamsE)
        /*185c*/ 	.word	0x000000ff


	//----- nvinfo : EIATTR_FRAME_SIZE
	.align		4
.L_1039:
        /*1860*/ 	.byte	0x04, 0x11
        /*1862*/ 	.short	(.L_1041 - .L_1040)
	.align		4
.L_1040:
        /*1864*/ 	.word	index@($__internal_26_$__cuda_sm70_shflsync_bfly_p)
        /*1868*/ 	.word	0x00000000


	//----- nvinfo : EIATTR_FRAME_SIZE
	.align		4
.L_1041:
        /*186c*/ 	.byte	0x04, 0x11
        /*186e*/ 	.short	(.L_1043 - .L_1042)
	.align		4
.L_1042:
        /*1870*/ 	.word	index@(_ZN10layer_norm13ln_bwd_kernelINS_13Kernel_traitsI6__halfS2_S2_S2_fjLj1024ELj1ELj4ELj1ELj16ENS_18Kernel_traits_baseILj1024ES2_S2_S2_S2_fjLj128EEEEELb0ELb1ELb1ELb0EEEvNS_9BwdParamsE)
        /*1874*/ 	.word	0x00000050


	//----- nvinfo : EIATTR_REGCOUNT
	.align		4
.L_1043:
        /*1878*/ 	.byte	0x04, 0x2f
        /*187a*/ 	.short	(.L_1045 - .L_1044)
	.align		4
.L_1044:
        /*187c*/ 	.word	index@(_ZN10layer_norm13ln_bwd_kernelINS_13Kernel_traitsI6__halfS2_S2_S2_fjLj1024ELj1ELj4ELj1ELj16ENS_18Kernel_traits_baseILj1024ES2_S2_S2_S2_fjLj128EEEEELb0ELb1ELb0ELb1EEEvNS_9BwdParamsE)
        /*1880*/ 	.word	0x000000ff


	//----- nvinfo : EIATTR_FRAME_SIZE
	.align		4
.L_1045:
        /*1884*/ 	.byte	0x04, 0x11
        /*1886*/ 	.short	(.L_1047 - .L_1046)
	.align		4
.L_1046:
        /*1888*/ 	.word	index@($__internal_25_$__cuda_sm70_shflsync_bfly_p)
        /*188c*/ 	.word	0x00000000


	//----- nvinfo : EIATTR_FRAME_SIZE
	.align		4
.L_1047:
        /*1890*/ 	.byte	0x04, 0x11
        /*1892*/ 	.short	(.L_1049 - .L_1048)
	.align		4
.L_1048:
        /*1894*/ 	.word	index@(_ZN10layer_norm13ln_bwd_kernelINS_13Kernel_traitsI6__halfS2_S2_S2_fjLj1024ELj1ELj4ELj1ELj16ENS_18Kernel_traits_baseILj1024ES2_S2_S2_S2_fjLj128EEEEELb0ELb1ELb0ELb1EEEvNS_9BwdParamsE)
        /*1898*/ 	.word	0x00000020


	//----- nvinfo : EIATTR_REGCOUNT
	.align		4
.L_1049:
        /*189c*/ 	.byte	0x04, 0x2f
        /*189e*/ 	.short	(.L_1051 - .L_1050)
	.align		4
.L_1050:
        /*18a0*/ 	.word	index@(_ZN10layer_norm13ln_bwd_kernelINS_13Kernel_traitsI6__halfS2_S2_S2_fjLj1024ELj1ELj4ELj1ELj16ENS_18Kernel_traits_baseILj1024ES2_S2_S2_S2_fjLj128EEEEELb0ELb1ELb0ELb0EEEvNS_9BwdParamsE)
        /*18a4*/ 	.word	0x000000ff


	//----- nvinfo : EIATTR_FRAME_SIZE
	.align		4
.L_1051:
        /*18a8*/ 	.byte	0x04, 0x11
        /*18aa*/ 	.short	(.L_1053 - .L_1052)
	.align		4
.L_1052:
        /*18ac*/ 	.word	index@($__internal_24_$__cuda_sm70_shflsync_bfly_p)
        /*18b0*/ 	.word	0x00000000


	//----- nvinfo : EIATTR_FRAME_SIZE
	.align		4
.L_1053:
        /*18b4*/ 	.byte	0x04, 0x11
        /*18b6*/ 	.short	(.L_1055 - .L_1054)
	.align		4
.L_1054:
        /*18b8*/ 	.word	index@(_ZN10layer_norm13ln_bwd_kernelINS_13Kernel_traitsI6__halfS2_S2_S2_fjLj1024ELj1ELj4ELj1ELj16ENS_18Kernel_traits_baseILj1024ES2_S2_S2_S2_fjLj128EEEEELb0ELb1ELb0ELb0EEEvNS_9BwdParamsE)
        /*18bc*/ 	.word	0x00000020


	//----- nvinfo : EIATTR_REGCOUNT
	.align		4
.L_1055:
        /*18c0*/ 	.byte	0x04, 0x2f
        /*18c2*/ 	.short	(.L_1057 - .L_1056)
	.align		4
.L_1056:
        /*18c4*/ 	.word	index@(_ZN10layer_norm13ln_bwd_kernelINS_13Kernel_traitsI6__halfS2_S2_S2_fjLj1024ELj1ELj4ELj1ELj16ENS_18Kernel_traits_baseILj1024ES2_S2_S2_S2_fjLj128EEEEELb0ELb0ELb1ELb1EEEvNS_9BwdParamsE)
        /*18c8*/ 	.word	0x000000e9


	//----- nvinfo : EIATTR_FRAME_SIZE
	.align		4
.L_1057:
        /*18cc*/ 	.byte	0x04, 0x11
        /*18ce*/ 	.short	(.L_1059 - .L_1058)
	.align		4
.L_1058:
        /*18d0*/ 	.word	index@($__internal_23_$__cuda_sm70_shflsync_bfly_p)
        /*18d4*/ 	.word	0x00000000


	//----- nvinfo : EIATTR_FRAME_SIZE
	.align		4
.L_1059:
        /*18d8*/ 	.byte	0x04, 0x11
        /*18da*/ 	.short	(.L_1061 - .L_1060)
	.align		4
.L_1060:
        /*18dc*/ 	.word	index@(_ZN10layer_norm13ln_bwd_kernelINS_13Kernel_traitsI6__halfS2_S2_S2_fjLj1024ELj1ELj4ELj1ELj16ENS_18Kernel_traits_baseILj1024ES2_S2_S2_S2_fjLj128EEEEELb0ELb0ELb1ELb1EEEvNS_9BwdParamsE)
        /*18e0*/ 	.word	0x00000000


	//----- nvinfo : EIATTR_REGCOUNT
	.align		4
.L_1061:
        /*18e4*/ 	.byte	0x04, 0x2f
        /*18e6*/ 	.short	(.L_1063 - .L_1062)
	.align		4
.L_1062:
        /*18e8*/ 	.word	index@(_ZN10layer_norm13ln_bwd_kernelINS_13Kernel_traitsI6__halfS2_S2_S2_fjLj1024ELj1ELj4ELj1ELj16ENS_18Kernel_traits_baseILj1024ES2_S2_S2_S2_fjLj128EEEEELb0ELb0ELb1ELb0EEEvNS_9BwdParamsE)
        /*18ec*/ 	.word	0x000000d4


	//----- nvinfo : EIATTR_FRAME_SIZE
	.align		4
.L_1063:
        /*18f0*/ 	.byte	0x04, 0x11
        /*18f2*/ 	.short	(.L_1065 - .L_1064)
	.align		4
.L_1064:
        /*18f4*/ 	.word	index@($__internal_22_$__cuda_sm70_shflsync_bfly_p)
        /*18f8*/ 	.word	0x00000000


	//----- nvinfo : EIATTR_FRAME_SIZE
	.align		4
.L_1065:
        /*18fc*/ 	.byte	0x04, 0x11
        /*18fe*/ 	.short	(.L_1067 - .L_1066)
	.align		4
.L_1066:
        /*1900*/ 	.word	index@(_ZN10layer_norm13ln_bwd_kernelINS_13Kernel_traitsI6__halfS2_S2_S2_fjLj1024ELj1ELj4ELj1ELj16ENS_18Kernel_traits_baseILj1024ES2_S2_S2_S2_fjLj128EEEEELb0ELb0ELb1ELb0EEEvNS_9BwdParamsE)
        /*1904*/ 	.word	0x00000000


	//----- nvinfo : EIATTR_REGCOUNT
	.align		4
.L_1067:
        /*1908*/ 	.byte	0x04, 0x2f
        /*190a*/ 	.short	(.L_1069 - .L_1068)
	.align		4
.L_1068:
        /*190c*/ 	.word	index@(_ZN10layer_norm13ln_bwd_kernelINS_13Kernel_traitsI6__halfS2_S2_S2_fjLj1024ELj1ELj4ELj1ELj16ENS_18Kernel_traits_baseILj1024ES2_S2_S2_S2_fjLj128EEEEELb0ELb0ELb0ELb1EEEvNS_9BwdParamsE)
        /*1910*/ 	.word	0x000000e4


	//----- nvinfo : EIATTR_FRAME_SIZE
	.align		4
.L_1069:
        /*1914*/ 	.byte	0x04, 0x11
        /*1916*/ 	.short	(.L_1071 - .L_1070)
	.align		4
.L_1070:
        /*1918*/ 	.word	index@($__internal_21_$__cuda_sm70_shflsync_bfly_p)
        /*191c*/ 	.word	0x00000000


	//----- nvinfo : EIATTR_FRAME_SIZE
	.align		4
.L_1071:
        /*1920*/ 	.byte	0x04, 0x11
        /*1922*/ 	.short	(.L_1073 - .L_1072)
	.align		4
.L_1072:
        /*1924*/ 	.word	index@(_ZN10layer_norm13ln_bwd_kernelINS_13Kernel_traitsI6__halfS2_S2_S2_fjLj1024ELj1ELj4ELj1ELj16ENS_18Kernel_traits_baseILj1024ES2_S2_S2_S2_fjLj128EEEEELb0ELb0ELb0ELb1EEEvNS_9BwdParamsE)
        /*1928*/ 	.word	0x00000000


	//----- nvinfo : EIATTR_REGCOUNT
	.align		4
.L_1073:
        /*192c*/ 	.byte	0x04, 0x2f
        /*192e*/ 	.short	(.L_1075 - .L_1074)
	.align		4
.L_1074:
        /*1930*/ 	.word	index@(_ZN10layer_norm13ln_bwd_kernelINS_13Kernel_traitsI6__halfS2_S2_S2_fjLj1024ELj1ELj4ELj1ELj16ENS_18Kernel_traits_baseILj1024ES2_S2_S2_S2_fjLj128EEEEELb0ELb0ELb0ELb0EEEvNS_9BwdParamsE)
        /*1934*/ 	.word	0x000000d3


	//----- nvinfo : EIATTR_FRAME_SIZE
	.align		4
.L_1075:
        /*1938*/ 	.byte	0x04, 0x11
        /*193a*/ 	.short	(.L_1077 - .L_1076)
	.align		4
.L_1076:
        /*193c*/ 	.word	index@($__internal_20_$__cuda_sm70_shflsync_bfly_p)
        /*1940*/ 	.word	0x00000000


	//----- nvinfo : EIATTR_FRAME_SIZE
	.align		4
.L_1077:
        /*1944*/ 	.byte	0x04, 0x11
        /*1946*/ 	.short	(.L_1079 - .L_1078)
	.align		4
.L_1078:
        /*1948*/ 	.word	index@(_ZN10layer_norm13ln_bwd_kernelINS_13Kernel_traitsI6__halfS2_S2_S2_fjLj1024ELj1ELj4ELj1ELj16ENS_18Kernel_traits_baseILj1024ES2_S2_S2_S2_fjLj128EEEEELb0ELb0ELb0ELb0EEEvNS_9BwdParamsE)
        /*194c*/ 	.word	0x00000000


	//----- nvinfo : EIATTR_REGCOUNT
	.align		4
.L_1079:
        /*1950*/ 	.byte	0x04, 0x2f
        /*1952*/ 	.short	(.L_1081 - .L_1080)
	.align		4
.L_1080:
        /*1954*/ 	.word	index@(_ZN10layer_norm13ln_bwd_kernelINS_13Kernel_traitsI13__nv_bfloat16S2_S2_S2_fjLj1024ELj1ELj4ELj1ELj16ENS_18Kernel_traits_baseILj1024ES2_S2_S2_S2_fjLj128EEEEELb1ELb1ELb1ELb1EEEvNS_9BwdParamsE)
        /*1958*/ 	.word	0x000000ff


	//----- nvinfo : EIATTR_FRAME_SIZE
	.align		4
.L_1081:
        /*195c*/ 	.byte	0x04, 0x11
        /*195e*/ 	.short	(.L_1083 - .L_1082)
	.align		4
.L_1082:
        /*1960*/ 	.word	index@($__internal_19_$__cuda_sm70_shflsync_bfly_p)
        /*1964*/ 	.word	0x00000000


	//----- nvinfo : EIATTR_FRAME_SIZE
	.align		4
.L_1083:
        /*1968*/ 	.byte	0x04, 0x11
        /*196a*/ 	.short	(.L_1085 - .L_1084)
	.align		4
.L_1084:
        /*196c*/ 	.word	index@(_ZN10layer_norm13ln_bwd_kernelINS_13Kernel_traitsI13__nv_bfloat16S2_S2_S2_fjLj1024ELj1ELj4ELj1ELj16ENS_18Kernel_traits_baseILj1024ES2_S2_S2_S2_fjLj128EEEEELb1ELb1ELb1ELb1EEEvNS_9BwdParamsE)
        /*1970*/ 	.word	0x00000030


	//----- nvinfo : EIATTR_REGCOUNT
	.align		4
.L_1085:
        /*1974*/ 	.byte	0x04, 0x2f
        /*1976*/ 	.short	(.L_1087 - .L_1086)
	.align		4
.L_1086:
        /*1978*/ 	.word	index@(_ZN10layer_norm22ln_bwd_finalize_kernelINS_22Kernel_traits_finalizeILj1024E13__nv_bfloat16S2_S2_S2_fjLb1ELj1024ELj4ENS_18Kernel_traits_baseILj1024ES2_S2_S2_S2_fjLj1024EEEEELb1ELb1EEEvNS_9BwdParamsE)
        /*197c*/ 	.word	0x00000020


	//----- nvinfo : EIATTR_FRAME_SIZE
	.align		4
.L_1087:
        /*1980*/ 	.byte	0x04, 0x11
        /*1982*/ 	.short	(.L_1089 - .L_1088)
	.align		4
.L_1088:
        /*1984*/ 	.word	index@($__internal_18_$__cuda_sm70_shflsync_bfly_p)
        /*1988*/ 	.word	0x00000000


	//----- nvinfo : EIATTR_FRAME_SIZE
	.align		4
.L_1089:
        /*198c*/ 	.byte	0x04, 0x11
        /*198e*/ 	.short	(.L_1091 - .L_1090)
	.align		4
.L_1090:
        /*1990*/ 	.word	index@(_ZN10layer_norm22ln_bwd_finalize_kernelINS_22Kernel_traits_finalizeILj1024E13__nv_bfloat16S2_S2_S2_fjLb1ELj1024ELj4ENS_18Kernel_traits_baseILj1024ES2_S2_S2_S2_fjLj1024EEEEELb1ELb1EEEvNS_9BwdParamsE)
        /*1994*/ 	.word	0x00000000


	//----- nvinfo : EIATTR_REGCOUNT
	.align		4
.L_1091:
        /*1998*/ 	.byte	0x04, 0x2f
        /*199a*/ 	.short	(.L_1093 - .L_1092)
	.align		4
.L_1092:
        /*199c*/ 	.word	index@(_ZN10layer_norm13ln_bwd_kernelINS_13Kernel_traitsI13__nv_bfloat16S2_S2_S2_fjLj1024ELj1ELj4ELj1ELj16ENS_18Kernel_traits_baseILj1024ES2_S2_S2_S2_fjLj128EEEEELb1ELb1ELb1ELb0EEEvNS_9BwdParamsE)
        /*19a0*/ 	.word	0x000000ff


	//----- nvinfo : EIATTR_FRAME_SIZE
	.align		4
.L_1093:
        /*19a4*/ 	.byte	0x04, 0x11
        /*19a6*/ 	.short	(.L_1095 - .L_1094)
	.align		4
.L_1094:
        /*19a8*/ 	.word	index@($__internal_17_$__cuda_sm70_shflsync_bfly_p)
        /*19ac*/ 	.word	0x00000000


	//----- nvinfo : EIATTR_FRAME_SIZE
	.align		4
.L_1095:
        /*19b0*/ 	.byte	0x04, 0x11
        /*19b2*/ 	.short	(.L_1097 - .L_1096)
	.align		4
.L_1096:
        /*19b4*/ 	.word	index@(_ZN10layer_norm13ln_bwd_kernelINS_13Kernel_traitsI13__nv_bfloat16S2_S2_S2_fjLj1024ELj1ELj4ELj1ELj16ENS_18Kernel_traits_baseILj1024ES2_S2_S2_S2_fjLj128EEEEELb1ELb1ELb1ELb0EEEvNS_9BwdParamsE)
        /*19b8*/ 	.word	0x00000078


	//----- nvinfo : EIATTR_REGCOUNT
	.align		4
.L_1097:
        /*19bc*/ 	.byte	0x04, 0x2f
        /*19be*/ 	.short	(.L_1099 - .L_1098)
	.align		4
.L_1098:
        /*19c0*/ 	.word	index@(_ZN10layer_norm22ln_bwd_finalize_kernelINS_22Kernel_traits_finalizeILj1024E13__nv_bfloat16S2_S2_S2_fjLb1ELj1024ELj4ENS_18Kernel_traits_baseILj1024ES2_S2_S2_S2_fjLj1024EEEEELb1ELb0EEEvNS_9BwdParamsE)
        /*19c4*/ 	.word	0x00000020


	//----- nvinfo : EIATTR_FRAME_SIZE
	.align		4
.L_1099:
        /*19c8*/ 	.byte	0x04, 0x11
        /*19ca*/ 	.short	(.L_1101 - .L_1100)
	.align		4
.L_1100:
        /*19cc*/ 	.word	index@($__internal_16_$__cuda_sm70_shflsync_bfly_p)
        /*19d0*/ 	.word	0x00000000


	//----- nvinfo : EIATTR_FRAME_SIZE
	.align		4
.L_1101:
        /*19d4*/ 	.byte	0x04, 0x11
        /*19d6*/ 	.short	(.L_1103 - .L_1102)
	.align		4
.L_1102:
        /*19d8*/ 	.word	index@(_ZN10layer_norm22ln_bwd_finalize_kernelINS_22Kernel_traits_finalizeILj1024E13__nv_bfloat16S2_S2_S2_fjLb1ELj1024ELj4ENS_18Kernel_traits_baseILj1024ES2_S2_S2_S2_fjLj1024EEEEELb1ELb0EEEvNS_9BwdParamsE)
        /*19dc*/ 	.word	0x00000000


	//----- nvinfo : EIATTR_REGCOUNT
	.align		4
.L_1103:
        /*19e0*/ 	.byte	0x04, 0x2f
        /*19e2*/ 	.short	(.L_1105 - .L_1104)
	.align		4
.L_1104:
        /*19e4*/ 	.word	index@(_ZN10layer_norm13ln_bwd_kernelINS_13Kernel_traitsI13__nv_bfloat16S2_S2_S2_fjLj1024ELj1ELj4ELj1ELj16ENS_18Kernel_traits_baseILj1024ES2_S2_S2_S2_fjLj128EEEEELb1ELb1ELb0ELb1EEEvNS_9BwdParamsE)
        /*19e8*/ 	.word	0x000000ff


	//----- nvinfo : EIATTR_FRAME_SIZE
	.align		4
.L_1105:
        /*19ec*/ 	.byte	0x04, 0x11
        /*19ee*/ 	.short	(.L_1107 - .L_1106)
	.align		4
.L_1106:
        /*19f0*/ 	.word	index@($__internal_15_$__cuda_sm70_shflsync_bfly_p)
        /*19f4*/ 	.word	0x00000000


	//----- nvinfo : EIATTR_FRAME_SIZE
	.align		4
.L_1107:
        /*19f8*/ 	.byte	0x04, 0x11
        /*19fa*/ 	.short	(.L_1109 - .L_1108)
	.align		4
.L_1108:
        /*19fc*/ 	.word	index@(_ZN10layer_norm13ln_bwd_kernelINS_13Kernel_traitsI13__nv_bfloat16S2_S2_S2_fjLj1024ELj1ELj4ELj1ELj16ENS_18Kernel_traits_baseILj1024ES2_S2_S2_S2_fjLj128EEEEELb1ELb1ELb0ELb1EEEvNS_9BwdParamsE)
        /*1a00*/ 	.word	0x00000000


	//----- nvinfo : EIATTR_REGCOUNT
	.align		4
.L_1109:
        /*1a04*/ 	.byte	0x04, 0x2f
        /*1a06*/ 	.short	(.L_1111 - .L_1110)
	.align		4
.L_1110:
        /*1a08*/ 	.word	index@(_ZN10layer_norm13ln_bwd_kernelINS_13Kernel_traitsI13__nv_bfloat16S2_S2_S2_fjLj1024ELj1ELj4ELj1ELj16ENS_18Kernel_traits_baseILj1024ES2_S2_S2_S2_fjLj128EEEEELb1ELb1ELb0ELb0EEEvNS_9BwdParamsE)
        /*1a0c*/ 	.word	0x000000ff


	//----- nvinfo : EIATTR_FRAME_SIZE
	.align		4
.L_1111:
        /*1a10*/ 	.byte	0x04, 0x11
        /*1a12*/ 	.short	(.L_1113 - .L_1112)
	.align		4
.L_1112:
        /*1a14*/ 	.word	index@($__internal_14_$__cuda_sm70_shflsync_bfly_p)
        /*1a18*/ 	.word	0x00000000


	//----- nvinfo : EIATTR_FRAME_SIZE
	.align		4
.L_1113:
        /*1a1c*/ 	.byte	0x04, 0x11
        /*1a1e*/ 	.short	(.L_1115 - .L_1114)
	.align		4
.L_1114:
        /*1a20*/ 	.word	index@(_ZN10layer_norm13ln_bwd_kernelINS_13Kernel_traitsI13__nv_bfloat16S2_S2_S2_fjLj1024ELj1ELj4ELj1ELj16ENS_18Kernel_traits_baseILj1024ES2_S2_S2_S2_fjLj128EEEEELb1ELb1ELb0ELb0EEEvNS_9BwdParamsE)
        /*1a24*/ 	.word	0x00000048


	//----- nvinfo : EIATTR_REGCOUNT
	.align		4
.L_1115:
        /*1a28*/ 	.byte	0x04, 0x2f
        /*1a2a*/ 	.short	(.L_1117 - .L_1116)
	.align		4
.L_1116:
        /*1a2c*/ 	.word	index@(_ZN10layer_norm13ln_bwd_kernelINS_13Kernel_traitsI13__nv_bfloat16S2_S2_S2_fjLj1024ELj1ELj4ELj1ELj16ENS_18Kernel_traits_baseILj1024ES2_S2_S2_S2_fjLj128EEEEELb1ELb0ELb1ELb1EEEvNS_9BwdParamsE)
        /*1a30*/ 	.word	0x000000f3


	//----- nvinfo : EIATTR_FRAME_SIZE
	.align		4
.L_1117:
        /*1a34*/ 	.byte	0x04, 0x11
        /*1a36*/ 	.short	(.L_1119 - .L_1118)
	.align		4
.L_1118:
        /*1a38*/ 	.word	index@($__internal_13_$__cuda_sm70_shflsync_bfly_p)
        /*1a3c*/ 	.word	0x00000000


	//----- nvinfo : EIATTR_FRAME_SIZE
	.align		4
.L_1119:
        /*1a40*/ 	.byte	0x04, 0x11
        /*1a42*/ 	.short	(.L_1121 - .L_1120)
	.align		4
.L_1120:
        /*1a44*/ 	.word	index@(_ZN10layer_norm13ln_bwd_kernelINS_13Kernel_traitsI13__nv_bfloat16S2_S2_S2_fjLj1024ELj1ELj4ELj1ELj16ENS_18Kernel_traits_baseILj1024ES2_S2_S2_S2_fjLj128EEEEELb1ELb0ELb1ELb1EEEvNS_9BwdParamsE)
        /*1a48*/ 	.word	0x00000000


	//----- nvinfo : EIATTR_REGCOUNT
	.align		4
.L_1121:
        /*1a4c*/ 	.byte	0x04, 0x2f
        /*1a4e*/ 	.short	(.L_1123 - .L_1122)
	.align		4
.L_1122:
        /*1a50*/ 	.word	index@(_ZN10layer_norm22ln_bwd_finalize_kernelINS_22Kernel_traits_finalizeILj1024E13__nv_bfloat16S2_S2_S2_fjLb0ELj1024ELj4ENS_18Kernel_traits_baseILj1024ES2_S2_S2_S2_fjLj1024EEEEELb0ELb1EEEvNS_9BwdParamsE)
        /*1a54*/ 	.word	0x00000020


	//----- nvinfo : EIATTR_FRAME_SIZE
	.align		4
.L_1123:
        /*1a58*/ 	.byte	0x04, 0x11
        /*1a5a*/ 	.short	(.L_1125 - .L_1124)
	.align		4
.L_1124:
        /*1a5c*/ 	.word	index@($__internal_12_$__cuda_sm70_shflsync_bfly_p)
        /*1a60*/ 	.word	0x00000000


	//----- nvinfo : EIATTR_FRAME_SIZE
	.align		4
.L_1125:
        /*1a64*/ 	.byte	0x04, 0x11
        /*1a66*/ 	.short	(.L_1127 - .L_1126)
	.align		4
.L_1126:
        /*1a68*/ 	.word	index@(_ZN10layer_norm22ln_bwd_finalize_kernelINS_22Kernel_traits_finalizeILj1024E13__nv_bfloat16S2_S2_S2_fjLb0ELj1024ELj4ENS_18Kernel_traits_baseILj1024ES2_S2_S2_S2_fjLj1024EEEEELb0ELb1EEEvNS_9BwdParamsE)
        /*1a6c*/ 	.word	0x00000000


	//----- nvinfo : EIATTR_REGCOUNT
	.align		4
.L_1127:
        /*1a70*/ 	.byte	0x04, 0x2f
        /*1a72*/ 	.short	(.L_1129 - .L_1128)
	.align		4
.L_1128:
        /*1a74*/ 	.word	index@(_ZN10layer_norm13ln_bwd_kernelINS_13Kernel_traitsI13__nv_bfloat16S2_S2_S2_fjLj1024ELj1ELj4ELj1ELj16ENS_18Kernel_traits_baseILj1024ES2_S2_S2_S2_fjLj128EEEEELb1ELb0ELb1ELb0EEEvNS_9BwdParamsE)
        /*1a78*/ 	.word	0x000000dd


	//----- nvinfo : EIATTR_FRAME_SIZE
	.align		4
.L_1129:
        /*1a7c*/ 	.byte	0x04, 0x11
        /*1a7e*/ 	.short	(.L_1131 - .L_1130)
	.align		4
.L_1130:
        /*1a80*/ 	.word	index@($__internal_11_$__cuda_sm70_shflsync_bfly_p)
        /*1a84*/ 	.word	0x00000000


	//----- nvinfo : EIATTR_FRAME_SIZE
	.align		4
.L_1131:
        /*1a88*/ 	.byte	0x04, 0x11
        /*1a8a*/ 	.short	(.L_1133 - .L_1132)
	.align		4
.L_1132:
        /*1a8c*/ 	.word	index@(_ZN10layer_norm13ln_bwd_kernelINS_13Kernel_traitsI13__nv_bfloat16S2_S2_S2_fjLj1024ELj1ELj4ELj1ELj16ENS_18Kernel_traits_baseILj1024ES2_S2_S2_S2_fjLj128EEEEELb1ELb0ELb1ELb0EEEvNS_9BwdParamsE)
        /*1a90*/ 	.word	0x00000000


	//----- nvinfo : EIATTR_REGCOUNT
	.align		4
.L_1133:
        /*1a94*/ 	.byte	0x04, 0x2f
        /*1a96*/ 	.short	(.L_1135 - .L_1134)
	.align		4
.L_1134:
        /*1a98*/ 	.word	index@(_ZN10layer_norm22ln_bwd_finalize_kernelINS_22Kernel_traits_finalizeILj1024E13__nv_bfloat16S2_S2_S2_fjLb0ELj1024ELj4ENS_18Kernel_traits_baseILj1024ES2_S2_S2_S2_fjLj1024EEEEELb0ELb0EEEvNS_9BwdParamsE)
        /*1a9c*/ 	.word	0x0000001e


	//----- nvinfo : EIATTR_FRAME_SIZE
	.align		4
.L_1135:
        /*1aa0*/ 	.byte	0x04, 0x11
        /*1aa2*/ 	.short	(.L_1137 - .L_1136)
	.align		4
.L_1136:
        /*1aa4*/ 	.word	index@($__internal_10_$__cuda_sm70_shflsync_bfly_p)
        /*1aa8*/ 	.word	0x00000000


	//----- nvinfo : EIATTR_FRAME_SIZE
	.align		4
.L_1137:
        /*1aac*/ 	.byte	0x04, 0x11
        /*1aae*/ 	.short	(.L_1139 - .L_1138)
	.align		4
.L_1138:
        /*1ab0*/ 	.word	index@(_ZN10layer_norm22ln_bwd_finalize_kernelINS_22Kernel_traits_finalizeILj1024E13__nv_bfloat16S2_S2_S2_fjLb0ELj1024ELj4ENS_18Kernel_traits_baseILj1024ES2_S2_S2_S2_fjLj1024EEEEELb0ELb0EEEvNS_9BwdParamsE)
        /*1ab4*/ 	.word	0x00000000


	//----- nvinfo : EIATTR_REGCOUNT
	.align		4
.L_1139:
        /*1ab8*/ 	.byte	0x04, 0x2f
        /*1aba*/ 	.short	(.L_1141 - .L_1140)
	.align		4
.L_1140:
        /*1abc*/ 	.word	index@(_ZN10layer_norm13ln_bwd_kernelINS_13Kernel_traitsI13__nv_bfloat16S2_S2_S2_fjLj1024ELj1ELj4ELj1ELj16ENS_18Kernel_traits_baseILj1024ES2_S2_S2_S2_fjLj128EEEEELb1ELb0ELb0ELb1EEEvNS_9BwdParamsE)
        /*1ac0*/ 	.word	0x000000f0


	//----- nvinfo : EIATTR_FRAME_SIZE
	.align		4
.L_1141:
        /*1ac4*/ 	.byte	0x04, 0x11
        /*1ac6*/ 	.short	(.L_1143 - .L_1142)
	.align		4
.L_1142:
        /*1ac8*/ 	.word	index@($__internal_9_$__cuda_sm70_shflsync_bfly_p)
        /*1acc*/ 	.word	0x00000000


	//----- nvinfo : EIATTR_FRAME_SIZE
	.align		4
.L_1143:
        /*1ad0*/ 	.byte	0x04, 0x11
        /*1ad2*/ 	.short	(.L_1145 - .L_1144)
	.align		4
.L_1144:
        /*1ad4*/ 	.word	index@(_ZN10layer_norm13ln_bwd_kernelINS_13Kernel_traitsI13__nv_bfloat16S2_S2_S2_fjLj1024ELj1ELj4ELj1ELj16ENS_18Kernel_traits_baseILj1024ES2_S2_S2_S2_fjLj128EEEEELb1ELb0ELb0ELb1EEEvNS_9BwdParamsE)
        /*1ad8*/ 	.word	0x00000000


	//----- nvinfo : EIATTR_REGCOUNT
	.align		4
.L_1145:
        /*1adc*/ 	.byte	0x04, 0x2f
        /*1ade*/ 	.short	(.L_1147 - .L_1146)
	.align		4
.L_1146:
        /*1ae0*/ 	.word	index@(_ZN10layer_norm13ln_bwd_kernelINS_13Kernel_traitsI13__nv_bfloat16S2_S2_S2_fjLj1024ELj1ELj4ELj1ELj16ENS_18Kernel_traits_baseILj1024ES2_S2_S2_S2_fjLj128EEEEELb1ELb0ELb0ELb0EEEvNS_9BwdParamsE)
        /*1ae4*/ 	.word	0x000000d9


	//----- nvinfo : EIATTR_FRAME_SIZE
	.align		4
.L_1147:
        /*1ae8*/ 	.byte	0x04, 0x11
        /*1aea*/ 	.short	(.L_1149 - .L_1148)
	.align		4
.L_1148:
        /*1aec*/ 	.word	index@($__internal_8_$__cuda_sm70_shflsync_bfly_p)
        /*1af0*/ 	.word	0x00000000


	//----- nvinfo : EIATTR_FRAME_SIZE
	.align		4
.L_1149:
        /*1af4*/ 	.byte	0x04, 0x11
        /*1af6*/ 	.short	(.L_1151 - .L_1150)
	.align		4
.L_1150:
        /*1af8*/ 	.word	index@(_ZN10layer_norm13ln_bwd_kernelINS_13Kernel_traitsI13__nv_bfloat16S2_S2_S2_fjLj1024ELj1ELj4ELj1ELj16ENS_18Kernel_traits_baseILj1024ES2_S2_S2_S2_fjLj128EEEEELb1ELb0ELb0ELb0EEEvNS_9BwdParamsE)
        /*1afc*/ 	.word	0x00000000


	//----- nvinfo : EIATTR_REGCOUNT
	.align		4
.L_1151:
        /*1b00*/ 	.byte	0x04, 0x2f
        /*1b02*/ 	.short	(.L_1153 - .L_1152)
	.align		4
.L_1152:
        /*1b04*/ 	.word	index@(_ZN10layer_norm13ln_bwd_kernelINS_13Kernel_traitsI13__nv_bfloat16S2_S2_S2_fjLj1024ELj1ELj4ELj1ELj16ENS_18Kernel_traits_baseILj1024ES2_S2_S2_S2_fjLj128EEEEELb0ELb1ELb1ELb1EEEvNS_9BwdParamsE)
        /*1b08*/ 	.word	0x000000ff


	//----- nvinfo : EIATTR_FRAME_SIZE
	.align		4
.L_1153:
        /*1b0c*/ 	.byte	0x04, 0x11
        /*1b0e*/ 	.short	(.L_1155 - .L_1154)
	.align		4
.L_1154:
        /*1b10*/ 	.word	index@($__internal_7_$__cuda_sm70_shflsync_bfly_p)
        /*1b14*/ 	.word	0x00000000


	//----- nvinfo : EIATTR_FRAME_SIZE
	.align		4
.L_1155:
        /*1b18*/ 	.byte	0x04, 0x11
        /*1b1a*/ 	.short	(.L_1157 - .L_1156)
	.align		4
.L_1156:
        /*1b1c*/ 	.word	index@(_ZN10layer_norm13ln_bwd_kernelINS_13Kernel_traitsI13__nv_bfloat16S2_S2_S2_fjLj1024ELj1ELj4ELj1ELj16ENS_18Kernel_traits_baseILj1024ES2_S2_S2_S2_fjLj128EEEEELb0ELb1ELb1ELb1EEEvNS_9BwdParamsE)
        /*1b20*/ 	.word	0x00000010


	//----- nvinfo : EIATTR_REGCOUNT
	.align		4
.L_1157:
        /*1b24*/ 	.byte	0x04, 0x2f
        /*1b26*/ 	.short	(.L_1159 - .L_1158)
	.align		4
.L_1158:
        /*1b28*/ 	.word	index@(_ZN10layer_norm13ln_bwd_kernelINS_13Kernel_traitsI13__nv_bfloat16S2_S2_S2_fjLj1024ELj1ELj4ELj1ELj16ENS_18Kernel_traits_baseILj1024ES2_S2_S2_S2_fjLj128EEEEELb0ELb1ELb1ELb0EEEvNS_9BwdParamsE)
        /*1b2c*/ 	.word	0x000000ff


	//----- nvinfo : EIATTR_FRAME_SIZE
	.align		4
.L_1159:
        /*1b30*/ 	.byte	0x04, 0x11
        /*1b32*/ 	.short	(.L_1161 - .L_1160)
	.align		4
.L_1160:
        /*1b34*/ 	.word	index@($__internal_6_$__cuda_sm70_shflsync_bfly_p)
        /*1b38*/ 	.word	0x00000000


	//----- nvinfo : EIATTR_FRAME_SIZE
	.align		4
.L_1161:
        /*1b3c*/ 	.byte	0x04, 0x11
        /*1b3e*/ 	.short	(.L_1163 - .L_1162)
	.align		4
.L_1162:
        /*1b40*/ 	.word	index@(_ZN10layer_norm13ln_bwd_kernelINS_13Kernel_traitsI13__nv_bfloat16S2_S2_S2_fjLj1024ELj1ELj4ELj1ELj16ENS_18Kernel_traits_baseILj1024ES2_S2_S2_S2_fjLj128EEEEELb0ELb1ELb1ELb0EEEvNS_9BwdParamsE)
        /*1b44*/ 	.word	0x00000050


	//----- nvinfo : EIATTR_REGCOUNT
	.align		4
.L_1163:
        /*1b48*/ 	.byte	0x04, 0x2f
        /*1b4a*/ 	.short	(.L_1165 - .L_1164)
	.align		4
.L_1164:
        /*1b4c*/ 	.word	index@(_ZN10layer_norm13ln_bwd_kernelINS_13Kernel_traitsI13__nv_bfloat16S2_S2_S2_fjLj1024ELj1ELj4ELj1ELj16ENS_18Kernel_traits_baseILj1024ES2_S2_S2_S2_fjLj128EEEEELb0ELb1ELb0ELb1EEEvNS_9BwdParamsE)
        /*1b50*/ 	.word	0x000000ff


	//----- nvinfo : EIATTR_FRAME_SIZE
	.align		4
.L_1165:
        /*1b54*/ 	.byte	0x04, 0x11
        /*1b56*/ 	.short	(.L_1167 - .L_1166)
	.align		4
.L_1166:
        /*1b58*/ 	.word	index@($__internal_5_$__cuda_sm70_shflsync_bfly_p)
        /*1b5c*/ 	.word	0x00000000


	//----- nvinfo : EIATTR_FRAME_SIZE
	.align		4
.L_1167:
        /*1b60*/ 	.byte	0x04, 0x11
        /*1b62*/ 	.short	(.L_1169 - .L_1168)
	.align		4
.L_1168:
        /*1b64*/ 	.word	index@(_ZN10layer_norm13ln_bwd_kernelINS_13Kernel_traitsI13__nv_bfloat16S2_S2_S2_fjLj1024ELj1ELj4ELj1ELj16ENS_18Kernel_traits_baseILj1024ES2_S2_S2_S2_fjLj128EEEEELb0ELb1ELb0ELb1EEEvNS_9BwdParamsE)
        /*1b68*/ 	.word	0x00000020


	//----- nvinfo : EIATTR_REGCOUNT
	.align		4
.L_1169:
        /*1b6c*/ 	.byte	0x04, 0x2f
        /*1b6e*/ 	.short	(.L_1171 - .L_1170)
	.align		4
.L_1170:
        /*1b70*/ 	.word	index@(_ZN10layer_norm13ln_bwd_kernelINS_13Kernel_traitsI13__nv_bfloat16S2_S2_S2_fjLj1024ELj1ELj4ELj1ELj16ENS_18Kernel_traits_baseILj1024ES2_S2_S2_S2_fjLj128EEEEELb0ELb1ELb0ELb0EEEvNS_9BwdParamsE)
        /*1b74*/ 	.word	0x000000ff


	//----- nvinfo : EIATTR_FRAME_SIZE
	.align		4
.L_1171:
        /*1b78*/ 	.byte	0x04, 0x11
        /*1b7a*/ 	.short	(.L_1173 - .L_1172)
	.align		4
.L_1172:
        /*1b7c*/ 	.word	index@($__internal_4_$__cuda_sm70_shflsync_bfly_p)
        /*1b80*/ 	.word	0x00000000


	//----- nvinfo : EIATTR_FRAME_SIZE
	.align		4
.L_1173:
        /*1b84*/ 	.byte	0x04, 0x11
        /*1b86*/ 	.short	(.L_1175 - .L_1174)
	.align		4
.L_1174:
        /*1b88*/ 	.word	index@(_ZN10layer_norm13ln_bwd_kernelINS_13Kernel_traitsI13__nv_bfloat16S2_S2_S2_fjLj1024ELj1ELj4ELj1ELj16ENS_18Kernel_traits_baseILj1024ES2_S2_S2_S2_fjLj128EEEEELb0ELb1ELb0ELb0EEEvNS_9BwdParamsE)
        /*1b8c*/ 	.word	0x00000028


	//----- nvinfo : EIATTR_REGCOUNT
	.align		4
.L_1175:
        /*1b90*/ 	.byte	0x04, 0x2f
        /*1b92*/ 	.short	(.L_1177 - .L_1176)
	.align		4
.L_1176:
        /*1b94*/ 	.word	index@(_ZN10layer_norm13ln_bwd_kernelINS_13Kernel_traitsI13__nv_bfloat16S2_S2_S2_fjLj1024ELj1ELj4ELj1ELj16ENS_18Kernel_traits_baseILj1024ES2_S2_S2_S2_fjLj128EEEEELb0ELb0ELb1ELb1EEEvNS_9BwdParamsE)
        /*1b98*/ 	.word	0x000000e9


	//----- nvinfo : EIATTR_FRAME_SIZE
	.align		4
.L_1177:
        /*1b9c*/ 	.byte	0x04, 0x11
        /*1b9e*/ 	.short	(.L_1179 - .L_1178)
	.align		4
.L_1178:
        /*1ba0*/ 	.word	index@($__internal_3_$__cuda_sm70_shflsync_bfly_p)
        /*1ba4*/ 	.word	0x00000000


	//----- nvinfo : EIATTR_FRAME_SIZE
	.align		4
.L_1179:
        /*1ba8*/ 	.byte	0x04, 0x11
        /*1baa*/ 	.short	(.L_1181 - .L_1180)
	.align		4
.L_1180:
        /*1bac*/ 	.word	index@(_ZN10layer_norm13ln_bwd_kernelINS_13Kernel_traitsI13__nv_bfloat16S2_S2_S2_fjLj1024ELj1ELj4ELj1ELj16ENS_18Kernel_traits_baseILj1024ES2_S2_S2_S2_fjLj128EEEEELb0ELb0ELb1ELb1EEEvNS_9BwdParamsE)
        /*1bb0*/ 	.word	0x00000000


	//----- nvinfo : EIATTR_REGCOUNT
	.align		4
.L_1181:
        /*1bb4*/ 	.byte	0x04, 0x2f
        /*1bb6*/ 	.short	(.L_1183 - .L_1182)
	.align		4
.L_1182:
        /*1bb8*/ 	.word	index@(_ZN10layer_norm13ln_bwd_kernelINS_13Kernel_traitsI13__nv_bfloat16S2_S2_S2_fjLj1024ELj1ELj4ELj1ELj16ENS_18Kernel_traits_baseILj1024ES2_S2_S2_S2_fjLj128EEEEELb0ELb0ELb1ELb0EEEvNS_9BwdParamsE)
        /*1bbc*/ 	.word	0x000000d3


	//----- nvinfo : EIATTR_FRAME_SIZE
	.align		4
.L_1183:
        /*1bc0*/ 	.byte	0x04, 0x11
        /*1bc2*/ 	.short	(.L_1185 - .L_1184)
	.align		4
.L_1184:
        /*1bc4*/ 	.word	index@($__internal_2_$__cuda_sm70_shflsync_bfly_p)
        /*1bc8*/ 	.word	0x00000000


	//----- nvinfo : EIATTR_FRAME_SIZE
	.align		4
.L_1185:
        /*1bcc*/ 	.byte	0x04, 0x11
        /*1bce*/ 	.short	(.L_1187 - .L_1186)
	.align		4
.L_1186:
        /*1bd0*/ 	.word	index@(_ZN10layer_norm13ln_bwd_kernelINS_13Kernel_traitsI13__nv_bfloat16S2_S2_S2_fjLj1024ELj1ELj4ELj1ELj16ENS_18Kernel_traits_baseILj1024ES2_S2_S2_S2_fjLj128EEEEELb0ELb0ELb1ELb0EEEvNS_9BwdParamsE)
        /*1bd4*/ 	.word	0x00000000


	//----- nvinfo : EIATTR_REGCOUNT
	.align		4
.L_1187:
        /*1bd8*/ 	.byte	0x04, 0x2f
        /*1bda*/ 	.short	(.L_1189 - .L_1188)
	.align		4
.L_1188:
        /*1bdc*/ 	.word	index@(_ZN10layer_norm13ln_bwd_kernelINS_13Kernel_traitsI13__nv_bfloat16S2_S2_S2_fjLj1024ELj1ELj4ELj1ELj16ENS_18Kernel_traits_baseILj1024ES2_S2_S2_S2_fjLj128EEEEELb0ELb0ELb0ELb1EEEvNS_9BwdParamsE)
        /*1be0*/ 	.word	0x000000e4


	//----- nvinfo : EIATTR_FRAME_SIZE
	.align		4
.L_1189:
        /*1be4*/ 	.byte	0x04, 0x11
        /*1be6*/ 	.short	(.L_1191 - .L_1190)
	.align		4
.L_1190:
        /*1be8*/ 	.word	index@($__internal_1_$__cuda_sm70_shflsync_bfly_p)
        /*1bec*/ 	.word	0x00000000


	//----- nvinfo : EIATTR_FRAME_SIZE
	.align		4
.L_1191:
        /*1bf0*/ 	.byte	0x04, 0x11
        /*1bf2*/ 	.short	(.L_1193 - .L_1192)
	.align		4
.L_1192:
        /*1bf4*/ 	.word	index@(_ZN10layer_norm13ln_bwd_kernelINS_13Kernel_traitsI13__nv_bfloat16S2_S2_S2_fjLj1024ELj1ELj4ELj1ELj16ENS_18Kernel_traits_baseILj1024ES2_S2_S2_S2_fjLj128EEEEELb0ELb0ELb0ELb1EEEvNS_9BwdParamsE)
        /*1bf8*/ 	.word	0x00000000


	//----- nvinfo : EIATTR_REGCOUNT
	.align		4
.L_1193:
        /*1bfc*/ 	.byte	0x04, 0x2f
        /*1bfe*/ 	.short	(.L_1195 - .L_1194)
	.align		4
.L_1194:
        /*1c00*/ 	.word	index@(_ZN10layer_norm13ln_bwd_kernelINS_13Kernel_traitsI13__nv_bfloat16S2_S2_S2_fjLj1024ELj1ELj4ELj1ELj16ENS_18Kernel_traits_baseILj1024ES2_S2_S2_S2_fjLj128EEEEELb0ELb0ELb0ELb0EEEvNS_9BwdParamsE)
        /*1c04*/ 	.word	0x000000d3


	//----- nvinfo : EIATTR_FRAME_SIZE
	.align		4
.L_1195:
        /*1c08*/ 	.byte	0x04, 0x11
        /*1c0a*/ 	.short	(.L_1197 - .L_1196)
	.align		4
.L_1196:
        /*1c0c*/ 	.word	index@($__internal_0_$__cuda_sm70_shflsync_bfly_p)
        /*1c10*/ 	.word	0x00000000


	//----- nvinfo : EIATTR_FRAME_SIZE
	.align		4
.L_1197:
        /*1c14*/ 	.byte	0x04, 0x11
        /*1c16*/ 	.short	(.L_1199 - .L_1198)
	.align		4
.L_1198:
        /*1c18*/ 	.word	index@(_ZN10layer_norm13ln_bwd_kernelINS_13Kernel_traitsI13__nv_bfloat16S2_S2_S2_fjLj1024ELj1ELj4ELj1ELj16ENS_18Kernel_traits_baseILj1024ES2_S2_S2_S2_fjLj128EEEEELb0ELb0ELb0ELb0EEEvNS_9BwdParamsE)
        /*1c1c*/ 	.word	0x00000000


	//----- nvinfo : EIATTR_MIN_STACK_SIZE
	.align		4
.L_1199:
        /*1c20*/ 	.byte	0x04, 0x12
        /*1c22*/ 	.short	(.L_1201 - .L_1200)
	.align		4
.L_1200:
        /*1c24*/ 	.word	index@(_ZN10layer_norm13ln_bwd_kernelINS_13Kernel_traitsI13__nv_bfloat16S2_S2_S2_fjLj1024ELj1ELj4ELj1ELj16ENS_18Kernel_traits_baseILj1024ES2_S2_S2_S2_fjLj128EEEEELb0ELb0ELb0ELb0EEEvNS_9BwdParamsE)
        /*1c28*/ 	.word	0x00000000


	//----- nvinfo : EIATTR_MIN_STACK_SIZE
	.align		4
.L_1201:
        /*1c2c*/ 	.byte	0x04, 0x12
        /*1c2e*/ 	.short	(.L_1203 - .L_1202)
	.align		4
.L_1202:
        /*1c30*/ 	.word	index@(_ZN10layer_norm13ln_bwd_kernelINS_13Kernel_traitsI13__nv_bfloat16S2_S2_S2_fjLj1024ELj1ELj4ELj1ELj16ENS_18Kernel_traits_baseILj1024ES2_S2_S2_S2_fjLj128EEEEELb0ELb0ELb0ELb1EEEvNS_9BwdParamsE)
        /*1c34*/ 	.word	0x00000000


	//----- nvinfo : EIATTR_MIN_STACK_SIZE
	.align		4
.L_1203:
        /*1c38*/ 	.byte	0x04, 0x12
        /*1c3a*/ 	.short	(.L_1205 - .L_1204)
	.align		4
.L_1204:
        /*1c3c*/ 	.word	index@(_ZN10layer_norm13ln_bwd_kernelINS_13Kernel_traitsI13__nv_bfloat16S2_S2_S2_fjLj1024ELj1ELj4ELj1ELj16ENS_18Kernel_traits_baseILj1024ES2_S2_S2_S2_fjLj128EEEEELb0ELb0ELb1ELb0EEEvNS_9BwdParamsE)
        /*1c40*/ 	.word	0x00000000


	//----- nvinfo : EIATTR_MIN_STACK_SIZE
	.align		4
.L_1205:
        /*1c44*/ 	.byte	0x04, 0x12
        /*1c46*/ 	.short	(.L_1207 - .L_1206)
	.align		4
.L_1206:
        /*1c48*/ 	.word	index@(_ZN10layer_norm13ln_bwd_kernelINS_13Kernel_traitsI13__nv_bfloat16S2_S2_S2_fjLj1024ELj1ELj4ELj1ELj16ENS_18Kernel_traits_baseILj1024ES2_S2_S2_S2_fjLj128EEEEELb0ELb0ELb1ELb1EEEvNS_9BwdParamsE)
        /*1c4c*/ 	.word	0x00000000


	//----- nvinfo : EIATTR_MIN_STACK_SIZE
	.align		4
.L_1207:
        /*1c50*/ 	.byte	0x04, 0x12
        /*1c52*/ 	.short	(.L_1209 - .L_1208)
	.align		4
.L_1208:
        /*1c54*/ 	.word	index@(_ZN10layer_norm13ln_bwd_kernelINS_13Kernel_traitsI13__nv_bfloat16S2_S2_S2_fjLj1024ELj1ELj4ELj1ELj16ENS_18Kernel_traits_baseILj1024ES2_S2_S2_S2_fjLj128EEEEELb0ELb1ELb0ELb0EEEvNS_9BwdParamsE)
        /*1c58*/ 	.word	0x00000028


	//----- nvinfo : EIATTR_MIN_STACK_SIZE
	.align		4
.L_1209:
        /*1c5c*/ 	.byte	0x04, 0x12
        /*1c5e*/ 	.short	(.L_1211 - .L_1210)
	.align		4
.L_1210:
        /*1c60*/ 	.word	index@(_ZN10layer_norm13ln_bwd_kernelINS_13Kernel_traitsI13__nv_bfloat16S2_S2_S2_fjLj1024ELj1ELj4ELj1ELj16ENS_18Kernel_traits_baseILj1024ES2_S2_S2_S2_fjLj128EEEEELb0ELb1ELb0ELb1EEEvNS_9BwdParamsE)
        /*1c64*/ 	.word	0x00000020


	//----- nvinfo : EIATTR_MIN_STACK_SIZE
	.align		4
.L_1211:
        /*1c68*/ 	.byte	0x04, 0x12
        /*1c6a*/ 	.short	(.L_1213 - .L_1212)
	.align		4
.L_1212:
        /*1c6c*/ 	.word	index@(_ZN10layer_norm13ln_bwd_kernelINS_13Kernel_traitsI13__nv_bfloat16S2_S2_S2_fjLj1024ELj1ELj4ELj1ELj16ENS_18Kernel_traits_baseILj1024ES2_S2_S2_S2_fjLj128EEEEELb0ELb1ELb1ELb0EEEvNS_9BwdParamsE)
        /*1c70*/ 	.word	0x00000050


	//----- nvinfo : EIATTR_MIN_STACK_SIZE
	.align		4
.L_1213:
        /*1c74*/ 	.byte	0x04, 0x12
        /*1c76*/ 	.short	(.L_1215 - .L_1214)
	.align		4
.L_1214:
        /*1c78*/ 	.word	index@(_ZN10layer_norm13ln_bwd_kernelINS_13Kernel_traitsI13__nv_bfloat16S2_S2_S2_fjLj1024ELj1ELj4ELj1ELj16ENS_18Kernel_traits_baseILj1024ES2_S2_S2_S2_fjLj128EEEEELb0ELb1ELb1ELb1EEEvNS_9BwdParamsE)
        /*1c7c*/ 	.word	0x00000010


	//----- nvinfo : EIATTR_MIN_STACK_SIZE
	.align		4
.L_1215:
        /*1c80*/ 	.byte	0x04, 0x12
        /*1c82*/ 	.short	(.L_1217 - .L_1216)
	.align		4
.L_1216:
        /*1c84*/ 	.word	index@(_ZN10layer_norm13ln_bwd_kernelINS_13Kernel_traitsI13__nv_bfloat16S2_S2_S2_fjLj1024ELj1ELj4ELj1ELj16ENS_18Kernel_traits_baseILj1024ES2_S2_S2_S2_fjLj128EEEEELb1ELb0ELb0ELb0EEEvNS_9BwdParamsE)
        /*1c88*/ 	.word	0x00000000


	//----- nvinfo : EIATTR_MIN_STACK_SIZE
	.align		4
.L_1217:
        /*1c8c*/ 	.byte	0x04, 0x12
        /*1c8e*/ 	.short	(.L_1219 - .L_1218)
	.align		4
.L_1218:
        /*1c90*/ 	.word	index@(_ZN10layer_norm13ln_bwd_kernelINS_13Kernel_traitsI13__nv_bfloat16S2_S2_S2_fjLj1024ELj1ELj4ELj1ELj16ENS_18Kernel_traits_baseILj1024ES2_S2_S2_S2_fjLj128EEEEELb1ELb0ELb0ELb1EEEvNS_9BwdParamsE)
        /*1c94*/ 	.word	0x00000000


	//----- nvinfo : EIATTR_MIN_STACK_SIZE
	.align		4
.L_1219:
        /*1c98*/ 	.byte	0x04, 0x12
        /*1c9a*/ 	.short	(.L_1221 - .L_1220)
	.align		4
.L_1220:
        /*1c9c*/ 	.word	index@(_ZN10layer_norm22ln_bwd_finalize_kernelINS_22Kernel_traits_finalizeILj1024E13__nv_bfloat16S2_S2_S2_fjLb0ELj1024ELj4ENS_18Kernel_traits_baseILj1024ES2_S2_S2_S2_fjLj1024EEEEELb0ELb0EEEvNS_9BwdParamsE)
        /*1ca0*/ 	.word	0x00000000


	//----- nvinfo : EIATTR_MIN_STACK_SIZE
	.align		4
.L_1221:
        /*1ca4*/ 	.byte	0x04, 0x12
        /*1ca6*/ 	.short	(.L_1223 - .L_1222)
	.align		4
.L_1222:
        /*1ca8*/ 	.word	index@(_ZN10layer_norm13ln_bwd_kernelINS_13Kernel_traitsI13__nv_bfloat16S2_S2_S2_fjLj1024ELj1ELj4ELj1ELj16ENS_18Kernel_traits_baseILj1024ES2_S2_S2_S2_fjLj128EEEEELb1ELb0ELb1ELb0EEEvNS_9BwdParamsE)
        /*1cac*/ 	.word	0x00000000


	//----- nvinfo : EIATTR_MIN_STACK_SIZE
	.align		4
.L_1223:
        /*1cb0*/ 	.byte	0x04, 0x12
        /*1cb2*/ 	.short	(.L_1225 - .L_1224)
	.align		4
.L_1224:
        /*1cb4*/ 	.word	index@(_ZN10layer_norm22ln_bwd_finalize_kernelINS_22Kernel_traits_finalizeILj1024E13__nv_bfloat16S2_S2_S2_fjLb0ELj1024ELj4ENS_18Kernel_traits_baseILj1024ES2_S2_S2_S2_fjLj1024EEEEELb0ELb1EEEvNS_9BwdParamsE)
        /*1cb8*/ 	.word	0x00000000


	//----- nvinfo : EIATTR_MIN_STACK_SIZE
	.align		4
.L_1225:
        /*1cbc*/ 	.byte	0x04, 0x12
        /*1cbe*/ 	.short	(.L_1227 - .L_1226)
	.align		4
.L_1226:
        /*1cc0*/ 	.word	index@(_ZN10layer_norm13ln_bwd_kernelINS_13Kernel_traitsI13__nv_bfloat16S2_S2_S2_fjLj1024ELj1ELj4ELj1ELj16ENS_18Kernel_traits_baseILj1024ES2_S2_S2_S2_fjLj128EEEEELb1ELb0ELb1ELb1EEEvNS_9BwdParamsE)
        /*1cc4*/ 	.word	0x00000000


	//----- nvinfo : EIATTR_MIN_STACK_SIZE
	.align		4
.L_1227:
        /*1cc8*/ 	.byte	0x04, 0x12
        /*1cca*/ 	.short	(.L_1229 - .L_1228)
	.align		4
.L_1228:
        /*1ccc*/ 	.word	index@(_ZN10layer_norm13ln_bwd_kernelINS_13Kernel_traitsI13__nv_bfloat16S2_S2_S2_fjLj1024ELj1ELj4ELj1ELj16ENS_18Kernel_traits_baseILj1024ES2_S2_S2_S2_fjLj128EEEEELb1ELb1ELb0ELb0EEEvNS_9BwdParamsE)
        /*1cd0*/ 	.word	0x00000048


	//----- nvinfo : EIATTR_MIN_STACK_SIZE
	.align		4
.L_1229:
        /*1cd4*/ 	.byte	0x04, 0x12
        /*1cd6*/ 	.short	(.L_1231 - .L_1230)
	.align		4
.L_1230:
        /*1cd8*/ 	.word	index@(_ZN10layer_norm13ln_bwd_kernelINS_13Kernel_traitsI13__nv_bfloat16S2_S2_S2_fjLj1024ELj1ELj4ELj1ELj16ENS_18Kernel_traits_baseILj1024ES2_S2_S2_S2_fjLj128EEEEELb1ELb1ELb0ELb1EEEvNS_9BwdParamsE)
        /*1cdc*/ 	.word	0x00000000


	//----- nvinfo : EIATTR_MIN_STACK_SIZE
	.align		4
.L_1231:
        /*1ce0*/ 	.byte	0x04, 0x12
        /*1ce2*/ 	.short	(.L_1233 - .L_1232)
	.align		4
.L_1232:
        /*1ce4*/ 	.word	index@(_ZN10layer_norm22ln_bwd_finalize_kernelINS_22Kernel_traits_finalizeILj1024E13__nv_bfloat16S2_S2_S2_fjLb1ELj1024ELj4ENS_18Kernel_traits_baseILj1024ES2_S2_S2_S2_fjLj1024EEEEELb1ELb0EEEvNS_9BwdParamsE)
        /*1ce8*/ 	.word	0x00000000


	//----- nvinfo : EIATTR_MIN_STACK_SIZE
	.align		4
.L_1233:
        /*1cec*/ 	.byte	0x04, 0x12
        /*1cee*/ 	.short	(.L_1235 - .L_1234)
	.align		4
.L_1234:
        /*1cf0*/ 	.word	index@(_ZN10layer_norm13ln_bwd_kernelINS_13Kernel_traitsI13__nv_bfloat16S2_S2_S2_fjLj1024ELj1ELj4ELj1ELj16ENS_18Kernel_traits_baseILj1024ES2_S2_S2_S2_fjLj128EEEEELb1ELb1ELb1ELb0EEEvNS_9BwdParamsE)
        /*1cf4*/ 	.word	0x00000078


	//----- nvinfo : EIATTR_MIN_STACK_SIZE
	.align		4
.L_1235:
        /*1cf8*/ 	.byte	0x04, 0x12
        /*1cfa*/ 	.short	(.L_1237 - .L_1236)
	.align		4
.L_1236:
        /*1cfc*/ 	.word	index@(_ZN10layer_norm22ln_bwd_finalize_kernelINS_22Kernel_traits_finalizeILj1024E13__nv_bfloat16S2_S2_S2_fjLb1ELj1024ELj4ENS_18Kernel_traits_baseILj1024ES2_S2_S2_S2_fjLj1024EEEEELb1ELb1EEEvNS_9BwdParamsE)
        /*1d00*/ 	.word	0x00000000


	//----- nvinfo : EIATTR_MIN_STACK_SIZE
	.align		4
.L_1237:
        /*1d04*/ 	.byte	0x04, 0x12
        /*1d06*/ 	.short	(.L_1239 - .L_1238)
	.align		4
.L_1238:
        /*1d08*/ 	.word	index@(_ZN10layer_norm13ln_bwd_kernelINS_13Kernel_traitsI13__nv_bfloat16S2_S2_S2_fjLj1024ELj1ELj4ELj1ELj16ENS_18Kernel_traits_baseILj1024ES2_S2_S2_S2_fjLj128EEEEELb1ELb1ELb1ELb1EEEvNS_9BwdParamsE)
        /*1d0c*/ 	.word	0x00000030


	//----- nvinfo : EIATTR_MIN_STACK_SIZE
	.align		4
.L_1239:
        /*1d10*/ 	.byte	0x04, 0x12
        /*1d12*/ 	.short	(.L_1241 - .L_1240)
	.align		4
.L_1240:
        /*1d14*/ 	.word	index@(_ZN10layer_norm13ln_bwd_kernelINS_13Kernel_traitsI6__halfS2_S2_S2_fjLj1024ELj1ELj4ELj1ELj16ENS_18Kernel_traits_baseILj1024ES2_S2_S2_S2_fjLj128EEEEELb0ELb0ELb0ELb0EEEvNS_9BwdParamsE)
        /*1d18*/ 	.word	0x00000000


	//----- nvinfo : EIATTR_MIN_STACK_SIZE
	.align		4
.L_1241:
        /*1d1c*/ 	.byte	0x04, 0x12
        /*1d1e*/ 	.short	(.L_1243 - .L_1242)
	.align		4
.L_1242:
        /*1d20*/ 	.word	index@(_ZN10layer_norm13ln_bwd_kernelINS_13Kernel_traitsI6__halfS2_S2_S2_fjLj1024ELj1ELj4ELj1ELj16ENS_18Kernel_traits_baseILj1024ES2_S2_S2_S2_fjLj128EEEEELb0ELb0ELb0ELb1EEEvNS_9BwdParamsE)
        /*1d24*/ 	.word	0x00000000


	//----- nvinfo : EIATTR_MIN_STACK_SIZE
	.align		4
.L_1243:
        /*1d28*/ 	.byte	0x04, 0x12
        /*1d2a*/ 	.short	(.L_1245 - .L_1244)
	.align		4
.L_1244:
        /*1d2c*/ 	.word	index@(_ZN10layer_norm13ln_bwd_kernelINS_13Kernel_traitsI6__halfS2_S2_S2_fjLj1024ELj1ELj4ELj1ELj16ENS_18Kernel_traits_baseILj1024ES2_S2_S2_S2_fjLj128EEEEELb0ELb0ELb1ELb0EEEvNS_9BwdParamsE)
        /*1d30*/ 	.word	0x00000000


	//----- nvinfo : EIATTR_MIN_STACK_SIZE
	.align		4
.L_1245:
        /*1d34*/ 	.byte	0x04, 0x12
        /*1d36*/ 	.short	(.L_1247 - .L_1246)
	.align		4
.L_1246:
        /*1d38*/ 	.word	index@(_ZN10layer_norm13ln_bwd_kernelINS_13Kernel_traitsI6__halfS2_S2_S2_fjLj1024ELj1ELj4ELj1ELj16ENS_18Kernel_traits_baseILj1024ES2_S2_S2_S2_fjLj128EEEEELb0ELb0ELb1ELb1EEEvNS_9BwdParamsE)
        /*1d3c*/ 	.word	0x00000000


	//----- nvinfo : EIATTR_MIN_STACK_SIZE
	.align		4
.L_1247:
        /*1d40*/ 	.byte	0x04, 0x12
        /*1d42*/ 	.short	(.L_1249 - .L_1248)
	.align		4
.L_1248:
        /*1d44*/ 	.word	index@(_ZN10layer_norm13ln_bwd_kernelINS_13Kernel_traitsI6__halfS2_S2_S2_fjLj1024ELj1ELj4ELj1ELj16ENS_18Kernel_traits_baseILj1024ES2_S2_S2_S2_fjLj128EEEEELb0ELb1ELb0ELb0EEEvNS_9BwdParamsE)
        /*1d48*/ 	.word	0x00000020


	//----- nvinfo : EIATTR_MIN_STACK_SIZE
	.align		4
.L_1249:
        /*1d4c*/ 	.byte	0x04, 0x12
        /*1d4e*/ 	.short	(.L_1251 - .L_1250)
	.align		4
.L_1250:
        /*1d50*/ 	.word	index@(_ZN10layer_norm13ln_bwd_kernelINS_13Kernel_traitsI6__halfS2_S2_S2_fjLj1024ELj1ELj4ELj1ELj16ENS_18Kernel_traits_baseILj1024ES2_S2_S2_S2_fjLj128EEEEELb0ELb1ELb0ELb1EEEvNS_9BwdParamsE)
        /*1d54*/ 	.word	0x00000020


	//----- nvinfo : EIATTR_MIN_STACK_SIZE
	.align		4
.L_1251:
        /*1d58*/ 	.byte	0x04, 0x12
        /*1d5a*/ 	.short	(.L_1253 - .L_1252)
	.align		4
.L_1252:
        /*1d5c*/ 	.word	index@(_ZN10layer_norm13ln_bwd_kernelINS_13Kernel_traitsI6__halfS2_S2_S2_fjLj1024ELj1ELj4ELj1ELj16ENS_18Kernel_traits_baseILj1024ES2_S2_S2_S2_fjLj128EEEEELb0ELb1ELb1ELb0EEEvNS_9BwdParamsE)
        /*1d60*/ 	.word	0x00000050


	//----- nvinfo : EIATTR_MIN_STACK_SIZE
	.align		4
.L_1253:
        /*1d64*/ 	.byte	0x04, 0x12
        /*1d66*/ 	.short	(.L_1255 - .L_1254)
	.align		4
.L_1254:
        /*1d68*/ 	.word	index@(_ZN10layer_norm13ln_bwd_kernelINS_13Kernel_traitsI6__halfS2_S2_S2_fjLj1024ELj1ELj4ELj1ELj16ENS_18Kernel_traits_baseILj1024ES2_S2_S2_S2_fjLj128EEEEELb0ELb1ELb1ELb1EEEvNS_9BwdParamsE)
        /*1d6c*/ 	.word	0x00000010


	//----- nvinfo : EIATTR_MIN_STACK_SIZE
	.align		4
.L_1255:
        /*1d70*/ 	.byte	0x04, 0x12
        /*1d72*/ 	.short	(.L_1257 - .L_1256)
	.align		4
.L_1256:
        /*1d74*/ 	.word	index@(_ZN10layer_norm13ln_bwd_kernelINS_13Kernel_traitsI6__halfS2_S2_S2_fjLj1024ELj1ELj4ELj1ELj16ENS_18Kernel_traits_baseILj1024ES2_S2_S2_S2_fjLj128EEEEELb1ELb0ELb0ELb0EEEvNS_9BwdParamsE)
        /*1d78*/ 	.word	0x00000000


	//----- nvinfo : EIATTR_MIN_STACK_SIZE
	.align		4
.L_1257:
        /*1d7c*/ 	.byte	0x04, 0x12
        /*1d7e*/ 	.short	(.L_1259 - .L_1258)
	.align		4
.L_1258:
        /*1d80*/ 	.word	index@(_ZN10layer_norm13ln_bwd_kernelINS_13Kernel_traitsI6__halfS2_S2_S2_fjLj1024ELj1ELj4ELj1ELj16ENS_18Kernel_traits_baseILj1024ES2_S2_S2_S2_fjLj128EEEEELb1ELb0ELb0ELb1EEEvNS_9BwdParamsE)
        /*1d84*/ 	.word	0x00000000


	//----- nvinfo : EIATTR_MIN_STACK_SIZE
	.align		4
.L_1259:
        /*1d88*/ 	.byte	0x04, 0x12
        /*1d8a*/ 	.short	(.L_1261 - .L_1260)
	.align		4
.L_1260:
        /*1d8c*/ 	.word	index@(_ZN10layer_norm22ln_bwd_finalize_kernelINS_22Kernel_traits_finalizeILj1024E6__halfS2_S2_S2_fjLb0ELj1024ELj4ENS_18Kernel_traits_baseILj1024ES2_S2_S2_S2_fjLj1024EEEEELb0ELb0EEEvNS_9BwdParamsE)
        /*1d90*/ 	.word	0x00000000


	//----- nvinfo : EIATTR_MIN_STACK_SIZE
	.align		4
.L_1261:
        /*1d94*/ 	.byte	0x04, 0x12
        /*1d96*/ 	.short	(.L_1263 - .L_1262)
	.align		4
.L_1262:
        /*1d98*/ 	.word	index@(_ZN10layer_norm13ln_bwd_kernelINS_13Kernel_traitsI6__halfS2_S2_S2_fjLj1024ELj1ELj4ELj1ELj16ENS_18Kernel_traits_baseILj1024ES2_S2_S2_S2_fjLj128EEEEELb1ELb0ELb1ELb0EEEvNS_9BwdParamsE)
        /*1d9c*/ 	.word	0x00000000


	//----- nvinfo : EIATTR_MIN_STACK_SIZE
	.align		4
.L_1263:
        /*1da0*/ 	.byte	0x04, 0x12
        /*1da2*/ 	.short	(.L_1265 - .L_1264)
	.align		4
.L_1264:
        /*1da4*/ 	.word	index@(_ZN10layer_norm22ln_bwd_finalize_kernelINS_22Kernel_traits_finalizeILj1024E6__halfS2_S2_S2_fjLb0ELj1024ELj4ENS_18Kernel_traits_baseILj1024ES2_S2_S2_S2_fjLj1024EEEEELb0ELb1EEEvNS_9BwdParamsE)
        /*1da8*/ 	.word	0x00000000


	//----- nvinfo : EIATTR_MIN_STACK_SIZE
	.align		4
.L_1265:
        /*1dac*/ 	.byte	0x04, 0x12
        /*1dae*/ 	.short	(.L_1267 - .L_1266)
	.align		4
.L_1266:
        /*1db0*/ 	.word	index@(_ZN10layer_norm13ln_bwd_kernelINS_13Kernel_traitsI6__halfS2_S2_S2_fjLj1024ELj1ELj4ELj1ELj16ENS_18Kernel_traits_baseILj1024ES2_S2_S2_S2_fjLj128EEEEELb1ELb0ELb1ELb1EEEvNS_9BwdParamsE)
        /*1db4*/ 	.word	0x00000000


	//----- nvinfo : EIATTR_MIN_STACK_SIZE
	.align		4
.L_1267:
        /*1db8*/ 	.byte	0x04, 0x12
        /*1dba*/ 	.short	(.L_1269 - .L_1268)
	.align		4
.L_1268:
        /*1dbc*/ 	.word	index@(_ZN10layer_norm13ln_bwd_kernelINS_13Kernel_traitsI6__halfS2_S2_S2_fjLj1024ELj1ELj4ELj1ELj16ENS_18Kernel_traits_baseILj1024ES2_S2_S2_S2_fjLj128EEEEELb1ELb1ELb0ELb0EEEvNS_9BwdParamsE)
        /*1dc0*/ 	.word	0x00000048


	//----- nvinfo : EIATTR_MIN_STACK_SIZE
	.align		4
.L_1269:
        /*1dc4*/ 	.byte	0x04, 0x12
        /*1dc6*/ 	.short	(.L_1271 - .L_1270)
	.align		4
.L_1270:
        /*1dc8*/ 	.word	index@(_ZN10layer_norm13ln_bwd_kernelINS_13Kernel_traitsI6__halfS2_S2_S2_fjLj1024ELj1ELj4ELj1ELj16ENS_18Kernel_traits_baseILj1024ES2_S2_S2_S2_fjLj128EEEEELb1ELb1ELb0ELb1EEEvNS_9BwdParamsE)
        /*1dcc*/ 	.word	0x00000000


	//----- nvinfo : EIATTR_MIN_STACK_SIZE
	.align		4
.L_1271:
        /*1dd0*/ 	.byte	0x04, 0x12
        /*1dd2*/ 	.short	(.L_1273 - .L_1272)
	.align		4
.L_1272:
        /*1dd4*/ 	.word	index@(_ZN10layer_norm22ln_bwd_finalize_kernelINS_22Kernel_traits_finalizeILj1024E6__halfS2_S2_S2_fjLb1ELj1024ELj4ENS_18Kernel_traits_baseILj1024ES2_S2_S2_S2_fjLj1024EEEEELb1ELb0EEEvNS_9BwdParamsE)
        /*1dd8*/ 	.word	0x00000000


	//----- nvinfo : EIATTR_MIN_STACK_SIZE
	.align		4
.L_1273:
        /*1ddc*/ 	.byte	0x04, 0x12
        /*1dde*/ 	.short	(.L_1275 - .L_1274)
	.align		4
.L_1274:
        /*1de0*/ 	.word	index@(_ZN10layer_norm13ln_bwd_kernelINS_13Kernel_traitsI6__halfS2_S2_S2_fjLj1024ELj1ELj4ELj1ELj16ENS_18Kernel_traits_baseILj1024ES2_S2_S2_S2_fjLj128EEEEELb1ELb1ELb1ELb0EEEvNS_9BwdParamsE)
        /*1de4*/ 	.word	0x00000078


	//----- nvinfo : EIATTR_MIN_STACK_SIZE
	.align		4
.L_1275:
        /*1de8*/ 	.byte	0x04, 0x12
        /*1dea*/ 	.short	(.L_1277 - .L_1276)
	.align		4
.L_1276:
        /*1dec*/ 	.word	index@(_ZN10layer_norm22ln_bwd_finalize_kernelINS_22Kernel_traits_finalizeILj1024E6__halfS2_S2_S2_fjLb1ELj1024ELj4ENS_18Kernel_traits_baseILj1024ES2_S2_S2_S2_fjLj1024EEEEELb1ELb1EEEvNS_9BwdParamsE)
        /*1df0*/ 	.word	0x00000000


	//----- nvinfo : EIATTR_MIN_STACK_SIZE
	.align		4
.L_1277:
        /*1df4*/ 	.byte	0x04, 0x12
        /*1df6*/ 	.short	(.L_1279 - .L_1278)
	.align		4
.L_1278:
        /*1df8*/ 	.word	index@(_ZN10layer_norm13ln_bwd_kernelINS_13Kernel_traitsI6__halfS2_S2_S2_fjLj1024ELj1ELj4ELj1ELj16ENS_18Kernel_traits_baseILj1024ES2_S2_S2_S2_fjLj128EEEEELb1ELb1ELb1ELb1EEEvNS_9BwdParamsE)
        /*1dfc*/ 	.word	0x00000030


	//----- nvinfo : EIATTR_MIN_STACK_SIZE
	.align		4
.L_1279:
        /*1e00*/ 	.byte	0x04, 0x12
        /*1e02*/ 	.short	(.L_1281 - .L_1280)
	.align		4
.L_1280:
        /*1e04*/ 	.word	index@(_ZN10layer_norm13ln_bwd_kernelINS_13Kernel_traitsIf13__nv_bfloat16S2_S2_fjLj1024ELj1ELj4ELj1ELj16ENS_18Kernel_traits_baseILj1024EfS2_S2_S2_fjLj128EEEEELb0ELb0ELb0ELb0EEEvNS_9BwdParamsE)
        /*1e08*/ 	.word	0x00000000


	//----- nvinfo : EIATTR_MIN_STACK_SIZE
	.align		4
.L_1281:
        /*1e0c*/ 	.byte	0x04, 0x12
        /*1e0e*/ 	.short	(.L_1283 - .L_1282)
	.align		4
.L_1282:
        /*1e10*/ 	.word	index@(_ZN10layer_norm13ln_bwd_kernelINS_13Kernel_traitsIf13__nv_bfloat16S2_S2_fjLj1024ELj1ELj4ELj1ELj16ENS_18Kernel_traits_baseILj1024EfS2_S2_S2_fjLj128EEEEELb0ELb0ELb0ELb1EEEvNS_9BwdParamsE)
        /*1e14*/ 	.word	0x00000000


	//----- nvinfo : EIATTR_MIN_STACK_SIZE
	.align		4
.L_1283:
        /*1e18*/ 	.byte	0x04, 0x12
        /*1e1a*/ 	.short	(.L_1285 - .L_1284)
	.align		4
.L_1284:
        /*1e1c*/ 	.word	index@(_ZN10layer_norm13ln_bwd_kernelINS_13Kernel_traitsIf13__nv_bfloat16S2_S2_fjLj1024ELj1ELj4ELj1ELj16ENS_18Kernel_traits_baseILj1024EfS2_S2_S2_fjLj128EEEEELb0ELb0ELb1ELb0EEEvNS_9BwdParamsE)
        /*1e20*/ 	.word	0x00000000


	//----- nvinfo : EIATTR_MIN_STACK_SIZE
	.align		4
.L_1285:
        /*1e24*/ 	.byte	0x04, 0x12
        /*1e26*/ 	.short	(.L_1287 - .L_1286)
	.align		4
.L_1286:
        /*1e28*/ 	.word	index@(_ZN10layer_norm13ln_bwd_kernelINS_13Kernel_traitsIf13__nv_bfloat16S2_S2_fjLj1024ELj1ELj4ELj1ELj16ENS_18Kernel_traits_baseILj1024EfS2_S2_S2_fjLj128EEEEELb0ELb0ELb1ELb1EEEvNS_9BwdParamsE)
        /*1e2c*/ 	.word	0x00000000


	//----- nvinfo : EIATTR_MIN_STACK_SIZE
	.align		4
.L_1287:
        /*1e30*/ 	.byte	0x04, 0x12
        /*1e32*/ 	.short	(.L_1289 - .L_1288)
	.align		4
.L_1288:
        /*1e34*/ 	.word	index@(_ZN10layer_norm13ln_bwd_kernelINS_13Kernel_traitsIf13__nv_bfloat16S2_S2_fjLj1024ELj1ELj4ELj1ELj16ENS_18Kernel_traits_baseILj1024EfS2_S2_S2_fjLj128EEEEELb0ELb1ELb0ELb0EEEvNS_9BwdParamsE)
        /*1e38*/ 	.word	0x00000028


	//----- nvinfo : EIATTR_MIN_STACK_SIZE
	.align		4
.L_1289:
        /*1e3c*/ 	.byte	0x04, 0x12
        /*1e3e*/ 	.short	(.L_1291 - .L_1290)
	.align		4
.L_1290:
        /*1e40*/ 	.word	index@(_ZN10layer_norm13ln_bwd_kernelINS_13Kernel_traitsIf13__nv_bfloat16S2_S2_fjLj1024ELj1ELj4ELj1ELj16ENS_18Kernel_traits_baseILj1024EfS2_S2_S2_fjLj128EEEEELb0ELb1ELb0ELb1EEEvNS_9BwdParamsE)
        /*1e44*/ 	.word	0x00000020


	//----- nvinfo : EIATTR_MIN_STACK_SIZE
	.align		4
.L_1291:
        /*1e48*/ 	.byte	0x04, 0x12
        /*1e4a*/ 	.short	(.L_1293 - .L_1292)
	.align		4
.L_1292:
        /*1e4c*/ 	.word	index@(_ZN10layer_norm13ln_bwd_kernelINS_13Kernel_traitsIf13__nv_bfloat16S2_S2_fjLj1024ELj1ELj4ELj1ELj16ENS_18Kernel_traits_baseILj1024EfS2_S2_S2_fjLj128EEEEELb0ELb1ELb1ELb0EEEvNS_9BwdParamsE)
        /*1e50*/ 	.word	0x00000050


	//----- nvinfo : EIATTR_MIN_STACK_SIZE
	.align		4
.L_1293:
        /*1e54*/ 	.byte	0x04, 0x12
        /*1e56*/ 	.short	(.L_1295 - .L_1294)
	.align		4
.L_1294:
        /*1e58*/ 	.word	index@(_ZN10layer_norm13ln_bwd_kernelINS_13Kernel_traitsIf13__nv_bfloat16S2_S2_fjLj1024ELj1ELj4ELj1ELj16ENS_18Kernel_traits_baseILj1024EfS2_S2_S2_fjLj128EEEEELb0ELb1ELb1ELb1EEEvNS_9BwdParamsE)
        /*1e5c*/ 	.word	0x00000060


	//----- nvinfo : EIATTR_MIN_STACK_SIZE
	.align		4
.L_1295:
        /*1e60*/ 	.byte	0x04, 0x12
        /*1e62*/ 	.short	(.L_1297 - .L_1296)
	.align		4
.L_1296:
        /*1e64*/ 	.word	index@(_ZN10layer_norm13ln_bwd_kernelINS_13Kernel_traitsIf13__nv_bfloat16S2_S2_fjLj1024ELj1ELj4ELj1ELj16ENS_18Kernel_traits_baseILj1024EfS2_S2_S2_fjLj128EEEEELb1ELb0ELb0ELb0EEEvNS_9BwdParamsE)
        /*1e68*/ 	.word	0x00000000


	//----- nvinfo : EIATTR_MIN_STACK_SIZE
	.align		4
.L_1297:
        /*1e6c*/ 	.byte	0x04, 0x12
        /*1e6e*/ 	.short	(.L_1299 - .L_1298)
	.align		4
.L_1298:
        /*1e70*/ 	.word	index@(_ZN10layer_norm13ln_bwd_kernelINS_13Kernel_traitsIf13__nv_bfloat16S2_S2_fjLj1024ELj1ELj4ELj1ELj16ENS_18Kernel_traits_baseILj1024EfS2_S2_S2_fjLj128EEEEELb1ELb0ELb0ELb1EEEvNS_9BwdParamsE)
        /*1e74*/ 	.word	0x00000000


	//----- nvinfo : EIATTR_MIN_STACK_SIZE
	.align		4
.L_1299:
        /*1e78*/ 	.byte	0x04, 0x12
        /*1e7a*/ 	.short	(.L_1301 - .L_1300)
	.align		4
.L_1300:
        /*1e7c*/ 	.word	index@(_ZN10layer_norm22ln_bwd_finalize_kernelINS_22Kernel_traits_finalizeILj1024Ef13__nv_bfloat16S2_S2_fjLb0ELj1024ELj4ENS_18Kernel_traits_baseILj1024EfS2_S2_S2_fjLj1024EEEEELb0ELb0EEEvNS_9BwdParamsE)
        /*1e80*/ 	.word	0x00000000


	//----- nvinfo : EIATTR_MIN_STACK_SIZE
	.align		4
.L_1301:
        /*1e84*/ 	.byte	0x04, 0x12
        /*1e86*/ 	.short	(.L_1303 - .L_1302)
	.align		4
.L_1302:
        /*1e88*/ 	.word	index@(_ZN10layer_norm13ln_bwd_kernelINS_13Kernel_traitsIf13__nv_bfloat16S2_S2_fjLj1024ELj1ELj4ELj1ELj16ENS_18Kernel_traits_baseILj1024EfS2_S2_S2_fjLj128EEEEELb1ELb0ELb1ELb0EEEvNS_9BwdParamsE)
        /*1e8c*/ 	.word	0x00000000


	//----- nvinfo : EIATTR_MIN_STACK_SIZE
	.align		4
.L_1303:
        /*1e90*/ 	.byte	0x04, 0x12
        /*1e92*/ 	.short	(.L_1305 - .L_1304)
	.align		4
.L_1304:
        /*1e94*/ 	.word	index@(_ZN10layer_norm22ln_bwd_finalize_kernelINS_22Kernel_traits_finalizeILj1024Ef13__nv_bfloat16S2_S2_fjLb0ELj1024ELj4ENS_18Kernel_traits_baseILj1024EfS2_S2_S2_fjLj1024EEEEELb0ELb1EEEvNS_9BwdParamsE)
        /*1e98*/ 	.word	0x00000000


	//----- nvinfo : EIATTR_MIN_STACK_SIZE
	.align		4
.L_1305:
        /*1e9c*/ 	.byte	0x04, 0x12
        /*1e9e*/ 	.short	(.L_1307 - .L_1306)
	.align		4
.L_1306:
        /*1ea0*/ 	.word	index@(_ZN10layer_norm13ln_bwd_kernelINS_13Kernel_traitsIf13__nv_bfloat16S2_S2_fjLj1024ELj1ELj4ELj1ELj16ENS_18Kernel_traits_baseILj1024EfS2_S2_S2_fjLj128EEEEELb1ELb0ELb1ELb1EEEvNS_9BwdParamsE)
        /*1ea4*/ 	.word	0x00000000


	//----- nvinfo : EIATTR_MIN_STACK_SIZE
	.align		4
.L_1307:
        /*1ea8*/ 	.byte	0x04, 0x12
        /*1eaa*/ 	.short	(.L_1309 - .L_1308)
	.align		4
.L_1308:
        /*1eac*/ 	.word	index@(_ZN10layer_norm13ln_bwd_kernelINS_13Kernel_traitsIf13__nv_bfloat16S2_S2_fjLj1024ELj1ELj4ELj1ELj16ENS_18Kernel_traits_baseILj1024EfS2_S2_S2_fjLj128EEEEELb1ELb1ELb0ELb0EEEvNS_9BwdParamsE)
        /*1eb0*/ 	.word	0x00000050


	//----- nvinfo : EIATTR_MIN_STACK_SIZE
	.align		4
.L_1309:
        /*1eb4*/ 	.byte	0x04, 0x12
        /*1eb6*/ 	.short	(.L_1311 - .L_1310)
	.align		4
.L_1310:
        /*1eb8*/ 	.word	index@(_ZN10layer_norm13ln_bwd_kernelINS_13Kernel_traitsIf13__nv_bfloat16S2_S2_fjLj1024ELj1ELj4ELj1ELj16ENS_18Kernel_traits_baseILj1024EfS2_S2_S2_fjLj128EEEEELb1ELb1ELb0ELb1EEEvNS_9BwdParamsE)
        /*1ebc*/ 	.word	0x00000040


	//----- nvinfo : EIATTR_MIN_STACK_SIZE
	.align		4
.L_1311:
        /*1ec0*/ 	.byte	0x04, 0x12
        /*1ec2*/ 	.short	(.L_1313 - .L_1312)
	.align		4
.L_1312:
        /*1ec4*/ 	.word	index@(_ZN10layer_norm22ln_bwd_finalize_kernelINS_22Kernel_traits_finalizeILj1024Ef13__nv_bfloat16S2_S2_fjLb1ELj1024ELj4ENS_18Kernel_traits_baseILj1024EfS2_S2_S2_fjLj1024EEEEELb1ELb0EEEvNS_9BwdParamsE)
        /*1ec8*/ 	.word	0x00000000


	//----- nvinfo : EIATTR_MIN_STACK_SIZE
	.align		4
.L_1313:
        /*1ecc*/ 	.byte	0x04, 0x12
        /*1ece*/ 	.short	(.L_1315 - .L_1314)
	.align		4
.L_1314:
        /*1ed0*/ 	.word	index@(_ZN10layer_norm13ln_bwd_kernelINS_13Kernel_traitsIf13__nv_bfloat16S2_S2_fjLj1024ELj1ELj4ELj1ELj16ENS_18Kernel_traits_baseILj1024EfS2_S2_S2_fjLj128EEEEELb1ELb1ELb1ELb0EEEvNS_9BwdParamsE)
        /*1ed4*/ 	.word	0x00000080


	//----- nvinfo : EIATTR_MIN_STACK_SIZE
	.align		4
.L_1315:
        /*1ed8*/ 	.byte	0x04, 0x12
        /*1eda*/ 	.short	(.L_1317 - .L_1316)
	.align		4
.L_1316:
        /*1edc*/ 	.word	index@(_ZN10layer_norm22ln_bwd_finalize_kernelINS_22Kernel_traits_finalizeILj1024Ef13__nv_bfloat16S2_S2_fjLb1ELj1024ELj4ENS_18Kernel_traits_baseILj1024EfS2_S2_S2_fjLj1024EEEEELb1ELb1EEEvNS_9BwdParamsE)
        /*1ee0*/ 	.word	0x00000000


	//----- nvinfo : EIATTR_MIN_STACK_SIZE
	.align		4
.L_1317:
        /*1ee4*/ 	.byte	0x04, 0x12
        /*1ee6*/ 	.short	(.L_1319 - .L_1318)
	.align		4
.L_1318:
        /*1ee8*/ 	.word	index@(_ZN10layer_norm13ln_bwd_kernelINS_13Kernel_traitsIf13__nv_bfloat16S2_S2_fjLj1024ELj1ELj4ELj1ELj16ENS_18Kernel_traits_baseILj1024EfS2_S2_S2_fjLj128EEEEELb1ELb1ELb1ELb1EEEvNS_9BwdParamsE)
        /*1eec*/ 	.word	0x00000080


	//----- nvinfo : EIATTR_MIN_STACK_SIZE
	.align		4
.L_1319:
        /*1ef0*/ 	.byte	0x04, 0x12
        /*1ef2*/ 	.short	(.L_1321 - .L_1320)
	.align		4
.L_1320:
        /*1ef4*/ 	.word	index@(_ZN10layer_norm13ln_bwd_kernelINS_13Kernel_traitsI13__nv_bfloat16S2_fS2_fjLj1024ELj1ELj4ELj1ELj16ENS_18Kernel_traits_baseILj1024ES2_S2_fS2_fjLj128EEEEELb0ELb0ELb0ELb0EEEvNS_9BwdParamsE)
        /*1ef8*/ 	.word	0x00000000


	//----- nvinfo : EIATTR_MIN_STACK_SIZE
	.align		4
.L_1321:
        /*1efc*/ 	.byte	0x04, 0x12
        /*1efe*/ 	.short	(.L_1323 - .L_1322)
	.align		4
.L_1322:
        /*1f00*/ 	.word	index@(_ZN10layer_norm13ln_bwd_kernelINS_13Kernel_traitsI13__nv_bfloat16S2_fS2_fjLj1024ELj1ELj4ELj1ELj16ENS_18Kernel_traits_baseILj1024ES2_S2_fS2_fjLj128EEEEELb0ELb0ELb0ELb1EEEvNS_9BwdParamsE)
        /*1f04*/ 	.word	0x00000000


	//----- nvinfo : EIATTR_MIN_STACK_SIZE
	.align		4
.L_1323:
        /*1f08*/ 	.byte	0x04, 0x12
        /*1f0a*/ 	.short	(.L_1325 - .L_1324)
	.align		4
.L_1324:
        /*1f0c*/ 	.word	index@(_ZN10layer_norm13ln_bwd_kernelINS_13Kernel_traitsI13__nv_bfloat16S2_fS2_fjLj1024ELj1ELj4ELj1ELj16ENS_18Kernel_traits_baseILj1024ES2_S2_fS2_fjLj128EEEEELb0ELb0ELb1ELb0EEEvNS_9BwdParamsE)
        /*1f10*/ 	.word	0x00000000


	//----- nvinfo : EIATTR_MIN_STACK_SIZE
	.align		4
.L_1325:
        /*1f14*/ 	.byte	0x04, 0x12
        /*1f16*/ 	.short	(.L_1327 - .L_1326)
	.align		4
.L_1326:
        /*1f18*/ 	.word	index@(_ZN10layer_norm13ln_bwd_kernelINS_13Kernel_traitsI13__nv_bfloat16S2_fS2_fjLj1024ELj1ELj4ELj1ELj16ENS_18Kernel_traits_baseILj1024ES2_S2_fS2_fjLj128EEEEELb0ELb0ELb1ELb1EEEvNS_9BwdParamsE)
        /*1f1c*/ 	.word	0x00000000


	//----- nvinfo : EIATTR_MIN_STACK_SIZE
	.align		4
.L_1327:
        /*1f20*/ 	.byte	0x04, 0x12
        /*1f22*/ 	.short	(.L_1329 - .L_1328)
	.align		4
.L_1328:
        /*1f24*/ 	.word	index@(_ZN10layer_norm13ln_bwd_kernelINS_13Kernel_traitsI13__nv_bfloat16S2_fS2_fjLj1024ELj1ELj4ELj1ELj16ENS_18Kernel_traits_baseILj1024ES2_S2_fS2_fjLj128EEEEELb0ELb1ELb0ELb0EEEvNS_9BwdParamsE)
        /*1f28*/ 	.word	0x00000080


	//----- nvinfo : EIATTR_MIN_STACK_SIZE
	.align		4
.L_1329:
        /*1f2c*/ 	.byte	0x04, 0x12
        /*1f2e*/ 	.short	(.L_1331 - .L_1330)
	.align		4
.L_1330:
        /*1f30*/ 	.word	index@(_ZN10layer_norm13ln_bwd_kernelINS_13Kernel_traitsI13__nv_bfloat16S2_fS2_fjLj1024ELj1ELj4ELj1ELj16ENS_18Kernel_traits_baseILj1024ES2_S2_fS2_fjLj128EEEEELb0ELb1ELb0ELb1EEEvNS_9BwdParamsE)
        /*1f34*/ 	.word	0x00000090


	//----- nvinfo : EIATTR_MIN_STACK_SIZE
	.align		4
.L_1331:
        /*1f38*/ 	.byte	0x04, 0x12
        /*1f3a*/ 	.short	(.L_1333 - .L_1332)
	.align		4
.L_1332:
        /*1f3c*/ 	.word	index@(_ZN10layer_norm13ln_bwd_kernelINS_13Kernel_traitsI13__nv_bfloat16S2_fS2_fjLj1024ELj1ELj4ELj1ELj16ENS_18Kernel_traits_baseILj1024ES2_S2_fS2_fjLj128EEEEELb0ELb1ELb1ELb0EEEvNS_9BwdParamsE)
        /*1f40*/ 	.word	0x000000b0


	//----- nvinfo : EIATTR_MIN_STACK_SIZE
	.align		4
.L_1333:
        /*1f44*/ 	.byte	0x04, 0x12
        /*1f46*/ 	.short	(.L_1335 - .L_1334)
	.align		4
.L_1334:
        /*1f48*/ 	.word	index@(_ZN10layer_norm13ln_bwd_kernelINS_13Kernel_traitsI13__nv_bfloat16S2_fS2_fjLj1024ELj1ELj4ELj1ELj16ENS_18Kernel_traits_baseILj1024ES2_S2_fS2_fjLj128EEEEELb0ELb1ELb1ELb1EEEvNS_9BwdParamsE)
        /*1f4c*/ 	.word	0x00000070


	//----- nvinfo : EIATTR_MIN_STACK_SIZE
	.align		4
.L_1335:
        /*1f50*/ 	.byte	0x04, 0x12
        /*1f52*/ 	.short	(.L_1337 - .L_1336)
	.align		4
.L_1336:
        /*1f54*/ 	.word	index@(_ZN10layer_norm13ln_bwd_kernelINS_13Kernel_traitsI13__nv_bfloat16S2_fS2_fjLj1024ELj1ELj4ELj1ELj16ENS_18Kernel_traits_baseILj1024ES2_S2_fS2_fjLj128EEEEELb1ELb0ELb0ELb0EEEvNS_9BwdParamsE)
        /*1f58*/ 	.word	0x00000000


	//----- nvinfo : EIATTR_MIN_STACK_SIZE
	.align		4
.L_1337:
        /*1f5c*/ 	.byte	0x04, 0x12
        /*1f5e*/ 	.short	(.L_1339 - .L_1338)
	.align		4
.L_1338:
        /*1f60*/ 	.word	index@(_ZN10layer_norm13ln_bwd_kernelINS_13Kernel_traitsI13__nv_bfloat16S2_fS2_fjLj1024ELj1ELj4ELj1ELj16ENS_18Kernel_traits_baseILj1024ES2_S2_fS2_fjLj128EEEEELb1ELb0ELb0ELb1EEEvNS_9BwdParamsE)
        /*1f64*/ 	.word	0x00000000


	//----- nvinfo : EIATTR_MIN_STACK_SIZE
	.align		4
.L_1339:
        /*1f68*/ 	.byte	0x04, 0x12
        /*1f6a*/ 	.short	(.L_1341 - .L_1340)
	.align		4
.L_1340:
        /*1f6c*/ 	.word	index@(_ZN10layer_norm22ln_bwd_finalize_kernelINS_22Kernel_traits_finalizeILj1024E13__nv_bfloat16S2_fS2_fjLb0ELj1024ELj4ENS_18Kernel_traits_baseILj1024ES2_S2_fS2_fjLj1024EEEEELb0ELb0EEEvNS_9BwdParamsE)
        /*1f70*/ 	.word	0x00000000


	//----- nvinfo : EIATTR_MIN_STACK_SIZE
	.align		4
.L_1341:
        /*1f74*/ 	.byte	0x04, 0x12
        /*1f76*/ 	.short	(.L_1343 - .L_1342)
	.align		4
.L_1342:
        /*1f78*/ 	.word	index@(_ZN10layer_norm13ln_bwd_kernelINS_13Kernel_traitsI13__nv_bfloat16S2_fS2_fjLj1024ELj1ELj4ELj1ELj16ENS_18Kernel_traits_baseILj1024ES2_S2_fS2_fjLj128EEEEELb1ELb0ELb1ELb0EEEvNS_9BwdParamsE)
        /*1f7c*/ 	.word	0x00000000


	//----- nvinfo : EIATTR_MIN_STACK_SIZE
	.align		4
.L_1343:
        /*1f80*/ 	.byte	0x04, 0x12
        /*1f82*/ 	.short	(.L_1345 - .L_1344)
	.align		4
.L_1344:
        /*1f84*/ 	.word	index@(_ZN10layer_norm22ln_bwd_finalize_kernelINS_22Kernel_traits_finalizeILj1024E13__nv_bfloat16S2_fS2_fjLb0ELj1024ELj4ENS_18Kernel_traits_baseILj1024ES2_S2_fS2_fjLj1024EEEEELb0ELb1EEEvNS_9BwdParamsE)
        /*1f88*/ 	.word	0x00000000


	//----- nvinfo : EIATTR_MIN_STACK_SIZE
	.align		4
.L_1345:
        /*1f8c*/ 	.byte	0x04, 0x12
        /*1f8e*/ 	.short	(.L_1347 - .L_1346)
	.align		4
.L_1346:
        /*1f90*/ 	.word	index@(_ZN10layer_norm13ln_bwd_kernelINS_13Kernel_traitsI13__nv_bfloat16S2_fS2_fjLj1024ELj1ELj4ELj1ELj16ENS_18Kernel_traits_baseILj1024ES2_S2_fS2_fjLj128EEEEELb1ELb0ELb1ELb1EEEvNS_9BwdParamsE)
        /*1f94*/ 	.word	0x00000000


	//----- nvinfo : EIATTR_MIN_STACK_SIZE
	.align		4
.L_1347:
        /*1f98*/ 	.byte	0x04, 0x12
        /*1f9a*/ 	.short	(.L_1349 - .L_1348)
	.align		4
.L_1348:
        /*1f9c*/ 	.word	index@(_ZN10layer_norm13ln_bwd_kernelINS_13Kernel_traitsI13__nv_bfloat16S2_fS2_fjLj1024ELj1ELj4ELj1ELj16ENS_18Kernel_traits_baseILj1024ES2_S2_fS2_fjLj128EEEEELb1ELb1ELb0ELb0EEEvNS_9BwdParamsE)
        /*1fa0*/ 	.word	0x000000a0


	//----- nvinfo : EIATTR_MIN_STACK_SIZE
	.align		4
.L_1349:
        /*1fa4*/ 	.byte	0x04, 0x12
        /*1fa6*/ 	.short	(.L_1351 - .L_1350)
	.align		4
.L_1350:
        /*1fa8*/ 	.word	index@(_ZN10layer_norm13ln_bwd_kernelINS_13Kernel_traitsI13__nv_bfloat16S2_fS2_fjLj1024ELj1ELj4ELj1ELj16ENS_18Kernel_traits_baseILj1024ES2_S2_fS2_fjLj128EEEEELb1ELb1ELb0ELb1EEEvNS_9BwdParamsE)
        /*1fac*/ 	.word	0x00000068


	//----- nvinfo : EIATTR_MIN_STACK_SIZE
	.align		4
.L_1351:
        /*1fb0*/ 	.byte	0x04, 0x12
        /*1fb2*/ 	.short	(.L_1353 - .L_1352)
	.align		4
.L_1352:
        /*1fb4*/ 	.word	index@(_ZN10layer_norm22ln_bwd_finalize_kernelINS_22Kernel_traits_finalizeILj1024E13__nv_bfloat16S2_fS2_fjLb1ELj1024ELj4ENS_18Kernel_traits_baseILj1024ES2_S2_fS2_fjLj1024EEEEELb1ELb0EEEvNS_9BwdParamsE)
        /*1fb8*/ 	.word	0x00000000


	//----- nvinfo : EIATTR_MIN_STACK_SIZE
	.align		4
.L_1353:
        /*1fbc*/ 	.byte	0x04, 0x12
        /*1fbe*/ 	.short	(.L_1355 - .L_1354)
	.align		4
.L_1354:
        /*1fc0*/ 	.word	index@(_ZN10layer_norm13ln_bwd_kernelINS_13Kernel_traitsI13__nv_bfloat16S2_fS2_fjLj1024ELj1ELj4ELj1ELj16ENS_18Kernel_traits_baseILj1024ES2_S2_fS2_fjLj128EEEEELb1ELb1ELb1ELb0EEEvNS_9BwdParamsE)
        /*1fc4*/ 	.word	0x000000d8


	//----- nvinfo : EIATTR_MIN_STACK_SIZE
	.align		4
.L_1355:
        /*1fc8*/ 	.byte	0x04, 0x12
        /*1fca*/ 	.short	(.L_1357 - .L_1356)
	.align		4
.L_1356:
        /*1fcc*/ 	.word	index@(_ZN10layer_norm22ln_bwd_finalize_kernelINS_22Kernel_traits_finalizeILj1024E13__nv_bfloat16S2_fS2_fjLb1ELj1024ELj4ENS_18Kernel_traits_baseILj1024ES2_S2_fS2_fjLj1024EEEEELb1ELb1EEEvNS_9BwdParamsE)
        /*1fd0*/ 	.word	0x00000000


	//----- nvinfo : EIATTR_MIN_STACK_SIZE
	.align		4
.L_1357:
        /*1fd4*/ 	.byte	0x04, 0x12
        /*1fd6*/ 	.short	(.L_1359 - .L_1358)
	.align		4
.L_1358:
        /*1fd8*/ 	.word	index@(_ZN10layer_norm13ln_bwd_kernelINS_13Kernel_traitsI13__nv_bfloat16S2_fS2_fjLj1024ELj1ELj4ELj1ELj16ENS_18Kernel_traits_baseILj1024ES2_S2_fS2_fjLj128EEEEELb1ELb1ELb1ELb1EEEvNS_9BwdParamsE)
        /*1fdc*/ 	.word	0x000000a0


	//----- nvinfo : EIATTR_MIN_STACK_SIZE
	.align		4
.L_1359:
        /*1fe0*/ 	.byte	0x04, 0x12
        /*1fe2*/ 	.short	(.L_1361 - .L_1360)
	.align		4
.L_1360:
        /*1fe4*/ 	.word	index@(_ZN10layer_norm13ln_bwd_kernelINS_13Kernel_traitsIf13__nv_bfloat16fS2_fjLj1024ELj1ELj4ELj1ELj16ENS_18Kernel_traits_baseILj1024EfS2_fS2_fjLj128EEEEELb0ELb0ELb0ELb0EEEvNS_9BwdParamsE)
        /*1fe8*/ 	.word	0x00000000


	//----- nvinfo : EIATTR_MIN_STACK_SIZE
	.align		4
.L_1361:
        /*1fec*/ 	.byte	0x04, 0x12
        /*1fee*/ 	.short	(.L_1363 - .L_1362)
	.align		4
.L_1362:
        /*1ff0*/ 	.word	index@(_ZN10layer_norm13ln_bwd_kernelINS_13Kernel_traitsIf13__nv_bfloat16fS2_fjLj1024ELj1ELj4ELj1ELj16ENS_18Kernel_traits_baseILj1024EfS2_fS2_fjLj128EEEEELb0ELb0ELb0ELb1EEEvNS_9BwdParamsE)
        /*1ff4*/ 	.word	0x00000000


	//----- nvinfo : EIATTR_MIN_STACK_SIZE
	.align		4
.L_1363:
        /*1ff8*/ 	.byte	0x04, 0x12
        /*1ffa*/ 	.short	(.L_1365 - .L_1364)
	.align		4
.L_1364:
        /*1ffc*/ 	.word	index@(_ZN10layer_norm13ln_bwd_kernelINS_13Kernel_traitsIf13__nv_bfloat16fS2_fjLj1024ELj1ELj4ELj1ELj16ENS_18Kernel_traits_baseILj1024EfS2_fS2_fjLj128EEEEELb0ELb0ELb1ELb0EEEvNS_9BwdParamsE)
        /*2000*/ 	.word	0x00000000


	//----- nvinfo : EIATTR_MIN_STACK_SIZE
	.align		4
.L_1365:
        /*2004*/ 	.byte	0x04, 0x12
        /*2006*/ 	.short	(.L_1367 - .L_1366)
	.align		4
.L_1366:
        /*2008*/ 	.word	index@(_ZN10layer_norm13ln_bwd_kernelINS_13Kernel_traitsIf13__nv_bfloat16fS2_fjLj1024ELj1ELj4ELj1ELj16ENS_18Kernel_traits_baseILj1024EfS2_fS2_fjLj128EEEEELb0ELb0ELb1ELb1EEEvNS_9BwdParamsE)
        /*200c*/ 	.word	0x00000000


	//----- nvinfo : EIATTR_MIN_STACK_SIZE
	.align		4
.L_1367:
        /*2010*/ 	.byte	0x04, 0x12
        /*2012*/ 	.short	(.L_1369 - .L_1368)
	.align		4
.L_1368:
        /*2014*/ 	.word	index@(_ZN10layer_norm13ln_bwd_kernelINS_13Kernel_traitsIf13__nv_bfloat16fS2_fjLj1024ELj1ELj4ELj1ELj16ENS_18Kernel_traits_baseILj1024EfS2_fS2_fjLj128EEEEELb0ELb1ELb0ELb0EEEvNS_9BwdParamsE)
        /*2018*/ 	.word	0x00000080


	//----- nvinfo : EIATTR_MIN_STACK_SIZE
	.align		4
.L_1369:
        /*201c*/ 	.byte	0x04, 0x12
        /*201e*/ 	.short	(.L_1371 - .L_1370)
	.align		4
.L_1370:
        /*2020*/ 	.word	index@(_ZN10layer_norm13ln_bwd_kernelINS_13Kernel_traitsIf13__nv_bfloat16fS2_fjLj1024ELj1ELj4ELj1ELj16ENS_18Kernel_traits_baseILj1024EfS2_fS2_fjLj128EEEEELb0ELb1ELb0ELb1EEEvNS_9BwdParamsE)
        /*2024*/ 	.word	0x00000080


	//----- nvinfo : EIATTR_MIN_STACK_SIZE
	.align		4
.L_1371:
        /*2028*/ 	.byte	0x04, 0x12
        /*202a*/ 	.short	(.L_1373 - .L_1372)
	.align		4
.L_1372:
        /*202c*/ 	.word	index@(_ZN10layer_norm13ln_bwd_kernelINS_13Kernel_traitsIf13__nv_bfloat16fS2_fjLj1024ELj1ELj4ELj1ELj16ENS_18Kernel_traits_baseILj1024EfS2_fS2_fjLj128EEEEELb0ELb1ELb1ELb0EEEvNS_9BwdParamsE)
        /*2030*/ 	.word	0x000000b8


	//----- nvinfo : EIATTR_MIN_STACK_SIZE
	.align		4
.L_1373:
        /*2034*/ 	.byte	0x04, 0x12
        /*2036*/ 	.short	(.L_1375 - .L_1374)
	.align		4
.L_1374:
        /*2038*/ 	.word	index@(_ZN10layer_norm13ln_bwd_kernelINS_13Kernel_traitsIf13__nv_bfloat16fS2_fjLj1024ELj1ELj4ELj1ELj16ENS_18Kernel_traits_baseILj1024EfS2_fS2_fjLj128EEEEELb0ELb1ELb1ELb1EEEvNS_9BwdParamsE)
        /*203c*/ 	.word	0x000000c0


	//----- nvinfo : EIATTR_MIN_STACK_SIZE
	.align		4
.L_1375:
        /*2040*/ 	.byte	0x04, 0x12
        /*2042*/ 	.short	(.L_1377 - .L_1376)
	.align		4
.L_1376:
        /*2044*/ 	.word	index@(_ZN10layer_norm13ln_bwd_kernelINS_13Kernel_traitsIf13__nv_bfloat16fS2_fjLj1024ELj1ELj4ELj1ELj16ENS_18Kernel_traits_baseILj1024EfS2_fS2_fjLj128EEEEELb1ELb0ELb0ELb0EEEvNS_9BwdParamsE)
        /*2048*/ 	.word	0x00000000


	//----- nvinfo : EIATTR_MIN_STACK_SIZE
	.align		4
.L_1377:
        /*204c*/ 	.byte	0x04, 0x12
        /*204e*/ 	.short	(.L_1379 - .L_1378)
	.align		4
.L_1378:
        /*2050*/ 	.word	index@(_ZN10layer_norm13ln_bwd_kernelINS_13Kernel_traitsIf13__nv_bfloat16fS2_fjLj1024ELj1ELj4ELj1ELj16ENS_18Kernel_traits_baseILj1024EfS2_fS2_fjLj128EEEEELb1ELb0ELb0ELb1EEEvNS_9BwdParamsE)
        /*2054*/ 	.word	0x00000000


	//----- nvinfo : EIATTR_MIN_STACK_SIZE
	.align		4
.L_1379:
        /*2058*/ 	.byte	0x04, 0x12
        /*205a*/ 	.short	(.L_1381 - .L_1380)
	.align		4
.L_1380:
        /*205c*/ 	.word	index@(_ZN10layer_norm22ln_bwd_finalize_kernelINS_22Kernel_traits_finalizeILj1024Ef13__nv_bfloat16fS2_fjLb0ELj1024ELj4ENS_18Kernel_traits_baseILj1024EfS2_fS2_fjLj1024EEEEELb0ELb0EEEvNS_9BwdParamsE)
        /*2060*/ 	.word	0x00000000


	//----- nvinfo : EIATTR_MIN_STACK_SIZE
	.align		4
.L_1381:
        /*2064*/ 	.byte	0x04, 0x12
        /*2066*/ 	.short	(.L_1383 - .L_1382)
	.align		4
.L_1382:
        /*2068*/ 	.word	index@(_ZN10layer_norm13ln_bwd_kernelINS_13Kernel_traitsIf13__nv_bfloat16fS2_fjLj1024ELj1ELj4ELj1ELj16ENS_18Kernel_traits_baseILj1024EfS2_fS2_fjLj128EEEEELb1ELb0ELb1ELb0EEEvNS_9BwdParamsE)
        /*206c*/ 	.word	0x00000000


	//----- nvinfo : EIATTR_MIN_STACK_SIZE
	.align		4
.L_1383:
        /*2070*/ 	.byte	0x04, 0x12
        /*2072*/ 	.short	(.L_1385 - .L_1384)
	.align		4
.L_1384:
        /*2074*/ 	.word	index@(_ZN10layer_norm22ln_bwd_finalize_kernelINS_22Kernel_traits_finalizeILj1024Ef13__nv_bfloat16fS2_fjLb0ELj1024ELj4ENS_18Kernel_traits_baseILj1024EfS2_fS2_fjLj1024EEEEELb0ELb1EEEvNS_9BwdParamsE)
        /*2078*/ 	.word	0x00000000


	//----- nvinfo : EIATTR_MIN_STACK_SIZE
	.align		4
.L_1385:
        /*207c*/ 	.byte	0x04, 0x12
        /*207e*/ 	.short	(.L_1387 - .L_1386)
	.align		4
.L_1386:
        /*2080*/ 	.word	index@(_ZN10layer_norm13ln_bwd_kernelINS_13Kernel_traitsIf13__nv_bfloat16fS2_fjLj1024ELj1ELj4ELj1ELj16ENS_18Kernel_traits_baseILj1024EfS2_fS2_fjLj128EEEEELb1ELb0ELb1ELb1EEEvNS_9BwdParamsE)
        /*2084*/ 	.word	0x00000000


	//----- nvinfo : EIATTR_MIN_STACK_SIZE
	.align		4
.L_1387:
        /*2088*/ 	.byte	0x04, 0x12
        /*208a*/ 	.short	(.L_1389 - .L_1388)
	.align		4
.L_1388:
        /*208c*/ 	.word	index@(_ZN10layer_norm13ln_bwd_kernelINS_13Kernel_traitsIf13__nv_bfloat16fS2_fjLj1024ELj1ELj4ELj1ELj16ENS_18Kernel_traits_baseILj1024EfS2_fS2_fjLj128EEEEELb1ELb1ELb0ELb0EEEvNS_9BwdParamsE)
        /*2090*/ 	.word	0x000000b0


	//----- nvinfo : EIATTR_MIN_STACK_SIZE
	.align		4
.L_1389:
        /*2094*/ 	.byte	0x04, 0x12
        /*2096*/ 	.short	(.L_1391 - .L_1390)
	.align		4
.L_1390:
        /*2098*/ 	.word	index@(_ZN10layer_norm13ln_bwd_kernelINS_13Kernel_traitsIf13__nv_bfloat16fS2_fjLj1024ELj1ELj4ELj1ELj16ENS_18Kernel_traits_baseILj1024EfS2_fS2_fjLj128EEEEELb1ELb1ELb0ELb1EEEvNS_9BwdParamsE)
        /*209c*/ 	.word	0x000000a8


	//----- nvinfo : EIATTR_MIN_STACK_SIZE
	.align		4
.L_1391:
        /*20a0*/ 	.byte	0x04, 0x12
        /*20a2*/ 	.short	(.L_1393 - .L_1392)
	.align		4
.L_1392:
        /*20a4*/ 	.word	index@(_ZN10layer_norm22ln_bwd_finalize_kernelINS_22Kernel_traits_finalizeILj1024Ef13__nv_bfloat16fS2_fjLb1ELj1024ELj4ENS_18Kernel_traits_baseILj1024EfS2_fS2_fjLj1024EEEEELb1ELb0EEEvNS_9BwdParamsE)
        /*20a8*/ 	.word	0x00000000


	//----- nvinfo : EIATTR_MIN_STACK_SIZE
	.align		4
.L_1393:
        /*20ac*/ 	.byte	0x04, 0x12
        /*20ae*/ 	.short	(.L_1395 - .L_1394)
	.align		4
.L_1394:
        /*20b0*/ 	.word	index@(_ZN10layer_norm13ln_bwd_kernelINS_13Kernel_traitsIf13__nv_bfloat16fS2_fjLj1024ELj1ELj4ELj1ELj16ENS_18Kernel_traits_baseILj1024EfS2_fS2_fjLj128EEEEELb1ELb1ELb1ELb0EEEvNS_9BwdParamsE)
        /*20b4*/ 	.word	0x000000e0


	//----- nvinfo : EIATTR_MIN_STACK_SIZE
	.align		4
.L_1395:
        /*20b8*/ 	.byte	0x04, 0x12
        /*20ba*/ 	.short	(.L_1397 - .L_1396)
	.align		4
.L_1396:
        /*20bc*/ 	.word	index@(_ZN10layer_norm22ln_bwd_finalize_kernelINS_22Kernel_traits_finalizeILj1024Ef13__nv_bfloat16fS2_fjLb1ELj1024ELj4ENS_18Kernel_traits_baseILj1024EfS2_fS2_fjLj1024EEEEELb1ELb1EEEvNS_9BwdParamsE)
        /*20c0*/ 	.word	0x00000000


	//----- nvinfo : EIATTR_MIN_STACK_SIZE
	.align		4
.L_1397:
        /*20c4*/ 	.byte	0x04, 0x12
        /*20c6*/ 	.short	(.L_1399 - .L_1398)
	.align		4
.L_1398:
        /*20c8*/ 	.word	index@(_ZN10layer_norm13ln_bwd_kernelINS_13Kernel_traitsIf13__nv_bfloat16fS2_fjLj1024ELj1ELj4ELj1ELj16ENS_18Kernel_traits_baseILj1024EfS2_fS2_fjLj128EEEEELb1ELb1ELb1ELb1EEEvNS_9BwdParamsE)
        /*20cc*/ 	.word	0x000000e0


	//----- nvinfo : EIATTR_MIN_STACK_SIZE
	.align		4
.L_1399:
        /*20d0*/ 	.byte	0x04, 0x12
        /*20d2*/ 	.short	(.L_1401 - .L_1400)
	.align		4
.L_1400:
        /*20d4*/ 	.word	index@(_ZN10layer_norm13ln_bwd_kernelINS_13Kernel_traitsIf6__halfS2_S2_fjLj1024ELj1ELj4ELj1ELj16ENS_18Kernel_traits_baseILj1024EfS2_S2_S2_fjLj128EEEEELb0ELb0ELb0ELb0EEEvNS_9BwdParamsE)
        /*20d8*/ 	.word	0x00000000


	//----- nvinfo : EIATTR_MIN_STACK_SIZE
	.align		4
.L_1401:
        /*20dc*/ 	.byte	0x04, 0x12
        /*20de*/ 	.short	(.L_1403 - .L_1402)
	.align		4
.L_1402:
        /*20e0*/ 	.word	index@(_ZN10layer_norm13ln_bwd_kernelINS_13Kernel_traitsIf6__halfS2_S2_fjLj1024ELj1ELj4ELj1ELj16ENS_18Kernel_traits_baseILj1024EfS2_S2_S2_fjLj128EEEEELb0ELb0ELb0ELb1EEEvNS_9BwdParamsE)
        /*20e4*/ 	.word	0x00000000


	//----- nvinfo : EIATTR_MIN_STACK_SIZE
	.align		4
.L_1403:
        /*20e8*/ 	.byte	0x04, 0x12
        /*20ea*/ 	.short	(.L_1405 - .L_1404)
	.align		4
.L_1404:
        /*20ec*/ 	.word	index@(_ZN10layer_norm13ln_bwd_kernelINS_13Kernel_traitsIf6__halfS2_S2_fjLj1024ELj1ELj4ELj1ELj16ENS_18Kernel_traits_baseILj1024EfS2_S2_S2_fjLj128EEEEELb0ELb0ELb1ELb0EEEvNS_9BwdParamsE)
        /*20f0*/ 	.word	0x00000000


	//----- nvinfo : EIATTR_MIN_STACK_SIZE
	.align		4
.L_1405:
        /*20f4*/ 	.byte	0x04, 0x12
        /*20f6*/ 	.short	(.L_1407 - .L_1406)
	.align		4
.L_1406:
        /*20f8*/ 	.word	index@(_ZN10layer_norm13ln_bwd_kernelINS_13Kernel_traitsIf6__halfS2_S2_fjLj1024ELj1ELj4ELj1ELj16ENS_18Kernel_traits_baseILj1024EfS2_S2_S2_fjLj128EEEEELb0ELb0ELb1ELb1EEEvNS_9BwdParamsE)
        /*20fc*/ 	.word	0x00000000


	//----- nvinfo : EIATTR_MIN_STACK_SIZE
	.align		4
.L_1407:
        /*2100*/ 	.byte	0x04, 0x12
        /*2102*/ 	.short	(.L_1409 - .L_1408)
	.align		4
.L_1408:
        /*2104*/ 	.word	index@(_ZN10layer_norm13ln_bwd_kernelINS_13Kernel_traitsIf6__halfS2_S2_fjLj1024ELj1ELj4ELj1ELj16ENS_18Kernel_traits_baseILj1024EfS2_S2_S2_fjLj128EEEEELb0ELb1ELb0ELb0EEEvNS_9BwdParamsE)
        /*2108*/ 	.word	0x00000020


	//----- nvinfo : EIATTR_MIN_STACK_SIZE
	.align		4
.L_1409:
        /*210c*/ 	.byte	0x04, 0x12
        /*210e*/ 	.short	(.L_1411 - .L_1410)
	.align		4
.L_1410:
        /*2110*/ 	.word	index@(_ZN10layer_norm13ln_bwd_kernelINS_13Kernel_traitsIf6__halfS2_S2_fjLj1024ELj1ELj4ELj1ELj16ENS_18Kernel_traits_baseILj1024EfS2_S2_S2_fjLj128EEEEELb0ELb1ELb0ELb1EEEvNS_9BwdParamsE)
        /*2114*/ 	.word	0x00000020


	//----- nvinfo : EIATTR_MIN_STACK_SIZE
	.align		4
.L_1411:
        /*2118*/ 	.byte	0x04, 0x12
        /*211a*/ 	.short	(.L_1413 - .L_1412)
	.align		4
.L_1412:
        /*211c*/ 	.word	index@(_ZN10layer_norm13ln_bwd_kernelINS_13Kernel_traitsIf6__halfS2_S2_fjLj1024ELj1ELj4ELj1ELj16ENS_18Kernel_traits_baseILj1024EfS2_S2_S2_fjLj128EEEEELb0ELb1ELb1ELb0EEEvNS_9BwdParamsE)
        /*2120*/ 	.word	0x00000050


	//----- nvinfo : EIATTR_MIN_STACK_SIZE
	.align		4
.L_1413:
        /*2124*/ 	.byte	0x04, 0x12
        /*2126*/ 	.short	(.L_1415 - .L_1414)
	.align		4
.L_1414:
        /*2128*/ 	.word	index@(_ZN10layer_norm13ln_bwd_kernelINS_13Kernel_traitsIf6__halfS2_S2_fjLj1024ELj1ELj4ELj1ELj16ENS_18Kernel_traits_baseILj1024EfS2_S2_S2_fjLj128EEEEELb0ELb1ELb1ELb1EEEvNS_9BwdParamsE)
        /*212c*/ 	.word	0x00000060


	//----- nvinfo : EIATTR_MIN_STACK_SIZE
	.align		4
.L_1415:
        /*2130*/ 	.byte	0x04, 0x12
        /*2132*/ 	.short	(.L_1417 - .L_1416)
	.align		4
.L_1416:
        /*2134*/ 	.word	index@(_ZN10layer_norm13ln_bwd_kernelINS_13Kernel_traitsIf6__halfS2_S2_fjLj1024ELj1ELj4ELj1ELj16ENS_18Kernel_traits_baseILj1024EfS2_S2_S2_fjLj128EEEEELb1ELb0ELb0ELb0EEEvNS_9BwdParamsE)
        /*2138*/ 	.word	0x00000000


	//----- nvinfo : EIATTR_MIN_STACK_SIZE
	.align		4
.L_1417:
        /*213c*/ 	.byte	0x04, 0x12
        /*213e*/ 	.short	(.L_1419 - .L_1418)
	.align		4
.L_1418:
        /*2140*/ 	.word	index@(_ZN10layer_norm13ln_bwd_kernelINS_13Kernel_traitsIf6__halfS2_S2_fjLj1024ELj1ELj4ELj1ELj16ENS_18Kernel_traits_baseILj1024EfS2_S2_S2_fjLj128EEEEELb1ELb0ELb0ELb1EEEvNS_9BwdParamsE)
        /*2144*/ 	.word	0x00000000


	//----- nvinfo : EIATTR_MIN_STACK_SIZE
	.align		4
.L_1419:
        /*2148*/ 	.byte	0x04, 0x12
        /*214a*/ 	.short	(.L_1421 - .L_1420)
	.align		4
.L_1420:
        /*214c*/ 	.word	index@(_ZN10layer_norm22ln_bwd_finalize_kernelINS_22Kernel_traits_finalizeILj1024Ef6__halfS2_S2_fjLb0ELj1024ELj4ENS_18Kernel_traits_baseILj1024EfS2_S2_S2_fjLj1024EEEEELb0ELb0EEEvNS_9BwdParamsE)
        /*2150*/ 	.word	0x00000000


	//----- nvinfo : EIATTR_MIN_STACK_SIZE
	.align		4
.L_1421:
        /*2154*/ 	.byte	0x04, 0x12
        /*2156*/ 	.short	(.L_1423 - .L_1422)
	.align		4
.L_1422:
        /*2158*/ 	.word	index@(_ZN10layer_norm13ln_bwd_kernelINS_13Kernel_traitsIf6__halfS2_S2_fjLj1024ELj1ELj4ELj1ELj16ENS_18Kernel_traits_baseILj1024EfS2_S2_S2_fjLj128EEEEELb1ELb0ELb1ELb0EEEvNS_9BwdParamsE)
        /*215c*/ 	.word	0x00000000


	//----- nvinfo : EIATTR_MIN_STACK_SIZE
	.align		4
.L_1423:
        /*2160*/ 	.byte	0x04, 0x12
        /*2162*/ 	.short	(.L_1425 - .L_1424)
	.align		4
.L_1424:
        /*2164*/ 	.word	index@(_ZN10layer_norm22ln_bwd_finalize_kernelINS_22Kernel_traits_finalizeILj1024Ef6__halfS2_S2_fjLb0ELj1024ELj4ENS_18Kernel_traits_baseILj1024EfS2_S2_S2_fjLj1024EEEEELb0ELb1EEEvNS_9BwdParamsE)
        /*2168*/ 	.word	0x00000000


	//----- nvinfo : EIATTR_MIN_STACK_SIZE
	.align		4
.L_1425:
        /*216c*/ 	.byte	0x04, 0x12
        /*216e*/ 	.short	(.L_1427 - .L_1426)
	.align		4
.L_1426:
        /*2170*/ 	.word	index@(_ZN10layer_norm13ln_bwd_kernelINS_13Kernel_traitsIf6__halfS2_S2_fjLj1024ELj1ELj4ELj1ELj16ENS_18Kernel_traits_baseILj1024EfS2_S2_S2_fjLj128EEEEELb1ELb0ELb1ELb1EEEvNS_9BwdParamsE)
        /*2174*/ 	.word	0x00000000


	//----- nvinfo : EIATTR_MIN_STACK_SIZE
	.align		4
.L_1427:
        /*2178*/ 	.byte	0x04, 0x12
        /*217a*/ 	.short	(.L_1429 - .L_1428)
	.align		4
.L_1428:
        /*217c*/ 	.word	index@(_ZN10layer_norm13ln_bwd_kernelINS_13Kernel_traitsIf6__halfS2_S2_fjLj1024ELj1ELj4ELj1ELj16ENS_18Kernel_traits_baseILj1024EfS2_S2_S2_fjLj128EEEEELb1ELb1ELb0ELb0EEEvNS_9BwdParamsE)
        /*2180*/ 	.word	0x00000058


	//----- nvinfo : EIATTR_MIN_STACK_SIZE
	.align		4
.L_1429:
        /*2184*/ 	.byte	0x04, 0x12
        /*2186*/ 	.short	(.L_1431 - .L_1430)
	.align		4
.L_1430:
        /*2188*/ 	.word	index@(_ZN10layer_norm13ln_bwd_kernelINS_13Kernel_traitsIf6__halfS2_S2_fjLj1024ELj1ELj4ELj1ELj16ENS_18Kernel_traits_baseILj1024EfS2_S2_S2_fjLj128EEEEELb1ELb1ELb0ELb1EEEvNS_9BwdParamsE)
        /*218c*/ 	.word	0x00000040


	//----- nvinfo : EIATTR_MIN_STACK_SIZE
	.align		4
.L_1431:
        /*2190*/ 	.byte	0x04, 0x12
        /*2192*/ 	.short	(.L_1433 - .L_1432)
	.align		4
.L_1432:
        /*2194*/ 	.word	index@(_ZN10layer_norm22ln_bwd_finalize_kernelINS_22Kernel_traits_finalizeILj1024Ef6__halfS2_S2_fjLb1ELj1024ELj4ENS_18Kernel_traits_baseILj1024EfS2_S2_S2_fjLj1024EEEEELb1ELb0EEEvNS_9BwdParamsE)
        /*2198*/ 	.word	0x00000000


	//----- nvinfo : EIATTR_MIN_STACK_SIZE
	.align		4
.L_1433:
        /*219c*/ 	.byte	0x04, 0x12
        /*219e*/ 	.short	(.L_1435 - .L_1434)
	.align		4
.L_1434:
        /*21a0*/ 	.word	index@(_ZN10layer_norm13ln_bwd_kernelINS_13Kernel_traitsIf6__halfS2_S2_fjLj1024ELj1ELj4ELj1ELj16ENS_18Kernel_traits_baseILj1024EfS2_S2_S2_fjLj128EEEEELb1ELb1ELb1ELb0EEEvNS_9BwdParamsE)
        /*21a4*/ 	.word	0x00000080


	//----- nvinfo : EIATTR_MIN_STACK_SIZE
	.align		4
.L_1435:
        /*21a8*/ 	.byte	0x04, 0x12
        /*21aa*/ 	.short	(.L_1437 - .L_1436)
	.align		4
.L_1436:
        /*21ac*/ 	.word	index@(_ZN10layer_norm22ln_bwd_finalize_kernelINS_22Kernel_traits_finalizeILj1024Ef6__halfS2_S2_fjLb1ELj1024ELj4ENS_18Kernel_traits_baseILj1024EfS2_S2_S2_fjLj1024EEEEELb1ELb1EEEvNS_9BwdParamsE)
        /*21b0*/ 	.word	0x00000000


	//----- nvinfo : EIATTR_MIN_STACK_SIZE
	.align		4
.L_1437:
        /*21b4*/ 	.byte	0x04, 0x12
        /*21b6*/ 	.short	(.L_1439 - .L_1438)
	.align		4
.L_1438:
        /*21b8*/ 	.word	index@(_ZN10layer_norm13ln_bwd_kernelINS_13Kernel_traitsIf6__halfS2_S2_fjLj1024ELj1ELj4ELj1ELj16ENS_18Kernel_traits_baseILj1024EfS2_S2_S2_fjLj128EEEEELb1ELb1ELb1ELb1EEEvNS_9BwdParamsE)
        /*21bc*/ 	.word	0x00000080


	//----- nvinfo : EIATTR_MIN_STACK_SIZE
	.align		4
.L_1439:
        /*21c0*/ 	.byte	0x04, 0x12
        /*21c2*/ 	.short	(.L_1441 - .L_1440)
	.align		4
.L_1440:
        /*21c4*/ 	.word	index@(_ZN10layer_norm13ln_bwd_kernelINS_13Kernel_traitsI6__halfS2_fS2_fjLj1024ELj1ELj4ELj1ELj16ENS_18Kernel_traits_baseILj1024ES2_S2_fS2_fjLj128EEEEELb0ELb0ELb0ELb0EEEvNS_9BwdParamsE)
        /*21c8*/ 	.word	0x00000000


	//----- nvinfo : EIATTR_MIN_STACK_SIZE
	.align		4
.L_1441:
        /*21cc*/ 	.byte	0x04, 0x12
        /*21ce*/ 	.short	(.L_1443 - .L_1442)
	.align		4
.L_1442:
        /*21d0*/ 	.word	index@(_ZN10layer_norm13ln_bwd_kernelINS_13Kernel_traitsI6__halfS2_fS2_fjLj1024ELj1ELj4ELj1ELj16ENS_18Kernel_traits_baseILj1024ES2_S2_fS2_fjLj128EEEEELb0ELb0ELb0ELb1EEEvNS_9BwdParamsE)
        /*21d4*/ 	.word	0x00000000


	//----- nvinfo : EIATTR_MIN_STACK_SIZE
	.align		4
.L_1443:
        /*21d8*/ 	.byte	0x04, 0x12
        /*21da*/ 	.short	(.L_1445 - .L_1444)
	.align		4
.L_1444:
        /*21dc*/ 	.word	index@(_ZN10layer_norm13ln_bwd_kernelINS_13Kernel_traitsI6__halfS2_fS2_fjLj1024ELj1ELj4ELj1ELj16ENS_18Kernel_traits_baseILj1024ES2_S2_fS2_fjLj128EEEEELb0ELb0ELb1ELb0EEEvNS_9BwdParamsE)
        /*21e0*/ 	.word	0x00000000


	//----- nvinfo : EIATTR_MIN_STACK_SIZE
	.align		4
.L_1445:
        /*21e4*/ 	.byte	0x04, 0x12
        /*21e6*/ 	.short	(.L_1447 - .L_1446)
	.align		4
.L_1446:
        /*21e8*/ 	.word	index@(_ZN10layer_norm13ln_bwd_kernelINS_13Kernel_traitsI6__halfS2_fS2_fjLj1024ELj1ELj4ELj1ELj16ENS_18Kernel_traits_baseILj1024ES2_S2_fS2_fjLj128EEEEELb0ELb0ELb1ELb1EEEvNS_9BwdParamsE)
        /*21ec*/ 	.word	0x00000000


	//----- nvinfo : EIATTR_MIN_STACK_SIZE
	.align		4
.L_1447:
        /*21f0*/ 	.byte	0x04, 0x12
        /*21f2*/ 	.short	(.L_1449 - .L_1448)
	.align		4
.L_1448:
        /*21f4*/ 	.word	index@(_ZN10layer_norm13ln_bwd_kernelINS_13Kernel_traitsI6__halfS2_fS2_fjLj1024ELj1ELj4ELj1ELj16ENS_18Kernel_traits_baseILj1024ES2_S2_fS2_fjLj128EEEEELb0ELb1ELb0ELb0EEEvNS_9BwdParamsE)
        /*21f8*/ 	.word	0x00000080


	//----- nvinfo : EIATTR_MIN_STACK_SIZE
	.align		4
.L_1449:
        /*21fc*/ 	.byte	0x04, 0x12
        /*21fe*/ 	.short	(.L_1451 - .L_1450)
	.align		4
.L_1450:
        /*2200*/ 	.word	index@(_ZN10layer_norm13ln_bwd_kernelINS_13Kernel_traitsI6__halfS2_fS2_fjLj1024ELj1ELj4ELj1ELj16ENS_18Kernel_traits_baseILj1024ES2_S2_fS2_fjLj128EEEEELb0ELb1ELb0ELb1EEEvNS_9BwdParamsE)
        /*2204*/ 	.word	0x00000090


	//----- nvinfo : EIATTR_MIN_STACK_SIZE
	.align		4
.L_1451:
        /*2208*/ 	.byte	0x04, 0x12
        /*220a*/ 	.short	(.L_1453 - .L_1452)
	.align		4
.L_1452:
        /*220c*/ 	.word	index@(_ZN10layer_norm13ln_bwd_kernelINS_13Kernel_traitsI6__halfS2_fS2_fjLj1024ELj1ELj4ELj1ELj16ENS_18Kernel_traits_baseILj1024ES2_S2_fS2_fjLj128EEEEELb0ELb1ELb1ELb0EEEvNS_9BwdParamsE)
        /*2210*/ 	.word	0x000000b0


	//----- nvinfo : EIATTR_MIN_STACK_SIZE
	.align		4
.L_1453:
        /*2214*/ 	.byte	0x04, 0x12
        /*2216*/ 	.short	(.L_1455 - .L_1454)
	.align		4
.L_1454:
        /*2218*/ 	.word	index@(_ZN10layer_norm13ln_bwd_kernelINS_13Kernel_traitsI6__halfS2_fS2_fjLj1024ELj1ELj4ELj1ELj16ENS_18Kernel_traits_baseILj1024ES2_S2_fS2_fjLj128EEEEELb0ELb1ELb1ELb1EEEvNS_9BwdParamsE)
        /*221c*/ 	.word	0x00000070


	//----- nvinfo : EIATTR_MIN_STACK_SIZE
	.align		4
.L_1455:
        /*2220*/ 	.byte	0x04, 0x12
        /*2222*/ 	.short	(.L_1457 - .L_1456)
	.align		4
.L_1456:
        /*2224*/ 	.word	index@(_ZN10layer_norm13ln_bwd_kernelINS_13Kernel_traitsI6__halfS2_fS2_fjLj1024ELj1ELj4ELj1ELj16ENS_18Kernel_traits_baseILj1024ES2_S2_fS2_fjLj128EEEEELb1ELb0ELb0ELb0EEEvNS_9BwdParamsE)
        /*2228*/ 	.word	0x00000000


	//----- nvinfo : EIATTR_MIN_STACK_SIZE
	.align		4
.L_1457:
        /*222c*/ 	.byte	0x04, 0x12
        /*222e*/ 	.short	(.L_1459 - .L_1458)
	.align		4
.L_1458:
        /*2230*/ 	.word	index@(_ZN10layer_norm13ln_bwd_kernelINS_13Kernel_traitsI6__halfS2_fS2_fjLj1024ELj1ELj4ELj1ELj16ENS_18Kernel_traits_baseILj1024ES2_S2_fS2_fjLj128EEEEELb1ELb0ELb0ELb1EEEvNS_9BwdParamsE)
        /*2234*/ 	.word	0x00000000


	//----- nvinfo : EIATTR_MIN_STACK_SIZE
	.align		4
.L_1459:
        /*2238*/ 	.byte	0x04, 0x12
        /*223a*/ 	.short	(.L_1461 - .L_1460)
	.align		4
.L_1460:
        /*223c*/ 	.word	index@(_ZN10layer_norm22ln_bwd_finalize_kernelINS_22Kernel_traits_finalizeILj1024E6__halfS2_fS2_fjLb0ELj1024ELj4ENS_18Kernel_traits_baseILj1024ES2_S2_fS2_fjLj1024EEEEELb0ELb0EEEvNS_9BwdParamsE)
        /*2240*/ 	.word	0x00000000


	//----- nvinfo : EIATTR_MIN_STACK_SIZE
	.align		4
.L_1461:
        /*2244*/ 	.byte	0x04, 0x12
        /*2246*/ 	.short	(.L_1463 - .L_1462)
	.align		4
.L_1462:
        /*2248*/ 	.word	index@(_ZN10layer_norm13ln_bwd_kernelINS_13Kernel_traitsI6__halfS2_fS2_fjLj1024ELj1ELj4ELj1ELj16ENS_18Kernel_traits_baseILj1024ES2_S2_fS2_fjLj128EEEEELb1ELb0ELb1ELb0EEEvNS_9BwdParamsE)
        /*224c*/ 	.word	0x00000000


	//----- nvinfo : EIATTR_MIN_STACK_SIZE
	.align		4
.L_1463:
        /*2250*/ 	.byte	0x04, 0x12
        /*2252*/ 	.short	(.L_1465 - .L_1464)
	.align		4
.L_1464:
        /*2254*/ 	.word	index@(_ZN10layer_norm22ln_bwd_finalize_kernelINS_22Kernel_traits_finalizeILj1024E6__halfS2_fS2_fjLb0ELj1024ELj4ENS_18Kernel_traits_baseILj1024ES2_S2_fS2_fjLj1024EEEEELb0ELb1EEEvNS_9BwdParamsE)
        /*2258*/ 	.word	0x00000000


	//----- nvinfo : EIATTR_MIN_STACK_SIZE
	.align		4
.L_1465:
        /*225c*/ 	.byte	0x04, 0x12
        /*225e*/ 	.short	(.L_1467 - .L_1466)
	.align		4
.L_1466:
        /*2260*/ 	.word	index@(_ZN10layer_norm13ln_bwd_kernelINS_13Kernel_traitsI6__halfS2_fS2_fjLj1024ELj1ELj4ELj1ELj16ENS_18Kernel_traits_baseILj1024ES2_S2_fS2_fjLj128EEEEELb1ELb0ELb1ELb1EEEvNS_9BwdParamsE)
        /*2264*/ 	.word	0x00000000


	//----- nvinfo : EIATTR_MIN_STACK_SIZE
	.align		4
.L_1467:
        /*2268*/ 	.byte	0x04, 0x12
        /*226a*/ 	.short	(.L_1469 - .L_1468)
	.align		4
.L_1468:
        /*226c*/ 	.word	index@(_ZN10layer_norm13ln_bwd_kernelINS_13Kernel_traitsI6__halfS2_fS2_fjLj1024ELj1ELj4ELj1ELj16ENS_18Kernel_traits_baseILj1024ES2_S2_fS2_fjLj128EEEEELb1ELb1ELb0ELb0EEEvNS_9BwdParamsE)
        /*2270*/ 	.word	0x000000a0


	//----- nvinfo : EIATTR_MIN_STACK_SIZE
	.align		4
.L_1469:
        /*2274*/ 	.byte	0x04, 0x12
        /*2276*/ 	.short	(.L_1471 - .L_1470)
	.align		4
.L_1470:
        /*2278*/ 	.word	index@(_ZN10layer_norm13ln_bwd_kernelINS_13Kernel_traitsI6__halfS2_fS2_fjLj1024ELj1ELj4ELj1ELj16ENS_18Kernel_traits_baseILj1024ES2_S2_fS2_fjLj128EEEEELb1ELb1ELb0ELb1EEEvNS_9BwdParamsE)
        /*227c*/ 	.word	0x00000068


	//----- nvinfo : EIATTR_MIN_STACK_SIZE
	.align		4
.L_1471:
        /*2280*/ 	.byte	0x04, 0x12
        /*2282*/ 	.short	(.L_1473 - .L_1472)
	.align		4
.L_1472:
        /*2284*/ 	.word	index@(_ZN10layer_norm22ln_bwd_finalize_kernelINS_22Kernel_traits_finalizeILj1024E6__halfS2_fS2_fjLb1ELj1024ELj4ENS_18Kernel_traits_baseILj1024ES2_S2_fS2_fjLj1024EEEEELb1ELb0EEEvNS_9BwdParamsE)
        /*2288*/ 	.word	0x00000000


	//----- nvinfo : EIATTR_MIN_STACK_SIZE
	.align		4
.L_1473:
        /*228c*/ 	.byte	0x04, 0x12
        /*228e*/ 	.short	(.L_1475 - .L_1474)
	.align		4
.L_1474:
        /*2290*/ 	.word	index@(_ZN10layer_norm13ln_bwd_kernelINS_13Kernel_traitsI6__halfS2_fS2_fjLj1024ELj1ELj4ELj1ELj16ENS_18Kernel_traits_baseILj1024ES2_S2_fS2_fjLj128EEEEELb1ELb1ELb1ELb0EEEvNS_9BwdParamsE)
        /*2294*/ 	.word	0x000000d8


	//----- nvinfo : EIATTR_MIN_STACK_SIZE
	.align		4
.L_1475:
        /*2298*/ 	.byte	0x04, 0x12
        /*229a*/ 	.short	(.L_1477 - .L_1476)
	.align		4
.L_1476:
        /*229c*/ 	.word	index@(_ZN10layer_norm22ln_bwd_finalize_kernelINS_22Kernel_traits_finalizeILj1024E6__halfS2_fS2_fjLb1ELj1024ELj4ENS_18Kernel_traits_baseILj1024ES2_S2_fS2_fjLj1024EEEEELb1ELb1EEEvNS_9BwdParamsE)
        /*22a0*/ 	.word	0x00000000


	//----- nvinfo : EIATTR_MIN_STACK_SIZE
	.align		4
.L_1477:
        /*22a4*/ 	.byte	0x04, 0x12
        /*22a6*/ 	.short	(.L_1479 - .L_1478)
	.align		4
.L_1478:
        /*22a8*/ 	.word	index@(_ZN10layer_norm13ln_bwd_kernelINS_13Kernel_traitsI6__halfS2_fS2_fjLj1024ELj1ELj4ELj1ELj16ENS_18Kernel_traits_baseILj1024ES2_S2_fS2_fjLj128EEEEELb1ELb1ELb1ELb1EEEvNS_9BwdParamsE)
        /*22ac*/ 	.word	0x000000a0


	//----- nvinfo : EIATTR_MIN_STACK_SIZE
	.align		4
.L_1479:
        /*22b0*/ 	.byte	0x04, 0x12
        /*22b2*/ 	.short	(.L_1481 - .L_1480)
	.align		4
.L_1480:
        /*22b4*/ 	.word	index@(_ZN10layer_norm13ln_bwd_kernelINS_13Kernel_traitsIf6__halffS2_fjLj1024ELj1ELj4ELj1ELj16ENS_18Kernel_traits_baseILj1024EfS2_fS2_fjLj128EEEEELb0ELb0ELb0ELb0EEEvNS_9BwdParamsE)
        /*22b8*/ 	.word	0x00000000


	//----- nvinfo : EIATTR_MIN_STACK_SIZE
	.align		4
.L_1481:
        /*22bc*/ 	.byte	0x04, 0x12
        /*22be*/ 	.short	(.L_1483 - .L_1482)
	.align		4
.L_1482:
        /*22c0*/ 	.word	index@(_ZN10layer_norm13ln_bwd_kernelINS_13Kernel_traitsIf6__halffS2_fjLj1024ELj1ELj4ELj1ELj16ENS_18Kernel_traits_baseILj1024EfS2_fS2_fjLj128EEEEELb0ELb0ELb0ELb1EEEvNS_9BwdParamsE)
        /*22c4*/ 	.word	0x00000000


	//----- nvinfo : EIATTR_MIN_STACK_SIZE
	.align		4
.L_1483:
        /*22c8*/ 	.byte	0x04, 0x12
        /*22ca*/ 	.short	(.L_1485 - .L_1484)
	.align		4
.L_1484:
        /*22cc*/ 	.word	index@(_ZN10layer_norm13ln_bwd_kernelINS_13Kernel_traitsIf6__halffS2_fjLj1024ELj1ELj4ELj1ELj16ENS_18Kernel_traits_baseILj1024EfS2_fS2_fjLj128EEEEELb0ELb0ELb1ELb0EEEvNS_9BwdParamsE)
        /*22d0*/ 	.word	0x00000000


	//----- nvinfo : EIATTR_MIN_STACK_SIZE
	.align		4
.L_1485:
        /*22d4*/ 	.byte	0x04, 0x12
        /*22d6*/ 	.short	(.L_1487 - .L_1486)
	.align		4
.L_1486:
        /*22d8*/ 	.word	index@(_ZN10layer_norm13ln_bwd_kernelINS_13Kernel_traitsIf6__halffS2_fjLj1024ELj1ELj4ELj1ELj16ENS_18Kernel_traits_baseILj1024EfS2_fS2_fjLj128EEEEELb0ELb0ELb1ELb1EEEvNS_9BwdParamsE)
        /*22dc*/ 	.word	0x00000000


	//----- nvinfo : EIATTR_MIN_STACK_SIZE
	.align		4
.L_1487:
        /*22e0*/ 	.byte	0x04, 0x12
        /*22e2*/ 	.short	(.L_1489 - .L_1488)
	.align		4
.L_1488:
        /*22e4*/ 	.word	index@(_ZN10layer_norm13ln_bwd_kernelINS_13Kernel_traitsIf6__halffS2_fjLj1024ELj1ELj4ELj1ELj16ENS_18Kernel_traits_baseILj1024EfS2_fS2_fjLj128EEEEELb0ELb1ELb0ELb0EEEvNS_9BwdParamsE)
        /*22e8*/ 	.word	0x00000088


	//----- nvinfo : EIATTR_MIN_STACK_SIZE
	.align		4
.L_1489:
        /*22ec*/ 	.byte	0x04, 0x12
        /*22ee*/ 	.short	(.L_1491 - .L_1490)
	.align		4
.L_1490:
        /*22f0*/ 	.word	index@(_ZN10layer_norm13ln_bwd_kernelINS_13Kernel_traitsIf6__halffS2_fjLj1024ELj1ELj4ELj1ELj16ENS_18Kernel_traits_baseILj1024EfS2_fS2_fjLj128EEEEELb0ELb1ELb0ELb1EEEvNS_9BwdParamsE)
        /*22f4*/ 	.word	0x00000080


	//----- nvinfo : EIATTR_MIN_STACK_SIZE
	.align		4
.L_1491:
        /*22f8*/ 	.byte	0x04, 0x12
        /*22fa*/ 	.short	(.L_1493 - .L_1492)
	.align		4
.L_1492:
        /*22fc*/ 	.word	index@(_ZN10layer_norm13ln_bwd_kernelINS_13Kernel_traitsIf6__halffS2_fjLj1024ELj1ELj4ELj1ELj16ENS_18Kernel_traits_baseILj1024EfS2_fS2_fjLj128EEEEELb0ELb1ELb1ELb0EEEvNS_9BwdParamsE)
        /*2300*/ 	.word	0x000000b8


	//----- nvinfo : EIATTR_MIN_STACK_SIZE
	.align		4
.L_1493:
        /*2304*/ 	.byte	0x04, 0x12
        /*2306*/ 	.short	(.L_1495 - .L_1494)
	.align		4
.L_1494:
        /*2308*/ 	.word	index@(_ZN10layer_norm13ln_bwd_kernelINS_13Kernel_traitsIf6__halffS2_fjLj1024ELj1ELj4ELj1ELj16ENS_18Kernel_traits_baseILj1024EfS2_fS2_fjLj128EEEEELb0ELb1ELb1ELb1EEEvNS_9BwdParamsE)
        /*230c*/ 	.word	0x000000c0


	//----- nvinfo : EIATTR_MIN_STACK_SIZE
	.align		4
.L_1495:
        /*2310*/ 	.byte	0x04, 0x12
        /*2312*/ 	.short	(.L_1497 - .L_1496)
	.align		4
.L_1496:
        /*2314*/ 	.word	index@(_ZN10layer_norm13ln_bwd_kernelINS_13Kernel_traitsIf6__halffS2_fjLj1024ELj1ELj4ELj1ELj16ENS_18Kernel_traits_baseILj1024EfS2_fS2_fjLj128EEEEELb1ELb0ELb0ELb0EEEvNS_9BwdParamsE)
        /*2318*/ 	.word	0x00000000


	//----- nvinfo : EIATTR_MIN_STACK_SIZE
	.align		4
.L_1497:
        /*231c*/ 	.byte	0x04, 0x12
        /*231e*/ 	.short	(.L_1499 - .L_1498)
	.align		4
.L_1498:
        /*2320*/ 	.word	index@(_ZN10layer_norm13ln_bwd_kernelINS_13Kernel_traitsIf6__halffS2_fjLj1024ELj1ELj4ELj1ELj16ENS_18Kernel_traits_baseILj1024EfS2_fS2_fjLj128EEEEELb1ELb0ELb0ELb1EEEvNS_9BwdParamsE)
        /*2324*/ 	.word	0x00000000


	//----- nvinfo : EIATTR_MIN_STACK_SIZE
	.align		4
.L_1499:
        /*2328*/ 	.byte	0x04, 0x12
        /*232a*/ 	.short	(.L_1501 - .L_1500)
	.align		4
.L_1500:
        /*232c*/ 	.word	index@(_ZN10layer_norm22ln_bwd_finalize_kernelINS_22Kernel_traits_finalizeILj1024Ef6__halffS2_fjLb0ELj1024ELj4ENS_18Kernel_traits_baseILj1024EfS2_fS2_fjLj1024EEEEELb0ELb0EEEvNS_9BwdParamsE)
        /*2330*/ 	.word	0x00000000


	//----- nvinfo : EIATTR_MIN_STACK_SIZE
	.align		4
.L_1501:
        /*2334*/ 	.byte	0x04, 0x12
        /*2336*/ 	.short	(.L_1503 - .L_1502)
	.align		4
.L_1502:
        /*2338*/ 	.word	index@(_ZN10layer_norm13ln_bwd_kernelINS_13Kernel_traitsIf6__halffS2_fjLj1024ELj1ELj4ELj1ELj16ENS_18Kernel_traits_baseILj1024EfS2_fS2_fjLj128EEEEELb1ELb0ELb1ELb0EEEvNS_9BwdParamsE)
        /*233c*/ 	.word	0x00000000


	//----- nvinfo : EIATTR_MIN_STACK_SIZE
	.align		4
.L_1503:
        /*2340*/ 	.byte	0x04, 0x12
        /*2342*/ 	.short	(.L_1505 - .L_1504)
	.align		4
.L_1504:
        /*2344*/ 	.word	index@(_ZN10layer_norm22ln_bwd_finalize_kernelINS_22Kernel_traits_finalizeILj1024Ef6__halffS2_fjLb0ELj1024ELj4ENS_18Kernel_traits_baseILj1024EfS2_fS2_fjLj1024EEEEELb0ELb1EEEvNS_9BwdParamsE)
        /*2348*/ 	.word	0x00000000


	//----- nvinfo : EIATTR_MIN_STACK_SIZE
	.align		4
.L_1505:
        /*234c*/ 	.byte	0x04, 0x12
        /*234e*/ 	.short	(.L_1507 - .L_1506)
	.align		4
.L_1506:
        /*2350*/ 	.word	index@(_ZN10layer_norm13ln_bwd_kernelINS_13Kernel_traitsIf6__halffS2_fjLj1024ELj1ELj4ELj1ELj16ENS_18Kernel_traits_baseILj1024EfS2_fS2_fjLj128EEEEELb1ELb0ELb1ELb1EEEvNS_9BwdParamsE)
        /*2354*/ 	.word	0x00000000


	//----- nvinfo : EIATTR_MIN_STACK_SIZE
	.align		4
.L_1507:
        /*2358*/ 	.byte	0x04, 0x12
        /*235a*/ 	.short	(.L_1509 - .L_1508)
	.align		4
.L_1508:
        /*235c*/ 	.word	index@(_ZN10layer_norm13ln_bwd_kernelINS_13Kernel_traitsIf6__halffS2_fjLj1024ELj1ELj4ELj1ELj16ENS_18Kernel_traits_baseILj1024EfS2_fS2_fjLj128EEEEELb1ELb1ELb0ELb0EEEvNS_9BwdParamsE)
        /*2360*/ 	.word	0x000000a8


	//----- nvinfo : EIATTR_MIN_STACK_SIZE
	.align		4
.L_1509:
        /*2364*/ 	.byte	0x04, 0x12
        /*2366*/ 	.short	(.L_1511 - .L_1510)
	.align		4
.L_1510:
        /*2368*/ 	.word	index@(_ZN10layer_norm13ln_bwd_kernelINS_13Kernel_traitsIf6__halffS2_fjLj1024ELj1ELj4ELj1ELj16ENS_18Kernel_traits_baseILj1024EfS2_fS2_fjLj128EEEEELb1ELb1ELb0ELb1EEEvNS_9BwdParamsE)
        /*236c*/ 	.word	0x000000a8


	//----- nvinfo : EIATTR_MIN_STACK_SIZE
	.align		4
.L_1511:
        /*2370*/ 	.byte	0x04, 0x12
        /*2372*/ 	.short	(.L_1513 - .L_1512)
	.align		4
.L_1512:
        /*2374*/ 	.word	index@(_ZN10layer_norm22ln_bwd_finalize_kernelINS_22Kernel_traits_finalizeILj1024Ef6__halffS2_fjLb1ELj1024ELj4ENS_18Kernel_traits_baseILj1024EfS2_fS2_fjLj1024EEEEELb1ELb0EEEvNS_9BwdParamsE)
        /*2378*/ 	.word	0x00000000


	//----- nvinfo : EIATTR_MIN_STACK_SIZE
	.align		4
.L_1513:
        /*237c*/ 	.byte	0x04, 0x12
        /*237e*/ 	.short	(.L_1515 - .L_1514)
	.align		4
.L_1514:
        /*2380*/ 	.word	index@(_ZN10layer_norm13ln_bwd_kernelINS_13Kernel_traitsIf6__halffS2_fjLj1024ELj1ELj4ELj1ELj16ENS_18Kernel_traits_baseILj1024EfS2_fS2_fjLj128EEEEELb1ELb1ELb1ELb0EEEvNS_9BwdParamsE)
        /*2384*/ 	.word	0x000000e0


	//----- nvinfo : EIATTR_MIN_STACK_SIZE
	.align		4
.L_1515:
        /*2388*/ 	.byte	0x04, 0x12
        /*238a*/ 	.short	(.L_1517 - .L_1516)
	.align		4
.L_1516:
        /*238c*/ 	.word	index@(_ZN10layer_norm22ln_bwd_finalize_kernelINS_22Kernel_traits_finalizeILj1024Ef6__halffS2_fjLb1ELj1024ELj4ENS_18Kernel_traits_baseILj1024EfS2_fS2_fjLj1024EEEEELb1ELb1EEEvNS_9BwdParamsE)
        /*2390*/ 	.word	0x00000000


	//----- nvinfo : EIATTR_MIN_STACK_SIZE
	.align		4
.L_1517:
        /*2394*/ 	.byte	0x04, 0x12
        /*2396*/ 	.short	(.L_1519 - .L_1518)
	.align		4
.L_1518:
        /*2398*/ 	.word	index@(_ZN10layer_norm13ln_bwd_kernelINS_13Kernel_traitsIf6__halffS2_fjLj1024ELj1ELj4ELj1ELj16ENS_18Kernel_traits_baseILj1024EfS2_fS2_fjLj128EEEEELb1ELb1ELb1ELb1EEEvNS_9BwdParamsE)
        /*239c*/ 	.word	0x000000e0


	//----- nvinfo : EIATTR_MIN_STACK_SIZE
	.align		4
.L_1519:
        /*23a0*/ 	.byte	0x04, 0x12
        /*23a2*/ 	.short	(.L_1521 - .L_1520)
	.align		4
.L_1520:
        /*23a4*/ 	.word	index@(_ZN10layer_norm13ln_bwd_kernelINS_13Kernel_traitsI6__halfffffjLj1024ELj1ELj4ELj1ELj16ENS_18Kernel_traits_baseILj1024ES2_ffffjLj128EEEEELb0ELb0ELb0ELb0EEEvNS_9BwdParamsE)
        /*23a8*/ 	.word	0x00000000


	//----- nvinfo : EIATTR_MIN_STACK_SIZE
	.align		4
.L_1521:
        /*23ac*/ 	.byte	0x04, 0x12
        /*23ae*/ 	.short	(.L_1523 - .L_1522)
	.align		4
.L_1522:
        /*23b0*/ 	.word	index@(_ZN10layer_norm13ln_bwd_kernelINS_13Kernel_traitsI6__halfffffjLj1024ELj1ELj4ELj1ELj16ENS_18Kernel_traits_baseILj1024ES2_ffffjLj128EEEEELb0ELb0ELb0ELb1EEEvNS_9BwdParamsE)
        /*23b4*/ 	.word	0x00000000


	//----- nvinfo : EIATTR_MIN_STACK_SIZE
	.align		4
.L_1523:
        /*23b8*/ 	.byte	0x04, 0x12
        /*23ba*/ 	.short	(.L_1525 - .L_1524)
	.align		4
.L_1524:
        /*23bc*/ 	.word	index@(_ZN10layer_norm13ln_bwd_kernelINS_13Kernel_traitsI6__halfffffjLj1024ELj1ELj4ELj1ELj16ENS_18Kernel_traits_baseILj1024ES2_ffffjLj128EEEEELb0ELb0ELb1ELb0EEEvNS_9BwdParamsE)
        /*23c0*/ 	.word	0x00000000


	//----- nvinfo : EIATTR_MIN_STACK_SIZE
	.align		4
.L_1525:
        /*23c4*/ 	.byte	0x04, 0x12
        /*23c6*/ 	.short	(.L_1527 - .L_1526)
	.align		4
.L_1526:
        /*23c8*/ 	.word	index@(_ZN10layer_norm13ln_bwd_kernelINS_13Kernel_traitsI6__halfffffjLj1024ELj1ELj4ELj1ELj16ENS_18Kernel_traits_baseILj1024ES2_ffffjLj128EEEEELb0ELb0ELb1ELb1EEEvNS_9BwdParamsE)
        /*23cc*/ 	.word	0x00000000


	//----- nvinfo : EIATTR_MIN_STACK_SIZE
	.align		4
.L_1527:
        /*23d0*/ 	.byte	0x04, 0x12
        /*23d2*/ 	.short	(.L_1529 - .L_1528)
	.align		4
.L_1528:
        /*23d4*/ 	.word	index@(_ZN10layer_norm13ln_bwd_kernelINS_13Kernel_traitsI6__halfffffjLj1024ELj1ELj4ELj1ELj16ENS_18Kernel_traits_baseILj1024ES2_ffffjLj128EEEEELb0ELb1ELb0ELb0EEEvNS_9BwdParamsE)
        /*23d8*/ 	.word	0x00000068


	//----- nvinfo : EIATTR_MIN_STACK_SIZE
	.align		4
.L_1529:
        /*23dc*/ 	.byte	0x04, 0x12
        /*23de*/ 	.short	(.L_1531 - .L_1530)
	.align		4
.L_1530:
        /*23e0*/ 	.word	index@(_ZN10layer_norm13ln_bwd_kernelINS_13Kernel_traitsI6__halfffffjLj1024ELj1ELj4ELj1ELj16ENS_18Kernel_traits_baseILj1024ES2_ffffjLj128EEEEELb0ELb1ELb0ELb1EEEvNS_9BwdParamsE)
        /*23e4*/ 	.word	0x000000c8


	//----- nvinfo : EIATTR_MIN_STACK_SIZE
	.align		4
.L_1531:
        /*23e8*/ 	.byte	0x04, 0x12
        /*23ea*/ 	.short	(.L_1533 - .L_1532)
	.align		4
.L_1532:
        /*23ec*/ 	.word	index@(_ZN10layer_norm13ln_bwd_kernelINS_13Kernel_traitsI6__halfffffjLj1024ELj1ELj4ELj1ELj16ENS_18Kernel_traits_baseILj1024ES2_ffffjLj128EEEEELb0ELb1ELb1ELb0EEEvNS_9BwdParamsE)
        /*23f0*/ 	.word	0x00000090


	//----- nvinfo : EIATTR_MIN_STACK_SIZE
	.align		4
.L_1533:
        /*23f4*/ 	.byte	0x04, 0x12
        /*23f6*/ 	.short	(.L_1535 - .L_1534)
	.align		4
.L_1534:
        /*23f8*/ 	.word	index@(_ZN10layer_norm13ln_bwd_kernelINS_13Kernel_traitsI6__halfffffjLj1024ELj1ELj4ELj1ELj16ENS_18Kernel_traits_baseILj1024ES2_ffffjLj128EEEEELb0ELb1ELb1ELb1EEEvNS_9BwdParamsE)
        /*23fc*/ 	.word	0x000000b0


	//----- nvinfo : EIATTR_MIN_STACK_SIZE
	.align		4
.L_1535:
        /*2400*/ 	.byte	0x04, 0x12
        /*2402*/ 	.short	(.L_1537 - .L_1536)
	.align		4
.L_1536:
        /*2404*/ 	.word	index@(_ZN10layer_norm13ln_bwd_kernelINS_13Kernel_traitsI6__halfffffjLj1024ELj1ELj4ELj1ELj16ENS_18Kernel_traits_baseILj1024ES2_ffffjLj128EEEEELb1ELb0ELb0ELb0EEEvNS_9BwdParamsE)
        /*2408*/ 	.word	0x00000000


	//----- nvinfo : EIATTR_MIN_STACK_SIZE
	.align		4
.L_1537:
        /*240c*/ 	.byte	0x04, 0x12
        /*240e*/ 	.short	(.L_1539 - .L_1538)
	.align		4
.L_1538:
        /*2410*/ 	.word	index@(_ZN10layer_norm13ln_bwd_kernelINS_13Kernel_traitsI6__halfffffjLj1024ELj1ELj4ELj1ELj16ENS_18Kernel_traits_baseILj1024ES2_ffffjLj128EEEEELb1ELb0ELb0ELb1EEEvNS_9BwdParamsE)
        /*2414*/ 	.word	0x00000000


	//----- nvinfo : EIATTR_MIN_STACK_SIZE
	.align		4
.L_1539:
        /*2418*/ 	.byte	0x04, 0x12
        /*241a*/ 	.short	(.L_1541 - .L_1540)
	.align		4
.L_1540:
        /*241c*/ 	.word	index@(_ZN10layer_norm22ln_bwd_finalize_kernelINS_22Kernel_traits_finalizeILj1024E6__halfffffjLb0ELj1024ELj4ENS_18Kernel_traits_baseILj1024ES2_ffffjLj1024EEEEELb0ELb0EEEvNS_9BwdParamsE)
        /*2420*/ 	.word	0x00000000


	//----- nvinfo : EIATTR_MIN_STACK_SIZE
	.align		4
.L_1541:
        /*2424*/ 	.byte	0x04, 0x12
        /*2426*/ 	.short	(.L_1543 - .L_1542)
	.align		4
.L_1542:
        /*2428*/ 	.word	index@(_ZN10layer_norm13ln_bwd_kernelINS_13Kernel_traitsI6__halfffffjLj1024ELj1ELj4ELj1ELj16ENS_18Kernel_traits_baseILj1024ES2_ffffjLj128EEEEELb1ELb0ELb1ELb0EEEvNS_9BwdParamsE)
        /*242c*/ 	.word	0x00000000


	//----- nvinfo : EIATTR_MIN_STACK_SIZE
	.align		4
.L_1543:
        /*2430*/ 	.byte	0x04, 0x12
        /*2432*/ 	.short	(.L_1545 - .L_1544)
	.align		4
.L_1544:
        /*2434*/ 	.word	index@(_ZN10layer_norm22ln_bwd_finalize_kernelINS_22Kernel_traits_finalizeILj1024E6__halfffffjLb0ELj1024ELj4ENS_18Kernel_traits_baseILj1024ES2_ffffjLj1024EEEEELb0ELb1EEEvNS_9BwdParamsE)
        /*2438*/ 	.word	0x00000000


	//----- nvinfo : EIATTR_MIN_STACK_SIZE
	.align		4
.L_1545:
        /*243c*/ 	.byte	0x04, 0x12
        /*243e*/ 	.short	(.L_1547 - .L_1546)
	.align		4
.L_1546:
        /*2440*/ 	.word	index@(_ZN10layer_norm13ln_bwd_kernelINS_13Kernel_traitsI6__halfffffjLj1024ELj1ELj4ELj1ELj16ENS_18Kernel_traits_baseILj1024ES2_ffffjLj128EEEEELb1ELb0ELb1ELb1EEEvNS_9BwdParamsE)
        /*2444*/ 	.word	0x00000000


	//----- nvinfo : EIATTR_MIN_STACK_SIZE
	.align		4
.L_1547:
        /*2448*/ 	.byte	0x04, 0x12
        /*244a*/ 	.short	(.L_1549 - .L_1548)
	.align		4
.L_1548:
        /*244c*/ 	.word	index@(_ZN10layer_norm13ln_bwd_kernelINS_13Kernel_traitsI6__halfffffjLj1024ELj1ELj4ELj1ELj16ENS_18Kernel_traits_baseILj1024ES2_ffffjLj128EEEEELb1ELb1ELb0ELb0EEEvNS_9BwdParamsE)
        /*2450*/ 	.word	0x00000090


	//----- nvinfo : EIATTR_MIN_STACK_SIZE
	.align		4
.L_1549:
        /*2454*/ 	.byte	0x04, 0x12
        /*2456*/ 	.short	(.L_1551 - .L_1550)
	.align		4
.L_1550:
        /*2458*/ 	.word	index@(_ZN10layer_norm13ln_bwd_kernelINS_13Kernel_traitsI6__halfffffjLj1024ELj1ELj4ELj1ELj16ENS_18Kernel_traits_baseILj1024ES2_ffffjLj128EEEEELb1ELb1ELb0ELb1EEEvNS_9BwdParamsE)
        /*245c*/ 	.word	0x000000d0


	//----- nvinfo : EIATTR_MIN_STACK_SIZE
	.align		4
.L_1551:
        /*2460*/ 	.byte	0x04, 0x12
        /*2462*/ 	.short	(.L_1553 - .L_1552)
	.align		4
.L_1552:
        /*2464*/ 	.word	index@(_ZN10layer_norm22ln_bwd_finalize_kernelINS_22Kernel_traits_finalizeILj1024E6__halfffffjLb1ELj1024ELj4ENS_18Kernel_traits_baseILj1024ES2_ffffjLj1024EEEEELb1ELb0EEEvNS_9BwdParamsE)
        /*2468*/ 	.word	0x00000000


	//----- nvinfo : EIATTR_MIN_STACK_SIZE
	.align		4
.L_1553:
        /*246c*/ 	.byte	0x04, 0x12
        /*246e*/ 	.short	(.L_1555 - .L_1554)
	.align		4
.L_1554:
        /*2470*/ 	.word	index@(_ZN10layer_norm13ln_bwd_kernelINS_13Kernel_traitsI6__halfffffjLj1024ELj1ELj4ELj1ELj16ENS_18Kernel_traits_baseILj1024ES2_ffffjLj128EEEEELb1ELb1ELb1ELb0EEEvNS_9BwdParamsE)
        /*2474*/ 	.word	0x000000b8


	//----- nvinfo : EIATTR_MIN_STACK_SIZE
	.align		4
.L_1555:
        /*2478*/ 	.byte	0x04, 0x12
        /*247a*/ 	.short	(.L_1557 - .L_1556)
	.align		4
.L_1556:
        /*247c*/ 	.word	index@(_ZN10layer_norm22ln_bwd_finalize_kernelINS_22Kernel_traits_finalizeILj1024E6__halfffffjLb1ELj1024ELj4ENS_18Kernel_traits_baseILj1024ES2_ffffjLj1024EEEEELb1ELb1EEEvNS_9BwdParamsE)
        /*2480*/ 	.word	0x00000000


	//----- nvinfo : EIATTR_MIN_STACK_SIZE
	.align		4
.L_1557:
        /*2484*/ 	.byte	0x04, 0x12
        /*2486*/ 	.short	(.L_1559 - .L_1558)
	.align		4
.L_1558:
        /*2488*/ 	.word	index@(_ZN10layer_norm13ln_bwd_kernelINS_13Kernel_traitsI6__halfffffjLj1024ELj1ELj4ELj1ELj16ENS_18Kernel_traits_baseILj1024ES2_ffffjLj128EEEEELb1ELb1ELb1ELb1EEEvNS_9BwdParamsE)
        /*248c*/ 	.word	0x000000a0


	//----- nvinfo : EIATTR_MIN_STACK_SIZE
	.align		4
.L_1559:
        /*2490*/ 	.byte	0x04, 0x12
        /*2492*/ 	.short	(.L_1561 - .L_1560)
	.align		4
.L_1560:
        /*2494*/ 	.word	index@(_ZN10layer_norm13ln_bwd_kernelINS_13Kernel_traitsIfffffjLj1024ELj1ELj4ELj1ELj16ENS_18Kernel_traits_baseILj1024EfffffjLj128EEEEELb0ELb0ELb0ELb0EEEvNS_9BwdParamsE)
        /*2498*/ 	.word	0x00000000


	//----- nvinfo : EIATTR_MIN_STACK_SIZE
	.align		4
.L_1561:
        /*249c*/ 	.byte	0x04, 0x12
        /*249e*/ 	.short	(.L_1563 - .L_1562)
	.align		4
.L_1562:
        /*24a0*/ 	.word	index@(_ZN10layer_norm13ln_bwd_kernelINS_13Kernel_traitsIfffffjLj1024ELj1ELj4ELj1ELj16ENS_18Kernel_traits_baseILj1024EfffffjLj128EEEEELb0ELb0ELb0ELb1EEEvNS_9BwdParamsE)
        /*24a4*/ 	.word	0x00000000


	//----- nvinfo : EIATTR_MIN_STACK_SIZE
	.align		4
.L_1563:
        /*24a8*/ 	.byte	0x04, 0x12
        /*24aa*/ 	.short	(.L_1565 - .L_1564)
	.align		4
.L_1564:
        /*24ac*/ 	.word	index@(_ZN10layer_norm13ln_bwd_kernelINS_13Kernel_traitsIfffffjLj1024ELj1ELj4ELj1ELj16ENS_18Kernel_traits_baseILj1024EfffffjLj128EEEEELb0ELb0ELb1ELb0EEEvNS_9BwdParamsE)
        /*24b0*/ 	.word	0x00000000


	//----- nvinfo : EIATTR_MIN_STACK_SIZE
	.align		4
.L_1565:
        /*24b4*/ 	.byte	0x04, 0x12
        /*24b6*/ 	.short	(.L_1567 - .L_1566)
	.align		4
.L_1566:
        /*24b8*/ 	.word	index@(_ZN10layer_norm13ln_bwd_kernelINS_13Kernel_traitsIfffffjLj1024ELj1ELj4ELj1ELj16ENS_18Kernel_traits_baseILj1024EfffffjLj128EEEEELb0ELb0ELb1ELb1EEEvNS_9BwdParamsE)
        /*24bc*/ 	.word	0x00000000


	//----- nvinfo : EIATTR_MIN_STACK_SIZE
	.align		4
.L_1567:
        /*24c0*/ 	.byte	0x04, 0x12
        /*24c2*/ 	.short	(.L_1569 - .L_1568)
	.align		4
.L_1568:
        /*24c4*/ 	.word	index@(_ZN10layer_norm13ln_bwd_kernelINS_13Kernel_traitsIfffffjLj1024ELj1ELj4ELj1ELj16ENS_18Kernel_traits_baseILj1024EfffffjLj128EEEEELb0ELb1ELb0ELb0EEEvNS_9BwdParamsE)
        /*24c8*/ 	.word	0x00000068


	//----- nvinfo : EIATTR_MIN_STACK_SIZE
	.align		4
.L_1569:
        /*24cc*/ 	.byte	0x04, 0x12
        /*24ce*/ 	.short	(.L_1571 - .L_1570)
	.align		4
.L_1570:
        /*24d0*/ 	.word	index@(_ZN10layer_norm13ln_bwd_kernelINS_13Kernel_traitsIfffffjLj1024ELj1ELj4ELj1ELj16ENS_18Kernel_traits_baseILj1024EfffffjLj128EEEEELb0ELb1ELb0ELb1EEEvNS_9BwdParamsE)
        /*24d4*/ 	.word	0x000000d0


	//----- nvinfo : EIATTR_MIN_STACK_SIZE
	.align		4
.L_1571:
        /*24d8*/ 	.byte	0x04, 0x12
        /*24da*/ 	.short	(.L_1573 - .L_1572)
	.align		4
.L_1572:
        /*24dc*/ 	.word	index@(_ZN10layer_norm13ln_bwd_kernelINS_13Kernel_traitsIfffffjLj1024ELj1ELj4ELj1ELj16ENS_18Kernel_traits_baseILj1024EfffffjLj128EEEEELb0ELb1ELb1ELb0EEEvNS_9BwdParamsE)
        /*24e0*/ 	.word	0x00000088


	//----- nvinfo : EIATTR_MIN_STACK_SIZE
	.align		4
.L_1573:
        /*24e4*/ 	.byte	0x04, 0x12
        /*24e6*/ 	.short	(.L_1575 - .L_1574)
	.align		4
.L_1574:
        /*24e8*/ 	.word	index@(_ZN10layer_norm13ln_bwd_kernelINS_13Kernel_traitsIfffffjLj1024ELj1ELj4ELj1ELj16ENS_18Kernel_traits_baseILj1024EfffffjLj128EEEEELb0ELb1ELb1ELb1EEEvNS_9BwdParamsE)
        /*24ec*/ 	.word	0x000000b8


	//----- nvinfo : EIATTR_MIN_STACK_SIZE
	.align		4
.L_1575:
        /*24f0*/ 	.byte	0x04, 0x12
        /*24f2*/ 	.short	(.L_1577 - .L_1576)
	.align		4
.L_1576:
        /*24f4*/ 	.word	index@(_ZN10layer_norm13ln_bwd_kernelINS_13Kernel_traitsIfffffjLj1024ELj1ELj4ELj1ELj16ENS_18Kernel_traits_baseILj1024EfffffjLj128EEEEELb1ELb0ELb0ELb0EEEvNS_9BwdParamsE)
        /*24f8*/ 	.word	0x00000000


	//----- nvinfo : EIATTR_MIN_STACK_SIZE
	.align		4
.L_1577:
        /*24fc*/ 	.byte	0x04, 0x12
        /*24fe*/ 	.short	(.L_1579 - .L_1578)
	.align		4
.L_1578:
        /*2500*/ 	.word	index@(_ZN10layer_norm13ln_bwd_kernelINS_13Kernel_traitsIfffffjLj1024ELj1ELj4ELj1ELj16ENS_18Kernel_traits_baseILj1024EfffffjLj128EEEEELb1ELb0ELb0ELb1EEEvNS_9BwdParamsE)
        /*2504*/ 	.word	0x00000000


	//----- nvinfo : EIATTR_MIN_STACK_SIZE
	.align		4
.L_1579:
        /*2508*/ 	.byte	0x04, 0x12
        /*250a*/ 	.short	(.L_1581 - .L_1580)
	.align		4
.L_1580:
        /*250c*/ 	.word	index@(_ZN10layer_norm22ln_bwd_finalize_kernelINS_22Kernel_traits_finalizeILj1024EfffffjLb0ELj1024ELj4ENS_18Kernel_traits_baseILj1024EfffffjLj1024EEEEELb0ELb0EEEvNS_9BwdParamsE)
        /*2510*/ 	.word	0x00000000


	//----- nvinfo : EIATTR_MIN_STACK_SIZE
	.align		4
.L_1581:
        /*2514*/ 	.byte	0x04, 0x12
        /*2516*/ 	.short	(.L_1583 - .L_1582)
	.align		4
.L_1582:
        /*2518*/ 	.word	index@(_ZN10layer_norm13ln_bwd_kernelINS_13Kernel_traitsIfffffjLj1024ELj1ELj4ELj1ELj16ENS_18Kernel_traits_baseILj1024EfffffjLj128EEEEELb1ELb0ELb1ELb0EEEvNS_9BwdParamsE)
        /*251c*/ 	.word	0x00000000


	//----- nvinfo : EIATTR_MIN_STACK_SIZE
	.align		4
.L_1583:
        /*2520*/ 	.byte	0x04, 0x12
        /*2522*/ 	.short	(.L_1585 - .L_1584)
	.align		4
.L_1584:
        /*2524*/ 	.word	index@(_ZN10layer_norm22ln_bwd_finalize_kernelINS_22Kernel_traits_finalizeILj1024EfffffjLb0ELj1024ELj4ENS_18Kernel_traits_baseILj1024EfffffjLj1024EEEEELb0ELb1EEEvNS_9BwdParamsE)
        /*2528*/ 	.word	0x00000000


	//----- nvinfo : EIATTR_MIN_STACK_SIZE
	.align		4
.L_1585:
        /*252c*/ 	.byte	0x04, 0x12
        /*252e*/ 	.short	(.L_1587 - .L_1586)
	.align		4
.L_1586:
        /*2530*/ 	.word	index@(_ZN10layer_norm13ln_bwd_kernelINS_13Kernel_traitsIfffffjLj1024ELj1ELj4ELj1ELj16ENS_18Kernel_traits_baseILj1024EfffffjLj128EEEEELb1ELb0ELb1ELb1EEEvNS_9BwdParamsE)
        /*2534*/ 	.word	0x00000000


	//----- nvinfo : EIATTR_MIN_STACK_SIZE
	.align		4
.L_1587:
        /*2538*/ 	.byte	0x04, 0x12
        /*253a*/ 	.short	(.L_1589 - .L_1588)
	.align		4
.L_1588:
        /*253c*/ 	.word	index@(_ZN10layer_norm13ln_bwd_kernelINS_13Kernel_traitsIfffffjLj1024ELj1ELj4ELj1ELj16ENS_18Kernel_traits_baseILj1024EfffffjLj128EEEEELb1ELb1ELb0ELb0EEEvNS_9BwdParamsE)
        /*2540*/ 	.word	0x00000090


	//----- nvinfo : EIATTR_MIN_STACK_SIZE
	.align		4
.L_1589:
        /*2544*/ 	.byte	0x04, 0x12
        /*2546*/ 	.short	(.L_1591 - .L_1590)
	.align		4
.L_1590:
        /*2548*/ 	.word	index@(_ZN10layer_norm13ln_bwd_kernelINS_13Kernel_traitsIfffffjLj1024ELj1ELj4ELj1ELj16ENS_18Kernel_traits_baseILj1024EfffffjLj128EEEEELb1ELb1ELb0ELb1EEEvNS_9BwdParamsE)
        /*254c*/ 	.word	0x000000d0


	//----- nvinfo : EIATTR_MIN_STACK_SIZE
	.align		4
.L_1591:
        /*2550*/ 	.byte	0x04, 0x12
        /*2552*/ 	.short	(.L_1593 - .L_1592)
	.align		4
.L_1592:
        /*2554*/ 	.word	index@(_ZN10layer_norm22ln_bwd_finalize_kernelINS_22Kernel_traits_finalizeILj1024EfffffjLb1ELj1024ELj4ENS_18Kernel_traits_baseILj1024EfffffjLj1024EEEEELb1ELb0EEEvNS_9BwdParamsE)
        /*2558*/ 	.word	0x00000000


	//----- nvinfo : EIATTR_MIN_STACK_SIZE
	.align		4
.L_1593:
        /*255c*/ 	.byte	0x04, 0x12
        /*255e*/ 	.short	(.L_1595 - .L_1594)
	.align		4
.L_1594:
        /*2560*/ 	.word	index@(_ZN10layer_norm13ln_bwd_kernelINS_13Kernel_traitsIfffffjLj1024ELj1ELj4ELj1ELj16ENS_18Kernel_traits_baseILj1024EfffffjLj128EEEEELb1ELb1ELb1ELb0EEEvNS_9BwdParamsE)
        /*2564*/ 	.word	0x000000b8


	//----- nvinfo : EIATTR_MIN_STACK_SIZE
	.align		4
.L_1595:
        /*2568*/ 	.byte	0x04, 0x12
        /*256a*/ 	.short	(.L_1597 - .L_1596)
	.align		4
.L_1596:
        /*256c*/ 	.word	index@(_ZN10layer_norm22ln_bwd_finalize_kernelINS_22Kernel_traits_finalizeILj1024EfffffjLb1ELj1024ELj4ENS_18Kernel_traits_baseILj1024EfffffjLj1024EEEEELb1ELb1EEEvNS_9BwdParamsE)
        /*2570*/ 	.word	0x00000000


	//----- nvinfo : EIATTR_MIN_STACK_SIZE
	.align		4
.L_1597:
        /*2574*/ 	.byte	0x04, 0x12
        /*2576*/ 	.short	(.L_1599 - .L_1598)
	.align		4
.L_1598:
        /*2578*/ 	.word	index@(_ZN10layer_norm13ln_bwd_kernelINS_13Kernel_traitsIfffffjLj1024ELj1ELj4ELj1ELj16ENS_18Kernel_traits_baseILj1024EfffffjLj128EEEEELb1ELb1ELb1ELb1EEEvNS_9BwdParamsE)
        /*257c*/ 	.word	0x000000f0
.L_1599:


//--------------------- .nv.info._ZN10layer_norm13ln_bwd_kernelINS_13Kernel_traitsI13__nv_bfloat16S2_S2_S2_fjLj1024ELj1ELj4ELj1ELj16ENS_18Kernel_traits_baseILj1024ES2_S2_S2_S2_fjLj128EEEEELb0ELb0ELb0ELb0EEEvNS_9BwdParamsE --------------------------
	.section	.nv.info._ZN10layer_norm13ln_bwd_kernelINS_13Kernel_traitsI13__nv_bfloat16S2_S2_S2_fjLj1024ELj1ELj4ELj1ELj16ENS_18Kernel_traits_baseILj1024ES2_S2_S2_S2_fjLj128EEEEELb0ELb0ELb0ELb0EEEvNS_9BwdParamsE,"",@"SHT_CUDA_INFO"
	.sectionflags	@""
	.align	4


	//----- nvinfo : EIATTR_CUDA_API_VERSION
	.align		4
        /*0000*/ 	.byte	0x04, 0x37
        /*0002*/ 	.short	(.L_1601 - .L_1600)
.L_1600:
        /*0004*/ 	.word	0x00000082


	//----- nvinfo : EIATTR_SW2861232_WAR
	.align		4
.L_1601:
        /*0008*/ 	.byte	0x01, 0x35
	.zero		2


	//----- nvinfo : EIATTR_PARAM_CBANK
	.align		4
        /*000c*/ 	.byte	0x04, 0x0a
        /*000e*/ 	.short	(.L_1603 - .L_1602)
	.align		4
.L_1602:
        /*0010*/ 	.word	index@(.nv.constant0._ZN10layer_norm13ln_bwd_kernelINS_13Kernel_traitsI13__nv_bfloat16S2_S2_S2_fjLj1024ELj1ELj4ELj1ELj16ENS_18Kernel_traits_baseILj1024ES2_S2_S2_S2_fjLj128EEEEELb0ELb0ELb0ELb0EEEvNS_9BwdParamsE)
        /*0014*/ 	.short	0x0160
        /*0016*/ 	.short	0x0128


	//----- nvinfo : EIATTR_CBANK_PARAM_SIZE
	.align		4
.L_1603:
        /*0018*/ 	.byte	0x03, 0x19
        /*001a*/ 	.short	0x0128


	//----- nvinfo : EIATTR_KPARAM_INFO
	.align		4
        /*001c*/ 	.byte	0x04, 0x17
        /*001e*/ 	.short	(.L_1605 - .L_1604)
.L_1604:
        /*0020*/ 	.word	0x00000000
        /*0024*/ 	.short	0x0000
        /*0026*/ 	.short	0x0000
        /*0028*/ 	.byte	0x00, 0xf0, 0xa1, 0x04


	//----- nvinfo : EIATTR_MAXREG_COUNT
	.align		4
.L_1605:
        /*002c*/ 	.byte	0x03, 0x1b
        /*002e*/ 	.short	0x00ff


	//----- nvinfo : EIATTR_NUM_BARRIERS
	.align		4
        /*0030*/ 	.byte	0x02, 0x4c
        /*0032*/ 	.byte	0x01
	.zero		1


	//----- nvinfo : EIATTR_MERCURY_ISA_VERSION
	.align		4
        /*0034*/ 	.byte	0x03, 0x5f
        /*0036*/ 	.short	0x0000


	//----- nvinfo : EIATTR_COOP_GROUP_MASK_REGIDS
	.align		4
        /*0038*/ 	.byte	0x04, 0x29
        /*003a*/ 	.short	(.L_1607 - .L_1606)


	//   ....[0]....
.L_1606:
        /*003c*/ 	.word	0xffffffff


	//   ....[1]....
        /*0040*/ 	.word	0xffffffff


	//   ....[2]....
        /*0044*/ 	.word	0xffffffff


	//   ....[3]....
        /*0048*/ 	.word	0xffffffff


	//   ....[4]....
        /*004c*/ 	.word	0xffffffff


	//   ....[5]....
        /*0050*/ 	.word	0xffffffff


	//   ....[6]....
        /*0054*/ 	.word	0xffffffff


	//   ....[7]....
        /*0058*/ 	.word	0xffffffff


	//   ....[8]....
        /*005c*/ 	.word	0xffffffff


	//   ....[9]....
        /*0060*/ 	.word	0xffffffff


	//   ....[10]....
        /*0064*/ 	.word	0xffffffff


	//   ....[11]....
        /*0068*/ 	.word	0xffffffff


	//   ....[12]....
        /*006c*/ 	.word	0xffffffff


	//   ....[13]....
        /*0070*/ 	.word	0xffffffff


	//   ....[14]....
        /*0074*/ 	.word	0xffffffff


	//   ....[15]....
        /*0078*/ 	.word	0xffffffff


	//   ....[16]....
        /*007c*/ 	.word	0xffffffff


	//   ....[17]....
        /*0080*/ 	.word	0xffffffff


	//   ....[18]....
        /*0084*/ 	.word	0xffffffff


	//   ....[19]....
        /*0088*/ 	.word	0xffffffff


	//----- nvinfo : EIATTR_COOP_GROUP_INSTR_OFFSETS
	.align		4
.L_1607:
        /*008c*/ 	.byte	0x04, 0x28
        /*008e*/ 	.short	(.L_1609 - .L_1608)


	//   ....[0]....
.L_1608:
        /*0090*/ 	.word	0x00001d80


	//   ....[1]....
        /*0094*/ 	.word	0x00001da0


	//   ....[2]....
        /*0098*/ 	.word	0x00001dc0


	//   ....[3]....
        /*009c*/ 	.word	0x00001de0


	//   ....[4]....
        /*00a0*/ 	.word	0x00001e00


	//   ....[5]....
        /*00a4*/ 	.word	0x00001e20


	//   ....[6]....
        /*00a8*/ 	.word	0x00001e40


	//   ....[7]....
        /*00ac*/ 	.word	0x00001e60


	//   ....[8]....
        /*00b0*/ 	.word	0x00001e80


	//   ....[9]....
        /*00b4*/ 	.word	0x00001ea0


	//   ....[10]....
        /*00b8*/ 	.word	0x00004410


	//   ....[11]....
        /*00bc*/ 	.word	0x00004490


	//   ....[12]....
        /*00c0*/ 	.word	0x00004510


	//   ....[13]....
        /*00c4*/ 	.word	0x00004580


	//   ....[14]....
        /*00c8*/ 	.word	0x00004600


	//   ....[15]....
        /*00cc*/ 	.word	0x00004670


	//   ....[16]....
        /*00d0*/ 	.word	0x000046f0


	//   ....[17]....
        /*00d4*/ 	.word	0x00004760


	//   ....[18]....
        /*00d8*/ 	.word	0x000047e0


	//   ....[19]....
        /*00dc*/ 	.word	0x00004850


	//----- nvinfo : EIATTR_EXIT_INSTR_OFFSETS
	.align		4
.L_1609:
        /*00e0*/ 	.byte	0x04, 0x1c
        /*00e2*/ 	.short	(.L_1611 - .L_1610)


	//   ....[0]....
.L_1610:
        /*00e4*/ 	.word	0x00004380


	//   ....[1]....
        /*00e8*/ 	.word	0x000043b0


	//----- nvinfo : EIATTR_MAX_THREADS
	.align		4
.L_1611:
        /*00ec*/ 	.byte	0x04, 0x05
        /*00ee*/ 	.short	(.L_1613 - .L_1612)
.L_1612:
        /*00f0*/ 	.word	0x00000080
        /*00f4*/ 	.word	0x00000001
        /*00f8*/ 	.word	0x00000001


	//----- nvinfo : EIATTR_CRS_STACK_SIZE
	.align		4
.L_1613:
        /*00fc*/ 	.byte	0x04, 0x1e
        /*00fe*/ 	.short	(.L_1615 - .L_1614)
.L_1614:
        /*0100*/ 	.word	0x00000000
.L_1615:


//--------------------- .nv.info._ZN10layer_norm13ln_bwd_kernelINS_13Kernel_traitsI13__nv_bfloat16S2_S2_S2_fjLj1024ELj1ELj4ELj1ELj16ENS_18Kernel_traits_baseILj1024ES2_S2_S2_S2_fjLj128EEEEELb0ELb0ELb0ELb1EEEvNS_9BwdParamsE --------------------------
	.section	.nv.info._ZN10layer_norm13ln_bwd_kernelINS_13Kernel_traitsI13__nv_bfloat16S2_S2_S2_fjLj1024ELj1ELj4ELj1ELj16ENS_18Kernel_traits_baseILj1024ES2_S2_S2_S2_fjLj128EEEEELb0ELb0ELb0ELb1EEEvNS_9BwdParamsE,"",@"SHT_CUDA_INFO"
	.sectionflags	@""
	.align	4


	//----- nvinfo : EIATTR_CUDA_API_VERSION
	.align		4
        /*0000*/ 	.byte	0x04, 0x37
        /*0002*/ 	.short	(.L_1617 - .L_1616)
.L_1616:
        /*0004*/ 	.word	0x00000082


	//----- nvinfo : EIATTR_SW2861232_WAR
	.align		4
.L_1617:
        /*0008*/ 	.byte	0x01, 0x35
	.zero		2


	//----- nvinfo : EIATTR_PARAM_CBANK
	.align		4
        /*000c*/ 	.byte	0x04, 0x0a
        /*000e*/ 	.short	(.L_1619 - .L_1618)
	.align		4
.L_1618:
        /*0010*/ 	.word	index@(.nv.constant0._ZN10layer_norm13ln_bwd_kernelINS_13Kernel_traitsI13__nv_bfloat16S2_S2_S2_fjLj1024ELj1ELj4ELj1ELj16ENS_18Kernel_traits_baseILj1024ES2_S2_S2_S2_fjLj128EEEEELb0ELb0ELb0ELb1EEEvNS_9BwdParamsE)
        /*0014*/ 	.short	0x0160
        /*0016*/ 	.short	0x0128


	//----- nvinfo : EIATTR_CBANK_PARAM_SIZE
	.align		4
.L_1619:
        /*0018*/ 	.byte	0x03, 0x19
        /*001a*/ 	.short	0x0128


	//----- nvinfo : EIATTR_KPARAM_INFO
	.align		4
        /*001c*/ 	.byte	0x04, 0x17
        /*001e*/ 	.short	(.L_1621 - .L_1620)
.L_1620:
        /*0020*/ 	.word	0x00000000
        /*0024*/ 	.short	0x0000
        /*0026*/ 	.short	0x0000
        /*0028*/ 	.byte	0x00, 0xf0, 0xa1, 0x04


	//----- nvinfo : EIATTR_MAXREG_COUNT
	.align		4
.L_1621:
        /*002c*/ 	.byte	0x03, 0x1b
        /*002e*/ 	.short	0x00ff


	//----- nvinfo : EIATTR_NUM_BARRIERS
	.align		4
        /*0030*/ 	.byte	0x02, 0x4c
        /*0032*/ 	.byte	0x01
	.zero		1


	//----- nvinfo : EIATTR_MERCURY_ISA_VERSION
	.align		4
        /*0034*/ 	.byte	0x03, 0x5f
        /*0036*/ 	.short	0x0000


	//----- nvinfo : EIATTR_COOP_GROUP_MASK_REGIDS
	.align		4
        /*0038*/ 	.byte	0x04, 0x29
        /*003a*/ 	.short	(.L_1623 - .L_1622)


	//   ....[0]....
.L_1622:
        /*003c*/ 	.word	0xffffffff


	//   ....[1]....
        /*0040*/ 	.word	0xffffffff


	//   ....[2]....
        /*0044*/ 	.word	0xffffffff


	//   ....[3]....
        /*0048*/ 	.word	0xffffffff


	//   ....[4]....
        /*004c*/ 	.word	0xffffffff


	//   ....[5]....
        /*0050*/ 	.word	0xffffffff


	//   ....[6]....
        /*0054*/ 	.word	0xffffffff


	//   ....[7]....
        /*0058*/ 	.word	0xffffffff


	//   ....[8]....
        /*005c*/ 	.word	0xffffffff


	//   ....[9]....
        /*0060*/ 	.word	0xffffffff


	//   ....[10]....
        /*0064*/ 	.word	0xffffffff


	//   ....[11]....
        /*0068*/ 	.word	0xffffffff


	//   ....[12]....
        /*006c*/ 	.word	0xffffffff


	//   ....[13]....
        /*0070*/ 	.word	0xffffffff


	//   ....[14]....
        /*0074*/ 	.word	0xffffffff


	//   ....[15]....
        /*0078*/ 	.word	0xffffffff


	//   ....[16]....
        /*007c*/ 	.word	0xffffffff


	//   ....[17]....
        /*0080*/ 	.word	0xffffffff


	//   ....[18]....
        /*0084*/ 	.word	0xffffffff


	//   ....[19]....
        /*0088*/ 	.word	0xffffffff


	//----- nvinfo : EIATTR_COOP_GROUP_INSTR_OFFSETS
	.align		4
.L_1623:
        /*008c*/ 	.byte	0x04, 0x28
        /*008e*/ 	.short	(.L_1625 - .L_1624)


	//   ....[0]....
.L_1624:
        /*0090*/ 	.word	0x00001ca0


	//   ....[1]....
        /*0094*/ 	.word	0x00001cc0


	//   ....[2]....
        /*0098*/ 	.word	0x00001ce0


	//   ....[3]....
        /*009c*/ 	.word	0x00001d00


	//   ....[4]....
        /*00a0*/ 	.word	0x00001d20


	//   ....[5]....
        /*00a4*/ 	.word	0x00001d40


	//   ....[6]....
        /*00a8*/ 	.word	0x00001d60


	//   ....[7]....
        /*00ac*/ 	.word	0x00001d80


	//   ....[8]....
        /*00b0*/ 	.word	0x00001da0


	//   ....[9]....
        /*00b4*/ 	.word	0x00001dc0


	//   ....[10]....
        /*00b8*/ 	.word	0x000040c0


	//   ....[11]....
        /*00bc*/ 	.word	0x00004140


	//   ....[12]....
        /*00c0*/ 	.word	0x000041c0


	//   ....[13]....
        /*00c4*/ 	.word	0x00004230


	//   ....[14]....
        /*00c8*/ 	.word	0x000042b0


	//   ....[15]....
        /*00cc*/ 	.word	0x00004320


	//   ....[16]....
        /*00d0*/ 	.word	0x000043a0


	//   ....[17]....
        /*00d4*/ 	.word	0x00004410


	//   ....[18]....
        /*00d8*/ 	.word	0x00004490


	//   ....[19]....
        /*00dc*/ 	.word	0x00004500


	//----- nvinfo : EIATTR_EXIT_INSTR_OFFSETS
	.align		4
.L_1625:
        /*00e0*/ 	.byte	0x04, 0x1c
        /*00e2*/ 	.short	(.L_1627 - .L_1626)


	//   ....[0]....
.L_1626:
        /*00e4*/ 	.word	0x00004060


	//----- nvinfo : EIATTR_MAX_THREADS
	.align		4
.L_1627:
        /*00e8*/ 	.byte	0x04, 0x05
        /*00ea*/ 	.short	(.L_1629 - .L_1628)
.L_1628:
        /*00ec*/ 	.word	0x00000080
        /*00f0*/ 	.word	0x00000001
        /*00f4*/ 	.word	0x00000001


	//----- nvinfo : EIATTR_CRS_STACK_SIZE
	.align		4
.L_1629:
        /*00f8*/ 	.byte	0x04, 0x1e
        /*00fa*/ 	.short	(.L_1631 - .L_1630)
.L_1630:
        /*00fc*/ 	.word	0x00000000
.L_1631:


//--------------------- .nv.info._ZN10layer_norm13ln_bwd_kernelINS_13Kernel_traitsI13__nv_bfloat16S2_S2_S2_fjLj1024ELj1ELj4ELj1ELj16ENS_18Kernel_traits_baseILj1024ES2_S2_S2_S2_fjLj128EEEEELb0ELb0ELb1ELb0EEEvNS_9BwdParamsE --------------------------
	.section	.nv.info._ZN10layer_norm13ln_bwd_kernelINS_13Kernel_traitsI13__nv_bfloat16S2_S2_S2_fjLj1024ELj1ELj4ELj1ELj16ENS_18Kernel_traits_baseILj1024ES2_S2_S2_S2_fjLj128EEEEELb0ELb0ELb1ELb0EEEvNS_9BwdParamsE,"",@"SHT_CUDA_INFO"
	.sectionflags	@""
	.align	4


	//----- nvinfo : EIATTR_CUDA_API_VERSION
	.align		4
        /*0000*/ 	.byte	0x04, 0x37
        /*0002*/ 	.short	(.L_1633 - .L_1632)
.L_1632:
        /*0004*/ 	.word	0x00000082


	//----- nvinfo : EIATTR_SW2861232_WAR
	.align		4
.L_1633:
        /*0008*/ 	.byte	0x01, 0x35
	.zero		2


	//----- nvinfo : EIATTR_PARAM_CBANK
	.align		4
        /*000c*/ 	.byte	0x04, 0x0a
        /*000e*/ 	.short	(.L_1635 - .L_1634)
	.align		4
.L_1634:
        /*0010*/ 	.word	index@(.nv.constant0._ZN10layer_norm13ln_bwd_kernelINS_13Kernel_traitsI13__nv_bfloat16S2_S2_S2_fjLj1024ELj1ELj4ELj1ELj16ENS_18Kernel_traits_baseILj1024ES2_S2_S2_S2_fjLj128EEEEELb0ELb0ELb1ELb0EEEvNS_9BwdParamsE)
        /*0014*/ 	.short	0x0160
        /*0016*/ 	.short	0x0128


	//----- nvinfo : EIATTR_CBANK_PARAM_SIZE
	.align		4
.L_1635:
        /*0018*/ 	.byte	0x03, 0x19
        /*001a*/ 	.short	0x0128


	//----- nvinfo : EIATTR_KPARAM_INFO
	.align		4
        /*001c*/ 	.byte	0x04, 0x17
        /*001e*/ 	.short	(.L_1637 - .L_1636)
.L_1636:
        /*0020*/ 	.word	0x00000000
        /*0024*/ 	.short	0x0000
        /*0026*/ 	.short	0x0000
        /*0028*/ 	.byte	0x00, 0xf0, 0xa1, 0x04


	//----- nvinfo : EIATTR_MAXREG_COUNT
	.align		4
.L_1637:
        /*002c*/ 	.byte	0x03, 0x1b
        /*002e*/ 	.short	0x00ff


	//----- nvinfo : EIATTR_NUM_BARRIERS
	.align		4
        /*0030*/ 	.byte	0x02, 0x4c
        /*0032*/ 	.byte	0x01
	.zero		1


	//----- nvinfo : EIATTR_MERCURY_ISA_VERSION
	.align		4
        /*0034*/ 	.byte	0x03, 0x5f
        /*0036*/ 	.short	0x0000


	//----- nvinfo : EIATTR_COOP_GROUP_MASK_REGIDS
	.align		4
        /*0038*/ 	.byte	0x04, 0x29
        /*003a*/ 	.short	(.L_1639 - .L_1638)


	//   ....[0]....
.L_1638:
        /*003c*/ 	.word	0xffffffff


	//   ....[1]....
        /*0040*/ 	.word	0xffffffff


	//   ....[2]....
        /*0044*/ 	.word	0xffffffff


	//   ....[3]....
        /*0048*/ 	.word	0xffffffff


	//   ....[4]....
        /*004c*/ 	.word	0xffffffff


	//   ....[5]....
        /*0050*/ 	.word	0xffffffff


	//   ....[6]....
        /*0054*/ 	.word	0xffffffff


	//   ....[7]....
        /*0058*/ 	.word	0xffffffff


	//   ....[8]....
        /*005c*/ 	.word	0xffffffff


	//   ....[9]....
        /*0060*/ 	.word	0xffffffff


	//   ....[10]....
        /*0064*/ 	.word	0xffffffff


	//   ....[11]....
        /*0068*/ 	.word	0xffffffff


	//   ....[12]....
        /*006c*/ 	.word	0xffffffff


	//   ....[13]....
        /*0070*/ 	.word	0xffffffff


	//   ....[14]....
        /*0074*/ 	.word	0xffffffff


	//   ....[15]....
        /*0078*/ 	.word	0xffffffff


	//   ....[16]....
        /*007c*/ 	.word	0xffffffff


	//   ....[17]....
        /*0080*/ 	.word	0xffffffff


	//   ....[18]....
        /*0084*/ 	.word	0xffffffff


	//   ....[19]....
        /*0088*/ 	.word	0xffffffff


	//----- nvinfo : EIATTR_COOP_GROUP_INSTR_OFFSETS
	.align		4
.L_1639:
        /*008c*/ 	.byte	0x04, 0x28
        /*008e*/ 	.short	(.L_1641 - .L_1640)


	//   ....[0]....
.L_1640:
        /*0090*/ 	.word	0x00001fc0


	//   ....[1]....
        /*0094*/ 	.word	0x00001fe0


	//   ....[2]....
        /*0098*/ 	.word	0x00002000


	//   ....[3]....
        /*009c*/ 	.word	0x00002020


	//   ....[4]....
        /*00a0*/ 	.word	0x00002040


	//   ....[5]....
        /*00a4*/ 	.word	0x00002060


	//   ....[6]....
        /*00a8*/ 	.word	0x00002080


	//   ....[7]....
        /*00ac*/ 	.word	0x000020a0


	//   ....[8]....
        /*00b0*/ 	.word	0x000020c0


	//   ....[9]....
        /*00b4*/ 	.word	0x000020e0


	//   ....[10]....
        /*00b8*/ 	.word	0x00005970


	//   ....[11]....
        /*00bc*/ 	.word	0x000059f0


	//   ....[12]....
        /*00c0*/ 	.word	0x00005a70


	//   ....[13]....
        /*00c4*/ 	.word	0x00005ae0


	//   ....[14]....
        /*00c8*/ 	.word	0x00005b60


	//   ....[15]....
        /*00cc*/ 	.word	0x00005bd0


	//   ....[16]....
        /*00d0*/ 	.word	0x00005c50


	//   ....[17]....
        /*00d4*/ 	.word	0x00005cc0


	//   ....[18]....
        /*00d8*/ 	.word	0x00005d40


	//   ....[19]....
        /*00dc*/ 	.word	0x00005db0


	//----- nvinfo : EIATTR_EXIT_INSTR_OFFSETS
	.align		4
.L_1641:
        /*00e0*/ 	.byte	0x04, 0x1c
        /*00e2*/ 	.short	(.L_1643 - .L_1642)


	//   ....[0]....
.L_1642:
        /*00e4*/ 	.word	0x000058e0


	//   ....[1]....
        /*00e8*/ 	.word	0x00005910


	//----- nvinfo : EIATTR_MAX_THREADS
	.align		4
.L_1643:
        /*00ec*/ 	.byte	0x04, 0x05
        /*00ee*/ 	.short	(.L_1645 - .L_1644)
.L_1644:
        /*00f0*/ 	.word	0x00000080
        /*00f4*/ 	.word	0x00000001
        /*00f8*/ 	.word	0x00000001


	//----- nvinfo : EIATTR_CRS_STACK_SIZE
	.align		4
.L_1645:
        /*00fc*/ 	.byte	0x04, 0x1e
        /*00fe*/ 	.short	(.L_1647 - .L_1646)
.L_1646:
        /*0100*/ 	.word	0x00000000
.L_1647:


//--------------------- .nv.info._ZN10layer_norm13ln_bwd_kernelINS_13Kernel_traitsI13__nv_bfloat16S2_S2_S2_fjLj1024ELj1ELj4ELj1ELj16ENS_18Kernel_traits_baseILj1024ES2_S2_S2_S2_fjLj128EEEEELb0ELb0ELb1ELb1EEEvNS_9BwdParamsE --------------------------
	.section	.nv.info._ZN10layer_norm13ln_bwd_kernelINS_13Kernel_traitsI13__nv_bfloat16S2_S2_S2_fjLj1024ELj1ELj4ELj1ELj16ENS_18Kernel_traits_baseILj1024ES2_S2_S2_S2_fjLj128EEEEELb0ELb0ELb1ELb1EEEvNS_9BwdParamsE,"",@"SHT_CUDA_INFO"
	.sectionflags	@""
	.align	4


	//----- nvinfo : EIATTR_CUDA_API_VERSION
	.align		4
        /*0000*/ 	.byte	0x04, 0x37
        /*0002*/ 	.short	(.L_1649 - .L_1648)
.L_1648:
        /*0004*/ 	.word	0x00000082


	//----- nvinfo : EIATTR_SW2861232_WAR
	.align		4
.L_1649:
        /*0008*/ 	.byte	0x01, 0x35
	.zero		2


	//----- nvinfo : EIATTR_PARAM_CBANK
	.align		4
        /*000c*/ 	.byte	0x04, 0x0a
        /*000e*/ 	.short	(.L_1651 - .L_1650)
	.align		4
.L_1650:
        /*0010*/ 	.word	index@(.nv.constant0._ZN10layer_norm13ln_bwd_kernelINS_13Kernel_traitsI13__nv_bfloat16S2_S2_S2_fjLj1024ELj1ELj4ELj1ELj16ENS_18Kernel_traits_baseILj1024ES2_S2_S2_S2_fjLj128EEEEELb0ELb0ELb1ELb1EEEvNS_9BwdParamsE)
        /*0014*/ 	.short	0x0160
        /*0016*/ 	.short	0x0128


	//----- nvinfo : EIATTR_CBANK_PARAM_SIZE
	.align		4
.L_1651:
        /*0018*/ 	.byte	0x03, 0x19
        /*001a*/ 	.short	0x0128


	//----- nvinfo : EIATTR_KPARAM_INFO
	.align		4
        /*001c*/ 	.byte	0x04, 0x17
        /*001e*/ 	.short	(.L_1653 - .L_1652)
.L_1652:
        /*0020*/ 	.word	0x00000000
        /*0024*/ 	.short	0x0000
        /*0026*/ 	.short	0x0000
        /*0028*/ 	.byte	0x00, 0xf0, 0xa1, 0x04


	//----- nvinfo : EIATTR_MAXREG_COUNT
	.align		4
.L_1653:
        /*002c*/ 	.byte	0x03, 0x1b
        /*002e*/ 	.short	0x00ff


	//----- nvinfo : EIATTR_NUM_BARRIERS
	.align		4
        /*0030*/ 	.byte	0x02, 0x4c
        /*0032*/ 	.byte	0x01
	.zero		1


	//----- nvinfo : EIATTR_MERCURY_ISA_VERSION
	.align		4
        /*0034*/ 	.byte	0x03, 0x5f
        /*0036*/ 	.short	0x0000


	//----- nvinfo : EIATTR_COOP_GROUP_MASK_REGIDS
	.align		4
        /*0038*/ 	.byte	0x04, 0x29
        /*003a*/ 	.short	(.L_1655 - .L_1654)


	//   ....[0]....
.L_1654:
        /*003c*/ 	.word	0xffffffff


	//   ....[1]....
        /*0040*/ 	.word	0xffffffff


	//   ....[2]....
        /*0044*/ 	.word	0xffffffff


	//   ....[3]....
        /*0048*/ 	.word	0xffffffff


	//   ....[4]....
        /*004c*/ 	.word	0xffffffff


	//   ....[5]....
        /*0050*/ 	.word	0xffffffff


	//   ....[6]....
        /*0054*/ 	.word	0xffffffff


	//   ....[7]....
        /*0058*/ 	.word	0xffffffff


	//   ....[8]....
        /*005c*/ 	.word	0xffffffff


	//   ....[9]....
        /*0060*/ 	.word	0xffffffff


	//   ....[10]....
        /*0064*/ 	.word	0xffffffff


	//   ....[11]....
        /*0068*/ 	.word	0xffffffff


	//   ....[12]....
        /*006c*/ 	.word	0xffffffff


	//   ....[13]....
        /*0070*/ 	.word	0xffffffff


	//   ....[14]....
        /*0074*/ 	.word	0xffffffff


	//   ....[15]....
        /*0078*/ 	.word	0xffffffff


	//   ....[16]....
        /*007c*/ 	.word	0xffffffff


	//   ....[17]....
        /*0080*/ 	.word	0xffffffff


	//   ....[18]....
        /*0084*/ 	.word	0xffffffff


	//   ....[19]....
        /*0088*/ 	.word	0xffffffff


	//----- nvinfo : EIATTR_COOP_GROUP_INSTR_OFFSETS
	.align		4
.L_1655:
        /*008c*/ 	.byte	0x04, 0x28
        /*008e*/ 	.short	(.L_1657 - .L_1656)


	//   ....[0]....
.L_1656:
        /*0090*/ 	.word	0x00001d80


	//   ....[1]....
        /*0094*/ 	.word	0x00001da0


	//   ....[2]....
        /*0098*/ 	.word	0x00001dc0


	//   ....[3]....
        /*009c*/ 	.word	0x00001de0


	//   ....[4]....
        /*00a0*/ 	.word	0x00001e00


	//   ....[5]....
        /*00a4*/ 	.word	0x00001e20


	//   ....[6]....
        /*00a8*/ 	.word	0x00001e40


	//   ....[7]....
        /*00ac*/ 	.word	0x00001e60


	//   ....[8]....
        /*00b0*/ 	.word	0x00001e80


	//   ....[9]....
        /*00b4*/ 	.word	0x00001ea0


	//   ....[10]....
        /*00b8*/ 	.word	0x00004fd0


	//   ....[11]....
        /*00bc*/ 	.word	0x00005050


	//   ....[12]....
        /*00c0*/ 	.word	0x000050d0


	//   ....[13]....
        /*00c4*/ 	.word	0x00005140


	//   ....[14]....
        /*00c8*/ 	.word	0x000051c0


	//   ....[15]....
        /*00cc*/ 	.word	0x00005230


	//   ....[16]....
        /*00d0*/ 	.word	0x000052b0


	//   ....[17]....
        /*00d4*/ 	.word	0x00005320


	//   ....[18]....
        /*00d8*/ 	.word	0x000053a0


	//   ....[19]....
        /*00dc*/ 	.word	0x00005410


	//----- nvinfo : EIATTR_EXIT_INSTR_OFFSETS
	.align		4
.L_1657:
        /*00e0*/ 	.byte	0x04, 0x1c
        /*00e2*/ 	.short	(.L_1659 - .L_1658)


	//   ....[0]....
.L_1658:
        /*00e4*/ 	.word	0x00004f70


	//----- nvinfo : EIATTR_MAX_THREADS
	.align		4
.L_1659:
        /*00e8*/ 	.byte	0x04, 0x05
        /*00ea*/ 	.short	(.L_1661 - .L_1660)
.L_1660:
        /*00ec*/ 	.word	0x00000080
        /*00f0*/ 	.word	0x00000001
        /*00f4*/ 	.word	0x00000001


	//----- nvinfo : EIATTR_CRS_STACK_SIZE
	.align		4
.L_1661:
        /*00f8*/ 	.byte	0x04, 0x1e
        /*00fa*/ 	.short	(.L_1663 - .L_1662)
.L_1662:
        /*00fc*/ 	.word	0x00000000
.L_1663:


//--------------------- .nv.info._ZN10layer_norm13ln_bwd_kernelINS_13Kernel_traitsI13__nv_bfloat16S2_S2_S2_fjLj1024ELj1ELj4ELj1ELj16ENS_18Kernel_traits_baseILj1024ES2_S2_S2_S2_fjLj128EEEEELb0ELb1ELb0ELb0EEEvNS_9BwdParamsE --------------------------
	.section	.nv.info._ZN10layer_norm13ln_bwd_kernelINS_13Kernel_traitsI13__nv_bfloat16S2_S2_S2_fjLj1024ELj1ELj4ELj1ELj16ENS_18Kernel_traits_baseILj1024ES2_S2_S2_S2_fjLj128EEEEELb0ELb1ELb0ELb0EEEvNS_9BwdParamsE,"",@"SHT_CUDA_INFO"
	.sectionflags	@""
	.align	4


	//----- nvinfo : EIATTR_CUDA_API_VERSION
	.align		4
        /*0000*/ 	.byte	0x04, 0x37
        /*0002*/ 	.short	(.L_1665 - .L_1664)
.L_1664:
        /*0004*/ 	.word	0x00000082


	//----- nvinfo : EIATTR_SW2861232_WAR
	.align		4
.L_1665:
        /*0008*/ 	.byte	0x01, 0x35
	.zero		2


	//----- nvinfo : EIATTR_PARAM_CBANK
	.align		4
        /*000c*/ 	.byte	0x04, 0x0a
        /*000e*/ 	.short	(.L_1667 - .L_1666)
	.align		4
.L_1666:
        /*0010*/ 	.word	index@(.nv.constant0._ZN10layer_norm13ln_bwd_kernelINS_13Kernel_traitsI13__nv_bfloat16S2_S2_S2_fjLj1024ELj1ELj4ELj1ELj16ENS_18Kernel_traits_baseILj1024ES2_S2_S2_S2_fjLj128EEEEELb0ELb1ELb0ELb0EEEvNS_9BwdParamsE)
        /*0014*/ 	.short	0x0160
        /*0016*/ 	.short	0x0128


	//----- nvinfo : EIATTR_CBANK_PARAM_SIZE
	.align		4
.L_1667:
        /*0018*/ 	.byte	0x03, 0x19
        /*001a*/ 	.short	0x0128


	//----- nvinfo : EIATTR_KPARAM_INFO
	.align		4
        /*001c*/ 	.byte	0x04, 0x17
        /*001e*/ 	.short	(.L_1669 - .L_1668)
.L_1668:
        /*0020*/ 	.word	0x00000000
        /*0024*/ 	.short	0x0000
        /*0026*/ 	.short	0x0000
        /*0028*/ 	.byte	0x00, 0xf0, 0xa1, 0x04


	//----- nvinfo : EIATTR_MAXREG_COUNT
	.align		4
.L_1669:
        /*002c*/ 	.byte	0x03, 0x1b
        /*002e*/ 	.short	0x00ff


	//----- nvinfo : EIATTR_NUM_BARRIERS
	.align		4
        /*0030*/ 	.byte	0x02, 0x4c
        /*0032*/ 	.byte	0x01
	.zero		1


	//----- nvinfo : EIATTR_ANNOTATIONS
	.align		4
        /*0034*/ 	.byte	0x04, 0x55
        /*0036*/ 	.short	(.L_1671 - .L_1670)


	//   ....[0]....
.L_1670:
        /*0038*/ 	.word	0x00000001
        /*003c*/ 	.byte	0xf0, 0x05, 0x00, 0x00, 0x01, 0x00, 0x00, 0x00, 0x20, 0x06, 0x00, 0x00, 0x01, 0x00, 0x00, 0x00
        /*004c*/ 	.byte	0x50, 0x06, 0x00, 0x00, 0x01, 0x00, 0x00, 0x00, 0xa0, 0x06, 0x00, 0x00, 0x01, 0x00, 0x00, 0x00
        /*005c*/ 	.byte	0xd0, 0x06, 0x00, 0x00, 0x01, 0x00, 0x00, 0x00, 0x00, 0x07, 0x00, 0x00, 0x01, 0x00, 0x00, 0x00
        /*006c*/ 	.byte	0x50, 0x07, 0x00, 0x00, 0x01, 0x00, 0x00, 0x00, 0x80, 0x07, 0x00, 0x00, 0x01, 0x00, 0x00, 0x00
        /*007c*/ 	.byte	0xb0, 0x07, 0x00, 0x00, 0x01, 0x00, 0x00, 0x00, 0x10, 0x0c, 0x00, 0x00, 0x01, 0x00, 0x00, 0x00
        /*008c*/ 	.byte	0x30, 0x0c, 0x00, 0x00, 0x01, 0x00, 0x00, 0x00, 0x50, 0x0c, 0x00, 0x00, 0x01, 0x00, 0x00, 0x00
        /*009c*/ 	.byte	0x80, 0x0c, 0x00, 0x00, 0x01, 0x00, 0x00, 0x00, 0xb0, 0x0c, 0x00, 0x00, 0x01, 0x00, 0x00, 0x00
        /*00ac*/ 	.byte	0xd0, 0x0c, 0x00, 0x00, 0x01, 0x00, 0x00, 0x00, 0xb0, 0x0d, 0x00, 0x00, 0x01, 0x00, 0x00, 0x00
        /*00bc*/ 	.byte	0x00, 0x0e, 0x00, 0x00, 0x01, 0x00, 0x00, 0x00, 0x10, 0x12, 0x00, 0x00


	//----- nvinfo : EIATTR_MERCURY_ISA_VERSION
	.align		4
.L_1671:
        /*00c8*/ 	.byte	0x03, 0x5f
        /*00ca*/ 	.short	0x0000


	//----- nvinfo : EIATTR_COOP_GROUP_MASK_REGIDS
	.align		4
        /*00cc*/ 	.byte	0x04, 0x29
        /*00ce*/ 	.short	(.L_1673 - .L_1672)


	//   ....[0]....
.L_1672:
        /*00d0*/ 	.word	0xffffffff


	//   ....[1]....
        /*00d4*/ 	.word	0xffffffff


	//   ....[2]....
        /*00d8*/ 	.word	0xffffffff


	//   ....[3]....
        /*00dc*/ 	.word	0xffffffff


	//   ....[4]....
        /*00e0*/ 	.word	0xffffffff


	//   ....[5]....
        /*00e4*/ 	.word	0xffffffff


	//   ....[6]....
        /*00e8*/ 	.word	0xffffffff


	//   ....[7]....
        /*00ec*/ 	.word	0xffffffff


	//   ....[8]....
        /*00f0*/ 	.word	0xffffffff


	//   ....[9]....
        /*00f4*/ 	.word	0xffffffff


	//   ....[10]....
        /*00f8*/ 	.word	0xffffffff


	//   ....[11]....
        /*00fc*/ 	.word	0xffffffff


	//   ....[12]....
        /*0100*/ 	.word	0xffffffff


	//   ....[13]....
        /*0104*/ 	.word	0xffffffff


	//   ....[14]....
        /*0108*/ 	.word	0xffffffff


	//   ....[15]....
        /*010c*/ 	.word	0xffffffff


	//   ....[16]....
        /*0110*/ 	.word	0xffffffff


	//   ....[17]....
        /*0114*/ 	.word	0xffffffff


	//   ....[18]....
        /*0118*/ 	.word	0xffffffff


	//   ....[19]....
        /*011c*/ 	.word	0xffffffff


	//----- nvinfo : EIATTR_COOP_GROUP_INSTR_OFFSETS
	.align		4
.L_1673:
        /*0120*/ 	.byte	0x04, 0x28
        /*0122*/ 	.short	(.L_1675 - .L_1674)


	//   ....[0]....
.L_1674:
        /*0124*/ 	.word	0x00002230


	//   ....[1]....
        /*0128*/ 	.word	0x00002250


	//   ....[2]....
        /*012c*/ 	.word	0x00002280


	//   ....[3]....
        /*0130*/ 	.word	0x000022a0


	//   ....[4]....
        /*0134*/ 	.word	0x000022c0


	//   ....[5]....
        /*0138*/ 	.word	0x000022e0


	//   ....[6]....
        /*013c*/ 	.word	0x000022f0


	//   ....[7]....
        /*0140*/ 	.word	0x00002320


	//   ....[8]....
        /*0144*/ 	.word	0x00002330


	//   ....[9]....
        /*0148*/ 	.word	0x00002350


	//   ....[10]....
        /*014c*/ 	.word	0x000057a0


	//   ....[11]....
        /*0150*/ 	.word	0x00005820


	//   ....[12]....
        /*0154*/ 	.word	0x000058a0


	//   ....[13]....
        /*0158*/ 	.word	0x00005910


	//   ....[14]....
        /*015c*/ 	.word	0x00005990


	//   ....[15]....
        /*0160*/ 	.word	0x00005a00


	//   ....[16]....
        /*0164*/ 	.word	0x00005a80


	//   ....[17]....
        /*0168*/ 	.word	0x00005af0


	//   ....[18]....
        /*016c*/ 	.word	0x00005b70


	//   ....[19]....
        /*0170*/ 	.word	0x00005be0


	//----- nvinfo : EIATTR_EXIT_INSTR_OFFSETS
	.align		4
.L_1675:
        /*0174*/ 	.byte	0x04, 0x1c
        /*0176*/ 	.short	(.L_1677 - .L_1676)


	//   ....[0]....
.L_1676:
        /*0178*/ 	.word	0x000056c0


	//   ....[1]....
        /*017c*/ 	.word	0x00005740


	//----- nvinfo : EIATTR_MAX_THREADS
	.align		4
.L_1677:
        /*0180*/ 	.byte	0x04, 0x05
        /*0182*/ 	.short	(.L_1679 - .L_1678)
.L_1678:
        /*0184*/ 	.word	0x00000080
        /*0188*/ 	.word	0x00000001
        /*018c*/ 	.word	0x00000001


	//----- nvinfo : EIATTR_CRS_STACK_SIZE
	.align		4
.L_1679:
        /*0190*/ 	.byte	0x04, 0x1e
        /*0192*/ 	.short	(.L_1681 - .L_1680)
.L_1680:
        /*0194*/ 	.word	0x00000000
.L_1681:


//--------------------- .nv.info._ZN10layer_norm13ln_bwd_kernelINS_13Kernel_traitsI13__nv_bfloat16S2_S2_S2_fjLj1024ELj1ELj4ELj1ELj16ENS_18Kernel_traits_baseILj1024ES2_S2_S2_S2_fjLj128EEEEELb0ELb1ELb0ELb1EEEvNS_9BwdParamsE --------------------------
	.section	.nv.info._ZN10layer_norm13ln_bwd_kernelINS_13Kernel_traitsI13__nv_bfloat16S2_S2_S2_fjLj1024ELj1ELj4ELj1ELj16ENS_18Kernel_traits_baseILj1024ES2_S2_S2_S2_fjLj128EEEEELb0ELb1ELb0ELb1EEEvNS_9BwdParamsE,"",@"SHT_CUDA_INFO"
	.sectionflags	@""
	.align	4


	//----- nvinfo : EIATTR_CUDA_API_VERSION
	.align		4
        /*0000*/ 	.byte	0x04, 0x37
        /*0002*/ 	.short	(.L_1683 - .L_1682)
.L_1682:
        /*0004*/ 	.word	0x00000082


	//----- nvinfo : EIATTR_SW2861232_WAR
	.align		4
.L_1683:
        /*0008*/ 	.byte	0x01, 0x35
	.zero		2


	//----- nvinfo : EIATTR_PARAM_CBANK
	.align		4
        /*000c*/ 	.byte	0x04, 0x0a
        /*000e*/ 	.short	(.L_1685 - .L_1684)
	.align		4
.L_1684:
        /*0010*/ 	.word	index@(.nv.constant0._ZN10layer_norm13ln_bwd_kernelINS_13Kernel_traitsI13__nv_bfloat16S2_S2_S2_fjLj1024ELj1ELj4ELj1ELj16ENS_18Kernel_traits_baseILj1024ES2_S2_S2_S2_fjLj128EEEEELb0ELb1ELb0ELb1EEEvNS_9BwdParamsE)
        /*0014*/ 	.short	0x0160
        /*0016*/ 	.short	0x0128


	//----- nvinfo : EIATTR_CBANK_PARAM_SIZE
	.align		4
.L_1685:
        /*0018*/ 	.byte	0x03, 0x19
        /*001a*/ 	.short	0x0128


	//----- nvinfo : EIATTR_KPARAM_INFO
	.align		4
        /*001c*/ 	.byte	0x04, 0x17
        /*001e*/ 	.short	(.L_1687 - .L_1686)
.L_1686:
        /*0020*/ 	.word	0x00000000
        /*0024*/ 	.short	0x0000
        /*0026*/ 	.short	0x0000
        /*0028*/ 	.byte	0x00, 0xf0, 0xa1, 0x04


	//----- nvinfo : EIATTR_MAXREG_COUNT
	.align		4
.L_1687:
        /*002c*/ 	.byte	0x03, 0x1b
        /*002e*/ 	.short	0x00ff


	//----- nvinfo : EIATTR_NUM_BARRIERS
	.align		4
        /*0030*/ 	.byte	0x02, 0x4c
        /*0032*/ 	.byte	0x01
	.zero		1


	//----- nvinfo : EIATTR_ANNOTATIONS
	.align		4
        /*0034*/ 	.byte	0x04, 0x55
        /*0036*/ 	.short	(.L_1689 - .L_1688)


	//   ....[0]....
.L_1688:
        /*0038*/ 	.word	0x00000001
        /*003c*/ 	.byte	0x40, 0x07, 0x00, 0x00, 0x01, 0x00, 0x00, 0x00, 0x70, 0x07, 0x00, 0x00, 0x01, 0x00, 0x00, 0x00
        /*004c*/ 	.byte	0xa0, 0x07, 0x00, 0x00, 0x01, 0x00, 0x00, 0x00, 0xf0, 0x07, 0x00, 0x00, 0x01, 0x00, 0x00, 0x00
        /*005c*/ 	.byte	0x20, 0x08, 0x00, 0x00, 0x01, 0x00, 0x00, 0x00, 0x50, 0x08, 0x00, 0x00, 0x01, 0x00, 0x00, 0x00
        /*006c*/ 	.byte	0x90, 0x0c, 0x00, 0x00, 0x01, 0x00, 0x00, 0x00, 0x80, 0x12, 0x00, 0x00, 0x01, 0x00, 0x00, 0x00
        /*007c*/ 	.byte	0xf0, 0x12, 0x00, 0x00, 0x01, 0x00, 0x00, 0x00, 0xd0, 0x14, 0x00, 0x00, 0x01, 0x00, 0x00, 0x00
        /*008c*/ 	.byte	0xf0, 0x14, 0x00, 0x00, 0x01, 0x00, 0x00, 0x00, 0x10, 0x15, 0x00, 0x00, 0x01, 0x00, 0x00, 0x00
        /*009c*/ 	.byte	0x00, 0x57, 0x00, 0x00, 0x01, 0x00, 0x00, 0x00, 0x40, 0x57, 0x00, 0x00


	//----- nvinfo : EIATTR_MERCURY_ISA_VERSION
	.align		4
.L_1689:
        /*00a8*/ 	.byte	0x03, 0x5f
        /*00aa*/ 	.short	0x0000


	//----- nvinfo : EIATTR_COOP_GROUP_MASK_REGIDS
	.align		4
        /*00ac*/ 	.byte	0x04, 0x29
        /*00ae*/ 	.short	(.L_1691 - .L_1690)


	//   ....[0]....
.L_1690:
        /*00b0*/ 	.word	0xffffffff


	//   ....[1]....
        /*00b4*/ 	.word	0xffffffff


	//   ....[2]....
        /*00b8*/ 	.word	0xffffffff


	//   ....[3]....
        /*00bc*/ 	.word	0xffffffff


	//   ....[4]....
        /*00c0*/ 	.word	0xffffffff


	//   ....[5]....
        /*00c4*/ 	.word	0xffffffff


	//   ....[6]....
        /*00c8*/ 	.word	0xffffffff


	//   ....[7]....
        /*00cc*/ 	.word	0xffffffff


	//   ....[8]....
        /*00d0*/ 	.word	0xffffffff


	//   ....[9]....
        /*00d4*/ 	.word	0xffffffff


	//   ....[10]....
        /*00d8*/ 	.word	0xffffffff


	//   ....[11]....
        /*00dc*/ 	.word	0xffffffff


	//   ....[12]....
        /*00e0*/ 	.word	0xffffffff


	//   ....[13]....
        /*00e4*/ 	.word	0xffffffff


	//   ....[14]....
        /*00e8*/ 	.word	0xffffffff


	//   ....[15]....
        /*00ec*/ 	.word	0xffffffff


	//   ....[16]....
        /*00f0*/ 	.word	0xffffffff


	//   ....[17]....
        /*00f4*/ 	.word	0xffffffff


	//   ....[18]....
        /*00f8*/ 	.word	0xffffffff


	//   ....[19]....
        /*00fc*/ 	.word	0xffffffff


	//----- nvinfo : EIATTR_COOP_GROUP_INSTR_OFFSETS
	.align		4
.L_1691:
        /*0100*/ 	.byte	0x04, 0x28
        /*0102*/ 	.short	(.L_1693 - .L_1692)


	//   ....[0]....
.L_1692:
        /*0104*/ 	.word	0x000021d0


	//   ....[1]....
        /*0108*/ 	.word	0x000021f0


	//   ....[2]....
        /*010c*/ 	.word	0x00002220


	//   ....[3]....
        /*0110*/ 	.word	0x00002240


	//   ....[4]....
        /*0114*/ 	.word	0x00002260


	//   ....[5]....
        /*0118*/ 	.word	0x00002280


	//   ....[6]....
        /*011c*/ 	.word	0x000022a0


	//   ....[7]....
        /*0120*/ 	.word	0x000022c0


	//   ....[8]....
        /*0124*/ 	.word	0x000022d0


	//   ....[9]....
        /*0128*/ 	.word	0x000022f0


	//   ....[10]....
        /*012c*/ 	.word	0x00005320


	//   ....[11]....
        /*0130*/ 	.word	0x00005390


	//   ....[12]....
        /*0134*/ 	.word	0x00005400


	//   ....[13]....
        /*0138*/ 	.word	0x00005460


	//   ....[14]....
        /*013c*/ 	.word	0x000054d0


	//   ....[15]....
        /*0140*/ 	.word	0x00005530


	//   ....[16]....
        /*0144*/ 	.word	0x000055a0


	//   ....[17]....
        /*0148*/ 	.word	0x00005600


	//   ....[18]....
        /*014c*/ 	.word	0x00005670


	//   ....[19]....
        /*0150*/ 	.word	0x000056d0


	//----- nvinfo : EIATTR_EXIT_INSTR_OFFSETS
	.align		4
.L_1693:
        /*0154*/ 	.byte	0x04, 0x1c
        /*0156*/ 	.short	(.L_1695 - .L_1694)


	//   ....[0]....
.L_1694:
        /*0158*/ 	.word	0x000052d0


	//----- nvinfo : EIATTR_MAX_THREADS
	.align		4
.L_1695:
        /*015c*/ 	.byte	0x04, 0x05
        /*015e*/ 	.short	(.L_1697 - .L_1696)
.L_1696:
        /*0160*/ 	.word	0x00000080
        /*0164*/ 	.word	0x00000001
        /*0168*/ 	.word	0x00000001


	//----- nvinfo : EIATTR_CRS_STACK_SIZE
	.align		4
.L_1697:
        /*016c*/ 	.byte	0x04, 0x1e
        /*016e*/ 	.short	(.L_1699 - .L_1698)
.L_1698:
        /*0170*/ 	.word	0x00000000
.L_1699:


//--------------------- .nv.info._ZN10layer_norm13ln_bwd_kernelINS_13Kernel_traitsI13__nv_bfloat16S2_S2_S2_fjLj1024ELj1ELj4ELj1ELj16ENS_18Kernel_traits_baseILj1024ES2_S2_S2_S2_fjLj128EEEEELb0ELb1ELb1ELb0EEEvNS_9BwdParamsE --------------------------
	.section	.nv.info._ZN10layer_norm13ln_bwd_kernelINS_13Kernel_traitsI13__nv_bfloat16S2_S2_S2_fjLj1024ELj1ELj4ELj1ELj16ENS_18Kernel_traits_baseILj1024ES2_S2_S2_S2_fjLj128EEEEELb0ELb1ELb1ELb0EEEvNS_9BwdParamsE,"",@"SHT_CUDA_INFO"
	.sectionflags	@""
	.align	4


	//----- nvinfo : EIATTR_CUDA_API_VERSION
	.align		4
        /*0000*/ 	.byte	0x04, 0x37
        /*0002*/ 	.short	(.L_1701 - .L_1700)
.L_1700:
        /*0004*/ 	.word	0x00000082


	//----- nvinfo : EIATTR_SW2861232_WAR
	.align		4
.L_1701:
        /*0008*/ 	.byte	0x01, 0x35
	.zero		2


	//----- nvinfo : EIATTR_PARAM_CBANK
	.align		4
        /*000c*/ 	.byte	0x04, 0x0a
        /*000e*/ 	.short	(.L_1703 - .L_1702)
	.align		4
.L_1702:
        /*0010*/ 	.word	index@(.nv.constant0._ZN10layer_norm13ln_bwd_kernelINS_13Kernel_traitsI13__nv_bfloat16S2_S2_S2_fjLj1024ELj1ELj4ELj1ELj16ENS_18Kernel_traits_baseILj1024ES2_S2_S2_S2_fjLj128EEEEELb0ELb1ELb1ELb0EEEvNS_9BwdParamsE)
        /*0014*/ 	.short	0x0160
        /*0016*/ 	.short	0x0128


	//----- nvinfo : EIATTR_CBANK_PARAM_SIZE
	.align		4
.L_1703:
        /*0018*/ 	.byte	0x03, 0x19
        /*001a*/ 	.short	0x0128


	//----- nvinfo : EIATTR_KPARAM_INFO
	.align		4
        /*001c*/ 	.byte	0x04, 0x17
        /*001e*/ 	.short	(.L_1705 - .L_1704)
.L_1704:
        /*0020*/ 	.word	0x00000000
        /*0024*/ 	.short	0x0000
        /*0026*/ 	.short	0x0000
        /*0028*/ 	.byte	0x00, 0xf0, 0xa1, 0x04


	//----- nvinfo : EIATTR_MAXREG_COUNT
	.align		4
.L_1705:
        /*002c*/ 	.byte	0x03, 0x1b
        /*002e*/ 	.short	0x00ff


	//----- nvinfo : EIATTR_NUM_BARRIERS
	.align		4
        /*0030*/ 	.byte	0x02, 0x4c
        /*0032*/ 	.byte	0x01
	.zero		1


	//----- nvinfo : EIATTR_ANNOTATIONS
	.align		4
        /*0034*/ 	.byte	0x04, 0x55
        /*0036*/ 	.short	(.L_1707 - .L_1706)


	//   ....[0]....
.L_1706:
        /* <DEDUP_REMOVED lines=20> */


	//----- nvinfo : EIATTR_MERCURY_ISA_VERSION
	.align		4
.L_1707:
        /*0168*/ 	.byte	0x03, 0x5f
        /*016a*/ 	.short	0x0000


	//----- nvinfo : EIATTR_COOP_GROUP_MASK_REGIDS
	.align		4
        /*016c*/ 	.byte	0x04, 0x29
        /*016e*/ 	.short	(.L_1709 - .L_1708)


	//   ....[0]....
.L_1708:
        /*0170*/ 	.word	0xffffffff


	//   ....[1]....
        /*0174*/ 	.word	0xffffffff


	//   ....[2]....
        /*0178*/ 	.word	0xffffffff


	//   ....[3]....
        /*017c*/ 	.word	0xffffffff


	//   ....[4]....
        /*0180*/ 	.word	0xffffffff


	//   ....[5]....
        /*0184*/ 	.word	0xffffffff


	//   ....[6]....
        /*0188*/ 	.word	0xffffffff


	//   ....[7]....
        /*018c*/ 	.word	0xffffffff


	//   ....[8]....
        /*0190*/ 	.word	0xffffffff


	//   ....[9]....
        /*0194*/ 	.word	0xffffffff


	//   ....[10]....
        /*0198*/ 	.word	0xffffffff


	//   ....[11]....
        /*019c*/ 	.word	0xffffffff


	//   ....[12]....
        /*01a0*/ 	.word	0xffffffff


	//   ....[13]....
        /*01a4*/ 	.word	0xffffffff


	//   ....[14]....
        /*01a8*/ 	.word	0xffffffff


	//   ....[15]....
        /*01ac*/ 	.word	0xffffffff


	//   ....[16]....
        /*01b0*/ 	.word	0xffffffff


	//   ....[17]....
        /*01b4*/ 	.word	0xffffffff


	//   ....[18]....
        /*01b8*/ 	.word	0xffffffff


	//   ....[19]....
        /*01bc*/ 	.word	0xffffffff


	//----- nvinfo : EIATTR_COOP_GROUP_INSTR_OFFSETS
	.align		4
.L_1709:
        /*01c0*/ 	.byte	0x04, 0x28
        /*01c2*/ 	.short	(.L_1711 - .L_1710)


	//   ....[0]....
.L_1710:
        /*01c4*/ 	.word	0x00002590


	//   ....[1]....
        /*01c8*/ 	.word	0x000025b0


	//   ....[2]....
        /*01cc*/ 	.word	0x000025e0


	//   ....[3]....
        /*01d0*/ 	.word	0x00002600


	//   ....[4]....
        /*01d4*/ 	.word	0x00002620


	//   ....[5]....
        /*01d8*/ 	.word	0x00002640


	//   ....[6]....
        /*01dc*/ 	.word	0x00002650


	//   ....[7]....
        /*01e0*/ 	.word	0x00002680


	//   ....[8]....
        /*01e4*/ 	.word	0x00002690


	//   ....[9]....
        /*01e8*/ 	.word	0x000026b0


	//   ....[10]....
        /*01ec*/ 	.word	0x00007330


	//   ....[11]....
        /*01f0*/ 	.word	0x000073b0


	//   ....[12]....
        /*01f4*/ 	.word	0x00007430


	//   ....[13]....
        /*01f8*/ 	.word	0x000074a0


	//   ....[14]....
        /*01fc*/ 	.word	0x00007520


	//   ....[15]....
        /*0200*/ 	.word	0x00007590


	//   ....[16]....
        /*0204*/ 	.word	0x00007610


	//   ....[17]....
        /*0208*/ 	.word	0x00007680


	//   ....[18]....
        /*020c*/ 	.word	0x00007700


	//   ....[19]....
        /*0210*/ 	.word	0x00007770


	//----- nvinfo : EIATTR_EXIT_INSTR_OFFSETS
	.align		4
.L_1711:
        /*0214*/ 	.byte	0x04, 0x1c
        /*0216*/ 	.short	(.L_1713 - .L_1712)


	//   ....[0]....
.L_1712:
        /*0218*/ 	.word	0x00007250


	//   ....[1]....
        /*021c*/ 	.word	0x000072d0


	//----- nvinfo : EIATTR_MAX_THREADS
	.align		4
.L_1713:
        /*0220*/ 	.byte	0x04, 0x05
        /*0222*/ 	.short	(.L_1715 - .L_1714)
.L_1714:
        /*0224*/ 	.word	0x00000080
        /*0228*/ 	.word	0x00000001
        /*022c*/ 	.word	0x00000001


	//----- nvinfo : EIATTR_CRS_STACK_SIZE
	.align		4
.L_1715:
        /*0230*/ 	.byte	0x04, 0x1e
        /*0232*/ 	.short	(.L_1717 - .L_1716)
.L_1716:
        /*0234*/ 	.word	0x00000000
.L_1717:


//--------------------- .nv.info._ZN10layer_norm13ln_bwd_kernelINS_13Kernel_traitsI13__nv_bfloat16S2_S2_S2_fjLj1024ELj1ELj4ELj1ELj16ENS_18Kernel_traits_baseILj1024ES2_S2_S2_S2_fjLj128EEEEELb0ELb1ELb1ELb1EEEvNS_9BwdParamsE --------------------------
	.section	.nv.info._ZN10layer_norm13ln_bwd_kernelINS_13Kernel_traitsI13__nv_bfloat16S2_S2_S2_fjLj1024ELj1ELj4ELj1ELj16ENS_18Kernel_traits_baseILj1024ES2_S2_S2_S2_fjLj128EEEEELb0ELb1ELb1ELb1EEEvNS_9BwdParamsE,"",@"SHT_CUDA_INFO"
	.sectionflags	@""
	.align	4


	//----- nvinfo : EIATTR_CUDA_API_VERSION
	.align		4
        /*0000*/ 	.byte	0x04, 0x37
        /*0002*/ 	.short	(.L_1719 - .L_1718)
.L_1718:
        /*0004*/ 	.word	0x00000082


	//----- nvinfo : EIATTR_SW2861232_WAR
	.align		4
.L_1719:
        /*0008*/ 	.byte	0x01, 0x35
	.zero		2


	//----- nvinfo : EIATTR_PARAM_CBANK
	.align		4
        /*000c*/ 	.byte	0x04, 0x0a
        /*000e*/ 	.short	(.L_1721 - .L_1720)
	.align		4
.L_1720:
        /*0010*/ 	.word	index@(.nv.constant0._ZN10layer_norm13ln_bwd_kernelINS_13Kernel_traitsI13__nv_bfloat16S2_S2_S2_fjLj1024ELj1ELj4ELj1ELj16ENS_18Kernel_traits_baseILj1024ES2_S2_S2_S2_fjLj128EEEEELb0ELb1ELb1ELb1EEEvNS_9BwdParamsE)
        /*0014*/ 	.short	0x0160
        /*0016*/ 	.short	0x0128


	//----- nvinfo : EIATTR_CBANK_PARAM_SIZE
	.align		4
.L_1721:
        /*0018*/ 	.byte	0x03, 0x19
        /*001a*/ 	.short	0x0128


	//----- nvinfo : EIATTR_KPARAM_INFO
	.align		4
        /*001c*/ 	.byte	0x04, 0x17
        /*001e*/ 	.short	(.L_1723 - .L_1722)
.L_1722:
        /*0020*/ 	.word	0x00000000
        /*0024*/ 	.short	0x0000
        /*0026*/ 	.short	0x0000
        /*0028*/ 	.byte	0x00, 0xf0, 0xa1, 0x04


	//----- nvinfo : EIATTR_MAXREG_COUNT
	.align		4
.L_1723:
        /*002c*/ 	.byte	0x03, 0x1b
        /*002e*/ 	.short	0x00ff


	//----- nvinfo : EIATTR_NUM_BARRIERS
	.align		4
        /*0030*/ 	.byte	0x02, 0x4c
        /*0032*/ 	.byte	0x01
	.zero		1


	//----- nvinfo : EIATTR_ANNOTATIONS
	.align		4
        /*0034*/ 	.byte	0x04, 0x55
        /*0036*/ 	.short	(.L_1725 - .L_1724)


	//   ....[0]....
.L_1724:
        /*0038*/ 	.word	0x00000001
        /*003c*/ 	.byte	0xd0, 0x07, 0x00, 0x00, 0x01, 0x00, 0x00, 0x00, 0xe0, 0x07, 0x00, 0x00, 0x01, 0x00, 0x00, 0x00
        /*004c*/ 	.byte	0x00, 0x08, 0x00, 0x00, 0x01, 0x00, 0x00, 0x00, 0x10, 0x08, 0x00, 0x00, 0x01, 0x00, 0x00, 0x00
        /*005c*/ 	.byte	0xd0, 0x0e, 0x00, 0x00, 0x01, 0x00, 0x00, 0x00, 0xf0, 0x0f, 0x00, 0x00, 0x01, 0x00, 0x00, 0x00
        /*006c*/ 	.byte	0x40, 0x12, 0x00, 0x00, 0x01, 0x00, 0x00, 0x00, 0xb0, 0x13, 0x00, 0x00


	//----- nvinfo : EIATTR_MERCURY_ISA_VERSION
	.align		4
.L_1725:
        /*0078*/ 	.byte	0x03, 0x5f
        /*007a*/ 	.short	0x0000


	//----- nvinfo : EIATTR_COOP_GROUP_MASK_REGIDS
	.align		4
        /*007c*/ 	.byte	0x04, 0x29
        /*007e*/ 	.short	(.L_1727 - .L_1726)


	//   ....[0]....
.L_1726:
        /*0080*/ 	.word	0xffffffff


	//   ....[1]....
        /*0084*/ 	.word	0xffffffff


	//   ....[2]....
        /*0088*/ 	.word	0xffffffff


	//   ....[3]....
        /*008c*/ 	.word	0xffffffff


	//   ....[4]....
        /*0090*/ 	.word	0xffffffff


	//   ....[5]....
        /*0094*/ 	.word	0xffffffff


	//   ....[6]....
        /*0098*/ 	.word	0xffffffff


	//   ....[7]....
        /*009c*/ 	.word	0xffffffff


	//   ....[8]....
        /*00a0*/ 	.word	0xffffffff


	//   ....[9]....
        /*00a4*/ 	.word	0xffffffff


	//   ....[10]....
        /*00a8*/ 	.word	0xffffffff


	//   ....[11]....
        /*00ac*/ 	.word	0xffffffff


	//   ....[12]....
        /*00b0*/ 	.word	0xffffffff


	//   ....[13]....
        /*00b4*/ 	.word	0xffffffff


	//   ....[14]....
        /*00b8*/ 	.word	0xffffffff


	//   ....[15]....
        /*00bc*/ 	.word	0xffffffff


	//   ....[16]....
        /*00c0*/ 	.word	0xffffffff


	//   ....[17]....
        /*00c4*/ 	.word	0xffffffff


	//   ....[18]....
        /*00c8*/ 	.word	0xffffffff


	//   ....[19]....
        /*00cc*/ 	.word	0xffffffff


	//----- nvinfo : EIATTR_COOP_GROUP_INSTR_OFFSETS
	.align		4
.L_1727:
        /*00d0*/ 	.byte	0x04, 0x28
        /*00d2*/ 	.short	(.L_1729 - .L_1728)


	//   ....[0]....
.L_1728:
        /*00d4*/ 	.word	0x000020b0


	//   ....[1]....
        /*00d8*/ 	.word	0x000020d0


	//   ....[2]....
        /*00dc*/ 	.word	0x000020f0


	//   ....[3]....
        /*00e0*/ 	.word	0x00002110


	//   ....[4]....
        /*00e4*/ 	.word	0x00002130


	//   ....[5]....
        /*00e8*/ 	.word	0x00002150


	//   ....[6]....
        /*00ec*/ 	.word	0x00002180


	//   ....[7]....
        /*00f0*/ 	.word	0x00002190


	//   ....[8]....
        /*00f4*/ 	.word	0x000021c0


	//   ....[9]....
        /*00f8*/ 	.word	0x000021d0


	//   ....[10]....
        /*00fc*/ 	.word	0x000065a0


	//   ....[11]....
        /*0100*/ 	.word	0x00006620


	//   ....[12]....
        /*0104*/ 	.word	0x000066a0


	//   ....[13]....
        /*0108*/ 	.word	0x00006710


	//   ....[14]....
        /*010c*/ 	.word	0x00006790


	//   ....[15]....
        /*0110*/ 	.word	0x00006800


	//   ....[16]....
        /*0114*/ 	.word	0x00006880


	//   ....[17]....
        /*0118*/ 	.word	0x000068f0


	//   ....[18]....
        /*011c*/ 	.word	0x00006970


	//   ....[19]....
        /*0120*/ 	.word	0x000069e0


	//----- nvinfo : EIATTR_EXIT_INSTR_OFFSETS
	.align		4
.L_1729:
        /*0124*/ 	.byte	0x04, 0x1c
        /*0126*/ 	.short	(.L_1731 - .L_1730)


	//   ....[0]....
.L_1730:
        /*0128*/ 	.word	0x00006540


	//----- nvinfo : EIATTR_MAX_THREADS
	.align		4
.L_1731:
        /*012c*/ 	.byte	0x04, 0x05
        /*012e*/ 	.short	(.L_1733 - .L_1732)
.L_1732:
        /*0130*/ 	.word	0x00000080
        /*0134*/ 	.word	0x00000001
        /*0138*/ 	.word	0x00000001


	//----- nvinfo : EIATTR_CRS_STACK_SIZE
	.align		4
.L_1733:
        /*013c*/ 	.byte	0x04, 0x1e
        /*013e*/ 	.short	(.L_1735 - .L_1734)
.L_1734:
        /*0140*/ 	.word	0x00000000
.L_1735:


//--------------------- .nv.info._ZN10layer_norm13ln_bwd_kernelINS_13Kernel_traitsI13__nv_bfloat16S2_S2_S2_fjLj1024ELj1ELj4ELj1ELj16ENS_18Kernel_traits_baseILj1024ES2_S2_S2_S2_fjLj128EEEEELb1ELb0ELb0ELb0EEEvNS_9BwdParamsE --------------------------
	.section	.nv.info._ZN10layer_norm13ln_bwd_kernelINS_13Kernel_traitsI13__nv_bfloat16S2_S2_S2_fjLj1024ELj1ELj4ELj1ELj16ENS_18Kernel_traits_baseILj1024ES2_S2_S2_S2_fjLj128EEEEELb1ELb0ELb0ELb0EEEvNS_9BwdParamsE,"",@"SHT_CUDA_INFO"
	.sectionflags	@""
	.align	4


	//----- nvinfo : EIATTR_CUDA_API_VERSION
	.align		4
        /*0000*/ 	.byte	0x04, 0x37
        /*0002*/ 	.short	(.L_1737 - .L_1736)
.L_1736:
        /*0004*/ 	.word	0x00000082


	//----- nvinfo : EIATTR_SW2861232_WAR
	.align		4
.L_1737:
        /*0008*/ 	.byte	0x01, 0x35
	.zero		2


	//----- nvinfo : EIATTR_PARAM_CBANK
	.align		4
        /*000c*/ 	.byte	0x04, 0x0a
        /*000e*/ 	.short	(.L_1739 - .L_1738)
	.align		4
.L_1738:
        /*0010*/ 	.word	index@(.nv.constant0._ZN10layer_norm13ln_bwd_kernelINS_13Kernel_traitsI13__nv_bfloat16S2_S2_S2_fjLj1024ELj1ELj4ELj1ELj16ENS_18Kernel_traits_baseILj1024ES2_S2_S2_S2_fjLj128EEEEELb1ELb0ELb0ELb0EEEvNS_9BwdParamsE)
        /*0014*/ 	.short	0x0160
        /*0016*/ 	.short	0x0128


	//----- nvinfo : EIATTR_CBANK_PARAM_SIZE
	.align		4
.L_1739:
        /*0018*/ 	.byte	0x03, 0x19
        /*001a*/ 	.short	0x0128


	//----- nvinfo : EIATTR_KPARAM_INFO
	.align		4
        /*001c*/ 	.byte	0x04, 0x17
        /*001e*/ 	.short	(.L_1741 - .L_1740)
.L_1740:
        /*0020*/ 	.word	0x00000000
        /*0024*/ 	.short	0x0000
        /*0026*/ 	.short	0x0000
        /*0028*/ 	.byte	0x00, 0xf0, 0xa1, 0x04


	//----- nvinfo : EIATTR_MAXREG_COUNT
	.align		4
.L_1741:
        /*002c*/ 	.byte	0x03, 0x1b
        /*002e*/ 	.short	0x00ff


	//----- nvinfo : EIATTR_NUM_BARRIERS
	.align		4
        /*0030*/ 	.byte	0x02, 0x4c
        /*0032*/ 	.byte	0x01
	.zero		1


	//----- nvinfo : EIATTR_MERCURY_ISA_VERSION
	.align		4
        /*0034*/ 	.byte	0x03, 0x5f
        /*0036*/ 	.short	0x0000


	//----- nvinfo : EIATTR_COOP_GROUP_MASK_REGIDS
	.align		4
        /*0038*/ 	.byte	0x04, 0x29
        /*003a*/ 	.short	(.L_1743 - .L_1742)


	//   ....[0]....
.L_1742:
        /*003c*/ 	.word	0xffffffff


	//   ....[1]....
        /*0040*/ 	.word	0xffffffff


	//   ....[2]....
        /*0044*/ 	.word	0xffffffff


	//   ....[3]....
        /*0048*/ 	.word	0xffffffff


	//   ....[4]....
        /*004c*/ 	.word	0xffffffff


	//   ....[5]....
        /*0050*/ 	.word	0xffffffff


	//   ....[6]....
        /*0054*/ 	.word	0xffffffff


	//   ....[7]....
        /*0058*/ 	.word	0xffffffff


	//   ....[8]....
        /*005c*/ 	.word	0xffffffff


	//   ....[9]....
        /*0060*/ 	.word	0xffffffff


	//   ....[10]....
        /*0064*/ 	.word	0xffffffff


	//   ....[11]....
        /*0068*/ 	.word	0xffffffff


	//   ....[12]....
        /*006c*/ 	.word	0xffffffff


	//   ....[13]....
        /*0070*/ 	.word	0xffffffff


	//   ....[14]....
        /*0074*/ 	.word	0xffffffff


	//   ....[15]....
        /*0078*/ 	.word	0xffffffff


	//   ....[16]....
        /*007c*/ 	.word	0xffffffff


	//   ....[17]....
        /*0080*/ 	.word	0xffffffff


	//   ....[18]....
        /*0084*/ 	.word	0xffffffff


	//   ....[19]....
        /*0088*/ 	.word	0xffffffff


	//----- nvinfo : EIATTR_COOP_GROUP_INSTR_OFFSETS
	.align		4
.L_1743:
        /*008c*/ 	.byte	0x04, 0x28
        /*008e*/ 	.short	(.L_1745 - .L_1744)


	//   ....[0]....
.L_1744:
        /*0090*/ 	.word	0x00001e30


	//   ....[1]....
        /*0094*/ 	.word	0x00001e50


	//   ....[2]....
        /*0098*/ 	.word	0x00001e70


	//   ....[3]....
        /*009c*/ 	.word	0x00001e90


	//   ....[4]....
        /*00a0*/ 	.word	0x00001eb0


	//   ....[5]....
        /*00a4*/ 	.word	0x00001ed0


	//   ....[6]....
        /*00a8*/ 	.word	0x00001ef0


	//   ....[7]....
        /*00ac*/ 	.word	0x00001f10


	//   ....[8]....
        /*00b0*/ 	.word	0x00001f30


	//   ....[9]....
        /*00b4*/ 	.word	0x00001f50


	//   ....[10]....
        /*00b8*/ 	.word	0x00004b00


	//   ....[11]....
        /*00bc*/ 	.word	0x00004b80


	//   ....[12]....
        /*00c0*/ 	.word	0x00004c00


	//   ....[13]....
        /*00c4*/ 	.word	0x00004c70


	//   ....[14]....
        /*00c8*/ 	.word	0x00004cf0


	//   ....[15]....
        /*00cc*/ 	.word	0x00004d60


	//   ....[16]....
        /*00d0*/ 	.word	0x00004de0


	//   ....[17]....
        /*00d4*/ 	.word	0x00004e50


	//   ....[18]....
        /*00d8*/ 	.word	0x00004ed0


	//   ....[19]....
        /*00dc*/ 	.word	0x00004f40


	//----- nvinfo : EIATTR_EXIT_INSTR_OFFSETS
	.align		4
.L_1745:
        /*00e0*/ 	.byte	0x04, 0x1c
        /*00e2*/ 	.short	(.L_1747 - .L_1746)


	//   ....[0]....
.L_1746:
        /*00e4*/ 	.word	0x00004a70


	//   ....[1]....
        /*00e8*/ 	.word	0x00004aa0


	//----- nvinfo : EIATTR_MAX_THREADS
	.align		4
.L_1747:
        /*00ec*/ 	.byte	0x04, 0x05
        /*00ee*/ 	.short	(.L_1749 - .L_1748)
.L_1748:
        /*00f0*/ 	.word	0x00000080
        /*00f4*/ 	.word	0x00000001
        /*00f8*/ 	.word	0x00000001


	//----- nvinfo : EIATTR_CRS_STACK_SIZE
	.align		4
.L_1749:
        /*00fc*/ 	.byte	0x04, 0x1e
        /*00fe*/ 	.short	(.L_1751 - .L_1750)
.L_1750:
        /*0100*/ 	.word	0x00000000
.L_1751:


//--------------------- .nv.info._ZN10layer_norm13ln_bwd_kernelINS_13Kernel_traitsI13__nv_bfloat16S2_S2_S2_fjLj1024ELj1ELj4ELj1ELj16ENS_18Kernel_traits_baseILj1024ES2_S2_S2_S2_fjLj128EEEEELb1ELb0ELb0ELb1EEEvNS_9BwdParamsE --------------------------
	.section	.nv.info._ZN10layer_norm13ln_bwd_kernelINS_13Kernel_traitsI13__nv_bfloat16S2_S2_S2_fjLj1024ELj1ELj4ELj1ELj16ENS_18Kernel_traits_baseILj1024ES2_S2_S2_S2_fjLj128EEEEELb1ELb0ELb0ELb1EEEvNS_9BwdParamsE,"",@"SHT_CUDA_INFO"
	.sectionflags	@""
	.align	4


	//----- nvinfo : EIATTR_CUDA_API_VERSION
	.align		4
        /*0000*/ 	.byte	0x04, 0x37
        /*0002*/ 	.short	(.L_1753 - .L_1752)
.L_1752:
        /*0004*/ 	.word	0x00000082


	//----- nvinfo : EIATTR_SW2861232_WAR
	.align		4
.L_1753:
        /*0008*/ 	.byte	0x01, 0x35
	.zero		2


	//----- nvinfo : EIATTR_PARAM_CBANK
	.align		4
        /*000c*/ 	.byte	0x04, 0x0a
        /*000e*/ 	.short	(.L_1755 - .L_1754)
	.align		4
.L_1754:
        /*0010*/ 	.word	index@(.nv.constant0._ZN10layer_norm13ln_bwd_kernelINS_13Kernel_traitsI13__nv_bfloat16S2_S2_S2_fjLj1024ELj1ELj4ELj1ELj16ENS_18Kernel_traits_baseILj1024ES2_S2_S2_S2_fjLj128EEEEELb1ELb0ELb0ELb1EEEvNS_9BwdParamsE)
        /*0014*/ 	.short	0x0160
        /*0016*/ 	.short	0x0128


	//----- nvinfo : EIATTR_CBANK_PARAM_SIZE
	.align		4
.L_1755:
        /*0018*/ 	.byte	0x03, 0x19
        /*001a*/ 	.short	0x0128


	//----- nvinfo : EIATTR_KPARAM_INFO
	.align		4
        /*001c*/ 	.byte	0x04, 0x17
        /*001e*/ 	.short	(.L_1757 - .L_1756)
.L_1756:
        /*0020*/ 	.word	0x00000000
        /*0024*/ 	.short	0x0000
        /*0026*/ 	.short	0x0000
        /*0028*/ 	.byte	0x00, 0xf0, 0xa1, 0x04


	//----- nvinfo : EIATTR_MAXREG_COUNT
	.align		4
.L_1757:
        /*002c*/ 	.byte	0x03, 0x1b
        /*002e*/ 	.short	0x00ff


	//----- nvinfo : EIATTR_NUM_BARRIERS
	.align		4
        /*0030*/ 	.byte	0x02, 0x4c
        /*0032*/ 	.byte	0x01
	.zero		1


	//----- nvinfo : EIATTR_MERCURY_ISA_VERSION
	.align		4
        /*0034*/ 	.byte	0x03, 0x5f
        /*0036*/ 	.short	0x0000


	//----- nvinfo : EIATTR_COOP_GROUP_MASK_REGIDS
	.align		4
        /*0038*/ 	.byte	0x04, 0x29
        /*003a*/ 	.short	(.L_1759 - .L_1758)


	//   ....[0]....
.L_1758:
        /*003c*/ 	.word	0xffffffff


	//   ....[1]....
        /*0040*/ 	.word	0xffffffff


	//   ....[2]....
        /*0044*/ 	.word	0xffffffff


	//   ....[3]....
        /*0048*/ 	.word	0xffffffff


	//   ....[4]....
        /*004c*/ 	.word	0xffffffff


	//   ....[5]....
        /*0050*/ 	.word	0xffffffff


	//   ....[6]....
        /*0054*/ 	.word	0xffffffff


	//   ....[7]....
        /*0058*/ 	.word	0xffffffff


	//   ....[8]....
        /*005c*/ 	.word	0xffffffff


	//   ....[9]....
        /*0060*/ 	.word	0xffffffff


	//   ....[10]....
        /*0064*/ 	.word	0xffffffff


	//   ....[11]....
        /*0068*/ 	.word	0xffffffff


	//   ....[12]....
        /*006c*/ 	.word	0xffffffff


	//   ....[13]....
        /*0070*/ 	.word	0xffffffff


	//   ....[14]....
        /*0074*/ 	.word	0xffffffff


	//   ....[15]....
        /*0078*/ 	.word	0xffffffff


	//   ....[16]....
        /*007c*/ 	.word	0xffffffff


	//   ....[17]....
        /*0080*/ 	.word	0xffffffff


	//   ....[18]....
        /*0084*/ 	.word	0xffffffff


	//   ....[19]....
        /*0088*/ 	.word	0xffffffff


	//----- nvinfo : EIATTR_COOP_GROUP_INSTR_OFFSETS
	.align		4
.L_1759:
        /*008c*/ 	.byte	0x04, 0x28
        /*008e*/ 	.short	(.L_1761 - .L_1760)


	//   ....[0]....
.L_1760:
        /*0090*/ 	.word	0x00001d20


	//   ....[1]....
        /*0094*/ 	.word	0x00001d40


	//   ....[2]....
        /*0098*/ 	.word	0x00001d60


	//   ....[3]....
        /*009c*/ 	.word	0x00001d80


	//   ....[4]....
        /*00a0*/ 	.word	0x00001da0


	//   ....[5]....
        /*00a4*/ 	.word	0x00001dc0


	//   ....[6]....
        /*00a8*/ 	.word	0x00001de0


	//   ....[7]....
        /*00ac*/ 	.word	0x00001e00


	//   ....[8]....
        /*00b0*/ 	.word	0x00001e20


	//   ....[9]....
        /*00b4*/ 	.word	0x00001e40


	//   ....[10]....
        /*00b8*/ 	.word	0x00004780


	//   ....[11]....
        /*00bc*/ 	.word	0x00004800


	//   ....[12]....
        /*00c0*/ 	.word	0x00004880


	//   ....[13]....
        /*00c4*/ 	.word	0x000048f0


	//   ....[14]....
        /*00c8*/ 	.word	0x00004970


	//   ....[15]....
        /*00cc*/ 	.word	0x000049e0


	//   ....[16]....
        /*00d0*/ 	.word	0x00004a60


	//   ....[17]....
        /*00d4*/ 	.word	0x00004ad0


	//   ....[18]....
        /*00d8*/ 	.word	0x00004b50


	//   ....[19]....
        /*00dc*/ 	.word	0x00004bc0


	//----- nvinfo : EIATTR_EXIT_INSTR_OFFSETS
	.align		4
.L_1761:
        /*00e0*/ 	.byte	0x04, 0x1c
        /*00e2*/ 	.short	(.L_1763 - .L_1762)


	//   ....[0]....
.L_1762:
        /*00e4*/ 	.word	0x00004720


	//----- nvinfo : EIATTR_MAX_THREADS
	.align		4
.L_1763:
        /*00e8*/ 	.byte	0x04, 0x05
        /*00ea*/ 	.short	(.L_1765 - .L_1764)
.L_1764:
        /*00ec*/ 	.word	0x00000080
        /*00f0*/ 	.word	0x00000001
        /*00f4*/ 	.word	0x00000001


	//----- nvinfo : EIATTR_CRS_STACK_SIZE
	.align		4
.L_1765:
        /*00f8*/ 	.byte	0x04, 0x1e
        /*00fa*/ 	.short	(.L_1767 - .L_1766)
.L_1766:
        /*00fc*/ 	.word	0x00000000
.L_1767:


//--------------------- .nv.info._ZN10layer_norm22ln_bwd_finalize_kernelINS_22Kernel_traits_finalizeILj1024E13__nv_bfloat16S2_S2_S2_fjLb0ELj1024ELj4ENS_18Kernel_traits_baseILj1024ES2_S2_S2_S2_fjLj1024EEEEELb0ELb0EEEvNS_9BwdParamsE --------------------------
	.section	.nv.info._ZN10layer_norm22ln_bwd_finalize_kernelINS_22Kernel_traits_finalizeILj1024E13__nv_bfloat16S2_S2_S2_fjLb0ELj1024ELj4ENS_18Kernel_traits_baseILj1024ES2_S2_S2_S2_fjLj1024EEEEELb0ELb0EEEvNS_9BwdParamsE,"",@"SHT_CUDA_INFO"
	.sectionflags	@""
	.align	4


	//----- nvinfo : EIATTR_CUDA_API_VERSION
	.align		4
        /*0000*/ 	.byte	0x04, 0x37
        /*0002*/ 	.short	(.L_1769 - .L_1768)
.L_1768:
        /*0004*/ 	.word	0x00000082


	//----- nvinfo : EIATTR_SW2861232_WAR
	.align		4
.L_1769:
        /*0008*/ 	.byte	0x01, 0x35
	.zero		2


	//----- nvinfo : EIATTR_PARAM_CBANK
	.align		4
        /*000c*/ 	.byte	0x04, 0x0a
        /*000e*/ 	.short	(.L_1771 - .L_1770)
	.align		4
.L_1770:
        /*0010*/ 	.word	index@(.nv.constant0._ZN10layer_norm22ln_bwd_finalize_kernelINS_22Kernel_traits_finalizeILj1024E13__nv_bfloat16S2_S2_S2_fjLb0ELj1024ELj4ENS_18Kernel_traits_baseILj1024ES2_S2_S2_S2_fjLj1024EEEEELb0ELb0EEEvNS_9BwdParamsE)
        /*0014*/ 	.short	0x0160
        /*0016*/ 	.short	0x0128


	//----- nvinfo : EIATTR_CBANK_PARAM_SIZE
	.align		4
.L_1771:
        /*0018*/ 	.byte	0x03, 0x19
        /*001a*/ 	.short	0x0128


	//----- nvinfo : EIATTR_KPARAM_INFO
	.align		4
        /*001c*/ 	.byte	0x04, 0x17
        /*001e*/ 	.short	(.L_1773 - .L_1772)
.L_1772:
        /*0020*/ 	.word	0x00000000
        /*0024*/ 	.short	0x0000
        /*0026*/ 	.short	0x0000
        /*0028*/ 	.byte	0x00, 0xf0, 0xa1, 0x04


	//----- nvinfo : EIATTR_MAXREG_COUNT
	.align		4
.L_1773:
        /*002c*/ 	.byte	0x03, 0x1b
        /*002e*/ 	.short	0x0040


	//----- nvinfo : EIATTR_NUM_BARRIERS
	.align		4
        /*0030*/ 	.byte	0x02, 0x4c
        /*0032*/ 	.byte	0x01
	.zero		1


	//----- nvinfo : EIATTR_MERCURY_ISA_VERSION
	.align		4
        /*0034*/ 	.byte	0x03, 0x5f
        /*0036*/ 	.short	0x0000


	//----- nvinfo : EIATTR_COOP_GROUP_MASK_REGIDS
	.align		4
        /*0038*/ 	.byte	0x04, 0x29
        /*003a*/ 	.short	(.L_1775 - .L_1774)


	//   ....[0]....
.L_1774:
        /*003c*/ 	.word	0xffffffff


	//   ....[1]....
        /*0040*/ 	.word	0xffffffff


	//   ....[2]....
        /*0044*/ 	.word	0xffffffff


	//   ....[3]....
        /*0048*/ 	.word	0xffffffff


	//   ....[4]....
        /*004c*/ 	.word	0xffffffff


	//   ....[5]....
        /*0050*/ 	.word	0xffffffff


	//   ....[6]....
        /*0054*/ 	.word	0xffffffff


	//   ....[7]....
        /*0058*/ 	.word	0xffffffff


	//   ....[8]....
        /*005c*/ 	.word	0xffffffff


	//   ....[9]....
        /*0060*/ 	.word	0xffffffff


	//   ....[10]....
        /*0064*/ 	.word	0xffffffff


	//   ....[11]....
        /*0068*/ 	.word	0xffffffff


	//   ....[12]....
        /*006c*/ 	.word	0xffffffff


	//   ....[13]....
        /*0070*/ 	.word	0xffffffff


	//   ....[14]....
        /*0074*/ 	.word	0xffffffff


	//   ....[15]....
        /*0078*/ 	.word	0xffffffff


	//   ....[16]....
        /*007c*/ 	.word	0xffffffff


	//   ....[17]....
        /*0080*/ 	.word	0xffffffff


	//   ....[18]....
        /*0084*/ 	.word	0xffffffff


	//   ....[19]....
        /*0088*/ 	.word	0xffffffff


	//----- nvinfo : EIATTR_COOP_GROUP_INSTR_OFFSETS
	.align		4
.L_1775:
        /*008c*/ 	.byte	0x04, 0x28
        /*008e*/ 	.short	(.L_1777 - .L_1776)


	//   ....[0]....
.L_1776:
        /*0090*/ 	.word	0x00000820


	//   ....[1]....
        /*0094*/ 	.word	0x00000850


	//   ....[2]....
        /*0098*/ 	.word	0x00000860


	//   ....[3]....
        /*009c*/ 	.word	0x00000890


	//   ....[4]....
        /*00a0*/ 	.word	0x000008a0


	//   ....[5]....
        /*00a4*/ 	.word	0x000008d0


	//   ....[6]....
        /*00a8*/ 	.word	0x000008f0


	//   ....[7]....
        /*00ac*/ 	.word	0x00000900


	//   ....[8]....
        /*00b0*/ 	.word	0x00000930


	//   ....[9]....
        /*00b4*/ 	.word	0x00000940


	//   ....[10]....
        /*00b8*/ 	.word	0x00000b50


	//   ....[11]....
        /*00bc*/ 	.word	0x00000bc0


	//   ....[12]....
        /*00c0*/ 	.word	0x00000c20


	//   ....[13]....
        /*00c4*/ 	.word	0x00000c80


	//   ....[14]....
        /*00c8*/ 	.word	0x00000cf0


	//   ....[15]....
        /*00cc*/ 	.word	0x00000d60


	//   ....[16]....
        /*00d0*/ 	.word	0x00000dc0


	//   ....[17]....
        /*00d4*/ 	.word	0x00000e20


	//   ....[18]....
        /*00d8*/ 	.word	0x00000e80


	//   ....[19]....
        /*00dc*/ 	.word	0x00000ee0


	//----- nvinfo : EIATTR_EXIT_INSTR_OFFSETS
	.align		4
.L_1777:
        /*00e0*/ 	.byte	0x04, 0x1c
        /*00e2*/ 	.short	(.L_1779 - .L_1778)


	//   ....[0]....
.L_1778:
        /*00e4*/ 	.word	0x00000070


	//   ....[1]....
        /*00e8*/ 	.word	0x00000af0


	//----- nvinfo : EIATTR_MAX_THREADS
	.align		4
.L_1779:
        /*00ec*/ 	.byte	0x04, 0x05
        /*00ee*/ 	.short	(.L_1781 - .L_1780)
.L_1780:
        /*00f0*/ 	.word	0x00000400
        /*00f4*/ 	.word	0x00000001
        /*00f8*/ 	.word	0x00000001


	//----- nvinfo : EIATTR_CRS_STACK_SIZE
	.align		4
.L_1781:
        /*00fc*/ 	.byte	0x04, 0x1e
        /*00fe*/ 	.short	(.L_1783 - .L_1782)
.L_1782:
        /*0100*/ 	.word	0x00000000
.L_1783:


//--------------------- .nv.info._ZN10layer_norm13ln_bwd_kernelINS_13Kernel_traitsI13__nv_bfloat16S2_S2_S2_fjLj1024ELj1ELj4ELj1ELj16ENS_18Kernel_traits_baseILj1024ES2_S2_S2_S2_fjLj128EEEEELb1ELb0ELb1ELb0EEEvNS_9BwdParamsE --------------------------
	.section	.nv.info._ZN10layer_norm13ln_bwd_kernelINS_13Kernel_traitsI13__nv_bfloat16S2_S2_S2_fjLj1024ELj1ELj4ELj1ELj16ENS_18Kernel_traits_baseILj1024ES2_S2_S2_S2_fjLj128EEEEELb1ELb0ELb1ELb0EEEvNS_9BwdParamsE,"",@"SHT_CUDA_INFO"
	.sectionflags	@""
	.align	4


	//----- nvinfo : EIATTR_CUDA_API_VERSION
	.align		4
        /*0000*/ 	.byte	0x04, 0x37
        /*0002*/ 	.short	(.L_1785 - .L_1784)
.L_1784:
        /*0004*/ 	.word	0x00000082


	//----- nvinfo : EIATTR_SW2861232_WAR
	.align		4
.L_1785:
        /*0008*/ 	.byte	0x01, 0x35
	.zero		2


	//----- nvinfo : EIATTR_PARAM_CBANK
	.align		4
        /*000c*/ 	.byte	0x04, 0x0a
        /*000e*/ 	.short	(.L_1787 - .L_1786)
	.align		4
.L_1786:
        /*0010*/ 	.word	index@(.nv.constant0._ZN10layer_norm13ln_bwd_kernelINS_13Kernel_traitsI13__nv_bfloat16S2_S2_S2_fjLj1024ELj1ELj4ELj1ELj16ENS_18Kernel_traits_baseILj1024ES2_S2_S2_S2_fjLj128EEEEELb1ELb0ELb1ELb0EEEvNS_9BwdParamsE)
        /*0014*/ 	.short	0x0160
        /*0016*/ 	.short	0x0128


	//----- nvinfo : EIATTR_CBANK_PARAM_SIZE
	.align		4
.L_1787:
        /*0018*/ 	.byte	0x03, 0x19
        /*001a*/ 	.short	0x0128


	//----- nvinfo : EIATTR_KPARAM_INFO
	.align		4
        /*001c*/ 	.byte	0x04, 0x17
        /*001e*/ 	.short	(.L_1789 - .L_1788)
.L_1788:
        /*0020*/ 	.word	0x00000000
        /*0024*/ 	.short	0x0000
        /*0026*/ 	.short	0x0000
        /*0028*/ 	.byte	0x00, 0xf0, 0xa1, 0x04


	//----- nvinfo : EIATTR_MAXREG_COUNT
	.align		4
.L_1789:
        /*002c*/ 	.byte	0x03, 0x1b
        /*002e*/ 	.short	0x00ff


	//----- nvinfo : EIATTR_NUM_BARRIERS
	.align		4
        /*0030*/ 	.byte	0x02, 0x4c
        /*0032*/ 	.byte	0x01
	.zero		1


	//----- nvinfo : EIATTR_MERCURY_ISA_VERSION
	.align		4
        /*0034*/ 	.byte	0x03, 0x5f
        /*0036*/ 	.short	0x0000


	//----- nvinfo : EIATTR_COOP_GROUP_MASK_REGIDS
	.align		4
        /*0038*/ 	.byte	0x04, 0x29
        /*003a*/ 	.short	(.L_1791 - .L_1790)


	//   ....[0]....
.L_1790:
        /*003c*/ 	.word	0xffffffff


	//   ....[1]....
        /*0040*/ 	.word	0xffffffff


	//   ....[2]....
        /*0044*/ 	.word	0xffffffff


	//   ....[3]....
        /*0048*/ 	.word	0xffffffff


	//   ....[4]....
        /*004c*/ 	.word	0xffffffff


	//   ....[5]....
        /*0050*/ 	.word	0xffffffff


	//   ....[6]....
        /*0054*/ 	.word	0xffffffff


	//   ....[7]....
        /*0058*/ 	.word	0xffffffff


	//   ....[8]....
        /*005c*/ 	.word	0xffffffff


	//   ....[9]....
        /*0060*/ 	.word	0xffffffff


	//   ....[10]....
        /*0064*/ 	.word	0xffffffff


	//   ....[11]....
        /*0068*/ 	.word	0xffffffff


	//   ....[12]....
        /*006c*/ 	.word	0xffffffff


	//   ....[13]....
        /*0070*/ 	.word	0xffffffff


	//   ....[14]....
        /*0074*/ 	.word	0xffffffff


	//   ....[15]....
        /*0078*/ 	.word	0xffffffff


	//   ....[16]....
        /*007c*/ 	.word	0xffffffff


	//   ....[17]....
        /*0080*/ 	.word	0xffffffff


	//   ....[18]....
        /*0084*/ 	.word	0xffffffff


	//   ....[19]....
        /*0088*/ 	.word	0xffffffff


	//----- nvinfo : EIATTR_COOP_GROUP_INSTR_OFFSETS
	.align		4
.L_1791:
        /*008c*/ 	.byte	0x04, 0x28
        /*008e*/ 	.short	(.L_1793 - .L_1792)


	//   ....[0]....
.L_1792:
        /*0090*/ 	.word	0x00002240


	//   ....[1]....
        /*0094*/ 	.word	0x00002260


	//   ....[2]....
        /*0098*/ 	.word	0x00002280


	//   ....[3]....
        /*009c*/ 	.word	0x000022a0


	//   ....[4]....
        /*00a0*/ 	.word	0x000022c0


	//   ....[5]....
        /*00a4*/ 	.word	0x000022e0


	//   ....[6]....
        /*00a8*/ 	.word	0x00002300


	//   ....[7]....
        /*00ac*/ 	.word	0x00002320


	//   ....[8]....
        /*00b0*/ 	.word	0x00002340


	//   ....[9]....
        /*00b4*/ 	.word	0x00002360


	//   ....[10]....
        /*00b8*/ 	.word	0x000065d0


	//   ....[11]....
        /*00bc*/ 	.word	0x00006650


	//   ....[12]....
        /*00c0*/ 	.word	0x000066d0


	//   ....[13]....
        /*00c4*/ 	.word	0x00006740


	//   ....[14]....
        /*00c8*/ 	.word	0x000067c0


	//   ....[15]....
        /*00cc*/ 	.word	0x00006830


	//   ....[16]....
        /*00d0*/ 	.word	0x000068b0


	//   ....[17]....
        /*00d4*/ 	.word	0x00006920


	//   ....[18]....
        /*00d8*/ 	.word	0x000069a0


	//   ....[19]....
        /*00dc*/ 	.word	0x00006a10


	//----- nvinfo : EIATTR_EXIT_INSTR_OFFSETS
	.align		4
.L_1793:
        /*00e0*/ 	.byte	0x04, 0x1c
        /*00e2*/ 	.short	(.L_1795 - .L_1794)


	//   ....[0]....
.L_1794:
        /*00e4*/ 	.word	0x00006540


	//   ....[1]....
        /*00e8*/ 	.word	0x00006570


	//----- nvinfo : EIATTR_MAX_THREADS
	.align		4
.L_1795:
        /*00ec*/ 	.byte	0x04, 0x05
        /*00ee*/ 	.short	(.L_1797 - .L_1796)
.L_1796:
        /*00f0*/ 	.word	0x00000080
        /*00f4*/ 	.word	0x00000001
        /*00f8*/ 	.word	0x00000001


	//----- nvinfo : EIATTR_CRS_STACK_SIZE
	.align		4
.L_1797:
        /*00fc*/ 	.byte	0x04, 0x1e
        /*00fe*/ 	.short	(.L_1799 - .L_1798)
.L_1798:
        /*0100*/ 	.word	0x00000000
.L_1799:


//--------------------- .nv.info._ZN10layer_norm22ln_bwd_finalize_kernelINS_22Kernel_traits_finalizeILj1024E13__nv_bfloat16S2_S2_S2_fjLb0ELj1024ELj4ENS_18Kernel_traits_baseILj1024ES2_S2_S2_S2_fjLj1024EEEEELb0ELb1EEEvNS_9BwdParamsE --------------------------
	.section	.nv.info._ZN10layer_norm22ln_bwd_finalize_kernelINS_22Kernel_traits_finalizeILj1024E13__nv_bfloat16S2_S2_S2_fjLb0ELj1024ELj4ENS_18Kernel_traits_baseILj1024ES2_S2_S2_S2_fjLj1024EEEEELb0ELb1EEEvNS_9BwdParamsE,"",@"SHT_CUDA_INFO"
	.sectionflags	@""
	.align	4


	//----- nvinfo : EIATTR_CUDA_API_VERSION
	.align		4
        /*0000*/ 	.byte	0x04, 0x37
        /*0002*/ 	.short	(.L_1801 - .L_1800)
.L_1800:
        /*0004*/ 	.word	0x00000082


	//----- nvinfo : EIATTR_SW2861232_WAR
	.align		4
.L_1801:
        /*0008*/ 	.byte	0x01, 0x35
	.zero		2


	//----- nvinfo : EIATTR_PARAM_CBANK
	.align		4
        /*000c*/ 	.byte	0x04, 0x0a
        /*000e*/ 	.short	(.L_1803 - .L_1802)
	.align		4
.L_1802:
        /*0010*/ 	.word	index@(.nv.constant0._ZN10layer_norm22ln_bwd_finalize_kernelINS_22Kernel_traits_finalizeILj1024E13__nv_bfloat16S2_S2_S2_fjLb0ELj1024ELj4ENS_18Kernel_traits_baseILj1024ES2_S2_S2_S2_fjLj1024EEEEELb0ELb1EEEvNS_9BwdParamsE)
        /*0014*/ 	.short	0x0160
        /*0016*/ 	.short	0x0128


	//----- nvinfo : EIATTR_CBANK_PARAM_SIZE
	.align		4
.L_1803:
        /*0018*/ 	.byte	0x03, 0x19
        /*001a*/ 	.short	0x0128


	//----- nvinfo : EIATTR_KPARAM_INFO
	.align		4
        /*001c*/ 	.byte	0x04, 0x17
        /*001e*/ 	.short	(.L_1805 - .L_1804)
.L_1804:
        /*0020*/ 	.word	0x00000000
        /*0024*/ 	.short	0x0000
        /*0026*/ 	.short	0x0000
        /*0028*/ 	.byte	0x00, 0xf0, 0xa1, 0x04


	//----- nvinfo : EIATTR_MAXREG_COUNT
	.align		4
.L_1805:
        /*002c*/ 	.byte	0x03, 0x1b
        /*002e*/ 	.short	0x0040


	//----- nvinfo : EIATTR_NUM_BARRIERS
	.align		4
        /*0030*/ 	.byte	0x02, 0x4c
        /*0032*/ 	.byte	0x01
	.zero		1


	//----- nvinfo : EIATTR_MERCURY_ISA_VERSION
	.align		4
        /*0034*/ 	.byte	0x03, 0x5f
        /*0036*/ 	.short	0x0000


	//----- nvinfo : EIATTR_COOP_GROUP_MASK_REGIDS
	.align		4
        /*0038*/ 	.byte	0x04, 0x29
        /*003a*/ 	.short	(.L_1807 - .L_1806)


	//   ....[0]....
.L_1806:
        /*003c*/ 	.word	0xffffffff


	//   ....[1]....
        /*0040*/ 	.word	0xffffffff


	//   ....[2]....
        /*0044*/ 	.word	0xffffffff


	//   ....[3]....
        /*0048*/ 	.word	0xffffffff


	//   ....[4]....
        /*004c*/ 	.word	0xffffffff


	//   ....[5]....
        /*0050*/ 	.word	0xffffffff


	//   ....[6]....
        /*0054*/ 	.word	0xffffffff


	//   ....[7]....
        /*0058*/ 	.word	0xffffffff


	//   ....[8]....
        /*005c*/ 	.word	0xffffffff


	//   ....[9]....
        /*0060*/ 	.word	0xffffffff


	//   ....[10]....
        /*0064*/ 	.word	0xffffffff


	//   ....[11]....
        /*0068*/ 	.word	0xffffffff


	//   ....[12]....
        /*006c*/ 	.word	0xffffffff


	//   ....[13]....
        /*0070*/ 	.word	0xffffffff


	//   ....[14]....
        /*0074*/ 	.word	0xffffffff


	//   ....[15]....
        /*0078*/ 	.word	0xffffffff


	//   ....[16]....
        /*007c*/ 	.word	0xffffffff


	//   ....[17]....
        /*0080*/ 	.word	0xffffffff


	//   ....[18]....
        /*0084*/ 	.word	0xffffffff


	//   ....[19]....
        /*0088*/ 	.word	0xffffffff


	//----- nvinfo : EIATTR_COOP_GROUP_INSTR_OFFSETS
	.align		4
.L_1807:
        /*008c*/ 	.byte	0x04, 0x28
        /*008e*/ 	.short	(.L_1809 - .L_1808)


	//   ....[0]....
.L_1808:
        /*0090*/ 	.word	0x000007f0


	//   ....[1]....
        /*0094*/ 	.word	0x00000820


	//   ....[2]....
        /*0098*/ 	.word	0x00000840


	//   ....[3]....
        /*009c*/ 	.word	0x00000850


	//   ....[4]....
        /*00a0*/ 	.word	0x00000880


	//   ....[5]....
        /*00a4*/ 	.word	0x00000890


	//   ....[6]....
        /*00a8*/ 	.word	0x000008c0


	//   ....[7]....
        /*00ac*/ 	.word	0x000008d0


	//   ....[8]....
        /*00b0*/ 	.word	0x00000900


	//   ....[9]....
        /*00b4*/ 	.word	0x00000910


	//   ....[10]....
        /*00b8*/ 	.word	0x00000b00


	//   ....[11]....
        /*00bc*/ 	.word	0x00000b80


	//   ....[12]....
        /*00c0*/ 	.word	0x00000be0


	//   ....[13]....
        /*00c4*/ 	.word	0x00000c40


	//   ....[14]....
        /*00c8*/ 	.word	0x00000cb0


	//   ....[15]....
        /*00cc*/ 	.word	0x00000d20


	//   ....[16]....
        /*00d0*/ 	.word	0x00000d80


	//   ....[17]....
        /*00d4*/ 	.word	0x00000de0


	//   ....[18]....
        /*00d8*/ 	.word	0x00000e40


	//   ....[19]....
        /*00dc*/ 	.word	0x00000ea0


	//----- nvinfo : EIATTR_EXIT_INSTR_OFFSETS
	.align		4
.L_1809:
        /*00e0*/ 	.byte	0x04, 0x1c
        /*00e2*/ 	.short	(.L_1811 - .L_1810)


	//   ....[0]....
.L_1810:
        /*00e4*/ 	.word	0x00000070


	//   ....[1]....
        /*00e8*/ 	.word	0x00000aa0


	//----- nvinfo : EIATTR_MAX_THREADS
	.align		4
.L_1811:
        /*00ec*/ 	.byte	0x04, 0x05
        /*00ee*/ 	.short	(.L_1813 - .L_1812)
.L_1812:
        /*00f0*/ 	.word	0x00000400
        /*00f4*/ 	.word	0x00000001
        /*00f8*/ 	.word	0x00000001


	//----- nvinfo : EIATTR_CRS_STACK_SIZE
	.align		4
.L_1813:
        /*00fc*/ 	.byte	0x04, 0x1e
        /*00fe*/ 	.short	(.L_1815 - .L_1814)
.L_1814:
        /*0100*/ 	.word	0x00000000
.L_1815:


//--------------------- .nv.info._ZN10layer_norm13ln_bwd_kernelINS_13Kernel_traitsI13__nv_bfloat16S2_S2_S2_fjLj1024ELj1ELj4ELj1ELj16ENS_18Kernel_traits_baseILj1024ES2_S2_S2_S2_fjLj128EEEEELb1ELb0ELb1ELb1EEEvNS_9BwdParamsE --------------------------
	.section	.nv.info._ZN10layer_norm13ln_bwd_kernelINS_13Kernel_traitsI13__nv_bfloat16S2_S2_S2_fjLj1024ELj1ELj4ELj1ELj16ENS_18Kernel_traits_baseILj1024ES2_S2_S2_S2_fjLj128EEEEELb1ELb0ELb1ELb1EEEvNS_9BwdParamsE,"",@"SHT_CUDA_INFO"
	.sectionflags	@""
	.align	4


	//----- nvinfo : EIATTR_CUDA_API_VERSION
	.align		4
        /*0000*/ 	.byte	0x04, 0x37
        /*0002*/ 	.short	(.L_1817 - .L_1816)
.L_1816:
        /*0004*/ 	.word	0x00000082


	//----- nvinfo : EIATTR_SW2861232_WAR
	.align		4
.L_1817:
        /*0008*/ 	.byte	0x01, 0x35
	.zero		2


	//----- nvinfo : EIATTR_PARAM_CBANK
	.align		4
        /*000c*/ 	.byte	0x04, 0x0a
        /*000e*/ 	.short	(.L_1819 - .L_1818)
	.align		4
.L_1818:
        /*0010*/ 	.word	index@(.nv.constant0._ZN10layer_norm13ln_bwd_kernelINS_13Kernel_traitsI13__nv_bfloat16S2_S2_S2_fjLj1024ELj1ELj4ELj1ELj16ENS_18Kernel_traits_baseILj1024ES2_S2_S2_S2_fjLj128EEEEELb1ELb0ELb1ELb1EEEvNS_9BwdParamsE)
        /*0014*/ 	.short	0x0160
        /*0016*/ 	.short	0x0128


	//----- nvinfo : EIATTR_CBANK_PARAM_SIZE
	.align		4
.L_1819:
        /*0018*/ 	.byte	0x03, 0x19
        /*001a*/ 	.short	0x0128


	//----- nvinfo : EIATTR_KPARAM_INFO
	.align		4
        /*001c*/ 	.byte	0x04, 0x17
        /*001e*/ 	.short	(.L_1821 - .L_1820)
.L_1820:
        /*0020*/ 	.word	0x00000000
        /*0024*/ 	.short	0x0000
        /*0026*/ 	.short	0x0000
        /*0028*/ 	.byte	0x00, 0xf0, 0xa1, 0x04


	//----- nvinfo : EIATTR_MAXREG_COUNT
	.align		4
.L_1821:
        /*002c*/ 	.byte	0x03, 0x1b
        /*002e*/ 	.short	0x00ff


	//----- nvinfo : EIATTR_NUM_BARRIERS
	.align		4
        /*0030*/ 	.byte	0x02, 0x4c
        /*0032*/ 	.byte	0x01
	.zero		1


	//----- nvinfo : EIATTR_MERCURY_ISA_VERSION
	.align		4
        /*0034*/ 	.byte	0x03, 0x5f
        /*0036*/ 	.short	0x0000


	//----- nvinfo : EIATTR_COOP_GROUP_MASK_REGIDS
	.align		4
        /*0038*/ 	.byte	0x04, 0x29
        /*003a*/ 	.short	(.L_1823 - .L_1822)


	//   ....[0]....
.L_1822:
        /*003c*/ 	.word	0xffffffff


	//   ....[1]....
        /*0040*/ 	.word	0xffffffff


	//   ....[2]....
        /*0044*/ 	.word	0xffffffff


	//   ....[3]....
        /*0048*/ 	.word	0xffffffff


	//   ....[4]....
        /*004c*/ 	.word	0xffffffff


	//   ....[5]....
        /*0050*/ 	.word	0xffffffff


	//   ....[6]....
        /*0054*/ 	.word	0xffffffff


	//   ....[7]....
        /*0058*/ 	.word	0xffffffff


	//   ....[8]....
        /*005c*/ 	.word	0xffffffff


	//   ....[9]....
        /*0060*/ 	.word	0xffffffff


	//   ....[10]....
        /*0064*/ 	.word	0xffffffff


	//   ....[11]....
        /*0068*/ 	.word	0xffffffff


	//   ....[12]....
        /*006c*/ 	.word	0xffffffff


	//   ....[13]....
        /*0070*/ 	.word	0xffffffff


	//   ....[14]....
        /*0074*/ 	.word	0xffffffff


	//   ....[15]....
        /*0078*/ 	.word	0xffffffff


	//   ....[16]....
        /*007c*/ 	.word	0xffffffff


	//   ....[17]....
        /*0080*/ 	.word	0xffffffff


	//   ....[18]....
        /*0084*/ 	.word	0xffffffff


	//   ....[19]....
        /*0088*/ 	.word	0xffffffff


	//----- nvinfo : EIATTR_COOP_GROUP_INSTR_OFFSETS
	.align		4
.L_1823:
        /*008c*/ 	.byte	0x04, 0x28
        /*008e*/ 	.short	(.L_1825 - .L_1824)


	//   ....[0]....
.L_1824:
        /*0090*/ 	.word	0x00002050


	//   ....[1]....
        /*0094*/ 	.word	0x00002070


	//   ....[2]....
        /*0098*/ 	.word	0x00002090


	//   ....[3]....
        /*009c*/ 	.word	0x000020b0


	//   ....[4]....
        /*00a0*/ 	.word	0x000020d0


	//   ....[5]....
        /*00a4*/ 	.word	0x000020f0


	//   ....[6]....
        /*00a8*/ 	.word	0x00002110


	//   ....[7]....
        /*00ac*/ 	.word	0x00002130


	//   ....[8]....
        /*00b0*/ 	.word	0x00002150


	//   ....[9]....
        /*00b4*/ 	.word	0x00002170


	//   ....[10]....
        /*00b8*/ 	.word	0x00005c80


	//   ....[11]....
        /*00bc*/ 	.word	0x00005d00


	//   ....[12]....
        /*00c0*/ 	.word	0x00005d80


	//   ....[13]....
        /*00c4*/ 	.word	0x00005df0


	//   ....[14]....
        /*00c8*/ 	.word	0x00005e70


	//   ....[15]....
        /*00cc*/ 	.word	0x00005ee0


	//   ....[16]....
        /*00d0*/ 	.word	0x00005f60


	//   ....[17]....
        /*00d4*/ 	.word	0x00005fd0


	//   ....[18]....
        /*00d8*/ 	.word	0x00006050


	//   ....[19]....
        /*00dc*/ 	.word	0x000060c0


	//----- nvinfo : EIATTR_EXIT_INSTR_OFFSETS
	.align		4
.L_1825:
        /*00e0*/ 	.byte	0x04, 0x1c
        /*00e2*/ 	.short	(.L_1827 - .L_1826)


	//   ....[0]....
.L_1826:
        /*00e4*/ 	.word	0x00005c20


	//----- nvinfo : EIATTR_MAX_THREADS
	.align		4
.L_1827:
        /*00e8*/ 	.byte	0x04, 0x05
        /*00ea*/ 	.short	(.L_1829 - .L_1828)
.L_1828:
        /*00ec*/ 	.word	0x00000080
        /*00f0*/ 	.word	0x00000001
        /*00f4*/ 	.word	0x00000001


	//----- nvinfo : EIATTR_CRS_STACK_SIZE
	.align		4
.L_1829:
        /*00f8*/ 	.byte	0x04, 0x1e
        /*00fa*/ 	.short	(.L_1831 - .L_1830)
.L_1830:
        /*00fc*/ 	.word	0x00000000
.L_1831:


//--------------------- .nv.info._ZN10layer_norm13ln_bwd_kernelINS_13Kernel_traitsI13__nv_bfloat16S2_S2_S2_fjLj1024ELj1ELj4ELj1ELj16ENS_18Kernel_traits_baseILj1024ES2_S2_S2_S2_fjLj128EEEEELb1ELb1ELb0ELb0EEEvNS_9BwdParamsE --------------------------
	.section	.nv.info._ZN10layer_norm13ln_bwd_kernelINS_13Kernel_traitsI13__nv_bfloat16S2_S2_S2_fjLj1024ELj1ELj4ELj1ELj16ENS_18Kernel_traits_baseILj1024ES2_S2_S2_S2_fjLj128EEEEELb1ELb1ELb0ELb0EEEvNS_9BwdParamsE,"",@"SHT_CUDA_INFO"
	.sectionflags	@""
	.align	4


	//----- nvinfo : EIATTR_CUDA_API_VERSION
	.align		4
        /*0000*/ 	.byte	0x04, 0x37
        /*0002*/ 	.short	(.L_1833 - .L_1832)
.L_1832:
        /*0004*/ 	.word	0x00000082


	//----- nvinfo : EIATTR_SW2861232_WAR
	.align		4
.L_1833:
        /*0008*/ 	.byte	0x01, 0x35
	.zero		2


	//----- nvinfo : EIATTR_PARAM_CBANK
	.align		4
        /*000c*/ 	.byte	0x04, 0x0a
        /*000e*/ 	.short	(.L_1835 - .L_1834)
	.align		4
.L_1834:
        /*0010*/ 	.word	index@(.nv.constant0._ZN10layer_norm13ln_bwd_kernelINS_13Kernel_traitsI13__nv_bfloat16S2_S2_S2_fjLj1024ELj1ELj4ELj1ELj16ENS_18Kernel_traits_baseILj1024ES2_S2_S2_S2_fjLj128EEEEELb1ELb1ELb0ELb0EEEvNS_9BwdParamsE)
        /*0014*/ 	.short	0x0160
        /*0016*/ 	.short	0x0128


	//----- nvinfo : EIATTR_CBANK_PARAM_SIZE
	.align		4
.L_1835:
        /*0018*/ 	.byte	0x03, 0x19
        /*001a*/ 	.short	0x0128


	//----- nvinfo : EIATTR_KPARAM_INFO
	.align		4
        /*001c*/ 	.byte	0x04, 0x17
        /*001e*/ 	.short	(.L_1837 - .L_1836)
.L_1836:
        /*0020*/ 	.word	0x00000000
        /*0024*/ 	.short	0x0000
        /*0026*/ 	.short	0x0000
        /*0028*/ 	.byte	0x00, 0xf0, 0xa1, 0x04


	//----- nvinfo : EIATTR_MAXREG_COUNT
	.align		4
.L_1837:
        /*002c*/ 	.byte	0x03, 0x1b
        /*002e*/ 	.short	0x00ff


	//----- nvinfo : EIATTR_NUM_BARRIERS
	.align		4
        /*0030*/ 	.byte	0x02, 0x4c
        /*0032*/ 	.byte	0x01
	.zero		1


	//----- nvinfo : EIATTR_ANNOTATIONS
	.align		4
        /*0034*/ 	.byte	0x04, 0x55
        /*0036*/ 	.short	(.L_1839 - .L_1838)


	//   ....[0]....
.L_1838:
        /* <DEDUP_REMOVED lines=18> */


	//----- nvinfo : EIATTR_MERCURY_ISA_VERSION
	.align		4
.L_1839:
        /*0148*/ 	.byte	0x03, 0x5f
        /*014a*/ 	.short	0x0000


	//----- nvinfo : EIATTR_COOP_GROUP_MASK_REGIDS
	.align		4
        /*014c*/ 	.byte	0x04, 0x29
        /*014e*/ 	.short	(.L_1841 - .L_1840)


	//   ....[0]....
.L_1840:
        /*0150*/ 	.word	0xffffffff


	//   ....[1]....
        /*0154*/ 	.word	0xffffffff


	//   ....[2]....
        /*0158*/ 	.word	0xffffffff


	//   ....[3]....
        /*015c*/ 	.word	0xffffffff


	//   ....[4]....
        /*0160*/ 	.word	0xffffffff


	//   ....[5]....
        /*0164*/ 	.word	0xffffffff


	//   ....[6]....
        /*0168*/ 	.word	0xffffffff


	//   ....[7]....
        /*016c*/ 	.word	0xffffffff


	//   ....[8]....
        /*0170*/ 	.word	0xffffffff


	//   ....[9]....
        /*0174*/ 	.word	0xffffffff


	//   ....[10]....
        /*0178*/ 	.word	0xffffffff


	//   ....[11]....
        /*017c*/ 	.word	0xffffffff


	//   ....[12]....
        /*0180*/ 	.word	0xffffffff


	//   ....[13]....
        /*0184*/ 	.word	0xffffffff


	//   ....[14]....
        /*0188*/ 	.word	0xffffffff


	//   ....[15]....
        /*018c*/ 	.word	0xffffffff


	//   ....[16]....
        /*0190*/ 	.word	0xffffffff


	//   ....[17]....
        /*0194*/ 	.word	0xffffffff


	//   ....[18]....
        /*0198*/ 	.word	0xffffffff


	//   ....[19]....
        /*019c*/ 	.word	0xffffffff


	//----- nvinfo : EIATTR_COOP_GROUP_INSTR_OFFSETS
	.align		4
.L_1841:
        /*01a0*/ 	.byte	0x04, 0x28
        /*01a2*/ 	.short	(.L_1843 - .L_1842)


	//   ....[0]....
.L_1842:
        /*01a4*/ 	.word	0x000023f0


	//   ....[1]....
        /*01a8*/ 	.word	0x00002410


	//   ....[2]....
        /*01ac*/ 	.word	0x00002440


	//   ....[3]....
        /*01b0*/ 	.word	0x00002460


	//   ....[4]....
        /*01b4*/ 	.word	0x00002480


	//   ....[5]....
        /*01b8*/ 	.word	0x000024a0


	//   ....[6]....
        /*01bc*/ 	.word	0x000024b0


	//   ....[7]....
        /*01c0*/ 	.word	0x000024e0


	//   ....[8]....
        /*01c4*/ 	.word	0x000024f0


	//   ....[9]....
        /*01c8*/ 	.word	0x00002510


	//   ....[10]....
        /*01cc*/ 	.word	0x00006460


	//   ....[11]....
        /*01d0*/ 	.word	0x000064e0


	//   ....[12]....
        /*01d4*/ 	.word	0x00006560


	//   ....[13]....
        /*01d8*/ 	.word	0x000065d0


	//   ....[14]....
        /*01dc*/ 	.word	0x00006650


	//   ....[15]....
        /*01e0*/ 	.word	0x000066c0


	//   ....[16]....
        /*01e4*/ 	.word	0x00006740


	//   ....[17]....
        /*01e8*/ 	.word	0x000067b0


	//   ....[18]....
        /*01ec*/ 	.word	0x00006830


	//   ....[19]....
        /*01f0*/ 	.word	0x000068a0


	//----- nvinfo : EIATTR_EXIT_INSTR_OFFSETS
	.align		4
.L_1843:
        /*01f4*/ 	.byte	0x04, 0x1c
        /*01f6*/ 	.short	(.L_1845 - .L_1844)


	//   ....[0]....
.L_1844:
        /*01f8*/ 	.word	0x00006380


	//   ....[1]....
        /*01fc*/ 	.word	0x00006400


	//----- nvinfo : EIATTR_MAX_THREADS
	.align		4
.L_1845:
        /*0200*/ 	.byte	0x04, 0x05
        /*0202*/ 	.short	(.L_1847 - .L_1846)
.L_1846:
        /*0204*/ 	.word	0x00000080
        /*0208*/ 	.word	0x00000001
        /*020c*/ 	.word	0x00000001


	//----- nvinfo : EIATTR_CRS_STACK_SIZE
	.align		4
.L_1847:
        /*0210*/ 	.byte	0x04, 0x1e
        /*0212*/ 	.short	(.L_1849 - .L_1848)
.L_1848:
        /*0214*/ 	.word	0x00000000
.L_1849:


//--------------------- .nv.info._ZN10layer_norm13ln_bwd_kernelINS_13Kernel_traitsI13__nv_bfloat16S2_S2_S2_fjLj1024ELj1ELj4ELj1ELj16ENS_18Kernel_traits_baseILj1024ES2_S2_S2_S2_fjLj128EEEEELb1ELb1ELb0ELb1EEEvNS_9BwdParamsE --------------------------
	.section	.nv.info._ZN10layer_norm13ln_bwd_kernelINS_13Kernel_traitsI13__nv_bfloat16S2_S2_S2_fjLj1024ELj1ELj4ELj1ELj16ENS_18Kernel_traits_baseILj1024ES2_S2_S2_S2_fjLj128EEEEELb1ELb1ELb0ELb1EEEvNS_9BwdParamsE,"",@"SHT_CUDA_INFO"
	.sectionflags	@""
	.align	4


	//----- nvinfo : EIATTR_CUDA_API_VERSION
	.align		4
        /*0000*/ 	.byte	0x04, 0x37
        /*0002*/ 	.short	(.L_1851 - .L_1850)
.L_1850:
        /*0004*/ 	.word	0x00000082


	//----- nvinfo : EIATTR_SW2861232_WAR
	.align		4
.L_1851:
        /*0008*/ 	.byte	0x01, 0x35
	.zero		2


	//----- nvinfo : EIATTR_PARAM_CBANK
	.align		4
        /*000c*/ 	.byte	0x04, 0x0a
        /*000e*/ 	.short	(.L_1853 - .L_1852)
	.align		4
.L_1852:
        /*0010*/ 	.word	index@(.nv.constant0._ZN10layer_norm13ln_bwd_kernelINS_13Kernel_traitsI13__nv_bfloat16S2_S2_S2_fjLj1024ELj1ELj4ELj1ELj16ENS_18Kernel_traits_baseILj1024ES2_S2_S2_S2_fjLj128EEEEELb1ELb1ELb0ELb1EEEvNS_9BwdParamsE)
        /*0014*/ 	.short	0x0160
        /*0016*/ 	.short	0x0128


	//----- nvinfo : EIATTR_CBANK_PARAM_SIZE
	.align		4
.L_1853:
        /*0018*/ 	.byte	0x03, 0x19
        /*001a*/ 	.short	0x0128


	//----- nvinfo : EIATTR_KPARAM_INFO
	.align		4
        /*001c*/ 	.byte	0x04, 0x17
        /*001e*/ 	.short	(.L_1855 - .L_1854)
.L_1854:
        /*0020*/ 	.word	0x00000000
        /*0024*/ 	.short	0x0000
        /*0026*/ 	.short	0x0000
        /*0028*/ 	.byte	0x00, 0xf0, 0xa1, 0x04


	//----- nvinfo : EIATTR_MAXREG_COUNT
	.align		4
.L_1855:
        /*002c*/ 	.byte	0x03, 0x1b
        /*002e*/ 	.short	0x00ff


	//----- nvinfo : EIATTR_NUM_BARRIERS
	.align		4
        /*0030*/ 	.byte	0x02, 0x4c
        /*0032*/ 	.byte	0x01
	.zero		1


	//----- nvinfo : EIATTR_MERCURY_ISA_VERSION
	.align		4
        /*0034*/ 	.byte	0x03, 0x5f
        /*0036*/ 	.short	0x0000


	//----- nvinfo : EIATTR_COOP_GROUP_MASK_REGIDS
	.align		4
        /*0038*/ 	.byte	0x04, 0x29
        /*003a*/ 	.short	(.L_1857 - .L_1856)


	//   ....[0]....
.L_1856:
        /*003c*/ 	.word	0xffffffff


	//   ....[1]....
        /*0040*/ 	.word	0xffffffff


	//   ....[2]....
        /*0044*/ 	.word	0xffffffff


	//   ....[3]....
        /*0048*/ 	.word	0xffffffff


	//   ....[4]....
        /*004c*/ 	.word	0xffffffff


	//   ....[5]....
        /*0050*/ 	.word	0xffffffff


	//   ....[6]....
        /*0054*/ 	.word	0xffffffff


	//   ....[7]....
        /*0058*/ 	.word	0xffffffff


	//   ....[8]....
        /*005c*/ 	.word	0xffffffff


	//   ....[9]....
        /*0060*/ 	.word	0xffffffff


	//   ....[10]....
        /*0064*/ 	.word	0xffffffff


	//   ....[11]....
        /*0068*/ 	.word	0xffffffff


	//   ....[12]....
        /*006c*/ 	.word	0xffffffff


	//   ....[13]....
        /*0070*/ 	.word	0xffffffff


	//   ....[14]....
        /*0074*/ 	.word	0xffffffff


	//   ....[15]....
        /*0078*/ 	.word	0xffffffff


	//   ....[16]....
        /*007c*/ 	.word	0xffffffff


	//   ....[17]....
        /*0080*/ 	.word	0xffffffff


	//   ....[18]....
        /*0084*/ 	.word	0xffffffff


	//   ....[19]....
        /*0088*/ 	.word	0xffffffff


	//----- nvinfo : EIATTR_COOP_GROUP_INSTR_OFFSETS
	.align		4
.L_1857:
        /*008c*/ 	.byte	0x04, 0x28
        /*008e*/ 	.short	(.L_1859 - .L_1858)


	//   ....[0]....
.L_1858:
        /*0090*/ 	.word	0x00001f90


	//   ....[1]....
        /*0094*/ 	.word	0x00001fb0


	//   ....[2]....
        /*0098*/ 	.word	0x00001fd0


	//   ....[3]....
        /*009c*/ 	.word	0x00001ff0


	//   ....[4]....
        /*00a0*/ 	.word	0x00002010


	//   ....[5]....
        /*00a4*/ 	.word	0x00002030


	//   ....[6]....
        /*00a8*/ 	.word	0x00002050


	//   ....[7]....
        /*00ac*/ 	.word	0x00002070


	//   ....[8]....
        /*00b0*/ 	.word	0x00002090


	//   ....[9]....
        /*00b4*/ 	.word	0x000020b0


	//   ....[10]....
        /*00b8*/ 	.word	0x00005d50


	//   ....[11]....
        /*00bc*/ 	.word	0x00005dd0


	//   ....[12]....
        /*00c0*/ 	.word	0x00005e50


	//   ....[13]....
        /*00c4*/ 	.word	0x00005ec0


	//   ....[14]....
        /*00c8*/ 	.word	0x00005f40


	//   ....[15]....
        /*00cc*/ 	.word	0x00005fb0


	//   ....[16]....
        /*00d0*/ 	.word	0x00006030


	//   ....[17]....
        /*00d4*/ 	.word	0x000060a0


	//   ....[18]....
        /*00d8*/ 	.word	0x00006120


	//   ....[19]....
        /*00dc*/ 	.word	0x00006190


	//----- nvinfo : EIATTR_EXIT_INSTR_OFFSETS
	.align		4
.L_1859:
        /*00e0*/ 	.byte	0x04, 0x1c
        /*00e2*/ 	.short	(.L_1861 - .L_1860)


	//   ....[0]....
.L_1860:
        /*00e4*/ 	.word	0x00005cf0


	//----- nvinfo : EIATTR_MAX_THREADS
	.align		4
.L_1861:
        /*00e8*/ 	.byte	0x04, 0x05
        /*00ea*/ 	.short	(.L_1863 - .L_1862)
.L_1862:
        /*00ec*/ 	.word	0x00000080
        /*00f0*/ 	.word	0x00000001
        /*00f4*/ 	.word	0x00000001


	//----- nvinfo : EIATTR_CRS_STACK_SIZE
	.align		4
.L_1863:
        /*00f8*/ 	.byte	0x04, 0x1e
        /*00fa*/ 	.short	(.L_1865 - .L_1864)
.L_1864:
        /*00fc*/ 	.word	0x00000000
.L_1865:


//--------------------- .nv.info._ZN10layer_norm22ln_bwd_finalize_kernelINS_22Kernel_traits_finalizeILj1024E13__nv_bfloat16S2_S2_S2_fjLb1ELj1024ELj4ENS_18Kernel_traits_baseILj1024ES2_S2_S2_S2_fjLj1024EEEEELb1ELb0EEEvNS_9BwdParamsE --------------------------
	.section	.nv.info._ZN10layer_norm22ln_bwd_finalize_kernelINS_22Kernel_traits_finalizeILj1024E13__nv_bfloat16S2_S2_S2_fjLb1ELj1024ELj4ENS_18Kernel_traits_baseILj1024ES2_S2_S2_S2_fjLj1024EEEEELb1ELb0EEEvNS_9BwdParamsE,"",@"SHT_CUDA_INFO"
	.sectionflags	@""
	.align	4


	//----- nvinfo : EIATTR_CUDA_API_VERSION
	.align		4
        /*0000*/ 	.byte	0x04, 0x37
        /*0002*/ 	.short	(.L_1867 - .L_1866)
.L_1866:
        /*0004*/ 	.word	0x00000082


	//----- nvinfo : EIATTR_SW2861232_WAR
	.align		4
.L_1867:
        /*0008*/ 	.byte	0x01, 0x35
	.zero		2


	//----- nvinfo : EIATTR_PARAM_CBANK
	.align		4
        /*000c*/ 	.byte	0x04, 0x0a
        /*000e*/ 	.short	(.L_1869 - .L_1868)
	.align		4
.L_1868:
        /*0010*/ 	.word	index@(.nv.constant0._ZN10layer_norm22ln_bwd_finalize_kernelINS_22Kernel_traits_finalizeILj1024E13__nv_bfloat16S2_S2_S2_fjLb1ELj1024ELj4ENS_18Kernel_traits_baseILj1024ES2_S2_S2_S2_fjLj1024EEEEELb1ELb0EEEvNS_9BwdParamsE)
        /*0014*/ 	.short	0x0160
        /*0016*/ 	.short	0x0128


	//----- nvinfo : EIATTR_CBANK_PARAM_SIZE
	.align		4
.L_1869:
        /*0018*/ 	.byte	0x03, 0x19
        /*001a*/ 	.short	0x0128


	//----- nvinfo : EIATTR_KPARAM_INFO
	.align		4
        /*001c*/ 	.byte	0x04, 0x17
        /*001e*/ 	.short	(.L_1871 - .L_1870)
.L_1870:
        /*0020*/ 	.word	0x00000000
        /*0024*/ 	.short	0x0000
        /*0026*/ 	.short	0x0000
        /*0028*/ 	.byte	0x00, 0xf0, 0xa1, 0x04


	//----- nvinfo : EIATTR_MAXREG_COUNT
	.align		4
.L_1871:
        /*002c*/ 	.byte	0x03, 0x1b
        /*002e*/ 	.short	0x0040


	//----- nvinfo : EIATTR_NUM_BARRIERS
	.align		4
        /*0030*/ 	.byte	0x02, 0x4c
        /*0032*/ 	.byte	0x01
	.zero		1


	//----- nvinfo : EIATTR_MERCURY_ISA_VERSION
	.align		4
        /*0034*/ 	.byte	0x03, 0x5f
        /*0036*/ 	.short	0x0000


	//----- nvinfo : EIATTR_COOP_GROUP_MASK_REGIDS
	.align		4
        /*0038*/ 	.byte	0x04, 0x29
        /*003a*/ 	.short	(.L_1873 - .L_1872)


	//   ....[0]....
.L_1872:
        /*003c*/ 	.word	0xffffffff


	//   ....[1]....
        /*0040*/ 	.word	0xffffffff


	//   ....[2]....
        /*0044*/ 	.word	0xffffffff


	//   ....[3]....
        /*0048*/ 	.word	0xffffffff


	//   ....[4]....
        /*004c*/ 	.word	0xffffffff


	//   ....[5]....
        /*0050*/ 	.word	0xffffffff


	//   ....[6]....
        /*0054*/ 	.word	0xffffffff


	//   ....[7]....
        /*0058*/ 	.word	0xffffffff


	//   ....[8]....
        /*005c*/ 	.word	0xffffffff


	//   ....[9]....
        /*0060*/ 	.word	0xffffffff


	//   ....[10]....
        /*0064*/ 	.word	0xffffffff


	//   ....[11]....
        /*0068*/ 	.word	0xffffffff


	//   ....[12]....
        /*006c*/ 	.word	0xffffffff


	//   ....[13]....
        /*0070*/ 	.word	0xffffffff


	//   ....[14]....
        /*0074*/ 	.word	0xffffffff


	//   ....[15]....
        /*0078*/ 	.word	0xffffffff


	//   ....[16]....
        /*007c*/ 	.word	0xffffffff


	//   ....[17]....
        /*0080*/ 	.word	0xffffffff


	//   ....[18]....
        /*0084*/ 	.word	0xffffffff


	//   ....[19]....
        /*0088*/ 	.word	0xffffffff


	//   ....[20]....
        /*008c*/ 	.word	0xffffffff


	//   ....[21]....
        /*0090*/ 	.word	0xffffffff


	//   ....[22]....
        /*0094*/ 	.word	0xffffffff


	//   ....[23]....
        /*0098*/ 	.word	0xffffffff


	//   ....[24]....
        /*009c*/ 	.word	0xffffffff


	//   ....[25]....
        /*00a0*/ 	.word	0xffffffff


	//   ....[26]....
        /*00a4*/ 	.word	0xffffffff


	//   ....[27]....
        /*00a8*/ 	.word	0xffffffff


	//   ....[28]....
        /*00ac*/ 	.word	0xffffffff


	//   ....[29]....
        /*00b0*/ 	.word	0xffffffff


	//----- nvinfo : EIATTR_COOP_GROUP_INSTR_OFFSETS
	.align		4
.L_1873:
        /*00b4*/ 	.byte	0x04, 0x28
        /*00b6*/ 	.short	(.L_1875 - .L_1874)


	//   ....[0]....
.L_1874:
        /*00b8*/ 	.word	0x000009d0


	//   ....[1]....
        /*00bc*/ 	.word	0x00000a00


	//   ....[2]....
        /*00c0*/ 	.word	0x00000a10


	//   ....[3]....
        /*00c4*/ 	.word	0x00000a30


	//   ....[4]....
        /*00c8*/ 	.word	0x00000a50


	//   ....[5]....
        /*00cc*/ 	.word	0x00000a60


	//   ....[6]....
        /*00d0*/ 	.word	0x00000a90


	//   ....[7]....
        /*00d4*/ 	.word	0x00000ab0


	//   ....[8]....
        /*00d8*/ 	.word	0x00000ac0


	//   ....[9]....
        /*00dc*/ 	.word	0x00000af0


	//   ....[10]....
        /*00e0*/ 	.word	0x00000b10


	//   ....[11]....
        /*00e4*/ 	.word	0x00000b20


	//   ....[12]....
        /*00e8*/ 	.word	0x00000b50


	//   ....[13]....
        /*00ec*/ 	.word	0x00000b70


	//   ....[14]....
        /*00f0*/ 	.word	0x00000b80


	//   ....[15]....
        /*00f4*/ 	.word	0x00000e20


	//   ....[16]....
        /*00f8*/ 	.word	0x00000e80


	//   ....[17]....
        /*00fc*/ 	.word	0x00000ee0


	//   ....[18]....
        /*0100*/ 	.word	0x00000f40


	//   ....[19]....
        /*0104*/ 	.word	0x00000fb0


	//   ....[20]....
        /*0108*/ 	.word	0x00001020


	//   ....[21]....
        /*010c*/ 	.word	0x00001080


	//   ....[22]....
        /*0110*/ 	.word	0x000010e0


	//   ....[23]....
        /*0114*/ 	.word	0x00001140


	//   ....[24]....
        /*0118*/ 	.word	0x000011b0


	//   ....[25]....
        /*011c*/ 	.word	0x00001220


	//   ....[26]....
        /*0120*/ 	.word	0x00001280


	//   ....[27]....
        /*0124*/ 	.word	0x000012e0


	//   ....[28]....
        /*0128*/ 	.word	0x00001340


	//   ....[29]....
        /*012c*/ 	.word	0x000013a0


	//----- nvinfo : EIATTR_EXIT_INSTR_OFFSETS
	.align		4
.L_1875:
        /*0130*/ 	.byte	0x04, 0x1c
        /*0132*/ 	.short	(.L_1877 - .L_1876)


	//   ....[0]....
.L_1876:
        /*0134*/ 	.word	0x00000070


	//   ....[1]....
        /*0138*/ 	.word	0x00000dc0


	//----- nvinfo : EIATTR_MAX_THREADS
	.align		4
.L_1877:
        /*013c*/ 	.byte	0x04, 0x05
        /*013e*/ 	.short	(.L_1879 - .L_1878)
.L_1878:
        /*0140*/ 	.word	0x00000400
        /*0144*/ 	.word	0x00000001
        /*0148*/ 	.word	0x00000001


	//----- nvinfo : EIATTR_CRS_STACK_SIZE
	.align		4
.L_1879:
        /*014c*/ 	.byte	0x04, 0x1e
        /*014e*/ 	.short	(.L_1881 - .L_1880)
.L_1880:
        /*0150*/ 	.word	0x00000000
.L_1881:


//--------------------- .nv.info._ZN10layer_norm13ln_bwd_kernelINS_13Kernel_traitsI13__nv_bfloat16S2_S2_S2_fjLj1024ELj1ELj4ELj1ELj16ENS_18Kernel_traits_baseILj1024ES2_S2_S2_S2_fjLj128EEEEELb1ELb1ELb1ELb0EEEvNS_9BwdParamsE --------------------------
	.section	.nv.info._ZN10layer_norm13ln_bwd_kernelINS_13Kernel_traitsI13__nv_bfloat16S2_S2_S2_fjLj1024ELj1ELj4ELj1ELj16ENS_18Kernel_traits_baseILj1024ES2_S2_S2_S2_fjLj128EEEEELb1ELb1ELb1ELb0EEEvNS_9BwdParamsE,"",@"SHT_CUDA_INFO"
	.sectionflags	@""
	.align	4


	//----- nvinfo : EIATTR_CUDA_API_VERSION
	.align		4
        /*0000*/ 	.byte	0x04, 0x37
        /*0002*/ 	.short	(.L_1883 - .L_1882)
.L_1882:
        /*0004*/ 	.word	0x00000082


	//----- nvinfo : EIATTR_SW2861232_WAR
	.align		4
.L_1883:
        /*0008*/ 	.byte	0x01, 0x35
	.zero		2


	//----- nvinfo : EIATTR_PARAM_CBANK
	.align		4
        /*000c*/ 	.byte	0x04, 0x0a
        /*000e*/ 	.short	(.L_1885 - .L_1884)
	.align		4
.L_1884:
        /*0010*/ 	.word	index@(.nv.constant0._ZN10layer_norm13ln_bwd_kernelINS_13Kernel_traitsI13__nv_bfloat16S2_S2_S2_fjLj1024ELj1ELj4ELj1ELj16ENS_18Kernel_traits_baseILj1024ES2_S2_S2_S2_fjLj128EEEEELb1ELb1ELb1ELb0EEEvNS_9BwdParamsE)
        /*0014*/ 	.short	0x0160
        /*0016*/ 	.short	0x0128


	//----- nvinfo : EIATTR_CBANK_PARAM_SIZE
	.align		4
.L_1885:
        /*0018*/ 	.byte	0x03, 0x19
        /*001a*/ 	.short	0x0128


	//----- nvinfo : EIATTR_KPARAM_INFO
	.align		4
        /*001c*/ 	.byte	0x04, 0x17
        /*001e*/ 	.short	(.L_1887 - .L_1886)
.L_1886:
        /*0020*/ 	.word	0x00000000
        /*0024*/ 	.short	0x0000
        /*0026*/ 	.short	0x0000
        /*0028*/ 	.byte	0x00, 0xf0, 0xa1, 0x04


	//----- nvinfo : EIATTR_MAXREG_COUNT
	.align		4
.L_1887:
        /*002c*/ 	.byte	0x03, 0x1b
        /*002e*/ 	.short	0x00ff


	//----- nvinfo : EIATTR_NUM_BARRIERS
	.align		4
        /*0030*/ 	.byte	0x02, 0x4c
        /*0032*/ 	.byte	0x01
	.zero		1


	//----- nvinfo : EIATTR_ANNOTATIONS
	.align		4
        /*0034*/ 	.byte	0x04, 0x55
        /*0036*/ 	.short	(.L_1889 - .L_1888)


	//   ....[0]....
.L_1888:
        /* <DEDUP_REMOVED lines=31> */


	//----- nvinfo : EIATTR_MERCURY_ISA_VERSION
	.align		4
.L_1889:
        /*0218*/ 	.byte	0x03, 0x5f
        /*021a*/ 	.short	0x0000


	//----- nvinfo : EIATTR_COOP_GROUP_MASK_REGIDS
	.align		4
        /*021c*/ 	.byte	0x04, 0x29
        /*021e*/ 	.short	(.L_1891 - .L_1890)


	//   ....[0]....
.L_1890:
        /*0220*/ 	.word	0xffffffff


	//   ....[1]....
        /*0224*/ 	.word	0xffffffff


	//   ....[2]....
        /*0228*/ 	.word	0xffffffff


	//   ....[3]....
        /*022c*/ 	.word	0xffffffff


	//   ....[4]....
        /*0230*/ 	.word	0xffffffff


	//   ....[5]....
        /*0234*/ 	.word	0xffffffff


	//   ....[6]....
        /*0238*/ 	.word	0xffffffff


	//   ....[7]....
        /*023c*/ 	.word	0xffffffff


	//   ....[8]....
        /*0240*/ 	.word	0xffffffff


	//   ....[9]....
        /*0244*/ 	.word	0xffffffff


	//   ....[10]....
        /*0248*/ 	.word	0xffffffff


	//   ....[11]....
        /*024c*/ 	.word	0xffffffff


	//   ....[12]....
        /*0250*/ 	.word	0xffffffff


	//   ....[13]....
        /*0254*/ 	.word	0xffffffff


	//   ....[14]....
        /*0258*/ 	.word	0xffffffff


	//   ....[15]....
        /*025c*/ 	.word	0xffffffff


	//   ....[16]....
        /*0260*/ 	.word	0xffffffff


	//   ....[17]....
        /*0264*/ 	.word	0xffffffff


	//   ....[18]....
        /*0268*/ 	.word	0xffffffff


	//   ....[19]....
        /*026c*/ 	.word	0xffffffff


	//----- nvinfo : EIATTR_COOP_GROUP_INSTR_OFFSETS
	.align		4
.L_1891:
        /*0270*/ 	.byte	0x04, 0x28
        /*0272*/ 	.short	(.L_1893 - .L_1892)


	//   ....[0]....
.L_1892:
        /*0274*/ 	.word	0x000029a0


	//   ....[1]....
        /*0278*/ 	.word	0x000029c0


	//   ....[2]....
        /*027c*/ 	.word	0x000029f0


	//   ....[3]....
        /*0280*/ 	.word	0x00002a10


	//   ....[4]....
        /*0284*/ 	.word	0x00002a30


	//   ....[5]....
        /*0288*/ 	.word	0x00002a50


	//   ....[6]....
        /*028c*/ 	.word	0x00002a60


	//   ....[7]....
        /*0290*/ 	.word	0x00002a90


	//   ....[8]....
        /*0294*/ 	.word	0x00002aa0


	//   ....[9]....
        /*0298*/ 	.word	0x00002ac0


	//   ....[10]....
        /*029c*/ 	.word	0x00008740


	//   ....[11]....
        /*02a0*/ 	.word	0x000087c0


	//   ....[12]....
        /*02a4*/ 	.word	0x00008840


	//   ....[13]....
        /*02a8*/ 	.word	0x000088b0


	//   ....[14]....
        /*02ac*/ 	.word	0x00008930


	//   ....[15]....
        /*02b0*/ 	.word	0x000089a0


	//   ....[16]....
        /*02b4*/ 	.word	0x00008a20


	//   ....[17]....
        /*02b8*/ 	.word	0x00008a90


	//   ....[18]....
        /*02bc*/ 	.word	0x00008b10


	//   ....[19]....
        /*02c0*/ 	.word	0x00008b80


	//----- nvinfo : EIATTR_EXIT_INSTR_OFFSETS
	.align		4
.L_1893:
        /*02c4*/ 	.byte	0x04, 0x1c
        /*02c6*/ 	.short	(.L_1895 - .L_1894)


	//   ....[0]....
.L_1894:
        /*02c8*/ 	.word	0x00008660


	//   ....[1]....
        /*02cc*/ 	.word	0x000086e0


	//----- nvinfo : EIATTR_MAX_THREADS
	.align		4
.L_1895:
        /*02d0*/ 	.byte	0x04, 0x05
        /*02d2*/ 	.short	(.L_1897 - .L_1896)
.L_1896:
        /*02d4*/ 	.word	0x00000080
        /*02d8*/ 	.word	0x00000001
        /*02dc*/ 	.word	0x00000001


	//----- nvinfo : EIATTR_CRS_STACK_SIZE
	.align		4
.L_1897:
        /*02e0*/ 	.byte	0x04, 0x1e
        /*02e2*/ 	.short	(.L_1899 - .L_1898)
.L_1898:
        /*02e4*/ 	.word	0x00000000
.L_1899:


//--------------------- .nv.info._ZN10layer_norm22ln_bwd_finalize_kernelINS_22Kernel_traits_finalizeILj1024E13__nv_bfloat16S2_S2_S2_fjLb1ELj1024ELj4ENS_18Kernel_traits_baseILj1024ES2_S2_S2_S2_fjLj1024EEEEELb1ELb1EEEvNS_9BwdParamsE --------------------------
	.section	.nv.info._ZN10layer_norm22ln_bwd_finalize_kernelINS_22Kernel_traits_finalizeILj1024E13__nv_bfloat16S2_S2_S2_fjLb1ELj1024ELj4ENS_18Kernel_traits_baseILj1024ES2_S2_S2_S2_fjLj1024EEEEELb1ELb1EEEvNS_9BwdParamsE,"",@"SHT_CUDA_INFO"
	.sectionflags	@""
	.align	4


	//----- nvinfo : EIATTR_CUDA_API_VERSION
	.align		4
        /*0000*/ 	.byte	0x04, 0x37
        /*0002*/ 	.short	(.L_1901 - .L_1900)
.L_1900:
        /*0004*/ 	.word	0x00000082


	//----- nvinfo : EIATTR_SW2861232_WAR
	.align		4
.L_1901:
        /*0008*/ 	.byte	0x01, 0x35
	.zero		2


	//----- nvinfo : EIATTR_PARAM_CBANK
	.align		4
        /*000c*/ 	.byte	0x04, 0x0a
        /*000e*/ 	.short	(.L_1903 - .L_1902)
	.align		4
.L_1902:
        /*0010*/ 	.word	index@(.nv.constant0._ZN10layer_norm22ln_bwd_finalize_kernelINS_22Kernel_traits_finalizeILj1024E13__nv_bfloat16S2_S2_S2_fjLb1ELj1024ELj4ENS_18Kernel_traits_baseILj1024ES2_S2_S2_S2_fjLj1024EEEEELb1ELb1EEEvNS_9BwdParamsE)
        /*0014*/ 	.short	0x0160
        /*0016*/ 	.short	0x0128


	//----- nvinfo : EIATTR_CBANK_PARAM_SIZE
	.align		4
.L_1903:
        /*0018*/ 	.byte	0x03, 0x19
        /*001a*/ 	.short	0x0128


	//----- nvinfo : EIATTR_KPARAM_INFO
	.align		4
        /*001c*/ 	.byte	0x04, 0x17
        /*001e*/ 	.short	(.L_1905 - .L_1904)
.L_1904:
        /*0020*/ 	.word	0x00000000
        /*0024*/ 	.short	0x0000
        /*0026*/ 	.short	0x0000
        /*0028*/ 	.byte	0x00, 0xf0, 0xa1, 0x04


	//----- nvinfo : EIATTR_MAXREG_COUNT
	.align		4
.L_1905:
        /*002c*/ 	.byte	0x03, 0x1b
        /*002e*/ 	.short	0x0040


	//----- nvinfo : EIATTR_NUM_BARRIERS
	.align		4
        /*0030*/ 	.byte	0x02, 0x4c
        /*0032*/ 	.byte	0x01
	.zero		1


	//----- nvinfo : EIATTR_MERCURY_ISA_VERSION
	.align		4
        /*0034*/ 	.byte	0x03, 0x5f
        /*0036*/ 	.short	0x0000


	//----- nvinfo : EIATTR_COOP_GROUP_MASK_REGIDS
	.align		4
        /*0038*/ 	.byte	0x04, 0x29
        /*003a*/ 	.short	(.L_1907 - .L_1906)


	//   ....[0]....
.L_1906:
        /*003c*/ 	.word	0xffffffff


	//   ....[1]....
        /*0040*/ 	.word	0xffffffff


	//   ....[2]....
        /*0044*/ 	.word	0xffffffff


	//   ....[3]....
        /*0048*/ 	.word	0xffffffff


	//   ....[4]....
        /*004c*/ 	.word	0xffffffff


	//   ....[5]....
        /*0050*/ 	.word	0xffffffff


	//   ....[6]....
        /*0054*/ 	.word	0xffffffff


	//   ....[7]....
        /*0058*/ 	.word	0xffffffff


	//   ....[8]....
        /*005c*/ 	.word	0xffffffff


	//   ....[9]....
        /*0060*/ 	.word	0xffffffff


	//   ....[10]....
        /*0064*/ 	.word	0xffffffff


	//   ....[11]....
        /*0068*/ 	.word	0xffffffff


	//   ....[12]....
        /*006c*/ 	.word	0xffffffff


	//   ....[13]....
        /*0070*/ 	.word	0xffffffff


	//   ....[14]....
        /*0074*/ 	.word	0xffffffff


	//   ....[15]....
        /*0078*/ 	.word	0xffffffff


	//   ....[16]....
        /*007c*/ 	.word	0xffffffff


	//   ....[17]....
        /*0080*/ 	.word	0xffffffff


	//   ....[18]....
        /*0084*/ 	.word	0xffffffff


	//   ....[19]....
        /*0088*/ 	.word	0xffffffff


	//   ....[20]....
        /*008c*/ 	.word	0xffffffff


	//   ....[21]....
        /*0090*/ 	.word	0xffffffff


	//   ....[22]....
        /*0094*/ 	.word	0xffffffff


	//   ....[23]....
        /*0098*/ 	.word	0xffffffff


	//   ....[24]....
        /*009c*/ 	.word	0xffffffff


	//   ....[25]....
        /*00a0*/ 	.word	0xffffffff


	//   ....[26]....
        /*00a4*/ 	.word	0xffffffff


	//   ....[27]....
        /*00a8*/ 	.word	0xffffffff


	//   ....[28]....
        /*00ac*/ 	.word	0xffffffff


	//   ....[29]....
        /*00b0*/ 	.word	0xffffffff


	//----- nvinfo : EIATTR_COOP_GROUP_INSTR_OFFSETS
	.align		4
.L_1907:
        /*00b4*/ 	.byte	0x04, 0x28
        /*00b6*/ 	.short	(.L_1909 - .L_1908)


	//   ....[0]....
.L_1908:
        /*00b8*/ 	.word	0x000009a0


	//   ....[1]....
        /*00bc*/ 	.word	0x000009d0


	//   ....[2]....
        /*00c0*/ 	.word	0x000009e0


	//   ....[3]....
        /*00c4*/ 	.word	0x00000a00


	//   ....[4]....
        /*00c8*/ 	.word	0x00000a20


	//   ....[5]....
        /*00cc*/ 	.word	0x00000a30


	//   ....[6]....
        /*00d0*/ 	.word	0x00000a60


	//   ....[7]....
        /*00d4*/ 	.word	0x00000a80


	//   ....[8]....
        /*00d8*/ 	.word	0x00000a90


	//   ....[9]....
        /*00dc*/ 	.word	0x00000ac0


	//   ....[10]....
        /*00e0*/ 	.word	0x00000ae0


	//   ....[11]....
        /*00e4*/ 	.word	0x00000af0


	//   ....[12]....
        /*00e8*/ 	.word	0x00000b20


	//   ....[13]....
        /*00ec*/ 	.word	0x00000b40


	//   ....[14]....
        /*00f0*/ 	.word	0x00000b50


	//   ....[15]....
        /*00f4*/ 	.word	0x00000dd0


	//   ....[16]....
        /*00f8*/ 	.word	0x00000e30


	//   ....[17]....
        /*00fc*/ 	.word	0x00000e90


	//   ....[18]....
        /*0100*/ 	.word	0x00000ef0


	//   ....[19]....
        /*0104*/ 	.word	0x00000f60


	//   ....[20]....
        /*0108*/ 	.word	0x00000fd0


	//   ....[21]....
        /*010c*/ 	.word	0x00001030


	//   ....[22]....
        /*0110*/ 	.word	0x00001090


	//   ....[23]....
        /*0114*/ 	.word	0x000010f0


	//   ....[24]....
        /*0118*/ 	.word	0x00001160


	//   ....[25]....
        /*011c*/ 	.word	0x000011d0


	//   ....[26]....
        /*0120*/ 	.word	0x00001230


	//   ....[27]....
        /*0124*/ 	.word	0x00001290


	//   ....[28]....
        /*0128*/ 	.word	0x000012f0


	//   ....[29]....
        /*012c*/ 	.word	0x00001350


	//----- nvinfo : EIATTR_EXIT_INSTR_OFFSETS
	.align		4
.L_1909:
        /*0130*/ 	.byte	0x04, 0x1c
        /*0132*/ 	.short	(.L_1911 - .L_1910)


	//   ....[0]....
.L_1910:
        /*0134*/ 	.word	0x00000070


	//   ....[1]....
        /*0138*/ 	.word	0x00000d70


	//----- nvinfo : EIATTR_MAX_THREADS
	.align		4
.L_1911:
        /*013c*/ 	.byte	0x04, 0x05
        /*013e*/ 	.short	(.L_1913 - .L_1912)
.L_1912:
        /*0140*/ 	.word	0x00000400
        /*0144*/ 	.word	0x00000001
        /*0148*/ 	.word	0x00000001


	//----- nvinfo : EIATTR_CRS_STACK_SIZE
	.align		4
.L_1913:
        /*014c*/ 	.byte	0x04, 0x1e
        /*014e*/ 	.short	(.L_1915 - .L_1914)
.L_1914:
        /*0150*/ 	.word	0x00000000
.L_1915:


//--------------------- .nv.info._ZN10layer_norm13ln_bwd_kernelINS_13Kernel_traitsI13__nv_bfloat16S2_S2_S2_fjLj1024ELj1ELj4ELj1ELj16ENS_18Kernel_traits_baseILj1024ES2_S2_S2_S2_fjLj128EEEEELb1ELb1ELb1ELb1EEEvNS_9BwdParamsE --------------------------
	.section	.nv.info._ZN10layer_norm13ln_bwd_kernelINS_13Kernel_traitsI13__nv_bfloat16S2_S2_S2_fjLj1024ELj1ELj4ELj1ELj16ENS_18Kernel_traits_baseILj1024ES2_S2_S2_S2_fjLj128EEEEELb1ELb1ELb1ELb1EEEvNS_9BwdParamsE,"",@"SHT_CUDA_INFO"
	.sectionflags	@""
	.align	4


	//----- nvinfo : EIATTR_CUDA_API_VERSION
	.align		4
        /*0000*/ 	.byte	0x04, 0x37
        /*0002*/ 	.short	(.L_1917 - .L_1916)
.L_1916:
        /*0004*/ 	.word	0x00000082


	//----- nvinfo : EIATTR_SW2861232_WAR
	.align		4
.L_1917:
        /*0008*/ 	.byte	0x01, 0x35
	.zero		2


	//----- nvinfo : EIATTR_PARAM_CBANK
	.align		4
        /*000c*/ 	.byte	0x04, 0x0a
        /*000e*/ 	.short	(.L_1919 - .L_1918)
	.align		4
.L_1918:
        /*0010*/ 	.word	index@(.nv.constant0._ZN10layer_norm13ln_bwd_kernelINS_13Kernel_traitsI13__nv_bfloat16S2_S2_S2_fjLj1024ELj1ELj4ELj1ELj16ENS_18Kernel_traits_baseILj1024ES2_S2_S2_S2_fjLj128EEEEELb1ELb1ELb1ELb1EEEvNS_9BwdParamsE)
        /*0014*/ 	.short	0x0160
        /*0016*/ 	.short	0x0128


	//----- nvinfo : EIATTR_CBANK_PARAM_SIZE
	.align		4
.L_1919:
        /*0018*/ 	.byte	0x03, 0x19
        /*001a*/ 	.short	0x0128


	//----- nvinfo : EIATTR_KPARAM_INFO
	.align		4
        /*001c*/ 	.byte	0x04, 0x17
        /*001e*/ 	.short	(.L_1921 - .L_1920)
.L_1920:
        /*0020*/ 	.word	0x00000000
        /*0024*/ 	.short	0x0000
        /*0026*/ 	.short	0x0000
        /*0028*/ 	.byte	0x00, 0xf0, 0xa1, 0x04


	//----- nvinfo : EIATTR_MAXREG_COUNT
	.align		4
.L_1921:
        /*002c*/ 	.byte	0x03, 0x1b
        /*002e*/ 	.short	0x00ff


	//----- nvinfo : EIATTR_NUM_BARRIERS
	.align		4
        /*0030*/ 	.byte	0x02, 0x4c
        /*0032*/ 	.byte	0x01
	.zero		1


	//----- nvinfo : EIATTR_ANNOTATIONS
	.align		4
        /*0034*/ 	.byte	0x04, 0x55
        /*0036*/ 	.short	(.L_1923 - .L_1922)


	//   ....[0]....
.L_1922:
        /* <DEDUP_REMOVED lines=13> */


	//----- nvinfo : EIATTR_MERCURY_ISA_VERSION
	.align		4
.L_1923:
        /*00f8*/ 	.byte	0x03, 0x5f
        /*00fa*/ 	.short	0x0000


	//----- nvinfo : EIATTR_COOP_GROUP_MASK_REGIDS
	.align		4
        /*00fc*/ 	.byte	0x04, 0x29
        /*00fe*/ 	.short	(.L_1925 - .L_1924)


	//   ....[0]....
.L_1924:
        /*0100*/ 	.word	0xffffffff


	//   ....[1]....
        /*0104*/ 	.word	0xffffffff


	//   ....[2]....
        /*0108*/ 	.word	0xffffffff


	//   ....[3]....
        /*010c*/ 	.word	0xffffffff


	//   ....[4]....
        /*0110*/ 	.word	0xffffffff


	//   ....[5]....
        /*0114*/ 	.word	0xffffffff


	//   ....[6]....
        /*0118*/ 	.word	0xffffffff


	//   ....[7]....
        /*011c*/ 	.word	0xffffffff


	//   ....[8]....
        /*0120*/ 	.word	0xffffffff


	//   ....[9]....
        /*0124*/ 	.word	0xffffffff


	//   ....[10]....
        /*0128*/ 	.word	0xffffffff


	//   ....[11]....
        /*012c*/ 	.word	0xffffffff


	//   ....[12]....
        /*0130*/ 	.word	0xffffffff


	//   ....[13]....
        /*0134*/ 	.word	0xffffffff


	//   ....[14]....
        /*0138*/ 	.word	0xffffffff


	//   ....[15]....
        /*013c*/ 	.word	0xffffffff


	//   ....[16]....
        /*0140*/ 	.word	0xffffffff


	//   ....[17]....
        /*0144*/ 	.word	0xffffffff


	//   ....[18]....
        /*0148*/ 	.word	0xffffffff


	//   ....[19]....
        /*014c*/ 	.word	0xffffffff


	//----- nvinfo : EIATTR_COOP_GROUP_INSTR_OFFSETS
	.align		4
.L_1925:
        /*0150*/ 	.byte	0x04, 0x28
        /*0152*/ 	.short	(.L_1927 - .L_1926)


	//   ....[0]....
.L_1926:
        /*0154*/ 	.word	0x00002460


	//   ....[1]....
        /*0158*/ 	.word	0x00002480


	//   ....[2]....
        /*015c*/ 	.word	0x000024b0


	//   ....[3]....
        /*0160*/ 	.word	0x000024d0


	//   ....[4]....
        /*0164*/ 	.word	0x000024f0


	//   ....[5]....
        /*0168*/ 	.word	0x00002510


	//   ....[6]....
        /*016c*/ 	.word	0x00002530


	//   ....[7]....
        /*0170*/ 	.word	0x00002550


	//   ....[8]....
        /*0174*/ 	.word	0x00002560


	//   ....[9]....
        /*0178*/ 	.word	0x00002580


	//   ....[10]....
        /*017c*/ 	.word	0x00007920


	//   ....[11]....
        /*0180*/ 	.word	0x000079a0


	//   ....[12]....
        /*0184*/ 	.word	0x00007a20


	//   ....[13]....
        /*0188*/ 	.word	0x00007a90


	//   ....[14]....
        /*018c*/ 	.word	0x00007b10


	//   ....[15]....
        /*0190*/ 	.word	0x00007b80


	//   ....[16]....
        /*0194*/ 	.word	0x00007c00


	//   ....[17]....
        /*0198*/ 	.word	0x00007c70


	//   ....[18]....
        /*019c*/ 	.word	0x00007cf0


	//   ....[19]....
        /*01a0*/ 	.word	0x00007d60


	//----- nvinfo : EIATTR_EXIT_INSTR_OFFSETS
	.align		4
.L_1927:
        /*01a4*/ 	.byte	0x04, 0x1c
        /*01a6*/ 	.short	(.L_1929 - .L_1928)


	//   ....[0]....
.L_1928:
        /*01a8*/ 	.word	0x000078c0


	//----- nvinfo : EIATTR_MAX_THREADS
	.align		4
.L_1929:
        /*01ac*/ 	.byte	0x04, 0x05
        /*01ae*/ 	.short	(.L_1931 - .L_1930)
.L_1930:
        /*01b0*/ 	.word	0x00000080
        /*01b4*/ 	.word	0x00000001
        /*01b8*/ 	.word	0x00000001


	//----- nvinfo : EIATTR_CRS_STACK_SIZE
	.align		4
.L_1931:
        /*01bc*/ 	.byte	0x04, 0x1e
        /*01be*/ 	.short	(.L_1933 - .L_1932)
.L_1932:
        /*01c0*/ 	.word	0x00000000
.L_1933:


//--------------------- .nv.info._ZN10layer_norm13ln_bwd_kernelINS_13Kernel_traitsI6__halfS2_S2_S2_fjLj1024ELj1ELj4ELj1ELj16ENS_18Kernel_traits_baseILj1024ES2_S2_S2_S2_fjLj128EEEEELb0ELb0ELb0ELb0EEEvNS_9BwdParamsE --------------------------
	.section	.nv.info._ZN10layer_norm13ln_bwd_kernelINS_13Kernel_traitsI6__halfS2_S2_S2_fjLj1024ELj1ELj4ELj1ELj16ENS_18Kernel_traits_baseILj1024ES2_S2_S2_S2_fjLj128EEEEELb0ELb0ELb0ELb0EEEvNS_9BwdParamsE,"",@"SHT_CUDA_INFO"
	.sectionflags	@""
	.align	4


	//----- nvinfo : EIATTR_CUDA_API_VERSION
	.align		4
        /*0000*/ 	.byte	0x04, 0x37
        /*0002*/ 	.short	(.L_1935 - .L_1934)
.L_1934:
        /*0004*/ 	.word	0x00000082


	//----- nvinfo : EIATTR_SW2861232_WAR
	.align		4
.L_1935:
        /*0008*/ 	.byte	0x01, 0x35
	.zero		2


	//----- nvinfo : EIATTR_PARAM_CBANK
	.align		4
        /*000c*/ 	.byte	0x04, 0x0a
        /*000e*/ 	.short	(.L_1937 - .L_1936)
	.align		4
.L_1936:
        /*0010*/ 	.word	index@(.nv.constant0._ZN10layer_norm13ln_bwd_kernelINS_13Kernel_traitsI6__halfS2_S2_S2_fjLj1024ELj1ELj4ELj1ELj16ENS_18Kernel_traits_baseILj1024ES2_S2_S2_S2_fjLj128EEEEELb0ELb0ELb0ELb0EEEvNS_9BwdParamsE)
        /*0014*/ 	.short	0x0160
        /*0016*/ 	.short	0x0128


	//----- nvinfo : EIATTR_CBANK_PARAM_SIZE
	.align		4
.L_1937:
        /*0018*/ 	.byte	0x03, 0x19
        /*001a*/ 	.short	0x0128


	//----- nvinfo : EIATTR_KPARAM_INFO
	.align		4
        /*001c*/ 	.byte	0x04, 0x17
        /*001e*/ 	.short	(.L_1939 - .L_1938)
.L_1938:
        /*0020*/ 	.word	0x00000000
        /*0024*/ 	.short	0x0000
        /*0026*/ 	.short	0x0000
        /*0028*/ 	.byte	0x00, 0xf0, 0xa1, 0x04


	//----- nvinfo : EIATTR_MAXREG_COUNT
	.align		4
.L_1939:
        /*002c*/ 	.byte	0x03, 0x1b
        /*002e*/ 	.short	0x00ff


	//----- nvinfo : EIATTR_NUM_BARRIERS
	.align		4
        /*0030*/ 	.byte	0x02, 0x4c
        /*0032*/ 	.byte	0x01
	.zero		1


	//----- nvinfo : EIATTR_MERCURY_ISA_VERSION
	.align		4
        /*0034*/ 	.byte	0x03, 0x5f
        /*0036*/ 	.short	0x0000


	//----- nvinfo : EIATTR_COOP_GROUP_MASK_REGIDS
	.align		4
        /*0038*/ 	.byte	0x04, 0x29
        /*003a*/ 	.short	(.L_1941 - .L_1940)


	//   ....[0]....
.L_1940:
        /*003c*/ 	.word	0xffffffff


	//   ....[1]....
        /*0040*/ 	.word	0xffffffff


	//   ....[2]....
        /*0044*/ 	.word	0xffffffff


	//   ....[3]....
        /*0048*/ 	.word	0xffffffff


	//   ....[4]....
        /*004c*/ 	.word	0xffffffff


	//   ....[5]....
        /*0050*/ 	.word	0xffffffff


	//   ....[6]....
        /*0054*/ 	.word	0xffffffff


	//   ....[7]....
        /*0058*/ 	.word	0xffffffff


	//   ....[8]....
        /*005c*/ 	.word	0xffffffff


	//   ....[9]....
        /*0060*/ 	.word	0xffffffff


	//   ....[10]....
        /*0064*/ 	.word	0xffffffff


	//   ....[11]....
        /*0068*/ 	.word	0xffffffff


	//   ....[12]....
        /*006c*/ 	.word	0xffffffff


	//   ....[13]....
        /*0070*/ 	.word	0xffffffff


	//   ....[14]....
        /*0074*/ 	.word	0xffffffff


	//   ....[15]....
        /*0078*/ 	.word	0xffffffff


	//   ....[16]....
        /*007c*/ 	.word	0xffffffff


	//   ....[17]....
        /*0080*/ 	.word	0xffffffff


	//   ....[18]....
        /*0084*/ 	.word	0xffffffff


	//   ....[19]....
        /*0088*/ 	.word	0xffffffff


	//----- nvinfo : EIATTR_COOP_GROUP_INSTR_OFFSETS
	.align		4
.L_1941:
        /*008c*/ 	.byte	0x04, 0x28
        /*008e*/ 	.short	(.L_1943 - .L_1942)


	//   ....[0]....
.L_1942:
        /*0090*/ 	.word	0x00001d70


	//   ....[1]....
        /*0094*/ 	.word	0x00001d90


	//   ....[2]....
        /*0098*/ 	.word	0x00001db0


	//   ....[3]....
        /*009c*/ 	.word	0x00001dd0


	//   ....[4]....
        /*00a0*/ 	.word	0x00001df0


	//   ....[5]....
        /*00a4*/ 	.word	0x00001e10


	//   ....[6]....
        /*00a8*/ 	.word	0x00001e30


	//   ....[7]....
        /*00ac*/ 	.word	0x00001e50


	//   ....[8]....
        /*00b0*/ 	.word	0x00001e70


	//   ....[9]....
        /*00b4*/ 	.word	0x00001e90


	//   ....[10]....
        /*00b8*/ 	.word	0x00004400


	//   ....[11]....
        /*00bc*/ 	.word	0x00004480


	//   ....[12]....
        /*00c0*/ 	.word	0x00004500


	//   ....[13]....
        /*00c4*/ 	.word	0x00004570


	//   ....[14]....
        /*00c8*/ 	.word	0x000045f0


	//   ....[15]....
        /*00cc*/ 	.word	0x00004660


	//   ....[16]....
        /*00d0*/ 	.word	0x000046e0


	//   ....[17]....
        /*00d4*/ 	.word	0x00004750


	//   ....[18]....
        /*00d8*/ 	.word	0x000047d0


	//   ....[19]....
        /*00dc*/ 	.word	0x00004840


	//----- nvinfo : EIATTR_EXIT_INSTR_OFFSETS
	.align		4
.L_1943:
        /*00e0*/ 	.byte	0x04, 0x1c
        /*00e2*/ 	.short	(.L_1945 - .L_1944)


	//   ....[0]....
.L_1944:
        /*00e4*/ 	.word	0x00004370


	//   ....[1]....
        /*00e8*/ 	.word	0x000043a0


	//----- nvinfo : EIATTR_MAX_THREADS
	.align		4
.L_1945:
        /*00ec*/ 	.byte	0x04, 0x05
        /*00ee*/ 	.short	(.L_1947 - .L_1946)
.L_1946:
        /*00f0*/ 	.word	0x00000080
        /*00f4*/ 	.word	0x00000001
        /*00f8*/ 	.word	0x00000001


	//----- nvinfo : EIATTR_CRS_STACK_SIZE
	.align		4
.L_1947:
        /*00fc*/ 	.byte	0x04, 0x1e
        /*00fe*/ 	.short	(.L_1949 - .L_1948)
.L_1948:
        /*0100*/ 	.word	0x00000000
.L_1949:


//--------------------- .nv.info._ZN10layer_norm13ln_bwd_kernelINS_13Kernel_traitsI6__halfS2_S2_S2_fjLj1024ELj1ELj4ELj1ELj16ENS_18Kernel_traits_baseILj1024ES2_S2_S2_S2_fjLj128EEEEELb0ELb0ELb0ELb1EEEvNS_9BwdParamsE --------------------------
	.section	.nv.info._ZN10layer_norm13ln_bwd_kernelINS_13Kernel_traitsI6__halfS2_S2_S2_fjLj1024ELj1ELj4ELj1ELj16ENS_18Kernel_traits_baseILj1024ES2_S2_S2_S2_fjLj128EEEEELb0ELb0ELb0ELb1EEEvNS_9BwdParamsE,"",@"SHT_CUDA_INFO"
	.sectionflags	@""
	.align	4


	//----- nvinfo : EIATTR_CUDA_API_VERSION
	.align		4
        /*0000*/ 	.byte	0x04, 0x37
        /*0002*/ 	.short	(.L_1951 - .L_1950)
.L_1950:
        /*0004*/ 	.word	0x00000082


	//----- nvinfo : EIATTR_SW2861232_WAR
	.align		4
.L_1951:
        /*0008*/ 	.byte	0x01, 0x35
	.zero		2


	//----- nvinfo : EIATTR_PARAM_CBANK
	.align		4
        /*000c*/ 	.byte	0x04, 0x0a
        /*000e*/ 	.short	(.L_1953 - .L_1952)
	.align		4
.L_1952:
        /*0010*/ 	.word	index@(.nv.constant0._ZN10layer_norm13ln_bwd_kernelINS_13Kernel_traitsI6__halfS2_S2_S2_fjLj1024ELj1ELj4ELj1ELj16ENS_18Kernel_traits_baseILj1024ES2_S2_S2_S2_fjLj128EEEEELb0ELb0ELb0ELb1EEEvNS_9BwdParamsE)
        /*0014*/ 	.short	0x0160
        /*0016*/ 	.short	0x0128


	//----- nvinfo : EIATTR_CBANK_PARAM_SIZE
	.align		4
.L_1953:
        /*0018*/ 	.byte	0x03, 0x19
        /*001a*/ 	.short	0x0128


	//----- nvinfo : EIATTR_KPARAM_INFO
	.align		4
        /*001c*/ 	.byte	0x04, 0x17
        /*001e*/ 	.short	(.L_1955 - .L_1954)
.L_1954:
        /*0020*/ 	.word	0x00000000
        /*0024*/ 	.short	0x0000
        /*0026*/ 	.short	0x0000
        /*0028*/ 	.byte	0x00, 0xf0, 0xa1, 0x04


	//----- nvinfo : EIATTR_MAXREG_COUNT
	.align		4
.L_1955:
        /*002c*/ 	.byte	0x03, 0x1b
        /*002e*/ 	.short	0x00ff


	//----- nvinfo : EIATTR_NUM_BARRIERS
	.align		4
        /*0030*/ 	.byte	0x02, 0x4c
        /*0032*/ 	.byte	0x01
	.zero		1


	//----- nvinfo : EIATTR_MERCURY_ISA_VERSION
	.align		4
        /*0034*/ 	.byte	0x03, 0x5f
        /*0036*/ 	.short	0x0000


	//----- nvinfo : EIATTR_COOP_GROUP_MASK_REGIDS
	.align		4
        /*0038*/ 	.byte	0x04, 0x29
        /*003a*/ 	.short	(.L_1957 - .L_1956)


	//   ....[0]....
.L_1956:
        /*003c*/ 	.word	0xffffffff


	//   ....[1]....
        /*0040*/ 	.word	0xffffffff


	//   ....[2]....
        /*0044*/ 	.word	0xffffffff


	//   ....[3]....
        /*0048*/ 	.word	0xffffffff


	//   ....[4]....
        /*004c*/ 	.word	0xffffffff


	//   ....[5]....
        /*0050*/ 	.word	0xffffffff


	//   ....[6]....
        /*0054*/ 	.word	0xffffffff


	//   ....[7]....
        /*0058*/ 	.word	0xffffffff


	//   ....[8]....
        /*005c*/ 	.word	0xffffffff


	//   ....[9]....
        /*0060*/ 	.word	0xffffffff


	//   ....[10]....
        /*0064*/ 	.word	0xffffffff


	//   ....[11]....
        /*0068*/ 	.word	0xffffffff


	//   ....[12]....
        /*006c*/ 	.word	0xffffffff


	//   ....[13]....
        /*0070*/ 	.word	0xffffffff


	//   ....[14]....
        /*0074*/ 	.word	0xffffffff


	//   ....[15]....
        /*0078*/ 	.word	0xffffffff


	//   ....[16]....
        /*007c*/ 	.word	0xffffffff


	//   ....[17]....
        /*0080*/ 	.word	0xffffffff


	//   ....[18]....
        /*0084*/ 	.word	0xffffffff


	//   ....[19]....
        /*0088*/ 	.word	0xffffffff


	//----- nvinfo : EIATTR_COOP_GROUP_INSTR_OFFSETS
	.align		4
.L_1957:
        /*008c*/ 	.byte	0x04, 0x28
        /*008e*/ 	.short	(.L_1959 - .L_1958)


	//   ....[0]....
.L_1958:
        /*0090*/ 	.word	0x00001ca0


	//   ....[1]....
        /*0094*/ 	.word	0x00001cc0


	//   ....[2]....
        /*0098*/ 	.word	0x00001ce0


	//   ....[3]....
        /*009c*/ 	.word	0x00001d00


	//   ....[4]....
        /*00a0*/ 	.word	0x00001d20


	//   ....[5]....
        /*00a4*/ 	.word	0x00001d40


	//   ....[6]....
        /*00a8*/ 	.word	0x00001d60


	//   ....[7]....
        /*00ac*/ 	.word	0x00001d80


	//   ....[8]....
        /*00b0*/ 	.word	0x00001da0


	//   ....[9]....
        /*00b4*/ 	.word	0x00001dc0


	//   ....[10]....
        /*00b8*/ 	.word	0x000040c0


	//   ....[11]....
        /*00bc*/ 	.word	0x00004140


	//   ....[12]....
        /*00c0*/ 	.word	0x000041c0


	//   ....[13]....
        /*00c4*/ 	.word	0x00004230


	//   ....[14]....
        /*00c8*/ 	.word	0x000042b0


	//   ....[15]....
        /*00cc*/ 	.word	0x00004320


	//   ....[16]....
        /*00d0*/ 	.word	0x000043a0


	//   ....[17]....
        /*00d4*/ 	.word	0x00004410


	//   ....[18]....
        /*00d8*/ 	.word	0x00004490


	//   ....[19]....
        /*00dc*/ 	.word	0x00004500


	//----- nvinfo : EIATTR_EXIT_INSTR_OFFSETS
	.align		4
.L_1959:
        /*00e0*/ 	.byte	0x04, 0x1c
        /*00e2*/ 	.short	(.L_1961 - .L_1960)


	//   ....[0]....
.L_1960:
        /*00e4*/ 	.word	0x00004060


	//----- nvinfo : EIATTR_MAX_THREADS
	.align		4
.L_1961:
        /*00e8*/ 	.byte	0x04, 0x05
        /*00ea*/ 	.short	(.L_1963 - .L_1962)
.L_1962:
        /*00ec*/ 	.word	0x00000080
        /*00f0*/ 	.word	0x00000001
        /*00f4*/ 	.word	0x00000001


	//----- nvinfo : EIATTR_CRS_STACK_SIZE
	.align		4
.L_1963:
        /*00f8*/ 	.byte	0x04, 0x1e
        /*00fa*/ 	.short	(.L_1965 - .L_1964)
.L_1964:
        /*00fc*/ 	.word	0x00000000
.L_1965:


//--------------------- .nv.info._ZN10layer_norm13ln_bwd_kernelINS_13Kernel_traitsI6__halfS2_S2_S2_fjLj1024ELj1ELj4ELj1ELj16ENS_18Kernel_traits_baseILj1024ES2_S2_S2_S2_fjLj128EEEEELb0ELb0ELb1ELb0EEEvNS_9BwdParamsE --------------------------
	.section	.nv.info._ZN10layer_norm13ln_bwd_kernelINS_13Kernel_traitsI6__halfS2_S2_S2_fjLj1024ELj1ELj4ELj1ELj16ENS_18Kernel_traits_baseILj1024ES2_S2_S2_S2_fjLj128EEEEELb0ELb0ELb1ELb0EEEvNS_9BwdParamsE,"",@"SHT_CUDA_INFO"
	.sectionflags	@""
	.align	4


	//----- nvinfo : EIATTR_CUDA_API_VERSION
	.align		4
        /*0000*/ 	.byte	0x04, 0x37
        /*0002*/ 	.short	(.L_1967 - .L_1966)
.L_1966:
        /*0004*/ 	.word	0x00000082


	//----- nvinfo : EIATTR_SW2861232_WAR
	.align		4
.L_1967:
        /*0008*/ 	.byte	0x01, 0x35
	.zero		2


	//----- nvinfo : EIATTR_PARAM_CBANK
	.align		4
        /*000c*/ 	.byte	0x04, 0x0a
        /*000e*/ 	.short	(.L_1969 - .L_1968)
	.align		4
.L_1968:
        /*0010*/ 	.word	index@(.nv.constant0._ZN10layer_norm13ln_bwd_kernelINS_13Kernel_traitsI6__halfS2_S2_S2_fjLj1024ELj1ELj4ELj1ELj16ENS_18Kernel_traits_baseILj1024ES2_S2_S2_S2_fjLj128EEEEELb0ELb0ELb1ELb0EEEvNS_9BwdParamsE)
        /*0014*/ 	.short	0x0160
        /*0016*/ 	.short	0x0128


	//----- nvinfo : EIATTR_CBANK_PARAM_SIZE
	.align		4
.L_1969:
        /*0018*/ 	.byte	0x03, 0x19
        /*001a*/ 	.short	0x0128


	//----- nvinfo : EIATTR_KPARAM_INFO
	.align		4
        /*001c*/ 	.byte	0x04, 0x17
        /*001e*/ 	.short	(.L_1971 - .L_1970)
.L_1970:
        /*0020*/ 	.word	0x00000000
        /*0024*/ 	.short	0x0000
        /*0026*/ 	.short	0x0000
        /*0028*/ 	.byte	0x00, 0xf0, 0xa1, 0x04


	//----- nvinfo : EIATTR_MAXREG_COUNT
	.align		4
.L_1971:
        /*002c*/ 	.byte	0x03, 0x1b
        /*002e*/ 	.short	0x00ff


	//----- nvinfo : EIATTR_NUM_BARRIERS
	.align		4
        /*0030*/ 	.byte	0x02, 0x4c
        /*0032*/ 	.byte	0x01
	.zero		1


	//----- nvinfo : EIATTR_MERCURY_ISA_VERSION
	.align		4
        /*0034*/ 	.byte	0x03, 0x5f
        /*0036*/ 	.short	0x0000


	//----- nvinfo : EIATTR_COOP_GROUP_MASK_REGIDS
	.align		4
        /*0038*/ 	.byte	0x04, 0x29
        /*003a*/ 	.short	(.L_1973 - .L_1972)


	//   ....[0]....
.L_1972:
        /*003c*/ 	.word	0xffffffff


	//   ....[1]....
        /*0040*/ 	.word	0xffffffff


	//   ....[2]....
        /*0044*/ 	.word	0xffffffff


	//   ....[3]....
        /*0048*/ 	.word	0xffffffff


	//   ....[4]....
        /*004c*/ 	.word	0xffffffff


	//   ....[5]....
        /*0050*/ 	.word	0xffffffff


	//   ....[6]....
        /*0054*/ 	.word	0xffffffff


	//   ....[7]....
        /*0058*/ 	.word	0xffffffff


	//   ....[8]....
        /*005c*/ 	.word	0xffffffff


	//   ....[9]....
        /*0060*/ 	.word	0xffffffff


	//   ....[10]....
        /*0064*/ 	.word	0xffffffff


	//   ....[11]....
        /*0068*/ 	.word	0xffffffff


	//   ....[12]....
        /*006c*/ 	.word	0xffffffff


	//   ....[13]....
        /*0070*/ 	.word	0xffffffff


	//   ....[14]....
        /*0074*/ 	.word	0xffffffff


	//   ....[15]....
        /*0078*/ 	.word	0xffffffff


	//   ....[16]....
        /*007c*/ 	.word	0xffffffff


	//   ....[17]....
        /*0080*/ 	.word	0xffffffff


	//   ....[18]....
        /*0084*/ 	.word	0xffffffff


	//   ....[19]....
        /*0088*/ 	.word	0xffffffff


	//----- nvinfo : EIATTR_COOP_GROUP_INSTR_OFFSETS
	.align		4
.L_1973:
        /*008c*/ 	.byte	0x04, 0x28
        /*008e*/ 	.short	(.L_1975 - .L_1974)


	//   ....[0]....
.L_1974:
        /*0090*/ 	.word	0x00001fb0


	//   ....[1]....
        /*0094*/ 	.word	0x00001fd0


	//   ....[2]....
        /*0098*/ 	.word	0x00001ff0


	//   ....[3]....
        /*009c*/ 	.word	0x00002010


	//   ....[4]....
        /*00a0*/ 	.word	0x00002030


	//   ....[5]....
        /*00a4*/ 	.word	0x00002050


	//   ....[6]....
        /*00a8*/ 	.word	0x00002070


	//   ....[7]....
        /*00ac*/ 	.word	0x00002090


	//   ....[8]....
        /*00b0*/ 	.word	0x000020b0


	//   ....[9]....
        /*00b4*/ 	.word	0x000020d0


	//   ....[10]....
        /*00b8*/ 	.word	0x00005960


	//   ....[11]....
        /*00bc*/ 	.word	0x000059e0


	//   ....[12]....
        /*00c0*/ 	.word	0x00005a60


	//   ....[13]....
        /*00c4*/ 	.word	0x00005ad0


	//   ....[14]....
        /*00c8*/ 	.word	0x00005b50


	//   ....[15]....
        /*00cc*/ 	.word	0x00005bc0


	//   ....[16]....
        /*00d0*/ 	.word	0x00005c40


	//   ....[17]....
        /*00d4*/ 	.word	0x00005cb0


	//   ....[18]....
        /*00d8*/ 	.word	0x00005d30


	//   ....[19]....
        /*00dc*/ 	.word	0x00005da0


	//----- nvinfo : EIATTR_EXIT_INSTR_OFFSETS
	.align		4
.L_1975:
        /*00e0*/ 	.byte	0x04, 0x1c
        /*00e2*/ 	.short	(.L_1977 - .L_1976)


	//   ....[0]....
.L_1976:
        /*00e4*/ 	.word	0x000058d0


	//   ....[1]....
        /*00e8*/ 	.word	0x00005900


	//----- nvinfo : EIATTR_MAX_THREADS
	.align		4
.L_1977:
        /*00ec*/ 	.byte	0x04, 0x05
        /*00ee*/ 	.short	(.L_1979 - .L_1978)
.L_1978:
        /*00f0*/ 	.word	0x00000080
        /*00f4*/ 	.word	0x00000001
        /*00f8*/ 	.word	0x00000001


	//----- nvinfo : EIATTR_CRS_STACK_SIZE
	.align		4
.L_1979:
        /*00fc*/ 	.byte	0x04, 0x1e
        /*00fe*/ 	.short	(.L_1981 - .L_1980)
.L_1980:
        /*0100*/ 	.word	0x00000000
.L_1981:


//--------------------- .nv.info._ZN10layer_norm13ln_bwd_kernelINS_13Kernel_traitsI6__halfS2_S2_S2_fjLj1024ELj1ELj4ELj1ELj16ENS_18Kernel_traits_baseILj1024ES2_S2_S2_S2_fjLj128EEEEELb0ELb0ELb1ELb1EEEvNS_9BwdParamsE --------------------------
	.section	.nv.info._ZN10layer_norm13ln_bwd_kernelINS_13Kernel_traitsI6__halfS2_S2_S2_fjLj1024ELj1ELj4ELj1ELj16ENS_18Kernel_traits_baseILj1024ES2_S2_S2_S2_fjLj128EEEEELb0ELb0ELb1ELb1EEEvNS_9BwdParamsE,"",@"SHT_CUDA_INFO"
	.sectionflags	@""
	.align	4


	//----- nvinfo : EIATTR_CUDA_API_VERSION
	.align		4
        /*0000*/ 	.byte	0x04, 0x37
        /*0002*/ 	.short	(.L_1983 - .L_1982)
.L_1982:
        /*0004*/ 	.word	0x00000082


	//----- nvinfo : EIATTR_SW2861232_WAR
	.align		4
.L_1983:
        /*0008*/ 	.byte	0x01, 0x35
	.zero		2


	//----- nvinfo : EIATTR_PARAM_CBANK
	.align		4
        /*000c*/ 	.byte	0x04, 0x0a
        /*000e*/ 	.short	(.L_1985 - .L_1984)
	.align		4
.L_1984:
        /*0010*/ 	.word	index@(.nv.constant0._ZN10layer_norm13ln_bwd_kernelINS_13Kernel_traitsI6__halfS2_S2_S2_fjLj1024ELj1ELj4ELj1ELj16ENS_18Kernel_traits_baseILj1024ES2_S2_S2_S2_fjLj128EEEEELb0ELb0ELb1ELb1EEEvNS_9BwdParamsE)
        /*0014*/ 	.short	0x0160
        /*0016*/ 	.short	0x0128


	//----- nvinfo : EIATTR_CBANK_PARAM_SIZE
	.align		4
.L_1985:
        /*0018*/ 	.byte	0x03, 0x19
        /*001a*/ 	.short	0x0128


	//----- nvinfo : EIATTR_KPARAM_INFO
	.align		4
        /*001c*/ 	.byte	0x04, 0x17
        /*001e*/ 	.short	(.L_1987 - .L_1986)
.L_1986:
        /*0020*/ 	.word	0x00000000
        /*0024*/ 	.short	0x0000
        /*0026*/ 	.short	0x0000
        /*0028*/ 	.byte	0x00, 0xf0, 0xa1, 0x04


	//----- nvinfo : EIATTR_MAXREG_COUNT
	.align		4
.L_1987:
        /*002c*/ 	.byte	0x03, 0x1b
        /*002e*/ 	.short	0x00ff


	//----- nvinfo : EIATTR_NUM_BARRIERS
	.align		4
        /*0030*/ 	.byte	0x02, 0x4c
        /*0032*/ 	.byte	0x01
	.zero		1


	//----- nvinfo : EIATTR_MERCURY_ISA_VERSION
	.align		4
        /*0034*/ 	.byte	0x03, 0x5f
        /*0036*/ 	.short	0x0000


	//----- nvinfo : EIATTR_COOP_GROUP_MASK_REGIDS
	.align		4
        /*0038*/ 	.byte	0x04, 0x29
        /*003a*/ 	.short	(.L_1989 - .L_1988)


	//   ....[0]....
.L_1988:
        /*003c*/ 	.word	0xffffffff


	//   ....[1]....
        /*0040*/ 	.word	0xffffffff


	//   ....[2]....
        /*0044*/ 	.word	0xffffffff


	//   ....[3]....
        /*0048*/ 	.word	0xffffffff


	//   ....[4]....
        /*004c*/ 	.word	0xffffffff


	//   ....[5]....
        /*0050*/ 	.word	0xffffffff


	//   ....[6]....
        /*0054*/ 	.word	0xffffffff


	//   ....[7]....
        /*0058*/ 	.word	0xffffffff


	//   ....[8]....
        /*005c*/ 	.word	0xffffffff


	//   ....[9]....
        /*0060*/ 	.word	0xffffffff


	//   ....[10]....
        /*0064*/ 	.word	0xffffffff


	//   ....[11]....
        /*0068*/ 	.word	0xffffffff


	//   ....[12]....
        /*006c*/ 	.word	0xffffffff


	//   ....[13]....
        /*0070*/ 	.word	0xffffffff


	//   ....[14]....
        /*0074*/ 	.word	0xffffffff


	//   ....[15]....
        /*0078*/ 	.word	0xffffffff


	//   ....[16]....
        /*007c*/ 	.word	0xffffffff


	//   ....[17]....
        /*0080*/ 	.word	0xffffffff


	//   ....[18]....
        /*0084*/ 	.word	0xffffffff


	//   ....[19]....
        /*0088*/ 	.word	0xffffffff


	//----- nvinfo : EIATTR_COOP_GROUP_INSTR_OFFSETS
	.align		4
.L_1989:
        /*008c*/ 	.byte	0x04, 0x28
        /*008e*/ 	.short	(.L_1991 - .L_1990)


	//   ....[0]....
.L_1990:
        /*0090*/ 	.word	0x00001d80


	//   ....[1]....
        /*0094*/ 	.word	0x00001da0


	//   ....[2]....
        /*0098*/ 	.word	0x00001dc0


	//   ....[3]....
        /*009c*/ 	.word	0x00001de0


	//   ....[4]....
        /*00a0*/ 	.word	0x00001e00


	//   ....[5]....
        /*00a4*/ 	.word	0x00001e20


	//   ....[6]....
        /*00a8*/ 	.word	0x00001e40


	//   ....[7]....
        /*00ac*/ 	.word	0x00001e60


	//   ....[8]....
        /*00b0*/ 	.word	0x00001e80


	//   ....[9]....
        /*00b4*/ 	.word	0x00001ea0


	//   ....[10]....
        /*00b8*/ 	.word	0x00004fd0


	//   ....[11]....
        /*00bc*/ 	.word	0x00005050


	//   ....[12]....
        /*00c0*/ 	.word	0x000050d0


	//   ....[13]....
        /*00c4*/ 	.word	0x00005140


	//   ....[14]....
        /*00c8*/ 	.word	0x000051c0


	//   ....[15]....
        /*00cc*/ 	.word	0x00005230


	//   ....[16]....
        /*00d0*/ 	.word	0x000052b0


	//   ....[17]....
        /*00d4*/ 	.word	0x00005320


	//   ....[18]....
        /*00d8*/ 	.word	0x000053a0


	//   ....[19]....
        /*00dc*/ 	.word	0x00005410


	//----- nvinfo : EIATTR_EXIT_INSTR_OFFSETS
	.align		4
.L_1991:
        /*00e0*/ 	.byte	0x04, 0x1c
        /*00e2*/ 	.short	(.L_1993 - .L_1992)


	//   ....[0]....
.L_1992:
        /*00e4*/ 	.word	0x00004f70


	//----- nvinfo : EIATTR_MAX_THREADS
	.align		4
.L_1993:
        /*00e8*/ 	.byte	0x04, 0x05
        /*00ea*/ 	.short	(.L_1995 - .L_1994)
.L_1994:
        /*00ec*/ 	.word	0x00000080
        /*00f0*/ 	.word	0x00000001
        /*00f4*/ 	.word	0x00000001


	//----- nvinfo : EIATTR_CRS_STACK_SIZE
	.align		4
.L_1995:
        /*00f8*/ 	.byte	0x04, 0x1e
        /*00fa*/ 	.short	(.L_1997 - .L_1996)
.L_1996:
        /*00fc*/ 	.word	0x00000000
.L_1997:


//--------------------- .nv.info._ZN10layer_norm13ln_bwd_kernelINS_13Kernel_traitsI6__halfS2_S2_S2_fjLj1024ELj1ELj4ELj1ELj16ENS_18Kernel_traits_baseILj1024ES2_S2_S2_S2_fjLj128EEEEELb0ELb1ELb0ELb0EEEvNS_9BwdParamsE --------------------------
	.section	.nv.info._ZN10layer_norm13ln_bwd_kernelINS_13Kernel_traitsI6__halfS2_S2_S2_fjLj1024ELj1ELj4ELj1ELj16ENS_18Kernel_traits_baseILj1024ES2_S2_S2_S2_fjLj128EEEEELb0ELb1ELb0ELb0EEEvNS_9BwdParamsE,"",@"SHT_CUDA_INFO"
	.sectionflags	@""
	.align	4


	//----- nvinfo : EIATTR_CUDA_API_VERSION
	.align		4
        /*0000*/ 	.byte	0x04, 0x37
        /*0002*/ 	.short	(.L_1999 - .L_1998)
.L_1998:
        /*0004*/ 	.word	0x00000082


	//----- nvinfo : EIATTR_SW2861232_WAR
	.align		4
.L_1999:
        /*0008*/ 	.byte	0x01, 0x35
	.zero		2


	//----- nvinfo : EIATTR_PARAM_CBANK
	.align		4
        /*000c*/ 	.byte	0x04, 0x0a
        /*000e*/ 	.short	(.L_2001 - .L_2000)
	.align		4
.L_2000:
        /*0010*/ 	.word	index@(.nv.constant0._ZN10layer_norm13ln_bwd_kernelINS_13Kernel_traitsI6__halfS2_S2_S2_fjLj1024ELj1ELj4ELj1ELj16ENS_18Kernel_traits_baseILj1024ES2_S2_S2_S2_fjLj128EEEEELb0ELb1ELb0ELb0EEEvNS_9BwdParamsE)
        /*0014*/ 	.short	0x0160
        /*0016*/ 	.short	0x0128


	//----- nvinfo : EIATTR_CBANK_PARAM_SIZE
	.align		4
.L_2001:
        /*0018*/ 	.byte	0x03, 0x19
        /*001a*/ 	.short	0x0128


	//----- nvinfo : EIATTR_KPARAM_INFO
	.align		4
        /*001c*/ 	.byte	0x04, 0x17
        /*001e*/ 	.short	(.L_2003 - .L_2002)
.L_2002:
        /*0020*/ 	.word	0x00000000
        /*0024*/ 	.short	0x0000
        /*0026*/ 	.short	0x0000
        /*0028*/ 	.byte	0x00, 0xf0, 0xa1, 0x04


	//----- nvinfo : EIATTR_MAXREG_COUNT
	.align		4
.L_2003:
        /*002c*/ 	.byte	0x03, 0x1b
        /*002e*/ 	.short	0x00ff


	//----- nvinfo : EIATTR_NUM_BARRIERS
	.align		4
        /*0030*/ 	.byte	0x02, 0x4c
        /*0032*/ 	.byte	0x01
	.zero		1


	//----- nvinfo : EIATTR_ANNOTATIONS
	.align		4
        /*0034*/ 	.byte	0x04, 0x55
        /*0036*/ 	.short	(.L_2005 - .L_2004)


	//   ....[0]....
.L_2004:
        /* <DEDUP_REMOVED lines=9> */


	//----- nvinfo : EIATTR_MERCURY_ISA_VERSION
	.align		4
.L_2005:
        /*00b8*/ 	.byte	0x03, 0x5f
        /*00ba*/ 	.short	0x0000


	//----- nvinfo : EIATTR_COOP_GROUP_MASK_REGIDS
	.align		4
        /*00bc*/ 	.byte	0x04, 0x29
        /*00be*/ 	.short	(.L_2007 - .L_2006)


	//   ....[0]....
.L_2006:
        /*00c0*/ 	.word	0xffffffff


	//   ....[1]....
        /*00c4*/ 	.word	0xffffffff


	//   ....[2]....
        /*00c8*/ 	.word	0xffffffff


	//   ....[3]....
        /*00cc*/ 	.word	0xffffffff


	//   ....[4]....
        /*00d0*/ 	.word	0xffffffff


	//   ....[5]....
        /*00d4*/ 	.word	0xffffffff


	//   ....[6]....
        /*00d8*/ 	.word	0xffffffff


	//   ....[7]....
        /*00dc*/ 	.word	0xffffffff


	//   ....[8]....
        /*00e0*/ 	.word	0xffffffff


	//   ....[9]....
        /*00e4*/ 	.word	0xffffffff


	//   ....[10]....
        /*00e8*/ 	.word	0xffffffff


	//   ....[11]....
        /*00ec*/ 	.word	0xffffffff


	//   ....[12]....
        /*00f0*/ 	.word	0xffffffff


	//   ....[13]....
        /*00f4*/ 	.word	0xffffffff


	//   ....[14]....
        /*00f8*/ 	.word	0xffffffff


	//   ....[15]....
        /*00fc*/ 	.word	0xffffffff


	//   ....[16]....
        /*0100*/ 	.word	0xffffffff


	//   ....[17]....
        /*0104*/ 	.word	0xffffffff


	//   ....[18]....
        /*0108*/ 	.word	0xffffffff


	//   ....[19]....
        /*010c*/ 	.word	0xffffffff


	//----- nvinfo : EIATTR_COOP_GROUP_INSTR_OFFSETS
	.align		4
.L_2007:
        /*0110*/ 	.byte	0x04, 0x28
        /*0112*/ 	.short	(.L_2009 - .L_2008)


	//   ....[0]....
.L_2008:
        /*0114*/ 	.word	0x00002210


	//   ....[1]....
        /*0118*/ 	.word	0x00002230


	//   ....[2]....
        /*011c*/ 	.word	0x00002260


	//   ....[3]....
        /*0120*/ 	.word	0x00002280


	//   ....[4]....
        /*0124*/ 	.word	0x000022a0


	//   ....[5]....
        /*0128*/ 	.word	0x000022c0


	//   ....[6]....
        /*012c*/ 	.word	0x000022d0


	//   ....[7]....
        /*0130*/ 	.word	0x00002300


	//   ....[8]....
        /*0134*/ 	.word	0x00002310


	//   ....[9]....
        /*0138*/ 	.word	0x00002330


	//   ....[10]....
        /*013c*/ 	.word	0x00005780


	//   ....[11]....
        /*0140*/ 	.word	0x00005800


	//   ....[12]....
        /*0144*/ 	.word	0x00005880


	//   ....[13]....
        /*0148*/ 	.word	0x000058f0


	//   ....[14]....
        /*014c*/ 	.word	0x00005970


	//   ....[15]....
        /*0150*/ 	.word	0x000059e0


	//   ....[16]....
        /*0154*/ 	.word	0x00005a60


	//   ....[17]....
        /*0158*/ 	.word	0x00005ad0


	//   ....[18]....
        /*015c*/ 	.word	0x00005b50


	//   ....[19]....
        /*0160*/ 	.word	0x00005bc0


	//----- nvinfo : EIATTR_EXIT_INSTR_OFFSETS
	.align		4
.L_2009:
        /*0164*/ 	.byte	0x04, 0x1c
        /*0166*/ 	.short	(.L_2011 - .L_2010)


	//   ....[0]....
.L_2010:
        /*0168*/ 	.word	0x000056a0


	//   ....[1]....
        /*016c*/ 	.word	0x00005720


	//----- nvinfo : EIATTR_MAX_THREADS
	.align		4
.L_2011:
        /*0170*/ 	.byte	0x04, 0x05
        /*0172*/ 	.short	(.L_2013 - .L_2012)
.L_2012:
        /*0174*/ 	.word	0x00000080
        /*0178*/ 	.word	0x00000001
        /*017c*/ 	.word	0x00000001


	//----- nvinfo : EIATTR_CRS_STACK_SIZE
	.align		4
.L_2013:
        /*0180*/ 	.byte	0x04, 0x1e
        /*0182*/ 	.short	(.L_2015 - .L_2014)
.L_2014:
        /*0184*/ 	.word	0x00000000
.L_2015:


//--------------------- .nv.info._ZN10layer_norm13ln_bwd_kernelINS_13Kernel_traitsI6__halfS2_S2_S2_fjLj1024ELj1ELj4ELj1ELj16ENS_18Kernel_traits_baseILj1024ES2_S2_S2_S2_fjLj128EEEEELb0ELb1ELb0ELb1EEEvNS_9BwdParamsE --------------------------
	.section	.nv.info._ZN10layer_norm13ln_bwd_kernelINS_13Kernel_traitsI6__halfS2_S2_S2_fjLj1024ELj1ELj4ELj1ELj16ENS_18Kernel_traits_baseILj1024ES2_S2_S2_S2_fjLj128EEEEELb0ELb1ELb0ELb1EEEvNS_9BwdParamsE,"",@"SHT_CUDA_INFO"
	.sectionflags	@""
	.align	4


	//----- nvinfo : EIATTR_CUDA_API_VERSION
	.align		4
        /*0000*/ 	.byte	0x04, 0x37
        /*0002*/ 	.short	(.L_2017 - .L_2016)
.L_2016:
        /*0004*/ 	.word	0x00000082


	//----- nvinfo : EIATTR_SW2861232_WAR
	.align		4
.L_2017:
        /*0008*/ 	.byte	0x01, 0x35
	.zero		2


	//----- nvinfo : EIATTR_PARAM_CBANK
	.align		4
        /*000c*/ 	.byte	0x04, 0x0a
        /*000e*/ 	.short	(.L_2019 - .L_2018)
	.align		4
.L_2018:
        /*0010*/ 	.word	index@(.nv.constant0._ZN10layer_norm13ln_bwd_kernelINS_13Kernel_traitsI6__halfS2_S2_S2_fjLj1024ELj1ELj4ELj1ELj16ENS_18Kernel_traits_baseILj1024ES2_S2_S2_S2_fjLj128EEEEELb0ELb1ELb0ELb1EEEvNS_9BwdParamsE)
        /*0014*/ 	.short	0x0160
        /*0016*/ 	.short	0x0128


	//----- nvinfo : EIATTR_CBANK_PARAM_SIZE
	.align		4
.L_2019:
        /*0018*/ 	.byte	0x03, 0x19
        /*001a*/ 	.short	0x0128


	//----- nvinfo : EIATTR_KPARAM_INFO
	.align		4
        /*001c*/ 	.byte	0x04, 0x17
        /*001e*/ 	.short	(.L_2021 - .L_2020)
.L_2020:
        /*0020*/ 	.word	0x00000000
        /*0024*/ 	.short	0x0000
        /*0026*/ 	.short	0x0000
        /*0028*/ 	.byte	0x00, 0xf0, 0xa1, 0x04


	//----- nvinfo : EIATTR_MAXREG_COUNT
	.align		4
.L_2021:
        /*002c*/ 	.byte	0x03, 0x1b
        /*002e*/ 	.short	0x00ff


	//----- nvinfo : EIATTR_NUM_BARRIERS
	.align		4
        /*0030*/ 	.byte	0x02, 0x4c
        /*0032*/ 	.byte	0x01
	.zero		1


	//----- nvinfo : EIATTR_ANNOTATIONS
	.align		4
        /*0034*/ 	.byte	0x04, 0x55
        /*0036*/ 	.short	(.L_2023 - .L_2022)


	//   ....[0]....
.L_2022:
        /* <DEDUP_REMOVED lines=8> */


	//----- nvinfo : EIATTR_MERCURY_ISA_VERSION
	.align		4
.L_2023:
        /*00a8*/ 	.byte	0x03, 0x5f
        /*00aa*/ 	.short	0x0000


	//----- nvinfo : EIATTR_COOP_GROUP_MASK_REGIDS
	.align		4
        /*00ac*/ 	.byte	0x04, 0x29
        /*00ae*/ 	.short	(.L_2025 - .L_2024)


	//   ....[0]....
.L_2024:
        /*00b0*/ 	.word	0xffffffff


	//   ....[1]....
        /*00b4*/ 	.word	0xffffffff


	//   ....[2]....
        /*00b8*/ 	.word	0xffffffff


	//   ....[3]....
        /*00bc*/ 	.word	0xffffffff


	//   ....[4]....
        /*00c0*/ 	.word	0xffffffff


	//   ....[5]....
        /*00c4*/ 	.word	0xffffffff


	//   ....[6]....
        /*00c8*/ 	.word	0xffffffff


	//   ....[7]....
        /*00cc*/ 	.word	0xffffffff


	//   ....[8]....
        /*00d0*/ 	.word	0xffffffff


	//   ....[9]....
        /*00d4*/ 	.word	0xffffffff


	//   ....[10]....
        /*00d8*/ 	.word	0xffffffff


	//   ....[11]....
        /*00dc*/ 	.word	0xffffffff


	//   ....[12]....
        /*00e0*/ 	.word	0xffffffff


	//   ....[13]....
        /*00e4*/ 	.word	0xffffffff


	//   ....[14]....
        /*00e8*/ 	.word	0xffffffff


	//   ....[15]....
        /*00ec*/ 	.word	0xffffffff


	//   ....[16]....
        /*00f0*/ 	.word	0xffffffff


	//   ....[17]....
        /*00f4*/ 	.word	0xffffffff


	//   ....[18]....
        /*00f8*/ 	.word	0xffffffff


	//   ....[19]....
        /*00fc*/ 	.word	0xffffffff


	//----- nvinfo : EIATTR_COOP_GROUP_INSTR_OFFSETS
	.align		4
.L_2025:
        /*0100*/ 	.byte	0x04, 0x28
        /*0102*/ 	.short	(.L_2027 - .L_2026)


	//   ....[0]....
.L_2026:
        /*0104*/ 	.word	0x000021d0


	//   ....[1]....
        /*0108*/ 	.word	0x000021f0


	//   ....[2]....
        /*010c*/ 	.word	0x00002220


	//   ....[3]....
        /*0110*/ 	.word	0x00002240


	//   ....[4]....
        /*0114*/ 	.word	0x00002260


	//   ....[5]....
        /*0118*/ 	.word	0x00002280


	//   ....[6]....
        /*011c*/ 	.word	0x000022a0


	//   ....[7]....
        /*0120*/ 	.word	0x000022c0


	//   ....[8]....
        /*0124*/ 	.word	0x000022d0


	//   ....[9]....
        /*0128*/ 	.word	0x000022f0


	//   ....[10]....
        /*012c*/ 	.word	0x00005320


	//   ....[11]....
        /*0130*/ 	.word	0x00005390


	//   ....[12]....
        /*0134*/ 	.word	0x00005400


	//   ....[13]....
        /*0138*/ 	.word	0x00005460


	//   ....[14]....
        /*013c*/ 	.word	0x000054d0


	//   ....[15]....
        /*0140*/ 	.word	0x00005530


	//   ....[16]....
        /*0144*/ 	.word	0x000055a0


	//   ....[17]....
        /*0148*/ 	.word	0x00005600


	//   ....[18]....
        /*014c*/ 	.word	0x00005670


	//   ....[19]....
        /*0150*/ 	.word	0x000056d0


	//----- nvinfo : EIATTR_EXIT_INSTR_OFFSETS
	.align		4
.L_2027:
        /*0154*/ 	.byte	0x04, 0x1c
        /*0156*/ 	.short	(.L_2029 - .L_2028)


	//   ....[0]....
.L_2028:
        /*0158*/ 	.word	0x000052d0


	//----- nvinfo : EIATTR_MAX_THREADS
	.align		4
.L_2029:
        /*015c*/ 	.byte	0x04, 0x05
        /*015e*/ 	.short	(.L_2031 - .L_2030)
.L_2030:
        /*0160*/ 	.word	0x00000080
        /*0164*/ 	.word	0x00000001
        /*0168*/ 	.word	0x00000001


	//----- nvinfo : EIATTR_CRS_STACK_SIZE
	.align		4
.L_2031:
        /*016c*/ 	.byte	0x04, 0x1e
        /*016e*/ 	.short	(.L_2033 - .L_2032)
.L_2032:
        /*0170*/ 	.word	0x00000000
.L_2033:


//--------------------- .nv.info._ZN10layer_norm13ln_bwd_kernelINS_13Kernel_traitsI6__halfS2_S2_S2_fjLj1024ELj1ELj4ELj1ELj16ENS_18Kernel_traits_baseILj1024ES2_S2_S2_S2_fjLj128EEEEELb0ELb1ELb1ELb0EEEvNS_9BwdParamsE --------------------------
	.section	.nv.info._ZN10layer_norm13ln_bwd_kernelINS_13Kernel_traitsI6__halfS2_S2_S2_fjLj1024ELj1ELj4ELj1ELj16ENS_18Kernel_traits_baseILj1024ES2_S2_S2_S2_fjLj128EEEEELb0ELb1ELb1ELb0EEEvNS_9BwdParamsE,"",@"SHT_CUDA_INFO"
	.sectionflags	@""
	.align	4


	//----- nvinfo : EIATTR_CUDA_API_VERSION
	.align		4
        /*0000*/ 	.byte	0x04, 0x37
        /*0002*/ 	.short	(.L_2035 - .L_2034)
.L_2034:
        /*0004*/ 	.word	0x00000082


	//----- nvinfo : EIATTR_SW2861232_WAR
	.align		4
.L_2035:
        /*0008*/ 	.byte	0x01, 0x35
	.zero		2


	//----- nvinfo : EIATTR_PARAM_CBANK
	.align		4
        /*000c*/ 	.byte	0x04, 0x0a
        /*000e*/ 	.short	(.L_2037 - .L_2036)
	.align		4
.L_2036:
        /*0010*/ 	.word	index@(.nv.constant0._ZN10layer_norm13ln_bwd_kernelINS_13Kernel_traitsI6__halfS2_S2_S2_fjLj1024ELj1ELj4ELj1ELj16ENS_18Kernel_traits_baseILj1024ES2_S2_S2_S2_fjLj128EEEEELb0ELb1ELb1ELb0EEEvNS_9BwdParamsE)
        /*0014*/ 	.short	0x0160
        /*0016*/ 	.short	0x0128


	//----- nvinfo : EIATTR_CBANK_PARAM_SIZE
	.align		4
.L_2037:
        /*0018*/ 	.byte	0x03, 0x19
        /*001a*/ 	.short	0x0128


	//----- nvinfo : EIATTR_KPARAM_INFO
	.align		4
        /*001c*/ 	.byte	0x04, 0x17
        /*001e*/ 	.short	(.L_2039 - .L_2038)
.L_2038:
        /*0020*/ 	.word	0x00000000
        /*0024*/ 	.short	0x0000
        /*0026*/ 	.short	0x0000
        /*0028*/ 	.byte	0x00, 0xf0, 0xa1, 0x04


	//----- nvinfo : EIATTR_MAXREG_COUNT
	.align		4
.L_2039:
        /*002c*/ 	.byte	0x03, 0x1b
        /*002e*/ 	.short	0x00ff


	//----- nvinfo : EIATTR_NUM_BARRIERS
	.align		4
        /*0030*/ 	.byte	0x02, 0x4c
        /*0032*/ 	.byte	0x01
	.zero		1


	//----- nvinfo : EIATTR_ANNOTATIONS
	.align		4
        /*0034*/ 	.byte	0x04, 0x55
        /*0036*/ 	.short	(.L_2041 - .L_2040)


	//   ....[0]....
.L_2040:
        /* <DEDUP_REMOVED lines=20> */


	//----- nvinfo : EIATTR_MERCURY_ISA_VERSION
	.align		4
.L_2041:
        /*0168*/ 	.byte	0x03, 0x5f
        /*016a*/ 	.short	0x0000


	//----- nvinfo : EIATTR_COOP_GROUP_MASK_REGIDS
	.align		4
        /*016c*/ 	.byte	0x04, 0x29
        /*016e*/ 	.short	(.L_2043 - .L_2042)


	//   ....[0]....
.L_2042:
        /*0170*/ 	.word	0xffffffff


	//   ....[1]....
        /*0174*/ 	.word	0xffffffff


	//   ....[2]....
        /*0178*/ 	.word	0xffffffff


	//   ....[3]....
        /*017c*/ 	.word	0xffffffff


	//   ....[4]....
        /*0180*/ 	.word	0xffffffff


	//   ....[5]....
        /*0184*/ 	.word	0xffffffff


	//   ....[6]....
        /*0188*/ 	.word	0xffffffff


	//   ....[7]....
        /*018c*/ 	.word	0xffffffff


	//   ....[8]....
        /*0190*/ 	.word	0xffffffff


	//   ....[9]....
        /*0194*/ 	.word	0xffffffff


	//   ....[10]....
        /*0198*/ 	.word	0xffffffff


	//   ....[11]....
        /*019c*/ 	.word	0xffffffff


	//   ....[12]....
        /*01a0*/ 	.word	0xffffffff


	//   ....[13]....
        /*01a4*/ 	.word	0xffffffff


	//   ....[14]....
        /*01a8*/ 	.word	0xffffffff


	//   ....[15]....
        /*01ac*/ 	.word	0xffffffff


	//   ....[16]....
        /*01b0*/ 	.word	0xffffffff


	//   ....[17]....
        /*01b4*/ 	.word	0xffffffff


	//   ....[18]....
        /*01b8*/ 	.word	0xffffffff


	//   ....[19]....
        /*01bc*/ 	.word	0xffffffff


	//----- nvinfo : EIATTR_COOP_GROUP_INSTR_OFFSETS
	.align		4
.L_2043:
        /*01c0*/ 	.byte	0x04, 0x28
        /*01c2*/ 	.short	(.L_2045 - .L_2044)


	//   ....[0]....
.L_2044:
        /*01c4*/ 	.word	0x00002590


	//   ....[1]....
        /*01c8*/ 	.word	0x000025b0


	//   ....[2]....
        /*01cc*/ 	.word	0x000025e0


	//   ....[3]....
        /*01d0*/ 	.word	0x00002600


	//   ....[4]....
        /*01d4*/ 	.word	0x00002620


	//   ....[5]....
        /*01d8*/ 	.word	0x00002640


	//   ....[6]....
        /*01dc*/ 	.word	0x00002650


	//   ....[7]....
        /*01e0*/ 	.word	0x00002680


	//   ....[8]....
        /*01e4*/ 	.word	0x00002690


	//   ....[9]....
        /*01e8*/ 	.word	0x000026b0


	//   ....[10]....
        /*01ec*/ 	.word	0x00007330


	//   ....[11]....
        /*01f0*/ 	.word	0x000073b0


	//   ....[12]....
        /*01f4*/ 	.word	0x00007430


	//   ....[13]....
        /*01f8*/ 	.word	0x000074a0


	//   ....[14]....
        /*01fc*/ 	.word	0x00007520


	//   ....[15]....
        /*0200*/ 	.word	0x00007590


	//   ....[16]....
        /*0204*/ 	.word	0x00007610


	//   ....[17]....
        /*0208*/ 	.word	0x00007680


	//   ....[18]....
        /*020c*/ 	.word	0x00007700


	//   ....[19]....
        /*0210*/ 	.word	0x00007770


	//----- nvinfo : EIATTR_EXIT_INSTR_OFFSETS
	.align		4
.L_2045:
        /*0214*/ 	.byte	0x04, 0x1c
        /*0216*/ 	.short	(.L_2047 - .L_2046)


	//   ....[0]....
.L_2046:
        /*0218*/ 	.word	0x00007250


	//   ....[1]....
        /*021c*/ 	.word	0x000072d0


	//----- nvinfo : EIATTR_MAX_THREADS
	.align		4
.L_2047:
        /*0220*/ 	.byte	0x04, 0x05
        /*0222*/ 	.short	(.L_2049 - .L_2048)
.L_2048:
        /*0224*/ 	.word	0x00000080
        /*0228*/ 	.word	0x00000001
        /*022c*/ 	.word	0x00000001


	//----- nvinfo : EIATTR_CRS_STACK_SIZE
	.align		4
.L_2049:
        /*0230*/ 	.byte	0x04, 0x1e
        /*0232*/ 	.short	(.L_2051 - .L_2050)
.L_2050:
        /*0234*/ 	.word	0x00000000
.L_2051:


//--------------------- .nv.info._ZN10layer_norm13ln_bwd_kernelINS_13Kernel_traitsI6__halfS2_S2_S2_fjLj1024ELj1ELj4ELj1ELj16ENS_18Kernel_traits_baseILj1024ES2_S2_S2_S2_fjLj128EEEEELb0ELb1ELb1ELb1EEEvNS_9BwdParamsE --------------------------
	.section	.nv.info._ZN10layer_norm13ln_bwd_kernelINS_13Kernel_traitsI6__halfS2_S2_S2_fjLj1024ELj1ELj4ELj1ELj16ENS_18Kernel_traits_baseILj1024ES2_S2_S2_S2_fjLj128EEEEELb0ELb1ELb1ELb1EEEvNS_9BwdParamsE,"",@"SHT_CUDA_INFO"
	.sectionflags	@""
	.align	4


	//----- nvinfo : EIATTR_CUDA_API_VERSION
	.align		4
        /*0000*/ 	.byte	0x04, 0x37
        /*0002*/ 	.short	(.L_2053 - .L_2052)
.L_2052:
        /*0004*/ 	.word	0x00000082


	//----- nvinfo : EIATTR_SW2861232_WAR
	.align		4
.L_2053:
        /*0008*/ 	.byte	0x01, 0x35
	.zero		2


	//----- nvinfo : EIATTR_PARAM_CBANK
	.align		4
        /*000c*/ 	.byte	0x04, 0x0a
        /*000e*/ 	.short	(.L_2055 - .L_2054)
	.align		4
.L_2054:
        /*0010*/ 	.word	index@(.nv.constant0._ZN10layer_norm13ln_bwd_kernelINS_13Kernel_traitsI6__halfS2_S2_S2_fjLj1024ELj1ELj4ELj1ELj16ENS_18Kernel_traits_baseILj1024ES2_S2_S2_S2_fjLj128EEEEELb0ELb1ELb1ELb1EEEvNS_9BwdParamsE)
        /*0014*/ 	.short	0x0160
        /*0016*/ 	.short	0x0128


	//----- nvinfo : EIATTR_CBANK_PARAM_SIZE
	.align		4
.L_2055:
        /*0018*/ 	.byte	0x03, 0x19
        /*001a*/ 	.short	0x0128


	//----- nvinfo : EIATTR_KPARAM_INFO
	.align		4
        /*001c*/ 	.byte	0x04, 0x17
        /*001e*/ 	.short	(.L_2057 - .L_2056)
.L_2056:
        /*0020*/ 	.word	0x00000000
        /*0024*/ 	.short	0x0000
        /*0026*/ 	.short	0x0000
        /*0028*/ 	.byte	0x00, 0xf0, 0xa1, 0x04


	//----- nvinfo : EIATTR_MAXREG_COUNT
	.align		4
.L_2057:
        /*002c*/ 	.byte	0x03, 0x1b
        /*002e*/ 	.short	0x00ff


	//----- nvinfo : EIATTR_NUM_BARRIERS
	.align		4
        /*0030*/ 	.byte	0x02, 0x4c
        /*0032*/ 	.byte	0x01
	.zero		1


	//----- nvinfo : EIATTR_ANNOTATIONS
	.align		4
        /*0034*/ 	.byte	0x04, 0x55
        /*0036*/ 	.short	(.L_2059 - .L_2058)


	//   ....[0]....
.L_2058:
        /*0038*/ 	.word	0x00000001
        /*003c*/ 	.byte	0x00, 0x08, 0x00, 0x00, 0x01, 0x00, 0x00, 0x00, 0x30, 0x08, 0x00, 0x00, 0x01, 0x00, 0x00, 0x00
        /*004c*/ 	.byte	0x60, 0x08, 0x00, 0x00, 0x01, 0x00, 0x00, 0x00, 0xb0, 0x08, 0x00, 0x00, 0x01, 0x00, 0x00, 0x00
        /*005c*/ 	.byte	0xe0, 0x0e, 0x00, 0x00, 0x01, 0x00, 0x00, 0x00, 0xf0, 0x0f, 0x00, 0x00, 0x01, 0x00, 0x00, 0x00
        /*006c*/ 	.byte	0x40, 0x12, 0x00, 0x00, 0x01, 0x00, 0x00, 0x00, 0xb0, 0x13, 0x00, 0x00


	//----- nvinfo : EIATTR_MERCURY_ISA_VERSION
	.align		4
.L_2059:
        /*0078*/ 	.byte	0x03, 0x5f
        /*007a*/ 	.short	0x0000


	//----- nvinfo : EIATTR_COOP_GROUP_MASK_REGIDS
	.align		4
        /*007c*/ 	.byte	0x04, 0x29
        /*007e*/ 	.short	(.L_2061 - .L_2060)


	//   ....[0]....
.L_2060:
        /*0080*/ 	.word	0xffffffff


	//   ....[1]....
        /*0084*/ 	.word	0xffffffff


	//   ....[2]....
        /*0088*/ 	.word	0xffffffff


	//   ....[3]....
        /*008c*/ 	.word	0xffffffff


	//   ....[4]....
        /*0090*/ 	.word	0xffffffff


	//   ....[5]....
        /*0094*/ 	.word	0xffffffff


	//   ....[6]....
        /*0098*/ 	.word	0xffffffff


	//   ....[7]....
        /*009c*/ 	.word	0xffffffff


	//   ....[8]....
        /*00a0*/ 	.word	0xffffffff


	//   ....[9]....
        /*00a4*/ 	.word	0xffffffff


	//   ....[10]....
        /*00a8*/ 	.word	0xffffffff


	//   ....[11]....
        /*00ac*/ 	.word	0xffffffff


	//   ....[12]....
        /*00b0*/ 	.word	0xffffffff


	//   ....[13]....
        /*00b4*/ 	.word	0xffffffff


	//   ....[14]....
        /*00b8*/ 	.word	0xffffffff


	//   ....[15]....
        /*00bc*/ 	.word	0xffffffff


	//   ....[16]....
        /*00c0*/ 	.word	0xffffffff


	//   ....[17]....
        /*00c4*/ 	.word	0xffffffff


	//   ....[18]....
        /*00c8*/ 	.word	0xffffffff


	//   ....[19]....
        /*00cc*/ 	.word	0xffffffff


	//----- nvinfo : EIATTR_COOP_GROUP_INSTR_OFFSETS
	.align		4
.L_2061:
        /*00d0*/ 	.byte	0x04, 0x28
        /*00d2*/ 	.short	(.L_2063 - .L_2062)


	//   ....[0]....
.L_2062:
        /*00d4*/ 	.word	0x000020b0


	//   ....[1]....
        /*00d8*/ 	.word	0x000020d0


	//   ....[2]....
        /*00dc*/ 	.word	0x000020f0


	//   ....[3]....
        /*00e0*/ 	.word	0x00002110


	//   ....[4]....
        /*00e4*/ 	.word	0x00002130


	//   ....[5]....
        /*00e8*/ 	.word	0x00002150


	//   ....[6]....
        /*00ec*/ 	.word	0x00002180


	//   ....[7]....
        /*00f0*/ 	.word	0x00002190


	//   ....[8]....
        /*00f4*/ 	.word	0x000021c0


	//   ....[9]....
        /*00f8*/ 	.word	0x000021d0


	//   ....[10]....
        /*00fc*/ 	.word	0x000065a0


	//   ....[11]....
        /*0100*/ 	.word	0x00006620


	//   ....[12]....
        /*0104*/ 	.word	0x000066a0


	//   ....[13]....
        /*0108*/ 	.word	0x00006710


	//   ....[14]....
        /*010c*/ 	.word	0x00006790


	//   ....[15]....
        /*0110*/ 	.word	0x00006800


	//   ....[16]....
        /*0114*/ 	.word	0x00006880


	//   ....[17]....
        /*0118*/ 	.word	0x000068f0


	//   ....[18]....
        /*011c*/ 	.word	0x00006970


	//   ....[19]....
        /*0120*/ 	.word	0x000069e0


	//----- nvinfo : EIATTR_EXIT_INSTR_OFFSETS
	.align		4
.L_2063:
        /*0124*/ 	.byte	0x04, 0x1c
        /*0126*/ 	.short	(.L_2065 - .L_2064)


	//   ....[0]....
.L_2064:
        /*0128*/ 	.word	0x00006540


	//----- nvinfo : EIATTR_MAX_THREADS
	.align		4
.L_2065:
        /*012c*/ 	.byte	0x04, 0x05
        /*012e*/ 	.short	(.L_2067 - .L_2066)
.L_2066:
        /*0130*/ 	.word	0x00000080
        /*0134*/ 	.word	0x00000001
        /*0138*/ 	.word	0x00000001


	//----- nvinfo : EIATTR_CRS_STACK_SIZE
	.align		4
.L_2067:
        /*013c*/ 	.byte	0x04, 0x1e
        /*013e*/ 	.short	(.L_2069 - .L_2068)
.L_2068:
        /*0140*/ 	.word	0x00000000
.L_2069:


//--------------------- .nv.info._ZN10layer_norm13ln_bwd_kernelINS_13Kernel_traitsI6__halfS2_S2_S2_fjLj1024ELj1ELj4ELj1ELj16ENS_18Kernel_traits_baseILj1024ES2_S2_S2_S2_fjLj128EEEEELb1ELb0ELb0ELb0EEEvNS_9BwdParamsE --------------------------
	.section	.nv.info._ZN10layer_norm13ln_bwd_kernelINS_13Kernel_traitsI6__halfS2_S2_S2_fjLj1024ELj1ELj4ELj1ELj16ENS_18Kernel_traits_baseILj1024ES2_S2_S2_S2_fjLj128EEEEELb1ELb0ELb0ELb0EEEvNS_9BwdParamsE,"",@"SHT_CUDA_INFO"
	.sectionflags	@""
	.align	4


	//----- nvinfo : EIATTR_CUDA_API_VERSION
	.align		4
        /*0000*/ 	.byte	0x04, 0x37
        /*0002*/ 	.short	(.L_2071 - .L_2070)
.L_2070:
        /*0004*/ 	.word	0x00000082


	//----- nvinfo : EIATTR_SW2861232_WAR
	.align		4
.L_2071:
        /*0008*/ 	.byte	0x01, 0x35
	.zero		2


	//----- nvinfo : EIATTR_PARAM_CBANK
	.align		4
        /*000c*/ 	.byte	0x04, 0x0a
        /*000e*/ 	.short	(.L_2073 - .L_2072)
	.align		4
.L_2072:
        /*0010*/ 	.word	index@(.nv.constant0._ZN10layer_norm13ln_bwd_kernelINS_13Kernel_traitsI6__halfS2_S2_S2_fjLj1024ELj1ELj4ELj1ELj16ENS_18Kernel_traits_baseILj1024ES2_S2_S2_S2_fjLj128EEEEELb1ELb0ELb0ELb0EEEvNS_9BwdParamsE)
        /*0014*/ 	.short	0x0160
        /*0016*/ 	.short	0x0128


	//----- nvinfo : EIATTR_CBANK_PARAM_SIZE
	.align		4
.L_2073:
        /*0018*/ 	.byte	0x03, 0x19
        /*001a*/ 	.short	0x0128


	//----- nvinfo : EIATTR_KPARAM_INFO
	.align		4
        /*001c*/ 	.byte	0x04, 0x17
        /*001e*/ 	.short	(.L_2075 - .L_2074)
.L_2074:
        /*0020*/ 	.word	0x00000000
        /*0024*/ 	.short	0x0000
        /*0026*/ 	.short	0x0000
        /*0028*/ 	.byte	0x00, 0xf0, 0xa1, 0x04


	//----- nvinfo : EIATTR_MAXREG_COUNT
	.align		4
.L_2075:
        /*002c*/ 	.byte	0x03, 0x1b
        /*002e*/ 	.short	0x00ff


	//----- nvinfo : EIATTR_NUM_BARRIERS
	.align		4
        /*0030*/ 	.byte	0x02, 0x4c
        /*0032*/ 	.byte	0x01
	.zero		1


	//----- nvinfo : EIATTR_MERCURY_ISA_VERSION
	.align		4
        /*0034*/ 	.byte	0x03, 0x5f
        /*0036*/ 	.short	0x0000


	//----- nvinfo : EIATTR_COOP_GROUP_MASK_REGIDS
	.align		4
        /*0038*/ 	.byte	0x04, 0x29
        /*003a*/ 	.short	(.L_2077 - .L_2076)


	//   ....[0]....
.L_2076:
        /*003c*/ 	.word	0xffffffff


	//   ....[1]....
        /*0040*/ 	.word	0xffffffff


	//   ....[2]....
        /*0044*/ 	.word	0xffffffff


	//   ....[3]....
        /*0048*/ 	.word	0xffffffff


	//   ....[4]....
        /*004c*/ 	.word	0xffffffff


	//   ....[5]....
        /*0050*/ 	.word	0xffffffff


	//   ....[6]....
        /*0054*/ 	.word	0xffffffff


	//   ....[7]....
        /*0058*/ 	.word	0xffffffff


	//   ....[8]....
        /*005c*/ 	.word	0xffffffff


	//   ....[9]....
        /*0060*/ 	.word	0xffffffff


	//   ....[10]....
        /*0064*/ 	.word	0xffffffff


	//   ....[11]....
        /*0068*/ 	.word	0xffffffff


	//   ....[12]....
        /*006c*/ 	.word	0xffffffff


	//   ....[13]....
        /*0070*/ 	.word	0xffffffff


	//   ....[14]....
        /*0074*/ 	.word	0xffffffff


	//   ....[15]....
        /*0078*/ 	.word	0xffffffff


	//   ....[16]....
        /*007c*/ 	.word	0xffffffff


	//   ....[17]....
        /*0080*/ 	.word	0xffffffff


	//   ....[18]....
        /*0084*/ 	.word	0xffffffff


	//   ....[19]....
        /*0088*/ 	.word	0xffffffff


	//----- nvinfo : EIATTR_COOP_GROUP_INSTR_OFFSETS
	.align		4
.L_2077:
        /*008c*/ 	.byte	0x04, 0x28
        /*008e*/ 	.short	(.L_2079 - .L_2078)


	//   ....[0]....
.L_2078:
        /*0090*/ 	.word	0x00001e20


	//   ....[1]....
        /*0094*/ 	.word	0x00001e40


	//   ....[2]....
        /*0098*/ 	.word	0x00001e60


	//   ....[3]....
        /*009c*/ 	.word	0x00001e80


	//   ....[4]....
        /*00a0*/ 	.word	0x00001ea0


	//   ....[5]....
        /*00a4*/ 	.word	0x00001ec0


	//   ....[6]....
        /*00a8*/ 	.word	0x00001ee0


	//   ....[7]....
        /*00ac*/ 	.word	0x00001f00


	//   ....[8]....
        /*00b0*/ 	.word	0x00001f20


	//   ....[9]....
        /*00b4*/ 	.word	0x00001f40


	//   ....[10]....
        /*00b8*/ 	.word	0x00004af0


	//   ....[11]....
        /*00bc*/ 	.word	0x00004b70


	//   ....[12]....
        /*00c0*/ 	.word	0x00004bf0


	//   ....[13]....
        /*00c4*/ 	.word	0x00004c60


	//   ....[14]....
        /*00c8*/ 	.word	0x00004ce0


	//   ....[15]....
        /*00cc*/ 	.word	0x00004d50


	//   ....[16]....
        /*00d0*/ 	.word	0x00004dd0


	//   ....[17]....
        /*00d4*/ 	.word	0x00004e40


	//   ....[18]....
        /*00d8*/ 	.word	0x00004ec0


	//   ....[19]....
        /*00dc*/ 	.word	0x00004f30


	//----- nvinfo : EIATTR_EXIT_INSTR_OFFSETS
	.align		4
.L_2079:
        /*00e0*/ 	.byte	0x04, 0x1c
        /*00e2*/ 	.short	(.L_2081 - .L_2080)


	//   ....[0]....
.L_2080:
        /*00e4*/ 	.word	0x00004a60


	//   ....[1]....
        /*00e8*/ 	.word	0x00004a90


	//----- nvinfo : EIATTR_MAX_THREADS
	.align		4
.L_2081:
        /*00ec*/ 	.byte	0x04, 0x05
        /*00ee*/ 	.short	(.L_2083 - .L_2082)
.L_2082:
        /*00f0*/ 	.word	0x00000080
        /*00f4*/ 	.word	0x00000001
        /*00f8*/ 	.word	0x00000001


	//----- nvinfo : EIATTR_CRS_STACK_SIZE
	.align		4
.L_2083:
        /*00fc*/ 	.byte	0x04, 0x1e
        /*00fe*/ 	.short	(.L_2085 - .L_2084)
.L_2084:
        /*0100*/ 	.word	0x00000000
.L_2085:


//--------------------- .nv.info._ZN10layer_norm13ln_bwd_kernelINS_13Kernel_traitsI6__halfS2_S2_S2_fjLj1024ELj1ELj4ELj1ELj16ENS_18Kernel_traits_baseILj1024ES2_S2_S2_S2_fjLj128EEEEELb1ELb0ELb0ELb1EEEvNS_9BwdParamsE --------------------------
	.section	.nv.info._ZN10layer_norm13ln_bwd_kernelINS_13Kernel_traitsI6__halfS2_S2_S2_fjLj1024ELj1ELj4ELj1ELj16ENS_18Kernel_traits_baseILj1024ES2_S2_S2_S2_fjLj128EEEEELb1ELb0ELb0ELb1EEEvNS_9BwdParamsE,"",@"SHT_CUDA_INFO"
	.sectionflags	@""
	.align	4


	//----- nvinfo : EIATTR_CUDA_API_VERSION
	.align		4
        /*0000*/ 	.byte	0x04, 0x37
        /*0002*/ 	.short	(.L_2087 - .L_2086)
.L_2086:
        /*0004*/ 	.word	0x00000082


	//----- nvinfo : EIATTR_SW2861232_WAR
	.align		4
.L_2087:
        /*0008*/ 	.byte	0x01, 0x35
	.zero		2


	//----- nvinfo : EIATTR_PARAM_CBANK
	.align		4
        /*000c*/ 	.byte	0x04, 0x0a
        /*000e*/ 	.short	(.L_2089 - .L_2088)
	.align		4
.L_2088:
        /*0010*/ 	.word	index@(.nv.constant0._ZN10layer_norm13ln_bwd_kernelINS_13Kernel_traitsI6__halfS2_S2_S2_fjLj1024ELj1ELj4ELj1ELj16ENS_18Kernel_traits_baseILj1024ES2_S2_S2_S2_fjLj128EEEEELb1ELb0ELb0ELb1EEEvNS_9BwdParamsE)
        /*0014*/ 	.short	0x0160
        /*0016*/ 	.short	0x0128


	//----- nvinfo : EIATTR_CBANK_PARAM_SIZE
	.align		4
.L_2089:
        /*0018*/ 	.byte	0x03, 0x19
        /*001a*/ 	.short	0x0128


	//----- nvinfo : EIATTR_KPARAM_INFO
	.align		4
        /*001c*/ 	.byte	0x04, 0x17
        /*001e*/ 	.short	(.L_2091 - .L_2090)
.L_2090:
        /*0020*/ 	.word	0x00000000
        /*0024*/ 	.short	0x0000
        /*0026*/ 	.short	0x0000
        /*0028*/ 	.byte	0x00, 0xf0, 0xa1, 0x04


	//----- nvinfo : EIATTR_MAXREG_COUNT
	.align		4
.L_2091:
        /*002c*/ 	.byte	0x03, 0x1b
        /*002e*/ 	.short	0x00ff


	//----- nvinfo : EIATTR_NUM_BARRIERS
	.align		4
        /*0030*/ 	.byte	0x02, 0x4c
        /*0032*/ 	.byte	0x01
	.zero		1


	//----- nvinfo : EIATTR_MERCURY_ISA_VERSION
	.align		4
        /*0034*/ 	.byte	0x03, 0x5f
        /*0036*/ 	.short	0x0000


	//----- nvinfo : EIATTR_COOP_GROUP_MASK_REGIDS
	.align		4
        /*0038*/ 	.byte	0x04, 0x29
        /*003a*/ 	.short	(.L_2093 - .L_2092)


	//   ....[0]....
.L_2092:
        /*003c*/ 	.word	0xffffffff


	//   ....[1]....
        /*0040*/ 	.word	0xffffffff


	//   ....[2]....
        /*0044*/ 	.word	0xffffffff


	//   ....[3]....
        /*0048*/ 	.word	0xffffffff


	//   ....[4]....
        /*004c*/ 	.word	0xffffffff


	//   ....[5]....
        /*0050*/ 	.word	0xffffffff


	//   ....[6]....
        /*0054*/ 	.word	0xffffffff


	//   ....[7]....
        /*0058*/ 	.word	0xffffffff


	//   ....[8]....
        /*005c*/ 	.word	0xffffffff


	//   ....[9]....
        /*0060*/ 	.word	0xffffffff


	//   ....[10]....
        /*0064*/ 	.word	0xffffffff


	//   ....[11]....
        /*0068*/ 	.word	0xffffffff


	//   ....[12]....
        /*006c*/ 	.word	0xffffffff


	//   ....[13]....
        /*0070*/ 	.word	0xffffffff


	//   ....[14]....
        /*0074*/ 	.word	0xffffffff


	//   ....[15]....
        /*0078*/ 	.word	0xffffffff


	//   ....[16]....
        /*007c*/ 	.word	0xffffffff


	//   ....[17]....
        /*0080*/ 	.word	0xffffffff


	//   ....[18]....
        /*0084*/ 	.word	0xffffffff


	//   ....[19]....
        /*0088*/ 	.word	0xffffffff


	//----- nvinfo : EIATTR_COOP_GROUP_INSTR_OFFSETS
	.align		4
.L_2093:
        /*008c*/ 	.byte	0x04, 0x28
        /*008e*/ 	.short	(.L_2095 - .L_2094)


	//   ....[0]....
.L_2094:
        /*0090*/ 	.word	0x00001d20


	//   ....[1]....
        /*0094*/ 	.word	0x00001d40


	//   ....[2]....
        /*0098*/ 	.word	0x00001d60


	//   ....[3]....
        /*009c*/ 	.word	0x00001d80


	//   ....[4]....
        /*00a0*/ 	.word	0x00001da0


	//   ....[5]....
        /*00a4*/ 	.word	0x00001dc0


	//   ....[6]....
        /*00a8*/ 	.word	0x00001de0


	//   ....[7]....
        /*00ac*/ 	.word	0x00001e00


	//   ....[8]....
        /*00b0*/ 	.word	0x00001e20


	//   ....[9]....
        /*00b4*/ 	.word	0x00001e40


	//   ....[10]....
        /*00b8*/ 	.word	0x000046d0


	//   ....[11]....
        /*00bc*/ 	.word	0x00004750


	//   ....[12]....
        /*00c0*/ 	.word	0x000047d0


	//   ....[13]....
        /*00c4*/ 	.word	0x00004840


	//   ....[14]....
        /*00c8*/ 	.word	0x000048c0


	//   ....[15]....
        /*00cc*/ 	.word	0x00004930


	//   ....[16]....
        /*00d0*/ 	.word	0x000049b0


	//   ....[17]....
        /*00d4*/ 	.word	0x00004a20


	//   ....[18]....
        /*00d8*/ 	.word	0x00004aa0


	//   ....[19]....
        /*00dc*/ 	.word	0x00004b10


	//----- nvinfo : EIATTR_EXIT_INSTR_OFFSETS
	.align		4
.L_2095:
        /*00e0*/ 	.byte	0x04, 0x1c
        /*00e2*/ 	.short	(.L_2097 - .L_2096)


	//   ....[0]....
.L_2096:
        /*00e4*/ 	.word	0x00004670


	//----- nvinfo : EIATTR_MAX_THREADS
	.align		4
.L_2097:
        /*00e8*/ 	.byte	0x04, 0x05
        /*00ea*/ 	.short	(.L_2099 - .L_2098)
.L_2098:
        /*00ec*/ 	.word	0x00000080
        /*00f0*/ 	.word	0x00000001
        /*00f4*/ 	.word	0x00000001


	//----- nvinfo : EIATTR_CRS_STACK_SIZE
	.align		4
.L_2099:
        /*00f8*/ 	.byte	0x04, 0x1e
        /*00fa*/ 	.short	(.L_2101 - .L_2100)
.L_2100:
        /*00fc*/ 	.word	0x00000000
.L_2101:


//--------------------- .nv.info._ZN10layer_norm22ln_bwd_finalize_kernelINS_22Kernel_traits_finalizeILj1024E6__halfS2_S2_S2_fjLb0ELj1024ELj4ENS_18Kernel_traits_baseILj1024ES2_S2_S2_S2_fjLj1024EEEEELb0ELb0EEEvNS_9BwdParamsE --------------------------
	.section	.nv.info._ZN10layer_norm22ln_bwd_finalize_kernelINS_22Kernel_traits_finalizeILj1024E6__halfS2_S2_S2_fjLb0ELj1024ELj4ENS_18Kernel_traits_baseILj1024ES2_S2_S2_S2_fjLj1024EEEEELb0ELb0EEEvNS_9BwdParamsE,"",@"SHT_CUDA_INFO"
	.sectionflags	@""
	.align	4


	//----- nvinfo : EIATTR_CUDA_API_VERSION
	.align		4
        /*0000*/ 	.byte	0x04, 0x37
        /*0002*/ 	.short	(.L_2103 - .L_2102)
.L_2102:
        /*0004*/ 	.word	0x00000082


	//----- nvinfo : EIATTR_SW2861232_WAR
	.align		4
.L_2103:
        /*0008*/ 	.byte	0x01, 0x35
	.zero		2


	//----- nvinfo : EIATTR_PARAM_CBANK
	.align		4
        /*000c*/ 	.byte	0x04, 0x0a
        /*000e*/ 	.short	(.L_2105 - .L_2104)
	.align		4
.L_2104:
        /*0010*/ 	.word	index@(.nv.constant0._ZN10layer_norm22ln_bwd_finalize_kernelINS_22Kernel_traits_finalizeILj1024E6__halfS2_S2_S2_fjLb0ELj1024ELj4ENS_18Kernel_traits_baseILj1024ES2_S2_S2_S2_fjLj1024EEEEELb0ELb0EEEvNS_9BwdParamsE)
        /*0014*/ 	.short	0x0160
        /*0016*/ 	.short	0x0128


	//----- nvinfo : EIATTR_CBANK_PARAM_SIZE
	.align		4
.L_2105:
        /*0018*/ 	.byte	0x03, 0x19
        /*001a*/ 	.short	0x0128


	//----- nvinfo : EIATTR_KPARAM_INFO
	.align		4
        /*001c*/ 	.byte	0x04, 0x17
        /*001e*/ 	.short	(.L_2107 - .L_2106)
.L_2106:
        /*0020*/ 	.word	0x00000000
        /*0024*/ 	.short	0x0000
        /*0026*/ 	.short	0x0000
        /*0028*/ 	.byte	0x00, 0xf0, 0xa1, 0x04


	//----- nvinfo : EIATTR_MAXREG_COUNT
	.align		4
.L_2107:
        /*002c*/ 	.byte	0x03, 0x1b
        /*002e*/ 	.short	0x0040


	//----- nvinfo : EIATTR_NUM_BARRIERS
	.align		4
        /*0030*/ 	.byte	0x02, 0x4c
        /*0032*/ 	.byte	0x01
	.zero		1


	//----- nvinfo : EIATTR_MERCURY_ISA_VERSION
	.align		4
        /*0034*/ 	.byte	0x03, 0x5f
        /*0036*/ 	.short	0x0000


	//----- nvinfo : EIATTR_COOP_GROUP_MASK_REGIDS
	.align		4
        /*0038*/ 	.byte	0x04, 0x29
        /*003a*/ 	.short	(.L_2109 - .L_2108)


	//   ....[0]....
.L_2108:
        /*003c*/ 	.word	0xffffffff


	//   ....[1]....
        /*0040*/ 	.word	0xffffffff


	//   ....[2]....
        /*0044*/ 	.word	0xffffffff


	//   ....[3]....
        /*0048*/ 	.word	0xffffffff


	//   ....[4]....
        /*004c*/ 	.word	0xffffffff


	//   ....[5]....
        /*0050*/ 	.word	0xffffffff


	//   ....[6]....
        /*0054*/ 	.word	0xffffffff


	//   ....[7]....
        /*0058*/ 	.word	0xffffffff


	//   ....[8]....
        /*005c*/ 	.word	0xffffffff


	//   ....[9]....
        /*0060*/ 	.word	0xffffffff


	//   ....[10]....
        /*0064*/ 	.word	0xffffffff


	//   ....[11]....
        /*0068*/ 	.word	0xffffffff


	//   ....[12]....
        /*006c*/ 	.word	0xffffffff


	//   ....[13]....
        /*0070*/ 	.word	0xffffffff


	//   ....[14]....
        /*0074*/ 	.word	0xffffffff


	//   ....[15]....
        /*0078*/ 	.word	0xffffffff


	//   ....[16]....
        /*007c*/ 	.word	0xffffffff


	//   ....[17]....
        /*0080*/ 	.word	0xffffffff


	//   ....[18]....
        /*0084*/ 	.word	0xffffffff


	//   ....[19]....
        /*0088*/ 	.word	0xffffffff


	//----- nvinfo : EIATTR_COOP_GROUP_INSTR_OFFSETS
	.align		4
.L_2109:
        /*008c*/ 	.byte	0x04, 0x28
        /*008e*/ 	.short	(.L_2111 - .L_2110)


	//   ....[0]....
.L_2110:
        /*0090*/ 	.word	0x00000820


	//   ....[1]....
        /*0094*/ 	.word	0x00000850


	//   ....[2]....
        /*0098*/ 	.word	0x00000860


	//   ....[3]....
        /*009c*/ 	.word	0x00000890


	//   ....[4]....
        /*00a0*/ 	.word	0x000008a0


	//   ....[5]....
        /*00a4*/ 	.word	0x000008d0


	//   ....[6]....
        /*00a8*/ 	.word	0x000008f0


	//   ....[7]....
        /*00ac*/ 	.word	0x00000900


	//   ....[8]....
        /*00b0*/ 	.word	0x00000930


	//   ....[9]....
        /*00b4*/ 	.word	0x00000940


	//   ....[10]....
        /*00b8*/ 	.word	0x00000b50


	//   ....[11]....
        /*00bc*/ 	.word	0x00000bc0


	//   ....[12]....
        /*00c0*/ 	.word	0x00000c20


	//   ....[13]....
        /*00c4*/ 	.word	0x00000c80


	//   ....[14]....
        /*00c8*/ 	.word	0x00000cf0


	//   ....[15]....
        /*00cc*/ 	.word	0x00000d60


	//   ....[16]....
        /*00d0*/ 	.word	0x00000dc0


	//   ....[17]....
        /*00d4*/ 	.word	0x00000e20


	//   ....[18]....
        /*00d8*/ 	.word	0x00000e80


	//   ....[19]....
        /*00dc*/ 	.word	0x00000ee0


	//----- nvinfo : EIATTR_EXIT_INSTR_OFFSETS
	.align		4
.L_2111:
        /*00e0*/ 	.byte	0x04, 0x1c
        /*00e2*/ 	.short	(.L_2113 - .L_2112)


	//   ....[0]....
.L_2112:
        /*00e4*/ 	.word	0x00000070


	//   ....[1]....
        /*00e8*/ 	.word	0x00000af0


	//----- nvinfo : EIATTR_MAX_THREADS
	.align		4
.L_2113:
        /*00ec*/ 	.byte	0x04, 0x05
        /*00ee*/ 	.short	(.L_2115 - .L_2114)
.L_2114:
        /*00f0*/ 	.word	0x00000400
        /*00f4*/ 	.word	0x00000001
        /*00f8*/ 	.word	0x00000001


	//----- nvinfo : EIATTR_CRS_STACK_SIZE
	.align		4
.L_2115:
        /*00fc*/ 	.byte	0x04, 0x1e
        /*00fe*/ 	.short	(.L_2117 - .L_2116)
.L_2116:
        /*0100*/ 	.word	0x00000000
.L_2117:


//--------------------- .nv.info._ZN10layer_norm13ln_bwd_kernelINS_13Kernel_traitsI6__halfS2_S2_S2_fjLj1024ELj1ELj4ELj1ELj16ENS_18Kernel_traits_baseILj1024ES2_S2_S2_S2_fjLj128EEEEELb1ELb0ELb1ELb0EEEvNS_9BwdParamsE --------------------------
	.section	.nv.info._ZN10layer_norm13ln_bwd_kernelINS_13Kernel_traitsI6__halfS2_S2_S2_fjLj1024ELj1ELj4ELj1ELj16ENS_18Kernel_traits_baseILj1024ES2_S2_S2_S2_fjLj128EEEEELb1ELb0ELb1ELb0EEEvNS_9BwdParamsE,"",@"SHT_CUDA_INFO"
	.sectionflags	@""
	.align	4


	//----- nvinfo : EIATTR_CUDA_API_VERSION
	.align		4
        /*0000*/ 	.byte	0x04, 0x37
        /*0002*/ 	.short	(.L_2119 - .L_2118)
.L_2118:
        /*0004*/ 	.word	0x00000082


	//----- nvinfo : EIATTR_SW2861232_WAR
	.align		4
.L_2119:
        /*0008*/ 	.byte	0x01, 0x35
	.zero		2


	//----- nvinfo : EIATTR_PARAM_CBANK
	.align		4
        /*000c*/ 	.byte	0x04, 0x0a
        /*000e*/ 	.short	(.L_2121 - .L_2120)
	.align		4
.L_2120:
        /*0010*/ 	.word	index@(.nv.constant0._ZN10layer_norm13ln_bwd_kernelINS_13Kernel_traitsI6__halfS2_S2_S2_fjLj1024ELj1ELj4ELj1ELj16ENS_18Kernel_traits_baseILj1024ES2_S2_S2_S2_fjLj128EEEEELb1ELb0ELb1ELb0EEEvNS_9BwdParamsE)
        /*0014*/ 	.short	0x0160
        /*0016*/ 	.short	0x0128


	//----- nvinfo : EIATTR_CBANK_PARAM_SIZE
	.align		4
.L_2121:
        /*0018*/ 	.byte	0x03, 0x19
        /*001a*/ 	.short	0x0128


	//----- nvinfo : EIATTR_KPARAM_INFO
	.align		4
        /*001c*/ 	.byte	0x04, 0x17
        /*001e*/ 	.short	(.L_2123 - .L_2122)
.L_2122:
        /*0020*/ 	.word	0x00000000
        /*0024*/ 	.short	0x0000
        /*0026*/ 	.short	0x0000
        /*0028*/ 	.byte	0x00, 0xf0, 0xa1, 0x04


	//----- nvinfo : EIATTR_MAXREG_COUNT
	.align		4
.L_2123:
        /*002c*/ 	.byte	0x03, 0x1b
        /*002e*/ 	.short	0x00ff


	//----- nvinfo : EIATTR_NUM_BARRIERS
	.align		4
        /*0030*/ 	.byte	0x02, 0x4c
        /*0032*/ 	.byte	0x01
	.zero		1


	//----- nvinfo : EIATTR_MERCURY_ISA_VERSION
	.align		4
        /*0034*/ 	.byte	0x03, 0x5f
        /*0036*/ 	.short	0x0000


	//----- nvinfo : EIATTR_COOP_GROUP_MASK_REGIDS
	.align		4
        /*0038*/ 	.byte	0x04, 0x29
        /*003a*/ 	.short	(.L_2125 - .L_2124)


	//   ....[0]....
.L_2124:
        /*003c*/ 	.word	0xffffffff


	//   ....[1]....
        /*0040*/ 	.word	0xffffffff


	//   ....[2]....
        /*0044*/ 	.word	0xffffffff


	//   ....[3]....
        /*0048*/ 	.word	0xffffffff


	//   ....[4]....
        /*004c*/ 	.word	0xffffffff


	//   ....[5]....
        /*0050*/ 	.word	0xffffffff


	//   ....[6]....
        /*0054*/ 	.word	0xffffffff


	//   ....[7]....
        /*0058*/ 	.word	0xffffffff


	//   ....[8]....
        /*005c*/ 	.word	0xffffffff


	//   ....[9]....
        /*0060*/ 	.word	0xffffffff


	//   ....[10]....
        /*0064*/ 	.word	0xffffffff


	//   ....[11]....
        /*0068*/ 	.word	0xffffffff


	//   ....[12]....
        /*006c*/ 	.word	0xffffffff


	//   ....[13]....
        /*0070*/ 	.word	0xffffffff


	//   ....[14]....
        /*0074*/ 	.word	0xffffffff


	//   ....[15]....
        /*0078*/ 	.word	0xffffffff


	//   ....[16]....
        /*007c*/ 	.word	0xffffffff


	//   ....[17]....
        /*0080*/ 	.word	0xffffffff


	//   ....[18]....
        /*0084*/ 	.word	0xffffffff


	//   ....[19]....
        /*0088*/ 	.word	0xffffffff


	//----- nvinfo : EIATTR_COOP_GROUP_INSTR_OFFSETS
	.align		4
.L_2125:
        /*008c*/ 	.byte	0x04, 0x28
        /*008e*/ 	.short	(.L_2127 - .L_2126)


	//   ....[0]....
.L_2126:
        /*0090*/ 	.word	0x00002240


	//   ....[1]....
        /*0094*/ 	.word	0x00002260


	//   ....[2]....
        /*0098*/ 	.word	0x00002280


	//   ....[3]....
        /*009c*/ 	.word	0x000022a0


	//   ....[4]....
        /*00a0*/ 	.word	0x000022c0


	//   ....[5]....
        /*00a4*/ 	.word	0x000022e0


	//   ....[6]....
        /*00a8*/ 	.word	0x00002300


	//   ....[7]....
        /*00ac*/ 	.word	0x00002320


	//   ....[8]....
        /*00b0*/ 	.word	0x00002340


	//   ....[9]....
        /*00b4*/ 	.word	0x00002360


	//   ....[10]....
        /*00b8*/ 	.word	0x000065d0


	//   ....[11]....
        /*00bc*/ 	.word	0x00006650


	//   ....[12]....
        /*00c0*/ 	.word	0x000066d0


	//   ....[13]....
        /*00c4*/ 	.word	0x00006740


	//   ....[14]....
        /*00c8*/ 	.word	0x000067c0


	//   ....[15]....
        /*00cc*/ 	.word	0x00006830


	//   ....[16]....
        /*00d0*/ 	.word	0x000068b0


	//   ....[17]....
        /*00d4*/ 	.word	0x00006920


	//   ....[18]....
        /*00d8*/ 	.word	0x000069a0


	//   ....[19]....
        /*00dc*/ 	.word	0x00006a10


	//----- nvinfo : EIATTR_EXIT_INSTR_OFFSETS
	.align		4
.L_2127:
        /*00e0*/ 	.byte	0x04, 0x1c
        /*00e2*/ 	.short	(.L_2129 - .L_2128)


	//   ....[0]....
.L_2128:
        /*00e4*/ 	.word	0x00006540


	//   ....[1]....
        /*00e8*/ 	.word	0x00006570


	//----- nvinfo : EIATTR_MAX_THREADS
	.align		4
.L_2129:
        /*00ec*/ 	.byte	0x04, 0x05
        /*00ee*/ 	.short	(.L_2131 - .L_2130)
.L_2130:
        /*00f0*/ 	.word	0x00000080
        /*00f4*/ 	.word	0x00000001
        /*00f8*/ 	.word	0x00000001


	//----- nvinfo : EIATTR_CRS_STACK_SIZE
	.align		4
.L_2131:
        /*00fc*/ 	.byte	0x04, 0x1e
        /*00fe*/ 	.short	(.L_2133 - .L_2132)
.L_2132:
        /*0100*/ 	.word	0x00000000
.L_2133:


//--------------------- .nv.info._ZN10layer_norm22ln_bwd_finalize_kernelINS_22Kernel_traits_finalizeILj1024E6__halfS2_S2_S2_fjLb0ELj1024ELj4ENS_18Kernel_traits_baseILj1024ES2_S2_S2_S2_fjLj1024EEEEELb0ELb1EEEvNS_9BwdParamsE --------------------------
	.section	.nv.info._ZN10layer_norm22ln_bwd_finalize_kernelINS_22Kernel_traits_finalizeILj1024E6__halfS2_S2_S2_fjLb0ELj1024ELj4ENS_18Kernel_traits_baseILj1024ES2_S2_S2_S2_fjLj1024EEEEELb0ELb1EEEvNS_9BwdParamsE,"",@"SHT_CUDA_INFO"
	.sectionflags	@""
	.align	4


	//----- nvinfo : EIATTR_CUDA_API_VERSION
	.align		4
        /*0000*/ 	.byte	0x04, 0x37
        /*0002*/ 	.short	(.L_2135 - .L_2134)
.L_2134:
        /*0004*/ 	.word	0x00000082


	//----- nvinfo : EIATTR_SW2861232_WAR
	.align		4
.L_2135:
        /*0008*/ 	.byte	0x01, 0x35
	.zero		2


	//----- nvinfo : EIATTR_PARAM_CBANK
	.align		4
        /*000c*/ 	.byte	0x04, 0x0a
        /*000e*/ 	.short	(.L_2137 - .L_2136)
	.align		4
.L_2136:
        /*0010*/ 	.word	index@(.nv.constant0._ZN10layer_norm22ln_bwd_finalize_kernelINS_22Kernel_traits_finalizeILj1024E6__halfS2_S2_S2_fjLb0ELj1024ELj4ENS_18Kernel_traits_baseILj1024ES2_S2_S2_S2_fjLj1024EEEEELb0ELb1EEEvNS_9BwdParamsE)
        /*0014*/ 	.short	0x0160
        /*0016*/ 	.short	0x0128


	//----- nvinfo : EIATTR_CBANK_PARAM_SIZE
	.align		4
.L_2137:
        /*0018*/ 	.byte	0x03, 0x19
        /*001a*/ 	.short	0x0128


	//----- nvinfo : EIATTR_KPARAM_INFO
	.align		4
        /*001c*/ 	.byte	0x04, 0x17
        /*001e*/ 	.short	(.L_2139 - .L_2138)
.L_2138:
        /*0020*/ 	.word	0x00000000
        /*0024*/ 	.short	0x0000
        /*0026*/ 	.short	0x0000
        /*0028*/ 	.byte	0x00, 0xf0, 0xa1, 0x04


	//----- nvinfo : EIATTR_MAXREG_COUNT
	.align		4
.L_2139:
        /*002c*/ 	.byte	0x03, 0x1b
        /*002e*/ 	.short	0x0040


	//----- nvinfo : EIATTR_NUM_BARRIERS
	.align		4
        /*0030*/ 	.byte	0x02, 0x4c
        /*0032*/ 	.byte	0x01
	.zero		1


	//----- nvinfo : EIATTR_MERCURY_ISA_VERSION
	.align		4
        /*0034*/ 	.byte	0x03, 0x5f
        /*0036*/ 	.short	0x0000


	//----- nvinfo : EIATTR_COOP_GROUP_MASK_REGIDS
	.align		4
        /*0038*/ 	.byte	0x04, 0x29
        /*003a*/ 	.short	(.L_2141 - .L_2140)


	//   ....[0]....
.L_2140:
        /*003c*/ 	.word	0xffffffff


	//   ....[1]....
        /*0040*/ 	.word	0xffffffff


	//   ....[2]....
        /*0044*/ 	.word	0xffffffff


	//   ....[3]....
        /*0048*/ 	.word	0xffffffff


	//   ....[4]....
        /*004c*/ 	.word	0xffffffff


	//   ....[5]....
        /*0050*/ 	.word	0xffffffff


	//   ....[6]....
        /*0054*/ 	.word	0xffffffff


	//   ....[7]....
        /*0058*/ 	.word	0xffffffff


	//   ....[8]....
        /*005c*/ 	.word	0xffffffff


	//   ....[9]....
        /*0060*/ 	.word	0xffffffff


	//   ....[10]....
        /*0064*/ 	.word	0xffffffff


	//   ....[11]....
        /*0068*/ 	.word	0xffffffff


	//   ....[12]....
        /*006c*/ 	.word	0xffffffff


	//   ....[13]....
        /*0070*/ 	.word	0xffffffff


	//   ....[14]....
        /*0074*/ 	.word	0xffffffff


	//   ....[15]....
        /*0078*/ 	.word	0xffffffff


	//   ....[16]....
        /*007c*/ 	.word	0xffffffff


	//   ....[17]....
        /*0080*/ 	.word	0xffffffff


	//   ....[18]....
        /*0084*/ 	.word	0xffffffff


	//   ....[19]....
        /*0088*/ 	.word	0xffffffff


	//----- nvinfo : EIATTR_COOP_GROUP_INSTR_OFFSETS
	.align		4
.L_2141:
        /*008c*/ 	.byte	0x04, 0x28
        /*008e*/ 	.short	(.L_2143 - .L_2142)


	//   ....[0]....
.L_2142:
        /*0090*/ 	.word	0x000007f0


	//   ....[1]....
        /*0094*/ 	.word	0x00000820


	//   ....[2]....
        /*0098*/ 	.word	0x00000840


	//   ....[3]....
        /*009c*/ 	.word	0x00000850


	//   ....[4]....
        /*00a0*/ 	.word	0x00000880


	//   ....[5]....
        /*00a4*/ 	.word	0x00000890


	//   ....[6]....
        /*00a8*/ 	.word	0x000008c0


	//   ....[7]....
        /*00ac*/ 	.word	0x000008d0


	//   ....[8]....
        /*00b0*/ 	.word	0x00000900


	//   ....[9]....
        /*00b4*/ 	.word	0x00000910


	//   ....[10]....
        /*00b8*/ 	.word	0x00000b00


	//   ....[11]....
        /*00bc*/ 	.word	0x00000b80


	//   ....[12]....
        /*00c0*/ 	.word	0x00000be0


	//   ....[13]....
        /*00c4*/ 	.word	0x00000c40


	//   ....[14]....
        /*00c8*/ 	.word	0x00000cb0


	//   ....[15]....
        /*00cc*/ 	.word	0x00000d20


	//   ....[16]....
        /*00d0*/ 	.word	0x00000d80


	//   ....[17]....
        /*00d4*/ 	.word	0x00000de0


	//   ....[18]....
        /*00d8*/ 	.word	0x00000e40


	//   ....[19]....
        /*00dc*/ 	.word	0x00000ea0


	//----- nvinfo : EIATTR_EXIT_INSTR_OFFSETS
	.align		4
.L_2143:
        /*00e0*/ 	.byte	0x04, 0x1c
        /*00e2*/ 	.short	(.L_2145 - .L_2144)


	//   ....[0]....
.L_2144:
        /*00e4*/ 	.word	0x00000070


	//   ....[1]....
        /*00e8*/ 	.word	0x00000aa0


	//----- nvinfo : EIATTR_MAX_THREADS
	.align		4
.L_2145:
        /*00ec*/ 	.byte	0x04, 0x05
        /*00ee*/ 	.short	(.L_2147 - .L_2146)
.L_2146:
        /*00f0*/ 	.word	0x00000400
        /*00f4*/ 	.word	0x00000001
        /*00f8*/ 	.word	0x00000001


	//----- nvinfo : EIATTR_CRS_STACK_SIZE
	.align		4
.L_2147:
        /*00fc*/ 	.byte	0x04, 0x1e
        /*00fe*/ 	.short	(.L_2149 - .L_2148)
.L_2148:
        /*0100*/ 	.word	0x00000000
.L_2149:


//--------------------- .nv.info._ZN10layer_norm13ln_bwd_kernelINS_13Kernel_traitsI6__halfS2_S2_S2_fjLj1024ELj1ELj4ELj1ELj16ENS_18Kernel_traits_baseILj1024ES2_S2_S2_S2_fjLj128EEEEELb1ELb0ELb1ELb1EEEvNS_9BwdParamsE --------------------------
	.section	.nv.info._ZN10layer_norm13ln_bwd_kernelINS_13Kernel_traitsI6__halfS2_S2_S2_fjLj1024ELj1ELj4ELj1ELj16ENS_18Kernel_traits_baseILj1024ES2_S2_S2_S2_fjLj128EEEEELb1ELb0ELb1ELb1EEEvNS_9BwdParamsE,"",@"SHT_CUDA_INFO"
	.sectionflags	@""
	.align	4


	//----- nvinfo : EIATTR_CUDA_API_VERSION
	.align		4
        /*0000*/ 	.byte	0x04, 0x37
        /*0002*/ 	.short	(.L_2151 - .L_2150)
.L_2150:
        /*0004*/ 	.word	0x00000082


	//----- nvinfo : EIATTR_SW2861232_WAR
	.align		4
.L_2151:
        /*0008*/ 	.byte	0x01, 0x35
	.zero		2


	//----- nvinfo : EIATTR_PARAM_CBANK
	.align		4
        /*000c*/ 	.byte	0x04, 0x0a
        /*000e*/ 	.short	(.L_2153 - .L_2152)
	.align		4
.L_2152:
        /*0010*/ 	.word	index@(.nv.constant0._ZN10layer_norm13ln_bwd_kernelINS_13Kernel_traitsI6__halfS2_S2_S2_fjLj1024ELj1ELj4ELj1ELj16ENS_18Kernel_traits_baseILj1024ES2_S2_S2_S2_fjLj128EEEEELb1ELb0ELb1ELb1EEEvNS_9BwdParamsE)
        /*0014*/ 	.short	0x0160
        /*0016*/ 	.short	0x0128


	//----- nvinfo : EIATTR_CBANK_PARAM_SIZE
	.align		4
.L_2153:
        /*0018*/ 	.byte	0x03, 0x19
        /*001a*/ 	.short	0x0128


	//----- nvinfo : EIATTR_KPARAM_INFO
	.align		4
        /*001c*/ 	.byte	0x04, 0x17
        /*001e*/ 	.short	(.L_2155 - .L_2154)
.L_2154:
        /*0020*/ 	.word	0x00000000
        /*0024*/ 	.short	0x0000
        /*0026*/ 	.short	0x0000
        /*0028*/ 	.byte	0x00, 0xf0, 0xa1, 0x04


	//----- nvinfo : EIATTR_MAXREG_COUNT
	.align		4
.L_2155:
        /*002c*/ 	.byte	0x03, 0x1b
        /*002e*/ 	.short	0x00ff


	//----- nvinfo : EIATTR_NUM_BARRIERS
	.align		4
        /*0030*/ 	.byte	0x02, 0x4c
        /*0032*/ 	.byte	0x01
	.zero		1


	//----- nvinfo : EIATTR_MERCURY_ISA_VERSION
	.align		4
        /*0034*/ 	.byte	0x03, 0x5f
        /*0036*/ 	.short	0x0000


	//----- nvinfo : EIATTR_COOP_GROUP_MASK_REGIDS
	.align		4
        /*0038*/ 	.byte	0x04, 0x29
        /*003a*/ 	.short	(.L_2157 - .L_2156)


	//   ....[0]....
.L_2156:
        /*003c*/ 	.word	0xffffffff


	//   ....[1]....
        /*0040*/ 	.word	0xffffffff


	//   ....[2]....
        /*0044*/ 	.word	0xffffffff


	//   ....[3]....
        /*0048*/ 	.word	0xffffffff


	//   ....[4]....
        /*004c*/ 	.word	0xffffffff


	//   ....[5]....
        /*0050*/ 	.word	0xffffffff


	//   ....[6]....
        /*0054*/ 	.word	0xffffffff


	//   ....[7]....
        /*0058*/ 	.word	0xffffffff


	//   ....[8]....
        /*005c*/ 	.word	0xffffffff


	//   ....[9]....
        /*0060*/ 	.word	0xffffffff


	//   ....[10]....
        /*0064*/ 	.word	0xffffffff


	//   ....[11]....
        /*0068*/ 	.word	0xffffffff


	//   ....[12]....
        /*006c*/ 	.word	0xffffffff


	//   ....[13]....
        /*0070*/ 	.word	0xffffffff


	//   ....[14]....
        /*0074*/ 	.word	0xffffffff


	//   ....[15]....
        /*0078*/ 	.word	0xffffffff


	//   ....[16]....
        /*007c*/ 	.word	0xffffffff


	//   ....[17]....
        /*0080*/ 	.word	0xffffffff


	//   ....[18]....
        /*0084*/ 	.word	0xffffffff


	//   ....[19]....
        /*0088*/ 	.word	0xffffffff


	//----- nvinfo : EIATTR_COOP_GROUP_INSTR_OFFSETS
	.align		4
.L_2157:
        /*008c*/ 	.byte	0x04, 0x28
        /*008e*/ 	.short	(.L_2159 - .L_2158)


	//   ....[0]....
.L_2158:
        /*0090*/ 	.word	0x00002050


	//   ....[1]....
        /*0094*/ 	.word	0x00002070


	//   ....[2]....
        /*0098*/ 	.word	0x00002090


	//   ....[3]....
        /*009c*/ 	.word	0x000020b0


	//   ....[4]....
        /*00a0*/ 	.word	0x000020d0


	//   ....[5]....
        /*00a4*/ 	.word	0x000020f0


	//   ....[6]....
        /*00a8*/ 	.word	0x00002110


	//   ....[7]....
        /*00ac*/ 	.word	0x00002130


	//   ....[8]....
        /*00b0*/ 	.word	0x00002150


	//   ....[9]....
        /*00b4*/ 	.word	0x00002170


	//   ....[10]....
        /*00b8*/ 	.word	0x00005c80


	//   ....[11]....
        /*00bc*/ 	.word	0x00005d00


	//   ....[12]....
        /*00c0*/ 	.word	0x00005d80


	//   ....[13]....
        /*00c4*/ 	.word	0x00005df0


	//   ....[14]....
        /*00c8*/ 	.word	0x00005e70


	//   ....[15]....
        /*00cc*/ 	.word	0x00005ee0


	//   ....[16]....
        /*00d0*/ 	.word	0x00005f60


	//   ....[17]....
        /*00d4*/ 	.word	0x00005fd0


	//   ....[18]....
        /*00d8*/ 	.word	0x00006050


	//   ....[19]....
        /*00dc*/ 	.word	0x000060c0


	//----- nvinfo : EIATTR_EXIT_INSTR_OFFSETS
	.align		4
.L_2159:
        /*00e0*/ 	.byte	0x04, 0x1c
        /*00e2*/ 	.short	(.L_2161 - .L_2160)


	//   ....[0]....
.L_2160:
        /*00e4*/ 	.word	0x00005c20


	//----- nvinfo : EIATTR_MAX_THREADS
	.align		4
.L_2161:
        /*00e8*/ 	.byte	0x04, 0x05
        /*00ea*/ 	.short	(.L_2163 - .L_2162)
.L_2162:
        /*00ec*/ 	.word	0x00000080
        /*00f0*/ 	.word	0x00000001
        /*00f4*/ 	.word	0x00000001


	//----- nvinfo : EIATTR_CRS_STACK_SIZE
	.align		4
.L_2163:
        /*00f8*/ 	.byte	0x04, 0x1e
        /*00fa*/ 	.short	(.L_2165 - .L_2164)
.L_2164:
        /*00fc*/ 	.word	0x00000000
.L_2165:


//--------------------- .nv.info._ZN10layer_norm13ln_bwd_kernelINS_13Kernel_traitsI6__halfS2_S2_S2_fjLj1024ELj1ELj4ELj1ELj16ENS_18Kernel_traits_baseILj1024ES2_S2_S2_S2_fjLj128EEEEELb1ELb1ELb0ELb0EEEvNS_9BwdParamsE --------------------------
	.section	.nv.info._ZN10layer_norm13ln_bwd_kernelINS_13Kernel_traitsI6__halfS2_S2_S2_fjLj1024ELj1ELj4ELj1ELj16ENS_18Kernel_traits_baseILj1024ES2_S2_S2_S2_fjLj128EEEEELb1ELb1ELb0ELb0EEEvNS_9BwdParamsE,"",@"SHT_CUDA_INFO"
	.sectionflags	@""
	.align	4


	//----- nvinfo : EIATTR_CUDA_API_VERSION
	.align		4
        /*0000*/ 	.byte	0x04, 0x37
        /*0002*/ 	.short	(.L_2167 - .L_2166)
.L_2166:
        /*0004*/ 	.word	0x00000082


	//----- nvinfo : EIATTR_SW2861232_WAR
	.align		4
.L_2167:
        /*0008*/ 	.byte	0x01, 0x35
	.zero		2


	//----- nvinfo : EIATTR_PARAM_CBANK
	.align		4
        /*000c*/ 	.byte	0x04, 0x0a
        /*000e*/ 	.short	(.L_2169 - .L_2168)
	.align		4
.L_2168:
        /*0010*/ 	.word	index@(.nv.constant0._ZN10layer_norm13ln_bwd_kernelINS_13Kernel_traitsI6__halfS2_S2_S2_fjLj1024ELj1ELj4ELj1ELj16ENS_18Kernel_traits_baseILj1024ES2_S2_S2_S2_fjLj128EEEEELb1ELb1ELb0ELb0EEEvNS_9BwdParamsE)
        /*0014*/ 	.short	0x0160
        /*0016*/ 	.short	0x0128


	//----- nvinfo : EIATTR_CBANK_PARAM_SIZE
	.align		4
.L_2169:
        /*0018*/ 	.byte	0x03, 0x19
        /*001a*/ 	.short	0x0128


	//----- nvinfo : EIATTR_KPARAM_INFO
	.align		4
        /*001c*/ 	.byte	0x04, 0x17
        /*001e*/ 	.short	(.L_2171 - .L_2170)
.L_2170:
        /*0020*/ 	.word	0x00000000
        /*0024*/ 	.short	0x0000
        /*0026*/ 	.short	0x0000
        /*0028*/ 	.byte	0x00, 0xf0, 0xa1, 0x04


	//----- nvinfo : EIATTR_MAXREG_COUNT
	.align		4
.L_2171:
        /*002c*/ 	.byte	0x03, 0x1b
        /*002e*/ 	.short	0x00ff


	//----- nvinfo : EIATTR_NUM_BARRIERS
	.align		4
        /*0030*/ 	.byte	0x02, 0x4c
        /*0032*/ 	.byte	0x01
	.zero		1


	//----- nvinfo : EIATTR_ANNOTATIONS
	.align		4
        /*0034*/ 	.byte	0x04, 0x55
        /*0036*/ 	.short	(.L_2173 - .L_2172)


	//   ....[0]....
.L_2172:
        /* <DEDUP_REMOVED lines=18> */


	//----- nvinfo : EIATTR_MERCURY_ISA_VERSION
	.align		4
.L_2173:
        /*0148*/ 	.byte	0x03, 0x5f
        /*014a*/ 	.short	0x0000


	//----- nvinfo : EIATTR_COOP_GROUP_MASK_REGIDS
	.align		4
        /*014c*/ 	.byte	0x04, 0x29
        /*014e*/ 	.short	(.L_2175 - .L_2174)


	//   ....[0]....
.L_2174:
        /*0150*/ 	.word	0xffffffff


	//   ....[1]....
        /*0154*/ 	.word	0xffffffff


	//   ....[2]....
        /*0158*/ 	.word	0xffffffff


	//   ....[3]....
        /*015c*/ 	.word	0xffffffff


	//   ....[4]....
        /*0160*/ 	.word	0xffffffff


	//   ....[5]....
        /*0164*/ 	.word	0xffffffff


	//   ....[6]....
        /*0168*/ 	.word	0xffffffff


	//   ....[7]....
        /*016c*/ 	.word	0xffffffff


	//   ....[8]....
        /*0170*/ 	.word	0xffffffff


	//   ....[9]....
        /*0174*/ 	.word	0xffffffff


	//   ....[10]....
        /*0178*/ 	.word	0xffffffff


	//   ....[11]....
        /*017c*/ 	.word	0xffffffff


	//   ....[12]....
        /*0180*/ 	.word	0xffffffff


	//   ....[13]....
        /*0184*/ 	.word	0xffffffff


	//   ....[14]....
        /*0188*/ 	.word	0xffffffff


	//   ....[15]....
        /*018c*/ 	.word	0xffffffff


	//   ....[16]....
        /*0190*/ 	.word	0xffffffff


	//   ....[17]....
        /*0194*/ 	.word	0xffffffff


	//   ....[18]....
        /*0198*/ 	.word	0xffffffff


	//   ....[19]....
        /*019c*/ 	.word	0xffffffff


	//----- nvinfo : EIATTR_COOP_GROUP_INSTR_OFFSETS
	.align		4
.L_2175:
        /*01a0*/ 	.byte	0x04, 0x28
        /*01a2*/ 	.short	(.L_2177 - .L_2176)


	//   ....[0]....
.L_2176:
        /*01a4*/ 	.word	0x000023f0


	//   ....[1]....
        /*01a8*/ 	.word	0x00002410


	//   ....[2]....
        /*01ac*/ 	.word	0x00002440


	//   ....[3]....
        /*01b0*/ 	.word	0x00002460


	//   ....[4]....
        /*01b4*/ 	.word	0x00002480


	//   ....[5]....
        /*01b8*/ 	.word	0x000024a0


	//   ....[6]....
        /*01bc*/ 	.word	0x000024b0


	//   ....[7]....
        /*01c0*/ 	.word	0x000024e0


	//   ....[8]....
        /*01c4*/ 	.word	0x000024f0


	//   ....[9]....
        /*01c8*/ 	.word	0x00002510


	//   ....[10]....
        /*01cc*/ 	.word	0x00006460


	//   ....[11]....
        /*01d0*/ 	.word	0x000064e0


	//   ....[12]....
        /*01d4*/ 	.word	0x00006560


	//   ....[13]....
        /*01d8*/ 	.word	0x000065d0


	//   ....[14]....
        /*01dc*/ 	.word	0x00006650


	//   ....[15]....
        /*01e0*/ 	.word	0x000066c0


	//   ....[16]....
        /*01e4*/ 	.word	0x00006740


	//   ....[17]....
        /*01e8*/ 	.word	0x000067b0


	//   ....[18]....
        /*01ec*/ 	.word	0x00006830


	//   ....[19]....
        /*01f0*/ 	.word	0x000068a0


	//----- nvinfo : EIATTR_EXIT_INSTR_OFFSETS
	.align		4
.L_2177:
        /*01f4*/ 	.byte	0x04, 0x1c
        /*01f6*/ 	.short	(.L_2179 - .L_2178)


	//   ....[0]....
.L_2178:
        /*01f8*/ 	.word	0x00006380


	//   ....[1]....
        /*01fc*/ 	.word	0x00006400


	//----- nvinfo : EIATTR_MAX_THREADS
	.align		4
.L_2179:
        /*0200*/ 	.byte	0x04, 0x05
        /*0202*/ 	.short	(.L_2181 - .L_2180)
.L_2180:
        /*0204*/ 	.word	0x00000080
        /*0208*/ 	.word	0x00000001
        /*020c*/ 	.word	0x00000001


	//----- nvinfo : EIATTR_CRS_STACK_SIZE
	.align		4
.L_2181:
        /*0210*/ 	.byte	0x04, 0x1e
        /*0212*/ 	.short	(.L_2183 - .L_2182)
.L_2182:
        /*0214*/ 	.word	0x00000000
.L_2183:


//--------------------- .nv.info._ZN10layer_norm13ln_bwd_kernelINS_13Kernel_traitsI6__halfS2_S2_S2_fjLj1024ELj1ELj4ELj1ELj16ENS_18Kernel_traits_baseILj1024ES2_S2_S2_S2_fjLj128EEEEELb1ELb1ELb0ELb1EEEvNS_9BwdParamsE --------------------------
	.section	.nv.info._ZN10layer_norm13ln_bwd_kernelINS_13Kernel_traitsI6__halfS2_S2_S2_fjLj1024ELj1ELj4ELj1ELj16ENS_18Kernel_traits_baseILj1024ES2_S2_S2_S2_fjLj128EEEEELb1ELb1ELb0ELb1EEEvNS_9BwdParamsE,"",@"SHT_CUDA_INFO"
	.sectionflags	@""
	.align	4


	//----- nvinfo : EIATTR_CUDA_API_VERSION
	.align		4
        /*0000*/ 	.byte	0x04, 0x37
        /*0002*/ 	.short	(.L_2185 - .L_2184)
.L_2184:
        /*0004*/ 	.word	0x00000082


	//----- nvinfo : EIATTR_SW2861232_WAR
	.align		4
.L_2185:
        /*0008*/ 	.byte	0x01, 0x35
	.zero		2


	//----- nvinfo : EIATTR_PARAM_CBANK
	.align		4
        /*000c*/ 	.byte	0x04, 0x0a
        /*000e*/ 	.short	(.L_2187 - .L_2186)
	.align		4
.L_2186:
        /*0010*/ 	.word	index@(.nv.constant0._ZN10layer_norm13ln_bwd_kernelINS_13Kernel_traitsI6__halfS2_S2_S2_fjLj1024ELj1ELj4ELj1ELj16ENS_18Kernel_traits_baseILj1024ES2_S2_S2_S2_fjLj128EEEEELb1ELb1ELb0ELb1EEEvNS_9BwdParamsE)
        /*0014*/ 	.short	0x0160
        /*0016*/ 	.short	0x0128


	//----- nvinfo : EIATTR_CBANK_PARAM_SIZE
	.align		4
.L_2187:
        /*0018*/ 	.byte	0x03, 0x19
        /*001a*/ 	.short	0x0128


	//----- nvinfo : EIATTR_KPARAM_INFO
	.align		4
        /*001c*/ 	.byte	0x04, 0x17
        /*001e*/ 	.short	(.L_2189 - .L_2188)
.L_2188:
        /*0020*/ 	.word	0x00000000
        /*0024*/ 	.short	0x0000
        /*0026*/ 	.short	0x0000
        /*0028*/ 	.byte	0x00, 0xf0, 0xa1, 0x04


	//----- nvinfo : EIATTR_MAXREG_COUNT
	.align		4
.L_2189:
        /*002c*/ 	.byte	0x03, 0x1b
        /*002e*/ 	.short	0x00ff


	//----- nvinfo : EIATTR_NUM_BARRIERS
	.align		4
        /*0030*/ 	.byte	0x02, 0x4c
        /*0032*/ 	.byte	0x01
	.zero		1


	//----- nvinfo : EIATTR_MERCURY_ISA_VERSION
	.align		4
        /*0034*/ 	.byte	0x03, 0x5f
        /*0036*/ 	.short	0x0000


	//----- nvinfo : EIATTR_COOP_GROUP_MASK_REGIDS
	.align		4
        /*0038*/ 	.byte	0x04, 0x29
        /*003a*/ 	.short	(.L_2191 - .L_2190)


	//   ....[0]....
.L_2190:
        /*003c*/ 	.word	0xffffffff


	//   ....[1]....
        /*0040*/ 	.word	0xffffffff


	//   ....[2]....
        /*0044*/ 	.word	0xffffffff


	//   ....[3]....
        /*0048*/ 	.word	0xffffffff


	//   ....[4]....
        /*004c*/ 	.word	0xffffffff


	//   ....[5]....
        /*0050*/ 	.word	0xffffffff


	//   ....[6]....
        /*0054*/ 	.word	0xffffffff


	//   ....[7]....
        /*0058*/ 	.word	0xffffffff


	//   ....[8]....
        /*005c*/ 	.word	0xffffffff


	//   ....[9]....
        /*0060*/ 	.word	0xffffffff


	//   ....[10]....
        /*0064*/ 	.word	0xffffffff


	//   ....[11]....
        /*0068*/ 	.word	0xffffffff


	//   ....[12]....
        /*006c*/ 	.word	0xffffffff


	//   ....[13]....
        /*0070*/ 	.word	0xffffffff


	//   ....[14]....
        /*0074*/ 	.word	0xffffffff


	//   ....[15]....
        /*0078*/ 	.word	0xffffffff


	//   ....[16]....
        /*007c*/ 	.word	0xffffffff


	//   ....[17]....
        /*0080*/ 	.word	0xffffffff


	//   ....[18]....
        /*0084*/ 	.word	0xffffffff


	//   ....[19]....
        /*0088*/ 	.word	0xffffffff


	//----- nvinfo : EIATTR_COOP_GROUP_INSTR_OFFSETS
	.align		4
.L_2191:
        /*008c*/ 	.byte	0x04, 0x28
        /*008e*/ 	.short	(.L_2193 - .L_2192)


	//   ....[0]....
.L_2192:
        /*0090*/ 	.word	0x00001f90


	//   ....[1]....
        /*0094*/ 	.word	0x00001fb0


	//   ....[2]....
        /*0098*/ 	.word	0x00001fd0


	//   ....[3]....
        /*009c*/ 	.word	0x00001ff0


	//   ....[4]....
        /*00a0*/ 	.word	0x00002010


	//   ....[5]....
        /*00a4*/ 	.word	0x00002030


	//   ....[6]....
        /*00a8*/ 	.word	0x00002050


	//   ....[7]....
        /*00ac*/ 	.word	0x00002070


	//   ....[8]....
        /*00b0*/ 	.word	0x00002090


	//   ....[9]....
        /*00b4*/ 	.word	0x000020b0


	//   ....[10]....
        /*00b8*/ 	.word	0x00005c60


	//   ....[11]....
        /*00bc*/ 	.word	0x00005ce0


	//   ....[12]....
        /*00c0*/ 	.word	0x00005d60


	//   ....[13]....
        /*00c4*/ 	.word	0x00005dd0


	//   ....[14]....
        /*00c8*/ 	.word	0x00005e50


	//   ....[15]....
        /*00cc*/ 	.word	0x00005ec0


	//   ....[16]....
        /*00d0*/ 	.word	0x00005f40


	//   ....[17]....
        /*00d4*/ 	.word	0x00005fb0


	//   ....[18]....
        /*00d8*/ 	.word	0x00006030


	//   ....[19]....
        /*00dc*/ 	.word	0x000060a0


	//----- nvinfo : EIATTR_EXIT_INSTR_OFFSETS
	.align		4
.L_2193:
        /*00e0*/ 	.byte	0x04, 0x1c
        /*00e2*/ 	.short	(.L_2195 - .L_2194)


	//   ....[0]....
.L_2194:
        /*00e4*/ 	.word	0x00005c00


	//----- nvinfo : EIATTR_MAX_THREADS
	.align		4
.L_2195:
        /*00e8*/ 	.byte	0x04, 0x05
        /*00ea*/ 	.short	(.L_2197 - .L_2196)
.L_2196:
        /*00ec*/ 	.word	0x00000080
        /*00f0*/ 	.word	0x00000001
        /*00f4*/ 	.word	0x00000001


	//----- nvinfo : EIATTR_CRS_STACK_SIZE
	.align		4
.L_2197:
        /*00f8*/ 	.byte	0x04, 0x1e
        /*00fa*/ 	.short	(.L_2199 - .L_2198)
.L_2198:
        /*00fc*/ 	.word	0x00000000
.L_2199:


//--------------------- .nv.info._ZN10layer_norm22ln_bwd_finalize_kernelINS_22Kernel_traits_finalizeILj1024E6__halfS2_S2_S2_fjLb1ELj1024ELj4ENS_18Kernel_traits_baseILj1024ES2_S2_S2_S2_fjLj1024EEEEELb1ELb0EEEvNS_9BwdParamsE --------------------------
	.section	.nv.info._ZN10layer_norm22ln_bwd_finalize_kernelINS_22Kernel_traits_finalizeILj1024E6__halfS2_S2_S2_fjLb1ELj1024ELj4ENS_18Kernel_traits_baseILj1024ES2_S2_S2_S2_fjLj1024EEEEELb1ELb0EEEvNS_9BwdParamsE,"",@"SHT_CUDA_INFO"
	.sectionflags	@""
	.align	4


	//----- nvinfo : EIATTR_CUDA_API_VERSION
	.align		4
        /*0000*/ 	.byte	0x04, 0x37
        /*0002*/ 	.short	(.L_2201 - .L_2200)
.L_2200:
        /*0004*/ 	.word	0x00000082


	//----- nvinfo : EIATTR_SW2861232_WAR
	.align		4
.L_2201:
        /*0008*/ 	.byte	0x01, 0x35
	.zero		2


	//----- nvinfo : EIATTR_PARAM_CBANK
	.align		4
        /*000c*/ 	.byte	0x04, 0x0a
        /*000e*/ 	.short	(.L_2203 - .L_2202)
	.align		4
.L_2202:
        /*0010*/ 	.word	index@(.nv.constant0._ZN10layer_norm22ln_bwd_finalize_kernelINS_22Kernel_traits_finalizeILj1024E6__halfS2_S2_S2_fjLb1ELj1024ELj4ENS_18Kernel_traits_baseILj1024ES2_S2_S2_S2_fjLj1024EEEEELb1ELb0EEEvNS_9BwdParamsE)
        /*0014*/ 	.short	0x0160
        /*0016*/ 	.short	0x0128


	//----- nvinfo : EIATTR_CBANK_PARAM_SIZE
	.align		4
.L_2203:
        /*0018*/ 	.byte	0x03, 0x19
        /*001a*/ 	.short	0x0128


	//----- nvinfo : EIATTR_KPARAM_INFO
	.align		4
        /*001c*/ 	.byte	0x04, 0x17
        /*001e*/ 	.short	(.L_2205 - .L_2204)
.L_2204:
        /*0020*/ 	.word	0x00000000
        /*0024*/ 	.short	0x0000
        /*0026*/ 	.short	0x0000
        /*0028*/ 	.byte	0x00, 0xf0, 0xa1, 0x04


	//----- nvinfo : EIATTR_MAXREG_COUNT
	.align		4
.L_2205:
        /*002c*/ 	.byte	0x03, 0x1b
        /*002e*/ 	.short	0x0040


	//----- nvinfo : EIATTR_NUM_BARRIERS
	.align		4
        /*0030*/ 	.byte	0x02, 0x4c
        /*0032*/ 	.byte	0x01
	.zero		1


	//----- nvinfo : EIATTR_MERCURY_ISA_VERSION
	.align		4
        /*0034*/ 	.byte	0x03, 0x5f
        /*0036*/ 	.short	0x0000


	//----- nvinfo : EIATTR_COOP_GROUP_MASK_REGIDS
	.align		4
        /*0038*/ 	.byte	0x04, 0x29
        /*003a*/ 	.short	(.L_2207 - .L_2206)


	//   ....[0]....
.L_2206:
        /*003c*/ 	.word	0xffffffff


	//   ....[1]....
        /*0040*/ 	.word	0xffffffff


	//   ....[2]....
        /*0044*/ 	.word	0xffffffff


	//   ....[3]....
        /*0048*/ 	.word	0xffffffff


	//   ....[4]....
        /*004c*/ 	.word	0xffffffff


	//   ....[5]....
        /*0050*/ 	.word	0xffffffff


	//   ....[6]....
        /*0054*/ 	.word	0xffffffff


	//   ....[7]....
        /*0058*/ 	.word	0xffffffff


	//   ....[8]....
        /*005c*/ 	.word	0xffffffff


	//   ....[9]....
        /*0060*/ 	.word	0xffffffff


	//   ....[10]....
        /*0064*/ 	.word	0xffffffff


	//   ....[11]....
        /*0068*/ 	.word	0xffffffff


	//   ....[12]....
        /*006c*/ 	.word	0xffffffff


	//   ....[13]....
        /*0070*/ 	.word	0xffffffff


	//   ....[14]....
        /*0074*/ 	.word	0xffffffff


	//   ....[15]....
        /*0078*/ 	.word	0xffffffff


	//   ....[16]....
        /*007c*/ 	.word	0xffffffff


	//   ....[17]....
        /*0080*/ 	.word	0xffffffff


	//   ....[18]....
        /*0084*/ 	.word	0xffffffff


	//   ....[19]....
        /*0088*/ 	.word	0xffffffff


	//   ....[20]....
        /*008c*/ 	.word	0xffffffff


	//   ....[21]....
        /*0090*/ 	.word	0xffffffff


	//   ....[22]....
        /*0094*/ 	.word	0xffffffff


	//   ....[23]....
        /*0098*/ 	.word	0xffffffff


	//   ....[24]....
        /*009c*/ 	.word	0xffffffff


	//   ....[25]....
        /*00a0*/ 	.word	0xffffffff


	//   ....[26]....
        /*00a4*/ 	.word	0xffffffff


	//   ....[27]....
        /*00a8*/ 	.word	0xffffffff


	//   ....[28]....
        /*00ac*/ 	.word	0xffffffff


	//   ....[29]....
        /*00b0*/ 	.word	0xffffffff


	//----- nvinfo : EIATTR_COOP_GROUP_INSTR_OFFSETS
	.align		4
.L_2207:
        /*00b4*/ 	.byte	0x04, 0x28
        /*00b6*/ 	.short	(.L_2209 - .L_2208)


	//   ....[0]....
.L_2208:
        /*00b8*/ 	.word	0x000009d0


	//   ....[1]....
        /*00bc*/ 	.word	0x00000a00


	//   ....[2]....
        /*00c0*/ 	.word	0x00000a10


	//   ....[3]....
        /*00c4*/ 	.word	0x00000a30


	//   ....[4]....
        /*00c8*/ 	.word	0x00000a50


	//   ....[5]....
        /*00cc*/ 	.word	0x00000a60


	//   ....[6]....
        /*00d0*/ 	.word	0x00000a90


	//   ....[7]....
        /*00d4*/ 	.word	0x00000ab0


	//   ....[8]....
        /*00d8*/ 	.word	0x00000ac0


	//   ....[9]....
        /*00dc*/ 	.word	0x00000af0


	//   ....[10]....
        /*00e0*/ 	.word	0x00000b10


	//   ....[11]....
        /*00e4*/ 	.word	0x00000b20


	//   ....[12]....
        /*00e8*/ 	.word	0x00000b50


	//   ....[13]....
        /*00ec*/ 	.word	0x00000b70


	//   ....[14]....
        /*00f0*/ 	.word	0x00000b80


	//   ....[15]....
        /*00f4*/ 	.word	0x00000e20


	//   ....[16]....
        /*00f8*/ 	.word	0x00000e80


	//   ....[17]....
        /*00fc*/ 	.word	0x00000ee0


	//   ....[18]....
        /*0100*/ 	.word	0x00000f40


	//   ....[19]....
        /*0104*/ 	.word	0x00000fb0


	//   ....[20]....
        /*0108*/ 	.word	0x00001020


	//   ....[21]....
        /*010c*/ 	.word	0x00001080


	//   ....[22]....
        /*0110*/ 	.word	0x000010e0


	//   ....[23]....
        /*0114*/ 	.word	0x00001140


	//   ....[24]....
        /*0118*/ 	.word	0x000011b0


	//   ....[25]....
        /*011c*/ 	.word	0x00001220


	//   ....[26]....
        /*0120*/ 	.word	0x00001280


	//   ....[27]....
        /*0124*/ 	.word	0x000012e0


	//   ....[28]....
        /*0128*/ 	.word	0x00001340


	//   ....[29]....
        /*012c*/ 	.word	0x000013a0


	//----- nvinfo : EIATTR_EXIT_INSTR_OFFSETS
	.align		4
.L_2209:
        /*0130*/ 	.byte	0x04, 0x1c
        /*0132*/ 	.short	(.L_2211 - .L_2210)


	//   ....[0]....
.L_2210:
        /*0134*/ 	.word	0x00000070


	//   ....[1]....
        /*0138*/ 	.word	0x00000dc0


	//----- nvinfo : EIATTR_MAX_THREADS
	.align		4
.L_2211:
        /*013c*/ 	.byte	0x04, 0x05
        /*013e*/ 	.short	(.L_2213 - .L_2212)
.L_2212:
        /*0140*/ 	.word	0x00000400
        /*0144*/ 	.word	0x00000001
        /*0148*/ 	.word	0x00000001


	//----- nvinfo : EIATTR_CRS_STACK_SIZE
	.align		4
.L_2213:
        /*014c*/ 	.byte	0x04, 0x1e
        /*014e*/ 	.short	(.L_2215 - .L_2214)
.L_2214:
        /*0150*/ 	.word	0x00000000
.L_2215:


//--------------------- .nv.info._ZN10layer_norm13ln_bwd_kernelINS_13Kernel_traitsI6__halfS2_S2_S2_fjLj1024ELj1ELj4ELj1ELj16ENS_18Kernel_traits_baseILj1024ES2_S2_S2_S2_fjLj128EEEEELb1ELb1ELb1ELb0EEEvNS_9BwdParamsE --------------------------
	.section	.nv.info._ZN10layer_norm13ln_bwd_kernelINS_13Kernel_traitsI6__halfS2_S2_S2_fjLj1024ELj1ELj4ELj1ELj16ENS_18Kernel_traits_baseILj1024ES2_S2_S2_S2_fjLj128EEEEELb1ELb1ELb1ELb0EEEvNS_9BwdParamsE,"",@"SHT_CUDA_INFO"
	.sectionflags	@""
	.align	4


	//----- nvinfo : EIATTR_CUDA_API_VERSION
	.align		4
        /*0000*/ 	.byte	0x04, 0x37
        /*0002*/ 	.short	(.L_2217 - .L_2216)
.L_2216:
        /*0004*/ 	.word	0x00000082


	//----- nvinfo : EIATTR_SW2861232_WAR
	.align		4
.L_2217:
        /*0008*/ 	.byte	0x01, 0x35
	.zero		2


	//----- nvinfo : EIATTR_PARAM_CBANK
	.align		4
        /*000c*/ 	.byte	0x04, 0x0a
        /*000e*/ 	.short	(.L_2219 - .L_2218)
	.align		4
.L_2218:
        /*0010*/ 	.word	index@(.nv.constant0._ZN10layer_norm13ln_bwd_kernelINS_13Kernel_traitsI6__halfS2_S2_S2_fjLj1024ELj1ELj4ELj1ELj16ENS_18Kernel_traits_baseILj1024ES2_S2_S2_S2_fjLj128EEEEELb1ELb1ELb1ELb0EEEvNS_9BwdParamsE)
        /*0014*/ 	.short	0x0160
        /*0016*/ 	.short	0x0128


	//----- nvinfo : EIATTR_CBANK_PARAM_SIZE
	.align		4
.L_2219:
        /*0018*/ 	.byte	0x03, 0x19
        /*001a*/ 	.short	0x0128


	//----- nvinfo : EIATTR_KPARAM_INFO
	.align		4
        /*001c*/ 	.byte	0x04, 0x17
        /*001e*/ 	.short	(.L_2221 - .L_2220)
.L_2220:
        /*0020*/ 	.word	0x00000000
        /*0024*/ 	.short	0x0000
        /*0026*/ 	.short	0x0000
        /*0028*/ 	.byte	0x00, 0xf0, 0xa1, 0x04


	//----- nvinfo : EIATTR_MAXREG_COUNT
	.align		4
.L_2221:
        /*002c*/ 	.byte	0x03, 0x1b
        /*002e*/ 	.short	0x00ff


	//----- nvinfo : EIATTR_NUM_BARRIERS
	.align		4
        /*0030*/ 	.byte	0x02, 0x4c
        /*0032*/ 	.byte	0x01
	.zero		1


	//----- nvinfo : EIATTR_ANNOTATIONS
	.align		4
        /*0034*/ 	.byte	0x04, 0x55
        /*0036*/ 	.short	(.L_2223 - .L_2222)


	//   ....[0]....
.L_2222:
        /* <DEDUP_REMOVED lines=31> */


	//----- nvinfo : EIATTR_MERCURY_ISA_VERSION
	.align		4
.L_2223:
        /*0218*/ 	.byte	0x03, 0x5f
        /*021a*/ 	.short	0x0000


	//----- nvinfo : EIATTR_COOP_GROUP_MASK_REGIDS
	.align		4
        /*021c*/ 	.byte	0x04, 0x29
        /*021e*/ 	.short	(.L_2225 - .L_2224)


	//   ....[0]....
.L_2224:
        /*0220*/ 	.word	0xffffffff


	//   ....[1]....
        /*0224*/ 	.word	0xffffffff


	//   ....[2]....
        /*0228*/ 	.word	0xffffffff


	//   ....[3]....
        /*022c*/ 	.word	0xffffffff


	//   ....[4]....
        /*0230*/ 	.word	0xffffffff


	//   ....[5]....
        /*0234*/ 	.word	0xffffffff


	//   ....[6]....
        /*0238*/ 	.word	0xffffffff


	//   ....[7]....
        /*023c*/ 	.word	0xffffffff


	//   ....[8]....
        /*0240*/ 	.word	0xffffffff


	//   ....[9]....
        /*0244*/ 	.word	0xffffffff


	//   ....[10]....
        /*0248*/ 	.word	0xffffffff


	//   ....[11]....
        /*024c*/ 	.word	0xffffffff


	//   ....[12]....
        /*0250*/ 	.word	0xffffffff


	//   ....[13]....
        /*0254*/ 	.word	0xffffffff


	//   ....[14]....
        /*0258*/ 	.word	0xffffffff


	//   ....[15]....
        /*025c*/ 	.word	0xffffffff


	//   ....[16]....
        /*0260*/ 	.word	0xffffffff


	//   ....[17]....
        /*0264*/ 	.word	0xffffffff


	//   ....[18]....
        /*0268*/ 	.word	0xffffffff


	//   ....[19]....
        /*026c*/ 	.word	0xffffffff


	//----- nvinfo : EIATTR_COOP_GROUP_INSTR_OFFSETS
	.align		4
.L_2225:
        /*0270*/ 	.byte	0x04, 0x28
        /*0272*/ 	.short	(.L_2227 - .L_2226)


	//   ....[0]....
.L_2226:
        /*0274*/ 	.word	0x000029a0


	//   ....[1]....
        /*0278*/ 	.word	0x000029c0


	//   ....[2]....
        /*027c*/ 	.word	0x000029f0


	//   ....[3]....
        /*0280*/ 	.word	0x00002a10


	//   ....[4]....
        /*0284*/ 	.word	0x00002a30


	//   ....[5]....
        /*0288*/ 	.word	0x00002a50


	//   ....[6]....
        /*028c*/ 	.word	0x00002a60


	//   ....[7]....
        /*0290*/ 	.word	0x00002a90


	//   ....[8]....
        /*0294*/ 	.word	0x00002aa0


	//   ....[9]....
        /*0298*/ 	.word	0x00002ac0


	//   ....[10]....
        /*029c*/ 	.word	0x00008740


	//   ....[11]....
        /*02a0*/ 	.word	0x000087c0


	//   ....[12]....
        /*02a4*/ 	.word	0x00008840


	//   ....[13]....
        /*02a8*/ 	.word	0x000088b0


	//   ....[14]....
        /*02ac*/ 	.word	0x00008930


	//   ....[15]....
        /*02b0*/ 	.word	0x000089a0


	//   ....[16]....
        /*02b4*/ 	.word	0x00008a20


	//   ....[17]....
        /*02b8*/ 	.word	0x00008a90


	//   ....[18]....
        /*02bc*/ 	.word	0x00008b10


	//   ....[19]....
        /*02c0*/ 	.word	0x00008b80


	//----- nvinfo : EIATTR_EXIT_INSTR_OFFSETS
	.align		4
.L_2227:
        /*02c4*/ 	.byte	0x04, 0x1c
        /*02c6*/ 	.short	(.L_2229 - .L_2228)


	//   ....[0]....
.L_2228:
        /*02c8*/ 	.word	0x00008660


	//   ....[1]....
        /*02cc*/ 	.word	0x000086e0


	//----- nvinfo : EIATTR_MAX_THREADS
	.align		4
.L_2229:
        /*02d0*/ 	.byte	0x04, 0x05
        /*02d2*/ 	.short	(.L_2231 - .L_2230)
.L_2230:
        /*02d4*/ 	.word	0x00000080
        /*02d8*/ 	.word	0x00000001
        /*02dc*/ 	.word	0x00000001


	//----- nvinfo : EIATTR_CRS_STACK_SIZE
	.align		4
.L_2231:
        /*02e0*/ 	.byte	0x04, 0x1e
        /*02e2*/ 	.short	(.L_2233 - .L_2232)
.L_2232:
        /*02e4*/ 	.word	0x00000000
.L_2233:


//--------------------- .nv.info._ZN10layer_norm22ln_bwd_finalize_kernelINS_22Kernel_traits_finalizeILj1024E6__halfS2_S2_S2_fjLb1ELj1024ELj4ENS_18Kernel_traits_baseILj1024ES2_S2_S2_S2_fjLj1024EEEEELb1ELb1EEEvNS_9BwdParamsE --------------------------
	.section	.nv.info._ZN10layer_norm22ln_bwd_finalize_kernelINS_22Kernel_traits_finalizeILj1024E6__halfS2_S2_S2_fjLb1ELj1024ELj4ENS_18Kernel_traits_baseILj1024ES2_S2_S2_S2_fjLj1024EEEEELb1ELb1EEEvNS_9BwdParamsE,"",@"SHT_CUDA_INFO"
	.sectionflags	@""
	.align	4


	//----- nvinfo : EIATTR_CUDA_API_VERSION
	.align		4
        /*0000*/ 	.byte	0x04, 0x37
        /*0002*/ 	.short	(.L_2235 - .L_2234)
.L_2234:
        /*0004*/ 	.word	0x00000082


	//----- nvinfo : EIATTR_SW2861232_WAR
	.align		4
.L_2235:
        /*0008*/ 	.byte	0x01, 0x35
	.zero		2


	//----- nvinfo : EIATTR_PARAM_CBANK
	.align		4
        /*000c*/ 	.byte	0x04, 0x0a
        /*000e*/ 	.short	(.L_2237 - .L_2236)
	.align		4
.L_2236:
        /*0010*/ 	.word	index@(.nv.constant0._ZN10layer_norm22ln_bwd_finalize_kernelINS_22Kernel_traits_finalizeILj1024E6__halfS2_S2_S2_fjLb1ELj1024ELj4ENS_18Kernel_traits_baseILj1024ES2_S2_S2_S2_fjLj1024EEEEELb1ELb1EEEvNS_9BwdParamsE)
        /*0014*/ 	.short	0x0160
        /*0016*/ 	.short	0x0128


	//----- nvinfo : EIATTR_CBANK_PARAM_SIZE
	.align		4
.L_2237:
        /*0018*/ 	.byte	0x03, 0x19
        /*001a*/ 	.short	0x0128


	//----- nvinfo : EIATTR_KPARAM_INFO
	.align		4
        /*001c*/ 	.byte	0x04, 0x17
        /*001e*/ 	.short	(.L_2239 - .L_2238)
.L_2238:
        /*0020*/ 	.word	0x00000000
        /*0024*/ 	.short	0x0000
        /*0026*/ 	.short	0x0000
        /*0028*/ 	.byte	0x00, 0xf0, 0xa1, 0x04


	//----- nvinfo : EIATTR_MAXREG_COUNT
	.align		4
.L_2239:
        /*002c*/ 	.byte	0x03, 0x1b
        /*002e*/ 	.short	0x0040


	//----- nvinfo : EIATTR_NUM_BARRIERS
	.align		4
        /*0030*/ 	.byte	0x02, 0x4c
        /*0032*/ 	.byte	0x01
	.zero		1


	//----- nvinfo : EIATTR_MERCURY_ISA_VERSION
	.align		4
        /*0034*/ 	.byte	0x03, 0x5f
        /*0036*/ 	.short	0x0000


	//----- nvinfo : EIATTR_COOP_GROUP_MASK_REGIDS
	.align		4
        /*0038*/ 	.byte	0x04, 0x29
        /*003a*/ 	.short	(.L_2241 - .L_2240)


	//   ....[0]....
.L_2240:
        /*003c*/ 	.word	0xffffffff


	//   ....[1]....
        /*0040*/ 	.word	0xffffffff


	//   ....[2]....
        /*0044*/ 	.word	0xffffffff


	//   ....[3]....
        /*0048*/ 	.word	0xffffffff


	//   ....[4]....
        /*004c*/ 	.word	0xffffffff


	//   ....[5]....
        /*0050*/ 	.word	0xffffffff


	//   ....[6]....
        /*0054*/ 	.word	0xffffffff


	//   ....[7]....
        /*0058*/ 	.word	0xffffffff


	//   ....[8]....
        /*005c*/ 	.word	0xffffffff


	//   ....[9]....
        /*0060*/ 	.word	0xffffffff


	//   ....[10]....
        /*0064*/ 	.word	0xffffffff


	//   ....[11]....
        /*0068*/ 	.word	0xffffffff


	//   ....[12]....
        /*006c*/ 	.word	0xffffffff


	//   ....[13]....
        /*0070*/ 	.word	0xffffffff


	//   ....[14]....
        /*0074*/ 	.word	0xffffffff


	//   ....[15]....
        /*0078*/ 	.word	0xffffffff


	//   ....[16]....
        /*007c*/ 	.word	0xffffffff


	//   ....[17]....
        /*0080*/ 	.word	0xffffffff


	//   ....[18]....
        /*0084*/ 	.word	0xffffffff


	//   ....[19]....
        /*0088*/ 	.word	0xffffffff


	//   ....[20]....
        /*008c*/ 	.word	0xffffffff


	//   ....[21]....
        /*0090*/ 	.word	0xffffffff


	//   ....[22]....
        /*0094*/ 	.word	0xffffffff


	//   ....[23]....
        /*0098*/ 	.word	0xffffffff


	//   ....[24]....
        /*009c*/ 	.word	0xffffffff


	//   ....[25]....
        /*00a0*/ 	.word	0xffffffff


	//   ....[26]....
        /*00a4*/ 	.word	0xffffffff


	//   ....[27]....
        /*00a8*/ 	.word	0xffffffff


	//   ....[28]....
        /*00ac*/ 	.word	0xffffffff


	//   ....[29]....
        /*00b0*/ 	.word	0xffffffff


	//----- nvinfo : EIATTR_COOP_GROUP_INSTR_OFFSETS
	.align		4
.L_2241:
        /*00b4*/ 	.byte	0x04, 0x28
        /*00b6*/ 	.short	(.L_2243 - .L_2242)


	//   ....[0]....
.L_2242:
        /*00b8*/ 	.word	0x000009a0


	//   ....[1]....
        /*00bc*/ 	.word	0x000009d0


	//   ....[2]....
        /*00c0*/ 	.word	0x000009e0


	//   ....[3]....
        /*00c4*/ 	.word	0x00000a00


	//   ....[4]....
        /*00c8*/ 	.word	0x00000a20


	//   ....[5]....
        /*00cc*/ 	.word	0x00000a30


	//   ....[6]....
        /*00d0*/ 	.word	0x00000a60


	//   ....[7]....
        /*00d4*/ 	.word	0x00000a80


	//   ....[8]....
        /*00d8*/ 	.word	0x00000a90


	//   ....[9]....
        /*00dc*/ 	.word	0x00000ac0


	//   ....[10]....
        /*00e0*/ 	.word	0x00000ae0


	//   ....[11]....
        /*00e4*/ 	.word	0x00000af0


	//   ....[12]....
        /*00e8*/ 	.word	0x00000b20


	//   ....[13]....
        /*00ec*/ 	.word	0x00000b40


	//   ....[14]....
        /*00f0*/ 	.word	0x00000b50


	//   ....[15]....
        /*00f4*/ 	.word	0x00000dd0


	//   ....[16]....
        /*00f8*/ 	.word	0x00000e30


	//   ....[17]....
        /*00fc*/ 	.word	0x00000e90


	//   ....[18]....
        /*0100*/ 	.word	0x00000ef0


	//   ....[19]....
        /*0104*/ 	.word	0x00000f60


	//   ....[20]....
        /*0108*/ 	.word	0x00000fd0


	//   ....[21]....
        /*010c*/ 	.word	0x00001030


	//   ....[22]....
        /*0110*/ 	.word	0x00001090


	//   ....[23]....
        /*0114*/ 	.word	0x000010f0


	//   ....[24]....
        /*0118*/ 	.word	0x00001160


	//   ....[25]....
        /*011c*/ 	.word	0x000011d0


	//   ....[26]....
        /*0120*/ 	.word	0x00001230


	//   ....[27]....
        /*0124*/ 	.word	0x00001290


	//   ....[28]....
        /*0128*/ 	.word	0x000012f0


	//   ....[29]....
        /*012c*/ 	.word	0x00001350


	//----- nvinfo : EIATTR_EXIT_INSTR_OFFSETS
	.align		4
.L_2243:
        /*0130*/ 	.byte	0x04, 0x1c
        /*0132*/ 	.short	(.L_2245 - .L_2244)


	//   ....[0]....
.L_2244:
        /*0134*/ 	.word	0x00000070


	//   ....[1]....
        /*0138*/ 	.word	0x00000d70


	//----- nvinfo : EIATTR_MAX_THREADS
	.align		4
.L_2245:
        /*013c*/ 	.byte	0x04, 0x05
        /*013e*/ 	.short	(.L_2247 - .L_2246)
.L_2246:
        /*0140*/ 	.word	0x00000400
        /*0144*/ 	.word	0x00000001
        /*0148*/ 	.word	0x00000001


	//----- nvinfo : EIATTR_CRS_STACK_SIZE
	.align		4
.L_2247:
        /*014c*/ 	.byte	0x04, 0x1e
        /*014e*/ 	.short	(.L_2249 - .L_2248)
.L_2248:
        /*0150*/ 	.word	0x00000000
.L_2249:


//--------------------- .nv.info._ZN10layer_norm13ln_bwd_kernelINS_13Kernel_traitsI6__halfS2_S2_S2_fjLj1024ELj1ELj4ELj1ELj16ENS_18Kernel_traits_baseILj1024ES2_S2_S2_S2_fjLj128EEEEELb1ELb1ELb1ELb1EEEvNS_9BwdParamsE --------------------------
	.section	.nv.info._ZN10layer_norm13ln_bwd_kernelINS_13Kernel_traitsI6__halfS2_S2_S2_fjLj1024ELj1ELj4ELj1ELj16ENS_18Kernel_traits_baseILj1024ES2_S2_S2_S2_fjLj128EEEEELb1ELb1ELb1ELb1EEEvNS_9BwdParamsE,"",@"SHT_CUDA_INFO"
	.sectionflags	@""
	.align	4


	//----- nvinfo : EIATTR_CUDA_API_VERSION
	.align		4
        /*0000*/ 	.byte	0x04, 0x37
        /*0002*/ 	.short	(.L_2251 - .L_2250)
.L_2250:
        /*0004*/ 	.word	0x00000082


	//----- nvinfo : EIATTR_SW2861232_WAR
	.align		4
.L_2251:
        /*0008*/ 	.byte	0x01, 0x35
	.zero		2


	//----- nvinfo : EIATTR_PARAM_CBANK
	.align		4
        /*000c*/ 	.byte	0x04, 0x0a
        /*000e*/ 	.short	(.L_2253 - .L_2252)
	.align		4
.L_2252:
        /*0010*/ 	.word	index@(.nv.constant0._ZN10layer_norm13ln_bwd_kernelINS_13Kernel_traitsI6__halfS2_S2_S2_fjLj1024ELj1ELj4ELj1ELj16ENS_18Kernel_traits_baseILj1024ES2_S2_S2_S2_fjLj128EEEEELb1ELb1ELb1ELb1EEEvNS_9BwdParamsE)
        /*0014*/ 	.short	0x0160
        /*0016*/ 	.short	0x0128


	//----- nvinfo : EIATTR_CBANK_PARAM_SIZE
	.align		4
.L_2253:
        /*0018*/ 	.byte	0x03, 0x19
        /*001a*/ 	.short	0x0128


	//----- nvinfo : EIATTR_KPARAM_INFO
	.align		4
        /*001c*/ 	.byte	0x04, 0x17
        /*001e*/ 	.short	(.L_2255 - .L_2254)
.L_2254:
        /*0020*/ 	.word	0x00000000
        /*0024*/ 	.short	0x0000
        /*0026*/ 	.short	0x0000
        /*0028*/ 	.byte	0x00, 0xf0, 0xa1, 0x04


	//----- nvinfo : EIATTR_MAXREG_COUNT
	.align		4
.L_2255:
        /*002c*/ 	.byte	0x03, 0x1b
        /*002e*/ 	.short	0x00ff


	//----- nvinfo : EIATTR_NUM_BARRIERS
	.align		4
        /*0030*/ 	.byte	0x02, 0x4c
        /*0032*/ 	.byte	0x01
	.zero		1


	//----- nvinfo : EIATTR_ANNOTATIONS
	.align		4
        /*0034*/ 	.byte	0x04, 0x55
        /*0036*/ 	.short	(.L_2257 - .L_2256)


	//   ....[0]....
.L_2256:
        /* <DEDUP_REMOVED lines=13> */


	//----- nvinfo : EIATTR_MERCURY_ISA_VERSION
	.align		4
.L_2257:
        /*00f8*/ 	.byte	0x03, 0x5f
        /*00fa*/ 	.short	0x0000


	//----- nvinfo : EIATTR_COOP_GROUP_MASK_REGIDS
	.align		4
        /*00fc*/ 	.byte	0x04, 0x29
        /*00fe*/ 	.short	(.L_2259 - .L_2258)


	//   ....[0]....
.L_2258:
        /*0100*/ 	.word	0xffffffff


	//   ....[1]....
        /*0104*/ 	.word	0xffffffff


	//   ....[2]....
        /*0108*/ 	.word	0xffffffff


	//   ....[3]....
        /*010c*/ 	.word	0xffffffff


	//   ....[4]....
        /*0110*/ 	.word	0xffffffff


	//   ....[5]....
        /*0114*/ 	.word	0xffffffff


	//   ....[6]....
        /*0118*/ 	.word	0xffffffff


	//   ....[7]....
        /*011c*/ 	.word	0xffffffff


	//   ....[8]....
        /*0120*/ 	.word	0xffffffff


	//   ....[9]....
        /*0124*/ 	.word	0xffffffff


	//   ....[10]....
        /*0128*/ 	.word	0xffffffff


	//   ....[11]....
        /*012c*/ 	.word	0xffffffff


	//   ....[12]....
        /*0130*/ 	.word	0xffffffff


	//   ....[13]....
        /*0134*/ 	.word	0xffffffff


	//   ....[14]....
        /*0138*/ 	.word	0xffffffff


	//   ....[15]....
        /*013c*/ 	.word	0xffffffff


	//   ....[16]....
        /*0140*/ 	.word	0xffffffff


	//   ....[17]....
        /*0144*/ 	.word	0xffffffff


	//   ....[18]....
        /*0148*/ 	.word	0xffffffff


	//   ....[19]....
        /*014c*/ 	.word	0xffffffff


	//----- nvinfo : EIATTR_COOP_GROUP_INSTR_OFFSETS
	.align		4
.L_2259:
        /*0150*/ 	.byte	0x04, 0x28
        /*0152*/ 	.short	(.L_2261 - .L_2260)


	//   ....[0]....
.L_2260:
        /*0154*/ 	.word	0x00002460


	//   ....[1]....
        /*0158*/ 	.word	0x00002480


	//   ....[2]....
        /*015c*/ 	.word	0x000024b0


	//   ....[3]....
        /*0160*/ 	.word	0x000024d0


	//   ....[4]....
        /*0164*/ 	.word	0x000024f0


	//   ....[5]....
        /*0168*/ 	.word	0x00002510


	//   ....[6]....
        /*016c*/ 	.word	0x00002530


	//   ....[7]....
        /*0170*/ 	.word	0x00002550


	//   ....[8]....
        /*0174*/ 	.word	0x00002560


	//   ....[9]....
        /*0178*/ 	.word	0x00002580


	//   ....[10]....
        /*017c*/ 	.word	0x00007920


	//   ....[11]....
        /*0180*/ 	.word	0x000079a0


	//   ....[12]....
        /*0184*/ 	.word	0x00007a20


	//   ....[13]....
        /*0188*/ 	.word	0x00007a90


	//   ....[14]....
        /*018c*/ 	.word	0x00007b10


	//   ....[15]....
        /*0190*/ 	.word	0x00007b80


	//   ....[16]....
        /*0194*/ 	.word	0x00007c00


	//   ....[17]....
        /*0198*/ 	.word	0x00007c70


	//   ....[18]....
        /*019c*/ 	.word	0x00007cf0


	//   ....[19]....
        /*01a0*/ 	.word	0x00007d60


	//----- nvinfo : EIATTR_EXIT_INSTR_OFFSETS
	.align		4
.L_2261:
        /*01a4*/ 	.byte	0x04, 0x1c
        /*01a6*/ 	.short	(.L_2263 - .L_2262)


	//   ....[0]....
.L_2262:
        /*01a8*/ 	.word	0x000078c0


	//----- nvinfo : EIATTR_MAX_THREADS
	.align		4
.L_2263:
        /*01ac*/ 	.byte	0x04, 0x05
        /*01ae*/ 	.short	(.L_2265 - .L_2264)
.L_2264:
        /*01b0*/ 	.word	0x00000080
        /*01b4*/ 	.word	0x00000001
        /*01b8*/ 	.word	0x00000001


	//----- nvinfo : EIATTR_CRS_STACK_SIZE
	.align		4
.L_2265:
        /*01bc*/ 	.byte	0x04, 0x1e
        /*01be*/ 	.short	(.L_2267 - .L_2266)
.L_2266:
        /*01c0*/ 	.word	0x00000000
.L_2267:


//--------------------- .nv.info._ZN10layer_norm13ln_bwd_kernelINS_13Kernel_traitsIf13__nv_bfloat16S2_S2_fjLj1024ELj1ELj4ELj1ELj16ENS_18Kernel_traits_baseILj1024EfS2_S2_S2_fjLj128EEEEELb0ELb0ELb0ELb0EEEvNS_9BwdParamsE --------------------------
	.section	.nv.info._ZN10layer_norm13ln_bwd_kernelINS_13Kernel_traitsIf13__nv_bfloat16S2_S2_fjLj1024ELj1ELj4ELj1ELj16ENS_18Kernel_traits_baseILj1024EfS2_S2_S2_fjLj128EEEEELb0ELb0ELb0ELb0EEEvNS_9BwdParamsE,"",@"SHT_CUDA_INFO"
	.sectionflags	@""
	.align	4


	//----- nvinfo : EIATTR_CUDA_API_VERSION
	.align		4
        /*0000*/ 	.byte	0x04, 0x37
        /*0002*/ 	.short	(.L_2269 - .L_2268)
.L_2268:
        /*0004*/ 	.word	0x00000082


	//----- nvinfo : EIATTR_SW2861232_WAR
	.align		4
.L_2269:
        /*0008*/ 	.byte	0x01, 0x35
	.zero		2


	//----- nvinfo : EIATTR_PARAM_CBANK
	.align		4
        /*000c*/ 	.byte	0x04, 0x0a
        /*000e*/ 	.short	(.L_2271 - .L_2270)
	.align		4
.L_2270:
        /*0010*/ 	.word	index@(.nv.constant0._ZN10layer_norm13ln_bwd_kernelINS_13Kernel_traitsIf13__nv_bfloat16S2_S2_fjLj1024ELj1ELj4ELj1ELj16ENS_18Kernel_traits_baseILj1024EfS2_S2_S2_fjLj128EEEEELb0ELb0ELb0ELb0EEEvNS_9BwdParamsE)
        /*0014*/ 	.short	0x0160
        /*0016*/ 	.short	0x0128


	//----- nvinfo : EIATTR_CBANK_PARAM_SIZE
	.align		4
.L_2271:
        /*0018*/ 	.byte	0x03, 0x19
        /*001a*/ 	.short	0x0128


	//----- nvinfo : EIATTR_KPARAM_INFO
	.align		4
        /*001c*/ 	.byte	0x04, 0x17
        /*001e*/ 	.short	(.L_2273 - .L_2272)
.L_2272:
        /*0020*/ 	.word	0x00000000
        /*0024*/ 	.short	0x0000
        /*0026*/ 	.short	0x0000
        /*0028*/ 	.byte	0x00, 0xf0, 0xa1, 0x04


	//----- nvinfo : EIATTR_MAXREG_COUNT
	.align		4
.L_2273:
        /*002c*/ 	.byte	0x03, 0x1b
        /*002e*/ 	.short	0x00ff


	//----- nvinfo : EIATTR_NUM_BARRIERS
	.align		4
        /*0030*/ 	.byte	0x02, 0x4c
        /*0032*/ 	.byte	0x01
	.zero		1


	//----- nvinfo : EIATTR_MERCURY_ISA_VERSION
	.align		4
        /*0034*/ 	.byte	0x03, 0x5f
        /*0036*/ 	.short	0x0000


	//----- nvinfo : EIATTR_COOP_GROUP_MASK_REGIDS
	.align		4
        /*0038*/ 	.byte	0x04, 0x29
        /*003a*/ 	.short	(.L_2275 - .L_2274)


	//   ....[0]....
.L_2274:
        /*003c*/ 	.word	0xffffffff


	//   ....[1]....
        /*0040*/ 	.word	0xffffffff


	//   ....[2]....
        /*0044*/ 	.word	0xffffffff


	//   ....[3]....
        /*0048*/ 	.word	0xffffffff


	//   ....[4]....
        /*004c*/ 	.word	0xffffffff


	//   ....[5]....
        /*0050*/ 	.word	0xffffffff


	//   ....[6]....
        /*0054*/ 	.word	0xffffffff


	//   ....[7]....
        /*0058*/ 	.word	0xffffffff


	//   ....[8]....
        /*005c*/ 	.word	0xffffffff


	//   ....[9]....
        /*0060*/ 	.word	0xffffffff


	//   ....[10]....
        /*0064*/ 	.word	0xffffffff


	//   ....[11]....
        /*0068*/ 	.word	0xffffffff


	//   ....[12]....
        /*006c*/ 	.word	0xffffffff


	//   ....[13]....
        /*0070*/ 	.word	0xffffffff


	//   ....[14]....
        /*0074*/ 	.word	0xffffffff


	//   ....[15]....
        /*0078*/ 	.word	0xffffffff


	//   ....[16]....
        /*007c*/ 	.word	0xffffffff


	//   ....[17]....
        /*0080*/ 	.word	0xffffffff


	//   ....[18]....
        /*0084*/ 	.word	0xffffffff


	//   ....[19]....
        /*0088*/ 	.word	0xffffffff


	//----- nvinfo : EIATTR_COOP_GROUP_INSTR_OFFSETS
	.align		4
.L_2275:
        /*008c*/ 	.byte	0x04, 0x28
        /*008e*/ 	.short	(.L_2277 - .L_2276)


	//   ....[0]....
.L_2276:
        /*0090*/ 	.word	0x00001bb0


	//   ....[1]....
        /*0094*/ 	.word	0x00001bd0


	//   ....[2]....
        /*0098*/ 	.word	0x00001bf0


	//   ....[3]....
        /*009c*/ 	.word	0x00001c10


	//   ....[4]....
        /*00a0*/ 	.word	0x00001c30


	//   ....[5]....
        /*00a4*/ 	.word	0x00001c50


	//   ....[6]....
        /*00a8*/ 	.word	0x00001c70


	//   ....[7]....
        /*00ac*/ 	.word	0x00001c90


	//   ....[8]....
        /*00b0*/ 	.word	0x00001cb0


	//   ....[9]....
        /*00b4*/ 	.word	0x00001cd0


	//   ....[10]....
        /*00b8*/ 	.word	0x00004240


	//   ....[11]....
        /*00bc*/ 	.word	0x000042c0


	//   ....[12]....
        /*00c0*/ 	.word	0x00004340


	//   ....[13]....
        /*00c4*/ 	.word	0x000043b0


	//   ....[14]....
        /*00c8*/ 	.word	0x00004430


	//   ....[15]....
        /*00cc*/ 	.word	0x000044a0


	//   ....[16]....
        /*00d0*/ 	.word	0x00004520


	//   ....[17]....
        /*00d4*/ 	.word	0x00004590


	//   ....[18]....
        /*00d8*/ 	.word	0x00004610


	//   ....[19]....
        /*00dc*/ 	.word	0x00004680


	//----- nvinfo : EIATTR_EXIT_INSTR_OFFSETS
	.align		4
.L_2277:
        /*00e0*/ 	.byte	0x04, 0x1c
        /*00e2*/ 	.short	(.L_2279 - .L_2278)


	//   ....[0]....
.L_2278:
        /*00e4*/ 	.word	0x000041b0


	//   ....[1]....
        /*00e8*/ 	.word	0x000041e0


	//----- nvinfo : EIATTR_MAX_THREADS
	.align		4
.L_2279:
        /*00ec*/ 	.byte	0x04, 0x05
        /*00ee*/ 	.short	(.L_2281 - .L_2280)
.L_2280:
        /*00f0*/ 	.word	0x00000080
        /*00f4*/ 	.word	0x00000001
        /*00f8*/ 	.word	0x00000001


	//----- nvinfo : EIATTR_CRS_STACK_SIZE
	.align		4
.L_2281:
        /*00fc*/ 	.byte	0x04, 0x1e
        /*00fe*/ 	.short	(.L_2283 - .L_2282)
.L_2282:
        /*0100*/ 	.word	0x00000000
.L_2283:


//--------------------- .nv.info._ZN10layer_norm13ln_bwd_kernelINS_13Kernel_traitsIf13__nv_bfloat16S2_S2_fjLj1024ELj1ELj4ELj1ELj16ENS_18Kernel_traits_baseILj1024EfS2_S2_S2_fjLj128EEEEELb0ELb0ELb0ELb1EEEvNS_9BwdParamsE --------------------------
	.section	.nv.info._ZN10layer_norm13ln_bwd_kernelINS_13Kernel_traitsIf13__nv_bfloat16S2_S2_fjLj1024ELj1ELj4ELj1ELj16ENS_18Kernel_traits_baseILj1024EfS2_S2_S2_fjLj128EEEEELb0ELb0ELb0ELb1EEEvNS_9BwdParamsE,"",@"SHT_CUDA_INFO"
	.sectionflags	@""
	.align	4


	//----- nvinfo : EIATTR_CUDA_API_VERSION
	.align		4
        /*0000*/ 	.byte	0x04, 0x37
        /*0002*/ 	.short	(.L_2285 - .L_2284)
.L_2284:
        /*0004*/ 	.word	0x00000082


	//----- nvinfo : EIATTR_SW2861232_WAR
	.align		4
.L_2285:
        /*0008*/ 	.byte	0x01, 0x35
	.zero		2


	//----- nvinfo : EIATTR_PARAM_CBANK
	.align		4
        /*000c*/ 	.byte	0x04, 0x0a
        /*000e*/ 	.short	(.L_2287 - .L_2286)
	.align		4
.L_2286:
        /*0010*/ 	.word	index@(.nv.constant0._ZN10layer_norm13ln_bwd_kernelINS_13Kernel_traitsIf13__nv_bfloat16S2_S2_fjLj1024ELj1ELj4ELj1ELj16ENS_18Kernel_traits_baseILj1024EfS2_S2_S2_fjLj128EEEEELb0ELb0ELb0ELb1EEEvNS_9BwdParamsE)
        /*0014*/ 	.short	0x0160
        /*0016*/ 	.short	0x0128


	//----- nvinfo : EIATTR_CBANK_PARAM_SIZE
	.align		4
.L_2287:
        /*0018*/ 	.byte	0x03, 0x19
        /*001a*/ 	.short	0x0128


	//----- nvinfo : EIATTR_KPARAM_INFO
	.align		4
        /*001c*/ 	.byte	0x04, 0x17
        /*001e*/ 	.short	(.L_2289 - .L_2288)
.L_2288:
        /*0020*/ 	.word	0x00000000
        /*0024*/ 	.short	0x0000
        /*0026*/ 	.short	0x0000
        /*0028*/ 	.byte	0x00, 0xf0, 0xa1, 0x04


	//----- nvinfo : EIATTR_MAXREG_COUNT
	.align		4
.L_2289:
        /*002c*/ 	.byte	0x03, 0x1b
        /*002e*/ 	.short	0x00ff


	//----- nvinfo : EIATTR_NUM_BARRIERS
	.align		4
        /*0030*/ 	.byte	0x02, 0x4c
        /*0032*/ 	.byte	0x01
	.zero		1


	//----- nvinfo : EIATTR_MERCURY_ISA_VERSION
	.align		4
        /*0034*/ 	.byte	0x03, 0x5f
        /*0036*/ 	.short	0x0000


	//----- nvinfo : EIATTR_COOP_GROUP_MASK_REGIDS
	.align		4
        /*0038*/ 	.byte	0x04, 0x29
        /*003a*/ 	.short	(.L_2291 - .L_2290)


	//   ....[0]....
.L_2290:
        /*003c*/ 	.word	0xffffffff


	//   ....[1]....
        /*0040*/ 	.word	0xffffffff


	//   ....[2]....
        /*0044*/ 	.word	0xffffffff


	//   ....[3]....
        /*0048*/ 	.word	0xffffffff


	//   ....[4]....
        /*004c*/ 	.word	0xffffffff


	//   ....[5]....
        /*0050*/ 	.word	0xffffffff


	//   ....[6]....
        /*0054*/ 	.word	0xffffffff


	//   ....[7]....
        /*0058*/ 	.word	0xffffffff


	//   ....[8]....
        /*005c*/ 	.word	0xffffffff


	//   ....[9]....
        /*0060*/ 	.word	0xffffffff


	//   ....[10]....
        /*0064*/ 	.word	0xffffffff


	//   ....[11]....
        /*0068*/ 	.word	0xffffffff


	//   ....[12]....
        /*006c*/ 	.word	0xffffffff


	//   ....[13]....
        /*0070*/ 	.word	0xffffffff


	//   ....[14]....
        /*0074*/ 	.word	0xffffffff


	//   ....[15]....
        /*0078*/ 	.word	0xffffffff


	//   ....[16]....
        /*007c*/ 	.word	0xffffffff


	//   ....[17]....
        /*0080*/ 	.word	0xffffffff


	//   ....[18]....
        /*0084*/ 	.word	0xffffffff


	//   ....[19]....
        /*0088*/ 	.word	0xffffffff


	//----- nvinfo : EIATTR_COOP_GROUP_INSTR_OFFSETS
	.align		4
.L_2291:
        /*008c*/ 	.byte	0x04, 0x28
        /*008e*/ 	.short	(.L_2293 - .L_2292)


	//   ....[0]....
.L_2292:
        /*0090*/ 	.word	0x00001ae0


	//   ....[1]....
        /*0094*/ 	.word	0x00001b00


	//   ....[2]....
        /*0098*/ 	.word	0x00001b20


	//   ....[3]....
        /*009c*/ 	.word	0x00001b40


	//   ....[4]....
        /*00a0*/ 	.word	0x00001b60


	//   ....[5]....
        /*00a4*/ 	.word	0x00001b80


	//   ....[6]....
        /*00a8*/ 	.word	0x00001ba0


	//   ....[7]....
        /*00ac*/ 	.word	0x00001bc0


	//   ....[8]....
        /*00b0*/ 	.word	0x00001be0


	//   ....[9]....
        /*00b4*/ 	.word	0x00001c00


	//   ....[10]....
        /*00b8*/ 	.word	0x00003ed0


	//   ....[11]....
        /*00bc*/ 	.word	0x00003f50


	//   ....[12]....
        /*00c0*/ 	.word	0x00003fd0


	//   ....[13]....
        /*00c4*/ 	.word	0x00004040


	//   ....[14]....
        /*00c8*/ 	.word	0x000040c0


	//   ....[15]....
        /*00cc*/ 	.word	0x00004130


	//   ....[16]....
        /*00d0*/ 	.word	0x000041b0


	//   ....[17]....
        /*00d4*/ 	.word	0x00004220


	//   ....[18]....
        /*00d8*/ 	.word	0x000042a0


	//   ....[19]....
        /*00dc*/ 	.word	0x00004310


	//----- nvinfo : EIATTR_EXIT_INSTR_OFFSETS
	.align		4
.L_2293:
        /*00e0*/ 	.byte	0x04, 0x1c
        /*00e2*/ 	.short	(.L_2295 - .L_2294)


	//   ....[0]....
.L_2294:
        /*00e4*/ 	.word	0x00003e70


	//----- nvinfo : EIATTR_MAX_THREADS
	.align		4
.L_2295:
        /*00e8*/ 	.byte	0x04, 0x05
        /*00ea*/ 	.short	(.L_2297 - .L_2296)
.L_2296:
        /*00ec*/ 	.word	0x00000080
        /*00f0*/ 	.word	0x00000001
        /*00f4*/ 	.word	0x00000001


	//----- nvinfo : EIATTR_CRS_STACK_SIZE
	.align		4
.L_2297:
        /*00f8*/ 	.byte	0x04, 0x1e
        /*00fa*/ 	.short	(.L_2299 - .L_2298)
.L_2298:
        /*00fc*/ 	.word	0x00000000
.L_2299:


//--------------------- .nv.info._ZN10layer_norm13ln_bwd_kernelINS_13Kernel_traitsIf13__nv_bfloat16S2_S2_fjLj1024ELj1ELj4ELj1ELj16ENS_18Kernel_traits_baseILj1024EfS2_S2_S2_fjLj128EEEEELb0ELb0ELb1ELb0EEEvNS_9BwdParamsE --------------------------
	.section	.nv.info._ZN10layer_norm13ln_bwd_kernelINS_13Kernel_traitsIf13__nv_bfloat16S2_S2_fjLj1024ELj1ELj4ELj1ELj16ENS_18Kernel_traits_baseILj1024EfS2_S2_S2_fjLj128EEEEELb0ELb0ELb1ELb0EEEvNS_9BwdParamsE,"",@"SHT_CUDA_INFO"
	.sectionflags	@""
	.align	4


	//----- nvinfo : EIATTR_CUDA_API_VERSION
	.align		4
        /*0000*/ 	.byte	0x04, 0x37
        /*0002*/ 	.short	(.L_2301 - .L_2300)
.L_2300:
        /*0004*/ 	.word	0x00000082


	//----- nvinfo : EIATTR_SW2861232_WAR
	.align		4
.L_2301:
        /*0008*/ 	.byte	0x01, 0x35
	.zero		2


	//----- nvinfo : EIATTR_PARAM_CBANK
	.align		4
        /*000c*/ 	.byte	0x04, 0x0a
        /*000e*/ 	.short	(.L_2303 - .L_2302)
	.align		4
.L_2302:
        /*0010*/ 	.word	index@(.nv.constant0._ZN10layer_norm13ln_bwd_kernelINS_13Kernel_traitsIf13__nv_bfloat16S2_S2_fjLj1024ELj1ELj4ELj1ELj16ENS_18Kernel_traits_baseILj1024EfS2_S2_S2_fjLj128EEEEELb0ELb0ELb1ELb0EEEvNS_9BwdParamsE)
        /*0014*/ 	.short	0x0160
        /*0016*/ 	.short	0x0128


	//----- nvinfo : EIATTR_CBANK_PARAM_SIZE
	.align		4
.L_2303:
        /*0018*/ 	.byte	0x03, 0x19
        /*001a*/ 	.short	0x0128


	//----- nvinfo : EIATTR_KPARAM_INFO
	.align		4
        /*001c*/ 	.byte	0x04, 0x17
        /*001e*/ 	.short	(.L_2305 - .L_2304)
.L_2304:
        /*0020*/ 	.word	0x00000000
        /*0024*/ 	.short	0x0000
        /*0026*/ 	.short	0x0000
        /*0028*/ 	.byte	0x00, 0xf0, 0xa1, 0x04


	//----- nvinfo : EIATTR_MAXREG_COUNT
	.align		4
.L_2305:
        /*002c*/ 	.byte	0x03, 0x1b
        /*002e*/ 	.short	0x00ff


	//----- nvinfo : EIATTR_NUM_BARRIERS
	.align		4
        /*0030*/ 	.byte	0x02, 0x4c
        /*0032*/ 	.byte	0x01
	.zero		1


	//----- nvinfo : EIATTR_MERCURY_ISA_VERSION
	.align		4
        /*0034*/ 	.byte	0x03, 0x5f
        /*0036*/ 	.short	0x0000


	//----- nvinfo : EIATTR_COOP_GROUP_MASK_REGIDS
	.align		4
        /*0038*/ 	.byte	0x04, 0x29
        /*003a*/ 	.short	(.L_2307 - .L_2306)


	//   ....[0]....
.L_2306:
        /*003c*/ 	.word	0xffffffff


	//   ....[1]....
        /*0040*/ 	.word	0xffffffff


	//   ....[2]....
        /*0044*/ 	.word	0xffffffff


	//   ....[3]....
        /*0048*/ 	.word	0xffffffff


	//   ....[4]....
        /*004c*/ 	.word	0xffffffff


	//   ....[5]....
        /*0050*/ 	.word	0xffffffff


	//   ....[6]....
        /*0054*/ 	.word	0xffffffff


	//   ....[7]....
        /*0058*/ 	.word	0xffffffff


	//   ....[8]....
        /*005c*/ 	.word	0xffffffff


	//   ....[9]....
        /*0060*/ 	.word	0xffffffff


	//   ....[10]....
        /*0064*/ 	.word	0xffffffff


	//   ....[11]....
        /*0068*/ 	.word	0xffffffff


	//   ....[12]....
        /*006c*/ 	.word	0xffffffff


	//   ....[13]....
        /*0070*/ 	.word	0xffffffff


	//   ....[14]....
        /*0074*/ 	.word	0xffffffff


	//   ....[15]....
        /*0078*/ 	.word	0xffffffff


	//   ....[16]....
        /*007c*/ 	.word	0xffffffff


	//   ....[17]....
        /*0080*/ 	.word	0xffffffff


	//   ....[18]....
        /*0084*/ 	.word	0xffffffff


	//   ....[19]....
        /*0088*/ 	.word	0xffffffff


	//----- nvinfo : EIATTR_COOP_GROUP_INSTR_OFFSETS
	.align		4
.L_2307:
        /*008c*/ 	.byte	0x04, 0x28
        /*008e*/ 	.short	(.L_2309 - .L_2308)


	//   ....[0]....
.L_2308:
        /*0090*/ 	.word	0x00001df0


	//   ....[1]....
        /*0094*/ 	.word	0x00001e10


	//   ....[2]....
        /*0098*/ 	.word	0x00001e30


	//   ....[3]....
        /*009c*/ 	.word	0x00001e50


	//   ....[4]....
        /*00a0*/ 	.word	0x00001e70


	//   ....[5]....
        /*00a4*/ 	.word	0x00001e90


	//   ....[6]....
        /*00a8*/ 	.word	0x00001eb0


	//   ....[7]....
        /*00ac*/ 	.word	0x00001ed0


	//   ....[8]....
        /*00b0*/ 	.word	0x00001ef0


	//   ....[9]....
        /*00b4*/ 	.word	0x00001f10


	//   ....[10]....
        /*00b8*/ 	.word	0x000057a0


	//   ....[11]....
        /*00bc*/ 	.word	0x00005820


	//   ....[12]....
        /*00c0*/ 	.word	0x000058a0


	//   ....[13]....
        /*00c4*/ 	.word	0x00005910


	//   ....[14]....
        /*00c8*/ 	.word	0x00005990


	//   ....[15]....
        /*00cc*/ 	.word	0x00005a00


	//   ....[16]....
        /*00d0*/ 	.word	0x00005a80


	//   ....[17]....
        /*00d4*/ 	.word	0x00005af0


	//   ....[18]....
        /*00d8*/ 	.word	0x00005b70


	//   ....[19]....
        /*00dc*/ 	.word	0x00005be0


	//----- nvinfo : EIATTR_EXIT_INSTR_OFFSETS
	.align		4
.L_2309:
        /*00e0*/ 	.byte	0x04, 0x1c
        /*00e2*/ 	.short	(.L_2311 - .L_2310)


	//   ....[0]....
.L_2310:
        /*00e4*/ 	.word	0x00005710


	//   ....[1]....
        /*00e8*/ 	.word	0x00005740


	//----- nvinfo : EIATTR_MAX_THREADS
	.align		4
.L_2311:
        /*00ec*/ 	.byte	0x04, 0x05
        /*00ee*/ 	.short	(.L_2313 - .L_2312)
.L_2312:
        /*00f0*/ 	.word	0x00000080
        /*00f4*/ 	.word	0x00000001
        /*00f8*/ 	.word	0x00000001


	//----- nvinfo : EIATTR_CRS_STACK_SIZE
	.align		4
.L_2313:
        /*00fc*/ 	.byte	0x04, 0x1e
        /*00fe*/ 	.short	(.L_2315 - .L_2314)
.L_2314:
        /*0100*/ 	.word	0x00000000
.L_2315:


//--------------------- .nv.info._ZN10layer_norm13ln_bwd_kernelINS_13Kernel_traitsIf13__nv_bfloat16S2_S2_fjLj1024ELj1ELj4ELj1ELj16ENS_18Kernel_traits_baseILj1024EfS2_S2_S2_fjLj128EEEEELb0ELb0ELb1ELb1EEEvNS_9BwdParamsE --------------------------
	.section	.nv.info._ZN10layer_norm13ln_bwd_kernelINS_13Kernel_traitsIf13__nv_bfloat16S2_S2_fjLj1024ELj1ELj4ELj1ELj16ENS_18Kernel_traits_baseILj1024EfS2_S2_S2_fjLj128EEEEELb0ELb0ELb1ELb1EEEvNS_9BwdParamsE,"",@"SHT_CUDA_INFO"
	.sectionflags	@""
	.align	4


	//----- nvinfo : EIATTR_CUDA_API_VERSION
	.align		4
        /*0000*/ 	.byte	0x04, 0x37
        /*0002*/ 	.short	(.L_2317 - .L_2316)
.L_2316:
        /*0004*/ 	.word	0x00000082


	//----- nvinfo : EIATTR_SW2861232_WAR
	.align		4
.L_2317:
        /*0008*/ 	.byte	0x01, 0x35
	.zero		2


	//----- nvinfo : EIATTR_PARAM_CBANK
	.align		4
        /*000c*/ 	.byte	0x04, 0x0a
        /*000e*/ 	.short	(.L_2319 - .L_2318)
	.align		4
.L_2318:
        /*0010*/ 	.word	index@(.nv.constant0._ZN10layer_norm13ln_bwd_kernelINS_13Kernel_traitsIf13__nv_bfloat16S2_S2_fjLj1024ELj1ELj4ELj1ELj16ENS_18Kernel_traits_baseILj1024EfS2_S2_S2_fjLj128EEEEELb0ELb0ELb1ELb1EEEvNS_9BwdParamsE)
        /*0014*/ 	.short	0x0160
        /*0016*/ 	.short	0x0128


	//----- nvinfo : EIATTR_CBANK_PARAM_SIZE
	.align		4
.L_2319:
        /*0018*/ 	.byte	0x03, 0x19
        /*001a*/ 	.short	0x0128


	//----- nvinfo : EIATTR_KPARAM_INFO
	.align		4
        /*001c*/ 	.byte	0x04, 0x17
        /*001e*/ 	.short	(.L_2321 - .L_2320)
.L_2320:
        /*0020*/ 	.word	0x00000000
        /*0024*/ 	.short	0x0000
        /*0026*/ 	.short	0x0000
        /*0028*/ 	.byte	0x00, 0xf0, 0xa1, 0x04


	//----- nvinfo : EIATTR_MAXREG_COUNT
	.align		4
.L_2321:
        /*002c*/ 	.byte	0x03, 0x1b
        /*002e*/ 	.short	0x00ff


	//----- nvinfo : EIATTR_NUM_BARRIERS
	.align		4
        /*0030*/ 	.byte	0x02, 0x4c
        /*0032*/ 	.byte	0x01
	.zero		1


	//----- nvinfo : EIATTR_MERCURY_ISA_VERSION
	.align		4
        /*0034*/ 	.byte	0x03, 0x5f
        /*0036*/ 	.short	0x0000


	//----- nvinfo : EIATTR_COOP_GROUP_MASK_REGIDS
	.align		4
        /*0038*/ 	.byte	0x04, 0x29
        /*003a*/ 	.short	(.L_2323 - .L_2322)


	//   ....[0]....
.L_2322:
        /*003c*/ 	.word	0xffffffff


	//   ....[1]....
        /*0040*/ 	.word	0xffffffff


	//   ....[2]....
        /*0044*/ 	.word	0xffffffff


	//   ....[3]....
        /*0048*/ 	.word	0xffffffff


	//   ....[4]....
        /*004c*/ 	.word	0xffffffff


	//   ....[5]....
        /*0050*/ 	.word	0xffffffff


	//   ....[6]....
        /*0054*/ 	.word	0xffffffff


	//   ....[7]....
        /*0058*/ 	.word	0xffffffff


	//   ....[8]....
        /*005c*/ 	.word	0xffffffff


	//   ....[9]....
        /*0060*/ 	.word	0xffffffff


	//   ....[10]....
        /*0064*/ 	.word	0xffffffff


	//   ....[11]....
        /*0068*/ 	.word	0xffffffff


	//   ....[12]....
        /*006c*/ 	.word	0xffffffff


	//   ....[13]....
        /*0070*/ 	.word	0xffffffff


	//   ....[14]....
        /*0074*/ 	.word	0xffffffff


	//   ....[15]....
        /*0078*/ 	.word	0xffffffff


	//   ....[16]....
        /*007c*/ 	.word	0xffffffff


	//   ....[17]....
        /*0080*/ 	.word	0xffffffff


	//   ....[18]....
        /*0084*/ 	.word	0xffffffff


	//   ....[19]....
        /*0088*/ 	.word	0xffffffff


	//----- nvinfo : EIATTR_COOP_GROUP_INSTR_OFFSETS
	.align		4
.L_2323:
        /*008c*/ 	.byte	0x04, 0x28
        /*008e*/ 	.short	(.L_2325 - .L_2324)


	//   ....[0]....
.L_2324:
        /*0090*/ 	.word	0x00001be0


	//   ....[1]....
        /*0094*/ 	.word	0x00001c00


	//   ....[2]....
        /*0098*/ 	.word	0x00001c20


	//   ....[3]....
        /*009c*/ 	.word	0x00001c40


	//   ....[4]....
        /*00a0*/ 	.word	0x00001c60


	//   ....[5]....
        /*00a4*/ 	.word	0x00001c80


	//   ....[6]....
        /*00a8*/ 	.word	0x00001ca0


	//   ....[7]....
        /*00ac*/ 	.word	0x00001cc0


	//   ....[8]....
        /*00b0*/ 	.word	0x00001ce0


	//   ....[9]....
        /*00b4*/ 	.word	0x00001d00


	//   ....[10]....
        /*00b8*/ 	.word	0x00004e30


	//   ....[11]....
        /*00bc*/ 	.word	0x00004eb0


	//   ....[12]....
        /*00c0*/ 	.word	0x00004f30


	//   ....[13]....
        /*00c4*/ 	.word	0x00004fa0


	//   ....[14]....
        /*00c8*/ 	.word	0x00005020


	//   ....[15]....
        /*00cc*/ 	.word	0x00005090


	//   ....[16]....
        /*00d0*/ 	.word	0x00005110


	//   ....[17]....
        /*00d4*/ 	.word	0x00005180


	//   ....[18]....
        /*00d8*/ 	.word	0x00005200


	//   ....[19]....
        /*00dc*/ 	.word	0x00005270


	//----- nvinfo : EIATTR_EXIT_INSTR_OFFSETS
	.align		4
.L_2325:
        /*00e0*/ 	.byte	0x04, 0x1c
        /*00e2*/ 	.short	(.L_2327 - .L_2326)


	//   ....[0]....
.L_2326:
        /*00e4*/ 	.word	0x00004dd0


	//----- nvinfo : EIATTR_MAX_THREADS
	.align		4
.L_2327:
        /*00e8*/ 	.byte	0x04, 0x05
        /*00ea*/ 	.short	(.L_2329 - .L_2328)
.L_2328:
        /*00ec*/ 	.word	0x00000080
        /*00f0*/ 	.word	0x00000001
        /*00f4*/ 	.word	0x00000001


	//----- nvinfo : EIATTR_CRS_STACK_SIZE
	.align		4
.L_2329:
        /*00f8*/ 	.byte	0x04, 0x1e
        /*00fa*/ 	.short	(.L_2331 - .L_2330)
.L_2330:
        /*00fc*/ 	.word	0x00000000
.L_2331:


//--------------------- .nv.info._ZN10layer_norm13ln_bwd_kernelINS_13Kernel_traitsIf13__nv_bfloat16S2_S2_fjLj1024ELj1ELj4ELj1ELj16ENS_18Kernel_traits_baseILj1024EfS2_S2_S2_fjLj128EEEEELb0ELb1ELb0ELb0EEEvNS_9BwdParamsE --------------------------
	.section	.nv.info._ZN10layer_norm13ln_bwd_kernelINS_13Kernel_traitsIf13__nv_bfloat16S2_S2_fjLj1024ELj1ELj4ELj1ELj16ENS_18Kernel_traits_baseILj1024EfS2_S2_S2_fjLj128EEEEELb0ELb1ELb0ELb0EEEvNS_9BwdParamsE,"",@"SHT_CUDA_INFO"
	.sectionflags	@""
	.align	4


	//----- nvinfo : EIATTR_CUDA_API_VERSION
	.align		4
        /*0000*/ 	.byte	0x04, 0x37
        /*0002*/ 	.short	(.L_2333 - .L_2332)
.L_2332:
        /*0004*/ 	.word	0x00000082


	//----- nvinfo : EIATTR_SW2861232_WAR
	.align		4
.L_2333:
        /*0008*/ 	.byte	0x01, 0x35
	.zero		2


	//----- nvinfo : EIATTR_PARAM_CBANK
	.align		4
        /*000c*/ 	.byte	0x04, 0x0a
        /*000e*/ 	.short	(.L_2335 - .L_2334)
	.align		4
.L_2334:
        /*0010*/ 	.word	index@(.nv.constant0._ZN10layer_norm13ln_bwd_kernelINS_13Kernel_traitsIf13__nv_bfloat16S2_S2_fjLj1024ELj1ELj4ELj1ELj16ENS_18Kernel_traits_baseILj1024EfS2_S2_S2_fjLj128EEEEELb0ELb1ELb0ELb0EEEvNS_9BwdParamsE)
        /*0014*/ 	.short	0x0160
        /*0016*/ 	.short	0x0128


	//----- nvinfo : EIATTR_CBANK_PARAM_SIZE
	.align		4
.L_2335:
        /*0018*/ 	.byte	0x03, 0x19
        /*001a*/ 	.short	0x0128


	//----- nvinfo : EIATTR_KPARAM_INFO
	.align		4
        /*001c*/ 	.byte	0x04, 0x17
        /*001e*/ 	.short	(.L_2337 - .L_2336)
.L_2336:
        /*0020*/ 	.word	0x00000000
        /*0024*/ 	.short	0x0000
        /*0026*/ 	.short	0x0000
        /*0028*/ 	.byte	0x00, 0xf0, 0xa1, 0x04


	//----- nvinfo : EIATTR_MAXREG_COUNT
	.align		4
.L_2337:
        /*002c*/ 	.byte	0x03, 0x1b
        /*002e*/ 	.short	0x00ff


	//----- nvinfo : EIATTR_NUM_BARRIERS
	.align		4
        /*0030*/ 	.byte	0x02, 0x4c
        /*0032*/ 	.byte	0x01
	.zero		1


	//----- nvinfo : EIATTR_ANNOTATIONS
	.align		4
        /*0034*/ 	.byte	0x04, 0x55
        /*0036*/ 	.short	(.L_2339 - .L_2338)


	//   ....[0]....
.L_2338:
        /* <DEDUP_REMOVED lines=10> */


	//----- nvinfo : EIATTR_MERCURY_ISA_VERSION
	.align		4
.L_2339:
        /*00c8*/ 	.byte	0x03, 0x5f
        /*00ca*/ 	.short	0x0000


	//----- nvinfo : EIATTR_COOP_GROUP_MASK_REGIDS
	.align		4
        /*00cc*/ 	.byte	0x04, 0x29
        /*00ce*/ 	.short	(.L_2341 - .L_2340)


	//   ....[0]....
.L_2340:
        /*00d0*/ 	.word	0xffffffff


	//   ....[1]....
        /*00d4*/ 	.word	0xffffffff


	//   ....[2]....
        /*00d8*/ 	.word	0xffffffff


	//   ....[3]....
        /*00dc*/ 	.word	0xffffffff


	//   ....[4]....
        /*00e0*/ 	.word	0xffffffff


	//   ....[5]....
        /*00e4*/ 	.word	0xffffffff


	//   ....[6]....
        /*00e8*/ 	.word	0xffffffff


	//   ....[7]....
        /*00ec*/ 	.word	0xffffffff


	//   ....[8]....
        /*00f0*/ 	.word	0xffffffff


	//   ....[9]....
        /*00f4*/ 	.word	0xffffffff


	//   ....[10]....
        /*00f8*/ 	.word	0xffffffff


	//   ....[11]....
        /*00fc*/ 	.word	0xffffffff


	//   ....[12]....
        /*0100*/ 	.word	0xffffffff


	//   ....[13]....
        /*0104*/ 	.word	0xffffffff


	//   ....[14]....
        /*0108*/ 	.word	0xffffffff


	//   ....[15]....
        /*010c*/ 	.word	0xffffffff


	//   ....[16]....
        /*0110*/ 	.word	0xffffffff


	//   ....[17]....
        /*0114*/ 	.word	0xffffffff


	//   ....[18]....
        /*0118*/ 	.word	0xffffffff


	//   ....[19]....
        /*011c*/ 	.word	0xffffffff


	//----- nvinfo : EIATTR_COOP_GROUP_INSTR_OFFSETS
	.align		4
.L_2341:
        /*0120*/ 	.byte	0x04, 0x28
        /*0122*/ 	.short	(.L_2343 - .L_2342)


	//   ....[0]....
.L_2342:
        /*0124*/ 	.word	0x00001ea0


	//   ....[1]....
        /*0128*/ 	.word	0x00001ec0


	//   ....[2]....
        /*012c*/ 	.word	0x00001ef0


	//   ....[3]....
        /*0130*/ 	.word	0x00001f10


	//   ....[4]....
        /*0134*/ 	.word	0x00001f30


	//   ....[5]....
        /*0138*/ 	.word	0x00001f50


	//   ....[6]....
        /*013c*/ 	.word	0x00001f60


	//   ....[7]....
        /*0140*/ 	.word	0x00001f90


	//   ....[8]....
        /*0144*/ 	.word	0x00001fa0


	//   ....[9]....
        /*0148*/ 	.word	0x00001fc0


	//   ....[10]....
        /*014c*/ 	.word	0x00005420


	//   ....[11]....
        /*0150*/ 	.word	0x000054a0


	//   ....[12]....
        /*0154*/ 	.word	0x00005520


	//   ....[13]....
        /*0158*/ 	.word	0x00005590


	//   ....[14]....
        /*015c*/ 	.word	0x00005610


	//   ....[15]....
        /*0160*/ 	.word	0x00005680


	//   ....[16]....
        /*0164*/ 	.word	0x00005700


	//   ....[17]....
        /*0168*/ 	.word	0x00005770


	//   ....[18]....
        /*016c*/ 	.word	0x000057f0


	//   ....[19]....
        /*0170*/ 	.word	0x00005860


	//----- nvinfo : EIATTR_EXIT_INSTR_OFFSETS
	.align		4
.L_2343:
        /*0174*/ 	.byte	0x04, 0x1c
        /*0176*/ 	.short	(.L_2345 - .L_2344)


	//   ....[0]....
.L_2344:
        /*0178*/ 	.word	0x00005340


	//   ....[1]....
        /*017c*/ 	.word	0x000053c0


	//----- nvinfo : EIATTR_MAX_THREADS
	.align		4
.L_2345:
        /*0180*/ 	.byte	0x04, 0x05
        /*0182*/ 	.short	(.L_2347 - .L_2346)
.L_2346:
        /*0184*/ 	.word	0x00000080
        /*0188*/ 	.word	0x00000001
        /*018c*/ 	.word	0x00000001


	//----- nvinfo : EIATTR_CRS_STACK_SIZE
	.align		4
.L_2347:
        /*0190*/ 	.byte	0x04, 0x1e
        /*0192*/ 	.short	(.L_2349 - .L_2348)
.L_2348:
        /*0194*/ 	.word	0x00000000
.L_2349:


//--------------------- .nv.info._ZN10layer_norm13ln_bwd_kernelINS_13Kernel_traitsIf13__nv_bfloat16S2_S2_fjLj1024ELj1ELj4ELj1ELj16ENS_18Kernel_traits_baseILj1024EfS2_S2_S2_fjLj128EEEEELb0ELb1ELb0ELb1EEEvNS_9BwdParamsE --------------------------
	.section	.nv.info._ZN10layer_norm13ln_bwd_kernelINS_13Kernel_traitsIf13__nv_bfloat16S2_S2_fjLj1024ELj1ELj4ELj1ELj16ENS_18Kernel_traits_baseILj1024EfS2_S2_S2_fjLj128EEEEELb0ELb1ELb0ELb1EEEvNS_9BwdParamsE,"",@"SHT_CUDA_INFO"
	.sectionflags	@""
	.align	4


	//----- nvinfo : EIATTR_CUDA_API_VERSION
	.align		4
        /*0000*/ 	.byte	0x04, 0x37
        /*0002*/ 	.short	(.L_2351 - .L_2350)
.L_2350:
        /*0004*/ 	.word	0x00000082


	//----- nvinfo : EIATTR_SW2861232_WAR
	.align		4
.L_2351:
        /*0008*/ 	.byte	0x01, 0x35
	.zero		2


	//----- nvinfo : EIATTR_PARAM_CBANK
	.align		4
        /*000c*/ 	.byte	0x04, 0x0a
        /*000e*/ 	.short	(.L_2353 - .L_2352)
	.align		4
.L_2352:
        /*0010*/ 	.word	index@(.nv.constant0._ZN10layer_norm13ln_bwd_kernelINS_13Kernel_traitsIf13__nv_bfloat16S2_S2_fjLj1024ELj1ELj4ELj1ELj16ENS_18Kernel_traits_baseILj1024EfS2_S2_S2_fjLj128EEEEELb0ELb1ELb0ELb1EEEvNS_9BwdParamsE)
        /*0014*/ 	.short	0x0160
        /*0016*/ 	.short	0x0128


	//----- nvinfo : EIATTR_CBANK_PARAM_SIZE
	.align		4
.L_2353:
        /*0018*/ 	.byte	0x03, 0x19
        /*001a*/ 	.short	0x0128


	//----- nvinfo : EIATTR_KPARAM_INFO
	.align		4
        /*001c*/ 	.byte	0x04, 0x17
        /*001e*/ 	.short	(.L_2355 - .L_2354)
.L_2354:
        /*0020*/ 	.word	0x00000000
        /*0024*/ 	.short	0x0000
        /*0026*/ 	.short	0x0000
        /*0028*/ 	.byte	0x00, 0xf0, 0xa1, 0x04


	//----- nvinfo : EIATTR_MAXREG_COUNT
	.align		4
.L_2355:
        /*002c*/ 	.byte	0x03, 0x1b
        /*002e*/ 	.short	0x00ff


	//----- nvinfo : EIATTR_NUM_BARRIERS
	.align		4
        /*0030*/ 	.byte	0x02, 0x4c
        /*0032*/ 	.byte	0x01
	.zero		1


	//----- nvinfo : EIATTR_ANNOTATIONS
	.align		4
        /*0034*/ 	.byte	0x04, 0x55
        /*0036*/ 	.short	(.L_2357 - .L_2356)


	//   ....[0]....
.L_2356:
        /* <DEDUP_REMOVED lines=11> */


	//----- nvinfo : EIATTR_MERCURY_ISA_VERSION
	.align		4
.L_2357:
        /*00d8*/ 	.byte	0x03, 0x5f
        /*00da*/ 	.short	0x0000


	//----- nvinfo : EIATTR_COOP_GROUP_MASK_REGIDS
	.align		4
        /*00dc*/ 	.byte	0x04, 0x29
        /*00de*/ 	.short	(.L_2359 - .L_2358)


	//   ....[0]....
.L_2358:
        /*00e0*/ 	.word	0xffffffff


	//   ....[1]....
        /*00e4*/ 	.word	0xffffffff


	//   ....[2]....
        /*00e8*/ 	.word	0xffffffff


	//   ....[3]....
        /*00ec*/ 	.word	0xffffffff


	//   ....[4]....
        /*00f0*/ 	.word	0xffffffff


	//   ....[5]....
        /*00f4*/ 	.word	0xffffffff


	//   ....[6]....
        /*00f8*/ 	.word	0xffffffff


	//   ....[7]....
        /*00fc*/ 	.word	0xffffffff


	//   ....[8]....
        /*0100*/ 	.word	0xffffffff


	//   ....[9]....
        /*0104*/ 	.word	0xffffffff


	//   ....[10]....
        /*0108*/ 	.word	0xffffffff


	//   ....[11]....
        /*010c*/ 	.word	0xffffffff


	//   ....[12]....
        /*0110*/ 	.word	0xffffffff


	//   ....[13]....
        /*0114*/ 	.word	0xffffffff


	//   ....[14]....
        /*0118*/ 	.word	0xffffffff


	//   ....[15]....
        /*011c*/ 	.word	0xffffffff


	//   ....[16]....
        /*0120*/ 	.word	0xffffffff


	//   ....[17]....
        /*0124*/ 	.word	0xffffffff


	//   ....[18]....
        /*0128*/ 	.word	0xffffffff


	//   ....[19]....
        /*012c*/ 	.word	0xffffffff


	//----- nvinfo : EIATTR_COOP_GROUP_INSTR_OFFSETS
	.align		4
.L_2359:
        /*0130*/ 	.byte	0x04, 0x28
        /*0132*/ 	.short	(.L_2361 - .L_2360)


	//   ....[0]....
.L_2360:
        /*0134*/ 	.word	0x00001dd0


	//   ....[1]....
        /*0138*/ 	.word	0x00001df0


	//   ....[2]....
        /*013c*/ 	.word	0x00001e20


	//   ....[3]....
        /*0140*/ 	.word	0x00001e40


	//   ....[4]....
        /*0144*/ 	.word	0x00001e60


	//   ....[5]....
        /*0148*/ 	.word	0x00001e80


	//   ....[6]....
        /*014c*/ 	.word	0x00001ea0


	//   ....[7]....
        /*0150*/ 	.word	0x00001ec0


	//   ....[8]....
        /*0154*/ 	.word	0x00001ed0


	//   ....[9]....
        /*0158*/ 	.word	0x00001ef0


	//   ....[10]....
        /*015c*/ 	.word	0x00005030


	//   ....[11]....
        /*0160*/ 	.word	0x000050a0


	//   ....[12]....
        /*0164*/ 	.word	0x00005110


	//   ....[13]....
        /*0168*/ 	.word	0x00005170


	//   ....[14]....
        /*016c*/ 	.word	0x000051e0


	//   ....[15]....
        /*0170*/ 	.word	0x00005240


	//   ....[16]....
        /*0174*/ 	.word	0x000052b0


	//   ....[17]....
        /*0178*/ 	.word	0x00005310


	//   ....[18]....
        /*017c*/ 	.word	0x00005380


	//   ....[19]....
        /*0180*/ 	.word	0x000053e0


	//----- nvinfo : EIATTR_EXIT_INSTR_OFFSETS
	.align		4
.L_2361:
        /*0184*/ 	.byte	0x04, 0x1c
        /*0186*/ 	.short	(.L_2363 - .L_2362)


	//   ....[0]....
.L_2362:
        /*0188*/ 	.word	0x00004fe0


	//----- nvinfo : EIATTR_MAX_THREADS
	.align		4
.L_2363:
        /*018c*/ 	.byte	0x04, 0x05
        /*018e*/ 	.short	(.L_2365 - .L_2364)
.L_2364:
        /*0190*/ 	.word	0x00000080
        /*0194*/ 	.word	0x00000001
        /*0198*/ 	.word	0x00000001


	//----- nvinfo : EIATTR_CRS_STACK_SIZE
	.align		4
.L_2365:
        /*019c*/ 	.byte	0x04, 0x1e
        /*019e*/ 	.short	(.L_2367 - .L_2366)
.L_2366:
        /*01a0*/ 	.word	0x00000000
.L_2367:


//--------------------- .nv.info._ZN10layer_norm13ln_bwd_kernelINS_13Kernel_traitsIf13__nv_bfloat16S2_S2_fjLj1024ELj1ELj4ELj1ELj16ENS_18Kernel_traits_baseILj1024EfS2_S2_S2_fjLj128EEEEELb0ELb1ELb1ELb0EEEvNS_9BwdParamsE --------------------------
	.section	.nv.info._ZN10layer_norm13ln_bwd_kernelINS_13Kernel_traitsIf13__nv_bfloat16S2_S2_fjLj1024ELj1ELj4ELj1ELj16ENS_18Kernel_traits_baseILj1024EfS2_S2_S2_fjLj128EEEEELb0ELb1ELb1ELb0EEEvNS_9BwdParamsE,"",@"SHT_CUDA_INFO"
	.sectionflags	@""
	.align	4


	//----- nvinfo : EIATTR_CUDA_API_VERSION
	.align		4
        /*0000*/ 	.byte	0x04, 0x37
        /*0002*/ 	.short	(.L_2369 - .L_2368)
.L_2368:
        /*0004*/ 	.word	0x00000082


	//----- nvinfo : EIATTR_SW2861232_WAR
	.align		4
.L_2369:
        /*0008*/ 	.byte	0x01, 0x35
	.zero		2


	//----- nvinfo : EIATTR_PARAM_CBANK
	.align		4
        /*000c*/ 	.byte	0x04, 0x0a
        /*000e*/ 	.short	(.L_2371 - .L_2370)
	.align		4
.L_2370:
        /*0010*/ 	.word	index@(.nv.constant0._ZN10layer_norm13ln_bwd_kernelINS_13Kernel_traitsIf13__nv_bfloat16S2_S2_fjLj1024ELj1ELj4ELj1ELj16ENS_18Kernel_traits_baseILj1024EfS2_S2_S2_fjLj128EEEEELb0ELb1ELb1ELb0EEEvNS_9BwdParamsE)
        /*0014*/ 	.short	0x0160
        /*0016*/ 	.short	0x0128


	//----- nvinfo : EIATTR_CBANK_PARAM_SIZE
	.align		4
.L_2371:
        /*0018*/ 	.byte	0x03, 0x19
        /*001a*/ 	.short	0x0128


	//----- nvinfo : EIATTR_KPARAM_INFO
	.align		4
        /*001c*/ 	.byte	0x04, 0x17
        /*001e*/ 	.short	(.L_2373 - .L_2372)
.L_2372:
        /*0020*/ 	.word	0x00000000
        /*0024*/ 	.short	0x0000
        /*0026*/ 	.short	0x0000
        /*0028*/ 	.byte	0x00, 0xf0, 0xa1, 0x04


	//----- nvinfo : EIATTR_MAXREG_COUNT
	.align		4
.L_2373:
        /*002c*/ 	.byte	0x03, 0x1b
        /*002e*/ 	.short	0x00ff


	//----- nvinfo : EIATTR_NUM_BARRIERS
	.align		4
        /*0030*/ 	.byte	0x02, 0x4c
        /*0032*/ 	.byte	0x01
	.zero		1


	//----- nvinfo : EIATTR_ANNOTATIONS
	.align		4
        /*0034*/ 	.byte	0x04, 0x55
        /*0036*/ 	.short	(.L_2375 - .L_2374)


	//   ....[0]....
.L_2374:
        /* <DEDUP_REMOVED lines=21> */


	//----- nvinfo : EIATTR_MERCURY_ISA_VERSION
	.align		4
.L_2375:
        /*0178*/ 	.byte	0x03, 0x5f
        /*017a*/ 	.short	0x0000


	//----- nvinfo : EIATTR_COOP_GROUP_MASK_REGIDS
	.align		4
        /*017c*/ 	.byte	0x04, 0x29
        /*017e*/ 	.short	(.L_2377 - .L_2376)


	//   ....[0]....
.L_2376:
        /*0180*/ 	.word	0xffffffff


	//   ....[1]....
        /*0184*/ 	.word	0xffffffff


	//   ....[2]....
        /*0188*/ 	.word	0xffffffff


	//   ....[3]....
        /*018c*/ 	.word	0xffffffff


	//   ....[4]....
        /*0190*/ 	.word	0xffffffff


	//   ....[5]....
        /*0194*/ 	.word	0xffffffff


	//   ....[6]....
        /*0198*/ 	.word	0xffffffff


	//   ....[7]....
        /*019c*/ 	.word	0xffffffff


	//   ....[8]....
        /*01a0*/ 	.word	0xffffffff


	//   ....[9]....
        /*01a4*/ 	.word	0xffffffff


	//   ....[10]....
        /*01a8*/ 	.word	0xffffffff


	//   ....[11]....
        /*01ac*/ 	.word	0xffffffff


	//   ....[12]....
        /*01b0*/ 	.word	0xffffffff


	//   ....[13]....
        /*01b4*/ 	.word	0xffffffff


	//   ....[14]....
        /*01b8*/ 	.word	0xffffffff


	//   ....[15]....
        /*01bc*/ 	.word	0xffffffff


	//   ....[16]....
        /*01c0*/ 	.word	0xffffffff


	//   ....[17]....
        /*01c4*/ 	.word	0xffffffff


	//   ....[18]....
        /*01c8*/ 	.word	0xffffffff


	//   ....[19]....
        /*01cc*/ 	.word	0xffffffff


	//----- nvinfo : EIATTR_COOP_GROUP_INSTR_OFFSETS
	.align		4
.L_2377:
        /*01d0*/ 	.byte	0x04, 0x28
        /*01d2*/ 	.short	(.L_2379 - .L_2378)


	//   ....[0]....
.L_2378:
        /*01d4*/ 	.word	0x00002140


	//   ....[1]....
        /*01d8*/ 	.word	0x00002170


	//   ....[2]....
        /*01dc*/ 	.word	0x00002180


	//   ....[3]....
        /*01e0*/ 	.word	0x000021b0


	//   ....[4]....
        /*01e4*/ 	.word	0x000021d0


	//   ....[5]....
        /*01e8*/ 	.word	0x000021f0


	//   ....[6]....
        /*01ec*/ 	.word	0x00002200


	//   ....[7]....
        /*01f0*/ 	.word	0x00002230


	//   ....[8]....
        /*01f4*/ 	.word	0x00002240


	//   ....[9]....
        /*01f8*/ 	.word	0x00002260


	//   ....[10]....
        /*01fc*/ 	.word	0x000071e0


	//   ....[11]....
        /*0200*/ 	.word	0x00007260


	//   ....[12]....
        /*0204*/ 	.word	0x000072e0


	//   ....[13]....
        /*0208*/ 	.word	0x00007350


	//   ....[14]....
        /*020c*/ 	.word	0x000073d0


	//   ....[15]....
        /*0210*/ 	.word	0x00007440


	//   ....[16]....
        /*0214*/ 	.word	0x000074c0


	//   ....[17]....
        /*0218*/ 	.word	0x00007530


	//   ....[18]....
        /*021c*/ 	.word	0x000075b0


	//   ....[19]....
        /*0220*/ 	.word	0x00007620


	//----- nvinfo : EIATTR_EXIT_INSTR_OFFSETS
	.align		4
.L_2379:
        /*0224*/ 	.byte	0x04, 0x1c
        /*0226*/ 	.short	(.L_2381 - .L_2380)


	//   ....[0]....
.L_2380:
        /*0228*/ 	.word	0x00007100


	//   ....[1]....
        /*022c*/ 	.word	0x00007180


	//----- nvinfo : EIATTR_MAX_THREADS
	.align		4
.L_2381:
        /*0230*/ 	.byte	0x04, 0x05
        /*0232*/ 	.short	(.L_2383 - .L_2382)
.L_2382:
        /*0234*/ 	.word	0x00000080
        /*0238*/ 	.word	0x00000001
        /*023c*/ 	.word	0x00000001


	//----- nvinfo : EIATTR_CRS_STACK_SIZE
	.align		4
.L_2383:
        /*0240*/ 	.byte	0x04, 0x1e
        /*0242*/ 	.short	(.L_2385 - .L_2384)
.L_2384:
        /*0244*/ 	.word	0x00000000
.L_2385:


//--------------------- .nv.info._ZN10layer_norm13ln_bwd_kernelINS_13Kernel_traitsIf13__nv_bfloat16S2_S2_fjLj1024ELj1ELj4ELj1ELj16ENS_18Kernel_traits_baseILj1024EfS2_S2_S2_fjLj128EEEEELb0ELb1ELb1ELb1EEEvNS_9BwdParamsE --------------------------
	.section	.nv.info._ZN10layer_norm13ln_bwd_kernelINS_13Kernel_traitsIf13__nv_bfloat16S2_S2_fjLj1024ELj1ELj4ELj1ELj16ENS_18Kernel_traits_baseILj1024EfS2_S2_S2_fjLj128EEEEELb0ELb1ELb1ELb1EEEvNS_9BwdParamsE,"",@"SHT_CUDA_INFO"
	.sectionflags	@""
	.align	4


	//----- nvinfo : EIATTR_CUDA_API_VERSION
	.align		4
        /*0000*/ 	.byte	0x04, 0x37
        /*0002*/ 	.short	(.L_2387 - .L_2386)
.L_2386:
        /*0004*/ 	.word	0x00000082


	//----- nvinfo : EIATTR_SW2861232_WAR
	.align		4
.L_2387:
        /*0008*/ 	.byte	0x01, 0x35
	.zero		2


	//----- nvinfo : EIATTR_PARAM_CBANK
	.align		4
        /*000c*/ 	.byte	0x04, 0x0a
        /*000e*/ 	.short	(.L_2389 - .L_2388)
	.align		4
.L_2388:
        /*0010*/ 	.word	index@(.nv.constant0._ZN10layer_norm13ln_bwd_kernelINS_13Kernel_traitsIf13__nv_bfloat16S2_S2_fjLj1024ELj1ELj4ELj1ELj16ENS_18Kernel_traits_baseILj1024EfS2_S2_S2_fjLj128EEEEELb0ELb1ELb1ELb1EEEvNS_9BwdParamsE)
        /*0014*/ 	.short	0x0160
        /*0016*/ 	.short	0x0128


	//----- nvinfo : EIATTR_CBANK_PARAM_SIZE
	.align		4
.L_2389:
        /*0018*/ 	.byte	0x03, 0x19
        /*001a*/ 	.short	0x0128


	//----- nvinfo : EIATTR_KPARAM_INFO
	.align		4
        /*001c*/ 	.byte	0x04, 0x17
        /*001e*/ 	.short	(.L_2391 - .L_2390)
.L_2390:
        /*0020*/ 	.word	0x00000000
        /*0024*/ 	.short	0x0000
        /*0026*/ 	.short	0x0000
        /*0028*/ 	.byte	0x00, 0xf0, 0xa1, 0x04


	//----- nvinfo : EIATTR_MAXREG_COUNT
	.align		4
.L_2391:
        /*002c*/ 	.byte	0x03, 0x1b
        /*002e*/ 	.short	0x00ff


	//----- nvinfo : EIATTR_NUM_BARRIERS
	.align		4
        /*0030*/ 	.byte	0x02, 0x4c
        /*0032*/ 	.byte	0x01
	.zero		1


	//----- nvinfo : EIATTR_ANNOTATIONS
	.align		4
        /*0034*/ 	.byte	0x04, 0x55
        /*0036*/ 	.short	(.L_2393 - .L_2392)


	//   ....[0]....
.L_2392:
        /* <DEDUP_REMOVED lines=21> */


	//----- nvinfo : EIATTR_MERCURY_ISA_VERSION
	.align		4
.L_2393:
        /*0178*/ 	.byte	0x03, 0x5f
        /*017a*/ 	.short	0x0000


	//----- nvinfo : EIATTR_COOP_GROUP_MASK_REGIDS
	.align		4
        /*017c*/ 	.byte	0x04, 0x29
        /*017e*/ 	.short	(.L_2395 - .L_2394)


	//   ....[0]....
.L_2394:
        /*0180*/ 	.word	0xffffffff


	//   ....[1]....
        /*0184*/ 	.word	0xffffffff


	//   ....[2]....
        /*0188*/ 	.word	0xffffffff


	//   ....[3]....
        /*018c*/ 	.word	0xffffffff


	//   ....[4]....
        /*0190*/ 	.word	0xffffffff


	//   ....[5]....
        /*0194*/ 	.word	0xffffffff


	//   ....[6]....
        /*0198*/ 	.word	0xffffffff


	//   ....[7]....
        /*019c*/ 	.word	0xffffffff


	//   ....[8]....
        /*01a0*/ 	.word	0xffffffff


	//   ....[9]....
        /*01a4*/ 	.word	0xffffffff


	//   ....[10]....
        /*01a8*/ 	.word	0xffffffff


	//   ....[11]....
        /*01ac*/ 	.word	0xffffffff


	//   ....[12]....
        /*01b0*/ 	.word	0xffffffff


	//   ....[13]....
        /*01b4*/ 	.word	0xffffffff


	//   ....[14]....
        /*01b8*/ 	.word	0xffffffff


	//   ....[15]....
        /*01bc*/ 	.word	0xffffffff


	//   ....[16]....
        /*01c0*/ 	.word	0xffffffff


	//   ....[17]....
        /*01c4*/ 	.word	0xffffffff


	//   ....[18]....
        /*01c8*/ 	.word	0xffffffff


	//   ....[19]....
        /*01cc*/ 	.word	0xffffffff


	//----- nvinfo : EIATTR_COOP_GROUP_INSTR_OFFSETS
	.align		4
.L_2395:
        /*01d0*/ 	.byte	0x04, 0x28
        /*01d2*/ 	.short	(.L_2397 - .L_2396)


	//   ....[0]....
.L_2396:
        /*01d4*/ 	.word	0x00002100


	//   ....[1]....
        /*01d8*/ 	.word	0x00002120


	//   ....[2]....
        /*01dc*/ 	.word	0x00002150


	//   ....[3]....
        /*01e0*/ 	.word	0x00002170


	//   ....[4]....
        /*01e4*/ 	.word	0x00002190


	//   ....[5]....
        /*01e8*/ 	.word	0x000021b0


	//   ....[6]....
        /*01ec*/ 	.word	0x000021d0


	//   ....[7]....
        /*01f0*/ 	.word	0x000021f0


	//   ....[8]....
        /*01f4*/ 	.word	0x00002200


	//   ....[9]....
        /*01f8*/ 	.word	0x00002220


	//   ....[10]....
        /*01fc*/ 	.word	0x00006630


	//   ....[11]....
        /*0200*/ 	.word	0x000066b0


	//   ....[12]....
        /*0204*/ 	.word	0x00006730


	//   ....[13]....
        /*0208*/ 	.word	0x000067a0


	//   ....[14]....
        /*020c*/ 	.word	0x00006820


	//   ....[15]....
        /*0210*/ 	.word	0x00006890


	//   ....[16]....
        /*0214*/ 	.word	0x00006910


	//   ....[17]....
        /*0218*/ 	.word	0x00006980


	//   ....[18]....
        /*021c*/ 	.word	0x00006a00


	//   ....[19]....
        /*0220*/ 	.word	0x00006a70


	//----- nvinfo : EIATTR_EXIT_INSTR_OFFSETS
	.align		4
.L_2397:
        /*0224*/ 	.byte	0x04, 0x1c
        /*0226*/ 	.short	(.L_2399 - .L_2398)


	//   ....[0]....
.L_2398:
        /*0228*/ 	.word	0x000065d0


	//----- nvinfo : EIATTR_MAX_THREADS
	.align		4
.L_2399:
        /*022c*/ 	.byte	0x04, 0x05
        /*022e*/ 	.short	(.L_2401 - .L_2400)
.L_2400:
        /*0230*/ 	.word	0x00000080
        /*0234*/ 	.word	0x00000001
        /*0238*/ 	.word	0x00000001


	//----- nvinfo : EIATTR_CRS_STACK_SIZE
	.align		4
.L_2401:
        /*023c*/ 	.byte	0x04, 0x1e
        /*023e*/ 	.short	(.L_2403 - .L_2402)
.L_2402:
        /*0240*/ 	.word	0x00000000
.L_2403:


//--------------------- .nv.info._ZN10layer_norm13ln_bwd_kernelINS_13Kernel_traitsIf13__nv_bfloat16S2_S2_fjLj1024ELj1ELj4ELj1ELj16ENS_18Kernel_traits_baseILj1024EfS2_S2_S2_fjLj128EEEEELb1ELb0ELb0ELb0EEEvNS_9BwdParamsE --------------------------
	.section	.nv.info._ZN10layer_norm13ln_bwd_kernelINS_13Kernel_traitsIf13__nv_bfloat16S2_S2_fjLj1024ELj1ELj4ELj1ELj16ENS_18Kernel_traits_baseILj1024EfS2_S2_S2_fjLj128EEEEELb1ELb0ELb0ELb0EEEvNS_9BwdParamsE,"",@"SHT_CUDA_INFO"
	.sectionflags	@""
	.align	4


	//----- nvinfo : EIATTR_CUDA_API_VERSION
	.align		4
        /*0000*/ 	.byte	0x04, 0x37
        /*0002*/ 	.short	(.L_2405 - .L_2404)
.L_2404:
        /*0004*/ 	.word	0x00000082


	//----- nvinfo : EIATTR_SW2861232_WAR
	.align		4
.L_2405:
        /*0008*/ 	.byte	0x01, 0x35
	.zero		2


	//----- nvinfo : EIATTR_PARAM_CBANK
	.align		4
        /*000c*/ 	.byte	0x04, 0x0a
        /*000e*/ 	.short	(.L_2407 - .L_2406)
	.align		4
.L_2406:
        /*0010*/ 	.word	index@(.nv.constant0._ZN10layer_norm13ln_bwd_kernelINS_13Kernel_traitsIf13__nv_bfloat16S2_S2_fjLj1024ELj1ELj4ELj1ELj16ENS_18Kernel_traits_baseILj1024EfS2_S2_S2_fjLj128EEEEELb1ELb0ELb0ELb0EEEvNS_9BwdParamsE)
        /*0014*/ 	.short	0x0160
        /*0016*/ 	.short	0x0128


	//----- nvinfo : EIATTR_CBANK_PARAM_SIZE
	.align		4
.L_2407:
        /*0018*/ 	.byte	0x03, 0x19
        /*001a*/ 	.short	0x0128


	//----- nvinfo : EIATTR_KPARAM_INFO
	.align		4
        /*001c*/ 	.byte	0x04, 0x17
        /*001e*/ 	.short	(.L_2409 - .L_2408)
.L_2408:
        /*0020*/ 	.word	0x00000000
        /*0024*/ 	.short	0x0000
        /*0026*/ 	.short	0x0000
        /*0028*/ 	.byte	0x00, 0xf0, 0xa1, 0x04


	//----- nvinfo : EIATTR_MAXREG_COUNT
	.align		4
.L_2409:
        /*002c*/ 	.byte	0x03, 0x1b
        /*002e*/ 	.short	0x00ff


	//----- nvinfo : EIATTR_NUM_BARRIERS
	.align		4
        /*0030*/ 	.byte	0x02, 0x4c
        /*0032*/ 	.byte	0x01
	.zero		1


	//----- nvinfo : EIATTR_MERCURY_ISA_VERSION
	.align		4
        /*0034*/ 	.byte	0x03, 0x5f
        /*0036*/ 	.short	0x0000


	//----- nvinfo : EIATTR_COOP_GROUP_MASK_REGIDS
	.align		4
        /*0038*/ 	.byte	0x04, 0x29
        /*003a*/ 	.short	(.L_2411 - .L_2410)


	//   ....[0]....
.L_2410:
        /*003c*/ 	.word	0xffffffff


	//   ....[1]....
        /*0040*/ 	.word	0xffffffff


	//   ....[2]....
        /*0044*/ 	.word	0xffffffff


	//   ....[3]....
        /*0048*/ 	.word	0xffffffff


	//   ....[4]....
        /*004c*/ 	.word	0xffffffff


	//   ....[5]....
        /*0050*/ 	.word	0xffffffff


	//   ....[6]....
        /*0054*/ 	.word	0xffffffff


	//   ....[7]....
        /*0058*/ 	.word	0xffffffff


	//   ....[8]....
        /*005c*/ 	.word	0xffffffff


	//   ....[9]....
        /*0060*/ 	.word	0xffffffff


	//   ....[10]....
        /*0064*/ 	.word	0xffffffff


	//   ....[11]....
        /*0068*/ 	.word	0xffffffff


	//   ....[12]....
        /*006c*/ 	.word	0xffffffff


	//   ....[13]....
        /*0070*/ 	.word	0xffffffff


	//   ....[14]....
        /*0074*/ 	.word	0xffffffff


	//   ....[15]....
        /*0078*/ 	.word	0xffffffff


	//   ....[16]....
        /*007c*/ 	.word	0xffffffff


	//   ....[17]....
        /*0080*/ 	.word	0xffffffff


	//   ....[18]....
        /*0084*/ 	.word	0xffffffff


	//   ....[19]....
        /*0088*/ 	.word	0xffffffff


	//----- nvinfo : EIATTR_COOP_GROUP_INSTR_OFFSETS
	.align		4
.L_2411:
        /*008c*/ 	.byte	0x04, 0x28
        /*008e*/ 	.short	(.L_2413 - .L_2412)


	//   ....[0]....
.L_2412:
        /*0090*/ 	.word	0x00001c60


	//   ....[1]....
        /*0094*/ 	.word	0x00001c80


	//   ....[2]....
        /*0098*/ 	.word	0x00001ca0


	//   ....[3]....
        /*009c*/ 	.word	0x00001cc0


	//   ....[4]....
        /*00a0*/ 	.word	0x00001ce0


	//   ....[5]....
        /*00a4*/ 	.word	0x00001d00


	//   ....[6]....
        /*00a8*/ 	.word	0x00001d20


	//   ....[7]....
        /*00ac*/ 	.word	0x00001d40


	//   ....[8]....
        /*00b0*/ 	.word	0x00001d60


	//   ....[9]....
        /*00b4*/ 	.word	0x00001d80


	//   ....[10]....
        /*00b8*/ 	.word	0x00004930


	//   ....[11]....
        /*00bc*/ 	.word	0x000049b0


	//   ....[12]....
        /*00c0*/ 	.word	0x00004a30


	//   ....[13]....
        /*00c4*/ 	.word	0x00004aa0


	//   ....[14]....
        /*00c8*/ 	.word	0x00004b20


	//   ....[15]....
        /*00cc*/ 	.word	0x00004b90


	//   ....[16]....
        /*00d0*/ 	.word	0x00004c10


	//   ....[17]....
        /*00d4*/ 	.word	0x00004c80


	//   ....[18]....
        /*00d8*/ 	.word	0x00004d00


	//   ....[19]....
        /*00dc*/ 	.word	0x00004d70


	//----- nvinfo : EIATTR_EXIT_INSTR_OFFSETS
	.align		4
.L_2413:
        /*00e0*/ 	.byte	0x04, 0x1c
        /*00e2*/ 	.short	(.L_2415 - .L_2414)


	//   ....[0]....
.L_2414:
        /*00e4*/ 	.word	0x000048a0


	//   ....[1]....
        /*00e8*/ 	.word	0x000048d0


	//----- nvinfo : EIATTR_MAX_THREADS
	.align		4
.L_2415:
        /*00ec*/ 	.byte	0x04, 0x05
        /*00ee*/ 	.short	(.L_2417 - .L_2416)
.L_2416:
        /*00f0*/ 	.word	0x00000080
        /*00f4*/ 	.word	0x00000001
        /*00f8*/ 	.word	0x00000001


	//----- nvinfo : EIATTR_CRS_STACK_SIZE
	.align		4
.L_2417:
        /*00fc*/ 	.byte	0x04, 0x1e
        /*00fe*/ 	.short	(.L_2419 - .L_2418)
.L_2418:
        /*0100*/ 	.word	0x00000000
.L_2419:


//--------------------- .nv.info._ZN10layer_norm13ln_bwd_kernelINS_13Kernel_traitsIf13__nv_bfloat16S2_S2_fjLj1024ELj1ELj4ELj1ELj16ENS_18Kernel_traits_baseILj1024EfS2_S2_S2_fjLj128EEEEELb1ELb0ELb0ELb1EEEvNS_9BwdParamsE --------------------------
	.section	.nv.info._ZN10layer_norm13ln_bwd_kernelINS_13Kernel_traitsIf13__nv_bfloat16S2_S2_fjLj1024ELj1ELj4ELj1ELj16ENS_18Kernel_traits_baseILj1024EfS2_S2_S2_fjLj128EEEEELb1ELb0ELb0ELb1EEEvNS_9BwdParamsE,"",@"SHT_CUDA_INFO"
	.sectionflags	@""
	.align	4


	//----- nvinfo : EIATTR_CUDA_API_VERSION
	.align		4
        /*0000*/ 	.byte	0x04, 0x37
        /*0002*/ 	.short	(.L_2421 - .L_2420)
.L_2420:
        /*0004*/ 	.word	0x00000082


	//----- nvinfo : EIATTR_SW2861232_WAR
	.align		4
.L_2421:
        /*0008*/ 	.byte	0x01, 0x35
	.zero		2


	//----- nvinfo : EIATTR_PARAM_CBANK
	.align		4
        /*000c*/ 	.byte	0x04, 0x0a
        /*000e*/ 	.short	(.L_2423 - .L_2422)
	.align		4
.L_2422:
        /*0010*/ 	.word	index@(.nv.constant0._ZN10layer_norm13ln_bwd_kernelINS_13Kernel_traitsIf13__nv_bfloat16S2_S2_fjLj1024ELj1ELj4ELj1ELj16ENS_18Kernel_traits_baseILj1024EfS2_S2_S2_fjLj128EEEEELb1ELb0ELb0ELb1EEEvNS_9BwdParamsE)
        /*0014*/ 	.short	0x0160
        /*0016*/ 	.short	0x0128


	//----- nvinfo : EIATTR_CBANK_PARAM_SIZE
	.align		4
.L_2423:
        /*0018*/ 	.byte	0x03, 0x19
        /*001a*/ 	.short	0x0128


	//----- nvinfo : EIATTR_KPARAM_INFO
	.align		4
        /*001c*/ 	.byte	0x04, 0x17
        /*001e*/ 	.short	(.L_2425 - .L_2424)
.L_2424:
        /*0020*/ 	.word	0x00000000
        /*0024*/ 	.short	0x0000
        /*0026*/ 	.short	0x0000
        /*0028*/ 	.byte	0x00, 0xf0, 0xa1, 0x04


	//----- nvinfo : EIATTR_MAXREG_COUNT
	.align		4
.L_2425:
        /*002c*/ 	.byte	0x03, 0x1b
        /*002e*/ 	.short	0x00ff


	//----- nvinfo : EIATTR_NUM_BARRIERS
	.align		4
        /*0030*/ 	.byte	0x02, 0x4c
        /*0032*/ 	.byte	0x01
	.zero		1


	//----- nvinfo : EIATTR_MERCURY_ISA_VERSION
	.align		4
        /*0034*/ 	.byte	0x03, 0x5f
        /*0036*/ 	.short	0x0000


	//----- nvinfo : EIATTR_COOP_GROUP_MASK_REGIDS
	.align		4
        /*0038*/ 	.byte	0x04, 0x29
        /*003a*/ 	.short	(.L_2427 - .L_2426)


	//   ....[0]....
.L_2426:
        /*003c*/ 	.word	0xffffffff


	//   ....[1]....
        /*0040*/ 	.word	0xffffffff


	//   ....[2]....
        /*0044*/ 	.word	0xffffffff


	//   ....[3]....
        /*0048*/ 	.word	0xffffffff


	//   ....[4]....
        /*004c*/ 	.word	0xffffffff


	//   ....[5]....
        /*0050*/ 	.word	0xffffffff


	//   ....[6]....
        /*0054*/ 	.word	0xffffffff


	//   ....[7]....
        /*0058*/ 	.word	0xffffffff


	//   ....[8]....
        /*005c*/ 	.word	0xffffffff


	//   ....[9]....
        /*0060*/ 	.word	0xffffffff


	//   ....[10]....
        /*0064*/ 	.word	0xffffffff


	//   ....[11]....
        /*0068*/ 	.word	0xffffffff


	//   ....[12]....
        /*006c*/ 	.word	0xffffffff


	//   ....[13]....
        /*0070*/ 	.word	0xffffffff


	//   ....[14]....
        /*0074*/ 	.word	0xffffffff


	//   ....[15]....
        /*0078*/ 	.word	0xffffffff


	//   ....[16]....
        /*007c*/ 	.word	0xffffffff


	//   ....[17]....
        /*0080*/ 	.word	0xffffffff


	//   ....[18]....
        /*0084*/ 	.word	0xffffffff


	//   ....[19]....
        /*0088*/ 	.word	0xffffffff


	//----- nvinfo : EIATTR_COOP_GROUP_INSTR_OFFSETS
	.align		4
.L_2427:
        /*008c*/ 	.byte	0x04, 0x28
        /*008e*/ 	.short	(.L_2429 - .L_2428)


	//   ....[0]....
.L_2428:
        /*0090*/ 	.word	0x00001b60


	//   ....[1]....
        /*0094*/ 	.word	0x00001b80


	//   ....[2]....
        /*0098*/ 	.word	0x00001ba0


	//   ....[3]....
        /*009c*/ 	.word	0x00001bc0


	//   ....[4]....
        /*00a0*/ 	.word	0x00001be0


	//   ....[5]....
        /*00a4*/ 	.word	0x00001c00


	//   ....[6]....
        /*00a8*/ 	.word	0x00001c20


	//   ....[7]....
        /*00ac*/ 	.word	0x00001c40


	//   ....[8]....
        /*00b0*/ 	.word	0x00001c60


	//   ....[9]....
        /*00b4*/ 	.word	0x00001c80


	//   ....[10]....
        /*00b8*/ 	.word	0x00004460


	//   ....[11]....
        /*00bc*/ 	.word	0x000044e0


	//   ....[12]....
        /*00c0*/ 	.word	0x00004560


	//   ....[13]....
        /*00c4*/ 	.word	0x000045d0


	//   ....[14]....
        /*00c8*/ 	.word	0x00004650


	//   ....[15]....
        /*00cc*/ 	.word	0x000046c0


	//   ....[16]....
        /*00d0*/ 	.word	0x00004740


	//   ....[17]....
        /*00d4*/ 	.word	0x000047b0


	//   ....[18]....
        /*00d8*/ 	.word	0x00004830


	//   ....[19]....
        /*00dc*/ 	.word	0x000048a0


	//----- nvinfo : EIATTR_EXIT_INSTR_OFFSETS
	.align		4
.L_2429:
        /*00e0*/ 	.byte	0x04, 0x1c
        /*00e2*/ 	.short	(.L_2431 - .L_2430)


	//   ....[0]....
.L_2430:
        /*00e4*/ 	.word	0x00004400


	//----- nvinfo : EIATTR_MAX_THREADS
	.align		4
.L_2431:
        /*00e8*/ 	.byte	0x04, 0x05
        /*00ea*/ 	.short	(.L_2433 - .L_2432)
.L_2432:
        /*00ec*/ 	.word	0x00000080
        /*00f0*/ 	.word	0x00000001
        /*00f4*/ 	.word	0x00000001


	//----- nvinfo : EIATTR_CRS_STACK_SIZE
	.align		4
.L_2433:
        /*00f8*/ 	.byte	0x04, 0x1e
        /*00fa*/ 	.short	(.L_2435 - .L_2434)
.L_2434:
        /*00fc*/ 	.word	0x00000000
.L_2435:


//--------------------- .nv.info._ZN10layer_norm22ln_bwd_finalize_kernelINS_22Kernel_traits_finalizeILj1024Ef13__nv_bfloat16S2_S2_fjLb0ELj1024ELj4ENS_18Kernel_traits_baseILj1024EfS2_S2_S2_fjLj1024EEEEELb0ELb0EEEvNS_9BwdParamsE --------------------------
	.section	.nv.info._ZN10layer_norm22ln_bwd_finalize_kernelINS_22Kernel_traits_finalizeILj1024Ef13__nv_bfloat16S2_S2_fjLb0ELj1024ELj4ENS_18Kernel_traits_baseILj1024EfS2_S2_S2_fjLj1024EEEEELb0ELb0EEEvNS_9BwdParamsE,"",@"SHT_CUDA_INFO"
	.sectionflags	@""
	.align	4


	//----- nvinfo : EIATTR_CUDA_API_VERSION
	.align		4
        /*0000*/ 	.byte	0x04, 0x37
        /*0002*/ 	.short	(.L_2437 - .L_2436)
.L_2436:
        /*0004*/ 	.word	0x00000082


	//----- nvinfo : EIATTR_SW2861232_WAR
	.align		4
.L_2437:
        /*0008*/ 	.byte	0x01, 0x35
	.zero		2


	//----- nvinfo : EIATTR_PARAM_CBANK
	.align		4
        /*000c*/ 	.byte	0x04, 0x0a
        /*000e*/ 	.short	(.L_2439 - .L_2438)
	.align		4
.L_2438:
        /*0010*/ 	.word	index@(.nv.constant0._ZN10layer_norm22ln_bwd_finalize_kernelINS_22Kernel_traits_finalizeILj1024Ef13__nv_bfloat16S2_S2_fjLb0ELj1024ELj4ENS_18Kernel_traits_baseILj1024EfS2_S2_S2_fjLj1024EEEEELb0ELb0EEEvNS_9BwdParamsE)
        /*0014*/ 	.short	0x0160
        /*0016*/ 	.short	0x0128


	//----- nvinfo : EIATTR_CBANK_PARAM_SIZE
	.align		4
.L_2439:
        /*0018*/ 	.byte	0x03, 0x19
        /*001a*/ 	.short	0x0128


	//----- nvinfo : EIATTR_KPARAM_INFO
	.align		4
        /*001c*/ 	.byte	0x04, 0x17
        /*001e*/ 	.short	(.L_2441 - .L_2440)
.L_2440:
        /*0020*/ 	.word	0x00000000
        /*0024*/ 	.short	0x0000
        /*0026*/ 	.short	0x0000
        /*0028*/ 	.byte	0x00, 0xf0, 0xa1, 0x04


	//----- nvinfo : EIATTR_MAXREG_COUNT
	.align		4
.L_2441:
        /*002c*/ 	.byte	0x03, 0x1b
        /*002e*/ 	.short	0x0040


	//----- nvinfo : EIATTR_NUM_BARRIERS
	.align		4
        /*0030*/ 	.byte	0x02, 0x4c
        /*0032*/ 	.byte	0x01
	.zero		1


	//----- nvinfo : EIATTR_MERCURY_ISA_VERSION
	.align		4
        /*0034*/ 	.byte	0x03, 0x5f
        /*0036*/ 	.short	0x0000


	//----- nvinfo : EIATTR_COOP_GROUP_MASK_REGIDS
	.align		4
        /*0038*/ 	.byte	0x04, 0x29
        /*003a*/ 	.short	(.L_2443 - .L_2442)


	//   ....[0]....
.L_2442:
        /*003c*/ 	.word	0xffffffff


	//   ....[1]....
        /*0040*/ 	.word	0xffffffff


	//   ....[2]....
        /*0044*/ 	.word	0xffffffff


	//   ....[3]....
        /*0048*/ 	.word	0xffffffff


	//   ....[4]....
        /*004c*/ 	.word	0xffffffff


	//   ....[5]....
        /*0050*/ 	.word	0xffffffff


	//   ....[6]....
        /*0054*/ 	.word	0xffffffff


	//   ....[7]....
        /*0058*/ 	.word	0xffffffff


	//   ....[8]....
        /*005c*/ 	.word	0xffffffff


	//   ....[9]....
        /*0060*/ 	.word	0xffffffff


	//   ....[10]....
        /*0064*/ 	.word	0xffffffff


	//   ....[11]....
        /*0068*/ 	.word	0xffffffff


	//   ....[12]....
        /*006c*/ 	.word	0xffffffff


	//   ....[13]....
        /*0070*/ 	.word	0xffffffff


	//   ....[14]....
        /*0074*/ 	.word	0xffffffff


	//   ....[15]....
        /*0078*/ 	.word	0xffffffff


	//   ....[16]....
        /*007c*/ 	.word	0xffffffff


	//   ....[17]....
        /*0080*/ 	.word	0xffffffff


	//   ....[18]....
        /*0084*/ 	.word	0xffffffff


	//   ....[19]....
        /*0088*/ 	.word	0xffffffff


	//----- nvinfo : EIATTR_COOP_GROUP_INSTR_OFFSETS
	.align		4
.L_2443:
        /*008c*/ 	.byte	0x04, 0x28
        /*008e*/ 	.short	(.L_2445 - .L_2444)


	//   ....[0]....
.L_2444:
        /*0090*/ 	.word	0x00000820


	//   ....[1]....
        /*0094*/ 	.word	0x00000850


	//   ....[2]....
        /*0098*/ 	.word	0x00000860


	//   ....[3]....
        /*009c*/ 	.word	0x00000890


	//   ....[4]....
        /*00a0*/ 	.word	0x000008a0


	//   ....[5]....
        /*00a4*/ 	.word	0x000008d0


	//   ....[6]....
        /*00a8*/ 	.word	0x000008f0


	//   ....[7]....
        /*00ac*/ 	.word	0x00000900


	//   ....[8]....
        /*00b0*/ 	.word	0x00000930


	//   ....[9]....
        /*00b4*/ 	.word	0x00000940


	//   ....[10]....
        /*00b8*/ 	.word	0x00000b30


	//   ....[11]....
        /*00bc*/ 	.word	0x00000ba0


	//   ....[12]....
        /*00c0*/ 	.word	0x00000c00


	//   ....[13]....
        /*00c4*/ 	.word	0x00000c60


	//   ....[14]....
        /*00c8*/ 	.word	0x00000cd0


	//   ....[15]....
        /*00cc*/ 	.word	0x00000d40


	//   ....[16]....
        /*00d0*/ 	.word	0x00000da0


	//   ....[17]....
        /*00d4*/ 	.word	0x00000e00


	//   ....[18]....
        /*00d8*/ 	.word	0x00000e60


	//   ....[19]....
        /*00dc*/ 	.word	0x00000ec0


	//----- nvinfo : EIATTR_EXIT_INSTR_OFFSETS
	.align		4
.L_2445:
        /*00e0*/ 	.byte	0x04, 0x1c
        /*00e2*/ 	.short	(.L_2447 - .L_2446)


	//   ....[0]....
.L_2446:
        /*00e4*/ 	.word	0x00000070


	//   ....[1]....
        /*00e8*/ 	.word	0x00000ad0


	//----- nvinfo : EIATTR_MAX_THREADS
	.align		4
.L_2447:
        /*00ec*/ 	.byte	0x04, 0x05
        /*00ee*/ 	.short	(.L_2449 - .L_2448)
.L_2448:
        /*00f0*/ 	.word	0x00000400
        /*00f4*/ 	.word	0x00000001
        /*00f8*/ 	.word	0x00000001


	//----- nvinfo : EIATTR_CRS_STACK_SIZE
	.align		4
.L_2449:
        /*00fc*/ 	.byte	0x04, 0x1e
        /*00fe*/ 	.short	(.L_2451 - .L_2450)
.L_2450:
        /*0100*/ 	.word	0x00000000
.L_2451:


//--------------------- .nv.info._ZN10layer_norm13ln_bwd_kernelINS_13Kernel_traitsIf13__nv_bfloat16S2_S2_fjLj1024ELj1ELj4ELj1ELj16ENS_18Kernel_traits_baseILj1024EfS2_S2_S2_fjLj128EEEEELb1ELb0ELb1ELb0EEEvNS_9BwdParamsE --------------------------
	.section	.nv.info._ZN10layer_norm13ln_bwd_kernelINS_13Kernel_traitsIf13__nv_bfloat16S2_S2_fjLj1024ELj1ELj4ELj1ELj16ENS_18Kernel_traits_baseILj1024EfS2_S2_S2_fjLj128EEEEELb1ELb0ELb1ELb0EEEvNS_9BwdParamsE,"",@"SHT_CUDA_INFO"
	.sectionflags	@""
	.align	4


	//----- nvinfo : EIATTR_CUDA_API_VERSION
	.align		4
        /*0000*/ 	.byte	0x04, 0x37
        /*0002*/ 	.short	(.L_2453 - .L_2452)
.L_2452:
        /*0004*/ 	.word	0x00000082


	//----- nvinfo : EIATTR_SW2861232_WAR
	.align		4
.L_2453:
        /*0008*/ 	.byte	0x01, 0x35
	.zero		2


	//----- nvinfo : EIATTR_PARAM_CBANK
	.align		4
        /*000c*/ 	.byte	0x04, 0x0a
        /*000e*/ 	.short	(.L_2455 - .L_2454)
	.align		4
.L_2454:
        /*0010*/ 	.word	index@(.nv.constant0._ZN10layer_norm13ln_bwd_kernelINS_13Kernel_traitsIf13__nv_bfloat16S2_S2_fjLj1024ELj1ELj4ELj1ELj16ENS_18Kernel_traits_baseILj1024EfS2_S2_S2_fjLj128EEEEELb1ELb0ELb1ELb0EEEvNS_9BwdParamsE)
        /*0014*/ 	.short	0x0160
        /*0016*/ 	.short	0x0128


	//----- nvinfo : EIATTR_CBANK_PARAM_SIZE
	.align		4
.L_2455:
        /*0018*/ 	.byte	0x03, 0x19
        /*001a*/ 	.short	0x0128


	//----- nvinfo : EIATTR_KPARAM_INFO
	.align		4
        /*001c*/ 	.byte	0x04, 0x17
        /*001e*/ 	.short	(.L_2457 - .L_2456)
.L_2456:
        /*0020*/ 	.word	0x00000000
        /*0024*/ 	.short	0x0000
        /*0026*/ 	.short	0x0000
        /*0028*/ 	.byte	0x00, 0xf0, 0xa1, 0x04


	//----- nvinfo : EIATTR_MAXREG_COUNT
	.align		4
.L_2457:
        /*002c*/ 	.byte	0x03, 0x1b
        /*002e*/ 	.short	0x00ff


	//----- nvinfo : EIATTR_NUM_BARRIERS
	.align		4
        /*0030*/ 	.byte	0x02, 0x4c
        /*0032*/ 	.byte	0x01
	.zero		1


	//----- nvinfo : EIATTR_MERCURY_ISA_VERSION
	.align		4
        /*0034*/ 	.byte	0x03, 0x5f
        /*0036*/ 	.short	0x0000


	//----- nvinfo : EIATTR_COOP_GROUP_MASK_REGIDS
	.align		4
        /*0038*/ 	.byte	0x04, 0x29
        /*003a*/ 	.short	(.L_2459 - .L_2458)


	//   ....[0]....
.L_2458:
        /*003c*/ 	.word	0xffffffff


	//   ....[1]....
        /*0040*/ 	.word	0xffffffff


	//   ....[2]....
        /*0044*/ 	.word	0xffffffff


	//   ....[3]....
        /*0048*/ 	.word	0xffffffff


	//   ....[4]....
        /*004c*/ 	.word	0xffffffff


	//   ....[5]....
        /*0050*/ 	.word	0xffffffff


	//   ....[6]....
        /*0054*/ 	.word	0xffffffff


	//   ....[7]....
        /*0058*/ 	.word	0xffffffff


	//   ....[8]....
        /*005c*/ 	.word	0xffffffff


	//   ....[9]....
        /*0060*/ 	.word	0xffffffff


	//   ....[10]....
        /*0064*/ 	.word	0xffffffff


	//   ....[11]....
        /*0068*/ 	.word	0xffffffff


	//   ....[12]....
        /*006c*/ 	.word	0xffffffff


	//   ....[13]....
        /*0070*/ 	.word	0xffffffff


	//   ....[14]....
        /*0074*/ 	.word	0xffffffff


	//   ....[15]....
        /*0078*/ 	.word	0xffffffff


	//   ....[16]....
        /*007c*/ 	.word	0xffffffff


	//   ....[17]....
        /*0080*/ 	.word	0xffffffff


	//   ....[18]....
        /*0084*/ 	.word	0xffffffff


	//   ....[19]....
        /*0088*/ 	.word	0xffffffff


	//----- nvinfo : EIATTR_COOP_GROUP_INSTR_OFFSETS
	.align		4
.L_2459:
        /*008c*/ 	.byte	0x04, 0x28
        /*008e*/ 	.short	(.L_2461 - .L_2460)


	//   ....[0]....
.L_2460:
        /*0090*/ 	.word	0x00002080


	//   ....[1]....
        /*0094*/ 	.word	0x000020a0


	//   ....[2]....
        /*0098*/ 	.word	0x000020c0


	//   ....[3]....
        /*009c*/ 	.word	0x000020e0


	//   ....[4]....
        /*00a0*/ 	.word	0x00002100


	//   ....[5]....
        /*00a4*/ 	.word	0x00002120


	//   ....[6]....
        /*00a8*/ 	.word	0x00002140


	//   ....[7]....
        /*00ac*/ 	.word	0x00002160


	//   ....[8]....
        /*00b0*/ 	.word	0x00002180


	//   ....[9]....
        /*00b4*/ 	.word	0x000021a0


	//   ....[10]....
        /*00b8*/ 	.word	0x00006410


	//   ....[11]....
        /*00bc*/ 	.word	0x00006490


	//   ....[12]....
        /*00c0*/ 	.word	0x00006510


	//   ....[13]....
        /*00c4*/ 	.word	0x00006580


	//   ....[14]....
        /*00c8*/ 	.word	0x00006600


	//   ....[15]....
        /*00cc*/ 	.word	0x00006670


	//   ....[16]....
        /*00d0*/ 	.word	0x000066f0


	//   ....[17]....
        /*00d4*/ 	.word	0x00006760


	//   ....[18]....
        /*00d8*/ 	.word	0x000067e0


	//   ....[19]....
        /*00dc*/ 	.word	0x00006850


	//----- nvinfo : EIATTR_EXIT_INSTR_OFFSETS
	.align		4
.L_2461:
        /*00e0*/ 	.byte	0x04, 0x1c
        /*00e2*/ 	.short	(.L_2463 - .L_2462)


	//   ....[0]....
.L_2462:
        /*00e4*/ 	.word	0x00006380


	//   ....[1]....
        /*00e8*/ 	.word	0x000063b0


	//----- nvinfo : EIATTR_MAX_THREADS
	.align		4
.L_2463:
        /*00ec*/ 	.byte	0x04, 0x05
        /*00ee*/ 	.short	(.L_2465 - .L_2464)
.L_2464:
        /*00f0*/ 	.word	0x00000080
        /*00f4*/ 	.word	0x00000001
        /*00f8*/ 	.word	0x00000001


	//----- nvinfo : EIATTR_CRS_STACK_SIZE
	.align		4
.L_2465:
        /*00fc*/ 	.byte	0x04, 0x1e
        /*00fe*/ 	.short	(.L_2467 - .L_2466)
.L_2466:
        /*0100*/ 	.word	0x00000000
.L_2467:


//--------------------- .nv.info._ZN10layer_norm22ln_bwd_finalize_kernelINS_22Kernel_traits_finalizeILj1024Ef13__nv_bfloat16S2_S2_fjLb0ELj1024ELj4ENS_18Kernel_traits_baseILj1024EfS2_S2_S2_fjLj1024EEEEELb0ELb1EEEvNS_9BwdParamsE --------------------------
	.section	.nv.info._ZN10layer_norm22ln_bwd_finalize_kernelINS_22Kernel_traits_finalizeILj1024Ef13__nv_bfloat16S2_S2_fjLb0ELj1024ELj4ENS_18Kernel_traits_baseILj1024EfS2_S2_S2_fjLj1024EEEEELb0ELb1EEEvNS_9BwdParamsE,"",@"SHT_CUDA_INFO"
	.sectionflags	@""
	.align	4


	//----- nvinfo : EIATTR_CUDA_API_VERSION
	.align		4
        /*0000*/ 	.byte	0x04, 0x37
        /*0002*/ 	.short	(.L_2469 - .L_2468)
.L_2468:
        /*0004*/ 	.word	0x00000082


	//----- nvinfo : EIATTR_SW2861232_WAR
	.align		4
.L_2469:
        /*0008*/ 	.byte	0x01, 0x35
	.zero		2


	//----- nvinfo : EIATTR_PARAM_CBANK
	.align		4
        /*000c*/ 	.byte	0x04, 0x0a
        /*000e*/ 	.short	(.L_2471 - .L_2470)
	.align		4
.L_2470:
        /*0010*/ 	.word	index@(.nv.constant0._ZN10layer_norm22ln_bwd_finalize_kernelINS_22Kernel_traits_finalizeILj1024Ef13__nv_bfloat16S2_S2_fjLb0ELj1024ELj4ENS_18Kernel_traits_baseILj1024EfS2_S2_S2_fjLj1024EEEEELb0ELb1EEEvNS_9BwdParamsE)
        /*0014*/ 	.short	0x0160
        /*0016*/ 	.short	0x0128


	//----- nvinfo : EIATTR_CBANK_PARAM_SIZE
	.align		4
.L_2471:
        /*0018*/ 	.byte	0x03, 0x19
        /*001a*/ 	.short	0x0128


	//----- nvinfo : EIATTR_KPARAM_INFO
	.align		4
        /*001c*/ 	.byte	0x04, 0x17
        /*001e*/ 	.short	(.L_2473 - .L_2472)
.L_2472:
        /*0020*/ 	.word	0x00000000
        /*0024*/ 	.short	0x0000
        /*0026*/ 	.short	0x0000
        /*0028*/ 	.byte	0x00, 0xf0, 0xa1, 0x04


	//----- nvinfo : EIATTR_MAXREG_COUNT
	.align		4
.L_2473:
        /*002c*/ 	.byte	0x03, 0x1b
        /*002e*/ 	.short	0x0040


	//----- nvinfo : EIATTR_NUM_BARRIERS
	.align		4
        /*0030*/ 	.byte	0x02, 0x4c
        /*0032*/ 	.byte	0x01
	.zero		1


	//----- nvinfo : EIATTR_MERCURY_ISA_VERSION
	.align		4
        /*0034*/ 	.byte	0x03, 0x5f
        /*0036*/ 	.short	0x0000


	//----- nvinfo : EIATTR_COOP_GROUP_MASK_REGIDS
	.align		4
        /*0038*/ 	.byte	0x04, 0x29
        /*003a*/ 	.short	(.L_2475 - .L_2474)


	//   ....[0]....
.L_2474:
        /*003c*/ 	.word	0xffffffff


	//   ....[1]....
        /*0040*/ 	.word	0xffffffff


	//   ....[2]....
        /*0044*/ 	.word	0xffffffff


	//   ....[3]....
        /*0048*/ 	.word	0xffffffff


	//   ....[4]....
        /*004c*/ 	.word	0xffffffff


	//   ....[5]....
        /*0050*/ 	.word	0xffffffff


	//   ....[6]....
        /*0054*/ 	.word	0xffffffff


	//   ....[7]....
        /*0058*/ 	.word	0xffffffff


	//   ....[8]....
        /*005c*/ 	.word	0xffffffff


	//   ....[9]....
        /*0060*/ 	.word	0xffffffff


	//   ....[10]....
        /*0064*/ 	.word	0xffffffff


	//   ....[11]....
        /*0068*/ 	.word	0xffffffff


	//   ....[12]....
        /*006c*/ 	.word	0xffffffff


	//   ....[13]....
        /*0070*/ 	.word	0xffffffff


	//   ....[14]....
        /*0074*/ 	.word	0xffffffff


	//   ....[15]....
        /*0078*/ 	.word	0xffffffff


	//   ....[16]....
        /*007c*/ 	.word	0xffffffff


	//   ....[17]....
        /*0080*/ 	.word	0xffffffff


	//   ....[18]....
        /*0084*/ 	.word	0xffffffff


	//   ....[19]....
        /*0088*/ 	.word	0xffffffff


	//----- nvinfo : EIATTR_COOP_GROUP_INSTR_OFFSETS
	.align		4
.L_2475:
        /*008c*/ 	.byte	0x04, 0x28
        /*008e*/ 	.short	(.L_2477 - .L_2476)


	//   ....[0]....
.L_2476:
        /*0090*/ 	.word	0x000007f0


	//   ....[1]....
        /*0094*/ 	.word	0x00000820


	//   ....[2]....
        /*0098*/ 	.word	0x00000840


	//   ....[3]....
        /*009c*/ 	.word	0x00000850


	//   ....[4]....
        /*00a0*/ 	.word	0x00000880


	//   ....[5]....
        /*00a4*/ 	.word	0x00000890


	//   ....[6]....
        /*00a8*/ 	.word	0x000008c0


	//   ....[7]....
        /*00ac*/ 	.word	0x000008d0


	//   ....[8]....
        /*00b0*/ 	.word	0x00000900


	//   ....[9]....
        /*00b4*/ 	.word	0x00000910


	//   ....[10]....
        /*00b8*/ 	.word	0x00000ab0


	//   ....[11]....
        /*00bc*/ 	.word	0x00000b30


	//   ....[12]....
        /*00c0*/ 	.word	0x00000b90


	//   ....[13]....
        /*00c4*/ 	.word	0x00000bf0


	//   ....[14]....
        /*00c8*/ 	.word	0x00000c60


	//   ....[15]....
        /*00cc*/ 	.word	0x00000cd0


	//   ....[16]....
        /*00d0*/ 	.word	0x00000d30


	//   ....[17]....
        /*00d4*/ 	.word	0x00000d90


	//   ....[18]....
        /*00d8*/ 	.word	0x00000df0


	//   ....[19]....
        /*00dc*/ 	.word	0x00000e50


	//----- nvinfo : EIATTR_EXIT_INSTR_OFFSETS
	.align		4
.L_2477:
        /*00e0*/ 	.byte	0x04, 0x1c
        /*00e2*/ 	.short	(.L_2479 - .L_2478)


	//   ....[0]....
.L_2478:
        /*00e4*/ 	.word	0x00000070


	//   ....[1]....
        /*00e8*/ 	.word	0x00000a50


	//----- nvinfo : EIATTR_MAX_THREADS
	.align		4
.L_2479:
        /*00ec*/ 	.byte	0x04, 0x05
        /*00ee*/ 	.short	(.L_2481 - .L_2480)
.L_2480:
        /*00f0*/ 	.word	0x00000400
        /*00f4*/ 	.word	0x00000001
        /*00f8*/ 	.word	0x00000001


	//----- nvinfo : EIATTR_CRS_STACK_SIZE
	.align		4
.L_2481:
        /*00fc*/ 	.byte	0x04, 0x1e
        /*00fe*/ 	.short	(.L_2483 - .L_2482)
.L_2482:
        /*0100*/ 	.word	0x00000000
.L_2483:


//--------------------- .nv.info._ZN10layer_norm13ln_bwd_kernelINS_13Kernel_traitsIf13__nv_bfloat16S2_S2_fjLj1024ELj1ELj4ELj1ELj16ENS_18Kernel_traits_baseILj1024EfS2_S2_S2_fjLj128EEEEELb1ELb0ELb1ELb1EEEvNS_9BwdParamsE --------------------------
	.section	.nv.info._ZN10layer_norm13ln_bwd_kernelINS_13Kernel_traitsIf13__nv_bfloat16S2_S2_fjLj1024ELj1ELj4ELj1ELj16ENS_18Kernel_traits_baseILj1024EfS2_S2_S2_fjLj128EEEEELb1ELb0ELb1ELb1EEEvNS_9BwdParamsE,"",@"SHT_CUDA_INFO"
	.sectionflags	@""
	.align	4


	//----- nvinfo : EIATTR_CUDA_API_VERSION
	.align		4
        /*0000*/ 	.byte	0x04, 0x37
        /*0002*/ 	.short	(.L_2485 - .L_2484)
.L_2484:
        /*0004*/ 	.word	0x00000082


	//----- nvinfo : EIATTR_SW2861232_WAR
	.align		4
.L_2485:
        /*0008*/ 	.byte	0x01, 0x35
	.zero		2


	//----- nvinfo : EIATTR_PARAM_CBANK
	.align		4
        /*000c*/ 	.byte	0x04, 0x0a
        /*000e*/ 	.short	(.L_2487 - .L_2486)
	.align		4
.L_2486:
        /*0010*/ 	.word	index@(.nv.constant0._ZN10layer_norm13ln_bwd_kernelINS_13Kernel_traitsIf13__nv_bfloat16S2_S2_fjLj1024ELj1ELj4ELj1ELj16ENS_18Kernel_traits_baseILj1024EfS2_S2_S2_fjLj128EEEEELb1ELb0ELb1ELb1EEEvNS_9BwdParamsE)
        /*0014*/ 	.short	0x0160
        /*0016*/ 	.short	0x0128


	//----- nvinfo : EIATTR_CBANK_PARAM_SIZE
	.align		4
.L_2487:
        /*0018*/ 	.byte	0x03, 0x19
        /*001a*/ 	.short	0x0128


	//----- nvinfo : EIATTR_KPARAM_INFO
	.align		4
        /*001c*/ 	.byte	0x04, 0x17
        /*001e*/ 	.short	(.L_2489 - .L_2488)
.L_2488:
        /*0020*/ 	.word	0x00000000
        /*0024*/ 	.short	0x0000
        /*0026*/ 	.short	0x0000
        /*0028*/ 	.byte	0x00, 0xf0, 0xa1, 0x04


	//----- nvinfo : EIATTR_MAXREG_COUNT
	.align		4
.L_2489:
        /*002c*/ 	.byte	0x03, 0x1b
        /*002e*/ 	.short	0x00ff


	//----- nvinfo : EIATTR_NUM_BARRIERS
	.align		4
        /*0030*/ 	.byte	0x02, 0x4c
        /*0032*/ 	.byte	0x01
	.zero		1


	//----- nvinfo : EIATTR_MERCURY_ISA_VERSION
	.align		4
        /*0034*/ 	.byte	0x03, 0x5f
        /*0036*/ 	.short	0x0000


	//----- nvinfo : EIATTR_COOP_GROUP_MASK_REGIDS
	.align		4
        /*0038*/ 	.byte	0x04, 0x29
        /*003a*/ 	.short	(.L_2491 - .L_2490)


	//   ....[0]....
.L_2490:
        /*003c*/ 	.word	0xffffffff


	//   ....[1]....
        /*0040*/ 	.word	0xffffffff


	//   ....[2]....
        /*0044*/ 	.word	0xffffffff


	//   ....[3]....
        /*0048*/ 	.word	0xffffffff


	//   ....[4]....
        /*004c*/ 	.word	0xffffffff


	//   ....[5]....
        /*0050*/ 	.word	0xffffffff


	//   ....[6]....
        /*0054*/ 	.word	0xffffffff


	//   ....[7]....
        /*0058*/ 	.word	0xffffffff


	//   ....[8]....
        /*005c*/ 	.word	0xffffffff


	//   ....[9]....
        /*0060*/ 	.word	0xffffffff


	//   ....[10]....
        /*0064*/ 	.word	0xffffffff


	//   ....[11]....
        /*0068*/ 	.word	0xffffffff


	//   ....[12]....
        /*006c*/ 	.word	0xffffffff


	//   ....[13]....
        /*0070*/ 	.word	0xffffffff


	//   ....[14]....
        /*0074*/ 	.word	0xffffffff


	//   ....[15]....
        /*0078*/ 	.word	0xffffffff


	//   ....[16]....
        /*007c*/ 	.word	0xffffffff


	//   ....[17]....
        /*0080*/ 	.word	0xffffffff


	//   ....[18]....
        /*0084*/ 	.word	0xffffffff


	//   ....[19]....
        /*0088*/ 	.word	0xffffffff


	//----- nvinfo : EIATTR_COOP_GROUP_INSTR_OFFSETS
	.align		4
.L_2491:
        /*008c*/ 	.byte	0x04, 0x28
        /*008e*/ 	.short	(.L_2493 - .L_2492)


	//   ....[0]....
.L_2492:
        /*0090*/ 	.word	0x00001e90


	//   ....[1]....
        /*0094*/ 	.word	0x00001eb0


	//   ....[2]....
        /*0098*/ 	.word	0x00001ed0


	//   ....[3]....
        /*009c*/ 	.word	0x00001ef0


	//   ....[4]....
        /*00a0*/ 	.word	0x00001f10


	//   ....[5]....
        /*00a4*/ 	.word	0x00001f30


	//   ....[6]....
        /*00a8*/ 	.word	0x00001f50


	//   ....[7]....
        /*00ac*/ 	.word	0x00001f70


	//   ....[8]....
        /*00b0*/ 	.word	0x00001f90


	//   ....[9]....
        /*00b4*/ 	.word	0x00001fb0


	//   ....[10]....
        /*00b8*/ 	.word	0x00005ac0


	//   ....[11]....
        /*00bc*/ 	.word	0x00005b40


	//   ....[12]....
        /*00c0*/ 	.word	0x00005bc0


	//   ....[13]....
        /*00c4*/ 	.word	0x00005c30


	//   ....[14]....
        /*00c8*/ 	.word	0x00005cb0


	//   ....[15]....
        /*00cc*/ 	.word	0x00005d20


	//   ....[16]....
        /*00d0*/ 	.word	0x00005da0


	//   ....[17]....
        /*00d4*/ 	.word	0x00005e10


	//   ....[18]....
        /*00d8*/ 	.word	0x00005e90


	//   ....[19]....
        /*00dc*/ 	.word	0x00005f00


	//----- nvinfo : EIATTR_EXIT_INSTR_OFFSETS
	.align		4
.L_2493:
        /*00e0*/ 	.byte	0x04, 0x1c
        /*00e2*/ 	.short	(.L_2495 - .L_2494)


	//   ....[0]....
.L_2494:
        /*00e4*/ 	.word	0x00005a60


	//----- nvinfo : EIATTR_MAX_THREADS
	.align		4
.L_2495:
        /*00e8*/ 	.byte	0x04, 0x05
        /*00ea*/ 	.short	(.L_2497 - .L_2496)
.L_2496:
        /*00ec*/ 	.word	0x00000080
        /*00f0*/ 	.word	0x00000001
        /*00f4*/ 	.word	0x00000001


	//----- nvinfo : EIATTR_CRS_STACK_SIZE
	.align		4
.L_2497:
        /*00f8*/ 	.byte	0x04, 0x1e
        /*00fa*/ 	.short	(.L_2499 - .L_2498)
.L_2498:
        /*00fc*/ 	.word	0x00000000
.L_2499:


//--------------------- .nv.info._ZN10layer_norm13ln_bwd_kernelINS_13Kernel_traitsIf13__nv_bfloat16S2_S2_fjLj1024ELj1ELj4ELj1ELj16ENS_18Kernel_traits_baseILj1024EfS2_S2_S2_fjLj128EEEEELb1ELb1ELb0ELb0EEEvNS_9BwdParamsE --------------------------
	.section	.nv.info._ZN10layer_norm13ln_bwd_kernelINS_13Kernel_traitsIf13__nv_bfloat16S2_S2_fjLj1024ELj1ELj4ELj1ELj16ENS_18Kernel_traits_baseILj1024EfS2_S2_S2_fjLj128EEEEELb1ELb1ELb0ELb0EEEvNS_9BwdParamsE,"",@"SHT_CUDA_INFO"
	.sectionflags	@""
	.align	4


	//----- nvinfo : EIATTR_CUDA_API_VERSION
	.align		4
        /*0000*/ 	.byte	0x04, 0x37
        /*0002*/ 	.short	(.L_2501 - .L_2500)
.L_2500:
        /*0004*/ 	.word	0x00000082


	//----- nvinfo : EIATTR_SW2861232_WAR
	.align		4
.L_2501:
        /*0008*/ 	.byte	0x01, 0x35
	.zero		2


	//----- nvinfo : EIATTR_PARAM_CBANK
	.align		4
        /*000c*/ 	.byte	0x04, 0x0a
        /*000e*/ 	.short	(.L_2503 - .L_2502)
	.align		4
.L_2502:
        /*0010*/ 	.word	index@(.nv.constant0._ZN10layer_norm13ln_bwd_kernelINS_13Kernel_traitsIf13__nv_bfloat16S2_S2_fjLj1024ELj1ELj4ELj1ELj16ENS_18Kernel_traits_baseILj1024EfS2_S2_S2_fjLj128EEEEELb1ELb1ELb0ELb0EEEvNS_9BwdParamsE)
        /*0014*/ 	.short	0x0160
        /*0016*/ 	.short	0x0128


	//----- nvinfo : EIATTR_CBANK_PARAM_SIZE
	.align		4
.L_2503:
        /*0018*/ 	.byte	0x03, 0x19
        /*001a*/ 	.short	0x0128


	//----- nvinfo : EIATTR_KPARAM_INFO
	.align		4
        /*001c*/ 	.byte	0x04, 0x17
        /*001e*/ 	.short	(.L_2505 - .L_2504)
.L_2504:
        /*0020*/ 	.word	0x00000000
        /*0024*/ 	.short	0x0000
        /*0026*/ 	.short	0x0000
        /*0028*/ 	.byte	0x00, 0xf0, 0xa1, 0x04


	//----- nvinfo : EIATTR_MAXREG_COUNT
	.align		4
.L_2505:
        /*002c*/ 	.byte	0x03, 0x1b
        /*002e*/ 	.short	0x00ff


	//----- nvinfo : EIATTR_NUM_BARRIERS
	.align		4
        /*0030*/ 	.byte	0x02, 0x4c
        /*0032*/ 	.byte	0x01
	.zero		1


	//----- nvinfo : EIATTR_ANNOTATIONS
	.align		4
        /*0034*/ 	.byte	0x04, 0x55
        /*0036*/ 	.short	(.L_2507 - .L_2506)


	//   ....[0]....
.L_2506:
        /* <DEDUP_REMOVED lines=21> */


	//----- nvinfo : EIATTR_MERCURY_ISA_VERSION
	.align		4
.L_2507:
        /*0178*/ 	.byte	0x03, 0x5f
        /*017a*/ 	.short	0x0000


	//----- nvinfo : EIATTR_COOP_GROUP_MASK_REGIDS
	.align		4
        /*017c*/ 	.byte	0x04, 0x29
        /*017e*/ 	.short	(.L_2509 - .L_2508)


	//   ....[0]....
.L_2508:
        /*0180*/ 	.word	0xffffffff


	//   ....[1]....
        /*0184*/ 	.word	0xffffffff


	//   ....[2]....
        /*0188*/ 	.word	0xffffffff


	//   ....[3]....
        /*018c*/ 	.word	0xffffffff


	//   ....[4]....
        /*0190*/ 	.word	0xffffffff


	//   ....[5]....
        /*0194*/ 	.word	0xffffffff


	//   ....[6]....
        /*0198*/ 	.word	0xffffffff


	//   ....[7]....
        /*019c*/ 	.word	0xffffffff


	//   ....[8]....
        /*01a0*/ 	.word	0xffffffff


	//   ....[9]....
        /*01a4*/ 	.word	0xffffffff


	//   ....[10]....
        /*01a8*/ 	.word	0xffffffff


	//   ....[11]....
        /*01ac*/ 	.word	0xffffffff


	//   ....[12]....
        /*01b0*/ 	.word	0xffffffff


	//   ....[13]....
        /*01b4*/ 	.word	0xffffffff


	//   ....[14]....
        /*01b8*/ 	.word	0xffffffff


	//   ....[15]....
        /*01bc*/ 	.word	0xffffffff


	//   ....[16]....
        /*01c0*/ 	.word	0xffffffff


	//   ....[17]....
        /*01c4*/ 	.word	0xffffffff


	//   ....[18]....
        /*01c8*/ 	.word	0xffffffff


	//   ....[19]....
        /*01cc*/ 	.word	0xffffffff


	//----- nvinfo : EIATTR_COOP_GROUP_INSTR_OFFSETS
	.align		4
.L_2509:
        /*01d0*/ 	.byte	0x04, 0x28
        /*01d2*/ 	.short	(.L_2511 - .L_2510)


	//   ....[0]....
.L_2510:
        /*01d4*/ 	.word	0x00002010


	//   ....[1]....
        /*01d8*/ 	.word	0x00002040


	//   ....[2]....
        /*01dc*/ 	.word	0x00002050


	//   ....[3]....
        /*01e0*/ 	.word	0x00002080


	//   ....[4]....
        /*01e4*/ 	.word	0x000020a0


	//   ....[5]....
        /*01e8*/ 	.word	0x000020c0


	//   ....[6]....
        /*01ec*/ 	.word	0x000020e0


	//   ....[7]....
        /*01f0*/ 	.word	0x00002100


	//   ....[8]....
        /*01f4*/ 	.word	0x00002110


	//   ....[9]....
        /*01f8*/ 	.word	0x00002130


	//   ....[10]....
        /*01fc*/ 	.word	0x000060d0


	//   ....[11]....
        /*0200*/ 	.word	0x00006150


	//   ....[12]....
        /*0204*/ 	.word	0x000061d0


	//   ....[13]....
        /*0208*/ 	.word	0x00006240


	//   ....[14]....
        /*020c*/ 	.word	0x000062c0


	//   ....[15]....
        /*0210*/ 	.word	0x00006330


	//   ....[16]....
        /*0214*/ 	.word	0x000063b0


	//   ....[17]....
        /*0218*/ 	.word	0x00006420


	//   ....[18]....
        /*021c*/ 	.word	0x000064a0


	//   ....[19]....
        /*0220*/ 	.word	0x00006510


	//----- nvinfo : EIATTR_EXIT_INSTR_OFFSETS
	.align		4
.L_2511:
        /*0224*/ 	.byte	0x04, 0x1c
        /*0226*/ 	.short	(.L_2513 - .L_2512)


	//   ....[0]....
.L_2512:
        /*0228*/ 	.word	0x00005ff0


	//   ....[1]....
        /*022c*/ 	.word	0x00006070


	//----- nvinfo : EIATTR_MAX_THREADS
	.align		4
.L_2513:
        /*0230*/ 	.byte	0x04, 0x05
        /*0232*/ 	.short	(.L_2515 - .L_2514)
.L_2514:
        /*0234*/ 	.word	0x00000080
        /*0238*/ 	.word	0x00000001
        /*023c*/ 	.word	0x00000001


	//----- nvinfo : EIATTR_CRS_STACK_SIZE
	.align		4
.L_2515:
        /*0240*/ 	.byte	0x04, 0x1e
        /*0242*/ 	.short	(.L_2517 - .L_2516)
.L_2516:
        /*0244*/ 	.word	0x00000000
.L_2517:


//--------------------- .nv.info._ZN10layer_norm13ln_bwd_kernelINS_13Kernel_traitsIf13__nv_bfloat16S2_S2_fjLj1024ELj1ELj4ELj1ELj16ENS_18Kernel_traits_baseILj1024EfS2_S2_S2_fjLj128EEEEELb1ELb1ELb0ELb1EEEvNS_9BwdParamsE --------------------------
	.section	.nv.info._ZN10layer_norm13ln_bwd_kernelINS_13Kernel_traitsIf13__nv_bfloat16S2_S2_fjLj1024ELj1ELj4ELj1ELj16ENS_18Kernel_traits_baseILj1024EfS2_S2_S2_fjLj128EEEEELb1ELb1ELb0ELb1EEEvNS_9BwdParamsE,"",@"SHT_CUDA_INFO"
	.sectionflags	@""
	.align	4


	//----- nvinfo : EIATTR_CUDA_API_VERSION
	.align		4
        /*0000*/ 	.byte	0x04, 0x37
        /*0002*/ 	.short	(.L_2519 - .L_2518)
.L_2518:
        /*0004*/ 	.word	0x00000082


	//----- nvinfo : EIATTR_SW2861232_WAR
	.align		4
.L_2519:
        /*0008*/ 	.byte	0x01, 0x35
	.zero		2


	//----- nvinfo : EIATTR_PARAM_CBANK
	.align		4
        /*000c*/ 	.byte	0x04, 0x0a
        /*000e*/ 	.short	(.L_2521 - .L_2520)
	.align		4
.L_2520:
        /*0010*/ 	.word	index@(.nv.constant0._ZN10layer_norm13ln_bwd_kernelINS_13Kernel_traitsIf13__nv_bfloat16S2_S2_fjLj1024ELj1ELj4ELj1ELj16ENS_18Kernel_traits_baseILj1024EfS2_S2_S2_fjLj128EEEEELb1ELb1ELb0ELb1EEEvNS_9BwdParamsE)
        /*0014*/ 	.short	0x0160
        /*0016*/ 	.short	0x0128


	//----- nvinfo : EIATTR_CBANK_PARAM_SIZE
	.align		4
.L_2521:
        /*0018*/ 	.byte	0x03, 0x19
        /*001a*/ 	.short	0x0128


	//----- nvinfo : EIATTR_KPARAM_INFO
	.align		4
        /*001c*/ 	.byte	0x04, 0x17
        /*001e*/ 	.short	(.L_2523 - .L_2522)
.L_2522:
        /*0020*/ 	.word	0x00000000
        /*0024*/ 	.short	0x0000
        /*0026*/ 	.short	0x0000
        /*0028*/ 	.byte	0x00, 0xf0, 0xa1, 0x04


	//----- nvinfo : EIATTR_MAXREG_COUNT
	.align		4
.L_2523:
        /*002c*/ 	.byte	0x03, 0x1b
        /*002e*/ 	.short	0x00ff


	//----- nvinfo : EIATTR_NUM_BARRIERS
	.align		4
        /*0030*/ 	.byte	0x02, 0x4c
        /*0032*/ 	.byte	0x01
	.zero		1


	//----- nvinfo : EIATTR_ANNOTATIONS
	.align		4
        /*0034*/ 	.byte	0x04, 0x55
        /*0036*/ 	.short	(.L_2525 - .L_2524)


	//   ....[0]....
.L_2524:
        /* <DEDUP_REMOVED lines=23> */


	//----- nvinfo : EIATTR_MERCURY_ISA_VERSION
	.align		4
.L_2525:
        /*0198*/ 	.byte	0x03, 0x5f
        /*019a*/ 	.short	0x0000


	//----- nvinfo : EIATTR_COOP_GROUP_MASK_REGIDS
	.align		4
        /*019c*/ 	.byte	0x04, 0x29
        /*019e*/ 	.short	(.L_2527 - .L_2526)


	//   ....[0]....
.L_2526:
        /*01a0*/ 	.word	0xffffffff


	//   ....[1]....
        /*01a4*/ 	.word	0xffffffff


	//   ....[2]....
        /*01a8*/ 	.word	0xffffffff


	//   ....[3]....
        /*01ac*/ 	.word	0xffffffff


	//   ....[4]....
        /*01b0*/ 	.word	0xffffffff


	//   ....[5]....
        /*01b4*/ 	.word	0xffffffff


	//   ....[6]....
        /*01b8*/ 	.word	0xffffffff


	//   ....[7]....
        /*01bc*/ 	.word	0xffffffff


	//   ....[8]....
        /*01c0*/ 	.word	0xffffffff


	//   ....[9]....
        /*01c4*/ 	.word	0xffffffff


	//   ....[10]....
        /*01c8*/ 	.word	0xffffffff


	//   ....[11]....
        /*01cc*/ 	.word	0xffffffff


	//   ....[12]....
        /*01d0*/ 	.word	0xffffffff


	//   ....[13]....
        /*01d4*/ 	.word	0xffffffff


	//   ....[14]....
        /*01d8*/ 	.word	0xffffffff


	//   ....[15]....
        /*01dc*/ 	.word	0xffffffff


	//   ....[16]....
        /*01e0*/ 	.word	0xffffffff


	//   ....[17]....
        /*01e4*/ 	.word	0xffffffff


	//   ....[18]....
        /*01e8*/ 	.word	0xffffffff


	//   ....[19]....
        /*01ec*/ 	.word	0xffffffff


	//----- nvinfo : EIATTR_COOP_GROUP_INSTR_OFFSETS
	.align		4
.L_2527:
        /*01f0*/ 	.byte	0x04, 0x28
        /*01f2*/ 	.short	(.L_2529 - .L_2528)


	//   ....[0]....
.L_2528:
        /*01f4*/ 	.word	0x00001eb0


	//   ....[1]....
        /*01f8*/ 	.word	0x00001ed0


	//   ....[2]....
        /*01fc*/ 	.word	0x00001f00


	//   ....[3]....
        /*0200*/ 	.word	0x00001f20


	//   ....[4]....
        /*0204*/ 	.word	0x00001f40


	//   ....[5]....
        /*0208*/ 	.word	0x00001f60


	//   ....[6]....
        /*020c*/ 	.word	0x00001f80


	//   ....[7]....
        /*0210*/ 	.word	0x00001fa0


	//   ....[8]....
        /*0214*/ 	.word	0x00001fb0


	//   ....[9]....
        /*0218*/ 	.word	0x00001fd0


	//   ....[10]....
        /*021c*/ 	.word	0x00005a90


	//   ....[11]....
        /*0220*/ 	.word	0x00005b00


	//   ....[12]....
        /*0224*/ 	.word	0x00005b70


	//   ....[13]....
        /*0228*/ 	.word	0x00005bd0


	//   ....[14]....
        /*022c*/ 	.word	0x00005c40


	//   ....[15]....
        /*0230*/ 	.word	0x00005ca0


	//   ....[16]....
        /*0234*/ 	.word	0x00005d10


	//   ....[17]....
        /*0238*/ 	.word	0x00005d70


	//   ....[18]....
        /*023c*/ 	.word	0x00005de0


	//   ....[19]....
        /*0240*/ 	.word	0x00005e40


	//----- nvinfo : EIATTR_EXIT_INSTR_OFFSETS
	.align		4
.L_2529:
        /*0244*/ 	.byte	0x04, 0x1c
        /*0246*/ 	.short	(.L_2531 - .L_2530)


	//   ....[0]....
.L_2530:
        /*0248*/ 	.word	0x00005a40


	//----- nvinfo : EIATTR_MAX_THREADS
	.align		4
.L_2531:
        /*024c*/ 	.byte	0x04, 0x05
        /*024e*/ 	.short	(.L_2533 - .L_2532)
.L_2532:
        /*0250*/ 	.word	0x00000080
        /*0254*/ 	.word	0x00000001
        /*0258*/ 	.word	0x00000001


	//----- nvinfo : EIATTR_CRS_STACK_SIZE
	.align		4
.L_2533:
        /*025c*/ 	.byte	0x04, 0x1e
        /*025e*/ 	.short	(.L_2535 - .L_2534)
.L_2534:
        /*0260*/ 	.word	0x00000000
.L_2535:


//--------------------- .nv.info._ZN10layer_norm22ln_bwd_finalize_kernelINS_22Kernel_traits_finalizeILj1024Ef13__nv_bfloat16S2_S2_fjLb1ELj1024ELj4ENS_18Kernel_traits_baseILj1024EfS2_S2_S2_fjLj1024EEEEELb1ELb0EEEvNS_9BwdParamsE --------------------------
	.section	.nv.info._ZN10layer_norm22ln_bwd_finalize_kernelINS_22Kernel_traits_finalizeILj1024Ef13__nv_bfloat16S2_S2_fjLb1ELj1024ELj4ENS_18Kernel_traits_baseILj1024EfS2_S2_S2_fjLj1024EEEEELb1ELb0EEEvNS_9BwdParamsE,"",@"SHT_CUDA_INFO"
	.sectionflags	@""
	.align	4


	//----- nvinfo : EIATTR_CUDA_API_VERSION
	.align		4
        /*0000*/ 	.byte	0x04, 0x37
        /*0002*/ 	.short	(.L_2537 - .L_2536)
.L_2536:
        /*0004*/ 	.word	0x00000082


	//----- nvinfo : EIATTR_SW2861232_WAR
	.align		4
.L_2537:
        /*0008*/ 	.byte	0x01, 0x35
	.zero		2


	//----- nvinfo : EIATTR_PARAM_CBANK
	.align		4
        /*000c*/ 	.byte	0x04, 0x0a
        /*000e*/ 	.short	(.L_2539 - .L_2538)
	.align		4
.L_2538:
        /*0010*/ 	.word	index@(.nv.constant0._ZN10layer_norm22ln_bwd_finalize_kernelINS_22Kernel_traits_finalizeILj1024Ef13__nv_bfloat16S2_S2_fjLb1ELj1024ELj4ENS_18Kernel_traits_baseILj1024EfS2_S2_S2_fjLj1024EEEEELb1ELb0EEEvNS_9BwdParamsE)
        /*0014*/ 	.short	0x0160
        /*0016*/ 	.short	0x0128


	//----- nvinfo : EIATTR_CBANK_PARAM_SIZE
	.align		4
.L_2539:
        /*0018*/ 	.byte	0x03, 0x19
        /*001a*/ 	.short	0x0128


	//----- nvinfo : EIATTR_KPARAM_INFO
	.align		4
        /*001c*/ 	.byte	0x04, 0x17
        /*001e*/ 	.short	(.L_2541 - .L_2540)
.L_2540:
        /*0020*/ 	.word	0x00000000
        /*0024*/ 	.short	0x0000
        /*0026*/ 	.short	0x0000
        /*0028*/ 	.byte	0x00, 0xf0, 0xa1, 0x04


	//----- nvinfo : EIATTR_MAXREG_COUNT
	.align		4
.L_2541:
        /*002c*/ 	.byte	0x03, 0x1b
        /*002e*/ 	.short	0x0040


	//----- nvinfo : EIATTR_NUM_BARRIERS
	.align		4
        /*0030*/ 	.byte	0x02, 0x4c
        /*0032*/ 	.byte	0x01
	.zero		1


	//----- nvinfo : EIATTR_MERCURY_ISA_VERSION
	.align		4
        /*0034*/ 	.byte	0x03, 0x5f
        /*0036*/ 	.short	0x0000


	//----- nvinfo : EIATTR_COOP_GROUP_MASK_REGIDS
	.align		4
        /*0038*/ 	.byte	0x04, 0x29
        /*003a*/ 	.short	(.L_2543 - .L_2542)


	//   ....[0]....
.L_2542:
        /*003c*/ 	.word	0xffffffff


	//   ....[1]....
        /*0040*/ 	.word	0xffffffff


	//   ....[2]....
        /*0044*/ 	.word	0xffffffff


	//   ....[3]....
        /*0048*/ 	.word	0xffffffff


	//   ....[4]....
        /*004c*/ 	.word	0xffffffff


	//   ....[5]....
        /*0050*/ 	.word	0xffffffff


	//   ....[6]....
        /*0054*/ 	.word	0xffffffff


	//   ....[7]....
        /*0058*/ 	.word	0xffffffff


	//   ....[8]....
        /*005c*/ 	.word	0xffffffff


	//   ....[9]....
        /*0060*/ 	.word	0xffffffff


	//   ....[10]....
        /*0064*/ 	.word	0xffffffff


	//   ....[11]....
        /*0068*/ 	.word	0xffffffff


	//   ....[12]....
        /*006c*/ 	.word	0xffffffff


	//   ....[13]....
        /*0070*/ 	.word	0xffffffff


	//   ....[14]....
        /*0074*/ 	.word	0xffffffff


	//   ....[15]....
        /*0078*/ 	.word	0xffffffff


	//   ....[16]....
        /*007c*/ 	.word	0xffffffff


	//   ....[17]....
        /*0080*/ 	.word	0xffffffff


	//   ....[18]....
        /*0084*/ 	.word	0xffffffff


	//   ....[19]....
        /*0088*/ 	.word	0xffffffff


	//   ....[20]....
        /*008c*/ 	.word	0xffffffff


	//   ....[21]....
        /*0090*/ 	.word	0xffffffff


	//   ....[22]....
        /*0094*/ 	.word	0xffffffff


	//   ....[23]....
        /*0098*/ 	.word	0xffffffff


	//   ....[24]....
        /*009c*/ 	.word	0xffffffff


	//   ....[25]....
        /*00a0*/ 	.word	0xffffffff


	//   ....[26]....
        /*00a4*/ 	.word	0xffffffff


	//   ....[27]....
        /*00a8*/ 	.word	0xffffffff


	//   ....[28]....
        /*00ac*/ 	.word	0xffffffff


	//   ....[29]....
        /*00b0*/ 	.word	0xffffffff


	//----- nvinfo : EIATTR_COOP_GROUP_INSTR_OFFSETS
	.align		4
.L_2543:
        /*00b4*/ 	.byte	0x04, 0x28
        /*00b6*/ 	.short	(.L_2545 - .L_2544)


	//   ....[0]....
.L_2544:
        /*00b8*/ 	.word	0x000009d0


	//   ....[1]....
        /*00bc*/ 	.word	0x00000a00


	//   ....[2]....
        /*00c0*/ 	.word	0x00000a10


	//   ....[3]....
        /*00c4*/ 	.word	0x00000a30


	//   ....[4]....
        /*00c8*/ 	.word	0x00000a50


	//   ....[5]....
        /*00cc*/ 	.word	0x00000a60


	//   ....[6]....
        /*00d0*/ 	.word	0x00000a90


	//   ....[7]....
        /*00d4*/ 	.word	0x00000ab0


	//   ....[8]....
        /*00d8*/ 	.word	0x00000ac0


	//   ....[9]....
        /*00dc*/ 	.word	0x00000af0


	//   ....[10]....
        /*00e0*/ 	.word	0x00000b10


	//   ....[11]....
        /*00e4*/ 	.word	0x00000b20


	//   ....[12]....
        /*00e8*/ 	.word	0x00000b50


	//   ....[13]....
        /*00ec*/ 	.word	0x00000b70


	//   ....[14]....
        /*00f0*/ 	.word	0x00000b80


	//   ....[15]....
        /*00f4*/ 	.word	0x00000df0


	//   ....[16]....
        /*00f8*/ 	.word	0x00000e50


	//   ....[17]....
        /*00fc*/ 	.word	0x00000eb0


	//   ....[18]....
        /*0100*/ 	.word	0x00000f10


	//   ....[19]....
        /*0104*/ 	.word	0x00000f80


	//   ....[20]....
        /*0108*/ 	.word	0x00000ff0


	//   ....[21]....
        /*010c*/ 	.word	0x00001050


	//   ....[22]....
        /*0110*/ 	.word	0x000010b0


	//   ....[23]....
        /*0114*/ 	.word	0x00001110


	//   ....[24]....
        /*0118*/ 	.word	0x00001180


	//   ....[25]....
        /*011c*/ 	.word	0x000011f0


	//   ....[26]....
        /*0120*/ 	.word	0x00001250


	//   ....[27]....
        /*0124*/ 	.word	0x000012b0


	//   ....[28]....
        /*0128*/ 	.word	0x00001310


	//   ....[29]....
        /*012c*/ 	.word	0x00001370


	//----- nvinfo : EIATTR_EXIT_INSTR_OFFSETS
	.align		4
.L_2545:
        /*0130*/ 	.byte	0x04, 0x1c
        /*0132*/ 	.short	(.L_2547 - .L_2546)


	//   ....[0]....
.L_2546:
        /*0134*/ 	.word	0x00000070


	//   ....[1]....
        /*0138*/ 	.word	0x00000d90


	//----- nvinfo : EIATTR_MAX_THREADS
	.align		4
.L_2547:
        /*013c*/ 	.byte	0x04, 0x05
        /*013e*/ 	.short	(.L_2549 - .L_2548)
.L_2548:
        /*0140*/ 	.word	0x00000400
        /*0144*/ 	.word	0x00000001
        /*0148*/ 	.word	0x00000001


	//----- nvinfo : EIATTR_CRS_STACK_SIZE
	.align		4
.L_2549:
        /*014c*/ 	.byte	0x04, 0x1e
        /*014e*/ 	.short	(.L_2551 - .L_2550)
.L_2550:
        /*0150*/ 	.word	0x00000000
.L_2551:


//--------------------- .nv.info._ZN10layer_norm13ln_bwd_kernelINS_13Kernel_traitsIf13__nv_bfloat16S2_S2_fjLj1024ELj1ELj4ELj1ELj16ENS_18Kernel_traits_baseILj1024EfS2_S2_S2_fjLj128EEEEELb1ELb1ELb1ELb0EEEvNS_9BwdParamsE --------------------------
	.section	.nv.info._ZN10layer_norm13ln_bwd_kernelINS_13Kernel_traitsIf13__nv_bfloat16S2_S2_fjLj1024ELj1ELj4ELj1ELj16ENS_18Kernel_traits_baseILj1024EfS2_S2_S2_fjLj128EEEEELb1ELb1ELb1ELb0EEEvNS_9BwdParamsE,"",@"SHT_CUDA_INFO"
	.sectionflags	@""
	.align	4


	//----- nvinfo : EIATTR_CUDA_API_VERSION
	.align		4
        /*0000*/ 	.byte	0x04, 0x37
        /*0002*/ 	.short	(.L_2553 - .L_2552)
.L_2552:
        /*0004*/ 	.word	0x00000082


	//----- nvinfo : EIATTR_SW2861232_WAR
	.align		4
.L_2553:
        /*0008*/ 	.byte	0x01, 0x35
	.zero		2


	//----- nvinfo : EIATTR_PARAM_CBANK
	.align		4
        /*000c*/ 	.byte	0x04, 0x0a
        /*000e*/ 	.short	(.L_2555 - .L_2554)
	.align		4
.L_2554:
        /*0010*/ 	.word	index@(.nv.constant0._ZN10layer_norm13ln_bwd_kernelINS_13Kernel_traitsIf13__nv_bfloat16S2_S2_fjLj1024ELj1ELj4ELj1ELj16ENS_18Kernel_traits_baseILj1024EfS2_S2_S2_fjLj128EEEEELb1ELb1ELb1ELb0EEEvNS_9BwdParamsE)
        /*0014*/ 	.short	0x0160
        /*0016*/ 	.short	0x0128


	//----- nvinfo : EIATTR_CBANK_PARAM_SIZE
	.align		4
.L_2555:
        /*0018*/ 	.byte	0x03, 0x19
        /*001a*/ 	.short	0x0128


	//----- nvinfo : EIATTR_KPARAM_INFO
	.align		4
        /*001c*/ 	.byte	0x04, 0x17
        /*001e*/ 	.short	(.L_2557 - .L_2556)
.L_2556:
        /*0020*/ 	.word	0x00000000
        /*0024*/ 	.short	0x0000
        /*0026*/ 	.short	0x0000
        /*0028*/ 	.byte	0x00, 0xf0, 0xa1, 0x04


	//----- nvinfo : EIATTR_MAXREG_COUNT
	.align		4
.L_2557:
        /*002c*/ 	.byte	0x03, 0x1b
        /*002e*/ 	.short	0x00ff


	//----- nvinfo : EIATTR_NUM_BARRIERS
	.align		4
        /*0030*/ 	.byte	0x02, 0x4c
        /*0032*/ 	.byte	0x01
	.zero		1


	//----- nvinfo : EIATTR_ANNOTATIONS
	.align		4
        /*0034*/ 	.byte	0x04, 0x55
        /*0036*/ 	.short	(.L_2559 - .L_2558)


	//   ....[0]....
.L_2558:
        /* <DEDUP_REMOVED lines=32> */


	//----- nvinfo : EIATTR_MERCURY_ISA_VERSION
	.align		4
.L_2559:
        /*0228*/ 	.byte	0x03, 0x5f
        /*022a*/ 	.short	0x0000


	//----- nvinfo : EIATTR_COOP_GROUP_MASK_REGIDS
	.align		4
        /*022c*/ 	.byte	0x04, 0x29
        /*022e*/ 	.short	(.L_2561 - .L_2560)


	//   ....[0]....
.L_2560:
        /*0230*/ 	.word	0xffffffff


	//   ....[1]....
        /*0234*/ 	.word	0xffffffff


	//   ....[2]....
        /*0238*/ 	.word	0xffffffff


	//   ....[3]....
        /*023c*/ 	.word	0xffffffff


	//   ....[4]....
        /*0240*/ 	.word	0xffffffff


	//   ....[5]....
        /*0244*/ 	.word	0xffffffff


	//   ....[6]....
        /*0248*/ 	.word	0xffffffff


	//   ....[7]....
        /*024c*/ 	.word	0xffffffff


	//   ....[8]....
        /*0250*/ 	.word	0xffffffff


	//   ....[9]....
        /*0254*/ 	.word	0xffffffff


	//   ....[10]....
        /*0258*/ 	.word	0xffffffff


	//   ....[11]....
        /*025c*/ 	.word	0xffffffff


	//   ....[12]....
        /*0260*/ 	.word	0xffffffff


	//   ....[13]....
        /*0264*/ 	.word	0xffffffff


	//   ....[14]....
        /*0268*/ 	.word	0xffffffff


	//   ....[15]....
        /*026c*/ 	.word	0xffffffff


	//   ....[16]....
        /*0270*/ 	.word	0xffffffff


	//   ....[17]....
        /*0274*/ 	.word	0xffffffff


	//   ....[18]....
        /*0278*/ 	.word	0xffffffff


	//   ....[19]....
        /*027c*/ 	.word	0xffffffff


	//----- nvinfo : EIATTR_COOP_GROUP_INSTR_OFFSETS
	.align		4
.L_2561:
        /*0280*/ 	.byte	0x04, 0x28
        /*0282*/ 	.short	(.L_2563 - .L_2562)


	//   ....[0]....
.L_2562:
        /*0284*/ 	.word	0x000024f0


	//   ....[1]....
        /*0288*/ 	.word	0x00002520


	//   ....[2]....
        /*028c*/ 	.word	0x00002530


	//   ....[3]....
        /*0290*/ 	.word	0x00002560


	//   ....[4]....
        /*0294*/ 	.word	0x00002580


	//   ....[5]....
        /*0298*/ 	.word	0x000025a0


	//   ....[6]....
        /*029c*/ 	.word	0x000025b0


	//   ....[7]....
        /*02a0*/ 	.word	0x000025e0


	//   ....[8]....
        /*02a4*/ 	.word	0x000025f0


	//   ....[9]....
        /*02a8*/ 	.word	0x00002610


	//   ....[10]....
        /*02ac*/ 	.word	0x000085e0


	//   ....[11]....
        /*02b0*/ 	.word	0x00008660


	//   ....[12]....
        /*02b4*/ 	.word	0x000086e0


	//   ....[13]....
        /*02b8*/ 	.word	0x00008750


	//   ....[14]....
        /*02bc*/ 	.word	0x000087d0


	//   ....[15]....
        /*02c0*/ 	.word	0x00008840


	//   ....[16]....
        /*02c4*/ 	.word	0x000088c0


	//   ....[17]....
        /*02c8*/ 	.word	0x00008930


	//   ....[18]....
        /*02cc*/ 	.word	0x000089b0


	//   ....[19]....
        /*02d0*/ 	.word	0x00008a20


	//----- nvinfo : EIATTR_EXIT_INSTR_OFFSETS
	.align		4
.L_2563:
        /*02d4*/ 	.byte	0x04, 0x1c
        /*02d6*/ 	.short	(.L_2565 - .L_2564)


	//   ....[0]....
.L_2564:
        /*02d8*/ 	.word	0x00008500


	//   ....[1]....
        /*02dc*/ 	.word	0x00008580


	//----- nvinfo : EIATTR_MAX_THREADS
	.align		4
.L_2565:
        /*02e0*/ 	.byte	0x04, 0x05
        /*02e2*/ 	.short	(.L_2567 - .L_2566)
.L_2566:
        /*02e4*/ 	.word	0x00000080
        /*02e8*/ 	.word	0x00000001
        /*02ec*/ 	.word	0x00000001


	//----- nvinfo : EIATTR_CRS_STACK_SIZE
	.align		4
.L_2567:
        /*02f0*/ 	.byte	0x04, 0x1e
        /*02f2*/ 	.short	(.L_2569 - .L_2568)
.L_2568:
        /*02f4*/ 	.word	0x00000000
.L_2569:


//--------------------- .nv.info._ZN10layer_norm22ln_bwd_finalize_kernelINS_22Kernel_traits_finalizeILj1024Ef13__nv_bfloat16S2_S2_fjLb1ELj1024ELj4ENS_18Kernel_traits_baseILj1024EfS2_S2_S2_fjLj1024EEEEELb1ELb1EEEvNS_9BwdParamsE --------------------------
	.section	.nv.info._ZN10layer_norm22ln_bwd_finalize_kernelINS_22Kernel_traits_finalizeILj1024Ef13__nv_bfloat16S2_S2_fjLb1ELj1024ELj4ENS_18Kernel_traits_baseILj1024EfS2_S2_S2_fjLj1024EEEEELb1ELb1EEEvNS_9BwdParamsE,"",@"SHT_CUDA_INFO"
	.sectionflags	@""
	.align	4


	//----- nvinfo : EIATTR_CUDA_API_VERSION
	.align		4
        /*0000*/ 	.byte	0x04, 0x37
        /*0002*/ 	.short	(.L_2571 - .L_2570)
.L_2570:
        /*0004*/ 	.word	0x00000082


	//----- nvinfo : EIATTR_SW2861232_WAR
	.align		4
.L_2571:
        /*0008*/ 	.byte	0x01, 0x35
	.zero		2


	//----- nvinfo : EIATTR_PARAM_CBANK
	.align		4
        /*000c*/ 	.byte	0x04, 0x0a
        /*000e*/ 	.short	(.L_2573 - .L_2572)
	.align		4
.L_2572:
        /*0010*/ 	.word	index@(.nv.constant0._ZN10layer_norm22ln_bwd_finalize_kernelINS_22Kernel_traits_finalizeILj1024Ef13__nv_bfloat16S2_S2_fjLb1ELj1024ELj4ENS_18Kernel_traits_baseILj1024EfS2_S2_S2_fjLj1024EEEEELb1ELb1EEEvNS_9BwdParamsE)
        /*0014*/ 	.short	0x0160
        /*0016*/ 	.short	0x0128


	//----- nvinfo : EIATTR_CBANK_PARAM_SIZE
	.align		4
.L_2573:
        /*0018*/ 	.byte	0x03, 0x19
        /*001a*/ 	.short	0x0128


	//----- nvinfo : EIATTR_KPARAM_INFO
	.align		4
        /*001c*/ 	.byte	0x04, 0x17
        /*001e*/ 	.short	(.L_2575 - .L_2574)
.L_2574:
        /*0020*/ 	.word	0x00000000
        /*0024*/ 	.short	0x0000
        /*0026*/ 	.short	0x0000
        /*0028*/ 	.byte	0x00, 0xf0, 0xa1, 0x04


	//----- nvinfo : EIATTR_MAXREG_COUNT
	.align		4
.L_2575:
        /*002c*/ 	.byte	0x03, 0x1b
        /*002e*/ 	.short	0x0040


	//----- nvinfo : EIATTR_NUM_BARRIERS
	.align		4
        /*0030*/ 	.byte	0x02, 0x4c
        /*0032*/ 	.byte	0x01
	.zero		1


	//----- nvinfo : EIATTR_MERCURY_ISA_VERSION
	.align		4
        /*0034*/ 	.byte	0x03, 0x5f
        /*0036*/ 	.short	0x0000


	//----- nvinfo : EIATTR_COOP_GROUP_MASK_REGIDS
	.align		4
        /*0038*/ 	.byte	0x04, 0x29
        /*003a*/ 	.short	(.L_2577 - .L_2576)


	//   ....[0]....
.L_2576:
        /*003c*/ 	.word	0xffffffff


	//   ....[1]....
        /*0040*/ 	.word	0xffffffff


	//   ....[2]....
        /*0044*/ 	.word	0xffffffff


	//   ....[3]....
        /*0048*/ 	.word	0xffffffff


	//   ....[4]....
        /*004c*/ 	.word	0xffffffff


	//   ....[5]....
        /*0050*/ 	.word	0xffffffff


	//   ....[6]....
        /*0054*/ 	.word	0xffffffff


	//   ....[7]....
        /*0058*/ 	.word	0xffffffff


	//   ....[8]....
        /*005c*/ 	.word	0xffffffff


	//   ....[9]....
        /*0060*/ 	.word	0xffffffff


	//   ....[10]....
        /*0064*/ 	.word	0xffffffff


	//   ....[11]....
        /*0068*/ 	.word	0xffffffff


	//   ....[12]....
        /*006c*/ 	.word	0xffffffff


	//   ....[13]....
        /*0070*/ 	.word	0xffffffff


	//   ....[14]....
        /*0074*/ 	.word	0xffffffff


	//   ....[15]....
        /*0078*/ 	.word	0xffffffff


	//   ....[16]....
        /*007c*/ 	.word	0xffffffff


	//   ....[17]....
        /*0080*/ 	.word	0xffffffff


	//   ....[18]....
        /*0084*/ 	.word	0xffffffff


	//   ....[19]....
        /*0088*/ 	.word	0xffffffff


	//   ....[20]....
        /*008c*/ 	.word	0xffffffff


	//   ....[21]....
        /*0090*/ 	.word	0xffffffff


	//   ....[22]....
        /*0094*/ 	.word	0xffffffff


	//   ....[23]....
        /*0098*/ 	.word	0xffffffff


	//   ....[24]....
        /*009c*/ 	.word	0xffffffff


	//   ....[25]....
        /*00a0*/ 	.word	0xffffffff


	//   ....[26]....
        /*00a4*/ 	.word	0xffffffff


	//   ....[27]....
        /*00a8*/ 	.word	0xffffffff


	//   ....[28]....
        /*00ac*/ 	.word	0xffffffff


	//   ....[29]....
        /*00b0*/ 	.word	0xffffffff


	//----- nvinfo : EIATTR_COOP_GROUP_INSTR_OFFSETS
	.align		4
.L_2577:
        /*00b4*/ 	.byte	0x04, 0x28
        /*00b6*/ 	.short	(.L_2579 - .L_2578)


	//   ....[0]....
.L_2578:
        /*00b8*/ 	.word	0x000009a0


	//   ....[1]....
        /*00bc*/ 	.word	0x000009d0


	//   ....[2]....
        /*00c0*/ 	.word	0x000009e0


	//   ....[3]....
        /*00c4*/ 	.word	0x00000a00


	//   ....[4]....
        /*00c8*/ 	.word	0x00000a20


	//   ....[5]....
        /*00cc*/ 	.word	0x00000a30


	//   ....[6]....
        /*00d0*/ 	.word	0x00000a60


	//   ....[7]....
        /*00d4*/ 	.word	0x00000a80


	//   ....[8]....
        /*00d8*/ 	.word	0x00000a90


	//   ....[9]....
        /*00dc*/ 	.word	0x00000ac0


	//   ....[10]....
        /*00e0*/ 	.word	0x00000ae0


	//   ....[11]....
        /*00e4*/ 	.word	0x00000af0


	//   ....[12]....
        /*00e8*/ 	.word	0x00000b20


	//   ....[13]....
        /*00ec*/ 	.word	0x00000b40


	//   ....[14]....
        /*00f0*/ 	.word	0x00000b50


	//   ....[15]....
        /*00f4*/ 	.word	0x00000da0


	//   ....[16]....
        /*00f8*/ 	.word	0x00000e00


	//   ....[17]....
        /*00fc*/ 	.word	0x00000e60


	//   ....[18]....
        /*0100*/ 	.word	0x00000ec0


	//   ....[19]....
        /*0104*/ 	.word	0x00000f30


	//   ....[20]....
        /*0108*/ 	.word	0x00000fa0


	//   ....[21]....
        /*010c*/ 	.word	0x00001000


	//   ....[22]....
        /*0110*/ 	.word	0x00001060


	//   ....[23]....
        /*0114*/ 	.word	0x000010c0


	//   ....[24]....
        /*0118*/ 	.word	0x00001130


	//   ....[25]....
        /*011c*/ 	.word	0x000011a0


	//   ....[26]....
        /*0120*/ 	.word	0x00001200


	//   ....[27]....
        /*0124*/ 	.word	0x00001260


	//   ....[28]....
        /*0128*/ 	.word	0x000012c0


	//   ....[29]....
        /*012c*/ 	.word	0x00001320


	//----- nvinfo : EIATTR_EXIT_INSTR_OFFSETS
	.align		4
.L_2579:
        /*0130*/ 	.byte	0x04, 0x1c
        /*0132*/ 	.short	(.L_2581 - .L_2580)


	//   ....[0]....
.L_2580:
        /*0134*/ 	.word	0x00000070


	//   ....[1]....
        /*0138*/ 	.word	0x00000d40


	//----- nvinfo : EIATTR_MAX_THREADS
	.align		4
.L_2581:
        /*013c*/ 	.byte	0x04, 0x05
        /*013e*/ 	.short	(.L_2583 - .L_2582)
.L_2582:
        /*0140*/ 	.word	0x00000400
        /*0144*/ 	.word	0x00000001
        /*0148*/ 	.word	0x00000001


	//----- nvinfo : EIATTR_CRS_STACK_SIZE
	.align		4
.L_2583:
        /*014c*/ 	.byte	0x04, 0x1e
        /*014e*/ 	.short	(.L_2585 - .L_2584)
.L_2584:
        /*0150*/ 	.word	0x00000000
.L_2585:


//--------------------- .nv.info._ZN10layer_norm13ln_bwd_kernelINS_13Kernel_traitsIf13__nv_bfloat16S2_S2_fjLj1024ELj1ELj4ELj1ELj16ENS_18Kernel_traits_baseILj1024EfS2_S2_S2_fjLj128EEEEELb1ELb1ELb1ELb1EEEvNS_9BwdParamsE --------------------------
	.section	.nv.info._ZN10layer_norm13ln_bwd_kernelINS_13Kernel_traitsIf13__nv_bfloat16S2_S2_fjLj1024ELj1ELj4ELj1ELj16ENS_18Kernel_traits_baseILj1024EfS2_S2_S2_fjLj128EEEEELb1ELb1ELb1ELb1EEEvNS_9BwdParamsE,"",@"SHT_CUDA_INFO"
	.sectionflags	@""
	.align	4


	//----- nvinfo : EIATTR_CUDA_API_VERSION
	.align		4
        /*0000*/ 	.byte	0x04, 0x37
        /*0002*/ 	.short	(.L_2587 - .L_2586)
.L_2586:
        /*0004*/ 	.word	0x00000082


	//----- nvinfo : EIATTR_SW2861232_WAR
	.align		4
.L_2587:
        /*0008*/ 	.byte	0x01, 0x35
	.zero		2


	//----- nvinfo : EIATTR_PARAM_CBANK
	.align		4
        /*000c*/ 	.byte	0x04, 0x0a
        /*000e*/ 	.short	(.L_2589 - .L_2588)
	.align		4
.L_2588:
        /*0010*/ 	.word	index@(.nv.constant0._ZN10layer_norm13ln_bwd_kernelINS_13Kernel_traitsIf13__nv_bfloat16S2_S2_fjLj1024ELj1ELj4ELj1ELj16ENS_18Kernel_traits_baseILj1024EfS2_S2_S2_fjLj128EEEEELb1ELb1ELb1ELb1EEEvNS_9BwdParamsE)
        /*0014*/ 	.short	0x0160
        /*0016*/ 	.short	0x0128


	//----- nvinfo : EIATTR_CBANK_PARAM_SIZE
	.align		4
.L_2589:
        /*0018*/ 	.byte	0x03, 0x19
        /*001a*/ 	.short	0x0128


	//----- nvinfo : EIATTR_KPARAM_INFO
	.align		4
        /*001c*/ 	.byte	0x04, 0x17
        /*001e*/ 	.short	(.L_2591 - .L_2590)
.L_2590:
        /*0020*/ 	.word	0x00000000
        /*0024*/ 	.short	0x0000
        /*0026*/ 	.short	0x0000
        /*0028*/ 	.byte	0x00, 0xf0, 0xa1, 0x04


	//----- nvinfo : EIATTR_MAXREG_COUNT
	.align		4
.L_2591:
        /*002c*/ 	.byte	0x03, 0x1b
        /*002e*/ 	.short	0x00ff


	//----- nvinfo : EIATTR_NUM_BARRIERS
	.align		4
        /*0030*/ 	.byte	0x02, 0x4c
        /*0032*/ 	.byte	0x01
	.zero		1


	//----- nvinfo : EIATTR_ANNOTATIONS
	.align		4
        /*0034*/ 	.byte	0x04, 0x55
        /*0036*/ 	.short	(.L_2593 - .L_2592)


	//   ....[0]....
.L_2592:
        /* <DEDUP_REMOVED lines=28> */


	//----- nvinfo : EIATTR_MERCURY_ISA_VERSION
	.align		4
.L_2593:
        /*01e8*/ 	.byte	0x03, 0x5f
        /*01ea*/ 	.short	0x0000


	//----- nvinfo : EIATTR_COOP_GROUP_MASK_REGIDS
	.align		4
        /*01ec*/ 	.byte	0x04, 0x29
        /*01ee*/ 	.short	(.L_2595 - .L_2594)


	//   ....[0]....
.L_2594:
        /*01f0*/ 	.word	0xffffffff


	//   ....[1]....
        /*01f4*/ 	.word	0xffffffff


	//   ....[2]....
        /*01f8*/ 	.word	0xffffffff


	//   ....[3]....
        /*01fc*/ 	.word	0xffffffff


	//   ....[4]....
        /*0200*/ 	.word	0xffffffff


	//   ....[5]....
        /*0204*/ 	.word	0xffffffff


	//   ....[6]....
        /*0208*/ 	.word	0xffffffff


	//   ....[7]....
        /*020c*/ 	.word	0xffffffff


	//   ....[8]....
        /*0210*/ 	.word	0xffffffff


	//   ....[9]....
        /*0214*/ 	.word	0xffffffff


	//   ....[10]....
        /*0218*/ 	.word	0xffffffff


	//   ....[11]....
        /*021c*/ 	.word	0xffffffff


	//   ....[12]....
        /*0220*/ 	.word	0xffffffff


	//   ....[13]....
        /*0224*/ 	.word	0xffffffff


	//   ....[14]....
        /*0228*/ 	.word	0xffffffff


	//   ....[15]....
        /*022c*/ 	.word	0xffffffff


	//   ....[16]....
        /*0230*/ 	.word	0xffffffff


	//   ....[17]....
        /*0234*/ 	.word	0xffffffff


	//   ....[18]....
        /*0238*/ 	.word	0xffffffff


	//   ....[19]....
        /*023c*/ 	.word	0xffffffff


	//----- nvinfo : EIATTR_COOP_GROUP_INSTR_OFFSETS
	.align		4
.L_2595:
        /*0240*/ 	.byte	0x04, 0x28
        /*0242*/ 	.short	(.L_2597 - .L_2596)


	//   ....[0]....
.L_2596:
        /*0244*/ 	.word	0x00002470


	//   ....[1]....
        /*0248*/ 	.word	0x00002490


	//   ....[2]....
        /*024c*/ 	.word	0x000024c0


	//   ....[3]....
        /*0250*/ 	.word	0x000024e0


	//   ....[4]....
        /*0254*/ 	.word	0x00002500


	//   ....[5]....
        /*0258*/ 	.word	0x00002520


	//   ....[6]....
        /*025c*/ 	.word	0x00002540


	//   ....[7]....
        /*0260*/ 	.word	0x00002560


	//   ....[8]....
        /*0264*/ 	.word	0x00002570


	//   ....[9]....
        /*0268*/ 	.word	0x00002590


	//   ....[10]....
        /*026c*/ 	.word	0x00007990


	//   ....[11]....
        /*0270*/ 	.word	0x000079f0


	//   ....[12]....
        /*0274*/ 	.word	0x00007a50


	//   ....[13]....
        /*0278*/ 	.word	0x00007aa0


	//   ....[14]....
        /*027c*/ 	.word	0x00007b00


	//   ....[15]....
        /*0280*/ 	.word	0x00007b50


	//   ....[16]....
        /*0284*/ 	.word	0x00007bb0


	//   ....[17]....
        /*0288*/ 	.word	0x00007c00


	//   ....[18]....
        /*028c*/ 	.word	0x00007c60


	//   ....[19]....
        /*0290*/ 	.word	0x00007cb0


	//----- nvinfo : EIATTR_EXIT_INSTR_OFFSETS
	.align		4
.L_2597:
        /*0294*/ 	.byte	0x04, 0x1c
        /*0296*/ 	.short	(.L_2599 - .L_2598)


	//   ....[0]....
.L_2598:
        /*0298*/ 	.word	0x00007950


	//----- nvinfo : EIATTR_MAX_THREADS
	.align		4
.L_2599:
        /*029c*/ 	.byte	0x04, 0x05
        /*029e*/ 	.short	(.L_2601 - .L_2600)
.L_2600:
        /*02a0*/ 	.word	0x00000080
        /*02a4*/ 	.word	0x00000001
        /*02a8*/ 	.word	0x00000001


	//----- nvinfo : EIATTR_CRS_STACK_SIZE
	.align		4
.L_2601:
        /*02ac*/ 	.byte	0x04, 0x1e
        /*02ae*/ 	.short	(.L_2603 - .L_2602)
.L_2602:
        /*02b0*/ 	.word	0x00000000
.L_2603:


//--------------------- .nv.info._ZN10layer_norm13ln_bwd_kernelINS_13Kernel_traitsI13__nv_bfloat16S2_fS2_fjLj1024ELj1ELj4ELj1ELj16ENS_18Kernel_traits_baseILj1024ES2_S2_fS2_fjLj128EEEEELb0ELb0ELb0ELb0EEEvNS_9BwdParamsE --------------------------
	.section	.nv.info._ZN10layer_norm13ln_bwd_kernelINS_13Kernel_traitsI13__nv_bfloat16S2_fS2_fjLj1024ELj1ELj4ELj1ELj16ENS_18Kernel_traits_baseILj1024ES2_S2_fS2_fjLj128EEEEELb0ELb0ELb0ELb0EEEvNS_9BwdParamsE,"",@"SHT_CUDA_INFO"
	.sectionflags	@""
	.align	4


	//----- nvinfo : EIATTR_CUDA_API_VERSION
	.align		4
        /*0000*/ 	.byte	0x04, 0x37
        /*0002*/ 	.short	(.L_2605 - .L_2604)
.L_2604:
        /*0004*/ 	.word	0x00000082


	//----- nvinfo : EIATTR_SW2861232_WAR
	.align		4
.L_2605:
        /*0008*/ 	.byte	0x01, 0x35
	.zero		2


	//----- nvinfo : EIATTR_PARAM_CBANK
	.align		4
        /*000c*/ 	.byte	0x04, 0x0a
        /*000e*/ 	.short	(.L_2607 - .L_2606)
	.align		4
.L_2606:
        /*0010*/ 	.word	index@(.nv.constant0._ZN10layer_norm13ln_bwd_kernelINS_13Kernel_traitsI13__nv_bfloat16S2_fS2_fjLj1024ELj1ELj4ELj1ELj16ENS_18Kernel_traits_baseILj1024ES2_S2_fS2_fjLj128EEEEELb0ELb0ELb0ELb0EEEvNS_9BwdParamsE)
        /*0014*/ 	.short	0x0160
        /*0016*/ 	.short	0x0128


	//----- nvinfo : EIATTR_CBANK_PARAM_SIZE
	.align		4
.L_2607:
        /*0018*/ 	.byte	0x03, 0x19
        /*001a*/ 	.short	0x0128


	//----- nvinfo : EIATTR_KPARAM_INFO
	.align		4
        /*001c*/ 	.byte	0x04, 0x17
        /*001e*/ 	.short	(.L_2609 - .L_2608)
.L_2608:
        /*0020*/ 	.word	0x00000000
        /*0024*/ 	.short	0x0000
        /*0026*/ 	.short	0x0000
        /*0028*/ 	.byte	0x00, 0xf0, 0xa1, 0x04


	//----- nvinfo : EIATTR_MAXREG_COUNT
	.align		4
.L_2609:
        /*002c*/ 	.byte	0x03, 0x1b
        /*002e*/ 	.short	0x00ff


	//----- nvinfo : EIATTR_NUM_BARRIERS
	.align		4
        /*0030*/ 	.byte	0x02, 0x4c
        /*0032*/ 	.byte	0x01
	.zero		1


	//----- nvinfo : EIATTR_MERCURY_ISA_VERSION
	.align		4
        /*0034*/ 	.byte	0x03, 0x5f
        /*0036*/ 	.short	0x0000


	//----- nvinfo : EIATTR_COOP_GROUP_MASK_REGIDS
	.align		4
        /*0038*/ 	.byte	0x04, 0x29
        /*003a*/ 	.short	(.L_2611 - .L_2610)


	//   ....[0]....
.L_2610:
        /*003c*/ 	.word	0xffffffff


	//   ....[1]....
        /*0040*/ 	.word	0xffffffff


	//   ....[2]....
        /*0044*/ 	.word	0xffffffff


	//   ....[3]....
        /*0048*/ 	.word	0xffffffff


	//   ....[4]....
        /*004c*/ 	.word	0xffffffff


	//   ....[5]....
        /*0050*/ 	.word	0xffffffff


	//   ....[6]....
        /*0054*/ 	.word	0xffffffff


	//   ....[7]....
        /*0058*/ 	.word	0xffffffff


	//   ....[8]....
        /*005c*/ 	.word	0xffffffff


	//   ....[9]....
        /*0060*/ 	.word	0xffffffff


	//   ....[10]....
        /*0064*/ 	.word	0xffffffff


	//   ....[11]....
        /*0068*/ 	.word	0xffffffff


	//   ....[12]....
        /*006c*/ 	.word	0xffffffff


	//   ....[13]....
        /*0070*/ 	.word	0xffffffff


	//   ....[14]....
        /*0074*/ 	.word	0xffffffff


	//   ....[15]....
        /*0078*/ 	.word	0xffffffff


	//   ....[16]....
        /*007c*/ 	.word	0xffffffff


	//   ....[17]....
        /*0080*/ 	.word	0xffffffff


	//   ....[18]....
        /*0084*/ 	.word	0xffffffff


	//   ....[19]....
        /*0088*/ 	.word	0xffffffff


	//----- nvinfo : EIATTR_COOP_GROUP_INSTR_OFFSETS
	.align		4
.L_2611:
        /*008c*/ 	.byte	0x04, 0x28
        /*008e*/ 	.short	(.L_2613 - .L_2612)


	//   ....[0]....
.L_2612:
        /*0090*/ 	.word	0x00001be0


	//   ....[1]....
        /*0094*/ 	.word	0x00001c00


	//   ....[2]....
        /*0098*/ 	.word	0x00001c20


	//   ....[3]....
        /*009c*/ 	.word	0x00001c40


	//   ....[4]....
        /*00a0*/ 	.word	0x00001c60


	//   ....[5]....
        /*00a4*/ 	.word	0x00001c80


	//   ....[6]....
        /*00a8*/ 	.word	0x00001ca0


	//   ....[7]....
        /*00ac*/ 	.word	0x00001cc0


	//   ....[8]....
        /*00b0*/ 	.word	0x00001ce0


	//   ....[9]....
        /*00b4*/ 	.word	0x00001d00


	//   ....[10]....
        /*00b8*/ 	.word	0x00003e70


	//   ....[11]....
        /*00bc*/ 	.word	0x00003ef0


	//   ....[12]....
        /*00c0*/ 	.word	0x00003f70


	//   ....[13]....
        /*00c4*/ 	.word	0x00003fe0


	//   ....[14]....
        /*00c8*/ 	.word	0x00004060


	//   ....[15]....
        /*00cc*/ 	.word	0x000040d0


	//   ....[16]....
        /*00d0*/ 	.word	0x00004150


	//   ....[17]....
        /*00d4*/ 	.word	0x000041c0


	//   ....[18]....
        /*00d8*/ 	.word	0x00004240


	//   ....[19]....
        /*00dc*/ 	.word	0x000042b0


	//----- nvinfo : EIATTR_EXIT_INSTR_OFFSETS
	.align		4
.L_2613:
        /*00e0*/ 	.byte	0x04, 0x1c
        /*00e2*/ 	.short	(.L_2615 - .L_2614)


	//   ....[0]....
.L_2614:
        /*00e4*/ 	.word	0x00003de0


	//   ....[1]....
        /*00e8*/ 	.word	0x00003e10


	//----- nvinfo : EIATTR_MAX_THREADS
	.align		4
.L_2615:
        /*00ec*/ 	.byte	0x04, 0x05
        /*00ee*/ 	.short	(.L_2617 - .L_2616)
.L_2616:
        /*00f0*/ 	.word	0x00000080
        /*00f4*/ 	.word	0x00000001
        /*00f8*/ 	.word	0x00000001


	//----- nvinfo : EIATTR_CRS_STACK_SIZE
	.align		4
.L_2617:
        /*00fc*/ 	.byte	0x04, 0x1e
        /*00fe*/ 	.short	(.L_2619 - .L_2618)
.L_2618:
        /*0100*/ 	.word	0x00000000
.L_2619:


//--------------------- .nv.info._ZN10layer_norm13ln_bwd_kernelINS_13Kernel_traitsI13__nv_bfloat16S2_fS2_fjLj1024ELj1ELj4ELj1ELj16ENS_18Kernel_traits_baseILj1024ES2_S2_fS2_fjLj128EEEEELb0ELb0ELb0ELb1EEEvNS_9BwdParamsE --------------------------
	.section	.nv.info._ZN10layer_norm13ln_bwd_kernelINS_13Kernel_traitsI13__nv_bfloat16S2_fS2_fjLj1024ELj1ELj4ELj1ELj16ENS_18Kernel_traits_baseILj1024ES2_S2_fS2_fjLj128EEEEELb0ELb0ELb0ELb1EEEvNS_9BwdParamsE,"",@"SHT_CUDA_INFO"
	.sectionflags	@""
	.align	4


	//----- nvinfo : EIATTR_CUDA_API_VERSION
	.align		4
        /*0000*/ 	.byte	0x04, 0x37
        /*0002*/ 	.short	(.L_2621 - .L_2620)
.L_2620:
        /*0004*/ 	.word	0x00000082


	//----- nvinfo : EIATTR_SW2861232_WAR
	.align		4
.L_2621:
        /*0008*/ 	.byte	0x01, 0x35
	.zero		2


	//----- nvinfo : EIATTR_PARAM_CBANK
	.align		4
        /*000c*/ 	.byte	0x04, 0x0a
        /*000e*/ 	.short	(.L_2623 - .L_2622)
	.align		4
.L_2622:
        /*0010*/ 	.word	index@(.nv.constant0._ZN10layer_norm13ln_bwd_kernelINS_13Kernel_traitsI13__nv_bfloat16S2_fS2_fjLj1024ELj1ELj4ELj1ELj16ENS_18Kernel_traits_baseILj1024ES2_S2_fS2_fjLj128EEEEELb0ELb0ELb0ELb1EEEvNS_9BwdParamsE)
        /*0014*/ 	.short	0x0160
        /*0016*/ 	.short	0x0128


	//----- nvinfo : EIATTR_CBANK_PARAM_SIZE
	.align		4
.L_2623:
        /*0018*/ 	.byte	0x03, 0x19
        /*001a*/ 	.short	0x0128


	//----- nvinfo : EIATTR_KPARAM_INFO
	.align		4
        /*001c*/ 	.byte	0x04, 0x17
        /*001e*/ 	.short	(.L_2625 - .L_2624)
.L_2624:
        /*0020*/ 	.word	0x00000000
        /*0024*/ 	.short	0x0000
        /*0026*/ 	.short	0x0000
        /*0028*/ 	.byte	0x00, 0xf0, 0xa1, 0x04


	//----- nvinfo : EIATTR_MAXREG_COUNT
	.align		4
.L_2625:
        /*002c*/ 	.byte	0x03, 0x1b
        /*002e*/ 	.short	0x00ff


	//----- nvinfo : EIATTR_NUM_BARRIERS
	.align		4
        /*0030*/ 	.byte	0x02, 0x4c
        /*0032*/ 	.byte	0x01
	.zero		1


	//----- nvinfo : EIATTR_MERCURY_ISA_VERSION
	.align		4
        /*0034*/ 	.byte	0x03, 0x5f
        /*0036*/ 	.short	0x0000


	//----- nvinfo : EIATTR_COOP_GROUP_MASK_REGIDS
	.align		4
        /*0038*/ 	.byte	0x04, 0x29
        /*003a*/ 	.short	(.L_2627 - .L_2626)


	//   ....[0]....
.L_2626:
        /*003c*/ 	.word	0xffffffff


	//   ....[1]....
        /*0040*/ 	.word	0xffffffff


	//   ....[2]....
        /*0044*/ 	.word	0xffffffff


	//   ....[3]....
        /*0048*/ 	.word	0xffffffff


	//   ....[4]....
        /*004c*/ 	.word	0xffffffff


	//   ....[5]....
        /*0050*/ 	.word	0xffffffff


	//   ....[6]....
        /*0054*/ 	.word	0xffffffff


	//   ....[7]....
        /*0058*/ 	.word	0xffffffff


	//   ....[8]....
        /*005c*/ 	.word	0xffffffff


	//   ....[9]....
        /*0060*/ 	.word	0xffffffff


	//   ....[10]....
        /*0064*/ 	.word	0xffffffff


	//   ....[11]....
        /*0068*/ 	.word	0xffffffff


	//   ....[12]....
        /*006c*/ 	.word	0xffffffff


	//   ....[13]....
        /*0070*/ 	.word	0xffffffff


	//   ....[14]....
        /*0074*/ 	.word	0xffffffff


	//   ....[15]....
        /*0078*/ 	.word	0xffffffff


	//   ....[16]....
        /*007c*/ 	.word	0xffffffff


	//   ....[17]....
        /*0080*/ 	.word	0xffffffff


	//   ....[18]....
        /*0084*/ 	.word	0xffffffff


	//   ....[19]....
        /*0088*/ 	.word	0xffffffff


	//----- nvinfo : EIATTR_COOP_GROUP_INSTR_OFFSETS
	.align		4
.L_2627:
        /*008c*/ 	.byte	0x04, 0x28
        /*008e*/ 	.short	(.L_2629 - .L_2628)


	//   ....[0]....
.L_2628:
        /*0090*/ 	.word	0x00001b10


	//   ....[1]....
        /*0094*/ 	.word	0x00001b30


	//   ....[2]....
        /*0098*/ 	.word	0x00001b50


	//   ....[3]....
        /*009c*/ 	.word	0x00001b70


	//   ....[4]....
        /*00a0*/ 	.word	0x00001b90


	//   ....[5]....
        /*00a4*/ 	.word	0x00001bb0


	//   ....[6]....
        /*00a8*/ 	.word	0x00001bd0


	//   ....[7]....
        /*00ac*/ 	.word	0x00001bf0


	//   ....[8]....
        /*00b0*/ 	.word	0x00001c10


	//   ....[9]....
        /*00b4*/ 	.word	0x00001c30


	//   ....[10]....
        /*00b8*/ 	.word	0x000039e0


	//   ....[11]....
        /*00bc*/ 	.word	0x00003a60


	//   ....[12]....
        /*00c0*/ 	.word	0x00003ae0


	//   ....[13]....
        /*00c4*/ 	.word	0x00003b50


	//   ....[14]....
        /*00c8*/ 	.word	0x00003bd0


	//   ....[15]....
        /*00cc*/ 	.word	0x00003c40


	//   ....[16]....
        /*00d0*/ 	.word	0x00003cc0


	//   ....[17]....
        /*00d4*/ 	.word	0x00003d30


	//   ....[18]....
        /*00d8*/ 	.word	0x00003db0


	//   ....[19]....
        /*00dc*/ 	.word	0x00003e20


	//----- nvinfo : EIATTR_EXIT_INSTR_OFFSETS
	.align		4
.L_2629:
        /*00e0*/ 	.byte	0x04, 0x1c
        /*00e2*/ 	.short	(.L_2631 - .L_2630)


	//   ....[0]....
.L_2630:
        /*00e4*/ 	.word	0x00003980


	//----- nvinfo : EIATTR_MAX_THREADS
	.align		4
.L_2631:
        /*00e8*/ 	.byte	0x04, 0x05
        /*00ea*/ 	.short	(.L_2633 - .L_2632)
.L_2632:
        /*00ec*/ 	.word	0x00000080
        /*00f0*/ 	.word	0x00000001
        /*00f4*/ 	.word	0x00000001


	//----- nvinfo : EIATTR_CRS_STACK_SIZE
	.align		4
.L_2633:
        /*00f8*/ 	.byte	0x04, 0x1e
        /*00fa*/ 	.short	(.L_2635 - .L_2634)
.L_2634:
        /*00fc*/ 	.word	0x00000000
.L_2635:


//--------------------- .nv.info._ZN10layer_norm13ln_bwd_kernelINS_13Kernel_traitsI13__nv_bfloat16S2_fS2_fjLj1024ELj1ELj4ELj1ELj16ENS_18Kernel_traits_baseILj1024ES2_S2_fS2_fjLj128EEEEELb0ELb0ELb1ELb0EEEvNS_9BwdParamsE --------------------------
	.section	.nv.info._ZN10layer_norm13ln_bwd_kernelINS_13Kernel_traitsI13__nv_bfloat16S2_fS2_fjLj1024ELj1ELj4ELj1ELj16ENS_18Kernel_traits_baseILj1024ES2_S2_fS2_fjLj128EEEEELb0ELb0ELb1ELb0EEEvNS_9BwdParamsE,"",@"SHT_CUDA_INFO"
	.sectionflags	@""
	.align	4


	//----- nvinfo : EIATTR_CUDA_API_VERSION
	.align		4
        /*0000*/ 	.byte	0x04, 0x37
        /*0002*/ 	.short	(.L_2637 - .L_2636)
.L_2636:
        /*0004*/ 	.word	0x00000082


	//----- nvinfo : EIATTR_SW2861232_WAR
	.align		4
.L_2637:
        /*0008*/ 	.byte	0x01, 0x35
	.zero		2


	//----- nvinfo : EIATTR_PARAM_CBANK
	.align		4
        /*000c*/ 	.byte	0x04, 0x0a
        /*000e*/ 	.short	(.L_2639 - .L_2638)
	.align		4
.L_2638:
        /*0010*/ 	.word	index@(.nv.constant0._ZN10layer_norm13ln_bwd_kernelINS_13Kernel_traitsI13__nv_bfloat16S2_fS2_fjLj1024ELj1ELj4ELj1ELj16ENS_18Kernel_traits_baseILj1024ES2_S2_fS2_fjLj128EEEEELb0ELb0ELb1ELb0EEEvNS_9BwdParamsE)
        /*0014*/ 	.short	0x0160
        /*0016*/ 	.short	0x0128


	//----- nvinfo : EIATTR_CBANK_PARAM_SIZE
	.align		4
.L_2639:
        /*0018*/ 	.byte	0x03, 0x19
        /*001a*/ 	.short	0x0128


	//----- nvinfo : EIATTR_KPARAM_INFO
	.align		4
        /*001c*/ 	.byte	0x04, 0x17
        /*001e*/ 	.short	(.L_2641 - .L_2640)
.L_2640:
        /*0020*/ 	.word	0x00000000
        /*0024*/ 	.short	0x0000
        /*0026*/ 	.short	0x0000
        /*0028*/ 	.byte	0x00, 0xf0, 0xa1, 0x04


	//----- nvinfo : EIATTR_MAXREG_COUNT
	.align		4
.L_2641:
        /*002c*/ 	.byte	0x03, 0x1b
        /*002e*/ 	.short	0x00ff


	//----- nvinfo : EIATTR_NUM_BARRIERS
	.align		4
        /*0030*/ 	.byte	0x02, 0x4c
        /*0032*/ 	.byte	0x01
	.zero		1


	//----- nvinfo : EIATTR_MERCURY_ISA_VERSION
	.align		4
        /*0034*/ 	.byte	0x03, 0x5f
        /*0036*/ 	.short	0x0000


	//----- nvinfo : EIATTR_COOP_GROUP_MASK_REGIDS
	.align		4
        /*0038*/ 	.byte	0x04, 0x29
        /*003a*/ 	.short	(.L_2643 - .L_2642)


	//   ....[0]....
.L_2642:
        /*003c*/ 	.word	0xffffffff


	//   ....[1]....
        /*0040*/ 	.word	0xffffffff


	//   ....[2]....
        /*0044*/ 	.word	0xffffffff


	//   ....[3]....
        /*0048*/ 	.word	0xffffffff


	//   ....[4]....
        /*004c*/ 	.word	0xffffffff


	//   ....[5]....
        /*0050*/ 	.word	0xffffffff


	//   ....[6]....
        /*0054*/ 	.word	0xffffffff


	//   ....[7]....
        /*0058*/ 	.word	0xffffffff


	//   ....[8]....
        /*005c*/ 	.word	0xffffffff


	//   ....[9]....
        /*0060*/ 	.word	0xffffffff


	//   ....[10]....
        /*0064*/ 	.word	0xffffffff


	//   ....[11]....
        /*0068*/ 	.word	0xffffffff


	//   ....[12]....
        /*006c*/ 	.word	0xffffffff


	//   ....[13]....
        /*0070*/ 	.word	0xffffffff


	//   ....[14]....
        /*0074*/ 	.word	0xffffffff


	//   ....[15]....
        /*0078*/ 	.word	0xffffffff


	//   ....[16]....
        /*007c*/ 	.word	0xffffffff


	//   ....[17]....
        /*0080*/ 	.word	0xffffffff


	//   ....[18]....
        /*0084*/ 	.word	0xffffffff


	//   ....[19]....
        /*0088*/ 	.word	0xffffffff


	//----- nvinfo : EIATTR_COOP_GROUP_INSTR_OFFSETS
	.align		4
.L_2643:
        /*008c*/ 	.byte	0x04, 0x28
        /*008e*/ 	.short	(.L_2645 - .L_2644)


	//   ....[0]....
.L_2644:
        /*0090*/ 	.word	0x00001e90


	//   ....[1]....
        /*0094*/ 	.word	0x00001eb0


	//   ....[2]....
        /*0098*/ 	.word	0x00001ed0


	//   ....[3]....
        /*009c*/ 	.word	0x00001ef0


	//   ....[4]....
        /*00a0*/ 	.word	0x00001f10


	//   ....[5]....
        /*00a4*/ 	.word	0x00001f30


	//   ....[6]....
        /*00a8*/ 	.word	0x00001f50


	//   ....[7]....
        /*00ac*/ 	.word	0x00001f70


	//   ....[8]....
        /*00b0*/ 	.word	0x00001f90


	//   ....[9]....
        /*00b4*/ 	.word	0x00001fb0


	//   ....[10]....
        /*00b8*/ 	.word	0x000054f0


	//   ....[11]....
        /*00bc*/ 	.word	0x00005570


	//   ....[12]....
        /*00c0*/ 	.word	0x000055f0


	//   ....[13]....
        /*00c4*/ 	.word	0x00005660


	//   ....[14]....
        /*00c8*/ 	.word	0x000056e0


	//   ....[15]....
        /*00cc*/ 	.word	0x00005750


	//   ....[16]....
        /*00d0*/ 	.word	0x000057d0


	//   ....[17]....
        /*00d4*/ 	.word	0x00005840


	//   ....[18]....
        /*00d8*/ 	.word	0x000058c0


	//   ....[19]....
        /*00dc*/ 	.word	0x00005930


	//----- nvinfo : EIATTR_EXIT_INSTR_OFFSETS
	.align		4
.L_2645:
        /*00e0*/ 	.byte	0x04, 0x1c
        /*00e2*/ 	.short	(.L_2647 - .L_2646)


	//   ....[0]....
.L_2646:
        /*00e4*/ 	.word	0x00005460


	//   ....[1]....
        /*00e8*/ 	.word	0x00005490


	//----- nvinfo : EIATTR_MAX_THREADS
	.align		4
.L_2647:
        /*00ec*/ 	.byte	0x04, 0x05
        /*00ee*/ 	.short	(.L_2649 - .L_2648)
.L_2648:
        /*00f0*/ 	.word	0x00000080
        /*00f4*/ 	.word	0x00000001
        /*00f8*/ 	.word	0x00000001


	//----- nvinfo : EIATTR_CRS_STACK_SIZE
	.align		4
.L_2649:
        /*00fc*/ 	.byte	0x04, 0x1e
        /*00fe*/ 	.short	(.L_2651 - .L_2650)
.L_2650:
        /*0100*/ 	.word	0x00000000
.L_2651:


//--------------------- .nv.info._ZN10layer_norm13ln_bwd_kernelINS_13Kernel_traitsI13__nv_bfloat16S2_fS2_fjLj1024ELj1ELj4ELj1ELj16ENS_18Kernel_traits_baseILj1024ES2_S2_fS2_fjLj128EEEEELb0ELb0ELb1ELb1EEEvNS_9BwdParamsE --------------------------
	.section	.nv.info._ZN10layer_norm13ln_bwd_kernelINS_13Kernel_traitsI13__nv_bfloat16S2_fS2_fjLj1024ELj1ELj4ELj1ELj16ENS_18Kernel_traits_baseILj1024ES2_S2_fS2_fjLj128EEEEELb0ELb0ELb1ELb1EEEvNS_9BwdParamsE,"",@"SHT_CUDA_INFO"
	.sectionflags	@""
	.align	4


	//----- nvinfo : EIATTR_CUDA_API_VERSION
	.align		4
        /*0000*/ 	.byte	0x04, 0x37
        /*0002*/ 	.short	(.L_2653 - .L_2652)
.L_2652:
        /*0004*/ 	.word	0x00000082


	//----- nvinfo : EIATTR_SW2861232_WAR
	.align		4
.L_2653:
        /*0008*/ 	.byte	0x01, 0x35
	.zero		2


	//----- nvinfo : EIATTR_PARAM_CBANK
	.align		4
        /*000c*/ 	.byte	0x04, 0x0a
        /*000e*/ 	.short	(.L_2655 - .L_2654)
	.align		4
.L_2654:
        /*0010*/ 	.word	index@(.nv.constant0._ZN10layer_norm13ln_bwd_kernelINS_13Kernel_traitsI13__nv_bfloat16S2_fS2_fjLj1024ELj1ELj4ELj1ELj16ENS_18Kernel_traits_baseILj1024ES2_S2_fS2_fjLj128EEEEELb0ELb0ELb1ELb1EEEvNS_9BwdParamsE)
        /*0014*/ 	.short	0x0160
        /*0016*/ 	.short	0x0128


	//----- nvinfo : EIATTR_CBANK_PARAM_SIZE
	.align		4
.L_2655:
        /*0018*/ 	.byte	0x03, 0x19
        /*001a*/ 	.short	0x0128


	//----- nvinfo : EIATTR_KPARAM_INFO
	.align		4
        /*001c*/ 	.byte	0x04, 0x17
        /*001e*/ 	.short	(.L_2657 - .L_2656)
.L_2656:
        /*0020*/ 	.word	0x00000000
        /*0024*/ 	.short	0x0000
        /*0026*/ 	.short	0x0000
        /*0028*/ 	.byte	0x00, 0xf0, 0xa1, 0x04


	//----- nvinfo : EIATTR_MAXREG_COUNT
	.align		4
.L_2657:
        /*002c*/ 	.byte	0x03, 0x1b
        /*002e*/ 	.short	0x00ff


	//----- nvinfo : EIATTR_NUM_BARRIERS
	.align		4
        /*0030*/ 	.byte	0x02, 0x4c
        /*0032*/ 	.byte	0x01
	.zero		1


	//----- nvinfo : EIATTR_MERCURY_ISA_VERSION
	.align		4
        /*0034*/ 	.byte	0x03, 0x5f
        /*0036*/ 	.short	0x0000


	//----- nvinfo : EIATTR_COOP_GROUP_MASK_REGIDS
	.align		4
        /*0038*/ 	.byte	0x04, 0x29
        /*003a*/ 	.short	(.L_2659 - .L_2658)


	//   ....[0]....
.L_2658:
        /*003c*/ 	.word	0xffffffff


	//   ....[1]....
        /*0040*/ 	.word	0xffffffff


	//   ....[2]....
        /*0044*/ 	.word	0xffffffff


	//   ....[3]....
        /*0048*/ 	.word	0xffffffff


	//   ....[4]....
        /*004c*/ 	.word	0xffffffff


	//   ....[5]....
        /*0050*/ 	.word	0xffffffff


	//   ....[6]....
        /*0054*/ 	.word	0xffffffff


	//   ....[7]....
        /*0058*/ 	.word	0xffffffff


	//   ....[8]....
        /*005c*/ 	.word	0xffffffff


	//   ....[9]....
        /*0060*/ 	.word	0xffffffff


	//   ....[10]....
        /*0064*/ 	.word	0xffffffff


	//   ....[11]....
        /*0068*/ 	.word	0xffffffff


	//   ....[12]....
        /*006c*/ 	.word	0xffffffff


	//   ....[13]....
        /*0070*/ 	.word	0xffffffff


	//   ....[14]....
        /*0074*/ 	.word	0xffffffff


	//   ....[15]....
        /*0078*/ 	.word	0xffffffff


	//   ....[16]....
        /*007c*/ 	.word	0xffffffff


	//   ....[17]....
        /*0080*/ 	.word	0xffffffff


	//   ....[18]....
        /*0084*/ 	.word	0xffffffff


	//   ....[19]....
        /*0088*/ 	.word	0xffffffff


	//----- nvinfo : EIATTR_COOP_GROUP_INSTR_OFFSETS
	.align		4
.L_2659:
        /*008c*/ 	.byte	0x04, 0x28
        /*008e*/ 	.short	(.L_2661 - .L_2660)


	//   ....[0]....
.L_2660:
        /*0090*/ 	.word	0x00001c50


	//   ....[1]....
        /*0094*/ 	.word	0x00001c70


	//   ....[2]....
        /*0098*/ 	.word	0x00001c90


	//   ....[3]....
        /*009c*/ 	.word	0x00001cb0


	//   ....[4]....
        /*00a0*/ 	.word	0x00001cd0


	//   ....[5]....
        /*00a4*/ 	.word	0x00001cf0


	//   ....[6]....
        /*00a8*/ 	.word	0x00001d10


	//   ....[7]....
        /*00ac*/ 	.word	0x00001d30


	//   ....[8]....
        /*00b0*/ 	.word	0x00001d50


	//   ....[9]....
        /*00b4*/ 	.word	0x00001d70


	//   ....[10]....
        /*00b8*/ 	.word	0x00004c80


	//   ....[11]....
        /*00bc*/ 	.word	0x00004d00


	//   ....[12]....
        /*00c0*/ 	.word	0x00004d80


	//   ....[13]....
        /*00c4*/ 	.word	0x00004df0


	//   ....[14]....
        /*00c8*/ 	.word	0x00004e70


	//   ....[15]....
        /*00cc*/ 	.word	0x00004ee0


	//   ....[16]....
        /*00d0*/ 	.word	0x00004f60


	//   ....[17]....
        /*00d4*/ 	.word	0x00004fd0


	//   ....[18]....
        /*00d8*/ 	.word	0x00005050


	//   ....[19]....
        /*00dc*/ 	.word	0x000050c0


	//----- nvinfo : EIATTR_EXIT_INSTR_OFFSETS
	.align		4
.L_2661:
        /*00e0*/ 	.byte	0x04, 0x1c
        /*00e2*/ 	.short	(.L_2663 - .L_2662)


	//   ....[0]....
.L_2662:
        /*00e4*/ 	.word	0x00004c20


	//----- nvinfo : EIATTR_MAX_THREADS
	.align		4
.L_2663:
        /*00e8*/ 	.byte	0x04, 0x05
        /*00ea*/ 	.short	(.L_2665 - .L_2664)
.L_2664:
        /*00ec*/ 	.word	0x00000080
        /*00f0*/ 	.word	0x00000001
        /*00f4*/ 	.word	0x00000001


	//----- nvinfo : EIATTR_CRS_STACK_SIZE
	.align		4
.L_2665:
        /*00f8*/ 	.byte	0x04, 0x1e
        /*00fa*/ 	.short	(.L_2667 - .L_2666)
.L_2666:
        /*00fc*/ 	.word	0x00000000
.L_2667:


//--------------------- .nv.info._ZN10layer_norm13ln_bwd_kernelINS_13Kernel_traitsI13__nv_bfloat16S2_fS2_fjLj1024ELj1ELj4ELj1ELj16ENS_18Kernel_traits_baseILj1024ES2_S2_fS2_fjLj128EEEEELb0ELb1ELb0ELb0EEEvNS_9BwdParamsE --------------------------
	.section	.nv.info._ZN10layer_norm13ln_bwd_kernelINS_13Kernel_traitsI13__nv_bfloat16S2_fS2_fjLj1024ELj1ELj4ELj1ELj16ENS_18Kernel_traits_baseILj1024ES2_S2_fS2_fjLj128EEEEELb0ELb1ELb0ELb0EEEvNS_9BwdParamsE,"",@"SHT_CUDA_INFO"
	.sectionflags	@""
	.align	4


	//----- nvinfo : EIATTR_CUDA_API_VERSION
	.align		4
        /*0000*/ 	.byte	0x04, 0x37
        /*0002*/ 	.short	(.L_2669 - .L_2668)
.L_2668:
        /*0004*/ 	.word	0x00000082


	//----- nvinfo : EIATTR_SW2861232_WAR
	.align		4
.L_2669:
        /*0008*/ 	.byte	0x01, 0x35
	.zero		2


	//----- nvinfo : EIATTR_PARAM_CBANK
	.align		4
        /*000c*/ 	.byte	0x04, 0x0a
        /*000e*/ 	.short	(.L_2671 - .L_2670)
	.align		4
.L_2670:
        /*0010*/ 	.word	index@(.nv.constant0._ZN10layer_norm13ln_bwd_kernelINS_13Kernel_traitsI13__nv_bfloat16S2_fS2_fjLj1024ELj1ELj4ELj1ELj16ENS_18Kernel_traits_baseILj1024ES2_S2_fS2_fjLj128EEEEELb0ELb1ELb0ELb0EEEvNS_9BwdParamsE)
        /*0014*/ 	.short	0x0160
        /*0016*/ 	.short	0x0128


	//----- nvinfo : EIATTR_CBANK_PARAM_SIZE
	.align		4
.L_2671:
        /*0018*/ 	.byte	0x03, 0x19
        /*001a*/ 	.short	0x0128


	//----- nvinfo : EIATTR_KPARAM_INFO
	.align		4
        /*001c*/ 	.byte	0x04, 0x17
        /*001e*/ 	.short	(.L_2673 - .L_2672)
.L_2672:
        /*0020*/ 	.word	0x00000000
        /*0024*/ 	.short	0x0000
        /*0026*/ 	.short	0x0000
        /*0028*/ 	.byte	0x00, 0xf0, 0xa1, 0x04


	//----- nvinfo : EIATTR_MAXREG_COUNT
	.align		4
.L_2673:
        /*002c*/ 	.byte	0x03, 0x1b
        /*002e*/ 	.short	0x00ff


	//----- nvinfo : EIATTR_NUM_BARRIERS
	.align		4
        /*0030*/ 	.byte	0x02, 0x4c
        /*0032*/ 	.byte	0x01
	.zero		1


	//----- nvinfo : EIATTR_ANNOTATIONS
	.align		4
        /*0034*/ 	.byte	0x04, 0x55
        /*0036*/ 	.short	(.L_2675 - .L_2674)


	//   ....[0]....
.L_2674:
        /* <DEDUP_REMOVED lines=32> */


	//----- nvinfo : EIATTR_MERCURY_ISA_VERSION
	.align		4
.L_2675:
        /*0228*/ 	.byte	0x03, 0x5f
        /*022a*/ 	.short	0x0000


	//----- nvinfo : EIATTR_COOP_GROUP_MASK_REGIDS
	.align		4
        /*022c*/ 	.byte	0x04, 0x29
        /*022e*/ 	.short	(.L_2677 - .L_2676)


	//   ....[0]....
.L_2676:
        /*0230*/ 	.word	0xffffffff


	//   ....[1]....
        /*0234*/ 	.word	0xffffffff


	//   ....[2]....
        /*0238*/ 	.word	0xffffffff


	//   ....[3]....
        /*023c*/ 	.word	0xffffffff


	//   ....[4]....
        /*0240*/ 	.word	0xffffffff


	//   ....[5]....
        /*0244*/ 	.word	0xffffffff


	//   ....[6]....
        /*0248*/ 	.word	0xffffffff


	//   ....[7]....
        /*024c*/ 	.word	0xffffffff


	//   ....[8]....
        /*0250*/ 	.word	0xffffffff


	//   ....[9]....
        /*0254*/ 	.word	0xffffffff


	//   ....[10]....
        /*0258*/ 	.word	0xffffffff


	//   ....[11]....
        /*025c*/ 	.word	0xffffffff


	//   ....[12]....
        /*0260*/ 	.word	0xffffffff


	//   ....[13]....
        /*0264*/ 	.word	0xffffffff


	//   ....[14]....
        /*0268*/ 	.word	0xffffffff


	//   ....[15]....
        /*026c*/ 	.word	0xffffffff


	//   ....[16]....
        /*0270*/ 	.word	0xffffffff


	//   ....[17]....
        /*0274*/ 	.word	0xffffffff


	//   ....[18]....
        /*0278*/ 	.word	0xffffffff


	//   ....[19]....
        /*027c*/ 	.word	0xffffffff


	//----- nvinfo : EIATTR_COOP_GROUP_INSTR_OFFSETS
	.align		4
.L_2677:
        /*0280*/ 	.byte	0x04, 0x28
        /*0282*/ 	.short	(.L_2679 - .L_2678)


	//   ....[0]....
.L_2678:
        /*0284*/ 	.word	0x00002360


	//   ....[1]....
        /*0288*/ 	.word	0x00002380


	//   ....[2]....
        /*028c*/ 	.word	0x000023b0


	//   ....[3]....
        /*0290*/ 	.word	0x000023d0


	//   ....[4]....
        /*0294*/ 	.word	0x000023f0


	//   ....[5]....
        /*0298*/ 	.word	0x00002410


	//   ....[6]....
        /*029c*/ 	.word	0x00002420


	//   ....[7]....
        /*02a0*/ 	.word	0x00002450


	//   ....[8]....
        /*02a4*/ 	.word	0x00002460


	//   ....[9]....
        /*02a8*/ 	.word	0x00002480


	//   ....[10]....
        /*02ac*/ 	.word	0x000055a0


	//   ....[11]....
        /*02b0*/ 	.word	0x00005620


	//   ....[12]....
        /*02b4*/ 	.word	0x000056a0


	//   ....[13]....
        /*02b8*/ 	.word	0x00005710


	//   ....[14]....
        /*02bc*/ 	.word	0x00005790


	//   ....[15]....
        /*02c0*/ 	.word	0x00005800


	//   ....[16]....
        /*02c4*/ 	.word	0x00005880


	//   ....[17]....
        /*02c8*/ 	.word	0x000058f0


	//   ....[18]....
        /*02cc*/ 	.word	0x00005970


	//   ....[19]....
        /*02d0*/ 	.word	0x000059e0


	//----- nvinfo : EIATTR_EXIT_INSTR_OFFSETS
	.align		4
.L_2679:
        /*02d4*/ 	.byte	0x04, 0x1c
        /*02d6*/ 	.short	(.L_2681 - .L_2680)


	//   ....[0]....
.L_2680:
        /*02d8*/ 	.word	0x000054c0


	//   ....[1]....
        /*02dc*/ 	.word	0x00005540


	//----- nvinfo : EIATTR_MAX_THREADS
	.align		4
.L_2681:
        /*02e0*/ 	.byte	0x04, 0x05
        /*02e2*/ 	.short	(.L_2683 - .L_2682)
.L_2682:
        /*02e4*/ 	.word	0x00000080
        /*02e8*/ 	.word	0x00000001
        /*02ec*/ 	.word	0x00000001


	//----- nvinfo : EIATTR_CRS_STACK_SIZE
	.align		4
.L_2683:
        /*02f0*/ 	.byte	0x04, 0x1e
        /*02f2*/ 	.short	(.L_2685 - .L_2684)
.L_2684:
        /*02f4*/ 	.word	0x00000000
.L_2685:


//--------------------- .nv.info._ZN10layer_norm13ln_bwd_kernelINS_13Kernel_traitsI13__nv_bfloat16S2_fS2_fjLj1024ELj1ELj4ELj1ELj16ENS_18Kernel_traits_baseILj1024ES2_S2_fS2_fjLj128EEEEELb0ELb1ELb0ELb1EEEvNS_9BwdParamsE --------------------------
	.section	.nv.info._ZN10layer_norm13ln_bwd_kernelINS_13Kernel_traitsI13__nv_bfloat16S2_fS2_fjLj1024ELj1ELj4ELj1ELj16ENS_18Kernel_traits_baseILj1024ES2_S2_fS2_fjLj128EEEEELb0ELb1ELb0ELb1EEEvNS_9BwdParamsE,"",@"SHT_CUDA_INFO"
	.sectionflags	@""
	.align	4


	//----- nvinfo : EIATTR_CUDA_API_VERSION
	.align		4
        /*0000*/ 	.byte	0x04, 0x37
        /*0002*/ 	.short	(.L_2687 - .L_2686)
.L_2686:
        /*0004*/ 	.word	0x00000082


	//----- nvinfo : EIATTR_SW2861232_WAR
	.align		4
.L_2687:
        /*0008*/ 	.byte	0x01, 0x35
	.zero		2


	//----- nvinfo : EIATTR_PARAM_CBANK
	.align		4
        /*000c*/ 	.byte	0x04, 0x0a
        /*000e*/ 	.short	(.L_2689 - .L_2688)
	.align		4
.L_2688:
        /*0010*/ 	.word	index@(.nv.constant0._ZN10layer_norm13ln_bwd_kernelINS_13Kernel_traitsI13__nv_bfloat16S2_fS2_fjLj1024ELj1ELj4ELj1ELj16ENS_18Kernel_traits_baseILj1024ES2_S2_fS2_fjLj128EEEEELb0ELb1ELb0ELb1EEEvNS_9BwdParamsE)
        /*0014*/ 	.short	0x0160
        /*0016*/ 	.short	0x0128


	//----- nvinfo : EIATTR_CBANK_PARAM_SIZE
	.align		4
.L_2689:
        /*0018*/ 	.byte	0x03, 0x19
        /*001a*/ 	.short	0x0128


	//----- nvinfo : EIATTR_KPARAM_INFO
	.align		4
        /*001c*/ 	.byte	0x04, 0x17
        /*001e*/ 	.short	(.L_2691 - .L_2690)
.L_2690:
        /*0020*/ 	.word	0x00000000
        /*0024*/ 	.short	0x0000
        /*0026*/ 	.short	0x0000
        /*0028*/ 	.byte	0x00, 0xf0, 0xa1, 0x04


	//----- nvinfo : EIATTR_MAXREG_COUNT
	.align		4
.L_2691:
        /*002c*/ 	.byte	0x03, 0x1b
        /*002e*/ 	.short	0x00ff


	//----- nvinfo : EIATTR_NUM_BARRIERS
	.align		4
        /*0030*/ 	.byte	0x02, 0x4c
        /*0032*/ 	.byte	0x01
	.zero		1


	//----- nvinfo : EIATTR_ANNOTATIONS
	.align		4
        /*0034*/ 	.byte	0x04, 0x55
        /*0036*/ 	.short	(.L_2693 - .L_2692)


	//   ....[0]....
.L_2692:
        /* <DEDUP_REMOVED lines=36> */


	//----- nvinfo : EIATTR_MERCURY_ISA_VERSION
	.align		4
.L_2693:
        /*0268*/ 	.byte	0x03, 0x5f
        /*026a*/ 	.short	0x0000


	//----- nvinfo : EIATTR_COOP_GROUP_MASK_REGIDS
	.align		4
        /*026c*/ 	.byte	0x04, 0x29
        /*026e*/ 	.short	(.L_2695 - .L_2694)


	//   ....[0]....
.L_2694:
        /*0270*/ 	.word	0xffffffff


	//   ....[1]....
        /*0274*/ 	.word	0xffffffff


	//   ....[2]....
        /*0278*/ 	.word	0xffffffff


	//   ....[3]....
        /*027c*/ 	.word	0xffffffff


	//   ....[4]....
        /*0280*/ 	.word	0xffffffff


	//   ....[5]....
        /*0284*/ 	.word	0xffffffff


	//   ....[6]....
        /*0288*/ 	.word	0xffffffff


	//   ....[7]....
        /*028c*/ 	.word	0xffffffff


	//   ....[8]....
        /*0290*/ 	.word	0xffffffff


	//   ....[9]....
        /*0294*/ 	.word	0xffffffff


	//   ....[10]....
        /*0298*/ 	.word	0xffffffff


	//   ....[11]....
        /*029c*/ 	.word	0xffffffff


	//   ....[12]....
        /*02a0*/ 	.word	0xffffffff


	//   ....[13]....
        /*02a4*/ 	.word	0xffffffff


	//   ....[14]....
        /*02a8*/ 	.word	0xffffffff


	//   ....[15]....
        /*02ac*/ 	.word	0xffffffff


	//   ....[16]....
        /*02b0*/ 	.word	0xffffffff


	//   ....[17]....
        /*02b4*/ 	.word	0xffffffff


	//   ....[18]....
        /*02b8*/ 	.word	0xffffffff


	//   ....[19]....
        /*02bc*/ 	.word	0xffffffff


	//----- nvinfo : EIATTR_COOP_GROUP_INSTR_OFFSETS
	.align		4
.L_2695:
        /*02c0*/ 	.byte	0x04, 0x28
        /*02c2*/ 	.short	(.L_2697 - .L_2696)


	//   ....[0]....
.L_2696:
        /*02c4*/ 	.word	0x000023d0


	//   ....[1]....
        /*02c8*/ 	.word	0x000023f0


	//   ....[2]....
        /*02cc*/ 	.word	0x00002420


	//   ....[3]....
        /*02d0*/ 	.word	0x00002440


	//   ....[4]....
        /*02d4*/ 	.word	0x00002460


	//   ....[5]....
        /*02d8*/ 	.word	0x00002480


	//   ....[6]....
        /*02dc*/ 	.word	0x000024a0


	//   ....[7]....
        /*02e0*/ 	.word	0x000024c0


	//   ....[8]....
        /*02e4*/ 	.word	0x000024d0


	//   ....[9]....
        /*02e8*/ 	.word	0x000024f0


	//   ....[10]....
        /*02ec*/ 	.word	0x00005020


	//   ....[11]....
        /*02f0*/ 	.word	0x000050a0


	//   ....[12]....
        /*02f4*/ 	.word	0x00005120


	//   ....[13]....
        /*02f8*/ 	.word	0x00005190


	//   ....[14]....
        /*02fc*/ 	.word	0x00005210


	//   ....[15]....
        /*0300*/ 	.word	0x00005280


	//   ....[16]....
        /*0304*/ 	.word	0x00005300


	//   ....[17]....
        /*0308*/ 	.word	0x00005370


	//   ....[18]....
        /*030c*/ 	.word	0x000053f0


	//   ....[19]....
        /*0310*/ 	.word	0x00005460


	//----- nvinfo : EIATTR_EXIT_INSTR_OFFSETS
	.align		4
.L_2697:
        /*0314*/ 	.byte	0x04, 0x1c
        /*0316*/ 	.short	(.L_2699 - .L_2698)


	//   ....[0]....
.L_2698:
        /*0318*/ 	.word	0x00004fc0


	//----- nvinfo : EIATTR_MAX_THREADS
	.align		4
.L_2699:
        /*031c*/ 	.byte	0x04, 0x05
        /*031e*/ 	.short	(.L_2701 - .L_2700)
.L_2700:
        /*0320*/ 	.word	0x00000080
        /*0324*/ 	.word	0x00000001
        /*0328*/ 	.word	0x00000001


	//----- nvinfo : EIATTR_CRS_STACK_SIZE
	.align		4
.L_2701:
        /*032c*/ 	.byte	0x04, 0x1e
        /*032e*/ 	.short	(.L_2703 - .L_2702)
.L_2702:
        /*0330*/ 	.word	0x00000000
.L_2703:


//--------------------- .nv.info._ZN10layer_norm13ln_bwd_kernelINS_13Kernel_traitsI13__nv_bfloat16S2_fS2_fjLj1024ELj1ELj4ELj1ELj16ENS_18Kernel_traits_baseILj1024ES2_S2_fS2_fjLj128EEEEELb0ELb1ELb1ELb0EEEvNS_9BwdParamsE --------------------------
	.section	.nv.info._ZN10layer_norm13ln_bwd_kernelINS_13Kernel_traitsI13__nv_bfloat16S2_fS2_fjLj1024ELj1ELj4ELj1ELj16ENS_18Kernel_traits_baseILj1024ES2_S2_fS2_fjLj128EEEEELb0ELb1ELb1ELb0EEEvNS_9BwdParamsE,"",@"SHT_CUDA_INFO"
	.sectionflags	@""
	.align	4


	//----- nvinfo : EIATTR_CUDA_API_VERSION
	.align		4
        /*0000*/ 	.byte	0x04, 0x37
        /*0002*/ 	.short	(.L_2705 - .L_2704)
.L_2704:
        /*0004*/ 	.word	0x00000082


	//----- nvinfo : EIATTR_SW2861232_WAR
	.align		4
.L_2705:
        /*0008*/ 	.byte	0x01, 0x35
	.zero		2


	//----- nvinfo : EIATTR_PARAM_CBANK
	.align		4
        /*000c*/ 	.byte	0x04, 0x0a
        /*000e*/ 	.short	(.L_2707 - .L_2706)
	.align		4
.L_2706:
        /*0010*/ 	.word	index@(.nv.constant0._ZN10layer_norm13ln_bwd_kernelINS_13Kernel_traitsI13__nv_bfloat16S2_fS2_fjLj1024ELj1ELj4ELj1ELj16ENS_18Kernel_traits_baseILj1024ES2_S2_fS2_fjLj128EEEEELb0ELb1ELb1ELb0EEEvNS_9BwdParamsE)
        /*0014*/ 	.short	0x0160
        /*0016*/ 	.short	0x0128


	//----- nvinfo : EIATTR_CBANK_PARAM_SIZE
	.align		4
.L_2707:
        /*0018*/ 	.byte	0x03, 0x19
        /*001a*/ 	.short	0x0128


	//----- nvinfo : EIATTR_KPARAM_INFO
	.align		4
        /*001c*/ 	.byte	0x04, 0x17
        /*001e*/ 	.short	(.L_2709 - .L_2708)
.L_2708:
        /*0020*/ 	.word	0x00000000
        /*0024*/ 	.short	0x0000
        /*0026*/ 	.short	0x0000
        /*0028*/ 	.byte	0x00, 0xf0, 0xa1, 0x04


	//----- nvinfo : EIATTR_MAXREG_COUNT
	.align		4
.L_2709:
        /*002c*/ 	.byte	0x03, 0x1b
        /*002e*/ 	.short	0x00ff


	//----- nvinfo : EIATTR_NUM_BARRIERS
	.align		4
        /*0030*/ 	.byte	0x02, 0x4c
        /*0032*/ 	.byte	0x01
	.zero		1


	//----- nvinfo : EIATTR_ANNOTATIONS
	.align		4
        /*0034*/ 	.byte	0x04, 0x55
        /*0036*/ 	.short	(.L_2711 - .L_2710)


	//   ....[0]....
.L_2710:
        /* <DEDUP_REMOVED lines=44> */


	//----- nvinfo : EIATTR_MERCURY_ISA_VERSION
	.align		4
.L_2711:
        /*02e8*/ 	.byte	0x03, 0x5f
        /*02ea*/ 	.short	0x0000


	//----- nvinfo : EIATTR_COOP_GROUP_MASK_REGIDS
	.align		4
        /*02ec*/ 	.byte	0x04, 0x29
        /*02ee*/ 	.short	(.L_2713 - .L_2712)


	//   ....[0]....
.L_2712:
        /*02f0*/ 	.word	0xffffffff


	//   ....[1]....
        /*02f4*/ 	.word	0xffffffff


	//   ....[2]....
        /*02f8*/ 	.word	0xffffffff


	//   ....[3]....
        /*02fc*/ 	.word	0xffffffff


	//   ....[4]....
        /*0300*/ 	.word	0xffffffff


	//   ....[5]....
        /*0304*/ 	.word	0xffffffff


	//   ....[6]....
        /*0308*/ 	.word	0xffffffff


	//   ....[7]....
        /*030c*/ 	.word	0xffffffff


	//   ....[8]....
        /*0310*/ 	.word	0xffffffff


	//   ....[9]....
        /*0314*/ 	.word	0xffffffff


	//   ....[10]....
        /*0318*/ 	.word	0xffffffff


	//   ....[11]....
        /*031c*/ 	.word	0xffffffff


	//   ....[12]....
        /*0320*/ 	.word	0xffffffff


	//   ....[13]....
        /*0324*/ 	.word	0xffffffff


	//   ....[14]....
        /*0328*/ 	.word	0xffffffff


	//   ....[15]....
        /*032c*/ 	.word	0xffffffff


	//   ....[16]....
        /*0330*/ 	.word	0xffffffff


	//   ....[17]....
        /*0334*/ 	.word	0xffffffff


	//   ....[18]....
        /*0338*/ 	.word	0xffffffff


	//   ....[19]....
        /*033c*/ 	.word	0xffffffff


	//----- nvinfo : EIATTR_COOP_GROUP_INSTR_OFFSETS
	.align		4
.L_2713:
        /*0340*/ 	.byte	0x04, 0x28
        /*0342*/ 	.short	(.L_2715 - .L_2714)


	//   ....[0]....
.L_2714:
        /*0344*/ 	.word	0x000026f0


	//   ....[1]....
        /*0348*/ 	.word	0x00002710


	//   ....[2]....
        /*034c*/ 	.word	0x00002740


	//   ....[3]....
        /*0350*/ 	.word	0x00002760


	//   ....[4]....
        /*0354*/ 	.word	0x00002780


	//   ....[5]....
        /*0358*/ 	.word	0x000027a0


	//   ....[6]....
        /*035c*/ 	.word	0x000027b0


	//   ....[7]....
        /*0360*/ 	.word	0x000027e0


	//   ....[8]....
        /*0364*/ 	.word	0x000027f0


	//   ....[9]....
        /*0368*/ 	.word	0x00002810


	//   ....[10]....
        /*036c*/ 	.word	0x000071f0


	//   ....[11]....
        /*0370*/ 	.word	0x00007270


	//   ....[12]....
        /*0374*/ 	.word	0x000072f0


	//   ....[13]....
        /*0378*/ 	.word	0x00007360


	//   ....[14]....
        /*037c*/ 	.word	0x000073e0


	//   ....[15]....
        /*0380*/ 	.word	0x00007450


	//   ....[16]....
        /*0384*/ 	.word	0x000074d0


	//   ....[17]....
        /*0388*/ 	.word	0x00007540


	//   ....[18]....
        /*038c*/ 	.word	0x000075c0


	//   ....[19]....
        /*0390*/ 	.word	0x00007630


	//----- nvinfo : EIATTR_EXIT_INSTR_OFFSETS
	.align		4
.L_2715:
        /*0394*/ 	.byte	0x04, 0x1c
        /*0396*/ 	.short	(.L_2717 - .L_2716)


	//   ....[0]....
.L_2716:
        /*0398*/ 	.word	0x00007110


	//   ....[1]....
        /*039c*/ 	.word	0x00007190


	//----- nvinfo : EIATTR_MAX_THREADS
	.align		4
.L_2717:
        /*03a0*/ 	.byte	0x04, 0x05
        /*03a2*/ 	.short	(.L_2719 - .L_2718)
.L_2718:
        /*03a4*/ 	.word	0x00000080
        /*03a8*/ 	.word	0x00000001
        /*03ac*/ 	.word	0x00000001


	//----- nvinfo : EIATTR_CRS_STACK_SIZE
	.align		4
.L_2719:
        /*03b0*/ 	.byte	0x04, 0x1e
        /*03b2*/ 	.short	(.L_2721 - .L_2720)
.L_2720:
        /*03b4*/ 	.word	0x00000000
.L_2721:


//--------------------- .nv.info._ZN10layer_norm13ln_bwd_kernelINS_13Kernel_traitsI13__nv_bfloat16S2_fS2_fjLj1024ELj1ELj4ELj1ELj16ENS_18Kernel_traits_baseILj1024ES2_S2_fS2_fjLj128EEEEELb0ELb1ELb1ELb1EEEvNS_9BwdParamsE --------------------------
	.section	.nv.info._ZN10layer_norm13ln_bwd_kernelINS_13Kernel_traitsI13__nv_bfloat16S2_fS2_fjLj1024ELj1ELj4ELj1ELj16ENS_18Kernel_traits_baseILj1024ES2_S2_fS2_fjLj128EEEEELb0ELb1ELb1ELb1EEEvNS_9BwdParamsE,"",@"SHT_CUDA_INFO"
	.sectionflags	@""
	.align	4


	//----- nvinfo : EIATTR_CUDA_API_VERSION
	.align		4
        /*0000*/ 	.byte	0x04, 0x37
        /*0002*/ 	.short	(.L_2723 - .L_2722)
.L_2722:
        /*0004*/ 	.word	0x00000082


	//----- nvinfo : EIATTR_SW2861232_WAR
	.align		4
.L_2723:
        /*0008*/ 	.byte	0x01, 0x35
	.zero		2


	//----- nvinfo : EIATTR_PARAM_CBANK
	.align		4
        /*000c*/ 	.byte	0x04, 0x0a
        /*000e*/ 	.short	(.L_2725 - .L_2724)
	.align		4
.L_2724:
        /*0010*/ 	.word	index@(.nv.constant0._ZN10layer_norm13ln_bwd_kernelINS_13Kernel_traitsI13__nv_bfloat16S2_fS2_fjLj1024ELj1ELj4ELj1ELj16ENS_18Kernel_traits_baseILj1024ES2_S2_fS2_fjLj128EEEEELb0ELb1ELb1ELb1EEEvNS_9BwdParamsE)
        /*0014*/ 	.short	0x0160
        /*0016*/ 	.short	0x0128


	//----- nvinfo : EIATTR_CBANK_PARAM_SIZE
	.align		4
.L_2725:
        /*0018*/ 	.byte	0x03, 0x19
        /*001a*/ 	.short	0x0128


	//----- nvinfo : EIATTR_KPARAM_INFO
	.align		4
        /*001c*/ 	.byte	0x04, 0x17
        /*001e*/ 	.short	(.L_2727 - .L_2726)
.L_2726:
        /*0020*/ 	.word	0x00000000
        /*0024*/ 	.short	0x0000
        /*0026*/ 	.short	0x0000
        /*0028*/ 	.byte	0x00, 0xf0, 0xa1, 0x04


	//----- nvinfo : EIATTR_MAXREG_COUNT
	.align		4
.L_2727:
        /*002c*/ 	.byte	0x03, 0x1b
        /*002e*/ 	.short	0x00ff


	//----- nvinfo : EIATTR_NUM_BARRIERS
	.align		4
        /*0030*/ 	.byte	0x02, 0x4c
        /*0032*/ 	.byte	0x01
	.zero		1


	//----- nvinfo : EIATTR_ANNOTATIONS
	.align		4
        /*0034*/ 	.byte	0x04, 0x55
        /*0036*/ 	.short	(.L_2729 - .L_2728)


	//   ....[0]....
.L_2728:
        /* <DEDUP_REMOVED lines=29> */


	//----- nvinfo : EIATTR_MERCURY_ISA_VERSION
	.align		4
.L_2729:
        /*01f8*/ 	.byte	0x03, 0x5f
        /*01fa*/ 	.short	0x0000


	//----- nvinfo : EIATTR_COOP_GROUP_MASK_REGIDS
	.align		4
        /*01fc*/ 	.byte	0x04, 0x29
        /*01fe*/ 	.short	(.L_2731 - .L_2730)


	//   ....[0]....
.L_2730:
        /*0200*/ 	.word	0xffffffff


	//   ....[1]....
        /*0204*/ 	.word	0xffffffff


	//   ....[2]....
        /*0208*/ 	.word	0xffffffff


	//   ....[3]....
        /*020c*/ 	.word	0xffffffff


	//   ....[4]....
        /*0210*/ 	.word	0xffffffff


	//   ....[5]....
        /*0214*/ 	.word	0xffffffff


	//   ....[6]....
        /*0218*/ 	.word	0xffffffff


	//   ....[7]....
        /*021c*/ 	.word	0xffffffff


	//   ....[8]....
        /*0220*/ 	.word	0xffffffff


	//   ....[9]....
        /*0224*/ 	.word	0xffffffff


	//   ....[10]....
        /*0228*/ 	.word	0xffffffff


	//   ....[11]....
        /*022c*/ 	.word	0xffffffff


	//   ....[12]....
        /*0230*/ 	.word	0xffffffff


	//   ....[13]....
        /*0234*/ 	.word	0xffffffff


	//   ....[14]....
        /*0238*/ 	.word	0xffffffff


	//   ....[15]....
        /*023c*/ 	.word	0xffffffff


	//   ....[16]....
        /*0240*/ 	.word	0xffffffff


	//   ....[17]....
        /*0244*/ 	.word	0xffffffff


	//   ....[18]....
        /*0248*/ 	.word	0xffffffff


	//   ....[19]....
        /*024c*/ 	.word	0xffffffff


	//----- nvinfo : EIATTR_COOP_GROUP_INSTR_OFFSETS
	.align		4
.L_2731:
        /*0250*/ 	.byte	0x04, 0x28
        /*0252*/ 	.short	(.L_2733 - .L_2732)


	//   ....[0]....
.L_2732:
        /*0254*/ 	.word	0x00002280


	//   ....[1]....
        /*0258*/ 	.word	0x000022a0


	//   ....[2]....
        /*025c*/ 	.word	0x000022d0


	//   ....[3]....
        /*0260*/ 	.word	0x000022f0


	//   ....[4]....
        /*0264*/ 	.word	0x00002310


	//   ....[5]....
        /*0268*/ 	.word	0x00002320


	//   ....[6]....
        /*026c*/ 	.word	0x00002350


	//   ....[7]....
        /*0270*/ 	.word	0x00002370


	//   ....[8]....
        /*0274*/ 	.word	0x00002380


	//   ....[9]....
        /*0278*/ 	.word	0x000023a0


	//   ....[10]....
        /*027c*/ 	.word	0x000064c0


	//   ....[11]....
        /*0280*/ 	.word	0x00006540


	//   ....[12]....
        /*0284*/ 	.word	0x000065c0


	//   ....[13]....
        /*0288*/ 	.word	0x00006630


	//   ....[14]....
        /*028c*/ 	.word	0x000066b0


	//   ....[15]....
        /*0290*/ 	.word	0x00006720


	//   ....[16]....
        /*0294*/ 	.word	0x000067a0


	//   ....[17]....
        /*0298*/ 	.word	0x00006810


	//   ....[18]....
        /*029c*/ 	.word	0x00006890


	//   ....[19]....
        /*02a0*/ 	.word	0x00006900


	//----- nvinfo : EIATTR_EXIT_INSTR_OFFSETS
	.align		4
.L_2733:
        /*02a4*/ 	.byte	0x04, 0x1c
        /*02a6*/ 	.short	(.L_2735 - .L_2734)


	//   ....[0]....
.L_2734:
        /*02a8*/ 	.word	0x00006460


	//----- nvinfo : EIATTR_MAX_THREADS
	.align		4
.L_2735:
        /*02ac*/ 	.byte	0x04, 0x05
        /*02ae*/ 	.short	(.L_2737 - .L_2736)
.L_2736:
        /*02b0*/ 	.word	0x00000080
        /*02b4*/ 	.word	0x00000001
        /*02b8*/ 	.word	0x00000001


	//----- nvinfo : EIATTR_CRS_STACK_SIZE
	.align		4
.L_2737:
        /*02bc*/ 	.byte	0x04, 0x1e
        /*02be*/ 	.short	(.L_2739 - .L_2738)
.L_2738:
        /*02c0*/ 	.word	0x00000000
.L_2739:


//--------------------- .nv.info._ZN10layer_norm13ln_bwd_kernelINS_13Kernel_traitsI13__nv_bfloat16S2_fS2_fjLj1024ELj1ELj4ELj1ELj16ENS_18Kernel_traits_baseILj1024ES2_S2_fS2_fjLj128EEEEELb1ELb0ELb0ELb0EEEvNS_9BwdParamsE --------------------------
	.section	.nv.info._ZN10layer_norm13ln_bwd_kernelINS_13Kernel_traitsI13__nv_bfloat16S2_fS2_fjLj1024ELj1ELj4ELj1ELj16ENS_18Kernel_traits_baseILj1024ES2_S2_fS2_fjLj128EEEEELb1ELb0ELb0ELb0EEEvNS_9BwdParamsE,"",@"SHT_CUDA_INFO"
	.sectionflags	@""
	.align	4


	//----- nvinfo : EIATTR_CUDA_API_VERSION
	.align		4
        /*0000*/ 	.byte	0x04, 0x37
        /*0002*/ 	.short	(.L_2741 - .L_2740)
.L_2740:
        /*0004*/ 	.word	0x00000082


	//----- nvinfo : EIATTR_SW2861232_WAR
	.align		4
.L_2741:
        /*0008*/ 	.byte	0x01, 0x35
	.zero		2


	//----- nvinfo : EIATTR_PARAM_CBANK
	.align		4
        /*000c*/ 	.byte	0x04, 0x0a
        /*000e*/ 	.short	(.L_2743 - .L_2742)
	.align		4
.L_2742:
        /*0010*/ 	.word	index@(.nv.constant0._ZN10layer_norm13ln_bwd_kernelINS_13Kernel_traitsI13__nv_bfloat16S2_fS2_fjLj1024ELj1ELj4ELj1ELj16ENS_18Kernel_traits_baseILj1024ES2_S2_fS2_fjLj128EEEEELb1ELb0ELb0ELb0EEEvNS_9BwdParamsE)
        /*0014*/ 	.short	0x0160
        /*0016*/ 	.short	0x0128


	//----- nvinfo : EIATTR_CBANK_PARAM_SIZE
	.align		4
.L_2743:
        /*0018*/ 	.byte	0x03, 0x19
        /*001a*/ 	.short	0x0128


	//----- nvinfo : EIATTR_KPARAM_INFO
	.align		4
        /*001c*/ 	.byte	0x04, 0x17
        /*001e*/ 	.short	(.L_2745 - .L_2744)
.L_2744:
        /*0020*/ 	.word	0x00000000
        /*0024*/ 	.short	0x0000
        /*0026*/ 	.short	0x0000
        /*0028*/ 	.byte	0x00, 0xf0, 0xa1, 0x04


	//----- nvinfo : EIATTR_MAXREG_COUNT
	.align		4
.L_2745:
        /*002c*/ 	.byte	0x03, 0x1b
        /*002e*/ 	.short	0x00ff


	//----- nvinfo : EIATTR_NUM_BARRIERS
	.align		4
        /*0030*/ 	.byte	0x02, 0x4c
        /*0032*/ 	.byte	0x01
	.zero		1


	//----- nvinfo : EIATTR_MERCURY_ISA_VERSION
	.align		4
        /*0034*/ 	.byte	0x03, 0x5f
        /*0036*/ 	.short	0x0000


	//----- nvinfo : EIATTR_COOP_GROUP_MASK_REGIDS
	.align		4
        /*0038*/ 	.byte	0x04, 0x29
        /*003a*/ 	.short	(.L_2747 - .L_2746)


	//   ....[0]....
.L_2746:
        /*003c*/ 	.word	0xffffffff


	//   ....[1]....
        /*0040*/ 	.word	0xffffffff


	//   ....[2]....
        /*0044*/ 	.word	0xffffffff


	//   ....[3]....
        /*0048*/ 	.word	0xffffffff


	//   ....[4]....
        /*004c*/ 	.word	0xffffffff


	//   ....[5]....
        /*0050*/ 	.word	0xffffffff


	//   ....[6]....
        /*0054*/ 	.word	0xffffffff


	//   ....[7]....
        /*0058*/ 	.word	0xffffffff


	//   ....[8]....
        /*005c*/ 	.word	0xffffffff


	//   ....[9]....
        /*0060*/ 	.word	0xffffffff


	//   ....[10]....
        /*0064*/ 	.word	0xffffffff


	//   ....[11]....
        /*0068*/ 	.word	0xffffffff


	//   ....[12]....
        /*006c*/ 	.word	0xffffffff


	//   ....[13]....
        /*0070*/ 	.word	0xffffffff


	//   ....[14]....
        /*0074*/ 	.word	0xffffffff


	//   ....[15]....
        /*0078*/ 	.word	0xffffffff


	//   ....[16]....
        /*007c*/ 	.word	0xffffffff


	//   ....[17]....
        /*0080*/ 	.word	0xffffffff


	//   ....[18]....
        /*0084*/ 	.word	0xffffffff


	//   ....[19]....
        /*0088*/ 	.word	0xffffffff


	//----- nvinfo : EIATTR_COOP_GROUP_INSTR_OFFSETS
	.align		4
.L_2747:
        /*008c*/ 	.byte	0x04, 0x28
        /*008e*/ 	.short	(.L_2749 - .L_2748)


	//   ....[0]....
.L_2748:
        /*0090*/ 	.word	0x00001cb0


	//   ....[1]....
        /*0094*/ 	.word	0x00001cd0


	//   ....[2]....
        /*0098*/ 	.word	0x00001cf0


	//   ....[3]....
        /*009c*/ 	.word	0x00001d10


	//   ....[4]....
        /*00a0*/ 	.word	0x00001d30


	//   ....[5]....
        /*00a4*/ 	.word	0x00001d50


	//   ....[6]....
        /*00a8*/ 	.word	0x00001d70


	//   ....[7]....
        /*00ac*/ 	.word	0x00001d90


	//   ....[8]....
        /*00b0*/ 	.word	0x00001db0


	//   ....[9]....
        /*00b4*/ 	.word	0x00001dd0


	//   ....[10]....
        /*00b8*/ 	.word	0x00004580


	//   ....[11]....
        /*00bc*/ 	.word	0x00004600


	//   ....[12]....
        /*00c0*/ 	.word	0x00004680


	//   ....[13]....
        /*00c4*/ 	.word	0x000046f0


	//   ....[14]....
        /*00c8*/ 	.word	0x00004770


	//   ....[15]....
        /*00cc*/ 	.word	0x000047e0


	//   ....[16]....
        /*00d0*/ 	.word	0x00004860


	//   ....[17]....
        /*00d4*/ 	.word	0x000048d0


	//   ....[18]....
        /*00d8*/ 	.word	0x00004950


	//   ....[19]....
        /*00dc*/ 	.word	0x000049c0


	//----- nvinfo : EIATTR_EXIT_INSTR_OFFSETS
	.align		4
.L_2749:
        /*00e0*/ 	.byte	0x04, 0x1c
        /*00e2*/ 	.short	(.L_2751 - .L_2750)


	//   ....[0]....
.L_2750:
        /*00e4*/ 	.word	0x000044f0


	//   ....[1]....
        /*00e8*/ 	.word	0x00004520


	//----- nvinfo : EIATTR_MAX_THREADS
	.align		4
.L_2751:
        /*00ec*/ 	.byte	0x04, 0x05
        /*00ee*/ 	.short	(.L_2753 - .L_2752)
.L_2752:
        /*00f0*/ 	.word	0x00000080
        /*00f4*/ 	.word	0x00000001
        /*00f8*/ 	.word	0x00000001


	//----- nvinfo : EIATTR_CRS_STACK_SIZE
	.align		4
.L_2753:
        /*00fc*/ 	.byte	0x04, 0x1e
        /*00fe*/ 	.short	(.L_2755 - .L_2754)
.L_2754:
        /*0100*/ 	.word	0x00000000
.L_2755:


//--------------------- .nv.info._ZN10layer_norm13ln_bwd_kernelINS_13Kernel_traitsI13__nv_bfloat16S2_fS2_fjLj1024ELj1ELj4ELj1ELj16ENS_18Kernel_traits_baseILj1024ES2_S2_fS2_fjLj128EEEEELb1ELb0ELb0ELb1EEEvNS_9BwdParamsE --------------------------
	.section	.nv.info._ZN10layer_norm13ln_bwd_kernelINS_13Kernel_traitsI13__nv_bfloat16S2_fS2_fjLj1024ELj1ELj4ELj1ELj16ENS_18Kernel_traits_baseILj1024ES2_S2_fS2_fjLj128EEEEELb1ELb0ELb0ELb1EEEvNS_9BwdParamsE,"",@"SHT_CUDA_INFO"
	.sectionflags	@""
	.align	4


	//----- nvinfo : EIATTR_CUDA_API_VERSION
	.align		4
        /*0000*/ 	.byte	0x04, 0x37
        /*0002*/ 	.short	(.L_2757 - .L_2756)
.L_2756:
        /*0004*/ 	.word	0x00000082


	//----- nvinfo : EIATTR_SW2861232_WAR
	.align		4
.L_2757:
        /*0008*/ 	.byte	0x01, 0x35
	.zero		2


	//----- nvinfo : EIATTR_PARAM_CBANK
	.align		4
        /*000c*/ 	.byte	0x04, 0x0a
        /*000e*/ 	.short	(.L_2759 - .L_2758)
	.align		4
.L_2758:
        /*0010*/ 	.word	index@(.nv.constant0._ZN10layer_norm13ln_bwd_kernelINS_13Kernel_traitsI13__nv_bfloat16S2_fS2_fjLj1024ELj1ELj4ELj1ELj16ENS_18Kernel_traits_baseILj1024ES2_S2_fS2_fjLj128EEEEELb1ELb0ELb0ELb1EEEvNS_9BwdParamsE)
        /*0014*/ 	.short	0x0160
        /*0016*/ 	.short	0x0128


	//----- nvinfo : EIATTR_CBANK_PARAM_SIZE
	.align		4
.L_2759:
        /*0018*/ 	.byte	0x03, 0x19
        /*001a*/ 	.short	0x0128


	//----- nvinfo : EIATTR_KPARAM_INFO
	.align		4
        /*001c*/ 	.byte	0x04, 0x17
        /*001e*/ 	.short	(.L_2761 - .L_2760)
.L_2760:
        /*0020*/ 	.word	0x00000000
        /*0024*/ 	.short	0x0000
        /*0026*/ 	.short	0x0000
        /*0028*/ 	.byte	0x00, 0xf0, 0xa1, 0x04


	//----- nvinfo : EIATTR_MAXREG_COUNT
	.align		4
.L_2761:
        /*002c*/ 	.byte	0x03, 0x1b
        /*002e*/ 	.short	0x00ff


	//----- nvinfo : EIATTR_NUM_BARRIERS
	.align		4
        /*0030*/ 	.byte	0x02, 0x4c
        /*0032*/ 	.byte	0x01
	.zero		1


	//----- nvinfo : EIATTR_MERCURY_ISA_VERSION
	.align		4
        /*0034*/ 	.byte	0x03, 0x5f
        /*0036*/ 	.short	0x0000


	//----- nvinfo : EIATTR_COOP_GROUP_MASK_REGIDS
	.align		4
        /*0038*/ 	.byte	0x04, 0x29
        /*003a*/ 	.short	(.L_2763 - .L_2762)


	//   ....[0]....
.L_2762:
        /*003c*/ 	.word	0xffffffff


	//   ....[1]....
        /*0040*/ 	.word	0xffffffff


	//   ....[2]....
        /*0044*/ 	.word	0xffffffff


	//   ....[3]....
        /*0048*/ 	.word	0xffffffff


	//   ....[4]....
        /*004c*/ 	.word	0xffffffff


	//   ....[5]....
        /*0050*/ 	.word	0xffffffff


	//   ....[6]....
        /*0054*/ 	.word	0xffffffff


	//   ....[7]....
        /*0058*/ 	.word	0xffffffff


	//   ....[8]....
        /*005c*/ 	.word	0xffffffff


	//   ....[9]....
        /*0060*/ 	.word	0xffffffff


	//   ....[10]....
        /*0064*/ 	.word	0xffffffff


	//   ....[11]....
        /*0068*/ 	.word	0xffffffff


	//   ....[12]....
        /*006c*/ 	.word	0xffffffff


	//   ....[13]....
        /*0070*/ 	.word	0xffffffff


	//   ....[14]....
        /*0074*/ 	.word	0xffffffff


	//   ....[15]....
        /*0078*/ 	.word	0xffffffff


	//   ....[16]....
        /*007c*/ 	.word	0xffffffff


	//   ....[17]....
        /*0080*/ 	.word	0xffffffff


	//   ....[18]....
        /*0084*/ 	.word	0xffffffff


	//   ....[19]....
        /*0088*/ 	.word	0xffffffff


	//----- nvinfo : EIATTR_COOP_GROUP_INSTR_OFFSETS
	.align		4
.L_2763:
        /*008c*/ 	.byte	0x04, 0x28
        /*008e*/ 	.short	(.L_2765 - .L_2764)


	//   ....[0]....
.L_2764:
        /*0090*/ 	.word	0x00001ba0


	//   ....[1]....
        /*0094*/ 	.word	0x00001bc0


	//   ....[2]....
        /*0098*/ 	.word	0x00001be0


	//   ....[3]....
        /*009c*/ 	.word	0x00001c00


	//   ....[4]....
        /*00a0*/ 	.word	0x00001c20


	//   ....[5]....
        /*00a4*/ 	.word	0x00001c40


	//   ....[6]....
        /*00a8*/ 	.word	0x00001c60


	//   ....[7]....
        /*00ac*/ 	.word	0x00001c80


	//   ....[8]....
        /*00b0*/ 	.word	0x00001ca0


	//   ....[9]....
        /*00b4*/ 	.word	0x00001cc0


	//   ....[10]....
        /*00b8*/ 	.word	0x000040b0


	//   ....[11]....
        /*00bc*/ 	.word	0x00004130


	//   ....[12]....
        /*00c0*/ 	.word	0x000041b0


	//   ....[13]....
        /*00c4*/ 	.word	0x00004220


	//   ....[14]....
        /*00c8*/ 	.word	0x000042a0


	//   ....[15]....
        /*00cc*/ 	.word	0x00004310


	//   ....[16]....
        /*00d0*/ 	.word	0x00004390


	//   ....[17]....
        /*00d4*/ 	.word	0x00004400


	//   ....[18]....
        /*00d8*/ 	.word	0x00004480


	//   ....[19]....
        /*00dc*/ 	.word	0x000044f0


	//----- nvinfo : EIATTR_EXIT_INSTR_OFFSETS
	.align		4
.L_2765:
        /*00e0*/ 	.byte	0x04, 0x1c
        /*00e2*/ 	.short	(.L_2767 - .L_2766)


	//   ....[0]....
.L_2766:
        /*00e4*/ 	.word	0x00004050


	//----- nvinfo : EIATTR_MAX_THREADS
	.align		4
.L_2767:
        /*00e8*/ 	.byte	0x04, 0x05
        /*00ea*/ 	.short	(.L_2769 - .L_2768)
.L_2768:
        /*00ec*/ 	.word	0x00000080
        /*00f0*/ 	.word	0x00000001
        /*00f4*/ 	.word	0x00000001


	//----- nvinfo : EIATTR_CRS_STACK_SIZE
	.align		4
.L_2769:
        /*00f8*/ 	.byte	0x04, 0x1e
        /*00fa*/ 	.short	(.L_2771 - .L_2770)
.L_2770:
        /*00fc*/ 	.word	0x00000000
.L_2771:


//--------------------- .nv.info._ZN10layer_norm22ln_bwd_finalize_kernelINS_22Kernel_traits_finalizeILj1024E13__nv_bfloat16S2_fS2_fjLb0ELj1024ELj4ENS_18Kernel_traits_baseILj1024ES2_S2_fS2_fjLj1024EEEEELb0ELb0EEEvNS_9BwdParamsE --------------------------
	.section	.nv.info._ZN10layer_norm22ln_bwd_finalize_kernelINS_22Kernel_traits_finalizeILj1024E13__nv_bfloat16S2_fS2_fjLb0ELj1024ELj4ENS_18Kernel_traits_baseILj1024ES2_S2_fS2_fjLj1024EEEEELb0ELb0EEEvNS_9BwdParamsE,"",@"SHT_CUDA_INFO"
	.sectionflags	@""
	.align	4


	//----- nvinfo : EIATTR_CUDA_API_VERSION
	.align		4
        /*0000*/ 	.byte	0x04, 0x37
        /*0002*/ 	.short	(.L_2773 - .L_2772)
.L_2772:
        /*0004*/ 	.word	0x00000082


	//----- nvinfo : EIATTR_SW2861232_WAR
	.align		4
.L_2773:
        /*0008*/ 	.byte	0x01, 0x35
	.zero		2


	//----- nvinfo : EIATTR_PARAM_CBANK
	.align		4
        /*000c*/ 	.byte	0x04, 0x0a
        /*000e*/ 	.short	(.L_2775 - .L_2774)
	.align		4
.L_2774:
        /*0010*/ 	.word	index@(.nv.constant0._ZN10layer_norm22ln_bwd_finalize_kernelINS_22Kernel_traits_finalizeILj1024E13__nv_bfloat16S2_fS2_fjLb0ELj1024ELj4ENS_18Kernel_traits_baseILj1024ES2_S2_fS2_fjLj1024EEEEELb0ELb0EEEvNS_9BwdParamsE)
        /*0014*/ 	.short	0x0160
        /*0016*/ 	.short	0x0128


	//----- nvinfo : EIATTR_CBANK_PARAM_SIZE
	.align		4
.L_2775:
        /*0018*/ 	.byte	0x03, 0x19
        /*001a*/ 	.short	0x0128


	//----- nvinfo : EIATTR_KPARAM_INFO
	.align		4
        /*001c*/ 	.byte	0x04, 0x17
        /*001e*/ 	.short	(.L_2777 - .L_2776)
.L_2776:
        /*0020*/ 	.word	0x00000000
        /*0024*/ 	.short	0x0000
        /*0026*/ 	.short	0x0000
        /*0028*/ 	.byte	0x00, 0xf0, 0xa1, 0x04


	//----- nvinfo : EIATTR_MAXREG_COUNT
	.align		4
.L_2777:
        /*002c*/ 	.byte	0x03, 0x1b
        /*002e*/ 	.short	0x0040


	//----- nvinfo : EIATTR_NUM_BARRIERS
	.align		4
        /*0030*/ 	.byte	0x02, 0x4c
        /*0032*/ 	.byte	0x01
	.zero		1


	//----- nvinfo : EIATTR_MERCURY_ISA_VERSION
	.align		4
        /*0034*/ 	.byte	0x03, 0x5f
        /*0036*/ 	.short	0x0000


	//----- nvinfo : EIATTR_COOP_GROUP_MASK_REGIDS
	.align		4
        /*0038*/ 	.byte	0x04, 0x29
        /*003a*/ 	.short	(.L_2779 - .L_2778)


	//   ....[0]....
.L_2778:
        /*003c*/ 	.word	0xffffffff


	//   ....[1]....
        /*0040*/ 	.word	0xffffffff


	//   ....[2]....
        /*0044*/ 	.word	0xffffffff


	//   ....[3]....
        /*0048*/ 	.word	0xffffffff


	//   ....[4]....
        /*004c*/ 	.word	0xffffffff


	//   ....[5]....
        /*0050*/ 	.word	0xffffffff


	//   ....[6]....
        /*0054*/ 	.word	0xffffffff


	//   ....[7]....
        /*0058*/ 	.word	0xffffffff


	//   ....[8]....
        /*005c*/ 	.word	0xffffffff


	//   ....[9]....
        /*0060*/ 	.word	0xffffffff


	//   ....[10]....
        /*0064*/ 	.word	0xffffffff


	//   ....[11]....
        /*0068*/ 	.word	0xffffffff


	//   ....[12]....
        /*006c*/ 	.word	0xffffffff


	//   ....[13]....
        /*0070*/ 	.word	0xffffffff


	//   ....[14]....
        /*0074*/ 	.word	0xffffffff


	//   ....[15]....
        /*0078*/ 	.word	0xffffffff


	//   ....[16]....
        /*007c*/ 	.word	0xffffffff


	//   ....[17]....
        /*0080*/ 	.word	0xffffffff


	//   ....[18]....
        /*0084*/ 	.word	0xffffffff


	//   ....[19]....
        /*0088*/ 	.word	0xffffffff


	//----- nvinfo : EIATTR_COOP_GROUP_INSTR_OFFSETS
	.align		4
.L_2779:
        /*008c*/ 	.byte	0x04, 0x28
        /*008e*/ 	.short	(.L_2781 - .L_2780)


	//   ....[0]....
.L_2780:
        /*0090*/ 	.word	0x00000820


	//   ....[1]....
        /*0094*/ 	.word	0x00000850


	//   ....[2]....
        /*0098*/ 	.word	0x00000860


	//   ....[3]....
        /*009c*/ 	.word	0x00000890


	//   ....[4]....
        /*00a0*/ 	.word	0x000008a0


	//   ....[5]....
        /*00a4*/ 	.word	0x000008d0


	//   ....[6]....
        /*00a8*/ 	.word	0x000008f0


	//   ....[7]....
        /*00ac*/ 	.word	0x00000900


	//   ....[8]....
        /*00b0*/ 	.word	0x00000930


	//   ....[9]....
        /*00b4*/ 	.word	0x00000940


	//   ....[10]....
        /*00b8*/ 	.word	0x00000b50


	//   ....[11]....
        /*00bc*/ 	.word	0x00000bc0


	//   ....[12]....
        /*00c0*/ 	.word	0x00000c20


	//   ....[13]....
        /*00c4*/ 	.word	0x00000c80


	//   ....[14]....
        /*00c8*/ 	.word	0x00000cf0


	//   ....[15]....
        /*00cc*/ 	.word	0x00000d60


	//   ....[16]....
        /*00d0*/ 	.word	0x00000dc0


	//   ....[17]....
        /*00d4*/ 	.word	0x00000e20


	//   ....[18]....
        /*00d8*/ 	.word	0x00000e80


	//   ....[19]....
        /*00dc*/ 	.word	0x00000ee0


	//----- nvinfo : EIATTR_EXIT_INSTR_OFFSETS
	.align		4
.L_2781:
        /*00e0*/ 	.byte	0x04, 0x1c
        /*00e2*/ 	.short	(.L_2783 - .L_2782)


	//   ....[0]....
.L_2782:
        /*00e4*/ 	.word	0x00000070


	//   ....[1]....
        /*00e8*/ 	.word	0x00000af0


	//----- nvinfo : EIATTR_MAX_THREADS
	.align		4
.L_2783:
        /*00ec*/ 	.byte	0x04, 0x05
        /*00ee*/ 	.short	(.L_2785 - .L_2784)
.L_2784:
        /*00f0*/ 	.word	0x00000400
        /*00f4*/ 	.word	0x00000001
        /*00f8*/ 	.word	0x00000001


	//----- nvinfo : EIATTR_CRS_STACK_SIZE
	.align		4
.L_2785:
        /*00fc*/ 	.byte	0x04, 0x1e
        /*00fe*/ 	.short	(.L_2787 - .L_2786)
.L_2786:
        /*0100*/ 	.word	0x00000000
.L_2787:


//--------------------- .nv.info._ZN10layer_norm13ln_bwd_kernelINS_13Kernel_traitsI13__nv_bfloat16S2_fS2_fjLj1024ELj1ELj4ELj1ELj16ENS_18Kernel_traits_baseILj1024ES2_S2_fS2_fjLj128EEEEELb1ELb0ELb1ELb0EEEvNS_9BwdParamsE --------------------------
	.section	.nv.info._ZN10layer_norm13ln_bwd_kernelINS_13Kernel_traitsI13__nv_bfloat16S2_fS2_fjLj1024ELj1ELj4ELj1ELj16ENS_18Kernel_traits_baseILj1024ES2_S2_fS2_fjLj128EEEEELb1ELb0ELb1ELb0EEEvNS_9BwdParamsE,"",@"SHT_CUDA_INFO"
	.sectionflags	@""
	.align	4


	//----- nvinfo : EIATTR_CUDA_API_VERSION
	.align		4
        /*0000*/ 	.byte	0x04, 0x37
        /*0002*/ 	.short	(.L_2789 - .L_2788)
.L_2788:
        /*0004*/ 	.word	0x00000082


	//----- nvinfo : EIATTR_SW2861232_WAR
	.align		4
.L_2789:
        /*0008*/ 	.byte	0x01, 0x35
	.zero		2


	//----- nvinfo : EIATTR_PARAM_CBANK
	.align		4
        /*000c*/ 	.byte	0x04, 0x0a
        /*000e*/ 	.short	(.L_2791 - .L_2790)
	.align		4
.L_2790:
        /*0010*/ 	.word	index@(.nv.constant0._ZN10layer_norm13ln_bwd_kernelINS_13Kernel_traitsI13__nv_bfloat16S2_fS2_fjLj1024ELj1ELj4ELj1ELj16ENS_18Kernel_traits_baseILj1024ES2_S2_fS2_fjLj128EEEEELb1ELb0ELb1ELb0EEEvNS_9BwdParamsE)
        /*0014*/ 	.short	0x0160
        /*0016*/ 	.short	0x0128


	//----- nvinfo : EIATTR_CBANK_PARAM_SIZE
	.align		4
.L_2791:
        /*0018*/ 	.byte	0x03, 0x19
        /*001a*/ 	.short	0x0128


	//----- nvinfo : EIATTR_KPARAM_INFO
	.align		4
        /*001c*/ 	.byte	0x04, 0x17
        /*001e*/ 	.short	(.L_2793 - .L_2792)
.L_2792:
        /*0020*/ 	.word	0x00000000
        /*0024*/ 	.short	0x0000
        /*0026*/ 	.short	0x0000
        /*0028*/ 	.byte	0x00, 0xf0, 0xa1, 0x04


	//----- nvinfo : EIATTR_MAXREG_COUNT
	.align		4
.L_2793:
        /*002c*/ 	.byte	0x03, 0x1b
        /*002e*/ 	.short	0x00ff


	//----- nvinfo : EIATTR_NUM_BARRIERS
	.align		4
        /*0030*/ 	.byte	0x02, 0x4c
        /*0032*/ 	.byte	0x01
	.zero		1


	//----- nvinfo : EIATTR_MERCURY_ISA_VERSION
	.align		4
        /*0034*/ 	.byte	0x03, 0x5f
        /*0036*/ 	.short	0x0000


	//----- nvinfo : EIATTR_COOP_GROUP_MASK_REGIDS
	.align		4
        /*0038*/ 	.byte	0x04, 0x29
        /*003a*/ 	.short	(.L_2795 - .L_2794)


	//   ....[0]....
.L_2794:
        /*003c*/ 	.word	0xffffffff


	//   ....[1]....
        /*0040*/ 	.word	0xffffffff


	//   ....[2]....
        /*0044*/ 	.word	0xffffffff


	//   ....[3]....
        /*0048*/ 	.word	0xffffffff


	//   ....[4]....
        /*004c*/ 	.word	0xffffffff


	//   ....[5]....
        /*0050*/ 	.word	0xffffffff


	//   ....[6]....
        /*0054*/ 	.word	0xffffffff


	//   ....[7]....
        /*0058*/ 	.word	0xffffffff


	//   ....[8]....
        /*005c*/ 	.word	0xffffffff


	//   ....[9]....
        /*0060*/ 	.word	0xffffffff


	//   ....[10]....
        /*0064*/ 	.word	0xffffffff


	//   ....[11]....
        /*0068*/ 	.word	0xffffffff


	//   ....[12]....
        /*006c*/ 	.word	0xffffffff


	//   ....[13]....
        /*0070*/ 	.word	0xffffffff


	//   ....[14]....
        /*0074*/ 	.word	0xffffffff


	//   ....[15]....
        /*0078*/ 	.word	0xffffffff


	//   ....[16]....
        /*007c*/ 	.word	0xffffffff


	//   ....[17]....
        /*0080*/ 	.word	0xffffffff


	//   ....[18]....
        /*0084*/ 	.word	0xffffffff


	//   ....[19]....
        /*0088*/ 	.word	0xffffffff


	//----- nvinfo : EIATTR_COOP_GROUP_INSTR_OFFSETS
	.align		4
.L_2795:
        /*008c*/ 	.byte	0x04, 0x28
        /*008e*/ 	.short	(.L_2797 - .L_2796)


	//   ....[0]....
.L_2796:
        /*0090*/ 	.word	0x00002100


	//   ....[1]....
        /*0094*/ 	.word	0x00002120


	//   ....[2]....
        /*0098*/ 	.word	0x00002140


	//   ....[3]....
        /*009c*/ 	.word	0x00002160


	//   ....[4]....
        /*00a0*/ 	.word	0x00002180


	//   ....[5]....
        /*00a4*/ 	.word	0x000021a0


	//   ....[6]....
        /*00a8*/ 	.word	0x000021c0


	//   ....[7]....
        /*00ac*/ 	.word	0x000021e0


	//   ....[8]....
        /*00b0*/ 	.word	0x00002200


	//   ....[9]....
        /*00b4*/ 	.word	0x00002220


	//   ....[10]....
        /*00b8*/ 	.word	0x00005db0


	//   ....[11]....
        /*00bc*/ 	.word	0x00005e30


	//   ....[12]....
        /*00c0*/ 	.word	0x00005eb0


	//   ....[13]....
        /*00c4*/ 	.word	0x00005f20


	//   ....[14]....
        /*00c8*/ 	.word	0x00005fa0


	//   ....[15]....
        /*00cc*/ 	.word	0x00006010


	//   ....[16]....
        /*00d0*/ 	.word	0x00006090


	//   ....[17]....
        /*00d4*/ 	.word	0x00006100


	//   ....[18]....
        /*00d8*/ 	.word	0x00006180


	//   ....[19]....
        /*00dc*/ 	.word	0x000061f0


	//----- nvinfo : EIATTR_EXIT_INSTR_OFFSETS
	.align		4
.L_2797:
        /*00e0*/ 	.byte	0x04, 0x1c
        /*00e2*/ 	.short	(.L_2799 - .L_2798)


	//   ....[0]....
.L_2798:
        /*00e4*/ 	.word	0x00005d20


	//   ....[1]....
        /*00e8*/ 	.word	0x00005d50


	//----- nvinfo : EIATTR_MAX_THREADS
	.align		4
.L_2799:
        /*00ec*/ 	.byte	0x04, 0x05
        /*00ee*/ 	.short	(.L_2801 - .L_2800)
.L_2800:
        /*00f0*/ 	.word	0x00000080
        /*00f4*/ 	.word	0x00000001
        /*00f8*/ 	.word	0x00000001


	//----- nvinfo : EIATTR_CRS_STACK_SIZE
	.align		4
.L_2801:
        /*00fc*/ 	.byte	0x04, 0x1e
        /*00fe*/ 	.short	(.L_2803 - .L_2802)
.L_2802:
        /*0100*/ 	.word	0x00000000
.L_2803:


//--------------------- .nv.info._ZN10layer_norm22ln_bwd_finalize_kernelINS_22Kernel_traits_finalizeILj1024E13__nv_bfloat16S2_fS2_fjLb0ELj1024ELj4ENS_18Kernel_traits_baseILj1024ES2_S2_fS2_fjLj1024EEEEELb0ELb1EEEvNS_9BwdParamsE --------------------------
	.section	.nv.info._ZN10layer_norm22ln_bwd_finalize_kernelINS_22Kernel_traits_finalizeILj1024E13__nv_bfloat16S2_fS2_fjLb0ELj1024ELj4ENS_18Kernel_traits_baseILj1024ES2_S2_fS2_fjLj1024EEEEELb0ELb1EEEvNS_9BwdParamsE,"",@"SHT_CUDA_INFO"
	.sectionflags	@""
	.align	4


	//----- nvinfo : EIATTR_CUDA_API_VERSION
	.align		4
        /*0000*/ 	.byte	0x04, 0x37
        /*0002*/ 	.short	(.L_2805 - .L_2804)
.L_2804:
        /*0004*/ 	.word	0x00000082


	//----- nvinfo : EIATTR_SW2861232_WAR
	.align		4
.L_2805:
        /*0008*/ 	.byte	0x01, 0x35
	.zero		2


	//----- nvinfo : EIATTR_PARAM_CBANK
	.align		4
        /*000c*/ 	.byte	0x04, 0x0a
        /*000e*/ 	.short	(.L_2807 - .L_2806)
	.align		4
.L_2806:
        /*0010*/ 	.word	index@(.nv.constant0._ZN10layer_norm22ln_bwd_finalize_kernelINS_22Kernel_traits_finalizeILj1024E13__nv_bfloat16S2_fS2_fjLb0ELj1024ELj4ENS_18Kernel_traits_baseILj1024ES2_S2_fS2_fjLj1024EEEEELb0ELb1EEEvNS_9BwdParamsE)
        /*0014*/ 	.short	0x0160
        /*0016*/ 	.short	0x0128


	//----- nvinfo : EIATTR_CBANK_PARAM_SIZE
	.align		4
.L_2807:
        /*0018*/ 	.byte	0x03, 0x19
        /*001a*/ 	.short	0x0128


	//----- nvinfo : EIATTR_KPARAM_INFO
	.align		4
        /*001c*/ 	.byte	0x04, 0x17
        /*001e*/ 	.short	(.L_2809 - .L_2808)
.L_2808:
        /*0020*/ 	.word	0x00000000
        /*0024*/ 	.short	0x0000
        /*0026*/ 	.short	0x0000
        /*0028*/ 	.byte	0x00, 0xf0, 0xa1, 0x04


	//----- nvinfo : EIATTR_MAXREG_COUNT
	.align		4
.L_2809:
        /*002c*/ 	.byte	0x03, 0x1b
        /*002e*/ 	.short	0x0040


	//----- nvinfo : EIATTR_NUM_BARRIERS
	.align		4
        /*0030*/ 	.byte	0x02, 0x4c
        /*0032*/ 	.byte	0x01
	.zero		1


	//----- nvinfo : EIATTR_MERCURY_ISA_VERSION
	.align		4
        /*0034*/ 	.byte	0x03, 0x5f
        /*0036*/ 	.short	0x0000


	//----- nvinfo : EIATTR_COOP_GROUP_MASK_REGIDS
	.align		4
        /*0038*/ 	.byte	0x04, 0x29
        /*003a*/ 	.short	(.L_2811 - .L_2810)


	//   ....[0]....
.L_2810:
        /*003c*/ 	.word	0xffffffff


	//   ....[1]....
        /*0040*/ 	.word	0xffffffff


	//   ....[2]....
        /*0044*/ 	.word	0xffffffff


	//   ....[3]....
        /*0048*/ 	.word	0xffffffff


	//   ....[4]....
        /*004c*/ 	.word	0xffffffff


	//   ....[5]....
        /*0050*/ 	.word	0xffffffff


	//   ....[6]....
        /*0054*/ 	.word	0xffffffff


	//   ....[7]....
        /*0058*/ 	.word	0xffffffff


	//   ....[8]....
        /*005c*/ 	.word	0xffffffff


	//   ....[9]....
        /*0060*/ 	.word	0xffffffff


	//   ....[10]....
        /*0064*/ 	.word	0xffffffff


	//   ....[11]....
        /*0068*/ 	.word	0xffffffff


	//   ....[12]....
        /*006c*/ 	.word	0xffffffff


	//   ....[13]....
        /*0070*/ 	.word	0xffffffff


	//   ....[14]....
        /*0074*/ 	.word	0xffffffff


	//   ....[15]....
        /*0078*/ 	.word	0xffffffff


	//   ....[16]....
        /*007c*/ 	.word	0xffffffff


	//   ....[17]....
        /*0080*/ 	.word	0xffffffff


	//   ....[18]....
        /*0084*/ 	.word	0xffffffff


	//   ....[19]....
        /*0088*/ 	.word	0xffffffff


	//----- nvinfo : EIATTR_COOP_GROUP_INSTR_OFFSETS
	.align		4
.L_2811:
        /*008c*/ 	.byte	0x04, 0x28
        /*008e*/ 	.short	(.L_2813 - .L_2812)


	//   ....[0]....
.L_2812:
        /*0090*/ 	.word	0x000007f0


	//   ....[1]....
        /*0094*/ 	.word	0x00000820


	//   ....[2]....
        /*0098*/ 	.word	0x00000840


	//   ....[3]....
        /*009c*/ 	.word	0x00000850


	//   ....[4]....
        /*00a0*/ 	.word	0x00000880


	//   ....[5]....
        /*00a4*/ 	.word	0x00000890


	//   ....[6]....
        /*00a8*/ 	.word	0x000008c0


	//   ....[7]....
        /*00ac*/ 	.word	0x000008d0


	//   ....[8]....
        /*00b0*/ 	.word	0x00000900


	//   ....[9]....
        /*00b4*/ 	.word	0x00000910


	//   ....[10]....
        /*00b8*/ 	.word	0x00000b00


	//   ....[11]....
        /*00bc*/ 	.word	0x00000b80


	//   ....[12]....
        /*00c0*/ 	.word	0x00000be0


	//   ....[13]....
        /*00c4*/ 	.word	0x00000c40


	//   ....[14]....
        /*00c8*/ 	.word	0x00000cb0


	//   ....[15]....
        /*00cc*/ 	.word	0x00000d20


	//   ....[16]....
        /*00d0*/ 	.word	0x00000d80


	//   ....[17]....
        /*00d4*/ 	.word	0x00000de0


	//   ....[18]....
        /*00d8*/ 	.word	0x00000e40


	//   ....[19]....
        /*00dc*/ 	.word	0x00000ea0


	//----- nvinfo : EIATTR_EXIT_INSTR_OFFSETS
	.align		4
.L_2813:
        /*00e0*/ 	.byte	0x04, 0x1c
        /*00e2*/ 	.short	(.L_2815 - .L_2814)


	//   ....[0]....
.L_2814:
        /*00e4*/ 	.word	0x00000070


	//   ....[1]....
        /*00e8*/ 	.word	0x00000aa0


	//----- nvinfo : EIATTR_MAX_THREADS
	.align		4
.L_2815:
        /*00ec*/ 	.byte	0x04, 0x05
        /*00ee*/ 	.short	(.L_2817 - .L_2816)
.L_2816:
        /*00f0*/ 	.word	0x00000400
        /*00f4*/ 	.word	0x00000001
        /*00f8*/ 	.word	0x00000001


	//----- nvinfo : EIATTR_CRS_STACK_SIZE
	.align		4
.L_2817:
        /*00fc*/ 	.byte	0x04, 0x1e
        /*00fe*/ 	.short	(.L_2819 - .L_2818)
.L_2818:
        /*0100*/ 	.word	0x00000000
.L_2819:


//--------------------- .nv.info._ZN10layer_norm13ln_bwd_kernelINS_13Kernel_traitsI13__nv_bfloat16S2_fS2_fjLj1024ELj1ELj4ELj1ELj16ENS_18Kernel_traits_baseILj1024ES2_S2_fS2_fjLj128EEEEELb1ELb0ELb1ELb1EEEvNS_9BwdParamsE --------------------------
	.section	.nv.info._ZN10layer_norm13ln_bwd_kernelINS_13Kernel_traitsI13__nv_bfloat16S2_fS2_fjLj1024ELj1ELj4ELj1ELj16ENS_18Kernel_traits_baseILj1024ES2_S2_fS2_fjLj128EEEEELb1ELb0ELb1ELb1EEEvNS_9BwdParamsE,"",@"SHT_CUDA_INFO"
	.sectionflags	@""
	.align	4


	//----- nvinfo : EIATTR_CUDA_API_VERSION
	.align		4
        /*0000*/ 	.byte	0x04, 0x37
        /*0002*/ 	.short	(.L_2821 - .L_2820)
.L_2820:
        /*0004*/ 	.word	0x00000082


	//----- nvinfo : EIATTR_SW2861232_WAR
	.align		4
.L_2821:
        /*0008*/ 	.byte	0x01, 0x35
	.zero		2


	//----- nvinfo : EIATTR_PARAM_CBANK
	.align		4
        /*000c*/ 	.byte	0x04, 0x0a
        /*000e*/ 	.short	(.L_2823 - .L_2822)
	.align		4
.L_2822:
        /*0010*/ 	.word	index@(.nv.constant0._ZN10layer_norm13ln_bwd_kernelINS_13Kernel_traitsI13__nv_bfloat16S2_fS2_fjLj1024ELj1ELj4ELj1ELj16ENS_18Kernel_traits_baseILj1024ES2_S2_fS2_fjLj128EEEEELb1ELb0ELb1ELb1EEEvNS_9BwdParamsE)
        /*0014*/ 	.short	0x0160
        /*0016*/ 	.short	0x0128


	//----- nvinfo : EIATTR_CBANK_PARAM_SIZE
	.align		4
.L_2823:
        /*0018*/ 	.byte	0x03, 0x19
        /*001a*/ 	.short	0x0128


	//----- nvinfo : EIATTR_KPARAM_INFO
	.align		4
        /*001c*/ 	.byte	0x04, 0x17
        /*001e*/ 	.short	(.L_2825 - .L_2824)
.L_2824:
        /*0020*/ 	.word	0x00000000
        /*0024*/ 	.short	0x0000
        /*0026*/ 	.short	0x0000
        /*0028*/ 	.byte	0x00, 0xf0, 0xa1, 0x04


	//----- nvinfo : EIATTR_MAXREG_COUNT
	.align		4
.L_2825:
        /*002c*/ 	.byte	0x03, 0x1b
        /*002e*/ 	.short	0x00ff


	//----- nvinfo : EIATTR_NUM_BARRIERS
	.align		4
        /*0030*/ 	.byte	0x02, 0x4c
        /*0032*/ 	.byte	0x01
	.zero		1


	//----- nvinfo : EIATTR_MERCURY_ISA_VERSION
	.align		4
        /*0034*/ 	.byte	0x03, 0x5f
        /*0036*/ 	.short	0x0000


	//----- nvinfo : EIATTR_COOP_GROUP_MASK_REGIDS
	.align		4
        /*0038*/ 	.byte	0x04, 0x29
        /*003a*/ 	.short	(.L_2827 - .L_2826)


	//   ....[0]....
.L_2826:
        /*003c*/ 	.word	0xffffffff


	//   ....[1]....
        /*0040*/ 	.word	0xffffffff


	//   ....[2]....
        /*0044*/ 	.word	0xffffffff


	//   ....[3]....
        /*0048*/ 	.word	0xffffffff


	//   ....[4]....
        /*004c*/ 	.word	0xffffffff


	//   ....[5]....
        /*0050*/ 	.word	0xffffffff


	//   ....[6]....
        /*0054*/ 	.word	0xffffffff


	//   ....[7]....
        /*0058*/ 	.word	0xffffffff


	//   ....[8]....
        /*005c*/ 	.word	0xffffffff


	//   ....[9]....
        /*0060*/ 	.word	0xffffffff


	//   ....[10]....
        /*0064*/ 	.word	0xffffffff


	//   ....[11]....
        /*0068*/ 	.word	0xffffffff


	//   ....[12]....
        /*006c*/ 	.word	0xffffffff


	//   ....[13]....
        /*0070*/ 	.word	0xffffffff


	//   ....[14]....
        /*0074*/ 	.word	0xffffffff


	//   ....[15]....
        /*0078*/ 	.word	0xffffffff


	//   ....[16]....
        /*007c*/ 	.word	0xffffffff


	//   ....[17]....
        /*0080*/ 	.word	0xffffffff


	//   ....[18]....
        /*0084*/ 	.word	0xffffffff


	//   ....[19]....
        /*0088*/ 	.word	0xffffffff


	//----- nvinfo : EIATTR_COOP_GROUP_INSTR_OFFSETS
	.align		4
.L_2827:
        /*008c*/ 	.byte	0x04, 0x28
        /*008e*/ 	.short	(.L_2829 - .L_2828)


	//   ....[0]....
.L_2828:
        /*0090*/ 	.word	0x00001f10


	//   ....[1]....
        /*0094*/ 	.word	0x00001f30


	//   ....[2]....
        /*0098*/ 	.word	0x00001f50


	//   ....[3]....
        /*009c*/ 	.word	0x00001f70


	//   ....[4]....
        /*00a0*/ 	.word	0x00001f90


	//   ....[5]....
        /*00a4*/ 	.word	0x00001fb0


	//   ....[6]....
        /*00a8*/ 	.word	0x00001fd0


	//   ....[7]....
        /*00ac*/ 	.word	0x00001ff0


	//   ....[8]....
        /*00b0*/ 	.word	0x00002010


	//   ....[9]....
        /*00b4*/ 	.word	0x00002030


	//   ....[10]....
        /*00b8*/ 	.word	0x00005560


	//   ....[11]....
        /*00bc*/ 	.word	0x000055e0


	//   ....[12]....
        /*00c0*/ 	.word	0x00005660


	//   ....[13]....
        /*00c4*/ 	.word	0x000056d0


	//   ....[14]....
        /*00c8*/ 	.word	0x00005750


	//   ....[15]....
        /*00cc*/ 	.word	0x000057c0


	//   ....[16]....
        /*00d0*/ 	.word	0x00005840


	//   ....[17]....
        /*00d4*/ 	.word	0x000058b0


	//   ....[18]....
        /*00d8*/ 	.word	0x00005930


	//   ....[19]....
        /*00dc*/ 	.word	0x000059a0


	//----- nvinfo : EIATTR_EXIT_INSTR_OFFSETS
	.align		4
.L_2829:
        /*00e0*/ 	.byte	0x04, 0x1c
        /*00e2*/ 	.short	(.L_2831 - .L_2830)


	//   ....[0]....
.L_2830:
        /*00e4*/ 	.word	0x00005500


	//----- nvinfo : EIATTR_MAX_THREADS
	.align		4
.L_2831:
        /*00e8*/ 	.byte	0x04, 0x05
        /*00ea*/ 	.short	(.L_2833 - .L_2832)
.L_2832:
        /*00ec*/ 	.word	0x00000080
        /*00f0*/ 	.word	0x00000001
        /*00f4*/ 	.word	0x00000001


	//----- nvinfo : EIATTR_CRS_STACK_SIZE
	.align		4
.L_2833:
        /*00f8*/ 	.byte	0x04, 0x1e
        /*00fa*/ 	.short	(.L_2835 - .L_2834)
.L_2834:
        /*00fc*/ 	.word	0x00000000
.L_2835:


//--------------------- .nv.info._ZN10layer_norm13ln_bwd_kernelINS_13Kernel_traitsI13__nv_bfloat16S2_fS2_fjLj1024ELj1ELj4ELj1ELj16ENS_18Kernel_traits_baseILj1024ES2_S2_fS2_fjLj128EEEEELb1ELb1ELb0ELb0EEEvNS_9BwdParamsE --------------------------
	.section	.nv.info._ZN10layer_norm13ln_bwd_kernelINS_13Kernel_traitsI13__nv_bfloat16S2_fS2_fjLj1024ELj1ELj4ELj1ELj16ENS_18Kernel_traits_baseILj1024ES2_S2_fS2_fjLj128EEEEELb1ELb1ELb0ELb0EEEvNS_9BwdParamsE,"",@"SHT_CUDA_INFO"
	.sectionflags	@""
	.align	4


	//----- nvinfo : EIATTR_CUDA_API_VERSION
	.align		4
        /*0000*/ 	.byte	0x04, 0x37
        /*0002*/ 	.short	(.L_2837 - .L_2836)
.L_2836:
        /*0004*/ 	.word	0x00000082


	//----- nvinfo : EIATTR_SW2861232_WAR
	.align		4
.L_2837:
        /*0008*/ 	.byte	0x01, 0x35
	.zero		2


	//----- nvinfo : EIATTR_PARAM_CBANK
	.align		4
        /*000c*/ 	.byte	0x04, 0x0a
        /*000e*/ 	.short	(.L_2839 - .L_2838)
	.align		4
.L_2838:
        /*0010*/ 	.word	index@(.nv.constant0._ZN10layer_norm13ln_bwd_kernelINS_13Kernel_traitsI13__nv_bfloat16S2_fS2_fjLj1024ELj1ELj4ELj1ELj16ENS_18Kernel_traits_baseILj1024ES2_S2_fS2_fjLj128EEEEELb1ELb1ELb0ELb0EEEvNS_9BwdParamsE)
        /*0014*/ 	.short	0x0160
        /*0016*/ 	.short	0x0128


	//----- nvinfo : EIATTR_CBANK_PARAM_SIZE
	.align		4
.L_2839:
        /*0018*/ 	.byte	0x03, 0x19
        /*001a*/ 	.short	0x0128


	//----- nvinfo : EIATTR_KPARAM_INFO
	.align		4
        /*001c*/ 	.byte	0x04, 0x17
        /*001e*/ 	.short	(.L_2841 - .L_2840)
.L_2840:
        /*0020*/ 	.word	0x00000000
        /*0024*/ 	.short	0x0000
        /*0026*/ 	.short	0x0000
        /*0028*/ 	.byte	0x00, 0xf0, 0xa1, 0x04


	//----- nvinfo : EIATTR_MAXREG_COUNT
	.align		4
.L_2841:
        /*002c*/ 	.byte	0x03, 0x1b
        /*002e*/ 	.short	0x00ff


	//----- nvinfo : EIATTR_NUM_BARRIERS
	.align		4
        /*0030*/ 	.byte	0x02, 0x4c
        /*0032*/ 	.byte	0x01
	.zero		1


	//----- nvinfo : EIATTR_ANNOTATIONS
	.align		4
        /*0034*/ 	.byte	0x04, 0x55
        /*0036*/ 	.short	(.L_2843 - .L_2842)


	//   ....[0]....
.L_2842:
        /* <DEDUP_REMOVED lines=41> */


	//----- nvinfo : EIATTR_MERCURY_ISA_VERSION
	.align		4
.L_2843:
        /*02b8*/ 	.byte	0x03, 0x5f
        /*02ba*/ 	.short	0x0000


	//----- nvinfo : EIATTR_COOP_GROUP_MASK_REGIDS
	.align		4
        /*02bc*/ 	.byte	0x04, 0x29
        /*02be*/ 	.short	(.L_2845 - .L_2844)


	//   ....[0]....
.L_2844:
        /*02c0*/ 	.word	0xffffffff


	//   ....[1]....
        /*02c4*/ 	.word	0xffffffff


	//   ....[2]....
        /*02c8*/ 	.word	0xffffffff


	//   ....[3]....
        /*02cc*/ 	.word	0xffffffff


	//   ....[4]....
        /*02d0*/ 	.word	0xffffffff


	//   ....[5]....
        /*02d4*/ 	.word	0xffffffff


	//   ....[6]....
        /*02d8*/ 	.word	0xffffffff


	//   ....[7]....
        /*02dc*/ 	.word	0xffffffff


	//   ....[8]....
        /*02e0*/ 	.word	0xffffffff


	//   ....[9]....
        /*02e4*/ 	.word	0xffffffff


	//   ....[10]....
        /*02e8*/ 	.word	0xffffffff


	//   ....[11]....
        /*02ec*/ 	.word	0xffffffff


	//   ....[12]....
        /*02f0*/ 	.word	0xffffffff


	//   ....[13]....
        /*02f4*/ 	.word	0xffffffff


	//   ....[14]....
        /*02f8*/ 	.word	0xffffffff


	//   ....[15]....
        /*02fc*/ 	.word	0xffffffff


	//   ....[16]....
        /*0300*/ 	.word	0xffffffff


	//   ....[17]....
        /*0304*/ 	.word	0xffffffff


	//   ....[18]....
        /*0308*/ 	.word	0xffffffff


	//   ....[19]....
        /*030c*/ 	.word	0xffffffff


	//----- nvinfo : EIATTR_COOP_GROUP_INSTR_OFFSETS
	.align		4
.L_2845:
        /*0310*/ 	.byte	0x04, 0x28
        /*0312*/ 	.short	(.L_2847 - .L_2846)


	//   ....[0]....
.L_2846:
        /*0314*/ 	.word	0x000024d0


	//   ....[1]....
        /*0318*/ 	.word	0x000024f0


	//   ....[2]....
        /*031c*/ 	.word	0x00002520


	//   ....[3]....
        /*0320*/ 	.word	0x00002540


	//   ....[4]....
        /*0324*/ 	.word	0x00002560


	//   ....[5]....
        /*0328*/ 	.word	0x00002580


	//   ....[6]....
        /*032c*/ 	.word	0x00002590


	//   ....[7]....
        /*0330*/ 	.word	0x000025c0


	//   ....[8]....
        /*0334*/ 	.word	0x000025d0


	//   ....[9]....
        /*0338*/ 	.word	0x000025f0


	//   ....[10]....
        /*033c*/ 	.word	0x00006250


	//   ....[11]....
        /*0340*/ 	.word	0x000062d0


	//   ....[12]....
        /*0344*/ 	.word	0x00006350


	//   ....[13]....
        /*0348*/ 	.word	0x000063c0


	//   ....[14]....
        /*034c*/ 	.word	0x00006440


	//   ....[15]....
        /*0350*/ 	.word	0x000064b0


	//   ....[16]....
        /*0354*/ 	.word	0x00006530


	//   ....[17]....
        /*0358*/ 	.word	0x000065a0


	//   ....[18]....
        /*035c*/ 	.word	0x00006620


	//   ....[19]....
        /*0360*/ 	.word	0x00006690


	//----- nvinfo : EIATTR_EXIT_INSTR_OFFSETS
	.align		4
.L_2847:
        /*0364*/ 	.byte	0x04, 0x1c
        /*0366*/ 	.short	(.L_2849 - .L_2848)


	//   ....[0]....
.L_2848:
        /*0368*/ 	.word	0x00006170


	//   ....[1]....
        /*036c*/ 	.word	0x000061f0


	//----- nvinfo : EIATTR_MAX_THREADS
	.align		4
.L_2849:
        /*0370*/ 	.byte	0x04, 0x05
        /*0372*/ 	.short	(.L_2851 - .L_2850)
.L_2850:
        /*0374*/ 	.word	0x00000080
        /*0378*/ 	.word	0x00000001
        /*037c*/ 	.word	0x00000001


	//----- nvinfo : EIATTR_CRS_STACK_SIZE
	.align		4
.L_2851:
        /*0380*/ 	.byte	0x04, 0x1e
        /*0382*/ 	.short	(.L_2853 - .L_2852)
.L_2852:
        /*0384*/ 	.word	0x00000000
.L_2853:


//--------------------- .nv.info._ZN10layer_norm13ln_bwd_kernelINS_13Kernel_traitsI13__nv_bfloat16S2_fS2_fjLj1024ELj1ELj4ELj1ELj16ENS_18Kernel_traits_baseILj1024ES2_S2_fS2_fjLj128EEEEELb1ELb1ELb0ELb1EEEvNS_9BwdParamsE --------------------------
	.section	.nv.info._ZN10layer_norm13ln_bwd_kernelINS_13Kernel_traitsI13__nv_bfloat16S2_fS2_fjLj1024ELj1ELj4ELj1ELj16ENS_18Kernel_traits_baseILj1024ES2_S2_fS2_fjLj128EEEEELb1ELb1ELb0ELb1EEEvNS_9BwdParamsE,"",@"SHT_CUDA_INFO"
	.sectionflags	@""
	.align	4


	//----- nvinfo : EIATTR_CUDA_API_VERSION
	.align		4
        /*0000*/ 	.byte	0x04, 0x37
        /*0002*/ 	.short	(.L_2855 - .L_2854)
.L_2854:
        /*0004*/ 	.word	0x00000082


	//----- nvinfo : EIATTR_SW2861232_WAR
	.align		4
.L_2855:
        /*0008*/ 	.byte	0x01, 0x35
	.zero		2


	//----- nvinfo : EIATTR_PARAM_CBANK
	.align		4
        /*000c*/ 	.byte	0x04, 0x0a
        /*000e*/ 	.short	(.L_2857 - .L_2856)
	.align		4
.L_2856:
        /*0010*/ 	.word	index@(.nv.constant0._ZN10layer_norm13ln_bwd_kernelINS_13Kernel_traitsI13__nv_bfloat16S2_fS2_fjLj1024ELj1ELj4ELj1ELj16ENS_18Kernel_traits_baseILj1024ES2_S2_fS2_fjLj128EEEEELb1ELb1ELb0ELb1EEEvNS_9BwdParamsE)
        /*0014*/ 	.short	0x0160
        /*0016*/ 	.short	0x0128


	//----- nvinfo : EIATTR_CBANK_PARAM_SIZE
	.align		4
.L_2857:
        /*0018*/ 	.byte	0x03, 0x19
        /*001a*/ 	.short	0x0128


	//----- nvinfo : EIATTR_KPARAM_INFO
	.align		4
        /*001c*/ 	.byte	0x04, 0x17
        /*001e*/ 	.short	(.L_2859 - .L_2858)
.L_2858:
        /*0020*/ 	.word	0x00000000
        /*0024*/ 	.short	0x0000
        /*0026*/ 	.short	0x0000
        /*0028*/ 	.byte	0x00, 0xf0, 0xa1, 0x04


	//----- nvinfo : EIATTR_MAXREG_COUNT
	.align		4
.L_2859:
        /*002c*/ 	.byte	0x03, 0x1b
        /*002e*/ 	.short	0x00ff


	//----- nvinfo : EIATTR_NUM_BARRIERS
	.align		4
        /*0030*/ 	.byte	0x02, 0x4c
        /*0032*/ 	.byte	0x01
	.zero		1


	//----- nvinfo : EIATTR_ANNOTATIONS
	.align		4
        /*0034*/ 	.byte	0x04, 0x55
        /*0036*/ 	.short	(.L_2861 - .L_2860)


	//   ....[0]....
.L_2860:
        /* <DEDUP_REMOVED lines=27> */


	//----- nvinfo : EIATTR_MERCURY_ISA_VERSION
	.align		4
.L_2861:
        /*01d8*/ 	.byte	0x03, 0x5f
        /*01da*/ 	.short	0x0000


	//----- nvinfo : EIATTR_COOP_GROUP_MASK_REGIDS
	.align		4
        /*01dc*/ 	.byte	0x04, 0x29
        /*01de*/ 	.short	(.L_2863 - .L_2862)


	//   ....[0]....
.L_2862:
        /*01e0*/ 	.word	0xffffffff


	//   ....[1]....
        /*01e4*/ 	.word	0xffffffff


	//   ....[2]....
        /*01e8*/ 	.word	0xffffffff


	//   ....[3]....
        /*01ec*/ 	.word	0xffffffff


	//   ....[4]....
        /*01f0*/ 	.word	0xffffffff


	//   ....[5]....
        /*01f4*/ 	.word	0xffffffff


	//   ....[6]....
        /*01f8*/ 	.word	0xffffffff


	//   ....[7]....
        /*01fc*/ 	.word	0xffffffff


	//   ....[8]....
        /*0200*/ 	.word	0xffffffff


	//   ....[9]....
        /*0204*/ 	.word	0xffffffff


	//   ....[10]....
        /*0208*/ 	.word	0xffffffff


	//   ....[11]....
        /*020c*/ 	.word	0xffffffff


	//   ....[12]....
        /*0210*/ 	.word	0xffffffff


	//   ....[13]....
        /*0214*/ 	.word	0xffffffff


	//   ....[14]....
        /*0218*/ 	.word	0xffffffff


	//   ....[15]....
        /*021c*/ 	.word	0xffffffff


	//   ....[16]....
        /*0220*/ 	.word	0xffffffff


	//   ....[17]....
        /*0224*/ 	.word	0xffffffff


	//   ....[18]....
        /*0228*/ 	.word	0xffffffff


	//   ....[19]....
        /*022c*/ 	.word	0xffffffff


	//----- nvinfo : EIATTR_COOP_GROUP_INSTR_OFFSETS
	.align		4
.L_2863:
        /*0230*/ 	.byte	0x04, 0x28
        /*0232*/ 	.short	(.L_2865 - .L_2864)


	//   ....[0]....
.L_2864:
        /*0234*/ 	.word	0x00002190


	//   ....[1]....
        /*0238*/ 	.word	0x000021b0


	//   ....[2]....
        /*023c*/ 	.word	0x000021e0


	//   ....[3]....
        /*0240*/ 	.word	0x00002200


	//   ....[4]....
        /*0244*/ 	.word	0x00002220


	//   ....[5]....
        /*0248*/ 	.word	0x00002240


	//   ....[6]....
        /*024c*/ 	.word	0x00002250


	//   ....[7]....
        /*0250*/ 	.word	0x00002280


	//   ....[8]....
        /*0254*/ 	.word	0x00002290


	//   ....[9]....
        /*0258*/ 	.word	0x000022b0


	//   ....[10]....
        /*025c*/ 	.word	0x00005b90


	//   ....[11]....
        /*0260*/ 	.word	0x00005c10


	//   ....[12]....
        /*0264*/ 	.word	0x00005c90


	//   ....[13]....
        /*0268*/ 	.word	0x00005d00


	//   ....[14]....
        /*026c*/ 	.word	0x00005d80


	//   ....[15]....
        /*0270*/ 	.word	0x00005df0


	//   ....[16]....
        /*0274*/ 	.word	0x00005e70


	//   ....[17]....
        /*0278*/ 	.word	0x00005ee0


	//   ....[18]....
        /*027c*/ 	.word	0x00005f60


	//   ....[19]....
        /*0280*/ 	.word	0x00005fd0


	//----- nvinfo : EIATTR_EXIT_INSTR_OFFSETS
	.align		4
.L_2865:
        /*0284*/ 	.byte	0x04, 0x1c
        /*0286*/ 	.short	(.L_2867 - .L_2866)


	//   ....[0]....
.L_2866:
        /*0288*/ 	.word	0x00005b30


	//----- nvinfo : EIATTR_MAX_THREADS
	.align		4
.L_2867:
        /*028c*/ 	.byte	0x04, 0x05
        /*028e*/ 	.short	(.L_2869 - .L_2868)
.L_2868:
        /*0290*/ 	.word	0x00000080
        /*0294*/ 	.word	0x00000001
        /*0298*/ 	.word	0x00000001


	//----- nvinfo : EIATTR_CRS_STACK_SIZE
	.align		4
.L_2869:
        /*029c*/ 	.byte	0x04, 0x1e
        /*029e*/ 	.short	(.L_2871 - .L_2870)
.L_2870:
        /*02a0*/ 	.word	0x00000000
.L_2871:


//--------------------- .nv.info._ZN10layer_norm22ln_bwd_finalize_kernelINS_22Kernel_traits_finalizeILj1024E13__nv_bfloat16S2_fS2_fjLb1ELj1024ELj4ENS_18Kernel_traits_baseILj1024ES2_S2_fS2_fjLj1024EEEEELb1ELb0EEEvNS_9BwdParamsE --------------------------
	.section	.nv.info._ZN10layer_norm22ln_bwd_finalize_kernelINS_22Kernel_traits_finalizeILj1024E13__nv_bfloat16S2_fS2_fjLb1ELj1024ELj4ENS_18Kernel_traits_baseILj1024ES2_S2_fS2_fjLj1024EEEEELb1ELb0EEEvNS_9BwdParamsE,"",@"SHT_CUDA_INFO"
	.sectionflags	@""
	.align	4


	//----- nvinfo : EIATTR_CUDA_API_VERSION
	.align		4
        /*0000*/ 	.byte	0x04, 0x37
        /*0002*/ 	.short	(.L_2873 - .L_2872)
.L_2872:
        /*0004*/ 	.word	0x00000082


	//----- nvinfo : EIATTR_SW2861232_WAR
	.align		4
.L_2873:
        /*0008*/ 	.byte	0x01, 0x35
	.zero		2


	//----- nvinfo : EIATTR_PARAM_CBANK
	.align		4
        /*000c*/ 	.byte	0x04, 0x0a
        /*000e*/ 	.short	(.L_2875 - .L_2874)
	.align		4
.L_2874:
        /*0010*/ 	.word	index@(.nv.constant0._ZN10layer_norm22ln_bwd_finalize_kernelINS_22Kernel_traits_finalizeILj1024E13__nv_bfloat16S2_fS2_fjLb1ELj1024ELj4ENS_18Kernel_traits_baseILj1024ES2_S2_fS2_fjLj1024EEEEELb1ELb0EEEvNS_9BwdParamsE)
        /*0014*/ 	.short	0x0160
        /*0016*/ 	.short	0x0128


	//----- nvinfo : EIATTR_CBANK_PARAM_SIZE
	.align		4
.L_2875:
        /*0018*/ 	.byte	0x03, 0x19
        /*001a*/ 	.short	0x0128


	//----- nvinfo : EIATTR_KPARAM_INFO
	.align		4
        /*001c*/ 	.byte	0x04, 0x17
        /*001e*/ 	.short	(.L_2877 - .L_2876)
.L_2876:
        /*0020*/ 	.word	0x00000000
        /*0024*/ 	.short	0x0000
        /*0026*/ 	.short	0x0000
        /*0028*/ 	.byte	0x00, 0xf0, 0xa1, 0x04


	//----- nvinfo : EIATTR_MAXREG_COUNT
	.align		4
.L_2877:
        /*002c*/ 	.byte	0x03, 0x1b
        /*002e*/ 	.short	0x0040


	//----- nvinfo : EIATTR_NUM_BARRIERS
	.align		4
        /*0030*/ 	.byte	0x02, 0x4c
        /*0032*/ 	.byte	0x01
	.zero		1


	//----- nvinfo : EIATTR_MERCURY_ISA_VERSION
	.align		4
        /*0034*/ 	.byte	0x03, 0x5f
        /*0036*/ 	.short	0x0000


	//----- nvinfo : EIATTR_COOP_GROUP_MASK_REGIDS
	.align		4
        /*0038*/ 	.byte	0x04, 0x29
        /*003a*/ 	.short	(.L_2879 - .L_2878)


	//   ....[0]....
.L_2878:
        /*003c*/ 	.word	0xffffffff


	//   ....[1]....
        /*0040*/ 	.word	0xffffffff


	//   ....[2]....
        /*0044*/ 	.word	0xffffffff


	//   ....[3]....
        /*0048*/ 	.word	0xffffffff


	//   ....[4]....
        /*004c*/ 	.word	0xffffffff


	//   ....[5]....
        /*0050*/ 	.word	0xffffffff


	//   ....[6]....
        /*0054*/ 	.word	0xffffffff


	//   ....[7]....
        /*0058*/ 	.word	0xffffffff


	//   ....[8]....
        /*005c*/ 	.word	0xffffffff


	//   ....[9]....
        /*0060*/ 	.word	0xffffffff


	//   ....[10]....
        /*0064*/ 	.word	0xffffffff


	//   ....[11]....
        /*0068*/ 	.word	0xffffffff


	//   ....[12]....
        /*006c*/ 	.word	0xffffffff


	//   ....[13]....
        /*0070*/ 	.word	0xffffffff


	//   ....[14]....
        /*0074*/ 	.word	0xffffffff


	//   ....[15]....
        /*0078*/ 	.word	0xffffffff


	//   ....[16]....
        /*007c*/ 	.word	0xffffffff


	//   ....[17]....
        /*0080*/ 	.word	0xffffffff


	//   ....[18]....
        /*0084*/ 	.word	0xffffffff


	//   ....[19]....
        /*0088*/ 	.word	0xffffffff


	//   ....[20]....
        /*008c*/ 	.word	0xffffffff


	//   ....[21]....
        /*0090*/ 	.word	0xffffffff


	//   ....[22]....
        /*0094*/ 	.word	0xffffffff


	//   ....[23]....
        /*0098*/ 	.word	0xffffffff


	//   ....[24]....
        /*009c*/ 	.word	0xffffffff


	//   ....[25]....
        /*00a0*/ 	.word	0xffffffff


	//   ....[26]....
        /*00a4*/ 	.word	0xffffffff


	//   ....[27]....
        /*00a8*/ 	.word	0xffffffff


	//   ....[28]....
        /*00ac*/ 	.word	0xffffffff


	//   ....[29]....
        /*00b0*/ 	.word	0xffffffff


	//----- nvinfo : EIATTR_COOP_GROUP_INSTR_OFFSETS
	.align		4
.L_2879:
        /*00b4*/ 	.byte	0x04, 0x28
        /*00b6*/ 	.short	(.L_2881 - .L_2880)


	//   ....[0]....
.L_2880:
        /*00b8*/ 	.word	0x000009d0


	//   ....[1]....
        /*00bc*/ 	.word	0x00000a00


	//   ....[2]....
        /*00c0*/ 	.word	0x00000a10


	//   ....[3]....
        /*00c4*/ 	.word	0x00000a30


	//   ....[4]....
        /*00c8*/ 	.word	0x00000a50


	//   ....[5]....
        /*00cc*/ 	.word	0x00000a60


	//   ....[6]....
        /*00d0*/ 	.word	0x00000a90


	//   ....[7]....
        /*00d4*/ 	.word	0x00000ab0


	//   ....[8]....
        /*00d8*/ 	.word	0x00000ac0


	//   ....[9]....
        /*00dc*/ 	.word	0x00000af0


	//   ....[10]....
        /*00e0*/ 	.word	0x00000b10


	//   ....[11]....
        /*00e4*/ 	.word	0x00000b20


	//   ....[12]....
        /*00e8*/ 	.word	0x00000b50


	//   ....[13]....
        /*00ec*/ 	.word	0x00000b70


	//   ....[14]....
        /*00f0*/ 	.word	0x00000b80


	//   ....[15]....
        /*00f4*/ 	.word	0x00000e20


	//   ....[16]....
        /*00f8*/ 	.word	0x00000e80


	//   ....[17]....
        /*00fc*/ 	.word	0x00000ee0


	//   ....[18]....
        /*0100*/ 	.word	0x00000f40


	//   ....[19]....
        /*0104*/ 	.word	0x00000fb0


	//   ....[20]....
        /*0108*/ 	.word	0x00001020


	//   ....[21]....
        /*010c*/ 	.word	0x00001080


	//   ....[22]....
        /*0110*/ 	.word	0x000010e0


	//   ....[23]....
        /*0114*/ 	.word	0x00001140


	//   ....[24]....
        /*0118*/ 	.word	0x000011b0


	//   ....[25]....
        /*011c*/ 	.word	0x00001220


	//   ....[26]....
        /*0120*/ 	.word	0x00001280


	//   ....[27]....
        /*0124*/ 	.word	0x000012e0


	//   ....[28]....
        /*0128*/ 	.word	0x00001340


	//   ....[29]....
        /*012c*/ 	.word	0x000013a0


	//----- nvinfo : EIATTR_EXIT_INSTR_OFFSETS
	.align		4
.L_2881:
        /*0130*/ 	.byte	0x04, 0x1c
        /*0132*/ 	.short	(.L_2883 - .L_2882)


	//   ....[0]....
.L_2882:
        /*0134*/ 	.word	0x00000070


	//   ....[1]....
        /*0138*/ 	.word	0x00000dc0


	//----- nvinfo : EIATTR_MAX_THREADS
	.align		4
.L_2883:
        /*013c*/ 	.byte	0x04, 0x05
        /*013e*/ 	.short	(.L_2885 - .L_2884)
.L_2884:
        /*0140*/ 	.word	0x00000400
        /*0144*/ 	.word	0x00000001
        /*0148*/ 	.word	0x00000001


	//----- nvinfo : EIATTR_CRS_STACK_SIZE
	.align		4
.L_2885:
        /*014c*/ 	.byte	0x04, 0x1e
        /*014e*/ 	.short	(.L_2887 - .L_2886)
.L_2886:
        /*0150*/ 	.word	0x00000000
.L_2887:


//--------------------- .nv.info._ZN10layer_norm13ln_bwd_kernelINS_13Kernel_traitsI13__nv_bfloat16S2_fS2_fjLj1024ELj1ELj4ELj1ELj16ENS_18Kernel_traits_baseILj1024ES2_S2_fS2_fjLj128EEEEELb1ELb1ELb1ELb0EEEvNS_9BwdParamsE --------------------------
	.section	.nv.info._ZN10layer_norm13ln_bwd_kernelINS_13Kernel_traitsI13__nv_bfloat16S2_fS2_fjLj1024ELj1ELj4ELj1ELj16ENS_18Kernel_traits_baseILj1024ES2_S2_fS2_fjLj128EEEEELb1ELb1ELb1ELb0EEEvNS_9BwdParamsE,"",@"SHT_CUDA_INFO"
	.sectionflags	@""
	.align	4


	//----- nvinfo : EIATTR_CUDA_API_VERSION
	.align		4
        /*0000*/ 	.byte	0x04, 0x37
        /*0002*/ 	.short	(.L_2889 - .L_2888)
.L_2888:
        /*0004*/ 	.word	0x00000082


	//----- nvinfo : EIATTR_SW2861232_WAR
	.align		4
.L_2889:
        /*0008*/ 	.byte	0x01, 0x35
	.zero		2


	//----- nvinfo : EIATTR_PARAM_CBANK
	.align		4
        /*000c*/ 	.byte	0x04, 0x0a
        /*000e*/ 	.short	(.L_2891 - .L_2890)
	.align		4
.L_2890:
        /*0010*/ 	.word	index@(.nv.constant0._ZN10layer_norm13ln_bwd_kernelINS_13Kernel_traitsI13__nv_bfloat16S2_fS2_fjLj1024ELj1ELj4ELj1ELj16ENS_18Kernel_traits_baseILj1024ES2_S2_fS2_fjLj128EEEEELb1ELb1ELb1ELb0EEEvNS_9BwdParamsE)
        /*0014*/ 	.short	0x0160
        /*0016*/ 	.short	0x0128


	//----- nvinfo : EIATTR_CBANK_PARAM_SIZE
	.align		4
.L_2891:
        /*0018*/ 	.byte	0x03, 0x19
        /*001a*/ 	.short	0x0128


	//----- nvinfo : EIATTR_KPARAM_INFO
	.align		4
        /*001c*/ 	.byte	0x04, 0x17
        /*001e*/ 	.short	(.L_2893 - .L_2892)
.L_2892:
        /*0020*/ 	.word	0x00000000
        /*0024*/ 	.short	0x0000
        /*0026*/ 	.short	0x0000
        /*0028*/ 	.byte	0x00, 0xf0, 0xa1, 0x04


	//----- nvinfo : EIATTR_MAXREG_COUNT
	.align		4
.L_2893:
        /*002c*/ 	.byte	0x03, 0x1b
        /*002e*/ 	.short	0x00ff


	//----- nvinfo : EIATTR_NUM_BARRIERS
	.align		4
        /*0030*/ 	.byte	0x02, 0x4c
        /*0032*/ 	.byte	0x01
	.zero		1


	//----- nvinfo : EIATTR_ANNOTATIONS
	.align		4
        /*0034*/ 	.byte	0x04, 0x55
        /*0036*/ 	.short	(.L_2895 - .L_2894)


	//   ....[0]....
.L_2894:
        /* <DEDUP_REMOVED lines=55> */


	//----- nvinfo : EIATTR_MERCURY_ISA_VERSION
	.align		4
.L_2895:
        /*0398*/ 	.byte	0x03, 0x5f
        /*039a*/ 	.short	0x0000


	//----- nvinfo : EIATTR_COOP_GROUP_MASK_REGIDS
	.align		4
        /*039c*/ 	.byte	0x04, 0x29
        /*039e*/ 	.short	(.L_2897 - .L_2896)


	//   ....[0]....
.L_2896:
        /*03a0*/ 	.word	0xffffffff


	//   ....[1]....
        /*03a4*/ 	.word	0xffffffff


	//   ....[2]....
        /*03a8*/ 	.word	0xffffffff


	//   ....[3]....
        /*03ac*/ 	.word	0xffffffff


	//   ....[4]....
        /*03b0*/ 	.word	0xffffffff


	//   ....[5]....
        /*03b4*/ 	.word	0xffffffff


	//   ....[6]....
        /*03b8*/ 	.word	0xffffffff


	//   ....[7]....
        /*03bc*/ 	.word	0xffffffff


	//   ....[8]....
        /*03c0*/ 	.word	0xffffffff


	//   ....[9]....
        /*03c4*/ 	.word	0xffffffff


	//   ....[10]....
        /*03c8*/ 	.word	0xffffffff


	//   ....[11]....
        /*03cc*/ 	.word	0xffffffff


	//   ....[12]....
        /*03d0*/ 	.word	0xffffffff


	//   ....[13]....
        /*03d4*/ 	.word	0xffffffff


	//   ....[14]....
        /*03d8*/ 	.word	0xffffffff


	//   ....[15]....
        /*03dc*/ 	.word	0xffffffff


	//   ....[16]....
        /*03e0*/ 	.word	0xffffffff


	//   ....[17]....
        /*03e4*/ 	.word	0xffffffff


	//   ....[18]....
        /*03e8*/ 	.word	0xffffffff


	//   ....[19]....
        /*03ec*/ 	.word	0xffffffff


	//----- nvinfo : EIATTR_COOP_GROUP_INSTR_OFFSETS
	.align		4
.L_2897:
        /*03f0*/ 	.byte	0x04, 0x28
        /*03f2*/ 	.short	(.L_2899 - .L_2898)


	//   ....[0]....
.L_2898:
        /*03f4*/ 	.word	0x00002a40


	//   ....[1]....
        /*03f8*/ 	.word	0x00002a60


	//   ....[2]....
        /*03fc*/ 	.word	0x00002a90


	//   ....[3]....
        /*0400*/ 	.word	0x00002ab0


	//   ....[4]....
        /*0404*/ 	.word	0x00002ad0


	//   ....[5]....
        /*0408*/ 	.word	0x00002af0


	//   ....[6]....
        /*040c*/ 	.word	0x00002b00


	//   ....[7]....
        /*0410*/ 	.word	0x00002b30


	//   ....[8]....
        /*0414*/ 	.word	0x00002b40


	//   ....[9]....
        /*0418*/ 	.word	0x00002b60


	//   ....[10]....
        /*041c*/ 	.word	0x000085f0


	//   ....[11]....
        /*0420*/ 	.word	0x00008670


	//   ....[12]....
        /*0424*/ 	.word	0x000086f0


	//   ....[13]....
        /*0428*/ 	.word	0x00008760


	//   ....[14]....
        /*042c*/ 	.word	0x000087e0


	//   ....[15]....
        /*0430*/ 	.word	0x00008850


	//   ....[16]....
        /*0434*/ 	.word	0x000088d0


	//   ....[17]....
        /*0438*/ 	.word	0x00008940


	//   ....[18]....
        /*043c*/ 	.word	0x000089c0


	//   ....[19]....
        /*0440*/ 	.word	0x00008a30


	//----- nvinfo : EIATTR_EXIT_INSTR_OFFSETS
	.align		4
.L_2899:
        /*0444*/ 	.byte	0x04, 0x1c
        /*0446*/ 	.short	(.L_2901 - .L_2900)


	//   ....[0]....
.L_2900:
        /*0448*/ 	.word	0x00008510


	//   ....[1]....
        /*044c*/ 	.word	0x00008590


	//----- nvinfo : EIATTR_MAX_THREADS
	.align		4
.L_2901:
        /*0450*/ 	.byte	0x04, 0x05
        /*0452*/ 	.short	(.L_2903 - .L_2902)
.L_2902:
        /*0454*/ 	.word	0x00000080
        /*0458*/ 	.word	0x00000001
        /*045c*/ 	.word	0x00000001


	//----- nvinfo : EIATTR_CRS_STACK_SIZE
	.align		4
.L_2903:
        /*0460*/ 	.byte	0x04, 0x1e
        /*0462*/ 	.short	(.L_2905 - .L_2904)
.L_2904:
        /*0464*/ 	.word	0x00000000
.L_2905:


//--------------------- .nv.info._ZN10layer_norm22ln_bwd_finalize_kernelINS_22Kernel_traits_finalizeILj1024E13__nv_bfloat16S2_fS2_fjLb1ELj1024ELj4ENS_18Kernel_traits_baseILj1024ES2_S2_fS2_fjLj1024EEEEELb1ELb1EEEvNS_9BwdParamsE --------------------------
	.section	.nv.info._ZN10layer_norm22ln_bwd_finalize_kernelINS_22Kernel_traits_finalizeILj1024E13__nv_bfloat16S2_fS2_fjLb1ELj1024ELj4ENS_18Kernel_traits_baseILj1024ES2_S2_fS2_fjLj1024EEEEELb1ELb1EEEvNS_9BwdParamsE,"",@"SHT_CUDA_INFO"
	.sectionflags	@""
	.align	4


	//----- nvinfo : EIATTR_CUDA_API_VERSION
	.align		4
        /*0000*/ 	.byte	0x04, 0x37
        /*0002*/ 	.short	(.L_2907 - .L_2906)
.L_2906:
        /*0004*/ 	.word	0x00000082


	//----- nvinfo : EIATTR_SW2861232_WAR
	.align		4
.L_2907:
        /*0008*/ 	.byte	0x01, 0x35
	.zero		2


	//----- nvinfo : EIATTR_PARAM_CBANK
	.align		4
        /*000c*/ 	.byte	0x04, 0x0a
        /*000e*/ 	.short	(.L_2909 - .L_2908)
	.align		4
.L_2908:
        /*0010*/ 	.word	index@(.nv.constant0._ZN10layer_norm22ln_bwd_finalize_kernelINS_22Kernel_traits_finalizeILj1024E13__nv_bfloat16S2_fS2_fjLb1ELj1024ELj4ENS_18Kernel_traits_baseILj1024ES2_S2_fS2_fjLj1024EEEEELb1ELb1EEEvNS_9BwdParamsE)
        /*0014*/ 	.short	0x0160
        /*0016*/ 	.short	0x0128


	//----- nvinfo : EIATTR_CBANK_PARAM_SIZE
	.align		4
.L_2909:
        /*0018*/ 	.byte	0x03, 0x19
        /*001a*/ 	.short	0x0128


	//----- nvinfo : EIATTR_KPARAM_INFO
	.align		4
        /*001c*/ 	.byte	0x04, 0x17
        /*001e*/ 	.short	(.L_2911 - .L_2910)
.L_2910:
        /*0020*/ 	.word	0x00000000
        /*0024*/ 	.short	0x0000
        /*0026*/ 	.short	0x0000
        /*0028*/ 	.byte	0x00, 0xf0, 0xa1, 0x04


	//----- nvinfo : EIATTR_MAXREG_COUNT
	.align		4
.L_2911:
        /*002c*/ 	.byte	0x03, 0x1b
        /*002e*/ 	.short	0x0040


	//----- nvinfo : EIATTR_NUM_BARRIERS
	.align		4
        /*0030*/ 	.byte	0x02, 0x4c
        /*0032*/ 	.byte	0x01
	.zero		1


	//----- nvinfo : EIATTR_MERCURY_ISA_VERSION
	.align		4
        /*0034*/ 	.byte	0x03, 0x5f
        /*0036*/ 	.short	0x0000


	//----- nvinfo : EIATTR_COOP_GROUP_MASK_REGIDS
	.align		4
        /*0038*/ 	.byte	0x04, 0x29
        /*003a*/ 	.short	(.L_2913 - .L_2912)


	//   ....[0]....
.L_2912:
        /*003c*/ 	.word	0xffffffff


	//   ....[1]....
        /*0040*/ 	.word	0xffffffff


	//   ....[2]....
        /*0044*/ 	.word	0xffffffff


	//   ....[3]....
        /*0048*/ 	.word	0xffffffff


	//   ....[4]....
        /*004c*/ 	.word	0xffffffff


	//   ....[5]....
        /*0050*/ 	.word	0xffffffff


	//   ....[6]....
        /*0054*/ 	.word	0xffffffff


	//   ....[7]....
        /*0058*/ 	.word	0xffffffff


	//   ....[8]....
        /*005c*/ 	.word	0xffffffff


	//   ....[9]....
        /*0060*/ 	.word	0xffffffff


	//   ....[10]....
        /*0064*/ 	.word	0xffffffff


	//   ....[11]....
        /*0068*/ 	.word	0xffffffff


	//   ....[12]....
        /*006c*/ 	.word	0xffffffff


	//   ....[13]....
        /*0070*/ 	.word	0xffffffff


	//   ....[14]....
        /*0074*/ 	.word	0xffffffff


	//   ....[15]....
        /*0078*/ 	.word	0xffffffff


	//   ....[16]....
        /*007c*/ 	.word	0xffffffff


	//   ....[17]....
        /*0080*/ 	.word	0xffffffff


	//   ....[18]....
        /*0084*/ 	.word	0xffffffff


	//   ....[19]....
        /*0088*/ 	.word	0xffffffff


	//   ....[20]....
        /*008c*/ 	.word	0xffffffff


	//   ....[21]....
        /*0090*/ 	.word	0xffffffff


	//   ....[22]....
        /*0094*/ 	.word	0xffffffff


	//   ....[23]....
        /*0098*/ 	.word	0xffffffff


	//   ....[24]....
        /*009c*/ 	.word	0xffffffff


	//   ....[25]....
        /*00a0*/ 	.word	0xffffffff


	//   ....[26]....
        /*00a4*/ 	.word	0xffffffff


	//   ....[27]....
        /*00a8*/ 	.word	0xffffffff


	//   ....[28]....
        /*00ac*/ 	.word	0xffffffff


	//   ....[29]....
        /*00b0*/ 	.word	0xffffffff


	//----- nvinfo : EIATTR_COOP_GROUP_INSTR_OFFSETS
	.align		4
.L_2913:
        /*00b4*/ 	.byte	0x04, 0x28
        /*00b6*/ 	.short	(.L_2915 - .L_2914)


	//   ....[0]....
.L_2914:
        /*00b8*/ 	.word	0x000009a0


	//   ....[1]....
        /*00bc*/ 	.word	0x000009d0


	//   ....[2]....
        /*00c0*/ 	.word	0x000009e0


	//   ....[3]....
        /*00c4*/ 	.word	0x00000a00


	//   ....[4]....
        /*00c8*/ 	.word	0x00000a20


	//   ....[5]....
        /*00cc*/ 	.word	0x00000a30


	//   ....[6]....
        /*00d0*/ 	.word	0x00000a60


	//   ....[7]....
        /*00d4*/ 	.word	0x00000a80


	//   ....[8]....
        /*00d8*/ 	.word	0x00000a90


	//   ....[9]....
        /*00dc*/ 	.word	0x00000ac0


	//   ....[10]....
        /*00e0*/ 	.word	0x00000ae0


	//   ....[11]....
        /*00e4*/ 	.word	0x00000af0


	//   ....[12]....
        /*00e8*/ 	.word	0x00000b20


	//   ....[13]....
        /*00ec*/ 	.word	0x00000b40


	//   ....[14]....
        /*00f0*/ 	.word	0x00000b50


	//   ....[15]....
        /*00f4*/ 	.word	0x00000dd0


	//   ....[16]....
        /*00f8*/ 	.word	0x00000e30


	//   ....[17]....
        /*00fc*/ 	.word	0x00000e90


	//   ....[18]....
        /*0100*/ 	.word	0x00000ef0


	//   ....[19]....
        /*0104*/ 	.word	0x00000f60


	//   ....[20]....
        /*0108*/ 	.word	0x00000fd0


	//   ....[21]....
        /*010c*/ 	.word	0x00001030


	//   ....[22]....
        /*0110*/ 	.word	0x00001090


	//   ....[23]....
        /*0114*/ 	.word	0x000010f0


	//   ....[24]....
        /*0118*/ 	.word	0x00001160


	//   ....[25]....
        /*011c*/ 	.word	0x000011d0


	//   ....[26]....
        /*0120*/ 	.word	0x00001230


	//   ....[27]....
        /*0124*/ 	.word	0x00001290


	//   ....[28]....
        /*0128*/ 	.word	0x000012f0


	//   ....[29]....
        /*012c*/ 	.word	0x00001350


	//----- nvinfo : EIATTR_EXIT_INSTR_OFFSETS
	.align		4
.L_2915:
        /*0130*/ 	.byte	0x04, 0x1c
        /*0132*/ 	.short	(.L_2917 - .L_2916)


	//   ....[0]....
.L_2916:
        /*0134*/ 	.word	0x00000070


	//   ....[1]....
        /*0138*/ 	.word	0x00000d70


	//----- nvinfo : EIATTR_MAX_THREADS
	.align		4
.L_2917:
        /*013c*/ 	.byte	0x04, 0x05
        /*013e*/ 	.short	(.L_2919 - .L_2918)
.L_2918:
        /*0140*/ 	.word	0x00000400
        /*0144*/ 	.word	0x00000001
        /*0148*/ 	.word	0x00000001


	//----- nvinfo : EIATTR_CRS_STACK_SIZE
	.align		4
.L_2919:
        /*014c*/ 	.byte	0x04, 0x1e
        /*014e*/ 	.short	(.L_2921 - .L_2920)
.L_2920:
        /*0150*/ 	.word	0x00000000
.L_2921:


//--------------------- .nv.info._ZN10layer_norm13ln_bwd_kernelINS_13Kernel_traitsI13__nv_bfloat16S2_fS2_fjLj1024ELj1ELj4ELj1ELj16ENS_18Kernel_traits_baseILj1024ES2_S2_fS2_fjLj128EEEEELb1ELb1ELb1ELb1EEEvNS_9BwdParamsE --------------------------
	.section	.nv.info._ZN10layer_norm13ln_bwd_kernelINS_13Kernel_traitsI13__nv_bfloat16S2_fS2_fjLj1024ELj1ELj4ELj1ELj16ENS_18Kernel_traits_baseILj1024ES2_S2_fS2_fjLj128EEEEELb1ELb1ELb1ELb1EEEvNS_9BwdParamsE,"",@"SHT_CUDA_INFO"
	.sectionflags	@""
	.align	4


	//----- nvinfo : EIATTR_CUDA_API_VERSION
	.align		4
        /*0000*/ 	.byte	0x04, 0x37
        /*0002*/ 	.short	(.L_2923 - .L_2922)
.L_2922:
        /*0004*/ 	.word	0x00000082


	//----- nvinfo : EIATTR_SW2861232_WAR
	.align		4
.L_2923:
        /*0008*/ 	.byte	0x01, 0x35
	.zero		2


	//----- nvinfo : EIATTR_PARAM_CBANK
	.align		4
        /*000c*/ 	.byte	0x04, 0x0a
        /*000e*/ 	.short	(.L_2925 - .L_2924)
	.align		4
.L_2924:
        /*0010*/ 	.word	index@(.nv.constant0._ZN10layer_norm13ln_bwd_kernelINS_13Kernel_traitsI13__nv_bfloat16S2_fS2_fjLj1024ELj1ELj4ELj1ELj16ENS_18Kernel_traits_baseILj1024ES2_S2_fS2_fjLj128EEEEELb1ELb1ELb1ELb1EEEvNS_9BwdParamsE)
        /*0014*/ 	.short	0x0160
        /*0016*/ 	.short	0x0128


	//----- nvinfo : EIATTR_CBANK_PARAM_SIZE
	.align		4
.L_2925:
        /*0018*/ 	.byte	0x03, 0x19
        /*001a*/ 	.short	0x0128


	//----- nvinfo : EIATTR_KPARAM_INFO
	.align		4
        /*001c*/ 	.byte	0x04, 0x17
        /*001e*/ 	.short	(.L_2927 - .L_2926)
.L_2926:
        /*0020*/ 	.word	0x00000000
        /*0024*/ 	.short	0x0000
        /*0026*/ 	.short	0x0000
        /*0028*/ 	.byte	0x00, 0xf0, 0xa1, 0x04


	//----- nvinfo : EIATTR_MAXREG_COUNT
	.align		4
.L_2927:
        /*002c*/ 	.byte	0x03, 0x1b
        /*002e*/ 	.short	0x00ff


	//----- nvinfo : EIATTR_NUM_BARRIERS
	.align		4
        /*0030*/ 	.byte	0x02, 0x4c
        /*0032*/ 	.byte	0x01
	.zero		1


	//----- nvinfo : EIATTR_ANNOTATIONS
	.align		4
        /*0034*/ 	.byte	0x04, 0x55
        /*0036*/ 	.short	(.L_2929 - .L_2928)


	//   ....[0]....
.L_2928:
        /* <DEDUP_REMOVED lines=40> */


	//----- nvinfo : EIATTR_MERCURY_ISA_VERSION
	.align		4
.L_2929:
        /*02a8*/ 	.byte	0x03, 0x5f
        /*02aa*/ 	.short	0x0000


	//----- nvinfo : EIATTR_COOP_GROUP_MASK_REGIDS
	.align		4
        /*02ac*/ 	.byte	0x04, 0x29
        /*02ae*/ 	.short	(.L_2931 - .L_2930)


	//   ....[0]....
.L_2930:
        /*02b0*/ 	.word	0xffffffff


	//   ....[1]....
        /*02b4*/ 	.word	0xffffffff


	//   ....[2]....
        /*02b8*/ 	.word	0xffffffff


	//   ....[3]....
        /*02bc*/ 	.word	0xffffffff


	//   ....[4]....
        /*02c0*/ 	.word	0xffffffff


	//   ....[5]....
        /*02c4*/ 	.word	0xffffffff


	//   ....[6]....
        /*02c8*/ 	.word	0xffffffff


	//   ....[7]....
        /*02cc*/ 	.word	0xffffffff


	//   ....[8]....
        /*02d0*/ 	.word	0xffffffff


	//   ....[9]....
        /*02d4*/ 	.word	0xffffffff


	//   ....[10]....
        /*02d8*/ 	.word	0xffffffff


	//   ....[11]....
        /*02dc*/ 	.word	0xffffffff


	//   ....[12]....
        /*02e0*/ 	.word	0xffffffff


	//   ....[13]....
        /*02e4*/ 	.word	0xffffffff


	//   ....[14]....
        /*02e8*/ 	.word	0xffffffff


	//   ....[15]....
        /*02ec*/ 	.word	0xffffffff


	//   ....[16]....
        /*02f0*/ 	.word	0xffffffff


	//   ....[17]....
        /*02f4*/ 	.word	0xffffffff


	//   ....[18]....
        /*02f8*/ 	.word	0xffffffff


	//   ....[19]....
        /*02fc*/ 	.word	0xffffffff


	//----- nvinfo : EIATTR_COOP_GROUP_INSTR_OFFSETS
	.align		4
.L_2931:
        /*0300*/ 	.byte	0x04, 0x28
        /*0302*/ 	.short	(.L_2933 - .L_2932)


	//   ....[0]....
.L_2932:
        /*0304*/ 	.word	0x00002660


	//   ....[1]....
        /*0308*/ 	.word	0x00002680


	//   ....[2]....
        /*030c*/ 	.word	0x000026b0


	//   ....[3]....
        /*0310*/ 	.word	0x000026d0


	//   ....[4]....
        /*0314*/ 	.word	0x000026f0


	//   ....[5]....
        /*0318*/ 	.word	0x00002710


	//   ....[6]....
        /*031c*/ 	.word	0x00002730


	//   ....[7]....
        /*0320*/ 	.word	0x00002750


	//   ....[8]....
        /*0324*/ 	.word	0x00002760


	//   ....[9]....
        /*0328*/ 	.word	0x00002780


	//   ....[10]....
        /*032c*/ 	.word	0x00007b60


	//   ....[11]....
        /*0330*/ 	.word	0x00007be0


	//   ....[12]....
        /*0334*/ 	.word	0x00007c60


	//   ....[13]....
        /*0338*/ 	.word	0x00007cd0


	//   ....[14]....
        /*033c*/ 	.word	0x00007d50


	//   ....[15]....
        /*0340*/ 	.word	0x00007dc0


	//   ....[16]....
        /*0344*/ 	.word	0x00007e40


	//   ....[17]....
        /*0348*/ 	.word	0x00007eb0


	//   ....[18]....
        /*034c*/ 	.word	0x00007f30


	//   ....[19]....
        /*0350*/ 	.word	0x00007fa0


	//----- nvinfo : EIATTR_EXIT_INSTR_OFFSETS
	.align		4
.L_2933:
        /*0354*/ 	.byte	0x04, 0x1c
        /*0356*/ 	.short	(.L_2935 - .L_2934)


	//   ....[0]....
.L_2934:
        /*0358*/ 	.word	0x00007b00


	//----- nvinfo : EIATTR_MAX_THREADS
	.align		4
.L_2935:
        /*035c*/ 	.byte	0x04, 0x05
        /*035e*/ 	.short	(.L_2937 - .L_2936)
.L_2936:
        /*0360*/ 	.word	0x00000080
        /*0364*/ 	.word	0x00000001
        /*0368*/ 	.word	0x00000001


	//----- nvinfo : EIATTR_CRS_STACK_SIZE
	.align		4
.L_2937:
        /*036c*/ 	.byte	0x04, 0x1e
        /*036e*/ 	.short	(.L_2939 - .L_2938)
.L_2938:
        /*0370*/ 	.word	0x00000000
.L_2939:


//--------------------- .nv.info._ZN10layer_norm13ln_bwd_kernelINS_13Kernel_traitsIf13__nv_bfloat16fS2_fjLj1024ELj1ELj4ELj1ELj16ENS_18Kernel_traits_baseILj1024EfS2_fS2_fjLj128EEEEELb0ELb0ELb0ELb0EEEvNS_9BwdParamsE --------------------------
	.section	.nv.info._ZN10layer_norm13ln_bwd_kernelINS_13Kernel_traitsIf13__nv_bfloat16fS2_fjLj1024ELj1ELj4ELj1ELj16ENS_18Kernel_traits_baseILj1024EfS2_fS2_fjLj128EEEEELb0ELb0ELb0ELb0EEEvNS_9BwdParamsE,"",@"SHT_CUDA_INFO"
	.sectionflags	@""
	.align	4


	//----- nvinfo : EIATTR_CUDA_API_VERSION
	.align		4
        /*0000*/ 	.byte	0x04, 0x37
        /*0002*/ 	.short	(.L_2941 - .L_2940)
.L_2940:
        /*0004*/ 	.word	0x00000082


	//----- nvinfo : EIATTR_SW2861232_WAR
	.align		4
.L_2941:
        /*0008*/ 	.byte	0x01, 0x35
	.zero		2


	//----- nvinfo : EIATTR_PARAM_CBANK
	.align		4
        /*000c*/ 	.byte	0x04, 0x0a
        /*000e*/ 	.short	(.L_2943 - .L_2942)
	.align		4
.L_2942:
        /*0010*/ 	.word	index@(.nv.constant0._ZN10layer_norm13ln_bwd_kernelINS_13Kernel_traitsIf13__nv_bfloat16fS2_fjLj1024ELj1ELj4ELj1ELj16ENS_18Kernel_traits_baseILj1024EfS2_fS2_fjLj128EEEEELb0ELb0ELb0ELb0EEEvNS_9BwdParamsE)
        /*0014*/ 	.short	0x0160
        /*0016*/ 	.short	0x0128


	//----- nvinfo : EIATTR_CBANK_PARAM_SIZE
	.align		4
.L_2943:
        /*0018*/ 	.byte	0x03, 0x19
        /*001a*/ 	.short	0x0128


	//----- nvinfo : EIATTR_KPARAM_INFO
	.align		4
        /*001c*/ 	.byte	0x04, 0x17
        /*001e*/ 	.short	(.L_2945 - .L_2944)
.L_2944:
        /*0020*/ 	.word	0x00000000
        /*0024*/ 	.short	0x0000
        /*0026*/ 	.short	0x0000
        /*0028*/ 	.byte	0x00, 0xf0, 0xa1, 0x04


	//----- nvinfo : EIATTR_MAXREG_COUNT
	.align		4
.L_2945:
        /*002c*/ 	.byte	0x03, 0x1b
        /*002e*/ 	.short	0x00ff


	//----- nvinfo : EIATTR_NUM_BARRIERS
	.align		4
        /*0030*/ 	.byte	0x02, 0x4c
        /*0032*/ 	.byte	0x01
	.zero		1


	//----- nvinfo : EIATTR_MERCURY_ISA_VERSION
	.align		4
        /*0034*/ 	.byte	0x03, 0x5f
        /*0036*/ 	.short	0x0000


	//----- nvinfo : EIATTR_COOP_GROUP_MASK_REGIDS
	.align		4
        /*0038*/ 	.byte	0x04, 0x29
        /*003a*/ 	.short	(.L_2947 - .L_2946)


	//   ....[0]....
.L_2946:
        /*003c*/ 	.word	0xffffffff


	//   ....[1]....
        /*0040*/ 	.word	0xffffffff


	//   ....[2]....
        /*0044*/ 	.word	0xffffffff


	//   ....[3]....
        /*0048*/ 	.word	0xffffffff


	//   ....[4]....
        /*004c*/ 	.word	0xffffffff


	//   ....[5]....
        /*0050*/ 	.word	0xffffffff


	//   ....[6]....
        /*0054*/ 	.word	0xffffffff


	//   ....[7]....
        /*0058*/ 	.word	0xffffffff


	//   ....[8]....
        /*005c*/ 	.word	0xffffffff


	//   ....[9]....
        /*0060*/ 	.word	0xffffffff


	//   ....[10]....
        /*0064*/ 	.word	0xffffffff


	//   ....[11]....
        /*0068*/ 	.word	0xffffffff


	//   ....[12]....
        /*006c*/ 	.word	0xffffffff


	//   ....[13]....
        /*0070*/ 	.word	0xffffffff


	//   ....[14]....
        /*0074*/ 	.word	0xffffffff


	//   ....[15]....
        /*0078*/ 	.word	0xffffffff


	//   ....[16]....
        /*007c*/ 	.word	0xffffffff


	//   ....[17]....
        /*0080*/ 	.word	0xffffffff


	//   ....[18]....
        /*0084*/ 	.word	0xffffffff


	//   ....[19]....
        /*0088*/ 	.word	0xffffffff


	//----- nvinfo : EIATTR_COOP_GROUP_INSTR_OFFSETS
	.align		4
.L_2947:
        /*008c*/ 	.byte	0x04, 0x28
        /*008e*/ 	.short	(.L_2949 - .L_2948)


	//   ....[0]....
.L_2948:
        /*0090*/ 	.word	0x00001a30


	//   ....[1]....
        /*0094*/ 	.word	0x00001a50


	//   ....[2]....
        /*0098*/ 	.word	0x00001a70


	//   ....[3]....
        /*009c*/ 	.word	0x00001a90


	//   ....[4]....
        /*00a0*/ 	.word	0x00001ab0


	//   ....[5]....
        /*00a4*/ 	.word	0x00001ad0


	//   ....[6]....
        /*00a8*/ 	.word	0x00001af0


	//   ....[7]....
        /*00ac*/ 	.word	0x00001b10


	//   ....[8]....
        /*00b0*/ 	.word	0x00001b30


	//   ....[9]....
        /*00b4*/ 	.word	0x00001b50


	//   ....[10]....
        /*00b8*/ 	.word	0x00003cc0


	//   ....[11]....
        /*00bc*/ 	.word	0x00003d40


	//   ....[12]....
        /*00c0*/ 	.word	0x00003dc0


	//   ....[13]....
        /*00c4*/ 	.word	0x00003e30


	//   ....[14]....
        /*00c8*/ 	.word	0x00003eb0


	//   ....[15]....
        /*00cc*/ 	.word	0x00003f20


	//   ....[16]....
        /*00d0*/ 	.word	0x00003fa0


	//   ....[17]....
        /*00d4*/ 	.word	0x00004010


	//   ....[18]....
        /*00d8*/ 	.word	0x00004090


	//   ....[19]....
        /*00dc*/ 	.word	0x00004100


	//----- nvinfo : EIATTR_EXIT_INSTR_OFFSETS
	.align		4
.L_2949:
        /*00e0*/ 	.byte	0x04, 0x1c
        /*00e2*/ 	.short	(.L_2951 - .L_2950)


	//   ....[0]....
.L_2950:
        /*00e4*/ 	.word	0x00003c30


	//   ....[1]....
        /*00e8*/ 	.word	0x00003c60


	//----- nvinfo : EIATTR_MAX_THREADS
	.align		4
.L_2951:
        /*00ec*/ 	.byte	0x04, 0x05
        /*00ee*/ 	.short	(.L_2953 - .L_2952)
.L_2952:
        /*00f0*/ 	.word	0x00000080
        /*00f4*/ 	.word	0x00000001
        /*00f8*/ 	.word	0x00000001


	//----- nvinfo : EIATTR_CRS_STACK_SIZE
	.align		4
.L_2953:
        /*00fc*/ 	.byte	0x04, 0x1e
        /*00fe*/ 	.short	(.L_2955 - .L_2954)
.L_2954:
        /*0100*/ 	.word	0x00000000
.L_2955:


//--------------------- .nv.info._ZN10layer_norm13ln_bwd_kernelINS_13Kernel_traitsIf13__nv_bfloat16fS2_fjLj1024ELj1ELj4ELj1ELj16ENS_18Kernel_traits_baseILj1024EfS2_fS2_fjLj128EEEEELb0ELb0ELb0ELb1EEEvNS_9BwdParamsE --------------------------
	.section	.nv.info._ZN10layer_norm13ln_bwd_kernelINS_13Kernel_traitsIf13__nv_bfloat16fS2_fjLj1024ELj1ELj4ELj1ELj16ENS_18Kernel_traits_baseILj1024EfS2_fS2_fjLj128EEEEELb0ELb0ELb0ELb1EEEvNS_9BwdParamsE,"",@"SHT_CUDA_INFO"
	.sectionflags	@""
	.align	4


	//----- nvinfo : EIATTR_CUDA_API_VERSION
	.align		4
        /*0000*/ 	.byte	0x04, 0x37
        /*0002*/ 	.short	(.L_2957 - .L_2956)
.L_2956:
        /*0004*/ 	.word	0x00000082


	//----- nvinfo : EIATTR_SW2861232_WAR
	.align		4
.L_2957:
        /*0008*/ 	.byte	0x01, 0x35
	.zero		2


	//----- nvinfo : EIATTR_PARAM_CBANK
	.align		4
        /*000c*/ 	.byte	0x04, 0x0a
        /*000e*/ 	.short	(.L_2959 - .L_2958)
	.align		4
.L_2958:
        /*0010*/ 	.word	index@(.nv.constant0._ZN10layer_norm13ln_bwd_kernelINS_13Kernel_traitsIf13__nv_bfloat16fS2_fjLj1024ELj1ELj4ELj1ELj16ENS_18Kernel_traits_baseILj1024EfS2_fS2_fjLj128EEEEELb0ELb0ELb0ELb1EEEvNS_9BwdParamsE)
        /*0014*/ 	.short	0x0160
        /*0016*/ 	.short	0x0128


	//----- nvinfo : EIATTR_CBANK_PARAM_SIZE
	.align		4
.L_2959:
        /*0018*/ 	.byte	0x03, 0x19
        /*001a*/ 	.short	0x0128


	//----- nvinfo : EIATTR_KPARAM_INFO
	.align		4
        /*001c*/ 	.byte	0x04, 0x17
        /*001e*/ 	.short	(.L_2961 - .L_2960)
.L_2960:
        /*0020*/ 	.word	0x00000000
        /*0024*/ 	.short	0x0000
        /*0026*/ 	.short	0x0000
        /*0028*/ 	.byte	0x00, 0xf0, 0xa1, 0x04


	//----- nvinfo : EIATTR_MAXREG_COUNT
	.align		4
.L_2961:
        /*002c*/ 	.byte	0x03, 0x1b
        /*002e*/ 	.short	0x00ff


	//----- nvinfo : EIATTR_NUM_BARRIERS
	.align		4
        /*0030*/ 	.byte	0x02, 0x4c
        /*0032*/ 	.byte	0x01
	.zero		1


	//----- nvinfo : EIATTR_MERCURY_ISA_VERSION
	.align		4
        /*0034*/ 	.byte	0x03, 0x5f
        /*0036*/ 	.short	0x0000


	//----- nvinfo : EIATTR_COOP_GROUP_MASK_REGIDS
	.align		4
        /*0038*/ 	.byte	0x04, 0x29
        /*003a*/ 	.short	(.L_2963 - .L_2962)


	//   ....[0]....
.L_2962:
        /*003c*/ 	.word	0xffffffff


	//   ....[1]....
        /*0040*/ 	.word	0xffffffff


	//   ....[2]....
        /*0044*/ 	.word	0xffffffff


	//   ....[3]....
        /*0048*/ 	.word	0xffffffff


	//   ....[4]....
        /*004c*/ 	.word	0xffffffff


	//   ....[5]....
        /*0050*/ 	.word	0xffffffff


	//   ....[6]....
        /*0054*/ 	.word	0xffffffff


	//   ....[7]....
        /*0058*/ 	.word	0xffffffff


	//   ....[8]....
        /*005c*/ 	.word	0xffffffff


	//   ....[9]....
        /*0060*/ 	.word	0xffffffff


	//   ....[10]....
        /*0064*/ 	.word	0xffffffff


	//   ....[11]....
        /*0068*/ 	.word	0xffffffff


	//   ....[12]....
        /*006c*/ 	.word	0xffffffff


	//   ....[13]....
        /*0070*/ 	.word	0xffffffff


	//   ....[14]....
        /*0074*/ 	.word	0xffffffff


	//   ....[15]....
        /*0078*/ 	.word	0xffffffff


	//   ....[16]....
        /*007c*/ 	.word	0xffffffff


	//   ....[17]....
        /*0080*/ 	.word	0xffffffff


	//   ....[18]....
        /*0084*/ 	.word	0xffffffff


	//   ....[19]....
        /*0088*/ 	.word	0xffffffff


	//----- nvinfo : EIATTR_COOP_GROUP_INSTR_OFFSETS
	.align		4
.L_2963:
        /*008c*/ 	.byte	0x04, 0x28
        /*008e*/ 	.short	(.L_2965 - .L_2964)


	//   ....[0]....
.L_2964:
        /*0090*/ 	.word	0x00001960


	//   ....[1]....
        /*0094*/ 	.word	0x00001980


	//   ....[2]....
        /*0098*/ 	.word	0x000019a0


	//   ....[3]....
        /*009c*/ 	.word	0x000019c0


	//   ....[4]....
        /*00a0*/ 	.word	0x000019e0


	//   ....[5]....
        /*00a4*/ 	.word	0x00001a00


	//   ....[6]....
        /*00a8*/ 	.word	0x00001a20


	//   ....[7]....
        /*00ac*/ 	.word	0x00001a40


	//   ....[8]....
        /*00b0*/ 	.word	0x00001a60


	//   ....[9]....
        /*00b4*/ 	.word	0x00001a80


	//   ....[10]....
        /*00b8*/ 	.word	0x000039d0


	//   ....[11]....
        /*00bc*/ 	.word	0x00003a50


	//   ....[12]....
        /*00c0*/ 	.word	0x00003ad0


	//   ....[13]....
        /*00c4*/ 	.word	0x00003b40


	//   ....[14]....
        /*00c8*/ 	.word	0x00003bc0


	//   ....[15]....
        /*00cc*/ 	.word	0x00003c30


	//   ....[16]....
        /*00d0*/ 	.word	0x00003cb0


	//   ....[17]....
        /*00d4*/ 	.word	0x00003d20


	//   ....[18]....
        /*00d8*/ 	.word	0x00003da0


	//   ....[19]....
        /*00dc*/ 	.word	0x00003e10


	//----- nvinfo : EIATTR_EXIT_INSTR_OFFSETS
	.align		4
.L_2965:
        /*00e0*/ 	.byte	0x04, 0x1c
        /*00e2*/ 	.short	(.L_2967 - .L_2966)


	//   ....[0]....
.L_2966:
        /*00e4*/ 	.word	0x00003970


	//----- nvinfo : EIATTR_MAX_THREADS
	.align		4
.L_2967:
        /*00e8*/ 	.byte	0x04, 0x05
        /*00ea*/ 	.short	(.L_2969 - .L_2968)
.L_2968:
        /*00ec*/ 	.word	0x00000080
        /*00f0*/ 	.word	0x00000001
        /*00f4*/ 	.word	0x00000001


	//----- nvinfo : EIATTR_CRS_STACK_SIZE
	.align		4
.L_2969:
        /*00f8*/ 	.byte	0x04, 0x1e
        /*00fa*/ 	.short	(.L_2971 - .L_2970)
.L_2970:
        /*00fc*/ 	.word	0x00000000
.L_2971:


//--------------------- .nv.info._ZN10layer_norm13ln_bwd_kernelINS_13Kernel_traitsIf13__nv_bfloat16fS2_fjLj1024ELj1ELj4ELj1ELj16ENS_18Kernel_traits_baseILj1024EfS2_fS2_fjLj128EEEEELb0ELb0ELb1ELb0EEEvNS_9BwdParamsE --------------------------
	.section	.nv.info._ZN10layer_norm13ln_bwd_kernelINS_13Kernel_traitsIf13__nv_bfloat16fS2_fjLj1024ELj1ELj4ELj1ELj16ENS_18Kernel_traits_baseILj1024EfS2_fS2_fjLj128EEEEELb0ELb0ELb1ELb0EEEvNS_9BwdParamsE,"",@"SHT_CUDA_INFO"
	.sectionflags	@""
	.align	4


	//----- nvinfo : EIATTR_CUDA_API_VERSION
	.align		4
        /*0000*/ 	.byte	0x04, 0x37
        /*0002*/ 	.short	(.L_2973 - .L_2972)
.L_2972:
        /*0004*/ 	.word	0x00000082


	//----- nvinfo : EIATTR_SW2861232_WAR
	.align		4
.L_2973:
        /*0008*/ 	.byte	0x01, 0x35
	.zero		2


	//----- nvinfo : EIATTR_PARAM_CBANK
	.align		4
        /*000c*/ 	.byte	0x04, 0x0a
        /*000e*/ 	.short	(.L_2975 - .L_2974)
	.align		4
.L_2974:
        /*0010*/ 	.word	index@(.nv.constant0._ZN10layer_norm13ln_bwd_kernelINS_13Kernel_traitsIf13__nv_bfloat16fS2_fjLj1024ELj1ELj4ELj1ELj16ENS_18Kernel_traits_baseILj1024EfS2_fS2_fjLj128EEEEELb0ELb0ELb1ELb0EEEvNS_9BwdParamsE)
        /*0014*/ 	.short	0x0160
        /*0016*/ 	.short	0x0128


	//----- nvinfo : EIATTR_CBANK_PARAM_SIZE
	.align		4
.L_2975:
        /*0018*/ 	.byte	0x03, 0x19
        /*001a*/ 	.short	0x0128


	//----- nvinfo : EIATTR_KPARAM_INFO
	.align		4
        /*001c*/ 	.byte	0x04, 0x17
        /*001e*/ 	.short	(.L_2977 - .L_2976)
.L_2976:
        /*0020*/ 	.word	0x00000000
        /*0024*/ 	.short	0x0000
        /*0026*/ 	.short	0x0000
        /*0028*/ 	.byte	0x00, 0xf0, 0xa1, 0x04


	//----- nvinfo : EIATTR_MAXREG_COUNT
	.align		4
.L_2977:
        /*002c*/ 	.byte	0x03, 0x1b
        /*002e*/ 	.short	0x00ff


	//----- nvinfo : EIATTR_NUM_BARRIERS
	.align		4
        /*0030*/ 	.byte	0x02, 0x4c
        /*0032*/ 	.byte	0x01
	.zero		1


	//----- nvinfo : EIATTR_MERCURY_ISA_VERSION
	.align		4
        /*0034*/ 	.byte	0x03, 0x5f
        /*0036*/ 	.short	0x0000


	//----- nvinfo : EIATTR_COOP_GROUP_MASK_REGIDS
	.align		4
        /*0038*/ 	.byte	0x04, 0x29
        /*003a*/ 	.short	(.L_2979 - .L_2978)


	//   ....[0]....
.L_2978:
        /*003c*/ 	.word	0xffffffff


	//   ....[1]....
        /*0040*/ 	.word	0xffffffff


	//   ....[2]....
        /*0044*/ 	.word	0xffffffff


	//   ....[3]....
        /*0048*/ 	.word	0xffffffff


	//   ....[4]....
        /*004c*/ 	.word	0xffffffff


	//   ....[5]....
        /*0050*/ 	.word	0xffffffff


	//   ....[6]....
        /*0054*/ 	.word	0xffffffff


	//   ....[7]....
        /*0058*/ 	.word	0xffffffff


	//   ....[8]....
        /*005c*/ 	.word	0xffffffff


	//   ....[9]....
        /*0060*/ 	.word	0xffffffff


	//   ....[10]....
        /*0064*/ 	.word	0xffffffff


	//   ....[11]....
        /*0068*/ 	.word	0xffffffff


	//   ....[12]....
        /*006c*/ 	.word	0xffffffff


	//   ....[13]....
        /*0070*/ 	.word	0xffffffff


	//   ....[14]....
        /*0074*/ 	.word	0xffffffff


	//   ....[15]....
        /*0078*/ 	.word	0xffffffff


	//   ....[16]....
        /*007c*/ 	.word	0xffffffff


	//   ....[17]....
        /*0080*/ 	.word	0xffffffff


	//   ....[18]....
        /*0084*/ 	.word	0xffffffff


	//   ....[19]....
        /*0088*/ 	.word	0xffffffff


	//----- nvinfo : EIATTR_COOP_GROUP_INSTR_OFFSETS
	.align		4
.L_2979:
        /*008c*/ 	.byte	0x04, 0x28
        /*008e*/ 	.short	(.L_2981 - .L_2980)


	//   ....[0]....
.L_2980:
        /*0090*/ 	.word	0x00001cd0


	//   ....[1]....
        /*0094*/ 	.word	0x00001cf0


	//   ....[2]....
        /*0098*/ 	.word	0x00001d10


	//   ....[3]....
        /*009c*/ 	.word	0x00001d30


	//   ....[4]....
        /*00a0*/ 	.word	0x00001d50


	//   ....[5]....
        /*00a4*/ 	.word	0x00001d70


	//   ....[6]....
        /*00a8*/ 	.word	0x00001d90


	//   ....[7]....
        /*00ac*/ 	.word	0x00001db0


	//   ....[8]....
        /*00b0*/ 	.word	0x00001dd0


	//   ....[9]....
        /*00b4*/ 	.word	0x00001df0


	//   ....[10]....
        /*00b8*/ 	.word	0x00005330


	//   ....[11]....
        /*00bc*/ 	.word	0x000053b0


	//   ....[12]....
        /*00c0*/ 	.word	0x00005430


	//   ....[13]....
        /*00c4*/ 	.word	0x000054a0


	//   ....[14]....
        /*00c8*/ 	.word	0x00005520


	//   ....[15]....
        /*00cc*/ 	.word	0x00005590


	//   ....[16]....
        /*00d0*/ 	.word	0x00005610


	//   ....[17]....
        /*00d4*/ 	.word	0x00005680


	//   ....[18]....
        /*00d8*/ 	.word	0x00005700


	//   ....[19]....
        /*00dc*/ 	.word	0x00005770


	//----- nvinfo : EIATTR_EXIT_INSTR_OFFSETS
	.align		4
.L_2981:
        /*00e0*/ 	.byte	0x04, 0x1c
        /*00e2*/ 	.short	(.L_2983 - .L_2982)


	//   ....[0]....
.L_2982:
        /*00e4*/ 	.word	0x000052a0


	//   ....[1]....
        /*00e8*/ 	.word	0x000052d0


	//----- nvinfo : EIATTR_MAX_THREADS
	.align		4
.L_2983:
        /*00ec*/ 	.byte	0x04, 0x05
        /*00ee*/ 	.short	(.L_2985 - .L_2984)
.L_2984:
        /*00f0*/ 	.word	0x00000080
        /*00f4*/ 	.word	0x00000001
        /*00f8*/ 	.word	0x00000001


	//----- nvinfo : EIATTR_CRS_STACK_SIZE
	.align		4
.L_2985:
        /*00fc*/ 	.byte	0x04, 0x1e
        /*00fe*/ 	.short	(.L_2987 - .L_2986)
.L_2986:
        /*0100*/ 	.word	0x00000000
.L_2987:


//--------------------- .nv.info._ZN10layer_norm13ln_bwd_kernelINS_13Kernel_traitsIf13__nv_bfloat16fS2_fjLj1024ELj1ELj4ELj1ELj16ENS_18Kernel_traits_baseILj1024EfS2_fS2_fjLj128EEEEELb0ELb0ELb1ELb1EEEvNS_9BwdParamsE --------------------------
	.section	.nv.info._ZN10layer_norm13ln_bwd_kernelINS_13Kernel_traitsIf13__nv_bfloat16fS2_fjLj1024ELj1ELj4ELj1ELj16ENS_18Kernel_traits_baseILj1024EfS2_fS2_fjLj128EEEEELb0ELb0ELb1ELb1EEEvNS_9BwdParamsE,"",@"SHT_CUDA_INFO"
	.sectionflags	@""
	.align	4


	//----- nvinfo : EIATTR_CUDA_API_VERSION
	.align		4
        /*0000*/ 	.byte	0x04, 0x37
        /*0002*/ 	.short	(.L_2989 - .L_2988)
.L_2988:
        /*0004*/ 	.word	0x00000082


	//----- nvinfo : EIATTR_SW2861232_WAR
	.align		4
.L_2989:
        /*0008*/ 	.byte	0x01, 0x35
	.zero		2


	//----- nvinfo : EIATTR_PARAM_CBANK
	.align		4
        /*000c*/ 	.byte	0x04, 0x0a
        /*000e*/ 	.short	(.L_2991 - .L_2990)
	.align		4
.L_2990:
        /*0010*/ 	.word	index@(.nv.constant0._ZN10layer_norm13ln_bwd_kernelINS_13Kernel_traitsIf13__nv_bfloat16fS2_fjLj1024ELj1ELj4ELj1ELj16ENS_18Kernel_traits_baseILj1024EfS2_fS2_fjLj128EEEEELb0ELb0ELb1ELb1EEEvNS_9BwdParamsE)
        /*0014*/ 	.short	0x0160
        /*0016*/ 	.short	0x0128


	//----- nvinfo : EIATTR_CBANK_PARAM_SIZE
	.align		4
.L_2991:
        /*0018*/ 	.byte	0x03, 0x19
        /*001a*/ 	.short	0x0128


	//----- nvinfo : EIATTR_KPARAM_INFO
	.align		4
        /*001c*/ 	.byte	0x04, 0x17
        /*001e*/ 	.short	(.L_2993 - .L_2992)
.L_2992:
        /*0020*/ 	.word	0x00000000
        /*0024*/ 	.short	0x0000
        /*0026*/ 	.short	0x0000
        /*0028*/ 	.byte	0x00, 0xf0, 0xa1, 0x04


	//----- nvinfo : EIATTR_MAXREG_COUNT
	.align		4
.L_2993:
        /*002c*/ 	.byte	0x03, 0x1b
        /*002e*/ 	.short	0x00ff


	//----- nvinfo : EIATTR_NUM_BARRIERS
	.align		4
        /*0030*/ 	.byte	0x02, 0x4c
        /*0032*/ 	.byte	0x01
	.zero		1


	//----- nvinfo : EIATTR_MERCURY_ISA_VERSION
	.align		4
        /*0034*/ 	.byte	0x03, 0x5f
        /*0036*/ 	.short	0x0000


	//----- nvinfo : EIATTR_COOP_GROUP_MASK_REGIDS
	.align		4
        /*0038*/ 	.byte	0x04, 0x29
        /*003a*/ 	.short	(.L_2995 - .L_2994)


	//   ....[0]....
.L_2994:
        /*003c*/ 	.word	0xffffffff


	//   ....[1]....
        /*0040*/ 	.word	0xffffffff


	//   ....[2]....
        /*0044*/ 	.word	0xffffffff


	//   ....[3]....
        /*0048*/ 	.word	0xffffffff


	//   ....[4]....
        /*004c*/ 	.word	0xffffffff


	//   ....[5]....
        /*0050*/ 	.word	0xffffffff


	//   ....[6]....
        /*0054*/ 	.word	0xffffffff


	//   ....[7]....
        /*0058*/ 	.word	0xffffffff


	//   ....[8]....
        /*005c*/ 	.word	0xffffffff


	//   ....[9]....
        /*0060*/ 	.word	0xffffffff


	//   ....[10]....
        /*0064*/ 	.word	0xffffffff


	//   ....[11]....
        /*0068*/ 	.word	0xffffffff


	//   ....[12]....
        /*006c*/ 	.word	0xffffffff


	//   ....[13]....
        /*0070*/ 	.word	0xffffffff


	//   ....[14]....
        /*0074*/ 	.word	0xffffffff


	//   ....[15]....
        /*0078*/ 	.word	0xffffffff


	//   ....[16]....
        /*007c*/ 	.word	0xffffffff


	//   ....[17]....
        /*0080*/ 	.word	0xffffffff


	//   ....[18]....
        /*0084*/ 	.word	0xffffffff


	//   ....[19]....
        /*0088*/ 	.word	0xffffffff


	//----- nvinfo : EIATTR_COOP_GROUP_INSTR_OFFSETS
	.align		4
.L_2995:
        /*008c*/ 	.byte	0x04, 0x28
        /*008e*/ 	.short	(.L_2997 - .L_2996)


	//   ....[0]....
.L_2996:
        /*0090*/ 	.word	0x00001a90


	//   ....[1]....
        /*0094*/ 	.word	0x00001ab0


	//   ....[2]....
        /*0098*/ 	.word	0x00001ad0


	//   ....[3]....
        /*009c*/ 	.word	0x00001af0


	//   ....[4]....
        /*00a0*/ 	.word	0x00001b10


	//   ....[5]....
        /*00a4*/ 	.word	0x00001b30


	//   ....[6]....
        /*00a8*/ 	.word	0x00001b50


	//   ....[7]....
        /*00ac*/ 	.word	0x00001b70


	//   ....[8]....
        /*00b0*/ 	.word	0x00001b90


	//   ....[9]....
        /*00b4*/ 	.word	0x00001bb0


	//   ....[10]....
        /*00b8*/ 	.word	0x00004ac0


	//   ....[11]....
        /*00bc*/ 	.word	0x00004b40


	//   ....[12]....
        /*00c0*/ 	.word	0x00004bc0


	//   ....[13]....
        /*00c4*/ 	.word	0x00004c30


	//   ....[14]....
        /*00c8*/ 	.word	0x00004cb0


	//   ....[15]....
        /*00cc*/ 	.word	0x00004d20


	//   ....[16]....
        /*00d0*/ 	.word	0x00004da0


	//   ....[17]....
        /*00d4*/ 	.word	0x00004e10


	//   ....[18]....
        /*00d8*/ 	.word	0x00004e90


	//   ....[19]....
        /*00dc*/ 	.word	0x00004f00


	//----- nvinfo : EIATTR_EXIT_INSTR_OFFSETS
	.align		4
.L_2997:
        /*00e0*/ 	.byte	0x04, 0x1c
        /*00e2*/ 	.short	(.L_2999 - .L_2998)


	//   ....[0]....
.L_2998:
        /*00e4*/ 	.word	0x00004a60


	//----- nvinfo : EIATTR_MAX_THREADS
	.align		4
.L_2999:
        /*00e8*/ 	.byte	0x04, 0x05
        /*00ea*/ 	.short	(.L_3001 - .L_3000)
.L_3000:
        /*00ec*/ 	.word	0x00000080
        /*00f0*/ 	.word	0x00000001
        /*00f4*/ 	.word	0x00000001


	//----- nvinfo : EIATTR_CRS_STACK_SIZE
	.align		4
.L_3001:
        /*00f8*/ 	.byte	0x04, 0x1e
        /*00fa*/ 	.short	(.L_3003 - .L_3002)
.L_3002:
        /*00fc*/ 	.word	0x00000000
.L_3003:


//--------------------- .nv.info._ZN10layer_norm13ln_bwd_kernelINS_13Kernel_traitsIf13__nv_bfloat16fS2_fjLj1024ELj1ELj4ELj1ELj16ENS_18Kernel_traits_baseILj1024EfS2_fS2_fjLj128EEEEELb0ELb1ELb0ELb0EEEvNS_9BwdParamsE --------------------------
	.section	.nv.info._ZN10layer_norm13ln_bwd_kernelINS_13Kernel_traitsIf13__nv_bfloat16fS2_fjLj1024ELj1ELj4ELj1ELj16ENS_18Kernel_traits_baseILj1024EfS2_fS2_fjLj128EEEEELb0ELb1ELb0ELb0EEEvNS_9BwdParamsE,"",@"SHT_CUDA_INFO"
	.sectionflags	@""
	.align	4


	//----- nvinfo : EIATTR_CUDA_API_VERSION
	.align		4
        /*0000*/ 	.byte	0x04, 0x37
        /*0002*/ 	.short	(.L_3005 - .L_3004)
.L_3004:
        /*0004*/ 	.word	0x00000082


	//----- nvinfo : EIATTR_SW2861232_WAR
	.align		4
.L_3005:
        /*0008*/ 	.byte	0x01, 0x35
	.zero		2


	//----- nvinfo : EIATTR_PARAM_CBANK
	.align		4
        /*000c*/ 	.byte	0x04, 0x0a
        /*000e*/ 	.short	(.L_3007 - .L_3006)
	.align		4
.L_3006:
        /*0010*/ 	.word	index@(.nv.constant0._ZN10layer_norm13ln_bwd_kernelINS_13Kernel_traitsIf13__nv_bfloat16fS2_fjLj1024ELj1ELj4ELj1ELj16ENS_18Kernel_traits_baseILj1024EfS2_fS2_fjLj128EEEEELb0ELb1ELb0ELb0EEEvNS_9BwdParamsE)
        /*0014*/ 	.short	0x0160
        /*0016*/ 	.short	0x0128


	//----- nvinfo : EIATTR_CBANK_PARAM_SIZE
	.align		4
.L_3007:
        /*0018*/ 	.byte	0x03, 0x19
        /*001a*/ 	.short	0x0128


	//----- nvinfo : EIATTR_KPARAM_INFO
	.align		4
        /*001c*/ 	.byte	0x04, 0x17
        /*001e*/ 	.short	(.L_3009 - .L_3008)
.L_3008:
        /*0020*/ 	.word	0x00000000
        /*0024*/ 	.short	0x0000
        /*0026*/ 	.short	0x0000
        /*0028*/ 	.byte	0x00, 0xf0, 0xa1, 0x04


	//----- nvinfo : EIATTR_MAXREG_COUNT
	.align		4
.L_3009:
        /*002c*/ 	.byte	0x03, 0x1b
        /*002e*/ 	.short	0x00ff


	//----- nvinfo : EIATTR_NUM_BARRIERS
	.align		4
        /*0030*/ 	.byte	0x02, 0x4c
        /*0032*/ 	.byte	0x01
	.zero		1


	//----- nvinfo : EIATTR_ANNOTATIONS
	.align		4
        /*0034*/ 	.byte	0x04, 0x55
        /*0036*/ 	.short	(.L_3011 - .L_3010)


	//   ....[0]....
.L_3010:
        /* <DEDUP_REMOVED lines=33> */


	//----- nvinfo : EIATTR_MERCURY_ISA_VERSION
	.align		4
.L_3011:
        /*0238*/ 	.byte	0x03, 0x5f
        /*023a*/ 	.short	0x0000


	//----- nvinfo : EIATTR_COOP_GROUP_MASK_REGIDS
	.align		4
        /*023c*/ 	.byte	0x04, 0x29
        /*023e*/ 	.short	(.L_3013 - .L_3012)


	//   ....[0]....
.L_3012:
        /*0240*/ 	.word	0xffffffff


	//   ....[1]....
        /*0244*/ 	.word	0xffffffff


	//   ....[2]....
        /*0248*/ 	.word	0xffffffff


	//   ....[3]....
        /*024c*/ 	.word	0xffffffff


	//   ....[4]....
        /*0250*/ 	.word	0xffffffff


	//   ....[5]....
        /*0254*/ 	.word	0xffffffff


	//   ....[6]....
        /*0258*/ 	.word	0xffffffff


	//   ....[7]....
        /*025c*/ 	.word	0xffffffff


	//   ....[8]....
        /*0260*/ 	.word	0xffffffff


	//   ....[9]....
        /*0264*/ 	.word	0xffffffff


	//   ....[10]....
        /*0268*/ 	.word	0xffffffff


	//   ....[11]....
        /*026c*/ 	.word	0xffffffff


	//   ....[12]....
        /*0270*/ 	.word	0xffffffff


	//   ....[13]....
        /*0274*/ 	.word	0xffffffff


	//   ....[14]....
        /*0278*/ 	.word	0xffffffff


	//   ....[15]....
        /*027c*/ 	.word	0xffffffff


	//   ....[16]....
        /*0280*/ 	.word	0xffffffff


	//   ....[17]....
        /*0284*/ 	.word	0xffffffff


	//   ....[18]....
        /*0288*/ 	.word	0xffffffff


	//   ....[19]....
        /*028c*/ 	.word	0xffffffff


	//----- nvinfo : EIATTR_COOP_GROUP_INSTR_OFFSETS
	.align		4
.L_3013:
        /*0290*/ 	.byte	0x04, 0x28
        /*0292*/ 	.short	(.L_3015 - .L_3014)


	//   ....[0]....
.L_3014:
        /*0294*/ 	.word	0x00001ed0


	//   ....[1]....
        /*0298*/ 	.word	0x00001f00


	//   ....[2]....
        /*029c*/ 	.word	0x00001f10


	//   ....[3]....
        /*02a0*/ 	.word	0x00001f40


	//   ....[4]....
        /*02a4*/ 	.word	0x00001f60


	//   ....[5]....
        /*02a8*/ 	.word	0x00001f80


	//   ....[6]....
        /*02ac*/ 	.word	0x00001fa0


	//   ....[7]....
        /*02b0*/ 	.word	0x00001fc0


	//   ....[8]....
        /*02b4*/ 	.word	0x00001fd0


	//   ....[9]....
        /*02b8*/ 	.word	0x00001ff0


	//   ....[10]....
        /*02bc*/ 	.word	0x00005250


	//   ....[11]....
        /*02c0*/ 	.word	0x000052d0


	//   ....[12]....
        /*02c4*/ 	.word	0x00005350


	//   ....[13]....
        /*02c8*/ 	.word	0x000053c0


	//   ....[14]....
        /*02cc*/ 	.word	0x00005440


	//   ....[15]....
        /*02d0*/ 	.word	0x000054b0


	//   ....[16]....
        /*02d4*/ 	.word	0x00005530


	//   ....[17]....
        /*02d8*/ 	.word	0x000055a0


	//   ....[18]....
        /*02dc*/ 	.word	0x00005620


	//   ....[19]....
        /*02e0*/ 	.word	0x00005690


	//----- nvinfo : EIATTR_EXIT_INSTR_OFFSETS
	.align		4
.L_3015:
        /*02e4*/ 	.byte	0x04, 0x1c
        /*02e6*/ 	.short	(.L_3017 - .L_3016)


	//   ....[0]....
.L_3016:
        /*02e8*/ 	.word	0x00005170


	//   ....[1]....
        /*02ec*/ 	.word	0x000051f0


	//----- nvinfo : EIATTR_MAX_THREADS
	.align		4
.L_3017:
        /*02f0*/ 	.byte	0x04, 0x05
        /*02f2*/ 	.short	(.L_3019 - .L_3018)
.L_3018:
        /*02f4*/ 	.word	0x00000080
        /*02f8*/ 	.word	0x00000001
        /*02fc*/ 	.word	0x00000001


	//----- nvinfo : EIATTR_CRS_STACK_SIZE
	.align		4
.L_3019:
        /*0300*/ 	.byte	0x04, 0x1e
        /*0302*/ 	.short	(.L_3021 - .L_3020)
.L_3020:
        /*0304*/ 	.word	0x00000000
.L_3021:


//--------------------- .nv.info._ZN10layer_norm13ln_bwd_kernelINS_13Kernel_traitsIf13__nv_bfloat16fS2_fjLj1024ELj1ELj4ELj1ELj16ENS_18Kernel_traits_baseILj1024EfS2_fS2_fjLj128EEEEELb0ELb1ELb0ELb1EEEvNS_9BwdParamsE --------------------------
	.section	.nv.info._ZN10layer_norm13ln_bwd_kernelINS_13Kernel_traitsIf13__nv_bfloat16fS2_fjLj1024ELj1ELj4ELj1ELj16ENS_18Kernel_traits_baseILj1024EfS2_fS2_fjLj128EEEEELb0ELb1ELb0ELb1EEEvNS_9BwdParamsE,"",@"SHT_CUDA_INFO"
	.sectionflags	@""
	.align	4


	//----- nvinfo : EIATTR_CUDA_API_VERSION
	.align		4
        /*0000*/ 	.byte	0x04, 0x37
        /*0002*/ 	.short	(.L_3023 - .L_3022)
.L_3022:
        /*0004*/ 	.word	0x00000082


	//----- nvinfo : EIATTR_SW2861232_WAR
	.align		4
.L_3023:
        /*0008*/ 	.byte	0x01, 0x35
	.zero		2


	//----- nvinfo : EIATTR_PARAM_CBANK
	.align		4
        /*000c*/ 	.byte	0x04, 0x0a
        /*000e*/ 	.short	(.L_3025 - .L_3024)
	.align		4
.L_3024:
        /*0010*/ 	.word	index@(.nv.constant0._ZN10layer_norm13ln_bwd_kernelINS_13Kernel_traitsIf13__nv_bfloat16fS2_fjLj1024ELj1ELj4ELj1ELj16ENS_18Kernel_traits_baseILj1024EfS2_fS2_fjLj128EEEEELb0ELb1ELb0ELb1EEEvNS_9BwdParamsE)
        /*0014*/ 	.short	0x0160
        /*0016*/ 	.short	0x0128


	//----- nvinfo : EIATTR_CBANK_PARAM_SIZE
	.align		4
.L_3025:
        /*0018*/ 	.byte	0x03, 0x19
        /*001a*/ 	.short	0x0128


	//----- nvinfo : EIATTR_KPARAM_INFO
	.align		4
        /*001c*/ 	.byte	0x04, 0x17
        /*001e*/ 	.short	(.L_3027 - .L_3026)
.L_3026:
        /*0020*/ 	.word	0x00000000
        /*0024*/ 	.short	0x0000
        /*0026*/ 	.short	0x0000
        /*0028*/ 	.byte	0x00, 0xf0, 0xa1, 0x04


	//----- nvinfo : EIATTR_MAXREG_COUNT
	.align		4
.L_3027:
        /*002c*/ 	.byte	0x03, 0x1b
        /*002e*/ 	.short	0x00ff


	//----- nvinfo : EIATTR_NUM_BARRIERS
	.align		4
        /*0030*/ 	.byte	0x02, 0x4c
        /*0032*/ 	.byte	0x01
	.zero		1


	//----- nvinfo : EIATTR_ANNOTATIONS
	.align		4
        /*0034*/ 	.byte	0x04, 0x55
        /*0036*/ 	.short	(.L_3029 - .L_3028)


	//   ....[0]....
.L_3028:
        /* <DEDUP_REMOVED lines=51> */
        /*035c*/ 	.byte	0xe0, 0x39, 0x00, 0x00


	//----- nvinfo : EIATTR_MERCURY_ISA_VERSION
	.align		4
.L_3029:
        /*0360*/ 	.byte	0x03, 0x5f
        /*0362*/ 	.short	0x0000


	//----- nvinfo : EIATTR_COOP_GROUP_MASK_REGIDS
	.align		4
        /*0364*/ 	.byte	0x04, 0x29
        /*0366*/ 	.short	(.L_3031 - .L_3030)


	//   ....[0]....
.L_3030:
        /*0368*/ 	.word	0xffffffff


	//   ....[1]....
        /*036c*/ 	.word	0xffffffff


	//   ....[2]....
        /*0370*/ 	.word	0xffffffff


	//   ....[3]....
        /*0374*/ 	.word	0xffffffff


	//   ....[4]....
        /*0378*/ 	.word	0xffffffff


	//   ....[5]....
        /*037c*/ 	.word	0xffffffff


	//   ....[6]....
        /*0380*/ 	.word	0xffffffff


	//   ....[7]....
        /*0384*/ 	.word	0xffffffff


	//   ....[8]....
        /*0388*/ 	.word	0xffffffff


	//   ....[9]....
        /*038c*/ 	.word	0xffffffff


	//   ....[10]....
        /*0390*/ 	.word	0xffffffff


	//   ....[11]....
        /*0394*/ 	.word	0xffffffff


	//   ....[12]....
        /*0398*/ 	.word	0xffffffff


	//   ....[13]....
        /*039c*/ 	.word	0xffffffff


	//   ....[14]....
        /*03a0*/ 	.word	0xffffffff


	//   ....[15]....
        /*03a4*/ 	.word	0xffffffff


	//   ....[16]....
        /*03a8*/ 	.word	0xffffffff


	//   ....[17]....
        /*03ac*/ 	.word	0xffffffff


	//   ....[18]....
        /*03b0*/ 	.word	0xffffffff


	//   ....[19]....
        /*03b4*/ 	.word	0xffffffff


	//----- nvinfo : EIATTR_COOP_GROUP_INSTR_OFFSETS
	.align		4
.L_3031:
        /*03b8*/ 	.byte	0x04, 0x28
        /*03ba*/ 	.short	(.L_3033 - .L_3032)


	//   ....[0]....
.L_3032:
        /*03bc*/ 	.word	0x00001da0


	//   ....[1]....
        /*03c0*/ 	.word	0x00001dc0


	//   ....[2]....
        /*03c4*/ 	.word	0x00001df0


	//   ....[3]....
        /*03c8*/ 	.word	0x00001e10


	//   ....[4]....
        /*03cc*/ 	.word	0x00001e30


	//   ....[5]....
        /*03d0*/ 	.word	0x00001e50


	//   ....[6]....
        /*03d4*/ 	.word	0x00001e70


	//   ....[7]....
        /*03d8*/ 	.word	0x00001e90


	//   ....[8]....
        /*03dc*/ 	.word	0x00001ea0


	//   ....[9]....
        /*03e0*/ 	.word	0x00001ec0


	//   ....[10]....
        /*03e4*/ 	.word	0x00004ee0


	//   ....[11]....
        /*03e8*/ 	.word	0x00004f60


	//   ....[12]....
        /*03ec*/ 	.word	0x00004fe0


	//   ....[13]....
        /*03f0*/ 	.word	0x00005050


	//   ....[14]....
        /*03f4*/ 	.word	0x000050d0


	//   ....[15]....
        /*03f8*/ 	.word	0x00005140


	//   ....[16]....
        /*03fc*/ 	.word	0x000051c0


	//   ....[17]....
        /*0400*/ 	.word	0x00005230


	//   ....[18]....
        /*0404*/ 	.word	0x000052b0


	//   ....[19]....
        /*0408*/ 	.word	0x00005320


	//----- nvinfo : EIATTR_EXIT_INSTR_OFFSETS
	.align		4
.L_3033:
        /*040c*/ 	.byte	0x04, 0x1c
        /*040e*/ 	.short	(.L_3035 - .L_3034)


	//   ....[0]....
.L_3034:
        /*0410*/ 	.word	0x00004e80


	//----- nvinfo : EIATTR_MAX_THREADS
	.align		4
.L_3035:
        /*0414*/ 	.byte	0x04, 0x05
        /*0416*/ 	.short	(.L_3037 - .L_3036)
.L_3036:
        /*0418*/ 	.word	0x00000080
        /*041c*/ 	.word	0x00000001
        /*0420*/ 	.word	0x00000001


	//----- nvinfo : EIATTR_CRS_STACK_SIZE
	.align		4
.L_3037:
        /*0424*/ 	.byte	0x04, 0x1e
        /*0426*/ 	.short	(.L_3039 - .L_3038)
.L_3038:
        /*0428*/ 	.word	0x00000000
.L_3039:


//--------------------- .nv.info._ZN10layer_norm13ln_bwd_kernelINS_13Kernel_traitsIf13__nv_bfloat16fS2_fjLj1024ELj1ELj4ELj1ELj16ENS_18Kernel_traits_baseILj1024EfS2_fS2_fjLj128EEEEELb0ELb1ELb1ELb0EEEvNS_9BwdParamsE --------------------------
	.section	.nv.info._ZN10layer_norm13ln_bwd_kernelINS_13Kernel_traitsIf13__nv_bfloat16fS2_fjLj1024ELj1ELj4ELj1ELj16ENS_18Kernel_traits_baseILj1024EfS2_fS2_fjLj128EEEEELb0ELb1ELb1ELb0EEEvNS_9BwdParamsE,"",@"SHT_CUDA_INFO"
	.sectionflags	@""
	.align	4


	//----- nvinfo : EIATTR_CUDA_API_VERSION
	.align		4
        /*0000*/ 	.byte	0x04, 0x37
        /*0002*/ 	.short	(.L_3041 - .L_3040)
.L_3040:
        /*0004*/ 	.word	0x00000082


	//----- nvinfo : EIATTR_SW2861232_WAR
	.align		4
.L_3041:
        /*0008*/ 	.byte	0x01, 0x35
	.zero		2


	//----- nvinfo : EIATTR_PARAM_CBANK
	.align		4
        /*000c*/ 	.byte	0x04, 0x0a
        /*000e*/ 	.short	(.L_3043 - .L_3042)
	.align		4
.L_3042:
        /*0010*/ 	.word	index@(.nv.constant0._ZN10layer_norm13ln_bwd_kernelINS_13Kernel_traitsIf13__nv_bfloat16fS2_fjLj1024ELj1ELj4ELj1ELj16ENS_18Kernel_traits_baseILj1024EfS2_fS2_fjLj128EEEEELb0ELb1ELb1ELb0EEEvNS_9BwdParamsE)
        /*0014*/ 	.short	0x0160
        /*0016*/ 	.short	0x0128


	//----- nvinfo : EIATTR_CBANK_PARAM_SIZE
	.align		4
.L_3043:
        /*0018*/ 	.byte	0x03, 0x19
        /*001a*/ 	.short	0x0128


	//----- nvinfo : EIATTR_KPARAM_INFO
	.align		4
        /*001c*/ 	.byte	0x04, 0x17
        /*001e*/ 	.short	(.L_3045 - .L_3044)
.L_3044:
        /*0020*/ 	.word	0x00000000
        /*0024*/ 	.short	0x0000
        /*0026*/ 	.short	0x0000
        /*0028*/ 	.byte	0x00, 0xf0, 0xa1, 0x04


	//----- nvinfo : EIATTR_MAXREG_COUNT
	.align		4
.L_3045:
        /*002c*/ 	.byte	0x03, 0x1b
        /*002e*/ 	.short	0x00ff


	//----- nvinfo : EIATTR_NUM_BARRIERS
	.align		4
        /*0030*/ 	.byte	0x02, 0x4c
        /*0032*/ 	.byte	0x01
	.zero		1


	//----- nvinfo : EIATTR_ANNOTATIONS
	.align		4
        /*0034*/ 	.byte	0x04, 0x55
        /*0036*/ 	.short	(.L_3047 - .L_3046)


	//   ....[0]....
.L_3046:
        /* <DEDUP_REMOVED lines=46> */


	//----- nvinfo : EIATTR_MERCURY_ISA_VERSION
	.align		4
.L_3047:
        /*0308*/ 	.byte	0x03, 0x5f
        /*030a*/ 	.short	0x0000


	//----- nvinfo : EIATTR_COOP_GROUP_MASK_REGIDS
	.align		4
        /*030c*/ 	.byte	0x04, 0x29
        /*030e*/ 	.short	(.L_3049 - .L_3048)


	//   ....[0]....
.L_3048:
        /*0310*/ 	.word	0xffffffff


	//   ....[1]....
        /*0314*/ 	.word	0xffffffff


	//   ....[2]....
        /*0318*/ 	.word	0xffffffff


	//   ....[3]....
        /*031c*/ 	.word	0xffffffff


	//   ....[4]....
        /*0320*/ 	.word	0xffffffff


	//   ....[5]....
        /*0324*/ 	.word	0xffffffff


	//   ....[6]....
        /*0328*/ 	.word	0xffffffff


	//   ....[7]....
        /*032c*/ 	.word	0xffffffff


	//   ....[8]....
        /*0330*/ 	.word	0xffffffff


	//   ....[9]....
        /*0334*/ 	.word	0xffffffff


	//   ....[10]....
        /*0338*/ 	.word	0xffffffff


	//   ....[11]....
        /*033c*/ 	.word	0xffffffff


	//   ....[12]....
        /*0340*/ 	.word	0xffffffff


	//   ....[13]....
        /*0344*/ 	.word	0xffffffff


	//   ....[14]....
        /*0348*/ 	.word	0xffffffff


	//   ....[15]....
        /*034c*/ 	.word	0xffffffff


	//   ....[16]....
        /*0350*/ 	.word	0xffffffff


	//   ....[17]....
        /*0354*/ 	.word	0xffffffff


	//   ....[18]....
        /*0358*/ 	.word	0xffffffff


	//   ....[19]....
        /*035c*/ 	.word	0xffffffff


	//----- nvinfo : EIATTR_COOP_GROUP_INSTR_OFFSETS
	.align		4
.L_3049:
        /*0360*/ 	.byte	0x04, 0x28
        /*0362*/ 	.short	(.L_3051 - .L_3050)


	//   ....[0]....
.L_3050:
        /*0364*/ 	.word	0x000022d0


	//   ....[1]....
        /*0368*/ 	.word	0x00002300


	//   ....[2]....
        /*036c*/ 	.word	0x00002310


	//   ....[3]....
        /*0370*/ 	.word	0x00002340


	//   ....[4]....
        /*0374*/ 	.word	0x00002360


	//   ....[5]....
        /*0378*/ 	.word	0x00002370


	//   ....[6]....
        /*037c*/ 	.word	0x000023a0


	//   ....[7]....
        /*0380*/ 	.word	0x000023c0


	//   ....[8]....
        /*0384*/ 	.word	0x000023d0


	//   ....[9]....
        /*0388*/ 	.word	0x000023f0


	//   ....[10]....
        /*038c*/ 	.word	0x00006f20


	//   ....[11]....
        /*0390*/ 	.word	0x00006fa0


	//   ....[12]....
        /*0394*/ 	.word	0x00007020


	//   ....[13]....
        /*0398*/ 	.word	0x00007090


	//   ....[14]....
        /*039c*/ 	.word	0x00007110


	//   ....[15]....
        /*03a0*/ 	.word	0x00007180


	//   ....[16]....
        /*03a4*/ 	.word	0x00007200


	//   ....[17]....
        /*03a8*/ 	.word	0x00007270


	//   ....[18]....
        /*03ac*/ 	.word	0x000072f0


	//   ....[19]....
        /*03b0*/ 	.word	0x00007360


	//----- nvinfo : EIATTR_EXIT_INSTR_OFFSETS
	.align		4
.L_3051:
        /*03b4*/ 	.byte	0x04, 0x1c
        /*03b6*/ 	.short	(.L_3053 - .L_3052)


	//   ....[0]....
.L_3052:
        /*03b8*/ 	.word	0x00006e40


	//   ....[1]....
        /*03bc*/ 	.word	0x00006ec0


	//----- nvinfo : EIATTR_MAX_THREADS
	.align		4
.L_3053:
        /*03c0*/ 	.byte	0x04, 0x05
        /*03c2*/ 	.short	(.L_3055 - .L_3054)
.L_3054:
        /*03c4*/ 	.word	0x00000080
        /*03c8*/ 	.word	0x00000001
        /*03cc*/ 	.word	0x00000001


	//----- nvinfo : EIATTR_CRS_STACK_SIZE
	.align		4
.L_3055:
        /*03d0*/ 	.byte	0x04, 0x1e
        /*03d2*/ 	.short	(.L_3057 - .L_3056)
.L_3056:
        /*03d4*/ 	.word	0x00000000
.L_3057:


//--------------------- .nv.info._ZN10layer_norm13ln_bwd_kernelINS_13Kernel_traitsIf13__nv_bfloat16fS2_fjLj1024ELj1ELj4ELj1ELj16ENS_18Kernel_traits_baseILj1024EfS2_fS2_fjLj128EEEEELb0ELb1ELb1ELb1EEEvNS_9BwdParamsE --------------------------
	.section	.nv.info._ZN10layer_norm13ln_bwd_kernelINS_13Kernel_traitsIf13__nv_bfloat16fS2_fjLj1024ELj1ELj4ELj1ELj16ENS_18Kernel_traits_baseILj1024EfS2_fS2_fjLj128EEEEELb0ELb1ELb1ELb1EEEvNS_9BwdParamsE,"",@"SHT_CUDA_INFO"
	.sectionflags	@""
	.align	4


	//----- nvinfo : EIATTR_CUDA_API_VERSION
	.align		4
        /*0000*/ 	.byte	0x04, 0x37
        /*0002*/ 	.short	(.L_3059 - .L_3058)
.L_3058:
        /*0004*/ 	.word	0x00000082


	//----- nvinfo : EIATTR_SW2861232_WAR
	.align		4
.L_3059:
        /*0008*/ 	.byte	0x01, 0x35
	.zero		2


	//----- nvinfo : EIATTR_PARAM_CBANK
	.align		4
        /*000c*/ 	.byte	0x04, 0x0a
        /*000e*/ 	.short	(.L_3061 - .L_3060)
	.align		4
.L_3060:
        /*0010*/ 	.word	index@(.nv.constant0._ZN10layer_norm13ln_bwd_kernelINS_13Kernel_traitsIf13__nv_bfloat16fS2_fjLj1024ELj1ELj4ELj1ELj16ENS_18Kernel_traits_baseILj1024EfS2_fS2_fjLj128EEEEELb0ELb1ELb1ELb1EEEvNS_9BwdParamsE)
        /*0014*/ 	.short	0x0160
        /*0016*/ 	.short	0x0128


	//----- nvinfo : EIATTR_CBANK_PARAM_SIZE
	.align		4
.L_3061:
        /*0018*/ 	.byte	0x03, 0x19
        /*001a*/ 	.short	0x0128


	//----- nvinfo : EIATTR_KPARAM_INFO
	.align		4
        /*001c*/ 	.byte	0x04, 0x17
        /*001e*/ 	.short	(.L_3063 - .L_3062)
.L_3062:
        /*0020*/ 	.word	0x00000000
        /*0024*/ 	.short	0x0000
        /*0026*/ 	.short	0x0000
        /*0028*/ 	.byte	0x00, 0xf0, 0xa1, 0x04


	//----- nvinfo : EIATTR_MAXREG_COUNT
	.align		4
.L_3063:
        /*002c*/ 	.byte	0x03, 0x1b
        /*002e*/ 	.short	0x00ff


	//----- nvinfo : EIATTR_NUM_BARRIERS
	.align		4
        /*0030*/ 	.byte	0x02, 0x4c
        /*0032*/ 	.byte	0x01
	.zero		1


	//----- nvinfo : EIATTR_ANNOTATIONS
	.align		4
        /*0034*/ 	.byte	0x04, 0x55
        /*0036*/ 	.short	(.L_3065 - .L_3064)


	//   ....[0]....
.L_3064:
        /* <DEDUP_REMOVED lines=45> */


	//----- nvinfo : EIATTR_MERCURY_ISA_VERSION
	.align		4
.L_3065:
        /*02f8*/ 	.byte	0x03, 0x5f
        /*02fa*/ 	.short	0x0000


	//----- nvinfo : EIATTR_COOP_GROUP_MASK_REGIDS
	.align		4
        /*02fc*/ 	.byte	0x04, 0x29
        /*02fe*/ 	.short	(.L_3067 - .L_3066)


	//   ....[0]....
.L_3066:
        /*0300*/ 	.word	0xffffffff


	//   ....[1]....
        /*0304*/ 	.word	0xffffffff


	//   ....[2]....
        /*0308*/ 	.word	0xffffffff


	//   ....[3]....
        /*030c*/ 	.word	0xffffffff


	//   ....[4]....
        /*0310*/ 	.word	0xffffffff


	//   ....[5]....
        /*0314*/ 	.word	0xffffffff


	//   ....[6]....
        /*0318*/ 	.word	0xffffffff


	//   ....[7]....
        /*031c*/ 	.word	0xffffffff


	//   ....[8]....
        /*0320*/ 	.word	0xffffffff


	//   ....[9]....
        /*0324*/ 	.word	0xffffffff


	//   ....[10]....
        /*0328*/ 	.word	0xffffffff


	//   ....[11]....
        /*032c*/ 	.word	0xffffffff


	//   ....[12]....
        /*0330*/ 	.word	0xffffffff


	//   ....[13]....
        /*0334*/ 	.word	0xffffffff


	//   ....[14]....
        /*0338*/ 	.word	0xffffffff


	//   ....[15]....
        /*033c*/ 	.word	0xffffffff


	//   ....[16]....
        /*0340*/ 	.word	0xffffffff


	//   ....[17]....
        /*0344*/ 	.word	0xffffffff


	//   ....[18]....
        /*0348*/ 	.word	0xffffffff


	//   ....[19]....
        /*034c*/ 	.word	0xffffffff


	//----- nvinfo : EIATTR_COOP_GROUP_INSTR_OFFSETS
	.align		4
.L_3067:
        /*0350*/ 	.byte	0x04, 0x28
        /*0352*/ 	.short	(.L_3069 - .L_3068)


	//   ....[0]....
.L_3068:
        /*0354*/ 	.word	0x00002180


	//   ....[1]....
        /*0358*/ 	.word	0x000021b0


	//   ....[2]....
        /*035c*/ 	.word	0x000021c0


	//   ....[3]....
        /*0360*/ 	.word	0x000021f0


	//   ....[4]....
        /*0364*/ 	.word	0x00002210


	//   ....[5]....
        /*0368*/ 	.word	0x00002230


	//   ....[6]....
        /*036c*/ 	.word	0x00002250


	//   ....[7]....
        /*0370*/ 	.word	0x00002260


	//   ....[8]....
        /*0374*/ 	.word	0x00002290


	//   ....[9]....
        /*0378*/ 	.word	0x000022a0


	//   ....[10]....
        /*037c*/ 	.word	0x00006480


	//   ....[11]....
        /*0380*/ 	.word	0x00006500


	//   ....[12]....
        /*0384*/ 	.word	0x00006580


	//   ....[13]....
        /*0388*/ 	.word	0x000065f0


	//   ....[14]....
        /*038c*/ 	.word	0x00006670


	//   ....[15]....
        /*0390*/ 	.word	0x000066e0


	//   ....[16]....
        /*0394*/ 	.word	0x00006760


	//   ....[17]....
        /*0398*/ 	.word	0x000067d0


	//   ....[18]....
        /*039c*/ 	.word	0x00006850


	//   ....[19]....
        /*03a0*/ 	.word	0x000068c0


	//----- nvinfo : EIATTR_EXIT_INSTR_OFFSETS
	.align		4
.L_3069:
        /*03a4*/ 	.byte	0x04, 0x1c
        /*03a6*/ 	.short	(.L_3071 - .L_3070)


	//   ....[0]....
.L_3070:
        /*03a8*/ 	.word	0x00006420


	//----- nvinfo : EIATTR_MAX_THREADS
	.align		4
.L_3071:
        /*03ac*/ 	.byte	0x04, 0x05
        /*03ae*/ 	.short	(.L_3073 - .L_3072)
.L_3072:
        /*03b0*/ 	.word	0x00000080
        /*03b4*/ 	.word	0x00000001
        /*03b8*/ 	.word	0x00000001


	//----- nvinfo : EIATTR_CRS_STACK_SIZE
	.align		4
.L_3073:
        /*03bc*/ 	.byte	0x04, 0x1e
        /*03be*/ 	.short	(.L_3075 - .L_3074)
.L_3074:
        /*03c0*/ 	.word	0x00000000
.L_3075:


//--------------------- .nv.info._ZN10layer_norm13ln_bwd_kernelINS_13Kernel_traitsIf13__nv_bfloat16fS2_fjLj1024ELj1ELj4ELj1ELj16ENS_18Kernel_traits_baseILj1024EfS2_fS2_fjLj128EEEEELb1ELb0ELb0ELb0EEEvNS_9BwdParamsE --------------------------
	.section	.nv.info._ZN10layer_norm13ln_bwd_kernelINS_13Kernel_traitsIf13__nv_bfloat16fS2_fjLj1024ELj1ELj4ELj1ELj16ENS_18Kernel_traits_baseILj1024EfS2_fS2_fjLj128EEEEELb1ELb0ELb0ELb0EEEvNS_9BwdParamsE,"",@"SHT_CUDA_INFO"
	.sectionflags	@""
	.align	4


	//----- nvinfo : EIATTR_CUDA_API_VERSION
	.align		4
        /*0000*/ 	.byte	0x04, 0x37
        /*0002*/ 	.short	(.L_3077 - .L_3076)
.L_3076:
        /*0004*/ 	.word	0x00000082


	//----- nvinfo : EIATTR_SW2861232_WAR
	.align		4
.L_3077:
        /*0008*/ 	.byte	0x01, 0x35
	.zero		2


	//----- nvinfo : EIATTR_PARAM_CBANK
	.align		4
        /*000c*/ 	.byte	0x04, 0x0a
        /*000e*/ 	.short	(.L_3079 - .L_3078)
	.align		4
.L_3078:
        /*0010*/ 	.word	index@(.nv.constant0._ZN10layer_norm13ln_bwd_kernelINS_13Kernel_traitsIf13__nv_bfloat16fS2_fjLj1024ELj1ELj4ELj1ELj16ENS_18Kernel_traits_baseILj1024EfS2_fS2_fjLj128EEEEELb1ELb0ELb0ELb0EEEvNS_9BwdParamsE)
        /*0014*/ 	.short	0x0160
        /*0016*/ 	.short	0x0128


	//----- nvinfo : EIATTR_CBANK_PARAM_SIZE
	.align		4
.L_3079:
        /*0018*/ 	.byte	0x03, 0x19
        /*001a*/ 	.short	0x0128


	//----- nvinfo : EIATTR_KPARAM_INFO
	.align		4
        /*001c*/ 	.byte	0x04, 0x17
        /*001e*/ 	.short	(.L_3081 - .L_3080)
.L_3080:
        /*0020*/ 	.word	0x00000000
        /*0024*/ 	.short	0x0000
        /*0026*/ 	.short	0x0000
        /*0028*/ 	.byte	0x00, 0xf0, 0xa1, 0x04


	//----- nvinfo : EIATTR_MAXREG_COUNT
	.align		4
.L_3081:
        /*002c*/ 	.byte	0x03, 0x1b
        /*002e*/ 	.short	0x00ff


	//----- nvinfo : EIATTR_NUM_BARRIERS
	.align		4
        /*0030*/ 	.byte	0x02, 0x4c
        /*0032*/ 	.byte	0x01
	.zero		1


	//----- nvinfo : EIATTR_MERCURY_ISA_VERSION
	.align		4
        /*0034*/ 	.byte	0x03, 0x5f
        /*0036*/ 	.short	0x0000


	//----- nvinfo : EIATTR_COOP_GROUP_MASK_REGIDS
	.align		4
        /*0038*/ 	.byte	0x04, 0x29
        /*003a*/ 	.short	(.L_3083 - .L_3082)


	//   ....[0]....
.L_3082:
        /*003c*/ 	.word	0xffffffff


	//   ....[1]....
        /*0040*/ 	.word	0xffffffff


	//   ....[2]....
        /*0044*/ 	.word	0xffffffff


	//   ....[3]....
        /*0048*/ 	.word	0xffffffff


	//   ....[4]....
        /*004c*/ 	.word	0xffffffff


	//   ....[5]....
        /*0050*/ 	.word	0xffffffff


	//   ....[6]....
        /*0054*/ 	.word	0xffffffff


	//   ....[7]....
        /*0058*/ 	.word	0xffffffff


	//   ....[8]....
        /*005c*/ 	.word	0xffffffff


	//   ....[9]....
        /*0060*/ 	.word	0xffffffff


	//   ....[10]....
        /*0064*/ 	.word	0xffffffff


	//   ....[11]....
        /*0068*/ 	.word	0xffffffff


	//   ....[12]....
        /*006c*/ 	.word	0xffffffff


	//   ....[13]....
        /*0070*/ 	.word	0xffffffff


	//   ....[14]....
        /*0074*/ 	.word	0xffffffff


	//   ....[15]....
        /*0078*/ 	.word	0xffffffff


	//   ....[16]....
        /*007c*/ 	.word	0xffffffff


	//   ....[17]....
        /*0080*/ 	.word	0xffffffff


	//   ....[18]....
        /*0084*/ 	.word	0xffffffff


	//   ....[19]....
        /*0088*/ 	.word	0xffffffff


	//----- nvinfo : EIATTR_COOP_GROUP_INSTR_OFFSETS
	.align		4
.L_3083:
        /*008c*/ 	.byte	0x04, 0x28
        /*008e*/ 	.short	(.L_3085 - .L_3084)


	//   ....[0]....
.L_3084:
        /*0090*/ 	.word	0x00001b00


	//   ....[1]....
        /*0094*/ 	.word	0x00001b20


	//   ....[2]....
        /*0098*/ 	.word	0x00001b40


	//   ....[3]....
        /*009c*/ 	.word	0x00001b60


	//   ....[4]....
        /*00a0*/ 	.word	0x00001b80


	//   ....[5]....
        /*00a4*/ 	.word	0x00001ba0


	//   ....[6]....
        /*00a8*/ 	.word	0x00001bc0


	//   ....[7]....
        /*00ac*/ 	.word	0x00001be0


	//   ....[8]....
        /*00b0*/ 	.word	0x00001c00


	//   ....[9]....
        /*00b4*/ 	.word	0x00001c20


	//   ....[10]....
        /*00b8*/ 	.word	0x000043d0


	//   ....[11]....
        /*00bc*/ 	.word	0x00004450


	//   ....[12]....
        /*00c0*/ 	.word	0x000044d0


	//   ....[13]....
        /*00c4*/ 	.word	0x00004540


	//   ....[14]....
        /*00c8*/ 	.word	0x000045c0


	//   ....[15]....
        /*00cc*/ 	.word	0x00004630


	//   ....[16]....
        /*00d0*/ 	.word	0x000046b0


	//   ....[17]....
        /*00d4*/ 	.word	0x00004720


	//   ....[18]....
        /*00d8*/ 	.word	0x000047a0


	//   ....[19]....
        /*00dc*/ 	.word	0x00004810


	//----- nvinfo : EIATTR_EXIT_INSTR_OFFSETS
	.align		4
.L_3085:
        /*00e0*/ 	.byte	0x04, 0x1c
        /*00e2*/ 	.short	(.L_3087 - .L_3086)


	//   ....[0]....
.L_3086:
        /*00e4*/ 	.word	0x00004340


	//   ....[1]....
        /*00e8*/ 	.word	0x00004370


	//----- nvinfo : EIATTR_MAX_THREADS
	.align		4
.L_3087:
        /*00ec*/ 	.byte	0x04, 0x05
        /*00ee*/ 	.short	(.L_3089 - .L_3088)
.L_3088:
        /*00f0*/ 	.word	0x00000080
        /*00f4*/ 	.word	0x00000001
        /*00f8*/ 	.word	0x00000001


	//----- nvinfo : EIATTR_CRS_STACK_SIZE
	.align		4
.L_3089:
        /*00fc*/ 	.byte	0x04, 0x1e
        /*00fe*/ 	.short	(.L_3091 - .L_3090)
.L_3090:
        /*0100*/ 	.word	0x00000000
.L_3091:


//--------------------- .nv.info._ZN10layer_norm13ln_bwd_kernelINS_13Kernel_traitsIf13__nv_bfloat16fS2_fjLj1024ELj1ELj4ELj1ELj16ENS_18Kernel_traits_baseILj1024EfS2_fS2_fjLj128EEEEELb1ELb0ELb0ELb1EEEvNS_9BwdParamsE --------------------------
	.section	.nv.info._ZN10layer_norm13ln_bwd_kernelINS_13Kernel_traitsIf13__nv_bfloat16fS2_fjLj1024ELj1ELj4ELj1ELj16ENS_18Kernel_traits_baseILj1024EfS2_fS2_fjLj128EEEEELb1ELb0ELb0ELb1EEEvNS_9BwdParamsE,"",@"SHT_CUDA_INFO"
	.sectionflags	@""
	.align	4


	//----- nvinfo : EIATTR_CUDA_API_VERSION
	.align		4
        /*0000*/ 	.byte	0x04, 0x37
        /*0002*/ 	.short	(.L_3093 - .L_3092)
.L_3092:
        /*0004*/ 	.word	0x00000082


	//----- nvinfo : EIATTR_SW2861232_WAR
	.align		4
.L_3093:
        /*0008*/ 	.byte	0x01, 0x35
	.zero		2


	//----- nvinfo : EIATTR_PARAM_CBANK
	.align		4
        /*000c*/ 	.byte	0x04, 0x0a
        /*000e*/ 	.short	(.L_3095 - .L_3094)
	.align		4
.L_3094:
        /*0010*/ 	.word	index@(.nv.constant0._ZN10layer_norm13ln_bwd_kernelINS_13Kernel_traitsIf13__nv_bfloat16fS2_fjLj1024ELj1ELj4ELj1ELj16ENS_18Kernel_traits_baseILj1024EfS2_fS2_fjLj128EEEEELb1ELb0ELb0ELb1EEEvNS_9BwdParamsE)
        /*0014*/ 	.short	0x0160
        /*0016*/ 	.short	0x0128


	//----- nvinfo : EIATTR_CBANK_PARAM_SIZE
	.align		4
.L_3095:
        /*0018*/ 	.byte	0x03, 0x19
        /*001a*/ 	.short	0x0128


	//----- nvinfo : EIATTR_KPARAM_INFO
	.align		4
        /*001c*/ 	.byte	0x04, 0x17
        /*001e*/ 	.short	(.L_3097 - .L_3096)
.L_3096:
        /*0020*/ 	.word	0x00000000
        /*0024*/ 	.short	0x0000
        /*0026*/ 	.short	0x0000
        /*0028*/ 	.byte	0x00, 0xf0, 0xa1, 0x04


	//----- nvinfo : EIATTR_MAXREG_COUNT
	.align		4
.L_3097:
        /*002c*/ 	.byte	0x03, 0x1b
        /*002e*/ 	.short	0x00ff


	//----- nvinfo : EIATTR_NUM_BARRIERS
	.align		4
        /*0030*/ 	.byte	0x02, 0x4c
        /*0032*/ 	.byte	0x01
	.zero		1


	//----- nvinfo : EIATTR_MERCURY_ISA_VERSION
	.align		4
        /*0034*/ 	.byte	0x03, 0x5f
        /*0036*/ 	.short	0x0000


	//----- nvinfo : EIATTR_COOP_GROUP_MASK_REGIDS
	.align		4
        /*0038*/ 	.byte	0x04, 0x29
        /*003a*/ 	.short	(.L_3099 - .L_3098)


	//   ....[0]....
.L_3098:
        /*003c*/ 	.word	0xffffffff


	//   ....[1]....
        /*0040*/ 	.word	0xffffffff


	//   ....[2]....
        /*0044*/ 	.word	0xffffffff


	//   ....[3]....
        /*0048*/ 	.word	0xffffffff


	//   ....[4]....
        /*004c*/ 	.word	0xffffffff


	//   ....[5]....
        /*0050*/ 	.word	0xffffffff


	//   ....[6]....
        /*0054*/ 	.word	0xffffffff


	//   ....[7]....
        /*0058*/ 	.word	0xffffffff


	//   ....[8]....
        /*005c*/ 	.word	0xffffffff


	//   ....[9]....
        /*0060*/ 	.word	0xffffffff


	//   ....[10]....
        /*0064*/ 	.word	0xffffffff


	//   ....[11]....
        /*0068*/ 	.word	0xffffffff


	//   ....[12]....
        /*006c*/ 	.word	0xffffffff


	//   ....[13]....
        /*0070*/ 	.word	0xffffffff


	//   ....[14]....
        /*0074*/ 	.word	0xffffffff


	//   ....[15]....
        /*0078*/ 	.word	0xffffffff


	//   ....[16]....
        /*007c*/ 	.word	0xffffffff


	//   ....[17]....
        /*0080*/ 	.word	0xffffffff


	//   ....[18]....
        /*0084*/ 	.word	0xffffffff


	//   ....[19]....
        /*0088*/ 	.word	0xffffffff


	//----- nvinfo : EIATTR_COOP_GROUP_INSTR_OFFSETS
	.align		4
.L_3099:
        /*008c*/ 	.byte	0x04, 0x28
        /*008e*/ 	.short	(.L_3101 - .L_3100)


	//   ....[0]....
.L_3100:
        /*0090*/ 	.word	0x000019d0


	//   ....[1]....
        /*0094*/ 	.word	0x000019f0


	//   ....[2]....
        /*0098*/ 	.word	0x00001a10


	//   ....[3]....
        /*009c*/ 	.word	0x00001a30


	//   ....[4]....
        /*00a0*/ 	.word	0x00001a50


	//   ....[5]....
        /*00a4*/ 	.word	0x00001a70


	//   ....[6]....
        /*00a8*/ 	.word	0x00001a90


	//   ....[7]....
        /*00ac*/ 	.word	0x00001ab0


	//   ....[8]....
        /*00b0*/ 	.word	0x00001ad0


	//   ....[9]....
        /*00b4*/ 	.word	0x00001af0


	//   ....[10]....
        /*00b8*/ 	.word	0x00004040


	//   ....[11]....
        /*00bc*/ 	.word	0x000040c0


	//   ....[12]....
        /*00c0*/ 	.word	0x00004140


	//   ....[13]....
        /*00c4*/ 	.word	0x000041b0


	//   ....[14]....
        /*00c8*/ 	.word	0x00004230


	//   ....[15]....
        /*00cc*/ 	.word	0x000042a0


	//   ....[16]....
        /*00d0*/ 	.word	0x00004320


	//   ....[17]....
        /*00d4*/ 	.word	0x00004390


	//   ....[18]....
        /*00d8*/ 	.word	0x00004410


	//   ....[19]....
        /*00dc*/ 	.word	0x00004480


	//----- nvinfo : EIATTR_EXIT_INSTR_OFFSETS
	.align		4
.L_3101:
        /*00e0*/ 	.byte	0x04, 0x1c
        /*00e2*/ 	.short	(.L_3103 - .L_3102)


	//   ....[0]....
.L_3102:
        /*00e4*/ 	.word	0x00003fe0


	//----- nvinfo : EIATTR_MAX_THREADS
	.align		4
.L_3103:
        /*00e8*/ 	.byte	0x04, 0x05
        /*00ea*/ 	.short	(.L_3105 - .L_3104)
.L_3104:
        /*00ec*/ 	.word	0x00000080
        /*00f0*/ 	.word	0x00000001
        /*00f4*/ 	.word	0x00000001


	//----- nvinfo : EIATTR_CRS_STACK_SIZE
	.align		4
.L_3105:
        /*00f8*/ 	.byte	0x04, 0x1e
        /*00fa*/ 	.short	(.L_3107 - .L_3106)
.L_3106:
        /*00fc*/ 	.word	0x00000000
.L_3107:


//--------------------- .nv.info._ZN10layer_norm22ln_bwd_finalize_kernelINS_22Kernel_traits_finalizeILj1024Ef13__nv_bfloat16fS2_fjLb0ELj1024ELj4ENS_18Kernel_traits_baseILj1024EfS2_fS2_fjLj1024EEEEELb0ELb0EEEvNS_9BwdParamsE --------------------------
	.section	.nv.info._ZN10layer_norm22ln_bwd_finalize_kernelINS_22Kernel_traits_finalizeILj1024Ef13__nv_bfloat16fS2_fjLb0ELj1024ELj4ENS_18Kernel_traits_baseILj1024EfS2_fS2_fjLj1024EEEEELb0ELb0EEEvNS_9BwdParamsE,"",@"SHT_CUDA_INFO"
	.sectionflags	@""
	.align	4


	//----- nvinfo : EIATTR_CUDA_API_VERSION
	.align		4
        /*0000*/ 	.byte	0x04, 0x37
        /*0002*/ 	.short	(.L_3109 - .L_3108)
.L_3108:
        /*0004*/ 	.word	0x00000082


	//----- nvinfo : EIATTR_SW2861232_WAR
	.align		4
.L_3109:
        /*0008*/ 	.byte	0x01, 0x35
	.zero		2


	//----- nvinfo : EIATTR_PARAM_CBANK
	.align		4
        /*000c*/ 	.byte	0x04, 0x0a
        /*000e*/ 	.short	(.L_3111 - .L_3110)
	.align		4
.L_3110:
        /*0010*/ 	.word	index@(.nv.constant0._ZN10layer_norm22ln_bwd_finalize_kernelINS_22Kernel_traits_finalizeILj1024Ef13__nv_bfloat16fS2_fjLb0ELj1024ELj4ENS_18Kernel_traits_baseILj1024EfS2_fS2_fjLj1024EEEEELb0ELb0EEEvNS_9BwdParamsE)
        /*0014*/ 	.short	0x0160
        /*0016*/ 	.short	0x0128


	//----- nvinfo : EIATTR_CBANK_PARAM_SIZE
	.align		4
.L_3111:
        /*0018*/ 	.byte	0x03, 0x19
        /*001a*/ 	.short	0x0128


	//----- nvinfo : EIATTR_KPARAM_INFO
	.align		4
        /*001c*/ 	.byte	0x04, 0x17
        /*001e*/ 	.short	(.L_3113 - .L_3112)
.L_3112:
        /*0020*/ 	.word	0x00000000
        /*0024*/ 	.short	0x0000
        /*0026*/ 	.short	0x0000
        /*0028*/ 	.byte	0x00, 0xf0, 0xa1, 0x04


	//----- nvinfo : EIATTR_MAXREG_COUNT
	.align		4
.L_3113:
        /*002c*/ 	.byte	0x03, 0x1b
        /*002e*/ 	.short	0x0040


	//----- nvinfo : EIATTR_NUM_BARRIERS
	.align		4
        /*0030*/ 	.byte	0x02, 0x4c
        /*0032*/ 	.byte	0x01
	.zero		1


	//----- nvinfo : EIATTR_MERCURY_ISA_VERSION
	.align		4
        /*0034*/ 	.byte	0x03, 0x5f
        /*0036*/ 	.short	0x0000


	//----- nvinfo : EIATTR_COOP_GROUP_MASK_REGIDS
	.align		4
        /*0038*/ 	.byte	0x04, 0x29
        /*003a*/ 	.short	(.L_3115 - .L_3114)


	//   ....[0]....
.L_3114:
        /*003c*/ 	.word	0xffffffff


	//   ....[1]....
        /*0040*/ 	.word	0xffffffff


	//   ....[2]....
        /*0044*/ 	.word	0xffffffff


	//   ....[3]....
        /*0048*/ 	.word	0xffffffff


	//   ....[4]....
        /*004c*/ 	.word	0xffffffff


	//   ....[5]....
        /*0050*/ 	.word	0xffffffff


	//   ....[6]....
        /*0054*/ 	.word	0xffffffff


	//   ....[7]....
        /*0058*/ 	.word	0xffffffff


	//   ....[8]....
        /*005c*/ 	.word	0xffffffff


	//   ....[9]....
        /*0060*/ 	.word	0xffffffff


	//   ....[10]....
        /*0064*/ 	.word	0xffffffff


	//   ....[11]....
        /*0068*/ 	.word	0xffffffff


	//   ....[12]....
        /*006c*/ 	.word	0xffffffff


	//   ....[13]....
        /*0070*/ 	.word	0xffffffff


	//   ....[14]....
        /*0074*/ 	.word	0xffffffff


	//   ....[15]....
        /*0078*/ 	.word	0xffffffff


	//   ....[16]....
        /*007c*/ 	.word	0xffffffff


	//   ....[17]....
        /*0080*/ 	.word	0xffffffff


	//   ....[18]....
        /*0084*/ 	.word	0xffffffff


	//   ....[19]....
        /*0088*/ 	.word	0xffffffff


	//----- nvinfo : EIATTR_COOP_GROUP_INSTR_OFFSETS
	.align		4
.L_3115:
        /*008c*/ 	.byte	0x04, 0x28
        /*008e*/ 	.short	(.L_3117 - .L_3116)


	//   ....[0]....
.L_3116:
        /*0090*/ 	.word	0x00000820


	//   ....[1]....
        /*0094*/ 	.word	0x00000850


	//   ....[2]....
        /*0098*/ 	.word	0x00000860


	//   ....[3]....
        /*009c*/ 	.word	0x00000890


	//   ....[4]....
        /*00a0*/ 	.word	0x000008a0


	//   ....[5]....
        /*00a4*/ 	.word	0x000008d0


	//   ....[6]....
        /*00a8*/ 	.word	0x000008f0


	//   ....[7]....
        /*00ac*/ 	.word	0x00000900


	//   ....[8]....
        /*00b0*/ 	.word	0x00000930


	//   ....[9]....
        /*00b4*/ 	.word	0x00000940


	//   ....[10]....
        /*00b8*/ 	.word	0x00000b30


	//   ....[11]....
        /*00bc*/ 	.word	0x00000ba0


	//   ....[12]....
        /*00c0*/ 	.word	0x00000c00


	//   ....[13]....
        /*00c4*/ 	.word	0x00000c60


	//   ....[14]....
        /*00c8*/ 	.word	0x00000cd0


	//   ....[15]....
        /*00cc*/ 	.word	0x00000d40


	//   ....[16]....
        /*00d0*/ 	.word	0x00000da0


	//   ....[17]....
        /*00d4*/ 	.word	0x00000e00


	//   ....[18]....
        /*00d8*/ 	.word	0x00000e60


	//   ....[19]....
        /*00dc*/ 	.word	0x00000ec0


	//----- nvinfo : EIATTR_EXIT_INSTR_OFFSETS
	.align		4
.L_3117:
        /*00e0*/ 	.byte	0x04, 0x1c
        /*00e2*/ 	.short	(.L_3119 - .L_3118)


	//   ....[0]....
.L_3118:
        /*00e4*/ 	.word	0x00000070


	//   ....[1]....
        /*00e8*/ 	.word	0x00000ad0


	//----- nvinfo : EIATTR_MAX_THREADS
	.align		4
.L_3119:
        /*00ec*/ 	.byte	0x04, 0x05
        /*00ee*/ 	.short	(.L_3121 - .L_3120)
.L_3120:
        /*00f0*/ 	.word	0x00000400
        /*00f4*/ 	.word	0x00000001
        /*00f8*/ 	.word	0x00000001


	//----- nvinfo : EIATTR_CRS_STACK_SIZE
	.align		4
.L_3121:
        /*00fc*/ 	.byte	0x04, 0x1e
        /*00fe*/ 	.short	(.L_3123 - .L_3122)
.L_3122:
        /*0100*/ 	.word	0x00000000
.L_3123:


//--------------------- .nv.info._ZN10layer_norm13ln_bwd_kernelINS_13Kernel_traitsIf13__nv_bfloat16fS2_fjLj1024ELj1ELj4ELj1ELj16ENS_18Kernel_traits_baseILj1024EfS2_fS2_fjLj128EEEEELb1ELb0ELb1ELb0EEEvNS_9BwdParamsE --------------------------
	.section	.nv.info._ZN10layer_norm13ln_bwd_kernelINS_13Kernel_traitsIf13__nv_bfloat16fS2_fjLj1024ELj1ELj4ELj1ELj16ENS_18Kernel_traits_baseILj1024EfS2_fS2_fjLj128EEEEELb1ELb0ELb1ELb0EEEvNS_9BwdParamsE,"",@"SHT_CUDA_INFO"
	.sectionflags	@""
	.align	4


	//----- nvinfo : EIATTR_CUDA_API_VERSION
	.align		4
        /*0000*/ 	.byte	0x04, 0x37
        /*0002*/ 	.short	(.L_3125 - .L_3124)
.L_3124:
        /*0004*/ 	.word	0x00000082


	//----- nvinfo : EIATTR_SW2861232_WAR
	.align		4
.L_3125:
        /*0008*/ 	.byte	0x01, 0x35
	.zero		2


	//----- nvinfo : EIATTR_PARAM_CBANK
	.align		4
        /*000c*/ 	.byte	0x04, 0x0a
        /*000e*/ 	.short	(.L_3127 - .L_3126)
	.align		4
.L_3126:
        /*0010*/ 	.word	index@(.nv.constant0._ZN10layer_norm13ln_bwd_kernelINS_13Kernel_traitsIf13__nv_bfloat16fS2_fjLj1024ELj1ELj4ELj1ELj16ENS_18Kernel_traits_baseILj1024EfS2_fS2_fjLj128EEEEELb1ELb0ELb1ELb0EEEvNS_9BwdParamsE)
        /*0014*/ 	.short	0x0160
        /*0016*/ 	.short	0x0128


	//----- nvinfo : EIATTR_CBANK_PARAM_SIZE
	.align		4
.L_3127:
        /*0018*/ 	.byte	0x03, 0x19
        /*001a*/ 	.short	0x0128


	//----- nvinfo : EIATTR_KPARAM_INFO
	.align		4
        /*001c*/ 	.byte	0x04, 0x17
        /*001e*/ 	.short	(.L_3129 - .L_3128)
.L_3128:
        /*0020*/ 	.word	0x00000000
        /*0024*/ 	.short	0x0000
        /*0026*/ 	.short	0x0000
        /*0028*/ 	.byte	0x00, 0xf0, 0xa1, 0x04


	//----- nvinfo : EIATTR_MAXREG_COUNT
	.align		4
.L_3129:
        /*002c*/ 	.byte	0x03, 0x1b
        /*002e*/ 	.short	0x00ff


	//----- nvinfo : EIATTR_NUM_BARRIERS
	.align		4
        /*0030*/ 	.byte	0x02, 0x4c
        /*0032*/ 	.byte	0x01
	.zero		1


	//----- nvinfo : EIATTR_MERCURY_ISA_VERSION
	.align		4
        /*0034*/ 	.byte	0x03, 0x5f
        /*0036*/ 	.short	0x0000


	//----- nvinfo : EIATTR_COOP_GROUP_MASK_REGIDS
	.align		4
        /*0038*/ 	.byte	0x04, 0x29
        /*003a*/ 	.short	(.L_3131 - .L_3130)


	//   ....[0]....
.L_3130:
        /*003c*/ 	.word	0xffffffff


	//   ....[1]....
        /*0040*/ 	.word	0xffffffff


	//   ....[2]....
        /*0044*/ 	.word	0xffffffff


	//   ....[3]....
        /*0048*/ 	.word	0xffffffff


	//   ....[4]....
        /*004c*/ 	.word	0xffffffff


	//   ....[5]....
        /*0050*/ 	.word	0xffffffff


	//   ....[6]....
        /*0054*/ 	.word	0xffffffff


	//   ....[7]....
        /*0058*/ 	.word	0xffffffff


	//   ....[8]....
        /*005c*/ 	.word	0xffffffff


	//   ....[9]....
        /*0060*/ 	.word	0xffffffff


	//   ....[10]....
        /*0064*/ 	.word	0xffffffff


	//   ....[11]....
        /*0068*/ 	.word	0xffffffff


	//   ....[12]....
        /*006c*/ 	.word	0xffffffff


	//   ....[13]....
        /*0070*/ 	.word	0xffffffff


	//   ....[14]....
        /*0074*/ 	.word	0xffffffff


	//   ....[15]....
        /*0078*/ 	.word	0xffffffff


	//   ....[16]....
        /*007c*/ 	.word	0xffffffff


	//   ....[17]....
        /*0080*/ 	.word	0xffffffff


	//   ....[18]....
        /*0084*/ 	.word	0xffffffff


	//   ....[19]....
        /*0088*/ 	.word	0xffffffff


	//----- nvinfo : EIATTR_COOP_GROUP_INSTR_OFFSETS
	.align		4
.L_3131:
        /*008c*/ 	.byte	0x04, 0x28
        /*008e*/ 	.short	(.L_3133 - .L_3132)


	//   ....[0]....
.L_3132:
        /*0090*/ 	.word	0x00001f40


	//   ....[1]....
        /*0094*/ 	.word	0x00001f60


	//   ....[2]....
        /*0098*/ 	.word	0x00001f80


	//   ....[3]....
        /*009c*/ 	.word	0x00001fa0


	//   ....[4]....
        /*00a0*/ 	.word	0x00001fc0


	//   ....[5]....
        /*00a4*/ 	.word	0x00001fe0


	//   ....[6]....
        /*00a8*/ 	.word	0x00002000


	//   ....[7]....
        /*00ac*/ 	.word	0x00002020


	//   ....[8]....
        /*00b0*/ 	.word	0x00002040


	//   ....[9]....
        /*00b4*/ 	.word	0x00002060


	//   ....[10]....
        /*00b8*/ 	.word	0x00005bf0


	//   ....[11]....
        /*00bc*/ 	.word	0x00005c70


	//   ....[12]....
        /*00c0*/ 	.word	0x00005cf0


	//   ....[13]....
        /*00c4*/ 	.word	0x00005d60


	//   ....[14]....
        /*00c8*/ 	.word	0x00005de0


	//   ....[15]....
        /*00cc*/ 	.word	0x00005e50


	//   ....[16]....
        /*00d0*/ 	.word	0x00005ed0


	//   ....[17]....
        /*00d4*/ 	.word	0x00005f40


	//   ....[18]....
        /*00d8*/ 	.word	0x00005fc0


	//   ....[19]....
        /*00dc*/ 	.word	0x00006030


	//----- nvinfo : EIATTR_EXIT_INSTR_OFFSETS
	.align		4
.L_3133:
        /*00e0*/ 	.byte	0x04, 0x1c
        /*00e2*/ 	.short	(.L_3135 - .L_3134)


	//   ....[0]....
.L_3134:
        /*00e4*/ 	.word	0x00005b60


	//   ....[1]....
        /*00e8*/ 	.word	0x00005b90


	//----- nvinfo : EIATTR_MAX_THREADS
	.align		4
.L_3135:
        /*00ec*/ 	.byte	0x04, 0x05
        /*00ee*/ 	.short	(.L_3137 - .L_3136)
.L_3136:
        /*00f0*/ 	.word	0x00000080
        /*00f4*/ 	.word	0x00000001
        /*00f8*/ 	.word	0x00000001


	//----- nvinfo : EIATTR_CRS_STACK_SIZE
	.align		4
.L_3137:
        /*00fc*/ 	.byte	0x04, 0x1e
        /*00fe*/ 	.short	(.L_3139 - .L_3138)
.L_3138:
        /*0100*/ 	.word	0x00000000
.L_3139:


//--------------------- .nv.info._ZN10layer_norm22ln_bwd_finalize_kernelINS_22Kernel_traits_finalizeILj1024Ef13__nv_bfloat16fS2_fjLb0ELj1024ELj4ENS_18Kernel_traits_baseILj1024EfS2_fS2_fjLj1024EEEEELb0ELb1EEEvNS_9BwdParamsE --------------------------
	.section	.nv.info._ZN10layer_norm22ln_bwd_finalize_kernelINS_22Kernel_traits_finalizeILj1024Ef13__nv_bfloat16fS2_fjLb0ELj1024ELj4ENS_18Kernel_traits_baseILj1024EfS2_fS2_fjLj1024EEEEELb0ELb1EEEvNS_9BwdParamsE,"",@"SHT_CUDA_INFO"
	.sectionflags	@""
	.align	4


	//----- nvinfo : EIATTR_CUDA_API_VERSION
	.align		4
        /*0000*/ 	.byte	0x04, 0x37
        /*0002*/ 	.short	(.L_3141 - .L_3140)
.L_3140:
        /*0004*/ 	.word	0x00000082


	//----- nvinfo : EIATTR_SW2861232_WAR
	.align		4
.L_3141:
        /*0008*/ 	.byte	0x01, 0x35
	.zero		2


	//----- nvinfo : EIATTR_PARAM_CBANK
	.align		4
        /*000c*/ 	.byte	0x04, 0x0a
        /*000e*/ 	.short	(.L_3143 - .L_3142)
	.align		4
.L_3142:
        /*0010*/ 	.word	index@(.nv.constant0._ZN10layer_norm22ln_bwd_finalize_kernelINS_22Kernel_traits_finalizeILj1024Ef13__nv_bfloat16fS2_fjLb0ELj1024ELj4ENS_18Kernel_traits_baseILj1024EfS2_fS2_fjLj1024EEEEELb0ELb1EEEvNS_9BwdParamsE)
        /*0014*/ 	.short	0x0160
        /*0016*/ 	.short	0x0128


	//----- nvinfo : EIATTR_CBANK_PARAM_SIZE
	.align		4
.L_3143:
        /*0018*/ 	.byte	0x03, 0x19
        /*001a*/ 	.short	0x0128


	//----- nvinfo : EIATTR_KPARAM_INFO
	.align		4
        /*001c*/ 	.byte	0x04, 0x17
        /*001e*/ 	.short	(.L_3145 - .L_3144)
.L_3144:
        /*0020*/ 	.word	0x00000000
        /*0024*/ 	.short	0x0000
        /*0026*/ 	.short	0x0000
        /*0028*/ 	.byte	0x00, 0xf0, 0xa1, 0x04


	//----- nvinfo : EIATTR_MAXREG_COUNT
	.align		4
.L_3145:
        /*002c*/ 	.byte	0x03, 0x1b
        /*002e*/ 	.short	0x0040


	//----- nvinfo : EIATTR_NUM_BARRIERS
	.align		4
        /*0030*/ 	.byte	0x02, 0x4c
        /*0032*/ 	.byte	0x01
	.zero		1


	//----- nvinfo : EIATTR_MERCURY_ISA_VERSION
	.align		4
        /*0034*/ 	.byte	0x03, 0x5f
        /*0036*/ 	.short	0x0000


	//----- nvinfo : EIATTR_COOP_GROUP_MASK_REGIDS
	.align		4
        /*0038*/ 	.byte	0x04, 0x29
        /*003a*/ 	.short	(.L_3147 - .L_3146)


	//   ....[0]....
.L_3146:
        /*003c*/ 	.word	0xffffffff


	//   ....[1]....
        /*0040*/ 	.word	0xffffffff


	//   ....[2]....
        /*0044*/ 	.word	0xffffffff


	//   ....[3]....
        /*0048*/ 	.word	0xffffffff


	//   ....[4]....
        /*004c*/ 	.word	0xffffffff


	//   ....[5]....
        /*0050*/ 	.word	0xffffffff


	//   ....[6]....
        /*0054*/ 	.word	0xffffffff


	//   ....[7]....
        /*0058*/ 	.word	0xffffffff


	//   ....[8]....
        /*005c*/ 	.word	0xffffffff


	//   ....[9]....
        /*0060*/ 	.word	0xffffffff


	//   ....[10]....
        /*0064*/ 	.word	0xffffffff


	//   ....[11]....
        /*0068*/ 	.word	0xffffffff


	//   ....[12]....
        /*006c*/ 	.word	0xffffffff


	//   ....[13]....
        /*0070*/ 	.word	0xffffffff


	//   ....[14]....
        /*0074*/ 	.word	0xffffffff


	//   ....[15]....
        /*0078*/ 	.word	0xffffffff


	//   ....[16]....
        /*007c*/ 	.word	0xffffffff


	//   ....[17]....
        /*0080*/ 	.word	0xffffffff


	//   ....[18]....
        /*0084*/ 	.word	0xffffffff


	//   ....[19]....
        /*0088*/ 	.word	0xffffffff


	//----- nvinfo : EIATTR_COOP_GROUP_INSTR_OFFSETS
	.align		4
.L_3147:
        /*008c*/ 	.byte	0x04, 0x28
        /*008e*/ 	.short	(.L_3149 - .L_3148)


	//   ....[0]....
.L_3148:
        /*0090*/ 	.word	0x000007f0


	//   ....[1]....
        /*0094*/ 	.word	0x00000820


	//   ....[2]....
        /*0098*/ 	.word	0x00000840


	//   ....[3]....
        /*009c*/ 	.word	0x00000850


	//   ....[4]....
        /*00a0*/ 	.word	0x00000880


	//   ....[5]....
        /*00a4*/ 	.word	0x00000890


	//   ....[6]....
        /*00a8*/ 	.word	0x000008c0


	//   ....[7]....
        /*00ac*/ 	.word	0x000008d0


	//   ....[8]....
        /*00b0*/ 	.word	0x00000900


	//   ....[9]....
        /*00b4*/ 	.word	0x00000910


	//   ....[10]....
        /*00b8*/ 	.word	0x00000ab0


	//   ....[11]....
        /*00bc*/ 	.word	0x00000b30


	//   ....[12]....
        /*00c0*/ 	.word	0x00000b90


	//   ....[13]....
        /*00c4*/ 	.word	0x00000bf0


	//   ....[14]....
        /*00c8*/ 	.word	0x00000c60


	//   ....[15]....
        /*00cc*/ 	.word	0x00000cd0


	//   ....[16]....
        /*00d0*/ 	.word	0x00000d30


	//   ....[17]....
        /*00d4*/ 	.word	0x00000d90


	//   ....[18]....
        /*00d8*/ 	.word	0x00000df0


	//   ....[19]....
        /*00dc*/ 	.word	0x00000e50


	//----- nvinfo : EIATTR_EXIT_INSTR_OFFSETS
	.align		4
.L_3149:
        /*00e0*/ 	.byte	0x04, 0x1c
        /*00e2*/ 	.short	(.L_3151 - .L_3150)


	//   ....[0]....
.L_3150:
        /*00e4*/ 	.word	0x00000070


	//   ....[1]....
        /*00e8*/ 	.word	0x00000a50


	//----- nvinfo : EIATTR_MAX_THREADS
	.align		4
.L_3151:
        /*00ec*/ 	.byte	0x04, 0x05
        /*00ee*/ 	.short	(.L_3153 - .L_3152)
.L_3152:
        /*00f0*/ 	.word	0x00000400
        /*00f4*/ 	.word	0x00000001
        /*00f8*/ 	.word	0x00000001


	//----- nvinfo : EIATTR_CRS_STACK_SIZE
	.align		4
.L_3153:
        /*00fc*/ 	.byte	0x04, 0x1e
        /*00fe*/ 	.short	(.L_3155 - .L_3154)
.L_3154:
        /*0100*/ 	.word	0x00000000
.L_3155:


//--------------------- .nv.info._ZN10layer_norm13ln_bwd_kernelINS_13Kernel_traitsIf13__nv_bfloat16fS2_fjLj1024ELj1ELj4ELj1ELj16ENS_18Kernel_traits_baseILj1024EfS2_fS2_fjLj128EEEEELb1ELb0ELb1ELb1EEEvNS_9BwdParamsE --------------------------
	.section	.nv.info._ZN10layer_norm13ln_bwd_kernelINS_13Kernel_traitsIf13__nv_bfloat16fS2_fjLj1024ELj1ELj4ELj1ELj16ENS_18Kernel_traits_baseILj1024EfS2_fS2_fjLj128EEEEELb1ELb0ELb1ELb1EEEvNS_9BwdParamsE,"",@"SHT_CUDA_INFO"
	.sectionflags	@""
	.align	4


	//----- nvinfo : EIATTR_CUDA_API_VERSION
	.align		4
        /*0000*/ 	.byte	0x04, 0x37
        /*0002*/ 	.short	(.L_3157 - .L_3156)
.L_3156:
        /*0004*/ 	.word	0x00000082


	//----- nvinfo : EIATTR_SW2861232_WAR
	.align		4
.L_3157:
        /*0008*/ 	.byte	0x01, 0x35
	.zero		2


	//----- nvinfo : EIATTR_PARAM_CBANK
	.align		4
        /*000c*/ 	.byte	0x04, 0x0a
        /*000e*/ 	.short	(.L_3159 - .L_3158)
	.align		4
.L_3158:
        /*0010*/ 	.word	index@(.nv.constant0._ZN10layer_norm13ln_bwd_kernelINS_13Kernel_traitsIf13__nv_bfloat16fS2_fjLj1024ELj1ELj4ELj1ELj16ENS_18Kernel_traits_baseILj1024EfS2_fS2_fjLj128EEEEELb1ELb0ELb1ELb1EEEvNS_9BwdParamsE)
        /*0014*/ 	.short	0x0160
        /*0016*/ 	.short	0x0128


	//----- nvinfo : EIATTR_CBANK_PARAM_SIZE
	.align		4
.L_3159:
        /*0018*/ 	.byte	0x03, 0x19
        /*001a*/ 	.short	0x0128


	//----- nvinfo : EIATTR_KPARAM_INFO
	.align		4
        /*001c*/ 	.byte	0x04, 0x17
        /*001e*/ 	.short	(.L_3161 - .L_3160)
.L_3160:
        /*0020*/ 	.word	0x00000000
        /*0024*/ 	.short	0x0000
        /*0026*/ 	.short	0x0000
        /*0028*/ 	.byte	0x00, 0xf0, 0xa1, 0x04


	//----- nvinfo : EIATTR_MAXREG_COUNT
	.align		4
.L_3161:
        /*002c*/ 	.byte	0x03, 0x1b
        /*002e*/ 	.short	0x00ff


	//----- nvinfo : EIATTR_NUM_BARRIERS
	.align		4
        /*0030*/ 	.byte	0x02, 0x4c
        /*0032*/ 	.byte	0x01
	.zero		1


	//----- nvinfo : EIATTR_MERCURY_ISA_VERSION
	.align		4
        /*0034*/ 	.byte	0x03, 0x5f
        /*0036*/ 	.short	0x0000


	//----- nvinfo : EIATTR_COOP_GROUP_MASK_REGIDS
	.align		4
        /*0038*/ 	.byte	0x04, 0x29
        /*003a*/ 	.short	(.L_3163 - .L_3162)


	//   ....[0]....
.L_3162:
        /*003c*/ 	.word	0xffffffff


	//   ....[1]....
        /*0040*/ 	.word	0xffffffff


	//   ....[2]....
        /*0044*/ 	.word	0xffffffff


	//   ....[3]....
        /*0048*/ 	.word	0xffffffff


	//   ....[4]....
        /*004c*/ 	.word	0xffffffff


	//   ....[5]....
        /*0050*/ 	.word	0xffffffff


	//   ....[6]....
        /*0054*/ 	.word	0xffffffff


	//   ....[7]....
        /*0058*/ 	.word	0xffffffff


	//   ....[8]....
        /*005c*/ 	.word	0xffffffff


	//   ....[9]....
        /*0060*/ 	.word	0xffffffff


	//   ....[10]....
        /*0064*/ 	.word	0xffffffff


	//   ....[11]....
        /*0068*/ 	.word	0xffffffff


	//   ....[12]....
        /*006c*/ 	.word	0xffffffff


	//   ....[13]....
        /*0070*/ 	.word	0xffffffff


	//   ....[14]....
        /*0074*/ 	.word	0xffffffff


	//   ....[15]....
        /*0078*/ 	.word	0xffffffff


	//   ....[16]....
        /*007c*/ 	.word	0xffffffff


	//   ....[17]....
        /*0080*/ 	.word	0xffffffff


	//   ....[18]....
        /*0084*/ 	.word	0xffffffff


	//   ....[19]....
        /*0088*/ 	.word	0xffffffff


	//----- nvinfo : EIATTR_COOP_GROUP_INSTR_OFFSETS
	.align		4
.L_3163:
        /*008c*/ 	.byte	0x04, 0x28
        /*008e*/ 	.short	(.L_3165 - .L_3164)


	//   ....[0]....
.L_3164:
        /*0090*/ 	.word	0x00001d50


	//   ....[1]....
        /*0094*/ 	.word	0x00001d70


	//   ....[2]....
        /*0098*/ 	.word	0x00001d90


	//   ....[3]....
        /*009c*/ 	.word	0x00001db0


	//   ....[4]....
        /*00a0*/ 	.word	0x00001dd0


	//   ....[5]....
        /*00a4*/ 	.word	0x00001df0


	//   ....[6]....
        /*00a8*/ 	.word	0x00001e10


	//   ....[7]....
        /*00ac*/ 	.word	0x00001e30


	//   ....[8]....
        /*00b0*/ 	.word	0x00001e50


	//   ....[9]....
        /*00b4*/ 	.word	0x00001e70


	//   ....[10]....
        /*00b8*/ 	.word	0x000053a0


	//   ....[11]....
        /*00bc*/ 	.word	0x00005420


	//   ....[12]....
        /*00c0*/ 	.word	0x000054a0


	//   ....[13]....
        /*00c4*/ 	.word	0x00005510


	//   ....[14]....
        /*00c8*/ 	.word	0x00005590


	//   ....[15]....
        /*00cc*/ 	.word	0x00005600


	//   ....[16]....
        /*00d0*/ 	.word	0x00005680


	//   ....[17]....
        /*00d4*/ 	.word	0x000056f0


	//   ....[18]....
        /*00d8*/ 	.word	0x00005770


	//   ....[19]....
        /*00dc*/ 	.word	0x000057e0


	//----- nvinfo : EIATTR_EXIT_INSTR_OFFSETS
	.align		4
.L_3165:
        /*00e0*/ 	.byte	0x04, 0x1c
        /*00e2*/ 	.short	(.L_3167 - .L_3166)


	//   ....[0]....
.L_3166:
        /*00e4*/ 	.word	0x00005340


	//----- nvinfo : EIATTR_MAX_THREADS
	.align		4
.L_3167:
        /*00e8*/ 	.byte	0x04, 0x05
        /*00ea*/ 	.short	(.L_3169 - .L_3168)
.L_3168:
        /*00ec*/ 	.word	0x00000080
        /*00f0*/ 	.word	0x00000001
        /*00f4*/ 	.word	0x00000001


	//----- nvinfo : EIATTR_CRS_STACK_SIZE
	.align		4
.L_3169:
        /*00f8*/ 	.byte	0x04, 0x1e
        /*00fa*/ 	.short	(.L_3171 - .L_3170)
.L_3170:
        /*00fc*/ 	.word	0x00000000
.L_3171:


//--------------------- .nv.info._ZN10layer_norm13ln_bwd_kernelINS_13Kernel_traitsIf13__nv_bfloat16fS2_fjLj1024ELj1ELj4ELj1ELj16ENS_18Kernel_traits_baseILj1024EfS2_fS2_fjLj128EEEEELb1ELb1ELb0ELb0EEEvNS_9BwdParamsE --------------------------
	.section	.nv.info._ZN10layer_norm13ln_bwd_kernelINS_13Kernel_traitsIf13__nv_bfloat16fS2_fjLj1024ELj1ELj4ELj1ELj16ENS_18Kernel_traits_baseILj1024EfS2_fS2_fjLj128EEEEELb1ELb1ELb0ELb0EEEvNS_9BwdParamsE,"",@"SHT_CUDA_INFO"
	.sectionflags	@""
	.align	4


	//----- nvinfo : EIATTR_CUDA_API_VERSION
	.align		4
        /*0000*/ 	.byte	0x04, 0x37
        /*0002*/ 	.short	(.L_3173 - .L_3172)
.L_3172:
        /*0004*/ 	.word	0x00000082


	//----- nvinfo : EIATTR_SW2861232_WAR
	.align		4
.L_3173:
        /*0008*/ 	.byte	0x01, 0x35
	.zero		2


	//----- nvinfo : EIATTR_PARAM_CBANK
	.align		4
        /*000c*/ 	.byte	0x04, 0x0a
        /*000e*/ 	.short	(.L_3175 - .L_3174)
	.align		4
.L_3174:
        /*0010*/ 	.word	index@(.nv.constant0._ZN10layer_norm13ln_bwd_kernelINS_13Kernel_traitsIf13__nv_bfloat16fS2_fjLj1024ELj1ELj4ELj1ELj16ENS_18Kernel_traits_baseILj1024EfS2_fS2_fjLj128EEEEELb1ELb1ELb0ELb0EEEvNS_9BwdParamsE)
        /*0014*/ 	.short	0x0160
        /*0016*/ 	.short	0x0128


	//----- nvinfo : EIATTR_CBANK_PARAM_SIZE
	.align		4
.L_3175:
        /*0018*/ 	.byte	0x03, 0x19
        /*001a*/ 	.short	0x0128


	//----- nvinfo : EIATTR_KPARAM_INFO
	.align		4
        /*001c*/ 	.byte	0x04, 0x17
        /*001e*/ 	.short	(.L_3177 - .L_3176)
.L_3176:
        /*0020*/ 	.word	0x00000000
        /*0024*/ 	.short	0x0000
        /*0026*/ 	.short	0x0000
        /*0028*/ 	.byte	0x00, 0xf0, 0xa1, 0x04


	//----- nvinfo : EIATTR_MAXREG_COUNT
	.align		4
.L_3177:
        /*002c*/ 	.byte	0x03, 0x1b
        /*002e*/ 	.short	0x00ff


	//----- nvinfo : EIATTR_NUM_BARRIERS
	.align		4
        /*0030*/ 	.byte	0x02, 0x4c
        /*0032*/ 	.byte	0x01
	.zero		1


	//----- nvinfo : EIATTR_ANNOTATIONS
	.align		4
        /*0034*/ 	.byte	0x04, 0x55
        /*0036*/ 	.short	(.L_3179 - .L_3178)


	//   ....[0]....
.L_3178:
        /* <DEDUP_REMOVED lines=44> */


	//----- nvinfo : EIATTR_MERCURY_ISA_VERSION
	.align		4
.L_3179:
        /*02e8*/ 	.byte	0x03, 0x5f
        /*02ea*/ 	.short	0x0000


	//----- nvinfo : EIATTR_COOP_GROUP_MASK_REGIDS
	.align		4
        /*02ec*/ 	.byte	0x04, 0x29
        /*02ee*/ 	.short	(.L_3181 - .L_3180)


	//   ....[0]....
.L_3180:
        /*02f0*/ 	.word	0xffffffff


	//   ....[1]....
        /*02f4*/ 	.word	0xffffffff


	//   ....[2]....
        /*02f8*/ 	.word	0xffffffff


	//   ....[3]....
        /*02fc*/ 	.word	0xffffffff


	//   ....[4]....
        /*0300*/ 	.word	0xffffffff


	//   ....[5]....
        /*0304*/ 	.word	0xffffffff


	//   ....[6]....
        /*0308*/ 	.word	0xffffffff


	//   ....[7]....
        /*030c*/ 	.word	0xffffffff


	//   ....[8]....
        /*0310*/ 	.word	0xffffffff


	//   ....[9]....
        /*0314*/ 	.word	0xffffffff


	//   ....[10]....
        /*0318*/ 	.word	0xffffffff


	//   ....[11]....
        /*031c*/ 	.word	0xffffffff


	//   ....[12]....
        /*0320*/ 	.word	0xffffffff


	//   ....[13]....
        /*0324*/ 	.word	0xffffffff


	//   ....[14]....
        /*0328*/ 	.word	0xffffffff


	//   ....[15]....
        /*032c*/ 	.word	0xffffffff


	//   ....[16]....
        /*0330*/ 	.word	0xffffffff


	//   ....[17]....
        /*0334*/ 	.word	0xffffffff


	//   ....[18]....
        /*0338*/ 	.word	0xffffffff


	//   ....[19]....
        /*033c*/ 	.word	0xffffffff


	//----- nvinfo : EIATTR_COOP_GROUP_INSTR_OFFSETS
	.align		4
.L_3181:
        /*0340*/ 	.byte	0x04, 0x28
        /*0342*/ 	.short	(.L_3183 - .L_3182)


	//   ....[0]....
.L_3182:
        /*0344*/ 	.word	0x000020d0


	//   ....[1]....
        /*0348*/ 	.word	0x00002100


	//   ....[2]....
        /*034c*/ 	.word	0x00002110


	//   ....[3]....
        /*0350*/ 	.word	0x00002140


	//   ....[4]....
        /*0354*/ 	.word	0x00002160


	//   ....[5]....
        /*0358*/ 	.word	0x00002180


	//   ....[6]....
        /*035c*/ 	.word	0x000021a0


	//   ....[7]....
        /*0360*/ 	.word	0x000021c0


	//   ....[8]....
        /*0364*/ 	.word	0x000021d0


	//   ....[9]....
        /*0368*/ 	.word	0x000021f0


	//   ....[10]....
        /*036c*/ 	.word	0x00005f70


	//   ....[11]....
        /*0370*/ 	.word	0x00005ff0


	//   ....[12]....
        /*0374*/ 	.word	0x00006070


	//   ....[13]....
        /*0378*/ 	.word	0x000060e0


	//   ....[14]....
        /*037c*/ 	.word	0x00006160


	//   ....[15]....
        /*0380*/ 	.word	0x000061d0


	//   ....[16]....
        /*0384*/ 	.word	0x00006250


	//   ....[17]....
        /*0388*/ 	.word	0x000062c0


	//   ....[18]....
        /*038c*/ 	.word	0x00006340


	//   ....[19]....
        /*0390*/ 	.word	0x000063b0


	//----- nvinfo : EIATTR_EXIT_INSTR_OFFSETS
	.align		4
.L_3183:
        /*0394*/ 	.byte	0x04, 0x1c
        /*0396*/ 	.short	(.L_3185 - .L_3184)


	//   ....[0]....
.L_3184:
        /*0398*/ 	.word	0x00005e90


	//   ....[1]....
        /*039c*/ 	.word	0x00005f10


	//----- nvinfo : EIATTR_MAX_THREADS
	.align		4
.L_3185:
        /*03a0*/ 	.byte	0x04, 0x05
        /*03a2*/ 	.short	(.L_3187 - .L_3186)
.L_3186:
        /*03a4*/ 	.word	0x00000080
        /*03a8*/ 	.word	0x00000001
        /*03ac*/ 	.word	0x00000001


	//----- nvinfo : EIATTR_CRS_STACK_SIZE
	.align		4
.L_3187:
        /*03b0*/ 	.byte	0x04, 0x1e
        /*03b2*/ 	.short	(.L_3189 - .L_3188)
.L_3188:
        /*03b4*/ 	.word	0x00000000
.L_3189:


//--------------------- .nv.info._ZN10layer_norm13ln_bwd_kernelINS_13Kernel_traitsIf13__nv_bfloat16fS2_fjLj1024ELj1ELj4ELj1ELj16ENS_18Kernel_traits_baseILj1024EfS2_fS2_fjLj128EEEEELb1ELb1ELb0ELb1EEEvNS_9BwdParamsE --------------------------
	.section	.nv.info._ZN10layer_norm13ln_bwd_kernelINS_13Kernel_traitsIf13__nv_bfloat16fS2_fjLj1024ELj1ELj4ELj1ELj16ENS_18Kernel_traits_baseILj1024EfS2_fS2_fjLj128EEEEELb1ELb1ELb0ELb1EEEvNS_9BwdParamsE,"",@"SHT_CUDA_INFO"
	.sectionflags	@""
	.align	4


	//----- nvinfo : EIATTR_CUDA_API_VERSION
	.align		4
        /*0000*/ 	.byte	0x04, 0x37
        /*0002*/ 	.short	(.L_3191 - .L_3190)
.L_3190:
        /*0004*/ 	.word	0x00000082


	//----- nvinfo : EIATTR_SW2861232_WAR
	.align		4
.L_3191:
        /*0008*/ 	.byte	0x01, 0x35
	.zero		2


	//----- nvinfo : EIATTR_PARAM_CBANK
	.align		4
        /*000c*/ 	.byte	0x04, 0x0a
        /*000e*/ 	.short	(.L_3193 - .L_3192)
	.align		4
.L_3192:
        /*0010*/ 	.word	index@(.nv.constant0._ZN10layer_norm13ln_bwd_kernelINS_13Kernel_traitsIf13__nv_bfloat16fS2_fjLj1024ELj1ELj4ELj1ELj16ENS_18Kernel_traits_baseILj1024EfS2_fS2_fjLj128EEEEELb1ELb1ELb0ELb1EEEvNS_9BwdParamsE)
        /*0014*/ 	.short	0x0160
        /*0016*/ 	.short	0x0128


	//----- nvinfo : EIATTR_CBANK_PARAM_SIZE
	.align		4
.L_3193:
        /*0018*/ 	.byte	0x03, 0x19
        /*001a*/ 	.short	0x0128


	//----- nvinfo : EIATTR_KPARAM_INFO
	.align		4
        /*001c*/ 	.byte	0x04, 0x17
        /*001e*/ 	.short	(.L_3195 - .L_3194)
.L_3194:
        /*0020*/ 	.word	0x00000000
        /*0024*/ 	.short	0x0000
        /*0026*/ 	.short	0x0000
        /*0028*/ 	.byte	0x00, 0xf0, 0xa1, 0x04


	//----- nvinfo : EIATTR_MAXREG_COUNT
	.align		4
.L_3195:
        /*002c*/ 	.byte	0x03, 0x1b
        /*002e*/ 	.short	0x00ff


	//----- nvinfo : EIATTR_NUM_BARRIERS
	.align		4
        /*0030*/ 	.byte	0x02, 0x4c
        /*0032*/ 	.byte	0x01
	.zero		1


	//----- nvinfo : EIATTR_ANNOTATIONS
	.align		4
        /*0034*/ 	.byte	0x04, 0x55
        /*0036*/ 	.short	(.L_3197 - .L_3196)


	//   ....[0]....
.L_3196:
        /* <DEDUP_REMOVED lines=69> */


	//----- nvinfo : EIATTR_MERCURY_ISA_VERSION
	.align		4
.L_3197:
        /*0478*/ 	.byte	0x03, 0x5f
        /*047a*/ 	.short	0x0000


	//----- nvinfo : EIATTR_COOP_GROUP_MASK_REGIDS
	.align		4
        /*047c*/ 	.byte	0x04, 0x29
        /*047e*/ 	.short	(.L_3199 - .L_3198)


	//   ....[0]....
.L_3198:
        /*0480*/ 	.word	0xffffffff


	//   ....[1]....
        /*0484*/ 	.word	0xffffffff


	//   ....[2]....
        /*0488*/ 	.word	0xffffffff


	//   ....[3]....
        /*048c*/ 	.word	0xffffffff


	//   ....[4]....
        /*0490*/ 	.word	0xffffffff


	//   ....[5]....
        /*0494*/ 	.word	0xffffffff


	//   ....[6]....
        /*0498*/ 	.word	0xffffffff


	//   ....[7]....
        /*049c*/ 	.word	0xffffffff


	//   ....[8]....
        /*04a0*/ 	.word	0xffffffff


	//   ....[9]....
        /*04a4*/ 	.word	0xffffffff


	//   ....[10]....
        /*04a8*/ 	.word	0xffffffff


	//   ....[11]....
        /*04ac*/ 	.word	0xffffffff


	//   ....[12]....
        /*04b0*/ 	.word	0xffffffff


	//   ....[13]....
        /*04b4*/ 	.word	0xffffffff


	//   ....[14]....
        /*04b8*/ 	.word	0xffffffff


	//   ....[15]....
        /*04bc*/ 	.word	0xffffffff


	//   ....[16]....
        /*04c0*/ 	.word	0xffffffff


	//   ....[17]....
        /*04c4*/ 	.word	0xffffffff


	//   ....[18]....
        /*04c8*/ 	.word	0xffffffff


	//   ....[19]....
        /*04cc*/ 	.word	0xffffffff


	//----- nvinfo : EIATTR_COOP_GROUP_INSTR_OFFSETS
	.align		4
.L_3199:
        /*04d0*/ 	.byte	0x04, 0x28
        /*04d2*/ 	.short	(.L_3201 - .L_3200)


	//   ....[0]....
.L_3200:
        /*04d4*/ 	.word	0x00001f70


	//   ....[1]....
        /*04d8*/ 	.word	0x00001f90


	//   ....[2]....
        /*04dc*/ 	.word	0x00001fc0


	//   ....[3]....
        /*04e0*/ 	.word	0x00001fe0


	//   ....[4]....
        /*04e4*/ 	.word	0x00002000


	//   ....[5]....
        /*04e8*/ 	.word	0x00002020


	//   ....[6]....
        /*04ec*/ 	.word	0x00002030


	//   ....[7]....
        /*04f0*/ 	.word	0x00002060


	//   ....[8]....
        /*04f4*/ 	.word	0x00002070


	//   ....[9]....
        /*04f8*/ 	.word	0x00002090


	//   ....[10]....
        /*04fc*/ 	.word	0x00005ad0


	//   ....[11]....
        /*0500*/ 	.word	0x00005b50


	//   ....[12]....
        /*0504*/ 	.word	0x00005bd0


	//   ....[13]....
        /*0508*/ 	.word	0x00005c40


	//   ....[14]....
        /*050c*/ 	.word	0x00005cc0


	//   ....[15]....
        /*0510*/ 	.word	0x00005d30


	//   ....[16]....
        /*0514*/ 	.word	0x00005db0


	//   ....[17]....
        /*0518*/ 	.word	0x00005e20


	//   ....[18]....
        /*051c*/ 	.word	0x00005ea0


	//   ....[19]....
        /*0520*/ 	.word	0x00005f10


	//----- nvinfo : EIATTR_EXIT_INSTR_OFFSETS
	.align		4
.L_3201:
        /*0524*/ 	.byte	0x04, 0x1c
        /*0526*/ 	.short	(.L_3203 - .L_3202)


	//   ....[0]....
.L_3202:
        /*0528*/ 	.word	0x00005a70


	//----- nvinfo : EIATTR_MAX_THREADS
	.align		4
.L_3203:
        /*052c*/ 	.byte	0x04, 0x05
        /*052e*/ 	.short	(.L_3205 - .L_3204)
.L_3204:
        /*0530*/ 	.word	0x00000080
        /*0534*/ 	.word	0x00000001
        /*0538*/ 	.word	0x00000001


	//----- nvinfo : EIATTR_CRS_STACK_SIZE
	.align		4
.L_3205:
        /*053c*/ 	.byte	0x04, 0x1e
        /*053e*/ 	.short	(.L_3207 - .L_3206)
.L_3206:
        /*0540*/ 	.word	0x00000000
.L_3207:


//--------------------- .nv.info._ZN10layer_norm22ln_bwd_finalize_kernelINS_22Kernel_traits_finalizeILj1024Ef13__nv_bfloat16fS2_fjLb1ELj1024ELj4ENS_18Kernel_traits_baseILj1024EfS2_fS2_fjLj1024EEEEELb1ELb0EEEvNS_9BwdParamsE --------------------------
	.section	.nv.info._ZN10layer_norm22ln_bwd_finalize_kernelINS_22Kernel_traits_finalizeILj1024Ef13__nv_bfloat16fS2_fjLb1ELj1024ELj4ENS_18Kernel_traits_baseILj1024EfS2_fS2_fjLj1024EEEEELb1ELb0EEEvNS_9BwdParamsE,"",@"SHT_CUDA_INFO"
	.sectionflags	@""
	.align	4


	//----- nvinfo : EIATTR_CUDA_API_VERSION
	.align		4
        /*0000*/ 	.byte	0x04, 0x37
        /*0002*/ 	.short	(.L_3209 - .L_3208)
.L_3208:
        /*0004*/ 	.word	0x00000082


	//----- nvinfo : EIATTR_SW2861232_WAR
	.align		4
.L_3209:
        /*0008*/ 	.byte	0x01, 0x35
	.zero		2


	//----- nvinfo : EIATTR_PARAM_CBANK
	.align		4
        /*000c*/ 	.byte	0x04, 0x0a
        /*000e*/ 	.short	(.L_3211 - .L_3210)
	.align		4
.L_3210:
        /*0010*/ 	.word	index@(.nv.constant0._ZN10layer_norm22ln_bwd_finalize_kernelINS_22Kernel_traits_finalizeILj1024Ef13__nv_bfloat16fS2_fjLb1ELj1024ELj4ENS_18Kernel_traits_baseILj1024EfS2_fS2_fjLj1024EEEEELb1ELb0EEEvNS_9BwdParamsE)
        /*0014*/ 	.short	0x0160
        /*0016*/ 	.short	0x0128


	//----- nvinfo : EIATTR_CBANK_PARAM_SIZE
	.align		4
.L_3211:
        /*0018*/ 	.byte	0x03, 0x19
        /*001a*/ 	.short	0x0128


	//----- nvinfo : EIATTR_KPARAM_INFO
	.align		4
        /*001c*/ 	.byte	0x04, 0x17
        /*001e*/ 	.short	(.L_3213 - .L_3212)
.L_3212:
        /*0020*/ 	.word	0x00000000
        /*0024*/ 	.short	0x0000
        /*0026*/ 	.short	0x0000
        /*0028*/ 	.byte	0x00, 0xf0, 0xa1, 0x04


	//----- nvinfo : EIATTR_MAXREG_COUNT
	.align		4
.L_3213:
        /*002c*/ 	.byte	0x03, 0x1b
        /*002e*/ 	.short	0x0040


	//----- nvinfo : EIATTR_NUM_BARRIERS
	.align		4
        /*0030*/ 	.byte	0x02, 0x4c
        /*0032*/ 	.byte	0x01
	.zero		1


	//----- nvinfo : EIATTR_MERCURY_ISA_VERSION
	.align		4
        /*0034*/ 	.byte	0x03, 0x5f
        /*0036*/ 	.short	0x0000


	//----- nvinfo : EIATTR_COOP_GROUP_MASK_REGIDS
	.align		4
        /*0038*/ 	.byte	0x04, 0x29
        /*003a*/ 	.short	(.L_3215 - .L_3214)


	//   ....[0]....
.L_3214:
        /*003c*/ 	.word	0xffffffff


	//   ....[1]....
        /*0040*/ 	.word	0xffffffff


	//   ....[2]....
        /*0044*/ 	.word	0xffffffff


	//   ....[3]....
        /*0048*/ 	.word	0xffffffff


	//   ....[4]....
        /*004c*/ 	.word	0xffffffff


	//   ....[5]....
        /*0050*/ 	.word	0xffffffff


	//   ....[6]....
        /*0054*/ 	.word	0xffffffff


	//   ....[7]....
        /*0058*/ 	.word	0xffffffff


	//   ....[8]....
        /*005c*/ 	.word	0xffffffff


	//   ....[9]....
        /*0060*/ 	.word	0xffffffff


	//   ....[10]....
        /*0064*/ 	.word	0xffffffff


	//   ....[11]....
        /*0068*/ 	.word	0xffffffff


	//   ....[12]....
        /*006c*/ 	.word	0xffffffff


	//   ....[13]....
        /*0070*/ 	.word	0xffffffff


	//   ....[14]....
        /*0074*/ 	.word	0xffffffff


	//   ....[15]....
        /*0078*/ 	.word	0xffffffff


	//   ....[16]....
        /*007c*/ 	.word	0xffffffff


	//   ....[17]....
        /*0080*/ 	.word	0xffffffff


	//   ....[18]....
        /*0084*/ 	.word	0xffffffff


	//   ....[19]....
        /*0088*/ 	.word	0xffffffff


	//   ....[20]....
        /*008c*/ 	.word	0xffffffff


	//   ....[21]....
        /*0090*/ 	.word	0xffffffff


	//   ....[22]....
        /*0094*/ 	.word	0xffffffff


	//   ....[23]....
        /*0098*/ 	.word	0xffffffff


	//   ....[24]....
        /*009c*/ 	.word	0xffffffff


	//   ....[25]....
        /*00a0*/ 	.word	0xffffffff


	//   ....[26]....
        /*00a4*/ 	.word	0xffffffff


	//   ....[27]....
        /*00a8*/ 	.word	0xffffffff


	//   ....[28]....
        /*00ac*/ 	.word	0xffffffff


	//   ....[29]....
        /*00b0*/ 	.word	0xffffffff


	//----- nvinfo : EIATTR_COOP_GROUP_INSTR_OFFSETS
	.align		4
.L_3215:
        /*00b4*/ 	.byte	0x04, 0x28
        /*00b6*/ 	.short	(.L_3217 - .L_3216)


	//   ....[0]....
.L_3216:
        /*00b8*/ 	.word	0x000009d0


	//   ....[1]....
        /*00bc*/ 	.word	0x00000a00


	//   ....[2]....
        /*00c0*/ 	.word	0x00000a10


	//   ....[3]....
        /*00c4*/ 	.word	0x00000a30


	//   ....[4]....
        /*00c8*/ 	.word	0x00000a50


	//   ....[5]....
        /*00cc*/ 	.word	0x00000a60


	//   ....[6]....
        /*00d0*/ 	.word	0x00000a90


	//   ....[7]....
        /*00d4*/ 	.word	0x00000ab0


	//   ....[8]....
        /*00d8*/ 	.word	0x00000ac0


	//   ....[9]....
        /*00dc*/ 	.word	0x00000af0


	//   ....[10]....
        /*00e0*/ 	.word	0x00000b10


	//   ....[11]....
        /*00e4*/ 	.word	0x00000b20


	//   ....[12]....
        /*00e8*/ 	.word	0x00000b50


	//   ....[13]....
        /*00ec*/ 	.word	0x00000b70


	//   ....[14]....
        /*00f0*/ 	.word	0x00000b80


	//   ....[15]....
        /*00f4*/ 	.word	0x00000df0


	//   ....[16]....
        /*00f8*/ 	.word	0x00000e50


	//   ....[17]....
        /*00fc*/ 	.word	0x00000eb0


	//   ....[18]....
        /*0100*/ 	.word	0x00000f10


	//   ....[19]....
        /*0104*/ 	.word	0x00000f80


	//   ....[20]....
        /*0108*/ 	.word	0x00000ff0


	//   ....[21]....
        /*010c*/ 	.word	0x00001050


	//   ....[22]....
        /*0110*/ 	.word	0x000010b0


	//   ....[23]....
        /*0114*/ 	.word	0x00001110


	//   ....[24]....
        /*0118*/ 	.word	0x00001180


	//   ....[25]....
        /*011c*/ 	.word	0x000011f0


	//   ....[26]....
        /*0120*/ 	.word	0x00001250


	//   ....[27]....
        /*0124*/ 	.word	0x000012b0


	//   ....[28]....
        /*0128*/ 	.word	0x00001310


	//   ....[29]....
        /*012c*/ 	.word	0x00001370


	//----- nvinfo : EIATTR_EXIT_INSTR_OFFSETS
	.align		4
.L_3217:
        /*0130*/ 	.byte	0x04, 0x1c
        /*0132*/ 	.short	(.L_3219 - .L_3218)


	//   ....[0]....
.L_3218:
        /*0134*/ 	.word	0x00000070


	//   ....[1]....
        /*0138*/ 	.word	0x00000d90


	//----- nvinfo : EIATTR_MAX_THREADS
	.align		4
.L_3219:
        /*013c*/ 	.byte	0x04, 0x05
        /*013e*/ 	.short	(.L_3221 - .L_3220)
.L_3220:
        /*0140*/ 	.word	0x00000400
        /*0144*/ 	.word	0x00000001
        /*0148*/ 	.word	0x00000001


	//----- nvinfo : EIATTR_CRS_STACK_SIZE
	.align		4
.L_3221:
        /*014c*/ 	.byte	0x04, 0x1e
        /*014e*/ 	.short	(.L_3223 - .L_3222)
.L_3222:
        /*0150*/ 	.word	0x00000000
.L_3223:


//--------------------- .nv.info._ZN10layer_norm13ln_bwd_kernelINS_13Kernel_traitsIf13__nv_bfloat16fS2_fjLj1024ELj1ELj4ELj1ELj16ENS_18Kernel_traits_baseILj1024EfS2_fS2_fjLj128EEEEELb1ELb1ELb1ELb0EEEvNS_9BwdParamsE --------------------------
	.section	.nv.info._ZN10layer_norm13ln_bwd_kernelINS_13Kernel_traitsIf13__nv_bfloat16fS2_fjLj1024ELj1ELj4ELj1ELj16ENS_18Kernel_traits_baseILj1024EfS2_fS2_fjLj128EEEEELb1ELb1ELb1ELb0EEEvNS_9BwdParamsE,"",@"SHT_CUDA_INFO"
	.sectionflags	@""
	.align	4


	//----- nvinfo : EIATTR_CUDA_API_VERSION
	.align		4
        /*0000*/ 	.byte	0x04, 0x37
        /*0002*/ 	.short	(.L_3225 - .L_3224)
.L_3224:
        /*0004*/ 	.word	0x00000082


	//----- nvinfo : EIATTR_SW2861232_WAR
	.align		4
.L_3225:
        /*0008*/ 	.byte	0x01, 0x35
	.zero		2


	//----- nvinfo : EIATTR_PARAM_CBANK
	.align		4
        /*000c*/ 	.byte	0x04, 0x0a
        /*000e*/ 	.short	(.L_3227 - .L_3226)
	.align		4
.L_3226:
        /*0010*/ 	.word	index@(.nv.constant0._ZN10layer_norm13ln_bwd_kernelINS_13Kernel_traitsIf13__nv_bfloat16fS2_fjLj1024ELj1ELj4ELj1ELj16ENS_18Kernel_traits_baseILj1024EfS2_fS2_fjLj128EEEEELb1ELb1ELb1ELb0EEEvNS_9BwdParamsE)
        /*0014*/ 	.short	0x0160
        /*0016*/ 	.short	0x0128


	//----- nvinfo : EIATTR_CBANK_PARAM_SIZE
	.align		4
.L_3227:
        /*0018*/ 	.byte	0x03, 0x19
        /*001a*/ 	.short	0x0128


	//----- nvinfo : EIATTR_KPARAM_INFO
	.align		4
        /*001c*/ 	.byte	0x04, 0x17
        /*001e*/ 	.short	(.L_3229 - .L_3228)
.L_3228:
        /*0020*/ 	.word	0x00000000
        /*0024*/ 	.short	0x0000
        /*0026*/ 	.short	0x0000
        /*0028*/ 	.byte	0x00, 0xf0, 0xa1, 0x04


	//----- nvinfo : EIATTR_MAXREG_COUNT
	.align		4
.L_3229:
        /*002c*/ 	.byte	0x03, 0x1b
        /*002e*/ 	.short	0x00ff


	//----- nvinfo : EIATTR_NUM_BARRIERS
	.align		4
        /*0030*/ 	.byte	0x02, 0x4c
        /*0032*/ 	.byte	0x01
	.zero		1


	//----- nvinfo : EIATTR_ANNOTATIONS
	.align		4
        /*0034*/ 	.byte	0x04, 0x55
        /*0036*/ 	.short	(.L_3231 - .L_3230)


	//   ....[0]....
.L_3230:
        /* <DEDUP_REMOVED lines=56> */


	//----- nvinfo : EIATTR_MERCURY_ISA_VERSION
	.align		4
.L_3231:
        /*03a8*/ 	.byte	0x03, 0x5f
        /*03aa*/ 	.short	0x0000


	//----- nvinfo : EIATTR_COOP_GROUP_MASK_REGIDS
	.align		4
        /*03ac*/ 	.byte	0x04, 0x29
        /*03ae*/ 	.short	(.L_3233 - .L_3232)


	//   ....[0]....
.L_3232:
        /*03b0*/ 	.word	0xffffffff


	//   ....[1]....
        /*03b4*/ 	.word	0xffffffff


	//   ....[2]....
        /*03b8*/ 	.word	0xffffffff


	//   ....[3]....
        /*03bc*/ 	.word	0xffffffff


	//   ....[4]....
        /*03c0*/ 	.word	0xffffffff


	//   ....[5]....
        /*03c4*/ 	.word	0xffffffff


	//   ....[6]....
        /*03c8*/ 	.word	0xffffffff


	//   ....[7]....
        /*03cc*/ 	.word	0xffffffff


	//   ....[8]....
        /*03d0*/ 	.word	0xffffffff


	//   ....[9]....
        /*03d4*/ 	.word	0xffffffff


	//   ....[10]....
        /*03d8*/ 	.word	0xffffffff


	//   ....[11]....
        /*03dc*/ 	.word	0xffffffff


	//   ....[12]....
        /*03e0*/ 	.word	0xffffffff


	//   ....[13]....
        /*03e4*/ 	.word	0xffffffff


	//   ....[14]....
        /*03e8*/ 	.word	0xffffffff


	//   ....[15]....
        /*03ec*/ 	.word	0xffffffff


	//   ....[16]....
        /*03f0*/ 	.word	0xffffffff


	//   ....[17]....
        /*03f4*/ 	.word	0xffffffff


	//   ....[18]....
        /*03f8*/ 	.word	0xffffffff


	//   ....[19]....
        /*03fc*/ 	.word	0xffffffff


	//----- nvinfo : EIATTR_COOP_GROUP_INSTR_OFFSETS
	.align		4
.L_3233:
        /*0400*/ 	.byte	0x04, 0x28
        /*0402*/ 	.short	(.L_3235 - .L_3234)


	//   ....[0]....
.L_3234:
        /*0404*/ 	.word	0x000025d0


	//   ....[1]....
        /*0408*/ 	.word	0x00002600


	//   ....[2]....
        /*040c*/ 	.word	0x00002610


	//   ....[3]....
        /*0410*/ 	.word	0x00002640


	//   ....[4]....
        /*0414*/ 	.word	0x00002660


	//   ....[5]....
        /*0418*/ 	.word	0x00002680


	//   ....[6]....
        /*041c*/ 	.word	0x000026a0


	//   ....[7]....
        /*0420*/ 	.word	0x000026c0


	//   ....[8]....
        /*0424*/ 	.word	0x000026d0


	//   ....[9]....
        /*0428*/ 	.word	0x000026f0


	//   ....[10]....
        /*042c*/ 	.word	0x00008470


	//   ....[11]....
        /*0430*/ 	.word	0x000084f0


	//   ....[12]....
        /*0434*/ 	.word	0x00008570


	//   ....[13]....
        /*0438*/ 	.word	0x000085e0


	//   ....[14]....
        /*043c*/ 	.word	0x00008660


	//   ....[15]....
        /*0440*/ 	.word	0x000086d0


	//   ....[16]....
        /*0444*/ 	.word	0x00008750


	//   ....[17]....
        /*0448*/ 	.word	0x000087c0


	//   ....[18]....
        /*044c*/ 	.word	0x00008840


	//   ....[19]....
        /*0450*/ 	.word	0x000088b0


	//----- nvinfo : EIATTR_EXIT_INSTR_OFFSETS
	.align		4
.L_3235:
        /*0454*/ 	.byte	0x04, 0x1c
        /*0456*/ 	.short	(.L_3237 - .L_3236)


	//   ....[0]....
.L_3236:
        /*0458*/ 	.word	0x00008390


	//   ....[1]....
        /*045c*/ 	.word	0x00008410


	//----- nvinfo : EIATTR_MAX_THREADS
	.align		4
.L_3237:
        /*0460*/ 	.byte	0x04, 0x05
        /*0462*/ 	.short	(.L_3239 - .L_3238)
.L_3238:
        /*0464*/ 	.word	0x00000080
        /*0468*/ 	.word	0x00000001
        /*046c*/ 	.word	0x00000001


	//----- nvinfo : EIATTR_CRS_STACK_SIZE
	.align		4
.L_3239:
        /*0470*/ 	.byte	0x04, 0x1e
        /*0472*/ 	.short	(.L_3241 - .L_3240)
.L_3240:
        /*0474*/ 	.word	0x00000000
.L_3241:


//--------------------- .nv.info._ZN10layer_norm22ln_bwd_finalize_kernelINS_22Kernel_traits_finalizeILj1024Ef13__nv_bfloat16fS2_fjLb1ELj1024ELj4ENS_18Kernel_traits_baseILj1024EfS2_fS2_fjLj1024EEEEELb1ELb1EEEvNS_9BwdParamsE --------------------------
	.section	.nv.info._ZN10layer_norm22ln_bwd_finalize_kernelINS_22Kernel_traits_finalizeILj1024Ef13__nv_bfloat16fS2_fjLb1ELj1024ELj4ENS_18Kernel_traits_baseILj1024EfS2_fS2_fjLj1024EEEEELb1ELb1EEEvNS_9BwdParamsE,"",@"SHT_CUDA_INFO"
	.sectionflags	@""
	.align	4


	//----- nvinfo : EIATTR_CUDA_API_VERSION
	.align		4
        /*0000*/ 	.byte	0x04, 0x37
        /*0002*/ 	.short	(.L_3243 - .L_3242)
.L_3242:
        /*0004*/ 	.word	0x00000082


	//----- nvinfo : EIATTR_SW2861232_WAR
	.align		4
.L_3243:
        /*0008*/ 	.byte	0x01, 0x35
	.zero		2


	//----- nvinfo : EIATTR_PARAM_CBANK
	.align		4
        /*000c*/ 	.byte	0x04, 0x0a
        /*000e*/ 	.short	(.L_3245 - .L_3244)
	.align		4
.L_3244:
        /*0010*/ 	.word	index@(.nv.constant0._ZN10layer_norm22ln_bwd_finalize_kernelINS_22Kernel_traits_finalizeILj1024Ef13__nv_bfloat16fS2_fjLb1ELj1024ELj4ENS_18Kernel_traits_baseILj1024EfS2_fS2_fjLj1024EEEEELb1ELb1EEEvNS_9BwdParamsE)
        /*0014*/ 	.short	0x0160
        /*0016*/ 	.short	0x0128


	//----- nvinfo : EIATTR_CBANK_PARAM_SIZE
	.align		4
.L_3245:
        /*0018*/ 	.byte	0x03, 0x19
        /*001a*/ 	.short	0x0128


	//----- nvinfo : EIATTR_KPARAM_INFO
	.align		4
        /*001c*/ 	.byte	0x04, 0x17
        /*001e*/ 	.short	(.L_3247 - .L_3246)
.L_3246:
        /*0020*/ 	.word	0x00000000
        /*0024*/ 	.short	0x0000
        /*0026*/ 	.short	0x0000
        /*0028*/ 	.byte	0x00, 0xf0, 0xa1, 0x04


	//----- nvinfo : EIATTR_MAXREG_COUNT
	.align		4
.L_3247:
        /*002c*/ 	.byte	0x03, 0x1b
        /*002e*/ 	.short	0x0040


	//----- nvinfo : EIATTR_NUM_BARRIERS
	.align		4
        /*0030*/ 	.byte	0x02, 0x4c
        /*0032*/ 	.byte	0x01
	.zero		1


	//----- nvinfo : EIATTR_MERCURY_ISA_VERSION
	.align		4
        /*0034*/ 	.byte	0x03, 0x5f
        /*0036*/ 	.short	0x0000


	//----- nvinfo : EIATTR_COOP_GROUP_MASK_REGIDS
	.align		4
        /*0038*/ 	.byte	0x04, 0x29
        /*003a*/ 	.short	(.L_3249 - .L_3248)


	//   ....[0]....
.L_3248:
        /*003c*/ 	.word	0xffffffff


	//   ....[1]....
        /*0040*/ 	.word	0xffffffff


	//   ....[2]....
        /*0044*/ 	.word	0xffffffff


	//   ....[3]....
        /*0048*/ 	.word	0xffffffff


	//   ....[4]....
        /*004c*/ 	.word	0xffffffff


	//   ....[5]....
        /*0050*/ 	.word	0xffffffff


	//   ....[6]....
        /*0054*/ 	.word	0xffffffff


	//   ....[7]....
        /*0058*/ 	.word	0xffffffff


	//   ....[8]....
        /*005c*/ 	.word	0xffffffff


	//   ....[9]....
        /*0060*/ 	.word	0xffffffff


	//   ....[10]....
        /*0064*/ 	.word	0xffffffff


	//   ....[11]....
        /*0068*/ 	.word	0xffffffff


	//   ....[12]....
        /*006c*/ 	.word	0xffffffff


	//   ....[13]....
        /*0070*/ 	.word	0xffffffff


	//   ....[14]....
        /*0074*/ 	.word	0xffffffff


	//   ....[15]....
        /*0078*/ 	.word	0xffffffff


	//   ....[16]....
        /*007c*/ 	.word	0xffffffff


	//   ....[17]....
        /*0080*/ 	.word	0xffffffff


	//   ....[18]....
        /*0084*/ 	.word	0xffffffff


	//   ....[19]....
        /*0088*/ 	.word	0xffffffff


	//   ....[20]....
        /*008c*/ 	.word	0xffffffff


	//   ....[21]....
        /*0090*/ 	.word	0xffffffff


	//   ....[22]....
        /*0094*/ 	.word	0xffffffff


	//   ....[23]....
        /*0098*/ 	.word	0xffffffff


	//   ....[24]....
        /*009c*/ 	.word	0xffffffff


	//   ....[25]....
        /*00a0*/ 	.word	0xffffffff


	//   ....[26]....
        /*00a4*/ 	.word	0xffffffff


	//   ....[27]....
        /*00a8*/ 	.word	0xffffffff


	//   ....[28]....
        /*00ac*/ 	.word	0xffffffff


	//   ....[29]....
        /*00b0*/ 	.word	0xffffffff


	//----- nvinfo : EIATTR_COOP_GROUP_INSTR_OFFSETS
	.align		4
.L_3249:
        /*00b4*/ 	.byte	0x04, 0x28
        /*00b6*/ 	.short	(.L_3251 - .L_3250)


	//   ....[0]....
.L_3250:
        /*00b8*/ 	.word	0x000009a0


	//   ....[1]....
        /*00bc*/ 	.word	0x000009d0


	//   ....[2]....
        /*00c0*/ 	.word	0x000009e0


	//   ....[3]....
        /*00c4*/ 	.word	0x00000a00


	//   ....[4]....
        /*00c8*/ 	.word	0x00000a20


	//   ....[5]....
        /*00cc*/ 	.word	0x00000a30


	//   ....[6]....
        /*00d0*/ 	.word	0x00000a60


	//   ....[7]....
        /*00d4*/ 	.word	0x00000a80


	//   ....[8]....
        /*00d8*/ 	.word	0x00000a90


	//   ....[9]....
        /*00dc*/ 	.word	0x00000ac0


	//   ....[10]....
        /*00e0*/ 	.word	0x00000ae0


	//   ....[11]....
        /*00e4*/ 	.word	0x00000af0


	//   ....[12]....
        /*00e8*/ 	.word	0x00000b20


	//   ....[13]....
        /*00ec*/ 	.word	0x00000b40


	//   ....[14]....
        /*00f0*/ 	.word	0x00000b50


	//   ....[15]....
        /*00f4*/ 	.word	0x00000da0


	//   ....[16]....
        /*00f8*/ 	.word	0x00000e00


	//   ....[17]....
        /*00fc*/ 	.word	0x00000e60


	//   ....[18]....
        /*0100*/ 	.word	0x00000ec0


	//   ....[19]....
        /*0104*/ 	.word	0x00000f30


	//   ....[20]....
        /*0108*/ 	.word	0x00000fa0


	//   ....[21]....
        /*010c*/ 	.word	0x00001000


	//   ....[22]....
        /*0110*/ 	.word	0x00001060


	//   ....[23]....
        /*0114*/ 	.word	0x000010c0


	//   ....[24]....
        /*0118*/ 	.word	0x00001130


	//   ....[25]....
        /*011c*/ 	.word	0x000011a0


	//   ....[26]....
        /*0120*/ 	.word	0x00001200


	//   ....[27]....
        /*0124*/ 	.word	0x00001260


	//   ....[28]....
        /*0128*/ 	.word	0x000012c0


	//   ....[29]....
        /*012c*/ 	.word	0x00001320


	//----- nvinfo : EIATTR_EXIT_INSTR_OFFSETS
	.align		4
.L_3251:
        /*0130*/ 	.byte	0x04, 0x1c
        /*0132*/ 	.short	(.L_3253 - .L_3252)


	//   ....[0]....
.L_3252:
        /*0134*/ 	.word	0x00000070


	//   ....[1]....
        /*0138*/ 	.word	0x00000d40


	//----- nvinfo : EIATTR_MAX_THREADS
	.align		4
.L_3253:
        /*013c*/ 	.byte	0x04, 0x05
        /*013e*/ 	.short	(.L_3255 - .L_3254)
.L_3254:
        /*0140*/ 	.word	0x00000400
        /*0144*/ 	.word	0x00000001
        /*0148*/ 	.word	0x00000001


	//----- nvinfo : EIATTR_CRS_STACK_SIZE
	.align		4
.L_3255:
        /*014c*/ 	.byte	0x04, 0x1e
        /*014e*/ 	.short	(.L_3257 - .L_3256)
.L_3256:
        /*0150*/ 	.word	0x00000000
.L_3257:


//--------------------- .nv.info._ZN10layer_norm13ln_bwd_kernelINS_13Kernel_traitsIf13__nv_bfloat16fS2_fjLj1024ELj1ELj4ELj1ELj16ENS_18Kernel_traits_baseILj1024EfS2_fS2_fjLj128EEEEELb1ELb1ELb1ELb1EEEvNS_9BwdParamsE --------------------------
	.section	.nv.info._ZN10layer_norm13ln_bwd_kernelINS_13Kernel_traitsIf13__nv_bfloat16fS2_fjLj1024ELj1ELj4ELj1ELj16ENS_18Kernel_traits_baseILj1024EfS2_fS2_fjLj128EEEEELb1ELb1ELb1ELb1EEEvNS_9BwdParamsE,"",@"SHT_CUDA_INFO"
	.sectionflags	@""
	.align	4


	//----- nvinfo : EIATTR_CUDA_API_VERSION
	.align		4
        /*0000*/ 	.byte	0x04, 0x37
        /*0002*/ 	.short	(.L_3259 - .L_3258)
.L_3258:
        /*0004*/ 	.word	0x00000082


	//----- nvinfo : EIATTR_SW2861232_WAR
	.align		4
.L_3259:
        /*0008*/ 	.byte	0x01, 0x35
	.zero		2


	//----- nvinfo : EIATTR_PARAM_CBANK
	.align		4
        /*000c*/ 	.byte	0x04, 0x0a
        /*000e*/ 	.short	(.L_3261 - .L_3260)
	.align		4
.L_3260:
        /*0010*/ 	.word	index@(.nv.constant0._ZN10layer_norm13ln_bwd_kernelINS_13Kernel_traitsIf13__nv_bfloat16fS2_fjLj1024ELj1ELj4ELj1ELj16ENS_18Kernel_traits_baseILj1024EfS2_fS2_fjLj128EEEEELb1ELb1ELb1ELb1EEEvNS_9BwdParamsE)
        /*0014*/ 	.short	0x0160
        /*0016*/ 	.short	0x0128


	//----- nvinfo : EIATTR_CBANK_PARAM_SIZE
	.align		4
.L_3261:
        /*0018*/ 	.byte	0x03, 0x19
        /*001a*/ 	.short	0x0128


	//----- nvinfo : EIATTR_KPARAM_INFO
	.align		4
        /*001c*/ 	.byte	0x04, 0x17
        /*001e*/ 	.short	(.L_3263 - .L_3262)
.L_3262:
        /*0020*/ 	.word	0x00000000
        /*0024*/ 	.short	0x0000
        /*0026*/ 	.short	0x0000
        /*0028*/ 	.byte	0x00, 0xf0, 0xa1, 0x04


	//----- nvinfo : EIATTR_MAXREG_COUNT
	.align		4
.L_3263:
        /*002c*/ 	.byte	0x03, 0x1b
        /*002e*/ 	.short	0x00ff


	//----- nvinfo : EIATTR_NUM_BARRIERS
	.align		4
        /*0030*/ 	.byte	0x02, 0x4c
        /*0032*/ 	.byte	0x01
	.zero		1


	//----- nvinfo : EIATTR_ANNOTATIONS
	.align		4
        /*0034*/ 	.byte	0x04, 0x55
        /*0036*/ 	.short	(.L_3265 - .L_3264)


	//   ....[0]....
.L_3264:
        /* <DEDUP_REMOVED lines=46> */


	//----- nvinfo : EIATTR_MERCURY_ISA_VERSION
	.align		4
.L_3265:
        /*0308*/ 	.byte	0x03, 0x5f
        /*030a*/ 	.short	0x0000


	//----- nvinfo : EIATTR_COOP_GROUP_MASK_REGIDS
	.align		4
        /*030c*/ 	.byte	0x04, 0x29
        /*030e*/ 	.short	(.L_3267 - .L_3266)


	//   ....[0]....
.L_3266:
        /*0310*/ 	.word	0xffffffff


	//   ....[1]....
        /*0314*/ 	.word	0xffffffff


	//   ....[2]....
        /*0318*/ 	.word	0xffffffff


	//   ....[3]....
        /*031c*/ 	.word	0xffffffff


	//   ....[4]....
        /*0320*/ 	.word	0xffffffff


	//   ....[5]....
        /*0324*/ 	.word	0xffffffff


	//   ....[6]....
        /*0328*/ 	.word	0xffffffff


	//   ....[7]....
        /*032c*/ 	.word	0xffffffff


	//   ....[8]....
        /*0330*/ 	.word	0xffffffff


	//   ....[9]....
        /*0334*/ 	.word	0xffffffff


	//   ....[10]....
        /*0338*/ 	.word	0xffffffff


	//   ....[11]....
        /*033c*/ 	.word	0xffffffff


	//   ....[12]....
        /*0340*/ 	.word	0xffffffff


	//   ....[13]....
        /*0344*/ 	.word	0xffffffff


	//   ....[14]....
        /*0348*/ 	.word	0xffffffff


	//   ....[15]....
        /*034c*/ 	.word	0xffffffff


	//   ....[16]....
        /*0350*/ 	.word	0xffffffff


	//   ....[17]....
        /*0354*/ 	.word	0xffffffff


	//   ....[18]....
        /*0358*/ 	.word	0xffffffff


	//   ....[19]....
        /*035c*/ 	.word	0xffffffff


	//----- nvinfo : EIATTR_COOP_GROUP_INSTR_OFFSETS
	.align		4
.L_3267:
        /*0360*/ 	.byte	0x04, 0x28
        /*0362*/ 	.short	(.L_3269 - .L_3268)


	//   ....[0]....
.L_3268:
        /*0364*/ 	.word	0x000024b0


	//   ....[1]....
        /*0368*/ 	.word	0x000024d0


	//   ....[2]....
        /*036c*/ 	.word	0x00002500


	//   ....[3]....
        /*0370*/ 	.word	0x00002520


	//   ....[4]....
        /*0374*/ 	.word	0x00002540


	//   ....[5]....
        /*0378*/ 	.word	0x00002560


	//   ....[6]....
        /*037c*/ 	.word	0x00002580


	//   ....[7]....
        /*0380*/ 	.word	0x000025a0


	//   ....[8]....
        /*0384*/ 	.word	0x000025b0


	//   ....[9]....
        /*0388*/ 	.word	0x000025d0


	//   ....[10]....
        /*038c*/ 	.word	0x000078b0


	//   ....[11]....
        /*0390*/ 	.word	0x00007930


	//   ....[12]....
        /*0394*/ 	.word	0x000079b0


	//   ....[13]....
        /*0398*/ 	.word	0x00007a20


	//   ....[14]....
        /*039c*/ 	.word	0x00007aa0


	//   ....[15]....
        /*03a0*/ 	.word	0x00007b10


	//   ....[16]....
        /*03a4*/ 	.word	0x00007b90


	//   ....[17]....
        /*03a8*/ 	.word	0x00007c00


	//   ....[18]....
        /*03ac*/ 	.word	0x00007c80


	//   ....[19]....
        /*03b0*/ 	.word	0x00007cf0


	//----- nvinfo : EIATTR_EXIT_INSTR_OFFSETS
	.align		4
.L_3269:
        /*03b4*/ 	.byte	0x04, 0x1c
        /*03b6*/ 	.short	(.L_3271 - .L_3270)


	//   ....[0]....
.L_3270:
        /*03b8*/ 	.word	0x00007850


	//----- nvinfo : EIATTR_MAX_THREADS
	.align		4
.L_3271:
        /*03bc*/ 	.byte	0x04, 0x05
        /*03be*/ 	.short	(.L_3273 - .L_3272)
.L_3272:
        /*03c0*/ 	.word	0x00000080
        /*03c4*/ 	.word	0x00000001
        /*03c8*/ 	.word	0x00000001


	//----- nvinfo : EIATTR_CRS_STACK_SIZE
	.align		4
.L_3273:
        /*03cc*/ 	.byte	0x04, 0x1e
        /*03ce*/ 	.short	(.L_3275 - .L_3274)
.L_3274:
        /*03d0*/ 	.word	0x00000000
.L_3275:


//--------------------- .nv.info._ZN10layer_norm13ln_bwd_kernelINS_13Kernel_traitsIf6__halfS2_S2_fjLj1024ELj1ELj4ELj1ELj16ENS_18Kernel_traits_baseILj1024EfS2_S2_S2_fjLj128EEEEELb0ELb0ELb0ELb0EEEvNS_9BwdParamsE --------------------------
	.section	.nv.info._ZN10layer_norm13ln_bwd_kernelINS_13Kernel_traitsIf6__halfS2_S2_fjLj1024ELj1ELj4ELj1ELj16ENS_18Kernel_traits_baseILj1024EfS2_S2_S2_fjLj128EEEEELb0ELb0ELb0ELb0EEEvNS_9BwdParamsE,"",@"SHT_CUDA_INFO"
	.sectionflags	@""
	.align	4


	//----- nvinfo : EIATTR_CUDA_API_VERSION
	.align		4
        /*0000*/ 	.byte	0x04, 0x37
        /*0002*/ 	.short	(.L_3277 - .L_3276)
.L_3276:
        /*0004*/ 	.word	0x00000082


	//----- nvinfo : EIATTR_SW2861232_WAR
	.align		4
.L_3277:
        /*0008*/ 	.byte	0x01, 0x35
	.zero		2


	//----- nvinfo : EIATTR_PARAM_CBANK
	.align		4
        /*000c*/ 	.byte	0x04, 0x0a
        /*000e*/ 	.short	(.L_3279 - .L_3278)
	.align		4
.L_3278:
        /*0010*/ 	.word	index@(.nv.constant0._ZN10layer_norm13ln_bwd_kernelINS_13Kernel_traitsIf6__halfS2_S2_fjLj1024ELj1ELj4ELj1ELj16ENS_18Kernel_traits_baseILj1024EfS2_S2_S2_fjLj128EEEEELb0ELb0ELb0ELb0EEEvNS_9BwdParamsE)
        /*0014*/ 	.short	0x0160
        /*0016*/ 	.short	0x0128


	//----- nvinfo : EIATTR_CBANK_PARAM_SIZE
	.align		4
.L_3279:
        /*0018*/ 	.byte	0x03, 0x19
        /*001a*/ 	.short	0x0128


	//----- nvinfo : EIATTR_KPARAM_INFO
	.align		4
        /*001c*/ 	.byte	0x04, 0x17
        /*001e*/ 	.short	(.L_3281 - .L_3280)
.L_3280:
        /*0020*/ 	.word	0x00000000
        /*0024*/ 	.short	0x0000
        /*0026*/ 	.short	0x0000
        /*0028*/ 	.byte	0x00, 0xf0, 0xa1, 0x04


	//----- nvinfo : EIATTR_MAXREG_COUNT
	.align		4
.L_3281:
        /*002c*/ 	.byte	0x03, 0x1b
        /*002e*/ 	.short	0x00ff


	//----- nvinfo : EIATTR_NUM_BARRIERS
	.align		4
        /*0030*/ 	.byte	0x02, 0x4c
        /*0032*/ 	.byte	0x01
	.zero		1


	//----- nvinfo : EIATTR_MERCURY_ISA_VERSION
	.align		4
        /*0034*/ 	.byte	0x03, 0x5f
        /*0036*/ 	.short	0x0000


	//----- nvinfo : EIATTR_COOP_GROUP_MASK_REGIDS
	.align		4
        /*0038*/ 	.byte	0x04, 0x29
        /*003a*/ 	.short	(.L_3283 - .L_3282)


	//   ....[0]....
.L_3282:
        /*003c*/ 	.word	0xffffffff


	//   ....[1]....
        /*0040*/ 	.word	0xffffffff


	//   ....[2]....
        /*0044*/ 	.word	0xffffffff


	//   ....[3]....
        /*0048*/ 	.word	0xffffffff


	//   ....[4]....
        /*004c*/ 	.word	0xffffffff


	//   ....[5]....
        /*0050*/ 	.word	0xffffffff


	//   ....[6]....
        /*0054*/ 	.word	0xffffffff


	//   ....[7]....
        /*0058*/ 	.word	0xffffffff


	//   ....[8]....
        /*005c*/ 	.word	0xffffffff


	//   ....[9]....
        /*0060*/ 	.word	0xffffffff


	//   ....[10]....
        /*0064*/ 	.word	0xffffffff


	//   ....[11]....
        /*0068*/ 	.word	0xffffffff


	//   ....[12]....
        /*006c*/ 	.word	0xffffffff


	//   ....[13]....
        /*0070*/ 	.word	0xffffffff


	//   ....[14]....
        /*0074*/ 	.word	0xffffffff


	//   ....[15]....
        /*0078*/ 	.word	0xffffffff


	//   ....[16]....
        /*007c*/ 	.word	0xffffffff


	//   ....[17]....
        /*0080*/ 	.word	0xffffffff


	//   ....[18]....
        /*0084*/ 	.word	0xffffffff


	//   ....[19]....
        /*0088*/ 	.word	0xffffffff


	//----- nvinfo : EIATTR_COOP_GROUP_INSTR_OFFSETS
	.align		4
.L_3283:
        /*008c*/ 	.byte	0x04, 0x28
        /*008e*/ 	.short	(.L_3285 - .L_3284)


	//   ....[0]....
.L_3284:
        /*0090*/ 	.word	0x00001bb0


	//   ....[1]....
        /*0094*/ 	.word	0x00001bd0


	//   ....[2]....
        /*0098*/ 	.word	0x00001bf0


	//   ....[3]....
        /*009c*/ 	.word	0x00001c10


	//   ....[4]....
        /*00a0*/ 	.word	0x00001c30


	//   ....[5]....
        /*00a4*/ 	.word	0x00001c50


	//   ....[6]....
        /*00a8*/ 	.word	0x00001c70


	//   ....[7]....
        /*00ac*/ 	.word	0x00001c90


	//   ....[8]....
        /*00b0*/ 	.word	0x00001cb0


	//   ....[9]....
        /*00b4*/ 	.word	0x00001cd0


	//   ....[10]....
        /*00b8*/ 	.word	0x00004240


	//   ....[11]....
        /*00bc*/ 	.word	0x000042c0


	//   ....[12]....
        /*00c0*/ 	.word	0x00004340


	//   ....[13]....
        /*00c4*/ 	.word	0x000043b0


	//   ....[14]....
        /*00c8*/ 	.word	0x00004430


	//   ....[15]....
        /*00cc*/ 	.word	0x000044a0


	//   ....[16]....
        /*00d0*/ 	.word	0x00004520


	//   ....[17]....
        /*00d4*/ 	.word	0x00004590


	//   ....[18]....
        /*00d8*/ 	.word	0x00004610


	//   ....[19]....
        /*00dc*/ 	.word	0x00004680


	//----- nvinfo : EIATTR_EXIT_INSTR_OFFSETS
	.align		4
.L_3285:
        /*00e0*/ 	.byte	0x04, 0x1c
        /*00e2*/ 	.short	(.L_3287 - .L_3286)


	//   ....[0]....
.L_3286:
        /*00e4*/ 	.word	0x000041b0


	//   ....[1]....
        /*00e8*/ 	.word	0x000041e0


	//----- nvinfo : EIATTR_MAX_THREADS
	.align		4
.L_3287:
        /*00ec*/ 	.byte	0x04, 0x05
        /*00ee*/ 	.short	(.L_3289 - .L_3288)
.L_3288:
        /*00f0*/ 	.word	0x00000080
        /*00f4*/ 	.word	0x00000001
        /*00f8*/ 	.word	0x00000001


	//----- nvinfo : EIATTR_CRS_STACK_SIZE
	.align		4
.L_3289:
        /*00fc*/ 	.byte	0x04, 0x1e
        /*00fe*/ 	.short	(.L_3291 - .L_3290)
.L_3290:
        /*0100*/ 	.word	0x00000000
.L_3291:


//--------------------- .nv.info._ZN10layer_norm13ln_bwd_kernelINS_13Kernel_traitsIf6__halfS2_S2_fjLj1024ELj1ELj4ELj1ELj16ENS_18Kernel_traits_baseILj1024EfS2_S2_S2_fjLj128EEEEELb0ELb0ELb0ELb1EEEvNS_9BwdParamsE --------------------------
	.section	.nv.info._ZN10layer_norm13ln_bwd_kernelINS_13Kernel_traitsIf6__halfS2_S2_fjLj1024ELj1ELj4ELj1ELj16ENS_18Kernel_traits_baseILj1024EfS2_S2_S2_fjLj128EEEEELb0ELb0ELb0ELb1EEEvNS_9BwdParamsE,"",@"SHT_CUDA_INFO"
	.sectionflags	@""
	.align	4


	//----- nvinfo : EIATTR_CUDA_API_VERSION
	.align		4
        /*0000*/ 	.byte	0x04, 0x37
        /*0002*/ 	.short	(.L_3293 - .L_3292)
.L_3292:
        /*0004*/ 	.word	0x00000082


	//----- nvinfo : EIATTR_SW2861232_WAR
	.align		4
.L_3293:
        /*0008*/ 	.byte	0x01, 0x35
	.zero		2


	//----- nvinfo : EIATTR_PARAM_CBANK
	.align		4
        /*000c*/ 	.byte	0x04, 0x0a
        /*000e*/ 	.short	(.L_3295 - .L_3294)
	.align		4
.L_3294:
        /*0010*/ 	.word	index@(.nv.constant0._ZN10layer_norm13ln_bwd_kernelINS_13Kernel_traitsIf6__halfS2_S2_fjLj1024ELj1ELj4ELj1ELj16ENS_18Kernel_traits_baseILj1024EfS2_S2_S2_fjLj128EEEEELb0ELb0ELb0ELb1EEEvNS_9BwdParamsE)
        /*0014*/ 	.short	0x0160
        /*0016*/ 	.short	0x0128


	//----- nvinfo : EIATTR_CBANK_PARAM_SIZE
	.align		4
.L_3295:
        /*0018*/ 	.byte	0x03, 0x19
        /*001a*/ 	.short	0x0128


	//----- nvinfo : EIATTR_KPARAM_INFO
	.align		4
        /*001c*/ 	.byte	0x04, 0x17
        /*001e*/ 	.short	(.L_3297 - .L_3296)
.L_3296:
        /*0020*/ 	.word	0x00000000
        /*0024*/ 	.short	0x0000
        /*0026*/ 	.short	0x0000
        /*0028*/ 	.byte	0x00, 0xf0, 0xa1, 0x04


	//----- nvinfo : EIATTR_MAXREG_COUNT
	.align		4
.L_3297:
        /*002c*/ 	.byte	0x03, 0x1b
        /*002e*/ 	.short	0x00ff


	//----- nvinfo : EIATTR_NUM_BARRIERS
	.align		4
        /*0030*/ 	.byte	0x02, 0x4c
        /*0032*/ 	.byte	0x01
	.zero		1


	//----- nvinfo : EIATTR_MERCURY_ISA_VERSION
	.align		4
        /*0034*/ 	.byte	0x03, 0x5f
        /*0036*/ 	.short	0x0000


	//----- nvinfo : EIATTR_COOP_GROUP_MASK_REGIDS
	.align		4
        /*0038*/ 	.byte	0x04, 0x29
        /*003a*/ 	.short	(.L_3299 - .L_3298)


	//   ....[0]....
.L_3298:
        /*003c*/ 	.word	0xffffffff


	//   ....[1]....
        /*0040*/ 	.word	0xffffffff


	//   ....[2]....
        /*0044*/ 	.word	0xffffffff


	//   ....[3]....
        /*0048*/ 	.word	0xffffffff


	//   ....[4]....
        /*004c*/ 	.word	0xffffffff


	//   ....[5]....
        /*0050*/ 	.word	0xffffffff


	//   ....[6]....
        /*0054*/ 	.word	0xffffffff


	//   ....[7]....
        /*0058*/ 	.word	0xffffffff


	//   ....[8]....
        /*005c*/ 	.word	0xffffffff


	//   ....[9]....
        /*0060*/ 	.word	0xffffffff


	//   ....[10]....
        /*0064*/ 	.word	0xffffffff


	//   ....[11]....
        /*0068*/ 	.word	0xffffffff


	//   ....[12]....
        /*006c*/ 	.word	0xffffffff


	//   ....[13]....
        /*0070*/ 	.word	0xffffffff


	//   ....[14]....
        /*0074*/ 	.word	0xffffffff


	//   ....[15]....
        /*0078*/ 	.word	0xffffffff


	//   ....[16]....
        /*007c*/ 	.word	0xffffffff


	//   ....[17]....
        /*0080*/ 	.word	0xffffffff


	//   ....[18]....
        /*0084*/ 	.word	0xffffffff


	//   ....[19]....
        /*0088*/ 	.word	0xffffffff


	//----- nvinfo : EIATTR_COOP_GROUP_INSTR_OFFSETS
	.align		4
.L_3299:
        /*008c*/ 	.byte	0x04, 0x28
        /*008e*/ 	.short	(.L_3301 - .L_3300)


	//   ....[0]....
.L_3300:
        /*0090*/ 	.word	0x00001ae0


	//   ....[1]....
        /*0094*/ 	.word	0x00001b00


	//   ....[2]....
        /*0098*/ 	.word	0x00001b20


	//   ....[3]....
        /*009c*/ 	.word	0x00001b40


	//   ....[4]....
        /*00a0*/ 	.word	0x00001b60


	//   ....[5]....
        /*00a4*/ 	.word	0x00001b80


	//   ....[6]....
        /*00a8*/ 	.word	0x00001ba0


	//   ....[7]....
        /*00ac*/ 	.word	0x00001bc0


	//   ....[8]....
        /*00b0*/ 	.word	0x00001be0


	//   ....[9]....
        /*00b4*/ 	.word	0x00001c00


	//   ....[10]....
        /*00b8*/ 	.word	0x00003f00


	//   ....[11]....
        /*00bc*/ 	.word	0x00003f80


	//   ....[12]....
        /*00c0*/ 	.word	0x00004000


	//   ....[13]....
        /*00c4*/ 	.word	0x00004070


	//   ....[14]....
        /*00c8*/ 	.word	0x000040f0


	//   ....[15]....
        /*00cc*/ 	.word	0x00004160


	//   ....[16]....
        /*00d0*/ 	.word	0x000041e0


	//   ....[17]....
        /*00d4*/ 	.word	0x00004250


	//   ....[18]....
        /*00d8*/ 	.word	0x000042d0


	//   ....[19]....
        /*00dc*/ 	.word	0x00004340


	//----- nvinfo : EIATTR_EXIT_INSTR_OFFSETS
	.align		4
.L_3301:
        /*00e0*/ 	.byte	0x04, 0x1c
        /*00e2*/ 	.short	(.L_3303 - .L_3302)


	//   ....[0]....
.L_3302:
        /*00e4*/ 	.word	0x00003ea0


	//----- nvinfo : EIATTR_MAX_THREADS
	.align		4
.L_3303:
        /*00e8*/ 	.byte	0x04, 0x05
        /*00ea*/ 	.short	(.L_3305 - .L_3304)
.L_3304:
        /*00ec*/ 	.word	0x00000080
        /*00f0*/ 	.word	0x00000001
        /*00f4*/ 	.word	0x00000001


	//----- nvinfo : EIATTR_CRS_STACK_SIZE
	.align		4
.L_3305:
        /*00f8*/ 	.byte	0x04, 0x1e
        /*00fa*/ 	.short	(.L_3307 - .L_3306)
.L_3306:
        /*00fc*/ 	.word	0x00000000
.L_3307:


//--------------------- .nv.info._ZN10layer_norm13ln_bwd_kernelINS_13Kernel_traitsIf6__halfS2_S2_fjLj1024ELj1ELj4ELj1ELj16ENS_18Kernel_traits_baseILj1024EfS2_S2_S2_fjLj128EEEEELb0ELb0ELb1ELb0EEEvNS_9BwdParamsE --------------------------
	.section	.nv.info._ZN10layer_norm13ln_bwd_kernelINS_13Kernel_traitsIf6__halfS2_S2_fjLj1024ELj1ELj4ELj1ELj16ENS_18Kernel_traits_baseILj1024EfS2_S2_S2_fjLj128EEEEELb0ELb0ELb1ELb0EEEvNS_9BwdParamsE,"",@"SHT_CUDA_INFO"
	.sectionflags	@""
	.align	4


	//----- nvinfo : EIATTR_CUDA_API_VERSION
	.align		4
        /*0000*/ 	.byte	0x04, 0x37
        /*0002*/ 	.short	(.L_3309 - .L_3308)
.L_3308:
        /*0004*/ 	.word	0x00000082


	//----- nvinfo : EIATTR_SW2861232_WAR
	.align		4
.L_3309:
        /*0008*/ 	.byte	0x01, 0x35
	.zero		2


	//----- nvinfo : EIATTR_PARAM_CBANK
	.align		4
        /*000c*/ 	.byte	0x04, 0x0a
        /*000e*/ 	.short	(.L_3311 - .L_3310)
	.align		4
.L_3310:
        /*0010*/ 	.word	index@(.nv.constant0._ZN10layer_norm13ln_bwd_kernelINS_13Kernel_traitsIf6__halfS2_S2_fjLj1024ELj1ELj4ELj1ELj16ENS_18Kernel_traits_baseILj1024EfS2_S2_S2_fjLj128EEEEELb0ELb0ELb1ELb0EEEvNS_9BwdParamsE)
        /*0014*/ 	.short	0x0160
        /*0016*/ 	.short	0x0128


	//----- nvinfo : EIATTR_CBANK_PARAM_SIZE
	.align		4
.L_3311:
        /*0018*/ 	.byte	0x03, 0x19
        /*001a*/ 	.short	0x0128


	//----- nvinfo : EIATTR_KPARAM_INFO
	.align		4
        /*001c*/ 	.byte	0x04, 0x17
        /*001e*/ 	.short	(.L_3313 - .L_3312)
.L_3312:
        /*0020*/ 	.word	0x00000000
        /*0024*/ 	.short	0x0000
        /*0026*/ 	.short	0x0000
        /*0028*/ 	.byte	0x00, 0xf0, 0xa1, 0x04


	//----- nvinfo : EIATTR_MAXREG_COUNT
	.align		4
.L_3313:
        /*002c*/ 	.byte	0x03, 0x1b
        /*002e*/ 	.short	0x00ff


	//----- nvinfo : EIATTR_NUM_BARRIERS
	.align		4
        /*0030*/ 	.byte	0x02, 0x4c
        /*0032*/ 	.byte	0x01
	.zero		1


	//----- nvinfo : EIATTR_MERCURY_ISA_VERSION
	.align		4
        /*0034*/ 	.byte	0x03, 0x5f
        /*0036*/ 	.short	0x0000


	//----- nvinfo : EIATTR_COOP_GROUP_MASK_REGIDS
	.align		4
        /*0038*/ 	.byte	0x04, 0x29
        /*003a*/ 	.short	(.L_3315 - .L_3314)


	//   ....[0]....
.L_3314:
        /*003c*/ 	.word	0xffffffff


	//   ....[1]....
        /*0040*/ 	.word	0xffffffff


	//   ....[2]....
        /*0044*/ 	.word	0xffffffff


	//   ....[3]....
        /*0048*/ 	.word	0xffffffff


	//   ....[4]....
        /*004c*/ 	.word	0xffffffff


	//   ....[5]....
        /*0050*/ 	.word	0xffffffff


	//   ....[6]....
        /*0054*/ 	.word	0xffffffff


	//   ....[7]....
        /*0058*/ 	.word	0xffffffff


	//   ....[8]....
        /*005c*/ 	.word	0xffffffff


	//   ....[9]....
        /*0060*/ 	.word	0xffffffff


	//   ....[10]....
        /*0064*/ 	.word	0xffffffff


	//   ....[11]....
        /*0068*/ 	.word	0xffffffff


	//   ....[12]....
        /*006c*/ 	.word	0xffffffff


	//   ....[13]....
        /*0070*/ 	.word	0xffffffff


	//   ....[14]....
        /*0074*/ 	.word	0xffffffff


	//   ....[15]....
        /*0078*/ 	.word	0xffffffff


	//   ....[16]....
        /*007c*/ 	.word	0xffffffff


	//   ....[17]....
        /*0080*/ 	.word	0xffffffff


	//   ....[18]....
        /*0084*/ 	.word	0xffffffff


	//   ....[19]....
        /*0088*/ 	.word	0xffffffff


	//----- nvinfo : EIATTR_COOP_GROUP_INSTR_OFFSETS
	.align		4
.L_3315:
        /*008c*/ 	.byte	0x04, 0x28
        /*008e*/ 	.short	(.L_3317 - .L_3316)


	//   ....[0]....
.L_3316:
        /*0090*/ 	.word	0x00001df0


	//   ....[1]....
        /*0094*/ 	.word	0x00001e10


	//   ....[2]....
        /*0098*/ 	.word	0x00001e30


	//   ....[3]....
        /*009c*/ 	.word	0x00001e50


	//   ....[4]....
        /*00a0*/ 	.word	0x00001e70


	//   ....[5]....
        /*00a4*/ 	.word	0x00001e90


	//   ....[6]....
        /*00a8*/ 	.word	0x00001eb0


	//   ....[7]....
        /*00ac*/ 	.word	0x00001ed0


	//   ....[8]....
        /*00b0*/ 	.word	0x00001ef0


	//   ....[9]....
        /*00b4*/ 	.word	0x00001f10


	//   ....[10]....
        /*00b8*/ 	.word	0x000057a0


	//   ....[11]....
        /*00bc*/ 	.word	0x00005820


	//   ....[12]....
        /*00c0*/ 	.word	0x000058a0


	//   ....[13]....
        /*00c4*/ 	.word	0x00005910


	//   ....[14]....
        /*00c8*/ 	.word	0x00005990


	//   ....[15]....
        /*00cc*/ 	.word	0x00005a00


	//   ....[16]....
        /*00d0*/ 	.word	0x00005a80


	//   ....[17]....
        /*00d4*/ 	.word	0x00005af0


	//   ....[18]....
        /*00d8*/ 	.word	0x00005b70


	//   ....[19]....
        /*00dc*/ 	.word	0x00005be0


	//----- nvinfo : EIATTR_EXIT_INSTR_OFFSETS
	.align		4
.L_3317:
        /*00e0*/ 	.byte	0x04, 0x1c
        /*00e2*/ 	.short	(.L_3319 - .L_3318)


	//   ....[0]....
.L_3318:
        /*00e4*/ 	.word	0x00005710


	//   ....[1]....
        /*00e8*/ 	.word	0x00005740


	//----- nvinfo : EIATTR_MAX_THREADS
	.align		4
.L_3319:
        /*00ec*/ 	.byte	0x04, 0x05
        /*00ee*/ 	.short	(.L_3321 - .L_3320)
.L_3320:
        /*00f0*/ 	.word	0x00000080
        /*00f4*/ 	.word	0x00000001
        /*00f8*/ 	.word	0x00000001


	//----- nvinfo : EIATTR_CRS_STACK_SIZE
	.align		4
.L_3321:
        /*00fc*/ 	.byte	0x04, 0x1e
        /*00fe*/ 	.short	(.L_3323 - .L_3322)
.L_3322:
        /*0100*/ 	.word	0x00000000
.L_3323:


//--------------------- .nv.info._ZN10layer_norm13ln_bwd_kernelINS_13Kernel_traitsIf6__halfS2_S2_fjLj1024ELj1ELj4ELj1ELj16ENS_18Kernel_traits_baseILj1024EfS2_S2_S2_fjLj128EEEEELb0ELb0ELb1ELb1EEEvNS_9BwdParamsE --------------------------
	.section	.nv.info._ZN10layer_norm13ln_bwd_kernelINS_13Kernel_traitsIf6__halfS2_S2_fjLj1024ELj1ELj4ELj1ELj16ENS_18Kernel_traits_baseILj1024EfS2_S2_S2_fjLj128EEEEELb0ELb0ELb1ELb1EEEvNS_9BwdParamsE,"",@"SHT_CUDA_INFO"
	.sectionflags	@""
	.align	4


	//----- nvinfo : EIATTR_CUDA_API_VERSION
	.align		4
        /*0000*/ 	.byte	0x04, 0x37
        /*0002*/ 	.short	(.L_3325 - .L_3324)
.L_3324:
        /*0004*/ 	.word	0x00000082


	//----- nvinfo : EIATTR_SW2861232_WAR
	.align		4
.L_3325:
        /*0008*/ 	.byte	0x01, 0x35
	.zero		2


	//----- nvinfo : EIATTR_PARAM_CBANK
	.align		4
        /*000c*/ 	.byte	0x04, 0x0a
        /*000e*/ 	.short	(.L_3327 - .L_3326)
	.align		4
.L_3326:
        /*0010*/ 	.word	index@(.nv.constant0._ZN10layer_norm13ln_bwd_kernelINS_13Kernel_traitsIf6__halfS2_S2_fjLj1024ELj1ELj4ELj1ELj16ENS_18Kernel_traits_baseILj1024EfS2_S2_S2_fjLj128EEEEELb0ELb0ELb1ELb1EEEvNS_9BwdParamsE)
        /*0014*/ 	.short	0x0160
        /*0016*/ 	.short	0x0128


	//----- nvinfo : EIATTR_CBANK_PARAM_SIZE
	.align		4
.L_3327:
        /*0018*/ 	.byte	0x03, 0x19
        /*001a*/ 	.short	0x0128


	//----- nvinfo : EIATTR_KPARAM_INFO
	.align		4
        /*001c*/ 	.byte	0x04, 0x17
        /*001e*/ 	.short	(.L_3329 - .L_3328)
.L_3328:
        /*0020*/ 	.word	0x00000000
        /*0024*/ 	.short	0x0000
        /*0026*/ 	.short	0x0000
        /*0028*/ 	.byte	0x00, 0xf0, 0xa1, 0x04


	//----- nvinfo : EIATTR_MAXREG_COUNT
	.align		4
.L_3329:
        /*002c*/ 	.byte	0x03, 0x1b
        /*002e*/ 	.short	0x00ff


	//----- nvinfo : EIATTR_NUM_BARRIERS
	.align		4
        /*0030*/ 	.byte	0x02, 0x4c
        /*0032*/ 	.byte	0x01
	.zero		1


	//----- nvinfo : EIATTR_MERCURY_ISA_VERSION
	.align		4
        /*0034*/ 	.byte	0x03, 0x5f
        /*0036*/ 	.short	0x0000


	//----- nvinfo : EIATTR_COOP_GROUP_MASK_REGIDS
	.align		4
        /*0038*/ 	.byte	0x04, 0x29
        /*003a*/ 	.short	(.L_3331 - .L_3330)


	//   ....[0]....
.L_3330:
        /*003c*/ 	.word	0xffffffff


	//   ....[1]....
        /*0040*/ 	.word	0xffffffff


	//   ....[2]....
        /*0044*/ 	.word	0xffffffff


	//   ....[3]....
        /*0048*/ 	.word	0xffffffff


	//   ....[4]....
        /*004c*/ 	.word	0xffffffff


	//   ....[5]....
        /*0050*/ 	.word	0xffffffff


	//   ....[6]....
        /*0054*/ 	.word	0xffffffff


	//   ....[7]....
        /*0058*/ 	.word	0xffffffff


	//   ....[8]....
        /*005c*/ 	.word	0xffffffff


	//   ....[9]....
        /*0060*/ 	.word	0xffffffff


	//   ....[10]....
        /*0064*/ 	.word	0xffffffff


	//   ....[11]....
        /*0068*/ 	.word	0xffffffff


	//   ....[12]....
        /*006c*/ 	.word	0xffffffff


	//   ....[13]....
        /*0070*/ 	.word	0xffffffff


	//   ....[14]....
        /*0074*/ 	.word	0xffffffff


	//   ....[15]....
        /*0078*/ 	.word	0xffffffff


	//   ....[16]....
        /*007c*/ 	.word	0xffffffff


	//   ....[17]....
        /*0080*/ 	.word	0xffffffff


	//   ....[18]....
        /*0084*/ 	.word	0xffffffff


	//   ....[19]....
        /*0088*/ 	.word	0xffffffff


	//----- nvinfo : EIATTR_COOP_GROUP_INSTR_OFFSETS
	.align		4
.L_3331:
        /*008c*/ 	.byte	0x04, 0x28
        /*008e*/ 	.short	(.L_3333 - .L_3332)


	//   ....[0]....
.L_3332:
        /*0090*/ 	.word	0x00001be0


	//   ....[1]....
        /*0094*/ 	.word	0x00001c00


	//   ....[2]....
        /*0098*/ 	.word	0x00001c20


	//   ....[3]....
        /*009c*/ 	.word	0x00001c40


	//   ....[4]....
        /*00a0*/ 	.word	0x00001c60


	//   ....[5]....
        /*00a4*/ 	.word	0x00001c80


	//   ....[6]....
        /*00a8*/ 	.word	0x00001ca0


	//   ....[7]....
        /*00ac*/ 	.word	0x00001cc0


	//   ....[8]....
        /*00b0*/ 	.word	0x00001ce0


	//   ....[9]....
        /*00b4*/ 	.word	0x00001d00


	//   ....[10]....
        /*00b8*/ 	.word	0x00004e30


	//   ....[11]....
        /*00bc*/ 	.word	0x00004eb0


	//   ....[12]....
        /*00c0*/ 	.word	0x00004f30


	//   ....[13]....
        /*00c4*/ 	.word	0x00004fa0


	//   ....[14]....
        /*00c8*/ 	.word	0x00005020


	//   ....[15]....
        /*00cc*/ 	.word	0x00005090


	//   ....[16]....
        /*00d0*/ 	.word	0x00005110


	//   ....[17]....
        /*00d4*/ 	.word	0x00005180


	//   ....[18]....
        /*00d8*/ 	.word	0x00005200


	//   ....[19]....
        /*00dc*/ 	.word	0x00005270


	//----- nvinfo : EIATTR_EXIT_INSTR_OFFSETS
	.align		4
.L_3333:
        /*00e0*/ 	.byte	0x04, 0x1c
        /*00e2*/ 	.short	(.L_3335 - .L_3334)


	//   ....[0]....
.L_3334:
        /*00e4*/ 	.word	0x00004dd0


	//----- nvinfo : EIATTR_MAX_THREADS
	.align		4
.L_3335:
        /*00e8*/ 	.byte	0x04, 0x05
        /*00ea*/ 	.short	(.L_3337 - .L_3336)
.L_3336:
        /*00ec*/ 	.word	0x00000080
        /*00f0*/ 	.word	0x00000001
        /*00f4*/ 	.word	0x00000001


	//----- nvinfo : EIATTR_CRS_STACK_SIZE
	.align		4
.L_3337:
        /*00f8*/ 	.byte	0x04, 0x1e
        /*00fa*/ 	.short	(.L_3339 - .L_3338)
.L_3338:
        /*00fc*/ 	.word	0x00000000
.L_3339:


//--------------------- .nv.info._ZN10layer_norm13ln_bwd_kernelINS_13Kernel_traitsIf6__halfS2_S2_fjLj1024ELj1ELj4ELj1ELj16ENS_18Kernel_traits_baseILj1024EfS2_S2_S2_fjLj128EEEEELb0ELb1ELb0ELb0EEEvNS_9BwdParamsE --------------------------
	.section	.nv.info._ZN10layer_norm13ln_bwd_kernelINS_13Kernel_traitsIf6__halfS2_S2_fjLj1024ELj1ELj4ELj1ELj16ENS_18Kernel_traits_baseILj1024EfS2_S2_S2_fjLj128EEEEELb0ELb1ELb0ELb0EEEvNS_9BwdParamsE,"",@"SHT_CUDA_INFO"
	.sectionflags	@""
	.align	4


	//----- nvinfo : EIATTR_CUDA_API_VERSION
	.align		4
        /*0000*/ 	.byte	0x04, 0x37
        /*0002*/ 	.short	(.L_3341 - .L_3340)
.L_3340:
        /*0004*/ 	.word	0x00000082


	//----- nvinfo : EIATTR_SW2861232_WAR
	.align		4
.L_3341:
        /*0008*/ 	.byte	0x01, 0x35
	.zero		2


	//----- nvinfo : EIATTR_PARAM_CBANK
	.align		4
        /*000c*/ 	.byte	0x04, 0x0a
        /*000e*/ 	.short	(.L_3343 - .L_3342)
	.align		4
.L_3342:
        /*0010*/ 	.word	index@(.nv.constant0._ZN10layer_norm13ln_bwd_kernelINS_13Kernel_traitsIf6__halfS2_S2_fjLj1024ELj1ELj4ELj1ELj16ENS_18Kernel_traits_baseILj1024EfS2_S2_S2_fjLj128EEEEELb0ELb1ELb0ELb0EEEvNS_9BwdParamsE)
        /*0014*/ 	.short	0x0160
        /*0016*/ 	.short	0x0128


	//----- nvinfo : EIATTR_CBANK_PARAM_SIZE
	.align		4
.L_3343:
        /*0018*/ 	.byte	0x03, 0x19
        /*001a*/ 	.short	0x0128


	//----- nvinfo : EIATTR_KPARAM_INFO
	.align		4
        /*001c*/ 	.byte	0x04, 0x17
        /*001e*/ 	.short	(.L_3345 - .L_3344)
.L_3344:
        /*0020*/ 	.word	0x00000000
        /*0024*/ 	.short	0x0000
        /*0026*/ 	.short	0x0000
        /*0028*/ 	.byte	0x00, 0xf0, 0xa1, 0x04


	//----- nvinfo : EIATTR_MAXREG_COUNT
	.align		4
.L_3345:
        /*002c*/ 	.byte	0x03, 0x1b
        /*002e*/ 	.short	0x00ff


	//----- nvinfo : EIATTR_NUM_BARRIERS
	.align		4
        /*0030*/ 	.byte	0x02, 0x4c
        /*0032*/ 	.byte	0x01
	.zero		1


	//----- nvinfo : EIATTR_ANNOTATIONS
	.align		4
        /*0034*/ 	.byte	0x04, 0x55
        /*0036*/ 	.short	(.L_3347 - .L_3346)


	//   ....[0]....
.L_3346:
        /* <DEDUP_REMOVED lines=9> */


	//----- nvinfo : EIATTR_MERCURY_ISA_VERSION
	.align		4
.L_3347:
        /*00b8*/ 	.byte	0x03, 0x5f
        /*00ba*/ 	.short	0x0000


	//----- nvinfo : EIATTR_COOP_GROUP_MASK_REGIDS
	.align		4
        /*00bc*/ 	.byte	0x04, 0x29
        /*00be*/ 	.short	(.L_3349 - .L_3348)


	//   ....[0]....
.L_3348:
        /*00c0*/ 	.word	0xffffffff


	//   ....[1]....
        /*00c4*/ 	.word	0xffffffff


	//   ....[2]....
        /*00c8*/ 	.word	0xffffffff


	//   ....[3]....
        /*00cc*/ 	.word	0xffffffff


	//   ....[4]....
        /*00d0*/ 	.word	0xffffffff


	//   ....[5]....
        /*00d4*/ 	.word	0xffffffff


	//   ....[6]....
        /*00d8*/ 	.word	0xffffffff


	//   ....[7]....
        /*00dc*/ 	.word	0xffffffff


	//   ....[8]....
        /*00e0*/ 	.word	0xffffffff


	//   ....[9]....
        /*00e4*/ 	.word	0xffffffff


	//   ....[10]....
        /*00e8*/ 	.word	0xffffffff


	//   ....[11]....
        /*00ec*/ 	.word	0xffffffff


	//   ....[12]....
        /*00f0*/ 	.word	0xffffffff


	//   ....[13]....
        /*00f4*/ 	.word	0xffffffff


	//   ....[14]....
        /*00f8*/ 	.word	0xffffffff


	//   ....[15]....
        /*00fc*/ 	.word	0xffffffff


	//   ....[16]....
        /*0100*/ 	.word	0xffffffff


	//   ....[17]....
        /*0104*/ 	.word	0xffffffff


	//   ....[18]....
        /*0108*/ 	.word	0xffffffff


	//   ....[19]....
        /*010c*/ 	.word	0xffffffff


	//----- nvinfo : EIATTR_COOP_GROUP_INSTR_OFFSETS
	.align		4
.L_3349:
        /*0110*/ 	.byte	0x04, 0x28
        /*0112*/ 	.short	(.L_3351 - .L_3350)


	//   ....[0]....
.L_3350:
        /*0114*/ 	.word	0x00001e90


	//   ....[1]....
        /*0118*/ 	.word	0x00001eb0


	//   ....[2]....
        /*011c*/ 	.word	0x00001ee0


	//   ....[3]....
        /*0120*/ 	.word	0x00001f00


	//   ....[4]....
        /*0124*/ 	.word	0x00001f20


	//   ....[5]....
        /*0128*/ 	.word	0x00001f40


	//   ....[6]....
        /*012c*/ 	.word	0x00001f50


	//   ....[7]....
        /*0130*/ 	.word	0x00001f80


	//   ....[8]....
        /*0134*/ 	.word	0x00001f90


	//   ....[9]....
        /*0138*/ 	.word	0x00001fb0


	//   ....[10]....
        /*013c*/ 	.word	0x00005400


	//   ....[11]....
        /*0140*/ 	.word	0x00005480


	//   ....[12]....
        /*0144*/ 	.word	0x00005500


	//   ....[13]....
        /*0148*/ 	.word	0x00005570


	//   ....[14]....
        /*014c*/ 	.word	0x000055f0


	//   ....[15]....
        /*0150*/ 	.word	0x00005660


	//   ....[16]....
        /*0154*/ 	.word	0x000056e0


	//   ....[17]....
        /*0158*/ 	.word	0x00005750


	//   ....[18]....
        /*015c*/ 	.word	0x000057d0


	//   ....[19]....
        /*0160*/ 	.word	0x00005840


	//----- nvinfo : EIATTR_EXIT_INSTR_OFFSETS
	.align		4
.L_3351:
        /*0164*/ 	.byte	0x04, 0x1c
        /*0166*/ 	.short	(.L_3353 - .L_3352)


	//   ....[0]....
.L_3352:
        /*0168*/ 	.word	0x00005320


	//   ....[1]....
        /*016c*/ 	.word	0x000053a0


	//----- nvinfo : EIATTR_MAX_THREADS
	.align		4
.L_3353:
        /*0170*/ 	.byte	0x04, 0x05
        /*0172*/ 	.short	(.L_3355 - .L_3354)
.L_3354:
        /*0174*/ 	.word	0x00000080
        /*0178*/ 	.word	0x00000001
        /*017c*/ 	.word	0x00000001


	//----- nvinfo : EIATTR_CRS_STACK_SIZE
	.align		4
.L_3355:
        /*0180*/ 	.byte	0x04, 0x1e
        /*0182*/ 	.short	(.L_3357 - .L_3356)
.L_3356:
        /*0184*/ 	.word	0x00000000
.L_3357:


//--------------------- .nv.info._ZN10layer_norm13ln_bwd_kernelINS_13Kernel_traitsIf6__halfS2_S2_fjLj1024ELj1ELj4ELj1ELj16ENS_18Kernel_traits_baseILj1024EfS2_S2_S2_fjLj128EEEEELb0ELb1ELb0ELb1EEEvNS_9BwdParamsE --------------------------
	.section	.nv.info._ZN10layer_norm13ln_bwd_kernelINS_13Kernel_traitsIf6__halfS2_S2_fjLj1024ELj1ELj4ELj1ELj16ENS_18Kernel_traits_baseILj1024EfS2_S2_S2_fjLj128EEEEELb0ELb1ELb0ELb1EEEvNS_9BwdParamsE,"",@"SHT_CUDA_INFO"
	.sectionflags	@""
	.align	4


	//----- nvinfo : EIATTR_CUDA_API_VERSION
	.align		4
        /*0000*/ 	.byte	0x04, 0x37
        /*0002*/ 	.short	(.L_3359 - .L_3358)
.L_3358:
        /*0004*/ 	.word	0x00000082


	//----- nvinfo : EIATTR_SW2861232_WAR
	.align		4
.L_3359:
        /*0008*/ 	.byte	0x01, 0x35
	.zero		2


	//----- nvinfo : EIATTR_PARAM_CBANK
	.align		4
        /*000c*/ 	.byte	0x04, 0x0a
        /*000e*/ 	.short	(.L_3361 - .L_3360)
	.align		4
.L_3360:
        /*0010*/ 	.word	index@(.nv.constant0._ZN10layer_norm13ln_bwd_kernelINS_13Kernel_traitsIf6__halfS2_S2_fjLj1024ELj1ELj4ELj1ELj16ENS_18Kernel_traits_baseILj1024EfS2_S2_S2_fjLj128EEEEELb0ELb1ELb0ELb1EEEvNS_9BwdParamsE)
        /*0014*/ 	.short	0x0160
        /*0016*/ 	.short	0x0128


	//----- nvinfo : EIATTR_CBANK_PARAM_SIZE
	.align		4
.L_3361:
        /*0018*/ 	.byte	0x03, 0x19
        /*001a*/ 	.short	0x0128


	//----- nvinfo : EIATTR_KPARAM_INFO
	.align		4
        /*001c*/ 	.byte	0x04, 0x17
        /*001e*/ 	.short	(.L_3363 - .L_3362)
.L_3362:
        /*0020*/ 	.word	0x00000000
        /*0024*/ 	.short	0x0000
        /*0026*/ 	.short	0x0000
        /*0028*/ 	.byte	0x00, 0xf0, 0xa1, 0x04


	//----- nvinfo : EIATTR_MAXREG_COUNT
	.align		4
.L_3363:
        /*002c*/ 	.byte	0x03, 0x1b
        /*002e*/ 	.short	0x00ff


	//----- nvinfo : EIATTR_NUM_BARRIERS
	.align		4
        /*0030*/ 	.byte	0x02, 0x4c
        /*0032*/ 	.byte	0x01
	.zero		1


	//----- nvinfo : EIATTR_ANNOTATIONS
	.align		4
        /*0034*/ 	.byte	0x04, 0x55
        /*0036*/ 	.short	(.L_3365 - .L_3364)


	//   ....[0]....
.L_3364:
        /* <DEDUP_REMOVED lines=11> */


	//----- nvinfo : EIATTR_MERCURY_ISA_VERSION
	.align		4
.L_3365:
        /*00d8*/ 	.byte	0x03, 0x5f
        /*00da*/ 	.short	0x0000


	//----- nvinfo : EIATTR_COOP_GROUP_MASK_REGIDS
	.align		4
        /*00dc*/ 	.byte	0x04, 0x29
        /*00de*/ 	.short	(.L_3367 - .L_3366)


	//   ....[0]....
.L_3366:
        /*00e0*/ 	.word	0xffffffff


	//   ....[1]....
        /*00e4*/ 	.word	0xffffffff


	//   ....[2]....
        /*00e8*/ 	.word	0xffffffff


	//   ....[3]....
        /*00ec*/ 	.word	0xffffffff


	//   ....[4]....
        /*00f0*/ 	.word	0xffffffff


	//   ....[5]....
        /*00f4*/ 	.word	0xffffffff


	//   ....[6]....
        /*00f8*/ 	.word	0xffffffff


	//   ....[7]....
        /*00fc*/ 	.word	0xffffffff


	//   ....[8]....
        /*0100*/ 	.word	0xffffffff


	//   ....[9]....
        /*0104*/ 	.word	0xffffffff


	//   ....[10]....
        /*0108*/ 	.word	0xffffffff


	//   ....[11]....
        /*010c*/ 	.word	0xffffffff


	//   ....[12]....
        /*0110*/ 	.word	0xffffffff


	//   ....[13]....
        /*0114*/ 	.word	0xffffffff


	//   ....[14]....
        /*0118*/ 	.word	0xffffffff


	//   ....[15]....
        /*011c*/ 	.word	0xffffffff


	//   ....[16]....
        /*0120*/ 	.word	0xffffffff


	//   ....[17]....
        /*0124*/ 	.word	0xffffffff


	//   ....[18]....
        /*0128*/ 	.word	0xffffffff


	//   ....[19]....
        /*012c*/ 	.word	0xffffffff


	//----- nvinfo : EIATTR_COOP_GROUP_INSTR_OFFSETS
	.align		4
.L_3367:
        /*0130*/ 	.byte	0x04, 0x28
        /*0132*/ 	.short	(.L_3369 - .L_3368)


	//   ....[0]....
.L_3368:
        /*0134*/ 	.word	0x00001de0


	//   ....[1]....
        /*0138*/ 	.word	0x00001e00


	//   ....[2]....
        /*013c*/ 	.word	0x00001e30


	//   ....[3]....
        /*0140*/ 	.word	0x00001e50


	//   ....[4]....
        /*0144*/ 	.word	0x00001e70


	//   ....[5]....
        /*0148*/ 	.word	0x00001e90


	//   ....[6]....
        /*014c*/ 	.word	0x00001eb0


	//   ....[7]....
        /*0150*/ 	.word	0x00001ed0


	//   ....[8]....
        /*0154*/ 	.word	0x00001ee0


	//   ....[9]....
        /*0158*/ 	.word	0x00001f00


	//   ....[10]....
        /*015c*/ 	.word	0x00005020


	//   ....[11]....
        /*0160*/ 	.word	0x00005090


	//   ....[12]....
        /*0164*/ 	.word	0x00005100


	//   ....[13]....
        /*0168*/ 	.word	0x00005160


	//   ....[14]....
        /*016c*/ 	.word	0x000051d0


	//   ....[15]....
        /*0170*/ 	.word	0x00005230


	//   ....[16]....
        /*0174*/ 	.word	0x000052a0


	//   ....[17]....
        /*0178*/ 	.word	0x00005300


	//   ....[18]....
        /*017c*/ 	.word	0x00005370


	//   ....[19]....
        /*0180*/ 	.word	0x000053d0


	//----- nvinfo : EIATTR_EXIT_INSTR_OFFSETS
	.align		4
.L_3369:
        /*0184*/ 	.byte	0x04, 0x1c
        /*0186*/ 	.short	(.L_3371 - .L_3370)


	//   ....[0]....
.L_3370:
        /*0188*/ 	.word	0x00004fd0


	//----- nvinfo : EIATTR_MAX_THREADS
	.align		4
.L_3371:
        /*018c*/ 	.byte	0x04, 0x05
        /*018e*/ 	.short	(.L_3373 - .L_3372)
.L_3372:
        /*0190*/ 	.word	0x00000080
        /*0194*/ 	.word	0x00000001
        /*0198*/ 	.word	0x00000001


	//----- nvinfo : EIATTR_CRS_STACK_SIZE
	.align		4
.L_3373:
        /*019c*/ 	.byte	0x04, 0x1e
        /*019e*/ 	.short	(.L_3375 - .L_3374)
.L_3374:
        /*01a0*/ 	.word	0x00000000
.L_3375:


//--------------------- .nv.info._ZN10layer_norm13ln_bwd_kernelINS_13Kernel_traitsIf6__halfS2_S2_fjLj1024ELj1ELj4ELj1ELj16ENS_18Kernel_traits_baseILj1024EfS2_S2_S2_fjLj128EEEEELb0ELb1ELb1ELb0EEEvNS_9BwdParamsE --------------------------
	.section	.nv.info._ZN10layer_norm13ln_bwd_kernelINS_13Kernel_traitsIf6__halfS2_S2_fjLj1024ELj1ELj4ELj1ELj16ENS_18Kernel_traits_baseILj1024EfS2_S2_S2_fjLj128EEEEELb0ELb1ELb1ELb0EEEvNS_9BwdParamsE,"",@"SHT_CUDA_INFO"
	.sectionflags	@""
	.align	4


	//----- nvinfo : EIATTR_CUDA_API_VERSION
	.align		4
        /*0000*/ 	.byte	0x04, 0x37
        /*0002*/ 	.short	(.L_3377 - .L_3376)
.L_3376:
        /*0004*/ 	.word	0x00000082


	//----- nvinfo : EIATTR_SW2861232_WAR
	.align		4
.L_3377:
        /*0008*/ 	.byte	0x01, 0x35
	.zero		2


	//----- nvinfo : EIATTR_PARAM_CBANK
	.align		4
        /*000c*/ 	.byte	0x04, 0x0a
        /*000e*/ 	.short	(.L_3379 - .L_3378)
	.align		4
.L_3378:
        /*0010*/ 	.word	index@(.nv.constant0._ZN10layer_norm13ln_bwd_kernelINS_13Kernel_traitsIf6__halfS2_S2_fjLj1024ELj1ELj4ELj1ELj16ENS_18Kernel_traits_baseILj1024EfS2_S2_S2_fjLj128EEEEELb0ELb1ELb1ELb0EEEvNS_9BwdParamsE)
        /*0014*/ 	.short	0x0160
        /*0016*/ 	.short	0x0128


	//----- nvinfo : EIATTR_CBANK_PARAM_SIZE
	.align		4
.L_3379:
        /*0018*/ 	.byte	0x03, 0x19
        /*001a*/ 	.short	0x0128


	//----- nvinfo : EIATTR_KPARAM_INFO
	.align		4
        /*001c*/ 	.byte	0x04, 0x17
        /*001e*/ 	.short	(.L_3381 - .L_3380)
.L_3380:
        /*0020*/ 	.word	0x00000000
        /*0024*/ 	.short	0x0000
        /*0026*/ 	.short	0x0000
        /*0028*/ 	.byte	0x00, 0xf0, 0xa1, 0x04


	//----- nvinfo : EIATTR_MAXREG_COUNT
	.align		4
.L_3381:
        /*002c*/ 	.byte	0x03, 0x1b
        /*002e*/ 	.short	0x00ff


	//----- nvinfo : EIATTR_NUM_BARRIERS
	.align		4
        /*0030*/ 	.byte	0x02, 0x4c
        /*0032*/ 	.byte	0x01
	.zero		1


	//----- nvinfo : EIATTR_ANNOTATIONS
	.align		4
        /*0034*/ 	.byte	0x04, 0x55
        /*0036*/ 	.short	(.L_3383 - .L_3382)


	//   ....[0]....
.L_3382:
        /* <DEDUP_REMOVED lines=21> */


	//----- nvinfo : EIATTR_MERCURY_ISA_VERSION
	.align		4
.L_3383:
        /*0178*/ 	.byte	0x03, 0x5f
        /*017a*/ 	.short	0x0000


	//----- nvinfo : EIATTR_COOP_GROUP_MASK_REGIDS
	.align		4
        /*017c*/ 	.byte	0x04, 0x29
        /*017e*/ 	.short	(.L_3385 - .L_3384)


	//   ....[0]....
.L_3384:
        /*0180*/ 	.word	0xffffffff


	//   ....[1]....
        /*0184*/ 	.word	0xffffffff


	//   ....[2]....
        /*0188*/ 	.word	0xffffffff


	//   ....[3]....
        /*018c*/ 	.word	0xffffffff


	//   ....[4]....
        /*0190*/ 	.word	0xffffffff


	//   ....[5]....
        /*0194*/ 	.word	0xffffffff


	//   ....[6]....
        /*0198*/ 	.word	0xffffffff


	//   ....[7]....
        /*019c*/ 	.word	0xffffffff


	//   ....[8]....
        /*01a0*/ 	.word	0xffffffff


	//   ....[9]....
        /*01a4*/ 	.word	0xffffffff


	//   ....[10]....
        /*01a8*/ 	.word	0xffffffff


	//   ....[11]....
        /*01ac*/ 	.word	0xffffffff


	//   ....[12]....
        /*01b0*/ 	.word	0xffffffff


	//   ....[13]....
        /*01b4*/ 	.word	0xffffffff


	//   ....[14]....
        /*01b8*/ 	.word	0xffffffff


	//   ....[15]....
        /*01bc*/ 	.word	0xffffffff


	//   ....[16]....
        /*01c0*/ 	.word	0xffffffff


	//   ....[17]....
        /*01c4*/ 	.word	0xffffffff


	//   ....[18]....
        /*01c8*/ 	.word	0xffffffff


	//   ....[19]....
        /*01cc*/ 	.word	0xffffffff


	//----- nvinfo : EIATTR_COOP_GROUP_INSTR_OFFSETS
	.align		4
.L_3385:
        /*01d0*/ 	.byte	0x04, 0x28
        /*01d2*/ 	.short	(.L_3387 - .L_3386)


	//   ....[0]....
.L_3386:
        /*01d4*/ 	.word	0x00002140


	//   ....[1]....
        /*01d8*/ 	.word	0x00002170


	//   ....[2]....
        /*01dc*/ 	.word	0x00002180


	//   ....[3]....
        /*01e0*/ 	.word	0x000021b0


	//   ....[4]....
        /*01e4*/ 	.word	0x000021d0


	//   ....[5]....
        /*01e8*/ 	.word	0x000021f0


	//   ....[6]....
        /*01ec*/ 	.word	0x00002200


	//   ....[7]....
        /*01f0*/ 	.word	0x00002230


	//   ....[8]....
        /*01f4*/ 	.word	0x00002240


	//   ....[9]....
        /*01f8*/ 	.word	0x00002260


	//   ....[10]....
        /*01fc*/ 	.word	0x000071e0


	//   ....[11]....
        /*0200*/ 	.word	0x00007260


	//   ....[12]....
        /*0204*/ 	.word	0x000072e0


	//   ....[13]....
        /*0208*/ 	.word	0x00007350


	//   ....[14]....
        /*020c*/ 	.word	0x000073d0


	//   ....[15]....
        /*0210*/ 	.word	0x00007440


	//   ....[16]....
        /*0214*/ 	.word	0x000074c0


	//   ....[17]....
        /*0218*/ 	.word	0x00007530


	//   ....[18]....
        /*021c*/ 	.word	0x000075b0


	//   ....[19]....
        /*0220*/ 	.word	0x00007620


	//----- nvinfo : EIATTR_EXIT_INSTR_OFFSETS
	.align		4
.L_3387:
        /*0224*/ 	.byte	0x04, 0x1c
        /*0226*/ 	.short	(.L_3389 - .L_3388)


	//   ....[0]....
.L_3388:
        /*0228*/ 	.word	0x00007100


	//   ....[1]....
        /*022c*/ 	.word	0x00007180


	//----- nvinfo : EIATTR_MAX_THREADS
	.align		4
.L_3389:
        /*0230*/ 	.byte	0x04, 0x05
        /*0232*/ 	.short	(.L_3391 - .L_3390)
.L_3390:
        /*0234*/ 	.word	0x00000080
        /*0238*/ 	.word	0x00000001
        /*023c*/ 	.word	0x00000001


	//----- nvinfo : EIATTR_CRS_STACK_SIZE
	.align		4
.L_3391:
        /*0240*/ 	.byte	0x04, 0x1e
        /*0242*/ 	.short	(.L_3393 - .L_3392)
.L_3392:
        /*0244*/ 	.word	0x00000000
.L_3393:


//--------------------- .nv.info._ZN10layer_norm13ln_bwd_kernelINS_13Kernel_traitsIf6__halfS2_S2_fjLj1024ELj1ELj4ELj1ELj16ENS_18Kernel_traits_baseILj1024EfS2_S2_S2_fjLj128EEEEELb0ELb1ELb1ELb1EEEvNS_9BwdParamsE --------------------------
	.section	.nv.info._ZN10layer_norm13ln_bwd_kernelINS_13Kernel_traitsIf6__halfS2_S2_fjLj1024ELj1ELj4ELj1ELj16ENS_18Kernel_traits_baseILj1024EfS2_S2_S2_fjLj128EEEEELb0ELb1ELb1ELb1EEEvNS_9BwdParamsE,"",@"SHT_CUDA_INFO"
	.sectionflags	@""
	.align	4


	//----- nvinfo : EIATTR_CUDA_API_VERSION
	.align		4
        /*0000*/ 	.byte	0x04, 0x37
        /*0002*/ 	.short	(.L_3395 - .L_3394)
.L_3394:
        /*0004*/ 	.word	0x00000082


	//----- nvinfo : EIATTR_SW2861232_WAR
	.align		4
.L_3395:
        /*0008*/ 	.byte	0x01, 0x35
	.zero		2


	//----- nvinfo : EIATTR_PARAM_CBANK
	.align		4
        /*000c*/ 	.byte	0x04, 0x0a
        /*000e*/ 	.short	(.L_3397 - .L_3396)
	.align		4
.L_3396:
        /*0010*/ 	.word	index@(.nv.constant0._ZN10layer_norm13ln_bwd_kernelINS_13Kernel_traitsIf6__halfS2_S2_fjLj1024ELj1ELj4ELj1ELj16ENS_18Kernel_traits_baseILj1024EfS2_S2_S2_fjLj128EEEEELb0ELb1ELb1ELb1EEEvNS_9BwdParamsE)
        /*0014*/ 	.short	0x0160
        /*0016*/ 	.short	0x0128


	//----- nvinfo : EIATTR_CBANK_PARAM_SIZE
	.align		4
.L_3397:
        /*0018*/ 	.byte	0x03, 0x19
        /*001a*/ 	.short	0x0128


	//----- nvinfo : EIATTR_KPARAM_INFO
	.align		4
        /*001c*/ 	.byte	0x04, 0x17
        /*001e*/ 	.short	(.L_3399 - .L_3398)
.L_3398:
        /*0020*/ 	.word	0x00000000
        /*0024*/ 	.short	0x0000
        /*0026*/ 	.short	0x0000
        /*0028*/ 	.byte	0x00, 0xf0, 0xa1, 0x04


	//----- nvinfo : EIATTR_MAXREG_COUNT
	.align		4
.L_3399:
        /*002c*/ 	.byte	0x03, 0x1b
        /*002e*/ 	.short	0x00ff


	//----- nvinfo : EIATTR_NUM_BARRIERS
	.align		4
        /*0030*/ 	.byte	0x02, 0x4c
        /*0032*/ 	.byte	0x01
	.zero		1


	//----- nvinfo : EIATTR_ANNOTATIONS
	.align		4
        /*0034*/ 	.byte	0x04, 0x55
        /*0036*/ 	.short	(.L_3401 - .L_3400)


	//   ....[0]....
.L_3400:
        /* <DEDUP_REMOVED lines=21> */


	//----- nvinfo : EIATTR_MERCURY_ISA_VERSION
	.align		4
.L_3401:
        /*0178*/ 	.byte	0x03, 0x5f
        /*017a*/ 	.short	0x0000


	//----- nvinfo : EIATTR_COOP_GROUP_MASK_REGIDS
	.align		4
        /*017c*/ 	.byte	0x04, 0x29
        /*017e*/ 	.short	(.L_3403 - .L_3402)


	//   ....[0]....
.L_3402:
        /*0180*/ 	.word	0xffffffff


	//   ....[1]....
        /*0184*/ 	.word	0xffffffff


	//   ....[2]....
        /*0188*/ 	.word	0xffffffff


	//   ....[3]....
        /*018c*/ 	.word	0xffffffff


	//   ....[4]....
        /*0190*/ 	.word	0xffffffff


	//   ....[5]....
        /*0194*/ 	.word	0xffffffff


	//   ....[6]....
        /*0198*/ 	.word	0xffffffff


	//   ....[7]....
        /*019c*/ 	.word	0xffffffff


	//   ....[8]....
        /*01a0*/ 	.word	0xffffffff


	//   ....[9]....
        /*01a4*/ 	.word	0xffffffff


	//   ....[10]....
        /*01a8*/ 	.word	0xffffffff


	//   ....[11]....
        /*01ac*/ 	.word	0xffffffff


	//   ....[12]....
        /*01b0*/ 	.word	0xffffffff


	//   ....[13]....
        /*01b4*/ 	.word	0xffffffff


	//   ....[14]....
        /*01b8*/ 	.word	0xffffffff


	//   ....[15]....
        /*01bc*/ 	.word	0xffffffff


	//   ....[16]....
        /*01c0*/ 	.word	0xffffffff


	//   ....[17]....
        /*01c4*/ 	.word	0xffffffff


	//   ....[18]....
        /*01c8*/ 	.word	0xffffffff


	//   ....[19]....
        /*01cc*/ 	.word	0xffffffff


	//----- nvinfo : EIATTR_COOP_GROUP_INSTR_OFFSETS
	.align		4
.L_3403:
        /*01d0*/ 	.byte	0x04, 0x28
        /*01d2*/ 	.short	(.L_3405 - .L_3404)


	//   ....[0]....
.L_3404:
        /*01d4*/ 	.word	0x00002100


	//   ....[1]....
        /*01d8*/ 	.word	0x00002120


	//   ....[2]....
        /*01dc*/ 	.word	0x00002150


	//   ....[3]....
        /*01e0*/ 	.word	0x00002170


	//   ....[4]....
        /*01e4*/ 	.word	0x00002190


	//   ....[5]....
        /*01e8*/ 	.word	0x000021b0


	//   ....[6]....
        /*01ec*/ 	.word	0x000021d0


	//   ....[7]....
        /*01f0*/ 	.word	0x000021f0


	//   ....[8]....
        /*01f4*/ 	.word	0x00002200


	//   ....[9]....
        /*01f8*/ 	.word	0x00002220


	//   ....[10]....
        /*01fc*/ 	.word	0x00006630


	//   ....[11]....
        /*0200*/ 	.word	0x000066b0


	//   ....[12]....
        /*0204*/ 	.word	0x00006730


	//   ....[13]....
        /*0208*/ 	.word	0x000067a0


	//   ....[14]....
        /*020c*/ 	.word	0x00006820


	//   ....[15]....
        /*0210*/ 	.word	0x00006890


	//   ....[16]....
        /*0214*/ 	.word	0x00006910


	//   ....[17]....
        /*0218*/ 	.word	0x00006980


	//   ....[18]....
        /*021c*/ 	.word	0x00006a00


	//   ....[19]....
        /*0220*/ 	.word	0x00006a70


	//----- nvinfo : EIATTR_EXIT_INSTR_OFFSETS
	.align		4
.L_3405:
        /*0224*/ 	.byte	0x04, 0x1c
        /*0226*/ 	.short	(.L_3407 - .L_3406)


	//   ....[0]....
.L_3406:
        /*0228*/ 	.word	0x000065d0


	//----- nvinfo : EIATTR_MAX_THREADS
	.align		4
.L_3407:
        /*022c*/ 	.byte	0x04, 0x05
        /*022e*/ 	.short	(.L_3409 - .L_3408)
.L_3408:
        /*0230*/ 	.word	0x00000080
        /*0234*/ 	.word	0x00000001
        /*0238*/ 	.word	0x00000001


	//----- nvinfo : EIATTR_CRS_STACK_SIZE
	.align		4
.L_3409:
        /*023c*/ 	.byte	0x04, 0x1e
        /*023e*/ 	.short	(.L_3411 - .L_3410)
.L_3410:
        /*0240*/ 	.word	0x00000000
.L_3411:


//--------------------- .nv.info._ZN10layer_norm13ln_bwd_kernelINS_13Kernel_traitsIf6__halfS2_S2_fjLj1024ELj1ELj4ELj1ELj16ENS_18Kernel_traits_baseILj1024EfS2_S2_S2_fjLj128EEEEELb1ELb0ELb0ELb0EEEvNS_9BwdParamsE --------------------------
	.section	.nv.info._ZN10layer_norm13ln_bwd_kernelINS_13Kernel_traitsIf6__halfS2_S2_fjLj1024ELj1ELj4ELj1ELj16ENS_18Kernel_traits_baseILj1024EfS2_S2_S2_fjLj128EEEEELb1ELb0ELb0ELb0EEEvNS_9BwdParamsE,"",@"SHT_CUDA_INFO"
	.sectionflags	@""
	.align	4


	//----- nvinfo : EIATTR_CUDA_API_VERSION
	.align		4
        /*0000*/ 	.byte	0x04, 0x37
        /*0002*/ 	.short	(.L_3413 - .L_3412)
.L_3412:
        /*0004*/ 	.word	0x00000082


	//----- nvinfo : EIATTR_SW2861232_WAR
	.align		4
.L_3413:
        /*0008*/ 	.byte	0x01, 0x35
	.zero		2


	//----- nvinfo : EIATTR_PARAM_CBANK
	.align		4
        /*000c*/ 	.byte	0x04, 0x0a
        /*000e*/ 	.short	(.L_3415 - .L_3414)
	.align		4
.L_3414:
        /*0010*/ 	.word	index@(.nv.constant0._ZN10layer_norm13ln_bwd_kernelINS_13Kernel_traitsIf6__halfS2_S2_fjLj1024ELj1ELj4ELj1ELj16ENS_18Kernel_traits_baseILj1024EfS2_S2_S2_fjLj128EEEEELb1ELb0ELb0ELb0EEEvNS_9BwdParamsE)
        /*0014*/ 	.short	0x0160
        /*0016*/ 	.short	0x0128


	//----- nvinfo : EIATTR_CBANK_PARAM_SIZE
	.align		4
.L_3415:
        /*0018*/ 	.byte	0x03, 0x19
        /*001a*/ 	.short	0x0128


	//----- nvinfo : EIATTR_KPARAM_INFO
	.align		4
        /*001c*/ 	.byte	0x04, 0x17
        /*001e*/ 	.short	(.L_3417 - .L_3416)
.L_3416:
        /*0020*/ 	.word	0x00000000
        /*0024*/ 	.short	0x0000
        /*0026*/ 	.short	0x0000
        /*0028*/ 	.byte	0x00, 0xf0, 0xa1, 0x04


	//----- nvinfo : EIATTR_MAXREG_COUNT
	.align		4
.L_3417:
        /*002c*/ 	.byte	0x03, 0x1b
        /*002e*/ 	.short	0x00ff


	//----- nvinfo : EIATTR_NUM_BARRIERS
	.align		4
        /*0030*/ 	.byte	0x02, 0x4c
        /*0032*/ 	.byte	0x01
	.zero		1


	//----- nvinfo : EIATTR_MERCURY_ISA_VERSION
	.align		4
        /*0034*/ 	.byte	0x03, 0x5f
        /*0036*/ 	.short	0x0000


	//----- nvinfo : EIATTR_COOP_GROUP_MASK_REGIDS
	.align		4
        /*0038*/ 	.byte	0x04, 0x29
        /*003a*/ 	.short	(.L_3419 - .L_3418)


	//   ....[0]....
.L_3418:
        /*003c*/ 	.word	0xffffffff


	//   ....[1]....
        /*0040*/ 	.word	0xffffffff


	//   ....[2]....
        /*0044*/ 	.word	0xffffffff


	//   ....[3]....
        /*0048*/ 	.word	0xffffffff


	//   ....[4]....
        /*004c*/ 	.word	0xffffffff


	//   ....[5]....
        /*0050*/ 	.word	0xffffffff


	//   ....[6]....
        /*0054*/ 	.word	0xffffffff


	//   ....[7]....
        /*0058*/ 	.word	0xffffffff


	//   ....[8]....
        /*005c*/ 	.word	0xffffffff


	//   ....[9]....
        /*0060*/ 	.word	0xffffffff


	//   ....[10]....
        /*0064*/ 	.word	0xffffffff


	//   ....[11]....
        /*0068*/ 	.word	0xffffffff


	//   ....[12]....
        /*006c*/ 	.word	0xffffffff


	//   ....[13]....
        /*0070*/ 	.word	0xffffffff


	//   ....[14]....
        /*0074*/ 	.word	0xffffffff


	//   ....[15]....
        /*0078*/ 	.word	0xffffffff


	//   ....[16]....
        /*007c*/ 	.word	0xffffffff


	//   ....[17]....
        /*0080*/ 	.word	0xffffffff


	//   ....[18]....
        /*0084*/ 	.word	0xffffffff


	//   ....[19]....
        /*0088*/ 	.word	0xffffffff


	//----- nvinfo : EIATTR_COOP_GROUP_INSTR_OFFSETS
	.align		4
.L_3419:
        /*008c*/ 	.byte	0x04, 0x28
        /*008e*/ 	.short	(.L_3421 - .L_3420)


	//   ....[0]....
.L_3420:
        /*0090*/ 	.word	0x00001c60


	//   ....[1]....
        /*0094*/ 	.word	0x00001c80


	//   ....[2]....
        /*0098*/ 	.word	0x00001ca0


	//   ....[3]....
        /*009c*/ 	.word	0x00001cc0


	//   ....[4]....
        /*00a0*/ 	.word	0x00001ce0


	//   ....[5]....
        /*00a4*/ 	.word	0x00001d00


	//   ....[6]....
        /*00a8*/ 	.word	0x00001d20


	//   ....[7]....
        /*00ac*/ 	.word	0x00001d40


	//   ....[8]....
        /*00b0*/ 	.word	0x00001d60


	//   ....[9]....
        /*00b4*/ 	.word	0x00001d80


	//   ....[10]....
        /*00b8*/ 	.word	0x00004930


	//   ....[11]....
        /*00bc*/ 	.word	0x000049b0


	//   ....[12]....
        /*00c0*/ 	.word	0x00004a30


	//   ....[13]....
        /*00c4*/ 	.word	0x00004aa0


	//   ....[14]....
        /*00c8*/ 	.word	0x00004b20


	//   ....[15]....
        /*00cc*/ 	.word	0x00004b90


	//   ....[16]....
        /*00d0*/ 	.word	0x00004c10


	//   ....[17]....
        /*00d4*/ 	.word	0x00004c80


	//   ....[18]....
        /*00d8*/ 	.word	0x00004d00


	//   ....[19]....
        /*00dc*/ 	.word	0x00004d70


	//----- nvinfo : EIATTR_EXIT_INSTR_OFFSETS
	.align		4
.L_3421:
        /*00e0*/ 	.byte	0x04, 0x1c
        /*00e2*/ 	.short	(.L_3423 - .L_3422)


	//   ....[0]....
.L_3422:
        /*00e4*/ 	.word	0x000048a0


	//   ....[1]....
        /*00e8*/ 	.word	0x000048d0


	//----- nvinfo : EIATTR_MAX_THREADS
	.align		4
.L_3423:
        /*00ec*/ 	.byte	0x04, 0x05
        /*00ee*/ 	.short	(.L_3425 - .L_3424)
.L_3424:
        /*00f0*/ 	.word	0x00000080
        /*00f4*/ 	.word	0x00000001
        /*00f8*/ 	.word	0x00000001


	//----- nvinfo : EIATTR_CRS_STACK_SIZE
	.align		4
.L_3425:
        /*00fc*/ 	.byte	0x04, 0x1e
        /*00fe*/ 	.short	(.L_3427 - .L_3426)
.L_3426:
        /*0100*/ 	.word	0x00000000
.L_3427:


//--------------------- .nv.info._ZN10layer_norm13ln_bwd_kernelINS_13Kernel_traitsIf6__halfS2_S2_fjLj1024ELj1ELj4ELj1ELj16ENS_18Kernel_traits_baseILj1024EfS2_S2_S2_fjLj128EEEEELb1ELb0ELb0ELb1EEEvNS_9BwdParamsE --------------------------
	.section	.nv.info._ZN10layer_norm13ln_bwd_kernelINS_13Kernel_traitsIf6__halfS2_S2_fjLj1024ELj1ELj4ELj1ELj16ENS_18Kernel_traits_baseILj1024EfS2_S2_S2_fjLj128EEEEELb1ELb0ELb0ELb1EEEvNS_9BwdParamsE,"",@"SHT_CUDA_INFO"
	.sectionflags	@""
	.align	4


	//----- nvinfo : EIATTR_CUDA_API_VERSION
	.align		4
        /*0000*/ 	.byte	0x04, 0x37
        /*0002*/ 	.short	(.L_3429 - .L_3428)
.L_3428:
        /*0004*/ 	.word	0x00000082


	//----- nvinfo : EIATTR_SW2861232_WAR
	.align		4
.L_3429:
        /*0008*/ 	.byte	0x01, 0x35
	.zero		2


	//----- nvinfo : EIATTR_PARAM_CBANK
	.align		4
        /*000c*/ 	.byte	0x04, 0x0a
        /*000e*/ 	.short	(.L_3431 - .L_3430)
	.align		4
.L_3430:
        /*0010*/ 	.word	index@(.nv.constant0._ZN10layer_norm13ln_bwd_kernelINS_13Kernel_traitsIf6__halfS2_S2_fjLj1024ELj1ELj4ELj1ELj16ENS_18Kernel_traits_baseILj1024EfS2_S2_S2_fjLj128EEEEELb1ELb0ELb0ELb1EEEvNS_9BwdParamsE)
        /*0014*/ 	.short	0x0160
        /*0016*/ 	.short	0x0128


	//----- nvinfo : EIATTR_CBANK_PARAM_SIZE
	.align		4
.L_3431:
        /*0018*/ 	.byte	0x03, 0x19
        /*001a*/ 	.short	0x0128


	//----- nvinfo : EIATTR_KPARAM_INFO
	.align		4
        /*001c*/ 	.byte	0x04, 0x17
        /*001e*/ 	.short	(.L_3433 - .L_3432)
.L_3432:
        /*0020*/ 	.word	0x00000000
        /*0024*/ 	.short	0x0000
        /*0026*/ 	.short	0x0000
        /*0028*/ 	.byte	0x00, 0xf0, 0xa1, 0x04


	//----- nvinfo : EIATTR_MAXREG_COUNT
	.align		4
.L_3433:
        /*002c*/ 	.byte	0x03, 0x1b
        /*002e*/ 	.short	0x00ff


	//----- nvinfo : EIATTR_NUM_BARRIERS
	.align		4
        /*0030*/ 	.byte	0x02, 0x4c
        /*0032*/ 	.byte	0x01
	.zero		1


	//----- nvinfo : EIATTR_MERCURY_ISA_VERSION
	.align		4
        /*0034*/ 	.byte	0x03, 0x5f
        /*0036*/ 	.short	0x0000


	//----- nvinfo : EIATTR_COOP_GROUP_MASK_REGIDS
	.align		4
        /*0038*/ 	.byte	0x04, 0x29
        /*003a*/ 	.short	(.L_3435 - .L_3434)


	//   ....[0]....
.L_3434:
        /*003c*/ 	.word	0xffffffff


	//   ....[1]....
        /*0040*/ 	.word	0xffffffff


	//   ....[2]....
        /*0044*/ 	.word	0xffffffff


	//   ....[3]....
        /*0048*/ 	.word	0xffffffff


	//   ....[4]....
        /*004c*/ 	.word	0xffffffff


	//   ....[5]....
        /*0050*/ 	.word	0xffffffff


	//   ....[6]....
        /*0054*/ 	.word	0xffffffff


	//   ....[7]....
        /*0058*/ 	.word	0xffffffff


	//   ....[8]....
        /*005c*/ 	.word	0xffffffff


	//   ....[9]....
        /*0060*/ 	.word	0xffffffff


	//   ....[10]....
        /*0064*/ 	.word	0xffffffff


	//   ....[11]....
        /*0068*/ 	.word	0xffffffff


	//   ....[12]....
        /*006c*/ 	.word	0xffffffff


	//   ....[13]....
        /*0070*/ 	.word	0xffffffff


	//   ....[14]....
        /*0074*/ 	.word	0xffffffff


	//   ....[15]....
        /*0078*/ 	.word	0xffffffff


	//   ....[16]....
        /*007c*/ 	.word	0xffffffff


	//   ....[17]....
        /*0080*/ 	.word	0xffffffff


	//   ....[18]....
        /*0084*/ 	.word	0xffffffff


	//   ....[19]....
        /*0088*/ 	.word	0xffffffff


	//----- nvinfo : EIATTR_COOP_GROUP_INSTR_OFFSETS
	.align		4
.L_3435:
        /*008c*/ 	.byte	0x04, 0x28
        /*008e*/ 	.short	(.L_3437 - .L_3436)


	//   ....[0]....
.L_3436:
        /*0090*/ 	.word	0x00001b60


	//   ....[1]....
        /*0094*/ 	.word	0x00001b80


	//   ....[2]....
        /*0098*/ 	.word	0x00001ba0


	//   ....[3]....
        /*009c*/ 	.word	0x00001bc0


	//   ....[4]....
        /*00a0*/ 	.word	0x00001be0


	//   ....[5]....
        /*00a4*/ 	.word	0x00001c00


	//   ....[6]....
        /*00a8*/ 	.word	0x00001c20


	//   ....[7]....
        /*00ac*/ 	.word	0x00001c40


	//   ....[8]....
        /*00b0*/ 	.word	0x00001c60


	//   ....[9]....
        /*00b4*/ 	.word	0x00001c80


	//   ....[10]....
        /*00b8*/ 	.word	0x000045a0


	//   ....[11]....
        /*00bc*/ 	.word	0x00004620


	//   ....[12]....
        /*00c0*/ 	.word	0x000046a0


	//   ....[13]....
        /*00c4*/ 	.word	0x00004710


	//   ....[14]....
        /*00c8*/ 	.word	0x00004790


	//   ....[15]....
        /*00cc*/ 	.word	0x00004800


	//   ....[16]....
        /*00d0*/ 	.word	0x00004880


	//   ....[17]....
        /*00d4*/ 	.word	0x000048f0


	//   ....[18]....
        /*00d8*/ 	.word	0x00004970


	//   ....[19]....
        /*00dc*/ 	.word	0x000049e0


	//----- nvinfo : EIATTR_EXIT_INSTR_OFFSETS
	.align		4
.L_3437:
        /*00e0*/ 	.byte	0x04, 0x1c
        /*00e2*/ 	.short	(.L_3439 - .L_3438)


	//   ....[0]....
.L_3438:
        /*00e4*/ 	.word	0x00004540


	//----- nvinfo : EIATTR_MAX_THREADS
	.align		4
.L_3439:
        /*00e8*/ 	.byte	0x04, 0x05
        /*00ea*/ 	.short	(.L_3441 - .L_3440)
.L_3440:
        /*00ec*/ 	.word	0x00000080
        /*00f0*/ 	.word	0x00000001
        /*00f4*/ 	.word	0x00000001


	//----- nvinfo : EIATTR_CRS_STACK_SIZE
	.align		4
.L_3441:
        /*00f8*/ 	.byte	0x04, 0x1e
        /*00fa*/ 	.short	(.L_3443 - .L_3442)
.L_3442:
        /*00fc*/ 	.word	0x00000000
.L_3443:


//--------------------- .nv.info._ZN10layer_norm22ln_bwd_finalize_kernelINS_22Kernel_traits_finalizeILj1024Ef6__halfS2_S2_fjLb0ELj1024ELj4ENS_18Kernel_traits_baseILj1024EfS2_S2_S2_fjLj1024EEEEELb0ELb0EEEvNS_9BwdParamsE --------------------------
	.section	.nv.info._ZN10layer_norm22ln_bwd_finalize_kernelINS_22Kernel_traits_finalizeILj1024Ef6__halfS2_S2_fjLb0ELj1024ELj4ENS_18Kernel_traits_baseILj1024EfS2_S2_S2_fjLj1024EEEEELb0ELb0EEEvNS_9BwdParamsE,"",@"SHT_CUDA_INFO"
	.sectionflags	@""
	.align	4


	//----- nvinfo : EIATTR_CUDA_API_VERSION
	.align		4
        /*0000*/ 	.byte	0x04, 0x37
        /*0002*/ 	.short	(.L_3445 - .L_3444)
.L_3444:
        /*0004*/ 	.word	0x00000082


	//----- nvinfo : EIATTR_SW2861232_WAR
	.align		4
.L_3445:
        /*0008*/ 	.byte	0x01, 0x35
	.zero		2


	//----- nvinfo : EIATTR_PARAM_CBANK
	.align		4
        /*000c*/ 	.byte	0x04, 0x0a
        /*000e*/ 	.short	(.L_3447 - .L_3446)
	.align		4
.L_3446:
        /*0010*/ 	.word	index@(.nv.constant0._ZN10layer_norm22ln_bwd_finalize_kernelINS_22Kernel_traits_finalizeILj1024Ef6__halfS2_S2_fjLb0ELj1024ELj4ENS_18Kernel_traits_baseILj1024EfS2_S2_S2_fjLj1024EEEEELb0ELb0EEEvNS_9BwdParamsE)
        /*0014*/ 	.short	0x0160
        /*0016*/ 	.short	0x0128


	//----- nvinfo : EIATTR_CBANK_PARAM_SIZE
	.align		4
.L_3447:
        /*0018*/ 	.byte	0x03, 0x19
        /*001a*/ 	.short	0x0128


	//----- nvinfo : EIATTR_KPARAM_INFO
	.align		4
        /*001c*/ 	.byte	0x04, 0x17
        /*001e*/ 	.short	(.L_3449 - .L_3448)
.L_3448:
        /*0020*/ 	.word	0x00000000
        /*0024*/ 	.short	0x0000
        /*0026*/ 	.short	0x0000
        /*0028*/ 	.byte	0x00, 0xf0, 0xa1, 0x04


	//----- nvinfo : EIATTR_MAXREG_COUNT
	.align		4
.L_3449:
        /*002c*/ 	.byte	0x03, 0x1b
        /*002e*/ 	.short	0x0040


	//----- nvinfo : EIATTR_NUM_BARRIERS
	.align		4
        /*0030*/ 	.byte	0x02, 0x4c
        /*0032*/ 	.byte	0x01
	.zero		1


	//----- nvinfo : EIATTR_MERCURY_ISA_VERSION
	.align		4
        /*0034*/ 	.byte	0x03, 0x5f
        /*0036*/ 	.short	0x0000


	//----- nvinfo : EIATTR_COOP_GROUP_MASK_REGIDS
	.align		4
        /*0038*/ 	.byte	0x04, 0x29
        /*003a*/ 	.short	(.L_3451 - .L_3450)


	//   ....[0]....
.L_3450:
        /*003c*/ 	.word	0xffffffff


	//   ....[1]....
        /*0040*/ 	.word	0xffffffff


	//   ....[2]....
        /*0044*/ 	.word	0xffffffff


	//   ....[3]....
        /*0048*/ 	.word	0xffffffff


	//   ....[4]....
        /*004c*/ 	.word	0xffffffff


	//   ....[5]....
        /*0050*/ 	.word	0xffffffff


	//   ....[6]....
        /*0054*/ 	.word	0xffffffff


	//   ....[7]....
        /*0058*/ 	.word	0xffffffff


	//   ....[8]....
        /*005c*/ 	.word	0xffffffff


	//   ....[9]....
        /*0060*/ 	.word	0xffffffff


	//   ....[10]....
        /*0064*/ 	.word	0xffffffff


	//   ....[11]....
        /*0068*/ 	.word	0xffffffff


	//   ....[12]....
        /*006c*/ 	.word	0xffffffff


	//   ....[13]....
        /*0070*/ 	.word	0xffffffff


	//   ....[14]....
        /*0074*/ 	.word	0xffffffff


	//   ....[15]....
        /*0078*/ 	.word	0xffffffff


	//   ....[16]....
        /*007c*/ 	.word	0xffffffff


	//   ....[17]....
        /*0080*/ 	.word	0xffffffff


	//   ....[18]....
        /*0084*/ 	.word	0xffffffff


	//   ....[19]....
        /*0088*/ 	.word	0xffffffff


	//----- nvinfo : EIATTR_COOP_GROUP_INSTR_OFFSETS
	.align		4
.L_3451:
        /*008c*/ 	.byte	0x04, 0x28
        /*008e*/ 	.short	(.L_3453 - .L_3452)


	//   ....[0]....
.L_3452:
        /*0090*/ 	.word	0x00000820


	//   ....[1]....
        /*0094*/ 	.word	0x00000850


	//   ....[2]....
        /*0098*/ 	.word	0x00000860


	//   ....[3]....
        /*009c*/ 	.word	0x00000890


	//   ....[4]....
        /*00a0*/ 	.word	0x000008a0


	//   ....[5]....
        /*00a4*/ 	.word	0x000008d0


	//   ....[6]....
        /*00a8*/ 	.word	0x000008f0


	//   ....[7]....
        /*00ac*/ 	.word	0x00000900


	//   ....[8]....
        /*00b0*/ 	.word	0x00000930


	//   ....[9]....
        /*00b4*/ 	.word	0x00000940


	//   ....[10]....
        /*00b8*/ 	.word	0x00000b30


	//   ....[11]....
        /*00bc*/ 	.word	0x00000ba0


	//   ....[12]....
        /*00c0*/ 	.word	0x00000c00


	//   ....[13]....
        /*00c4*/ 	.word	0x00000c60


	//   ....[14]....
        /*00c8*/ 	.word	0x00000cd0


	//   ....[15]....
        /*00cc*/ 	.word	0x00000d40


	//   ....[16]....
        /*00d0*/ 	.word	0x00000da0


	//   ....[17]....
        /*00d4*/ 	.word	0x00000e00


	//   ....[18]....
        /*00d8*/ 	.word	0x00000e60


	//   ....[19]....
        /*00dc*/ 	.word	0x00000ec0


	//----- nvinfo : EIATTR_EXIT_INSTR_OFFSETS
	.align		4
.L_3453:
        /*00e0*/ 	.byte	0x04, 0x1c
        /*00e2*/ 	.short	(.L_3455 - .L_3454)


	//   ....[0]....
.L_3454:
        /*00e4*/ 	.word	0x00000070


	//   ....[1]....
        /*00e8*/ 	.word	0x00000ad0


	//----- nvinfo : EIATTR_MAX_THREADS
	.align		4
.L_3455:
        /*00ec*/ 	.byte	0x04, 0x05
        /*00ee*/ 	.short	(.L_3457 - .L_3456)
.L_3456:
        /*00f0*/ 	.word	0x00000400
        /*00f4*/ 	.word	0x00000001
        /*00f8*/ 	.word	0x00000001


	//----- nvinfo : EIATTR_CRS_STACK_SIZE
	.align		4
.L_3457:
        /*00fc*/ 	.byte	0x04, 0x1e
        /*00fe*/ 	.short	(.L_3459 - .L_3458)
.L_3458:
        /*0100*/ 	.word	0x00000000
.L_3459:


//--------------------- .nv.info._ZN10layer_norm13ln_bwd_kernelINS_13Kernel_traitsIf6__halfS2_S2_fjLj1024ELj1ELj4ELj1ELj16ENS_18Kernel_traits_baseILj1024EfS2_S2_S2_fjLj128EEEEELb1ELb0ELb1ELb0EEEvNS_9BwdParamsE --------------------------
	.section	.nv.info._ZN10layer_norm13ln_bwd_kernelINS_13Kernel_traitsIf6__halfS2_S2_fjLj1024ELj1ELj4ELj1ELj16ENS_18Kernel_traits_baseILj1024EfS2_S2_S2_fjLj128EEEEELb1ELb0ELb1ELb0EEEvNS_9BwdParamsE,"",@"SHT_CUDA_INFO"
	.sectionflags	@""
	.align	4


	//----- nvinfo : EIATTR_CUDA_API_VERSION
	.align		4
        /*0000*/ 	.byte	0x04, 0x37
        /*0002*/ 	.short	(.L_3461 - .L_3460)
.L_3460:
        /*0004*/ 	.word	0x00000082


	//----- nvinfo : EIATTR_SW2861232_WAR
	.align		4
.L_3461:
        /*0008*/ 	.byte	0x01, 0x35
	.zero		2


	//----- nvinfo : EIATTR_PARAM_CBANK
	.align		4
        /*000c*/ 	.byte	0x04, 0x0a
        /*000e*/ 	.short	(.L_3463 - .L_3462)
	.align		4
.L_3462:
        /*0010*/ 	.word	index@(.nv.constant0._ZN10layer_norm13ln_bwd_kernelINS_13Kernel_traitsIf6__halfS2_S2_fjLj1024ELj1ELj4ELj1ELj16ENS_18Kernel_traits_baseILj1024EfS2_S2_S2_fjLj128EEEEELb1ELb0ELb1ELb0EEEvNS_9BwdParamsE)
        /*0014*/ 	.short	0x0160
        /*0016*/ 	.short	0x0128


	//----- nvinfo : EIATTR_CBANK_PARAM_SIZE
	.align		4
.L_3463:
        /*0018*/ 	.byte	0x03, 0x19
        /*001a*/ 	.short	0x0128


	//----- nvinfo : EIATTR_KPARAM_INFO
	.align		4
        /*001c*/ 	.byte	0x04, 0x17
        /*001e*/ 	.short	(.L_3465 - .L_3464)
.L_3464:
        /*0020*/ 	.word	0x00000000
        /*0024*/ 	.short	0x0000
        /*0026*/ 	.short	0x0000
        /*0028*/ 	.byte	0x00, 0xf0, 0xa1, 0x04


	//----- nvinfo : EIATTR_MAXREG_COUNT
	.align		4
.L_3465:
        /*002c*/ 	.byte	0x03, 0x1b
        /*002e*/ 	.short	0x00ff


	//----- nvinfo : EIATTR_NUM_BARRIERS
	.align		4
        /*0030*/ 	.byte	0x02, 0x4c
        /*0032*/ 	.byte	0x01
	.zero		1


	//----- nvinfo : EIATTR_MERCURY_ISA_VERSION
	.align		4
        /*0034*/ 	.byte	0x03, 0x5f
        /*0036*/ 	.short	0x0000


	//----- nvinfo : EIATTR_COOP_GROUP_MASK_REGIDS
	.align		4
        /*0038*/ 	.byte	0x04, 0x29
        /*003a*/ 	.short	(.L_3467 - .L_3466)


	//   ....[0]....
.L_3466:
        /*003c*/ 	.word	0xffffffff


	//   ....[1]....
        /*0040*/ 	.word	0xffffffff


	//   ....[2]....
        /*0044*/ 	.word	0xffffffff


	//   ....[3]....
        /*0048*/ 	.word	0xffffffff


	//   ....[4]....
        /*004c*/ 	.word	0xffffffff


	//   ....[5]....
        /*0050*/ 	.word	0xffffffff


	//   ....[6]....
        /*0054*/ 	.word	0xffffffff


	//   ....[7]....
        /*0058*/ 	.word	0xffffffff


	//   ....[8]....
        /*005c*/ 	.word	0xffffffff


	//   ....[9]....
        /*0060*/ 	.word	0xffffffff


	//   ....[10]....
        /*0064*/ 	.word	0xffffffff


	//   ....[11]....
        /*0068*/ 	.word	0xffffffff


	//   ....[12]....
        /*006c*/ 	.word	0xffffffff


	//   ....[13]....
        /*0070*/ 	.word	0xffffffff


	//   ....[14]....
        /*0074*/ 	.word	0xffffffff


	//   ....[15]....
        /*0078*/ 	.word	0xffffffff


	//   ....[16]....
        /*007c*/ 	.word	0xffffffff


	//   ....[17]....
        /*0080*/ 	.word	0xffffffff


	//   ....[18]....
        /*0084*/ 	.word	0xffffffff


	//   ....[19]....
        /*0088*/ 	.word	0xffffffff


	//----- nvinfo : EIATTR_COOP_GROUP_INSTR_OFFSETS
	.align		4
.L_3467:
        /*008c*/ 	.byte	0x04, 0x28
        /*008e*/ 	.short	(.L_3469 - .L_3468)


	//   ....[0]....
.L_3468:
        /*0090*/ 	.word	0x00002080


	//   ....[1]....
        /*0094*/ 	.word	0x000020a0


	//   ....[2]....
        /*0098*/ 	.word	0x000020c0


	//   ....[3]....
        /*009c*/ 	.word	0x000020e0


	//   ....[4]....
        /*00a0*/ 	.word	0x00002100


	//   ....[5]....
        /*00a4*/ 	.word	0x00002120


	//   ....[6]....
        /*00a8*/ 	.word	0x00002140


	//   ....[7]....
        /*00ac*/ 	.word	0x00002160


	//   ....[8]....
        /*00b0*/ 	.word	0x00002180


	//   ....[9]....
        /*00b4*/ 	.word	0x000021a0


	//   ....[10]....
        /*00b8*/ 	.word	0x00006410


	//   ....[11]....
        /*00bc*/ 	.word	0x00006490


	//   ....[12]....
        /*00c0*/ 	.word	0x00006510


	//   ....[13]....
        /*00c4*/ 	.word	0x00006580


	//   ....[14]....
        /*00c8*/ 	.word	0x00006600


	//   ....[15]....
        /*00cc*/ 	.word	0x00006670


	//   ....[16]....
        /*00d0*/ 	.word	0x000066f0


	//   ....[17]....
        /*00d4*/ 	.word	0x00006760


	//   ....[18]....
        /*00d8*/ 	.word	0x000067e0


	//   ....[19]....
        /*00dc*/ 	.word	0x00006850


	//----- nvinfo : EIATTR_EXIT_INSTR_OFFSETS
	.align		4
.L_3469:
        /*00e0*/ 	.byte	0x04, 0x1c
        /*00e2*/ 	.short	(.L_3471 - .L_3470)


	//   ....[0]....
.L_3470:
        /*00e4*/ 	.word	0x00006380


	//   ....[1]....
        /*00e8*/ 	.word	0x000063b0


	//----- nvinfo : EIATTR_MAX_THREADS
	.align		4
.L_3471:
        /*00ec*/ 	.byte	0x04, 0x05
        /*00ee*/ 	.short	(.L_3473 - .L_3472)
.L_3472:
        /*00f0*/ 	.word	0x00000080
        /*00f4*/ 	.word	0x00000001
        /*00f8*/ 	.word	0x00000001


	//----- nvinfo : EIATTR_CRS_STACK_SIZE
	.align		4
.L_3473:
        /*00fc*/ 	.byte	0x04, 0x1e
        /*00fe*/ 	.short	(.L_3475 - .L_3474)
.L_3474:
        /*0100*/ 	.word	0x00000000
.L_3475:


//--------------------- .nv.info._ZN10layer_norm22ln_bwd_finalize_kernelINS_22Kernel_traits_finalizeILj1024Ef6__halfS2_S2_fjLb0ELj1024ELj4ENS_18Kernel_traits_baseILj1024EfS2_S2_S2_fjLj1024EEEEELb0ELb1EEEvNS_9BwdParamsE --------------------------
	.section	.nv.info._ZN10layer_norm22ln_bwd_finalize_kernelINS_22Kernel_traits_finalizeILj1024Ef6__halfS2_S2_fjLb0ELj1024ELj4ENS_18Kernel_traits_baseILj1024EfS2_S2_S2_fjLj1024EEEEELb0ELb1EEEvNS_9BwdParamsE,"",@"SHT_CUDA_INFO"
	.sectionflags	@""
	.align	4


	//----- nvinfo : EIATTR_CUDA_API_VERSION
	.align		4
        /*0000*/ 	.byte	0x04, 0x37
        /*0002*/ 	.short	(.L_3477 - .L_3476)
.L_3476:
        /*0004*/ 	.word	0x00000082


	//----- nvinfo : EIATTR_SW2861232_WAR
	.align		4
.L_3477:
        /*0008*/ 	.byte	0x01, 0x35
	.zero		2


	//----- nvinfo : EIATTR_PARAM_CBANK
	.align		4
        /*000c*/ 	.byte	0x04, 0x0a
        /*000e*/ 	.short	(.L_3479 - .L_3478)
	.align		4
.L_3478:
        /*0010*/ 	.word	index@(.nv.constant0._ZN10layer_norm22ln_bwd_finalize_kernelINS_22Kernel_traits_finalizeILj1024Ef6__halfS2_S2_fjLb0ELj1024ELj4ENS_18Kernel_traits_baseILj1024EfS2_S2_S2_fjLj1024EEEEELb0ELb1EEEvNS_9BwdParamsE)
        /*0014*/ 	.short	0x0160
        /*0016*/ 	.short	0x0128


	//----- nvinfo : EIATTR_CBANK_PARAM_SIZE
	.align		4
.L_3479:
        /*0018*/ 	.byte	0x03, 0x19
        /*001a*/ 	.short	0x0128


	//----- nvinfo : EIATTR_KPARAM_INFO
	.align		4
        /*001c*/ 	.byte	0x04, 0x17
        /*001e*/ 	.short	(.L_3481 - .L_3480)
.L_3480:
        /*0020*/ 	.word	0x00000000
        /*0024*/ 	.short	0x0000
        /*0026*/ 	.short	0x0000
        /*0028*/ 	.byte	0x00, 0xf0, 0xa1, 0x04


	//----- nvinfo : EIATTR_MAXREG_COUNT
	.align		4
.L_3481:
        /*002c*/ 	.byte	0x03, 0x1b
        /*002e*/ 	.short	0x0040


	//----- nvinfo : EIATTR_NUM_BARRIERS
	.align		4
        /*0030*/ 	.byte	0x02, 0x4c
        /*0032*/ 	.byte	0x01
	.zero		1


	//----- nvinfo : EIATTR_MERCURY_ISA_VERSION
	.align		4
        /*0034*/ 	.byte	0x03, 0x5f
        /*0036*/ 	.short	0x0000


	//----- nvinfo : EIATTR_COOP_GROUP_MASK_REGIDS
	.align		4
        /*0038*/ 	.byte	0x04, 0x29
        /*003a*/ 	.short	(.L_3483 - .L_3482)


	//   ....[0]....
.L_3482:
        /*003c*/ 	.word	0xffffffff


	//   ....[1]....
        /*0040*/ 	.word	0xffffffff


	//   ....[2]....
        /*0044*/ 	.word	0xffffffff


	//   ....[3]....
        /*0048*/ 	.word	0xffffffff


	//   ....[4]....
        /*004c*/ 	.word	0xffffffff


	//   ....[5]....
        /*0050*/ 	.word	0xffffffff


	//   ....[6]....
        /*0054*/ 	.word	0xffffffff


	//   ....[7]....
        /*0058*/ 	.word	0xffffffff


	//   ....[8]....
        /*005c*/ 	.word	0xffffffff


	//   ....[9]....
        /*0060*/ 	.word	0xffffffff


	//   ....[10]....
        /*0064*/ 	.word	0xffffffff


	//   ....[11]....
        /*0068*/ 	.word	0xffffffff


	//   ....[12]....
        /*006c*/ 	.word	0xffffffff


	//   ....[13]....
        /*0070*/ 	.word	0xffffffff


	//   ....[14]....
        /*0074*/ 	.word	0xffffffff


	//   ....[15]....
        /*0078*/ 	.word	0xffffffff


	//   ....[16]....
        /*007c*/ 	.word	0xffffffff


	//   ....[17]....
        /*0080*/ 	.word	0xffffffff


	//   ....[18]....
        /*0084*/ 	.word	0xffffffff


	//   ....[19]....
        /*0088*/ 	.word	0xffffffff


	//----- nvinfo : EIATTR_COOP_GROUP_INSTR_OFFSETS
	.align		4
.L_3483:
        /*008c*/ 	.byte	0x04, 0x28
        /*008e*/ 	.short	(.L_3485 - .L_3484)


	//   ....[0]....
.L_3484:
        /*0090*/ 	.word	0x000007f0


	//   ....[1]....
        /*0094*/ 	.word	0x00000820


	//   ....[2]....
        /*0098*/ 	.word	0x00000840


	//   ....[3]....
        /*009c*/ 	.word	0x00000850


	//   ....[4]....
        /*00a0*/ 	.word	0x00000880


	//   ....[5]....
        /*00a4*/ 	.word	0x00000890


	//   ....[6]....
        /*00a8*/ 	.word	0x000008c0


	//   ....[7]....
        /*00ac*/ 	.word	0x000008d0


	//   ....[8]....
        /*00b0*/ 	.word	0x00000900


	//   ....[9]....
        /*00b4*/ 	.word	0x00000910


	//   ....[10]....
        /*00b8*/ 	.word	0x00000ab0


	//   ....[11]....
        /*00bc*/ 	.word	0x00000b30


	//   ....[12]....
        /*00c0*/ 	.word	0x00000b90


	//   ....[13]....
        /*00c4*/ 	.word	0x00000bf0


	//   ....[14]....
        /*00c8*/ 	.word	0x00000c60


	//   ....[15]....
        /*00cc*/ 	.word	0x00000cd0


	//   ....[16]....
        /*00d0*/ 	.word	0x00000d30


	//   ....[17]....
        /*00d4*/ 	.word	0x00000d90


	//   ....[18]....
        /*00d8*/ 	.word	0x00000df0


	//   ....[19]....
        /*00dc*/ 	.word	0x00000e50


	//----- nvinfo : EIATTR_EXIT_INSTR_OFFSETS
	.align		4
.L_3485:
        /*00e0*/ 	.byte	0x04, 0x1c
        /*00e2*/ 	.short	(.L_3487 - .L_3486)


	//   ....[0]....
.L_3486:
        /*00e4*/ 	.word	0x00000070


	//   ....[1]....
        /*00e8*/ 	.word	0x00000a50


	//----- nvinfo : EIATTR_MAX_THREADS
	.align		4
.L_3487:
        /*00ec*/ 	.byte	0x04, 0x05
        /*00ee*/ 	.short	(.L_3489 - .L_3488)
.L_3488:
        /*00f0*/ 	.word	0x00000400
        /*00f4*/ 	.word	0x00000001
        /*00f8*/ 	.word	0x00000001


	//----- nvinfo : EIATTR_CRS_STACK_SIZE
	.align		4
.L_3489:
        /*00fc*/ 	.byte	0x04, 0x1e
        /*00fe*/ 	.short	(.L_3491 - .L_3490)
.L_3490:
        /*0100*/ 	.word	0x00000000
.L_3491:


//--------------------- .nv.info._ZN10layer_norm13ln_bwd_kernelINS_13Kernel_traitsIf6__halfS2_S2_fjLj1024ELj1ELj4ELj1ELj16ENS_18Kernel_traits_baseILj1024EfS2_S2_S2_fjLj128EEEEELb1ELb0ELb1ELb1EEEvNS_9BwdParamsE --------------------------
	.section	.nv.info._ZN10layer_norm13ln_bwd_kernelINS_13Kernel_traitsIf6__halfS2_S2_fjLj1024ELj1ELj4ELj1ELj16ENS_18Kernel_traits_baseILj1024EfS2_S2_S2_fjLj128EEEEELb1ELb0ELb1ELb1EEEvNS_9BwdParamsE,"",@"SHT_CUDA_INFO"
	.sectionflags	@""
	.align	4


	//----- nvinfo : EIATTR_CUDA_API_VERSION
	.align		4
        /*0000*/ 	.byte	0x04, 0x37
        /*0002*/ 	.short	(.L_3493 - .L_3492)
.L_3492:
        /*0004*/ 	.word	0x00000082


	//----- nvinfo : EIATTR_SW2861232_WAR
	.align		4
.L_3493:
        /*0008*/ 	.byte	0x01, 0x35
	.zero		2


	//----- nvinfo : EIATTR_PARAM_CBANK
	.align		4
        /*000c*/ 	.byte	0x04, 0x0a
        /*000e*/ 	.short	(.L_3495 - .L_3494)
	.align		4
.L_3494:
        /*0010*/ 	.word	index@(.nv.constant0._ZN10layer_norm13ln_bwd_kernelINS_13Kernel_traitsIf6__halfS2_S2_fjLj1024ELj1ELj4ELj1ELj16ENS_18Kernel_traits_baseILj1024EfS2_S2_S2_fjLj128EEEEELb1ELb0ELb1ELb1EEEvNS_9BwdParamsE)
        /*0014*/ 	.short	0x0160
        /*0016*/ 	.short	0x0128


	//----- nvinfo : EIATTR_CBANK_PARAM_SIZE
	.align		4
.L_3495:
        /*0018*/ 	.byte	0x03, 0x19
        /*001a*/ 	.short	0x0128


	//----- nvinfo : EIATTR_KPARAM_INFO
	.align		4
        /*001c*/ 	.byte	0x04, 0x17
        /*001e*/ 	.short	(.L_3497 - .L_3496)
.L_3496:
        /*0020*/ 	.word	0x00000000
        /*0024*/ 	.short	0x0000
        /*0026*/ 	.short	0x0000
        /*0028*/ 	.byte	0x00, 0xf0, 0xa1, 0x04


	//----- nvinfo : EIATTR_MAXREG_COUNT
	.align		4
.L_3497:
        /*002c*/ 	.byte	0x03, 0x1b
        /*002e*/ 	.short	0x00ff


	//----- nvinfo : EIATTR_NUM_BARRIERS
	.align		4
        /*0030*/ 	.byte	0x02, 0x4c
        /*0032*/ 	.byte	0x01
	.zero		1


	//----- nvinfo : EIATTR_MERCURY_ISA_VERSION
	.align		4
        /*0034*/ 	.byte	0x03, 0x5f
        /*0036*/ 	.short	0x0000


	//----- nvinfo : EIATTR_COOP_GROUP_MASK_REGIDS
	.align		4
        /*0038*/ 	.byte	0x04, 0x29
        /*003a*/ 	.short	(.L_3499 - .L_3498)


	//   ....[0]....
.L_3498:
        /*003c*/ 	.word	0xffffffff


	//   ....[1]....
        /*0040*/ 	.word	0xffffffff


	//   ....[2]....
        /*0044*/ 	.word	0xffffffff


	//   ....[3]....
        /*0048*/ 	.word	0xffffffff


	//   ....[4]....
        /*004c*/ 	.word	0xffffffff


	//   ....[5]....
        /*0050*/ 	.word	0xffffffff


	//   ....[6]....
        /*0054*/ 	.word	0xffffffff


	//   ....[7]....
        /*0058*/ 	.word	0xffffffff


	//   ....[8]....
        /*005c*/ 	.word	0xffffffff


	//   ....[9]....
        /*0060*/ 	.word	0xffffffff


	//   ....[10]....
        /*0064*/ 	.word	0xffffffff


	//   ....[11]....
        /*0068*/ 	.word	0xffffffff


	//   ....[12]....
        /*006c*/ 	.word	0xffffffff


	//   ....[13]....
        /*0070*/ 	.word	0xffffffff


	//   ....[14]....
        /*0074*/ 	.word	0xffffffff


	//   ....[15]....
        /*0078*/ 	.word	0xffffffff


	//   ....[16]....
        /*007c*/ 	.word	0xffffffff


	//   ....[17]....
        /*0080*/ 	.word	0xffffffff


	//   ....[18]....
        /*0084*/ 	.word	0xffffffff


	//   ....[19]....
        /*0088*/ 	.word	0xffffffff


	//----- nvinfo : EIATTR_COOP_GROUP_INSTR_OFFSETS
	.align		4
.L_3499:
        /*008c*/ 	.byte	0x04, 0x28
        /*008e*/ 	.short	(.L_3501 - .L_3500)


	//   ....[0]....
.L_3500:
        /*0090*/ 	.word	0x00001e90


	//   ....[1]....
        /*0094*/ 	.word	0x00001eb0


	//   ....[2]....
        /*0098*/ 	.word	0x00001ed0


	//   ....[3]....
        /*009c*/ 	.word	0x00001ef0


	//   ....[4]....
        /*00a0*/ 	.word	0x00001f10


	//   ....[5]....
        /*00a4*/ 	.word	0x00001f30


	//   ....[6]....
        /*00a8*/ 	.word	0x00001f50


	//   ....[7]....
        /*00ac*/ 	.word	0x00001f70


	//   ....[8]....
        /*00b0*/ 	.word	0x00001f90


	//   ....[9]....
        /*00b4*/ 	.word	0x00001fb0


	//   ....[10]....
        /*00b8*/ 	.word	0x00005ac0


	//   ....[11]....
        /*00bc*/ 	.word	0x00005b40


	//   ....[12]....
        /*00c0*/ 	.word	0x00005bc0


	//   ....[13]....
        /*00c4*/ 	.word	0x00005c30


	//   ....[14]....
        /*00c8*/ 	.word	0x00005cb0


	//   ....[15]....
        /*00cc*/ 	.word	0x00005d20


	//   ....[16]....
        /*00d0*/ 	.word	0x00005da0


	//   ....[17]....
        /*00d4*/ 	.word	0x00005e10


	//   ....[18]....
        /*00d8*/ 	.word	0x00005e90


	//   ....[19]....
        /*00dc*/ 	.word	0x00005f00


	//----- nvinfo : EIATTR_EXIT_INSTR_OFFSETS
	.align		4
.L_3501:
        /*00e0*/ 	.byte	0x04, 0x1c
        /*00e2*/ 	.short	(.L_3503 - .L_3502)


	//   ....[0]....
.L_3502:
        /*00e4*/ 	.word	0x00005a60


	//----- nvinfo : EIATTR_MAX_THREADS
	.align		4
.L_3503:
        /*00e8*/ 	.byte	0x04, 0x05
        /*00ea*/ 	.short	(.L_3505 - .L_3504)
.L_3504:
        /*00ec*/ 	.word	0x00000080
        /*00f0*/ 	.word	0x00000001
        /*00f4*/ 	.word	0x00000001


	//----- nvinfo : EIATTR_CRS_STACK_SIZE
	.align		4
.L_3505:
        /*00f8*/ 	.byte	0x04, 0x1e
        /*00fa*/ 	.short	(.L_3507 - .L_3506)
.L_3506:
        /*00fc*/ 	.word	0x00000000
.L_3507:


//--------------------- .nv.info._ZN10layer_norm13ln_bwd_kernelINS_13Kernel_traitsIf6__halfS2_S2_fjLj1024ELj1ELj4ELj1ELj16ENS_18Kernel_traits_baseILj1024EfS2_S2_S2_fjLj128EEEEELb1ELb1ELb0ELb0EEEvNS_9BwdParamsE --------------------------
	.section	.nv.info._ZN10layer_norm13ln_bwd_kernelINS_13Kernel_traitsIf6__halfS2_S2_fjLj1024ELj1ELj4ELj1ELj16ENS_18Kernel_traits_baseILj1024EfS2_S2_S2_fjLj128EEEEELb1ELb1ELb0ELb0EEEvNS_9BwdParamsE,"",@"SHT_CUDA_INFO"
	.sectionflags	@""
	.align	4


	//----- nvinfo : EIATTR_CUDA_API_VERSION
	.align		4
        /*0000*/ 	.byte	0x04, 0x37
        /*0002*/ 	.short	(.L_3509 - .L_3508)
.L_3508:
        /*0004*/ 	.word	0x00000082


	//----- nvinfo : EIATTR_SW2861232_WAR
	.align		4
.L_3509:
        /*0008*/ 	.byte	0x01, 0x35
	.zero		2


	//----- nvinfo : EIATTR_PARAM_CBANK
	.align		4
        /*000c*/ 	.byte	0x04, 0x0a
        /*000e*/ 	.short	(.L_3511 - .L_3510)
	.align		4
.L_3510:
        /*0010*/ 	.word	index@(.nv.constant0._ZN10layer_norm13ln_bwd_kernelINS_13Kernel_traitsIf6__halfS2_S2_fjLj1024ELj1ELj4ELj1ELj16ENS_18Kernel_traits_baseILj1024EfS2_S2_S2_fjLj128EEEEELb1ELb1ELb0ELb0EEEvNS_9BwdParamsE)
        /*0014*/ 	.short	0x0160
        /*0016*/ 	.short	0x0128


	//----- nvinfo : EIATTR_CBANK_PARAM_SIZE
	.align		4
.L_3511:
        /*0018*/ 	.byte	0x03, 0x19
        /*001a*/ 	.short	0x0128


	//----- nvinfo : EIATTR_KPARAM_INFO
	.align		4
        /*001c*/ 	.byte	0x04, 0x17
        /*001e*/ 	.short	(.L_3513 - .L_3512)
.L_3512:
        /*0020*/ 	.word	0x00000000
        /*0024*/ 	.short	0x0000
        /*0026*/ 	.short	0x0000
        /*0028*/ 	.byte	0x00, 0xf0, 0xa1, 0x04


	//----- nvinfo : EIATTR_MAXREG_COUNT
	.align		4
.L_3513:
        /*002c*/ 	.byte	0x03, 0x1b
        /*002e*/ 	.short	0x00ff


	//----- nvinfo : EIATTR_NUM_BARRIERS
	.align		4
        /*0030*/ 	.byte	0x02, 0x4c
        /*0032*/ 	.byte	0x01
	.zero		1


	//----- nvinfo : EIATTR_ANNOTATIONS
	.align		4
        /*0034*/ 	.byte	0x04, 0x55
        /*0036*/ 	.short	(.L_3515 - .L_3514)


	//   ....[0]....
.L_3514:
        /* <DEDUP_REMOVED lines=22> */


	//----- nvinfo : EIATTR_MERCURY_ISA_VERSION
	.align		4
.L_3515:
        /*0188*/ 	.byte	0x03, 0x5f
        /*018a*/ 	.short	0x0000


	//----- nvinfo : EIATTR_COOP_GROUP_MASK_REGIDS
	.align		4
        /*018c*/ 	.byte	0x04, 0x29
        /*018e*/ 	.short	(.L_3517 - .L_3516)


	//   ....[0]....
.L_3516:
        /*0190*/ 	.word	0xffffffff


	//   ....[1]....
        /*0194*/ 	.word	0xffffffff


	//   ....[2]....
        /*0198*/ 	.word	0xffffffff


	//   ....[3]....
        /*019c*/ 	.word	0xffffffff


	//   ....[4]....
        /*01a0*/ 	.word	0xffffffff


	//   ....[5]....
        /*01a4*/ 	.word	0xffffffff


	//   ....[6]....
        /*01a8*/ 	.word	0xffffffff


	//   ....[7]....
        /*01ac*/ 	.word	0xffffffff


	//   ....[8]....
        /*01b0*/ 	.word	0xffffffff


	//   ....[9]....
        /*01b4*/ 	.word	0xffffffff


	//   ....[10]....
        /*01b8*/ 	.word	0xffffffff


	//   ....[11]....
        /*01bc*/ 	.word	0xffffffff


	//   ....[12]....
        /*01c0*/ 	.word	0xffffffff


	//   ....[13]....
        /*01c4*/ 	.word	0xffffffff


	//   ....[14]....
        /*01c8*/ 	.word	0xffffffff


	//   ....[15]....
        /*01cc*/ 	.word	0xffffffff


	//   ....[16]....
        /*01d0*/ 	.word	0xffffffff


	//   ....[17]....
        /*01d4*/ 	.word	0xffffffff


	//   ....[18]....
        /*01d8*/ 	.word	0xffffffff


	//   ....[19]....
        /*01dc*/ 	.word	0xffffffff


	//----- nvinfo : EIATTR_COOP_GROUP_INSTR_OFFSETS
	.align		4
.L_3517:
        /*01e0*/ 	.byte	0x04, 0x28
        /*01e2*/ 	.short	(.L_3519 - .L_3518)


	//   ....[0]....
.L_3518:
        /*01e4*/ 	.word	0x00002000


	//   ....[1]....
        /*01e8*/ 	.word	0x00002030


	//   ....[2]....
        /*01ec*/ 	.word	0x00002040


	//   ....[3]....
        /*01f0*/ 	.word	0x00002070


	//   ....[4]....
        /*01f4*/ 	.word	0x00002090


	//   ....[5]....
        /*01f8*/ 	.word	0x000020b0


	//   ....[6]....
        /*01fc*/ 	.word	0x000020d0


	//   ....[7]....
        /*0200*/ 	.word	0x000020f0


	//   ....[8]....
        /*0204*/ 	.word	0x00002100


	//   ....[9]....
        /*0208*/ 	.word	0x00002120


	//   ....[10]....
        /*020c*/ 	.word	0x000060f0


	//   ....[11]....
        /*0210*/ 	.word	0x00006170


	//   ....[12]....
        /*0214*/ 	.word	0x000061f0


	//   ....[13]....
        /*0218*/ 	.word	0x00006260


	//   ....[14]....
        /*021c*/ 	.word	0x000062e0


	//   ....[15]....
        /*0220*/ 	.word	0x00006350


	//   ....[16]....
        /*0224*/ 	.word	0x000063d0


	//   ....[17]....
        /*0228*/ 	.word	0x00006440


	//   ....[18]....
        /*022c*/ 	.word	0x000064c0


	//   ....[19]....
        /*0230*/ 	.word	0x00006530


	//----- nvinfo : EIATTR_EXIT_INSTR_OFFSETS
	.align		4
.L_3519:
        /*0234*/ 	.byte	0x04, 0x1c
        /*0236*/ 	.short	(.L_3521 - .L_3520)


	//   ....[0]....
.L_3520:
        /*0238*/ 	.word	0x00006010


	//   ....[1]....
        /*023c*/ 	.word	0x00006090


	//----- nvinfo : EIATTR_MAX_THREADS
	.align		4
.L_3521:
        /*0240*/ 	.byte	0x04, 0x05
        /*0242*/ 	.short	(.L_3523 - .L_3522)
.L_3522:
        /*0244*/ 	.word	0x00000080
        /*0248*/ 	.word	0x00000001
        /*024c*/ 	.word	0x00000001


	//----- nvinfo : EIATTR_CRS_STACK_SIZE
	.align		4
.L_3523:
        /*0250*/ 	.byte	0x04, 0x1e
        /*0252*/ 	.short	(.L_3525 - .L_3524)
.L_3524:
        /*0254*/ 	.word	0x00000000
.L_3525:


//--------------------- .nv.info._ZN10layer_norm13ln_bwd_kernelINS_13Kernel_traitsIf6__halfS2_S2_fjLj1024ELj1ELj4ELj1ELj16ENS_18Kernel_traits_baseILj1024EfS2_S2_S2_fjLj128EEEEELb1ELb1ELb0ELb1EEEvNS_9BwdParamsE --------------------------
	.section	.nv.info._ZN10layer_norm13ln_bwd_kernelINS_13Kernel_traitsIf6__halfS2_S2_fjLj1024ELj1ELj4ELj1ELj16ENS_18Kernel_traits_baseILj1024EfS2_S2_S2_fjLj128EEEEELb1ELb1ELb0ELb1EEEvNS_9BwdParamsE,"",@"SHT_CUDA_INFO"
	.sectionflags	@""
	.align	4


	//----- nvinfo : EIATTR_CUDA_API_VERSION
	.align		4
        /*0000*/ 	.byte	0x04, 0x37
        /*0002*/ 	.short	(.L_3527 - .L_3526)
.L_3526:
        /*0004*/ 	.word	0x00000082


	//----- nvinfo : EIATTR_SW2861232_WAR
	.align		4
.L_3527:
        /*0008*/ 	.byte	0x01, 0x35
	.zero		2


	//----- nvinfo : EIATTR_PARAM_CBANK
	.align		4
        /*000c*/ 	.byte	0x04, 0x0a
        /*000e*/ 	.short	(.L_3529 - .L_3528)
	.align		4
.L_3528:
        /*0010*/ 	.word	index@(.nv.constant0._ZN10layer_norm13ln_bwd_kernelINS_13Kernel_traitsIf6__halfS2_S2_fjLj1024ELj1ELj4ELj1ELj16ENS_18Kernel_traits_baseILj1024EfS2_S2_S2_fjLj128EEEEELb1ELb1ELb0ELb1EEEvNS_9BwdParamsE)
        /*0014*/ 	.short	0x0160
        /*0016*/ 	.short	0x0128


	//----- nvinfo : EIATTR_CBANK_PARAM_SIZE
	.align		4
.L_3529:
        /*0018*/ 	.byte	0x03, 0x19
        /*001a*/ 	.short	0x0128


	//----- nvinfo : EIATTR_KPARAM_INFO
	.align		4
        /*001c*/ 	.byte	0x04, 0x17
        /*001e*/ 	.short	(.L_3531 - .L_3530)
.L_3530:
        /*0020*/ 	.word	0x00000000
        /*0024*/ 	.short	0x0000
        /*0026*/ 	.short	0x0000
        /*0028*/ 	.byte	0x00, 0xf0, 0xa1, 0x04


	//----- nvinfo : EIATTR_MAXREG_COUNT
	.align		4
.L_3531:
        /*002c*/ 	.byte	0x03, 0x1b
        /*002e*/ 	.short	0x00ff


	//----- nvinfo : EIATTR_NUM_BARRIERS
	.align		4
        /*0030*/ 	.byte	0x02, 0x4c
        /*0032*/ 	.byte	0x01
	.zero		1


	//----- nvinfo : EIATTR_ANNOTATIONS
	.align		4
        /*0034*/ 	.byte	0x04, 0x55
        /*0036*/ 	.short	(.L_3533 - .L_3532)


	//   ....[0]....
.L_3532:
        /* <DEDUP_REMOVED lines=23> */


	//----- nvinfo : EIATTR_MERCURY_ISA_VERSION
	.align		4
.L_3533:
        /*0198*/ 	.byte	0x03, 0x5f
        /*019a*/ 	.short	0x0000


	//----- nvinfo : EIATTR_COOP_GROUP_MASK_REGIDS
	.align		4
        /*019c*/ 	.byte	0x04, 0x29
        /*019e*/ 	.short	(.L_3535 - .L_3534)


	//   ....[0]....
.L_3534:
        /*01a0*/ 	.word	0xffffffff


	//   ....[1]....
        /*01a4*/ 	.word	0xffffffff


	//   ....[2]....
        /*01a8*/ 	.word	0xffffffff


	//   ....[3]....
        /*01ac*/ 	.word	0xffffffff


	//   ....[4]....
        /*01b0*/ 	.word	0xffffffff


	//   ....[5]....
        /*01b4*/ 	.word	0xffffffff


	//   ....[6]....
        /*01b8*/ 	.word	0xffffffff


	//   ....[7]....
        /*01bc*/ 	.word	0xffffffff


	//   ....[8]....
        /*01c0*/ 	.word	0xffffffff


	//   ....[9]....
        /*01c4*/ 	.word	0xffffffff


	//   ....[10]....
        /*01c8*/ 	.word	0xffffffff


	//   ....[11]....
        /*01cc*/ 	.word	0xffffffff


	//   ....[12]....
        /*01d0*/ 	.word	0xffffffff


	//   ....[13]....
        /*01d4*/ 	.word	0xffffffff


	//   ....[14]....
        /*01d8*/ 	.word	0xffffffff


	//   ....[15]....
        /*01dc*/ 	.word	0xffffffff


	//   ....[16]....
        /*01e0*/ 	.word	0xffffffff


	//   ....[17]....
        /*01e4*/ 	.word	0xffffffff


	//   ....[18]....
        /*01e8*/ 	.word	0xffffffff


	//   ....[19]....
        /*01ec*/ 	.word	0xffffffff


	//----- nvinfo : EIATTR_COOP_GROUP_INSTR_OFFSETS
	.align		4
.L_3535:
        /*01f0*/ 	.byte	0x04, 0x28
        /*01f2*/ 	.short	(.L_3537 - .L_3536)


	//   ....[0]....
.L_3536:
        /*01f4*/ 	.word	0x00001eb0


	//   ....[1]....
        /*01f8*/ 	.word	0x00001ed0


	//   ....[2]....
        /*01fc*/ 	.word	0x00001f00


	//   ....[3]....
        /*0200*/ 	.word	0x00001f20


	//   ....[4]....
        /*0204*/ 	.word	0x00001f40


	//   ....[5]....
        /*0208*/ 	.word	0x00001f60


	//   ....[6]....
        /*020c*/ 	.word	0x00001f80


	//   ....[7]....
        /*0210*/ 	.word	0x00001fa0


	//   ....[8]....
        /*0214*/ 	.word	0x00001fb0


	//   ....[9]....
        /*0218*/ 	.word	0x00001fd0


	//   ....[10]....
        /*021c*/ 	.word	0x00005a70


	//   ....[11]....
        /*0220*/ 	.word	0x00005ae0


	//   ....[12]....
        /*0224*/ 	.word	0x00005b50


	//   ....[13]....
        /*0228*/ 	.word	0x00005bb0


	//   ....[14]....
        /*022c*/ 	.word	0x00005c20


	//   ....[15]....
        /*0230*/ 	.word	0x00005c80


	//   ....[16]....
        /*0234*/ 	.word	0x00005cf0


	//   ....[17]....
        /*0238*/ 	.word	0x00005d50


	//   ....[18]....
        /*023c*/ 	.word	0x00005dc0


	//   ....[19]....
        /*0240*/ 	.word	0x00005e20


	//----- nvinfo : EIATTR_EXIT_INSTR_OFFSETS
	.align		4
.L_3537:
        /*0244*/ 	.byte	0x04, 0x1c
        /*0246*/ 	.short	(.L_3539 - .L_3538)


	//   ....[0]....
.L_3538:
        /*0248*/ 	.word	0x00005a20


	//----- nvinfo : EIATTR_MAX_THREADS
	.align		4
.L_3539:
        /*024c*/ 	.byte	0x04, 0x05
        /*024e*/ 	.short	(.L_3541 - .L_3540)
.L_3540:
        /*0250*/ 	.word	0x00000080
        /*0254*/ 	.word	0x00000001
        /*0258*/ 	.word	0x00000001


	//----- nvinfo : EIATTR_CRS_STACK_SIZE
	.align		4
.L_3541:
        /*025c*/ 	.byte	0x04, 0x1e
        /*025e*/ 	.short	(.L_3543 - .L_3542)
.L_3542:
        /*0260*/ 	.word	0x00000000
.L_3543:


//--------------------- .nv.info._ZN10layer_norm22ln_bwd_finalize_kernelINS_22Kernel_traits_finalizeILj1024Ef6__halfS2_S2_fjLb1ELj1024ELj4ENS_18Kernel_traits_baseILj1024EfS2_S2_S2_fjLj1024EEEEELb1ELb0EEEvNS_9BwdParamsE --------------------------
	.section	.nv.info._ZN10layer_norm22ln_bwd_finalize_kernelINS_22Kernel_traits_finalizeILj1024Ef6__halfS2_S2_fjLb1ELj1024ELj4ENS_18Kernel_traits_baseILj1024EfS2_S2_S2_fjLj1024EEEEELb1ELb0EEEvNS_9BwdParamsE,"",@"SHT_CUDA_INFO"
	.sectionflags	@""
	.align	4


	//----- nvinfo : EIATTR_CUDA_API_VERSION
	.align		4
        /*0000*/ 	.byte	0x04, 0x37
        /*0002*/ 	.short	(.L_3545 - .L_3544)
.L_3544:
        /*0004*/ 	.word	0x00000082


	//----- nvinfo : EIATTR_SW2861232_WAR
	.align		4
.L_3545:
        /*0008*/ 	.byte	0x01, 0x35
	.zero		2


	//----- nvinfo : EIATTR_PARAM_CBANK
	.align		4
        /*000c*/ 	.byte	0x04, 0x0a
        /*000e*/ 	.short	(.L_3547 - .L_3546)
	.align		4
.L_3546:
        /*0010*/ 	.word	index@(.nv.constant0._ZN10layer_norm22ln_bwd_finalize_kernelINS_22Kernel_traits_finalizeILj1024Ef6__halfS2_S2_fjLb1ELj1024ELj4ENS_18Kernel_traits_baseILj1024EfS2_S2_S2_fjLj1024EEEEELb1ELb0EEEvNS_9BwdParamsE)
        /*0014*/ 	.short	0x0160
        /*0016*/ 	.short	0x0128


	//----- nvinfo : EIATTR_CBANK_PARAM_SIZE
	.align		4
.L_3547:
        /*0018*/ 	.byte	0x03, 0x19
        /*001a*/ 	.short	0x0128


	//----- nvinfo : EIATTR_KPARAM_INFO
	.align		4
        /*001c*/ 	.byte	0x04, 0x17
        /*001e*/ 	.short	(.L_3549 - .L_3548)
.L_3548:
        /*0020*/ 	.word	0x00000000
        /*0024*/ 	.short	0x0000
        /*0026*/ 	.short	0x0000
        /*0028*/ 	.byte	0x00, 0xf0, 0xa1, 0x04


	//----- nvinfo : EIATTR_MAXREG_COUNT
	.align		4
.L_3549:
        /*002c*/ 	.byte	0x03, 0x1b
        /*002e*/ 	.short	0x0040


	//----- nvinfo : EIATTR_NUM_BARRIERS
	.align		4
        /*0030*/ 	.byte	0x02, 0x4c
        /*0032*/ 	.byte	0x01
	.zero		1


	//----- nvinfo : EIATTR_MERCURY_ISA_VERSION
	.align		4
        /*0034*/ 	.byte	0x03, 0x5f
        /*0036*/ 	.short	0x0000


	//----- nvinfo : EIATTR_COOP_GROUP_MASK_REGIDS
	.align		4
        /*0038*/ 	.byte	0x04, 0x29
        /*003a*/ 	.short	(.L_3551 - .L_3550)


	//   ....[0]....
.L_3550:
        /*003c*/ 	.word	0xffffffff


	//   ....[1]....
        /*0040*/ 	.word	0xffffffff


	//   ....[2]....
        /*0044*/ 	.word	0xffffffff


	//   ....[3]....
        /*0048*/ 	.word	0xffffffff


	//   ....[4]....
        /*004c*/ 	.word	0xffffffff


	//   ....[5]....
        /*0050*/ 	.word	0xffffffff


	//   ....[6]....
        /*0054*/ 	.word	0xffffffff


	//   ....[7]....
        /*0058*/ 	.word	0xffffffff


	//   ....[8]....
        /*005c*/ 	.word	0xffffffff


	//   ....[9]....
        /*0060*/ 	.word	0xffffffff


	//   ....[10]....
        /*0064*/ 	.word	0xffffffff


	//   ....[11]....
        /*0068*/ 	.word	0xffffffff


	//   ....[12]....
        /*006c*/ 	.word	0xffffffff


	//   ....[13]....
        /*0070*/ 	.word	0xffffffff


	//   ....[14]....
        /*0074*/ 	.word	0xffffffff


	//   ....[15]....
        /*0078*/ 	.word	0xffffffff


	//   ....[16]....
        /*007c*/ 	.word	0xffffffff


	//   ....[17]....
        /*0080*/ 	.word	0xffffffff


	//   ....[18]....
        /*0084*/ 	.word	0xffffffff


	//   ....[19]....
        /*0088*/ 	.word	0xffffffff


	//   ....[20]....
        /*008c*/ 	.word	0xffffffff


	//   ....[21]....
        /*0090*/ 	.word	0xffffffff


	//   ....[22]....
        /*0094*/ 	.word	0xffffffff


	//   ....[23]....
        /*0098*/ 	.word	0xffffffff


	//   ....[24]....
        /*009c*/ 	.word	0xffffffff


	//   ....[25]....
        /*00a0*/ 	.word	0xffffffff


	//   ....[26]....
        /*00a4*/ 	.word	0xffffffff


	//   ....[27]....
        /*00a8*/ 	.word	0xffffffff


	//   ....[28]....
        /*00ac*/ 	.word	0xffffffff


	//   ....[29]....
        /*00b0*/ 	.word	0xffffffff


	//----- nvinfo : EIATTR_COOP_GROUP_INSTR_OFFSETS
	.align		4
.L_3551:
        /*00b4*/ 	.byte	0x04, 0x28
        /*00b6*/ 	.short	(.L_3553 - .L_3552)


	//   ....[0]....
.L_3552:
        /*00b8*/ 	.word	0x000009d0


	//   ....[1]....
        /*00bc*/ 	.word	0x00000a00


	//   ....[2]....
        /*00c0*/ 	.word	0x00000a10


	//   ....[3]....
        /*00c4*/ 	.word	0x00000a30


	//   ....[4]....
        /*00c8*/ 	.word	0x00000a50


	//   ....[5]....
        /*00cc*/ 	.word	0x00000a60


	//   ....[6]....
        /*00d0*/ 	.word	0x00000a90


	//   ....[7]....
        /*00d4*/ 	.word	0x00000ab0


	//   ....[8]....
        /*00d8*/ 	.word	0x00000ac0


	//   ....[9]....
        /*00dc*/ 	.word	0x00000af0


	//   ....[10]....
        /*00e0*/ 	.word	0x00000b10


	//   ....[11]....
        /*00e4*/ 	.word	0x00000b20


	//   ....[12]....
        /*00e8*/ 	.word	0x00000b50


	//   ....[13]....
        /*00ec*/ 	.word	0x00000b70


	//   ....[14]....
        /*00f0*/ 	.word	0x00000b80


	//   ....[15]....
        /*00f4*/ 	.word	0x00000df0


	//   ....[16]....
        /*00f8*/ 	.word	0x00000e50


	//   ....[17]....
        /*00fc*/ 	.word	0x00000eb0


	//   ....[18]....
        /*0100*/ 	.word	0x00000f10


	//   ....[19]....
        /*0104*/ 	.word	0x00000f80


	//   ....[20]....
        /*0108*/ 	.word	0x00000ff0


	//   ....[21]....
        /*010c*/ 	.word	0x00001050


	//   ....[22]....
        /*0110*/ 	.word	0x000010b0


	//   ....[23]....
        /*0114*/ 	.word	0x00001110


	//   ....[24]....
        /*0118*/ 	.word	0x00001180


	//   ....[25]....
        /*011c*/ 	.word	0x000011f0


	//   ....[26]....
        /*0120*/ 	.word	0x00001250


	//   ....[27]....
        /*0124*/ 	.word	0x000012b0


	//   ....[28]....
        /*0128*/ 	.word	0x00001310


	//   ....[29]....
        /*012c*/ 	.word	0x00001370


	//----- nvinfo : EIATTR_EXIT_INSTR_OFFSETS
	.align		4
.L_3553:
        /*0130*/ 	.byte	0x04, 0x1c
        /*0132*/ 	.short	(.L_3555 - .L_3554)


	//   ....[0]....
.L_3554:
        /*0134*/ 	.word	0x00000070


	//   ....[1]....
        /*0138*/ 	.word	0x00000d90


	//----- nvinfo : EIATTR_MAX_THREADS
	.align		4
.L_3555:
        /*013c*/ 	.byte	0x04, 0x05
        /*013e*/ 	.short	(.L_3557 - .L_3556)
.L_3556:
        /*0140*/ 	.word	0x00000400
        /*0144*/ 	.word	0x00000001
        /*0148*/ 	.word	0x00000001


	//----- nvinfo : EIATTR_CRS_STACK_SIZE
	.align		4
.L_3557:
        /*014c*/ 	.byte	0x04, 0x1e
        /*014e*/ 	.short	(.L_3559 - .L_3558)
.L_3558:
        /*0150*/ 	.word	0x00000000
.L_3559:


//--------------------- .nv.info._ZN10layer_norm13ln_bwd_kernelINS_13Kernel_traitsIf6__halfS2_S2_fjLj1024ELj1ELj4ELj1ELj16ENS_18Kernel_traits_baseILj1024EfS2_S2_S2_fjLj128EEEEELb1ELb1ELb1ELb0EEEvNS_9BwdParamsE --------------------------
	.section	.nv.info._ZN10layer_norm13ln_bwd_kernelINS_13Kernel_traitsIf6__halfS2_S2_fjLj1024ELj1ELj4ELj1ELj16ENS_18Kernel_traits_baseILj1024EfS2_S2_S2_fjLj128EEEEELb1ELb1ELb1ELb0EEEvNS_9BwdParamsE,"",@"SHT_CUDA_INFO"
	.sectionflags	@""
	.align	4


	//----- nvinfo : EIATTR_CUDA_API_VERSION
	.align		4
        /*0000*/ 	.byte	0x04, 0x37
        /*0002*/ 	.short	(.L_3561 - .L_3560)
.L_3560:
        /*0004*/ 	.word	0x00000082


	//----- nvinfo : EIATTR_SW2861232_WAR
	.align		4
.L_3561:
        /*0008*/ 	.byte	0x01, 0x35
	.zero		2


	//----- nvinfo : EIATTR_PARAM_CBANK
	.align		4
        /*000c*/ 	.byte	0x04, 0x0a
        /*000e*/ 	.short	(.L_3563 - .L_3562)
	.align		4
.L_3562:
        /*0010*/ 	.word	index@(.nv.constant0._ZN10layer_norm13ln_bwd_kernelINS_13Kernel_traitsIf6__halfS2_S2_fjLj1024ELj1ELj4ELj1ELj16ENS_18Kernel_traits_baseILj1024EfS2_S2_S2_fjLj128EEEEELb1ELb1ELb1ELb0EEEvNS_9BwdParamsE)
        /*0014*/ 	.short	0x0160
        /*0016*/ 	.short	0x0128


	//----- nvinfo : EIATTR_CBANK_PARAM_SIZE
	.align		4
.L_3563:
        /*0018*/ 	.byte	0x03, 0x19
        /*001a*/ 	.short	0x0128


	//----- nvinfo : EIATTR_KPARAM_INFO
	.align		4
        /*001c*/ 	.byte	0x04, 0x17
        /*001e*/ 	.short	(.L_3565 - .L_3564)
.L_3564:
        /*0020*/ 	.word	0x00000000
        /*0024*/ 	.short	0x0000
        /*0026*/ 	.short	0x0000
        /*0028*/ 	.byte	0x00, 0xf0, 0xa1, 0x04


	//----- nvinfo : EIATTR_MAXREG_COUNT
	.align		4
.L_3565:
        /*002c*/ 	.byte	0x03, 0x1b
        /*002e*/ 	.short	0x00ff


	//----- nvinfo : EIATTR_NUM_BARRIERS
	.align		4
        /*0030*/ 	.byte	0x02, 0x4c
        /*0032*/ 	.byte	0x01
	.zero		1


	//----- nvinfo : EIATTR_ANNOTATIONS
	.align		4
        /*0034*/ 	.byte	0x04, 0x55
        /*0036*/ 	.short	(.L_3567 - .L_3566)


	//   ....[0]....
.L_3566:
        /* <DEDUP_REMOVED lines=32> */


	//----- nvinfo : EIATTR_MERCURY_ISA_VERSION
	.align		4
.L_3567:
        /*0228*/ 	.byte	0x03, 0x5f
        /*022a*/ 	.short	0x0000


	//----- nvinfo : EIATTR_COOP_GROUP_MASK_REGIDS
	.align		4
        /*022c*/ 	.byte	0x04, 0x29
        /*022e*/ 	.short	(.L_3569 - .L_3568)


	//   ....[0]....
.L_3568:
        /*0230*/ 	.word	0xffffffff


	//   ....[1]....
        /*0234*/ 	.word	0xffffffff


	//   ....[2]....
        /*0238*/ 	.word	0xffffffff


	//   ....[3]....
        /*023c*/ 	.word	0xffffffff


	//   ....[4]....
        /*0240*/ 	.word	0xffffffff


	//   ....[5]....
        /*0244*/ 	.word	0xffffffff


	//   ....[6]....
        /*0248*/ 	.word	0xffffffff


	//   ....[7]....
        /*024c*/ 	.word	0xffffffff


	//   ....[8]....
        /*0250*/ 	.word	0xffffffff


	//   ....[9]....
        /*0254*/ 	.word	0xffffffff


	//   ....[10]....
        /*0258*/ 	.word	0xffffffff


	//   ....[11]....
        /*025c*/ 	.word	0xffffffff


	//   ....[12]....
        /*0260*/ 	.word	0xffffffff


	//   ....[13]....
        /*0264*/ 	.word	0xffffffff


	//   ....[14]....
        /*0268*/ 	.word	0xffffffff


	//   ....[15]....
        /*026c*/ 	.word	0xffffffff


	//   ....[16]....
        /*0270*/ 	.word	0xffffffff


	//   ....[17]....
        /*0274*/ 	.word	0xffffffff


	//   ....[18]....
        /*0278*/ 	.word	0xffffffff


	//   ....[19]....
        /*027c*/ 	.word	0xffffffff


	//----- nvinfo : EIATTR_COOP_GROUP_INSTR_OFFSETS
	.align		4
.L_3569:
        /*0280*/ 	.byte	0x04, 0x28
        /*0282*/ 	.short	(.L_3571 - .L_3570)


	//   ....[0]....
.L_3570:
        /*0284*/ 	.word	0x000024f0


	//   ....[1]....
        /*0288*/ 	.word	0x00002520


	//   ....[2]....
        /*028c*/ 	.word	0x00002530


	//   ....[3]....
        /*0290*/ 	.word	0x00002560


	//   ....[4]....
        /*0294*/ 	.word	0x00002580


	//   ....[5]....
        /*0298*/ 	.word	0x000025a0


	//   ....[6]....
        /*029c*/ 	.word	0x000025b0


	//   ....[7]....
        /*02a0*/ 	.word	0x000025e0


	//   ....[8]....
        /*02a4*/ 	.word	0x000025f0


	//   ....[9]....
        /*02a8*/ 	.word	0x00002610


	//   ....[10]....
        /*02ac*/ 	.word	0x000085e0


	//   ....[11]....
        /*02b0*/ 	.word	0x00008660


	//   ....[12]....
        /*02b4*/ 	.word	0x000086e0


	//   ....[13]....
        /*02b8*/ 	.word	0x00008750


	//   ....[14]....
        /*02bc*/ 	.word	0x000087d0


	//   ....[15]....
        /*02c0*/ 	.word	0x00008840


	//   ....[16]....
        /*02c4*/ 	.word	0x000088c0


	//   ....[17]....
        /*02c8*/ 	.word	0x00008930


	//   ....[18]....
        /*02cc*/ 	.word	0x000089b0


	//   ....[19]....
        /*02d0*/ 	.word	0x00008a20


	//----- nvinfo : EIATTR_EXIT_INSTR_OFFSETS
	.align		4
.L_3571:
        /*02d4*/ 	.byte	0x04, 0x1c
        /*02d6*/ 	.short	(.L_3573 - .L_3572)


	//   ....[0]....
.L_3572:
        /*02d8*/ 	.word	0x00008500


	//   ....[1]....
        /*02dc*/ 	.word	0x00008580


	//----- nvinfo : EIATTR_MAX_THREADS
	.align		4
.L_3573:
        /*02e0*/ 	.byte	0x04, 0x05
        /*02e2*/ 	.short	(.L_3575 - .L_3574)
.L_3574:
        /*02e4*/ 	.word	0x00000080
        /*02e8*/ 	.word	0x00000001
        /*02ec*/ 	.word	0x00000001


	//----- nvinfo : EIATTR_CRS_STACK_SIZE
	.align		4
.L_3575:
        /*02f0*/ 	.byte	0x04, 0x1e
        /*02f2*/ 	.short	(.L_3577 - .L_3576)
.L_3576:
        /*02f4*/ 	.word	0x00000000
.L_3577:


//--------------------- .nv.info._ZN10layer_norm22ln_bwd_finalize_kernelINS_22Kernel_traits_finalizeILj1024Ef6__halfS2_S2_fjLb1ELj1024ELj4ENS_18Kernel_traits_baseILj1024EfS2_S2_S2_fjLj1024EEEEELb1ELb1EEEvNS_9BwdParamsE --------------------------
	.section	.nv.info._ZN10layer_norm22ln_bwd_finalize_kernelINS_22Kernel_traits_finalizeILj1024Ef6__halfS2_S2_fjLb1ELj1024ELj4ENS_18Kernel_traits_baseILj1024EfS2_S2_S2_fjLj1024EEEEELb1ELb1EEEvNS_9BwdParamsE,"",@"SHT_CUDA_INFO"
	.sectionflags	@""
	.align	4


	//----- nvinfo : EIATTR_CUDA_API_VERSION
	.align		4
        /*0000*/ 	.byte	0x04, 0x37
        /*0002*/ 	.short	(.L_3579 - .L_3578)
.L_3578:
        /*0004*/ 	.word	0x00000082


	//----- nvinfo : EIATTR_SW2861232_WAR
	.align		4
.L_3579:
        /*0008*/ 	.byte	0x01, 0x35
	.zero		2


	//----- nvinfo : EIATTR_PARAM_CBANK
	.align		4
        /*000c*/ 	.byte	0x04, 0x0a
        /*000e*/ 	.short	(.L_3581 - .L_3580)
	.align		4
.L_3580:
        /*0010*/ 	.word	index@(.nv.constant0._ZN10layer_norm22ln_bwd_finalize_kernelINS_22Kernel_traits_finalizeILj1024Ef6__halfS2_S2_fjLb1ELj1024ELj4ENS_18Kernel_traits_baseILj1024EfS2_S2_S2_fjLj1024EEEEELb1ELb1EEEvNS_9BwdParamsE)
        /*0014*/ 	.short	0x0160
        /*0016*/ 	.short	0x0128


	//----- nvinfo : EIATTR_CBANK_PARAM_SIZE
	.align		4
.L_3581:
        /*0018*/ 	.byte	0x03, 0x19
        /*001a*/ 	.short	0x0128


	//----- nvinfo : EIATTR_KPARAM_INFO
	.align		4
        /*001c*/ 	.byte	0x04, 0x17
        /*001e*/ 	.short	(.L_3583 - .L_3582)
.L_3582:
        /*0020*/ 	.word	0x00000000
        /*0024*/ 	.short	0x0000
        /*0026*/ 	.short	0x0000
        /*0028*/ 	.byte	0x00, 0xf0, 0xa1, 0x04


	//----- nvinfo : EIATTR_MAXREG_COUNT
	.align		4
.L_3583:
        /*002c*/ 	.byte	0x03, 0x1b
        /*002e*/ 	.short	0x0040


	//----- nvinfo : EIATTR_NUM_BARRIERS
	.align		4
        /*0030*/ 	.byte	0x02, 0x4c
        /*0032*/ 	.byte	0x01
	.zero		1


	//----- nvinfo : EIATTR_MERCURY_ISA_VERSION
	.align		4
        /*0034*/ 	.byte	0x03, 0x5f
        /*0036*/ 	.short	0x0000


	//----- nvinfo : EIATTR_COOP_GROUP_MASK_REGIDS
	.align		4
        /*0038*/ 	.byte	0x04, 0x29
        /*003a*/ 	.short	(.L_3585 - .L_3584)


	//   ....[0]....
.L_3584:
        /*003c*/ 	.word	0xffffffff


	//   ....[1]....
        /*0040*/ 	.word	0xffffffff


	//   ....[2]....
        /*0044*/ 	.word	0xffffffff


	//   ....[3]....
        /*0048*/ 	.word	0xffffffff


	//   ....[4]....
        /*004c*/ 	.word	0xffffffff


	//   ....[5]....
        /*0050*/ 	.word	0xffffffff


	//   ....[6]....
        /*0054*/ 	.word	0xffffffff


	//   ....[7]....
        /*0058*/ 	.word	0xffffffff


	//   ....[8]....
        /*005c*/ 	.word	0xffffffff


	//   ....[9]....
        /*0060*/ 	.word	0xffffffff


	//   ....[10]....
        /*0064*/ 	.word	0xffffffff


	//   ....[11]....
        /*0068*/ 	.word	0xffffffff


	//   ....[12]....
        /*006c*/ 	.word	0xffffffff


	//   ....[13]....
        /*0070*/ 	.word	0xffffffff


	//   ....[14]....
        /*0074*/ 	.word	0xffffffff


	//   ....[15]....
        /*0078*/ 	.word	0xffffffff


	//   ....[16]....
        /*007c*/ 	.word	0xffffffff


	//   ....[17]....
        /*0080*/ 	.word	0xffffffff


	//   ....[18]....
        /*0084*/ 	.word	0xffffffff


	//   ....[19]....
        /*0088*/ 	.word	0xffffffff


	//   ....[20]....
        /*008c*/ 	.word	0xffffffff


	//   ....[21]....
        /*0090*/ 	.word	0xffffffff


	//   ....[22]....
        /*0094*/ 	.word	0xffffffff


	//   ....[23]....
        /*0098*/ 	.word	0xffffffff


	//   ....[24]....
        /*009c*/ 	.word	0xffffffff


	//   ....[25]....
        /*00a0*/ 	.word	0xffffffff


	//   ....[26]....
        /*00a4*/ 	.word	0xffffffff


	//   ....[27]....
        /*00a8*/ 	.word	0xffffffff


	//   ....[28]....
        /*00ac*/ 	.word	0xffffffff


	//   ....[29]....
        /*00b0*/ 	.word	0xffffffff


	//----- nvinfo : EIATTR_COOP_GROUP_INSTR_OFFSETS
	.align		4
.L_3585:
        /*00b4*/ 	.byte	0x04, 0x28
        /*00b6*/ 	.short	(.L_3587 - .L_3586)


	//   ....[0]....
.L_3586:
        /*00b8*/ 	.word	0x000009a0


	//   ....[1]....
        /*00bc*/ 	.word	0x000009d0


	//   ....[2]....
        /*00c0*/ 	.word	0x000009e0


	//   ....[3]....
        /*00c4*/ 	.word	0x00000a00


	//   ....[4]....
        /*00c8*/ 	.word	0x00000a20


	//   ....[5]....
        /*00cc*/ 	.word	0x00000a30


	//   ....[6]....
        /*00d0*/ 	.word	0x00000a60


	//   ....[7]....
        /*00d4*/ 	.word	0x00000a80


	//   ....[8]....
        /*00d8*/ 	.word	0x00000a90


	//   ....[9]....
        /*00dc*/ 	.word	0x00000ac0


	//   ....[10]....
        /*00e0*/ 	.word	0x00000ae0


	//   ....[11]....
        /*00e4*/ 	.word	0x00000af0


	//   ....[12]....
        /*00e8*/ 	.word	0x00000b20


	//   ....[13]....
        /*00ec*/ 	.word	0x00000b40


	//   ....[14]....
        /*00f0*/ 	.word	0x00000b50


	//   ....[15]....
        /*00f4*/ 	.word	0x00000da0


	//   ....[16]....
        /*00f8*/ 	.word	0x00000e00


	//   ....[17]....
        /*00fc*/ 	.word	0x00000e60


	//   ....[18]....
        /*0100*/ 	.word	0x00000ec0


	//   ....[19]....
        /*0104*/ 	.word	0x00000f30


	//   ....[20]....
        /*0108*/ 	.word	0x00000fa0


	//   ....[21]....
        /*010c*/ 	.word	0x00001000


	//   ....[22]....
        /*0110*/ 	.word	0x00001060


	//   ....[23]....
        /*0114*/ 	.word	0x000010c0


	//   ....[24]....
        /*0118*/ 	.word	0x00001130


	//   ....[25]....
        /*011c*/ 	.word	0x000011a0


	//   ....[26]....
        /*0120*/ 	.word	0x00001200


	//   ....[27]....
        /*0124*/ 	.word	0x00001260


	//   ....[28]....
        /*0128*/ 	.word	0x000012c0


	//   ....[29]....
        /*012c*/ 	.word	0x00001320


	//----- nvinfo : EIATTR_EXIT_INSTR_OFFSETS
	.align		4
.L_3587:
        /*0130*/ 	.byte	0x04, 0x1c
        /*0132*/ 	.short	(.L_3589 - .L_3588)


	//   ....[0]....
.L_3588:
        /*0134*/ 	.word	0x00000070


	//   ....[1]....
        /*0138*/ 	.word	0x00000d40


	//----- nvinfo : EIATTR_MAX_THREADS
	.align		4
.L_3589:
        /*013c*/ 	.byte	0x04, 0x05
        /*013e*/ 	.short	(.L_3591 - .L_3590)
.L_3590:
        /*0140*/ 	.word	0x00000400
        /*0144*/ 	.word	0x00000001
        /*0148*/ 	.word	0x00000001


	//----- nvinfo : EIATTR_CRS_STACK_SIZE
	.align		4
.L_3591:
        /*014c*/ 	.byte	0x04, 0x1e
        /*014e*/ 	.short	(.L_3593 - .L_3592)
.L_3592:
        /*0150*/ 	.word	0x00000000
.L_3593:


//--------------------- .nv.info._ZN10layer_norm13ln_bwd_kernelINS_13Kernel_traitsIf6__halfS2_S2_fjLj1024ELj1ELj4ELj1ELj16ENS_18Kernel_traits_baseILj1024EfS2_S2_S2_fjLj128EEEEELb1ELb1ELb1ELb1EEEvNS_9BwdParamsE --------------------------
	.section	.nv.info._ZN10layer_norm13ln_bwd_kernelINS_13Kernel_traitsIf6__halfS2_S2_fjLj1024ELj1ELj4ELj1ELj16ENS_18Kernel_traits_baseILj1024EfS2_S2_S2_fjLj128EEEEELb1ELb1ELb1ELb1EEEvNS_9BwdParamsE,"",@"SHT_CUDA_INFO"
	.sectionflags	@""
	.align	4


	//----- nvinfo : EIATTR_CUDA_API_VERSION
	.align		4
        /*0000*/ 	.byte	0x04, 0x37
        /*0002*/ 	.short	(.L_3595 - .L_3594)
.L_3594:
        /*0004*/ 	.word	0x00000082


	//----- nvinfo : EIATTR_SW2861232_WAR
	.align		4
.L_3595:
        /*0008*/ 	.byte	0x01, 0x35
	.zero		2


	//----- nvinfo : EIATTR_PARAM_CBANK
	.align		4
        /*000c*/ 	.byte	0x04, 0x0a
        /*000e*/ 	.short	(.L_3597 - .L_3596)
	.align		4
.L_3596:
        /*0010*/ 	.word	index@(.nv.constant0._ZN10layer_norm13ln_bwd_kernelINS_13Kernel_traitsIf6__halfS2_S2_fjLj1024ELj1ELj4ELj1ELj16ENS_18Kernel_traits_baseILj1024EfS2_S2_S2_fjLj128EEEEELb1ELb1ELb1ELb1EEEvNS_9BwdParamsE)
        /*0014*/ 	.short	0x0160
        /*0016*/ 	.short	0x0128


	//----- nvinfo : EIATTR_CBANK_PARAM_SIZE
	.align		4
.L_3597:
        /*0018*/ 	.byte	0x03, 0x19
        /*001a*/ 	.short	0x0128


	//----- nvinfo : EIATTR_KPARAM_INFO
	.align		4
        /*001c*/ 	.byte	0x04, 0x17
        /*001e*/ 	.short	(.L_3599 - .L_3598)
.L_3598:
        /*0020*/ 	.word	0x00000000
        /*0024*/ 	.short	0x0000
        /*0026*/ 	.short	0x0000
        /*0028*/ 	.byte	0x00, 0xf0, 0xa1, 0x04


	//----- nvinfo : EIATTR_MAXREG_COUNT
	.align		4
.L_3599:
        /*002c*/ 	.byte	0x03, 0x1b
        /*002e*/ 	.short	0x00ff


	//----- nvinfo : EIATTR_NUM_BARRIERS
	.align		4
        /*0030*/ 	.byte	0x02, 0x4c
        /*0032*/ 	.byte	0x01
	.zero		1


	//----- nvinfo : EIATTR_ANNOTATIONS
	.align		4
        /*0034*/ 	.byte	0x04, 0x55
        /*0036*/ 	.short	(.L_3601 - .L_3600)


	//   ....[0]....
.L_3600:
        /* <DEDUP_REMOVED lines=28> */


	//----- nvinfo : EIATTR_MERCURY_ISA_VERSION
	.align		4
.L_3601:
        /*01e8*/ 	.byte	0x03, 0x5f
        /*01ea*/ 	.short	0x0000


	//----- nvinfo : EIATTR_COOP_GROUP_MASK_REGIDS
	.align		4
        /*01ec*/ 	.byte	0x04, 0x29
        /*01ee*/ 	.short	(.L_3603 - .L_3602)


	//   ....[0]....
.L_3602:
        /*01f0*/ 	.word	0xffffffff


	//   ....[1]....
        /*01f4*/ 	.word	0xffffffff


	//   ....[2]....
        /*01f8*/ 	.word	0xffffffff


	//   ....[3]....
        /*01fc*/ 	.word	0xffffffff


	//   ....[4]....
        /*0200*/ 	.word	0xffffffff


	//   ....[5]....
        /*0204*/ 	.word	0xffffffff


	//   ....[6]....
        /*0208*/ 	.word	0xffffffff


	//   ....[7]....
        /*020c*/ 	.word	0xffffffff


	//   ....[8]....
        /*0210*/ 	.word	0xffffffff


	//   ....[9]....
        /*0214*/ 	.word	0xffffffff


	//   ....[10]....
        /*0218*/ 	.word	0xffffffff


	//   ....[11]....
        /*021c*/ 	.word	0xffffffff


	//   ....[12]....
        /*0220*/ 	.word	0xffffffff


	//   ....[13]....
        /*0224*/ 	.word	0xffffffff


	//   ....[14]....
        /*0228*/ 	.word	0xffffffff


	//   ....[15]....
        /*022c*/ 	.word	0xffffffff


	//   ....[16]....
        /*0230*/ 	.word	0xffffffff


	//   ....[17]....
        /*0234*/ 	.word	0xffffffff


	//   ....[18]....
        /*0238*/ 	.word	0xffffffff


	//   ....[19]....
        /*023c*/ 	.word	0xffffffff


	//----- nvinfo : EIATTR_COOP_GROUP_INSTR_OFFSETS
	.align		4
.L_3603:
        /*0240*/ 	.byte	0x04, 0x28
        /*0242*/ 	.short	(.L_3605 - .L_3604)


	//   ....[0]....
.L_3604:
        /*0244*/ 	.word	0x00002470


	//   ....[1]....
        /*0248*/ 	.word	0x00002490


	//   ....[2]....
        /*024c*/ 	.word	0x000024c0


	//   ....[3]....
        /*0250*/ 	.word	0x000024e0


	//   ....[4]....
        /*0254*/ 	.word	0x00002500


	//   ....[5]....
        /*0258*/ 	.word	0x00002520


	//   ....[6]....
        /*025c*/ 	.word	0x00002540


	//   ....[7]....
        /*0260*/ 	.word	0x00002560


	//   ....[8]....
        /*0264*/ 	.word	0x00002570


	//   ....[9]....
        /*0268*/ 	.word	0x00002590


	//   ....[10]....
        /*026c*/ 	.word	0x00007990


	//   ....[11]....
        /*0270*/ 	.word	0x000079f0


	//   ....[12]....
        /*0274*/ 	.word	0x00007a50


	//   ....[13]....
        /*0278*/ 	.word	0x00007aa0


	//   ....[14]....
        /*027c*/ 	.word	0x00007b00


	//   ....[15]....
        /*0280*/ 	.word	0x00007b50


	//   ....[16]....
        /*0284*/ 	.word	0x00007bb0


	//   ....[17]....
        /*0288*/ 	.word	0x00007c00


	//   ....[18]....
        /*028c*/ 	.word	0x00007c60


	//   ....[19]....
        /*0290*/ 	.word	0x00007cb0


	//----- nvinfo : EIATTR_EXIT_INSTR_OFFSETS
	.align		4
.L_3605:
        /*0294*/ 	.byte	0x04, 0x1c
        /*0296*/ 	.short	(.L_3607 - .L_3606)


	//   ....[0]....
.L_3606:
        /*0298*/ 	.word	0x00007950


	//----- nvinfo : EIATTR_MAX_THREADS
	.align		4
.L_3607:
        /*029c*/ 	.byte	0x04, 0x05
        /*029e*/ 	.short	(.L_3609 - .L_3608)
.L_3608:
        /*02a0*/ 	.word	0x00000080
        /*02a4*/ 	.word	0x00000001
        /*02a8*/ 	.word	0x00000001


	//----- nvinfo : EIATTR_CRS_STACK_SIZE
	.align		4
.L_3609:
        /*02ac*/ 	.byte	0x04, 0x1e
        /*02ae*/ 	.short	(.L_3611 - .L_3610)
.L_3610:
        /*02b0*/ 	.word	0x00000000
.L_3611:


//--------------------- .nv.info._ZN10layer_norm13ln_bwd_kernelINS_13Kernel_traitsI6__halfS2_fS2_fjLj1024ELj1ELj4ELj1ELj16ENS_18Kernel_traits_baseILj1024ES2_S2_fS2_fjLj128EEEEELb0ELb0ELb0ELb0EEEvNS_9BwdParamsE --------------------------
	.section	.nv.info._ZN10layer_norm13ln_bwd_kernelINS_13Kernel_traitsI6__halfS2_fS2_fjLj1024ELj1ELj4ELj1ELj16ENS_18Kernel_traits_baseILj1024ES2_S2_fS2_fjLj128EEEEELb0ELb0ELb0ELb0EEEvNS_9BwdParamsE,"",@"SHT_CUDA_INFO"
	.sectionflags	@""
	.align	4


	//----- nvinfo : EIATTR_CUDA_API_VERSION
	.align		4
        /*0000*/ 	.byte	0x04, 0x37
        /*0002*/ 	.short	(.L_3613 - .L_3612)
.L_3612:
        /*0004*/ 	.word	0x00000082


	//----- nvinfo : EIATTR_SW2861232_WAR
	.align		4
.L_3613:
        /*0008*/ 	.byte	0x01, 0x35
	.zero		2


	//----- nvinfo : EIATTR_PARAM_CBANK
	.align		4
        /*000c*/ 	.byte	0x04, 0x0a
        /*000e*/ 	.short	(.L_3615 - .L_3614)
	.align		4
.L_3614:
        /*0010*/ 	.word	index@(.nv.constant0._ZN10layer_norm13ln_bwd_kernelINS_13Kernel_traitsI6__halfS2_fS2_fjLj1024ELj1ELj4ELj1ELj16ENS_18Kernel_traits_baseILj1024ES2_S2_fS2_fjLj128EEEEELb0ELb0ELb0ELb0EEEvNS_9BwdParamsE)
        /*0014*/ 	.short	0x0160
        /*0016*/ 	.short	0x0128


	//----- nvinfo : EIATTR_CBANK_PARAM_SIZE
	.align		4
.L_3615:
        /*0018*/ 	.byte	0x03, 0x19
        /*001a*/ 	.short	0x0128


	//----- nvinfo : EIATTR_KPARAM_INFO
	.align		4
        /*001c*/ 	.byte	0x04, 0x17
        /*001e*/ 	.short	(.L_3617 - .L_3616)
.L_3616:
        /*0020*/ 	.word	0x00000000
        /*0024*/ 	.short	0x0000
        /*0026*/ 	.short	0x0000
        /*0028*/ 	.byte	0x00, 0xf0, 0xa1, 0x04


	//----- nvinfo : EIATTR_MAXREG_COUNT
	.align		4
.L_3617:
        /*002c*/ 	.byte	0x03, 0x1b
        /*002e*/ 	.short	0x00ff


	//----- nvinfo : EIATTR_NUM_BARRIERS
	.align		4
        /*0030*/ 	.byte	0x02, 0x4c
        /*0032*/ 	.byte	0x01
	.zero		1


	//----- nvinfo : EIATTR_MERCURY_ISA_VERSION
	.align		4
        /*0034*/ 	.byte	0x03, 0x5f
        /*0036*/ 	.short	0x0000


	//----- nvinfo : EIATTR_COOP_GROUP_MASK_REGIDS
	.align		4
        /*0038*/ 	.byte	0x04, 0x29
        /*003a*/ 	.short	(.L_3619 - .L_3618)


	//   ....[0]....
.L_3618:
        /*003c*/ 	.word	0xffffffff


	//   ....[1]....
        /*0040*/ 	.word	0xffffffff


	//   ....[2]....
        /*0044*/ 	.word	0xffffffff


	//   ....[3]....
        /*0048*/ 	.word	0xffffffff


	//   ....[4]....
        /*004c*/ 	.word	0xffffffff


	//   ....[5]....
        /*0050*/ 	.word	0xffffffff


	//   ....[6]....
        /*0054*/ 	.word	0xffffffff


	//   ....[7]....
        /*0058*/ 	.word	0xffffffff


	//   ....[8]....
        /*005c*/ 	.word	0xffffffff


	//   ....[9]....
        /*0060*/ 	.word	0xffffffff


	//   ....[10]....
        /*0064*/ 	.word	0xffffffff


	//   ....[11]....
        /*0068*/ 	.word	0xffffffff


	//   ....[12]....
        /*006c*/ 	.word	0xffffffff


	//   ....[13]....
        /*0070*/ 	.word	0xffffffff


	//   ....[14]....
        /*0074*/ 	.word	0xffffffff


	//   ....[15]....
        /*0078*/ 	.word	0xffffffff


	//   ....[16]....
        /*007c*/ 	.word	0xffffffff


	//   ....[17]....
        /*0080*/ 	.word	0xffffffff


	//   ....[18]....
        /*0084*/ 	.word	0xffffffff


	//   ....[19]....
        /*0088*/ 	.word	0xffffffff


	//----- nvinfo : EIATTR_COOP_GROUP_INSTR_OFFSETS
	.align		4
.L_3619:
        /*008c*/ 	.byte	0x04, 0x28
        /*008e*/ 	.short	(.L_3621 - .L_3620)


	//   ....[0]....
.L_3620:
        /*0090*/ 	.word	0x00001bf0


	//   ....[1]....
        /*0094*/ 	.word	0x00001c10


	//   ....[2]....
        /*0098*/ 	.word	0x00001c30


	//   ....[3]....
        /*009c*/ 	.word	0x00001c50


	//   ....[4]....
        /*00a0*/ 	.word	0x00001c70


	//   ....[5]....
        /*00a4*/ 	.word	0x00001c90


	//   ....[6]....
        /*00a8*/ 	.word	0x00001cb0


	//   ....[7]....
        /*00ac*/ 	.word	0x00001cd0


	//   ....[8]....
        /*00b0*/ 	.word	0x00001cf0


	//   ....[9]....
        /*00b4*/ 	.word	0x00001d10


	//   ....[10]....
        /*00b8*/ 	.word	0x00003e80


	//   ....[11]....
        /*00bc*/ 	.word	0x00003f00


	//   ....[12]....
        /*00c0*/ 	.word	0x00003f80


	//   ....[13]....
        /*00c4*/ 	.word	0x00003ff0


	//   ....[14]....
        /*00c8*/ 	.word	0x00004070


	//   ....[15]....
        /*00cc*/ 	.word	0x000040e0


	//   ....[16]....
        /*00d0*/ 	.word	0x00004160


	//   ....[17]....
        /*00d4*/ 	.word	0x000041d0


	//   ....[18]....
        /*00d8*/ 	.word	0x00004250


	//   ....[19]....
        /*00dc*/ 	.word	0x000042c0


	//----- nvinfo : EIATTR_EXIT_INSTR_OFFSETS
	.align		4
.L_3621:
        /*00e0*/ 	.byte	0x04, 0x1c
        /*00e2*/ 	.short	(.L_3623 - .L_3622)


	//   ....[0]....
.L_3622:
        /*00e4*/ 	.word	0x00003df0


	//   ....[1]....
        /*00e8*/ 	.word	0x00003e20


	//----- nvinfo : EIATTR_MAX_THREADS
	.align		4
.L_3623:
        /*00ec*/ 	.byte	0x04, 0x05
        /*00ee*/ 	.short	(.L_3625 - .L_3624)
.L_3624:
        /*00f0*/ 	.word	0x00000080
        /*00f4*/ 	.word	0x00000001
        /*00f8*/ 	.word	0x00000001


	//----- nvinfo : EIATTR_CRS_STACK_SIZE
	.align		4
.L_3625:
        /*00fc*/ 	.byte	0x04, 0x1e
        /*00fe*/ 	.short	(.L_3627 - .L_3626)
.L_3626:
        /*0100*/ 	.word	0x00000000
.L_3627:


//--------------------- .nv.info._ZN10layer_norm13ln_bwd_kernelINS_13Kernel_traitsI6__halfS2_fS2_fjLj1024ELj1ELj4ELj1ELj16ENS_18Kernel_traits_baseILj1024ES2_S2_fS2_fjLj128EEEEELb0ELb0ELb0ELb1EEEvNS_9BwdParamsE --------------------------
	.section	.nv.info._ZN10layer_norm13ln_bwd_kernelINS_13Kernel_traitsI6__halfS2_fS2_fjLj1024ELj1ELj4ELj1ELj16ENS_18Kernel_traits_baseILj1024ES2_S2_fS2_fjLj128EEEEELb0ELb0ELb0ELb1EEEvNS_9BwdParamsE,"",@"SHT_CUDA_INFO"
	.sectionflags	@""
	.align	4


	//----- nvinfo : EIATTR_CUDA_API_VERSION
	.align		4
        /*0000*/ 	.byte	0x04, 0x37
        /*0002*/ 	.short	(.L_3629 - .L_3628)
.L_3628:
        /*0004*/ 	.word	0x00000082


	//----- nvinfo : EIATTR_SW2861232_WAR
	.align		4
.L_3629:
        /*0008*/ 	.byte	0x01, 0x35
	.zero		2


	//----- nvinfo : EIATTR_PARAM_CBANK
	.align		4
        /*000c*/ 	.byte	0x04, 0x0a
        /*000e*/ 	.short	(.L_3631 - .L_3630)
	.align		4
.L_3630:
        /*0010*/ 	.word	index@(.nv.constant0._ZN10layer_norm13ln_bwd_kernelINS_13Kernel_traitsI6__halfS2_fS2_fjLj1024ELj1ELj4ELj1ELj16ENS_18Kernel_traits_baseILj1024ES2_S2_fS2_fjLj128EEEEELb0ELb0ELb0ELb1EEEvNS_9BwdParamsE)
        /*0014*/ 	.short	0x0160
        /*0016*/ 	.short	0x0128


	//----- nvinfo : EIATTR_CBANK_PARAM_SIZE
	.align		4
.L_3631:
        /*0018*/ 	.byte	0x03, 0x19
        /*001a*/ 	.short	0x0128


	//----- nvinfo : EIATTR_KPARAM_INFO
	.align		4
        /*001c*/ 	.byte	0x04, 0x17
        /*001e*/ 	.short	(.L_3633 - .L_3632)
.L_3632:
        /*0020*/ 	.word	0x00000000
        /*0024*/ 	.short	0x0000
        /*0026*/ 	.short	0x0000
        /*0028*/ 	.byte	0x00, 0xf0, 0xa1, 0x04


	//----- nvinfo : EIATTR_MAXREG_COUNT
	.align		4
.L_3633:
        /*002c*/ 	.byte	0x03, 0x1b
        /*002e*/ 	.short	0x00ff


	//----- nvinfo : EIATTR_NUM_BARRIERS
	.align		4
        /*0030*/ 	.byte	0x02, 0x4c
        /*0032*/ 	.byte	0x01
	.zero		1


	//----- nvinfo : EIATTR_MERCURY_ISA_VERSION
	.align		4
        /*0034*/ 	.byte	0x03, 0x5f
        /*0036*/ 	.short	0x0000


	//----- nvinfo : EIATTR_COOP_GROUP_MASK_REGIDS
	.align		4
        /*0038*/ 	.byte	0x04, 0x29
        /*003a*/ 	.short	(.L_3635 - .L_3634)


	//   ....[0]....
.L_3634:
        /*003c*/ 	.word	0xffffffff


	//   ....[1]....
        /*0040*/ 	.word	0xffffffff


	//   ....[2]....
        /*0044*/ 	.word	0xffffffff


	//   ....[3]....
        /*0048*/ 	.word	0xffffffff


	//   ....[4]....
        /*004c*/ 	.word	0xffffffff


	//   ....[5]....
        /*0050*/ 	.word	0xffffffff


	//   ....[6]....
        /*0054*/ 	.word	0xffffffff


	//   ....[7]....
        /*0058*/ 	.word	0xffffffff


	//   ....[8]....
        /*005c*/ 	.word	0xffffffff


	//   ....[9]....
        /*0060*/ 	.word	0xffffffff


	//   ....[10]....
        /*0064*/ 	.word	0xffffffff


	//   ....[11]....
        /*0068*/ 	.word	0xffffffff


	//   ....[12]....
        /*006c*/ 	.word	0xffffffff


	//   ....[13]....
        /*0070*/ 	.word	0xffffffff


	//   ....[14]....
        /*0074*/ 	.word	0xffffffff


	//   ....[15]....
        /*0078*/ 	.word	0xffffffff


	//   ....[16]....
        /*007c*/ 	.word	0xffffffff


	//   ....[17]....
        /*0080*/ 	.word	0xffffffff


	//   ....[18]....
        /*0084*/ 	.word	0xffffffff


	//   ....[19]....
        /*0088*/ 	.word	0xffffffff


	//----- nvinfo : EIATTR_COOP_GROUP_INSTR_OFFSETS
	.align		4
.L_3635:
        /*008c*/ 	.byte	0x04, 0x28
        /*008e*/ 	.short	(.L_3637 - .L_3636)


	//   ....[0]....
.L_3636:
        /*0090*/ 	.word	0x00001b10


	//   ....[1]....
        /*0094*/ 	.word	0x00001b30


	//   ....[2]....
        /*0098*/ 	.word	0x00001b50


	//   ....[3]....
        /*009c*/ 	.word	0x00001b70


	//   ....[4]....
        /*00a0*/ 	.word	0x00001b90


	//   ....[5]....
        /*00a4*/ 	.word	0x00001bb0


	//   ....[6]....
        /*00a8*/ 	.word	0x00001bd0


	//   ....[7]....
        /*00ac*/ 	.word	0x00001bf0


	//   ....[8]....
        /*00b0*/ 	.word	0x00001c10


	//   ....[9]....
        /*00b4*/ 	.word	0x00001c30


	//   ....[10]....
        /*00b8*/ 	.word	0x000039e0


	//   ....[11]....
        /*00bc*/ 	.word	0x00003a60


	//   ....[12]....
        /*00c0*/ 	.word	0x00003ae0


	//   ....[13]....
        /*00c4*/ 	.word	0x00003b50


	//   ....[14]....
        /*00c8*/ 	.word	0x00003bd0


	//   ....[15]....
        /*00cc*/ 	.word	0x00003c40


	//   ....[16]....
        /*00d0*/ 	.word	0x00003cc0


	//   ....[17]....
        /*00d4*/ 	.word	0x00003d30


	//   ....[18]....
        /*00d8*/ 	.word	0x00003db0


	//   ....[19]....
        /*00dc*/ 	.word	0x00003e20


	//----- nvinfo : EIATTR_EXIT_INSTR_OFFSETS
	.align		4
.L_3637:
        /*00e0*/ 	.byte	0x04, 0x1c
        /*00e2*/ 	.short	(.L_3639 - .L_3638)


	//   ....[0]....
.L_3638:
        /*00e4*/ 	.word	0x00003980


	//----- nvinfo : EIATTR_MAX_THREADS
	.align		4
.L_3639:
        /*00e8*/ 	.byte	0x04, 0x05
        /*00ea*/ 	.short	(.L_3641 - .L_3640)
.L_3640:
        /*00ec*/ 	.word	0x00000080
        /*00f0*/ 	.word	0x00000001
        /*00f4*/ 	.word	0x00000001


	//----- nvinfo : EIATTR_CRS_STACK_SIZE
	.align		4
.L_3641:
        /*00f8*/ 	.byte	0x04, 0x1e
        /*00fa*/ 	.short	(.L_3643 - .L_3642)
.L_3642:
        /*00fc*/ 	.word	0x00000000
.L_3643:


//--------------------- .nv.info._ZN10layer_norm13ln_bwd_kernelINS_13Kernel_traitsI6__halfS2_fS2_fjLj1024ELj1ELj4ELj1ELj16ENS_18Kernel_traits_baseILj1024ES2_S2_fS2_fjLj128EEEEELb0ELb0ELb1ELb0EEEvNS_9BwdParamsE --------------------------
	.section	.nv.info._ZN10layer_norm13ln_bwd_kernelINS_13Kernel_traitsI6__halfS2_fS2_fjLj1024ELj1ELj4ELj1ELj16ENS_18Kernel_traits_baseILj1024ES2_S2_fS2_fjLj128EEEEELb0ELb0ELb1ELb0EEEvNS_9BwdParamsE,"",@"SHT_CUDA_INFO"
	.sectionflags	@""
	.align	4


	//----- nvinfo : EIATTR_CUDA_API_VERSION
	.align		4
        /*0000*/ 	.byte	0x04, 0x37
        /*0002*/ 	.short	(.L_3645 - .L_3644)
.L_3644:
        /*0004*/ 	.word	0x00000082


	//----- nvinfo : EIATTR_SW2861232_WAR
	.align		4
.L_3645:
        /*0008*/ 	.byte	0x01, 0x35
	.zero		2


	//----- nvinfo : EIATTR_PARAM_CBANK
	.align		4
        /*000c*/ 	.byte	0x04, 0x0a
        /*000e*/ 	.short	(.L_3647 - .L_3646)
	.align		4
.L_3646:
        /*0010*/ 	.word	index@(.nv.constant0._ZN10layer_norm13ln_bwd_kernelINS_13Kernel_traitsI6__halfS2_fS2_fjLj1024ELj1ELj4ELj1ELj16ENS_18Kernel_traits_baseILj1024ES2_S2_fS2_fjLj128EEEEELb0ELb0ELb1ELb0EEEvNS_9BwdParamsE)
        /*0014*/ 	.short	0x0160
        /*0016*/ 	.short	0x0128


	//----- nvinfo : EIATTR_CBANK_PARAM_SIZE
	.align		4
.L_3647:
        /*0018*/ 	.byte	0x03, 0x19
        /*001a*/ 	.short	0x0128


	//----- nvinfo : EIATTR_KPARAM_INFO
	.align		4
        /*001c*/ 	.byte	0x04, 0x17
        /*001e*/ 	.short	(.L_3649 - .L_3648)
.L_3648:
        /*0020*/ 	.word	0x00000000
        /*0024*/ 	.short	0x0000
        /*0026*/ 	.short	0x0000
        /*0028*/ 	.byte	0x00, 0xf0, 0xa1, 0x04


	//----- nvinfo : EIATTR_MAXREG_COUNT
	.align		4
.L_3649:
        /*002c*/ 	.byte	0x03, 0x1b
        /*002e*/ 	.short	0x00ff


	//----- nvinfo : EIATTR_NUM_BARRIERS
	.align		4
        /*0030*/ 	.byte	0x02, 0x4c
        /*0032*/ 	.byte	0x01
	.zero		1


	//----- nvinfo : EIATTR_MERCURY_ISA_VERSION
	.align		4
        /*0034*/ 	.byte	0x03, 0x5f
        /*0036*/ 	.short	0x0000


	//----- nvinfo : EIATTR_COOP_GROUP_MASK_REGIDS
	.align		4
        /*0038*/ 	.byte	0x04, 0x29
        /*003a*/ 	.short	(.L_3651 - .L_3650)


	//   ....[0]....
.L_3650:
        /*003c*/ 	.word	0xffffffff


	//   ....[1]....
        /*0040*/ 	.word	0xffffffff


	//   ....[2]....
        /*0044*/ 	.word	0xffffffff


	//   ....[3]....
        /*0048*/ 	.word	0xffffffff


	//   ....[4]....
        /*004c*/ 	.word	0xffffffff


	//   ....[5]....
        /*0050*/ 	.word	0xffffffff


	//   ....[6]....
        /*0054*/ 	.word	0xffffffff


	//   ....[7]....
        /*0058*/ 	.word	0xffffffff


	//   ....[8]....
        /*005c*/ 	.word	0xffffffff


	//   ....[9]....
        /*0060*/ 	.word	0xffffffff


	//   ....[10]....
        /*0064*/ 	.word	0xffffffff


	//   ....[11]....
        /*0068*/ 	.word	0xffffffff


	//   ....[12]....
        /*006c*/ 	.word	0xffffffff


	//   ....[13]....
        /*0070*/ 	.word	0xffffffff


	//   ....[14]....
        /*0074*/ 	.word	0xffffffff


	//   ....[15]....
        /*0078*/ 	.word	0xffffffff


	//   ....[16]....
        /*007c*/ 	.word	0xffffffff


	//   ....[17]....
        /*0080*/ 	.word	0xffffffff


	//   ....[18]....
        /*0084*/ 	.word	0xffffffff


	//   ....[19]....
        /*0088*/ 	.word	0xffffffff


	//----- nvinfo : EIATTR_COOP_GROUP_INSTR_OFFSETS
	.align		4
.L_3651:
        /*008c*/ 	.byte	0x04, 0x28
        /*008e*/ 	.short	(.L_3653 - .L_3652)


	//   ....[0]....
.L_3652:
        /*0090*/ 	.word	0x00001e90


	//   ....[1]....
        /*0094*/ 	.word	0x00001eb0


	//   ....[2]....
        /*0098*/ 	.word	0x00001ed0


	//   ....[3]....
        /*009c*/ 	.word	0x00001ef0


	//   ....[4]....
        /*00a0*/ 	.word	0x00001f10


	//   ....[5]....
        /*00a4*/ 	.word	0x00001f30


	//   ....[6]....
        /*00a8*/ 	.word	0x00001f50


	//   ....[7]....
        /*00ac*/ 	.word	0x00001f70


	//   ....[8]....
        /*00b0*/ 	.word	0x00001f90


	//   ....[9]....
        /*00b4*/ 	.word	0x00001fb0


	//   ....[10]....
        /*00b8*/ 	.word	0x000054f0


	//   ....[11]....
        /*00bc*/ 	.word	0x00005570


	//   ....[12]....
        /*00c0*/ 	.word	0x000055f0


	//   ....[13]....
        /*00c4*/ 	.word	0x00005660


	//   ....[14]....
        /*00c8*/ 	.word	0x000056e0


	//   ....[15]....
        /*00cc*/ 	.word	0x00005750


	//   ....[16]....
        /*00d0*/ 	.word	0x000057d0


	//   ....[17]....
        /*00d4*/ 	.word	0x00005840


	//   ....[18]....
        /*00d8*/ 	.word	0x000058c0


	//   ....[19]....
        /*00dc*/ 	.word	0x00005930


	//----- nvinfo : EIATTR_EXIT_INSTR_OFFSETS
	.align		4
.L_3653:
        /*00e0*/ 	.byte	0x04, 0x1c
        /*00e2*/ 	.short	(.L_3655 - .L_3654)


	//   ....[0]....
.L_3654:
        /*00e4*/ 	.word	0x00005460


	//   ....[1]....
        /*00e8*/ 	.word	0x00005490


	//----- nvinfo : EIATTR_MAX_THREADS
	.align		4
.L_3655:
        /*00ec*/ 	.byte	0x04, 0x05
        /*00ee*/ 	.short	(.L_3657 - .L_3656)
.L_3656:
        /*00f0*/ 	.word	0x00000080
        /*00f4*/ 	.word	0x00000001
        /*00f8*/ 	.word	0x00000001


	//----- nvinfo : EIATTR_CRS_STACK_SIZE
	.align		4
.L_3657:
        /*00fc*/ 	.byte	0x04, 0x1e
        /*00fe*/ 	.short	(.L_3659 - .L_3658)
.L_3658:
        /*0100*/ 	.word	0x00000000
.L_3659:


//--------------------- .nv.info._ZN10layer_norm13ln_bwd_kernelINS_13Kernel_traitsI6__halfS2_fS2_fjLj1024ELj1ELj4ELj1ELj16ENS_18Kernel_traits_baseILj1024ES2_S2_fS2_fjLj128EEEEELb0ELb0ELb1ELb1EEEvNS_9BwdParamsE --------------------------
	.section	.nv.info._ZN10layer_norm13ln_bwd_kernelINS_13Kernel_traitsI6__halfS2_fS2_fjLj1024ELj1ELj4ELj1ELj16ENS_18Kernel_traits_baseILj1024ES2_S2_fS2_fjLj128EEEEELb0ELb0ELb1ELb1EEEvNS_9BwdParamsE,"",@"SHT_CUDA_INFO"
	.sectionflags	@""
	.align	4


	//----- nvinfo : EIATTR_CUDA_API_VERSION
	.align		4
        /*0000*/ 	.byte	0x04, 0x37
        /*0002*/ 	.short	(.L_3661 - .L_3660)
.L_3660:
        /*0004*/ 	.word	0x00000082


	//----- nvinfo : EIATTR_SW2861232_WAR
	.align		4
.L_3661:
        /*0008*/ 	.byte	0x01, 0x35
	.zero		2


	//----- nvinfo : EIATTR_PARAM_CBANK
	.align		4
        /*000c*/ 	.byte	0x04, 0x0a
        /*000e*/ 	.short	(.L_3663 - .L_3662)
	.align		4
.L_3662:
        /*0010*/ 	.word	index@(.nv.constant0._ZN10layer_norm13ln_bwd_kernelINS_13Kernel_traitsI6__halfS2_fS2_fjLj1024ELj1ELj4ELj1ELj16ENS_18Kernel_traits_baseILj1024ES2_S2_fS2_fjLj128EEEEELb0ELb0ELb1ELb1EEEvNS_9BwdParamsE)
        /*0014*/ 	.short	0x0160
        /*0016*/ 	.short	0x0128


	//----- nvinfo : EIATTR_CBANK_PARAM_SIZE
	.align		4
.L_3663:
        /*0018*/ 	.byte	0x03, 0x19
        /*001a*/ 	.short	0x0128


	//----- nvinfo : EIATTR_KPARAM_INFO
	.align		4
        /*001c*/ 	.byte	0x04, 0x17
        /*001e*/ 	.short	(.L_3665 - .L_3664)
.L_3664:
        /*0020*/ 	.word	0x00000000
        /*0024*/ 	.short	0x0000
        /*0026*/ 	.short	0x0000
        /*0028*/ 	.byte	0x00, 0xf0, 0xa1, 0x04


	//----- nvinfo : EIATTR_MAXREG_COUNT
	.align		4
.L_3665:
        /*002c*/ 	.byte	0x03, 0x1b
        /*002e*/ 	.short	0x00ff


	//----- nvinfo : EIATTR_NUM_BARRIERS
	.align		4
        /*0030*/ 	.byte	0x02, 0x4c
        /*0032*/ 	.byte	0x01
	.zero		1


	//----- nvinfo : EIATTR_MERCURY_ISA_VERSION
	.align		4
        /*0034*/ 	.byte	0x03, 0x5f
        /*0036*/ 	.short	0x0000


	//----- nvinfo : EIATTR_COOP_GROUP_MASK_REGIDS
	.align		4
        /*0038*/ 	.byte	0x04, 0x29
        /*003a*/ 	.short	(.L_3667 - .L_3666)


	//   ....[0]....
.L_3666:
        /*003c*/ 	.word	0xffffffff


	//   ....[1]....
        /*0040*/ 	.word	0xffffffff


	//   ....[2]....
        /*0044*/ 	.word	0xffffffff


	//   ....[3]....
        /*0048*/ 	.word	0xffffffff


	//   ....[4]....
        /*004c*/ 	.word	0xffffffff


	//   ....[5]....
        /*0050*/ 	.word	0xffffffff


	//   ....[6]....
        /*0054*/ 	.word	0xffffffff


	//   ....[7]....
        /*0058*/ 	.word	0xffffffff


	//   ....[8]....
        /*005c*/ 	.word	0xffffffff


	//   ....[9]....
        /*0060*/ 	.word	0xffffffff


	//   ....[10]....
        /*0064*/ 	.word	0xffffffff


	//   ....[11]....
        /*0068*/ 	.word	0xffffffff


	//   ....[12]....
        /*006c*/ 	.word	0xffffffff


	//   ....[13]....
        /*0070*/ 	.word	0xffffffff


	//   ....[14]....
        /*0074*/ 	.word	0xffffffff


	//   ....[15]....
        /*0078*/ 	.word	0xffffffff


	//   ....[16]....
        /*007c*/ 	.word	0xffffffff


	//   ....[17]....
        /*0080*/ 	.word	0xffffffff


	//   ....[18]....
        /*0084*/ 	.word	0xffffffff


	//   ....[19]....
        /*0088*/ 	.word	0xffffffff


	//----- nvinfo : EIATTR_COOP_GROUP_INSTR_OFFSETS
	.align		4
.L_3667:
        /*008c*/ 	.byte	0x04, 0x28
        /*008e*/ 	.short	(.L_3669 - .L_3668)


	//   ....[0]....
.L_3668:
        /*0090*/ 	.word	0x00001c50


	//   ....[1]....
        /*0094*/ 	.word	0x00001c70


	//   ....[2]....
        /*0098*/ 	.word	0x00001c90


	//   ....[3]....
        /*009c*/ 	.word	0x00001cb0


	//   ....[4]....
        /*00a0*/ 	.word	0x00001cd0


	//   ....[5]....
        /*00a4*/ 	.word	0x00001cf0


	//   ....[6]....
        /*00a8*/ 	.word	0x00001d10


	//   ....[7]....
        /*00ac*/ 	.word	0x00001d30


	//   ....[8]....
        /*00b0*/ 	.word	0x00001d50


	//   ....[9]....
        /*00b4*/ 	.word	0x00001d70


	//   ....[10]....
        /*00b8*/ 	.word	0x00004c80


	//   ....[11]....
        /*00bc*/ 	.word	0x00004d00


	//   ....[12]....
        /*00c0*/ 	.word	0x00004d80


	//   ....[13]....
        /*00c4*/ 	.word	0x00004df0


	//   ....[14]....
        /*00c8*/ 	.word	0x00004e70


	//   ....[15]....
        /*00cc*/ 	.word	0x00004ee0


	//   ....[16]....
        /*00d0*/ 	.word	0x00004f60


	//   ....[17]....
        /*00d4*/ 	.word	0x00004fd0


	//   ....[18]....
        /*00d8*/ 	.word	0x00005050


	//   ....[19]....
        /*00dc*/ 	.word	0x000050c0


	//----- nvinfo : EIATTR_EXIT_INSTR_OFFSETS
	.align		4
.L_3669:
        /*00e0*/ 	.byte	0x04, 0x1c
        /*00e2*/ 	.short	(.L_3671 - .L_3670)


	//   ....[0]....
.L_3670:
        /*00e4*/ 	.word	0x00004c20


	//----- nvinfo : EIATTR_MAX_THREADS
	.align		4
.L_3671:
        /*00e8*/ 	.byte	0x04, 0x05
        /*00ea*/ 	.short	(.L_3673 - .L_3672)
.L_3672:
        /*00ec*/ 	.word	0x00000080
        /*00f0*/ 	.word	0x00000001
        /*00f4*/ 	.word	0x00000001


	//----- nvinfo : EIATTR_CRS_STACK_SIZE
	.align		4
.L_3673:
        /*00f8*/ 	.byte	0x04, 0x1e
        /*00fa*/ 	.short	(.L_3675 - .L_3674)
.L_3674:
        /*00fc*/ 	.word	0x00000000
.L_3675:


//--------------------- .nv.info._ZN10layer_norm13ln_bwd_kernelINS_13Kernel_traitsI6__halfS2_fS2_fjLj1024ELj1ELj4ELj1ELj16ENS_18Kernel_traits_baseILj1024ES2_S2_fS2_fjLj128EEEEELb0ELb1ELb0ELb0EEEvNS_9BwdParamsE --------------------------
	.section	.nv.info._ZN10layer_norm13ln_bwd_kernelINS_13Kernel_traitsI6__halfS2_fS2_fjLj1024ELj1ELj4ELj1ELj16ENS_18Kernel_traits_baseILj1024ES2_S2_fS2_fjLj128EEEEELb0ELb1ELb0ELb0EEEvNS_9BwdParamsE,"",@"SHT_CUDA_INFO"
	.sectionflags	@""
	.align	4


	//----- nvinfo : EIATTR_CUDA_API_VERSION
	.align		4
        /*0000*/ 	.byte	0x04, 0x37
        /*0002*/ 	.short	(.L_3677 - .L_3676)
.L_3676:
        /*0004*/ 	.word	0x00000082


	//----- nvinfo : EIATTR_SW2861232_WAR
	.align		4
.L_3677:
        /*0008*/ 	.byte	0x01, 0x35
	.zero		2


	//----- nvinfo : EIATTR_PARAM_CBANK
	.align		4
        /*000c*/ 	.byte	0x04, 0x0a
        /*000e*/ 	.short	(.L_3679 - .L_3678)
	.align		4
.L_3678:
        /*0010*/ 	.word	index@(.nv.constant0._ZN10layer_norm13ln_bwd_kernelINS_13Kernel_traitsI6__halfS2_fS2_fjLj1024ELj1ELj4ELj1ELj16ENS_18Kernel_traits_baseILj1024ES2_S2_fS2_fjLj128EEEEELb0ELb1ELb0ELb0EEEvNS_9BwdParamsE)
        /*0014*/ 	.short	0x0160
        /*0016*/ 	.short	0x0128


	//----- nvinfo : EIATTR_CBANK_PARAM_SIZE
	.align		4
.L_3679:
        /*0018*/ 	.byte	0x03, 0x19
        /*001a*/ 	.short	0x0128


	//----- nvinfo : EIATTR_KPARAM_INFO
	.align		4
        /*001c*/ 	.byte	0x04, 0x17
        /*001e*/ 	.short	(.L_3681 - .L_3680)
.L_3680:
        /*0020*/ 	.word	0x00000000
        /*0024*/ 	.short	0x0000
        /*0026*/ 	.short	0x0000
        /*0028*/ 	.byte	0x00, 0xf0, 0xa1, 0x04


	//----- nvinfo : EIATTR_MAXREG_COUNT
	.align		4
.L_3681:
        /*002c*/ 	.byte	0x03, 0x1b
        /*002e*/ 	.short	0x00ff


	//----- nvinfo : EIATTR_NUM_BARRIERS
	.align		4
        /*0030*/ 	.byte	0x02, 0x4c
        /*0032*/ 	.byte	0x01
	.zero		1


	//----- nvinfo : EIATTR_ANNOTATIONS
	.align		4
        /*0034*/ 	.byte	0x04, 0x55
        /*0036*/ 	.short	(.L_3683 - .L_3682)


	//   ....[0]....
.L_3682:
        /* <DEDUP_REMOVED lines=32> */


	//----- nvinfo : EIATTR_MERCURY_ISA_VERSION
	.align		4
.L_3683:
        /*0228*/ 	.byte	0x03, 0x5f
        /*022a*/ 	.short	0x0000


	//----- nvinfo : EIATTR_COOP_GROUP_MASK_REGIDS
	.align		4
        /*022c*/ 	.byte	0x04, 0x29
        /*022e*/ 	.short	(.L_3685 - .L_3684)


	//   ....[0]....
.L_3684:
        /*0230*/ 	.word	0xffffffff


	//   ....[1]....
        /*0234*/ 	.word	0xffffffff


	//   ....[2]....
        /*0238*/ 	.word	0xffffffff


	//   ....[3]....
        /*023c*/ 	.word	0xffffffff


	//   ....[4]....
        /*0240*/ 	.word	0xffffffff


	//   ....[5]....
        /*0244*/ 	.word	0xffffffff


	//   ....[6]....
        /*0248*/ 	.word	0xffffffff


	//   ....[7]....
        /*024c*/ 	.word	0xffffffff


	//   ....[8]....
        /*0250*/ 	.word	0xffffffff


	//   ....[9]....
        /*0254*/ 	.word	0xffffffff


	//   ....[10]....
        /*0258*/ 	.word	0xffffffff


	//   ....[11]....
        /*025c*/ 	.word	0xffffffff


	//   ....[12]....
        /*0260*/ 	.word	0xffffffff


	//   ....[13]....
        /*0264*/ 	.word	0xffffffff


	//   ....[14]....
        /*0268*/ 	.word	0xffffffff


	//   ....[15]....
        /*026c*/ 	.word	0xffffffff


	//   ....[16]....
        /*0270*/ 	.word	0xffffffff


	//   ....[17]....
        /*0274*/ 	.word	0xffffffff


	//   ....[18]....
        /*0278*/ 	.word	0xffffffff


	//   ....[19]....
        /*027c*/ 	.word	0xffffffff


	//----- nvinfo : EIATTR_COOP_GROUP_INSTR_OFFSETS
	.align		4
.L_3685:
        /*0280*/ 	.byte	0x04, 0x28
        /*0282*/ 	.short	(.L_3687 - .L_3686)


	//   ....[0]....
.L_3686:
        /*0284*/ 	.word	0x00002360


	//   ....[1]....
        /*0288*/ 	.word	0x00002380


	//   ....[2]....
        /*028c*/ 	.word	0x000023b0


	//   ....[3]....
        /*0290*/ 	.word	0x000023d0


	//   ....[4]....
        /*0294*/ 	.word	0x000023f0


	//   ....[5]....
        /*0298*/ 	.word	0x00002410


	//   ....[6]....
        /*029c*/ 	.word	0x00002420


	//   ....[7]....
        /*02a0*/ 	.word	0x00002450


	//   ....[8]....
        /*02a4*/ 	.word	0x00002460


	//   ....[9]....
        /*02a8*/ 	.word	0x00002480


	//   ....[10]....
        /*02ac*/ 	.word	0x000055a0


	//   ....[11]....
        /*02b0*/ 	.word	0x00005620


	//   ....[12]....
        /*02b4*/ 	.word	0x000056a0


	//   ....[13]....
        /*02b8*/ 	.word	0x00005710


	//   ....[14]....
        /*02bc*/ 	.word	0x00005790


	//   ....[15]....
        /*02c0*/ 	.word	0x00005800


	//   ....[16]....
        /*02c4*/ 	.word	0x00005880


	//   ....[17]....
        /*02c8*/ 	.word	0x000058f0


	//   ....[18]....
        /*02cc*/ 	.word	0x00005970


	//   ....[19]....
        /*02d0*/ 	.word	0x000059e0


	//----- nvinfo : EIATTR_EXIT_INSTR_OFFSETS
	.align		4
.L_3687:
        /*02d4*/ 	.byte	0x04, 0x1c
        /*02d6*/ 	.short	(.L_3689 - .L_3688)


	//   ....[0]....
.L_3688:
        /*02d8*/ 	.word	0x000054c0


	//   ....[1]....
        /*02dc*/ 	.word	0x00005540


	//----- nvinfo : EIATTR_MAX_THREADS
	.align		4
.L_3689:
        /*02e0*/ 	.byte	0x04, 0x05
        /*02e2*/ 	.short	(.L_3691 - .L_3690)
.L_3690:
        /*02e4*/ 	.word	0x00000080
        /*02e8*/ 	.word	0x00000001
        /*02ec*/ 	.word	0x00000001


	//----- nvinfo : EIATTR_CRS_STACK_SIZE
	.align		4
.L_3691:
        /*02f0*/ 	.byte	0x04, 0x1e
        /*02f2*/ 	.short	(.L_3693 - .L_3692)
.L_3692:
        /*02f4*/ 	.word	0x00000000
.L_3693:


//--------------------- .nv.info._ZN10layer_norm13ln_bwd_kernelINS_13Kernel_traitsI6__halfS2_fS2_fjLj1024ELj1ELj4ELj1ELj16ENS_18Kernel_traits_baseILj1024ES2_S2_fS2_fjLj128EEEEELb0ELb1ELb0ELb1EEEvNS_9BwdParamsE --------------------------
	.section	.nv.info._ZN10layer_norm13ln_bwd_kernelINS_13Kernel_traitsI6__halfS2_fS2_fjLj1024ELj1ELj4ELj1ELj16ENS_18Kernel_traits_baseILj1024ES2_S2_fS2_fjLj128EEEEELb0ELb1ELb0ELb1EEEvNS_9BwdParamsE,"",@"SHT_CUDA_INFO"
	.sectionflags	@""
	.align	4


	//----- nvinfo : EIATTR_CUDA_API_VERSION
	.align		4
        /*0000*/ 	.byte	0x04, 0x37
        /*0002*/ 	.short	(.L_3695 - .L_3694)
.L_3694:
        /*0004*/ 	.word	0x00000082


	//----- nvinfo : EIATTR_SW2861232_WAR
	.align		4
.L_3695:
        /*0008*/ 	.byte	0x01, 0x35
	.zero		2


	//----- nvinfo : EIATTR_PARAM_CBANK
	.align		4
        /*000c*/ 	.byte	0x04, 0x0a
        /*000e*/ 	.short	(.L_3697 - .L_3696)
	.align		4
.L_3696:
        /*0010*/ 	.word	index@(.nv.constant0._ZN10layer_norm13ln_bwd_kernelINS_13Kernel_traitsI6__halfS2_fS2_fjLj1024ELj1ELj4ELj1ELj16ENS_18Kernel_traits_baseILj1024ES2_S2_fS2_fjLj128EEEEELb0ELb1ELb0ELb1EEEvNS_9BwdParamsE)
        /*0014*/ 	.short	0x0160
        /*0016*/ 	.short	0x0128


	//----- nvinfo : EIATTR_CBANK_PARAM_SIZE
	.align		4
.L_3697:
        /*0018*/ 	.byte	0x03, 0x19
        /*001a*/ 	.short	0x0128


	//----- nvinfo : EIATTR_KPARAM_INFO
	.align		4
        /*001c*/ 	.byte	0x04, 0x17
        /*001e*/ 	.short	(.L_3699 - .L_3698)
.L_3698:
        /*0020*/ 	.word	0x00000000
        /*0024*/ 	.short	0x0000
        /*0026*/ 	.short	0x0000
        /*0028*/ 	.byte	0x00, 0xf0, 0xa1, 0x04


	//----- nvinfo : EIATTR_MAXREG_COUNT
	.align		4
.L_3699:
        /*002c*/ 	.byte	0x03, 0x1b
        /*002e*/ 	.short	0x00ff


	//----- nvinfo : EIATTR_NUM_BARRIERS
	.align		4
        /*0030*/ 	.byte	0x02, 0x4c
        /*0032*/ 	.byte	0x01
	.zero		1


	//----- nvinfo : EIATTR_ANNOTATIONS
	.align		4
        /*0034*/ 	.byte	0x04, 0x55
        /*0036*/ 	.short	(.L_3701 - .L_3700)


	//   ....[0]....
.L_3700:
        /* <DEDUP_REMOVED lines=36> */


	//----- nvinfo : EIATTR_MERCURY_ISA_VERSION
	.align		4
.L_3701:
        /*0268*/ 	.byte	0x03, 0x5f
        /*026a*/ 	.short	0x0000


	//----- nvinfo : EIATTR_COOP_GROUP_MASK_REGIDS
	.align		4
        /*026c*/ 	.byte	0x04, 0x29
        /*026e*/ 	.short	(.L_3703 - .L_3702)


	//   ....[0]....
.L_3702:
        /*0270*/ 	.word	0xffffffff


	//   ....[1]....
        /*0274*/ 	.word	0xffffffff


	//   ....[2]....
        /*0278*/ 	.word	0xffffffff


	//   ....[3]....
        /*027c*/ 	.word	0xffffffff


	//   ....[4]....
        /*0280*/ 	.word	0xffffffff


	//   ....[5]....
        /*0284*/ 	.word	0xffffffff


	//   ....[6]....
        /*0288*/ 	.word	0xffffffff


	//   ....[7]....
        /*028c*/ 	.word	0xffffffff


	//   ....[8]....
        /*0290*/ 	.word	0xffffffff


	//   ....[9]....
        /*0294*/ 	.word	0xffffffff


	//   ....[10]....
        /*0298*/ 	.word	0xffffffff


	//   ....[11]....
        /*029c*/ 	.word	0xffffffff


	//   ....[12]....
        /*02a0*/ 	.word	0xffffffff


	//   ....[13]....
        /*02a4*/ 	.word	0xffffffff


	//   ....[14]....
        /*02a8*/ 	.word	0xffffffff


	//   ....[15]....
        /*02ac*/ 	.word	0xffffffff


	//   ....[16]....
        /*02b0*/ 	.word	0xffffffff


	//   ....[17]....
        /*02b4*/ 	.word	0xffffffff


	//   ....[18]....
        /*02b8*/ 	.word	0xffffffff


	//   ....[19]....
        /*02bc*/ 	.word	0xffffffff


	//----- nvinfo : EIATTR_COOP_GROUP_INSTR_OFFSETS
	.align		4
.L_3703:
        /*02c0*/ 	.byte	0x04, 0x28
        /*02c2*/ 	.short	(.L_3705 - .L_3704)


	//   ....[0]....
.L_3704:
        /*02c4*/ 	.word	0x000023d0


	//   ....[1]....
        /*02c8*/ 	.word	0x000023f0


	//   ....[2]....
        /*02cc*/ 	.word	0x00002420


	//   ....[3]....
        /*02d0*/ 	.word	0x00002440


	//   ....[4]....
        /*02d4*/ 	.word	0x00002460


	//   ....[5]....
        /*02d8*/ 	.word	0x00002480


	//   ....[6]....
        /*02dc*/ 	.word	0x000024a0


	//   ....[7]....
        /*02e0*/ 	.word	0x000024c0


	//   ....[8]....
        /*02e4*/ 	.word	0x000024d0


	//   ....[9]....
        /*02e8*/ 	.word	0x000024f0


	//   ....[10]....
        /*02ec*/ 	.word	0x00005020


	//   ....[11]....
        /*02f0*/ 	.word	0x000050a0


	//   ....[12]....
        /*02f4*/ 	.word	0x00005120


	//   ....[13]....
        /*02f8*/ 	.word	0x00005190


	//   ....[14]....
        /*02fc*/ 	.word	0x00005210


	//   ....[15]....
        /*0300*/ 	.word	0x00005280


	//   ....[16]....
        /*0304*/ 	.word	0x00005300


	//   ....[17]....
        /*0308*/ 	.word	0x00005370


	//   ....[18]....
        /*030c*/ 	.word	0x000053f0


	//   ....[19]....
        /*0310*/ 	.word	0x00005460


	//----- nvinfo : EIATTR_EXIT_INSTR_OFFSETS
	.align		4
.L_3705:
        /*0314*/ 	.byte	0x04, 0x1c
        /*0316*/ 	.short	(.L_3707 - .L_3706)


	//   ....[0]....
.L_3706:
        /*0318*/ 	.word	0x00004fc0


	//----- nvinfo : EIATTR_MAX_THREADS
	.align		4
.L_3707:
        /*031c*/ 	.byte	0x04, 0x05
        /*031e*/ 	.short	(.L_3709 - .L_3708)
.L_3708:
        /*0320*/ 	.word	0x00000080
        /*0324*/ 	.word	0x00000001
        /*0328*/ 	.word	0x00000001


	//----- nvinfo : EIATTR_CRS_STACK_SIZE
	.align		4
.L_3709:
        /*032c*/ 	.byte	0x04, 0x1e
        /*032e*/ 	.short	(.L_3711 - .L_3710)
.L_3710:
        /*0330*/ 	.word	0x00000000
.L_3711:


//--------------------- .nv.info._ZN10layer_norm13ln_bwd_kernelINS_13Kernel_traitsI6__halfS2_fS2_fjLj1024ELj1ELj4ELj1ELj16ENS_18Kernel_traits_baseILj1024ES2_S2_fS2_fjLj128EEEEELb0ELb1ELb1ELb0EEEvNS_9BwdParamsE --------------------------
	.section	.nv.info._ZN10layer_norm13ln_bwd_kernelINS_13Kernel_traitsI6__halfS2_fS2_fjLj1024ELj1ELj4ELj1ELj16ENS_18Kernel_traits_baseILj1024ES2_S2_fS2_fjLj128EEEEELb0ELb1ELb1ELb0EEEvNS_9BwdParamsE,"",@"SHT_CUDA_INFO"
	.sectionflags	@""
	.align	4


	//----- nvinfo : EIATTR_CUDA_API_VERSION
	.align		4
        /*0000*/ 	.byte	0x04, 0x37
        /*0002*/ 	.short	(.L_3713 - .L_3712)
.L_3712:
        /*0004*/ 	.word	0x00000082


	//----- nvinfo : EIATTR_SW2861232_WAR
	.align		4
.L_3713:
        /*0008*/ 	.byte	0x01, 0x35
	.zero		2


	//----- nvinfo : EIATTR_PARAM_CBANK
	.align		4
        /*000c*/ 	.byte	0x04, 0x0a
        /*000e*/ 	.short	(.L_3715 - .L_3714)
	.align		4
.L_3714:
        /*0010*/ 	.word	index@(.nv.constant0._ZN10layer_norm13ln_bwd_kernelINS_13Kernel_traitsI6__halfS2_fS2_fjLj1024ELj1ELj4ELj1ELj16ENS_18Kernel_traits_baseILj1024ES2_S2_fS2_fjLj128EEEEELb0ELb1ELb1ELb0EEEvNS_9BwdParamsE)
        /*0014*/ 	.short	0x0160
        /*0016*/ 	.short	0x0128


	//----- nvinfo : EIATTR_CBANK_PARAM_SIZE
	.align		4
.L_3715:
        /*0018*/ 	.byte	0x03, 0x19
        /*001a*/ 	.short	0x0128


	//----- nvinfo : EIATTR_KPARAM_INFO
	.align		4
        /*001c*/ 	.byte	0x04, 0x17
        /*001e*/ 	.short	(.L_3717 - .L_3716)
.L_3716:
        /*0020*/ 	.word	0x00000000
        /*0024*/ 	.short	0x0000
        /*0026*/ 	.short	0x0000
        /*0028*/ 	.byte	0x00, 0xf0, 0xa1, 0x04


	//----- nvinfo : EIATTR_MAXREG_COUNT
	.align		4
.L_3717:
        /*002c*/ 	.byte	0x03, 0x1b
        /*002e*/ 	.short	0x00ff


	//----- nvinfo : EIATTR_NUM_BARRIERS
	.align		4
        /*0030*/ 	.byte	0x02, 0x4c
        /*0032*/ 	.byte	0x01
	.zero		1


	//----- nvinfo : EIATTR_ANNOTATIONS
	.align		4
        /*0034*/ 	.byte	0x04, 0x55
        /*0036*/ 	.short	(.L_3719 - .L_3718)


	//   ....[0]....
.L_3718:
        /* <DEDUP_REMOVED lines=44> */


	//----- nvinfo : EIATTR_MERCURY_ISA_VERSION
	.align		4
.L_3719:
        /*02e8*/ 	.byte	0x03, 0x5f
        /*02ea*/ 	.short	0x0000


	//----- nvinfo : EIATTR_COOP_GROUP_MASK_REGIDS
	.align		4
        /*02ec*/ 	.byte	0x04, 0x29
        /*02ee*/ 	.short	(.L_3721 - .L_3720)


	//   ....[0]....
.L_3720:
        /*02f0*/ 	.word	0xffffffff


	//   ....[1]....
        /*02f4*/ 	.word	0xffffffff


	//   ....[2]....
        /*02f8*/ 	.word	0xffffffff


	//   ....[3]....
        /*02fc*/ 	.word	0xffffffff


	//   ....[4]....
        /*0300*/ 	.word	0xffffffff


	//   ....[5]....
        /*0304*/ 	.word	0xffffffff


	//   ....[6]....
        /*0308*/ 	.word	0xffffffff


	//   ....[7]....
        /*030c*/ 	.word	0xffffffff


	//   ....[8]....
        /*0310*/ 	.word	0xffffffff


	//   ....[9]....
        /*0314*/ 	.word	0xffffffff


	//   ....[10]....
        /*0318*/ 	.word	0xffffffff


	//   ....[11]....
        /*031c*/ 	.word	0xffffffff


	//   ....[12]....
        /*0320*/ 	.word	0xffffffff


	//   ....[13]....
        /*0324*/ 	.word	0xffffffff


	//   ....[14]....
        /*0328*/ 	.word	0xffffffff


	//   ....[15]....
        /*032c*/ 	.word	0xffffffff


	//   ....[16]....
        /*0330*/ 	.word	0xffffffff


	//   ....[17]....
        /*0334*/ 	.word	0xffffffff


	//   ....[18]....
        /*0338*/ 	.word	0xffffffff


	//   ....[19]....
        /*033c*/ 	.word	0xffffffff


	//----- nvinfo : EIATTR_COOP_GROUP_INSTR_OFFSETS
	.align		4
.L_3721:
        /*0340*/ 	.byte	0x04, 0x28
        /*0342*/ 	.short	(.L_3723 - .L_3722)


	//   ....[0]....
.L_3722:
        /*0344*/ 	.word	0x000026f0


	//   ....[1]....
        /*0348*/ 	.word	0x00002710


	//   ....[2]....
        /*034c*/ 	.word	0x00002740


	//   ....[3]....
        /*0350*/ 	.word	0x00002760


	//   ....[4]....
        /*0354*/ 	.word	0x00002780


	//   ....[5]....
        /*0358*/ 	.word	0x000027a0


	//   ....[6]....
        /*035c*/ 	.word	0x000027b0


	//   ....[7]....
        /*0360*/ 	.word	0x000027e0


	//   ....[8]....
        /*0364*/ 	.word	0x000027f0


	//   ....[9]....
        /*0368*/ 	.word	0x00002810


	//   ....[10]....
        /*036c*/ 	.word	0x000071f0


	//   ....[11]....
        /*0370*/ 	.word	0x00007270


	//   ....[12]....
        /*0374*/ 	.word	0x000072f0


	//   ....[13]....
        /*0378*/ 	.word	0x00007360


	//   ....[14]....
        /*037c*/ 	.word	0x000073e0


	//   ....[15]....
        /*0380*/ 	.word	0x00007450


	//   ....[16]....
        /*0384*/ 	.word	0x000074d0


	//   ....[17]....
        /*0388*/ 	.word	0x00007540


	//   ....[18]....
        /*038c*/ 	.word	0x000075c0


	//   ....[19]....
        /*0390*/ 	.word	0x00007630


	//----- nvinfo : EIATTR_EXIT_INSTR_OFFSETS
	.align		4
.L_3723:
        /*0394*/ 	.byte	0x04, 0x1c
        /*0396*/ 	.short	(.L_3725 - .L_3724)


	//   ....[0]....
.L_3724:
        /*0398*/ 	.word	0x00007110


	//   ....[1]....
        /*039c*/ 	.word	0x00007190


	//----- nvinfo : EIATTR_MAX_THREADS
	.align		4
.L_3725:
        /*03a0*/ 	.byte	0x04, 0x05
        /*03a2*/ 	.short	(.L_3727 - .L_3726)
.L_3726:
        /*03a4*/ 	.word	0x00000080
        /*03a8*/ 	.word	0x00000001
        /*03ac*/ 	.word	0x00000001


	//----- nvinfo : EIATTR_CRS_STACK_SIZE
	.align		4
.L_3727:
        /*03b0*/ 	.byte	0x04, 0x1e
        /*03b2*/ 	.short	(.L_3729 - .L_3728)
.L_3728:
        /*03b4*/ 	.word	0x00000000
.L_3729:


//--------------------- .nv.info._ZN10layer_norm13ln_bwd_kernelINS_13Kernel_traitsI6__halfS2_fS2_fjLj1024ELj1ELj4ELj1ELj16ENS_18Kernel_traits_baseILj1024ES2_S2_fS2_fjLj128EEEEELb0ELb1ELb1ELb1EEEvNS_9BwdParamsE --------------------------
	.section	.nv.info._ZN10layer_norm13ln_bwd_kernelINS_13Kernel_traitsI6__halfS2_fS2_fjLj1024ELj1ELj4ELj1ELj16ENS_18Kernel_traits_baseILj1024ES2_S2_fS2_fjLj128EEEEELb0ELb1ELb1ELb1EEEvNS_9BwdParamsE,"",@"SHT_CUDA_INFO"
	.sectionflags	@""
	.align	4


	//----- nvinfo : EIATTR_CUDA_API_VERSION
	.align		4
        /*0000*/ 	.byte	0x04, 0x37
        /*0002*/ 	.short	(.L_3731 - .L_3730)
.L_3730:
        /*0004*/ 	.word	0x00000082


	//----- nvinfo : EIATTR_SW2861232_WAR
	.align		4
.L_3731:
        /*0008*/ 	.byte	0x01, 0x35
	.zero		2


	//----- nvinfo : EIATTR_PARAM_CBANK
	.align		4
        /*000c*/ 	.byte	0x04, 0x0a
        /*000e*/ 	.short	(.L_3733 - .L_3732)
	.align		4
.L_3732:
        /*0010*/ 	.word	index@(.nv.constant0._ZN10layer_norm13ln_bwd_kernelINS_13Kernel_traitsI6__halfS2_fS2_fjLj1024ELj1ELj4ELj1ELj16ENS_18Kernel_traits_baseILj1024ES2_S2_fS2_fjLj128EEEEELb0ELb1ELb1ELb1EEEvNS_9BwdParamsE)
        /*0014*/ 	.short	0x0160
        /*0016*/ 	.short	0x0128


	//----- nvinfo : EIATTR_CBANK_PARAM_SIZE
	.align		4
.L_3733:
        /*0018*/ 	.byte	0x03, 0x19
        /*001a*/ 	.short	0x0128


	//----- nvinfo : EIATTR_KPARAM_INFO
	.align		4
        /*001c*/ 	.byte	0x04, 0x17
        /*001e*/ 	.short	(.L_3735 - .L_3734)
.L_3734:
        /*0020*/ 	.word	0x00000000
        /*0024*/ 	.short	0x0000
        /*0026*/ 	.short	0x0000
        /*0028*/ 	.byte	0x00, 0xf0, 0xa1, 0x04


	//----- nvinfo : EIATTR_MAXREG_COUNT
	.align		4
.L_3735:
        /*002c*/ 	.byte	0x03, 0x1b
        /*002e*/ 	.short	0x00ff


	//----- nvinfo : EIATTR_NUM_BARRIERS
	.align		4
        /*0030*/ 	.byte	0x02, 0x4c
        /*0032*/ 	.byte	0x01
	.zero		1


	//----- nvinfo : EIATTR_ANNOTATIONS
	.align		4
        /*0034*/ 	.byte	0x04, 0x55
        /*0036*/ 	.short	(.L_3737 - .L_3736)


	//   ....[0]....
.L_3736:
        /* <DEDUP_REMOVED lines=29> */


	//----- nvinfo : EIATTR_MERCURY_ISA_VERSION
	.align		4
.L_3737:
        /*01f8*/ 	.byte	0x03, 0x5f
        /*01fa*/ 	.short	0x0000


	//----- nvinfo : EIATTR_COOP_GROUP_MASK_REGIDS
	.align		4
        /*01fc*/ 	.byte	0x04, 0x29
        /*01fe*/ 	.short	(.L_3739 - .L_3738)


	//   ....[0]....
.L_3738:
        /*0200*/ 	.word	0xffffffff


	//   ....[1]....
        /*0204*/ 	.word	0xffffffff


	//   ....[2]....
        /*0208*/ 	.word	0xffffffff


	//   ....[3]....
        /*020c*/ 	.word	0xffffffff


	//   ....[4]....
        /*0210*/ 	.word	0xffffffff


	//   ....[5]....
        /*0214*/ 	.word	0xffffffff


	//   ....[6]....
        /*0218*/ 	.word	0xffffffff


	//   ....[7]....
        /*021c*/ 	.word	0xffffffff


	//   ....[8]....
        /*0220*/ 	.word	0xffffffff


	//   ....[9]....
        /*0224*/ 	.word	0xffffffff


	//   ....[10]....
        /*0228*/ 	.word	0xffffffff


	//   ....[11]....
        /*022c*/ 	.word	0xffffffff


	//   ....[12]....
        /*0230*/ 	.word	0xffffffff


	//   ....[13]....
        /*0234*/ 	.word	0xffffffff


	//   ....[14]....
        /*0238*/ 	.word	0xffffffff


	//   ....[15]....
        /*023c*/ 	.word	0xffffffff


	//   ....[16]....
        /*0240*/ 	.word	0xffffffff


	//   ....[17]....
        /*0244*/ 	.word	0xffffffff


	//   ....[18]....
        /*0248*/ 	.word	0xffffffff


	//   ....[19]....
        /*024c*/ 	.word	0xffffffff


	//----- nvinfo : EIATTR_COOP_GROUP_INSTR_OFFSETS
	.align		4
.L_3739:
        /*0250*/ 	.byte	0x04, 0x28
        /*0252*/ 	.short	(.L_3741 - .L_3740)


	//   ....[0]....
.L_3740:
        /*0254*/ 	.word	0x00002280


	//   ....[1]....
        /*0258*/ 	.word	0x000022a0


	//   ....[2]....
        /*025c*/ 	.word	0x000022d0


	//   ....[3]....
        /*0260*/ 	.word	0x000022f0


	//   ....[4]....
        /*0264*/ 	.word	0x00002310


	//   ....[5]....
        /*0268*/ 	.word	0x00002320


	//   ....[6]....
        /*026c*/ 	.word	0x00002350


	//   ....[7]....
        /*0270*/ 	.word	0x00002370


	//   ....[8]....
        /*0274*/ 	.word	0x00002380


	//   ....[9]....
        /*0278*/ 	.word	0x000023a0


	//   ....[10]....
        /*027c*/ 	.word	0x000064c0


	//   ....[11]....
        /*0280*/ 	.word	0x00006540


	//   ....[12]....
        /*0284*/ 	.word	0x000065c0


	//   ....[13]....
        /*0288*/ 	.word	0x00006630


	//   ....[14]....
        /*028c*/ 	.word	0x000066b0


	//   ....[15]....
        /*0290*/ 	.word	0x00006720


	//   ....[16]....
        /*0294*/ 	.word	0x000067a0


	//   ....[17]....
        /*0298*/ 	.word	0x00006810


	//   ....[18]....
        /*029c*/ 	.word	0x00006890


	//   ....[19]....
        /*02a0*/ 	.word	0x00006900


	//----- nvinfo : EIATTR_EXIT_INSTR_OFFSETS
	.align		4
.L_3741:
        /*02a4*/ 	.byte	0x04, 0x1c
        /*02a6*/ 	.short	(.L_3743 - .L_3742)


	//   ....[0]....
.L_3742:
        /*02a8*/ 	.word	0x00006460


	//----- nvinfo : EIATTR_MAX_THREADS
	.align		4
.L_3743:
        /*02ac*/ 	.byte	0x04, 0x05
        /*02ae*/ 	.short	(.L_3745 - .L_3744)
.L_3744:
        /*02b0*/ 	.word	0x00000080
        /*02b4*/ 	.word	0x00000001
        /*02b8*/ 	.word	0x00000001


	//----- nvinfo : EIATTR_CRS_STACK_SIZE
	.align		4
.L_3745:
        /*02bc*/ 	.byte	0x04, 0x1e
        /*02be*/ 	.short	(.L_3747 - .L_3746)
.L_3746:
        /*02c0*/ 	.word	0x00000000
.L_3747:


//--------------------- .nv.info._ZN10layer_norm13ln_bwd_kernelINS_13Kernel_traitsI6__halfS2_fS2_fjLj1024ELj1ELj4ELj1ELj16ENS_18Kernel_traits_baseILj1024ES2_S2_fS2_fjLj128EEEEELb1ELb0ELb0ELb0EEEvNS_9BwdParamsE --------------------------
	.section	.nv.info._ZN10layer_norm13ln_bwd_kernelINS_13Kernel_traitsI6__halfS2_fS2_fjLj1024ELj1ELj4ELj1ELj16ENS_18Kernel_traits_baseILj1024ES2_S2_fS2_fjLj128EEEEELb1ELb0ELb0ELb0EEEvNS_9BwdParamsE,"",@"SHT_CUDA_INFO"
	.sectionflags	@""
	.align	4


	//----- nvinfo : EIATTR_CUDA_API_VERSION
	.align		4
        /*0000*/ 	.byte	0x04, 0x37
        /*0002*/ 	.short	(.L_3749 - .L_3748)
.L_3748:
        /*0004*/ 	.word	0x00000082


	//----- nvinfo : EIATTR_SW2861232_WAR
	.align		4
.L_3749:
        /*0008*/ 	.byte	0x01, 0x35
	.zero		2


	//----- nvinfo : EIATTR_PARAM_CBANK
	.align		4
        /*000c*/ 	.byte	0x04, 0x0a
        /*000e*/ 	.short	(.L_3751 - .L_3750)
	.align		4
.L_3750:
        /*0010*/ 	.word	index@(.nv.constant0._ZN10layer_norm13ln_bwd_kernelINS_13Kernel_traitsI6__halfS2_fS2_fjLj1024ELj1ELj4ELj1ELj16ENS_18Kernel_traits_baseILj1024ES2_S2_fS2_fjLj128EEEEELb1ELb0ELb0ELb0EEEvNS_9BwdParamsE)
        /*0014*/ 	.short	0x0160
        /*0016*/ 	.short	0x0128


	//----- nvinfo : EIATTR_CBANK_PARAM_SIZE
	.align		4
.L_3751:
        /*0018*/ 	.byte	0x03, 0x19
        /*001a*/ 	.short	0x0128


	//----- nvinfo : EIATTR_KPARAM_INFO
	.align		4
        /*001c*/ 	.byte	0x04, 0x17
        /*001e*/ 	.short	(.L_3753 - .L_3752)
.L_3752:
        /*0020*/ 	.word	0x00000000
        /*0024*/ 	.short	0x0000
        /*0026*/ 	.short	0x0000
        /*0028*/ 	.byte	0x00, 0xf0, 0xa1, 0x04


	//----- nvinfo : EIATTR_MAXREG_COUNT
	.align		4
.L_3753:
        /*002c*/ 	.byte	0x03, 0x1b
        /*002e*/ 	.short	0x00ff


	//----- nvinfo : EIATTR_NUM_BARRIERS
	.align		4
        /*0030*/ 	.byte	0x02, 0x4c
        /*0032*/ 	.byte	0x01
	.zero		1


	//----- nvinfo : EIATTR_MERCURY_ISA_VERSION
	.align		4
        /*0034*/ 	.byte	0x03, 0x5f
        /*0036*/ 	.short	0x0000


	//----- nvinfo : EIATTR_COOP_GROUP_MASK_REGIDS
	.align		4
        /*0038*/ 	.byte	0x04, 0x29
        /*003a*/ 	.short	(.L_3755 - .L_3754)


	//   ....[0]....
.L_3754:
        /*003c*/ 	.word	0xffffffff


	//   ....[1]....
        /*0040*/ 	.word	0xffffffff


	//   ....[2]....
        /*0044*/ 	.word	0xffffffff


	//   ....[3]....
        /*0048*/ 	.word	0xffffffff


	//   ....[4]....
        /*004c*/ 	.word	0xffffffff


	//   ....[5]....
        /*0050*/ 	.word	0xffffffff


	//   ....[6]....
        /*0054*/ 	.word	0xffffffff


	//   ....[7]....
        /*0058*/ 	.word	0xffffffff


	//   ....[8]....
        /*005c*/ 	.word	0xffffffff


	//   ....[9]....
        /*0060*/ 	.word	0xffffffff


	//   ....[10]....
        /*0064*/ 	.word	0xffffffff


	//   ....[11]....
        /*0068*/ 	.word	0xffffffff


	//   ....[12]....
        /*006c*/ 	.word	0xffffffff


	//   ....[13]....
        /*0070*/ 	.word	0xffffffff


	//   ....[14]....
        /*0074*/ 	.word	0xffffffff


	//   ....[15]....
        /*0078*/ 	.word	0xffffffff


	//   ....[16]....
        /*007c*/ 	.word	0xffffffff


	//   ....[17]....
        /*0080*/ 	.word	0xffffffff


	//   ....[18]....
        /*0084*/ 	.word	0xffffffff


	//   ....[19]....
        /*0088*/ 	.word	0xffffffff


	//----- nvinfo : EIATTR_COOP_GROUP_INSTR_OFFSETS
	.align		4
.L_3755:
        /*008c*/ 	.byte	0x04, 0x28
        /*008e*/ 	.short	(.L_3757 - .L_3756)


	//   ....[0]....
.L_3756:
        /*0090*/ 	.word	0x00001cc0


	//   ....[1]....
        /*0094*/ 	.word	0x00001ce0


	//   ....[2]....
        /*0098*/ 	.word	0x00001d00


	//   ....[3]....
        /*009c*/ 	.word	0x00001d20


	//   ....[4]....
        /*00a0*/ 	.word	0x00001d40


	//   ....[5]....
        /*00a4*/ 	.word	0x00001d60


	//   ....[6]....
        /*00a8*/ 	.word	0x00001d80


	//   ....[7]....
        /*00ac*/ 	.word	0x00001da0


	//   ....[8]....
        /*00b0*/ 	.word	0x00001dc0


	//   ....[9]....
        /*00b4*/ 	.word	0x00001de0


	//   ....[10]....
        /*00b8*/ 	.word	0x00004590


	//   ....[11]....
        /*00bc*/ 	.word	0x00004610


	//   ....[12]....
        /*00c0*/ 	.word	0x00004690


	//   ....[13]....
        /*00c4*/ 	.word	0x00004700


	//   ....[14]....
        /*00c8*/ 	.word	0x00004780


	//   ....[15]....
        /*00cc*/ 	.word	0x000047f0


	//   ....[16]....
        /*00d0*/ 	.word	0x00004870


	//   ....[17]....
        /*00d4*/ 	.word	0x000048e0


	//   ....[18]....
        /*00d8*/ 	.word	0x00004960


	//   ....[19]....
        /*00dc*/ 	.word	0x000049d0


	//----- nvinfo : EIATTR_EXIT_INSTR_OFFSETS
	.align		4
.L_3757:
        /*00e0*/ 	.byte	0x04, 0x1c
        /*00e2*/ 	.short	(.L_3759 - .L_3758)


	//   ....[0]....
.L_3758:
        /*00e4*/ 	.word	0x00004500


	//   ....[1]....
        /*00e8*/ 	.word	0x00004530


	//----- nvinfo : EIATTR_MAX_THREADS
	.align		4
.L_3759:
        /*00ec*/ 	.byte	0x04, 0x05
        /*00ee*/ 	.short	(.L_3761 - .L_3760)
.L_3760:
        /*00f0*/ 	.word	0x00000080
        /*00f4*/ 	.word	0x00000001
        /*00f8*/ 	.word	0x00000001


	//----- nvinfo : EIATTR_CRS_STACK_SIZE
	.align		4
.L_3761:
        /*00fc*/ 	.byte	0x04, 0x1e
        /*00fe*/ 	.short	(.L_3763 - .L_3762)
.L_3762:
        /*0100*/ 	.word	0x00000000
.L_3763:


//--------------------- .nv.info._ZN10layer_norm13ln_bwd_kernelINS_13Kernel_traitsI6__halfS2_fS2_fjLj1024ELj1ELj4ELj1ELj16ENS_18Kernel_traits_baseILj1024ES2_S2_fS2_fjLj128EEEEELb1ELb0ELb0ELb1EEEvNS_9BwdParamsE --------------------------
	.section	.nv.info._ZN10layer_norm13ln_bwd_kernelINS_13Kernel_traitsI6__halfS2_fS2_fjLj1024ELj1ELj4ELj1ELj16ENS_18Kernel_traits_baseILj1024ES2_S2_fS2_fjLj128EEEEELb1ELb0ELb0ELb1EEEvNS_9BwdParamsE,"",@"SHT_CUDA_INFO"
	.sectionflags	@""
	.align	4


	//----- nvinfo : EIATTR_CUDA_API_VERSION
	.align		4
        /*0000*/ 	.byte	0x04, 0x37
        /*0002*/ 	.short	(.L_3765 - .L_3764)
.L_3764:
        /*0004*/ 	.word	0x00000082


	//----- nvinfo : EIATTR_SW2861232_WAR
	.align		4
.L_3765:
        /*0008*/ 	.byte	0x01, 0x35
	.zero		2


	//----- nvinfo : EIATTR_PARAM_CBANK
	.align		4
        /*000c*/ 	.byte	0x04, 0x0a
        /*000e*/ 	.short	(.L_3767 - .L_3766)
	.align		4
.L_3766:
        /*0010*/ 	.word	index@(.nv.constant0._ZN10layer_norm13ln_bwd_kernelINS_13Kernel_traitsI6__halfS2_fS2_fjLj1024ELj1ELj4ELj1ELj16ENS_18Kernel_traits_baseILj1024ES2_S2_fS2_fjLj128EEEEELb1ELb0ELb0ELb1EEEvNS_9BwdParamsE)
        /*0014*/ 	.short	0x0160
        /*0016*/ 	.short	0x0128


	//----- nvinfo : EIATTR_CBANK_PARAM_SIZE
	.align		4
.L_3767:
        /*0018*/ 	.byte	0x03, 0x19
        /*001a*/ 	.short	0x0128


	//----- nvinfo : EIATTR_KPARAM_INFO
	.align		4
        /*001c*/ 	.byte	0x04, 0x17
        /*001e*/ 	.short	(.L_3769 - .L_3768)
.L_3768:
        /*0020*/ 	.word	0x00000000
        /*0024*/ 	.short	0x0000
        /*0026*/ 	.short	0x0000
        /*0028*/ 	.byte	0x00, 0xf0, 0xa1, 0x04


	//----- nvinfo : EIATTR_MAXREG_COUNT
	.align		4
.L_3769:
        /*002c*/ 	.byte	0x03, 0x1b
        /*002e*/ 	.short	0x00ff


	//----- nvinfo : EIATTR_NUM_BARRIERS
	.align		4
        /*0030*/ 	.byte	0x02, 0x4c
        /*0032*/ 	.byte	0x01
	.zero		1


	//----- nvinfo : EIATTR_MERCURY_ISA_VERSION
	.align		4
        /*0034*/ 	.byte	0x03, 0x5f
        /*0036*/ 	.short	0x0000


	//----- nvinfo : EIATTR_COOP_GROUP_MASK_REGIDS
	.align		4
        /*0038*/ 	.byte	0x04, 0x29
        /*003a*/ 	.short	(.L_3771 - .L_3770)


	//   ....[0]....
.L_3770:
        /*003c*/ 	.word	0xffffffff


	//   ....[1]....
        /*0040*/ 	.word	0xffffffff


	//   ....[2]....
        /*0044*/ 	.word	0xffffffff


	//   ....[3]....
        /*0048*/ 	.word	0xffffffff


	//   ....[4]....
        /*004c*/ 	.word	0xffffffff


	//   ....[5]....
        /*0050*/ 	.word	0xffffffff


	//   ....[6]....
        /*0054*/ 	.word	0xffffffff


	//   ....[7]....
        /*0058*/ 	.word	0xffffffff


	//   ....[8]....
        /*005c*/ 	.word	0xffffffff


	//   ....[9]....
        /*0060*/ 	.word	0xffffffff


	//   ....[10]....
        /*0064*/ 	.word	0xffffffff


	//   ....[11]....
        /*0068*/ 	.word	0xffffffff


	//   ....[12]....
        /*006c*/ 	.word	0xffffffff


	//   ....[13]....
        /*0070*/ 	.word	0xffffffff


	//   ....[14]....
        /*0074*/ 	.word	0xffffffff


	//   ....[15]....
        /*0078*/ 	.word	0xffffffff


	//   ....[16]....
        /*007c*/ 	.word	0xffffffff


	//   ....[17]....
        /*0080*/ 	.word	0xffffffff


	//   ....[18]....
        /*0084*/ 	.word	0xffffffff


	//   ....[19]....
        /*0088*/ 	.word	0xffffffff


	//----- nvinfo : EIATTR_COOP_GROUP_INSTR_OFFSETS
	.align		4
.L_3771:
        /*008c*/ 	.byte	0x04, 0x28
        /*008e*/ 	.short	(.L_3773 - .L_3772)


	//   ....[0]....
.L_3772:
        /*0090*/ 	.word	0x00001b90


	//   ....[1]....
        /*0094*/ 	.word	0x00001bb0


	//   ....[2]....
        /*0098*/ 	.word	0x00001bd0


	//   ....[3]....
        /*009c*/ 	.word	0x00001bf0


	//   ....[4]....
        /*00a0*/ 	.word	0x00001c10


	//   ....[5]....
        /*00a4*/ 	.word	0x00001c30


	//   ....[6]....
        /*00a8*/ 	.word	0x00001c50


	//   ....[7]....
        /*00ac*/ 	.word	0x00001c70


	//   ....[8]....
        /*00b0*/ 	.word	0x00001c90


	//   ....[9]....
        /*00b4*/ 	.word	0x00001cb0


	//   ....[10]....
        /*00b8*/ 	.word	0x000040a0


	//   ....[11]....
        /*00bc*/ 	.word	0x00004120


	//   ....[12]....
        /*00c0*/ 	.word	0x000041a0


	//   ....[13]....
        /*00c4*/ 	.word	0x00004210


	//   ....[14]....
        /*00c8*/ 	.word	0x00004290


	//   ....[15]....
        /*00cc*/ 	.word	0x00004300


	//   ....[16]....
        /*00d0*/ 	.word	0x00004380


	//   ....[17]....
        /*00d4*/ 	.word	0x000043f0


	//   ....[18]....
        /*00d8*/ 	.word	0x00004470


	//   ....[19]....
        /*00dc*/ 	.word	0x000044e0


	//----- nvinfo : EIATTR_EXIT_INSTR_OFFSETS
	.align		4
.L_3773:
        /*00e0*/ 	.byte	0x04, 0x1c
        /*00e2*/ 	.short	(.L_3775 - .L_3774)


	//   ....[0]....
.L_3774:
        /*00e4*/ 	.word	0x00004040


	//----- nvinfo : EIATTR_MAX_THREADS
	.align		4
.L_3775:
        /*00e8*/ 	.byte	0x04, 0x05
        /*00ea*/ 	.short	(.L_3777 - .L_3776)
.L_3776:
        /*00ec*/ 	.word	0x00000080
        /*00f0*/ 	.word	0x00000001
        /*00f4*/ 	.word	0x00000001


	//----- nvinfo : EIATTR_CRS_STACK_SIZE
	.align		4
.L_3777:
        /*00f8*/ 	.byte	0x04, 0x1e
        /*00fa*/ 	.short	(.L_3779 - .L_3778)
.L_3778:
        /*00fc*/ 	.word	0x00000000
.L_3779:


//--------------------- .nv.info._ZN10layer_norm22ln_bwd_finalize_kernelINS_22Kernel_traits_finalizeILj1024E6__halfS2_fS2_fjLb0ELj1024ELj4ENS_18Kernel_traits_baseILj1024ES2_S2_fS2_fjLj1024EEEEELb0ELb0EEEvNS_9BwdParamsE --------------------------
	.section	.nv.info._ZN10layer_norm22ln_bwd_finalize_kernelINS_22Kernel_traits_finalizeILj1024E6__halfS2_fS2_fjLb0ELj1024ELj4ENS_18Kernel_traits_baseILj1024ES2_S2_fS2_fjLj1024EEEEELb0ELb0EEEvNS_9BwdParamsE,"",@"SHT_CUDA_INFO"
	.sectionflags	@""
	.align	4


	//----- nvinfo : EIATTR_CUDA_API_VERSION
	.align		4
        /*0000*/ 	.byte	0x04, 0x37
        /*0002*/ 	.short	(.L_3781 - .L_3780)
.L_3780:
        /*0004*/ 	.word	0x00000082


	//----- nvinfo : EIATTR_SW2861232_WAR
	.align		4
.L_3781:
        /*0008*/ 	.byte	0x01, 0x35
	.zero		2


	//----- nvinfo : EIATTR_PARAM_CBANK
	.align		4
        /*000c*/ 	.byte	0x04, 0x0a
        /*000e*/ 	.short	(.L_3783 - .L_3782)
	.align		4
.L_3782:
        /*0010*/ 	.word	index@(.nv.constant0._ZN10layer_norm22ln_bwd_finalize_kernelINS_22Kernel_traits_finalizeILj1024E6__halfS2_fS2_fjLb0ELj1024ELj4ENS_18Kernel_traits_baseILj1024ES2_S2_fS2_fjLj1024EEEEELb0ELb0EEEvNS_9BwdParamsE)
        /*0014*/ 	.short	0x0160
        /*0016*/ 	.short	0x0128


	//----- nvinfo : EIATTR_CBANK_PARAM_SIZE
	.align		4
.L_3783:
        /*0018*/ 	.byte	0x03, 0x19
        /*001a*/ 	.short	0x0128


	//----- nvinfo : EIATTR_KPARAM_INFO
	.align		4
        /*001c*/ 	.byte	0x04, 0x17
        /*001e*/ 	.short	(.L_3785 - .L_3784)
.L_3784:
        /*0020*/ 	.word	0x00000000
        /*0024*/ 	.short	0x0000
        /*0026*/ 	.short	0x0000
        /*0028*/ 	.byte	0x00, 0xf0, 0xa1, 0x04


	//----- nvinfo : EIATTR_MAXREG_COUNT
	.align		4
.L_3785:
        /*002c*/ 	.byte	0x03, 0x1b
        /*002e*/ 	.short	0x0040


	//----- nvinfo : EIATTR_NUM_BARRIERS
	.align		4
        /*0030*/ 	.byte	0x02, 0x4c
        /*0032*/ 	.byte	0x01
	.zero		1


	//----- nvinfo : EIATTR_MERCURY_ISA_VERSION
	.align		4
        /*0034*/ 	.byte	0x03, 0x5f
        /*0036*/ 	.short	0x0000


	//----- nvinfo : EIATTR_COOP_GROUP_MASK_REGIDS
	.align		4
        /*0038*/ 	.byte	0x04, 0x29
        /*003a*/ 	.short	(.L_3787 - .L_3786)


	//   ....[0]....
.L_3786:
        /*003c*/ 	.word	0xffffffff


	//   ....[1]....
        /*0040*/ 	.word	0xffffffff


	//   ....[2]....
        /*0044*/ 	.word	0xffffffff


	//   ....[3]....
        /*0048*/ 	.word	0xffffffff


	//   ....[4]....
        /*004c*/ 	.word	0xffffffff


	//   ....[5]....
        /*0050*/ 	.word	0xffffffff


	//   ....[6]....
        /*0054*/ 	.word	0xffffffff


	//   ....[7]....
        /*0058*/ 	.word	0xffffffff


	//   ....[8]....
        /*005c*/ 	.word	0xffffffff


	//   ....[9]....
        /*0060*/ 	.word	0xffffffff


	//   ....[10]....
        /*0064*/ 	.word	0xffffffff


	//   ....[11]....
        /*0068*/ 	.word	0xffffffff


	//   ....[12]....
        /*006c*/ 	.word	0xffffffff


	//   ....[13]....
        /*0070*/ 	.word	0xffffffff


	//   ....[14]....
        /*0074*/ 	.word	0xffffffff


	//   ....[15]....
        /*0078*/ 	.word	0xffffffff


	//   ....[16]....
        /*007c*/ 	.word	0xffffffff


	//   ....[17]....
        /*0080*/ 	.word	0xffffffff


	//   ....[18]....
        /*0084*/ 	.word	0xffffffff


	//   ....[19]....
        /*0088*/ 	.word	0xffffffff


	//----- nvinfo : EIATTR_COOP_GROUP_INSTR_OFFSETS
	.align		4
.L_3787:
        /*008c*/ 	.byte	0x04, 0x28
        /*008e*/ 	.short	(.L_3789 - .L_3788)


	//   ....[0]....
.L_3788:
        /*0090*/ 	.word	0x00000820


	//   ....[1]....
        /*0094*/ 	.word	0x00000850


	//   ....[2]....
        /*0098*/ 	.word	0x00000860


	//   ....[3]....
        /*009c*/ 	.word	0x00000890


	//   ....[4]....
        /*00a0*/ 	.word	0x000008a0


	//   ....[5]....
        /*00a4*/ 	.word	0x000008d0


	//   ....[6]....
        /*00a8*/ 	.word	0x000008f0


	//   ....[7]....
        /*00ac*/ 	.word	0x00000900


	//   ....[8]....
        /*00b0*/ 	.word	0x00000930


	//   ....[9]....
        /*00b4*/ 	.word	0x00000940


	//   ....[10]....
        /*00b8*/ 	.word	0x00000b50


	//   ....[11]....
        /*00bc*/ 	.word	0x00000bc0


	//   ....[12]....
        /*00c0*/ 	.word	0x00000c20


	//   ....[13]....
        /*00c4*/ 	.word	0x00000c80


	//   ....[14]....
        /*00c8*/ 	.word	0x00000cf0


	//   ....[15]....
        /*00cc*/ 	.word	0x00000d60


	//   ....[16]....
        /*00d0*/ 	.word	0x00000dc0


	//   ....[17]....
        /*00d4*/ 	.word	0x00000e20


	//   ....[18]....
        /*00d8*/ 	.word	0x00000e80


	//   ....[19]....
        /*00dc*/ 	.word	0x00000ee0


	//----- nvinfo : EIATTR_EXIT_INSTR_OFFSETS
	.align		4
.L_3789:
        /*00e0*/ 	.byte	0x04, 0x1c
        /*00e2*/ 	.short	(.L_3791 - .L_3790)


	//   ....[0]....
.L_3790:
        /*00e4*/ 	.word	0x00000070


	//   ....[1]....
        /*00e8*/ 	.word	0x00000af0


	//----- nvinfo : EIATTR_MAX_THREADS
	.align		4
.L_3791:
        /*00ec*/ 	.byte	0x04, 0x05
        /*00ee*/ 	.short	(.L_3793 - .L_3792)
.L_3792:
        /*00f0*/ 	.word	0x00000400
        /*00f4*/ 	.word	0x00000001
        /*00f8*/ 	.word	0x00000001


	//----- nvinfo : EIATTR_CRS_STACK_SIZE
	.align		4
.L_3793:
        /*00fc*/ 	.byte	0x04, 0x1e
        /*00fe*/ 	.short	(.L_3795 - .L_3794)
.L_3794:
        /*0100*/ 	.word	0x00000000
.L_3795:


//--------------------- .nv.info._ZN10layer_norm13ln_bwd_kernelINS_13Kernel_traitsI6__halfS2_fS2_fjLj1024ELj1ELj4ELj1ELj16ENS_18Kernel_traits_baseILj1024ES2_S2_fS2_fjLj128EEEEELb1ELb0ELb1ELb0EEEvNS_9BwdParamsE --------------------------
	.section	.nv.info._ZN10layer_norm13ln_bwd_kernelINS_13Kernel_traitsI6__halfS2_fS2_fjLj1024ELj1ELj4ELj1ELj16ENS_18Kernel_traits_baseILj1024ES2_S2_fS2_fjLj128EEEEELb1ELb0ELb1ELb0EEEvNS_9BwdParamsE,"",@"SHT_CUDA_INFO"
	.sectionflags	@""
	.align	4


	//----- nvinfo : EIATTR_CUDA_API_VERSION
	.align		4
        /*0000*/ 	.byte	0x04, 0x37
        /*0002*/ 	.short	(.L_3797 - .L_3796)
.L_3796:
        /*0004*/ 	.word	0x00000082


	//----- nvinfo : EIATTR_SW2861232_WAR
	.align		4
.L_3797:
        /*0008*/ 	.byte	0x01, 0x35
	.zero		2


	//----- nvinfo : EIATTR_PARAM_CBANK
	.align		4
        /*000c*/ 	.byte	0x04, 0x0a
        /*000e*/ 	.short	(.L_3799 - .L_3798)
	.align		4
.L_3798:
        /*0010*/ 	.word	index@(.nv.constant0._ZN10layer_norm13ln_bwd_kernelINS_13Kernel_traitsI6__halfS2_fS2_fjLj1024ELj1ELj4ELj1ELj16ENS_18Kernel_traits_baseILj1024ES2_S2_fS2_fjLj128EEEEELb1ELb0ELb1ELb0EEEvNS_9BwdParamsE)
        /*0014*/ 	.short	0x0160
        /*0016*/ 	.short	0x0128


	//----- nvinfo : EIATTR_CBANK_PARAM_SIZE
	.align		4
.L_3799:
        /*0018*/ 	.byte	0x03, 0x19
        /*001a*/ 	.short	0x0128


	//----- nvinfo : EIATTR_KPARAM_INFO
	.align		4
        /*001c*/ 	.byte	0x04, 0x17
        /*001e*/ 	.short	(.L_3801 - .L_3800)
.L_3800:
        /*0020*/ 	.word	0x00000000
        /*0024*/ 	.short	0x0000
        /*0026*/ 	.short	0x0000
        /*0028*/ 	.byte	0x00, 0xf0, 0xa1, 0x04


	//----- nvinfo : EIATTR_MAXREG_COUNT
	.align		4
.L_3801:
        /*002c*/ 	.byte	0x03, 0x1b
        /*002e*/ 	.short	0x00ff


	//----- nvinfo : EIATTR_NUM_BARRIERS
	.align		4
        /*0030*/ 	.byte	0x02, 0x4c
        /*0032*/ 	.byte	0x01
	.zero		1


	//----- nvinfo : EIATTR_MERCURY_ISA_VERSION
	.align		4
        /*0034*/ 	.byte	0x03, 0x5f
        /*0036*/ 	.short	0x0000


	//----- nvinfo : EIATTR_COOP_GROUP_MASK_REGIDS
	.align		4
        /*0038*/ 	.byte	0x04, 0x29
        /*003a*/ 	.short	(.L_3803 - .L_3802)


	//   ....[0]....
.L_3802:
        /*003c*/ 	.word	0xffffffff


	//   ....[1]....
        /*0040*/ 	.word	0xffffffff


	//   ....[2]....
        /*0044*/ 	.word	0xffffffff


	//   ....[3]....
        /*0048*/ 	.word	0xffffffff


	//   ....[4]....
        /*004c*/ 	.word	0xffffffff


	//   ....[5]....
        /*0050*/ 	.word	0xffffffff


	//   ....[6]....
        /*0054*/ 	.word	0xffffffff


	//   ....[7]....
        /*0058*/ 	.word	0xffffffff


	//   ....[8]....
        /*005c*/ 	.word	0xffffffff


	//   ....[9]....
        /*0060*/ 	.word	0xffffffff


	//   ....[10]....
        /*0064*/ 	.word	0xffffffff


	//   ....[11]....
        /*0068*/ 	.word	0xffffffff


	//   ....[12]....
        /*006c*/ 	.word	0xffffffff


	//   ....[13]....
        /*0070*/ 	.word	0xffffffff


	//   ....[14]....
        /*0074*/ 	.word	0xffffffff


	//   ....[15]....
        /*0078*/ 	.word	0xffffffff


	//   ....[16]....
        /*007c*/ 	.word	0xffffffff


	//   ....[17]....
        /*0080*/ 	.word	0xffffffff


	//   ....[18]....
        /*0084*/ 	.word	0xffffffff


	//   ....[19]....
        /*0088*/ 	.word	0xffffffff


	//----- nvinfo : EIATTR_COOP_GROUP_INSTR_OFFSETS
	.align		4
.L_3803:
        /*008c*/ 	.byte	0x04, 0x28
        /*008e*/ 	.short	(.L_3805 - .L_3804)


	//   ....[0]....
.L_3804:
        /*0090*/ 	.word	0x00002100


	//   ....[1]....
        /*0094*/ 	.word	0x00002120


	//   ....[2]....
        /*0098*/ 	.word	0x00002140


	//   ....[3]....
        /*009c*/ 	.word	0x00002160


	//   ....[4]....
        /*00a0*/ 	.word	0x00002180


	//   ....[5]....
        /*00a4*/ 	.word	0x000021a0


	//   ....[6]....
        /*00a8*/ 	.word	0x000021c0


	//   ....[7]....
        /*00ac*/ 	.word	0x000021e0


	//   ....[8]....
        /*00b0*/ 	.word	0x00002200


	//   ....[9]....
        /*00b4*/ 	.word	0x00002220


	//   ....[10]....
        /*00b8*/ 	.word	0x00005db0


	//   ....[11]....
        /*00bc*/ 	.word	0x00005e30


	//   ....[12]....
        /*00c0*/ 	.word	0x00005eb0


	//   ....[13]....
        /*00c4*/ 	.word	0x00005f20


	//   ....[14]....
        /*00c8*/ 	.word	0x00005fa0


	//   ....[15]....
        /*00cc*/ 	.word	0x00006010


	//   ....[16]....
        /*00d0*/ 	.word	0x00006090


	//   ....[17]....
        /*00d4*/ 	.word	0x00006100


	//   ....[18]....
        /*00d8*/ 	.word	0x00006180


	//   ....[19]....
        /*00dc*/ 	.word	0x000061f0


	//----- nvinfo : EIATTR_EXIT_INSTR_OFFSETS
	.align		4
.L_3805:
        /*00e0*/ 	.byte	0x04, 0x1c
        /*00e2*/ 	.short	(.L_3807 - .L_3806)


	//   ....[0]....
.L_3806:
        /*00e4*/ 	.word	0x00005d20


	//   ....[1]....
        /*00e8*/ 	.word	0x00005d50


	//----- nvinfo : EIATTR_MAX_THREADS
	.align		4
.L_3807:
        /*00ec*/ 	.byte	0x04, 0x05
        /*00ee*/ 	.short	(.L_3809 - .L_3808)
.L_3808:
        /*00f0*/ 	.word	0x00000080
        /*00f4*/ 	.word	0x00000001
        /*00f8*/ 	.word	0x00000001


	//----- nvinfo : EIATTR_CRS_STACK_SIZE
	.align		4
.L_3809:
        /*00fc*/ 	.byte	0x04, 0x1e
        /*00fe*/ 	.short	(.L_3811 - .L_3810)
.L_3810:
        /*0100*/ 	.word	0x00000000
.L_3811:


//--------------------- .nv.info._ZN10layer_norm22ln_bwd_finalize_kernelINS_22Kernel_traits_finalizeILj1024E6__halfS2_fS2_fjLb0ELj1024ELj4ENS_18Kernel_traits_baseILj1024ES2_S2_fS2_fjLj1024EEEEELb0ELb1EEEvNS_9BwdParamsE --------------------------
	.section	.nv.info._ZN10layer_norm22ln_bwd_finalize_kernelINS_22Kernel_traits_finalizeILj1024E6__halfS2_fS2_fjLb0ELj1024ELj4ENS_18Kernel_traits_baseILj1024ES2_S2_fS2_fjLj1024EEEEELb0ELb1EEEvNS_9BwdParamsE,"",@"SHT_CUDA_INFO"
	.sectionflags	@""
	.align	4


	//----- nvinfo : EIATTR_CUDA_API_VERSION
	.align		4
        /*0000*/ 	.byte	0x04, 0x37
        /*0002*/ 	.short	(.L_3813 - .L_3812)
.L_3812:
        /*0004*/ 	.word	0x00000082


	//----- nvinfo : EIATTR_SW2861232_WAR
	.align		4
.L_3813:
        /*0008*/ 	.byte	0x01, 0x35
	.zero		2


	//----- nvinfo : EIATTR_PARAM_CBANK
	.align		4
        /*000c*/ 	.byte	0x04, 0x0a
        /*000e*/ 	.short	(.L_3815 - .L_3814)
	.align		4
.L_3814:
        /*0010*/ 	.word	index@(.nv.constant0._ZN10layer_norm22ln_bwd_finalize_kernelINS_22Kernel_traits_finalizeILj1024E6__halfS2_fS2_fjLb0ELj1024ELj4ENS_18Kernel_traits_baseILj1024ES2_S2_fS2_fjLj1024EEEEELb0ELb1EEEvNS_9BwdParamsE)
        /*0014*/ 	.short	0x0160
        /*0016*/ 	.short	0x0128


	//----- nvinfo : EIATTR_CBANK_PARAM_SIZE
	.align		4
.L_3815:
        /*0018*/ 	.byte	0x03, 0x19
        /*001a*/ 	.short	0x0128


	//----- nvinfo : EIATTR_KPARAM_INFO
	.align		4
        /*001c*/ 	.byte	0x04, 0x17
        /*001e*/ 	.short	(.L_3817 - .L_3816)
.L_3816:
        /*0020*/ 	.word	0x00000000
        /*0024*/ 	.short	0x0000
        /*0026*/ 	.short	0x0000
        /*0028*/ 	.byte	0x00, 0xf0, 0xa1, 0x04


	//----- nvinfo : EIATTR_MAXREG_COUNT
	.align		4
.L_3817:
        /*002c*/ 	.byte	0x03, 0x1b
        /*002e*/ 	.short	0x0040


	//----- nvinfo : EIATTR_NUM_BARRIERS
	.align		4
        /*0030*/ 	.byte	0x02, 0x4c
        /*0032*/ 	.byte	0x01
	.zero		1


	//----- nvinfo : EIATTR_MERCURY_ISA_VERSION
	.align		4
        /*0034*/ 	.byte	0x03, 0x5f
        /*0036*/ 	.short	0x0000


	//----- nvinfo : EIATTR_COOP_GROUP_MASK_REGIDS
	.align		4
        /*0038*/ 	.byte	0x04, 0x29
        /*003a*/ 	.short	(.L_3819 - .L_3818)


	//   ....[0]....
.L_3818:
        /*003c*/ 	.word	0xffffffff


	//   ....[1]....
        /*0040*/ 	.word	0xffffffff


	//   ....[2]....
        /*0044*/ 	.word	0xffffffff


	//   ....[3]....
        /*0048*/ 	.word	0xffffffff


	//   ....[4]....
        /*004c*/ 	.word	0xffffffff


	//   ....[5]....
        /*0050*/ 	.word	0xffffffff


	//   ....[6]....
        /*0054*/ 	.word	0xffffffff


	//   ....[7]....
        /*0058*/ 	.word	0xffffffff


	//   ....[8]....
        /*005c*/ 	.word	0xffffffff


	//   ....[9]....
        /*0060*/ 	.word	0xffffffff


	//   ....[10]....
        /*0064*/ 	.word	0xffffffff


	//   ....[11]....
        /*0068*/ 	.word	0xffffffff


	//   ....[12]....
        /*006c*/ 	.word	0xffffffff


	//   ....[13]....
        /*0070*/ 	.word	0xffffffff


	//   ....[14]....
        /*0074*/ 	.word	0xffffffff


	//   ....[15]....
        /*0078*/ 	.word	0xffffffff


	//   ....[16]....
        /*007c*/ 	.word	0xffffffff


	//   ....[17]....
        /*0080*/ 	.word	0xffffffff


	//   ....[18]....
        /*0084*/ 	.word	0xffffffff


	//   ....[19]....
        /*0088*/ 	.word	0xffffffff


	//----- nvinfo : EIATTR_COOP_GROUP_INSTR_OFFSETS
	.align		4
.L_3819:
        /*008c*/ 	.byte	0x04, 0x28
        /*008e*/ 	.short	(.L_3821 - .L_3820)


	//   ....[0]....
.L_3820:
        /*0090*/ 	.word	0x000007f0


	//   ....[1]....
        /*0094*/ 	.word	0x00000820


	//   ....[2]....
        /*0098*/ 	.word	0x00000840


	//   ....[3]....
        /*009c*/ 	.word	0x00000850


	//   ....[4]....
        /*00a0*/ 	.word	0x00000880


	//   ....[5]....
        /*00a4*/ 	.word	0x00000890


	//   ....[6]....
        /*00a8*/ 	.word	0x000008c0


	//   ....[7]....
        /*00ac*/ 	.word	0x000008d0


	//   ....[8]....
        /*00b0*/ 	.word	0x00000900


	//   ....[9]....
        /*00b4*/ 	.word	0x00000910


	//   ....[10]....
        /*00b8*/ 	.word	0x00000b00


	//   ....[11]....
        /*00bc*/ 	.word	0x00000b80


	//   ....[12]....
        /*00c0*/ 	.word	0x00000be0


	//   ....[13]....
        /*00c4*/ 	.word	0x00000c40


	//   ....[14]....
        /*00c8*/ 	.word	0x00000cb0


	//   ....[15]....
        /*00cc*/ 	.word	0x00000d20


	//   ....[16]....
        /*00d0*/ 	.word	0x00000d80


	//   ....[17]....
        /*00d4*/ 	.word	0x00000de0


	//   ....[18]....
        /*00d8*/ 	.word	0x00000e40


	//   ....[19]....
        /*00dc*/ 	.word	0x00000ea0


	//----- nvinfo : EIATTR_EXIT_INSTR_OFFSETS
	.align		4
.L_3821:
        /*00e0*/ 	.byte	0x04, 0x1c
        /*00e2*/ 	.short	(.L_3823 - .L_3822)


	//   ....[0]....
.L_3822:
        /*00e4*/ 	.word	0x00000070


	//   ....[1]....
        /*00e8*/ 	.word	0x00000aa0


	//----- nvinfo : EIATTR_MAX_THREADS
	.align		4
.L_3823:
        /*00ec*/ 	.byte	0x04, 0x05
        /*00ee*/ 	.short	(.L_3825 - .L_3824)
.L_3824:
        /*00f0*/ 	.word	0x00000400
        /*00f4*/ 	.word	0x00000001
        /*00f8*/ 	.word	0x00000001


	//----- nvinfo : EIATTR_CRS_STACK_SIZE
	.align		4
.L_3825:
        /*00fc*/ 	.byte	0x04, 0x1e
        /*00fe*/ 	.short	(.L_3827 - .L_3826)
.L_3826:
        /*0100*/ 	.word	0x00000000
.L_3827:


//--------------------- .nv.info._ZN10layer_norm13ln_bwd_kernelINS_13Kernel_traitsI6__halfS2_fS2_fjLj1024ELj1ELj4ELj1ELj16ENS_18Kernel_traits_baseILj1024ES2_S2_fS2_fjLj128EEEEELb1ELb0ELb1ELb1EEEvNS_9BwdParamsE --------------------------
	.section	.nv.info._ZN10layer_norm13ln_bwd_kernelINS_13Kernel_traitsI6__halfS2_fS2_fjLj1024ELj1ELj4ELj1ELj16ENS_18Kernel_traits_baseILj1024ES2_S2_fS2_fjLj128EEEEELb1ELb0ELb1ELb1EEEvNS_9BwdParamsE,"",@"SHT_CUDA_INFO"
	.sectionflags	@""
	.align	4


	//----- nvinfo : EIATTR_CUDA_API_VERSION
	.align		4
        /*0000*/ 	.byte	0x04, 0x37
        /*0002*/ 	.short	(.L_3829 - .L_3828)
.L_3828:
        /*0004*/ 	.word	0x00000082


	//----- nvinfo : EIATTR_SW2861232_WAR
	.align		4
.L_3829:
        /*0008*/ 	.byte	0x01, 0x35
	.zero		2


	//----- nvinfo : EIATTR_PARAM_CBANK
	.align		4
        /*000c*/ 	.byte	0x04, 0x0a
        /*000e*/ 	.short	(.L_3831 - .L_3830)
	.align		4
.L_3830:
        /*0010*/ 	.word	index@(.nv.constant0._ZN10layer_norm13ln_bwd_kernelINS_13Kernel_traitsI6__halfS2_fS2_fjLj1024ELj1ELj4ELj1ELj16ENS_18Kernel_traits_baseILj1024ES2_S2_fS2_fjLj128EEEEELb1ELb0ELb1ELb1EEEvNS_9BwdParamsE)
        /*0014*/ 	.short	0x0160
        /*0016*/ 	.short	0x0128


	//----- nvinfo : EIATTR_CBANK_PARAM_SIZE
	.align		4
.L_3831:
        /*0018*/ 	.byte	0x03, 0x19
        /*001a*/ 	.short	0x0128


	//----- nvinfo : EIATTR_KPARAM_INFO
	.align		4
        /*001c*/ 	.byte	0x04, 0x17
        /*001e*/ 	.short	(.L_3833 - .L_3832)
.L_3832:
        /*0020*/ 	.word	0x00000000
        /*0024*/ 	.short	0x0000
        /*0026*/ 	.short	0x0000
        /*0028*/ 	.byte	0x00, 0xf0, 0xa1, 0x04


	//----- nvinfo : EIATTR_MAXREG_COUNT
	.align		4
.L_3833:
        /*002c*/ 	.byte	0x03, 0x1b
        /*002e*/ 	.short	0x00ff


	//----- nvinfo : EIATTR_NUM_BARRIERS
	.align		4
        /*0030*/ 	.byte	0x02, 0x4c
        /*0032*/ 	.byte	0x01
	.zero		1


	//----- nvinfo : EIATTR_MERCURY_ISA_VERSION
	.align		4
        /*0034*/ 	.byte	0x03, 0x5f
        /*0036*/ 	.short	0x0000


	//----- nvinfo : EIATTR_COOP_GROUP_MASK_REGIDS
	.align		4
        /*0038*/ 	.byte	0x04, 0x29
        /*003a*/ 	.short	(.L_3835 - .L_3834)


	//   ....[0]....
.L_3834:
        /*003c*/ 	.word	0xffffffff


	//   ....[1]....
        /*0040*/ 	.word	0xffffffff


	//   ....[2]....
        /*0044*/ 	.word	0xffffffff


	//   ....[3]....
        /*0048*/ 	.word	0xffffffff


	//   ....[4]....
        /*004c*/ 	.word	0xffffffff


	//   ....[5]....
        /*0050*/ 	.word	0xffffffff


	//   ....[6]....
        /*0054*/ 	.word	0xffffffff


	//   ....[7]....
        /*0058*/ 	.word	0xffffffff


	//   ....[8]....
        /*005c*/ 	.word	0xffffffff


	//   ....[9]....
        /*0060*/ 	.word	0xffffffff


	//   ....[10]....
        /*0064*/ 	.word	0xffffffff


	//   ....[11]....
        /*0068*/ 	.word	0xffffffff


	//   ....[12]....
        /*006c*/ 	.word	0xffffffff


	//   ....[13]....
        /*0070*/ 	.word	0xffffffff


	//   ....[14]....
        /*0074*/ 	.word	0xffffffff


	//   ....[15]....
        /*0078*/ 	.word	0xffffffff


	//   ....[16]....
        /*007c*/ 	.word	0xffffffff


	//   ....[17]....
        /*0080*/ 	.word	0xffffffff


	//   ....[18]....
        /*0084*/ 	.word	0xffffffff


	//   ....[19]....
        /*0088*/ 	.word	0xffffffff


	//----- nvinfo : EIATTR_COOP_GROUP_INSTR_OFFSETS
	.align		4
.L_3835:
        /*008c*/ 	.byte	0x04, 0x28
        /*008e*/ 	.short	(.L_3837 - .L_3836)


	//   ....[0]....
.L_3836:
        /*0090*/ 	.word	0x00001f10


	//   ....[1]....
        /*0094*/ 	.word	0x00001f30


	//   ....[2]....
        /*0098*/ 	.word	0x00001f50


	//   ....[3]....
        /*009c*/ 	.word	0x00001f70


	//   ....[4]....
        /*00a0*/ 	.word	0x00001f90


	//   ....[5]....
        /*00a4*/ 	.word	0x00001fb0


	//   ....[6]....
        /*00a8*/ 	.word	0x00001fd0


	//   ....[7]....
        /*00ac*/ 	.word	0x00001ff0


	//   ....[8]....
        /*00b0*/ 	.word	0x00002010


	//   ....[9]....
        /*00b4*/ 	.word	0x00002030


	//   ....[10]....
        /*00b8*/ 	.word	0x00005560


	//   ....[11]....
        /*00bc*/ 	.word	0x000055e0


	//   ....[12]....
        /*00c0*/ 	.word	0x00005660


	//   ....[13]....
        /*00c4*/ 	.word	0x000056d0


	//   ....[14]....
        /*00c8*/ 	.word	0x00005750


	//   ....[15]....
        /*00cc*/ 	.word	0x000057c0


	//   ....[16]....
        /*00d0*/ 	.word	0x00005840


	//   ....[17]....
        /*00d4*/ 	.word	0x000058b0


	//   ....[18]....
        /*00d8*/ 	.word	0x00005930


	//   ....[19]....
        /*00dc*/ 	.word	0x000059a0


	//----- nvinfo : EIATTR_EXIT_INSTR_OFFSETS
	.align		4
.L_3837:
        /*00e0*/ 	.byte	0x04, 0x1c
        /*00e2*/ 	.short	(.L_3839 - .L_3838)


	//   ....[0]....
.L_3838:
        /*00e4*/ 	.word	0x00005500


	//----- nvinfo : EIATTR_MAX_THREADS
	.align		4
.L_3839:
        /*00e8*/ 	.byte	0x04, 0x05
        /*00ea*/ 	.short	(.L_3841 - .L_3840)
.L_3840:
        /*00ec*/ 	.word	0x00000080
        /*00f0*/ 	.word	0x00000001
        /*00f4*/ 	.word	0x00000001


	//----- nvinfo : EIATTR_CRS_STACK_SIZE
	.align		4
.L_3841:
        /*00f8*/ 	.byte	0x04, 0x1e
        /*00fa*/ 	.short	(.L_3843 - .L_3842)
.L_3842:
        /*00fc*/ 	.word	0x00000000
.L_3843:


//--------------------- .nv.info._ZN10layer_norm13ln_bwd_kernelINS_13Kernel_traitsI6__halfS2_fS2_fjLj1024ELj1ELj4ELj1ELj16ENS_18Kernel_traits_baseILj1024ES2_S2_fS2_fjLj128EEEEELb1ELb1ELb0ELb0EEEvNS_9BwdParamsE --------------------------
	.section	.nv.info._ZN10layer_norm13ln_bwd_kernelINS_13Kernel_traitsI6__halfS2_fS2_fjLj1024ELj1ELj4ELj1ELj16ENS_18Kernel_traits_baseILj1024ES2_S2_fS2_fjLj128EEEEELb1ELb1ELb0ELb0EEEvNS_9BwdParamsE,"",@"SHT_CUDA_INFO"
	.sectionflags	@""
	.align	4


	//----- nvinfo : EIATTR_CUDA_API_VERSION
	.align		4
        /*0000*/ 	.byte	0x04, 0x37
        /*0002*/ 	.short	(.L_3845 - .L_3844)
.L_3844:
        /*0004*/ 	.word	0x00000082


	//----- nvinfo : EIATTR_SW2861232_WAR
	.align		4
.L_3845:
        /*0008*/ 	.byte	0x01, 0x35
	.zero		2


	//----- nvinfo : EIATTR_PARAM_CBANK
	.align		4
        /*000c*/ 	.byte	0x04, 0x0a
        /*000e*/ 	.short	(.L_3847 - .L_3846)
	.align		4
.L_3846:
        /*0010*/ 	.word	index@(.nv.constant0._ZN10layer_norm13ln_bwd_kernelINS_13Kernel_traitsI6__halfS2_fS2_fjLj1024ELj1ELj4ELj1ELj16ENS_18Kernel_traits_baseILj1024ES2_S2_fS2_fjLj128EEEEELb1ELb1ELb0ELb0EEEvNS_9BwdParamsE)
        /*0014*/ 	.short	0x0160
        /*0016*/ 	.short	0x0128


	//----- nvinfo : EIATTR_CBANK_PARAM_SIZE
	.align		4
.L_3847:
        /*0018*/ 	.byte	0x03, 0x19
        /*001a*/ 	.short	0x0128


	//----- nvinfo : EIATTR_KPARAM_INFO
	.align		4
        /*001c*/ 	.byte	0x04, 0x17
        /*001e*/ 	.short	(.L_3849 - .L_3848)
.L_3848:
        /*0020*/ 	.word	0x00000000
        /*0024*/ 	.short	0x0000
        /*0026*/ 	.short	0x0000
        /*0028*/ 	.byte	0x00, 0xf0, 0xa1, 0x04


	//----- nvinfo : EIATTR_MAXREG_COUNT
	.align		4
.L_3849:
        /*002c*/ 	.byte	0x03, 0x1b
        /*002e*/ 	.short	0x00ff


	//----- nvinfo : EIATTR_NUM_BARRIERS
	.align		4
        /*0030*/ 	.byte	0x02, 0x4c
        /*0032*/ 	.byte	0x01
	.zero		1


	//----- nvinfo : EIATTR_ANNOTATIONS
	.align		4
        /*0034*/ 	.byte	0x04, 0x55
        /*0036*/ 	.short	(.L_3851 - .L_3850)


	//   ....[0]....
.L_3850:
        /* <DEDUP_REMOVED lines=41> */


	//----- nvinfo : EIATTR_MERCURY_ISA_VERSION
	.align		4
.L_3851:
        /*02b8*/ 	.byte	0x03, 0x5f
        /*02ba*/ 	.short	0x0000


	//----- nvinfo : EIATTR_COOP_GROUP_MASK_REGIDS
	.align		4
        /*02bc*/ 	.byte	0x04, 0x29
        /*02be*/ 	.short	(.L_3853 - .L_3852)


	//   ....[0]....
.L_3852:
        /*02c0*/ 	.word	0xffffffff


	//   ....[1]....
        /*02c4*/ 	.word	0xffffffff


	//   ....[2]....
        /*02c8*/ 	.word	0xffffffff


	//   ....[3]....
        /*02cc*/ 	.word	0xffffffff


	//   ....[4]....
        /*02d0*/ 	.word	0xffffffff


	//   ....[5]....
        /*02d4*/ 	.word	0xffffffff


	//   ....[6]....
        /*02d8*/ 	.word	0xffffffff


	//   ....[7]....
        /*02dc*/ 	.word	0xffffffff


	//   ....[8]....
        /*02e0*/ 	.word	0xffffffff


	//   ....[9]....
        /*02e4*/ 	.word	0xffffffff


	//   ....[10]....
        /*02e8*/ 	.word	0xffffffff


	//   ....[11]....
        /*02ec*/ 	.word	0xffffffff


	//   ....[12]....
        /*02f0*/ 	.word	0xffffffff


	//   ....[13]....
        /*02f4*/ 	.word	0xffffffff


	//   ....[14]....
        /*02f8*/ 	.word	0xffffffff


	//   ....[15]....
        /*02fc*/ 	.word	0xffffffff


	//   ....[16]....
        /*0300*/ 	.word	0xffffffff


	//   ....[17]....
        /*0304*/ 	.word	0xffffffff


	//   ....[18]....
        /*0308*/ 	.word	0xffffffff


	//   ....[19]....
        /*030c*/ 	.word	0xffffffff


	//----- nvinfo : EIATTR_COOP_GROUP_INSTR_OFFSETS
	.align		4
.L_3853:
        /*0310*/ 	.byte	0x04, 0x28
        /*0312*/ 	.short	(.L_3855 - .L_3854)


	//   ....[0]....
.L_3854:
        /*0314*/ 	.word	0x000024d0


	//   ....[1]....
        /*0318*/ 	.word	0x000024f0


	//   ....[2]....
        /*031c*/ 	.word	0x00002520


	//   ....[3]....
        /*0320*/ 	.word	0x00002540


	//   ....[4]....
        /*0324*/ 	.word	0x00002560


	//   ....[5]....
        /*0328*/ 	.word	0x00002580


	//   ....[6]....
        /*032c*/ 	.word	0x00002590


	//   ....[7]....
        /*0330*/ 	.word	0x000025c0


	//   ....[8]....
        /*0334*/ 	.word	0x000025d0


	//   ....[9]....
        /*0338*/ 	.word	0x000025f0


	//   ....[10]....
        /*033c*/ 	.word	0x00006250


	//   ....[11]....
        /*0340*/ 	.word	0x000062d0


	//   ....[12]....
        /*0344*/ 	.word	0x00006350


	//   ....[13]....
        /*0348*/ 	.word	0x000063c0


	//   ....[14]....
        /*034c*/ 	.word	0x00006440


	//   ....[15]....
        /*0350*/ 	.word	0x000064b0


	//   ....[16]....
        /*0354*/ 	.word	0x00006530


	//   ....[17]....
        /*0358*/ 	.word	0x000065a0


	//   ....[18]....
        /*035c*/ 	.word	0x00006620


	//   ....[19]....
        /*0360*/ 	.word	0x00006690


	//----- nvinfo : EIATTR_EXIT_INSTR_OFFSETS
	.align		4
.L_3855:
        /*0364*/ 	.byte	0x04, 0x1c
        /*0366*/ 	.short	(.L_3857 - .L_3856)


	//   ....[0]....
.L_3856:
        /*0368*/ 	.word	0x00006170


	//   ....[1]....
        /*036c*/ 	.word	0x000061f0


	//----- nvinfo : EIATTR_MAX_THREADS
	.align		4
.L_3857:
        /*0370*/ 	.byte	0x04, 0x05
        /*0372*/ 	.short	(.L_3859 - .L_3858)
.L_3858:
        /*0374*/ 	.word	0x00000080
        /*0378*/ 	.word	0x00000001
        /*037c*/ 	.word	0x00000001


	//----- nvinfo : EIATTR_CRS_STACK_SIZE
	.align		4
.L_3859:
        /*0380*/ 	.byte	0x04, 0x1e
        /*0382*/ 	.short	(.L_3861 - .L_3860)
.L_3860:
        /*0384*/ 	.word	0x00000000
.L_3861:


//--------------------- .nv.info._ZN10layer_norm13ln_bwd_kernelINS_13Kernel_traitsI6__halfS2_fS2_fjLj1024ELj1ELj4ELj1ELj16ENS_18Kernel_traits_baseILj1024ES2_S2_fS2_fjLj128EEEEELb1ELb1ELb0ELb1EEEvNS_9BwdParamsE --------------------------
	.section	.nv.info._ZN10layer_norm13ln_bwd_kernelINS_13Kernel_traitsI6__halfS2_fS2_fjLj1024ELj1ELj4ELj1ELj16ENS_18Kernel_traits_baseILj1024ES2_S2_fS2_fjLj128EEEEELb1ELb1ELb0ELb1EEEvNS_9BwdParamsE,"",@"SHT_CUDA_INFO"
	.sectionflags	@""
	.align	4


	//----- nvinfo : EIATTR_CUDA_API_VERSION
	.align		4
        /*0000*/ 	.byte	0x04, 0x37
        /*0002*/ 	.short	(.L_3863 - .L_3862)
.L_3862:
        /*0004*/ 	.word	0x00000082


	//----- nvinfo : EIATTR_SW2861232_WAR
	.align		4
.L_3863:
        /*0008*/ 	.byte	0x01, 0x35
	.zero		2


	//----- nvinfo : EIATTR_PARAM_CBANK
	.align		4
        /*000c*/ 	.byte	0x04, 0x0a
        /*000e*/ 	.short	(.L_3865 - .L_3864)
	.align		4
.L_3864:
        /*0010*/ 	.word	index@(.nv.constant0._ZN10layer_norm13ln_bwd_kernelINS_13Kernel_traitsI6__halfS2_fS2_fjLj1024ELj1ELj4ELj1ELj16ENS_18Kernel_traits_baseILj1024ES2_S2_fS2_fjLj128EEEEELb1ELb1ELb0ELb1EEEvNS_9BwdParamsE)
        /*0014*/ 	.short	0x0160
        /*0016*/ 	.short	0x0128


	//----- nvinfo : EIATTR_CBANK_PARAM_SIZE
	.align		4
.L_3865:
        /*0018*/ 	.byte	0x03, 0x19
        /*001a*/ 	.short	0x0128


	//----- nvinfo : EIATTR_KPARAM_INFO
	.align		4
        /*001c*/ 	.byte	0x04, 0x17
        /*001e*/ 	.short	(.L_3867 - .L_3866)
.L_3866:
        /*0020*/ 	.word	0x00000000
        /*0024*/ 	.short	0x0000
        /*0026*/ 	.short	0x0000
        /*0028*/ 	.byte	0x00, 0xf0, 0xa1, 0x04


	//----- nvinfo : EIATTR_MAXREG_COUNT
	.align		4
.L_3867:
        /*002c*/ 	.byte	0x03, 0x1b
        /*002e*/ 	.short	0x00ff


	//----- nvinfo : EIATTR_NUM_BARRIERS
	.align		4
        /*0030*/ 	.byte	0x02, 0x4c
        /*0032*/ 	.byte	0x01
	.zero		1


	//----- nvinfo : EIATTR_ANNOTATIONS
	.align		4
        /*0034*/ 	.byte	0x04, 0x55
        /*0036*/ 	.short	(.L_3869 - .L_3868)


	//   ....[0]....
.L_3868:
        /* <DEDUP_REMOVED lines=27> */


	//----- nvinfo : EIATTR_MERCURY_ISA_VERSION
	.align		4
.L_3869:
        /*01d8*/ 	.byte	0x03, 0x5f
        /*01da*/ 	.short	0x0000


	//----- nvinfo : EIATTR_COOP_GROUP_MASK_REGIDS
	.align		4
        /*01dc*/ 	.byte	0x04, 0x29
        /*01de*/ 	.short	(.L_3871 - .L_3870)


	//   ....[0]....
.L_3870:
        /*01e0*/ 	.word	0xffffffff


	//   ....[1]....
        /*01e4*/ 	.word	0xffffffff


	//   ....[2]....
        /*01e8*/ 	.word	0xffffffff


	//   ....[3]....
        /*01ec*/ 	.word	0xffffffff


	//   ....[4]....
        /*01f0*/ 	.word	0xffffffff


	//   ....[5]....
        /*01f4*/ 	.word	0xffffffff


	//   ....[6]....
        /*01f8*/ 	.word	0xffffffff


	//   ....[7]....
        /*01fc*/ 	.word	0xffffffff


	//   ....[8]....
        /*0200*/ 	.word	0xffffffff


	//   ....[9]....
        /*0204*/ 	.word	0xffffffff


	//   ....[10]....
        /*0208*/ 	.word	0xffffffff


	//   ....[11]....
        /*020c*/ 	.word	0xffffffff


	//   ....[12]....
        /*0210*/ 	.word	0xffffffff


	//   ....[13]....
        /*0214*/ 	.word	0xffffffff


	//   ....[14]....
        /*0218*/ 	.word	0xffffffff


	//   ....[15]....
        /*021c*/ 	.word	0xffffffff


	//   ....[16]....
        /*0220*/ 	.word	0xffffffff


	//   ....[17]....
        /*0224*/ 	.word	0xffffffff


	//   ....[18]....
        /*0228*/ 	.word	0xffffffff


	//   ....[19]....
        /*022c*/ 	.word	0xffffffff


	//----- nvinfo : EIATTR_COOP_GROUP_INSTR_OFFSETS
	.align		4
.L_3871:
        /*0230*/ 	.byte	0x04, 0x28
        /*0232*/ 	.short	(.L_3873 - .L_3872)


	//   ....[0]....
.L_3872:
        /*0234*/ 	.word	0x00002190


	//   ....[1]....
        /*0238*/ 	.word	0x000021b0


	//   ....[2]....
        /*023c*/ 	.word	0x000021e0


	//   ....[3]....
        /*0240*/ 	.word	0x00002200


	//   ....[4]....
        /*0244*/ 	.word	0x00002220


	//   ....[5]....
        /*0248*/ 	.word	0x00002240


	//   ....[6]....
        /*024c*/ 	.word	0x00002250


	//   ....[7]....
        /*0250*/ 	.word	0x00002280


	//   ....[8]....
        /*0254*/ 	.word	0x00002290


	//   ....[9]....
        /*0258*/ 	.word	0x000022b0


	//   ....[10]....
        /*025c*/ 	.word	0x00005b70


	//   ....[11]....
        /*0260*/ 	.word	0x00005bf0


	//   ....[12]....
        /*0264*/ 	.word	0x00005c70


	//   ....[13]....
        /*0268*/ 	.word	0x00005ce0


	//   ....[14]....
        /*026c*/ 	.word	0x00005d60


	//   ....[15]....
        /*0270*/ 	.word	0x00005dd0


	//   ....[16]....
        /*0274*/ 	.word	0x00005e50


	//   ....[17]....
        /*0278*/ 	.word	0x00005ec0


	//   ....[18]....
        /*027c*/ 	.word	0x00005f40


	//   ....[19]....
        /*0280*/ 	.word	0x00005fb0


	//----- nvinfo : EIATTR_EXIT_INSTR_OFFSETS
	.align		4
.L_3873:
        /*0284*/ 	.byte	0x04, 0x1c
        /*0286*/ 	.short	(.L_3875 - .L_3874)


	//   ....[0]....
.L_3874:
        /*0288*/ 	.word	0x00005b10


	//----- nvinfo : EIATTR_MAX_THREADS
	.align		4
.L_3875:
        /*028c*/ 	.byte	0x04, 0x05
        /*028e*/ 	.short	(.L_3877 - .L_3876)
.L_3876:
        /*0290*/ 	.word	0x00000080
        /*0294*/ 	.word	0x00000001
        /*0298*/ 	.word	0x00000001


	//----- nvinfo : EIATTR_CRS_STACK_SIZE
	.align		4
.L_3877:
        /*029c*/ 	.byte	0x04, 0x1e
        /*029e*/ 	.short	(.L_3879 - .L_3878)
.L_3878:
        /*02a0*/ 	.word	0x00000000
.L_3879:


//--------------------- .nv.info._ZN10layer_norm22ln_bwd_finalize_kernelINS_22Kernel_traits_finalizeILj1024E6__halfS2_fS2_fjLb1ELj1024ELj4ENS_18Kernel_traits_baseILj1024ES2_S2_fS2_fjLj1024EEEEELb1ELb0EEEvNS_9BwdParamsE --------------------------
	.section	.nv.info._ZN10layer_norm22ln_bwd_finalize_kernelINS_22Kernel_traits_finalizeILj1024E6__halfS2_fS2_fjLb1ELj1024ELj4ENS_18Kernel_traits_baseILj1024ES2_S2_fS2_fjLj1024EEEEELb1ELb0EEEvNS_9BwdParamsE,"",@"SHT_CUDA_INFO"
	.sectionflags	@""
	.align	4


	//----- nvinfo : EIATTR_CUDA_API_VERSION
	.align		4
        /*0000*/ 	.byte	0x04, 0x37
        /*0002*/ 	.short	(.L_3881 - .L_3880)
.L_3880:
        /*0004*/ 	.word	0x00000082


	//----- nvinfo : EIATTR_SW2861232_WAR
	.align		4
.L_3881:
        /*0008*/ 	.byte	0x01, 0x35
	.zero		2


	//----- nvinfo : EIATTR_PARAM_CBANK
	.align		4
        /*000c*/ 	.byte	0x04, 0x0a
        /*000e*/ 	.short	(.L_3883 - .L_3882)
	.align		4
.L_3882:
        /*0010*/ 	.word	index@(.nv.constant0._ZN10layer_norm22ln_bwd_finalize_kernelINS_22Kernel_traits_finalizeILj1024E6__halfS2_fS2_fjLb1ELj1024ELj4ENS_18Kernel_traits_baseILj1024ES2_S2_fS2_fjLj1024EEEEELb1ELb0EEEvNS_9BwdParamsE)
        /*0014*/ 	.short	0x0160
        /*0016*/ 	.short	0x0128


	//----- nvinfo : EIATTR_CBANK_PARAM_SIZE
	.align		4
.L_3883:
        /*0018*/ 	.byte	0x03, 0x19
        /*001a*/ 	.short	0x0128


	//----- nvinfo : EIATTR_KPARAM_INFO
	.align		4
        /*001c*/ 	.byte	0x04, 0x17
        /*001e*/ 	.short	(.L_3885 - .L_3884)
.L_3884:
        /*0020*/ 	.word	0x00000000
        /*0024*/ 	.short	0x0000
        /*0026*/ 	.short	0x0000
        /*0028*/ 	.byte	0x00, 0xf0, 0xa1, 0x04


	//----- nvinfo : EIATTR_MAXREG_COUNT
	.align		4
.L_3885:
        /*002c*/ 	.byte	0x03, 0x1b
        /*002e*/ 	.short	0x0040


	//----- nvinfo : EIATTR_NUM_BARRIERS
	.align		4
        /*0030*/ 	.byte	0x02, 0x4c
        /*0032*/ 	.byte	0x01
	.zero		1


	//----- nvinfo : EIATTR_MERCURY_ISA_VERSION
	.align		4
        /*0034*/ 	.byte	0x03, 0x5f
        /*0036*/ 	.short	0x0000


	//----- nvinfo : EIATTR_COOP_GROUP_MASK_REGIDS
	.align		4
        /*0038*/ 	.byte	0x04, 0x29
        /*003a*/ 	.short	(.L_3887 - .L_3886)


	//   ....[0]....
.L_3886:
        /*003c*/ 	.word	0xffffffff


	//   ....[1]....
        /*0040*/ 	.word	0xffffffff


	//   ....[2]....
        /*0044*/ 	.word	0xffffffff


	//   ....[3]....
        /*0048*/ 	.word	0xffffffff


	//   ....[4]....
        /*004c*/ 	.word	0xffffffff


	//   ....[5]....
        /*0050*/ 	.word	0xffffffff


	//   ....[6]....
        /*0054*/ 	.word	0xffffffff


	//   ....[7]....
        /*0058*/ 	.word	0xffffffff


	//   ....[8]....
        /*005c*/ 	.word	0xffffffff


	//   ....[9]....
        /*0060*/ 	.word	0xffffffff


	//   ....[10]....
        /*0064*/ 	.word	0xffffffff


	//   ....[11]....
        /*0068*/ 	.word	0xffffffff


	//   ....[12]....
        /*006c*/ 	.word	0xffffffff


	//   ....[13]....
        /*0070*/ 	.word	0xffffffff


	//   ....[14]....
        /*0074*/ 	.word	0xffffffff


	//   ....[15]....
        /*0078*/ 	.word	0xffffffff


	//   ....[16]....
        /*007c*/ 	.word	0xffffffff


	//   ....[17]....
        /*0080*/ 	.word	0xffffffff


	//   ....[18]....
        /*0084*/ 	.word	0xffffffff


	//   ....[19]....
        /*0088*/ 	.word	0xffffffff


	//   ....[20]....
        /*008c*/ 	.word	0xffffffff


	//   ....[21]....
        /*0090*/ 	.word	0xffffffff


	//   ....[22]....
        /*0094*/ 	.word	0xffffffff


	//   ....[23]....
        /*0098*/ 	.word	0xffffffff


	//   ....[24]....
        /*009c*/ 	.word	0xffffffff


	//   ....[25]....
        /*00a0*/ 	.word	0xffffffff


	//   ....[26]....
        /*00a4*/ 	.word	0xffffffff


	//   ....[27]....
        /*00a8*/ 	.word	0xffffffff


	//   ....[28]....
        /*00ac*/ 	.word	0xffffffff


	//   ....[29]....
        /*00b0*/ 	.word	0xffffffff


	//----- nvinfo : EIATTR_COOP_GROUP_INSTR_OFFSETS
	.align		4
.L_3887:
        /*00b4*/ 	.byte	0x04, 0x28
        /*00b6*/ 	.short	(.L_3889 - .L_3888)


	//   ....[0]....
.L_3888:
        /*00b8*/ 	.word	0x000009d0


	//   ....[1]....
        /*00bc*/ 	.word	0x00000a00


	//   ....[2]....
        /*00c0*/ 	.word	0x00000a10


	//   ....[3]....
        /*00c4*/ 	.word	0x00000a30


	//   ....[4]....
        /*00c8*/ 	.word	0x00000a50


	//   ....[5]....
        /*00cc*/ 	.word	0x00000a60


	//   ....[6]....
        /*00d0*/ 	.word	0x00000a90


	//   ....[7]....
        /*00d4*/ 	.word	0x00000ab0


	//   ....[8]....
        /*00d8*/ 	.word	0x00000ac0


	//   ....[9]....
        /*00dc*/ 	.word	0x00000af0


	//   ....[10]....
        /*00e0*/ 	.word	0x00000b10


	//   ....[11]....
        /*00e4*/ 	.word	0x00000b20


	//   ....[12]....
        /*00e8*/ 	.word	0x00000b50


	//   ....[13]....
        /*00ec*/ 	.word	0x00000b70


	//   ....[14]....
        /*00f0*/ 	.word	0x00000b80


	//   ....[15]....
        /*00f4*/ 	.word	0x00000e20


	//   ....[16]....
        /*00f8*/ 	.word	0x00000e80


	//   ....[17]....
        /*00fc*/ 	.word	0x00000ee0


	//   ....[18]....
        /*0100*/ 	.word	0x00000f40


	//   ....[19]....
        /*0104*/ 	.word	0x00000fb0


	//   ....[20]....
        /*0108*/ 	.word	0x00001020


	//   ....[21]....
        /*010c*/ 	.word	0x00001080


	//   ....[22]....
        /*0110*/ 	.word	0x000010e0


	//   ....[23]....
        /*0114*/ 	.word	0x00001140


	//   ....[24]....
        /*0118*/ 	.word	0x000011b0


	//   ....[25]....
        /*011c*/ 	.word	0x00001220


	//   ....[26]....
        /*0120*/ 	.word	0x00001280


	//   ....[27]....
        /*0124*/ 	.word	0x000012e0


	//   ....[28]....
        /*0128*/ 	.word	0x00001340


	//   ....[29]....
        /*012c*/ 	.word	0x000013a0


	//----- nvinfo : EIATTR_EXIT_INSTR_OFFSETS
	.align		4
.L_3889:
        /*0130*/ 	.byte	0x04, 0x1c
        /*0132*/ 	.short	(.L_3891 - .L_3890)


	//   ....[0]....
.L_3890:
        /*0134*/ 	.word	0x00000070


	//   ....[1]....
        /*0138*/ 	.word	0x00000dc0


	//----- nvinfo : EIATTR_MAX_THREADS
	.align		4
.L_3891:
        /*013c*/ 	.byte	0x04, 0x05
        /*013e*/ 	.short	(.L_3893 - .L_3892)
.L_3892:
        /*0140*/ 	.word	0x00000400
        /*0144*/ 	.word	0x00000001
        /*0148*/ 	.word	0x00000001


	//----- nvinfo : EIATTR_CRS_STACK_SIZE
	.align		4
.L_3893:
        /*014c*/ 	.byte	0x04, 0x1e
        /*014e*/ 	.short	(.L_3895 - .L_3894)
.L_3894:
        /*0150*/ 	.word	0x00000000
.L_3895:


//--------------------- .nv.info._ZN10layer_norm13ln_bwd_kernelINS_13Kernel_traitsI6__halfS2_fS2_fjLj1024ELj1ELj4ELj1ELj16ENS_18Kernel_traits_baseILj1024ES2_S2_fS2_fjLj128EEEEELb1ELb1ELb1ELb0EEEvNS_9BwdParamsE --------------------------
	.section	.nv.info._ZN10layer_norm13ln_bwd_kernelINS_13Kernel_traitsI6__halfS2_fS2_fjLj1024ELj1ELj4ELj1ELj16ENS_18Kernel_traits_baseILj1024ES2_S2_fS2_fjLj128EEEEELb1ELb1ELb1ELb0EEEvNS_9BwdParamsE,"",@"SHT_CUDA_INFO"
	.sectionflags	@""
	.align	4


	//----- nvinfo : EIATTR_CUDA_API_VERSION
	.align		4
        /*0000*/ 	.byte	0x04, 0x37
        /*0002*/ 	.short	(.L_3897 - .L_3896)
.L_3896:
        /*0004*/ 	.word	0x00000082


	//----- nvinfo : EIATTR_SW2861232_WAR
	.align		4
.L_3897:
        /*0008*/ 	.byte	0x01, 0x35
	.zero		2


	//----- nvinfo : EIATTR_PARAM_CBANK
	.align		4
        /*000c*/ 	.byte	0x04, 0x0a
        /*000e*/ 	.short	(.L_3899 - .L_3898)
	.align		4
.L_3898:
        /*0010*/ 	.word	index@(.nv.constant0._ZN10layer_norm13ln_bwd_kernelINS_13Kernel_traitsI6__halfS2_fS2_fjLj1024ELj1ELj4ELj1ELj16ENS_18Kernel_traits_baseILj1024ES2_S2_fS2_fjLj128EEEEELb1ELb1ELb1ELb0EEEvNS_9BwdParamsE)
        /*0014*/ 	.short	0x0160
        /*0016*/ 	.short	0x0128


	//----- nvinfo : EIATTR_CBANK_PARAM_SIZE
	.align		4
.L_3899:
        /*0018*/ 	.byte	0x03, 0x19
        /*001a*/ 	.short	0x0128


	//----- nvinfo : EIATTR_KPARAM_INFO
	.align		4
        /*001c*/ 	.byte	0x04, 0x17
        /*001e*/ 	.short	(.L_3901 - .L_3900)
.L_3900:
        /*0020*/ 	.word	0x00000000
        /*0024*/ 	.short	0x0000
        /*0026*/ 	.short	0x0000
        /*0028*/ 	.byte	0x00, 0xf0, 0xa1, 0x04


	//----- nvinfo : EIATTR_MAXREG_COUNT
	.align		4
.L_3901:
        /*002c*/ 	.byte	0x03, 0x1b
        /*002e*/ 	.short	0x00ff


	//----- nvinfo : EIATTR_NUM_BARRIERS
	.align		4
        /*0030*/ 	.byte	0x02, 0x4c
        /*0032*/ 	.byte	0x01
	.zero		1


	//----- nvinfo : EIATTR_ANNOTATIONS
	.align		4
        /*0034*/ 	.byte	0x04, 0x55
        /*0036*/ 	.short	(.L_3903 - .L_3902)


	//   ....[0]....
.L_3902:
        /* <DEDUP_REMOVED lines=55> */


	//----- nvinfo : EIATTR_MERCURY_ISA_VERSION
	.align		4
.L_3903:
        /*0398*/ 	.byte	0x03, 0x5f
        /*039a*/ 	.short	0x0000


	//----- nvinfo : EIATTR_COOP_GROUP_MASK_REGIDS
	.align		4
        /*039c*/ 	.byte	0x04, 0x29
        /*039e*/ 	.short	(.L_3905 - .L_3904)


	//   ....[0]....
.L_3904:
        /*03a0*/ 	.word	0xffffffff


	//   ....[1]....
        /*03a4*/ 	.word	0xffffffff


	//   ....[2]....
        /*03a8*/ 	.word	0xffffffff


	//   ....[3]....
        /*03ac*/ 	.word	0xffffffff


	//   ....[4]....
        /*03b0*/ 	.word	0xffffffff


	//   ....[5]....
        /*03b4*/ 	.word	0xffffffff


	//   ....[6]....
        /*03b8*/ 	.word	0xffffffff


	//   ....[7]....
        /*03bc*/ 	.word	0xffffffff


	//   ....[8]....
        /*03c0*/ 	.word	0xffffffff


	//   ....[9]....
        /*03c4*/ 	.word	0xffffffff


	//   ....[10]....
        /*03c8*/ 	.word	0xffffffff


	//   ....[11]....
        /*03cc*/ 	.word	0xffffffff


	//   ....[12]....
        /*03d0*/ 	.word	0xffffffff


	//   ....[13]....
        /*03d4*/ 	.word	0xffffffff


	//   ....[14]....
        /*03d8*/ 	.word	0xffffffff


	//   ....[15]....
        /*03dc*/ 	.word	0xffffffff


	//   ....[16]....
        /*03e0*/ 	.word	0xffffffff


	//   ....[17]....
        /*03e4*/ 	.word	0xffffffff


	//   ....[18]....
        /*03e8*/ 	.word	0xffffffff


	//   ....[19]....
        /*03ec*/ 	.word	0xffffffff


	//----- nvinfo : EIATTR_COOP_GROUP_INSTR_OFFSETS
	.align		4
.L_3905:
        /*03f0*/ 	.byte	0x04, 0x28
        /*03f2*/ 	.short	(.L_3907 - .L_3906)


	//   ....[0]....
.L_3906:
        /*03f4*/ 	.word	0x00002a40


	//   ....[1]....
        /*03f8*/ 	.word	0x00002a60


	//   ....[2]....
        /*03fc*/ 	.word	0x00002a90


	//   ....[3]....
        /*0400*/ 	.word	0x00002ab0


	//   ....[4]....
        /*0404*/ 	.word	0x00002ad0


	//   ....[5]....
        /*0408*/ 	.word	0x00002af0


	//   ....[6]....
        /*040c*/ 	.word	0x00002b00


	//   ....[7]....
        /*0410*/ 	.word	0x00002b30


	//   ....[8]....
        /*0414*/ 	.word	0x00002b40


	//   ....[9]....
        /*0418*/ 	.word	0x00002b60


	//   ....[10]....
        /*041c*/ 	.word	0x000085f0


	//   ....[11]....
        /*0420*/ 	.word	0x00008670


	//   ....[12]....
        /*0424*/ 	.word	0x000086f0


	//   ....[13]....
        /*0428*/ 	.word	0x00008760


	//   ....[14]....
        /*042c*/ 	.word	0x000087e0


	//   ....[15]....
        /*0430*/ 	.word	0x00008850


	//   ....[16]....
        /*0434*/ 	.word	0x000088d0


	//   ....[17]....
        /*0438*/ 	.word	0x00008940


	//   ....[18]....
        /*043c*/ 	.word	0x000089c0


	//   ....[19]....
        /*0440*/ 	.word	0x00008a30


	//----- nvinfo : EIATTR_EXIT_INSTR_OFFSETS
	.align		4
.L_3907:
        /*0444*/ 	.byte	0x04, 0x1c
        /*0446*/ 	.short	(.L_3909 - .L_3908)


	//   ....[0]....
.L_3908:
        /*0448*/ 	.word	0x00008510


	//   ....[1]....
        /*044c*/ 	.word	0x00008590


	//----- nvinfo : EIATTR_MAX_THREADS
	.align		4
.L_3909:
        /*0450*/ 	.byte	0x04, 0x05
        /*0452*/ 	.short	(.L_3911 - .L_3910)
.L_3910:
        /*0454*/ 	.word	0x00000080
        /*0458*/ 	.word	0x00000001
        /*045c*/ 	.word	0x00000001


	//----- nvinfo : EIATTR_CRS_STACK_SIZE
	.align		4
.L_3911:
        /*0460*/ 	.byte	0x04, 0x1e
        /*0462*/ 	.short	(.L_3913 - .L_3912)
.L_3912:
        /*0464*/ 	.word	0x00000000
.L_3913:


//--------------------- .nv.info._ZN10layer_norm22ln_bwd_finalize_kernelINS_22Kernel_traits_finalizeILj1024E6__halfS2_fS2_fjLb1ELj1024ELj4ENS_18Kernel_traits_baseILj1024ES2_S2_fS2_fjLj1024EEEEELb1ELb1EEEvNS_9BwdParamsE --------------------------
	.section	.nv.info._ZN10layer_norm22ln_bwd_finalize_kernelINS_22Kernel_traits_finalizeILj1024E6__halfS2_fS2_fjLb1ELj1024ELj4ENS_18Kernel_traits_baseILj1024ES2_S2_fS2_fjLj1024EEEEELb1ELb1EEEvNS_9BwdParamsE,"",@"SHT_CUDA_INFO"
	.sectionflags	@""
	.align	4


	//----- nvinfo : EIATTR_CUDA_API_VERSION
	.align		4
        /*0000*/ 	.byte	0x04, 0x37
        /*0002*/ 	.short	(.L_3915 - .L_3914)
.L_3914:
        /*0004*/ 	.word	0x00000082


	//----- nvinfo : EIATTR_SW2861232_WAR
	.align		4
.L_3915:
        /*0008*/ 	.byte	0x01, 0x35
	.zero		2


	//----- nvinfo : EIATTR_PARAM_CBANK
	.align		4
        /*000c*/ 	.byte	0x04, 0x0a
        /*000e*/ 	.short	(.L_3917 - .L_3916)
	.align		4
.L_3916:
        /*0010*/ 	.word	index@(.nv.constant0._ZN10layer_norm22ln_bwd_finalize_kernelINS_22Kernel_traits_finalizeILj1024E6__halfS2_fS2_fjLb1ELj1024ELj4ENS_18Kernel_traits_baseILj1024ES2_S2_fS2_fjLj1024EEEEELb1ELb1EEEvNS_9BwdParamsE)
        /*0014*/ 	.short	0x0160
        /*0016*/ 	.short	0x0128


	//----- nvinfo : EIATTR_CBANK_PARAM_SIZE
	.align		4
.L_3917:
        /*0018*/ 	.byte	0x03, 0x19
        /*001a*/ 	.short	0x0128


	//----- nvinfo : EIATTR_KPARAM_INFO
	.align		4
        /*001c*/ 	.byte	0x04, 0x17
        /*001e*/ 	.short	(.L_3919 - .L_3918)
.L_3918:
        /*0020*/ 	.word	0x00000000
        /*0024*/ 	.short	0x0000
        /*0026*/ 	.short	0x0000
        /*0028*/ 	.byte	0x00, 0xf0, 0xa1, 0x04


	//----- nvinfo : EIATTR_MAXREG_COUNT
	.align		4
.L_3919:
        /*002c*/ 	.byte	0x03, 0x1b
        /*002e*/ 	.short	0x0040


	//----- nvinfo : EIATTR_NUM_BARRIERS
	.align		4
        /*0030*/ 	.byte	0x02, 0x4c
        /*0032*/ 	.byte	0x01
	.zero		1


	//----- nvinfo : EIATTR_MERCURY_ISA_VERSION
	.align		4
        /*0034*/ 	.byte	0x03, 0x5f
        /*0036*/ 	.short	0x0000


	//----- nvinfo : EIATTR_COOP_GROUP_MASK_REGIDS
	.align		4
        /*0038*/ 	.byte	0x04, 0x29
        /*003a*/ 	.short	(.L_3921 - .L_3920)


	//   ....[0]....
.L_3920:
        /*003c*/ 	.word	0xffffffff


	//   ....[1]....
        /*0040*/ 	.word	0xffffffff


	//   ....[2]....
        /*0044*/ 	.word	0xffffffff


	//   ....[3]....
        /*0048*/ 	.word	0xffffffff


	//   ....[4]....
        /*004c*/ 	.word	0xffffffff


	//   ....[5]....
        /*0050*/ 	.word	0xffffffff


	//   ....[6]....
        /*0054*/ 	.word	0xffffffff


	//   ....[7]....
        /*0058*/ 	.word	0xffffffff


	//   ....[8]....
        /*005c*/ 	.word	0xffffffff


	//   ....[9]....
        /*0060*/ 	.word	0xffffffff


	//   ....[10]....
        /*0064*/ 	.word	0xffffffff


	//   ....[11]....
        /*0068*/ 	.word	0xffffffff


	//   ....[12]....
        /*006c*/ 	.word	0xffffffff


	//   ....[13]....
        /*0070*/ 	.word	0xffffffff


	//   ....[14]....
        /*0074*/ 	.word	0xffffffff


	//   ....[15]....
        /*0078*/ 	.word	0xffffffff


	//   ....[16]....
        /*007c*/ 	.word	0xffffffff


	//   ....[17]....
        /*0080*/ 	.word	0xffffffff


	//   ....[18]....
        /*0084*/ 	.word	0xffffffff


	//   ....[19]....
        /*0088*/ 	.word	0xffffffff


	//   ....[20]....
        /*008c*/ 	.word	0xffffffff


	//   ....[21]....
        /*0090*/ 	.word	0xffffffff


	//   ....[22]....
        /*0094*/ 	.word	0xffffffff


	//   ....[23]....
        /*0098*/ 	.word	0xffffffff


	//   ....[24]....
        /*009c*/ 	.word	0xffffffff


	//   ....[25]....
        /*00a0*/ 	.word	0xffffffff


	//   ....[26]....
        /*00a4*/ 	.word	0xffffffff


	//   ....[27]....
        /*00a8*/ 	.word	0xffffffff


	//   ....[28]....
        /*00ac*/ 	.word	0xffffffff


	//   ....[29]....
        /*00b0*/ 	.word	0xffffffff


	//----- nvinfo : EIATTR_COOP_GROUP_INSTR_OFFSETS
	.align		4
.L_3921:
        /*00b4*/ 	.byte	0x04, 0x28
        /*00b6*/ 	.short	(.L_3923 - .L_3922)


	//   ....[0]....
.L_3922:
        /*00b8*/ 	.word	0x000009a0


	//   ....[1]....
        /*00bc*/ 	.word	0x000009d0


	//   ....[2]....
        /*00c0*/ 	.word	0x000009e0


	//   ....[3]....
        /*00c4*/ 	.word	0x00000a00


	//   ....[4]....
        /*00c8*/ 	.word	0x00000a20


	//   ....[5]....
        /*00cc*/ 	.word	0x00000a30


	//   ....[6]....
        /*00d0*/ 	.word	0x00000a60


	//   ....[7]....
        /*00d4*/ 	.word	0x00000a80


	//   ....[8]....
        /*00d8*/ 	.word	0x00000a90


	//   ....[9]....
        /*00dc*/ 	.word	0x00000ac0


	//   ....[10]....
        /*00e0*/ 	.word	0x00000ae0


	//   ....[11]....
        /*00e4*/ 	.word	0x00000af0


	//   ....[12]....
        /*00e8*/ 	.word	0x00000b20


	//   ....[13]....
        /*00ec*/ 	.word	0x00000b40


	//   ....[14]....
        /*00f0*/ 	.word	0x00000b50


	//   ....[15]....
        /*00f4*/ 	.word	0x00000dd0


	//   ....[16]....
        /*00f8*/ 	.word	0x00000e30


	//   ....[17]....
        /*00fc*/ 	.word	0x00000e90


	//   ....[18]....
        /*0100*/ 	.word	0x00000ef0


	//   ....[19]....
        /*0104*/ 	.word	0x00000f60


	//   ....[20]....
        /*0108*/ 	.word	0x00000fd0


	//   ....[21]....
        /*010c*/ 	.word	0x00001030


	//   ....[22]....
        /*0110*/ 	.word	0x00001090


	//   ....[23]....
        /*0114*/ 	.word	0x000010f0


	//   ....[24]....
        /*0118*/ 	.word	0x00001160


	//   ....[25]....
        /*011c*/ 	.word	0x000011d0


	//   ....[26]....
        /*0120*/ 	.word	0x00001230


	//   ....[27]....
        /*0124*/ 	.word	0x00001290


	//   ....[28]....
        /*0128*/ 	.word	0x000012f0


	//   ....[29]....
        /*012c*/ 	.word	0x00001350


	//----- nvinfo : EIATTR_EXIT_INSTR_OFFSETS
	.align		4
.L_3923:
        /*0130*/ 	.byte	0x04, 0x1c
        /*0132*/ 	.short	(.L_3925 - .L_3924)


	//   ....[0]....
.L_3924:
        /*0134*/ 	.word	0x00000070


	//   ....[1]....
        /*0138*/ 	.word	0x00000d70


	//----- nvinfo : EIATTR_MAX_THREADS
	.align		4
.L_3925:
        /*013c*/ 	.byte	0x04, 0x05
        /*013e*/ 	.short	(.L_3927 - .L_3926)
.L_3926:
        /*0140*/ 	.word	0x00000400
        /*0144*/ 	.word	0x00000001
        /*0148*/ 	.word	0x00000001


	//----- nvinfo : EIATTR_CRS_STACK_SIZE
	.align		4
.L_3927:
        /*014c*/ 	.byte	0x04, 0x1e
        /*014e*/ 	.short	(.L_3929 - .L_3928)
.L_3928:
        /*0150*/ 	.word	0x00000000
.L_3929:


//--------------------- .nv.info._ZN10layer_norm13ln_bwd_kernelINS_13Kernel_traitsI6__halfS2_fS2_fjLj1024ELj1ELj4ELj1ELj16ENS_18Kernel_traits_baseILj1024ES2_S2_fS2_fjLj128EEEEELb1ELb1ELb1ELb1EEEvNS_9BwdParamsE --------------------------
	.section	.nv.info._ZN10layer_norm13ln_bwd_kernelINS_13Kernel_traitsI6__halfS2_fS2_fjLj1024ELj1ELj4ELj1ELj16ENS_18Kernel_traits_baseILj1024ES2_S2_fS2_fjLj128EEEEELb1ELb1ELb1ELb1EEEvNS_9BwdParamsE,"",@"SHT_CUDA_INFO"
	.sectionflags	@""
	.align	4


	//----- nvinfo : EIATTR_CUDA_API_VERSION
	.align		4
        /*0000*/ 	.byte	0x04, 0x37
        /*0002*/ 	.short	(.L_3931 - .L_3930)
.L_3930:
        /*0004*/ 	.word	0x00000082


	//----- nvinfo : EIATTR_SW2861232_WAR
	.align		4
.L_3931:
        /*0008*/ 	.byte	0x01, 0x35
	.zero		2


	//----- nvinfo : EIATTR_PARAM_CBANK
	.align		4
        /*000c*/ 	.byte	0x04, 0x0a
        /*000e*/ 	.short	(.L_3933 - .L_3932)
	.align		4
.L_3932:
        /*0010*/ 	.word	index@(.nv.constant0._ZN10layer_norm13ln_bwd_kernelINS_13Kernel_traitsI6__halfS2_fS2_fjLj1024ELj1ELj4ELj1ELj16ENS_18Kernel_traits_baseILj1024ES2_S2_fS2_fjLj128EEEEELb1ELb1ELb1ELb1EEEvNS_9BwdParamsE)
        /*0014*/ 	.short	0x0160
        /*0016*/ 	.short	0x0128


	//----- nvinfo : EIATTR_CBANK_PARAM_SIZE
	.align		4
.L_3933:
        /*0018*/ 	.byte	0x03, 0x19
        /*001a*/ 	.short	0x0128


	//----- nvinfo : EIATTR_KPARAM_INFO
	.align		4
        /*001c*/ 	.byte	0x04, 0x17
        /*001e*/ 	.short	(.L_3935 - .L_3934)
.L_3934:
        /*0020*/ 	.word	0x00000000
        /*0024*/ 	.short	0x0000
        /*0026*/ 	.short	0x0000
        /*0028*/ 	.byte	0x00, 0xf0, 0xa1, 0x04


	//----- nvinfo : EIATTR_MAXREG_COUNT
	.align		4
.L_3935:
        /*002c*/ 	.byte	0x03, 0x1b
        /*002e*/ 	.short	0x00ff


	//----- nvinfo : EIATTR_NUM_BARRIERS
	.align		4
        /*0030*/ 	.byte	0x02, 0x4c
        /*0032*/ 	.byte	0x01
	.zero		1


	//----- nvinfo : EIATTR_ANNOTATIONS
	.align		4
        /*0034*/ 	.byte	0x04, 0x55
        /*0036*/ 	.short	(.L_3937 - .L_3936)


	//   ....[0]....
.L_3936:
        /* <DEDUP_REMOVED lines=40> */


	//----- nvinfo : EIATTR_MERCURY_ISA_VERSION
	.align		4
.L_3937:
        /*02a8*/ 	.byte	0x03, 0x5f
        /*02aa*/ 	.short	0x0000


	//----- nvinfo : EIATTR_COOP_GROUP_MASK_REGIDS
	.align		4
        /*02ac*/ 	.byte	0x04, 0x29
        /*02ae*/ 	.short	(.L_3939 - .L_3938)


	//   ....[0]....
.L_3938:
        /*02b0*/ 	.word	0xffffffff


	//   ....[1]....
        /*02b4*/ 	.word	0xffffffff


	//   ....[2]....
        /*02b8*/ 	.word	0xffffffff


	//   ....[3]....
        /*02bc*/ 	.word	0xffffffff


	//   ....[4]....
        /*02c0*/ 	.word	0xffffffff


	//   ....[5]....
        /*02c4*/ 	.word	0xffffffff


	//   ....[6]....
        /*02c8*/ 	.word	0xffffffff


	//   ....[7]....
        /*02cc*/ 	.word	0xffffffff


	//   ....[8]....
        /*02d0*/ 	.word	0xffffffff


	//   ....[9]....
        /*02d4*/ 	.word	0xffffffff


	//   ....[10]....
        /*02d8*/ 	.word	0xffffffff


	//   ....[11]....
        /*02dc*/ 	.word	0xffffffff


	//   ....[12]....
        /*02e0*/ 	.word	0xffffffff


	//   ....[13]....
        /*02e4*/ 	.word	0xffffffff


	//   ....[14]....
        /*02e8*/ 	.word	0xffffffff


	//   ....[15]....
        /*02ec*/ 	.word	0xffffffff


	//   ....[16]....
        /*02f0*/ 	.word	0xffffffff


	//   ....[17]....
        /*02f4*/ 	.word	0xffffffff


	//   ....[18]....
        /*02f8*/ 	.word	0xffffffff


	//   ....[19]....
        /*02fc*/ 	.word	0xffffffff


	//----- nvinfo : EIATTR_COOP_GROUP_INSTR_OFFSETS
	.align		4
.L_3939:
        /*0300*/ 	.byte	0x04, 0x28
        /*0302*/ 	.short	(.L_3941 - .L_3940)


	//   ....[0]....
.L_3940:
        /*0304*/ 	.word	0x00002660


	//   ....[1]....
        /*0308*/ 	.word	0x00002680


	//   ....[2]....
        /*030c*/ 	.word	0x000026b0


	//   ....[3]....
        /*0310*/ 	.word	0x000026d0


	//   ....[4]....
        /*0314*/ 	.word	0x000026f0


	//   ....[5]....
        /*0318*/ 	.word	0x00002710


	//   ....[6]....
        /*031c*/ 	.word	0x00002730


	//   ....[7]....
        /*0320*/ 	.word	0x00002750


	//   ....[8]....
        /*0324*/ 	.word	0x00002760


	//   ....[9]....
        /*0328*/ 	.word	0x00002780


	//   ....[10]....
        /*032c*/ 	.word	0x00007b60


	//   ....[11]....
        /*0330*/ 	.word	0x00007be0


	//   ....[12]....
        /*0334*/ 	.word	0x00007c60


	//   ....[13]....
        /*0338*/ 	.word	0x00007cd0


	//   ....[14]....
        /*033c*/ 	.word	0x00007d50


	//   ....[15]....
        /*0340*/ 	.word	0x00007dc0


	//   ....[16]....
        /*0344*/ 	.word	0x00007e40


	//   ....[17]....
        /*0348*/ 	.word	0x00007eb0


	//   ....[18]....
        /*034c*/ 	.word	0x00007f30


	//   ....[19]....
        /*0350*/ 	.word	0x00007fa0


	//----- nvinfo : EIATTR_EXIT_INSTR_OFFSETS
	.align		4
.L_3941:
        /*0354*/ 	.byte	0x04, 0x1c
        /*0356*/ 	.short	(.L_3943 - .L_3942)


	//   ....[0]....
.L_3942:
        /*0358*/ 	.word	0x00007b00


	//----- nvinfo : EIATTR_MAX_THREADS
	.align		4
.L_3943:
        /*035c*/ 	.byte	0x04, 0x05
        /*035e*/ 	.short	(.L_3945 - .L_3944)
.L_3944:
        /*0360*/ 	.word	0x00000080
        /*0364*/ 	.word	0x00000001
        /*0368*/ 	.word	0x00000001


	//----- nvinfo : EIATTR_CRS_STACK_SIZE
	.align		4
.L_3945:
        /*036c*/ 	.byte	0x04, 0x1e
        /*036e*/ 	.short	(.L_3947 - .L_3946)
.L_3946:
        /*0370*/ 	.word	0x00000000
.L_3947:


//--------------------- .nv.info._ZN10layer_norm13ln_bwd_kernelINS_13Kernel_traitsIf6__halffS2_fjLj1024ELj1ELj4ELj1ELj16ENS_18Kernel_traits_baseILj1024EfS2_fS2_fjLj128EEEEELb0ELb0ELb0ELb0EEEvNS_9BwdParamsE --------------------------
	.section	.nv.info._ZN10layer_norm13ln_bwd_kernelINS_13Kernel_traitsIf6__halffS2_fjLj1024ELj1ELj4ELj1ELj16ENS_18Kernel_traits_baseILj1024EfS2_fS2_fjLj128EEEEELb0ELb0ELb0ELb0EEEvNS_9BwdParamsE,"",@"SHT_CUDA_INFO"
	.sectionflags	@""
	.align	4


	//----- nvinfo : EIATTR_CUDA_API_VERSION
	.align		4
        /*0000*/ 	.byte	0x04, 0x37
        /*0002*/ 	.short	(.L_3949 - .L_3948)
.L_3948:
        /*0004*/ 	.word	0x00000082


	//----- nvinfo : EIATTR_SW2861232_WAR
	.align		4
.L_3949:
        /*0008*/ 	.byte	0x01, 0x35
	.zero		2


	//----- nvinfo : EIATTR_PARAM_CBANK
	.align		4
        /*000c*/ 	.byte	0x04, 0x0a
        /*000e*/ 	.short	(.L_3951 - .L_3950)
	.align		4
.L_3950:
        /*0010*/ 	.word	index@(.nv.constant0._ZN10layer_norm13ln_bwd_kernelINS_13Kernel_traitsIf6__halffS2_fjLj1024ELj1ELj4ELj1ELj16ENS_18Kernel_traits_baseILj1024EfS2_fS2_fjLj128EEEEELb0ELb0ELb0ELb0EEEvNS_9BwdParamsE)
        /*0014*/ 	.short	0x0160
        /*0016*/ 	.short	0x0128


	//----- nvinfo : EIATTR_CBANK_PARAM_SIZE
	.align		4
.L_3951:
        /*0018*/ 	.byte	0x03, 0x19
        /*001a*/ 	.short	0x0128


	//----- nvinfo : EIATTR_KPARAM_INFO
	.align		4
        /*001c*/ 	.byte	0x04, 0x17
        /*001e*/ 	.short	(.L_3953 - .L_3952)
.L_3952:
        /*0020*/ 	.word	0x00000000
        /*0024*/ 	.short	0x0000
        /*0026*/ 	.short	0x0000
        /*0028*/ 	.byte	0x00, 0xf0, 0xa1, 0x04


	//----- nvinfo : EIATTR_MAXREG_COUNT
	.align		4
.L_3953:
        /*002c*/ 	.byte	0x03, 0x1b
        /*002e*/ 	.short	0x00ff


	//----- nvinfo : EIATTR_NUM_BARRIERS
	.align		4
        /*0030*/ 	.byte	0x02, 0x4c
        /*0032*/ 	.byte	0x01
	.zero		1


	//----- nvinfo : EIATTR_MERCURY_ISA_VERSION
	.align		4
        /*0034*/ 	.byte	0x03, 0x5f
        /*0036*/ 	.short	0x0000


	//----- nvinfo : EIATTR_COOP_GROUP_MASK_REGIDS
	.align		4
        /*0038*/ 	.byte	0x04, 0x29
        /*003a*/ 	.short	(.L_3955 - .L_3954)


	//   ....[0]....
.L_3954:
        /*003c*/ 	.word	0xffffffff


	//   ....[1]....
        /*0040*/ 	.word	0xffffffff


	//   ....[2]....
        /*0044*/ 	.word	0xffffffff


	//   ....[3]....
        /*0048*/ 	.word	0xffffffff


	//   ....[4]....
        /*004c*/ 	.word	0xffffffff


	//   ....[5]....
        /*0050*/ 	.word	0xffffffff


	//   ....[6]....
        /*0054*/ 	.word	0xffffffff


	//   ....[7]....
        /*0058*/ 	.word	0xffffffff


	//   ....[8]....
        /*005c*/ 	.word	0xffffffff


	//   ....[9]....
        /*0060*/ 	.word	0xffffffff


	//   ....[10]....
        /*0064*/ 	.word	0xffffffff


	//   ....[11]....
        /*0068*/ 	.word	0xffffffff


	//   ....[12]....
        /*006c*/ 	.word	0xffffffff


	//   ....[13]....
        /*0070*/ 	.word	0xffffffff


	//   ....[14]....
        /*0074*/ 	.word	0xffffffff


	//   ....[15]....
        /*0078*/ 	.word	0xffffffff


	//   ....[16]....
        /*007c*/ 	.word	0xffffffff


	//   ....[17]....
        /*0080*/ 	.word	0xffffffff


	//   ....[18]....
        /*0084*/ 	.word	0xffffffff


	//   ....[19]....
        /*0088*/ 	.word	0xffffffff


	//----- nvinfo : EIATTR_COOP_GROUP_INSTR_OFFSETS
	.align		4
.L_3955:
        /*008c*/ 	.byte	0x04, 0x28
        /*008e*/ 	.short	(.L_3957 - .L_3956)


	//   ....[0]....
.L_3956:
        /*0090*/ 	.word	0x00001a30


	//   ....[1]....
        /*0094*/ 	.word	0x00001a50


	//   ....[2]....
        /*0098*/ 	.word	0x00001a70


	//   ....[3]....
        /*009c*/ 	.word	0x00001a90


	//   ....[4]....
        /*00a0*/ 	.word	0x00001ab0


	//   ....[5]....
        /*00a4*/ 	.word	0x00001ad0


	//   ....[6]....
        /*00a8*/ 	.word	0x00001af0


	//   ....[7]....
        /*00ac*/ 	.word	0x00001b10


	//   ....[8]....
        /*00b0*/ 	.word	0x00001b30


	//   ....[9]....
        /*00b4*/ 	.word	0x00001b50


	//   ....[10]....
        /*00b8*/ 	.word	0x00003cc0


	//   ....[11]....
        /*00bc*/ 	.word	0x00003d40


	//   ....[12]....
        /*00c0*/ 	.word	0x00003dc0


	//   ....[13]....
        /*00c4*/ 	.word	0x00003e30


	//   ....[14]....
        /*00c8*/ 	.word	0x00003eb0


	//   ....[15]....
        /*00cc*/ 	.word	0x00003f20


	//   ....[16]....
        /*00d0*/ 	.word	0x00003fa0


	//   ....[17]....
        /*00d4*/ 	.word	0x00004010


	//   ....[18]....
        /*00d8*/ 	.word	0x00004090


	//   ....[19]....
        /*00dc*/ 	.word	0x00004100


	//----- nvinfo : EIATTR_EXIT_INSTR_OFFSETS
	.align		4
.L_3957:
        /*00e0*/ 	.byte	0x04, 0x1c
        /*00e2*/ 	.short	(.L_3959 - .L_3958)


	//   ....[0]....
.L_3958:
        /*00e4*/ 	.word	0x00003c30


	//   ....[1]....
        /*00e8*/ 	.word	0x00003c60


	//----- nvinfo : EIATTR_MAX_THREADS
	.align		4
.L_3959:
        /*00ec*/ 	.byte	0x04, 0x05
        /*00ee*/ 	.short	(.L_3961 - .L_3960)
.L_3960:
        /*00f0*/ 	.word	0x00000080
        /*00f4*/ 	.word	0x00000001
        /*00f8*/ 	.word	0x00000001


	//----- nvinfo : EIATTR_CRS_STACK_SIZE
	.align		4
.L_3961:
        /*00fc*/ 	.byte	0x04, 0x1e
        /*00fe*/ 	.short	(.L_3963 - .L_3962)
.L_3962:
        /*0100*/ 	.word	0x00000000
.L_3963:


//--------------------- .nv.info._ZN10layer_norm13ln_bwd_kernelINS_13Kernel_traitsIf6__halffS2_fjLj1024ELj1ELj4ELj1ELj16ENS_18Kernel_traits_baseILj1024EfS2_fS2_fjLj128EEEEELb0ELb0ELb0ELb1EEEvNS_9BwdParamsE --------------------------
	.section	.nv.info._ZN10layer_norm13ln_bwd_kernelINS_13Kernel_traitsIf6__halffS2_fjLj1024ELj1ELj4ELj1ELj16ENS_18Kernel_traits_baseILj1024EfS2_fS2_fjLj128EEEEELb0ELb0ELb0ELb1EEEvNS_9BwdParamsE,"",@"SHT_CUDA_INFO"
	.sectionflags	@""
	.align	4


	//----- nvinfo : EIATTR_CUDA_API_VERSION
	.align		4
        /*0000*/ 	.byte	0x04, 0x37
        /*0002*/ 	.short	(.L_3965 - .L_3964)
.L_3964:
        /*0004*/ 	.word	0x00000082


	//----- nvinfo : EIATTR_SW2861232_WAR
	.align		4
.L_3965:
        /*0008*/ 	.byte	0x01, 0x35
	.zero		2


	//----- nvinfo : EIATTR_PARAM_CBANK
	.align		4
        /*000c*/ 	.byte	0x04, 0x0a
        /*000e*/ 	.short	(.L_3967 - .L_3966)
	.align		4
.L_3966:
        /*0010*/ 	.word	index@(.nv.constant0._ZN10layer_norm13ln_bwd_kernelINS_13Kernel_traitsIf6__halffS2_fjLj1024ELj1ELj4ELj1ELj16ENS_18Kernel_traits_baseILj1024EfS2_fS2_fjLj128EEEEELb0ELb0ELb0ELb1EEEvNS_9BwdParamsE)
        /*0014*/ 	.short	0x0160
        /*0016*/ 	.short	0x0128


	//----- nvinfo : EIATTR_CBANK_PARAM_SIZE
	.align		4
.L_3967:
        /*0018*/ 	.byte	0x03, 0x19
        /*001a*/ 	.short	0x0128


	//----- nvinfo : EIATTR_KPARAM_INFO
	.align		4
        /*001c*/ 	.byte	0x04, 0x17
        /*001e*/ 	.short	(.L_3969 - .L_3968)
.L_3968:
        /*0020*/ 	.word	0x00000000
        /*0024*/ 	.short	0x0000
        /*0026*/ 	.short	0x0000
        /*0028*/ 	.byte	0x00, 0xf0, 0xa1, 0x04


	//----- nvinfo : EIATTR_MAXREG_COUNT
	.align		4
.L_3969:
        /*002c*/ 	.byte	0x03, 0x1b
        /*002e*/ 	.short	0x00ff


	//----- nvinfo : EIATTR_NUM_BARRIERS
	.align		4
        /*0030*/ 	.byte	0x02, 0x4c
        /*0032*/ 	.byte	0x01
	.zero		1


	//----- nvinfo : EIATTR_MERCURY_ISA_VERSION
	.align		4
        /*0034*/ 	.byte	0x03, 0x5f
        /*0036*/ 	.short	0x0000


	//----- nvinfo : EIATTR_COOP_GROUP_MASK_REGIDS
	.align		4
        /*0038*/ 	.byte	0x04, 0x29
        /*003a*/ 	.short	(.L_3971 - .L_3970)


	//   ....[0]....
.L_3970:
        /*003c*/ 	.word	0xffffffff


	//   ....[1]....
        /*0040*/ 	.word	0xffffffff


	//   ....[2]....
        /*0044*/ 	.word	0xffffffff


	//   ....[3]....
        /*0048*/ 	.word	0xffffffff


	//   ....[4]....
        /*004c*/ 	.word	0xffffffff


	//   ....[5]....
        /*0050*/ 	.word	0xffffffff


	//   ....[6]....
        /*0054*/ 	.word	0xffffffff


	//   ....[7]....
        /*0058*/ 	.word	0xffffffff


	//   ....[8]....
        /*005c*/ 	.word	0xffffffff


	//   ....[9]....
        /*0060*/ 	.word	0xffffffff


	//   ....[10]....
        /*0064*/ 	.word	0xffffffff


	//   ....[11]....
        /*0068*/ 	.word	0xffffffff


	//   ....[12]....
        /*006c*/ 	.word	0xffffffff


	//   ....[13]....
        /*0070*/ 	.word	0xffffffff


	//   ....[14]....
        /*0074*/ 	.word	0xffffffff


	//   ....[15]....
        /*0078*/ 	.word	0xffffffff


	//   ....[16]....
        /*007c*/ 	.word	0xffffffff


	//   ....[17]....
        /*0080*/ 	.word	0xffffffff


	//   ....[18]....
        /*0084*/ 	.word	0xffffffff


	//   ....[19]....
        /*0088*/ 	.word	0xffffffff


	//----- nvinfo : EIATTR_COOP_GROUP_INSTR_OFFSETS
	.align		4
.L_3971:
        /*008c*/ 	.byte	0x04, 0x28
        /*008e*/ 	.short	(.L_3973 - .L_3972)


	//   ....[0]....
.L_3972:
        /*0090*/ 	.word	0x00001960


	//   ....[1]....
        /*0094*/ 	.word	0x00001980


	//   ....[2]....
        /*0098*/ 	.word	0x000019a0


	//   ....[3]....
        /*009c*/ 	.word	0x000019c0


	//   ....[4]....
        /*00a0*/ 	.word	0x000019e0


	//   ....[5]....
        /*00a4*/ 	.word	0x00001a00


	//   ....[6]....
        /*00a8*/ 	.word	0x00001a20


	//   ....[7]....
        /*00ac*/ 	.word	0x00001a40


	//   ....[8]....
        /*00b0*/ 	.word	0x00001a60


	//   ....[9]....
        /*00b4*/ 	.word	0x00001a80


	//   ....[10]....
        /*00b8*/ 	.word	0x00003840


	//   ....[11]....
        /*00bc*/ 	.word	0x000038c0


	//   ....[12]....
        /*00c0*/ 	.word	0x00003940


	//   ....[13]....
        /*00c4*/ 	.word	0x000039b0


	//   ....[14]....
        /*00c8*/ 	.word	0x00003a30


	//   ....[15]....
        /*00cc*/ 	.word	0x00003aa0


	//   ....[16]....
        /*00d0*/ 	.word	0x00003b20


	//   ....[17]....
        /*00d4*/ 	.word	0x00003b90


	//   ....[18]....
        /*00d8*/ 	.word	0x00003c10


	//   ....[19]....
        /*00dc*/ 	.word	0x00003c80


	//----- nvinfo : EIATTR_EXIT_INSTR_OFFSETS
	.align		4
.L_3973:
        /*00e0*/ 	.byte	0x04, 0x1c
        /*00e2*/ 	.short	(.L_3975 - .L_3974)


	//   ....[0]....
.L_3974:
        /*00e4*/ 	.word	0x000037e0


	//----- nvinfo : EIATTR_MAX_THREADS
	.align		4
.L_3975:
        /*00e8*/ 	.byte	0x04, 0x05
        /*00ea*/ 	.short	(.L_3977 - .L_3976)
.L_3976:
        /*00ec*/ 	.word	0x00000080
        /*00f0*/ 	.word	0x00000001
        /*00f4*/ 	.word	0x00000001


	//----- nvinfo : EIATTR_CRS_STACK_SIZE
	.align		4
.L_3977:
        /*00f8*/ 	.byte	0x04, 0x1e
        /*00fa*/ 	.short	(.L_3979 - .L_3978)
.L_3978:
        /*00fc*/ 	.word	0x00000000
.L_3979:


//--------------------- .nv.info._ZN10layer_norm13ln_bwd_kernelINS_13Kernel_traitsIf6__halffS2_fjLj1024ELj1ELj4ELj1ELj16ENS_18Kernel_traits_baseILj1024EfS2_fS2_fjLj128EEEEELb0ELb0ELb1ELb0EEEvNS_9BwdParamsE --------------------------
	.section	.nv.info._ZN10layer_norm13ln_bwd_kernelINS_13Kernel_traitsIf6__halffS2_fjLj1024ELj1ELj4ELj1ELj16ENS_18Kernel_traits_baseILj1024EfS2_fS2_fjLj128EEEEELb0ELb0ELb1ELb0EEEvNS_9BwdParamsE,"",@"SHT_CUDA_INFO"
	.sectionflags	@""
	.align	4


	//----- nvinfo : EIATTR_CUDA_API_VERSION
	.align		4
        /*0000*/ 	.byte	0x04, 0x37
        /*0002*/ 	.short	(.L_3981 - .L_3980)
.L_3980:
        /*0004*/ 	.word	0x00000082


	//----- nvinfo : EIATTR_SW2861232_WAR
	.align		4
.L_3981:
        /*0008*/ 	.byte	0x01, 0x35
	.zero		2


	//----- nvinfo : EIATTR_PARAM_CBANK
	.align		4
        /*000c*/ 	.byte	0x04, 0x0a
        /*000e*/ 	.short	(.L_3983 - .L_3982)
	.align		4
.L_3982:
        /*0010*/ 	.word	index@(.nv.constant0._ZN10layer_norm13ln_bwd_kernelINS_13Kernel_traitsIf6__halffS2_fjLj1024ELj1ELj4ELj1ELj16ENS_18Kernel_traits_baseILj1024EfS2_fS2_fjLj128EEEEELb0ELb0ELb1ELb0EEEvNS_9BwdParamsE)
        /*0014*/ 	.short	0x0160
        /*0016*/ 	.short	0x0128


	//----- nvinfo : EIATTR_CBANK_PARAM_SIZE
	.align		4
.L_3983:
        /*0018*/ 	.byte	0x03, 0x19
        /*001a*/ 	.short	0x0128


	//----- nvinfo : EIATTR_KPARAM_INFO
	.align		4
        /*001c*/ 	.byte	0x04, 0x17
        /*001e*/ 	.short	(.L_3985 - .L_3984)
.L_3984:
        /*0020*/ 	.word	0x00000000
        /*0024*/ 	.short	0x0000
        /*0026*/ 	.short	0x0000
        /*0028*/ 	.byte	0x00, 0xf0, 0xa1, 0x04


	//----- nvinfo : EIATTR_MAXREG_COUNT
	.align		4
.L_3985:
        /*002c*/ 	.byte	0x03, 0x1b
        /*002e*/ 	.short	0x00ff


	//----- nvinfo : EIATTR_NUM_BARRIERS
	.align		4
        /*0030*/ 	.byte	0x02, 0x4c
        /*0032*/ 	.byte	0x01
	.zero		1


	//----- nvinfo : EIATTR_MERCURY_ISA_VERSION
	.align		4
        /*0034*/ 	.byte	0x03, 0x5f
        /*0036*/ 	.short	0x0000


	//----- nvinfo : EIATTR_COOP_GROUP_MASK_REGIDS
	.align		4
        /*0038*/ 	.byte	0x04, 0x29
        /*003a*/ 	.short	(.L_3987 - .L_3986)


	//   ....[0]....
.L_3986:
        /*003c*/ 	.word	0xffffffff


	//   ....[1]....
        /*0040*/ 	.word	0xffffffff


	//   ....[2]....
        /*0044*/ 	.word	0xffffffff


	//   ....[3]....
        /*0048*/ 	.word	0xffffffff


	//   ....[4]....
        /*004c*/ 	.word	0xffffffff


	//   ....[5]....
        /*0050*/ 	.word	0xffffffff


	//   ....[6]....
        /*0054*/ 	.word	0xffffffff


	//   ....[7]....
        /*0058*/ 	.word	0xffffffff


	//   ....[8]....
        /*005c*/ 	.word	0xffffffff


	//   ....[9]....
        /*0060*/ 	.word	0xffffffff


	//   ....[10]....
        /*0064*/ 	.word	0xffffffff


	//   ....[11]....
        /*0068*/ 	.word	0xffffffff


	//   ....[12]....
        /*006c*/ 	.word	0xffffffff


	//   ....[13]....
        /*0070*/ 	.word	0xffffffff


	//   ....[14]....
        /*0074*/ 	.word	0xffffffff


	//   ....[15]....
        /*0078*/ 	.word	0xffffffff


	//   ....[16]....
        /*007c*/ 	.word	0xffffffff


	//   ....[17]....
        /*0080*/ 	.word	0xffffffff


	//   ....[18]....
        /*0084*/ 	.word	0xffffffff


	//   ....[19]....
        /*0088*/ 	.word	0xffffffff


	//----- nvinfo : EIATTR_COOP_GROUP_INSTR_OFFSETS
	.align		4
.L_3987:
        /*008c*/ 	.byte	0x04, 0x28
        /*008e*/ 	.short	(.L_3989 - .L_3988)


	//   ....[0]....
.L_3988:
        /*0090*/ 	.word	0x00001cd0


	//   ....[1]....
        /*0094*/ 	.word	0x00001cf0


	//   ....[2]....
        /*0098*/ 	.word	0x00001d10


	//   ....[3]....
        /*009c*/ 	.word	0x00001d30


	//   ....[4]....
        /*00a0*/ 	.word	0x00001d50


	//   ....[5]....
        /*00a4*/ 	.word	0x00001d70


	//   ....[6]....
        /*00a8*/ 	.word	0x00001d90


	//   ....[7]....
        /*00ac*/ 	.word	0x00001db0


	//   ....[8]....
        /*00b0*/ 	.word	0x00001dd0


	//   ....[9]....
        /*00b4*/ 	.word	0x00001df0


	//   ....[10]....
        /*00b8*/ 	.word	0x00005330


	//   ....[11]....
        /*00bc*/ 	.word	0x000053b0


	//   ....[12]....
        /*00c0*/ 	.word	0x00005430


	//   ....[13]....
        /*00c4*/ 	.word	0x000054a0


	//   ....[14]....
        /*00c8*/ 	.word	0x00005520


	//   ....[15]....
        /*00cc*/ 	.word	0x00005590


	//   ....[16]....
        /*00d0*/ 	.word	0x00005610


	//   ....[17]....
        /*00d4*/ 	.word	0x00005680


	//   ....[18]....
        /*00d8*/ 	.word	0x00005700


	//   ....[19]....
        /*00dc*/ 	.word	0x00005770


	//----- nvinfo : EIATTR_EXIT_INSTR_OFFSETS
	.align		4
.L_3989:
        /*00e0*/ 	.byte	0x04, 0x1c
        /*00e2*/ 	.short	(.L_3991 - .L_3990)


	//   ....[0]....
.L_3990:
        /*00e4*/ 	.word	0x000052a0


	//   ....[1]....
        /*00e8*/ 	.word	0x000052d0


	//----- nvinfo : EIATTR_MAX_THREADS
	.align		4
.L_3991:
        /*00ec*/ 	.byte	0x04, 0x05
        /*00ee*/ 	.short	(.L_3993 - .L_3992)
.L_3992:
        /*00f0*/ 	.word	0x00000080
        /*00f4*/ 	.word	0x00000001
        /*00f8*/ 	.word	0x00000001


	//----- nvinfo : EIATTR_CRS_STACK_SIZE
	.align		4
.L_3993:
        /*00fc*/ 	.byte	0x04, 0x1e
        /*00fe*/ 	.short	(.L_3995 - .L_3994)
.L_3994:
        /*0100*/ 	.word	0x00000000
.L_3995:


//--------------------- .nv.info._ZN10layer_norm13ln_bwd_kernelINS_13Kernel_traitsIf6__halffS2_fjLj1024ELj1ELj4ELj1ELj16ENS_18Kernel_traits_baseILj1024EfS2_fS2_fjLj128EEEEELb0ELb0ELb1ELb1EEEvNS_9BwdParamsE --------------------------
	.section	.nv.info._ZN10layer_norm13ln_bwd_kernelINS_13Kernel_traitsIf6__halffS2_fjLj1024ELj1ELj4ELj1ELj16ENS_18Kernel_traits_baseILj1024EfS2_fS2_fjLj128EEEEELb0ELb0ELb1ELb1EEEvNS_9BwdParamsE,"",@"SHT_CUDA_INFO"
	.sectionflags	@""
	.align	4


	//----- nvinfo : EIATTR_CUDA_API_VERSION
	.align		4
        /*0000*/ 	.byte	0x04, 0x37
        /*0002*/ 	.short	(.L_3997 - .L_3996)
.L_3996:
        /*0004*/ 	.word	0x00000082


	//----- nvinfo : EIATTR_SW2861232_WAR
	.align		4
.L_3997:
        /*0008*/ 	.byte	0x01, 0x35
	.zero		2


	//----- nvinfo : EIATTR_PARAM_CBANK
	.align		4
        /*000c*/ 	.byte	0x04, 0x0a
        /*000e*/ 	.short	(.L_3999 - .L_3998)
	.align		4
.L_3998:
        /*0010*/ 	.word	index@(.nv.constant0._ZN10layer_norm13ln_bwd_kernelINS_13Kernel_traitsIf6__halffS2_fjLj1024ELj1ELj4ELj1ELj16ENS_18Kernel_traits_baseILj1024EfS2_fS2_fjLj128EEEEELb0ELb0ELb1ELb1EEEvNS_9BwdParamsE)
        /*0014*/ 	.short	0x0160
        /*0016*/ 	.short	0x0128


	//----- nvinfo : EIATTR_CBANK_PARAM_SIZE
	.align		4
.L_3999:
        /*0018*/ 	.byte	0x03, 0x19
        /*001a*/ 	.short	0x0128


	//----- nvinfo : EIATTR_KPARAM_INFO
	.align		4
        /*001c*/ 	.byte	0x04, 0x17
        /*001e*/ 	.short	(.L_4001 - .L_4000)
.L_4000:
        /*0020*/ 	.word	0x00000000
        /*0024*/ 	.short	0x0000
        /*0026*/ 	.short	0x0000
        /*0028*/ 	.byte	0x00, 0xf0, 0xa1, 0x04


	//----- nvinfo : EIATTR_MAXREG_COUNT
	.align		4
.L_4001:
        /*002c*/ 	.byte	0x03, 0x1b
        /*002e*/ 	.short	0x00ff


	//----- nvinfo : EIATTR_NUM_BARRIERS
	.align		4
        /*0030*/ 	.byte	0x02, 0x4c
        /*0032*/ 	.byte	0x01
	.zero		1


	//----- nvinfo : EIATTR_MERCURY_ISA_VERSION
	.align		4
        /*0034*/ 	.byte	0x03, 0x5f
        /*0036*/ 	.short	0x0000


	//----- nvinfo : EIATTR_COOP_GROUP_MASK_REGIDS
	.align		4
        /*0038*/ 	.byte	0x04, 0x29
        /*003a*/ 	.short	(.L_4003 - .L_4002)


	//   ....[0]....
.L_4002:
        /*003c*/ 	.word	0xffffffff


	//   ....[1]....
        /*0040*/ 	.word	0xffffffff


	//   ....[2]....
        /*0044*/ 	.word	0xffffffff


	//   ....[3]....
        /*0048*/ 	.word	0xffffffff


	//   ....[4]....
        /*004c*/ 	.word	0xffffffff


	//   ....[5]....
        /*0050*/ 	.word	0xffffffff


	//   ....[6]....
        /*0054*/ 	.word	0xffffffff


	//   ....[7]....
        /*0058*/ 	.word	0xffffffff


	//   ....[8]....
        /*005c*/ 	.word	0xffffffff


	//   ....[9]....
        /*0060*/ 	.word	0xffffffff


	//   ....[10]....
        /*0064*/ 	.word	0xffffffff


	//   ....[11]....
        /*0068*/ 	.word	0xffffffff


	//   ....[12]....
        /*006c*/ 	.word	0xffffffff


	//   ....[13]....
        /*0070*/ 	.word	0xffffffff


	//   ....[14]....
        /*0074*/ 	.word	0xffffffff


	//   ....[15]....
        /*0078*/ 	.word	0xffffffff


	//   ....[16]....
        /*007c*/ 	.word	0xffffffff


	//   ....[17]....
        /*0080*/ 	.word	0xffffffff


	//   ....[18]....
        /*0084*/ 	.word	0xffffffff


	//   ....[19]....
        /*0088*/ 	.word	0xffffffff


	//----- nvinfo : EIATTR_COOP_GROUP_INSTR_OFFSETS
	.align		4
.L_4003:
        /*008c*/ 	.byte	0x04, 0x28
        /*008e*/ 	.short	(.L_4005 - .L_4004)


	//   ....[0]....
.L_4004:
        /*0090*/ 	.word	0x00001a90


	//   ....[1]....
        /*0094*/ 	.word	0x00001ab0


	//   ....[2]....
        /*0098*/ 	.word	0x00001ad0


	//   ....[3]....
        /*009c*/ 	.word	0x00001af0


	//   ....[4]....
        /*00a0*/ 	.word	0x00001b10


	//   ....[5]....
        /*00a4*/ 	.word	0x00001b30


	//   ....[6]....
        /*00a8*/ 	.word	0x00001b50


	//   ....[7]....
        /*00ac*/ 	.word	0x00001b70


	//   ....[8]....
        /*00b0*/ 	.word	0x00001b90


	//   ....[9]....
        /*00b4*/ 	.word	0x00001bb0


	//   ....[10]....
        /*00b8*/ 	.word	0x00004ac0


	//   ....[11]....
        /*00bc*/ 	.word	0x00004b40


	//   ....[12]....
        /*00c0*/ 	.word	0x00004bc0


	//   ....[13]....
        /*00c4*/ 	.word	0x00004c30


	//   ....[14]....
        /*00c8*/ 	.word	0x00004cb0


	//   ....[15]....
        /*00cc*/ 	.word	0x00004d20


	//   ....[16]....
        /*00d0*/ 	.word	0x00004da0


	//   ....[17]....
        /*00d4*/ 	.word	0x00004e10


	//   ....[18]....
        /*00d8*/ 	.word	0x00004e90


	//   ....[19]....
        /*00dc*/ 	.word	0x00004f00


	//----- nvinfo : EIATTR_EXIT_INSTR_OFFSETS
	.align		4
.L_4005:
        /*00e0*/ 	.byte	0x04, 0x1c
        /*00e2*/ 	.short	(.L_4007 - .L_4006)


	//   ....[0]....
.L_4006:
        /*00e4*/ 	.word	0x00004a60


	//----- nvinfo : EIATTR_MAX_THREADS
	.align		4
.L_4007:
        /*00e8*/ 	.byte	0x04, 0x05
        /*00ea*/ 	.short	(.L_4009 - .L_4008)
.L_4008:
        /*00ec*/ 	.word	0x00000080
        /*00f0*/ 	.word	0x00000001
        /*00f4*/ 	.word	0x00000001


	//----- nvinfo : EIATTR_CRS_STACK_SIZE
	.align		4
.L_4009:
        /*00f8*/ 	.byte	0x04, 0x1e
        /*00fa*/ 	.short	(.L_4011 - .L_4010)
.L_4010:
        /*00fc*/ 	.word	0x00000000
.L_4011:


//--------------------- .nv.info._ZN10layer_norm13ln_bwd_kernelINS_13Kernel_traitsIf6__halffS2_fjLj1024ELj1ELj4ELj1ELj16ENS_18Kernel_traits_baseILj1024EfS2_fS2_fjLj128EEEEELb0ELb1ELb0ELb0EEEvNS_9BwdParamsE --------------------------
	.section	.nv.info._ZN10layer_norm13ln_bwd_kernelINS_13Kernel_traitsIf6__halffS2_fjLj1024ELj1ELj4ELj1ELj16ENS_18Kernel_traits_baseILj1024EfS2_fS2_fjLj128EEEEELb0ELb1ELb0ELb0EEEvNS_9BwdParamsE,"",@"SHT_CUDA_INFO"
	.sectionflags	@""
	.align	4


	//----- nvinfo : EIATTR_CUDA_API_VERSION
	.align		4
        /*0000*/ 	.byte	0x04, 0x37
        /*0002*/ 	.short	(.L_4013 - .L_4012)
.L_4012:
        /*0004*/ 	.word	0x00000082


	//----- nvinfo : EIATTR_SW2861232_WAR
	.align		4
.L_4013:
        /*0008*/ 	.byte	0x01, 0x35
	.zero		2


	//----- nvinfo : EIATTR_PARAM_CBANK
	.align		4
        /*000c*/ 	.byte	0x04, 0x0a
        /*000e*/ 	.short	(.L_4015 - .L_4014)
	.align		4
.L_4014:
        /*0010*/ 	.word	index@(.nv.constant0._ZN10layer_norm13ln_bwd_kernelINS_13Kernel_traitsIf6__halffS2_fjLj1024ELj1ELj4ELj1ELj16ENS_18Kernel_traits_baseILj1024EfS2_fS2_fjLj128EEEEELb0ELb1ELb0ELb0EEEvNS_9BwdParamsE)
        /*0014*/ 	.short	0x0160
        /*0016*/ 	.short	0x0128


	//----- nvinfo : EIATTR_CBANK_PARAM_SIZE
	.align		4
.L_4015:
        /*0018*/ 	.byte	0x03, 0x19
        /*001a*/ 	.short	0x0128


	//----- nvinfo : EIATTR_KPARAM_INFO
	.align		4
        /*001c*/ 	.byte	0x04, 0x17
        /*001e*/ 	.short	(.L_4017 - .L_4016)
.L_4016:
        /*0020*/ 	.word	0x00000000
        /*0024*/ 	.short	0x0000
        /*0026*/ 	.short	0x0000
        /*0028*/ 	.byte	0x00, 0xf0, 0xa1, 0x04


	//----- nvinfo : EIATTR_MAXREG_COUNT
	.align		4
.L_4017:
        /*002c*/ 	.byte	0x03, 0x1b
        /*002e*/ 	.short	0x00ff


	//----- nvinfo : EIATTR_NUM_BARRIERS
	.align		4
        /*0030*/ 	.byte	0x02, 0x4c
        /*0032*/ 	.byte	0x01
	.zero		1


	//----- nvinfo : EIATTR_ANNOTATIONS
	.align		4
        /*0034*/ 	.byte	0x04, 0x55
        /*0036*/ 	.short	(.L_4019 - .L_4018)


	//   ....[0]....
.L_4018:
        /* <DEDUP_REMOVED lines=34> */


	//----- nvinfo : EIATTR_MERCURY_ISA_VERSION
	.align		4
.L_4019:
        /*0248*/ 	.byte	0x03, 0x5f
        /*024a*/ 	.short	0x0000


	//----- nvinfo : EIATTR_COOP_GROUP_MASK_REGIDS
	.align		4
        /*024c*/ 	.byte	0x04, 0x29
        /*024e*/ 	.short	(.L_4021 - .L_4020)


	//   ....[0]....
.L_4020:
        /*0250*/ 	.word	0xffffffff


	//   ....[1]....
        /*0254*/ 	.word	0xffffffff


	//   ....[2]....
        /*0258*/ 	.word	0xffffffff


	//   ....[3]....
        /*025c*/ 	.word	0xffffffff


	//   ....[4]....
        /*0260*/ 	.word	0xffffffff


	//   ....[5]....
        /*0264*/ 	.word	0xffffffff


	//   ....[6]....
        /*0268*/ 	.word	0xffffffff


	//   ....[7]....
        /*026c*/ 	.word	0xffffffff


	//   ....[8]....
        /*0270*/ 	.word	0xffffffff


	//   ....[9]....
        /*0274*/ 	.word	0xffffffff


	//   ....[10]....
        /*0278*/ 	.word	0xffffffff


	//   ....[11]....
        /*027c*/ 	.word	0xffffffff


	//   ....[12]....
        /*0280*/ 	.word	0xffffffff


	//   ....[13]....
        /*0284*/ 	.word	0xffffffff


	//   ....[14]....
        /*0288*/ 	.word	0xffffffff


	//   ....[15]....
        /*028c*/ 	.word	0xffffffff


	//   ....[16]....
        /*0290*/ 	.word	0xffffffff


	//   ....[17]....
        /*0294*/ 	.word	0xffffffff


	//   ....[18]....
        /*0298*/ 	.word	0xffffffff


	//   ....[19]....
        /*029c*/ 	.word	0xffffffff


	//----- nvinfo : EIATTR_COOP_GROUP_INSTR_OFFSETS
	.align		4
.L_4021:
        /*02a0*/ 	.byte	0x04, 0x28
        /*02a2*/ 	.short	(.L_4023 - .L_4022)


	//   ....[0]....
.L_4022:
        /*02a4*/ 	.word	0x00001ed0


	//   ....[1]....
        /*02a8*/ 	.word	0x00001f00


	//   ....[2]....
        /*02ac*/ 	.word	0x00001f10


	//   ....[3]....
        /*02b0*/ 	.word	0x00001f40


	//   ....[4]....
        /*02b4*/ 	.word	0x00001f60


	//   ....[5]....
        /*02b8*/ 	.word	0x00001f80


	//   ....[6]....
        /*02bc*/ 	.word	0x00001fa0


	//   ....[7]....
        /*02c0*/ 	.word	0x00001fc0


	//   ....[8]....
        /*02c4*/ 	.word	0x00001fd0


	//   ....[9]....
        /*02c8*/ 	.word	0x00001ff0


	//   ....[10]....
        /*02cc*/ 	.word	0x00005270


	//   ....[11]....
        /*02d0*/ 	.word	0x000052f0


	//   ....[12]....
        /*02d4*/ 	.word	0x00005370


	//   ....[13]....
        /*02d8*/ 	.word	0x000053e0


	//   ....[14]....
        /*02dc*/ 	.word	0x00005460


	//   ....[15]....
        /*02e0*/ 	.word	0x000054d0


	//   ....[16]....
        /*02e4*/ 	.word	0x00005550


	//   ....[17]....
        /*02e8*/ 	.word	0x000055c0


	//   ....[18]....
        /*02ec*/ 	.word	0x00005640


	//   ....[19]....
        /*02f0*/ 	.word	0x000056b0


	//----- nvinfo : EIATTR_EXIT_INSTR_OFFSETS
	.align		4
.L_4023:
        /*02f4*/ 	.byte	0x04, 0x1c
        /*02f6*/ 	.short	(.L_4025 - .L_4024)


	//   ....[0]....
.L_4024:
        /*02f8*/ 	.word	0x00005190


	//   ....[1]....
        /*02fc*/ 	.word	0x00005210


	//----- nvinfo : EIATTR_MAX_THREADS
	.align		4
.L_4025:
        /*0300*/ 	.byte	0x04, 0x05
        /*0302*/ 	.short	(.L_4027 - .L_4026)
.L_4026:
        /*0304*/ 	.word	0x00000080
        /*0308*/ 	.word	0x00000001
        /*030c*/ 	.word	0x00000001


	//----- nvinfo : EIATTR_CRS_STACK_SIZE
	.align		4
.L_4027:
        /*0310*/ 	.byte	0x04, 0x1e
        /*0312*/ 	.short	(.L_4029 - .L_4028)
.L_4028:
        /*0314*/ 	.word	0x00000000
.L_4029:


//--------------------- .nv.info._ZN10layer_norm13ln_bwd_kernelINS_13Kernel_traitsIf6__halffS2_fjLj1024ELj1ELj4ELj1ELj16ENS_18Kernel_traits_baseILj1024EfS2_fS2_fjLj128EEEEELb0ELb1ELb0ELb1EEEvNS_9BwdParamsE --------------------------
	.section	.nv.info._ZN10layer_norm13ln_bwd_kernelINS_13Kernel_traitsIf6__halffS2_fjLj1024ELj1ELj4ELj1ELj16ENS_18Kernel_traits_baseILj1024EfS2_fS2_fjLj128EEEEELb0ELb1ELb0ELb1EEEvNS_9BwdParamsE,"",@"SHT_CUDA_INFO"
	.sectionflags	@""
	.align	4


	//----- nvinfo : EIATTR_CUDA_API_VERSION
	.align		4
        /*0000*/ 	.byte	0x04, 0x37
        /*0002*/ 	.short	(.L_4031 - .L_4030)
.L_4030:
        /*0004*/ 	.word	0x00000082


	//----- nvinfo : EIATTR_SW2861232_WAR
	.align		4
.L_4031:
        /*0008*/ 	.byte	0x01, 0x35
	.zero		2


	//----- nvinfo : EIATTR_PARAM_CBANK
	.align		4
        /*000c*/ 	.byte	0x04, 0x0a
        /*000e*/ 	.short	(.L_4033 - .L_4032)
	.align		4
.L_4032:
        /*0010*/ 	.word	index@(.nv.constant0._ZN10layer_norm13ln_bwd_kernelINS_13Kernel_traitsIf6__halffS2_fjLj1024ELj1ELj4ELj1ELj16ENS_18Kernel_traits_baseILj1024EfS2_fS2_fjLj128EEEEELb0ELb1ELb0ELb1EEEvNS_9BwdParamsE)
        /*0014*/ 	.short	0x0160
        /*0016*/ 	.short	0x0128


	//----- nvinfo : EIATTR_CBANK_PARAM_SIZE
	.align		4
.L_4033:
        /*0018*/ 	.byte	0x03, 0x19
        /*001a*/ 	.short	0x0128


	//----- nvinfo : EIATTR_KPARAM_INFO
	.align		4
        /*001c*/ 	.byte	0x04, 0x17
        /*001e*/ 	.short	(.L_4035 - .L_4034)
.L_4034:
        /*0020*/ 	.word	0x00000000
        /*0024*/ 	.short	0x0000
        /*0026*/ 	.short	0x0000
        /*0028*/ 	.byte	0x00, 0xf0, 0xa1, 0x04


	//----- nvinfo : EIATTR_MAXREG_COUNT
	.align		4
.L_4035:
        /*002c*/ 	.byte	0x03, 0x1b
        /*002e*/ 	.short	0x00ff


	//----- nvinfo : EIATTR_NUM_BARRIERS
	.align		4
        /*0030*/ 	.byte	0x02, 0x4c
        /*0032*/ 	.byte	0x01
	.zero		1


	//----- nvinfo : EIATTR_ANNOTATIONS
	.align		4
        /*0034*/ 	.byte	0x04, 0x55
        /*0036*/ 	.short	(.L_4037 - .L_4036)


	//   ....[0]....
.L_4036:
        /* <DEDUP_REMOVED lines=52> */


	//----- nvinfo : EIATTR_MERCURY_ISA_VERSION
	.align		4
.L_4037:
        /*0360*/ 	.byte	0x03, 0x5f
        /*0362*/ 	.short	0x0000


	//----- nvinfo : EIATTR_COOP_GROUP_MASK_REGIDS
	.align		4
        /*0364*/ 	.byte	0x04, 0x29
        /*0366*/ 	.short	(.L_4039 - .L_4038)


	//   ....[0]....
.L_4038:
        /*0368*/ 	.word	0xffffffff


	//   ....[1]....
        /*036c*/ 	.word	0xffffffff


	//   ....[2]....
        /*0370*/ 	.word	0xffffffff


	//   ....[3]....
        /*0374*/ 	.word	0xffffffff


	//   ....[4]....
        /*0378*/ 	.word	0xffffffff


	//   ....[5]....
        /*037c*/ 	.word	0xffffffff


	//   ....[6]....
        /*0380*/ 	.word	0xffffffff


	//   ....[7]....
        /*0384*/ 	.word	0xffffffff


	//   ....[8]....
        /*0388*/ 	.word	0xffffffff


	//   ....[9]....
        /*038c*/ 	.word	0xffffffff


	//   ....[10]....
        /*0390*/ 	.word	0xffffffff


	//   ....[11]....
        /*0394*/ 	.word	0xffffffff


	//   ....[12]....
        /*0398*/ 	.word	0xffffffff


	//   ....[13]....
        /*039c*/ 	.word	0xffffffff


	//   ....[14]....
        /*03a0*/ 	.word	0xffffffff


	//   ....[15]....
        /*03a4*/ 	.word	0xffffffff


	//   ....[16]....
        /*03a8*/ 	.word	0xffffffff


	//   ....[17]....
        /*03ac*/ 	.word	0xffffffff


	//   ....[18]....
        /*03b0*/ 	.word	0xffffffff


	//   ....[19]....
        /*03b4*/ 	.word	0xffffffff


	//----- nvinfo : EIATTR_COOP_GROUP_INSTR_OFFSETS
	.align		4
.L_4039:
        /*03b8*/ 	.byte	0x04, 0x28
        /*03ba*/ 	.short	(.L_4041 - .L_4040)


	//   ....[0]....
.L_4040:
        /*03bc*/ 	.word	0x00001da0


	//   ....[1]....
        /*03c0*/ 	.word	0x00001dc0


	//   ....[2]....
        /*03c4*/ 	.word	0x00001df0


	//   ....[3]....
        /*03c8*/ 	.word	0x00001e10


	//   ....[4]....
        /*03cc*/ 	.word	0x00001e30


	//   ....[5]....
        /*03d0*/ 	.word	0x00001e50


	//   ....[6]....
        /*03d4*/ 	.word	0x00001e70


	//   ....[7]....
        /*03d8*/ 	.word	0x00001e90


	//   ....[8]....
        /*03dc*/ 	.word	0x00001ea0


	//   ....[9]....
        /*03e0*/ 	.word	0x00001ec0


	//   ....[10]....
        /*03e4*/ 	.word	0x00004ee0


	//   ....[11]....
        /*03e8*/ 	.word	0x00004f60


	//   ....[12]....
        /*03ec*/ 	.word	0x00004fe0


	//   ....[13]....
        /*03f0*/ 	.word	0x00005050


	//   ....[14]....
        /*03f4*/ 	.word	0x000050d0


	//   ....[15]....
        /*03f8*/ 	.word	0x00005140


	//   ....[16]....
        /*03fc*/ 	.word	0x000051c0


	//   ....[17]....
        /*0400*/ 	.word	0x00005230


	//   ....[18]....
        /*0404*/ 	.word	0x000052b0


	//   ....[19]....
        /*0408*/ 	.word	0x00005320


	//----- nvinfo : EIATTR_EXIT_INSTR_OFFSETS
	.align		4
.L_4041:
        /*040c*/ 	.byte	0x04, 0x1c
        /*040e*/ 	.short	(.L_4043 - .L_4042)


	//   ....[0]....
.L_4042:
        /*0410*/ 	.word	0x00004e80


	//----- nvinfo : EIATTR_MAX_THREADS
	.align		4
.L_4043:
        /*0414*/ 	.byte	0x04, 0x05
        /*0416*/ 	.short	(.L_4045 - .L_4044)
.L_4044:
        /*0418*/ 	.word	0x00000080
        /*041c*/ 	.word	0x00000001
        /*0420*/ 	.word	0x00000001


	//----- nvinfo : EIATTR_CRS_STACK_SIZE
	.align		4
.L_4045:
        /*0424*/ 	.byte	0x04, 0x1e
        /*0426*/ 	.short	(.L_4047 - .L_4046)
.L_4046:
        /*0428*/ 	.word	0x00000000
.L_4047:


//--------------------- .nv.info._ZN10layer_norm13ln_bwd_kernelINS_13Kernel_traitsIf6__halffS2_fjLj1024ELj1ELj4ELj1ELj16ENS_18Kernel_traits_baseILj1024EfS2_fS2_fjLj128EEEEELb0ELb1ELb1ELb0EEEvNS_9BwdParamsE --------------------------
	.section	.nv.info._ZN10layer_norm13ln_bwd_kernelINS_13Kernel_traitsIf6__halffS2_fjLj1024ELj1ELj4ELj1ELj16ENS_18Kernel_traits_baseILj1024EfS2_fS2_fjLj128EEEEELb0ELb1ELb1ELb0EEEvNS_9BwdParamsE,"",@"SHT_CUDA_INFO"
	.sectionflags	@""
	.align	4


	//----- nvinfo : EIATTR_CUDA_API_VERSION
	.align		4
        /*0000*/ 	.byte	0x04, 0x37
        /*0002*/ 	.short	(.L_4049 - .L_4048)
.L_4048:
        /*0004*/ 	.word	0x00000082


	//----- nvinfo : EIATTR_SW2861232_WAR
	.align		4
.L_4049:
        /*0008*/ 	.byte	0x01, 0x35
	.zero		2


	//----- nvinfo : EIATTR_PARAM_CBANK
	.align		4
        /*000c*/ 	.byte	0x04, 0x0a
        /*000e*/ 	.short	(.L_4051 - .L_4050)
	.align		4
.L_4050:
        /*0010*/ 	.word	index@(.nv.constant0._ZN10layer_norm13ln_bwd_kernelINS_13Kernel_traitsIf6__halffS2_fjLj1024ELj1ELj4ELj1ELj16ENS_18Kernel_traits_baseILj1024EfS2_fS2_fjLj128EEEEELb0ELb1ELb1ELb0EEEvNS_9BwdParamsE)
        /*0014*/ 	.short	0x0160
        /*0016*/ 	.short	0x0128


	//----- nvinfo : EIATTR_CBANK_PARAM_SIZE
	.align		4
.L_4051:
        /*0018*/ 	.byte	0x03, 0x19
        /*001a*/ 	.short	0x0128


	//----- nvinfo : EIATTR_KPARAM_INFO
	.align		4
        /*001c*/ 	.byte	0x04, 0x17
        /*001e*/ 	.short	(.L_4053 - .L_4052)
.L_4052:
        /*0020*/ 	.word	0x00000000
        /*0024*/ 	.short	0x0000
        /*0026*/ 	.short	0x0000
        /*0028*/ 	.byte	0x00, 0xf0, 0xa1, 0x04


	//----- nvinfo : EIATTR_MAXREG_COUNT
	.align		4
.L_4053:
        /*002c*/ 	.byte	0x03, 0x1b
        /*002e*/ 	.short	0x00ff


	//----- nvinfo : EIATTR_NUM_BARRIERS
	.align		4
        /*0030*/ 	.byte	0x02, 0x4c
        /*0032*/ 	.byte	0x01
	.zero		1


	//----- nvinfo : EIATTR_ANNOTATIONS
	.align		4
        /*0034*/ 	.byte	0x04, 0x55
        /*0036*/ 	.short	(.L_4055 - .L_4054)


	//   ....[0]....
.L_4054:
        /* <DEDUP_REMOVED lines=46> */


	//----- nvinfo : EIATTR_MERCURY_ISA_VERSION
	.align		4
.L_4055:
        /*0308*/ 	.byte	0x03, 0x5f
        /*030a*/ 	.short	0x0000


	//----- nvinfo : EIATTR_COOP_GROUP_MASK_REGIDS
	.align		4
        /*030c*/ 	.byte	0x04, 0x29
        /*030e*/ 	.short	(.L_4057 - .L_4056)


	//   ....[0]....
.L_4056:
        /*0310*/ 	.word	0xffffffff


	//   ....[1]....
        /*0314*/ 	.word	0xffffffff


	//   ....[2]....
        /*0318*/ 	.word	0xffffffff


	//   ....[3]....
        /*031c*/ 	.word	0xffffffff


	//   ....[4]....
        /*0320*/ 	.word	0xffffffff


	//   ....[5]....
        /*0324*/ 	.word	0xffffffff


	//   ....[6]....
        /*0328*/ 	.word	0xffffffff


	//   ....[7]....
        /*032c*/ 	.word	0xffffffff


	//   ....[8]....
        /*0330*/ 	.word	0xffffffff


	//   ....[9]....
        /*0334*/ 	.word	0xffffffff


	//   ....[10]....
        /*0338*/ 	.word	0xffffffff


	//   ....[11]....
        /*033c*/ 	.word	0xffffffff


	//   ....[12]....
        /*0340*/ 	.word	0xffffffff


	//   ....[13]....
        /*0344*/ 	.word	0xffffffff


	//   ....[14]....
        /*0348*/ 	.word	0xffffffff


	//   ....[15]....
        /*034c*/ 	.word	0xffffffff


	//   ....[16]....
        /*0350*/ 	.word	0xffffffff


	//   ....[17]....
        /*0354*/ 	.word	0xffffffff


	//   ....[18]....
        /*0358*/ 	.word	0xffffffff


	//   ....[19]....
        /*035c*/ 	.word	0xffffffff


	//----- nvinfo : EIATTR_COOP_GROUP_INSTR_OFFSETS
	.align		4
.L_4057:
        /*0360*/ 	.byte	0x04, 0x28
        /*0362*/ 	.short	(.L_4059 - .L_4058)


	//   ....[0]....
.L_4058:
        /*0364*/ 	.word	0x000022d0


	//   ....[1]....
        /*0368*/ 	.word	0x00002300


	//   ....[2]....
        /*036c*/ 	.word	0x00002310


	//   ....[3]....
        /*0370*/ 	.word	0x00002340


	//   ....[4]....
        /*0374*/ 	.word	0x00002360


	//   ....[5]....
        /*0378*/ 	.word	0x00002370


	//   ....[6]....
        /*037c*/ 	.word	0x000023a0


	//   ....[7]....
        /*0380*/ 	.word	0x000023c0


	//   ....[8]....
        /*0384*/ 	.word	0x000023d0


	//   ....[9]....
        /*0388*/ 	.word	0x000023f0


	//   ....[10]....
        /*038c*/ 	.word	0x00006f20


	//   ....[11]....
        /*0390*/ 	.word	0x00006fa0


	//   ....[12]....
        /*0394*/ 	.word	0x00007020


	//   ....[13]....
        /*0398*/ 	.word	0x00007090


	//   ....[14]....
        /*039c*/ 	.word	0x00007110


	//   ....[15]....
        /*03a0*/ 	.word	0x00007180


	//   ....[16]....
        /*03a4*/ 	.word	0x00007200


	//   ....[17]....
        /*03a8*/ 	.word	0x00007270


	//   ....[18]....
        /*03ac*/ 	.word	0x000072f0


	//   ....[19]....
        /*03b0*/ 	.word	0x00007360


	//----- nvinfo : EIATTR_EXIT_INSTR_OFFSETS
	.align		4
.L_4059:
        /*03b4*/ 	.byte	0x04, 0x1c
        /*03b6*/ 	.short	(.L_4061 - .L_4060)


	//   ....[0]....
.L_4060:
        /*03b8*/ 	.word	0x00006e40


	//   ....[1]....
        /*03bc*/ 	.word	0x00006ec0


	//----- nvinfo : EIATTR_MAX_THREADS
	.align		4
.L_4061:
        /*03c0*/ 	.byte	0x04, 0x05
        /*03c2*/ 	.short	(.L_4063 - .L_4062)
.L_4062:
        /*03c4*/ 	.word	0x00000080
        /*03c8*/ 	.word	0x00000001
        /*03cc*/ 	.word	0x00000001


	//----- nvinfo : EIATTR_CRS_STACK_SIZE
	.align		4
.L_4063:
        /*03d0*/ 	.byte	0x04, 0x1e
        /*03d2*/ 	.short	(.L_4065 - .L_4064)
.L_4064:
        /*03d4*/ 	.word	0x00000000
.L_4065:


//--------------------- .nv.info._ZN10layer_norm13ln_bwd_kernelINS_13Kernel_traitsIf6__halffS2_fjLj1024ELj1ELj4ELj1ELj16ENS_18Kernel_traits_baseILj1024EfS2_fS2_fjLj128EEEEELb0ELb1ELb1ELb1EEEvNS_9BwdParamsE --------------------------
	.section	.nv.info._ZN10layer_norm13ln_bwd_kernelINS_13Kernel_traitsIf6__halffS2_fjLj1024ELj1ELj4ELj1ELj16ENS_18Kernel_traits_baseILj1024EfS2_fS2_fjLj128EEEEELb0ELb1ELb1ELb1EEEvNS_9BwdParamsE,"",@"SHT_CUDA_INFO"
	.sectionflags	@""
	.align	4


	//----- nvinfo : EIATTR_CUDA_API_VERSION
	.align		4
        /*0000*/ 	.byte	0x04, 0x37
        /*0002*/ 	.short	(.L_4067 - .L_4066)
.L_4066:
        /*0004*/ 	.word	0x00000082


	//----- nvinfo : EIATTR_SW2861232_WAR
	.align		4
.L_4067:
        /*0008*/ 	.byte	0x01, 0x35
	.zero		2


	//----- nvinfo : EIATTR_PARAM_CBANK
	.align		4
        /*000c*/ 	.byte	0x04, 0x0a
        /*000e*/ 	.short	(.L_4069 - .L_4068)
	.align		4
.L_4068:
        /*0010*/ 	.word	index@(.nv.constant0._ZN10layer_norm13ln_bwd_kernelINS_13Kernel_traitsIf6__halffS2_fjLj1024ELj1ELj4ELj1ELj16ENS_18Kernel_traits_baseILj1024EfS2_fS2_fjLj128EEEEELb0ELb1ELb1ELb1EEEvNS_9BwdParamsE)
        /*0014*/ 	.short	0x0160
        /*0016*/ 	.short	0x0128


	//----- nvinfo : EIATTR_CBANK_PARAM_SIZE
	.align		4
.L_4069:
        /*0018*/ 	.byte	0x03, 0x19
        /*001a*/ 	.short	0x0128


	//----- nvinfo : EIATTR_KPARAM_INFO
	.align		4
        /*001c*/ 	.byte	0x04, 0x17
        /*001e*/ 	.short	(.L_4071 - .L_4070)
.L_4070:
        /*0020*/ 	.word	0x00000000
        /*0024*/ 	.short	0x0000
        /*0026*/ 	.short	0x0000
        /*0028*/ 	.byte	0x00, 0xf0, 0xa1, 0x04


	//----- nvinfo : EIATTR_MAXREG_COUNT
	.align		4
.L_4071:
        /*002c*/ 	.byte	0x03, 0x1b
        /*002e*/ 	.short	0x00ff


	//----- nvinfo : EIATTR_NUM_BARRIERS
	.align		4
        /*0030*/ 	.byte	0x02, 0x4c
        /*0032*/ 	.byte	0x01
	.zero		1


	//----- nvinfo : EIATTR_ANNOTATIONS
	.align		4
        /*0034*/ 	.byte	0x04, 0x55
        /*0036*/ 	.short	(.L_4073 - .L_4072)


	//   ....[0]....
.L_4072:
        /* <DEDUP_REMOVED lines=45> */


	//----- nvinfo : EIATTR_MERCURY_ISA_VERSION
	.align		4
.L_4073:
        /*02f8*/ 	.byte	0x03, 0x5f
        /*02fa*/ 	.short	0x0000


	//----- nvinfo : EIATTR_COOP_GROUP_MASK_REGIDS
	.align		4
        /*02fc*/ 	.byte	0x04, 0x29
        /*02fe*/ 	.short	(.L_4075 - .L_4074)


	//   ....[0]....
.L_4074:
        /*0300*/ 	.word	0xffffffff


	//   ....[1]....
        /*0304*/ 	.word	0xffffffff


	//   ....[2]....
        /*0308*/ 	.word	0xffffffff


	//   ....[3]....
        /*030c*/ 	.word	0xffffffff


	//   ....[4]....
        /*0310*/ 	.word	0xffffffff


	//   ....[5]....
        /*0314*/ 	.word	0xffffffff


	//   ....[6]....
        /*0318*/ 	.word	0xffffffff


	//   ....[7]....
        /*031c*/ 	.word	0xffffffff


	//   ....[8]....
        /*0320*/ 	.word	0xffffffff


	//   ....[9]....
        /*0324*/ 	.word	0xffffffff


	//   ....[10]....
        /*0328*/ 	.word	0xffffffff


	//   ....[11]....
        /*032c*/ 	.word	0xffffffff


	//   ....[12]....
        /*0330*/ 	.word	0xffffffff


	//   ....[13]....
        /*0334*/ 	.word	0xffffffff


	//   ....[14]....
        /*0338*/ 	.word	0xffffffff


	//   ....[15]....
        /*033c*/ 	.word	0xffffffff


	//   ....[16]....
        /*0340*/ 	.word	0xffffffff


	//   ....[17]....
        /*0344*/ 	.word	0xffffffff


	//   ....[18]....
        /*0348*/ 	.word	0xffffffff


	//   ....[19]....
        /*034c*/ 	.word	0xffffffff


	//----- nvinfo : EIATTR_COOP_GROUP_INSTR_OFFSETS
	.align		4
.L_4075:
        /*0350*/ 	.byte	0x04, 0x28
        /*0352*/ 	.short	(.L_4077 - .L_4076)


	//   ....[0]....
.L_4076:
        /*0354*/ 	.word	0x00002180


	//   ....[1]....
        /*0358*/ 	.word	0x000021b0


	//   ....[2]....
        /*035c*/ 	.word	0x000021c0


	//   ....[3]....
        /*0360*/ 	.word	0x000021f0


	//   ....[4]....
        /*0364*/ 	.word	0x00002210


	//   ....[5]....
        /*0368*/ 	.word	0x00002230


	//   ....[6]....
        /*036c*/ 	.word	0x00002250


	//   ....[7]....
        /*0370*/ 	.word	0x00002260


	//   ....[8]....
        /*0374*/ 	.word	0x00002290


	//   ....[9]....
        /*0378*/ 	.word	0x000022a0


	//   ....[10]....
        /*037c*/ 	.word	0x00006480


	//   ....[11]....
        /*0380*/ 	.word	0x00006500


	//   ....[12]....
        /*0384*/ 	.word	0x00006580


	//   ....[13]....
        /*0388*/ 	.word	0x000065f0


	//   ....[14]....
        /*038c*/ 	.word	0x00006670


	//   ....[15]....
        /*0390*/ 	.word	0x000066e0


	//   ....[16]....
        /*0394*/ 	.word	0x00006760


	//   ....[17]....
        /*0398*/ 	.word	0x000067d0


	//   ....[18]....
        /*039c*/ 	.word	0x00006850


	//   ....[19]....
        /*03a0*/ 	.word	0x000068c0


	//----- nvinfo : EIATTR_EXIT_INSTR_OFFSETS
	.align		4
.L_4077:
        /*03a4*/ 	.byte	0x04, 0x1c
        /*03a6*/ 	.short	(.L_4079 - .L_4078)


	//   ....[0]....
.L_4078:
        /*03a8*/ 	.word	0x00006420


	//----- nvinfo : EIATTR_MAX_THREADS
	.align		4
.L_4079:
        /*03ac*/ 	.byte	0x04, 0x05
        /*03ae*/ 	.short	(.L_4081 - .L_4080)
.L_4080:
        /*03b0*/ 	.word	0x00000080
        /*03b4*/ 	.word	0x00000001
        /*03b8*/ 	.word	0x00000001


	//----- nvinfo : EIATTR_CRS_STACK_SIZE
	.align		4
.L_4081:
        /*03bc*/ 	.byte	0x04, 0x1e
        /*03be*/ 	.short	(.L_4083 - .L_4082)
.L_4082:
        /*03c0*/ 	.word	0x00000000
.L_4083:


//--------------------- .nv.info._ZN10layer_norm13ln_bwd_kernelINS_13Kernel_traitsIf6__halffS2_fjLj1024ELj1ELj4ELj1ELj16ENS_18Kernel_traits_baseILj1024EfS2_fS2_fjLj128EEEEELb1ELb0ELb0ELb0EEEvNS_9BwdParamsE --------------------------
	.section	.nv.info._ZN10layer_norm13ln_bwd_kernelINS_13Kernel_traitsIf6__halffS2_fjLj1024ELj1ELj4ELj1ELj16ENS_18Kernel_traits_baseILj1024EfS2_fS2_fjLj128EEEEELb1ELb0ELb0ELb0EEEvNS_9BwdParamsE,"",@"SHT_CUDA_INFO"
	.sectionflags	@""
	.align	4


	//----- nvinfo : EIATTR_CUDA_API_VERSION
	.align		4
        /*0000*/ 	.byte	0x04, 0x37
        /*0002*/ 	.short	(.L_4085 - .L_4084)
.L_4084:
        /*0004*/ 	.word	0x00000082


	//----- nvinfo : EIATTR_SW2861232_WAR
	.align		4
.L_4085:
        /*0008*/ 	.byte	0x01, 0x35
	.zero		2


	//----- nvinfo : EIATTR_PARAM_CBANK
	.align		4
        /*000c*/ 	.byte	0x04, 0x0a
        /*000e*/ 	.short	(.L_4087 - .L_4086)
	.align		4
.L_4086:
        /*0010*/ 	.word	index@(.nv.constant0._ZN10layer_norm13ln_bwd_kernelINS_13Kernel_traitsIf6__halffS2_fjLj1024ELj1ELj4ELj1ELj16ENS_18Kernel_traits_baseILj1024EfS2_fS2_fjLj128EEEEELb1ELb0ELb0ELb0EEEvNS_9BwdParamsE)
        /*0014*/ 	.short	0x0160
        /*0016*/ 	.short	0x0128


	//----- nvinfo : EIATTR_CBANK_PARAM_SIZE
	.align		4
.L_4087:
        /*0018*/ 	.byte	0x03, 0x19
        /*001a*/ 	.short	0x0128


	//----- nvinfo : EIATTR_KPARAM_INFO
	.align		4
        /*001c*/ 	.byte	0x04, 0x17
        /*001e*/ 	.short	(.L_4089 - .L_4088)
.L_4088:
        /*0020*/ 	.word	0x00000000
        /*0024*/ 	.short	0x0000
        /*0026*/ 	.short	0x0000
        /*0028*/ 	.byte	0x00, 0xf0, 0xa1, 0x04


	//----- nvinfo : EIATTR_MAXREG_COUNT
	.align		4
.L_4089:
        /*002c*/ 	.byte	0x03, 0x1b
        /*002e*/ 	.short	0x00ff


	//----- nvinfo : EIATTR_NUM_BARRIERS
	.align		4
        /*0030*/ 	.byte	0x02, 0x4c
        /*0032*/ 	.byte	0x01
	.zero		1


	//----- nvinfo : EIATTR_MERCURY_ISA_VERSION
	.align		4
        /*0034*/ 	.byte	0x03, 0x5f
        /*0036*/ 	.short	0x0000


	//----- nvinfo : EIATTR_COOP_GROUP_MASK_REGIDS
	.align		4
        /*0038*/ 	.byte	0x04, 0x29
        /*003a*/ 	.short	(.L_4091 - .L_4090)


	//   ....[0]....
.L_4090:
        /*003c*/ 	.word	0xffffffff


	//   ....[1]....
        /*0040*/ 	.word	0xffffffff


	//   ....[2]....
        /*0044*/ 	.word	0xffffffff


	//   ....[3]....
        /*0048*/ 	.word	0xffffffff


	//   ....[4]....
        /*004c*/ 	.word	0xffffffff


	//   ....[5]....
        /*0050*/ 	.word	0xffffffff


	//   ....[6]....
        /*0054*/ 	.word	0xffffffff


	//   ....[7]....
        /*0058*/ 	.word	0xffffffff


	//   ....[8]....
        /*005c*/ 	.word	0xffffffff


	//   ....[9]....
        /*0060*/ 	.word	0xffffffff


	//   ....[10]....
        /*0064*/ 	.word	0xffffffff


	//   ....[11]....
        /*0068*/ 	.word	0xffffffff


	//   ....[12]....
        /*006c*/ 	.word	0xffffffff


	//   ....[13]....
        /*0070*/ 	.word	0xffffffff


	//   ....[14]....
        /*0074*/ 	.word	0xffffffff


	//   ....[15]....
        /*0078*/ 	.word	0xffffffff


	//   ....[16]....
        /*007c*/ 	.word	0xffffffff


	//   ....[17]....
        /*0080*/ 	.word	0xffffffff


	//   ....[18]....
        /*0084*/ 	.word	0xffffffff


	//   ....[19]....
        /*0088*/ 	.word	0xffffffff


	//----- nvinfo : EIATTR_COOP_GROUP_INSTR_OFFSETS
	.align		4
.L_4091:
        /*008c*/ 	.byte	0x04, 0x28
        /*008e*/ 	.short	(.L_4093 - .L_4092)


	//   ....[0]....
.L_4092:
        /*0090*/ 	.word	0x00001b00


	//   ....[1]....
        /*0094*/ 	.word	0x00001b20


	//   ....[2]....
        /*0098*/ 	.word	0x00001b40


	//   ....[3]....
        /*009c*/ 	.word	0x00001b60


	//   ....[4]....
        /*00a0*/ 	.word	0x00001b80


	//   ....[5]....
        /*00a4*/ 	.word	0x00001ba0


	//   ....[6]....
        /*00a8*/ 	.word	0x00001bc0


	//   ....[7]....
        /*00ac*/ 	.word	0x00001be0


	//   ....[8]....
        /*00b0*/ 	.word	0x00001c00


	//   ....[9]....
        /*00b4*/ 	.word	0x00001c20


	//   ....[10]....
        /*00b8*/ 	.word	0x000043d0


	//   ....[11]....
        /*00bc*/ 	.word	0x00004450


	//   ....[12]....
        /*00c0*/ 	.word	0x000044d0


	//   ....[13]....
        /*00c4*/ 	.word	0x00004540


	//   ....[14]....
        /*00c8*/ 	.word	0x000045c0


	//   ....[15]....
        /*00cc*/ 	.word	0x00004630


	//   ....[16]....
        /*00d0*/ 	.word	0x000046b0


	//   ....[17]....
        /*00d4*/ 	.word	0x00004720


	//   ....[18]....
        /*00d8*/ 	.word	0x000047a0


	//   ....[19]....
        /*00dc*/ 	.word	0x00004810


	//----- nvinfo : EIATTR_EXIT_INSTR_OFFSETS
	.align		4
.L_4093:
        /*00e0*/ 	.byte	0x04, 0x1c
        /*00e2*/ 	.short	(.L_4095 - .L_4094)


	//   ....[0]....
.L_4094:
        /*00e4*/ 	.word	0x00004340


	//   ....[1]....
        /*00e8*/ 	.word	0x00004370


	//----- nvinfo : EIATTR_MAX_THREADS
	.align		4
.L_4095:
        /*00ec*/ 	.byte	0x04, 0x05
        /*00ee*/ 	.short	(.L_4097 - .L_4096)
.L_4096:
        /*00f0*/ 	.word	0x00000080
        /*00f4*/ 	.word	0x00000001
        /*00f8*/ 	.word	0x00000001


	//----- nvinfo : EIATTR_CRS_STACK_SIZE
	.align		4
.L_4097:
        /*00fc*/ 	.byte	0x04, 0x1e
        /*00fe*/ 	.short	(.L_4099 - .L_4098)
.L_4098:
        /*0100*/ 	.word	0x00000000
.L_4099:


//--------------------- .nv.info._ZN10layer_norm13ln_bwd_kernelINS_13Kernel_traitsIf6__halffS2_fjLj1024ELj1ELj4ELj1ELj16ENS_18Kernel_traits_baseILj1024EfS2_fS2_fjLj128EEEEELb1ELb0ELb0ELb1EEEvNS_9BwdParamsE --------------------------
	.section	.nv.info._ZN10layer_norm13ln_bwd_kernelINS_13Kernel_traitsIf6__halffS2_fjLj1024ELj1ELj4ELj1ELj16ENS_18Kernel_traits_baseILj1024EfS2_fS2_fjLj128EEEEELb1ELb0ELb0ELb1EEEvNS_9BwdParamsE,"",@"SHT_CUDA_INFO"
	.sectionflags	@""
	.align	4


	//----- nvinfo : EIATTR_CUDA_API_VERSION
	.align		4
        /*0000*/ 	.byte	0x04, 0x37
        /*0002*/ 	.short	(.L_4101 - .L_4100)
.L_4100:
        /*0004*/ 	.word	0x00000082


	//----- nvinfo : EIATTR_SW2861232_WAR
	.align		4
.L_4101:
        /*0008*/ 	.byte	0x01, 0x35
	.zero		2


	//----- nvinfo : EIATTR_PARAM_CBANK
	.align		4
        /*000c*/ 	.byte	0x04, 0x0a
        /*000e*/ 	.short	(.L_4103 - .L_4102)
	.align		4
.L_4102:
        /*0010*/ 	.word	index@(.nv.constant0._ZN10layer_norm13ln_bwd_kernelINS_13Kernel_traitsIf6__halffS2_fjLj1024ELj1ELj4ELj1ELj16ENS_18Kernel_traits_baseILj1024EfS2_fS2_fjLj128EEEEELb1ELb0ELb0ELb1EEEvNS_9BwdParamsE)
        /*0014*/ 	.short	0x0160
        /*0016*/ 	.short	0x0128


	//----- nvinfo : EIATTR_CBANK_PARAM_SIZE
	.align		4
.L_4103:
        /*0018*/ 	.byte	0x03, 0x19
        /*001a*/ 	.short	0x0128


	//----- nvinfo : EIATTR_KPARAM_INFO
	.align		4
        /*001c*/ 	.byte	0x04, 0x17
        /*001e*/ 	.short	(.L_4105 - .L_4104)
.L_4104:
        /*0020*/ 	.word	0x00000000
        /*0024*/ 	.short	0x0000
        /*0026*/ 	.short	0x0000
        /*0028*/ 	.byte	0x00, 0xf0, 0xa1, 0x04


	//----- nvinfo : EIATTR_MAXREG_COUNT
	.align		4
.L_4105:
        /*002c*/ 	.byte	0x03, 0x1b
        /*002e*/ 	.short	0x00ff


	//----- nvinfo : EIATTR_NUM_BARRIERS
	.align		4
        /*0030*/ 	.byte	0x02, 0x4c
        /*0032*/ 	.byte	0x01
	.zero		1


	//----- nvinfo : EIATTR_MERCURY_ISA_VERSION
	.align		4
        /*0034*/ 	.byte	0x03, 0x5f
        /*0036*/ 	.short	0x0000


	//----- nvinfo : EIATTR_COOP_GROUP_MASK_REGIDS
	.align		4
        /*0038*/ 	.byte	0x04, 0x29
        /*003a*/ 	.short	(.L_4107 - .L_4106)


	//   ....[0]....
.L_4106:
        /*003c*/ 	.word	0xffffffff


	//   ....[1]....
        /*0040*/ 	.word	0xffffffff


	//   ....[2]....
        /*0044*/ 	.word	0xffffffff


	//   ....[3]....
        /*0048*/ 	.word	0xffffffff


	//   ....[4]....
        /*004c*/ 	.word	0xffffffff


	//   ....[5]....
        /*0050*/ 	.word	0xffffffff


	//   ....[6]....
        /*0054*/ 	.word	0xffffffff


	//   ....[7]....
        /*0058*/ 	.word	0xffffffff


	//   ....[8]....
        /*005c*/ 	.word	0xffffffff


	//   ....[9]....
        /*0060*/ 	.word	0xffffffff


	//   ....[10]....
        /*0064*/ 	.word	0xffffffff


	//   ....[11]....
        /*0068*/ 	.word	0xffffffff


	//   ....[12]....
        /*006c*/ 	.word	0xffffffff


	//   ....[13]....
        /*0070*/ 	.word	0xffffffff


	//   ....[14]....
        /*0074*/ 	.word	0xffffffff


	//   ....[15]....
        /*0078*/ 	.word	0xffffffff


	//   ....[16]....
        /*007c*/ 	.word	0xffffffff


	//   ....[17]....
        /*0080*/ 	.word	0xffffffff


	//   ....[18]....
        /*0084*/ 	.word	0xffffffff


	//   ....[19]....
        /*0088*/ 	.word	0xffffffff


	//----- nvinfo : EIATTR_COOP_GROUP_INSTR_OFFSETS
	.align		4
.L_4107:
        /*008c*/ 	.byte	0x04, 0x28
        /*008e*/ 	.short	(.L_4109 - .L_4108)


	//   ....[0]....
.L_4108:
        /*0090*/ 	.word	0x000019d0


	//   ....[1]....
        /*0094*/ 	.word	0x000019f0


	//   ....[2]....
        /*0098*/ 	.word	0x00001a10


	//   ....[3]....
        /*009c*/ 	.word	0x00001a30


	//   ....[4]....
        /*00a0*/ 	.word	0x00001a50


	//   ....[5]....
        /*00a4*/ 	.word	0x00001a70


	//   ....[6]....
        /*00a8*/ 	.word	0x00001a90


	//   ....[7]....
        /*00ac*/ 	.word	0x00001ab0


	//   ....[8]....
        /*00b0*/ 	.word	0x00001ad0


	//   ....[9]....
        /*00b4*/ 	.word	0x00001af0


	//   ....[10]....
        /*00b8*/ 	.word	0x00004040


	//   ....[11]....
        /*00bc*/ 	.word	0x000040c0


	//   ....[12]....
        /*00c0*/ 	.word	0x00004140


	//   ....[13]....
        /*00c4*/ 	.word	0x000041b0


	//   ....[14]....
        /*00c8*/ 	.word	0x00004230


	//   ....[15]....
        /*00cc*/ 	.word	0x000042a0


	//   ....[16]....
        /*00d0*/ 	.word	0x00004320


	//   ....[17]....
        /*00d4*/ 	.word	0x00004390


	//   ....[18]....
        /*00d8*/ 	.word	0x00004410


	//   ....[19]....
        /*00dc*/ 	.word	0x00004480


	//----- nvinfo : EIATTR_EXIT_INSTR_OFFSETS
	.align		4
.L_4109:
        /*00e0*/ 	.byte	0x04, 0x1c
        /*00e2*/ 	.short	(.L_4111 - .L_4110)


	//   ....[0]....
.L_4110:
        /*00e4*/ 	.word	0x00003fe0


	//----- nvinfo : EIATTR_MAX_THREADS
	.align		4
.L_4111:
        /*00e8*/ 	.byte	0x04, 0x05
        /*00ea*/ 	.short	(.L_4113 - .L_4112)
.L_4112:
        /*00ec*/ 	.word	0x00000080
        /*00f0*/ 	.word	0x00000001
        /*00f4*/ 	.word	0x00000001


	//----- nvinfo : EIATTR_CRS_STACK_SIZE
	.align		4
.L_4113:
        /*00f8*/ 	.byte	0x04, 0x1e
        /*00fa*/ 	.short	(.L_4115 - .L_4114)
.L_4114:
        /*00fc*/ 	.word	0x00000000
.L_4115:


//--------------------- .nv.info._ZN10layer_norm22ln_bwd_finalize_kernelINS_22Kernel_traits_finalizeILj1024Ef6__halffS2_fjLb0ELj1024ELj4ENS_18Kernel_traits_baseILj1024EfS2_fS2_fjLj1024EEEEELb0ELb0EEEvNS_9BwdParamsE --------------------------
	.section	.nv.info._ZN10layer_norm22ln_bwd_finalize_kernelINS_22Kernel_traits_finalizeILj1024Ef6__halffS2_fjLb0ELj1024ELj4ENS_18Kernel_traits_baseILj1024EfS2_fS2_fjLj1024EEEEELb0ELb0EEEvNS_9BwdParamsE,"",@"SHT_CUDA_INFO"
	.sectionflags	@""
	.align	4


	//----- nvinfo : EIATTR_CUDA_API_VERSION
	.align		4
        /*0000*/ 	.byte	0x04, 0x37
        /*0002*/ 	.short	(.L_4117 - .L_4116)
.L_4116:
        /*0004*/ 	.word	0x00000082


	//----- nvinfo : EIATTR_SW2861232_WAR
	.align		4
.L_4117:
        /*0008*/ 	.byte	0x01, 0x35
	.zero		2


	//----- nvinfo : EIATTR_PARAM_CBANK
	.align		4
        /*000c*/ 	.byte	0x04, 0x0a
        /*000e*/ 	.short	(.L_4119 - .L_4118)
	.align		4
.L_4118:
        /*0010*/ 	.word	index@(.nv.constant0._ZN10layer_norm22ln_bwd_finalize_kernelINS_22Kernel_traits_finalizeILj1024Ef6__halffS2_fjLb0ELj1024ELj4ENS_18Kernel_traits_baseILj1024EfS2_fS2_fjLj1024EEEEELb0ELb0EEEvNS_9BwdParamsE)
        /*0014*/ 	.short	0x0160
        /*0016*/ 	.short	0x0128


	//----- nvinfo : EIATTR_CBANK_PARAM_SIZE
	.align		4
.L_4119:
        /*0018*/ 	.byte	0x03, 0x19
        /*001a*/ 	.short	0x0128


	//----- nvinfo : EIATTR_KPARAM_INFO
	.align		4
        /*001c*/ 	.byte	0x04, 0x17
        /*001e*/ 	.short	(.L_4121 - .L_4120)
.L_4120:
        /*0020*/ 	.word	0x00000000
        /*0024*/ 	.short	0x0000
        /*0026*/ 	.short	0x0000
        /*0028*/ 	.byte	0x00, 0xf0, 0xa1, 0x04


	//----- nvinfo : EIATTR_MAXREG_COUNT
	.align		4
.L_4121:
        /*002c*/ 	.byte	0x03, 0x1b
        /*002e*/ 	.short	0x0040


	//----- nvinfo : EIATTR_NUM_BARRIERS
	.align		4
        /*0030*/ 	.byte	0x02, 0x4c
        /*0032*/ 	.byte	0x01
	.zero		1


	//----- nvinfo : EIATTR_MERCURY_ISA_VERSION
	.align		4
        /*0034*/ 	.byte	0x03, 0x5f
        /*0036*/ 	.short	0x0000


	//----- nvinfo : EIATTR_COOP_GROUP_MASK_REGIDS
	.align		4
        /*0038*/ 	.byte	0x04, 0x29
        /*003a*/ 	.short	(.L_4123 - .L_4122)


	//   ....[0]....
.L_4122:
        /*003c*/ 	.word	0xffffffff


	//   ....[1]....
        /*0040*/ 	.word	0xffffffff


	//   ....[2]....
        /*0044*/ 	.word	0xffffffff


	//   ....[3]....
        /*0048*/ 	.word	0xffffffff


	//   ....[4]....
        /*004c*/ 	.word	0xffffffff


	//   ....[5]....
        /*0050*/ 	.word	0xffffffff


	//   ....[6]....
        /*0054*/ 	.word	0xffffffff


	//   ....[7]....
        /*0058*/ 	.word	0xffffffff


	//   ....[8]....
        /*005c*/ 	.word	0xffffffff


	//   ....[9]....
        /*0060*/ 	.word	0xffffffff


	//   ....[10]....
        /*0064*/ 	.word	0xffffffff


	//   ....[11]....
        /*0068*/ 	.word	0xffffffff


	//   ....[12]....
        /*006c*/ 	.word	0xffffffff


	//   ....[13]....
        /*0070*/ 	.word	0xffffffff


	//   ....[14]....
        /*0074*/ 	.word	0xffffffff


	//   ....[15]....
        /*0078*/ 	.word	0xffffffff


	//   ....[16]....
        /*007c*/ 	.word	0xffffffff


	//   ....[17]....
        /*0080*/ 	.word	0xffffffff


	//   ....[18]....
        /*0084*/ 	.word	0xffffffff


	//   ....[19]....
        /*0088*/ 	.word	0xffffffff


	//----- nvinfo : EIATTR_COOP_GROUP_INSTR_OFFSETS
	.align		4
.L_4123:
        /*008c*/ 	.byte	0x04, 0x28
        /*008e*/ 	.short	(.L_4125 - .L_4124)


	//   ....[0]....
.L_4124:
        /*0090*/ 	.word	0x00000820


	//   ....[1]....
        /*0094*/ 	.word	0x00000850


	//   ....[2]....
        /*0098*/ 	.word	0x00000860


	//   ....[3]....
        /*009c*/ 	.word	0x00000890


	//   ....[4]....
        /*00a0*/ 	.word	0x000008a0


	//   ....[5]....
        /*00a4*/ 	.word	0x000008d0


	//   ....[6]....
        /*00a8*/ 	.word	0x000008f0


	//   ....[7]....
        /*00ac*/ 	.word	0x00000900


	//   ....[8]....
        /*00b0*/ 	.word	0x00000930


	//   ....[9]....
        /*00b4*/ 	.word	0x00000940


	//   ....[10]....
        /*00b8*/ 	.word	0x00000b30


	//   ....[11]....
        /*00bc*/ 	.word	0x00000ba0


	//   ....[12]....
        /*00c0*/ 	.word	0x00000c00


	//   ....[13]....
        /*00c4*/ 	.word	0x00000c60


	//   ....[14]....
        /*00c8*/ 	.word	0x00000cd0


	//   ....[15]....
        /*00cc*/ 	.word	0x00000d40


	//   ....[16]....
        /*00d0*/ 	.word	0x00000da0


	//   ....[17]....
        /*00d4*/ 	.word	0x00000e00


	//   ....[18]....
        /*00d8*/ 	.word	0x00000e60


	//   ....[19]....
        /*00dc*/ 	.word	0x00000ec0


	//----- nvinfo : EIATTR_EXIT_INSTR_OFFSETS
	.align		4
.L_4125:
        /*00e0*/ 	.byte	0x04, 0x1c
        /*00e2*/ 	.short	(.L_4127 - .L_4126)


	//   ....[0]....
.L_4126:
        /*00e4*/ 	.word	0x00000070


	//   ....[1]....
        /*00e8*/ 	.word	0x00000ad0


	//----- nvinfo : EIATTR_MAX_THREADS
	.align		4
.L_4127:
        /*00ec*/ 	.byte	0x04, 0x05
        /*00ee*/ 	.short	(.L_4129 - .L_4128)
.L_4128:
        /*00f0*/ 	.word	0x00000400
        /*00f4*/ 	.word	0x00000001
        /*00f8*/ 	.word	0x00000001


	//----- nvinfo : EIATTR_CRS_STACK_SIZE
	.align		4
.L_4129:
        /*00fc*/ 	.byte	0x04, 0x1e
        /*00fe*/ 	.short	(.L_4131 - .L_4130)
.L_4130:
        /*0100*/ 	.word	0x00000000
.L_4131:


//--------------------- .nv.info._ZN10layer_norm13ln_bwd_kernelINS_13Kernel_traitsIf6__halffS2_fjLj1024ELj1ELj4ELj1ELj16ENS_18Kernel_traits_baseILj1024EfS2_fS2_fjLj128EEEEELb1ELb0ELb1ELb0EEEvNS_9BwdParamsE --------------------------
	.section	.nv.info._ZN10layer_norm13ln_bwd_kernelINS_13Kernel_traitsIf6__halffS2_fjLj1024ELj1ELj4ELj1ELj16ENS_18Kernel_traits_baseILj1024EfS2_fS2_fjLj128EEEEELb1ELb0ELb1ELb0EEEvNS_9BwdParamsE,"",@"SHT_CUDA_INFO"
	.sectionflags	@""
	.align	4


	//----- nvinfo : EIATTR_CUDA_API_VERSION
	.align		4
        /*0000*/ 	.byte	0x04, 0x37
        /*0002*/ 	.short	(.L_4133 - .L_4132)
.L_4132:
        /*0004*/ 	.word	0x00000082


	//----- nvinfo : EIATTR_SW2861232_WAR
	.align		4
.L_4133:
        /*0008*/ 	.byte	0x01, 0x35
	.zero		2


	//----- nvinfo : EIATTR_PARAM_CBANK
	.align		4
        /*000c*/ 	.byte	0x04, 0x0a
        /*000e*/ 	.short	(.L_4135 - .L_4134)
	.align		4
.L_4134:
        /*0010*/ 	.word	index@(.nv.constant0._ZN10layer_norm13ln_bwd_kernelINS_13Kernel_traitsIf6__halffS2_fjLj1024ELj1ELj4ELj1ELj16ENS_18Kernel_traits_baseILj1024EfS2_fS2_fjLj128EEEEELb1ELb0ELb1ELb0EEEvNS_9BwdParamsE)
        /*0014*/ 	.short	0x0160
        /*0016*/ 	.short	0x0128


	//----- nvinfo : EIATTR_CBANK_PARAM_SIZE
	.align		4
.L_4135:
        /*0018*/ 	.byte	0x03, 0x19
        /*001a*/ 	.short	0x0128


	//----- nvinfo : EIATTR_KPARAM_INFO
	.align		4
        /*001c*/ 	.byte	0x04, 0x17
        /*001e*/ 	.short	(.L_4137 - .L_4136)
.L_4136:
        /*0020*/ 	.word	0x00000000
        /*0024*/ 	.short	0x0000
        /*0026*/ 	.short	0x0000
        /*0028*/ 	.byte	0x00, 0xf0, 0xa1, 0x04


	//----- nvinfo : EIATTR_MAXREG_COUNT
	.align		4
.L_4137:
        /*002c*/ 	.byte	0x03, 0x1b
        /*002e*/ 	.short	0x00ff


	//----- nvinfo : EIATTR_NUM_BARRIERS
	.align		4
        /*0030*/ 	.byte	0x02, 0x4c
        /*0032*/ 	.byte	0x01
	.zero		1


	//----- nvinfo : EIATTR_MERCURY_ISA_VERSION
	.align		4
        /*0034*/ 	.byte	0x03, 0x5f
        /*0036*/ 	.short	0x0000


	//----- nvinfo : EIATTR_COOP_GROUP_MASK_REGIDS
	.align		4
        /*0038*/ 	.byte	0x04, 0x29
        /*003a*/ 	.short	(.L_4139 - .L_4138)


	//   ....[0]....
.L_4138:
        /*003c*/ 	.word	0xffffffff


	//   ....[1]....
        /*0040*/ 	.word	0xffffffff


	//   ....[2]....
        /*0044*/ 	.word	0xffffffff


	//   ....[3]....
        /*0048*/ 	.word	0xffffffff


	//   ....[4]....
        /*004c*/ 	.word	0xffffffff


	//   ....[5]....
        /*0050*/ 	.word	0xffffffff


	//   ....[6]....
        /*0054*/ 	.word	0xffffffff


	//   ....[7]....
        /*0058*/ 	.word	0xffffffff


	//   ....[8]....
        /*005c*/ 	.word	0xffffffff


	//   ....[9]....
        /*0060*/ 	.word	0xffffffff


	//   ....[10]....
        /*0064*/ 	.word	0xffffffff


	//   ....[11]....
        /*0068*/ 	.word	0xffffffff


	//   ....[12]....
        /*006c*/ 	.word	0xffffffff


	//   ....[13]....
        /*0070*/ 	.word	0xffffffff


	//   ....[14]....
        /*0074*/ 	.word	0xffffffff


	//   ....[15]....
        /*0078*/ 	.word	0xffffffff


	//   ....[16]....
        /*007c*/ 	.word	0xffffffff


	//   ....[17]....
        /*0080*/ 	.word	0xffffffff


	//   ....[18]....
        /*0084*/ 	.word	0xffffffff


	//   ....[19]....
        /*0088*/ 	.word	0xffffffff


	//----- nvinfo : EIATTR_COOP_GROUP_INSTR_OFFSETS
	.align		4
.L_4139:
        /*008c*/ 	.byte	0x04, 0x28
        /*008e*/ 	.short	(.L_4141 - .L_4140)


	//   ....[0]....
.L_4140:
        /*0090*/ 	.word	0x00001f40


	//   ....[1]....
        /*0094*/ 	.word	0x00001f60


	//   ....[2]....
        /*0098*/ 	.word	0x00001f80


	//   ....[3]....
        /*009c*/ 	.word	0x00001fa0


	//   ....[4]....
        /*00a0*/ 	.word	0x00001fc0


	//   ....[5]....
        /*00a4*/ 	.word	0x00001fe0


	//   ....[6]....
        /*00a8*/ 	.word	0x00002000


	//   ....[7]....
        /*00ac*/ 	.word	0x00002020


	//   ....[8]....
        /*00b0*/ 	.word	0x00002040


	//   ....[9]....
        /*00b4*/ 	.word	0x00002060


	//   ....[10]....
        /*00b8*/ 	.word	0x00005bf0


	//   ....[11]....
        /*00bc*/ 	.word	0x00005c70


	//   ....[12]....
        /*00c0*/ 	.word	0x00005cf0


	//   ....[13]....
        /*00c4*/ 	.word	0x00005d60


	//   ....[14]....
        /*00c8*/ 	.word	0x00005de0


	//   ....[15]....
        /*00cc*/ 	.word	0x00005e50


	//   ....[16]....
        /*00d0*/ 	.word	0x00005ed0


	//   ....[17]....
        /*00d4*/ 	.word	0x00005f40


	//   ....[18]....
        /*00d8*/ 	.word	0x00005fc0


	//   ....[19]....
        /*00dc*/ 	.word	0x00006030


	//----- nvinfo : EIATTR_EXIT_INSTR_OFFSETS
	.align		4
.L_4141:
        /*00e0*/ 	.byte	0x04, 0x1c
        /*00e2*/ 	.short	(.L_4143 - .L_4142)


	//   ....[0]....
.L_4142:
        /*00e4*/ 	.word	0x00005b60


	//   ....[1]....
        /*00e8*/ 	.word	0x00005b90


	//----- nvinfo : EIATTR_MAX_THREADS
	.align		4
.L_4143:
        /*00ec*/ 	.byte	0x04, 0x05
        /*00ee*/ 	.short	(.L_4145 - .L_4144)
.L_4144:
        /*00f0*/ 	.word	0x00000080
        /*00f4*/ 	.word	0x00000001
        /*00f8*/ 	.word	0x00000001


	//----- nvinfo : EIATTR_CRS_STACK_SIZE
	.align		4
.L_4145:
        /*00fc*/ 	.byte	0x04, 0x1e
        /*00fe*/ 	.short	(.L_4147 - .L_4146)
.L_4146:
        /*0100*/ 	.word	0x00000000
.L_4147:


//--------------------- .nv.info._ZN10layer_norm22ln_bwd_finalize_kernelINS_22Kernel_traits_finalizeILj1024Ef6__halffS2_fjLb0ELj1024ELj4ENS_18Kernel_traits_baseILj1024EfS2_fS2_fjLj1024EEEEELb0ELb1EEEvNS_9BwdParamsE --------------------------
	.section	.nv.info._ZN10layer_norm22ln_bwd_finalize_kernelINS_22Kernel_traits_finalizeILj1024Ef6__halffS2_fjLb0ELj1024ELj4ENS_18Kernel_traits_baseILj1024EfS2_fS2_fjLj1024EEEEELb0ELb1EEEvNS_9BwdParamsE,"",@"SHT_CUDA_INFO"
	.sectionflags	@""
	.align	4


	//----- nvinfo : EIATTR_CUDA_API_VERSION
	.align		4
        /*0000*/ 	.byte	0x04, 0x37
        /*0002*/ 	.short	(.L_4149 - .L_4148)
.L_4148:
        /*0004*/ 	.word	0x00000082


	//----- nvinfo : EIATTR_SW2861232_WAR
	.align		4
.L_4149:
        /*0008*/ 	.byte	0x01, 0x35
	.zero		2


	//----- nvinfo : EIATTR_PARAM_CBANK
	.align		4
        /*000c*/ 	.byte	0x04, 0x0a
        /*000e*/ 	.short	(.L_4151 - .L_4150)
	.align		4
.L_4150:
        /*0010*/ 	.word	index@(.nv.constant0._ZN10layer_norm22ln_bwd_finalize_kernelINS_22Kernel_traits_finalizeILj1024Ef6__halffS2_fjLb0ELj1024ELj4ENS_18Kernel_traits_baseILj1024EfS2_fS2_fjLj1024EEEEELb0ELb1EEEvNS_9BwdParamsE)
        /*0014*/ 	.short	0x0160
        /*0016*/ 	.short	0x0128


	//----- nvinfo : EIATTR_CBANK_PARAM_SIZE
	.align		4
.L_4151:
        /*0018*/ 	.byte	0x03, 0x19
        /*001a*/ 	.short	0x0128


	//----- nvinfo : EIATTR_KPARAM_INFO
	.align		4
        /*001c*/ 	.byte	0x04, 0x17
        /*001e*/ 	.short	(.L_4153 - .L_4152)
.L_4152:
        /*0020*/ 	.word	0x00000000
        /*0024*/ 	.short	0x0000
        /*0026*/ 	.short	0x0000
        /*0028*/ 	.byte	0x00, 0xf0, 0xa1, 0x04


	//----- nvinfo : EIATTR_MAXREG_COUNT
	.align		4
.L_4153:
        /*002c*/ 	.byte	0x03, 0x1b
        /*002e*/ 	.short	0x0040


	//----- nvinfo : EIATTR_NUM_BARRIERS
	.align		4
        /*0030*/ 	.byte	0x02, 0x4c
        /*0032*/ 	.byte	0x01
	.zero		1


	//----- nvinfo : EIATTR_MERCURY_ISA_VERSION
	.align		4
        /*0034*/ 	.byte	0x03, 0x5f
        /*0036*/ 	.short	0x0000


	//----- nvinfo : EIATTR_COOP_GROUP_MASK_REGIDS
	.align		4
        /*0038*/ 	.byte	0x04, 0x29
        /*003a*/ 	.short	(.L_4155 - .L_4154)


	//   ....[0]....
.L_4154:
        /*003c*/ 	.word	0xffffffff


	//   ....[1]....
        /*0040*/ 	.word	0xffffffff


	//   ....[2]....
        /*0044*/ 	.word	0xffffffff


	//   ....[3]....
        /*0048*/ 	.word	0xffffffff


	//   ....[4]....
        /*004c*/ 	.word	0xffffffff


	//   ....[5]....
        /*0050*/ 	.word	0xffffffff


	//   ....[6]....
        /*0054*/ 	.word	0xffffffff


	//   ....[7]....
        /*0058*/ 	.word	0xffffffff


	//   ....[8]....
        /*005c*/ 	.word	0xffffffff


	//   ....[9]....
        /*0060*/ 	.word	0xffffffff


	//   ....[10]....
        /*0064*/ 	.word	0xffffffff


	//   ....[11]....
        /*0068*/ 	.word	0xffffffff


	//   ....[12]....
        /*006c*/ 	.word	0xffffffff


	//   ....[13]....
        /*0070*/ 	.word	0xffffffff


	//   ....[14]....
        /*0074*/ 	.word	0xffffffff


	//   ....[15]....
        /*0078*/ 	.word	0xffffffff


	//   ....[16]....
        /*007c*/ 	.word	0xffffffff


	//   ....[17]....
        /*0080*/ 	.word	0xffffffff


	//   ....[18]....
        /*0084*/ 	.word	0xffffffff


	//   ....[19]....
        /*0088*/ 	.word	0xffffffff


	//----- nvinfo : EIATTR_COOP_GROUP_INSTR_OFFSETS
	.align		4
.L_4155:
        /*008c*/ 	.byte	0x04, 0x28
        /*008e*/ 	.short	(.L_4157 - .L_4156)


	//   ....[0]....
.L_4156:
        /*0090*/ 	.word	0x000007f0


	//   ....[1]....
        /*0094*/ 	.word	0x00000820


	//   ....[2]....
        /*0098*/ 	.word	0x00000840


	//   ....[3]....
        /*009c*/ 	.word	0x00000850


	//   ....[4]....
        /*00a0*/ 	.word	0x00000880


	//   ....[5]....
        /*00a4*/ 	.word	0x00000890


	//   ....[6]....
        /*00a8*/ 	.word	0x000008c0


	//   ....[7]....
        /*00ac*/ 	.word	0x000008d0


	//   ....[8]....
        /*00b0*/ 	.word	0x00000900


	//   ....[9]....
        /*00b4*/ 	.word	0x00000910


	//   ....[10]....
        /*00b8*/ 	.word	0x00000ab0


	//   ....[11]....
        /*00bc*/ 	.word	0x00000b30


	//   ....[12]....
        /*00c0*/ 	.word	0x00000b90


	//   ....[13]....
        /*00c4*/ 	.word	0x00000bf0


	//   ....[14]....
        /*00c8*/ 	.word	0x00000c60


	//   ....[15]....
        /*00cc*/ 	.word	0x00000cd0


	//   ....[16]....
        /*00d0*/ 	.word	0x00000d30


	//   ....[17]....
        /*00d4*/ 	.word	0x00000d90


	//   ....[18]....
        /*00d8*/ 	.word	0x00000df0


	//   ....[19]....
        /*00dc*/ 	.word	0x00000e50


	//----- nvinfo : EIATTR_EXIT_INSTR_OFFSETS
	.align		4
.L_4157:
        /*00e0*/ 	.byte	0x04, 0x1c
        /*00e2*/ 	.short	(.L_4159 - .L_4158)


	//   ....[0]....
.L_4158:
        /*00e4*/ 	.word	0x00000070


	//   ....[1]....
        /*00e8*/ 	.word	0x00000a50


	//----- nvinfo : EIATTR_MAX_THREADS
	.align		4
.L_4159:
        /*00ec*/ 	.byte	0x04, 0x05
        /*00ee*/ 	.short	(.L_4161 - .L_4160)
.L_4160:
        /*00f0*/ 	.word	0x00000400
        /*00f4*/ 	.word	0x00000001
        /*00f8*/ 	.word	0x00000001


	//----- nvinfo : EIATTR_CRS_STACK_SIZE
	.align		4
.L_4161:
        /*00fc*/ 	.byte	0x04, 0x1e
        /*00fe*/ 	.short	(.L_4163 - .L_4162)
.L_4162:
        /*0100*/ 	.word	0x00000000
.L_4163:


//--------------------- .nv.info._ZN10layer_norm13ln_bwd_kernelINS_13Kernel_traitsIf6__halffS2_fjLj1024ELj1ELj4ELj1ELj16ENS_18Kernel_traits_baseILj1024EfS2_fS2_fjLj128EEEEELb1ELb0ELb1ELb1EEEvNS_9BwdParamsE --------------------------
	.section	.nv.info._ZN10layer_norm13ln_bwd_kernelINS_13Kernel_traitsIf6__halffS2_fjLj1024ELj1ELj4ELj1ELj16ENS_18Kernel_traits_baseILj1024EfS2_fS2_fjLj128EEEEELb1ELb0ELb1ELb1EEEvNS_9BwdParamsE,"",@"SHT_CUDA_INFO"
	.sectionflags	@""
	.align	4


	//----- nvinfo : EIATTR_CUDA_API_VERSION
	.align		4
        /*0000*/ 	.byte	0x04, 0x37
        /*0002*/ 	.short	(.L_4165 - .L_4164)
.L_4164:
        /*0004*/ 	.word	0x00000082


	//----- nvinfo : EIATTR_SW2861232_WAR
	.align		4
.L_4165:
        /*0008*/ 	.byte	0x01, 0x35
	.zero		2


	//----- nvinfo : EIATTR_PARAM_CBANK
	.align		4
        /*000c*/ 	.byte	0x04, 0x0a
        /*000e*/ 	.short	(.L_4167 - .L_4166)
	.align		4
.L_4166:
        /*0010*/ 	.word	index@(.nv.constant0._ZN10layer_norm13ln_bwd_kernelINS_13Kernel_traitsIf6__halffS2_fjLj1024ELj1ELj4ELj1ELj16ENS_18Kernel_traits_baseILj1024EfS2_fS2_fjLj128EEEEELb1ELb0ELb1ELb1EEEvNS_9BwdParamsE)
        /*0014*/ 	.short	0x0160
        /*0016*/ 	.short	0x0128


	//----- nvinfo : EIATTR_CBANK_PARAM_SIZE
	.align		4
.L_4167:
        /*0018*/ 	.byte	0x03, 0x19
        /*001a*/ 	.short	0x0128


	//----- nvinfo : EIATTR_KPARAM_INFO
	.align		4
        /*001c*/ 	.byte	0x04, 0x17
        /*001e*/ 	.short	(.L_4169 - .L_4168)
.L_4168:
        /*0020*/ 	.word	0x00000000
        /*0024*/ 	.short	0x0000
        /*0026*/ 	.short	0x0000
        /*0028*/ 	.byte	0x00, 0xf0, 0xa1, 0x04


	//----- nvinfo : EIATTR_MAXREG_COUNT
	.align		4
.L_4169:
        /*002c*/ 	.byte	0x03, 0x1b
        /*002e*/ 	.short	0x00ff


	//----- nvinfo : EIATTR_NUM_BARRIERS
	.align		4
        /*0030*/ 	.byte	0x02, 0x4c
        /*0032*/ 	.byte	0x01
	.zero		1


	//----- nvinfo : EIATTR_MERCURY_ISA_VERSION
	.align		4
        /*0034*/ 	.byte	0x03, 0x5f
        /*0036*/ 	.short	0x0000


	//----- nvinfo : EIATTR_COOP_GROUP_MASK_REGIDS
	.align		4
        /*0038*/ 	.byte	0x04, 0x29
        /*003a*/ 	.short	(.L_4171 - .L_4170)


	//   ....[0]....
.L_4170:
        /*003c*/ 	.word	0xffffffff


	//   ....[1]....
        /*0040*/ 	.word	0xffffffff


	//   ....[2]....
        /*0044*/ 	.word	0xffffffff


	//   ....[3]....
        /*0048*/ 	.word	0xffffffff


	//   ....[4]....
        /*004c*/ 	.word	0xffffffff


	//   ....[5]....
        /*0050*/ 	.word	0xffffffff


	//   ....[6]....
        /*0054*/ 	.word	0xffffffff


	//   ....[7]....
        /*0058*/ 	.word	0xffffffff


	//   ....[8]....
        /*005c*/ 	.word	0xffffffff


	//   ....[9]....
        /*0060*/ 	.word	0xffffffff


	//   ....[10]....
        /*0064*/ 	.word	0xffffffff


	//   ....[11]....
        /*0068*/ 	.word	0xffffffff


	//   ....[12]....
        /*006c*/ 	.word	0xffffffff


	//   ....[13]....
        /*0070*/ 	.word	0xffffffff


	//   ....[14]....
        /*0074*/ 	.word	0xffffffff


	//   ....[15]....
        /*0078*/ 	.word	0xffffffff


	//   ....[16]....
        /*007c*/ 	.word	0xffffffff


	//   ....[17]....
        /*0080*/ 	.word	0xffffffff


	//   ....[18]....
        /*0084*/ 	.word	0xffffffff


	//   ....[19]....
        /*0088*/ 	.word	0xffffffff


	//----- nvinfo : EIATTR_COOP_GROUP_INSTR_OFFSETS
	.align		4
.L_4171:
        /*008c*/ 	.byte	0x04, 0x28
        /*008e*/ 	.short	(.L_4173 - .L_4172)


	//   ....[0]....
.L_4172:
        /*0090*/ 	.word	0x00001d50


	//   ....[1]....
        /*0094*/ 	.word	0x00001d70


	//   ....[2]....
        /*0098*/ 	.word	0x00001d90


	//   ....[3]....
        /*009c*/ 	.word	0x00001db0


	//   ....[4]....
        /*00a0*/ 	.word	0x00001dd0


	//   ....[5]....
        /*00a4*/ 	.word	0x00001df0


	//   ....[6]....
        /*00a8*/ 	.word	0x00001e10


	//   ....[7]....
        /*00ac*/ 	.word	0x00001e30


	//   ....[8]....
        /*00b0*/ 	.word	0x00001e50


	//   ....[9]....
        /*00b4*/ 	.word	0x00001e70


	//   ....[10]....
        /*00b8*/ 	.word	0x000053a0


	//   ....[11]....
        /*00bc*/ 	.word	0x00005420


	//   ....[12]....
        /*00c0*/ 	.word	0x000054a0


	//   ....[13]....
        /*00c4*/ 	.word	0x00005510


	//   ....[14]....
        /*00c8*/ 	.word	0x00005590


	//   ....[15]....
        /*00cc*/ 	.word	0x00005600


	//   ....[16]....
        /*00d0*/ 	.word	0x00005680


	//   ....[17]....
        /*00d4*/ 	.word	0x000056f0


	//   ....[18]....
        /*00d8*/ 	.word	0x00005770


	//   ....[19]....
        /*00dc*/ 	.word	0x000057e0


	//----- nvinfo : EIATTR_EXIT_INSTR_OFFSETS
	.align		4
.L_4173:
        /*00e0*/ 	.byte	0x04, 0x1c
        /*00e2*/ 	.short	(.L_4175 - .L_4174)


	//   ....[0]....
.L_4174:
        /*00e4*/ 	.word	0x00005340


	//----- nvinfo : EIATTR_MAX_THREADS
	.align		4
.L_4175:
        /*00e8*/ 	.byte	0x04, 0x05
        /*00ea*/ 	.short	(.L_4177 - .L_4176)
.L_4176:
        /*00ec*/ 	.word	0x00000080
        /*00f0*/ 	.word	0x00000001
        /*00f4*/ 	.word	0x00000001


	//----- nvinfo : EIATTR_CRS_STACK_SIZE
	.align		4
.L_4177:
        /*00f8*/ 	.byte	0x04, 0x1e
        /*00fa*/ 	.short	(.L_4179 - .L_4178)
.L_4178:
        /*00fc*/ 	.word	0x00000000
.L_4179:


//--------------------- .nv.info._ZN10layer_norm13ln_bwd_kernelINS_13Kernel_traitsIf6__halffS2_fjLj1024ELj1ELj4ELj1ELj16ENS_18Kernel_traits_baseILj1024EfS2_fS2_fjLj128EEEEELb1ELb1ELb0ELb0EEEvNS_9BwdParamsE --------------------------
	.section	.nv.info._ZN10layer_norm13ln_bwd_kernelINS_13Kernel_traitsIf6__halffS2_fjLj1024ELj1ELj4ELj1ELj16ENS_18Kernel_traits_baseILj1024EfS2_fS2_fjLj128EEEEELb1ELb1ELb0ELb0EEEvNS_9BwdParamsE,"",@"SHT_CUDA_INFO"
	.sectionflags	@""
	.align	4


	//----- nvinfo : EIATTR_CUDA_API_VERSION
	.align		4
        /*0000*/ 	.byte	0x04, 0x37
        /*0002*/ 	.short	(.L_4181 - .L_4180)
.L_4180:
        /*0004*/ 	.word	0x00000082


	//----- nvinfo : EIATTR_SW2861232_WAR
	.align		4
.L_4181:
        /*0008*/ 	.byte	0x01, 0x35
	.zero		2


	//----- nvinfo : EIATTR_PARAM_CBANK
	.align		4
        /*000c*/ 	.byte	0x04, 0x0a
        /*000e*/ 	.short	(.L_4183 - .L_4182)
	.align		4
.L_4182:
        /*0010*/ 	.word	index@(.nv.constant0._ZN10layer_norm13ln_bwd_kernelINS_13Kernel_traitsIf6__halffS2_fjLj1024ELj1ELj4ELj1ELj16ENS_18Kernel_traits_baseILj1024EfS2_fS2_fjLj128EEEEELb1ELb1ELb0ELb0EEEvNS_9BwdParamsE)
        /*0014*/ 	.short	0x0160
        /*0016*/ 	.short	0x0128


	//----- nvinfo : EIATTR_CBANK_PARAM_SIZE
	.align		4
.L_4183:
        /*0018*/ 	.byte	0x03, 0x19
        /*001a*/ 	.short	0x0128


	//----- nvinfo : EIATTR_KPARAM_INFO
	.align		4
        /*001c*/ 	.byte	0x04, 0x17
        /*001e*/ 	.short	(.L_4185 - .L_4184)
.L_4184:
        /*0020*/ 	.word	0x00000000
        /*0024*/ 	.short	0x0000
        /*0026*/ 	.short	0x0000
        /*0028*/ 	.byte	0x00, 0xf0, 0xa1, 0x04


	//----- nvinfo : EIATTR_MAXREG_COUNT
	.align		4
.L_4185:
        /*002c*/ 	.byte	0x03, 0x1b
        /*002e*/ 	.short	0x00ff


	//----- nvinfo : EIATTR_NUM_BARRIERS
	.align		4
        /*0030*/ 	.byte	0x02, 0x4c
        /*0032*/ 	.byte	0x01
	.zero		1


	//----- nvinfo : EIATTR_ANNOTATIONS
	.align		4
        /*0034*/ 	.byte	0x04, 0x55
        /*0036*/ 	.short	(.L_4187 - .L_4186)


	//   ....[0]....
.L_4186:
        /* <DEDUP_REMOVED lines=42> */


	//----- nvinfo : EIATTR_MERCURY_ISA_VERSION
	.align		4
.L_4187:
        /*02c8*/ 	.byte	0x03, 0x5f
        /*02ca*/ 	.short	0x0000


	//----- nvinfo : EIATTR_COOP_GROUP_MASK_REGIDS
	.align		4
        /*02cc*/ 	.byte	0x04, 0x29
        /*02ce*/ 	.short	(.L_4189 - .L_4188)


	//   ....[0]....
.L_4188:
        /*02d0*/ 	.word	0xffffffff


	//   ....[1]....
        /*02d4*/ 	.word	0xffffffff


	//   ....[2]....
        /*02d8*/ 	.word	0xffffffff


	//   ....[3]....
        /*02dc*/ 	.word	0xffffffff


	//   ....[4]....
        /*02e0*/ 	.word	0xffffffff


	//   ....[5]....
        /*02e4*/ 	.word	0xffffffff


	//   ....[6]....
        /*02e8*/ 	.word	0xffffffff


	//   ....[7]....
        /*02ec*/ 	.word	0xffffffff


	//   ....[8]....
        /*02f0*/ 	.word	0xffffffff


	//   ....[9]....
        /*02f4*/ 	.word	0xffffffff


	//   ....[10]....
        /*02f8*/ 	.word	0xffffffff


	//   ....[11]....
        /*02fc*/ 	.word	0xffffffff


	//   ....[12]....
        /*0300*/ 	.word	0xffffffff


	//   ....[13]....
        /*0304*/ 	.word	0xffffffff


	//   ....[14]....
        /*0308*/ 	.word	0xffffffff


	//   ....[15]....
        /*030c*/ 	.word	0xffffffff


	//   ....[16]....
        /*0310*/ 	.word	0xffffffff


	//   ....[17]....
        /*0314*/ 	.word	0xffffffff


	//   ....[18]....
        /*0318*/ 	.word	0xffffffff


	//   ....[19]....
        /*031c*/ 	.word	0xffffffff


	//----- nvinfo : EIATTR_COOP_GROUP_INSTR_OFFSETS
	.align		4
.L_4189:
        /*0320*/ 	.byte	0x04, 0x28
        /*0322*/ 	.short	(.L_4191 - .L_4190)


	//   ....[0]....
.L_4190:
        /*0324*/ 	.word	0x00002090


	//   ....[1]....
        /*0328*/ 	.word	0x000020c0


	//   ....[2]....
        /*032c*/ 	.word	0x000020d0


	//   ....[3]....
        /*0330*/ 	.word	0x00002100


	//   ....[4]....
        /*0334*/ 	.word	0x00002120


	//   ....[5]....
        /*0338*/ 	.word	0x00002140


	//   ....[6]....
        /*033c*/ 	.word	0x00002160


	//   ....[7]....
        /*0340*/ 	.word	0x00002180


	//   ....[8]....
        /*0344*/ 	.word	0x00002190


	//   ....[9]....
        /*0348*/ 	.word	0x000021b0


	//   ....[10]....
        /*034c*/ 	.word	0x00005ef0


	//   ....[11]....
        /*0350*/ 	.word	0x00005f70


	//   ....[12]....
        /*0354*/ 	.word	0x00005ff0


	//   ....[13]....
        /*0358*/ 	.word	0x00006060


	//   ....[14]....
        /*035c*/ 	.word	0x000060e0


	//   ....[15]....
        /*0360*/ 	.word	0x00006150


	//   ....[16]....
        /*0364*/ 	.word	0x000061d0


	//   ....[17]....
        /*0368*/ 	.word	0x00006240


	//   ....[18]....
        /*036c*/ 	.word	0x000062c0


	//   ....[19]....
        /*0370*/ 	.word	0x00006330


	//----- nvinfo : EIATTR_EXIT_INSTR_OFFSETS
	.align		4
.L_4191:
        /*0374*/ 	.byte	0x04, 0x1c
        /*0376*/ 	.short	(.L_4193 - .L_4192)


	//   ....[0]....
.L_4192:
        /*0378*/ 	.word	0x00005e10


	//   ....[1]....
        /*037c*/ 	.word	0x00005e90


	//----- nvinfo : EIATTR_MAX_THREADS
	.align		4
.L_4193:
        /*0380*/ 	.byte	0x04, 0x05
        /*0382*/ 	.short	(.L_4195 - .L_4194)
.L_4194:
        /*0384*/ 	.word	0x00000080
        /*0388*/ 	.word	0x00000001
        /*038c*/ 	.word	0x00000001


	//----- nvinfo : EIATTR_CRS_STACK_SIZE
	.align		4
.L_4195:
        /*0390*/ 	.byte	0x04, 0x1e
        /*0392*/ 	.short	(.L_4197 - .L_4196)
.L_4196:
        /*0394*/ 	.word	0x00000000
.L_4197:


//--------------------- .nv.info._ZN10layer_norm13ln_bwd_kernelINS_13Kernel_traitsIf6__halffS2_fjLj1024ELj1ELj4ELj1ELj16ENS_18Kernel_traits_baseILj1024EfS2_fS2_fjLj128EEEEELb1ELb1ELb0ELb1EEEvNS_9BwdParamsE --------------------------
	.section	.nv.info._ZN10layer_norm13ln_bwd_kernelINS_13Kernel_traitsIf6__halffS2_fjLj1024ELj1ELj4ELj1ELj16ENS_18Kernel_traits_baseILj1024EfS2_fS2_fjLj128EEEEELb1ELb1ELb0ELb1EEEvNS_9BwdParamsE,"",@"SHT_CUDA_INFO"
	.sectionflags	@""
	.align	4


	//----- nvinfo : EIATTR_CUDA_API_VERSION
	.align		4
        /*0000*/ 	.byte	0x04, 0x37
        /*0002*/ 	.short	(.L_4199 - .L_4198)
.L_4198:
        /*0004*/ 	.word	0x00000082


	//----- nvinfo : EIATTR_SW2861232_WAR
	.align		4
.L_4199:
        /*0008*/ 	.byte	0x01, 0x35
	.zero		2


	//----- nvinfo : EIATTR_PARAM_CBANK
	.align		4
        /*000c*/ 	.byte	0x04, 0x0a
        /*000e*/ 	.short	(.L_4201 - .L_4200)
	.align		4
.L_4200:
        /*0010*/ 	.word	index@(.nv.constant0._ZN10layer_norm13ln_bwd_kernelINS_13Kernel_traitsIf6__halffS2_fjLj1024ELj1ELj4ELj1ELj16ENS_18Kernel_traits_baseILj1024EfS2_fS2_fjLj128EEEEELb1ELb1ELb0ELb1EEEvNS_9BwdParamsE)
        /*0014*/ 	.short	0x0160
        /*0016*/ 	.short	0x0128


	//----- nvinfo : EIATTR_CBANK_PARAM_SIZE
	.align		4
.L_4201:
        /*0018*/ 	.byte	0x03, 0x19
        /*001a*/ 	.short	0x0128


	//----- nvinfo : EIATTR_KPARAM_INFO
	.align		4
        /*001c*/ 	.byte	0x04, 0x17
        /*001e*/ 	.short	(.L_4203 - .L_4202)
.L_4202:
        /*0020*/ 	.word	0x00000000
        /*0024*/ 	.short	0x0000
        /*0026*/ 	.short	0x0000
        /*0028*/ 	.byte	0x00, 0xf0, 0xa1, 0x04


	//----- nvinfo : EIATTR_MAXREG_COUNT
	.align		4
.L_4203:
        /*002c*/ 	.byte	0x03, 0x1b
        /*002e*/ 	.short	0x00ff


	//----- nvinfo : EIATTR_NUM_BARRIERS
	.align		4
        /*0030*/ 	.byte	0x02, 0x4c
        /*0032*/ 	.byte	0x01
	.zero		1


	//----- nvinfo : EIATTR_ANNOTATIONS
	.align		4
        /*0034*/ 	.byte	0x04, 0x55
        /*0036*/ 	.short	(.L_4205 - .L_4204)


	//   ....[0]....
.L_4204:
        /* <DEDUP_REMOVED lines=69> */


	//----- nvinfo : EIATTR_MERCURY_ISA_VERSION
	.align		4
.L_4205:
        /*0478*/ 	.byte	0x03, 0x5f
        /*047a*/ 	.short	0x0000


	//----- nvinfo : EIATTR_COOP_GROUP_MASK_REGIDS
	.align		4
        /*047c*/ 	.byte	0x04, 0x29
        /*047e*/ 	.short	(.L_4207 - .L_4206)


	//   ....[0]....
.L_4206:
        /*0480*/ 	.word	0xffffffff


	//   ....[1]....
        /*0484*/ 	.word	0xffffffff


	//   ....[2]....
        /*0488*/ 	.word	0xffffffff


	//   ....[3]....
        /*048c*/ 	.word	0xffffffff


	//   ....[4]....
        /*0490*/ 	.word	0xffffffff


	//   ....[5]....
        /*0494*/ 	.word	0xffffffff


	//   ....[6]....
        /*0498*/ 	.word	0xffffffff


	//   ....[7]....
        /*049c*/ 	.word	0xffffffff


	//   ....[8]....
        /*04a0*/ 	.word	0xffffffff


	//   ....[9]....
        /*04a4*/ 	.word	0xffffffff


	//   ....[10]....
        /*04a8*/ 	.word	0xffffffff


	//   ....[11]....
        /*04ac*/ 	.word	0xffffffff


	//   ....[12]....
        /*04b0*/ 	.word	0xffffffff


	//   ....[13]....
        /*04b4*/ 	.word	0xffffffff


	//   ....[14]....
        /*04b8*/ 	.word	0xffffffff


	//   ....[15]....
        /*04bc*/ 	.word	0xffffffff


	//   ....[16]....
        /*04c0*/ 	.word	0xffffffff


	//   ....[17]....
        /*04c4*/ 	.word	0xffffffff


	//   ....[18]....
        /*04c8*/ 	.word	0xffffffff


	//   ....[19]....
        /*04cc*/ 	.word	0xffffffff


	//----- nvinfo : EIATTR_COOP_GROUP_INSTR_OFFSETS
	.align		4
.L_4207:
        /*04d0*/ 	.byte	0x04, 0x28
        /*04d2*/ 	.short	(.L_4209 - .L_4208)


	//   ....[0]....
.L_4208:
        /*04d4*/ 	.word	0x00001f70


	//   ....[1]....
        /*04d8*/ 	.word	0x00001f90


	//   ....[2]....
        /*04dc*/ 	.word	0x00001fc0


	//   ....[3]....
        /*04e0*/ 	.word	0x00001fe0


	//   ....[4]....
        /*04e4*/ 	.word	0x00002000


	//   ....[5]....
        /*04e8*/ 	.word	0x00002020


	//   ....[6]....
        /*04ec*/ 	.word	0x00002030


	//   ....[7]....
        /*04f0*/ 	.word	0x00002060


	//   ....[8]....
        /*04f4*/ 	.word	0x00002070


	//   ....[9]....
        /*04f8*/ 	.word	0x00002090


	//   ....[10]....
        /*04fc*/ 	.word	0x00005ad0


	//   ....[11]....
        /*0500*/ 	.word	0x00005b50


	//   ....[12]....
        /*0504*/ 	.word	0x00005bd0


	//   ....[13]....
        /*0508*/ 	.word	0x00005c40


	//   ....[14]....
        /*050c*/ 	.word	0x00005cc0


	//   ....[15]....
        /*0510*/ 	.word	0x00005d30


	//   ....[16]....
        /*0514*/ 	.word	0x00005db0


	//   ....[17]....
        /*0518*/ 	.word	0x00005e20


	//   ....[18]....
        /*051c*/ 	.word	0x00005ea0


	//   ....[19]....
        /*0520*/ 	.word	0x00005f10


	//----- nvinfo : EIATTR_EXIT_INSTR_OFFSETS
	.align		4
.L_4209:
        /*0524*/ 	.byte	0x04, 0x1c
        /*0526*/ 	.short	(.L_4211 - .L_4210)


	//   ....[0]....
.L_4210:
        /*0528*/ 	.word	0x00005a70


	//----- nvinfo : EIATTR_MAX_THREADS
	.align		4
.L_4211:
        /*052c*/ 	.byte	0x04, 0x05
        /*052e*/ 	.short	(.L_4213 - .L_4212)
.L_4212:
        /*0530*/ 	.word	0x00000080
        /*0534*/ 	.word	0x00000001
        /*0538*/ 	.word	0x00000001


	//----- nvinfo : EIATTR_CRS_STACK_SIZE
	.align		4
.L_4213:
        /*053c*/ 	.byte	0x04, 0x1e
        /*053e*/ 	.short	(.L_4215 - .L_4214)
.L_4214:
        /*0540*/ 	.word	0x00000000
.L_4215:


//--------------------- .nv.info._ZN10layer_norm22ln_bwd_finalize_kernelINS_22Kernel_traits_finalizeILj1024Ef6__halffS2_fjLb1ELj1024ELj4ENS_18Kernel_traits_baseILj1024EfS2_fS2_fjLj1024EEEEELb1ELb0EEEvNS_9BwdParamsE --------------------------
	.section	.nv.info._ZN10layer_norm22ln_bwd_finalize_kernelINS_22Kernel_traits_finalizeILj1024Ef6__halffS2_fjLb1ELj1024ELj4ENS_18Kernel_traits_baseILj1024EfS2_fS2_fjLj1024EEEEELb1ELb0EEEvNS_9BwdParamsE,"",@"SHT_CUDA_INFO"
	.sectionflags	@""
	.align	4


	//----- nvinfo : EIATTR_CUDA_API_VERSION
	.align		4
        /*0000*/ 	.byte	0x04, 0x37
        /*0002*/ 	.short	(.L_4217 - .L_4216)
.L_4216:
        /*0004*/ 	.word	0x00000082


	//----- nvinfo : EIATTR_SW2861232_WAR
	.align		4
.L_4217:
        /*0008*/ 	.byte	0x01, 0x35
	.zero		2


	//----- nvinfo : EIATTR_PARAM_CBANK
	.align		4
        /*000c*/ 	.byte	0x04, 0x0a
        /*000e*/ 	.short	(.L_4219 - .L_4218)
	.align		4
.L_4218:
        /*0010*/ 	.word	index@(.nv.constant0._ZN10layer_norm22ln_bwd_finalize_kernelINS_22Kernel_traits_finalizeILj1024Ef6__halffS2_fjLb1ELj1024ELj4ENS_18Kernel_traits_baseILj1024EfS2_fS2_fjLj1024EEEEELb1ELb0EEEvNS_9BwdParamsE)
        /*0014*/ 	.short	0x0160
        /*0016*/ 	.short	0x0128


	//----- nvinfo : EIATTR_CBANK_PARAM_SIZE
	.align		4
.L_4219:
        /*0018*/ 	.byte	0x03, 0x19
        /*001a*/ 	.short	0x0128


	//----- nvinfo : EIATTR_KPARAM_INFO
	.align		4
        /*001c*/ 	.byte	0x04, 0x17
        /*001e*/ 	.short	(.L_4221 - .L_4220)
.L_4220:
        /*0020*/ 	.word	0x00000000
        /*0024*/ 	.short	0x0000
        /*0026*/ 	.short	0x0000
        /*0028*/ 	.byte	0x00, 0xf0, 0xa1, 0x04


	//----- nvinfo : EIATTR_MAXREG_COUNT
	.align		4
.L_4221:
        /*002c*/ 	.byte	0x03, 0x1b
        /*002e*/ 	.short	0x0040


	//----- nvinfo : EIATTR_NUM_BARRIERS
	.align		4
        /*0030*/ 	.byte	0x02, 0x4c
        /*0032*/ 	.byte	0x01
	.zero		1


	//----- nvinfo : EIATTR_MERCURY_ISA_VERSION
	.align		4
        /*0034*/ 	.byte	0x03, 0x5f
        /*0036*/ 	.short	0x0000


	//----- nvinfo : EIATTR_COOP_GROUP_MASK_REGIDS
	.align		4
        /*0038*/ 	.byte	0x04, 0x29
        /*003a*/ 	.short	(.L_4223 - .L_4222)


	//   ....[0]....
.L_4222:
        /*003c*/ 	.word	0xffffffff


	//   ....[1]....
        /*0040*/ 	.word	0xffffffff


	//   ....[2]....
        /*0044*/ 	.word	0xffffffff


	//   ....[3]....
        /*0048*/ 	.word	0xffffffff


	//   ....[4]....
        /*004c*/ 	.word	0xffffffff


	//   ....[5]....
        /*0050*/ 	.word	0xffffffff


	//   ....[6]....
        /*0054*/ 	.word	0xffffffff


	//   ....[7]....
        /*0058*/ 	.word	0xffffffff


	//   ....[8]....
        /*005c*/ 	.word	0xffffffff


	//   ....[9]....
        /*0060*/ 	.word	0xffffffff


	//   ....[10]....
        /*0064*/ 	.word	0xffffffff


	//   ....[11]....
        /*0068*/ 	.word	0xffffffff


	//   ....[12]....
        /*006c*/ 	.word	0xffffffff


	//   ....[13]....
        /*0070*/ 	.word	0xffffffff


	//   ....[14]....
        /*0074*/ 	.word	0xffffffff


	//   ....[15]....
        /*0078*/ 	.word	0xffffffff


	//   ....[16]....
        /*007c*/ 	.word	0xffffffff


	//   ....[17]....
        /*0080*/ 	.word	0xffffffff


	//   ....[18]....
        /*0084*/ 	.word	0xffffffff


	//   ....[19]....
        /*0088*/ 	.word	0xffffffff


	//   ....[20]....
        /*008c*/ 	.word	0xffffffff


	//   ....[21]....
        /*0090*/ 	.word	0xffffffff


	//   ....[22]....
        /*0094*/ 	.word	0xffffffff


	//   ....[23]....
        /*0098*/ 	.word	0xffffffff


	//   ....[24]....
        /*009c*/ 	.word	0xffffffff


	//   ....[25]....
        /*00a0*/ 	.word	0xffffffff


	//   ....[26]....
        /*00a4*/ 	.word	0xffffffff


	//   ....[27]....
        /*00a8*/ 	.word	0xffffffff


	//   ....[28]....
        /*00ac*/ 	.word	0xffffffff


	//   ....[29]....
        /*00b0*/ 	.word	0xffffffff


	//----- nvinfo : EIATTR_COOP_GROUP_INSTR_OFFSETS
	.align		4
.L_4223:
        /*00b4*/ 	.byte	0x04, 0x28
        /*00b6*/ 	.short	(.L_4225 - .L_4224)


	//   ....[0]....
.L_4224:
        /*00b8*/ 	.word	0x000009d0


	//   ....[1]....
        /*00bc*/ 	.word	0x00000a00


	//   ....[2]....
        /*00c0*/ 	.word	0x00000a10


	//   ....[3]....
        /*00c4*/ 	.word	0x00000a30


	//   ....[4]....
        /*00c8*/ 	.word	0x00000a50


	//   ....[5]....
        /*00cc*/ 	.word	0x00000a60


	//   ....[6]....
        /*00d0*/ 	.word	0x00000a90


	//   ....[7]....
        /*00d4*/ 	.word	0x00000ab0


	//   ....[8]....
        /*00d8*/ 	.word	0x00000ac0


	//   ....[9]....
        /*00dc*/ 	.word	0x00000af0


	//   ....[10]....
        /*00e0*/ 	.word	0x00000b10


	//   ....[11]....
        /*00e4*/ 	.word	0x00000b20


	//   ....[12]....
        /*00e8*/ 	.word	0x00000b50


	//   ....[13]....
        /*00ec*/ 	.word	0x00000b70


	//   ....[14]....
        /*00f0*/ 	.word	0x00000b80


	//   ....[15]....
        /*00f4*/ 	.word	0x00000df0


	//   ....[16]....
        /*00f8*/ 	.word	0x00000e50


	//   ....[17]....
        /*00fc*/ 	.word	0x00000eb0


	//   ....[18]....
        /*0100*/ 	.word	0x00000f10


	//   ....[19]....
        /*0104*/ 	.word	0x00000f80


	//   ....[20]....
        /*0108*/ 	.word	0x00000ff0


	//   ....[21]....
        /*010c*/ 	.word	0x00001050


	//   ....[22]....
        /*0110*/ 	.word	0x000010b0


	//   ....[23]....
        /*0114*/ 	.word	0x00001110


	//   ....[24]....
        /*0118*/ 	.word	0x00001180


	//   ....[25]....
        /*011c*/ 	.word	0x000011f0


	//   ....[26]....
        /*0120*/ 	.word	0x00001250


	//   ....[27]....
        /*0124*/ 	.word	0x000012b0


	//   ....[28]....
        /*0128*/ 	.word	0x00001310


	//   ....[29]....
        /*012c*/ 	.word	0x00001370


	//----- nvinfo : EIATTR_EXIT_INSTR_OFFSETS
	.align		4
.L_4225:
        /*0130*/ 	.byte	0x04, 0x1c
        /*0132*/ 	.short	(.L_4227 - .L_4226)


	//   ....[0]....
.L_4226:
        /*0134*/ 	.word	0x00000070


	//   ....[1]....
        /*0138*/ 	.word	0x00000d90


	//----- nvinfo : EIATTR_MAX_THREADS
	.align		4
.L_4227:
        /*013c*/ 	.byte	0x04, 0x05
        /*013e*/ 	.short	(.L_4229 - .L_4228)
.L_4228:
        /*0140*/ 	.word	0x00000400
        /*0144*/ 	.word	0x00000001
        /*0148*/ 	.word	0x00000001


	//----- nvinfo : EIATTR_CRS_STACK_SIZE
	.align		4
.L_4229:
        /*014c*/ 	.byte	0x04, 0x1e
        /*014e*/ 	.short	(.L_4231 - .L_4230)
.L_4230:
        /*0150*/ 	.word	0x00000000
.L_4231:


//--------------------- .nv.info._ZN10layer_norm13ln_bwd_kernelINS_13Kernel_traitsIf6__halffS2_fjLj1024ELj1ELj4ELj1ELj16ENS_18Kernel_traits_baseILj1024EfS2_fS2_fjLj128EEEEELb1ELb1ELb1ELb0EEEvNS_9BwdParamsE --------------------------
	.section	.nv.info._ZN10layer_norm13ln_bwd_kernelINS_13Kernel_traitsIf6__halffS2_fjLj1024ELj1ELj4ELj1ELj16ENS_18Kernel_traits_baseILj1024EfS2_fS2_fjLj128EEEEELb1ELb1ELb1ELb0EEEvNS_9BwdParamsE,"",@"SHT_CUDA_INFO"
	.sectionflags	@""
	.align	4


	//----- nvinfo : EIATTR_CUDA_API_VERSION
	.align		4
        /*0000*/ 	.byte	0x04, 0x37
        /*0002*/ 	.short	(.L_4233 - .L_4232)
.L_4232:
        /*0004*/ 	.word	0x00000082


	//----- nvinfo : EIATTR_SW2861232_WAR
	.align		4
.L_4233:
        /*0008*/ 	.byte	0x01, 0x35
	.zero		2


	//----- nvinfo : EIATTR_PARAM_CBANK
	.align		4
        /*000c*/ 	.byte	0x04, 0x0a
        /*000e*/ 	.short	(.L_4235 - .L_4234)
	.align		4
.L_4234:
        /*0010*/ 	.word	index@(.nv.constant0._ZN10layer_norm13ln_bwd_kernelINS_13Kernel_traitsIf6__halffS2_fjLj1024ELj1ELj4ELj1ELj16ENS_18Kernel_traits_baseILj1024EfS2_fS2_fjLj128EEEEELb1ELb1ELb1ELb0EEEvNS_9BwdParamsE)
        /*0014*/ 	.short	0x0160
        /*0016*/ 	.short	0x0128


	//----- nvinfo : EIATTR_CBANK_PARAM_SIZE
	.align		4
.L_4235:
        /*0018*/ 	.byte	0x03, 0x19
        /*001a*/ 	.short	0x0128


	//----- nvinfo : EIATTR_KPARAM_INFO
	.align		4
        /*001c*/ 	.byte	0x04, 0x17
        /*001e*/ 	.short	(.L_4237 - .L_4236)
.L_4236:
        /*0020*/ 	.word	0x00000000
        /*0024*/ 	.short	0x0000
        /*0026*/ 	.short	0x0000
        /*0028*/ 	.byte	0x00, 0xf0, 0xa1, 0x04


	//----- nvinfo : EIATTR_MAXREG_COUNT
	.align		4
.L_4237:
        /*002c*/ 	.byte	0x03, 0x1b
        /*002e*/ 	.short	0x00ff


	//----- nvinfo : EIATTR_NUM_BARRIERS
	.align		4
        /*0030*/ 	.byte	0x02, 0x4c
        /*0032*/ 	.byte	0x01
	.zero		1


	//----- nvinfo : EIATTR_ANNOTATIONS
	.align		4
        /*0034*/ 	.byte	0x04, 0x55
        /*0036*/ 	.short	(.L_4239 - .L_4238)


	//   ....[0]....
.L_4238:
        /* <DEDUP_REMOVED lines=56> */


	//----- nvinfo : EIATTR_MERCURY_ISA_VERSION
	.align		4
.L_4239:
        /*03a8*/ 	.byte	0x03, 0x5f
        /*03aa*/ 	.short	0x0000


	//----- nvinfo : EIATTR_COOP_GROUP_MASK_REGIDS
	.align		4
        /*03ac*/ 	.byte	0x04, 0x29
        /*03ae*/ 	.short	(.L_4241 - .L_4240)


	//   ....[0]....
.L_4240:
        /*03b0*/ 	.word	0xffffffff


	//   ....[1]....
        /*03b4*/ 	.word	0xffffffff


	//   ....[2]....
        /*03b8*/ 	.word	0xffffffff


	//   ....[3]....
        /*03bc*/ 	.word	0xffffffff


	//   ....[4]....
        /*03c0*/ 	.word	0xffffffff


	//   ....[5]....
        /*03c4*/ 	.word	0xffffffff


	//   ....[6]....
        /*03c8*/ 	.word	0xffffffff


	//   ....[7]....
        /*03cc*/ 	.word	0xffffffff


	//   ....[8]....
        /*03d0*/ 	.word	0xffffffff


	//   ....[9]....
        /*03d4*/ 	.word	0xffffffff


	//   ....[10]....
        /*03d8*/ 	.word	0xffffffff


	//   ....[11]....
        /*03dc*/ 	.word	0xffffffff


	//   ....[12]....
        /*03e0*/ 	.word	0xffffffff


	//   ....[13]....
        /*03e4*/ 	.word	0xffffffff


	//   ....[14]....
        /*03e8*/ 	.word	0xffffffff


	//   ....[15]....
        /*03ec*/ 	.word	0xffffffff


	//   ....[16]....
        /*03f0*/ 	.word	0xffffffff


	//   ....[17]....
        /*03f4*/ 	.word	0xffffffff


	//   ....[18]....
        /*03f8*/ 	.word	0xffffffff


	//   ....[19]....
        /*03fc*/ 	.word	0xffffffff


	//----- nvinfo : EIATTR_COOP_GROUP_INSTR_OFFSETS
	.align		4
.L_4241:
        /*0400*/ 	.byte	0x04, 0x28
        /*0402*/ 	.short	(.L_4243 - .L_4242)


	//   ....[0]....
.L_4242:
        /*0404*/ 	.word	0x000025d0


	//   ....[1]....
        /*0408*/ 	.word	0x00002600


	//   ....[2]....
        /*040c*/ 	.word	0x00002610


	//   ....[3]....
        /*0410*/ 	.word	0x00002640


	//   ....[4]....
        /*0414*/ 	.word	0x00002660


	//   ....[5]....
        /*0418*/ 	.word	0x00002680


	//   ....[6]....
        /*041c*/ 	.word	0x000026a0


	//   ....[7]....
        /*0420*/ 	.word	0x000026c0


	//   ....[8]....
        /*0424*/ 	.word	0x000026d0


	//   ....[9]....
        /*0428*/ 	.word	0x000026f0


	//   ....[10]....
        /*042c*/ 	.word	0x00008470


	//   ....[11]....
        /*0430*/ 	.word	0x000084f0


	//   ....[12]....
        /*0434*/ 	.word	0x00008570


	//   ....[13]....
        /*0438*/ 	.word	0x000085e0


	//   ....[14]....
        /*043c*/ 	.word	0x00008660


	//   ....[15]....
        /*0440*/ 	.word	0x000086d0


	//   ....[16]....
        /*0444*/ 	.word	0x00008750


	//   ....[17]....
        /*0448*/ 	.word	0x000087c0


	//   ....[18]....
        /*044c*/ 	.word	0x00008840


	//   ....[19]....
        /*0450*/ 	.word	0x000088b0


	//----- nvinfo : EIATTR_EXIT_INSTR_OFFSETS
	.align		4
.L_4243:
        /*0454*/ 	.byte	0x04, 0x1c
        /*0456*/ 	.short	(.L_4245 - .L_4244)


	//   ....[0]....
.L_4244:
        /*0458*/ 	.word	0x00008390


	//   ....[1]....
        /*045c*/ 	.word	0x00008410


	//----- nvinfo : EIATTR_MAX_THREADS
	.align		4
.L_4245:
        /*0460*/ 	.byte	0x04, 0x05
        /*0462*/ 	.short	(.L_4247 - .L_4246)
.L_4246:
        /*0464*/ 	.word	0x00000080
        /*0468*/ 	.word	0x00000001
        /*046c*/ 	.word	0x00000001


	//----- nvinfo : EIATTR_CRS_STACK_SIZE
	.align		4
.L_4247:
        /*0470*/ 	.byte	0x04, 0x1e
        /*0472*/ 	.short	(.L_4249 - .L_4248)
.L_4248:
        /*0474*/ 	.word	0x00000000
.L_4249:


//--------------------- .nv.info._ZN10layer_norm22ln_bwd_finalize_kernelINS_22Kernel_traits_finalizeILj1024Ef6__halffS2_fjLb1ELj1024ELj4ENS_18Kernel_traits_baseILj1024EfS2_fS2_fjLj1024EEEEELb1ELb1EEEvNS_9BwdParamsE --------------------------
	.section	.nv.info._ZN10layer_norm22ln_bwd_finalize_kernelINS_22Kernel_traits_finalizeILj1024Ef6__halffS2_fjLb1ELj1024ELj4ENS_18Kernel_traits_baseILj1024EfS2_fS2_fjLj1024EEEEELb1ELb1EEEvNS_9BwdParamsE,"",@"SHT_CUDA_INFO"
	.sectionflags	@""
	.align	4


	//----- nvinfo : EIATTR_CUDA_API_VERSION
	.align		4
        /*0000*/ 	.byte	0x04, 0x37
        /*0002*/ 	.short	(.L_4251 - .L_4250)
.L_4250:
        /*0004*/ 	.word	0x00000082


	//----- nvinfo : EIATTR_SW2861232_WAR
	.align		4
.L_4251:
        /*0008*/ 	.byte	0x01, 0x35
	.zero		2


	//----- nvinfo : EIATTR_PARAM_CBANK
	.align		4
        /*000c*/ 	.byte	0x04, 0x0a
        /*000e*/ 	.short	(.L_4253 - .L_4252)
	.align		4
.L_4252:
        /*0010*/ 	.word	index@(.nv.constant0._ZN10layer_norm22ln_bwd_finalize_kernelINS_22Kernel_traits_finalizeILj1024Ef6__halffS2_fjLb1ELj1024ELj4ENS_18Kernel_traits_baseILj1024EfS2_fS2_fjLj1024EEEEELb1ELb1EEEvNS_9BwdParamsE)
        /*0014*/ 	.short	0x0160
        /*0016*/ 	.short	0x0128


	//----- nvinfo : EIATTR_CBANK_PARAM_SIZE
	.align		4
.L_4253:
        /*0018*/ 	.byte	0x03, 0x19
        /*001a*/ 	.short	0x0128


	//----- nvinfo : EIATTR_KPARAM_INFO
	.align		4
        /*001c*/ 	.byte	0x04, 0x17
        /*001e*/ 	.short	(.L_4255 - .L_4254)
.L_4254:
        /*0020*/ 	.word	0x00000000
        /*0024*/ 	.short	0x0000
        /*0026*/ 	.short	0x0000
        /*0028*/ 	.byte	0x00, 0xf0, 0xa1, 0x04


	//----- nvinfo : EIATTR_MAXREG_COUNT
	.align		4
.L_4255:
        /*002c*/ 	.byte	0x03, 0x1b
        /*002e*/ 	.short	0x0040


	//----- nvinfo : EIATTR_NUM_BARRIERS
	.align		4
        /*0030*/ 	.byte	0x02, 0x4c
        /*0032*/ 	.byte	0x01
	.zero		1


	//----- nvinfo : EIATTR_MERCURY_ISA_VERSION
	.align		4
        /*0034*/ 	.byte	0x03, 0x5f
        /*0036*/ 	.short	0x0000


	//----- nvinfo : EIATTR_COOP_GROUP_MASK_REGIDS
	.align		4
        /*0038*/ 	.byte	0x04, 0x29
        /*003a*/ 	.short	(.L_4257 - .L_4256)


	//   ....[0]....
.L_4256:
        /*003c*/ 	.word	0xffffffff


	//   ....[1]....
        /*0040*/ 	.word	0xffffffff


	//   ....[2]....
        /*0044*/ 	.word	0xffffffff


	//   ....[3]....
        /*0048*/ 	.word	0xffffffff


	//   ....[4]....
        /*004c*/ 	.word	0xffffffff


	//   ....[5]....
        /*0050*/ 	.word	0xffffffff


	//   ....[6]....
        /*0054*/ 	.word	0xffffffff


	//   ....[7]....
        /*0058*/ 	.word	0xffffffff


	//   ....[8]....
        /*005c*/ 	.word	0xffffffff


	//   ....[9]....
        /*0060*/ 	.word	0xffffffff


	//   ....[10]....
        /*0064*/ 	.word	0xffffffff


	//   ....[11]....
        /*0068*/ 	.word	0xffffffff


	//   ....[12]....
        /*006c*/ 	.word	0xffffffff


	//   ....[13]....
        /*0070*/ 	.word	0xffffffff


	//   ....[14]....
        /*0074*/ 	.word	0xffffffff


	//   ....[15]....
        /*0078*/ 	.word	0xffffffff


	//   ....[16]....
        /*007c*/ 	.word	0xffffffff


	//   ....[17]....
        /*0080*/ 	.word	0xffffffff


	//   ....[18]....
        /*0084*/ 	.word	0xffffffff


	//   ....[19]....
        /*0088*/ 	.word	0xffffffff


	//   ....[20]....
        /*008c*/ 	.word	0xffffffff


	//   ....[21]....
        /*0090*/ 	.word	0xffffffff


	//   ....[22]....
        /*0094*/ 	.word	0xffffffff


	//   ....[23]....
        /*0098*/ 	.word	0xffffffff


	//   ....[24]....
        /*009c*/ 	.word	0xffffffff


	//   ....[25]....
        /*00a0*/ 	.word	0xffffffff


	//   ....[26]....
        /*00a4*/ 	.word	0xffffffff


	//   ....[27]....
        /*00a8*/ 	.word	0xffffffff


	//   ....[28]....
        /*00ac*/ 	.word	0xffffffff


	//   ....[29]....
        /*00b0*/ 	.word	0xffffffff


	//----- nvinfo : EIATTR_COOP_GROUP_INSTR_OFFSETS
	.align		4
.L_4257:
        /*00b4*/ 	.byte	0x04, 0x28
        /*00b6*/ 	.short	(.L_4259 - .L_4258)


	//   ....[0]....
.L_4258:
        /*00b8*/ 	.word	0x000009a0


	//   ....[1]....
        /*00bc*/ 	.word	0x000009d0


	//   ....[2]....
        /*00c0*/ 	.word	0x000009e0


	//   ....[3]....
        /*00c4*/ 	.word	0x00000a00


	//   ....[4]....
        /*00c8*/ 	.word	0x00000a20


	//   ....[5]....
        /*00cc*/ 	.word	0x00000a30


	//   ....[6]....
        /*00d0*/ 	.word	0x00000a60


	//   ....[7]....
        /*00d4*/ 	.word	0x00000a80


	//   ....[8]....
        /*00d8*/ 	.word	0x00000a90


	//   ....[9]....
        /*00dc*/ 	.word	0x00000ac0


	//   ....[10]....
        /*00e0*/ 	.word	0x00000ae0


	//   ....[11]....
        /*00e4*/ 	.word	0x00000af0


	//   ....[12]....
        /*00e8*/ 	.word	0x00000b20


	//   ....[13]....
        /*00ec*/ 	.word	0x00000b40


	//   ....[14]....
        /*00f0*/ 	.word	0x00000b50


	//   ....[15]....
        /*00f4*/ 	.word	0x00000da0


	//   ....[16]....
        /*00f8*/ 	.word	0x00000e00


	//   ....[17]....
        /*00fc*/ 	.word	0x00000e60


	//   ....[18]....
        /*0100*/ 	.word	0x00000ec0


	//   ....[19]....
        /*0104*/ 	.word	0x00000f30


	//   ....[20]....
        /*0108*/ 	.word	0x00000fa0


	//   ....[21]....
        /*010c*/ 	.word	0x00001000


	//   ....[22]....
        /*0110*/ 	.word	0x00001060


	//   ....[23]....
        /*0114*/ 	.word	0x000010c0


	//   ....[24]....
        /*0118*/ 	.word	0x00001130


	//   ....[25]....
        /*011c*/ 	.word	0x000011a0


	//   ....[26]....
        /*0120*/ 	.word	0x00001200


	//   ....[27]....
        /*0124*/ 	.word	0x00001260


	//   ....[28]....
        /*0128*/ 	.word	0x000012c0


	//   ....[29]....
        /*012c*/ 	.word	0x00001320


	//----- nvinfo : EIATTR_EXIT_INSTR_OFFSETS
	.align		4
.L_4259:
        /*0130*/ 	.byte	0x04, 0x1c
        /*0132*/ 	.short	(.L_4261 - .L_4260)


	//   ....[0]....
.L_4260:
        /*0134*/ 	.word	0x00000070


	//   ....[1]....
        /*0138*/ 	.word	0x00000d40


	//----- nvinfo : EIATTR_MAX_THREADS
	.align		4
.L_4261:
        /*013c*/ 	.byte	0x04, 0x05
        /*013e*/ 	.short	(.L_4263 - .L_4262)
.L_4262:
        /*0140*/ 	.word	0x00000400
        /*0144*/ 	.word	0x00000001
        /*0148*/ 	.word	0x00000001


	//----- nvinfo : EIATTR_CRS_STACK_SIZE
	.align		4
.L_4263:
        /*014c*/ 	.byte	0x04, 0x1e
        /*014e*/ 	.short	(.L_4265 - .L_4264)
.L_4264:
        /*0150*/ 	.word	0x00000000
.L_4265:


//--------------------- .nv.info._ZN10layer_norm13ln_bwd_kernelINS_13Kernel_traitsIf6__halffS2_fjLj1024ELj1ELj4ELj1ELj16ENS_18Kernel_traits_baseILj1024EfS2_fS2_fjLj128EEEEELb1ELb1ELb1ELb1EEEvNS_9BwdParamsE --------------------------
	.section	.nv.info._ZN10layer_norm13ln_bwd_kernelINS_13Kernel_traitsIf6__halffS2_fjLj1024ELj1ELj4ELj1ELj16ENS_18Kernel_traits_baseILj1024EfS2_fS2_fjLj128EEEEELb1ELb1ELb1ELb1EEEvNS_9BwdParamsE,"",@"SHT_CUDA_INFO"
	.sectionflags	@""
	.align	4


	//----- nvinfo : EIATTR_CUDA_API_VERSION
	.align		4
        /*0000*/ 	.byte	0x04, 0x37
        /*0002*/ 	.short	(.L_4267 - .L_4266)
.L_4266:
        /*0004*/ 	.word	0x00000082


	//----- nvinfo : EIATTR_SW2861232_WAR
	.align		4
.L_4267:
        /*0008*/ 	.byte	0x01, 0x35
	.zero		2


	//----- nvinfo : EIATTR_PARAM_CBANK
	.align		4
        /*000c*/ 	.byte	0x04, 0x0a
        /*000e*/ 	.short	(.L_4269 - .L_4268)
	.align		4
.L_4268:
        /*0010*/ 	.word	index@(.nv.constant0._ZN10layer_norm13ln_bwd_kernelINS_13Kernel_traitsIf6__halffS2_fjLj1024ELj1ELj4ELj1ELj16ENS_18Kernel_traits_baseILj1024EfS2_fS2_fjLj128EEEEELb1ELb1ELb1ELb1EEEvNS_9BwdParamsE)
        /*0014*/ 	.short	0x0160
        /*0016*/ 	.short	0x0128


	//----- nvinfo : EIATTR_CBANK_PARAM_SIZE
	.align		4
.L_4269:
        /*0018*/ 	.byte	0x03, 0x19
        /*001a*/ 	.short	0x0128


	//----- nvinfo : EIATTR_KPARAM_INFO
	.align		4
        /*001c*/ 	.byte	0x04, 0x17
        /*001e*/ 	.short	(.L_4271 - .L_4270)
.L_4270:
        /*0020*/ 	.word	0x00000000
        /*0024*/ 	.short	0x0000
        /*0026*/ 	.short	0x0000
        /*0028*/ 	.byte	0x00, 0xf0, 0xa1, 0x04


	//----- nvinfo : EIATTR_MAXREG_COUNT
	.align		4
.L_4271:
        /*002c*/ 	.byte	0x03, 0x1b
        /*002e*/ 	.short	0x00ff


	//----- nvinfo : EIATTR_NUM_BARRIERS
	.align		4
        /*0030*/ 	.byte	0x02, 0x4c
        /*0032*/ 	.byte	0x01
	.zero		1


	//----- nvinfo : EIATTR_ANNOTATIONS
	.align		4
        /*0034*/ 	.byte	0x04, 0x55
        /*0036*/ 	.short	(.L_4273 - .L_4272)


	//   ....[0]....
.L_4272:
        /* <DEDUP_REMOVED lines=46> */


	//----- nvinfo : EIATTR_MERCURY_ISA_VERSION
	.align		4
.L_4273:
        /*0308*/ 	.byte	0x03, 0x5f
        /*030a*/ 	.short	0x0000


	//----- nvinfo : EIATTR_COOP_GROUP_MASK_REGIDS
	.align		4
        /*030c*/ 	.byte	0x04, 0x29
        /*030e*/ 	.short	(.L_4275 - .L_4274)


	//   ....[0]....
.L_4274:
        /*0310*/ 	.word	0xffffffff


	//   ....[1]....
        /*0314*/ 	.word	0xffffffff


	//   ....[2]....
        /*0318*/ 	.word	0xffffffff


	//   ....[3]....
        /*031c*/ 	.word	0xffffffff


	//   ....[4]....
        /*0320*/ 	.word	0xffffffff


	//   ....[5]....
        /*0324*/ 	.word	0xffffffff


	//   ....[6]....
        /*0328*/ 	.word	0xffffffff


	//   ....[7]....
        /*032c*/ 	.word	0xffffffff


	//   ....[8]....
        /*0330*/ 	.word	0xffffffff


	//   ....[9]....
        /*0334*/ 	.word	0xffffffff


	//   ....[10]....
        /*0338*/ 	.word	0xffffffff


	//   ....[11]....
        /*033c*/ 	.word	0xffffffff


	//   ....[12]....
        /*0340*/ 	.word	0xffffffff


	//   ....[13]....
        /*0344*/ 	.word	0xffffffff


	//   ....[14]....
        /*0348*/ 	.word	0xffffffff


	//   ....[15]....
        /*034c*/ 	.word	0xffffffff


	//   ....[16]....
        /*0350*/ 	.word	0xffffffff


	//   ....[17]....
        /*0354*/ 	.word	0xffffffff


	//   ....[18]....
        /*0358*/ 	.word	0xffffffff


	//   ....[19]....
        /*035c*/ 	.word	0xffffffff


	//----- nvinfo : EIATTR_COOP_GROUP_INSTR_OFFSETS
	.align		4
.L_4275:
        /*0360*/ 	.byte	0x04, 0x28
        /*0362*/ 	.short	(.L_4277 - .L_4276)


	//   ....[0]....
.L_4276:
        /*0364*/ 	.word	0x000024b0


	//   ....[1]....
        /*0368*/ 	.word	0x000024d0


	//   ....[2]....
        /*036c*/ 	.word	0x00002500


	//   ....[3]....
        /*0370*/ 	.word	0x00002520


	//   ....[4]....
        /*0374*/ 	.word	0x00002540


	//   ....[5]....
        /*0378*/ 	.word	0x00002560


	//   ....[6]....
        /*037c*/ 	.word	0x00002580


	//   ....[7]....
        /*0380*/ 	.word	0x000025a0


	//   ....[8]....
        /*0384*/ 	.word	0x000025b0


	//   ....[9]....
        /*0388*/ 	.word	0x000025d0


	//   ....[10]....
        /*038c*/ 	.word	0x000078b0


	//   ....[11]....
        /*0390*/ 	.word	0x00007930


	//   ....[12]....
        /*0394*/ 	.word	0x000079b0


	//   ....[13]....
        /*0398*/ 	.word	0x00007a20


	//   ....[14]....
        /*039c*/ 	.word	0x00007aa0


	//   ....[15]....
        /*03a0*/ 	.word	0x00007b10


	//   ....[16]....
        /*03a4*/ 	.word	0x00007b90


	//   ....[17]....
        /*03a8*/ 	.word	0x00007c00


	//   ....[18]....
        /*03ac*/ 	.word	0x00007c80


	//   ....[19]....
        /*03b0*/ 	.word	0x00007cf0


	//----- nvinfo : EIATTR_EXIT_INSTR_OFFSETS
	.align		4
.L_4277:
        /*03b4*/ 	.byte	0x04, 0x1c
        /*03b6*/ 	.short	(.L_4279 - .L_4278)


	//   ....[0]....
.L_4278:
        /*03b8*/ 	.word	0x00007850


	//----- nvinfo : EIATTR_MAX_THREADS
	.align		4
.L_4279:
        /*03bc*/ 	.byte	0x04, 0x05
        /*03be*/ 	.short	(.L_4281 - .L_4280)
.L_4280:
        /*03c0*/ 	.word	0x00000080
        /*03c4*/ 	.word	0x00000001
        /*03c8*/ 	.word	0x00000001


	//----- nvinfo : EIATTR_CRS_STACK_SIZE
	.align		4
.L_4281:
        /*03cc*/ 	.byte	0x04, 0x1e
        /*03ce*/ 	.short	(.L_4283 - .L_4282)
.L_4282:
        /*03d0*/ 	.word	0x00000000
.L_4283:


//--------------------- .nv.info._ZN10layer_norm13ln_bwd_kernelINS_13Kernel_traitsI6__halfffffjLj1024ELj1ELj4ELj1ELj16ENS_18Kernel_traits_baseILj1024ES2_ffffjLj128EEEEELb0ELb0ELb0ELb0EEEvNS_9BwdParamsE --------------------------
	.section	.nv.info._ZN10layer_norm13ln_bwd_kernelINS_13Kernel_traitsI6__halfffffjLj1024ELj1ELj4ELj1ELj16ENS_18Kernel_traits_baseILj1024ES2_ffffjLj128EEEEELb0ELb0ELb0ELb0EEEvNS_9BwdParamsE,"",@"SHT_CUDA_INFO"
	.sectionflags	@""
	.align	4


	//----- nvinfo : EIATTR_CUDA_API_VERSION
	.align		4
        /*0000*/ 	.byte	0x04, 0x37
        /*0002*/ 	.short	(.L_4285 - .L_4284)
.L_4284:
        /*0004*/ 	.word	0x00000082


	//----- nvinfo : EIATTR_SW2861232_WAR
	.align		4
.L_4285:
        /*0008*/ 	.byte	0x01, 0x35
	.zero		2


	//----- nvinfo : EIATTR_PARAM_CBANK
	.align		4
        /*000c*/ 	.byte	0x04, 0x0a
        /*000e*/ 	.short	(.L_4287 - .L_4286)
	.align		4
.L_4286:
        /*0010*/ 	.word	index@(.nv.constant0._ZN10layer_norm13ln_bwd_kernelINS_13Kernel_traitsI6__halfffffjLj1024ELj1ELj4ELj1ELj16ENS_18Kernel_traits_baseILj1024ES2_ffffjLj128EEEEELb0ELb0ELb0ELb0EEEvNS_9BwdParamsE)
        /*0014*/ 	.short	0x0160
        /*0016*/ 	.short	0x0128


	//----- nvinfo : EIATTR_CBANK_PARAM_SIZE
	.align		4
.L_4287:
        /*0018*/ 	.byte	0x03, 0x19
        /*001a*/ 	.short	0x0128


	//----- nvinfo : EIATTR_KPARAM_INFO
	.align		4
        /*001c*/ 	.byte	0x04, 0x17
        /*001e*/ 	.short	(.L_4289 - .L_4288)
.L_4288:
        /*0020*/ 	.word	0x00000000
        /*0024*/ 	.short	0x0000
        /*0026*/ 	.short	0x0000
        /*0028*/ 	.byte	0x00, 0xf0, 0xa1, 0x04


	//----- nvinfo : EIATTR_MAXREG_COUNT
	.align		4
.L_4289:
        /*002c*/ 	.byte	0x03, 0x1b
        /*002e*/ 	.short	0x00ff


	//----- nvinfo : EIATTR_NUM_BARRIERS
	.align		4
        /*0030*/ 	.byte	0x02, 0x4c
        /*0032*/ 	.byte	0x01
	.zero		1


	//----- nvinfo : EIATTR_MERCURY_ISA_VERSION
	.align		4
        /*0034*/ 	.byte	0x03, 0x5f
        /*0036*/ 	.short	0x0000


	//----- nvinfo : EIATTR_COOP_GROUP_MASK_REGIDS
	.align		4
        /*0038*/ 	.byte	0x04, 0x29
        /*003a*/ 	.short	(.L_4291 - .L_4290)


	//   ....[0]....
.L_4290:
        /*003c*/ 	.word	0xffffffff


	//   ....[1]....
        /*0040*/ 	.word	0xffffffff


	//   ....[2]....
        /*0044*/ 	.word	0xffffffff


	//   ....[3]....
        /*0048*/ 	.word	0xffffffff


	//   ....[4]....
        /*004c*/ 	.word	0xffffffff


	//   ....[5]....
        /*0050*/ 	.word	0xffffffff


	//   ....[6]....
        /*0054*/ 	.word	0xffffffff


	//   ....[7]....
        /*0058*/ 	.word	0xffffffff


	//   ....[8]....
        /*005c*/ 	.word	0xffffffff


	//   ....[9]....
        /*0060*/ 	.word	0xffffffff


	//   ....[10]....
        /*0064*/ 	.word	0xffffffff


	//   ....[11]....
        /*0068*/ 	.word	0xffffffff


	//   ....[12]....
        /*006c*/ 	.word	0xffffffff


	//   ....[13]....
        /*0070*/ 	.word	0xffffffff


	//   ....[14]....
        /*0074*/ 	.word	0xffffffff


	//   ....[15]....
        /*0078*/ 	.word	0xffffffff


	//   ....[16]....
        /*007c*/ 	.word	0xffffffff


	//   ....[17]....
        /*0080*/ 	.word	0xffffffff


	//   ....[18]....
        /*0084*/ 	.word	0xffffffff


	//   ....[19]....
        /*0088*/ 	.word	0xffffffff


	//----- nvinfo : EIATTR_COOP_GROUP_INSTR_OFFSETS
	.align		4
.L_4291:
        /*008c*/ 	.byte	0x04, 0x28
        /*008e*/ 	.short	(.L_4293 - .L_4292)


	//   ....[0]....
.L_4292:
        /*0090*/ 	.word	0x000021d0


	//   ....[1]....
        /*0094*/ 	.word	0x000021f0


	//   ....[2]....
        /*0098*/ 	.word	0x00002210


	//   ....[3]....
        /*009c*/ 	.word	0x00002230


	//   ....[4]....
        /*00a0*/ 	.word	0x00002250


	//   ....[5]....
        /*00a4*/ 	.word	0x00002270


	//   ....[6]....
        /*00a8*/ 	.word	0x00002290


	//   ....[7]....
        /*00ac*/ 	.word	0x000022b0


	//   ....[8]....
        /*00b0*/ 	.word	0x000022d0


	//   ....[9]....
        /*00b4*/ 	.word	0x000022f0


	//   ....[10]....
        /*00b8*/ 	.word	0x00004720


	//   ....[11]....
        /*00bc*/ 	.word	0x000047a0


	//   ....[12]....
        /*00c0*/ 	.word	0x00004820


	//   ....[13]....
        /*00c4*/ 	.word	0x00004890


	//   ....[14]....
        /*00c8*/ 	.word	0x00004910


	//   ....[15]....
        /*00cc*/ 	.word	0x00004980


	//   ....[16]....
        /*00d0*/ 	.word	0x00004a00


	//   ....[17]....
        /*00d4*/ 	.word	0x00004a70


	//   ....[18]....
        /*00d8*/ 	.word	0x00004af0


	//   ....[19]....
        /*00dc*/ 	.word	0x00004b60


	//----- nvinfo : EIATTR_EXIT_INSTR_OFFSETS
	.align		4
.L_4293:
        /*00e0*/ 	.byte	0x04, 0x1c
        /*00e2*/ 	.short	(.L_4295 - .L_4294)


	//   ....[0]....
.L_4294:
        /*00e4*/ 	.word	0x00004690


	//   ....[1]....
        /*00e8*/ 	.word	0x000046c0


	//----- nvinfo : EIATTR_MAX_THREADS
	.align		4
.L_4295:
        /*00ec*/ 	.byte	0x04, 0x05
        /*00ee*/ 	.short	(.L_4297 - .L_4296)
.L_4296:
        /*00f0*/ 	.word	0x00000080
        /*00f4*/ 	.word	0x00000001
        /*00f8*/ 	.word	0x00000001


	//----- nvinfo : EIATTR_CRS_STACK_SIZE
	.align		4
.L_4297:
        /*00fc*/ 	.byte	0x04, 0x1e
        /*00fe*/ 	.short	(.L_4299 - .L_4298)
.L_4298:
        /*0100*/ 	.word	0x00000000
.L_4299:


//--------------------- .nv.info._ZN10layer_norm13ln_bwd_kernelINS_13Kernel_traitsI6__halfffffjLj1024ELj1ELj4ELj1ELj16ENS_18Kernel_traits_baseILj1024ES2_ffffjLj128EEEEELb0ELb0ELb0ELb1EEEvNS_9BwdParamsE --------------------------
	.section	.nv.info._ZN10layer_norm13ln_bwd_kernelINS_13Kernel_traitsI6__halfffffjLj1024ELj1ELj4ELj1ELj16ENS_18Kernel_traits_baseILj1024ES2_ffffjLj128EEEEELb0ELb0ELb0ELb1EEEvNS_9BwdParamsE,"",@"SHT_CUDA_INFO"
	.sectionflags	@""
	.align	4


	//----- nvinfo : EIATTR_CUDA_API_VERSION
	.align		4
        /*0000*/ 	.byte	0x04, 0x37
        /*0002*/ 	.short	(.L_4301 - .L_4300)
.L_4300:
        /*0004*/ 	.word	0x00000082


	//----- nvinfo : EIATTR_SW2861232_WAR
	.align		4
.L_4301:
        /*0008*/ 	.byte	0x01, 0x35
	.zero		2


	//----- nvinfo : EIATTR_PARAM_CBANK
	.align		4
        /*000c*/ 	.byte	0x04, 0x0a
        /*000e*/ 	.short	(.L_4303 - .L_4302)
	.align		4
.L_4302:
        /*0010*/ 	.word	index@(.nv.constant0._ZN10layer_norm13ln_bwd_kernelINS_13Kernel_traitsI6__halfffffjLj1024ELj1ELj4ELj1ELj16ENS_18Kernel_traits_baseILj1024ES2_ffffjLj128EEEEELb0ELb0ELb0ELb1EEEvNS_9BwdParamsE)
        /*0014*/ 	.short	0x0160
        /*0016*/ 	.short	0x0128


	//----- nvinfo : EIATTR_CBANK_PARAM_SIZE
	.align		4
.L_4303:
        /*0018*/ 	.byte	0x03, 0x19
        /*001a*/ 	.short	0x0128


	//----- nvinfo : EIATTR_KPARAM_INFO
	.align		4
        /*001c*/ 	.byte	0x04, 0x17
        /*001e*/ 	.short	(.L_4305 - .L_4304)
.L_4304:
        /*0020*/ 	.word	0x00000000
        /*0024*/ 	.short	0x0000
        /*0026*/ 	.short	0x0000
        /*0028*/ 	.byte	0x00, 0xf0, 0xa1, 0x04


	//----- nvinfo : EIATTR_MAXREG_COUNT
	.align		4
.L_4305:
        /*002c*/ 	.byte	0x03, 0x1b
        /*002e*/ 	.short	0x00ff


	//----- nvinfo : EIATTR_NUM_BARRIERS
	.align		4
        /*0030*/ 	.byte	0x02, 0x4c
        /*0032*/ 	.byte	0x01
	.zero		1


	//----- nvinfo : EIATTR_MERCURY_ISA_VERSION
	.align		4
        /*0034*/ 	.byte	0x03, 0x5f
        /*0036*/ 	.short	0x0000


	//----- nvinfo : EIATTR_COOP_GROUP_MASK_REGIDS
	.align		4
        /*0038*/ 	.byte	0x04, 0x29
        /*003a*/ 	.short	(.L_4307 - .L_4306)


	//   ....[0]....
.L_4306:
        /*003c*/ 	.word	0xffffffff


	//   ....[1]....
        /*0040*/ 	.word	0xffffffff


	//   ....[2]....
        /*0044*/ 	.word	0xffffffff


	//   ....[3]....
        /*0048*/ 	.word	0xffffffff


	//   ....[4]....
        /*004c*/ 	.word	0xffffffff


	//   ....[5]....
        /*0050*/ 	.word	0xffffffff


	//   ....[6]....
        /*0054*/ 	.word	0xffffffff


	//   ....[7]....
        /*0058*/ 	.word	0xffffffff


	//   ....[8]....
        /*005c*/ 	.word	0xffffffff


	//   ....[9]....
        /*0060*/ 	.word	0xffffffff


	//   ....[10]....
        /*0064*/ 	.word	0xffffffff


	//   ....[11]....
        /*0068*/ 	.word	0xffffffff


	//   ....[12]....
        /*006c*/ 	.word	0xffffffff


	//   ....[13]....
        /*0070*/ 	.word	0xffffffff


	//   ....[14]....
        /*0074*/ 	.word	0xffffffff


	//   ....[15]....
        /*0078*/ 	.word	0xffffffff


	//   ....[16]....
        /*007c*/ 	.word	0xffffffff


	//   ....[17]....
        /*0080*/ 	.word	0xffffffff


	//   ....[18]....
        /*0084*/ 	.word	0xffffffff


	//   ....[19]....
        /*0088*/ 	.word	0xffffffff


	//----- nvinfo : EIATTR_COOP_GROUP_INSTR_OFFSETS
	.align		4
.L_4307:
        /*008c*/ 	.byte	0x04, 0x28
        /*008e*/ 	.short	(.L_4309 - .L_4308)


	//   ....[0]....
.L_4308:
        /*0090*/ 	.word	0x00001d80


	//   ....[1]....
        /*0094*/ 	.word	0x00001da0


	//   ....[2]....
        /*0098*/ 	.word	0x00001dc0


	//   ....[3]....
        /*009c*/ 	.word	0x00001de0


	//   ....[4]....
        /*00a0*/ 	.word	0x00001e00


	//   ....[5]....
        /*00a4*/ 	.word	0x00001e20


	//   ....[6]....
        /*00a8*/ 	.word	0x00001e40


	//   ....[7]....
        /*00ac*/ 	.word	0x00001e60


	//   ....[8]....
        /*00b0*/ 	.word	0x00001e80


	//   ....[9]....
        /*00b4*/ 	.word	0x00001ea0


	//   ....[10]....
        /*00b8*/ 	.word	0x00003dd0


	//   ....[11]....
        /*00bc*/ 	.word	0x00003e50


	//   ....[12]....
        /*00c0*/ 	.word	0x00003ed0


	//   ....[13]....
        /*00c4*/ 	.word	0x00003f40


	//   ....[14]....
        /*00c8*/ 	.word	0x00003fc0


	//   ....[15]....
        /*00cc*/ 	.word	0x00004030


	//   ....[16]....
        /*00d0*/ 	.word	0x000040b0


	//   ....[17]....
        /*00d4*/ 	.word	0x00004120


	//   ....[18]....
        /*00d8*/ 	.word	0x000041a0


	//   ....[19]....
        /*00dc*/ 	.word	0x00004210


	//----- nvinfo : EIATTR_EXIT_INSTR_OFFSETS
	.align		4
.L_4309:
        /*00e0*/ 	.byte	0x04, 0x1c
        /*00e2*/ 	.short	(.L_4311 - .L_4310)


	//   ....[0]....
.L_4310:
        /*00e4*/ 	.word	0x00003d70


	//----- nvinfo : EIATTR_MAX_THREADS
	.align		4
.L_4311:
        /*00e8*/ 	.byte	0x04, 0x05
        /*00ea*/ 	.short	(.L_4313 - .L_4312)
.L_4312:
        /*00ec*/ 	.word	0x00000080
        /*00f0*/ 	.word	0x00000001
        /*00f4*/ 	.word	0x00000001


	//----- nvinfo : EIATTR_CRS_STACK_SIZE
	.align		4
.L_4313:
        /*00f8*/ 	.byte	0x04, 0x1e
        /*00fa*/ 	.short	(.L_4315 - .L_4314)
.L_4314:
        /*00fc*/ 	.word	0x00000000
.L_4315:


//--------------------- .nv.info._ZN10layer_norm13ln_bwd_kernelINS_13Kernel_traitsI6__halfffffjLj1024ELj1ELj4ELj1ELj16ENS_18Kernel_traits_baseILj1024ES2_ffffjLj128EEEEELb0ELb0ELb1ELb0EEEvNS_9BwdParamsE --------------------------
	.section	.nv.info._ZN10layer_norm13ln_bwd_kernelINS_13Kernel_traitsI6__halfffffjLj1024ELj1ELj4ELj1ELj16ENS_18Kernel_traits_baseILj1024ES2_ffffjLj128EEEEELb0ELb0ELb1ELb0EEEvNS_9BwdParamsE,"",@"SHT_CUDA_INFO"
	.sectionflags	@""
	.align	4


	//----- nvinfo : EIATTR_CUDA_API_VERSION
	.align		4
        /*0000*/ 	.byte	0x04, 0x37
        /*0002*/ 	.short	(.L_4317 - .L_4316)
.L_4316:
        /*0004*/ 	.word	0x00000082


	//----- nvinfo : EIATTR_SW2861232_WAR
	.align		4
.L_4317:
        /*0008*/ 	.byte	0x01, 0x35
	.zero		2


	//----- nvinfo : EIATTR_PARAM_CBANK
	.align		4
        /*000c*/ 	.byte	0x04, 0x0a
        /*000e*/ 	.short	(.L_4319 - .L_4318)
	.align		4
.L_4318:
        /*0010*/ 	.word	index@(.nv.constant0._ZN10layer_norm13ln_bwd_kernelINS_13Kernel_traitsI6__halfffffjLj1024ELj1ELj4ELj1ELj16ENS_18Kernel_traits_baseILj1024ES2_ffffjLj128EEEEELb0ELb0ELb1ELb0EEEvNS_9BwdParamsE)
        /*0014*/ 	.short	0x0160
        /*0016*/ 	.short	0x0128


	//----- nvinfo : EIATTR_CBANK_PARAM_SIZE
	.align		4
.L_4319:
        /*0018*/ 	.byte	0x03, 0x19
        /*001a*/ 	.short	0x0128


	//----- nvinfo : EIATTR_KPARAM_INFO
	.align		4
        /*001c*/ 	.byte	0x04, 0x17
        /*001e*/ 	.short	(.L_4321 - .L_4320)
.L_4320:
        /*0020*/ 	.word	0x00000000
        /*0024*/ 	.short	0x0000
        /*0026*/ 	.short	0x0000
        /*0028*/ 	.byte	0x00, 0xf0, 0xa1, 0x04


	//----- nvinfo : EIATTR_MAXREG_COUNT
	.align		4
.L_4321:
        /*002c*/ 	.byte	0x03, 0x1b
        /*002e*/ 	.short	0x00ff


	//----- nvinfo : EIATTR_NUM_BARRIERS
	.align		4
        /*0030*/ 	.byte	0x02, 0x4c
        /*0032*/ 	.byte	0x01
	.zero		1


	//----- nvinfo : EIATTR_MERCURY_ISA_VERSION
	.align		4
        /*0034*/ 	.byte	0x03, 0x5f
        /*0036*/ 	.short	0x0000


	//----- nvinfo : EIATTR_COOP_GROUP_MASK_REGIDS
	.align		4
        /*0038*/ 	.byte	0x04, 0x29
        /*003a*/ 	.short	(.L_4323 - .L_4322)


	//   ....[0]....
.L_4322:
        /*003c*/ 	.word	0xffffffff


	//   ....[1]....
        /*0040*/ 	.word	0xffffffff


	//   ....[2]....
        /*0044*/ 	.word	0xffffffff


	//   ....[3]....
        /*0048*/ 	.word	0xffffffff


	//   ....[4]....
        /*004c*/ 	.word	0xffffffff


	//   ....[5]....
        /*0050*/ 	.word	0xffffffff


	//   ....[6]....
        /*0054*/ 	.word	0xffffffff


	//   ....[7]....
        /*0058*/ 	.word	0xffffffff


	//   ....[8]....
        /*005c*/ 	.word	0xffffffff


	//   ....[9]....
        /*0060*/ 	.word	0xffffffff


	//   ....[10]....
        /*0064*/ 	.word	0xffffffff


	//   ....[11]....
        /*0068*/ 	.word	0xffffffff


	//   ....[12]....
        /*006c*/ 	.word	0xffffffff


	//   ....[13]....
        /*0070*/ 	.word	0xffffffff


	//   ....[14]....
        /*0074*/ 	.word	0xffffffff


	//   ....[15]....
        /*0078*/ 	.word	0xffffffff


	//   ....[16]....
        /*007c*/ 	.word	0xffffffff


	//   ....[17]....
        /*0080*/ 	.word	0xffffffff


	//   ....[18]....
        /*0084*/ 	.word	0xffffffff


	//   ....[19]....
        /*0088*/ 	.word	0xffffffff


	//----- nvinfo : EIATTR_COOP_GROUP_INSTR_OFFSETS
	.align		4
.L_4323:
        /*008c*/ 	.byte	0x04, 0x28
        /*008e*/ 	.short	(.L_4325 - .L_4324)


	//   ....[0]....
.L_4324:
        /*0090*/ 	.word	0x00002610


	//   ....[1]....
        /*0094*/ 	.word	0x00002630


	//   ....[2]....
        /*0098*/ 	.word	0x00002650


	//   ....[3]....
        /*009c*/ 	.word	0x00002670


	//   ....[4]....
        /*00a0*/ 	.word	0x00002690


	//   ....[5]....
        /*00a4*/ 	.word	0x000026b0


	//   ....[6]....
        /*00a8*/ 	.word	0x000026d0


	//   ....[7]....
        /*00ac*/ 	.word	0x000026f0


	//   ....[8]....
        /*00b0*/ 	.word	0x00002710


	//   ....[9]....
        /*00b4*/ 	.word	0x00002730


	//   ....[10]....
        /*00b8*/ 	.word	0x00005fd0


	//   ....[11]....
        /*00bc*/ 	.word	0x00006050


	//   ....[12]....
        /*00c0*/ 	.word	0x000060d0


	//   ....[13]....
        /*00c4*/ 	.word	0x00006140


	//   ....[14]....
        /*00c8*/ 	.word	0x000061c0


	//   ....[15]....
        /*00cc*/ 	.word	0x00006230


	//   ....[16]....
        /*00d0*/ 	.word	0x000062b0


	//   ....[17]....
        /*00d4*/ 	.word	0x00006320


	//   ....[18]....
        /*00d8*/ 	.word	0x000063a0


	//   ....[19]....
        /*00dc*/ 	.word	0x00006410


	//----- nvinfo : EIATTR_EXIT_INSTR_OFFSETS
	.align		4
.L_4325:
        /*00e0*/ 	.byte	0x04, 0x1c
        /*00e2*/ 	.short	(.L_4327 - .L_4326)


	//   ....[0]....
.L_4326:
        /*00e4*/ 	.word	0x00005f40


	//   ....[1]....
        /*00e8*/ 	.word	0x00005f70


	//----- nvinfo : EIATTR_MAX_THREADS
	.align		4
.L_4327:
        /*00ec*/ 	.byte	0x04, 0x05
        /*00ee*/ 	.short	(.L_4329 - .L_4328)
.L_4328:
        /*00f0*/ 	.word	0x00000080
        /*00f4*/ 	.word	0x00000001
        /*00f8*/ 	.word	0x00000001


	//----- nvinfo : EIATTR_CRS_STACK_SIZE
	.align		4
.L_4329:
        /*00fc*/ 	.byte	0x04, 0x1e
        /*00fe*/ 	.short	(.L_4331 - .L_4330)
.L_4330:
        /*0100*/ 	.word	0x00000000
.L_4331:


//--------------------- .nv.info._ZN10layer_norm13ln_bwd_kernelINS_13Kernel_traitsI6__halfffffjLj1024ELj1ELj4ELj1ELj16ENS_18Kernel_traits_baseILj1024ES2_ffffjLj128EEEEELb0ELb0ELb1ELb1EEEvNS_9BwdParamsE --------------------------
	.section	.nv.info._ZN10layer_norm13ln_bwd_kernelINS_13Kernel_traitsI6__halfffffjLj1024ELj1ELj4ELj1ELj16ENS_18Kernel_traits_baseILj1024ES2_ffffjLj128EEEEELb0ELb0ELb1ELb1EEEvNS_9BwdParamsE,"",@"SHT_CUDA_INFO"
	.sectionflags	@""
	.align	4


	//----- nvinfo : EIATTR_CUDA_API_VERSION
	.align		4
        /*0000*/ 	.byte	0x04, 0x37
        /*0002*/ 	.short	(.L_4333 - .L_4332)
.L_4332:
        /*0004*/ 	.word	0x00000082


	//----- nvinfo : EIATTR_SW2861232_WAR
	.align		4
.L_4333:
        /*0008*/ 	.byte	0x01, 0x35
	.zero		2


	//----- nvinfo : EIATTR_PARAM_CBANK
	.align		4
        /*000c*/ 	.byte	0x04, 0x0a
        /*000e*/ 	.short	(.L_4335 - .L_4334)
	.align		4
.L_4334:
        /*0010*/ 	.word	index@(.nv.constant0._ZN10layer_norm13ln_bwd_kernelINS_13Kernel_traitsI6__halfffffjLj1024ELj1ELj4ELj1ELj16ENS_18Kernel_traits_baseILj1024ES2_ffffjLj128EEEEELb0ELb0ELb1ELb1EEEvNS_9BwdParamsE)
        /*0014*/ 	.short	0x0160
        /*0016*/ 	.short	0x0128


	//----- nvinfo : EIATTR_CBANK_PARAM_SIZE
	.align		4
.L_4335:
        /*0018*/ 	.byte	0x03, 0x19
        /*001a*/ 	.short	0x0128


	//----- nvinfo : EIATTR_KPARAM_INFO
	.align		4
        /*001c*/ 	.byte	0x04, 0x17
        /*001e*/ 	.short	(.L_4337 - .L_4336)
.L_4336:
        /*0020*/ 	.word	0x00000000
        /*0024*/ 	.short	0x0000
        /*0026*/ 	.short	0x0000
        /*0028*/ 	.byte	0x00, 0xf0, 0xa1, 0x04


	//----- nvinfo : EIATTR_MAXREG_COUNT
	.align		4
.L_4337:
        /*002c*/ 	.byte	0x03, 0x1b
        /*002e*/ 	.short	0x00ff


	//----- nvinfo : EIATTR_NUM_BARRIERS
	.align		4
        /*0030*/ 	.byte	0x02, 0x4c
        /*0032*/ 	.byte	0x01
	.zero		1


	//----- nvinfo : EIATTR_MERCURY_ISA_VERSION
	.align		4
        /*0034*/ 	.byte	0x03, 0x5f
        /*0036*/ 	.short	0x0000


	//----- nvinfo : EIATTR_COOP_GROUP_MASK_REGIDS
	.align		4
        /*0038*/ 	.byte	0x04, 0x29
        /*003a*/ 	.short	(.L_4339 - .L_4338)


	//   ....[0]....
.L_4338:
        /*003c*/ 	.word	0xffffffff


	//   ....[1]....
        /*0040*/ 	.word	0xffffffff


	//   ....[2]....
        /*0044*/ 	.word	0xffffffff


	//   ....[3]....
        /*0048*/ 	.word	0xffffffff


	//   ....[4]....
        /*004c*/ 	.word	0xffffffff


	//   ....[5]....
        /*0050*/ 	.word	0xffffffff


	//   ....[6]....
        /*0054*/ 	.word	0xffffffff


	//   ....[7]....
        /*0058*/ 	.word	0xffffffff


	//   ....[8]....
        /*005c*/ 	.word	0xffffffff


	//   ....[9]....
        /*0060*/ 	.word	0xffffffff


	//   ....[10]....
        /*0064*/ 	.word	0xffffffff


	//   ....[11]....
        /*0068*/ 	.word	0xffffffff


	//   ....[12]....
        /*006c*/ 	.word	0xffffffff


	//   ....[13]....
        /*0070*/ 	.word	0xffffffff


	//   ....[14]....
        /*0074*/ 	.word	0xffffffff


	//   ....[15]....
        /*0078*/ 	.word	0xffffffff


	//   ....[16]....
        /*007c*/ 	.word	0xffffffff


	//   ....[17]....
        /*0080*/ 	.word	0xffffffff


	//   ....[18]....
        /*0084*/ 	.word	0xffffffff


	//   ....[19]....
        /*0088*/ 	.word	0xffffffff


	//----- nvinfo : EIATTR_COOP_GROUP_INSTR_OFFSETS
	.align		4
.L_4339:
        /*008c*/ 	.byte	0x04, 0x28
        /*008e*/ 	.short	(.L_4341 - .L_4340)


	//   ....[0]....
.L_4340:
        /*0090*/ 	.word	0x00001d80


	//   ....[1]....
        /*0094*/ 	.word	0x00001da0


	//   ....[2]....
        /*0098*/ 	.word	0x00001dc0


	//   ....[3]....
        /*009c*/ 	.word	0x00001de0


	//   ....[4]....
        /*00a0*/ 	.word	0x00001e00


	//   ....[5]....
        /*00a4*/ 	.word	0x00001e20


	//   ....[6]....
        /*00a8*/ 	.word	0x00001e40


	//   ....[7]....
        /*00ac*/ 	.word	0x00001e60


	//   ....[8]....
        /*00b0*/ 	.word	0x00001e80


	//   ....[9]....
        /*00b4*/ 	.word	0x00001ea0


	//   ....[10]....
        /*00b8*/ 	.word	0x00004f30


	//   ....[11]....
        /*00bc*/ 	.word	0x00004fb0


	//   ....[12]....
        /*00c0*/ 	.word	0x00005030


	//   ....[13]....
        /*00c4*/ 	.word	0x000050a0


	//   ....[14]....
        /*00c8*/ 	.word	0x00005120


	//   ....[15]....
        /*00cc*/ 	.word	0x00005190


	//   ....[16]....
        /*00d0*/ 	.word	0x00005210


	//   ....[17]....
        /*00d4*/ 	.word	0x00005280


	//   ....[18]....
        /*00d8*/ 	.word	0x00005300


	//   ....[19]....
        /*00dc*/ 	.word	0x00005370


	//----- nvinfo : EIATTR_EXIT_INSTR_OFFSETS
	.align		4
.L_4341:
        /*00e0*/ 	.byte	0x04, 0x1c
        /*00e2*/ 	.short	(.L_4343 - .L_4342)


	//   ....[0]....
.L_4342:
        /*00e4*/ 	.word	0x00004ed0


	//----- nvinfo : EIATTR_MAX_THREADS
	.align		4
.L_4343:
        /*00e8*/ 	.byte	0x04, 0x05
        /*00ea*/ 	.short	(.L_4345 - .L_4344)
.L_4344:
        /*00ec*/ 	.word	0x00000080
        /*00f0*/ 	.word	0x00000001
        /*00f4*/ 	.word	0x00000001


	//----- nvinfo : EIATTR_CRS_STACK_SIZE
	.align		4
.L_4345:
        /*00f8*/ 	.byte	0x04, 0x1e
        /*00fa*/ 	.short	(.L_4347 - .L_4346)
.L_4346:
        /*00fc*/ 	.word	0x00000000
.L_4347:


//--------------------- .nv.info._ZN10layer_norm13ln_bwd_kernelINS_13Kernel_traitsI6__halfffffjLj1024ELj1ELj4ELj1ELj16ENS_18Kernel_traits_baseILj1024ES2_ffffjLj128EEEEELb0ELb1ELb0ELb0EEEvNS_9BwdParamsE --------------------------
	.section	.nv.info._ZN10layer_norm13ln_bwd_kernelINS_13Kernel_traitsI6__halfffffjLj1024ELj1ELj4ELj1ELj16ENS_18Kernel_traits_baseILj1024ES2_ffffjLj128EEEEELb0ELb1ELb0ELb0EEEvNS_9BwdParamsE,"",@"SHT_CUDA_INFO"
	.sectionflags	@""
	.align	4


	//----- nvinfo : EIATTR_CUDA_API_VERSION
	.align		4
        /*0000*/ 	.byte	0x04, 0x37
        /*0002*/ 	.short	(.L_4349 - .L_4348)
.L_4348:
        /*0004*/ 	.word	0x00000082


	//----- nvinfo : EIATTR_SW2861232_WAR
	.align		4
.L_4349:
        /*0008*/ 	.byte	0x01, 0x35
	.zero		2


	//----- nvinfo : EIATTR_PARAM_CBANK
	.align		4
        /*000c*/ 	.byte	0x04, 0x0a
        /*000e*/ 	.short	(.L_4351 - .L_4350)
	.align		4
.L_4350:
        /*0010*/ 	.word	index@(.nv.constant0._ZN10layer_norm13ln_bwd_kernelINS_13Kernel_traitsI6__halfffffjLj1024ELj1ELj4ELj1ELj16ENS_18Kernel_traits_baseILj1024ES2_ffffjLj128EEEEELb0ELb1ELb0ELb0EEEvNS_9BwdParamsE)
        /*0014*/ 	.short	0x0160
        /*0016*/ 	.short	0x0128


	//----- nvinfo : EIATTR_CBANK_PARAM_SIZE
	.align		4
.L_4351:
        /*0018*/ 	.byte	0x03, 0x19
        /*001a*/ 	.short	0x0128


	//----- nvinfo : EIATTR_KPARAM_INFO
	.align		4
        /*001c*/ 	.byte	0x04, 0x17
        /*001e*/ 	.short	(.L_4353 - .L_4352)
.L_4352:
        /*0020*/ 	.word	0x00000000
        /*0024*/ 	.short	0x0000
        /*0026*/ 	.short	0x0000
        /*0028*/ 	.byte	0x00, 0xf0, 0xa1, 0x04


	//----- nvinfo : EIATTR_MAXREG_COUNT
	.align		4
.L_4353:
        /*002c*/ 	.byte	0x03, 0x1b
        /*002e*/ 	.short	0x00ff


	//----- nvinfo : EIATTR_NUM_BARRIERS
	.align		4
        /*0030*/ 	.byte	0x02, 0x4c
        /*0032*/ 	.byte	0x01
	.zero		1


	//----- nvinfo : EIATTR_ANNOTATIONS
	.align		4
        /*0034*/ 	.byte	0x04, 0x55
        /*0036*/ 	.short	(.L_4355 - .L_4354)


	//   ....[0]....
.L_4354:
        /* <DEDUP_REMOVED lines=26> */


	//----- nvinfo : EIATTR_MERCURY_ISA_VERSION
	.align		4
.L_4355:
        /*01c8*/ 	.byte	0x03, 0x5f
        /*01ca*/ 	.short	0x0000


	//----- nvinfo : EIATTR_COOP_GROUP_MASK_REGIDS
	.align		4
        /*01cc*/ 	.byte	0x04, 0x29
        /*01ce*/ 	.short	(.L_4357 - .L_4356)


	//   ....[0]....
.L_4356:
        /*01d0*/ 	.word	0xffffffff


	//   ....[1]....
        /*01d4*/ 	.word	0xffffffff


	//   ....[2]....
        /*01d8*/ 	.word	0xffffffff


	//   ....[3]....
        /*01dc*/ 	.word	0xffffffff


	//   ....[4]....
        /*01e0*/ 	.word	0xffffffff


	//   ....[5]....
        /*01e4*/ 	.word	0xffffffff


	//   ....[6]....
        /*01e8*/ 	.word	0xffffffff


	//   ....[7]....
        /*01ec*/ 	.word	0xffffffff


	//   ....[8]....
        /*01f0*/ 	.word	0xffffffff


	//   ....[9]....
        /*01f4*/ 	.word	0xffffffff


	//   ....[10]....
        /*01f8*/ 	.word	0xffffffff


	//   ....[11]....
        /*01fc*/ 	.word	0xffffffff


	//   ....[12]....
        /*0200*/ 	.word	0xffffffff


	//   ....[13]....
        /*0204*/ 	.word	0xffffffff


	//   ....[14]....
        /*0208*/ 	.word	0xffffffff


	//   ....[15]....
        /*020c*/ 	.word	0xffffffff


	//   ....[16]....
        /*0210*/ 	.word	0xffffffff


	//   ....[17]....
        /*0214*/ 	.word	0xffffffff


	//   ....[18]....
        /*0218*/ 	.word	0xffffffff


	//   ....[19]....
        /*021c*/ 	.word	0xffffffff


	//----- nvinfo : EIATTR_COOP_GROUP_INSTR_OFFSETS
	.align		4
.L_4357:
        /*0220*/ 	.byte	0x04, 0x28
        /*0222*/ 	.short	(.L_4359 - .L_4358)


	//   ....[0]....
.L_4358:
        /*0224*/ 	.word	0x00002b20


	//   ....[1]....
        /*0228*/ 	.word	0x00002b40


	//   ....[2]....
        /*022c*/ 	.word	0x00002b70


	//   ....[3]....
        /*0230*/ 	.word	0x00002b90


	//   ....[4]....
        /*0234*/ 	.word	0x00002bb0


	//   ....[5]....
        /*0238*/ 	.word	0x00002bd0


	//   ....[6]....
        /*023c*/ 	.word	0x00002be0


	//   ....[7]....
        /*0240*/ 	.word	0x00002c10


	//   ....[8]....
        /*0244*/ 	.word	0x00002c20


	//   ....[9]....
        /*0248*/ 	.word	0x00002c40


	//   ....[10]....
        /*024c*/ 	.word	0x00006040


	//   ....[11]....
        /*0250*/ 	.word	0x000060c0


	//   ....[12]....
        /*0254*/ 	.word	0x00006140


	//   ....[13]....
        /*0258*/ 	.word	0x000061b0


	//   ....[14]....
        /*025c*/ 	.word	0x00006230


	//   ....[15]....
        /*0260*/ 	.word	0x000062a0


	//   ....[16]....
        /*0264*/ 	.word	0x00006320


	//   ....[17]....
        /*0268*/ 	.word	0x00006390


	//   ....[18]....
        /*026c*/ 	.word	0x00006410


	//   ....[19]....
        /*0270*/ 	.word	0x00006480


	//----- nvinfo : EIATTR_EXIT_INSTR_OFFSETS
	.align		4
.L_4359:
        /*0274*/ 	.byte	0x04, 0x1c
        /*0276*/ 	.short	(.L_4361 - .L_4360)


	//   ....[0]....
.L_4360:
        /*0278*/ 	.word	0x00005f60


	//   ....[1]....
        /*027c*/ 	.word	0x00005fe0


	//----- nvinfo : EIATTR_MAX_THREADS
	.align		4
.L_4361:
        /*0280*/ 	.byte	0x04, 0x05
        /*0282*/ 	.short	(.L_4363 - .L_4362)
.L_4362:
        /*0284*/ 	.word	0x00000080
        /*0288*/ 	.word	0x00000001
        /*028c*/ 	.word	0x00000001


	//----- nvinfo : EIATTR_CRS_STACK_SIZE
	.align		4
.L_4363:
        /*0290*/ 	.byte	0x04, 0x1e
        /*0292*/ 	.short	(.L_4365 - .L_4364)
.L_4364:
        /*0294*/ 	.word	0x00000000
.L_4365:


//--------------------- .nv.info._ZN10layer_norm13ln_bwd_kernelINS_13Kernel_traitsI6__halfffffjLj1024ELj1ELj4ELj1ELj16ENS_18Kernel_traits_baseILj1024ES2_ffffjLj128EEEEELb0ELb1ELb0ELb1EEEvNS_9BwdParamsE --------------------------
	.section	.nv.info._ZN10layer_norm13ln_bwd_kernelINS_13Kernel_traitsI6__halfffffjLj1024ELj1ELj4ELj1ELj16ENS_18Kernel_traits_baseILj1024ES2_ffffjLj128EEEEELb0ELb1ELb0ELb1EEEvNS_9BwdParamsE,"",@"SHT_CUDA_INFO"
	.sectionflags	@""
	.align	4


	//----- nvinfo : EIATTR_CUDA_API_VERSION
	.align		4
        /*0000*/ 	.byte	0x04, 0x37
        /*0002*/ 	.short	(.L_4367 - .L_4366)
.L_4366:
        /*0004*/ 	.word	0x00000082


	//----- nvinfo : EIATTR_SW2861232_WAR
	.align		4
.L_4367:
        /*0008*/ 	.byte	0x01, 0x35
	.zero		2


	//----- nvinfo : EIATTR_PARAM_CBANK
	.align		4
        /*000c*/ 	.byte	0x04, 0x0a
        /*000e*/ 	.short	(.L_4369 - .L_4368)
	.align		4
.L_4368:
        /*0010*/ 	.word	index@(.nv.constant0._ZN10layer_norm13ln_bwd_kernelINS_13Kernel_traitsI6__halfffffjLj1024ELj1ELj4ELj1ELj16ENS_18Kernel_traits_baseILj1024ES2_ffffjLj128EEEEELb0ELb1ELb0ELb1EEEvNS_9BwdParamsE)
        /*0014*/ 	.short	0x0160
        /*0016*/ 	.short	0x0128


	//----- nvinfo : EIATTR_CBANK_PARAM_SIZE
	.align		4
.L_4369:
        /*0018*/ 	.byte	0x03, 0x19
        /*001a*/ 	.short	0x0128


	//----- nvinfo : EIATTR_KPARAM_INFO
	.align		4
        /*001c*/ 	.byte	0x04, 0x17
        /*001e*/ 	.short	(.L_4371 - .L_4370)
.L_4370:
        /*0020*/ 	.word	0x00000000
        /*0024*/ 	.short	0x0000
        /*0026*/ 	.short	0x0000
        /*0028*/ 	.byte	0x00, 0xf0, 0xa1, 0x04


	//----- nvinfo : EIATTR_MAXREG_COUNT
	.align		4
.L_4371:
        /*002c*/ 	.byte	0x03, 0x1b
        /*002e*/ 	.short	0x00ff


	//----- nvinfo : EIATTR_NUM_BARRIERS
	.align		4
        /*0030*/ 	.byte	0x02, 0x4c
        /*0032*/ 	.byte	0x01
	.zero		1


	//----- nvinfo : EIATTR_ANNOTATIONS
	.align		4
        /*0034*/ 	.byte	0x04, 0x55
        /*0036*/ 	.short	(.L_4373 - .L_4372)


	//   ....[0]....
.L_4372:
        /* <DEDUP_REMOVED lines=51> */


	//----- nvinfo : EIATTR_MERCURY_ISA_VERSION
	.align		4
.L_4373:
        /*0358*/ 	.byte	0x03, 0x5f
        /*035a*/ 	.short	0x0000


	//----- nvinfo : EIATTR_COOP_GROUP_MASK_REGIDS
	.align		4
        /*035c*/ 	.byte	0x04, 0x29
        /*035e*/ 	.short	(.L_4375 - .L_4374)


	//   ....[0]....
.L_4374:
        /*0360*/ 	.word	0xffffffff


	//   ....[1]....
        /*0364*/ 	.word	0xffffffff


	//   ....[2]....
        /*0368*/ 	.word	0xffffffff


	//   ....[3]....
        /*036c*/ 	.word	0xffffffff


	//   ....[4]....
        /*0370*/ 	.word	0xffffffff


	//   ....[5]....
        /*0374*/ 	.word	0xffffffff


	//   ....[6]....
        /*0378*/ 	.word	0xffffffff


	//   ....[7]....
        /*037c*/ 	.word	0xffffffff


	//   ....[8]....
        /*0380*/ 	.word	0xffffffff


	//   ....[9]....
        /*0384*/ 	.word	0xffffffff


	//   ....[10]....
        /*0388*/ 	.word	0xffffffff


	//   ....[11]....
        /*038c*/ 	.word	0xffffffff


	//   ....[12]....
        /*0390*/ 	.word	0xffffffff


	//   ....[13]....
        /*0394*/ 	.word	0xffffffff


	//   ....[14]....
        /*0398*/ 	.word	0xffffffff


	//   ....[15]....
        /*039c*/ 	.word	0xffffffff


	//   ....[16]....
        /*03a0*/ 	.word	0xffffffff


	//   ....[17]....
        /*03a4*/ 	.word	0xffffffff


	//   ....[18]....
        /*03a8*/ 	.word	0xffffffff


	//   ....[19]....
        /*03ac*/ 	.word	0xffffffff


	//----- nvinfo : EIATTR_COOP_GROUP_INSTR_OFFSETS
	.align		4
.L_4375:
        /*03b0*/ 	.byte	0x04, 0x28
        /*03b2*/ 	.short	(.L_4377 - .L_4376)


	//   ....[0]....
.L_4376:
        /*03b4*/ 	.word	0x000028a0


	//   ....[1]....
        /*03b8*/ 	.word	0x000028c0


	//   ....[2]....
        /*03bc*/ 	.word	0x000028f0


	//   ....[3]....
        /*03c0*/ 	.word	0x00002910


	//   ....[4]....
        /*03c4*/ 	.word	0x00002930


	//   ....[5]....
        /*03c8*/ 	.word	0x00002950


	//   ....[6]....
        /*03cc*/ 	.word	0x00002960


	//   ....[7]....
        /*03d0*/ 	.word	0x00002990


	//   ....[8]....
        /*03d4*/ 	.word	0x000029a0


	//   ....[9]....
        /*03d8*/ 	.word	0x000029c0


	//   ....[10]....
        /*03dc*/ 	.word	0x000055b0


	//   ....[11]....
        /*03e0*/ 	.word	0x00005630


	//   ....[12]....
        /*03e4*/ 	.word	0x000056b0


	//   ....[13]....
        /*03e8*/ 	.word	0x00005720


	//   ....[14]....
        /*03ec*/ 	.word	0x000057a0


	//   ....[15]....
        /*03f0*/ 	.word	0x00005810


	//   ....[16]....
        /*03f4*/ 	.word	0x00005890


	//   ....[17]....
        /*03f8*/ 	.word	0x00005900


	//   ....[18]....
        /*03fc*/ 	.word	0x00005980


	//   ....[19]....
        /*0400*/ 	.word	0x000059f0


	//----- nvinfo : EIATTR_EXIT_INSTR_OFFSETS
	.align		4
.L_4377:
        /*0404*/ 	.byte	0x04, 0x1c
        /*0406*/ 	.short	(.L_4379 - .L_4378)


	//   ....[0]....
.L_4378:
        /*0408*/ 	.word	0x00005550


	//----- nvinfo : EIATTR_MAX_THREADS
	.align		4
.L_4379:
        /*040c*/ 	.byte	0x04, 0x05
        /*040e*/ 	.short	(.L_4381 - .L_4380)
.L_4380:
        /*0410*/ 	.word	0x00000080
        /*0414*/ 	.word	0x00000001
        /*0418*/ 	.word	0x00000001


	//----- nvinfo : EIATTR_CRS_STACK_SIZE
	.align		4
.L_4381:
        /*041c*/ 	.byte	0x04, 0x1e
        /*041e*/ 	.short	(.L_4383 - .L_4382)
.L_4382:
        /*0420*/ 	.word	0x00000000
.L_4383:


//--------------------- .nv.info._ZN10layer_norm13ln_bwd_kernelINS_13Kernel_traitsI6__halfffffjLj1024ELj1ELj4ELj1ELj16ENS_18Kernel_traits_baseILj1024ES2_ffffjLj128EEEEELb0ELb1ELb1ELb0EEEvNS_9BwdParamsE --------------------------
	.section	.nv.info._ZN10layer_norm13ln_bwd_kernelINS_13Kernel_traitsI6__halfffffjLj1024ELj1ELj4ELj1ELj16ENS_18Kernel_traits_baseILj1024ES2_ffffjLj128EEEEELb0ELb1ELb1ELb0EEEvNS_9BwdParamsE,"",@"SHT_CUDA_INFO"
	.sectionflags	@""
	.align	4


	//----- nvinfo : EIATTR_CUDA_API_VERSION
	.align		4
        /*0000*/ 	.byte	0x04, 0x37
        /*0002*/ 	.short	(.L_4385 - .L_4384)
.L_4384:
        /*0004*/ 	.word	0x00000082


	//----- nvinfo : EIATTR_SW2861232_WAR
	.align		4
.L_4385:
        /*0008*/ 	.byte	0x01, 0x35
	.zero		2


	//----- nvinfo : EIATTR_PARAM_CBANK
	.align		4
        /*000c*/ 	.byte	0x04, 0x0a
        /*000e*/ 	.short	(.L_4387 - .L_4386)
	.align		4
.L_4386:
        /*0010*/ 	.word	index@(.nv.constant0._ZN10layer_norm13ln_bwd_kernelINS_13Kernel_traitsI6__halfffffjLj1024ELj1ELj4ELj1ELj16ENS_18Kernel_traits_baseILj1024ES2_ffffjLj128EEEEELb0ELb1ELb1ELb0EEEvNS_9BwdParamsE)
        /*0014*/ 	.short	0x0160
        /*0016*/ 	.short	0x0128


	//----- nvinfo : EIATTR_CBANK_PARAM_SIZE
	.align		4
.L_4387:
        /*0018*/ 	.byte	0x03, 0x19
        /*001a*/ 	.short	0x0128


	//----- nvinfo : EIATTR_KPARAM_INFO
	.align		4
        /*001c*/ 	.byte	0x04, 0x17
        /*001e*/ 	.short	(.L_4389 - .L_4388)
.L_4388:
        /*0020*/ 	.word	0x00000000
        /*0024*/ 	.short	0x0000
        /*0026*/ 	.short	0x0000
        /*0028*/ 	.byte	0x00, 0xf0, 0xa1, 0x04


	//----- nvinfo : EIATTR_MAXREG_COUNT
	.align		4
.L_4389:
        /*002c*/ 	.byte	0x03, 0x1b
        /*002e*/ 	.short	0x00ff


	//----- nvinfo : EIATTR_NUM_BARRIERS
	.align		4
        /*0030*/ 	.byte	0x02, 0x4c
        /*0032*/ 	.byte	0x01
	.zero		1


	//----- nvinfo : EIATTR_ANNOTATIONS
	.align		4
        /*0034*/ 	.byte	0x04, 0x55
        /*0036*/ 	.short	(.L_4391 - .L_4390)


	//   ....[0]....
.L_4390:
        /* <DEDUP_REMOVED lines=36> */


	//----- nvinfo : EIATTR_MERCURY_ISA_VERSION
	.align		4
.L_4391:
        /*0268*/ 	.byte	0x03, 0x5f
        /*026a*/ 	.short	0x0000


	//----- nvinfo : EIATTR_COOP_GROUP_MASK_REGIDS
	.align		4
        /*026c*/ 	.byte	0x04, 0x29
        /*026e*/ 	.short	(.L_4393 - .L_4392)


	//   ....[0]....
.L_4392:
        /*0270*/ 	.word	0xffffffff


	//   ....[1]....
        /*0274*/ 	.word	0xffffffff


	//   ....[2]....
        /*0278*/ 	.word	0xffffffff


	//   ....[3]....
        /*027c*/ 	.word	0xffffffff


	//   ....[4]....
        /*0280*/ 	.word	0xffffffff


	//   ....[5]....
        /*0284*/ 	.word	0xffffffff


	//   ....[6]....
        /*0288*/ 	.word	0xffffffff


	//   ....[7]....
        /*028c*/ 	.word	0xffffffff


	//   ....[8]....
        /*0290*/ 	.word	0xffffffff


	//   ....[9]....
        /*0294*/ 	.word	0xffffffff


	//   ....[10]....
        /*0298*/ 	.word	0xffffffff


	//   ....[11]....
        /*029c*/ 	.word	0xffffffff


	//   ....[12]....
        /*02a0*/ 	.word	0xffffffff


	//   ....[13]....
        /*02a4*/ 	.word	0xffffffff


	//   ....[14]....
        /*02a8*/ 	.word	0xffffffff


	//   ....[15]....
        /*02ac*/ 	.word	0xffffffff


	//   ....[16]....
        /*02b0*/ 	.word	0xffffffff


	//   ....[17]....
        /*02b4*/ 	.word	0xffffffff


	//   ....[18]....
        /*02b8*/ 	.word	0xffffffff


	//   ....[19]....
        /*02bc*/ 	.word	0xffffffff


	//----- nvinfo : EIATTR_COOP_GROUP_INSTR_OFFSETS
	.align		4
.L_4393:
        /*02c0*/ 	.byte	0x04, 0x28
        /*02c2*/ 	.short	(.L_4395 - .L_4394)


	//   ....[0]....
.L_4394:
        /*02c4*/ 	.word	0x00003030


	//   ....[1]....
        /*02c8*/ 	.word	0x00003050


	//   ....[2]....
        /*02cc*/ 	.word	0x00003080


	//   ....[3]....
        /*02d0*/ 	.word	0x000030a0


	//   ....[4]....
        /*02d4*/ 	.word	0x000030c0


	//   ....[5]....
        /*02d8*/ 	.word	0x000030e0


	//   ....[6]....
        /*02dc*/ 	.word	0x000030f0


	//   ....[7]....
        /*02e0*/ 	.word	0x00003120


	//   ....[8]....
        /*02e4*/ 	.word	0x00003130


	//   ....[9]....
        /*02e8*/ 	.word	0x00003150


	//   ....[10]....
        /*02ec*/ 	.word	0x00007660


	//   ....[11]....
        /*02f0*/ 	.word	0x000076e0


	//   ....[12]....
        /*02f4*/ 	.word	0x00007760


	//   ....[13]....
        /*02f8*/ 	.word	0x000077d0


	//   ....[14]....
        /*02fc*/ 	.word	0x00007850


	//   ....[15]....
        /*0300*/ 	.word	0x000078c0


	//   ....[16]....
        /*0304*/ 	.word	0x00007940


	//   ....[17]....
        /*0308*/ 	.word	0x000079b0


	//   ....[18]....
        /*030c*/ 	.word	0x00007a30


	//   ....[19]....
        /*0310*/ 	.word	0x00007aa0


	//----- nvinfo : EIATTR_EXIT_INSTR_OFFSETS
	.align		4
.L_4395:
        /*0314*/ 	.byte	0x04, 0x1c
        /*0316*/ 	.short	(.L_4397 - .L_4396)


	//   ....[0]....
.L_4396:
        /*0318*/ 	.word	0x00007580


	//   ....[1]....
        /*031c*/ 	.word	0x00007600


	//----- nvinfo : EIATTR_MAX_THREADS
	.align		4
.L_4397:
        /*0320*/ 	.byte	0x04, 0x05
        /*0322*/ 	.short	(.L_4399 - .L_4398)
.L_4398:
        /*0324*/ 	.word	0x00000080
        /*0328*/ 	.word	0x00000001
        /*032c*/ 	.word	0x00000001


	//----- nvinfo : EIATTR_CRS_STACK_SIZE
	.align		4
.L_4399:
        /*0330*/ 	.byte	0x04, 0x1e
        /*0332*/ 	.short	(.L_4401 - .L_4400)
.L_4400:
        /*0334*/ 	.word	0x00000000
.L_4401:


//--------------------- .nv.info._ZN10layer_norm13ln_bwd_kernelINS_13Kernel_traitsI6__halfffffjLj1024ELj1ELj4ELj1ELj16ENS_18Kernel_traits_baseILj1024ES2_ffffjLj128EEEEELb0ELb1ELb1ELb1EEEvNS_9BwdParamsE --------------------------
	.section	.nv.info._ZN10layer_norm13ln_bwd_kernelINS_13Kernel_traitsI6__halfffffjLj1024ELj1ELj4ELj1ELj16ENS_18Kernel_traits_baseILj1024ES2_ffffjLj128EEEEELb0ELb1ELb1ELb1EEEvNS_9BwdParamsE,"",@"SHT_CUDA_INFO"
	.sectionflags	@""
	.align	4


	//----- nvinfo : EIATTR_CUDA_API_VERSION
	.align		4
        /*0000*/ 	.byte	0x04, 0x37
        /*0002*/ 	.short	(.L_4403 - .L_4402)
.L_4402:
        /*0004*/ 	.word	0x00000082


	//----- nvinfo : EIATTR_SW2861232_WAR
	.align		4
.L_4403:
        /*0008*/ 	.byte	0x01, 0x35
	.zero		2


	//----- nvinfo : EIATTR_PARAM_CBANK
	.align		4
        /*000c*/ 	.byte	0x04, 0x0a
        /*000e*/ 	.short	(.L_4405 - .L_4404)
	.align		4
.L_4404:
        /*0010*/ 	.word	index@(.nv.constant0._ZN10layer_norm13ln_bwd_kernelINS_13Kernel_traitsI6__halfffffjLj1024ELj1ELj4ELj1ELj16ENS_18Kernel_traits_baseILj1024ES2_ffffjLj128EEEEELb0ELb1ELb1ELb1EEEvNS_9BwdParamsE)
        /*0014*/ 	.short	0x0160
        /*0016*/ 	.short	0x0128


	//----- nvinfo : EIATTR_CBANK_PARAM_SIZE
	.align		4
.L_4405:
        /*0018*/ 	.byte	0x03, 0x19
        /*001a*/ 	.short	0x0128


	//----- nvinfo : EIATTR_KPARAM_INFO
	.align		4
        /*001c*/ 	.byte	0x04, 0x17
        /*001e*/ 	.short	(.L_4407 - .L_4406)
.L_4406:
        /*0020*/ 	.word	0x00000000
        /*0024*/ 	.short	0x0000
        /*0026*/ 	.short	0x0000
        /*0028*/ 	.byte	0x00, 0xf0, 0xa1, 0x04


	//----- nvinfo : EIATTR_MAXREG_COUNT
	.align		4
.L_4407:
        /*002c*/ 	.byte	0x03, 0x1b
        /*002e*/ 	.short	0x00ff


	//----- nvinfo : EIATTR_NUM_BARRIERS
	.align		4
        /*0030*/ 	.byte	0x02, 0x4c
        /*0032*/ 	.byte	0x01
	.zero		1


	//----- nvinfo : EIATTR_ANNOTATIONS
	.align		4
        /*0034*/ 	.byte	0x04, 0x55
        /*0036*/ 	.short	(.L_4409 - .L_4408)


	//   ....[0]....
.L_4408:
        /* <DEDUP_REMOVED lines=45> */


	//----- nvinfo : EIATTR_MERCURY_ISA_VERSION
	.align		4
.L_4409:
        /*02f8*/ 	.byte	0x03, 0x5f
        /*02fa*/ 	.short	0x0000


	//----- nvinfo : EIATTR_COOP_GROUP_MASK_REGIDS
	.align		4
        /*02fc*/ 	.byte	0x04, 0x29
        /*02fe*/ 	.short	(.L_4411 - .L_4410)


	//   ....[0]....
.L_4410:
        /*0300*/ 	.word	0xffffffff


	//   ....[1]....
        /*0304*/ 	.word	0xffffffff


	//   ....[2]....
        /*0308*/ 	.word	0xffffffff


	//   ....[3]....
        /*030c*/ 	.word	0xffffffff


	//   ....[4]....
        /*0310*/ 	.word	0xffffffff


	//   ....[5]....
        /*0314*/ 	.word	0xffffffff


	//   ....[6]....
        /*0318*/ 	.word	0xffffffff


	//   ....[7]....
        /*031c*/ 	.word	0xffffffff


	//   ....[8]....
        /*0320*/ 	.word	0xffffffff


	//   ....[9]....
        /*0324*/ 	.word	0xffffffff


	//   ....[10]....
        /*0328*/ 	.word	0xffffffff


	//   ....[11]....
        /*032c*/ 	.word	0xffffffff


	//   ....[12]....
        /*0330*/ 	.word	0xffffffff


	//   ....[13]....
        /*0334*/ 	.word	0xffffffff


	//   ....[14]....
        /*0338*/ 	.word	0xffffffff


	//   ....[15]....
        /*033c*/ 	.word	0xffffffff


	//   ....[16]....
        /*0340*/ 	.word	0xffffffff


	//   ....[17]....
        /*0344*/ 	.word	0xffffffff


	//   ....[18]....
        /*0348*/ 	.word	0xffffffff


	//   ....[19]....
        /*034c*/ 	.word	0xffffffff


	//----- nvinfo : EIATTR_COOP_GROUP_INSTR_OFFSETS
	.align		4
.L_4411:
        /*0350*/ 	.byte	0x04, 0x28
        /*0352*/ 	.short	(.L_4413 - .L_4412)


	//   ....[0]....
.L_4412:
        /*0354*/ 	.word	0x00002800


	//   ....[1]....
        /*0358*/ 	.word	0x00002820


	//   ....[2]....
        /*035c*/ 	.word	0x00002850


	//   ....[3]....
        /*0360*/ 	.word	0x00002870


	//   ....[4]....
        /*0364*/ 	.word	0x00002890


	//   ....[5]....
        /*0368*/ 	.word	0x000028b0


	//   ....[6]....
        /*036c*/ 	.word	0x000028d0


	//   ....[7]....
        /*0370*/ 	.word	0x000028f0


	//   ....[8]....
        /*0374*/ 	.word	0x00002900


	//   ....[9]....
        /*0378*/ 	.word	0x00002920


	//   ....[10]....
        /*037c*/ 	.word	0x00006180


	//   ....[11]....
        /*0380*/ 	.word	0x00006200


	//   ....[12]....
        /*0384*/ 	.word	0x00006280


	//   ....[13]....
        /*0388*/ 	.word	0x000062f0


	//   ....[14]....
        /*038c*/ 	.word	0x00006370


	//   ....[15]....
        /*0390*/ 	.word	0x000063e0


	//   ....[16]....
        /*0394*/ 	.word	0x00006460


	//   ....[17]....
        /*0398*/ 	.word	0x000064d0


	//   ....[18]....
        /*039c*/ 	.word	0x00006550


	//   ....[19]....
        /*03a0*/ 	.word	0x000065c0


	//----- nvinfo : EIATTR_EXIT_INSTR_OFFSETS
	.align		4
.L_4413:
        /*03a4*/ 	.byte	0x04, 0x1c
        /*03a6*/ 	.short	(.L_4415 - .L_4414)


	//   ....[0]....
.L_4414:
        /*03a8*/ 	.word	0x00006120


	//----- nvinfo : EIATTR_MAX_THREADS
	.align		4
.L_4415:
        /*03ac*/ 	.byte	0x04, 0x05
        /*03ae*/ 	.short	(.L_4417 - .L_4416)
.L_4416:
        /*03b0*/ 	.word	0x00000080
        /*03b4*/ 	.word	0x00000001
        /*03b8*/ 	.word	0x00000001


	//----- nvinfo : EIATTR_CRS_STACK_SIZE
	.align		4
.L_4417:
        /*03bc*/ 	.byte	0x04, 0x1e
        /*03be*/ 	.short	(.L_4419 - .L_4418)
.L_4418:
        /*03c0*/ 	.word	0x00000000
.L_4419:


//--------------------- .nv.info._ZN10layer_norm13ln_bwd_kernelINS_13Kernel_traitsI6__halfffffjLj1024ELj1ELj4ELj1ELj16ENS_18Kernel_traits_baseILj1024ES2_ffffjLj128EEEEELb1ELb0ELb0ELb0EEEvNS_9BwdParamsE --------------------------
	.section	.nv.info._ZN10layer_norm13ln_bwd_kernelINS_13Kernel_traitsI6__halfffffjLj1024ELj1ELj4ELj1ELj16ENS_18Kernel_traits_baseILj1024ES2_ffffjLj128EEEEELb1ELb0ELb0ELb0EEEvNS_9BwdParamsE,"",@"SHT_CUDA_INFO"
	.sectionflags	@""
	.align	4


	//----- nvinfo : EIATTR_CUDA_API_VERSION
	.align		4
        /*0000*/ 	.byte	0x04, 0x37
        /*0002*/ 	.short	(.L_4421 - .L_4420)
.L_4420:
        /*0004*/ 	.word	0x00000082


	//----- nvinfo : EIATTR_SW2861232_WAR
	.align		4
.L_4421:
        /*0008*/ 	.byte	0x01, 0x35
	.zero		2


	//----- nvinfo : EIATTR_PARAM_CBANK
	.align		4
        /*000c*/ 	.byte	0x04, 0x0a
        /*000e*/ 	.short	(.L_4423 - .L_4422)
	.align		4
.L_4422:
        /*0010*/ 	.word	index@(.nv.constant0._ZN10layer_norm13ln_bwd_kernelINS_13Kernel_traitsI6__halfffffjLj1024ELj1ELj4ELj1ELj16ENS_18Kernel_traits_baseILj1024ES2_ffffjLj128EEEEELb1ELb0ELb0ELb0EEEvNS_9BwdParamsE)
        /*0014*/ 	.short	0x0160
        /*0016*/ 	.short	0x0128


	//----- nvinfo : EIATTR_CBANK_PARAM_SIZE
	.align		4
.L_4423:
        /*0018*/ 	.byte	0x03, 0x19
        /*001a*/ 	.short	0x0128


	//----- nvinfo : EIATTR_KPARAM_INFO
	.align		4
        /*001c*/ 	.byte	0x04, 0x17
        /*001e*/ 	.short	(.L_4425 - .L_4424)
.L_4424:
        /*0020*/ 	.word	0x00000000
        /*0024*/ 	.short	0x0000
        /*0026*/ 	.short	0x0000
        /*0028*/ 	.byte	0x00, 0xf0, 0xa1, 0x04


	//----- nvinfo : EIATTR_MAXREG_COUNT
	.align		4
.L_4425:
        /*002c*/ 	.byte	0x03, 0x1b
        /*002e*/ 	.short	0x00ff


	//----- nvinfo : EIATTR_NUM_BARRIERS
	.align		4
        /*0030*/ 	.byte	0x02, 0x4c
        /*0032*/ 	.byte	0x01
	.zero		1


	//----- nvinfo : EIATTR_MERCURY_ISA_VERSION
	.align		4
        /*0034*/ 	.byte	0x03, 0x5f
        /*0036*/ 	.short	0x0000


	//----- nvinfo : EIATTR_COOP_GROUP_MASK_REGIDS
	.align		4
        /*0038*/ 	.byte	0x04, 0x29
        /*003a*/ 	.short	(.L_4427 - .L_4426)


	//   ....[0]....
.L_4426:
        /*003c*/ 	.word	0xffffffff


	//   ....[1]....
        /*0040*/ 	.word	0xffffffff


	//   ....[2]....
        /*0044*/ 	.word	0xffffffff


	//   ....[3]....
        /*0048*/ 	.word	0xffffffff


	//   ....[4]....
        /*004c*/ 	.word	0xffffffff


	//   ....[5]....
        /*0050*/ 	.word	0xffffffff


	//   ....[6]....
        /*0054*/ 	.word	0xffffffff


	//   ....[7]....
        /*0058*/ 	.word	0xffffffff


	//   ....[8]....
        /*005c*/ 	.word	0xffffffff


	//   ....[9]....
        /*0060*/ 	.word	0xffffffff


	//   ....[10]....
        /*0064*/ 	.word	0xffffffff


	//   ....[11]....
        /*0068*/ 	.word	0xffffffff


	//   ....[12]....
        /*006c*/ 	.word	0xffffffff


	//   ....[13]....
        /*0070*/ 	.word	0xffffffff


	//   ....[14]....
        /*0074*/ 	.word	0xffffffff


	//   ....[15]....
        /*0078*/ 	.word	0xffffffff


	//   ....[16]....
        /*007c*/ 	.word	0xffffffff


	//   ....[17]....
        /*0080*/ 	.word	0xffffffff


	//   ....[18]....
        /*0084*/ 	.word	0xffffffff


	//   ....[19]....
        /*0088*/ 	.word	0xffffffff


	//----- nvinfo : EIATTR_COOP_GROUP_INSTR_OFFSETS
	.align		4
.L_4427:
        /*008c*/ 	.byte	0x04, 0x28
        /*008e*/ 	.short	(.L_4429 - .L_4428)


	//   ....[0]....
.L_4428:
        /*0090*/ 	.word	0x00002350


	//   ....[1]....
        /*0094*/ 	.word	0x00002370


	//   ....[2]....
        /*0098*/ 	.word	0x00002390


	//   ....[3]....
        /*009c*/ 	.word	0x000023b0


	//   ....[4]....
        /*00a0*/ 	.word	0x000023d0


	//   ....[5]....
        /*00a4*/ 	.word	0x000023f0


	//   ....[6]....
        /*00a8*/ 	.word	0x00002410


	//   ....[7]....
        /*00ac*/ 	.word	0x00002430


	//   ....[8]....
        /*00b0*/ 	.word	0x00002450


	//   ....[9]....
        /*00b4*/ 	.word	0x00002470


	//   ....[10]....
        /*00b8*/ 	.word	0x00004ea0


	//   ....[11]....
        /*00bc*/ 	.word	0x00004f20


	//   ....[12]....
        /*00c0*/ 	.word	0x00004fa0


	//   ....[13]....
        /*00c4*/ 	.word	0x00005010


	//   ....[14]....
        /*00c8*/ 	.word	0x00005090


	//   ....[15]....
        /*00cc*/ 	.word	0x00005100


	//   ....[16]....
        /*00d0*/ 	.word	0x00005180


	//   ....[17]....
        /*00d4*/ 	.word	0x000051f0


	//   ....[18]....
        /*00d8*/ 	.word	0x00005270


	//   ....[19]....
        /*00dc*/ 	.word	0x000052e0


	//----- nvinfo : EIATTR_EXIT_INSTR_OFFSETS
	.align		4
.L_4429:
        /*00e0*/ 	.byte	0x04, 0x1c
        /*00e2*/ 	.short	(.L_4431 - .L_4430)


	//   ....[0]....
.L_4430:
        /*00e4*/ 	.word	0x00004e10


	//   ....[1]....
        /*00e8*/ 	.word	0x00004e40


	//----- nvinfo : EIATTR_MAX_THREADS
	.align		4
.L_4431:
        /*00ec*/ 	.byte	0x04, 0x05
        /*00ee*/ 	.short	(.L_4433 - .L_4432)
.L_4432:
        /*00f0*/ 	.word	0x00000080
        /*00f4*/ 	.word	0x00000001
        /*00f8*/ 	.word	0x00000001


	//----- nvinfo : EIATTR_CRS_STACK_SIZE
	.align		4
.L_4433:
        /*00fc*/ 	.byte	0x04, 0x1e
        /*00fe*/ 	.short	(.L_4435 - .L_4434)
.L_4434:
        /*0100*/ 	.word	0x00000000
.L_4435:


//--------------------- .nv.info._ZN10layer_norm13ln_bwd_kernelINS_13Kernel_traitsI6__halfffffjLj1024ELj1ELj4ELj1ELj16ENS_18Kernel_traits_baseILj1024ES2_ffffjLj128EEEEELb1ELb0ELb0ELb1EEEvNS_9BwdParamsE --------------------------
	.section	.nv.info._ZN10layer_norm13ln_bwd_kernelINS_13Kernel_traitsI6__halfffffjLj1024ELj1ELj4ELj1ELj16ENS_18Kernel_traits_baseILj1024ES2_ffffjLj128EEEEELb1ELb0ELb0ELb1EEEvNS_9BwdParamsE,"",@"SHT_CUDA_INFO"
	.sectionflags	@""
	.align	4


	//----- nvinfo : EIATTR_CUDA_API_VERSION
	.align		4
        /*0000*/ 	.byte	0x04, 0x37
        /*0002*/ 	.short	(.L_4437 - .L_4436)
.L_4436:
        /*0004*/ 	.word	0x00000082


	//----- nvinfo : EIATTR_SW2861232_WAR
	.align		4
.L_4437:
        /*0008*/ 	.byte	0x01, 0x35
	.zero		2


	//----- nvinfo : EIATTR_PARAM_CBANK
	.align		4
        /*000c*/ 	.byte	0x04, 0x0a
        /*000e*/ 	.short	(.L_4439 - .L_4438)
	.align		4
.L_4438:
        /*0010*/ 	.word	index@(.nv.constant0._ZN10layer_norm13ln_bwd_kernelINS_13Kernel_traitsI6__halfffffjLj1024ELj1ELj4ELj1ELj16ENS_18Kernel_traits_baseILj1024ES2_ffffjLj128EEEEELb1ELb0ELb0ELb1EEEvNS_9BwdParamsE)
        /*0014*/ 	.short	0x0160
        /*0016*/ 	.short	0x0128


	//----- nvinfo : EIATTR_CBANK_PARAM_SIZE
	.align		4
.L_4439:
        /*0018*/ 	.byte	0x03, 0x19
        /*001a*/ 	.short	0x0128


	//----- nvinfo : EIATTR_KPARAM_INFO
	.align		4
        /*001c*/ 	.byte	0x04, 0x17
        /*001e*/ 	.short	(.L_4441 - .L_4440)
.L_4440:
        /*0020*/ 	.word	0x00000000
        /*0024*/ 	.short	0x0000
        /*0026*/ 	.short	0x0000
        /*0028*/ 	.byte	0x00, 0xf0, 0xa1, 0x04


	//----- nvinfo : EIATTR_MAXREG_COUNT
	.align		4
.L_4441:
        /*002c*/ 	.byte	0x03, 0x1b
        /*002e*/ 	.short	0x00ff


	//----- nvinfo : EIATTR_NUM_BARRIERS
	.align		4
        /*0030*/ 	.byte	0x02, 0x4c
        /*0032*/ 	.byte	0x01
	.zero		1


	//----- nvinfo : EIATTR_MERCURY_ISA_VERSION
	.align		4
        /*0034*/ 	.byte	0x03, 0x5f
        /*0036*/ 	.short	0x0000


	//----- nvinfo : EIATTR_COOP_GROUP_MASK_REGIDS
	.align		4
        /*0038*/ 	.byte	0x04, 0x29
        /*003a*/ 	.short	(.L_4443 - .L_4442)


	//   ....[0]....
.L_4442:
        /*003c*/ 	.word	0xffffffff


	//   ....[1]....
        /*0040*/ 	.word	0xffffffff


	//   ....[2]....
        /*0044*/ 	.word	0xffffffff


	//   ....[3]....
        /*0048*/ 	.word	0xffffffff


	//   ....[4]....
        /*004c*/ 	.word	0xffffffff


	//   ....[5]....
        /*0050*/ 	.word	0xffffffff


	//   ....[6]....
        /*0054*/ 	.word	0xffffffff


	//   ....[7]....
        /*0058*/ 	.word	0xffffffff


	//   ....[8]....
        /*005c*/ 	.word	0xffffffff


	//   ....[9]....
        /*0060*/ 	.word	0xffffffff


	//   ....[10]....
        /*0064*/ 	.word	0xffffffff


	//   ....[11]....
        /*0068*/ 	.word	0xffffffff


	//   ....[12]....
        /*006c*/ 	.word	0xffffffff


	//   ....[13]....
        /*0070*/ 	.word	0xffffffff


	//   ....[14]....
        /*0074*/ 	.word	0xffffffff


	//   ....[15]....
        /*0078*/ 	.word	0xffffffff


	//   ....[16]....
        /*007c*/ 	.word	0xffffffff


	//   ....[17]....
        /*0080*/ 	.word	0xffffffff


	//   ....[18]....
        /*0084*/ 	.word	0xffffffff


	//   ....[19]....
        /*0088*/ 	.word	0xffffffff


	//----- nvinfo : EIATTR_COOP_GROUP_INSTR_OFFSETS
	.align		4
.L_4443:
        /*008c*/ 	.byte	0x04, 0x28
        /*008e*/ 	.short	(.L_4445 - .L_4444)


	//   ....[0]....
.L_4444:
        /*0090*/ 	.word	0x00001ef0


	//   ....[1]....
        /*0094*/ 	.word	0x00001f10


	//   ....[2]....
        /*0098*/ 	.word	0x00001f30


	//   ....[3]....
        /*009c*/ 	.word	0x00001f50


	//   ....[4]....
        /*00a0*/ 	.word	0x00001f70


	//   ....[5]....
        /*00a4*/ 	.word	0x00001f90


	//   ....[6]....
        /*00a8*/ 	.word	0x00001fb0


	//   ....[7]....
        /*00ac*/ 	.word	0x00001fd0


	//   ....[8]....
        /*00b0*/ 	.word	0x00001ff0


	//   ....[9]....
        /*00b4*/ 	.word	0x00002010


	//   ....[10]....
        /*00b8*/ 	.word	0x00004540


	//   ....[11]....
        /*00bc*/ 	.word	0x000045c0


	//   ....[12]....
        /*00c0*/ 	.word	0x00004640


	//   ....[13]....
        /*00c4*/ 	.word	0x000046b0


	//   ....[14]....
        /*00c8*/ 	.word	0x00004730


	//   ....[15]....
        /*00cc*/ 	.word	0x000047a0


	//   ....[16]....
        /*00d0*/ 	.word	0x00004820


	//   ....[17]....
        /*00d4*/ 	.word	0x00004890


	//   ....[18]....
        /*00d8*/ 	.word	0x00004910


	//   ....[19]....
        /*00dc*/ 	.word	0x00004980


	//----- nvinfo : EIATTR_EXIT_INSTR_OFFSETS
	.align		4
.L_4445:
        /*00e0*/ 	.byte	0x04, 0x1c
        /*00e2*/ 	.short	(.L_4447 - .L_4446)


	//   ....[0]....
.L_4446:
        /*00e4*/ 	.word	0x000044e0


	//----- nvinfo : EIATTR_MAX_THREADS
	.align		4
.L_4447:
        /*00e8*/ 	.byte	0x04, 0x05
        /*00ea*/ 	.short	(.L_4449 - .L_4448)
.L_4448:
        /*00ec*/ 	.word	0x00000080
        /*00f0*/ 	.word	0x00000001
        /*00f4*/ 	.word	0x00000001


	//----- nvinfo : EIATTR_CRS_STACK_SIZE
	.align		4
.L_4449:
        /*00f8*/ 	.byte	0x04, 0x1e
        /*00fa*/ 	.short	(.L_4451 - .L_4450)
.L_4450:
        /*00fc*/ 	.word	0x00000000
.L_4451:


//--------------------- .nv.info._ZN10layer_norm22ln_bwd_finalize_kernelINS_22Kernel_traits_finalizeILj1024E6__halfffffjLb0ELj1024ELj4ENS_18Kernel_traits_baseILj1024ES2_ffffjLj1024EEEEELb0ELb0EEEvNS_9BwdParamsE --------------------------
	.section	.nv.info._ZN10layer_norm22ln_bwd_finalize_kernelINS_22Kernel_traits_finalizeILj1024E6__halfffffjLb0ELj1024ELj4ENS_18Kernel_traits_baseILj1024ES2_ffffjLj1024EEEEELb0ELb0EEEvNS_9BwdParamsE,"",@"SHT_CUDA_INFO"
	.sectionflags	@""
	.align	4


	//----- nvinfo : EIATTR_CUDA_API_VERSION
	.align		4
        /*0000*/ 	.byte	0x04, 0x37
        /*0002*/ 	.short	(.L_4453 - .L_4452)
.L_4452:
        /*0004*/ 	.word	0x00000082


	//----- nvinfo : EIATTR_SW2861232_WAR
	.align		4
.L_4453:
        /*0008*/ 	.byte	0x01, 0x35
	.zero		2


	//----- nvinfo : EIATTR_PARAM_CBANK
	.align		4
        /*000c*/ 	.byte	0x04, 0x0a
        /*000e*/ 	.short	(.L_4455 - .L_4454)
	.align		4
.L_4454:
        /*0010*/ 	.word	index@(.nv.constant0._ZN10layer_norm22ln_bwd_finalize_kernelINS_22Kernel_traits_finalizeILj1024E6__halfffffjLb0ELj1024ELj4ENS_18Kernel_traits_baseILj1024ES2_ffffjLj1024EEEEELb0ELb0EEEvNS_9BwdParamsE)
        /*0014*/ 	.short	0x0160
        /*0016*/ 	.short	0x0128


	//----- nvinfo : EIATTR_CBANK_PARAM_SIZE
	.align		4
.L_4455:
        /*0018*/ 	.byte	0x03, 0x19
        /*001a*/ 	.short	0x0128


	//----- nvinfo : EIATTR_KPARAM_INFO
	.align		4
        /*001c*/ 	.byte	0x04, 0x17
        /*001e*/ 	.short	(.L_4457 - .L_4456)
.L_4456:
        /*0020*/ 	.word	0x00000000
        /*0024*/ 	.short	0x0000
        /*0026*/ 	.short	0x0000
        /*0028*/ 	.byte	0x00, 0xf0, 0xa1, 0x04


	//----- nvinfo : EIATTR_MAXREG_COUNT
	.align		4
.L_4457:
        /*002c*/ 	.byte	0x03, 0x1b
        /*002e*/ 	.short	0x0040


	//----- nvinfo : EIATTR_NUM_BARRIERS
	.align		4
        /*0030*/ 	.byte	0x02, 0x4c
        /*0032*/ 	.byte	0x01
	.zero		1


	//----- nvinfo : EIATTR_MERCURY_ISA_VERSION
	.align		4
        /*0034*/ 	.byte	0x03, 0x5f
        /*0036*/ 	.short	0x0000


	//----- nvinfo : EIATTR_COOP_GROUP_MASK_REGIDS
	.align		4
        /*0038*/ 	.byte	0x04, 0x29
        /*003a*/ 	.short	(.L_4459 - .L_4458)


	//   ....[0]....
.L_4458:
        /*003c*/ 	.word	0xffffffff


	//   ....[1]....
        /*0040*/ 	.word	0xffffffff


	//   ....[2]....
        /*0044*/ 	.word	0xffffffff


	//   ....[3]....
        /*0048*/ 	.word	0xffffffff


	//   ....[4]....
        /*004c*/ 	.word	0xffffffff


	//   ....[5]....
        /*0050*/ 	.word	0xffffffff


	//   ....[6]....
        /*0054*/ 	.word	0xffffffff


	//   ....[7]....
        /*0058*/ 	.word	0xffffffff


	//   ....[8]....
        /*005c*/ 	.word	0xffffffff


	//   ....[9]....
        /*0060*/ 	.word	0xffffffff


	//   ....[10]....
        /*0064*/ 	.word	0xffffffff


	//   ....[11]....
        /*0068*/ 	.word	0xffffffff


	//   ....[12]....
        /*006c*/ 	.word	0xffffffff


	//   ....[13]....
        /*0070*/ 	.word	0xffffffff


	//   ....[14]....
        /*0074*/ 	.word	0xffffffff


	//   ....[15]....
        /*0078*/ 	.word	0xffffffff


	//   ....[16]....
        /*007c*/ 	.word	0xffffffff


	//   ....[17]....
        /*0080*/ 	.word	0xffffffff


	//   ....[18]....
        /*0084*/ 	.word	0xffffffff


	//   ....[19]....
        /*0088*/ 	.word	0xffffffff


	//----- nvinfo : EIATTR_COOP_GROUP_INSTR_OFFSETS
	.align		4
.L_4459:
        /*008c*/ 	.byte	0x04, 0x28
        /*008e*/ 	.short	(.L_4461 - .L_4460)


	//   ....[0]....
.L_4460:
        /*0090*/ 	.word	0x00000820


	//   ....[1]....
        /*0094*/ 	.word	0x00000850


	//   ....[2]....
        /*0098*/ 	.word	0x00000860


	//   ....[3]....
        /*009c*/ 	.word	0x00000890


	//   ....[4]....
        /*00a0*/ 	.word	0x000008a0


	//   ....[5]....
        /*00a4*/ 	.word	0x000008d0


	//   ....[6]....
        /*00a8*/ 	.word	0x000008f0


	//   ....[7]....
        /*00ac*/ 	.word	0x00000900


	//   ....[8]....
        /*00b0*/ 	.word	0x00000930


	//   ....[9]....
        /*00b4*/ 	.word	0x00000940


	//   ....[10]....
        /*00b8*/ 	.word	0x00000b50


	//   ....[11]....
        /*00bc*/ 	.word	0x00000bc0


	//   ....[12]....
        /*00c0*/ 	.word	0x00000c20


	//   ....[13]....
        /*00c4*/ 	.word	0x00000c80


	//   ....[14]....
        /*00c8*/ 	.word	0x00000cf0


	//   ....[15]....
        /*00cc*/ 	.word	0x00000d60


	//   ....[16]....
        /*00d0*/ 	.word	0x00000dc0


	//   ....[17]....
        /*00d4*/ 	.word	0x00000e20


	//   ....[18]....
        /*00d8*/ 	.word	0x00000e80


	//   ....[19]....
        /*00dc*/ 	.word	0x00000ee0


	//----- nvinfo : EIATTR_EXIT_INSTR_OFFSETS
	.align		4
.L_4461:
        /*00e0*/ 	.byte	0x04, 0x1c
        /*00e2*/ 	.short	(.L_4463 - .L_4462)


	//   ....[0]....
.L_4462:
        /*00e4*/ 	.word	0x00000070


	//   ....[1]....
        /*00e8*/ 	.word	0x00000af0


	//----- nvinfo : EIATTR_MAX_THREADS
	.align		4
.L_4463:
        /*00ec*/ 	.byte	0x04, 0x05
        /*00ee*/ 	.short	(.L_4465 - .L_4464)
.L_4464:
        /*00f0*/ 	.word	0x00000400
        /*00f4*/ 	.word	0x00000001
        /*00f8*/ 	.word	0x00000001


	//----- nvinfo : EIATTR_CRS_STACK_SIZE
	.align		4
.L_4465:
        /*00fc*/ 	.byte	0x04, 0x1e
        /*00fe*/ 	.short	(.L_4467 - .L_4466)
.L_4466:
        /*0100*/ 	.word	0x00000000
.L_4467:


//--------------------- .nv.info._ZN10layer_norm13ln_bwd_kernelINS_13Kernel_traitsI6__halfffffjLj1024ELj1ELj4ELj1ELj16ENS_18Kernel_traits_baseILj1024ES2_ffffjLj128EEEEELb1ELb0ELb1ELb0EEEvNS_9BwdParamsE --------------------------
	.section	.nv.info._ZN10layer_norm13ln_bwd_kernelINS_13Kernel_traitsI6__halfffffjLj1024ELj1ELj4ELj1ELj16ENS_18Kernel_traits_baseILj1024ES2_ffffjLj128EEEEELb1ELb0ELb1ELb0EEEvNS_9BwdParamsE,"",@"SHT_CUDA_INFO"
	.sectionflags	@""
	.align	4


	//----- nvinfo : EIATTR_CUDA_API_VERSION
	.align		4
        /*0000*/ 	.byte	0x04, 0x37
        /*0002*/ 	.short	(.L_4469 - .L_4468)
.L_4468:
        /*0004*/ 	.word	0x00000082


	//----- nvinfo : EIATTR_SW2861232_WAR
	.align		4
.L_4469:
        /*0008*/ 	.byte	0x01, 0x35
	.zero		2


	//----- nvinfo : EIATTR_PARAM_CBANK
	.align		4
        /*000c*/ 	.byte	0x04, 0x0a
        /*000e*/ 	.short	(.L_4471 - .L_4470)
	.align		4
.L_4470:
        /*0010*/ 	.word	index@(.nv.constant0._ZN10layer_norm13ln_bwd_kernelINS_13Kernel_traitsI6__halfffffjLj1024ELj1ELj4ELj1ELj16ENS_18Kernel_traits_baseILj1024ES2_ffffjLj128EEEEELb1ELb0ELb1ELb0EEEvNS_9BwdParamsE)
        /*0014*/ 	.short	0x0160
        /*0016*/ 	.short	0x0128


	//----- nvinfo : EIATTR_CBANK_PARAM_SIZE
	.align		4
.L_4471:
        /*0018*/ 	.byte	0x03, 0x19
        /*001a*/ 	.short	0x0128


	//----- nvinfo : EIATTR_KPARAM_INFO
	.align		4
        /*001c*/ 	.byte	0x04, 0x17
        /*001e*/ 	.short	(.L_4473 - .L_4472)
.L_4472:
        /*0020*/ 	.word	0x00000000
        /*0024*/ 	.short	0x0000
        /*0026*/ 	.short	0x0000
        /*0028*/ 	.byte	0x00, 0xf0, 0xa1, 0x04


	//----- nvinfo : EIATTR_MAXREG_COUNT
	.align		4
.L_4473:
        /*002c*/ 	.byte	0x03, 0x1b
        /*002e*/ 	.short	0x00ff


	//----- nvinfo : EIATTR_NUM_BARRIERS
	.align		4
        /*0030*/ 	.byte	0x02, 0x4c
        /*0032*/ 	.byte	0x01
	.zero		1


	//----- nvinfo : EIATTR_MERCURY_ISA_VERSION
	.align		4
        /*0034*/ 	.byte	0x03, 0x5f
        /*0036*/ 	.short	0x0000


	//----- nvinfo : EIATTR_COOP_GROUP_MASK_REGIDS
	.align		4
        /*0038*/ 	.byte	0x04, 0x29
        /*003a*/ 	.short	(.L_4475 - .L_4474)


	//   ....[0]....
.L_4474:
        /*003c*/ 	.word	0xffffffff


	//   ....[1]....
        /*0040*/ 	.word	0xffffffff


	//   ....[2]....
        /*0044*/ 	.word	0xffffffff


	//   ....[3]....
        /*0048*/ 	.word	0xffffffff


	//   ....[4]....
        /*004c*/ 	.word	0xffffffff


	//   ....[5]....
        /*0050*/ 	.word	0xffffffff


	//   ....[6]....
        /*0054*/ 	.word	0xffffffff


	//   ....[7]....
        /*0058*/ 	.word	0xffffffff


	//   ....[8]....
        /*005c*/ 	.word	0xffffffff


	//   ....[9]....
        /*0060*/ 	.word	0xffffffff


	//   ....[10]....
        /*0064*/ 	.word	0xffffffff


	//   ....[11]....
        /*0068*/ 	.word	0xffffffff


	//   ....[12]....
        /*006c*/ 	.word	0xffffffff


	//   ....[13]....
        /*0070*/ 	.word	0xffffffff


	//   ....[14]....
        /*0074*/ 	.word	0xffffffff


	//   ....[15]....
        /*0078*/ 	.word	0xffffffff


	//   ....[16]....
        /*007c*/ 	.word	0xffffffff


	//   ....[17]....
        /*0080*/ 	.word	0xffffffff


	//   ....[18]....
        /*0084*/ 	.word	0xffffffff


	//   ....[19]....
        /*0088*/ 	.word	0xffffffff


	//----- nvinfo : EIATTR_COOP_GROUP_INSTR_OFFSETS
	.align		4
.L_4475:
        /*008c*/ 	.byte	0x04, 0x28
        /*008e*/ 	.short	(.L_4477 - .L_4476)


	//   ....[0]....
.L_4476:
        /*0090*/ 	.word	0x000029c0


	//   ....[1]....
        /*0094*/ 	.word	0x000029e0


	//   ....[2]....
        /*0098*/ 	.word	0x00002a00


	//   ....[3]....
        /*009c*/ 	.word	0x00002a20


	//   ....[4]....
        /*00a0*/ 	.word	0x00002a40


	//   ....[5]....
        /*00a4*/ 	.word	0x00002a60


	//   ....[6]....
        /*00a8*/ 	.word	0x00002a80


	//   ....[7]....
        /*00ac*/ 	.word	0x00002aa0


	//   ....[8]....
        /*00b0*/ 	.word	0x00002ac0


	//   ....[9]....
        /*00b4*/ 	.word	0x00002ae0


	//   ....[10]....
        /*00b8*/ 	.word	0x00006700


	//   ....[11]....
        /*00bc*/ 	.word	0x00006780


	//   ....[12]....
        /*00c0*/ 	.word	0x00006800


	//   ....[13]....
        /*00c4*/ 	.word	0x00006870


	//   ....[14]....
        /*00c8*/ 	.word	0x000068f0


	//   ....[15]....
        /*00cc*/ 	.word	0x00006960


	//   ....[16]....
        /*00d0*/ 	.word	0x000069e0


	//   ....[17]....
        /*00d4*/ 	.word	0x00006a50


	//   ....[18]....
        /*00d8*/ 	.word	0x00006ad0


	//   ....[19]....
        /*00dc*/ 	.word	0x00006b40


	//----- nvinfo : EIATTR_EXIT_INSTR_OFFSETS
	.align		4
.L_4477:
        /*00e0*/ 	.byte	0x04, 0x1c
        /*00e2*/ 	.short	(.L_4479 - .L_4478)


	//   ....[0]....
.L_4478:
        /*00e4*/ 	.word	0x00006670


	//   ....[1]....
        /*00e8*/ 	.word	0x000066a0


	//----- nvinfo : EIATTR_MAX_THREADS
	.align		4
.L_4479:
        /*00ec*/ 	.byte	0x04, 0x05
        /*00ee*/ 	.short	(.L_4481 - .L_4480)
.L_4480:
        /*00f0*/ 	.word	0x00000080
        /*00f4*/ 	.word	0x00000001
        /*00f8*/ 	.word	0x00000001


	//----- nvinfo : EIATTR_CRS_STACK_SIZE
	.align		4
.L_4481:
        /*00fc*/ 	.byte	0x04, 0x1e
        /*00fe*/ 	.short	(.L_4483 - .L_4482)
.L_4482:
        /*0100*/ 	.word	0x00000000
.L_4483:


//--------------------- .nv.info._ZN10layer_norm22ln_bwd_finalize_kernelINS_22Kernel_traits_finalizeILj1024E6__halfffffjLb0ELj1024ELj4ENS_18Kernel_traits_baseILj1024ES2_ffffjLj1024EEEEELb0ELb1EEEvNS_9BwdParamsE --------------------------
	.section	.nv.info._ZN10layer_norm22ln_bwd_finalize_kernelINS_22Kernel_traits_finalizeILj1024E6__halfffffjLb0ELj1024ELj4ENS_18Kernel_traits_baseILj1024ES2_ffffjLj1024EEEEELb0ELb1EEEvNS_9BwdParamsE,"",@"SHT_CUDA_INFO"
	.sectionflags	@""
	.align	4


	//----- nvinfo : EIATTR_CUDA_API_VERSION
	.align		4
        /*0000*/ 	.byte	0x04, 0x37
        /*0002*/ 	.short	(.L_4485 - .L_4484)
.L_4484:
        /*0004*/ 	.word	0x00000082


	//----- nvinfo : EIATTR_SW2861232_WAR
	.align		4
.L_4485:
        /*0008*/ 	.byte	0x01, 0x35
	.zero		2


	//----- nvinfo : EIATTR_PARAM_CBANK
	.align		4
        /*000c*/ 	.byte	0x04, 0x0a
        /*000e*/ 	.short	(.L_4487 - .L_4486)
	.align		4
.L_4486:
        /*0010*/ 	.word	index@(.nv.constant0._ZN10layer_norm22ln_bwd_finalize_kernelINS_22Kernel_traits_finalizeILj1024E6__halfffffjLb0ELj1024ELj4ENS_18Kernel_traits_baseILj1024ES2_ffffjLj1024EEEEELb0ELb1EEEvNS_9BwdParamsE)
        /*0014*/ 	.short	0x0160
        /*0016*/ 	.short	0x0128


	//----- nvinfo : EIATTR_CBANK_PARAM_SIZE
	.align		4
.L_4487:
        /*0018*/ 	.byte	0x03, 0x19
        /*001a*/ 	.short	0x0128


	//----- nvinfo : EIATTR_KPARAM_INFO
	.align		4
        /*001c*/ 	.byte	0x04, 0x17
        /*001e*/ 	.short	(.L_4489 - .L_4488)
.L_4488:
        /*0020*/ 	.word	0x00000000
        /*0024*/ 	.short	0x0000
        /*0026*/ 	.short	0x0000
        /*0028*/ 	.byte	0x00, 0xf0, 0xa1, 0x04


	//----- nvinfo : EIATTR_MAXREG_COUNT
	.align		4
.L_4489:
        /*002c*/ 	.byte	0x03, 0x1b
        /*002e*/ 	.short	0x0040


	//----- nvinfo : EIATTR_NUM_BARRIERS
	.align		4
        /*0030*/ 	.byte	0x02, 0x4c
        /*0032*/ 	.byte	0x01
	.zero		1


	//----- nvinfo : EIATTR_MERCURY_ISA_VERSION
	.align		4
        /*0034*/ 	.byte	0x03, 0x5f
        /*0036*/ 	.short	0x0000


	//----- nvinfo : EIATTR_COOP_GROUP_MASK_REGIDS
	.align		4
        /*0038*/ 	.byte	0x04, 0x29
        /*003a*/ 	.short	(.L_4491 - .L_4490)


	//   ....[0]....
.L_4490:
        /*003c*/ 	.word	0xffffffff


	//   ....[1]....
        /*0040*/ 	.word	0xffffffff


	//   ....[2]....
        /*0044*/ 	.word	0xffffffff


	//   ....[3]....
        /*0048*/ 	.word	0xffffffff


	//   ....[4]....
        /*004c*/ 	.word	0xffffffff


	//   ....[5]....
        /*0050*/ 	.word	0xffffffff


	//   ....[6]....
        /*0054*/ 	.word	0xffffffff


	//   ....[7]....
        /*0058*/ 	.word	0xffffffff


	//   ....[8]....
        /*005c*/ 	.word	0xffffffff


	//   ....[9]....
        /*0060*/ 	.word	0xffffffff


	//   ....[10]....
        /*0064*/ 	.word	0xffffffff


	//   ....[11]....
        /*0068*/ 	.word	0xffffffff


	//   ....[12]....
        /*006c*/ 	.word	0xffffffff


	//   ....[13]....
        /*0070*/ 	.word	0xffffffff


	//   ....[14]....
        /*0074*/ 	.word	0xffffffff


	//   ....[15]....
        /*0078*/ 	.word	0xffffffff


	//   ....[16]....
        /*007c*/ 	.word	0xffffffff


	//   ....[17]....
        /*0080*/ 	.word	0xffffffff


	//   ....[18]....
        /*0084*/ 	.word	0xffffffff


	//   ....[19]....
        /*0088*/ 	.word	0xffffffff


	//----- nvinfo : EIATTR_COOP_GROUP_INSTR_OFFSETS
	.align		4
.L_4491:
        /*008c*/ 	.byte	0x04, 0x28
        /*008e*/ 	.short	(.L_4493 - .L_4492)


	//   ....[0]....
.L_4492:
        /*0090*/ 	.word	0x000007f0


	//   ....[1]....
        /*0094*/ 	.word	0x00000820


	//   ....[2]....
        /*0098*/ 	.word	0x00000840


	//   ....[3]....
        /*009c*/ 	.word	0x00000850


	//   ....[4]....
        /*00a0*/ 	.word	0x00000880


	//   ....[5]....
        /*00a4*/ 	.word	0x00000890


	//   ....[6]....
        /*00a8*/ 	.word	0x000008c0


	//   ....[7]....
        /*00ac*/ 	.word	0x000008d0


	//   ....[8]....
        /*00b0*/ 	.word	0x00000900


	//   ....[9]....
        /*00b4*/ 	.word	0x00000910


	//   ....[10]....
        /*00b8*/ 	.word	0x00000b00


	//   ....[11]....
        /*00bc*/ 	.word	0x00000b80


	//   ....[12]....
        /*00c0*/ 	.word	0x00000be0


	//   ....[13]....
        /*00c4*/ 	.word	0x00000c40


	//   ....[14]....
        /*00c8*/ 	.word	0x00000cb0


	//   ....[15]....
        /*00cc*/ 	.word	0x00000d20


	//   ....[16]....
        /*00d0*/ 	.word	0x00000d80


	//   ....[17]....
        /*00d4*/ 	.word	0x00000de0


	//   ....[18]....
        /*00d8*/ 	.word	0x00000e40


	//   ....[19]....
        /*00dc*/ 	.word	0x00000ea0


	//----- nvinfo : EIATTR_EXIT_INSTR_OFFSETS
	.align		4
.L_4493:
        /*00e0*/ 	.byte	0x04, 0x1c
        /*00e2*/ 	.short	(.L_4495 - .L_4494)


	//   ....[0]....
.L_4494:
        /*00e4*/ 	.word	0x00000070


	//   ....[1]....
        /*00e8*/ 	.word	0x00000aa0


	//----- nvinfo : EIATTR_MAX_THREADS
	.align		4
.L_4495:
        /*00ec*/ 	.byte	0x04, 0x05
        /*00ee*/ 	.short	(.L_4497 - .L_4496)
.L_4496:
        /*00f0*/ 	.word	0x00000400
        /*00f4*/ 	.word	0x00000001
        /*00f8*/ 	.word	0x00000001


	//----- nvinfo : EIATTR_CRS_STACK_SIZE
	.align		4
.L_4497:
        /*00fc*/ 	.byte	0x04, 0x1e
        /*00fe*/ 	.short	(.L_4499 - .L_4498)
.L_4498:
        /*0100*/ 	.word	0x00000000
.L_4499:


//--------------------- .nv.info._ZN10layer_norm13ln_bwd_kernelINS_13Kernel_traitsI6__halfffffjLj1024ELj1ELj4ELj1ELj16ENS_18Kernel_traits_baseILj1024ES2_ffffjLj128EEEEELb1ELb0ELb1ELb1EEEvNS_9BwdParamsE --------------------------
	.section	.nv.info._ZN10layer_norm13ln_bwd_kernelINS_13Kernel_traitsI6__halfffffjLj1024ELj1ELj4ELj1ELj16ENS_18Kernel_traits_baseILj1024ES2_ffffjLj128EEEEELb1ELb0ELb1ELb1EEEvNS_9BwdParamsE,"",@"SHT_CUDA_INFO"
	.sectionflags	@""
	.align	4


	//----- nvinfo : EIATTR_CUDA_API_VERSION
	.align		4
        /*0000*/ 	.byte	0x04, 0x37
        /*0002*/ 	.short	(.L_4501 - .L_4500)
.L_4500:
        /*0004*/ 	.word	0x00000082


	//----- nvinfo : EIATTR_SW2861232_WAR
	.align		4
.L_4501:
        /*0008*/ 	.byte	0x01, 0x35
	.zero		2


	//----- nvinfo : EIATTR_PARAM_CBANK
	.align		4
        /*000c*/ 	.byte	0x04, 0x0a
        /*000e*/ 	.short	(.L_4503 - .L_4502)
	.align		4
.L_4502:
        /*0010*/ 	.word	index@(.nv.constant0._ZN10layer_norm13ln_bwd_kernelINS_13Kernel_traitsI6__halfffffjLj1024ELj1ELj4ELj1ELj16ENS_18Kernel_traits_baseILj1024ES2_ffffjLj128EEEEELb1ELb0ELb1ELb1EEEvNS_9BwdParamsE)
        /*0014*/ 	.short	0x0160
        /*0016*/ 	.short	0x0128


	//----- nvinfo : EIATTR_CBANK_PARAM_SIZE
	.align		4
.L_4503:
        /*0018*/ 	.byte	0x03, 0x19
        /*001a*/ 	.short	0x0128


	//----- nvinfo : EIATTR_KPARAM_INFO
	.align		4
        /*001c*/ 	.byte	0x04, 0x17
        /*001e*/ 	.short	(.L_4505 - .L_4504)
.L_4504:
        /*0020*/ 	.word	0x00000000
        /*0024*/ 	.short	0x0000
        /*0026*/ 	.short	0x0000
        /*0028*/ 	.byte	0x00, 0xf0, 0xa1, 0x04


	//----- nvinfo : EIATTR_MAXREG_COUNT
	.align		4
.L_4505:
        /*002c*/ 	.byte	0x03, 0x1b
        /*002e*/ 	.short	0x00ff


	//----- nvinfo : EIATTR_NUM_BARRIERS
	.align		4
        /*0030*/ 	.byte	0x02, 0x4c
        /*0032*/ 	.byte	0x01
	.zero		1


	//----- nvinfo : EIATTR_MERCURY_ISA_VERSION
	.align		4
        /*0034*/ 	.byte	0x03, 0x5f
        /*0036*/ 	.short	0x0000


	//----- nvinfo : EIATTR_COOP_GROUP_MASK_REGIDS
	.align		4
        /*0038*/ 	.byte	0x04, 0x29
        /*003a*/ 	.short	(.L_4507 - .L_4506)


	//   ....[0]....
.L_4506:
        /*003c*/ 	.word	0xffffffff


	//   ....[1]....
        /*0040*/ 	.word	0xffffffff


	//   ....[2]....
        /*0044*/ 	.word	0xffffffff


	//   ....[3]....
        /*0048*/ 	.word	0xffffffff


	//   ....[4]....
        /*004c*/ 	.word	0xffffffff


	//   ....[5]....
        /*0050*/ 	.word	0xffffffff


	//   ....[6]....
        /*0054*/ 	.word	0xffffffff


	//   ....[7]....
        /*0058*/ 	.word	0xffffffff


	//   ....[8]....
        /*005c*/ 	.word	0xffffffff


	//   ....[9]....
        /*0060*/ 	.word	0xffffffff


	//   ....[10]....
        /*0064*/ 	.word	0xffffffff


	//   ....[11]....
        /*0068*/ 	.word	0xffffffff


	//   ....[12]....
        /*006c*/ 	.word	0xffffffff


	//   ....[13]....
        /*0070*/ 	.word	0xffffffff


	//   ....[14]....
        /*0074*/ 	.word	0xffffffff


	//   ....[15]....
        /*0078*/ 	.word	0xffffffff


	//   ....[16]....
        /*007c*/ 	.word	0xffffffff


	//   ....[17]....
        /*0080*/ 	.word	0xffffffff


	//   ....[18]....
        /*0084*/ 	.word	0xffffffff


	//   ....[19]....
        /*0088*/ 	.word	0xffffffff


	//----- nvinfo : EIATTR_COOP_GROUP_INSTR_OFFSETS
	.align		4
.L_4507:
        /*008c*/ 	.byte	0x04, 0x28
        /*008e*/ 	.short	(.L_4509 - .L_4508)


	//   ....[0]....
.L_4508:
        /*0090*/ 	.word	0x00002130


	//   ....[1]....
        /*0094*/ 	.word	0x00002150


	//   ....[2]....
        /*0098*/ 	.word	0x00002170


	//   ....[3]....
        /*009c*/ 	.word	0x00002190


	//   ....[4]....
        /*00a0*/ 	.word	0x000021b0


	//   ....[5]....
        /*00a4*/ 	.word	0x000021d0


	//   ....[6]....
        /*00a8*/ 	.word	0x000021f0


	//   ....[7]....
        /*00ac*/ 	.word	0x00002210


	//   ....[8]....
        /*00b0*/ 	.word	0x00002230


	//   ....[9]....
        /*00b4*/ 	.word	0x00002250


	//   ....[10]....
        /*00b8*/ 	.word	0x00005530


	//   ....[11]....
        /*00bc*/ 	.word	0x000055b0


	//   ....[12]....
        /*00c0*/ 	.word	0x00005630


	//   ....[13]....
        /*00c4*/ 	.word	0x000056a0


	//   ....[14]....
        /*00c8*/ 	.word	0x00005720


	//   ....[15]....
        /*00cc*/ 	.word	0x00005790


	//   ....[16]....
        /*00d0*/ 	.word	0x00005810


	//   ....[17]....
        /*00d4*/ 	.word	0x00005880


	//   ....[18]....
        /*00d8*/ 	.word	0x00005900


	//   ....[19]....
        /*00dc*/ 	.word	0x00005970


	//----- nvinfo : EIATTR_EXIT_INSTR_OFFSETS
	.align		4
.L_4509:
        /*00e0*/ 	.byte	0x04, 0x1c
        /*00e2*/ 	.short	(.L_4511 - .L_4510)


	//   ....[0]....
.L_4510:
        /*00e4*/ 	.word	0x000054d0


	//----- nvinfo : EIATTR_MAX_THREADS
	.align		4
.L_4511:
        /*00e8*/ 	.byte	0x04, 0x05
        /*00ea*/ 	.short	(.L_4513 - .L_4512)
.L_4512:
        /*00ec*/ 	.word	0x00000080
        /*00f0*/ 	.word	0x00000001
        /*00f4*/ 	.word	0x00000001


	//----- nvinfo : EIATTR_CRS_STACK_SIZE
	.align		4
.L_4513:
        /*00f8*/ 	.byte	0x04, 0x1e
        /*00fa*/ 	.short	(.L_4515 - .L_4514)
.L_4514:
        /*00fc*/ 	.word	0x00000000
.L_4515:


//--------------------- .nv.info._ZN10layer_norm13ln_bwd_kernelINS_13Kernel_traitsI6__halfffffjLj1024ELj1ELj4ELj1ELj16ENS_18Kernel_traits_baseILj1024ES2_ffffjLj128EEEEELb1ELb1ELb0ELb0EEEvNS_9BwdParamsE --------------------------
	.section	.nv.info._ZN10layer_norm13ln_bwd_kernelINS_13Kernel_traitsI6__halfffffjLj1024ELj1ELj4ELj1ELj16ENS_18Kernel_traits_baseILj1024ES2_ffffjLj128EEEEELb1ELb1ELb0ELb0EEEvNS_9BwdParamsE,"",@"SHT_CUDA_INFO"
	.sectionflags	@""
	.align	4


	//----- nvinfo : EIATTR_CUDA_API_VERSION
	.align		4
        /*0000*/ 	.byte	0x04, 0x37
        /*0002*/ 	.short	(.L_4517 - .L_4516)
.L_4516:
        /*0004*/ 	.word	0x00000082


	//----- nvinfo : EIATTR_SW2861232_WAR
	.align		4
.L_4517:
        /*0008*/ 	.byte	0x01, 0x35
	.zero		2


	//----- nvinfo : EIATTR_PARAM_CBANK
	.align		4
        /*000c*/ 	.byte	0x04, 0x0a
        /*000e*/ 	.short	(.L_4519 - .L_4518)
	.align		4
.L_4518:
        /*0010*/ 	.word	index@(.nv.constant0._ZN10layer_norm13ln_bwd_kernelINS_13Kernel_traitsI6__halfffffjLj1024ELj1ELj4ELj1ELj16ENS_18Kernel_traits_baseILj1024ES2_ffffjLj128EEEEELb1ELb1ELb0ELb0EEEvNS_9BwdParamsE)
        /*0014*/ 	.short	0x0160
        /*0016*/ 	.short	0x0128


	//----- nvinfo : EIATTR_CBANK_PARAM_SIZE
	.align		4
.L_4519:
        /*0018*/ 	.byte	0x03, 0x19
        /*001a*/ 	.short	0x0128


	//----- nvinfo : EIATTR_KPARAM_INFO
	.align		4
        /*001c*/ 	.byte	0x04, 0x17
        /*001e*/ 	.short	(.L_4521 - .L_4520)
.L_4520:
        /*0020*/ 	.word	0x00000000
        /*0024*/ 	.short	0x0000
        /*0026*/ 	.short	0x0000
        /*0028*/ 	.byte	0x00, 0xf0, 0xa1, 0x04


	//----- nvinfo : EIATTR_MAXREG_COUNT
	.align		4
.L_4521:
        /*002c*/ 	.byte	0x03, 0x1b
        /*002e*/ 	.short	0x00ff


	//----- nvinfo : EIATTR_NUM_BARRIERS
	.align		4
        /*0030*/ 	.byte	0x02, 0x4c
        /*0032*/ 	.byte	0x01
	.zero		1


	//----- nvinfo : EIATTR_ANNOTATIONS
	.align		4
        /*0034*/ 	.byte	0x04, 0x55
        /*0036*/ 	.short	(.L_4523 - .L_4522)


	//   ....[0]....
.L_4522:
        /* <DEDUP_REMOVED lines=37> */


	//----- nvinfo : EIATTR_MERCURY_ISA_VERSION
	.align		4
.L_4523:
        /*0278*/ 	.byte	0x03, 0x5f
        /*027a*/ 	.short	0x0000


	//----- nvinfo : EIATTR_COOP_GROUP_MASK_REGIDS
	.align		4
        /*027c*/ 	.byte	0x04, 0x29
        /*027e*/ 	.short	(.L_4525 - .L_4524)


	//   ....[0]....
.L_4524:
        /*0280*/ 	.word	0xffffffff


	//   ....[1]....
        /*0284*/ 	.word	0xffffffff


	//   ....[2]....
        /*0288*/ 	.word	0xffffffff


	//   ....[3]....
        /*028c*/ 	.word	0xffffffff


	//   ....[4]....
        /*0290*/ 	.word	0xffffffff


	//   ....[5]....
        /*0294*/ 	.word	0xffffffff


	//   ....[6]....
        /*0298*/ 	.word	0xffffffff


	//   ....[7]....
        /*029c*/ 	.word	0xffffffff


	//   ....[8]....
        /*02a0*/ 	.word	0xffffffff


	//   ....[9]....
        /*02a4*/ 	.word	0xffffffff


	//   ....[10]....
        /*02a8*/ 	.word	0xffffffff


	//   ....[11]....
        /*02ac*/ 	.word	0xffffffff


	//   ....[12]....
        /*02b0*/ 	.word	0xffffffff


	//   ....[13]....
        /*02b4*/ 	.word	0xffffffff


	//   ....[14]....
        /*02b8*/ 	.word	0xffffffff


	//   ....[15]....
        /*02bc*/ 	.word	0xffffffff


	//   ....[16]....
        /*02c0*/ 	.word	0xffffffff


	//   ....[17]....
        /*02c4*/ 	.word	0xffffffff


	//   ....[18]....
        /*02c8*/ 	.word	0xffffffff


	//   ....[19]....
        /*02cc*/ 	.word	0xffffffff


	//----- nvinfo : EIATTR_COOP_GROUP_INSTR_OFFSETS
	.align		4
.L_4525:
        /*02d0*/ 	.byte	0x04, 0x28
        /*02d2*/ 	.short	(.L_4527 - .L_4526)


	//   ....[0]....
.L_4526:
        /*02d4*/ 	.word	0x00002d50


	//   ....[1]....
        /*02d8*/ 	.word	0x00002d70


	//   ....[2]....
        /*02dc*/ 	.word	0x00002da0


	//   ....[3]....
        /*02e0*/ 	.word	0x00002dc0


	//   ....[4]....
        /*02e4*/ 	.word	0x00002de0


	//   ....[5]....
        /*02e8*/ 	.word	0x00002e00


	//   ....[6]....
        /*02ec*/ 	.word	0x00002e10


	//   ....[7]....
        /*02f0*/ 	.word	0x00002e40


	//   ....[8]....
        /*02f4*/ 	.word	0x00002e50


	//   ....[9]....
        /*02f8*/ 	.word	0x00002e70


	//   ....[10]....
        /*02fc*/ 	.word	0x00006c60


	//   ....[11]....
        /*0300*/ 	.word	0x00006ce0


	//   ....[12]....
        /*0304*/ 	.word	0x00006d60


	//   ....[13]....
        /*0308*/ 	.word	0x00006dd0


	//   ....[14]....
        /*030c*/ 	.word	0x00006e50


	//   ....[15]....
        /*0310*/ 	.word	0x00006ec0


	//   ....[16]....
        /*0314*/ 	.word	0x00006f40


	//   ....[17]....
        /*0318*/ 	.word	0x00006fb0


	//   ....[18]....
        /*031c*/ 	.word	0x00007030


	//   ....[19]....
        /*0320*/ 	.word	0x000070a0


	//----- nvinfo : EIATTR_EXIT_INSTR_OFFSETS
	.align		4
.L_4527:
        /*0324*/ 	.byte	0x04, 0x1c
        /*0326*/ 	.short	(.L_4529 - .L_4528)


	//   ....[0]....
.L_4528:
        /*0328*/ 	.word	0x00006b80


	//   ....[1]....
        /*032c*/ 	.word	0x00006c00


	//----- nvinfo : EIATTR_MAX_THREADS
	.align		4
.L_4529:
        /*0330*/ 	.byte	0x04, 0x05
        /*0332*/ 	.short	(.L_4531 - .L_4530)
.L_4530:
        /*0334*/ 	.word	0x00000080
        /*0338*/ 	.word	0x00000001
        /*033c*/ 	.word	0x00000001


	//----- nvinfo : EIATTR_CRS_STACK_SIZE
	.align		4
.L_4531:
        /*0340*/ 	.byte	0x04, 0x1e
        /*0342*/ 	.short	(.L_4533 - .L_4532)
.L_4532:
        /*0344*/ 	.word	0x00000000
.L_4533:


//--------------------- .nv.info._ZN10layer_norm13ln_bwd_kernelINS_13Kernel_traitsI6__halfffffjLj1024ELj1ELj4ELj1ELj16ENS_18Kernel_traits_baseILj1024ES2_ffffjLj128EEEEELb1ELb1ELb0ELb1EEEvNS_9BwdParamsE --------------------------
	.section	.nv.info._ZN10layer_norm13ln_bwd_kernelINS_13Kernel_traitsI6__halfffffjLj1024ELj1ELj4ELj1ELj16ENS_18Kernel_traits_baseILj1024ES2_ffffjLj128EEEEELb1ELb1ELb0ELb1EEEvNS_9BwdParamsE,"",@"SHT_CUDA_INFO"
	.sectionflags	@""
	.align	4


	//----- nvinfo : EIATTR_CUDA_API_VERSION
	.align		4
        /*0000*/ 	.byte	0x04, 0x37
        /*0002*/ 	.short	(.L_4535 - .L_4534)
.L_4534:
        /*0004*/ 	.word	0x00000082


	//----- nvinfo : EIATTR_SW2861232_WAR
	.align		4
.L_4535:
        /*0008*/ 	.byte	0x01, 0x35
	.zero		2


	//----- nvinfo : EIATTR_PARAM_CBANK
	.align		4
        /*000c*/ 	.byte	0x04, 0x0a
        /*000e*/ 	.short	(.L_4537 - .L_4536)
	.align		4
.L_4536:
        /*0010*/ 	.word	index@(.nv.constant0._ZN10layer_norm13ln_bwd_kernelINS_13Kernel_traitsI6__halfffffjLj1024ELj1ELj4ELj1ELj16ENS_18Kernel_traits_baseILj1024ES2_ffffjLj128EEEEELb1ELb1ELb0ELb1EEEvNS_9BwdParamsE)
        /*0014*/ 	.short	0x0160
        /*0016*/ 	.short	0x0128


	//----- nvinfo : EIATTR_CBANK_PARAM_SIZE
	.align		4
.L_4537:
        /*0018*/ 	.byte	0x03, 0x19
        /*001a*/ 	.short	0x0128


	//----- nvinfo : EIATTR_KPARAM_INFO
	.align		4
        /*001c*/ 	.byte	0x04, 0x17
        /*001e*/ 	.short	(.L_4539 - .L_4538)
.L_4538:
        /*0020*/ 	.word	0x00000000
        /*0024*/ 	.short	0x0000
        /*0026*/ 	.short	0x0000
        /*0028*/ 	.byte	0x00, 0xf0, 0xa1, 0x04


	//----- nvinfo : EIATTR_MAXREG_COUNT
	.align		4
.L_4539:
        /*002c*/ 	.byte	0x03, 0x1b
        /*002e*/ 	.short	0x00ff


	//----- nvinfo : EIATTR_NUM_BARRIERS
	.align		4
        /*0030*/ 	.byte	0x02, 0x4c
        /*0032*/ 	.byte	0x01
	.zero		1


	//----- nvinfo : EIATTR_ANNOTATIONS
	.align		4
        /*0034*/ 	.byte	0x04, 0x55
        /*0036*/ 	.short	(.L_4541 - .L_4540)


	//   ....[0]....
.L_4540:
        /* <DEDUP_REMOVED lines=53> */


	//----- nvinfo : EIATTR_MERCURY_ISA_VERSION
	.align		4
.L_4541:
        /*0378*/ 	.byte	0x03, 0x5f
        /*037a*/ 	.short	0x0000


	//----- nvinfo : EIATTR_COOP_GROUP_MASK_REGIDS
	.align		4
        /*037c*/ 	.byte	0x04, 0x29
        /*037e*/ 	.short	(.L_4543 - .L_4542)


	//   ....[0]....
.L_4542:
        /*0380*/ 	.word	0xffffffff


	//   ....[1]....
        /*0384*/ 	.word	0xffffffff


	//   ....[2]....
        /*0388*/ 	.word	0xffffffff


	//   ....[3]....
        /*038c*/ 	.word	0xffffffff


	//   ....[4]....
        /*0390*/ 	.word	0xffffffff


	//   ....[5]....
        /*0394*/ 	.word	0xffffffff


	//   ....[6]....
        /*0398*/ 	.word	0xffffffff


	//   ....[7]....
        /*039c*/ 	.word	0xffffffff


	//   ....[8]....
        /*03a0*/ 	.word	0xffffffff


	//   ....[9]....
        /*03a4*/ 	.word	0xffffffff


	//   ....[10]....
        /*03a8*/ 	.word	0xffffffff


	//   ....[11]....
        /*03ac*/ 	.word	0xffffffff


	//   ....[12]....
        /*03b0*/ 	.word	0xffffffff


	//   ....[13]....
        /*03b4*/ 	.word	0xffffffff


	//   ....[14]....
        /*03b8*/ 	.word	0xffffffff


	//   ....[15]....
        /*03bc*/ 	.word	0xffffffff


	//   ....[16]....
        /*03c0*/ 	.word	0xffffffff


	//   ....[17]....
        /*03c4*/ 	.word	0xffffffff


	//   ....[18]....
        /*03c8*/ 	.word	0xffffffff


	//   ....[19]....
        /*03cc*/ 	.word	0xffffffff


	//----- nvinfo : EIATTR_COOP_GROUP_INSTR_OFFSETS
	.align		4
.L_4543:
        /*03d0*/ 	.byte	0x04, 0x28
        /*03d2*/ 	.short	(.L_4545 - .L_4544)


	//   ....[0]....
.L_4544:
        /*03d4*/ 	.word	0x00002a10


	//   ....[1]....
        /*03d8*/ 	.word	0x00002a30


	//   ....[2]....
        /*03dc*/ 	.word	0x00002a60


	//   ....[3]....
        /*03e0*/ 	.word	0x00002a80


	//   ....[4]....
        /*03e4*/ 	.word	0x00002aa0


	//   ....[5]....
        /*03e8*/ 	.word	0x00002ac0


	//   ....[6]....
        /*03ec*/ 	.word	0x00002ad0


	//   ....[7]....
        /*03f0*/ 	.word	0x00002b00


	//   ....[8]....
        /*03f4*/ 	.word	0x00002b10


	//   ....[9]....
        /*03f8*/ 	.word	0x00002b30


	//   ....[10]....
        /*03fc*/ 	.word	0x000061b0


	//   ....[11]....
        /*0400*/ 	.word	0x00006230


	//   ....[12]....
        /*0404*/ 	.word	0x000062b0


	//   ....[13]....
        /*0408*/ 	.word	0x00006320


	//   ....[14]....
        /*040c*/ 	.word	0x000063a0


	//   ....[15]....
        /*0410*/ 	.word	0x00006410


	//   ....[16]....
        /*0414*/ 	.word	0x00006490


	//   ....[17]....
        /*0418*/ 	.word	0x00006500


	//   ....[18]....
        /*041c*/ 	.word	0x00006580


	//   ....[19]....
        /*0420*/ 	.word	0x000065f0


	//----- nvinfo : EIATTR_EXIT_INSTR_OFFSETS
	.align		4
.L_4545:
        /*0424*/ 	.byte	0x04, 0x1c
        /*0426*/ 	.short	(.L_4547 - .L_4546)


	//   ....[0]....
.L_4546:
        /*0428*/ 	.word	0x00006150


	//----- nvinfo : EIATTR_MAX_THREADS
	.align		4
.L_4547:
        /*042c*/ 	.byte	0x04, 0x05
        /*042e*/ 	.short	(.L_4549 - .L_4548)
.L_4548:
        /*0430*/ 	.word	0x00000080
        /*0434*/ 	.word	0x00000001
        /*0438*/ 	.word	0x00000001


	//----- nvinfo : EIATTR_CRS_STACK_SIZE
	.align		4
.L_4549:
        /*043c*/ 	.byte	0x04, 0x1e
        /*043e*/ 	.short	(.L_4551 - .L_4550)
.L_4550:
        /*0440*/ 	.word	0x00000000
.L_4551:


//--------------------- .nv.info._ZN10layer_norm22ln_bwd_finalize_kernelINS_22Kernel_traits_finalizeILj1024E6__halfffffjLb1ELj1024ELj4ENS_18Kernel_traits_baseILj1024ES2_ffffjLj1024EEEEELb1ELb0EEEvNS_9BwdParamsE --------------------------
	.section	.nv.info._ZN10layer_norm22ln_bwd_finalize_kernelINS_22Kernel_traits_finalizeILj1024E6__halfffffjLb1ELj1024ELj4ENS_18Kernel_traits_baseILj1024ES2_ffffjLj1024EEEEELb1ELb0EEEvNS_9BwdParamsE,"",@"SHT_CUDA_INFO"
	.sectionflags	@""
	.align	4


	//----- nvinfo : EIATTR_CUDA_API_VERSION
	.align		4
        /*0000*/ 	.byte	0x04, 0x37
        /*0002*/ 	.short	(.L_4553 - .L_4552)
.L_4552:
        /*0004*/ 	.word	0x00000082


	//----- nvinfo : EIATTR_SW2861232_WAR
	.align		4
.L_4553:
        /*0008*/ 	.byte	0x01, 0x35
	.zero		2


	//----- nvinfo : EIATTR_PARAM_CBANK
	.align		4
        /*000c*/ 	.byte	0x04, 0x0a
        /*000e*/ 	.short	(.L_4555 - .L_4554)
	.align		4
.L_4554:
        /*0010*/ 	.word	index@(.nv.constant0._ZN10layer_norm22ln_bwd_finalize_kernelINS_22Kernel_traits_finalizeILj1024E6__halfffffjLb1ELj1024ELj4ENS_18Kernel_traits_baseILj1024ES2_ffffjLj1024EEEEELb1ELb0EEEvNS_9BwdParamsE)
        /*0014*/ 	.short	0x0160
        /*0016*/ 	.short	0x0128


	//----- nvinfo : EIATTR_CBANK_PARAM_SIZE
	.align		4
.L_4555:
        /*0018*/ 	.byte	0x03, 0x19
        /*001a*/ 	.short	0x0128


	//----- nvinfo : EIATTR_KPARAM_INFO
	.align		4
        /*001c*/ 	.byte	0x04, 0x17
        /*001e*/ 	.short	(.L_4557 - .L_4556)
.L_4556:
        /*0020*/ 	.word	0x00000000
        /*0024*/ 	.short	0x0000
        /*0026*/ 	.short	0x0000
        /*0028*/ 	.byte	0x00, 0xf0, 0xa1, 0x04


	//----- nvinfo : EIATTR_MAXREG_COUNT
	.align		4
.L_4557:
        /*002c*/ 	.byte	0x03, 0x1b
        /*002e*/ 	.short	0x0040


	//----- nvinfo : EIATTR_NUM_BARRIERS
	.align		4
        /*0030*/ 	.byte	0x02, 0x4c
        /*0032*/ 	.byte	0x01
	.zero		1


	//----- nvinfo : EIATTR_MERCURY_ISA_VERSION
	.align		4
        /*0034*/ 	.byte	0x03, 0x5f
        /*0036*/ 	.short	0x0000


	//----- nvinfo : EIATTR_COOP_GROUP_MASK_REGIDS
	.align		4
        /*0038*/ 	.byte	0x04, 0x29
        /*003a*/ 	.short	(.L_4559 - .L_4558)


	//   ....[0]....
.L_4558:
        /*003c*/ 	.word	0xffffffff


	//   ....[1]....
        /*0040*/ 	.word	0xffffffff


	//   ....[2]....
        /*0044*/ 	.word	0xffffffff


	//   ....[3]....
        /*0048*/ 	.word	0xffffffff


	//   ....[4]....
        /*004c*/ 	.word	0xffffffff


	//   ....[5]....
        /*0050*/ 	.word	0xffffffff


	//   ....[6]....
        /*0054*/ 	.word	0xffffffff


	//   ....[7]....
        /*0058*/ 	.word	0xffffffff


	//   ....[8]....
        /*005c*/ 	.word	0xffffffff


	//   ....[9]....
        /*0060*/ 	.word	0xffffffff


	//   ....[10]....
        /*0064*/ 	.word	0xffffffff


	//   ....[11]....
        /*0068*/ 	.word	0xffffffff


	//   ....[12]....
        /*006c*/ 	.word	0xffffffff


	//   ....[13]....
        /*0070*/ 	.word	0xffffffff


	//   ....[14]....
        /*0074*/ 	.word	0xffffffff


	//   ....[15]....
        /*0078*/ 	.word	0xffffffff


	//   ....[16]....
        /*007c*/ 	.word	0xffffffff


	//   ....[17]....
        /*0080*/ 	.word	0xffffffff


	//   ....[18]....
        /*0084*/ 	.word	0xffffffff


	//   ....[19]....
        /*0088*/ 	.word	0xffffffff


	//   ....[20]....
        /*008c*/ 	.word	0xffffffff


	//   ....[21]....
        /*0090*/ 	.word	0xffffffff


	//   ....[22]....
        /*0094*/ 	.word	0xffffffff


	//   ....[23]....
        /*0098*/ 	.word	0xffffffff


	//   ....[24]....
        /*009c*/ 	.word	0xffffffff


	//   ....[25]....
        /*00a0*/ 	.word	0xffffffff


	//   ....[26]....
        /*00a4*/ 	.word	0xffffffff


	//   ....[27]....
        /*00a8*/ 	.word	0xffffffff


	//   ....[28]....
        /*00ac*/ 	.word	0xffffffff


	//   ....[29]....
        /*00b0*/ 	.word	0xffffffff


	//----- nvinfo : EIATTR_COOP_GROUP_INSTR_OFFSETS
	.align		4
.L_4559:
        /*00b4*/ 	.byte	0x04, 0x28
        /*00b6*/ 	.short	(.L_4561 - .L_4560)


	//   ....[0]....
.L_4560:
        /*00b8*/ 	.word	0x000009d0


	//   ....[1]....
        /*00bc*/ 	.word	0x00000a00


	//   ....[2]....
        /*00c0*/ 	.word	0x00000a10


	//   ....[3]....
        /*00c4*/ 	.word	0x00000a30


	//   ....[4]....
        /*00c8*/ 	.word	0x00000a50


	//   ....[5]....
        /*00cc*/ 	.word	0x00000a60


	//   ....[6]....
        /*00d0*/ 	.word	0x00000a90


	//   ....[7]....
        /*00d4*/ 	.word	0x00000ab0


	//   ....[8]....
        /*00d8*/ 	.word	0x00000ac0


	//   ....[9]....
        /*00dc*/ 	.word	0x00000af0


	//   ....[10]....
        /*00e0*/ 	.word	0x00000b10


	//   ....[11]....
        /*00e4*/ 	.word	0x00000b20


	//   ....[12]....
        /*00e8*/ 	.word	0x00000b50


	//   ....[13]....
        /*00ec*/ 	.word	0x00000b70


	//   ....[14]....
        /*00f0*/ 	.word	0x00000b80


	//   ....[15]....
        /*00f4*/ 	.word	0x00000e20


	//   ....[16]....
        /*00f8*/ 	.word	0x00000e80


	//   ....[17]....
        /*00fc*/ 	.word	0x00000ee0


	//   ....[18]....
        /*0100*/ 	.word	0x00000f40


	//   ....[19]....
        /*0104*/ 	.word	0x00000fb0


	//   ....[20]....
        /*0108*/ 	.word	0x00001020


	//   ....[21]....
        /*010c*/ 	.word	0x00001080


	//   ....[22]....
        /*0110*/ 	.word	0x000010e0


	//   ....[23]....
        /*0114*/ 	.word	0x00001140


	//   ....[24]....
        /*0118*/ 	.word	0x000011b0


	//   ....[25]....
        /*011c*/ 	.word	0x00001220


	//   ....[26]....
        /*0120*/ 	.word	0x00001280


	//   ....[27]....
        /*0124*/ 	.word	0x000012e0


	//   ....[28]....
        /*0128*/ 	.word	0x00001340


	//   ....[29]....
        /*012c*/ 	.word	0x000013a0


	//----- nvinfo : EIATTR_EXIT_INSTR_OFFSETS
	.align		4
.L_4561:
        /*0130*/ 	.byte	0x04, 0x1c
        /*0132*/ 	.short	(.L_4563 - .L_4562)


	//   ....[0]....
.L_4562:
        /*0134*/ 	.word	0x00000070


	//   ....[1]....
        /*0138*/ 	.word	0x00000dc0


	//----- nvinfo : EIATTR_MAX_THREADS
	.align		4
.L_4563:
        /*013c*/ 	.byte	0x04, 0x05
        /*013e*/ 	.short	(.L_4565 - .L_4564)
.L_4564:
        /*0140*/ 	.word	0x00000400
        /*0144*/ 	.word	0x00000001
        /*0148*/ 	.word	0x00000001


	//----- nvinfo : EIATTR_CRS_STACK_SIZE
	.align		4
.L_4565:
        /*014c*/ 	.byte	0x04, 0x1e
        /*014e*/ 	.short	(.L_4567 - .L_4566)
.L_4566:
        /*0150*/ 	.word	0x00000000
.L_4567:


//--------------------- .nv.info._ZN10layer_norm13ln_bwd_kernelINS_13Kernel_traitsI6__halfffffjLj1024ELj1ELj4ELj1ELj16ENS_18Kernel_traits_baseILj1024ES2_ffffjLj128EEEEELb1ELb1ELb1ELb0EEEvNS_9BwdParamsE --------------------------
	.section	.nv.info._ZN10layer_norm13ln_bwd_kernelINS_13Kernel_traitsI6__halfffffjLj1024ELj1ELj4ELj1ELj16ENS_18Kernel_traits_baseILj1024ES2_ffffjLj128EEEEELb1ELb1ELb1ELb0EEEvNS_9BwdParamsE,"",@"SHT_CUDA_INFO"
	.sectionflags	@""
	.align	4


	//----- nvinfo : EIATTR_CUDA_API_VERSION
	.align		4
        /*0000*/ 	.byte	0x04, 0x37
        /*0002*/ 	.short	(.L_4569 - .L_4568)
.L_4568:
        /*0004*/ 	.word	0x00000082


	//----- nvinfo : EIATTR_SW2861232_WAR
	.align		4
.L_4569:
        /*0008*/ 	.byte	0x01, 0x35
	.zero		2


	//----- nvinfo : EIATTR_PARAM_CBANK
	.align		4
        /*000c*/ 	.byte	0x04, 0x0a
        /*000e*/ 	.short	(.L_4571 - .L_4570)
	.align		4
.L_4570:
        /*0010*/ 	.word	index@(.nv.constant0._ZN10layer_norm13ln_bwd_kernelINS_13Kernel_traitsI6__halfffffjLj1024ELj1ELj4ELj1ELj16ENS_18Kernel_traits_baseILj1024ES2_ffffjLj128EEEEELb1ELb1ELb1ELb0EEEvNS_9BwdParamsE)
        /*0014*/ 	.short	0x0160
        /*0016*/ 	.short	0x0128


	//----- nvinfo : EIATTR_CBANK_PARAM_SIZE
	.align		4
.L_4571:
        /*0018*/ 	.byte	0x03, 0x19
        /*001a*/ 	.short	0x0128


	//----- nvinfo : EIATTR_KPARAM_INFO
	.align		4
        /*001c*/ 	.byte	0x04, 0x17
        /*001e*/ 	.short	(.L_4573 - .L_4572)
.L_4572:
        /*0020*/ 	.word	0x00000000
        /*0024*/ 	.short	0x0000
        /*0026*/ 	.short	0x0000
        /*0028*/ 	.byte	0x00, 0xf0, 0xa1, 0x04


	//----- nvinfo : EIATTR_MAXREG_COUNT
	.align		4
.L_4573:
        /*002c*/ 	.byte	0x03, 0x1b
        /*002e*/ 	.short	0x00ff


	//----- nvinfo : EIATTR_NUM_BARRIERS
	.align		4
        /*0030*/ 	.byte	0x02, 0x4c
        /*0032*/ 	.byte	0x01
	.zero		1


	//----- nvinfo : EIATTR_ANNOTATIONS
	.align		4
        /*0034*/ 	.byte	0x04, 0x55
        /*0036*/ 	.short	(.L_4575 - .L_4574)


	//   ....[0]....
.L_4574:
        /* <DEDUP_REMOVED lines=47> */


	//----- nvinfo : EIATTR_MERCURY_ISA_VERSION
	.align		4
.L_4575:
        /*0318*/ 	.byte	0x03, 0x5f
        /*031a*/ 	.short	0x0000


	//----- nvinfo : EIATTR_COOP_GROUP_MASK_REGIDS
	.align		4
        /*031c*/ 	.byte	0x04, 0x29
        /*031e*/ 	.short	(.L_4577 - .L_4576)


	//   ....[0]....
.L_4576:
        /*0320*/ 	.word	0xffffffff


	//   ....[1]....
        /*0324*/ 	.word	0xffffffff


	//   ....[2]....
        /*0328*/ 	.word	0xffffffff


	//   ....[3]....
        /*032c*/ 	.word	0xffffffff


	//   ....[4]....
        /*0330*/ 	.word	0xffffffff


	//   ....[5]....
        /*0334*/ 	.word	0xffffffff


	//   ....[6]....
        /*0338*/ 	.word	0xffffffff


	//   ....[7]....
        /*033c*/ 	.word	0xffffffff


	//   ....[8]....
        /*0340*/ 	.word	0xffffffff


	//   ....[9]....
        /*0344*/ 	.word	0xffffffff


	//   ....[10]....
        /*0348*/ 	.word	0xffffffff


	//   ....[11]....
        /*034c*/ 	.word	0xffffffff


	//   ....[12]....
        /*0350*/ 	.word	0xffffffff


	//   ....[13]....
        /*0354*/ 	.word	0xffffffff


	//   ....[14]....
        /*0358*/ 	.word	0xffffffff


	//   ....[15]....
        /*035c*/ 	.word	0xffffffff


	//   ....[16]....
        /*0360*/ 	.word	0xffffffff


	//   ....[17]....
        /*0364*/ 	.word	0xffffffff


	//   ....[18]....
        /*0368*/ 	.word	0xffffffff


	//   ....[19]....
        /*036c*/ 	.word	0xffffffff


	//----- nvinfo : EIATTR_COOP_GROUP_INSTR_OFFSETS
	.align		4
.L_4577:
        /*0370*/ 	.byte	0x04, 0x28
        /*0372*/ 	.short	(.L_4579 - .L_4578)


	//   ....[0]....
.L_4578:
        /*0374*/ 	.word	0x000034a0


	//   ....[1]....
        /*0378*/ 	.word	0x000034c0


	//   ....[2]....
        /*037c*/ 	.word	0x000034f0


	//   ....[3]....
        /*0380*/ 	.word	0x00003510


	//   ....[4]....
        /*0384*/ 	.word	0x00003530


	//   ....[5]....
        /*0388*/ 	.word	0x00003550


	//   ....[6]....
        /*038c*/ 	.word	0x00003560


	//   ....[7]....
        /*0390*/ 	.word	0x00003590


	//   ....[8]....
        /*0394*/ 	.word	0x000035a0


	//   ....[9]....
        /*0398*/ 	.word	0x000035c0


	//   ....[10]....
        /*039c*/ 	.word	0x00008bb0


	//   ....[11]....
        /*03a0*/ 	.word	0x00008c30


	//   ....[12]....
        /*03a4*/ 	.word	0x00008cb0


	//   ....[13]....
        /*03a8*/ 	.word	0x00008d20


	//   ....[14]....
        /*03ac*/ 	.word	0x00008da0


	//   ....[15]....
        /*03b0*/ 	.word	0x00008e10


	//   ....[16]....
        /*03b4*/ 	.word	0x00008e90


	//   ....[17]....
        /*03b8*/ 	.word	0x00008f00


	//   ....[18]....
        /*03bc*/ 	.word	0x00008f80


	//   ....[19]....
        /*03c0*/ 	.word	0x00008ff0


	//----- nvinfo : EIATTR_EXIT_INSTR_OFFSETS
	.align		4
.L_4579:
        /*03c4*/ 	.byte	0x04, 0x1c
        /*03c6*/ 	.short	(.L_4581 - .L_4580)


	//   ....[0]....
.L_4580:
        /*03c8*/ 	.word	0x00008ad0


	//   ....[1]....
        /*03cc*/ 	.word	0x00008b50


	//----- nvinfo : EIATTR_MAX_THREADS
	.align		4
.L_4581:
        /*03d0*/ 	.byte	0x04, 0x05
        /*03d2*/ 	.short	(.L_4583 - .L_4582)
.L_4582:
        /*03d4*/ 	.word	0x00000080
        /*03d8*/ 	.word	0x00000001
        /*03dc*/ 	.word	0x00000001


	//----- nvinfo : EIATTR_CRS_STACK_SIZE
	.align		4
.L_4583:
        /*03e0*/ 	.byte	0x04, 0x1e
        /*03e2*/ 	.short	(.L_4585 - .L_4584)
.L_4584:
        /*03e4*/ 	.word	0x00000000
.L_4585:


//--------------------- .nv.info._ZN10layer_norm22ln_bwd_finalize_kernelINS_22Kernel_traits_finalizeILj1024E6__halfffffjLb1ELj1024ELj4ENS_18Kernel_traits_baseILj1024ES2_ffffjLj1024EEEEELb1ELb1EEEvNS_9BwdParamsE --------------------------
	.section	.nv.info._ZN10layer_norm22ln_bwd_finalize_kernelINS_22Kernel_traits_finalizeILj1024E6__halfffffjLb1ELj1024ELj4ENS_18Kernel_traits_baseILj1024ES2_ffffjLj1024EEEEELb1ELb1EEEvNS_9BwdParamsE,"",@"SHT_CUDA_INFO"
	.sectionflags	@""
	.align	4


	//----- nvinfo : EIATTR_CUDA_API_VERSION
	.align		4
        /*0000*/ 	.byte	0x04, 0x37
        /*0002*/ 	.short	(.L_4587 - .L_4586)
.L_4586:
        /*0004*/ 	.word	0x00000082


	//----- nvinfo : EIATTR_SW2861232_WAR
	.align		4
.L_4587:
        /*0008*/ 	.byte	0x01, 0x35
	.zero		2


	//----- nvinfo : EIATTR_PARAM_CBANK
	.align		4
        /*000c*/ 	.byte	0x04, 0x0a
        /*000e*/ 	.short	(.L_4589 - .L_4588)
	.align		4
.L_4588:
        /*0010*/ 	.word	index@(.nv.constant0._ZN10layer_norm22ln_bwd_finalize_kernelINS_22Kernel_traits_finalizeILj1024E6__halfffffjLb1ELj1024ELj4ENS_18Kernel_traits_baseILj1024ES2_ffffjLj1024EEEEELb1ELb1EEEvNS_9BwdParamsE)
        /*0014*/ 	.short	0x0160
        /*0016*/ 	.short	0x0128


	//----- nvinfo : EIATTR_CBANK_PARAM_SIZE
	.align		4
.L_4589:
        /*0018*/ 	.byte	0x03, 0x19
        /*001a*/ 	.short	0x0128


	//----- nvinfo : EIATTR_KPARAM_INFO
	.align		4
        /*001c*/ 	.byte	0x04, 0x17
        /*001e*/ 	.short	(.L_4591 - .L_4590)
.L_4590:
        /*0020*/ 	.word	0x00000000
        /*0024*/ 	.short	0x0000
        /*0026*/ 	.short	0x0000
        /*0028*/ 	.byte	0x00, 0xf0, 0xa1, 0x04


	//----- nvinfo : EIATTR_MAXREG_COUNT
	.align		4
.L_4591:
        /*002c*/ 	.byte	0x03, 0x1b
        /*002e*/ 	.short	0x0040


	//----- nvinfo : EIATTR_NUM_BARRIERS
	.align		4
        /*0030*/ 	.byte	0x02, 0x4c
        /*0032*/ 	.byte	0x01
	.zero		1


	//----- nvinfo : EIATTR_MERCURY_ISA_VERSION
	.align		4
        /*0034*/ 	.byte	0x03, 0x5f
        /*0036*/ 	.short	0x0000


	//----- nvinfo : EIATTR_COOP_GROUP_MASK_REGIDS
	.align		4
        /*0038*/ 	.byte	0x04, 0x29
        /*003a*/ 	.short	(.L_4593 - .L_4592)


	//   ....[0]....
.L_4592:
        /*003c*/ 	.word	0xffffffff


	//   ....[1]....
        /*0040*/ 	.word	0xffffffff


	//   ....[2]....
        /*0044*/ 	.word	0xffffffff


	//   ....[3]....
        /*0048*/ 	.word	0xffffffff


	//   ....[4]....
        /*004c*/ 	.word	0xffffffff


	//   ....[5]....
        /*0050*/ 	.word	0xffffffff


	//   ....[6]....
        /*0054*/ 	.word	0xffffffff


	//   ....[7]....
        /*0058*/ 	.word	0xffffffff


	//   ....[8]....
        /*005c*/ 	.word	0xffffffff


	//   ....[9]....
        /*0060*/ 	.word	0xffffffff


	//   ....[10]....
        /*0064*/ 	.word	0xffffffff


	//   ....[11]....
        /*0068*/ 	.word	0xffffffff


	//   ....[12]....
        /*006c*/ 	.word	0xffffffff


	//   ....[13]....
        /*0070*/ 	.word	0xffffffff


	//   ....[14]....
        /*0074*/ 	.word	0xffffffff


	//   ....[15]....
        /*0078*/ 	.word	0xffffffff


	//   ....[16]....
        /*007c*/ 	.word	0xffffffff


	//   ....[17]....
        /*0080*/ 	.word	0xffffffff


	//   ....[18]....
        /*0084*/ 	.word	0xffffffff


	//   ....[19]....
        /*0088*/ 	.word	0xffffffff


	//   ....[20]....
        /*008c*/ 	.word	0xffffffff


	//   ....[21]....
        /*0090*/ 	.word	0xffffffff


	//   ....[22]....
        /*0094*/ 	.word	0xffffffff


	//   ....[23]....
        /*0098*/ 	.word	0xffffffff


	//   ....[24]....
        /*009c*/ 	.word	0xffffffff


	//   ....[25]....
        /*00a0*/ 	.word	0xffffffff


	//   ....[26]....
        /*00a4*/ 	.word	0xffffffff


	//   ....[27]....
        /*00a8*/ 	.word	0xffffffff


	//   ....[28]....
        /*00ac*/ 	.word	0xffffffff


	//   ....[29]....
        /*00b0*/ 	.word	0xffffffff


	//----- nvinfo : EIATTR_COOP_GROUP_INSTR_OFFSETS
	.align		4
.L_4593:
        /*00b4*/ 	.byte	0x04, 0x28
        /*00b6*/ 	.short	(.L_4595 - .L_4594)


	//   ....[0]....
.L_4594:
        /*00b8*/ 	.word	0x000009a0


	//   ....[1]....
        /*00bc*/ 	.word	0x000009d0


	//   ....[2]....
        /*00c0*/ 	.word	0x000009e0


	//   ....[3]....
        /*00c4*/ 	.word	0x00000a00


	//   ....[4]....
        /*00c8*/ 	.word	0x00000a20


	//   ....[5]....
        /*00cc*/ 	.word	0x00000a30


	//   ....[6]....
        /*00d0*/ 	.word	0x00000a60


	//   ....[7]....
        /*00d4*/ 	.word	0x00000a80


	//   ....[8]....
        /*00d8*/ 	.word	0x00000a90


	//   ....[9]....
        /*00dc*/ 	.word	0x00000ac0


	//   ....[10]....
        /*00e0*/ 	.word	0x00000ae0


	//   ....[11]....
        /*00e4*/ 	.word	0x00000af0


	//   ....[12]....
        /*00e8*/ 	.word	0x00000b20


	//   ....[13]....
        /*00ec*/ 	.word	0x00000b40


	//   ....[14]....
        /*00f0*/ 	.word	0x00000b50


	//   ....[15]....
        /*00f4*/ 	.word	0x00000dd0


	//   ....[16]....
        /*00f8*/ 	.word	0x00000e30


	//   ....[17]....
        /*00fc*/ 	.word	0x00000e90


	//   ....[18]....
        /*0100*/ 	.word	0x00000ef0


	//   ....[19]....
        /*0104*/ 	.word	0x00000f60


	//   ....[20]....
        /*0108*/ 	.word	0x00000fd0


	//   ....[21]....
        /*010c*/ 	.word	0x00001030


	//   ....[22]....
        /*0110*/ 	.word	0x00001090


	//   ....[23]....
        /*0114*/ 	.word	0x000010f0


	//   ....[24]....
        /*0118*/ 	.word	0x00001160


	//   ....[25]....
        /*011c*/ 	.word	0x000011d0


	//   ....[26]....
        /*0120*/ 	.word	0x00001230


	//   ....[27]....
        /*0124*/ 	.word	0x00001290


	//   ....[28]....
        /*0128*/ 	.word	0x000012f0


	//   ....[29]....
        /*012c*/ 	.word	0x00001350


	//----- nvinfo : EIATTR_EXIT_INSTR_OFFSETS
	.align		4
.L_4595:
        /*0130*/ 	.byte	0x04, 0x1c
        /*0132*/ 	.short	(.L_4597 - .L_4596)


	//   ....[0]....
.L_4596:
        /*0134*/ 	.word	0x00000070


	//   ....[1]....
        /*0138*/ 	.word	0x00000d70


	//----- nvinfo : EIATTR_MAX_THREADS
	.align		4
.L_4597:
        /*013c*/ 	.byte	0x04, 0x05
        /*013e*/ 	.short	(.L_4599 - .L_4598)
.L_4598:
        /*0140*/ 	.word	0x00000400
        /*0144*/ 	.word	0x00000001
        /*0148*/ 	.word	0x00000001


	//----- nvinfo : EIATTR_CRS_STACK_SIZE
	.align		4
.L_4599:
        /*014c*/ 	.byte	0x04, 0x1e
        /*014e*/ 	.short	(.L_4601 - .L_4600)
.L_4600:
        /*0150*/ 	.word	0x00000000
.L_4601:


//--------------------- .nv.info._ZN10layer_norm13ln_bwd_kernelINS_13Kernel_traitsI6__halfffffjLj1024ELj1ELj4ELj1ELj16ENS_18Kernel_traits_baseILj1024ES2_ffffjLj128EEEEELb1ELb1ELb1ELb1EEEvNS_9BwdParamsE --------------------------
	.section	.nv.info._ZN10layer_norm13ln_bwd_kernelINS_13Kernel_traitsI6__halfffffjLj1024ELj1ELj4ELj1ELj16ENS_18Kernel_traits_baseILj1024ES2_ffffjLj128EEEEELb1ELb1ELb1ELb1EEEvNS_9BwdParamsE,"",@"SHT_CUDA_INFO"
	.sectionflags	@""
	.align	4


	//----- nvinfo : EIATTR_CUDA_API_VERSION
	.align		4
        /*0000*/ 	.byte	0x04, 0x37
        /*0002*/ 	.short	(.L_4603 - .L_4602)
.L_4602:
        /*0004*/ 	.word	0x00000082


	//----- nvinfo : EIATTR_SW2861232_WAR
	.align		4
.L_4603:
        /*0008*/ 	.byte	0x01, 0x35
	.zero		2


	//----- nvinfo : EIATTR_PARAM_CBANK
	.align		4
        /*000c*/ 	.byte	0x04, 0x0a
        /*000e*/ 	.short	(.L_4605 - .L_4604)
	.align		4
.L_4604:
        /*0010*/ 	.word	index@(.nv.constant0._ZN10layer_norm13ln_bwd_kernelINS_13Kernel_traitsI6__halfffffjLj1024ELj1ELj4ELj1ELj16ENS_18Kernel_traits_baseILj1024ES2_ffffjLj128EEEEELb1ELb1ELb1ELb1EEEvNS_9BwdParamsE)
        /*0014*/ 	.short	0x0160
        /*0016*/ 	.short	0x0128


	//----- nvinfo : EIATTR_CBANK_PARAM_SIZE
	.align		4
.L_4605:
        /*0018*/ 	.byte	0x03, 0x19
        /*001a*/ 	.short	0x0128


	//----- nvinfo : EIATTR_KPARAM_INFO
	.align		4
        /*001c*/ 	.byte	0x04, 0x17
        /*001e*/ 	.short	(.L_4607 - .L_4606)
.L_4606:
        /*0020*/ 	.word	0x00000000
        /*0024*/ 	.short	0x0000
        /*0026*/ 	.short	0x0000
        /*0028*/ 	.byte	0x00, 0xf0, 0xa1, 0x04


	//----- nvinfo : EIATTR_MAXREG_COUNT
	.align		4
.L_4607:
        /*002c*/ 	.byte	0x03, 0x1b
        /*002e*/ 	.short	0x00ff


	//----- nvinfo : EIATTR_NUM_BARRIERS
	.align		4
        /*0030*/ 	.byte	0x02, 0x4c
        /*0032*/ 	.byte	0x01
	.zero		1


	//----- nvinfo : EIATTR_ANNOTATIONS
	.align		4
        /*0034*/ 	.byte	0x04, 0x55
        /*0036*/ 	.short	(.L_4609 - .L_4608)


	//   ....[0]....
.L_4608:
        /* <DEDUP_REMOVED lines=41> */


	//----- nvinfo : EIATTR_MERCURY_ISA_VERSION
	.align		4
.L_4609:
        /*02b8*/ 	.byte	0x03, 0x5f
        /*02ba*/ 	.short	0x0000


	//----- nvinfo : EIATTR_COOP_GROUP_MASK_REGIDS
	.align		4
        /*02bc*/ 	.byte	0x04, 0x29
        /*02be*/ 	.short	(.L_4611 - .L_4610)


	//   ....[0]....
.L_4610:
        /*02c0*/ 	.word	0xffffffff


	//   ....[1]....
        /*02c4*/ 	.word	0xffffffff


	//   ....[2]....
        /*02c8*/ 	.word	0xffffffff


	//   ....[3]....
        /*02cc*/ 	.word	0xffffffff


	//   ....[4]....
        /*02d0*/ 	.word	0xffffffff


	//   ....[5]....
        /*02d4*/ 	.word	0xffffffff


	//   ....[6]....
        /*02d8*/ 	.word	0xffffffff


	//   ....[7]....
        /*02dc*/ 	.word	0xffffffff


	//   ....[8]....
        /*02e0*/ 	.word	0xffffffff


	//   ....[9]....
        /*02e4*/ 	.word	0xffffffff


	//   ....[10]....
        /*02e8*/ 	.word	0xffffffff


	//   ....[11]....
        /*02ec*/ 	.word	0xffffffff


	//   ....[12]....
        /*02f0*/ 	.word	0xffffffff


	//   ....[13]....
        /*02f4*/ 	.word	0xffffffff


	//   ....[14]....
        /*02f8*/ 	.word	0xffffffff


	//   ....[15]....
        /*02fc*/ 	.word	0xffffffff


	//   ....[16]....
        /*0300*/ 	.word	0xffffffff


	//   ....[17]....
        /*0304*/ 	.word	0xffffffff


	//   ....[18]....
        /*0308*/ 	.word	0xffffffff


	//   ....[19]....
        /*030c*/ 	.word	0xffffffff


	//----- nvinfo : EIATTR_COOP_GROUP_INSTR_OFFSETS
	.align		4
.L_4611:
        /*0310*/ 	.byte	0x04, 0x28
        /*0312*/ 	.short	(.L_4613 - .L_4612)


	//   ....[0]....
.L_4612:
        /*0314*/ 	.word	0x00002b70


	//   ....[1]....
        /*0318*/ 	.word	0x00002b90


	//   ....[2]....
        /*031c*/ 	.word	0x00002bc0


	//   ....[3]....
        /*0320*/ 	.word	0x00002be0


	//   ....[4]....
        /*0324*/ 	.word	0x00002c00


	//   ....[5]....
        /*0328*/ 	.word	0x00002c20


	//   ....[6]....
        /*032c*/ 	.word	0x00002c40


	//   ....[7]....
        /*0330*/ 	.word	0x00002c60


	//   ....[8]....
        /*0334*/ 	.word	0x00002c70


	//   ....[9]....
        /*0338*/ 	.word	0x00002c90


	//   ....[10]....
        /*033c*/ 	.word	0x00007640


	//   ....[11]....
        /*0340*/ 	.word	0x000076c0


	//   ....[12]....
        /*0344*/ 	.word	0x00007740


	//   ....[13]....
        /*0348*/ 	.word	0x000077b0


	//   ....[14]....
        /*034c*/ 	.word	0x00007830


	//   ....[15]....
        /*0350*/ 	.word	0x000078a0


	//   ....[16]....
        /*0354*/ 	.word	0x00007920


	//   ....[17]....
        /*0358*/ 	.word	0x00007990


	//   ....[18]....
        /*035c*/ 	.word	0x00007a10


	//   ....[19]....
        /*0360*/ 	.word	0x00007a80


	//----- nvinfo : EIATTR_EXIT_INSTR_OFFSETS
	.align		4
.L_4613:
        /*0364*/ 	.byte	0x04, 0x1c
        /*0366*/ 	.short	(.L_4615 - .L_4614)


	//   ....[0]....
.L_4614:
        /*0368*/ 	.word	0x000075e0


	//----- nvinfo : EIATTR_MAX_THREADS
	.align		4
.L_4615:
        /*036c*/ 	.byte	0x04, 0x05
        /*036e*/ 	.short	(.L_4617 - .L_4616)
.L_4616:
        /*0370*/ 	.word	0x00000080
        /*0374*/ 	.word	0x00000001
        /*0378*/ 	.word	0x00000001


	//----- nvinfo : EIATTR_CRS_STACK_SIZE
	.align		4
.L_4617:
        /*037c*/ 	.byte	0x04, 0x1e
        /*037e*/ 	.short	(.L_4619 - .L_4618)
.L_4618:
        /*0380*/ 	.word	0x00000000
.L_4619:


//--------------------- .nv.info._ZN10layer_norm13ln_bwd_kernelINS_13Kernel_traitsIfffffjLj1024ELj1ELj4ELj1ELj16ENS_18Kernel_traits_baseILj1024EfffffjLj128EEEEELb0ELb0ELb0ELb0EEEvNS_9BwdParamsE --------------------------
	.section	.nv.info._ZN10layer_norm13ln_bwd_kernelINS_13Kernel_traitsIfffffjLj1024ELj1ELj4ELj1ELj16ENS_18Kernel_traits_baseILj1024EfffffjLj128EEEEELb0ELb0ELb0ELb0EEEvNS_9BwdParamsE,"",@"SHT_CUDA_INFO"
	.sectionflags	@""
	.align	4


	//----- nvinfo : EIATTR_CUDA_API_VERSION
	.align		4
        /*0000*/ 	.byte	0x04, 0x37
        /*0002*/ 	.short	(.L_4621 - .L_4620)
.L_4620:
        /*0004*/ 	.word	0x00000082


	//----- nvinfo : EIATTR_SW2861232_WAR
	.align		4
.L_4621:
        /*0008*/ 	.byte	0x01, 0x35
	.zero		2


	//----- nvinfo : EIATTR_PARAM_CBANK
	.align		4
        /*000c*/ 	.byte	0x04, 0x0a
        /*000e*/ 	.short	(.L_4623 - .L_4622)
	.align		4
.L_4622:
        /*0010*/ 	.word	index@(.nv.constant0._ZN10layer_norm13ln_bwd_kernelINS_13Kernel_traitsIfffffjLj1024ELj1ELj4ELj1ELj16ENS_18Kernel_traits_baseILj1024EfffffjLj128EEEEELb0ELb0ELb0ELb0EEEvNS_9BwdParamsE)
        /*0014*/ 	.short	0x0160
        /*0016*/ 	.short	0x0128


	//----- nvinfo : EIATTR_CBANK_PARAM_SIZE
	.align		4
.L_4623:
        /*0018*/ 	.byte	0x03, 0x19
        /*001a*/ 	.short	0x0128


	//----- nvinfo : EIATTR_KPARAM_INFO
	.align		4
        /*001c*/ 	.byte	0x04, 0x17
        /*001e*/ 	.short	(.L_4625 - .L_4624)
.L_4624:
        /*0020*/ 	.word	0x00000000
        /*0024*/ 	.short	0x0000
        /*0026*/ 	.short	0x0000
        /*0028*/ 	.byte	0x00, 0xf0, 0xa1, 0x04


	//----- nvinfo : EIATTR_MAXREG_COUNT
	.align		4
.L_4625:
        /*002c*/ 	.byte	0x03, 0x1b
        /*002e*/ 	.short	0x00ff


	//----- nvinfo : EIATTR_NUM_BARRIERS
	.align		4
        /*0030*/ 	.byte	0x02, 0x4c
        /*0032*/ 	.byte	0x01
	.zero		1


	//----- nvinfo : EIATTR_MERCURY_ISA_VERSION
	.align		4
        /*0034*/ 	.byte	0x03, 0x5f
        /*0036*/ 	.short	0x0000


	//----- nvinfo : EIATTR_COOP_GROUP_MASK_REGIDS
	.align		4
        /*0038*/ 	.byte	0x04, 0x29
        /*003a*/ 	.short	(.L_4627 - .L_4626)


	//   ....[0]....
.L_4626:
        /*003c*/ 	.word	0xffffffff


	//   ....[1]....
        /*0040*/ 	.word	0xffffffff


	//   ....[2]....
        /*0044*/ 	.word	0xffffffff


	//   ....[3]....
        /*0048*/ 	.word	0xffffffff


	//   ....[4]....
        /*004c*/ 	.word	0xffffffff


	//   ....[5]....
        /*0050*/ 	.word	0xffffffff


	//   ....[6]....
        /*0054*/ 	.word	0xffffffff


	//   ....[7]....
        /*0058*/ 	.word	0xffffffff


	//   ....[8]....
        /*005c*/ 	.word	0xffffffff


	//   ....[9]....
        /*0060*/ 	.word	0xffffffff


	//   ....[10]....
        /*0064*/ 	.word	0xffffffff


	//   ....[11]....
        /*0068*/ 	.word	0xffffffff


	//   ....[12]....
        /*006c*/ 	.word	0xffffffff


	//   ....[13]....
        /*0070*/ 	.word	0xffffffff


	//   ....[14]....
        /*0074*/ 	.word	0xffffffff


	//   ....[15]....
        /*0078*/ 	.word	0xffffffff


	//   ....[16]....
        /*007c*/ 	.word	0xffffffff


	//   ....[17]....
        /*0080*/ 	.word	0xffffffff


	//   ....[18]....
        /*0084*/ 	.word	0xffffffff


	//   ....[19]....
        /*0088*/ 	.word	0xffffffff


	//----- nvinfo : EIATTR_COOP_GROUP_INSTR_OFFSETS
	.align		4
.L_4627:
        /*008c*/ 	.byte	0x04, 0x28
        /*008e*/ 	.short	(.L_4629 - .L_4628)


	//   ....[0]....
.L_4628:
        /*0090*/ 	.word	0x00001dd0


	//   ....[1]....
        /*0094*/ 	.word	0x00001df0


	//   ....[2]....
        /*0098*/ 	.word	0x00001e10


	//   ....[3]....
        /*009c*/ 	.word	0x00001e30


	//   ....[4]....
        /*00a0*/ 	.word	0x00001e50


	//   ....[5]....
        /*00a4*/ 	.word	0x00001e70


	//   ....[6]....
        /*00a8*/ 	.word	0x00001e90


	//   ....[7]....
        /*00ac*/ 	.word	0x00001eb0


	//   ....[8]....
        /*00b0*/ 	.word	0x00001ed0


	//   ....[9]....
        /*00b4*/ 	.word	0x00001ef0


	//   ....[10]....
        /*00b8*/ 	.word	0x00004320


	//   ....[11]....
        /*00bc*/ 	.word	0x000043a0


	//   ....[12]....
        /*00c0*/ 	.word	0x00004420


	//   ....[13]....
        /*00c4*/ 	.word	0x00004490


	//   ....[14]....
        /*00c8*/ 	.word	0x00004510


	//   ....[15]....
        /*00cc*/ 	.word	0x00004580


	//   ....[16]....
        /*00d0*/ 	.word	0x00004600


	//   ....[17]....
        /*00d4*/ 	.word	0x00004670


	//   ....[18]....
        /*00d8*/ 	.word	0x000046f0


	//   ....[19]....
        /*00dc*/ 	.word	0x00004760


	//----- nvinfo : EIATTR_EXIT_INSTR_OFFSETS
	.align		4
.L_4629:
        /*00e0*/ 	.byte	0x04, 0x1c
        /*00e2*/ 	.short	(.L_4631 - .L_4630)


	//   ....[0]....
.L_4630:
        /*00e4*/ 	.word	0x00004290


	//   ....[1]....
        /*00e8*/ 	.word	0x000042c0


	//----- nvinfo : EIATTR_MAX_THREADS
	.align		4
.L_4631:
        /*00ec*/ 	.byte	0x04, 0x05
        /*00ee*/ 	.short	(.L_4633 - .L_4632)
.L_4632:
        /*00f0*/ 	.word	0x00000080
        /*00f4*/ 	.word	0x00000001
        /*00f8*/ 	.word	0x00000001


	//----- nvinfo : EIATTR_CRS_STACK_SIZE
	.align		4
.L_4633:
        /*00fc*/ 	.byte	0x04, 0x1e
        /*00fe*/ 	.short	(.L_4635 - .L_4634)
.L_4634:
        /*0100*/ 	.word	0x00000000
.L_4635:


//--------------------- .nv.info._ZN10layer_norm13ln_bwd_kernelINS_13Kernel_traitsIfffffjLj1024ELj1ELj4ELj1ELj16ENS_18Kernel_traits_baseILj1024EfffffjLj128EEEEELb0ELb0ELb0ELb1EEEvNS_9BwdParamsE --------------------------
	.section	.nv.info._ZN10layer_norm13ln_bwd_kernelINS_13Kernel_traitsIfffffjLj1024ELj1ELj4ELj1ELj16ENS_18Kernel_traits_baseILj1024EfffffjLj128EEEEELb0ELb0ELb0ELb1EEEvNS_9BwdParamsE,"",@"SHT_CUDA_INFO"
	.sectionflags	@""
	.align	4


	//----- nvinfo : EIATTR_CUDA_API_VERSION
	.align		4
        /*0000*/ 	.byte	0x04, 0x37
        /*0002*/ 	.short	(.L_4637 - .L_4636)
.L_4636:
        /*0004*/ 	.word	0x00000082


	//----- nvinfo : EIATTR_SW2861232_WAR
	.align		4
.L_4637:
        /*0008*/ 	.byte	0x01, 0x35
	.zero		2


	//----- nvinfo : EIATTR_PARAM_CBANK
	.align		4
        /*000c*/ 	.byte	0x04, 0x0a
        /*000e*/ 	.short	(.L_4639 - .L_4638)
	.align		4
.L_4638:
        /*0010*/ 	.word	index@(.nv.constant0._ZN10layer_norm13ln_bwd_kernelINS_13Kernel_traitsIfffffjLj1024ELj1ELj4ELj1ELj16ENS_18Kernel_traits_baseILj1024EfffffjLj128EEEEELb0ELb0ELb0ELb1EEEvNS_9BwdParamsE)
        /*0014*/ 	.short	0x0160
        /*0016*/ 	.short	0x0128


	//----- nvinfo : EIATTR_CBANK_PARAM_SIZE
	.align		4
.L_4639:
        /*0018*/ 	.byte	0x03, 0x19
        /*001a*/ 	.short	0x0128


	//----- nvinfo : EIATTR_KPARAM_INFO
	.align		4
        /*001c*/ 	.byte	0x04, 0x17
        /*001e*/ 	.short	(.L_4641 - .L_4640)
.L_4640:
        /*0020*/ 	.word	0x00000000
        /*0024*/ 	.short	0x0000
        /*0026*/ 	.short	0x0000
        /*0028*/ 	.byte	0x00, 0xf0, 0xa1, 0x04


	//----- nvinfo : EIATTR_MAXREG_COUNT
	.align		4
.L_4641:
        /*002c*/ 	.byte	0x03, 0x1b
        /*002e*/ 	.short	0x00ff


	//----- nvinfo : EIATTR_NUM_BARRIERS
	.align		4
        /*0030*/ 	.byte	0x02, 0x4c
        /*0032*/ 	.byte	0x01
	.zero		1


	//----- nvinfo : EIATTR_MERCURY_ISA_VERSION
	.align		4
        /*0034*/ 	.byte	0x03, 0x5f
        /*0036*/ 	.short	0x0000


	//----- nvinfo : EIATTR_COOP_GROUP_MASK_REGIDS
	.align		4
        /*0038*/ 	.byte	0x04, 0x29
        /*003a*/ 	.short	(.L_4643 - .L_4642)


	//   ....[0]....
.L_4642:
        /*003c*/ 	.word	0xffffffff


	//   ....[1]....
        /*0040*/ 	.word	0xffffffff


	//   ....[2]....
        /*0044*/ 	.word	0xffffffff


	//   ....[3]....
        /*0048*/ 	.word	0xffffffff


	//   ....[4]....
        /*004c*/ 	.word	0xffffffff


	//   ....[5]....
        /*0050*/ 	.word	0xffffffff


	//   ....[6]....
        /*0054*/ 	.word	0xffffffff


	//   ....[7]....
        /*0058*/ 	.word	0xffffffff


	//   ....[8]....
        /*005c*/ 	.word	0xffffffff


	//   ....[9]....
        /*0060*/ 	.word	0xffffffff


	//   ....[10]....
        /*0064*/ 	.word	0xffffffff


	//   ....[11]....
        /*0068*/ 	.word	0xffffffff


	//   ....[12]....
        /*006c*/ 	.word	0xffffffff


	//   ....[13]....
        /*0070*/ 	.word	0xffffffff


	//   ....[14]....
        /*0074*/ 	.word	0xffffffff


	//   ....[15]....
        /*0078*/ 	.word	0xffffffff


	//   ....[16]....
        /*007c*/ 	.word	0xffffffff


	//   ....[17]....
        /*0080*/ 	.word	0xffffffff


	//   ....[18]....
        /*0084*/ 	.word	0xffffffff


	//   ....[19]....
        /*0088*/ 	.word	0xffffffff


	//----- nvinfo : EIATTR_COOP_GROUP_INSTR_OFFSETS
	.align		4
.L_4643:
        /*008c*/ 	.byte	0x04, 0x28
        /*008e*/ 	.short	(.L_4645 - .L_4644)


	//   ....[0]....
.L_4644:
        /*0090*/ 	.word	0x00001a70


	//   ....[1]....
        /*0094*/ 	.word	0x00001a90


	//   ....[2]....
        /*0098*/ 	.word	0x00001ab0


	//   ....[3]....
        /*009c*/ 	.word	0x00001ad0


	//   ....[4]....
        /*00a0*/ 	.word	0x00001af0


	//   ....[5]....
        /*00a4*/ 	.word	0x00001b10


	//   ....[6]....
        /*00a8*/ 	.word	0x00001b30


	//   ....[7]....
        /*00ac*/ 	.word	0x00001b50


	//   ....[8]....
        /*00b0*/ 	.word	0x00001b70


	//   ....[9]....
        /*00b4*/ 	.word	0x00001b90


	//   ....[10]....
        /*00b8*/ 	.word	0x00003b40


	//   ....[11]....
        /*00bc*/ 	.word	0x00003bc0


	//   ....[12]....
        /*00c0*/ 	.word	0x00003c40


	//   ....[13]....
        /*00c4*/ 	.word	0x00003cb0


	//   ....[14]....
        /*00c8*/ 	.word	0x00003d30


	//   ....[15]....
        /*00cc*/ 	.word	0x00003da0


	//   ....[16]....
        /*00d0*/ 	.word	0x00003e20


	//   ....[17]....
        /*00d4*/ 	.word	0x00003e90


	//   ....[18]....
        /*00d8*/ 	.word	0x00003f10


	//   ....[19]....
        /*00dc*/ 	.word	0x00003f80


	//----- nvinfo : EIATTR_EXIT_INSTR_OFFSETS
	.align		4
.L_4645:
        /*00e0*/ 	.byte	0x04, 0x1c
        /*00e2*/ 	.short	(.L_4647 - .L_4646)


	//   ....[0]....
.L_4646:
        /*00e4*/ 	.word	0x00003ae0


	//----- nvinfo : EIATTR_MAX_THREADS
	.align		4
.L_4647:
        /*00e8*/ 	.byte	0x04, 0x05
        /*00ea*/ 	.short	(.L_4649 - .L_4648)
.L_4648:
        /*00ec*/ 	.word	0x00000080
        /*00f0*/ 	.word	0x00000001
        /*00f4*/ 	.word	0x00000001


	//----- nvinfo : EIATTR_CRS_STACK_SIZE
	.align		4
.L_4649:
        /*00f8*/ 	.byte	0x04, 0x1e
        /*00fa*/ 	.short	(.L_4651 - .L_4650)
.L_4650:
        /*00fc*/ 	.word	0x00000000
.L_4651:


//--------------------- .nv.info._ZN10layer_norm13ln_bwd_kernelINS_13Kernel_traitsIfffffjLj1024ELj1ELj4ELj1ELj16ENS_18Kernel_traits_baseILj1024EfffffjLj128EEEEELb0ELb0ELb1ELb0EEEvNS_9BwdParamsE --------------------------
	.section	.nv.info._ZN10layer_norm13ln_bwd_kernelINS_13Kernel_traitsIfffffjLj1024ELj1ELj4ELj1ELj16ENS_18Kernel_traits_baseILj1024EfffffjLj128EEEEELb0ELb0ELb1ELb0EEEvNS_9BwdParamsE,"",@"SHT_CUDA_INFO"
	.sectionflags	@""
	.align	4


	//----- nvinfo : EIATTR_CUDA_API_VERSION
	.align		4
        /*0000*/ 	.byte	0x04, 0x37
        /*0002*/ 	.short	(.L_4653 - .L_4652)
.L_4652:
        /*0004*/ 	.word	0x00000082


	//----- nvinfo : EIATTR_SW2861232_WAR
	.align		4
.L_4653:
        /*0008*/ 	.byte	0x01, 0x35
	.zero		2


	//----- nvinfo : EIATTR_PARAM_CBANK
	.align		4
        /*000c*/ 	.byte	0x04, 0x0a
        /*000e*/ 	.short	(.L_4655 - .L_4654)
	.align		4
.L_4654:
        /*0010*/ 	.word	index@(.nv.constant0._ZN10layer_norm13ln_bwd_kernelINS_13Kernel_traitsIfffffjLj1024ELj1ELj4ELj1ELj16ENS_18Kernel_traits_baseILj1024EfffffjLj128EEEEELb0ELb0ELb1ELb0EEEvNS_9BwdParamsE)
        /*0014*/ 	.short	0x0160
        /*0016*/ 	.short	0x0128


	//----- nvinfo : EIATTR_CBANK_PARAM_SIZE
	.align		4
.L_4655:
        /*0018*/ 	.byte	0x03, 0x19
        /*001a*/ 	.short	0x0128


	//----- nvinfo : EIATTR_KPARAM_INFO
	.align		4
        /*001c*/ 	.byte	0x04, 0x17
        /*001e*/ 	.short	(.L_4657 - .L_4656)
.L_4656:
        /*0020*/ 	.word	0x00000000
        /*0024*/ 	.short	0x0000
        /*0026*/ 	.short	0x0000
        /*0028*/ 	.byte	0x00, 0xf0, 0xa1, 0x04


	//----- nvinfo : EIATTR_MAXREG_COUNT
	.align		4
.L_4657:
        /*002c*/ 	.byte	0x03, 0x1b
        /*002e*/ 	.short	0x00ff


	//----- nvinfo : EIATTR_NUM_BARRIERS
	.align		4
        /*0030*/ 	.byte	0x02, 0x4c
        /*0032*/ 	.byte	0x01
	.zero		1


	//----- nvinfo : EIATTR_MERCURY_ISA_VERSION
	.align		4
        /*0034*/ 	.byte	0x03, 0x5f
        /*0036*/ 	.short	0x0000


	//----- nvinfo : EIATTR_COOP_GROUP_MASK_REGIDS
	.align		4
        /*0038*/ 	.byte	0x04, 0x29
        /*003a*/ 	.short	(.L_4659 - .L_4658)


	//   ....[0]....
.L_4658:
        /*003c*/ 	.word	0xffffffff


	//   ....[1]....
        /*0040*/ 	.word	0xffffffff


	//   ....[2]....
        /*0044*/ 	.word	0xffffffff


	//   ....[3]....
        /*0048*/ 	.word	0xffffffff


	//   ....[4]....
        /*004c*/ 	.word	0xffffffff


	//   ....[5]....
        /*0050*/ 	.word	0xffffffff


	//   ....[6]....
        /*0054*/ 	.word	0xffffffff


	//   ....[7]....
        /*0058*/ 	.word	0xffffffff


	//   ....[8]....
        /*005c*/ 	.word	0xffffffff


	//   ....[9]....
        /*0060*/ 	.word	0xffffffff


	//   ....[10]....
        /*0064*/ 	.word	0xffffffff


	//   ....[11]....
        /*0068*/ 	.word	0xffffffff


	//   ....[12]....
        /*006c*/ 	.word	0xffffffff


	//   ....[13]....
        /*0070*/ 	.word	0xffffffff


	//   ....[14]....
        /*0074*/ 	.word	0xffffffff


	//   ....[15]....
        /*0078*/ 	.word	0xffffffff


	//   ....[16]....
        /*007c*/ 	.word	0xffffffff


	//   ....[17]....
        /*0080*/ 	.word	0xffffffff


	//   ....[18]....
        /*0084*/ 	.word	0xffffffff


	//   ....[19]....
        /*0088*/ 	.word	0xffffffff


	//----- nvinfo : EIATTR_COOP_GROUP_INSTR_OFFSETS
	.align		4
.L_4659:
        /*008c*/ 	.byte	0x04, 0x28
        /*008e*/ 	.short	(.L_4661 - .L_4660)


	//   ....[0]....
.L_4660:
        /*0090*/ 	.word	0x00002210


	//   ....[1]....
        /*0094*/ 	.word	0x00002230


	//   ....[2]....
        /*0098*/ 	.word	0x00002250


	//   ....[3]....
        /*009c*/ 	.word	0x00002270


	//   ....[4]....
        /*00a0*/ 	.word	0x00002290


	//   ....[5]....
        /*00a4*/ 	.word	0x000022b0


	//   ....[6]....
        /*00a8*/ 	.word	0x000022d0


	//   ....[7]....
        /*00ac*/ 	.word	0x000022f0


	//   ....[8]....
        /*00b0*/ 	.word	0x00002310


	//   ....[9]....
        /*00b4*/ 	.word	0x00002330


	//   ....[10]....
        /*00b8*/ 	.word	0x00005bd0


	//   ....[11]....
        /*00bc*/ 	.word	0x00005c50


	//   ....[12]....
        /*00c0*/ 	.word	0x00005cd0


	//   ....[13]....
        /*00c4*/ 	.word	0x00005d40


	//   ....[14]....
        /*00c8*/ 	.word	0x00005dc0


	//   ....[15]....
        /*00cc*/ 	.word	0x00005e30


	//   ....[16]....
        /*00d0*/ 	.word	0x00005eb0


	//   ....[17]....
        /*00d4*/ 	.word	0x00005f20


	//   ....[18]....
        /*00d8*/ 	.word	0x00005fa0


	//   ....[19]....
        /*00dc*/ 	.word	0x00006010


	//----- nvinfo : EIATTR_EXIT_INSTR_OFFSETS
	.align		4
.L_4661:
        /*00e0*/ 	.byte	0x04, 0x1c
        /*00e2*/ 	.short	(.L_4663 - .L_4662)


	//   ....[0]....
.L_4662:
        /*00e4*/ 	.word	0x00005b40


	//   ....[1]....
        /*00e8*/ 	.word	0x00005b70


	//----- nvinfo : EIATTR_MAX_THREADS
	.align		4
.L_4663:
        /*00ec*/ 	.byte	0x04, 0x05
        /*00ee*/ 	.short	(.L_4665 - .L_4664)
.L_4664:
        /*00f0*/ 	.word	0x00000080
        /*00f4*/ 	.word	0x00000001
        /*00f8*/ 	.word	0x00000001


	//----- nvinfo : EIATTR_CRS_STACK_SIZE
	.align		4
.L_4665:
        /*00fc*/ 	.byte	0x04, 0x1e
        /*00fe*/ 	.short	(.L_4667 - .L_4666)
.L_4666:
        /*0100*/ 	.word	0x00000000
.L_4667:


//--------------------- .nv.info._ZN10layer_norm13ln_bwd_kernelINS_13Kernel_traitsIfffffjLj1024ELj1ELj4ELj1ELj16ENS_18Kernel_traits_baseILj1024EfffffjLj128EEEEELb0ELb0ELb1ELb1EEEvNS_9BwdParamsE --------------------------
	.section	.nv.info._ZN10layer_norm13ln_bwd_kernelINS_13Kernel_traitsIfffffjLj1024ELj1ELj4ELj1ELj16ENS_18Kernel_traits_baseILj1024EfffffjLj128EEEEELb0ELb0ELb1ELb1EEEvNS_9BwdParamsE,"",@"SHT_CUDA_INFO"
	.sectionflags	@""
	.align	4


	//----- nvinfo : EIATTR_CUDA_API_VERSION
	.align		4
        /*0000*/ 	.byte	0x04, 0x37
        /*0002*/ 	.short	(.L_4669 - .L_4668)
.L_4668:
        /*0004*/ 	.word	0x00000082


	//----- nvinfo : EIATTR_SW2861232_WAR
	.align		4
.L_4669:
        /*0008*/ 	.byte	0x01, 0x35
	.zero		2


	//----- nvinfo : EIATTR_PARAM_CBANK
	.align		4
        /*000c*/ 	.byte	0x04, 0x0a
        /*000e*/ 	.short	(.L_4671 - .L_4670)
	.align		4
.L_4670:
        /*0010*/ 	.word	index@(.nv.constant0._ZN10layer_norm13ln_bwd_kernelINS_13Kernel_traitsIfffffjLj1024ELj1ELj4ELj1ELj16ENS_18Kernel_traits_baseILj1024EfffffjLj128EEEEELb0ELb0ELb1ELb1EEEvNS_9BwdParamsE)
        /*0014*/ 	.short	0x0160
        /*0016*/ 	.short	0x0128


	//----- nvinfo : EIATTR_CBANK_PARAM_SIZE
	.align		4
.L_4671:
        /*0018*/ 	.byte	0x03, 0x19
        /*001a*/ 	.short	0x0128


	//----- nvinfo : EIATTR_KPARAM_INFO
	.align		4
        /*001c*/ 	.byte	0x04, 0x17
        /*001e*/ 	.short	(.L_4673 - .L_4672)
.L_4672:
        /*0020*/ 	.word	0x00000000
        /*0024*/ 	.short	0x0000
        /*0026*/ 	.short	0x0000
        /*0028*/ 	.byte	0x00, 0xf0, 0xa1, 0x04


	//----- nvinfo : EIATTR_MAXREG_COUNT
	.align		4
.L_4673:
        /*002c*/ 	.byte	0x03, 0x1b
        /*002e*/ 	.short	0x00ff


	//----- nvinfo : EIATTR_NUM_BARRIERS
	.align		4
        /*0030*/ 	.byte	0x02, 0x4c
        /*0032*/ 	.byte	0x01
	.zero		1


	//----- nvinfo : EIATTR_MERCURY_ISA_VERSION
	.align		4
        /*0034*/ 	.byte	0x03, 0x5f
        /*0036*/ 	.short	0x0000


	//----- nvinfo : EIATTR_COOP_GROUP_MASK_REGIDS
	.align		4
        /*0038*/ 	.byte	0x04, 0x29
        /*003a*/ 	.short	(.L_4675 - .L_4674)


	//   ....[0]....
.L_4674:
        /*003c*/ 	.word	0xffffffff


	//   ....[1]....
        /*0040*/ 	.word	0xffffffff


	//   ....[2]....
        /*0044*/ 	.word	0xffffffff


	//   ....[3]....
        /*0048*/ 	.word	0xffffffff


	//   ....[4]....
        /*004c*/ 	.word	0xffffffff


	//   ....[5]....
        /*0050*/ 	.word	0xffffffff


	//   ....[6]....
        /*0054*/ 	.word	0xffffffff


	//   ....[7]....
        /*0058*/ 	.word	0xffffffff


	//   ....[8]....
        /*005c*/ 	.word	0xffffffff


	//   ....[9]....
        /*0060*/ 	.word	0xffffffff


	//   ....[10]....
        /*0064*/ 	.word	0xffffffff


	//   ....[11]....
        /*0068*/ 	.word	0xffffffff


	//   ....[12]....
        /*006c*/ 	.word	0xffffffff


	//   ....[13]....
        /*0070*/ 	.word	0xffffffff


	//   ....[14]....
        /*0074*/ 	.word	0xffffffff


	//   ....[15]....
        /*0078*/ 	.word	0xffffffff


	//   ....[16]....
        /*007c*/ 	.word	0xffffffff


	//   ....[17]....
        /*0080*/ 	.word	0xffffffff


	//   ....[18]....
        /*0084*/ 	.word	0xffffffff


	//   ....[19]....
        /*0088*/ 	.word	0xffffffff


	//----- nvinfo : EIATTR_COOP_GROUP_INSTR_OFFSETS
	.align		4
.L_4675:
        /*008c*/ 	.byte	0x04, 0x28
        /*008e*/ 	.short	(.L_4677 - .L_4676)


	//   ....[0]....
.L_4676:
        /*0090*/ 	.word	0x00001a80


	//   ....[1]....
        /*0094*/ 	.word	0x00001aa0


	//   ....[2]....
        /*0098*/ 	.word	0x00001ac0


	//   ....[3]....
        /*009c*/ 	.word	0x00001ae0


	//   ....[4]....
        /*00a0*/ 	.word	0x00001b00


	//   ....[5]....
        /*00a4*/ 	.word	0x00001b20


	//   ....[6]....
        /*00a8*/ 	.word	0x00001b40


	//   ....[7]....
        /*00ac*/ 	.word	0x00001b60


	//   ....[8]....
        /*00b0*/ 	.word	0x00001b80


	//   ....[9]....
        /*00b4*/ 	.word	0x00001ba0


	//   ....[10]....
        /*00b8*/ 	.word	0x00004c30


	//   ....[11]....
        /*00bc*/ 	.word	0x00004cb0


	//   ....[12]....
        /*00c0*/ 	.word	0x00004d30


	//   ....[13]....
        /*00c4*/ 	.word	0x00004da0


	//   ....[14]....
        /*00c8*/ 	.word	0x00004e20


	//   ....[15]....
        /*00cc*/ 	.word	0x00004e90


	//   ....[16]....
        /*00d0*/ 	.word	0x00004f10


	//   ....[17]....
        /*00d4*/ 	.word	0x00004f80


	//   ....[18]....
        /*00d8*/ 	.word	0x00005000


	//   ....[19]....
        /*00dc*/ 	.word	0x00005070


	//----- nvinfo : EIATTR_EXIT_INSTR_OFFSETS
	.align		4
.L_4677:
        /*00e0*/ 	.byte	0x04, 0x1c
        /*00e2*/ 	.short	(.L_4679 - .L_4678)


	//   ....[0]....
.L_4678:
        /*00e4*/ 	.word	0x00004bd0


	//----- nvinfo : EIATTR_MAX_THREADS
	.align		4
.L_4679:
        /*00e8*/ 	.byte	0x04, 0x05
        /*00ea*/ 	.short	(.L_4681 - .L_4680)
.L_4680:
        /*00ec*/ 	.word	0x00000080
        /*00f0*/ 	.word	0x00000001
        /*00f4*/ 	.word	0x00000001


	//----- nvinfo : EIATTR_CRS_STACK_SIZE
	.align		4
.L_4681:
        /*00f8*/ 	.byte	0x04, 0x1e
        /*00fa*/ 	.short	(.L_4683 - .L_4682)
.L_4682:
        /*00fc*/ 	.word	0x00000000
.L_4683:


//--------------------- .nv.info._ZN10layer_norm13ln_bwd_kernelINS_13Kernel_traitsIfffffjLj1024ELj1ELj4ELj1ELj16ENS_18Kernel_traits_baseILj1024EfffffjLj128EEEEELb0ELb1ELb0ELb0EEEvNS_9BwdParamsE --------------------------
	.section	.nv.info._ZN10layer_norm13ln_bwd_kernelINS_13Kernel_traitsIfffffjLj1024ELj1ELj4ELj1ELj16ENS_18Kernel_traits_baseILj1024EfffffjLj128EEEEELb0ELb1ELb0ELb0EEEvNS_9BwdParamsE,"",@"SHT_CUDA_INFO"
	.sectionflags	@""
	.align	4


	//----- nvinfo : EIATTR_CUDA_API_VERSION
	.align		4
        /*0000*/ 	.byte	0x04, 0x37
        /*0002*/ 	.short	(.L_4685 - .L_4684)
.L_4684:
        /*0004*/ 	.word	0x00000082


	//----- nvinfo : EIATTR_SW2861232_WAR
	.align		4
.L_4685:
        /*0008*/ 	.byte	0x01, 0x35
	.zero		2


	//----- nvinfo : EIATTR_PARAM_CBANK
	.align		4
        /*000c*/ 	.byte	0x04, 0x0a
        /*000e*/ 	.short	(.L_4687 - .L_4686)
	.align		4
.L_4686:
        /*0010*/ 	.word	index@(.nv.constant0._ZN10layer_norm13ln_bwd_kernelINS_13Kernel_traitsIfffffjLj1024ELj1ELj4ELj1ELj16ENS_18Kernel_traits_baseILj1024EfffffjLj128EEEEELb0ELb1ELb0ELb0EEEvNS_9BwdParamsE)
        /*0014*/ 	.short	0x0160
        /*0016*/ 	.short	0x0128


	//----- nvinfo : EIATTR_CBANK_PARAM_SIZE
	.align		4
.L_4687:
        /*0018*/ 	.byte	0x03, 0x19
        /*001a*/ 	.short	0x0128


	//----- nvinfo : EIATTR_KPARAM_INFO
	.align		4
        /*001c*/ 	.byte	0x04, 0x17
        /*001e*/ 	.short	(.L_4689 - .L_4688)
.L_4688:
        /*0020*/ 	.word	0x00000000
        /*0024*/ 	.short	0x0000
        /*0026*/ 	.short	0x0000
        /*0028*/ 	.byte	0x00, 0xf0, 0xa1, 0x04


	//----- nvinfo : EIATTR_MAXREG_COUNT
	.align		4
.L_4689:
        /*002c*/ 	.byte	0x03, 0x1b
        /*002e*/ 	.short	0x00ff


	//----- nvinfo : EIATTR_NUM_BARRIERS
	.align		4
        /*0030*/ 	.byte	0x02, 0x4c
        /*0032*/ 	.byte	0x01
	.zero		1


	//----- nvinfo : EIATTR_ANNOTATIONS
	.align		4
        /*0034*/ 	.byte	0x04, 0x55
        /*0036*/ 	.short	(.L_4691 - .L_4690)


	//   ....[0]....
.L_4690:
        /* <DEDUP_REMOVED lines=26> */


	//----- nvinfo : EIATTR_MERCURY_ISA_VERSION
	.align		4
.L_4691:
        /*01c8*/ 	.byte	0x03, 0x5f
        /*01ca*/ 	.short	0x0000


	//----- nvinfo : EIATTR_COOP_GROUP_MASK_REGIDS
	.align		4
        /*01cc*/ 	.byte	0x04, 0x29
        /*01ce*/ 	.short	(.L_4693 - .L_4692)


	//   ....[0]....
.L_4692:
        /*01d0*/ 	.word	0xffffffff


	//   ....[1]....
        /*01d4*/ 	.word	0xffffffff


	//   ....[2]....
        /*01d8*/ 	.word	0xffffffff


	//   ....[3]....
        /*01dc*/ 	.word	0xffffffff


	//   ....[4]....
        /*01e0*/ 	.word	0xffffffff


	//   ....[5]....
        /*01e4*/ 	.word	0xffffffff


	//   ....[6]....
        /*01e8*/ 	.word	0xffffffff


	//   ....[7]....
        /*01ec*/ 	.word	0xffffffff


	//   ....[8]....
        /*01f0*/ 	.word	0xffffffff


	//   ....[9]....
        /*01f4*/ 	.word	0xffffffff


	//   ....[10]....
        /*01f8*/ 	.word	0xffffffff


	//   ....[11]....
        /*01fc*/ 	.word	0xffffffff


	//   ....[12]....
        /*0200*/ 	.word	0xffffffff


	//   ....[13]....
        /*0204*/ 	.word	0xffffffff


	//   ....[14]....
        /*0208*/ 	.word	0xffffffff


	//   ....[15]....
        /*020c*/ 	.word	0xffffffff


	//   ....[16]....
        /*0210*/ 	.word	0xffffffff


	//   ....[17]....
        /*0214*/ 	.word	0xffffffff


	//   ....[18]....
        /*0218*/ 	.word	0xffffffff


	//   ....[19]....
        /*021c*/ 	.word	0xffffffff


	//----- nvinfo : EIATTR_COOP_GROUP_INSTR_OFFSETS
	.align		4
.L_4693:
        /*0220*/ 	.byte	0x04, 0x28
        /*0222*/ 	.short	(.L_4695 - .L_4694)


	//   ....[0]....
.L_4694:
        /*0224*/ 	.word	0x00002210


	//   ....[1]....
        /*0228*/ 	.word	0x00002240


	//   ....[2]....
        /*022c*/ 	.word	0x00002250


	//   ....[3]....
        /*0230*/ 	.word	0x00002280


	//   ....[4]....
        /*0234*/ 	.word	0x000022a0


	//   ....[5]....
        /*0238*/ 	.word	0x000022c0


	//   ....[6]....
        /*023c*/ 	.word	0x000022e0


	//   ....[7]....
        /*0240*/ 	.word	0x000022f0


	//   ....[8]....
        /*0244*/ 	.word	0x00002320


	//   ....[9]....
        /*0248*/ 	.word	0x00002330


	//   ....[10]....
        /*024c*/ 	.word	0x000057e0


	//   ....[11]....
        /*0250*/ 	.word	0x00005860


	//   ....[12]....
        /*0254*/ 	.word	0x000058e0


	//   ....[13]....
        /*0258*/ 	.word	0x00005950


	//   ....[14]....
        /*025c*/ 	.word	0x000059d0


	//   ....[15]....
        /*0260*/ 	.word	0x00005a40


	//   ....[16]....
        /*0264*/ 	.word	0x00005ac0


	//   ....[17]....
        /*0268*/ 	.word	0x00005b30


	//   ....[18]....
        /*026c*/ 	.word	0x00005bb0


	//   ....[19]....
        /*0270*/ 	.word	0x00005c20


	//----- nvinfo : EIATTR_EXIT_INSTR_OFFSETS
	.align		4
.L_4695:
        /*0274*/ 	.byte	0x04, 0x1c
        /*0276*/ 	.short	(.L_4697 - .L_4696)


	//   ....[0]....
.L_4696:
        /*0278*/ 	.word	0x00005700


	//   ....[1]....
        /*027c*/ 	.word	0x00005780


	//----- nvinfo : EIATTR_MAX_THREADS
	.align		4
.L_4697:
        /*0280*/ 	.byte	0x04, 0x05
        /*0282*/ 	.short	(.L_4699 - .L_4698)
.L_4698:
        /*0284*/ 	.word	0x00000080
        /*0288*/ 	.word	0x00000001
        /*028c*/ 	.word	0x00000001


	//----- nvinfo : EIATTR_CRS_STACK_SIZE
	.align		4
.L_4699:
        /*0290*/ 	.byte	0x04, 0x1e
        /*0292*/ 	.short	(.L_4701 - .L_4700)
.L_4700:
        /*0294*/ 	.word	0x00000000
.L_4701:


//--------------------- .nv.info._ZN10layer_norm13ln_bwd_kernelINS_13Kernel_traitsIfffffjLj1024ELj1ELj4ELj1ELj16ENS_18Kernel_traits_baseILj1024EfffffjLj128EEEEELb0ELb1ELb0ELb1EEEvNS_9BwdParamsE --------------------------
	.section	.nv.info._ZN10layer_norm13ln_bwd_kernelINS_13Kernel_traitsIfffffjLj1024ELj1ELj4ELj1ELj16ENS_18Kernel_traits_baseILj1024EfffffjLj128EEEEELb0ELb1ELb0ELb1EEEvNS_9BwdParamsE,"",@"SHT_CUDA_INFO"
	.sectionflags	@""
	.align	4


	//----- nvinfo : EIATTR_CUDA_API_VERSION
	.align		4
        /*0000*/ 	.byte	0x04, 0x37
        /*0002*/ 	.short	(.L_4703 - .L_4702)
.L_4702:
        /*0004*/ 	.word	0x00000082


	//----- nvinfo : EIATTR_SW2861232_WAR
	.align		4
.L_4703:
        /*0008*/ 	.byte	0x01, 0x35
	.zero		2


	//----- nvinfo : EIATTR_PARAM_CBANK
	.align		4
        /*000c*/ 	.byte	0x04, 0x0a
        /*000e*/ 	.short	(.L_4705 - .L_4704)
	.align		4
.L_4704:
        /*0010*/ 	.word	index@(.nv.constant0._ZN10layer_norm13ln_bwd_kernelINS_13Kernel_traitsIfffffjLj1024ELj1ELj4ELj1ELj16ENS_18Kernel_traits_baseILj1024EfffffjLj128EEEEELb0ELb1ELb0ELb1EEEvNS_9BwdParamsE)
        /*0014*/ 	.short	0x0160
        /*0016*/ 	.short	0x0128


	//----- nvinfo : EIATTR_CBANK_PARAM_SIZE
	.align		4
.L_4705:
        /*0018*/ 	.byte	0x03, 0x19
        /*001a*/ 	.short	0x0128


	//----- nvinfo : EIATTR_KPARAM_INFO
	.align		4
        /*001c*/ 	.byte	0x04, 0x17
        /*001e*/ 	.short	(.L_4707 - .L_4706)
.L_4706:
        /*0020*/ 	.word	0x00000000
        /*0024*/ 	.short	0x0000
        /*0026*/ 	.short	0x0000
        /*0028*/ 	.byte	0x00, 0xf0, 0xa1, 0x04


	//----- nvinfo : EIATTR_MAXREG_COUNT
	.align		4
.L_4707:
        /*002c*/ 	.byte	0x03, 0x1b
        /*002e*/ 	.short	0x00ff


	//----- nvinfo : EIATTR_NUM_BARRIERS
	.align		4
        /*0030*/ 	.byte	0x02, 0x4c
        /*0032*/ 	.byte	0x01
	.zero		1


	//----- nvinfo : EIATTR_ANNOTATIONS
	.align		4
        /*0034*/ 	.byte	0x04, 0x55
        /*0036*/ 	.short	(.L_4709 - .L_4708)


	//   ....[0]....
.L_4708:
        /* <DEDUP_REMOVED lines=90> */


	//----- nvinfo : EIATTR_MERCURY_ISA_VERSION
	.align		4
.L_4709:
        /*05c0*/ 	.byte	0x03, 0x5f
        /*05c2*/ 	.short	0x0000


	//----- nvinfo : EIATTR_COOP_GROUP_MASK_REGIDS
	.align		4
        /*05c4*/ 	.byte	0x04, 0x29
        /*05c6*/ 	.short	(.L_4711 - .L_4710)


	//   ....[0]....
.L_4710:
        /*05c8*/ 	.word	0xffffffff


	//   ....[1]....
        /*05cc*/ 	.word	0xffffffff


	//   ....[2]....
        /*05d0*/ 	.word	0xffffffff


	//   ....[3]....
        /*05d4*/ 	.word	0xffffffff


	//   ....[4]....
        /*05d8*/ 	.word	0xffffffff


	//   ....[5]....
        /*05dc*/ 	.word	0xffffffff


	//   ....[6]....
        /*05e0*/ 	.word	0xffffffff


	//   ....[7]....
        /*05e4*/ 	.word	0xffffffff


	//   ....[8]....
        /*05e8*/ 	.word	0xffffffff


	//   ....[9]....
        /*05ec*/ 	.word	0xffffffff


	//   ....[10]....
        /*05f0*/ 	.word	0xffffffff


	//   ....[11]....
        /*05f4*/ 	.word	0xffffffff


	//   ....[12]....
        /*05f8*/ 	.word	0xffffffff


	//   ....[13]....
        /*05fc*/ 	.word	0xffffffff


	//   ....[14]....
        /*0600*/ 	.word	0xffffffff


	//   ....[15]....
        /*0604*/ 	.word	0xffffffff


	//   ....[16]....
        /*0608*/ 	.word	0xffffffff


	//   ....[17]....
        /*060c*/ 	.word	0xffffffff


	//   ....[18]....
        /*0610*/ 	.word	0xffffffff


	//   ....[19]....
        /*0614*/ 	.word	0xffffffff


	//----- nvinfo : EIATTR_COOP_GROUP_INSTR_OFFSETS
	.align		4
.L_4711:
        /*0618*/ 	.byte	0x04, 0x28
        /*061a*/ 	.short	(.L_4713 - .L_4712)


	//   ....[0]....
.L_4712:
        /*061c*/ 	.word	0x00002180


	//   ....[1]....
        /*0620*/ 	.word	0x000021a0


	//   ....[2]....
        /*0624*/ 	.word	0x000021d0


	//   ....[3]....
        /*0628*/ 	.word	0x000021f0


	//   ....[4]....
        /*062c*/ 	.word	0x00002210


	//   ....[5]....
        /*0630*/ 	.word	0x00002230


	//   ....[6]....
        /*0634*/ 	.word	0x00002240


	//   ....[7]....
        /*0638*/ 	.word	0x00002270


	//   ....[8]....
        /*063c*/ 	.word	0x00002280


	//   ....[9]....
        /*0640*/ 	.word	0x000022a0


	//   ....[10]....
        /*0644*/ 	.word	0x000052e0


	//   ....[11]....
        /*0648*/ 	.word	0x00005360


	//   ....[12]....
        /*064c*/ 	.word	0x000053e0


	//   ....[13]....
        /*0650*/ 	.word	0x00005450


	//   ....[14]....
        /*0654*/ 	.word	0x000054d0


	//   ....[15]....
        /*0658*/ 	.word	0x00005540


	//   ....[16]....
        /*065c*/ 	.word	0x000055c0


	//   ....[17]....
        /*0660*/ 	.word	0x00005630


	//   ....[18]....
        /*0664*/ 	.word	0x000056b0


	//   ....[19]....
        /*0668*/ 	.word	0x00005720


	//----- nvinfo : EIATTR_EXIT_INSTR_OFFSETS
	.align		4
.L_4713:
        /*066c*/ 	.byte	0x04, 0x1c
        /*066e*/ 	.short	(.L_4715 - .L_4714)


	//   ....[0]....
.L_4714:
        /*0670*/ 	.word	0x00005280


	//----- nvinfo : EIATTR_MAX_THREADS
	.align		4
.L_4715:
        /*0674*/ 	.byte	0x04, 0x05
        /*0676*/ 	.short	(.L_4717 - .L_4716)
.L_4716:
        /*0678*/ 	.word	0x00000080
        /*067c*/ 	.word	0x00000001
        /*0680*/ 	.word	0x00000001


	//----- nvinfo : EIATTR_CRS_STACK_SIZE
	.align		4
.L_4717:
        /*0684*/ 	.byte	0x04, 0x1e
        /*0686*/ 	.short	(.L_4719 - .L_4718)
.L_4718:
        /*0688*/ 	.word	0x00000000
.L_4719:


//--------------------- .nv.info._ZN10layer_norm13ln_bwd_kernelINS_13Kernel_traitsIfffffjLj1024ELj1ELj4ELj1ELj16ENS_18Kernel_traits_baseILj1024EfffffjLj128EEEEELb0ELb1ELb1ELb0EEEvNS_9BwdParamsE --------------------------
	.section	.nv.info._ZN10layer_norm13ln_bwd_kernelINS_13Kernel_traitsIfffffjLj1024ELj1ELj4ELj1ELj16ENS_18Kernel_traits_baseILj1024EfffffjLj128EEEEELb0ELb1ELb1ELb0EEEvNS_9BwdParamsE,"",@"SHT_CUDA_INFO"
	.sectionflags	@""
	.align	4


	//----- nvinfo : EIATTR_CUDA_API_VERSION
	.align		4
        /*0000*/ 	.byte	0x04, 0x37
        /*0002*/ 	.short	(.L_4721 - .L_4720)
.L_4720:
        /*0004*/ 	.word	0x00000082


	//----- nvinfo : EIATTR_SW2861232_WAR
	.align		4
.L_4721:
        /*0008*/ 	.byte	0x01, 0x35
	.zero		2


	//----- nvinfo : EIATTR_PARAM_CBANK
	.align		4
        /*000c*/ 	.byte	0x04, 0x0a
        /*000e*/ 	.short	(.L_4723 - .L_4722)
	.align		4
.L_4722:
        /*0010*/ 	.word	index@(.nv.constant0._ZN10layer_norm13ln_bwd_kernelINS_13Kernel_traitsIfffffjLj1024ELj1ELj4ELj1ELj16ENS_18Kernel_traits_baseILj1024EfffffjLj128EEEEELb0ELb1ELb1ELb0EEEvNS_9BwdParamsE)
        /*0014*/ 	.short	0x0160
        /*0016*/ 	.short	0x0128


	//----- nvinfo : EIATTR_CBANK_PARAM_SIZE
	.align		4
.L_4723:
        /*0018*/ 	.byte	0x03, 0x19
        /*001a*/ 	.short	0x0128


	//----- nvinfo : EIATTR_KPARAM_INFO
	.align		4
        /*001c*/ 	.byte	0x04, 0x17
        /*001e*/ 	.short	(.L_4725 - .L_4724)
.L_4724:
        /*0020*/ 	.word	0x00000000
        /*0024*/ 	.short	0x0000
        /*0026*/ 	.short	0x0000
        /*0028*/ 	.byte	0x00, 0xf0, 0xa1, 0x04


	//----- nvinfo : EIATTR_MAXREG_COUNT
	.align		4
.L_4725:
        /*002c*/ 	.byte	0x03, 0x1b
        /*002e*/ 	.short	0x00ff


	//----- nvinfo : EIATTR_NUM_BARRIERS
	.align		4
        /*0030*/ 	.byte	0x02, 0x4c
        /*0032*/ 	.byte	0x01
	.zero		1


	//----- nvinfo : EIATTR_ANNOTATIONS
	.align		4
        /*0034*/ 	.byte	0x04, 0x55
        /*0036*/ 	.short	(.L_4727 - .L_4726)


	//   ....[0]....
.L_4726:
        /* <DEDUP_REMOVED lines=35> */


	//----- nvinfo : EIATTR_MERCURY_ISA_VERSION
	.align		4
.L_4727:
        /*0258*/ 	.byte	0x03, 0x5f
        /*025a*/ 	.short	0x0000


	//----- nvinfo : EIATTR_COOP_GROUP_MASK_REGIDS
	.align		4
        /*025c*/ 	.byte	0x04, 0x29
        /*025e*/ 	.short	(.L_4729 - .L_4728)


	//   ....[0]....
.L_4728:
        /*0260*/ 	.word	0xffffffff


	//   ....[1]....
        /*0264*/ 	.word	0xffffffff


	//   ....[2]....
        /*0268*/ 	.word	0xffffffff


	//   ....[3]....
        /*026c*/ 	.word	0xffffffff


	//   ....[4]....
        /*0270*/ 	.word	0xffffffff


	//   ....[5]....
        /*0274*/ 	.word	0xffffffff


	//   ....[6]....
        /*0278*/ 	.word	0xffffffff


	//   ....[7]....
        /*027c*/ 	.word	0xffffffff


	//   ....[8]....
        /*0280*/ 	.word	0xffffffff


	//   ....[9]....
        /*0284*/ 	.word	0xffffffff


	//   ....[10]....
        /*0288*/ 	.word	0xffffffff


	//   ....[11]....
        /*028c*/ 	.word	0xffffffff


	//   ....[12]....
        /*0290*/ 	.word	0xffffffff


	//   ....[13]....
        /*0294*/ 	.word	0xffffffff


	//   ....[14]....
        /*0298*/ 	.word	0xffffffff


	//   ....[15]....
        /*029c*/ 	.word	0xffffffff


	//   ....[16]....
        /*02a0*/ 	.word	0xffffffff


	//   ....[17]....
        /*02a4*/ 	.word	0xffffffff


	//   ....[18]....
        /*02a8*/ 	.word	0xffffffff


	//   ....[19]....
        /*02ac*/ 	.word	0xffffffff


	//----- nvinfo : EIATTR_COOP_GROUP_INSTR_OFFSETS
	.align		4
.L_4729:
        /*02b0*/ 	.byte	0x04, 0x28
        /*02b2*/ 	.short	(.L_4731 - .L_4730)


	//   ....[0]....
.L_4730:
        /*02b4*/ 	.word	0x00002780


	//   ....[1]....
        /*02b8*/ 	.word	0x000027a0


	//   ....[2]....
        /*02bc*/ 	.word	0x000027d0


	//   ....[3]....
        /*02c0*/ 	.word	0x000027f0


	//   ....[4]....
        /*02c4*/ 	.word	0x00002810


	//   ....[5]....
        /*02c8*/ 	.word	0x00002830


	//   ....[6]....
        /*02cc*/ 	.word	0x00002850


	//   ....[7]....
        /*02d0*/ 	.word	0x00002870


	//   ....[8]....
        /*02d4*/ 	.word	0x00002880


	//   ....[9]....
        /*02d8*/ 	.word	0x000028a0


	//   ....[10]....
        /*02dc*/ 	.word	0x00006ee0


	//   ....[11]....
        /*02e0*/ 	.word	0x00006f60


	//   ....[12]....
        /*02e4*/ 	.word	0x00006fe0


	//   ....[13]....
        /*02e8*/ 	.word	0x00007050


	//   ....[14]....
        /*02ec*/ 	.word	0x000070d0


	//   ....[15]....
        /*02f0*/ 	.word	0x00007140


	//   ....[16]....
        /*02f4*/ 	.word	0x000071c0


	//   ....[17]....
        /*02f8*/ 	.word	0x00007230


	//   ....[18]....
        /*02fc*/ 	.word	0x000072b0


	//   ....[19]....
        /*0300*/ 	.word	0x00007320


	//----- nvinfo : EIATTR_EXIT_INSTR_OFFSETS
	.align		4
.L_4731:
        /*0304*/ 	.byte	0x04, 0x1c
        /*0306*/ 	.short	(.L_4733 - .L_4732)


	//   ....[0]....
.L_4732:
        /*0308*/ 	.word	0x00006e00


	//   ....[1]....
        /*030c*/ 	.word	0x00006e80


	//----- nvinfo : EIATTR_MAX_THREADS
	.align		4
.L_4733:
        /*0310*/ 	.byte	0x04, 0x05
        /*0312*/ 	.short	(.L_4735 - .L_4734)
.L_4734:
        /*0314*/ 	.word	0x00000080
        /*0318*/ 	.word	0x00000001
        /*031c*/ 	.word	0x00000001


	//----- nvinfo : EIATTR_CRS_STACK_SIZE
	.align		4
.L_4735:
        /*0320*/ 	.byte	0x04, 0x1e
        /*0322*/ 	.short	(.L_4737 - .L_4736)
.L_4736:
        /*0324*/ 	.word	0x00000000
.L_4737:


//--------------------- .nv.info._ZN10layer_norm13ln_bwd_kernelINS_13Kernel_traitsIfffffjLj1024ELj1ELj4ELj1ELj16ENS_18Kernel_traits_baseILj1024EfffffjLj128EEEEELb0ELb1ELb1ELb1EEEvNS_9BwdParamsE --------------------------
	.section	.nv.info._ZN10layer_norm13ln_bwd_kernelINS_13Kernel_traitsIfffffjLj1024ELj1ELj4ELj1ELj16ENS_18Kernel_traits_baseILj1024EfffffjLj128EEEEELb0ELb1ELb1ELb1EEEvNS_9BwdParamsE,"",@"SHT_CUDA_INFO"
	.sectionflags	@""
	.align	4


	//----- nvinfo : EIATTR_CUDA_API_VERSION
	.align		4
        /*0000*/ 	.byte	0x04, 0x37
        /*0002*/ 	.short	(.L_4739 - .L_4738)
.L_4738:
        /*0004*/ 	.word	0x00000082


	//----- nvinfo : EIATTR_SW2861232_WAR
	.align		4
.L_4739:
        /*0008*/ 	.byte	0x01, 0x35
	.zero		2


	//----- nvinfo : EIATTR_PARAM_CBANK
	.align		4
        /*000c*/ 	.byte	0x04, 0x0a
        /*000e*/ 	.short	(.L_4741 - .L_4740)
	.align		4
.L_4740:
        /*0010*/ 	.word	index@(.nv.constant0._ZN10layer_norm13ln_bwd_kernelINS_13Kernel_traitsIfffffjLj1024ELj1ELj4ELj1ELj16ENS_18Kernel_traits_baseILj1024EfffffjLj128EEEEELb0ELb1ELb1ELb1EEEvNS_9BwdParamsE)
        /*0014*/ 	.short	0x0160
        /*0016*/ 	.short	0x0128


	//----- nvinfo : EIATTR_CBANK_PARAM_SIZE
	.align		4
.L_4741:
        /*0018*/ 	.byte	0x03, 0x19
        /*001a*/ 	.short	0x0128


	//----- nvinfo : EIATTR_KPARAM_INFO
	.align		4
        /*001c*/ 	.byte	0x04, 0x17
        /*001e*/ 	.short	(.L_4743 - .L_4742)
.L_4742:
        /*0020*/ 	.word	0x00000000
        /*0024*/ 	.short	0x0000
        /*0026*/ 	.short	0x0000
        /*0028*/ 	.byte	0x00, 0xf0, 0xa1, 0x04


	//----- nvinfo : EIATTR_MAXREG_COUNT
	.align		4
.L_4743:
        /*002c*/ 	.byte	0x03, 0x1b
        /*002e*/ 	.short	0x00ff


	//----- nvinfo : EIATTR_NUM_BARRIERS
	.align		4
        /*0030*/ 	.byte	0x02, 0x4c
        /*0032*/ 	.byte	0x01
	.zero		1


	//----- nvinfo : EIATTR_ANNOTATIONS
	.align		4
        /*0034*/ 	.byte	0x04, 0x55
        /*0036*/ 	.short	(.L_4745 - .L_4744)


	//   ....[0]....
.L_4744:
        /* <DEDUP_REMOVED lines=37> */


	//----- nvinfo : EIATTR_MERCURY_ISA_VERSION
	.align		4
.L_4745:
        /*0278*/ 	.byte	0x03, 0x5f
        /*027a*/ 	.short	0x0000


	//----- nvinfo : EIATTR_COOP_GROUP_MASK_REGIDS
	.align		4
        /*027c*/ 	.byte	0x04, 0x29
        /*027e*/ 	.short	(.L_4747 - .L_4746)


	//   ....[0]....
.L_4746:
        /*0280*/ 	.word	0xffffffff


	//   ....[1]....
        /*0284*/ 	.word	0xffffffff


	//   ....[2]....
        /*0288*/ 	.word	0xffffffff


	//   ....[3]....
        /*028c*/ 	.word	0xffffffff


	//   ....[4]....
        /*0290*/ 	.word	0xffffffff


	//   ....[5]....
        /*0294*/ 	.word	0xffffffff


	//   ....[6]....
        /*0298*/ 	.word	0xffffffff


	//   ....[7]....
        /*029c*/ 	.word	0xffffffff


	//   ....[8]....
        /*02a0*/ 	.word	0xffffffff


	//   ....[9]....
        /*02a4*/ 	.word	0xffffffff


	//   ....[10]....
        /*02a8*/ 	.word	0xffffffff


	//   ....[11]....
        /*02ac*/ 	.word	0xffffffff


	//   ....[12]....
        /*02b0*/ 	.word	0xffffffff


	//   ....[13]....
        /*02b4*/ 	.word	0xffffffff


	//   ....[14]....
        /*02b8*/ 	.word	0xffffffff


	//   ....[15]....
        /*02bc*/ 	.word	0xffffffff


	//   ....[16]....
        /*02c0*/ 	.word	0xffffffff


	//   ....[17]....
        /*02c4*/ 	.word	0xffffffff


	//   ....[18]....
        /*02c8*/ 	.word	0xffffffff


	//   ....[19]....
        /*02cc*/ 	.word	0xffffffff


	//----- nvinfo : EIATTR_COOP_GROUP_INSTR_OFFSETS
	.align		4
.L_4747:
        /*02d0*/ 	.byte	0x04, 0x28
        /*02d2*/ 	.short	(.L_4749 - .L_4748)


	//   ....[0]....
.L_4748:
        /*02d4*/ 	.word	0x000021a0


	//   ....[1]....
        /*02d8*/ 	.word	0x000021d0


	//   ....[2]....
        /*02dc*/ 	.word	0x000021e0


	//   ....[3]....
        /*02e0*/ 	.word	0x00002210


	//   ....[4]....
        /*02e4*/ 	.word	0x00002230


	//   ....[5]....
        /*02e8*/ 	.word	0x00002250


	//   ....[6]....
        /*02ec*/ 	.word	0x00002260


	//   ....[7]....
        /*02f0*/ 	.word	0x00002290


	//   ....[8]....
        /*02f4*/ 	.word	0x000022a0


	//   ....[9]....
        /*02f8*/ 	.word	0x000022c0


	//   ....[10]....
        /*02fc*/ 	.word	0x00005ab0


	//   ....[11]....
        /*0300*/ 	.word	0x00005b30


	//   ....[12]....
        /*0304*/ 	.word	0x00005bb0


	//   ....[13]....
        /*0308*/ 	.word	0x00005c20


	//   ....[14]....
        /*030c*/ 	.word	0x00005ca0


	//   ....[15]....
        /*0310*/ 	.word	0x00005d10


	//   ....[16]....
        /*0314*/ 	.word	0x00005d90


	//   ....[17]....
        /*0318*/ 	.word	0x00005e00


	//   ....[18]....
        /*031c*/ 	.word	0x00005e80


	//   ....[19]....
        /*0320*/ 	.word	0x00005ef0


	//----- nvinfo : EIATTR_EXIT_INSTR_OFFSETS
	.align		4
.L_4749:
        /*0324*/ 	.byte	0x04, 0x1c
        /*0326*/ 	.short	(.L_4751 - .L_4750)


	//   ....[0]....
.L_4750:
        /*0328*/ 	.word	0x00005a50


	//----- nvinfo : EIATTR_MAX_THREADS
	.align		4
.L_4751:
        /*032c*/ 	.byte	0x04, 0x05
        /*032e*/ 	.short	(.L_4753 - .L_4752)
.L_4752:
        /*0330*/ 	.word	0x00000080
        /*0334*/ 	.word	0x00000001
        /*0338*/ 	.word	0x00000001


	//----- nvinfo : EIATTR_CRS_STACK_SIZE
	.align		4
.L_4753:
        /*033c*/ 	.byte	0x04, 0x1e
        /*033e*/ 	.short	(.L_4755 - .L_4754)
.L_4754:
        /*0340*/ 	.word	0x00000000
.L_4755:


//--------------------- .nv.info._ZN10layer_norm13ln_bwd_kernelINS_13Kernel_traitsIfffffjLj1024ELj1ELj4ELj1ELj16ENS_18Kernel_traits_baseILj1024EfffffjLj128EEEEELb1ELb0ELb0ELb0EEEvNS_9BwdParamsE --------------------------
	.section	.nv.info._ZN10layer_norm13ln_bwd_kernelINS_13Kernel_traitsIfffffjLj1024ELj1ELj4ELj1ELj16ENS_18Kernel_traits_baseILj1024EfffffjLj128EEEEELb1ELb0ELb0ELb0EEEvNS_9BwdParamsE,"",@"SHT_CUDA_INFO"
	.sectionflags	@""
	.align	4


	//----- nvinfo : EIATTR_CUDA_API_VERSION
	.align		4
        /*0000*/ 	.byte	0x04, 0x37
        /*0002*/ 	.short	(.L_4757 - .L_4756)
.L_4756:
        /*0004*/ 	.word	0x00000082


	//----- nvinfo : EIATTR_SW2861232_WAR
	.align		4
.L_4757:
        /*0008*/ 	.byte	0x01, 0x35
	.zero		2


	//----- nvinfo : EIATTR_PARAM_CBANK
	.align		4
        /*000c*/ 	.byte	0x04, 0x0a
        /*000e*/ 	.short	(.L_4759 - .L_4758)
	.align		4
.L_4758:
        /*0010*/ 	.word	index@(.nv.constant0._ZN10layer_norm13ln_bwd_kernelINS_13Kernel_traitsIfffffjLj1024ELj1ELj4ELj1ELj16ENS_18Kernel_traits_baseILj1024EfffffjLj128EEEEELb1ELb0ELb0ELb0EEEvNS_9BwdParamsE)
        /*0014*/ 	.short	0x0160
        /*0016*/ 	.short	0x0128


	//----- nvinfo : EIATTR_CBANK_PARAM_SIZE
	.align		4
.L_4759:
        /*0018*/ 	.byte	0x03, 0x19
        /*001a*/ 	.short	0x0128


	//----- nvinfo : EIATTR_KPARAM_INFO
	.align		4
        /*001c*/ 	.byte	0x04, 0x17
        /*001e*/ 	.short	(.L_4761 - .L_4760)
.L_4760:
        /*0020*/ 	.word	0x00000000
        /*0024*/ 	.short	0x0000
        /*0026*/ 	.short	0x0000
        /*0028*/ 	.byte	0x00, 0xf0, 0xa1, 0x04


	//----- nvinfo : EIATTR_MAXREG_COUNT
	.align		4
.L_4761:
        /*002c*/ 	.byte	0x03, 0x1b
        /*002e*/ 	.short	0x00ff


	//----- nvinfo : EIATTR_NUM_BARRIERS
	.align		4
        /*0030*/ 	.byte	0x02, 0x4c
        /*0032*/ 	.byte	0x01
	.zero		1


	//----- nvinfo : EIATTR_MERCURY_ISA_VERSION
	.align		4
        /*0034*/ 	.byte	0x03, 0x5f
        /*0036*/ 	.short	0x0000


	//----- nvinfo : EIATTR_COOP_GROUP_MASK_REGIDS
	.align		4
        /*0038*/ 	.byte	0x04, 0x29
        /*003a*/ 	.short	(.L_4763 - .L_4762)


	//   ....[0]....
.L_4762:
        /*003c*/ 	.word	0xffffffff


	//   ....[1]....
        /*0040*/ 	.word	0xffffffff


	//   ....[2]....
        /*0044*/ 	.word	0xffffffff


	//   ....[3]....
        /*0048*/ 	.word	0xffffffff


	//   ....[4]....
        /*004c*/ 	.word	0xffffffff


	//   ....[5]....
        /*0050*/ 	.word	0xffffffff


	//   ....[6]....
        /*0054*/ 	.word	0xffffffff


	//   ....[7]....
        /*0058*/ 	.word	0xffffffff


	//   ....[8]....
        /*005c*/ 	.word	0xffffffff


	//   ....[9]....
        /*0060*/ 	.word	0xffffffff


	//   ....[10]....
        /*0064*/ 	.word	0xffffffff


	//   ....[11]....
        /*0068*/ 	.word	0xffffffff


	//   ....[12]....
        /*006c*/ 	.word	0xffffffff


	//   ....[13]....
        /*0070*/ 	.word	0xffffffff


	//   ....[14]....
        /*0074*/ 	.word	0xffffffff


	//   ....[15]....
        /*0078*/ 	.word	0xffffffff


	//   ....[16]....
        /*007c*/ 	.word	0xffffffff


	//   ....[17]....
        /*0080*/ 	.word	0xffffffff


	//   ....[18]....
        /*0084*/ 	.word	0xffffffff


	//   ....[19]....
        /*0088*/ 	.word	0xffffffff


	//----- nvinfo : EIATTR_COOP_GROUP_INSTR_OFFSETS
	.align		4
.L_4763:
        /*008c*/ 	.byte	0x04, 0x28
        /*008e*/ 	.short	(.L_4765 - .L_4764)


	//   ....[0]....
.L_4764:
        /*0090*/ 	.word	0x00001f50


	//   ....[1]....
        /*0094*/ 	.word	0x00001f70


	//   ....[2]....
        /*0098*/ 	.word	0x00001f90


	//   ....[3]....
        /*009c*/ 	.word	0x00001fb0


	//   ....[4]....
        /*00a0*/ 	.word	0x00001fd0


	//   ....[5]....
        /*00a4*/ 	.word	0x00001ff0


	//   ....[6]....
        /*00a8*/ 	.word	0x00002010


	//   ....[7]....
        /*00ac*/ 	.word	0x00002030


	//   ....[8]....
        /*00b0*/ 	.word	0x00002050


	//   ....[9]....
        /*00b4*/ 	.word	0x00002070


	//   ....[10]....
        /*00b8*/ 	.word	0x00004aa0


	//   ....[11]....
        /*00bc*/ 	.word	0x00004b20


	//   ....[12]....
        /*00c0*/ 	.word	0x00004ba0


	//   ....[13]....
        /*00c4*/ 	.word	0x00004c10


	//   ....[14]....
        /*00c8*/ 	.word	0x00004c90


	//   ....[15]....
        /*00cc*/ 	.word	0x00004d00


	//   ....[16]....
        /*00d0*/ 	.word	0x00004d80


	//   ....[17]....
        /*00d4*/ 	.word	0x00004df0


	//   ....[18]....
        /*00d8*/ 	.word	0x00004e70


	//   ....[19]....
        /*00dc*/ 	.word	0x00004ee0


	//----- nvinfo : EIATTR_EXIT_INSTR_OFFSETS
	.align		4
.L_4765:
        /*00e0*/ 	.byte	0x04, 0x1c
        /*00e2*/ 	.short	(.L_4767 - .L_4766)


	//   ....[0]....
.L_4766:
        /*00e4*/ 	.word	0x00004a10


	//   ....[1]....
        /*00e8*/ 	.word	0x00004a40


	//----- nvinfo : EIATTR_MAX_THREADS
	.align		4
.L_4767:
        /*00ec*/ 	.byte	0x04, 0x05
        /*00ee*/ 	.short	(.L_4769 - .L_4768)
.L_4768:
        /*00f0*/ 	.word	0x00000080
        /*00f4*/ 	.word	0x00000001
        /*00f8*/ 	.word	0x00000001


	//----- nvinfo : EIATTR_CRS_STACK_SIZE
	.align		4
.L_4769:
        /*00fc*/ 	.byte	0x04, 0x1e
        /*00fe*/ 	.short	(.L_4771 - .L_4770)
.L_4770:
        /*0100*/ 	.word	0x00000000
.L_4771:


//--------------------- .nv.info._ZN10layer_norm13ln_bwd_kernelINS_13Kernel_traitsIfffffjLj1024ELj1ELj4ELj1ELj16ENS_18Kernel_traits_baseILj1024EfffffjLj128EEEEELb1ELb0ELb0ELb1EEEvNS_9BwdParamsE --------------------------
	.section	.nv.info._ZN10layer_norm13ln_bwd_kernelINS_13Kernel_traitsIfffffjLj1024ELj1ELj4ELj1ELj16ENS_18Kernel_traits_baseILj1024EfffffjLj128EEEEELb1ELb0ELb0ELb1EEEvNS_9BwdParamsE,"",@"SHT_CUDA_INFO"
	.sectionflags	@""
	.align	4


	//----- nvinfo : EIATTR_CUDA_API_VERSION
	.align		4
        /*0000*/ 	.byte	0x04, 0x37
        /*0002*/ 	.short	(.L_4773 - .L_4772)
.L_4772:
        /*0004*/ 	.word	0x00000082


	//----- nvinfo : EIATTR_SW2861232_WAR
	.align		4
.L_4773:
        /*0008*/ 	.byte	0x01, 0x35
	.zero		2


	//----- nvinfo : EIATTR_PARAM_CBANK
	.align		4
        /*000c*/ 	.byte	0x04, 0x0a
        /*000e*/ 	.short	(.L_4775 - .L_4774)
	.align		4
.L_4774:
        /*0010*/ 	.word	index@(.nv.constant0._ZN10layer_norm13ln_bwd_kernelINS_13Kernel_traitsIfffffjLj1024ELj1ELj4ELj1ELj16ENS_18Kernel_traits_baseILj1024EfffffjLj128EEEEELb1ELb0ELb0ELb1EEEvNS_9BwdParamsE)
        /*0014*/ 	.short	0x0160
        /*0016*/ 	.short	0x0128


	//----- nvinfo : EIATTR_CBANK_PARAM_SIZE
	.align		4
.L_4775:
        /*0018*/ 	.byte	0x03, 0x19
        /*001a*/ 	.short	0x0128


	//----- nvinfo : EIATTR_KPARAM_INFO
	.align		4
        /*001c*/ 	.byte	0x04, 0x17
        /*001e*/ 	.short	(.L_4777 - .L_4776)
.L_4776:
        /*0020*/ 	.word	0x00000000
        /*0024*/ 	.short	0x0000
        /*0026*/ 	.short	0x0000
        /*0028*/ 	.byte	0x00, 0xf0, 0xa1, 0x04


	//----- nvinfo : EIATTR_MAXREG_COUNT
	.align		4
.L_4777:
        /*002c*/ 	.byte	0x03, 0x1b
        /*002e*/ 	.short	0x00ff


	//----- nvinfo : EIATTR_NUM_BARRIERS
	.align		4
        /*0030*/ 	.byte	0x02, 0x4c
        /*0032*/ 	.byte	0x01
	.zero		1


	//----- nvinfo : EIATTR_MERCURY_ISA_VERSION
	.align		4
        /*0034*/ 	.byte	0x03, 0x5f
        /*0036*/ 	.short	0x0000


	//----- nvinfo : EIATTR_COOP_GROUP_MASK_REGIDS
	.align		4
        /*0038*/ 	.byte	0x04, 0x29
        /*003a*/ 	.short	(.L_4779 - .L_4778)


	//   ....[0]....
.L_4778:
        /*003c*/ 	.word	0xffffffff


	//   ....[1]....
        /*0040*/ 	.word	0xffffffff


	//   ....[2]....
        /*0044*/ 	.word	0xffffffff


	//   ....[3]....
        /*0048*/ 	.word	0xffffffff


	//   ....[4]....
        /*004c*/ 	.word	0xffffffff


	//   ....[5]....
        /*0050*/ 	.word	0xffffffff


	//   ....[6]....
        /*0054*/ 	.word	0xffffffff


	//   ....[7]....
        /*0058*/ 	.word	0xffffffff


	//   ....[8]....
        /*005c*/ 	.word	0xffffffff


	//   ....[9]....
        /*0060*/ 	.word	0xffffffff


	//   ....[10]....
        /*0064*/ 	.word	0xffffffff


	//   ....[11]....
        /*0068*/ 	.word	0xffffffff


	//   ....[12]....
        /*006c*/ 	.word	0xffffffff


	//   ....[13]....
        /*0070*/ 	.word	0xffffffff


	//   ....[14]....
        /*0074*/ 	.word	0xffffffff


	//   ....[15]....
        /*0078*/ 	.word	0xffffffff


	//   ....[16]....
        /*007c*/ 	.word	0xffffffff


	//   ....[17]....
        /*0080*/ 	.word	0xffffffff


	//   ....[18]....
        /*0084*/ 	.word	0xffffffff


	//   ....[19]....
        /*0088*/ 	.word	0xffffffff


	//----- nvinfo : EIATTR_COOP_GROUP_INSTR_OFFSETS
	.align		4
.L_4779:
        /*008c*/ 	.byte	0x04, 0x28
        /*008e*/ 	.short	(.L_4781 - .L_4780)


	//   ....[0]....
.L_4780:
        /*0090*/ 	.word	0x00001bf0


	//   ....[1]....
        /*0094*/ 	.word	0x00001c10


	//   ....[2]....
        /*0098*/ 	.word	0x00001c30


	//   ....[3]....
        /*009c*/ 	.word	0x00001c50


	//   ....[4]....
        /*00a0*/ 	.word	0x00001c70


	//   ....[5]....
        /*00a4*/ 	.word	0x00001c90


	//   ....[6]....
        /*00a8*/ 	.word	0x00001cb0


	//   ....[7]....
        /*00ac*/ 	.word	0x00001cd0


	//   ....[8]....
        /*00b0*/ 	.word	0x00001cf0


	//   ....[9]....
        /*00b4*/ 	.word	0x00001d10


	//   ....[10]....
        /*00b8*/ 	.word	0x000042c0


	//   ....[11]....
        /*00bc*/ 	.word	0x00004340


	//   ....[12]....
        /*00c0*/ 	.word	0x000043c0


	//   ....[13]....
        /*00c4*/ 	.word	0x00004430


	//   ....[14]....
        /*00c8*/ 	.word	0x000044b0


	//   ....[15]....
        /*00cc*/ 	.word	0x00004520


	//   ....[16]....
        /*00d0*/ 	.word	0x000045a0


	//   ....[17]....
        /*00d4*/ 	.word	0x00004610


	//   ....[18]....
        /*00d8*/ 	.word	0x00004690


	//   ....[19]....
        /*00dc*/ 	.word	0x00004700


	//----- nvinfo : EIATTR_EXIT_INSTR_OFFSETS
	.align		4
.L_4781:
        /*00e0*/ 	.byte	0x04, 0x1c
        /*00e2*/ 	.short	(.L_4783 - .L_4782)


	//   ....[0]....
.L_4782:
        /*00e4*/ 	.word	0x00004260


	//----- nvinfo : EIATTR_MAX_THREADS
	.align		4
.L_4783:
        /*00e8*/ 	.byte	0x04, 0x05
        /*00ea*/ 	.short	(.L_4785 - .L_4784)
.L_4784:
        /*00ec*/ 	.word	0x00000080
        /*00f0*/ 	.word	0x00000001
        /*00f4*/ 	.word	0x00000001


	//----- nvinfo : EIATTR_CRS_STACK_SIZE
	.align		4
.L_4785:
        /*00f8*/ 	.byte	0x04, 0x1e
        /*00fa*/ 	.short	(.L_4787 - .L_4786)
.L_4786:
        /*00fc*/ 	.word	0x00000000
.L_4787:


//--------------------- .nv.info._ZN10layer_norm22ln_bwd_finalize_kernelINS_22Kernel_traits_finalizeILj1024EfffffjLb0ELj1024ELj4ENS_18Kernel_traits_baseILj1024EfffffjLj1024EEEEELb0ELb0EEEvNS_9BwdParamsE --------------------------
	.section	.nv.info._ZN10layer_norm22ln_bwd_finalize_kernelINS_22Kernel_traits_finalizeILj1024EfffffjLb0ELj1024ELj4ENS_18Kernel_traits_baseILj1024EfffffjLj1024EEEEELb0ELb0EEEvNS_9BwdParamsE,"",@"SHT_CUDA_INFO"
	.sectionflags	@""
	.align	4


	//----- nvinfo : EIATTR_CUDA_API_VERSION
	.align		4
        /*0000*/ 	.byte	0x04, 0x37
        /*0002*/ 	.short	(.L_4789 - .L_4788)
.L_4788:
        /*0004*/ 	.word	0x00000082


	//----- nvinfo : EIATTR_SW2861232_WAR
	.align		4
.L_4789:
        /*0008*/ 	.byte	0x01, 0x35
	.zero		2


	//----- nvinfo : EIATTR_PARAM_CBANK
	.align		4
        /*000c*/ 	.byte	0x04, 0x0a
        /*000e*/ 	.short	(.L_4791 - .L_4790)
	.align		4
.L_4790:
        /*0010*/ 	.word	index@(.nv.constant0._ZN10layer_norm22ln_bwd_finalize_kernelINS_22Kernel_traits_finalizeILj1024EfffffjLb0ELj1024ELj4ENS_18Kernel_traits_baseILj1024EfffffjLj1024EEEEELb0ELb0EEEvNS_9BwdParamsE)
        /*0014*/ 	.short	0x0160
        /*0016*/ 	.short	0x0128


	//----- nvinfo : EIATTR_CBANK_PARAM_SIZE
	.align		4
.L_4791:
        /*0018*/ 	.byte	0x03, 0x19
        /*001a*/ 	.short	0x0128


	//----- nvinfo : EIATTR_KPARAM_INFO
	.align		4
        /*001c*/ 	.byte	0x04, 0x17
        /*001e*/ 	.short	(.L_4793 - .L_4792)
.L_4792:
        /*0020*/ 	.word	0x00000000
        /*0024*/ 	.short	0x0000
        /*0026*/ 	.short	0x0000
        /*0028*/ 	.byte	0x00, 0xf0, 0xa1, 0x04


	//----- nvinfo : EIATTR_MAXREG_COUNT
	.align		4
.L_4793:
        /*002c*/ 	.byte	0x03, 0x1b
        /*002e*/ 	.short	0x0040


	//----- nvinfo : EIATTR_NUM_BARRIERS
	.align		4
        /*0030*/ 	.byte	0x02, 0x4c
        /*0032*/ 	.byte	0x01
	.zero		1


	//----- nvinfo : EIATTR_MERCURY_ISA_VERSION
	.align		4
        /*0034*/ 	.byte	0x03, 0x5f
        /*0036*/ 	.short	0x0000


	//----- nvinfo : EIATTR_COOP_GROUP_MASK_REGIDS
	.align		4
        /*0038*/ 	.byte	0x04, 0x29
        /*003a*/ 	.short	(.L_4795 - .L_4794)


	//   ....[0]....
.L_4794:
        /*003c*/ 	.word	0xffffffff


	//   ....[1]....
        /*0040*/ 	.word	0xffffffff


	//   ....[2]....
        /*0044*/ 	.word	0xffffffff


	//   ....[3]....
        /*0048*/ 	.word	0xffffffff


	//   ....[4]....
        /*004c*/ 	.word	0xffffffff


	//   ....[5]....
        /*0050*/ 	.word	0xffffffff


	//   ....[6]....
        /*0054*/ 	.word	0xffffffff


	//   ....[7]....
        /*0058*/ 	.word	0xffffffff


	//   ....[8]....
        /*005c*/ 	.word	0xffffffff


	//   ....[9]....
        /*0060*/ 	.word	0xffffffff


	//   ....[10]....
        /*0064*/ 	.word	0xffffffff


	//   ....[11]....
        /*0068*/ 	.word	0xffffffff


	//   ....[12]....
        /*006c*/ 	.word	0xffffffff


	//   ....[13]....
        /*0070*/ 	.word	0xffffffff


	//   ....[14]....
        /*0074*/ 	.word	0xffffffff


	//   ....[15]....
        /*0078*/ 	.word	0xffffffff


	//   ....[16]....
        /*007c*/ 	.word	0xffffffff


	//   ....[17]....
        /*0080*/ 	.word	0xffffffff


	//   ....[18]....
        /*0084*/ 	.word	0xffffffff


	//   ....[19]....
        /*0088*/ 	.word	0xffffffff


	//----- nvinfo : EIATTR_COOP_GROUP_INSTR_OFFSETS
	.align		4
.L_4795:
        /*008c*/ 	.byte	0x04, 0x28
        /*008e*/ 	.short	(.L_4797 - .L_4796)


	//   ....[0]....
.L_4796:
        /*0090*/ 	.word	0x00000820


	//   ....[1]....
        /*0094*/ 	.word	0x00000850


	//   ....[2]....
        /*0098*/ 	.word	0x00000860


	//   ....[3]....
        /*009c*/ 	.word	0x00000890


	//   ....[4]....
        /*00a0*/ 	.word	0x000008a0


	//   ....[5]....
        /*00a4*/ 	.word	0x000008d0


	//   ....[6]....
        /*00a8*/ 	.word	0x000008f0


	//   ....[7]....
        /*00ac*/ 	.word	0x00000900


	//   ....[8]....
        /*00b0*/ 	.word	0x00000930


	//   ....[9]....
        /*00b4*/ 	.word	0x00000940


	//   ....[10]....
        /*00b8*/ 	.word	0x00000b30


	//   ....[11]....
        /*00bc*/ 	.word	0x00000ba0


	//   ....[12]....
        /*00c0*/ 	.word	0x00000c00


	//   ....[13]....
        /*00c4*/ 	.word	0x00000c60


	//   ....[14]....
        /*00c8*/ 	.word	0x00000cd0


	//   ....[15]....
        /*00cc*/ 	.word	0x00000d40


	//   ....[16]....
        /*00d0*/ 	.word	0x00000da0


	//   ....[17]....
        /*00d4*/ 	.word	0x00000e00


	//   ....[18]....
        /*00d8*/ 	.word	0x00000e60


	//   ....[19]....
        /*00dc*/ 	.word	0x00000ec0


	//----- nvinfo : EIATTR_EXIT_INSTR_OFFSETS
	.align		4
.L_4797:
        /*00e0*/ 	.byte	0x04, 0x1c
        /*00e2*/ 	.short	(.L_4799 - .L_4798)


	//   ....[0]....
.L_4798:
        /*00e4*/ 	.word	0x00000070


	//   ....[1]....
        /*00e8*/ 	.word	0x00000ad0


	//----- nvinfo : EIATTR_MAX_THREADS
	.align		4
.L_4799:
        /*00ec*/ 	.byte	0x04, 0x05
        /*00ee*/ 	.short	(.L_4801 - .L_4800)
.L_4800:
        /*00f0*/ 	.word	0x00000400
        /*00f4*/ 	.word	0x00000001
        /*00f8*/ 	.word	0x00000001


	//----- nvinfo : EIATTR_CRS_STACK_SIZE
	.align		4
.L_4801:
        /*00fc*/ 	.byte	0x04, 0x1e
        /*00fe*/ 	.short	(.L_4803 - .L_4802)
.L_4802:
        /*0100*/ 	.word	0x00000000
.L_4803:


//--------------------- .nv.info._ZN10layer_norm13ln_bwd_kernelINS_13Kernel_traitsIfffffjLj1024ELj1ELj4ELj1ELj16ENS_18Kernel_traits_baseILj1024EfffffjLj128EEEEELb1ELb0ELb1ELb0EEEvNS_9BwdParamsE --------------------------
	.section	.nv.info._ZN10layer_norm13ln_bwd_kernelINS_13Kernel_traitsIfffffjLj1024ELj1ELj4ELj1ELj16ENS_18Kernel_traits_baseILj1024EfffffjLj128EEEEELb1ELb0ELb1ELb0EEEvNS_9BwdParamsE,"",@"SHT_CUDA_INFO"
	.sectionflags	@""
	.align	4


	//----- nvinfo : EIATTR_CUDA_API_VERSION
	.align		4
        /*0000*/ 	.byte	0x04, 0x37
        /*0002*/ 	.short	(.L_4805 - .L_4804)
.L_4804:
        /*0004*/ 	.word	0x00000082


	//----- nvinfo : EIATTR_SW2861232_WAR
	.align		4
.L_4805:
        /*0008*/ 	.byte	0x01, 0x35
	.zero		2


	//----- nvinfo : EIATTR_PARAM_CBANK
	.align		4
        /*000c*/ 	.byte	0x04, 0x0a
        /*000e*/ 	.short	(.L_4807 - .L_4806)
	.align		4
.L_4806:
        /*0010*/ 	.word	index@(.nv.constant0._ZN10layer_norm13ln_bwd_kernelINS_13Kernel_traitsIfffffjLj1024ELj1ELj4ELj1ELj16ENS_18Kernel_traits_baseILj1024EfffffjLj128EEEEELb1ELb0ELb1ELb0EEEvNS_9BwdParamsE)
        /*0014*/ 	.short	0x0160
        /*0016*/ 	.short	0x0128


	//----- nvinfo : EIATTR_CBANK_PARAM_SIZE
	.align		4
.L_4807:
        /*0018*/ 	.byte	0x03, 0x19
        /*001a*/ 	.short	0x0128


	//----- nvinfo : EIATTR_KPARAM_INFO
	.align		4
        /*001c*/ 	.byte	0x04, 0x17
        /*001e*/ 	.short	(.L_4809 - .L_4808)
.L_4808:
        /*0020*/ 	.word	0x00000000
        /*0024*/ 	.short	0x0000
        /*0026*/ 	.short	0x0000
        /*0028*/ 	.byte	0x00, 0xf0, 0xa1, 0x04


	//----- nvinfo : EIATTR_MAXREG_COUNT
	.align		4
.L_4809:
        /*002c*/ 	.byte	0x03, 0x1b
        /*002e*/ 	.short	0x00ff


	//----- nvinfo : EIATTR_NUM_BARRIERS
	.align		4
        /*0030*/ 	.byte	0x02, 0x4c
        /*0032*/ 	.byte	0x01
	.zero		1


	//----- nvinfo : EIATTR_MERCURY_ISA_VERSION
	.align		4
        /*0034*/ 	.byte	0x03, 0x5f
        /*0036*/ 	.short	0x0000


	//----- nvinfo : EIATTR_COOP_GROUP_MASK_REGIDS
	.align		4
        /*0038*/ 	.byte	0x04, 0x29
        /*003a*/ 	.short	(.L_4811 - .L_4810)


	//   ....[0]....
.L_4810:
        /*003c*/ 	.word	0xffffffff


	//   ....[1]....
        /*0040*/ 	.word	0xffffffff


	//   ....[2]....
        /*0044*/ 	.word	0xffffffff


	//   ....[3]....
        /*0048*/ 	.word	0xffffffff


	//   ....[4]....
        /*004c*/ 	.word	0xffffffff


	//   ....[5]....
        /*0050*/ 	.word	0xffffffff


	//   ....[6]....
        /*0054*/ 	.word	0xffffffff


	//   ....[7]....
        /*0058*/ 	.word	0xffffffff


	//   ....[8]....
        /*005c*/ 	.word	0xffffffff


	//   ....[9]....
        /*0060*/ 	.word	0xffffffff


	//   ....[10]....
        /*0064*/ 	.word	0xffffffff


	//   ....[11]....
        /*0068*/ 	.word	0xffffffff


	//   ....[12]....
        /*006c*/ 	.word	0xffffffff


	//   ....[13]....
        /*0070*/ 	.word	0xffffffff


	//   ....[14]....
        /*0074*/ 	.word	0xffffffff


	//   ....[15]....
        /*0078*/ 	.word	0xffffffff


	//   ....[16]....
        /*007c*/ 	.word	0xffffffff


	//   ....[17]....
        /*0080*/ 	.word	0xffffffff


	//   ....[18]....
        /*0084*/ 	.word	0xffffffff


	//   ....[19]....
        /*0088*/ 	.word	0xffffffff


	//----- nvinfo : EIATTR_COOP_GROUP_INSTR_OFFSETS
	.align		4
.L_4811:
        /*008c*/ 	.byte	0x04, 0x28
        /*008e*/ 	.short	(.L_4813 - .L_4812)


	//   ....[0]....
.L_4812:
        /*0090*/ 	.word	0x000025d0


	//   ....[1]....
        /*0094*/ 	.word	0x000025f0


	//   ....[2]....
        /*0098*/ 	.word	0x00002610


	//   ....[3]....
        /*009c*/ 	.word	0x00002630


	//   ....[4]....
        /*00a0*/ 	.word	0x00002650


	//   ....[5]....
        /*00a4*/ 	.word	0x00002670


	//   ....[6]....
        /*00a8*/ 	.word	0x00002690


	//   ....[7]....
        /*00ac*/ 	.word	0x000026b0


	//   ....[8]....
        /*00b0*/ 	.word	0x000026d0


	//   ....[9]....
        /*00b4*/ 	.word	0x000026f0


	//   ....[10]....
        /*00b8*/ 	.word	0x00006310


	//   ....[11]....
        /*00bc*/ 	.word	0x00006390


	//   ....[12]....
        /*00c0*/ 	.word	0x00006410


	//   ....[13]....
        /*00c4*/ 	.word	0x00006480


	//   ....[14]....
        /*00c8*/ 	.word	0x00006500


	//   ....[15]....
        /*00cc*/ 	.word	0x00006570


	//   ....[16]....
        /*00d0*/ 	.word	0x000065f0


	//   ....[17]....
        /*00d4*/ 	.word	0x00006660


	//   ....[18]....
        /*00d8*/ 	.word	0x000066e0


	//   ....[19]....
        /*00dc*/ 	.word	0x00006750


	//----- nvinfo : EIATTR_EXIT_INSTR_OFFSETS
	.align		4
.L_4813:
        /*00e0*/ 	.byte	0x04, 0x1c
        /*00e2*/ 	.short	(.L_4815 - .L_4814)


	//   ....[0]....
.L_4814:
        /*00e4*/ 	.word	0x00006280


	//   ....[1]....
        /*00e8*/ 	.word	0x000062b0


	//----- nvinfo : EIATTR_MAX_THREADS
	.align		4
.L_4815:
        /*00ec*/ 	.byte	0x04, 0x05
        /*00ee*/ 	.short	(.L_4817 - .L_4816)
.L_4816:
        /*00f0*/ 	.word	0x00000080
        /*00f4*/ 	.word	0x00000001
        /*00f8*/ 	.word	0x00000001


	//----- nvinfo : EIATTR_CRS_STACK_SIZE
	.align		4
.L_4817:
        /*00fc*/ 	.byte	0x04, 0x1e
        /*00fe*/ 	.short	(.L_4819 - .L_4818)
.L_4818:
        /*0100*/ 	.word	0x00000000
.L_4819:


//--------------------- .nv.info._ZN10layer_norm22ln_bwd_finalize_kernelINS_22Kernel_traits_finalizeILj1024EfffffjLb0ELj1024ELj4ENS_18Kernel_traits_baseILj1024EfffffjLj1024EEEEELb0ELb1EEEvNS_9BwdParamsE --------------------------
	.section	.nv.info._ZN10layer_norm22ln_bwd_finalize_kernelINS_22Kernel_traits_finalizeILj1024EfffffjLb0ELj1024ELj4ENS_18Kernel_traits_baseILj1024EfffffjLj1024EEEEELb0ELb1EEEvNS_9BwdParamsE,"",@"SHT_CUDA_INFO"
	.sectionflags	@""
	.align	4


	//----- nvinfo : EIATTR_CUDA_API_VERSION
	.align		4
        /*0000*/ 	.byte	0x04, 0x37
        /*0002*/ 	.short	(.L_4821 - .L_4820)
.L_4820:
        /*0004*/ 	.word	0x00000082


	//----- nvinfo : EIATTR_SW2861232_WAR
	.align		4
.L_4821:
        /*0008*/ 	.byte	0x01, 0x35
	.zero		2


	//----- nvinfo : EIATTR_PARAM_CBANK
	.align		4
        /*000c*/ 	.byte	0x04, 0x0a
        /*000e*/ 	.short	(.L_4823 - .L_4822)
	.align		4
.L_4822:
        /*0010*/ 	.word	index@(.nv.constant0._ZN10layer_norm22ln_bwd_finalize_kernelINS_22Kernel_traits_finalizeILj1024EfffffjLb0ELj1024ELj4ENS_18Kernel_traits_baseILj1024EfffffjLj1024EEEEELb0ELb1EEEvNS_9BwdParamsE)
        /*0014*/ 	.short	0x0160
        /*0016*/ 	.short	0x0128


	//----- nvinfo : EIATTR_CBANK_PARAM_SIZE
	.align		4
.L_4823:
        /*0018*/ 	.byte	0x03, 0x19
        /*001a*/ 	.short	0x0128


	//----- nvinfo : EIATTR_KPARAM_INFO
	.align		4
        /*001c*/ 	.byte	0x04, 0x17
        /*001e*/ 	.short	(.L_4825 - .L_4824)
.L_4824:
        /*0020*/ 	.word	0x00000000
        /*0024*/ 	.short	0x0000
        /*0026*/ 	.short	0x0000
        /*0028*/ 	.byte	0x00, 0xf0, 0xa1, 0x04


	//----- nvinfo : EIATTR_MAXREG_COUNT
	.align		4
.L_4825:
        /*002c*/ 	.byte	0x03, 0x1b
        /*002e*/ 	.short	0x0040


	//----- nvinfo : EIATTR_NUM_BARRIERS
	.align		4
        /*0030*/ 	.byte	0x02, 0x4c
        /*0032*/ 	.byte	0x01
	.zero		1


	//----- nvinfo : EIATTR_MERCURY_ISA_VERSION
	.align		4
        /*0034*/ 	.byte	0x03, 0x5f
        /*0036*/ 	.short	0x0000


	//----- nvinfo : EIATTR_COOP_GROUP_MASK_REGIDS
	.align		4
        /*0038*/ 	.byte	0x04, 0x29
        /*003a*/ 	.short	(.L_4827 - .L_4826)


	//   ....[0]....
.L_4826:
        /*003c*/ 	.word	0xffffffff


	//   ....[1]....
        /*0040*/ 	.word	0xffffffff


	//   ....[2]....
        /*0044*/ 	.word	0xffffffff


	//   ....[3]....
        /*0048*/ 	.word	0xffffffff


	//   ....[4]....
        /*004c*/ 	.word	0xffffffff


	//   ....[5]....
        /*0050*/ 	.word	0xffffffff


	//   ....[6]....
        /*0054*/ 	.word	0xffffffff


	//   ....[7]....
        /*0058*/ 	.word	0xffffffff


	//   ....[8]....
        /*005c*/ 	.word	0xffffffff


	//   ....[9]....
        /*0060*/ 	.word	0xffffffff


	//   ....[10]....
        /*0064*/ 	.word	0xffffffff


	//   ....[11]....
        /*0068*/ 	.word	0xffffffff


	//   ....[12]....
        /*006c*/ 	.word	0xffffffff


	//   ....[13]....
        /*0070*/ 	.word	0xffffffff


	//   ....[14]....
        /*0074*/ 	.word	0xffffffff


	//   ....[15]....
        /*0078*/ 	.word	0xffffffff


	//   ....[16]....
        /*007c*/ 	.word	0xffffffff


	//   ....[17]....
        /*0080*/ 	.word	0xffffffff


	//   ....[18]....
        /*0084*/ 	.word	0xffffffff


	//   ....[19]....
        /*0088*/ 	.word	0xffffffff


	//----- nvinfo : EIATTR_COOP_GROUP_INSTR_OFFSETS
	.align		4
.L_4827:
        /*008c*/ 	.byte	0x04, 0x28
        /*008e*/ 	.short	(.L_4829 - .L_4828)


	//   ....[0]....
.L_4828:
        /*0090*/ 	.word	0x000007f0


	//   ....[1]....
        /*0094*/ 	.word	0x00000820


	//   ....[2]....
        /*0098*/ 	.word	0x00000840


	//   ....[3]....
        /*009c*/ 	.word	0x00000850


	//   ....[4]....
        /*00a0*/ 	.word	0x00000880


	//   ....[5]....
        /*00a4*/ 	.word	0x00000890


	//   ....[6]....
        /*00a8*/ 	.word	0x000008c0


	//   ....[7]....
        /*00ac*/ 	.word	0x000008d0


	//   ....[8]....
        /*00b0*/ 	.word	0x00000900


	//   ....[9]....
        /*00b4*/ 	.word	0x00000910


	//   ....[10]....
        /*00b8*/ 	.word	0x00000ab0


	//   ....[11]....
        /*00bc*/ 	.word	0x00000b30


	//   ....[12]....
        /*00c0*/ 	.word	0x00000b90


	//   ....[13]....
        /*00c4*/ 	.word	0x00000bf0


	//   ....[14]....
        /*00c8*/ 	.word	0x00000c60


	//   ....[15]....
        /*00cc*/ 	.word	0x00000cd0


	//   ....[16]....
        /*00d0*/ 	.word	0x00000d30


	//   ....[17]....
        /*00d4*/ 	.word	0x00000d90


	//   ....[18]....
        /*00d8*/ 	.word	0x00000df0


	//   ....[19]....
        /*00dc*/ 	.word	0x00000e50


	//----- nvinfo : EIATTR_EXIT_INSTR_OFFSETS
	.align		4
.L_4829:
        /*00e0*/ 	.byte	0x04, 0x1c
        /*00e2*/ 	.short	(.L_4831 - .L_4830)


	//   ....[0]....
.L_4830:
        /*00e4*/ 	.word	0x00000070


	//   ....[1]....
        /*00e8*/ 	.word	0x00000a50


	//----- nvinfo : EIATTR_MAX_THREADS
	.align		4
.L_4831:
        /*00ec*/ 	.byte	0x04, 0x05
        /*00ee*/ 	.short	(.L_4833 - .L_4832)
.L_4832:
        /*00f0*/ 	.word	0x00000400
        /*00f4*/ 	.word	0x00000001
        /*00f8*/ 	.word	0x00000001


	//----- nvinfo : EIATTR_CRS_STACK_SIZE
	.align		4
.L_4833:
        /*00fc*/ 	.byte	0x04, 0x1e
        /*00fe*/ 	.short	(.L_4835 - .L_4834)
.L_4834:
        /*0100*/ 	.word	0x00000000
.L_4835:


//--------------------- .nv.info._ZN10layer_norm13ln_bwd_kernelINS_13Kernel_traitsIfffffjLj1024ELj1ELj4ELj1ELj16ENS_18Kernel_traits_baseILj1024EfffffjLj128EEEEELb1ELb0ELb1ELb1EEEvNS_9BwdParamsE --------------------------
	.section	.nv.info._ZN10layer_norm13ln_bwd_kernelINS_13Kernel_traitsIfffffjLj1024ELj1ELj4ELj1ELj16ENS_18Kernel_traits_baseILj1024EfffffjLj128EEEEELb1ELb0ELb1ELb1EEEvNS_9BwdParamsE,"",@"SHT_CUDA_INFO"
	.sectionflags	@""
	.align	4


	//----- nvinfo : EIATTR_CUDA_API_VERSION
	.align		4
        /*0000*/ 	.byte	0x04, 0x37
        /*0002*/ 	.short	(.L_4837 - .L_4836)
.L_4836:
        /*0004*/ 	.word	0x00000082


	//----- nvinfo : EIATTR_SW2861232_WAR
	.align		4
.L_4837:
        /*0008*/ 	.byte	0x01, 0x35
	.zero		2


	//----- nvinfo : EIATTR_PARAM_CBANK
	.align		4
        /*000c*/ 	.byte	0x04, 0x0a
        /*000e*/ 	.short	(.L_4839 - .L_4838)
	.align		4
.L_4838:
        /*0010*/ 	.word	index@(.nv.constant0._ZN10layer_norm13ln_bwd_kernelINS_13Kernel_traitsIfffffjLj1024ELj1ELj4ELj1ELj16ENS_18Kernel_traits_baseILj1024EfffffjLj128EEEEELb1ELb0ELb1ELb1EEEvNS_9BwdParamsE)
        /*0014*/ 	.short	0x0160
        /*0016*/ 	.short	0x0128


	//----- nvinfo : EIATTR_CBANK_PARAM_SIZE
	.align		4
.L_4839:
        /*0018*/ 	.byte	0x03, 0x19
        /*001a*/ 	.short	0x0128


	//----- nvinfo : EIATTR_KPARAM_INFO
	.align		4
        /*001c*/ 	.byte	0x04, 0x17
        /*001e*/ 	.short	(.L_4841 - .L_4840)
.L_4840:
        /*0020*/ 	.word	0x00000000
        /*0024*/ 	.short	0x0000
        /*0026*/ 	.short	0x0000
        /*0028*/ 	.byte	0x00, 0xf0, 0xa1, 0x04


	//----- nvinfo : EIATTR_MAXREG_COUNT
	.align		4
.L_4841:
        /*002c*/ 	.byte	0x03, 0x1b
        /*002e*/ 	.short	0x00ff


	//----- nvinfo : EIATTR_NUM_BARRIERS
	.align		4
        /*0030*/ 	.byte	0x02, 0x4c
        /*0032*/ 	.byte	0x01
	.zero		1


	//----- nvinfo : EIATTR_MERCURY_ISA_VERSION
	.align		4
        /*0034*/ 	.byte	0x03, 0x5f
        /*0036*/ 	.short	0x0000


	//----- nvinfo : EIATTR_COOP_GROUP_MASK_REGIDS
	.align		4
        /*0038*/ 	.byte	0x04, 0x29
        /*003a*/ 	.short	(.L_4843 - .L_4842)


	//   ....[0]....
.L_4842:
        /*003c*/ 	.word	0xffffffff


	//   ....[1]....
        /*0040*/ 	.word	0xffffffff


	//   ....[2]....
        /*0044*/ 	.word	0xffffffff


	//   ....[3]....
        /*0048*/ 	.word	0xffffffff


	//   ....[4]....
        /*004c*/ 	.word	0xffffffff


	//   ....[5]....
        /*0050*/ 	.word	0xffffffff


	//   ....[6]....
        /*0054*/ 	.word	0xffffffff


	//   ....[7]....
        /*0058*/ 	.word	0xffffffff


	//   ....[8]....
        /*005c*/ 	.word	0xffffffff


	//   ....[9]....
        /*0060*/ 	.word	0xffffffff


	//   ....[10]....
        /*0064*/ 	.word	0xffffffff


	//   ....[11]....
        /*0068*/ 	.word	0xffffffff


	//   ....[12]....
        /*006c*/ 	.word	0xffffffff


	//   ....[13]....
        /*0070*/ 	.word	0xffffffff


	//   ....[14]....
        /*0074*/ 	.word	0xffffffff


	//   ....[15]....
        /*0078*/ 	.word	0xffffffff


	//   ....[16]....
        /*007c*/ 	.word	0xffffffff


	//   ....[17]....
        /*0080*/ 	.word	0xffffffff


	//   ....[18]....
        /*0084*/ 	.word	0xffffffff


	//   ....[19]....
        /*0088*/ 	.word	0xffffffff


	//----- nvinfo : EIATTR_COOP_GROUP_INSTR_OFFSETS
	.align		4
.L_4843:
        /*008c*/ 	.byte	0x04, 0x28
        /*008e*/ 	.short	(.L_4845 - .L_4844)


	//   ....[0]....
.L_4844:
        /*0090*/ 	.word	0x00001e20


	//   ....[1]....
        /*0094*/ 	.word	0x00001e40


	//   ....[2]....
        /*0098*/ 	.word	0x00001e60


	//   ....[3]....
        /*009c*/ 	.word	0x00001e80


	//   ....[4]....
        /*00a0*/ 	.word	0x00001ea0


	//   ....[5]....
        /*00a4*/ 	.word	0x00001ec0


	//   ....[6]....
        /*00a8*/ 	.word	0x00001ee0


	//   ....[7]....
        /*00ac*/ 	.word	0x00001f00


	//   ....[8]....
        /*00b0*/ 	.word	0x00001f20


	//   ....[9]....
        /*00b4*/ 	.word	0x00001f40


	//   ....[10]....
        /*00b8*/ 	.word	0x00005220


	//   ....[11]....
        /*00bc*/ 	.word	0x000052a0


	//   ....[12]....
        /*00c0*/ 	.word	0x00005320


	//   ....[13]....
        /*00c4*/ 	.word	0x00005390


	//   ....[14]....
        /*00c8*/ 	.word	0x00005410


	//   ....[15]....
        /*00cc*/ 	.word	0x00005480


	//   ....[16]....
        /*00d0*/ 	.word	0x00005500


	//   ....[17]....
        /*00d4*/ 	.word	0x00005570


	//   ....[18]....
        /*00d8*/ 	.word	0x000055f0


	//   ....[19]....
        /*00dc*/ 	.word	0x00005660


	//----- nvinfo : EIATTR_EXIT_INSTR_OFFSETS
	.align		4
.L_4845:
        /*00e0*/ 	.byte	0x04, 0x1c
        /*00e2*/ 	.short	(.L_4847 - .L_4846)


	//   ....[0]....
.L_4846:
        /*00e4*/ 	.word	0x000051c0


	//----- nvinfo : EIATTR_MAX_THREADS
	.align		4
.L_4847:
        /*00e8*/ 	.byte	0x04, 0x05
        /*00ea*/ 	.short	(.L_4849 - .L_4848)
.L_4848:
        /*00ec*/ 	.word	0x00000080
        /*00f0*/ 	.word	0x00000001
        /*00f4*/ 	.word	0x00000001


	//----- nvinfo : EIATTR_CRS_STACK_SIZE
	.align		4
.L_4849:
        /*00f8*/ 	.byte	0x04, 0x1e
        /*00fa*/ 	.short	(.L_4851 - .L_4850)
.L_4850:
        /*00fc*/ 	.word	0x00000000
.L_4851:


//--------------------- .nv.info._ZN10layer_norm13ln_bwd_kernelINS_13Kernel_traitsIfffffjLj1024ELj1ELj4ELj1ELj16ENS_18Kernel_traits_baseILj1024EfffffjLj128EEEEELb1ELb1ELb0ELb0EEEvNS_9BwdParamsE --------------------------
	.section	.nv.info._ZN10layer_norm13ln_bwd_kernelINS_13Kernel_traitsIfffffjLj1024ELj1ELj4ELj1ELj16ENS_18Kernel_traits_baseILj1024EfffffjLj128EEEEELb1ELb1ELb0ELb0EEEvNS_9BwdParamsE,"",@"SHT_CUDA_INFO"
	.sectionflags	@""
	.align	4


	//----- nvinfo : EIATTR_CUDA_API_VERSION
	.align		4
        /*0000*/ 	.byte	0x04, 0x37
        /*0002*/ 	.short	(.L_4853 - .L_4852)
.L_4852:
        /*0004*/ 	.word	0x00000082


	//----- nvinfo : EIATTR_SW2861232_WAR
	.align		4
.L_4853:
        /*0008*/ 	.byte	0x01, 0x35
	.zero		2


	//----- nvinfo : EIATTR_PARAM_CBANK
	.align		4
        /*000c*/ 	.byte	0x04, 0x0a
        /*000e*/ 	.short	(.L_4855 - .L_4854)
	.align		4
.L_4854:
        /*0010*/ 	.word	index@(.nv.constant0._ZN10layer_norm13ln_bwd_kernelINS_13Kernel_traitsIfffffjLj1024ELj1ELj4ELj1ELj16ENS_18Kernel_traits_baseILj1024EfffffjLj128EEEEELb1ELb1ELb0ELb0EEEvNS_9BwdParamsE)
        /*0014*/ 	.short	0x0160
        /*0016*/ 	.short	0x0128


	//----- nvinfo : EIATTR_CBANK_PARAM_SIZE
	.align		4
.L_4855:
        /*0018*/ 	.byte	0x03, 0x19
        /*001a*/ 	.short	0x0128


	//----- nvinfo : EIATTR_KPARAM_INFO
	.align		4
        /*001c*/ 	.byte	0x04, 0x17
        /*001e*/ 	.short	(.L_4857 - .L_4856)
.L_4856:
        /*0020*/ 	.word	0x00000000
        /*0024*/ 	.short	0x0000
        /*0026*/ 	.short	0x0000
        /*0028*/ 	.byte	0x00, 0xf0, 0xa1, 0x04


	//----- nvinfo : EIATTR_MAXREG_COUNT
	.align		4
.L_4857:
        /*002c*/ 	.byte	0x03, 0x1b
        /*002e*/ 	.short	0x00ff


	//----- nvinfo : EIATTR_NUM_BARRIERS
	.align		4
        /*0030*/ 	.byte	0x02, 0x4c
        /*0032*/ 	.byte	0x01
	.zero		1


	//----- nvinfo : EIATTR_ANNOTATIONS
	.align		4
        /*0034*/ 	.byte	0x04, 0x55
        /*0036*/ 	.short	(.L_4859 - .L_4858)


	//   ....[0]....
.L_4858:
        /* <DEDUP_REMOVED lines=36> */


	//----- nvinfo : EIATTR_MERCURY_ISA_VERSION
	.align		4
.L_4859:
        /*0268*/ 	.byte	0x03, 0x5f
        /*026a*/ 	.short	0x0000


	//----- nvinfo : EIATTR_COOP_GROUP_MASK_REGIDS
	.align		4
        /*026c*/ 	.byte	0x04, 0x29
        /*026e*/ 	.short	(.L_4861 - .L_4860)


	//   ....[0]....
.L_4860:
        /*0270*/ 	.word	0xffffffff


	//   ....[1]....
        /*0274*/ 	.word	0xffffffff


	//   ....[2]....
        /*0278*/ 	.word	0xffffffff


	//   ....[3]....
        /*027c*/ 	.word	0xffffffff


	//   ....[4]....
        /*0280*/ 	.word	0xffffffff


	//   ....[5]....
        /*0284*/ 	.word	0xffffffff


	//   ....[6]....
        /*0288*/ 	.word	0xffffffff


	//   ....[7]....
        /*028c*/ 	.word	0xffffffff


	//   ....[8]....
        /*0290*/ 	.word	0xffffffff


	//   ....[9]....
        /*0294*/ 	.word	0xffffffff


	//   ....[10]....
        /*0298*/ 	.word	0xffffffff


	//   ....[11]....
        /*029c*/ 	.word	0xffffffff


	//   ....[12]....
        /*02a0*/ 	.word	0xffffffff


	//   ....[13]....
        /*02a4*/ 	.word	0xffffffff


	//   ....[14]....
        /*02a8*/ 	.word	0xffffffff


	//   ....[15]....
        /*02ac*/ 	.word	0xffffffff


	//   ....[16]....
        /*02b0*/ 	.word	0xffffffff


	//   ....[17]....
        /*02b4*/ 	.word	0xffffffff


	//   ....[18]....
        /*02b8*/ 	.word	0xffffffff


	//   ....[19]....
        /*02bc*/ 	.word	0xffffffff


	//----- nvinfo : EIATTR_COOP_GROUP_INSTR_OFFSETS
	.align		4
.L_4861:
        /*02c0*/ 	.byte	0x04, 0x28
        /*02c2*/ 	.short	(.L_4863 - .L_4862)


	//   ....[0]....
.L_4862:
        /*02c4*/ 	.word	0x00002480


	//   ....[1]....
        /*02c8*/ 	.word	0x000024b0


	//   ....[2]....
        /*02cc*/ 	.word	0x000024c0


	//   ....[3]....
        /*02d0*/ 	.word	0x000024f0


	//   ....[4]....
        /*02d4*/ 	.word	0x00002510


	//   ....[5]....
        /*02d8*/ 	.word	0x00002530


	//   ....[6]....
        /*02dc*/ 	.word	0x00002550


	//   ....[7]....
        /*02e0*/ 	.word	0x00002570


	//   ....[8]....
        /*02e4*/ 	.word	0x00002580


	//   ....[9]....
        /*02e8*/ 	.word	0x000025a0


	//   ....[10]....
        /*02ec*/ 	.word	0x000064f0


	//   ....[11]....
        /*02f0*/ 	.word	0x00006570


	//   ....[12]....
        /*02f4*/ 	.word	0x000065f0


	//   ....[13]....
        /*02f8*/ 	.word	0x00006660


	//   ....[14]....
        /*02fc*/ 	.word	0x000066e0


	//   ....[15]....
        /*0300*/ 	.word	0x00006750


	//   ....[16]....
        /*0304*/ 	.word	0x000067d0


	//   ....[17]....
        /*0308*/ 	.word	0x00006840


	//   ....[18]....
        /*030c*/ 	.word	0x000068c0


	//   ....[19]....
        /*0310*/ 	.word	0x00006930


	//----- nvinfo : EIATTR_EXIT_INSTR_OFFSETS
	.align		4
.L_4863:
        /*0314*/ 	.byte	0x04, 0x1c
        /*0316*/ 	.short	(.L_4865 - .L_4864)


	//   ....[0]....
.L_4864:
        /*0318*/ 	.word	0x00006410


	//   ....[1]....
        /*031c*/ 	.word	0x00006490


	//----- nvinfo : EIATTR_MAX_THREADS
	.align		4
.L_4865:
        /*0320*/ 	.byte	0x04, 0x05
        /*0322*/ 	.short	(.L_4867 - .L_4866)
.L_4866:
        /*0324*/ 	.word	0x00000080
        /*0328*/ 	.word	0x00000001
        /*032c*/ 	.word	0x00000001


	//----- nvinfo : EIATTR_CRS_STACK_SIZE
	.align		4
.L_4867:
        /*0330*/ 	.byte	0x04, 0x1e
        /*0332*/ 	.short	(.L_4869 - .L_4868)
.L_4868:
        /*0334*/ 	.word	0x00000000
.L_4869:


//--------------------- .nv.info._ZN10layer_norm13ln_bwd_kernelINS_13Kernel_traitsIfffffjLj1024ELj1ELj4ELj1ELj16ENS_18Kernel_traits_baseILj1024EfffffjLj128EEEEELb1ELb1ELb0ELb1EEEvNS_9BwdParamsE --------------------------
	.section	.nv.info._ZN10layer_norm13ln_bwd_kernelINS_13Kernel_traitsIfffffjLj1024ELj1ELj4ELj1ELj16ENS_18Kernel_traits_baseILj1024EfffffjLj128EEEEELb1ELb1ELb0ELb1EEEvNS_9BwdParamsE,"",@"SHT_CUDA_INFO"
	.sectionflags	@""
	.align	4


	//----- nvinfo : EIATTR_CUDA_API_VERSION
	.align		4
        /*0000*/ 	.byte	0x04, 0x37
        /*0002*/ 	.short	(.L_4871 - .L_4870)
.L_4870:
        /*0004*/ 	.word	0x00000082


	//----- nvinfo : EIATTR_SW2861232_WAR
	.align		4
.L_4871:
        /*0008*/ 	.byte	0x01, 0x35
	.zero		2


	//----- nvinfo : EIATTR_PARAM_CBANK
	.align		4
        /*000c*/ 	.byte	0x04, 0x0a
        /*000e*/ 	.short	(.L_4873 - .L_4872)
	.align		4
.L_4872:
        /*0010*/ 	.word	index@(.nv.constant0._ZN10layer_norm13ln_bwd_kernelINS_13Kernel_traitsIfffffjLj1024ELj1ELj4ELj1ELj16ENS_18Kernel_traits_baseILj1024EfffffjLj128EEEEELb1ELb1ELb0ELb1EEEvNS_9BwdParamsE)
        /*0014*/ 	.short	0x0160
        /*0016*/ 	.short	0x0128


	//----- nvinfo : EIATTR_CBANK_PARAM_SIZE
	.align		4
.L_4873:
        /*0018*/ 	.byte	0x03, 0x19
        /*001a*/ 	.short	0x0128


	//----- nvinfo : EIATTR_KPARAM_INFO
	.align		4
        /*001c*/ 	.byte	0x04, 0x17
        /*001e*/ 	.short	(.L_4875 - .L_4874)
.L_4874:
        /*0020*/ 	.word	0x00000000
        /*0024*/ 	.short	0x0000
        /*0026*/ 	.short	0x0000
        /*0028*/ 	.byte	0x00, 0xf0, 0xa1, 0x04


	//----- nvinfo : EIATTR_MAXREG_COUNT
	.align		4
.L_4875:
        /*002c*/ 	.byte	0x03, 0x1b
        /*002e*/ 	.short	0x00ff


	//----- nvinfo : EIATTR_NUM_BARRIERS
	.align		4
        /*0030*/ 	.byte	0x02, 0x4c
        /*0032*/ 	.byte	0x01
	.zero		1


	//----- nvinfo : EIATTR_ANNOTATIONS
	.align		4
        /*0034*/ 	.byte	0x04, 0x55
        /*0036*/ 	.short	(.L_4877 - .L_4876)


	//   ....[0]....
.L_4876:
        /* <DEDUP_REMOVED lines=87> */


	//----- nvinfo : EIATTR_MERCURY_ISA_VERSION
	.align		4
.L_4877:
        /*0598*/ 	.byte	0x03, 0x5f
        /*059a*/ 	.short	0x0000


	//----- nvinfo : EIATTR_COOP_GROUP_MASK_REGIDS
	.align		4
        /*059c*/ 	.byte	0x04, 0x29
        /*059e*/ 	.short	(.L_4879 - .L_4878)


	//   ....[0]....
.L_4878:
        /*05a0*/ 	.word	0xffffffff


	//   ....[1]....
        /*05a4*/ 	.word	0xffffffff


	//   ....[2]....
        /*05a8*/ 	.word	0xffffffff


	//   ....[3]....
        /*05ac*/ 	.word	0xffffffff


	//   ....[4]....
        /*05b0*/ 	.word	0xffffffff


	//   ....[5]....
        /*05b4*/ 	.word	0xffffffff


	//   ....[6]....
        /*05b8*/ 	.word	0xffffffff


	//   ....[7]....
        /*05bc*/ 	.word	0xffffffff


	//   ....[8]....
        /*05c0*/ 	.word	0xffffffff


	//   ....[9]....
        /*05c4*/ 	.word	0xffffffff


	//   ....[10]....
        /*05c8*/ 	.word	0xffffffff


	//   ....[11]....
        /*05cc*/ 	.word	0xffffffff


	//   ....[12]....
        /*05d0*/ 	.word	0xffffffff


	//   ....[13]....
        /*05d4*/ 	.word	0xffffffff


	//   ....[14]....
        /*05d8*/ 	.word	0xffffffff


	//   ....[15]....
        /*05dc*/ 	.word	0xffffffff


	//   ....[16]....
        /*05e0*/ 	.word	0xffffffff


	//   ....[17]....
        /*05e4*/ 	.word	0xffffffff


	//   ....[18]....
        /*05e8*/ 	.word	0xffffffff


	//   ....[19]....
        /*05ec*/ 	.word	0xffffffff


	//----- nvinfo : EIATTR_COOP_GROUP_INSTR_OFFSETS
	.align		4
.L_4879:
        /*05f0*/ 	.byte	0x04, 0x28
        /*05f2*/ 	.short	(.L_4881 - .L_4880)


	//   ....[0]....
.L_4880:
        /*05f4*/ 	.word	0x000022d0


	//   ....[1]....
        /*05f8*/ 	.word	0x000022f0


	//   ....[2]....
        /*05fc*/ 	.word	0x00002320


	//   ....[3]....
        /*0600*/ 	.word	0x00002340


	//   ....[4]....
        /*0604*/ 	.word	0x00002360


	//   ....[5]....
        /*0608*/ 	.word	0x00002380


	//   ....[6]....
        /*060c*/ 	.word	0x00002390


	//   ....[7]....
        /*0610*/ 	.word	0x000023c0


	//   ....[8]....
        /*0614*/ 	.word	0x000023d0


	//   ....[9]....
        /*0618*/ 	.word	0x000023f0


	//   ....[10]....
        /*061c*/ 	.word	0x00005e60


	//   ....[11]....
        /*0620*/ 	.word	0x00005ee0


	//   ....[12]....
        /*0624*/ 	.word	0x00005f60


	//   ....[13]....
        /*0628*/ 	.word	0x00005fd0


	//   ....[14]....
        /*062c*/ 	.word	0x00006050


	//   ....[15]....
        /*0630*/ 	.word	0x000060c0


	//   ....[16]....
        /*0634*/ 	.word	0x00006140


	//   ....[17]....
        /*0638*/ 	.word	0x000061b0


	//   ....[18]....
        /*063c*/ 	.word	0x00006230


	//   ....[19]....
        /*0640*/ 	.word	0x000062a0


	//----- nvinfo : EIATTR_EXIT_INSTR_OFFSETS
	.align		4
.L_4881:
        /*0644*/ 	.byte	0x04, 0x1c
        /*0646*/ 	.short	(.L_4883 - .L_4882)


	//   ....[0]....
.L_4882:
        /*0648*/ 	.word	0x00005e00


	//----- nvinfo : EIATTR_MAX_THREADS
	.align		4
.L_4883:
        /*064c*/ 	.byte	0x04, 0x05
        /*064e*/ 	.short	(.L_4885 - .L_4884)
.L_4884:
        /*0650*/ 	.word	0x00000080
        /*0654*/ 	.word	0x00000001
        /*0658*/ 	.word	0x00000001


	//----- nvinfo : EIATTR_CRS_STACK_SIZE
	.align		4
.L_4885:
        /*065c*/ 	.byte	0x04, 0x1e
        /*065e*/ 	.short	(.L_4887 - .L_4886)
.L_4886:
        /*0660*/ 	.word	0x00000000
.L_4887:


//--------------------- .nv.info._ZN10layer_norm22ln_bwd_finalize_kernelINS_22Kernel_traits_finalizeILj1024EfffffjLb1ELj1024ELj4ENS_18Kernel_traits_baseILj1024EfffffjLj1024EEEEELb1ELb0EEEvNS_9BwdParamsE --------------------------
	.section	.nv.info._ZN10layer_norm22ln_bwd_finalize_kernelINS_22Kernel_traits_finalizeILj1024EfffffjLb1ELj1024ELj4ENS_18Kernel_traits_baseILj1024EfffffjLj1024EEEEELb1ELb0EEEvNS_9BwdParamsE,"",@"SHT_CUDA_INFO"
	.sectionflags	@""
	.align	4


	//----- nvinfo : EIATTR_CUDA_API_VERSION
	.align		4
        /*0000*/ 	.byte	0x04, 0x37
        /*0002*/ 	.short	(.L_4889 - .L_4888)
.L_4888:
        /*0004*/ 	.word	0x00000082


	//----- nvinfo : EIATTR_SW2861232_WAR
	.align		4
.L_4889:
        /*0008*/ 	.byte	0x01, 0x35
	.zero		2


	//----- nvinfo : EIATTR_PARAM_CBANK
	.align		4
        /*000c*/ 	.byte	0x04, 0x0a
        /*000e*/ 	.short	(.L_4891 - .L_4890)
	.align		4
.L_4890:
        /*0010*/ 	.word	index@(.nv.constant0._ZN10layer_norm22ln_bwd_finalize_kernelINS_22Kernel_traits_finalizeILj1024EfffffjLb1ELj1024ELj4ENS_18Kernel_traits_baseILj1024EfffffjLj1024EEEEELb1ELb0EEEvNS_9BwdParamsE)
        /*0014*/ 	.short	0x0160
        /*0016*/ 	.short	0x0128


	//----- nvinfo : EIATTR_CBANK_PARAM_SIZE
	.align		4
.L_4891:
        /*0018*/ 	.byte	0x03, 0x19
        /*001a*/ 	.short	0x0128


	//----- nvinfo : EIATTR_KPARAM_INFO
	.align		4
        /*001c*/ 	.byte	0x04, 0x17
        /*001e*/ 	.short	(.L_4893 - .L_4892)
.L_4892:
        /*0020*/ 	.word	0x00000000
        /*0024*/ 	.short	0x0000
        /*0026*/ 	.short	0x0000
        /*0028*/ 	.byte	0x00, 0xf0, 0xa1, 0x04


	//----- nvinfo : EIATTR_MAXREG_COUNT
	.align		4
.L_4893:
        /*002c*/ 	.byte	0x03, 0x1b
        /*002e*/ 	.short	0x0040


	//----- nvinfo : EIATTR_NUM_BARRIERS
	.align		4
        /*0030*/ 	.byte	0x02, 0x4c
        /*0032*/ 	.byte	0x01
	.zero		1


	//----- nvinfo : EIATTR_MERCURY_ISA_VERSION
	.align		4
        /*0034*/ 	.byte	0x03, 0x5f
        /*0036*/ 	.short	0x0000


	//----- nvinfo : EIATTR_COOP_GROUP_MASK_REGIDS
	.align		4
        /*0038*/ 	.byte	0x04, 0x29
        /*003a*/ 	.short	(.L_4895 - .L_4894)


	//   ....[0]....
.L_4894:
        /*003c*/ 	.word	0xffffffff


	//   ....[1]....
        /*0040*/ 	.word	0xffffffff


	//   ....[2]....
        /*0044*/ 	.word	0xffffffff


	//   ....[3]....
        /*0048*/ 	.word	0xffffffff


	//   ....[4]....
        /*004c*/ 	.word	0xffffffff


	//   ....[5]....
        /*0050*/ 	.word	0xffffffff


	//   ....[6]....
        /*0054*/ 	.word	0xffffffff


	//   ....[7]....
        /*0058*/ 	.word	0xffffffff


	//   ....[8]....
        /*005c*/ 	.word	0xffffffff


	//   ....[9]....
        /*0060*/ 	.word	0xffffffff


	//   ....[10]....
        /*0064*/ 	.word	0xffffffff


	//   ....[11]....
        /*0068*/ 	.word	0xffffffff


	//   ....[12]....
        /*006c*/ 	.word	0xffffffff


	//   ....[13]....
        /*0070*/ 	.word	0xffffffff


	//   ....[14]....
        /*0074*/ 	.word	0xffffffff


	//   ....[15]....
        /*0078*/ 	.word	0xffffffff


	//   ....[16]....
        /*007c*/ 	.word	0xffffffff


	//   ....[17]....
        /*0080*/ 	.word	0xffffffff


	//   ....[18]....
        /*0084*/ 	.word	0xffffffff


	//   ....[19]....
        /*0088*/ 	.word	0xffffffff


	//   ....[20]....
        /*008c*/ 	.word	0xffffffff


	//   ....[21]....
        /*0090*/ 	.word	0xffffffff


	//   ....[22]....
        /*0094*/ 	.word	0xffffffff


	//   ....[23]....
        /*0098*/ 	.word	0xffffffff


	//   ....[24]....
        /*009c*/ 	.word	0xffffffff


	//   ....[25]....
        /*00a0*/ 	.word	0xffffffff


	//   ....[26]....
        /*00a4*/ 	.word	0xffffffff


	//   ....[27]....
        /*00a8*/ 	.word	0xffffffff


	//   ....[28]....
        /*00ac*/ 	.word	0xffffffff


	//   ....[29]....
        /*00b0*/ 	.word	0xffffffff


	//----- nvinfo : EIATTR_COOP_GROUP_INSTR_OFFSETS
	.align		4
.L_4895:
        /*00b4*/ 	.byte	0x04, 0x28
        /*00b6*/ 	.short	(.L_4897 - .L_4896)


	//   ....[0]....
.L_4896:
        /*00b8*/ 	.word	0x000009d0


	//   ....[1]....
        /*00bc*/ 	.word	0x00000a00


	//   ....[2]....
        /*00c0*/ 	.word	0x00000a10


	//   ....[3]....
        /*00c4*/ 	.word	0x00000a30


	//   ....[4]....
        /*00c8*/ 	.word	0x00000a50


	//   ....[5]....
        /*00cc*/ 	.word	0x00000a60


	//   ....[6]....
        /*00d0*/ 	.word	0x00000a90


	//   ....[7]....
        /*00d4*/ 	.word	0x00000ab0


	//   ....[8]....
        /*00d8*/ 	.word	0x00000ac0


	//   ....[9]....
        /*00dc*/ 	.word	0x00000af0


	//   ....[10]....
        /*00e0*/ 	.word	0x00000b10


	//   ....[11]....
        /*00e4*/ 	.word	0x00000b20


	//   ....[12]....
        /*00e8*/ 	.word	0x00000b50


	//   ....[13]....
        /*00ec*/ 	.word	0x00000b70


	//   ....[14]....
        /*00f0*/ 	.word	0x00000b80


	//   ....[15]....
        /*00f4*/ 	.word	0x00000df0


	//   ....[16]....
        /*00f8*/ 	.word	0x00000e50


	//   ....[17]....
        /*00fc*/ 	.word	0x00000eb0


	//   ....[18]....
        /*0100*/ 	.word	0x00000f10


	//   ....[19]....
        /*0104*/ 	.word	0x00000f80


	//   ....[20]....
        /*0108*/ 	.word	0x00000ff0


	//   ....[21]....
        /*010c*/ 	.word	0x00001050


	//   ....[22]....
        /*0110*/ 	.word	0x000010b0


	//   ....[23]....
        /*0114*/ 	.word	0x00001110


	//   ....[24]....
        /*0118*/ 	.word	0x00001180


	//   ....[25]....
        /*011c*/ 	.word	0x000011f0


	//   ....[26]....
        /*0120*/ 	.word	0x00001250


	//   ....[27]....
        /*0124*/ 	.word	0x000012b0


	//   ....[28]....
        /*0128*/ 	.word	0x00001310


	//   ....[29]....
        /*012c*/ 	.word	0x00001370


	//----- nvinfo : EIATTR_EXIT_INSTR_OFFSETS
	.align		4
.L_4897:
        /*0130*/ 	.byte	0x04, 0x1c
        /*0132*/ 	.short	(.L_4899 - .L_4898)


	//   ....[0]....
.L_4898:
        /*0134*/ 	.word	0x00000070


	//   ....[1]....
        /*0138*/ 	.word	0x00000d90


	//----- nvinfo : EIATTR_MAX_THREADS
	.align		4
.L_4899:
        /*013c*/ 	.byte	0x04, 0x05
        /*013e*/ 	.short	(.L_4901 - .L_4900)
.L_4900:
        /*0140*/ 	.word	0x00000400
        /*0144*/ 	.word	0x00000001
        /*0148*/ 	.word	0x00000001


	//----- nvinfo : EIATTR_CRS_STACK_SIZE
	.align		4
.L_4901:
        /*014c*/ 	.byte	0x04, 0x1e
        /*014e*/ 	.short	(.L_4903 - .L_4902)
.L_4902:
        /*0150*/ 	.word	0x00000000
.L_4903:


//--------------------- .nv.info._ZN10layer_norm13ln_bwd_kernelINS_13Kernel_traitsIfffffjLj1024ELj1ELj4ELj1ELj16ENS_18Kernel_traits_baseILj1024EfffffjLj128EEEEELb1ELb1ELb1ELb0EEEvNS_9BwdParamsE --------------------------
	.section	.nv.info._ZN10layer_norm13ln_bwd_kernelINS_13Kernel_traitsIfffffjLj1024ELj1ELj4ELj1ELj16ENS_18Kernel_traits_baseILj1024EfffffjLj128EEEEELb1ELb1ELb1ELb0EEEvNS_9BwdParamsE,"",@"SHT_CUDA_INFO"
	.sectionflags	@""
	.align	4


	//----- nvinfo : EIATTR_CUDA_API_VERSION
	.align		4
        /*0000*/ 	.byte	0x04, 0x37
        /*0002*/ 	.short	(.L_4905 - .L_4904)
.L_4904:
        /*0004*/ 	.word	0x00000082


	//----- nvinfo : EIATTR_SW2861232_WAR
	.align		4
.L_4905:
        /*0008*/ 	.byte	0x01, 0x35
	.zero		2


	//----- nvinfo : EIATTR_PARAM_CBANK
	.align		4
        /*000c*/ 	.byte	0x04, 0x0a
        /*000e*/ 	.short	(.L_4907 - .L_4906)
	.align		4
.L_4906:
        /*0010*/ 	.word	index@(.nv.constant0._ZN10layer_norm13ln_bwd_kernelINS_13Kernel_traitsIfffffjLj1024ELj1ELj4ELj1ELj16ENS_18Kernel_traits_baseILj1024EfffffjLj128EEEEELb1ELb1ELb1ELb0EEEvNS_9BwdParamsE)
        /*0014*/ 	.short	0x0160
        /*0016*/ 	.short	0x0128


	//----- nvinfo : EIATTR_CBANK_PARAM_SIZE
	.align		4
.L_4907:
        /*0018*/ 	.byte	0x03, 0x19
        /*001a*/ 	.short	0x0128


	//----- nvinfo : EIATTR_KPARAM_INFO
	.align		4
        /*001c*/ 	.byte	0x04, 0x17
        /*001e*/ 	.short	(.L_4909 - .L_4908)
.L_4908:
        /*0020*/ 	.word	0x00000000
        /*0024*/ 	.short	0x0000
        /*0026*/ 	.short	0x0000
        /*0028*/ 	.byte	0x00, 0xf0, 0xa1, 0x04


	//----- nvinfo : EIATTR_MAXREG_COUNT
	.align		4
.L_4909:
        /*002c*/ 	.byte	0x03, 0x1b
        /*002e*/ 	.short	0x00ff


	//----- nvinfo : EIATTR_NUM_BARRIERS
	.align		4
        /*0030*/ 	.byte	0x02, 0x4c
        /*0032*/ 	.byte	0x01
	.zero		1


	//----- nvinfo : EIATTR_ANNOTATIONS
	.align		4
        /*0034*/ 	.byte	0x04, 0x55
        /*0036*/ 	.short	(.L_4911 - .L_4910)


	//   ....[0]....
.L_4910:
        /* <DEDUP_REMOVED lines=46> */


	//----- nvinfo : EIATTR_MERCURY_ISA_VERSION
	.align		4
.L_4911:
        /*0308*/ 	.byte	0x03, 0x5f
        /*030a*/ 	.short	0x0000


	//----- nvinfo : EIATTR_COOP_GROUP_MASK_REGIDS
	.align		4
        /*030c*/ 	.byte	0x04, 0x29
        /*030e*/ 	.short	(.L_4913 - .L_4912)


	//   ....[0]....
.L_4912:
        /*0310*/ 	.word	0xffffffff


	//   ....[1]....
        /*0314*/ 	.word	0xffffffff


	//   ....[2]....
        /*0318*/ 	.word	0xffffffff


	//   ....[3]....
        /*031c*/ 	.word	0xffffffff


	//   ....[4]....
        /*0320*/ 	.word	0xffffffff


	//   ....[5]....
        /*0324*/ 	.word	0xffffffff


	//   ....[6]....
        /*0328*/ 	.word	0xffffffff


	//   ....[7]....
        /*032c*/ 	.word	0xffffffff


	//   ....[8]....
        /*0330*/ 	.word	0xffffffff


	//   ....[9]....
        /*0334*/ 	.word	0xffffffff


	//   ....[10]....
        /*0338*/ 	.word	0xffffffff


	//   ....[11]....
        /*033c*/ 	.word	0xffffffff


	//   ....[12]....
        /*0340*/ 	.word	0xffffffff


	//   ....[13]....
        /*0344*/ 	.word	0xffffffff


	//   ....[14]....
        /*0348*/ 	.word	0xffffffff


	//   ....[15]....
        /*034c*/ 	.word	0xffffffff


	//   ....[16]....
        /*0350*/ 	.word	0xffffffff


	//   ....[17]....
        /*0354*/ 	.word	0xffffffff


	//   ....[18]....
        /*0358*/ 	.word	0xffffffff


	//   ....[19]....
        /*035c*/ 	.word	0xffffffff


	//----- nvinfo : EIATTR_COOP_GROUP_INSTR_OFFSETS
	.align		4
.L_4913:
        /*0360*/ 	.byte	0x04, 0x28
        /*0362*/ 	.short	(.L_4915 - .L_4914)


	//   ....[0]....
.L_4914:
        /*0364*/ 	.word	0x00002c10


	//   ....[1]....
        /*0368*/ 	.word	0x00002c40


	//   ....[2]....
        /*036c*/ 	.word	0x00002c50


	//   ....[3]....
        /*0370*/ 	.word	0x00002c80


	//   ....[4]....
        /*0374*/ 	.word	0x00002ca0


	//   ....[5]....
        /*0378*/ 	.word	0x00002cc0


	//   ....[6]....
        /*037c*/ 	.word	0x00002cd0


	//   ....[7]....
        /*0380*/ 	.word	0x00002d00


	//   ....[8]....
        /*0384*/ 	.word	0x00002d10


	//   ....[9]....
        /*0388*/ 	.word	0x00002d30


	//   ....[10]....
        /*038c*/ 	.word	0x00007da0


	//   ....[11]....
        /*0390*/ 	.word	0x00007e20


	//   ....[12]....
        /*0394*/ 	.word	0x00007ea0


	//   ....[13]....
        /*0398*/ 	.word	0x00007f10


	//   ....[14]....
        /*039c*/ 	.word	0x00007f90


	//   ....[15]....
        /*03a0*/ 	.word	0x00008000


	//   ....[16]....
        /*03a4*/ 	.word	0x00008080


	//   ....[17]....
        /*03a8*/ 	.word	0x000080f0


	//   ....[18]....
        /*03ac*/ 	.word	0x00008170


	//   ....[19]....
        /*03b0*/ 	.word	0x000081e0


	//----- nvinfo : EIATTR_EXIT_INSTR_OFFSETS
	.align		4
.L_4915:
        /*03b4*/ 	.byte	0x04, 0x1c
        /*03b6*/ 	.short	(.L_4917 - .L_4916)


	//   ....[0]....
.L_4916:
        /*03b8*/ 	.word	0x00007cc0


	//   ....[1]....
        /*03bc*/ 	.word	0x00007d40


	//----- nvinfo : EIATTR_MAX_THREADS
	.align		4
.L_4917:
        /*03c0*/ 	.byte	0x04, 0x05
        /*03c2*/ 	.short	(.L_4919 - .L_4918)
.L_4918:
        /*03c4*/ 	.word	0x00000080
        /*03c8*/ 	.word	0x00000001
        /*03cc*/ 	.word	0x00000001


	//----- nvinfo : EIATTR_CRS_STACK_SIZE
	.align		4
.L_4919:
        /*03d0*/ 	.byte	0x04, 0x1e
        /*03d2*/ 	.short	(.L_4921 - .L_4920)
.L_4920:
        /*03d4*/ 	.word	0x00000000
.L_4921:


//--------------------- .nv.info._ZN10layer_norm22ln_bwd_finalize_kernelINS_22Kernel_traits_finalizeILj1024EfffffjLb1ELj1024ELj4ENS_18Kernel_traits_baseILj1024EfffffjLj1024EEEEELb1ELb1EEEvNS_9BwdParamsE --------------------------
	.section	.nv.info._ZN10layer_norm22ln_bwd_finalize_kernelINS_22Kernel_traits_finalizeILj1024EfffffjLb1ELj1024ELj4ENS_18Kernel_traits_baseILj1024EfffffjLj1024EEEEELb1ELb1EEEvNS_9BwdParamsE,"",@"SHT_CUDA_INFO"
	.sectionflags	@""
	.align	4


	//----- nvinfo : EIATTR_CUDA_API_VERSION
	.align		4
        /*0000*/ 	.byte	0x04, 0x37
        /*0002*/ 	.short	(.L_4923 - .L_4922)
.L_4922:
        /*0004*/ 	.word	0x00000082


	//----- nvinfo : EIATTR_SW2861232_WAR
	.align		4
.L_4923:
        /*0008*/ 	.byte	0x01, 0x35
	.zero		2


	//----- nvinfo : EIATTR_PARAM_CBANK
	.align		4
        /*000c*/ 	.byte	0x04, 0x0a
        /*000e*/ 	.short	(.L_4925 - .L_4924)
	.align		4
.L_4924:
        /*0010*/ 	.word	index@(.nv.constant0._ZN10layer_norm22ln_bwd_finalize_kernelINS_22Kernel_traits_finalizeILj1024EfffffjLb1ELj1024ELj4ENS_18Kernel_traits_baseILj1024EfffffjLj1024EEEEELb1ELb1EEEvNS_9BwdParamsE)
        /*0014*/ 	.short	0x0160
        /*0016*/ 	.short	0x0128


	//----- nvinfo : EIATTR_CBANK_PARAM_SIZE
	.align		4
.L_4925:
        /*0018*/ 	.byte	0x03, 0x19
        /*001a*/ 	.short	0x0128


	//----- nvinfo : EIATTR_KPARAM_INFO
	.align		4
        /*001c*/ 	.byte	0x04, 0x17
        /*001e*/ 	.short	(.L_4927 - .L_4926)
.L_4926:
        /*0020*/ 	.word	0x00000000
        /*0024*/ 	.short	0x0000
        /*0026*/ 	.short	0x0000
        /*0028*/ 	.byte	0x00, 0xf0, 0xa1, 0x04


	//----- nvinfo : EIATTR_MAXREG_COUNT
	.align		4
.L_4927:
        /*002c*/ 	.byte	0x03, 0x1b
        /*002e*/ 	.short	0x0040


	//----- nvinfo : EIATTR_NUM_BARRIERS
	.align		4
        /*0030*/ 	.byte	0x02, 0x4c
        /*0032*/ 	.byte	0x01
	.zero		1


	//----- nvinfo : EIATTR_MERCURY_ISA_VERSION
	.align		4
        /*0034*/ 	.byte	0x03, 0x5f
        /*0036*/ 	.short	0x0000


	//----- nvinfo : EIATTR_COOP_GROUP_MASK_REGIDS
	.align		4
        /*0038*/ 	.byte	0x04, 0x29
        /*003a*/ 	.short	(.L_4929 - .L_4928)


	//   ....[0]....
.L_4928:
        /*003c*/ 	.word	0xffffffff


	//   ....[1]....
        /*0040*/ 	.word	0xffffffff


	//   ....[2]....
        /*0044*/ 	.word	0xffffffff


	//   ....[3]....
        /*0048*/ 	.word	0xffffffff


	//   ....[4]....
        /*004c*/ 	.word	0xffffffff


	//   ....[5]....
        /*0050*/ 	.word	0xffffffff


	//   ....[6]....
        /*0054*/ 	.word	0xffffffff


	//   ....[7]....
        /*0058*/ 	.word	0xffffffff


	//   ....[8]....
        /*005c*/ 	.word	0xffffffff


	//   ....[9]....
        /*0060*/ 	.word	0xffffffff


	//   ....[10]....
        /*0064*/ 	.word	0xffffffff


	//   ....[11]....
        /*0068*/ 	.word	0xffffffff


	//   ....[12]....
        /*006c*/ 	.word	0xffffffff


	//   ....[13]....
        /*0070*/ 	.word	0xffffffff


	//   ....[14]....
        /*0074*/ 	.word	0xffffffff


	//   ....[15]....
        /*0078*/ 	.word	0xffffffff


	//   ....[16]....
        /*007c*/ 	.word	0xffffffff


	//   ....[17]....
        /*0080*/ 	.word	0xffffffff


	//   ....[18]....
        /*0084*/ 	.word	0xffffffff


	//   ....[19]....
        /*0088*/ 	.word	0xffffffff


	//   ....[20]....
        /*008c*/ 	.word	0xffffffff


	//   ....[21]....
        /*0090*/ 	.word	0xffffffff


	//   ....[22]....
        /*0094*/ 	.word	0xffffffff


	//   ....[23]....
        /*0098*/ 	.word	0xffffffff


	//   ....[24]....
        /*009c*/ 	.word	0xffffffff


	//   ....[25]....
        /*00a0*/ 	.word	0xffffffff


	//   ....[26]....
        /*00a4*/ 	.word	0xffffffff


	//   ....[27]....
        /*00a8*/ 	.word	0xffffffff


	//   ....[28]....
        /*00ac*/ 	.word	0xffffffff


	//   ....[29]....
        /*00b0*/ 	.word	0xffffffff


	//----- nvinfo : EIATTR_COOP_GROUP_INSTR_OFFSETS
	.align		4
.L_4929:
        /*00b4*/ 	.byte	0x04, 0x28
        /*00b6*/ 	.short	(.L_4931 - .L_4930)


	//   ....[0]....
.L_4930:
        /*00b8*/ 	.word	0x000009a0


	//   ....[1]....
        /*00bc*/ 	.word	0x000009d0


	//   ....[2]....
        /*00c0*/ 	.word	0x000009e0


	//   ....[3]....
        /*00c4*/ 	.word	0x00000a00


	//   ....[4]....
        /*00c8*/ 	.word	0x00000a20


	//   ....[5]....
        /*00cc*/ 	.word	0x00000a30


	//   ....[6]....
        /*00d0*/ 	.word	0x00000a60


	//   ....[7]....
        /*00d4*/ 	.word	0x00000a80


	//   ....[8]....
        /*00d8*/ 	.word	0x00000a90


	//   ....[9]....
        /*00dc*/ 	.word	0x00000ac0


	//   ....[10]....
        /*00e0*/ 	.word	0x00000ae0


	//   ....[11]....
        /*00e4*/ 	.word	0x00000af0


	//   ....[12]....
        /*00e8*/ 	.word	0x00000b20


	//   ....[13]....
        /*00ec*/ 	.word	0x00000b40


	//   ....[14]....
        /*00f0*/ 	.word	0x00000b50


	//   ....[15]....
        /*00f4*/ 	.word	0x00000da0


	//   ....[16]....
        /*00f8*/ 	.word	0x00000e00


	//   ....[17]....
        /*00fc*/ 	.word	0x00000e60


	//   ....[18]....
        /*0100*/ 	.word	0x00000ec0


	//   ....[19]....
        /*0104*/ 	.word	0x00000f30


	//   ....[20]....
        /*0108*/ 	.word	0x00000fa0


	//   ....[21]....
        /*010c*/ 	.word	0x00001000


	//   ....[22]....
        /*0110*/ 	.word	0x00001060


	//   ....[23]....
        /*0114*/ 	.word	0x000010c0


	//   ....[24]....
        /*0118*/ 	.word	0x00001130


	//   ....[25]....
        /*011c*/ 	.word	0x000011a0


	//   ....[26]....
        /*0120*/ 	.word	0x00001200


	//   ....[27]....
        /*0124*/ 	.word	0x00001260


	//   ....[28]....
        /*0128*/ 	.word	0x000012c0


	//   ....[29]....
        /*012c*/ 	.word	0x00001320


	//----- nvinfo : EIATTR_EXIT_INSTR_OFFSETS
	.align		4
.L_4931:
        /*0130*/ 	.byte	0x04, 0x1c
        /*0132*/ 	.short	(.L_4933 - .L_4932)


	//   ....[0]....
.L_4932:
        /*0134*/ 	.word	0x00000070


	//   ....[1]....
        /*0138*/ 	.word	0x00000d40


	//----- nvinfo : EIATTR_MAX_THREADS
	.align		4
.L_4933:
        /*013c*/ 	.byte	0x04, 0x05
        /*013e*/ 	.short	(.L_4935 - .L_4934)
.L_4934:
        /*0140*/ 	.word	0x00000400
        /*0144*/ 	.word	0x00000001
        /*0148*/ 	.word	0x00000001


	//----- nvinfo : EIATTR_CRS_STACK_SIZE
	.align		4
.L_4935:
        /*014c*/ 	.byte	0x04, 0x1e
        /*014e*/ 	.short	(.L_4937 - .L_4936)
.L_4936:
        /*0150*/ 	.word	0x00000000
.L_4937:


//--------------------- .nv.info._ZN10layer_norm13ln_bwd_kernelINS_13Kernel_traitsIfffffjLj1024ELj1ELj4ELj1ELj16ENS_18Kernel_traits_baseILj1024EfffffjLj128EEEEELb1ELb1ELb1ELb1EEEvNS_9BwdParamsE --------------------------
	.section	.nv.info._ZN10layer_norm13ln_bwd_kernelINS_13Kernel_traitsIfffffjLj1024ELj1ELj4ELj1ELj16ENS_18Kernel_traits_baseILj1024EfffffjLj128EEEEELb1ELb1ELb1ELb1EEEvNS_9BwdParamsE,"",@"SHT_CUDA_INFO"
	.sectionflags	@""
	.align	4


	//----- nvinfo : EIATTR_CUDA_API_VERSION
	.align		4
        /*0000*/ 	.byte	0x04, 0x37
        /*0002*/ 	.short	(.L_4939 - .L_4938)
.L_4938:
        /*0004*/ 	.word	0x00000082


	//----- nvinfo : EIATTR_SW2861232_WAR
	.align		4
.L_4939:
        /*0008*/ 	.byte	0x01, 0x35
	.zero		2


	//----- nvinfo : EIATTR_PARAM_CBANK
	.align		4
        /*000c*/ 	.byte	0x04, 0x0a
        /*000e*/ 	.short	(.L_4941 - .L_4940)
	.align		4
.L_4940:
        /*0010*/ 	.word	index@(.nv.constant0._ZN10layer_norm13ln_bwd_kernelINS_13Kernel_traitsIfffffjLj1024ELj1ELj4ELj1ELj16ENS_18Kernel_traits_baseILj1024EfffffjLj128EEEEELb1ELb1ELb1ELb1EEEvNS_9BwdParamsE)
        /*0014*/ 	.short	0x0160
        /*0016*/ 	.short	0x0128


	//----- nvinfo : EIATTR_CBANK_PARAM_SIZE
	.align		4
.L_4941:
        /*0018*/ 	.byte	0x03, 0x19
        /*001a*/ 	.short	0x0128


	//----- nvinfo : EIATTR_KPARAM_INFO
	.align		4
        /*001c*/ 	.byte	0x04, 0x17
        /*001e*/ 	.short	(.L_4943 - .L_4942)
.L_4942:
        /*0020*/ 	.word	0x00000000
        /*0024*/ 	.short	0x0000
        /*0026*/ 	.short	0x0000
        /*0028*/ 	.byte	0x00, 0xf0, 0xa1, 0x04


	//----- nvinfo : EIATTR_MAXREG_COUNT
	.align		4
.L_4943:
        /*002c*/ 	.byte	0x03, 0x1b
        /*002e*/ 	.short	0x00ff


	//----- nvinfo : EIATTR_NUM_BARRIERS
	.align		4
        /*0030*/ 	.byte	0x02, 0x4c
        /*0032*/ 	.byte	0x01
	.zero		1


	//----- nvinfo : EIATTR_ANNOTATIONS
	.align		4
        /*0034*/ 	.byte	0x04, 0x55
        /*0036*/ 	.short	(.L_4945 - .L_4944)


	//   ....[0]....
.L_4944:
        /* <DEDUP_REMOVED lines=49> */


	//----- nvinfo : EIATTR_MERCURY_ISA_VERSION
	.align		4
.L_4945:
        /*0338*/ 	.byte	0x03, 0x5f
        /*033a*/ 	.short	0x0000


	//----- nvinfo : EIATTR_COOP_GROUP_MASK_REGIDS
	.align		4
        /*033c*/ 	.byte	0x04, 0x29
        /*033e*/ 	.short	(.L_4947 - .L_4946)


	//   ....[0]....
.L_4946:
        /*0340*/ 	.word	0xffffffff


	//   ....[1]....
        /*0344*/ 	.word	0xffffffff


	//   ....[2]....
        /*0348*/ 	.word	0xffffffff


	//   ....[3]....
        /*034c*/ 	.word	0xffffffff


	//   ....[4]....
        /*0350*/ 	.word	0xffffffff


	//   ....[5]....
        /*0354*/ 	.word	0xffffffff


	//   ....[6]....
        /*0358*/ 	.word	0xffffffff


	//   ....[7]....
        /*035c*/ 	.word	0xffffffff


	//   ....[8]....
        /*0360*/ 	.word	0xffffffff


	//   ....[9]....
        /*0364*/ 	.word	0xffffffff


	//   ....[10]....
        /*0368*/ 	.word	0xffffffff


	//   ....[11]....
        /*036c*/ 	.word	0xffffffff


	//   ....[12]....
        /*0370*/ 	.word	0xffffffff


	//   ....[13]....
        /*0374*/ 	.word	0xffffffff


	//   ....[14]....
        /*0378*/ 	.word	0xffffffff


	//   ....[15]....
        /*037c*/ 	.word	0xffffffff


	//   ....[16]....
        /*0380*/ 	.word	0xffffffff


	//   ....[17]....
        /*0384*/ 	.word	0xffffffff


	//   ....[18]....
        /*0388*/ 	.word	0xffffffff


	//   ....[19]....
        /*038c*/ 	.word	0xffffffff


	//----- nvinfo : EIATTR_COOP_GROUP_INSTR_OFFSETS
	.align		4
.L_4947:
        /*0390*/ 	.byte	0x04, 0x28
        /*0392*/ 	.short	(.L_4949 - .L_4948)


	//   ....[0]....
.L_4948:
        /*0394*/ 	.word	0x000025a0


	//   ....[1]....
        /*0398*/ 	.word	0x000025c0


	//   ....[2]....
        /*039c*/ 	.word	0x000025f0


	//   ....[3]....
        /*03a0*/ 	.word	0x00002610


	//   ....[4]....
        /*03a4*/ 	.word	0x00002630


	//   ....[5]....
        /*03a8*/ 	.word	0x00002650


	//   ....[6]....
        /*03ac*/ 	.word	0x00002670


	//   ....[7]....
        /*03b0*/ 	.word	0x00002690


	//   ....[8]....
        /*03b4*/ 	.word	0x000026a0


	//   ....[9]....
        /*03b8*/ 	.word	0x000026c0


	//   ....[10]....
        /*03bc*/ 	.word	0x00006a60


	//   ....[11]....
        /*03c0*/ 	.word	0x00006ae0


	//   ....[12]....
        /*03c4*/ 	.word	0x00006b60


	//   ....[13]....
        /*03c8*/ 	.word	0x00006bd0


	//   ....[14]....
        /*03cc*/ 	.word	0x00006c50


	//   ....[15]....
        /*03d0*/ 	.word	0x00006cc0


	//   ....[16]....
        /*03d4*/ 	.word	0x00006d40


	//   ....[17]....
        /*03d8*/ 	.word	0x00006db0


	//   ....[18]....
        /*03dc*/ 	.word	0x00006e30


	//   ....[19]....
        /*03e0*/ 	.word	0x00006ea0


	//----- nvinfo : EIATTR_EXIT_INSTR_OFFSETS
	.align		4
.L_4949:
        /*03e4*/ 	.byte	0x04, 0x1c
        /*03e6*/ 	.short	(.L_4951 - .L_4950)


	//   ....[0]....
.L_4950:
        /*03e8*/ 	.word	0x00006a00


	//----- nvinfo : EIATTR_MAX_THREADS
	.align		4
.L_4951:
        /*03ec*/ 	.byte	0x04, 0x05
        /*03ee*/ 	.short	(.L_4953 - .L_4952)
.L_4952:
        /*03f0*/ 	.word	0x00000080
        /*03f4*/ 	.word	0x00000001
        /*03f8*/ 	.word	0x00000001


	//----- nvinfo : EIATTR_CRS_STACK_SIZE
	.align		4
.L_4953:
        /*03fc*/ 	.byte	0x04, 0x1e
        /*03fe*/ 	.short	(.L_4955 - .L_4954)
.L_4954:
        /*0400*/ 	.word	0x00000000
.L_4955:


//--------------------- .nv.callgraph             --------------------------
	.section	.nv.callgraph,"",@"SHT_CUDA_CALLGRAPH"
	.align	4
	.sectionentsize	8
	.align		4
        /*0000*/ 	.word	0x00000000
	.align		4
        /*0004*/ 	.word	0xffffffff
	.align		4
        /*0008*/ 	.word	0x00000000
	.align		4
        /*000c*/ 	.word	0xfffffffe
	.align		4
        /*0010*/ 	.word	0x00000000
	.align		4
        /*0014*/ 	.word	0xfffffffd
	.align		4
        /*0018*/ 	.word	0x00000000
	.align		4
        /*001c*/ 	.word	0xfffffffc


//--------------------- .nv.rel.action            --------------------------
	.section	.nv.rel.action,"",@"SHT_CUDA_RELOCINFO"
	.align	8
	.sectionentsize	8
        /*0000*/ 	.byte	0x73, 0x00, 0x00, 0x00, 0x00, 0x00, 0x00, 0x00, 0x00, 0x00, 0x00, 0x11, 0x25, 0x00, 0x05, 0x36


//--------------------- .nv.constant0._ZN10layer_norm13ln_bwd_kernelINS_13Kernel_traitsI13__nv_bfloat16S2_S2_S2_fjLj1024ELj1ELj4ELj1ELj16ENS_18Kernel_traits_baseILj1024ES2_S2_S2_S2_fjLj128EEEEELb0ELb0ELb0ELb0EEEvNS_9BwdParamsE --------------------------
	.section	.nv.constant0._ZN10layer_norm13ln_bwd_kernelINS_13Kernel_traitsI13__nv_bfloat16S2_S2_S2_fjLj1024ELj1ELj4ELj1ELj16ENS_18Kernel_traits_baseILj1024ES2_S2_S2_S2_fjLj128EEEEELb0ELb0ELb0ELb0EEEvNS_9BwdParamsE,"a",@progbits
	.sectionflags	@""
	.align	4
.nv.constant0._ZN10layer_norm13ln_bwd_kernelINS_13Kernel_traitsI13__nv_bfloat16S2_S2_S2_fjLj1024ELj1ELj4ELj1ELj16ENS_18Kernel_traits_baseILj1024ES2_S2_S2_S2_fjLj128EEEEELb0ELb0ELb0ELb0EEEvNS_9BwdParamsE:
	.zero		648


//--------------------- .nv.constant0._ZN10layer_norm13ln_bwd_kernelINS_13Kernel_traitsI13__nv_bfloat16S2_S2_S2_fjLj1024ELj1ELj4ELj1ELj16ENS_18Kernel_traits_baseILj1024ES2_S2_S2_S2_fjLj128EEEEELb0ELb0ELb0ELb1EEEvNS_9BwdParamsE --------------------------
	.section	.nv.constant0._ZN10layer_norm13ln_bwd_kernelINS_13Kernel_traitsI13__nv_bfloat16S2_S2_S2_fjLj1024ELj1ELj4ELj1ELj16ENS_18Kernel_traits_baseILj1024ES2_S2_S2_S2_fjLj128EEEEELb0ELb0ELb0ELb1EEEvNS_9BwdParamsE,"a",@progbits
	.sectionflags	@""
	.align	4
.nv.constant0._ZN10layer_norm13ln_bwd_kernelINS_13Kernel_traitsI13__nv_bfloat16S2_S2_S2_fjLj1024ELj1ELj4ELj1ELj16ENS_18Kernel_traits_baseILj1024ES2_S2_S2_S2_fjLj128EEEEELb0ELb0ELb0ELb1EEEvNS_9BwdParamsE:
	.zero		648


//--------------------- .nv.constant0._ZN10layer_norm13ln_bwd_kernelINS_13Kernel_traitsI13__nv_bfloat16S2_S2_S2_fjLj1024ELj1ELj4ELj1ELj16ENS_18Kernel_traits_baseILj1024ES2_S2_S2_S2_fjLj128EEEEELb0ELb0ELb1ELb0EEEvNS_9BwdParamsE --------------------------
	.section	.nv.constant0._ZN10layer_norm13ln_bwd_kernelINS_13Kernel_traitsI13__nv_bfloat16S2_S2_S2_fjLj1024ELj1ELj4ELj1ELj16ENS_18Kernel_traits_baseILj1024ES2_S2_S2_S2_fjLj128EEEEELb0ELb0ELb1ELb0EEEvNS_9BwdParamsE,"a",@progbits
	.sectionflags	@""
	.align	4
.nv.constant0._ZN10layer_norm13ln_bwd_kernelINS_13Kernel_traitsI13__nv_bfloat16S2_S2_S2_fjLj1024ELj1ELj4ELj1ELj16ENS_18Kernel_traits_baseILj1024ES2_S2_S2_S2_fjLj128EEEEELb0ELb0ELb1ELb0EEEvNS_9BwdParamsE:
	.zero		648


//--------------------- .nv.constant0._ZN10layer_norm13ln_bwd_kernelINS_13Kernel_traitsI13__nv_bfloat16S2_S2_S2_fjLj1024ELj1ELj4ELj1ELj16ENS_18Kernel_traits_baseILj1024ES2_S2_S2_S2_fjLj128EEEEELb0ELb0ELb1ELb1EEEvNS_9BwdParamsE --------------------------
	.section	.nv.constant0._ZN10layer_norm13ln_bwd_kernelINS_13Kernel_traitsI13__nv_bfloat16S2_S2_S2_fjLj1024ELj1ELj4ELj1ELj16ENS_18Kernel_traits_baseILj1024ES2_S2_S2_S2_fjLj128EEEEELb0ELb0ELb1ELb1EEEvNS_9BwdParamsE,"a",@progbits
	.sectionflags	@""
	.align	4
.nv.constant0._ZN10layer_norm13ln_bwd_kernelINS_13Kernel_traitsI13__nv_bfloat16S2_S2_S2_fjLj1024ELj1ELj4ELj1ELj16ENS_18Kernel_traits_baseILj1024ES2_S2_S2_S2_fjLj128EEEEELb0ELb0ELb1ELb1EEEvNS_9BwdParamsE:
	.zero		648


//--------------------- .nv.constant0._ZN10layer_norm13ln_bwd_kernelINS_13Kernel_traitsI13__nv_bfloat16S2_S2_S2_fjLj1024ELj1ELj4ELj1ELj16ENS_18Kernel_traits_baseILj1024ES2_S2_S2_S2_fjLj128EEEEELb0ELb1ELb0ELb0EEEvNS_9BwdParamsE --------------------------
	.section	.nv.constant0._ZN10layer_norm13ln_bwd_kernelINS_13Kernel_traitsI13__nv_bfloat16S2_S2_S2_fjLj1024ELj1ELj4ELj1ELj16ENS_18Kernel_traits_baseILj1024ES2_S2_S2_S2_fjLj128EEEEELb0ELb1ELb0ELb0EEEvNS_9BwdParamsE,"a",@progbits
	.sectionflags	@""
	.align	4
.nv.constant0._ZN10layer_norm13ln_bwd_kernelINS_13Kernel_traitsI13__nv_bfloat16S2_S2_S2_fjLj1024ELj1ELj4ELj1ELj16ENS_18Kernel_traits_baseILj1024ES2_S2_S2_S2_fjLj128EEEEELb0ELb1ELb0ELb0EEEvNS_9BwdParamsE:
	.zero		648


//--------------------- .nv.constant0._ZN10layer_norm13ln_bwd_kernelINS_13Kernel_traitsI13__nv_bfloat16S2_S2_S2_fjLj1024ELj1ELj4ELj1ELj16ENS_18Kernel_traits_baseILj1024ES2_S2_S2_S2_fjLj128EEEEELb0ELb1ELb0ELb1EEEvNS_9BwdParamsE --------------------------
	.section	.nv.constant0._ZN10layer_norm13ln_bwd_kernelINS_13Kernel_traitsI13__nv_bfloat16S2_S2_S2_fjLj1024ELj1ELj4ELj1ELj16ENS_18Kernel_traits_baseILj1024ES2_S2_S2_S2_fjLj128EEEEELb0ELb1ELb0ELb1EEEvNS_9BwdParamsE,"a",@progbits
	.sectionflags	@""
	.align	4
.nv.constant0._ZN10layer_norm13ln_bwd_kernelINS_13Kernel_traitsI13__nv_bfloat16S2_S2_S2_fjLj1024ELj1ELj4ELj1ELj16ENS_18Kernel_traits_baseILj1024ES2_S2_S2_S2_fjLj128EEEEELb0ELb1ELb0ELb1EEEvNS_9BwdParamsE:
	.zero		648


//--------------------- .nv.constant0._ZN10layer_norm13ln_bwd_kernelINS_13Kernel_traitsI13__nv_bfloat16S2_S2_S2_fjLj1024ELj1ELj4ELj1ELj16ENS_18Kernel_traits_baseILj1024ES2_S2_S2_S2_fjLj128EEEEELb0ELb1ELb1ELb0EEEvNS_9BwdParamsE --------------------------
	.section	.nv.constant0._ZN10layer_norm13ln_bwd_kernelINS_13Kernel_traitsI13__nv_bfloat16S2_S2_S2_fjLj1024ELj1ELj4ELj1ELj16ENS_18Kernel_traits_baseILj1024ES2_S2_S2_S2_fjLj128EEEEELb0ELb1ELb1ELb0EEEvNS_9BwdParamsE,"a",@progbits
	.sectionflags	@""
	.align	4
.nv.constant0._ZN10layer_norm13ln_bwd_kernelINS_13Kernel_traitsI13__nv_bfloat16S2_S2_S2_fjLj1024ELj1ELj4ELj1ELj16ENS_18Kernel_traits_baseILj1024ES2_S2_S2_S2_fjLj128EEEEELb0ELb1ELb1ELb0EEEvNS_9BwdParamsE:
	.zero		648


//--------------------- .nv.constant0._ZN10layer_norm13ln_bwd_kernelINS_13Kernel_traitsI13__nv_bfloat16S2_S2_S2_fjLj1024ELj1ELj4ELj1ELj16ENS_18Kernel_traits_baseILj1024ES2_S2_S2_S2_fjLj128EEEEELb0ELb1ELb1ELb1EEEvNS_9BwdParamsE --------------------------
	.section	.nv.constant0._ZN10layer_norm13ln_bwd_kernelINS_13Kernel_traitsI13__nv_bfloat16S2_S2_S2_fjLj1024ELj1ELj4ELj1ELj16ENS_18Kernel_traits_baseILj1024ES2_S2_S2_S2_fjLj128EEEEELb0ELb1ELb1ELb1EEEvNS_9BwdParamsE,"a",@progbits
	.sectionflags	@""
	.align	4
.nv.constant0._ZN10layer_norm13ln_bwd_kernelINS_13Kernel_traitsI13__nv_bfloat16S2_S2_S2_fjLj1024ELj1ELj4ELj1ELj16ENS_18Kernel_traits_baseILj1024ES2_S2_S2_S2_fjLj128EEEEELb0ELb1ELb1ELb1EEEvNS_9BwdParamsE:
	.zero		648


//--------------------- .nv.constant0._ZN10layer_norm13ln_bwd_kernelINS_13Kernel_traitsI13__nv_bfloat16S2_S2_S2_fjLj1024ELj1ELj4ELj1ELj16ENS_18Kernel_traits_baseILj1024ES2_S2_S2_S2_fjLj128EEEEELb1ELb0ELb0ELb0EEEvNS_9BwdParamsE --------------------------
	.section	.nv.constant0._ZN10layer_norm13ln_bwd_kernelINS_13Kernel_traitsI13__nv_bfloat16S2_S2_S2_fjLj1024ELj1ELj4ELj1ELj16ENS_18Kernel_traits_baseILj1024ES2_S2_S2_S2_fjLj128EEEEELb1ELb0ELb0ELb0EEEvNS_9BwdParamsE,"a",@progbits
	.sectionflags	@""
	.align	4
.nv.constant0._ZN10layer_norm13ln_bwd_kernelINS_13Kernel_traitsI13__nv_bfloat16S2_S2_S2_fjLj1024ELj1ELj4ELj1ELj16ENS_18Kernel_traits_baseILj1024ES2_S2_S2_S2_fjLj128EEEEELb1ELb0ELb0ELb0EEEvNS_9BwdParamsE:
	.zero		648


//--------------------- .nv.constant0._ZN10layer_norm13ln_bwd_kernelINS_13Kernel_traitsI13__nv_bfloat16S2_S2_S2_fjLj1024ELj1ELj4ELj1ELj16ENS_18Kernel_traits_baseILj1024ES2_S2_S2_S2_fjLj128EEEEELb1ELb0ELb0ELb1EEEvNS_9BwdParamsE --------------------------
	.section	.nv.constant0._ZN10layer_norm13ln_bwd_kernelINS_13Kernel_traitsI13__nv_bfloat16S2_S2_S2_fjLj1024ELj1ELj4ELj1ELj16ENS_18Kernel_traits_baseILj1024ES2_S2_S2_S2_fjLj128EEEEELb1ELb0ELb0ELb1EEEvNS_9BwdParamsE,"a",@progbits
	.sectionflags	@""
	.align	4
.nv.constant0._ZN10layer_norm13ln_bwd_kernelINS_13Kernel_traitsI13__nv_bfloat16S2_S2_S2_fjLj1024ELj1ELj4ELj1ELj16ENS_18Kernel_traits_baseILj1024ES2_S2_S2_S2_fjLj128EEEEELb1ELb0ELb0ELb1EEEvNS_9BwdParamsE:
	.zero		648


//--------------------- .nv.constant0._ZN10layer_norm22ln_bwd_finalize_kernelINS_22Kernel_traits_finalizeILj1024E13__nv_bfloat16S2_S2_S2_fjLb0ELj1024ELj4ENS_18Kernel_traits_baseILj1024ES2_S2_S2_S2_fjLj1024EEEEELb0ELb0EEEvNS_9BwdParamsE --------------------------
	.section	.nv.constant0._ZN10layer_norm22ln_bwd_finalize_kernelINS_22Kernel_traits_finalizeILj1024E13__nv_bfloat16S2_S2_S2_fjLb0ELj1024ELj4ENS_18Kernel_traits_baseILj1024ES2_S2_S2_S2_fjLj1024EEEEELb0ELb0EEEvNS_9BwdParamsE,"a",@progbits
	.sectionflags	@""
	.align	4
.nv.constant0._ZN10layer_norm22ln_bwd_finalize_kernelINS_22Kernel_traits_finalizeILj1024E13__nv_bfloat16S2_S2_S2_fjLb0ELj1024ELj4ENS_18Kernel_traits_baseILj1024ES2_S2_S2_S2_fjLj1024EEEEELb0ELb0EEEvNS_9BwdParamsE:
	.zero		648


//--------------------- .nv.constant0._ZN10layer_norm13ln_bwd_kernelINS_13Kernel_traitsI13__nv_bfloat16S2_S2_S2_fjLj1024ELj1ELj4ELj1ELj16ENS_18Kernel_traits_baseILj1024ES2_S2_S2_S2_fjLj128EEEEELb1ELb0ELb1ELb0EEEvNS_9BwdParamsE --------------------------
	.section	.nv.constant0._ZN10layer_norm13ln_bwd_kernelINS_13Kernel_traitsI13__nv_bfloat16S2_S2_S2_fjLj1024ELj1ELj4ELj1ELj16ENS_18Kernel_traits_baseILj1024ES2_S2_S2_S2_fjLj128EEEEELb1ELb0ELb1ELb0EEEvNS_9BwdParamsE,"a",@progbits
	.sectionflags	@""
	.align	4
.nv.constant0._ZN10layer_norm13ln_bwd_kernelINS_13Kernel_traitsI13__nv_bfloat16S2_S2_S2_fjLj1024ELj1ELj4ELj1ELj16ENS_18Kernel_traits_baseILj1024ES2_S2_S2_S2_fjLj128EEEEELb1ELb0ELb1ELb0EEEvNS_9BwdParamsE:
	.zero		648


//--------------------- .nv.constant0._ZN10layer_norm22ln_bwd_finalize_kernelINS_22Kernel_traits_finalizeILj1024E13__nv_bfloat16S2_S2_S2_fjLb0ELj1024ELj4ENS_18Kernel_traits_baseILj1024ES2_S2_S2_S2_fjLj1024EEEEELb0ELb1EEEvNS_9BwdParamsE --------------------------
	.section	.nv.constant0._ZN10layer_norm22ln_bwd_finalize_kernelINS_22Kernel_traits_finalizeILj1024E13__nv_bfloat16S2_S2_S2_fjLb0ELj1024ELj4ENS_18Kernel_traits_baseILj1024ES2_S2_S2_S2_fjLj1024EEEEELb0ELb1EEEvNS_9BwdParamsE,"a",@progbits
	.sectionflags	@""
	.align	4
.nv.constant0._ZN10layer_norm22ln_bwd_finalize_kernelINS_22Kernel_traits_finalizeILj1024E13__nv_bfloat16S2_S2_S2_fjLb0ELj1024ELj4ENS_18Kernel_traits_baseILj1024ES2_S2_S2_S2_fjLj1024EEEEELb0ELb1EEEvNS_9BwdParamsE:
	.zero		648


//--------------------- .nv.constant0._ZN10layer_norm13ln_bwd_kernelINS_13Kernel_traitsI13__nv_bfloat16S2_S2_S2_fjLj1024ELj1ELj4ELj1ELj16ENS_18Kernel_traits_baseILj1024ES2_S2_S2_S2_fjLj128EEEEELb1ELb0ELb1ELb1EEEvNS_9BwdParamsE --------------------------
	.section	.nv.constant0._ZN10layer_norm13ln_bwd_kernelINS_13Kernel_traitsI13__nv_bfloat16S2_S2_S2_fjLj1024ELj1ELj4ELj1ELj16ENS_18Kernel_traits_baseILj1024ES2_S2_S2_S2_fjLj128EEEEELb1ELb0ELb1ELb1EEEvNS_9BwdParamsE,"a",@progbits
	.sectionflags	@""
	.align	4
.nv.constant0._ZN10layer_norm13ln_bwd_kernelINS_13Kernel_traitsI13__nv_bfloat16S2_S2_S2_fjLj1024ELj1ELj4ELj1ELj16ENS_18Kernel_traits_baseILj1024ES2_S2_S2_S2_fjLj128EEEEELb1ELb0ELb1ELb1EEEvNS_9BwdParamsE:
	.zero		648


//--------------------- .nv.constant0._ZN10layer_norm13ln_bwd_kernelINS_13Kernel_traitsI13__nv_bfloat16S2_S2_S2_fjLj1024ELj1ELj4ELj1ELj16ENS_18Kernel_traits_baseILj1024ES2_S2_S2_S2_fjLj128EEEEELb1ELb1ELb0ELb0EEEvNS_9BwdParamsE --------------------------
	.section	.nv.constant0._ZN10layer_norm13ln_bwd_kernelINS_13Kernel_traitsI13__nv_bfloat16S2_S2_S2_fjLj1024ELj1ELj4ELj1ELj16ENS_18Kernel_traits_baseILj1024ES2_S2_S2_S2_fjLj128EEEEELb1ELb1ELb0ELb0EEEvNS_9BwdParamsE,"a",@progbits
	.sectionflags	@""
	.align	4
.nv.constant0._ZN10layer_norm13ln_bwd_kernelINS_13Kernel_traitsI13__nv_bfloat16S2_S2_S2_fjLj1024ELj1ELj4ELj1ELj16ENS_18Kernel_traits_baseILj1024ES2_S2_S2_S2_fjLj128EEEEELb1ELb1ELb0ELb0EEEvNS_9BwdParamsE:
	.zero		648


//--------------------- .nv.constant0._ZN10layer_norm13ln_bwd_kernelINS_13Kernel_traitsI13__nv_bfloat16S2_S2_S2_fjLj1024ELj1ELj4ELj1ELj16ENS_18Kernel_traits_baseILj1024ES2_S2_S2_S2_fjLj128EEEEELb1ELb1ELb0ELb1EEEvNS_9BwdParamsE --------------------------
	.section	.nv.constant0._ZN10layer_norm13ln_bwd_kernelINS_13Kernel_traitsI13__nv_bfloat16S2_S2_S2_fjLj1024ELj1ELj4ELj1ELj16ENS_18Kernel_traits_baseILj1024ES2_S2_S2_S2_fjLj128EEEEELb1ELb1ELb0ELb1EEEvNS_9BwdParamsE,"a",@progbits
	.sectionflags	@""
	.align	4
.nv.constant0._ZN10layer_norm13ln_bwd_kernelINS_13Kernel_traitsI13__nv_bfloat16S2_S2_S2_fjLj1024ELj1ELj4ELj1ELj16ENS_18Kernel_traits_baseILj1024ES2_S2_S2_S2_fjLj128EEEEELb1ELb1ELb0ELb1EEEvNS_9BwdParamsE:
	.zero		648


//--------------------- .nv.constant0._ZN10layer_norm22ln_bwd_finalize_kernelINS_22Kernel_traits_finalizeILj1024E13__nv_bfloat16S2_S2_S2_fjLb1ELj1024ELj4ENS_18Kernel_traits_baseILj1024ES2_S2_S2_S2_fjLj1024EEEEELb1ELb0EEEvNS_9BwdParamsE --------------------------
	.section	.nv.constant0._ZN10layer_norm22ln_bwd_finalize_kernelINS_22Kernel_traits_finalizeILj1024E13__nv_bfloat16S2_S2_S2_fjLb1ELj1024ELj4ENS_18Kernel_traits_baseILj1024ES2_S2_S2_S2_fjLj1024EEEEELb1ELb0EEEvNS_9BwdParamsE,"a",@progbits
	.sectionflags	@""
	.align	4
.nv.constant0._ZN10layer_norm22ln_bwd_finalize_kernelINS_22Kernel_traits_finalizeILj1024E13__nv_bfloat16S2_S2_S2_fjLb1ELj1024ELj4ENS_18Kernel_traits_baseILj1024ES2_S2_S2_S2_fjLj1024EEEEELb1ELb0EEEvNS_9BwdParamsE:
	.zero		648


//--------------------- .nv.constant0._ZN10layer_norm13ln_bwd_kernelINS_13Kernel_traitsI13__nv_bfloat16S2_S2_S2_fjLj1024ELj1ELj4ELj1ELj16ENS_18Kernel_traits_baseILj1024ES2_S2_S2_S2_fjLj128EEEEELb1ELb1ELb1ELb0EEEvNS_9BwdParamsE --------------------------
	.section	.nv.constant0._ZN10layer_norm13ln_bwd_kernelINS_13Kernel_traitsI13__nv_bfloat16S2_S2_S2_fjLj1024ELj1ELj4ELj1ELj16ENS_18Kernel_traits_baseILj1024ES2_S2_S2_S2_fjLj128EEEEELb1ELb1ELb1ELb0EEEvNS_9BwdParamsE,"a",@progbits
	.sectionflags	@""
	.align	4
.nv.constant0._ZN10layer_norm13ln_bwd_kernelINS_13Kernel_traitsI13__nv_bfloat16S2_S2_S2_fjLj1024ELj1ELj4ELj1ELj16ENS_18Kernel_traits_baseILj1024ES2_S2_S2_S2_fjLj128EEEEELb1ELb1ELb1ELb0EEEvNS_9BwdParamsE:
	.zero		648


//--------------------- .nv.constant0._ZN10layer_norm22ln_bwd_finalize_kernelINS_22Kernel_traits_finalizeILj1024E13__nv_bfloat16S2_S2_S2_fjLb1ELj1024ELj4ENS_18Kernel_traits_baseILj1024ES2_S2_S2_S2_fjLj1024EEEEELb1ELb1EEEvNS_9BwdParamsE --------------------------
	.section	.nv.constant0._ZN10layer_norm22ln_bwd_finalize_kernelINS_22Kernel_traits_finalizeILj1024E13__nv_bfloat16S2_S2_S2_fjLb1ELj1024ELj4ENS_18Kernel_traits_baseILj1024ES2_S2_S2_S2_fjLj1024EEEEELb1ELb1EEEvNS_9BwdParamsE,"a",@progbits
	.sectionflags	@""
	.align	4
.nv.constant0._ZN10layer_norm22ln_bwd_finalize_kernelINS_22Kernel_traits_finalizeILj1024E13__nv_bfloat16S2_S2_S2_fjLb1ELj1024ELj4ENS_18Kernel_traits_baseILj1024ES2_S2_S2_S2_fjLj1024EEEEELb1ELb1EEEvNS_9BwdParamsE:
	.zero		648


//--------------------- .nv.constant0._ZN10layer_norm13ln_bwd_kernelINS_13Kernel_traitsI13__nv_bfloat16S2_S2_S2_fjLj1024ELj1ELj4ELj1ELj16ENS_18Kernel_traits_baseILj1024ES2_S2_S2_S2_fjLj128EEEEELb1ELb1ELb1ELb1EEEvNS_9BwdParamsE --------------------------
	.section	.nv.constant0._ZN10layer_norm13ln_bwd_kernelINS_13Kernel_traitsI13__nv_bfloat16S2_S2_S2_fjLj1024ELj1ELj4ELj1ELj16ENS_18Kernel_traits_baseILj1024ES2_S2_S2_S2_fjLj128EEEEELb1ELb1ELb1ELb1EEEvNS_9BwdParamsE,"a",@progbits
	.sectionflags	@""
	.align	4
.nv.constant0._ZN10layer_norm13ln_bwd_kernelINS_13Kernel_traitsI13__nv_bfloat16S2_S2_S2_fjLj1024ELj1ELj4ELj1ELj16ENS_18Kernel_traits_baseILj1024ES2_S2_S2_S2_fjLj128EEEEELb1ELb1ELb1ELb1EEEvNS_9BwdParamsE:
	.zero		648


//--------------------- .nv.constant0._ZN10layer_norm13ln_bwd_kernelINS_13Kernel_traitsI6__halfS2_S2_S2_fjLj1024ELj1ELj4ELj1ELj16ENS_18Kernel_traits_baseILj1024ES2_S2_S2_S2_fjLj128EEEEELb0ELb0ELb0ELb0EEEvNS_9BwdParamsE --------------------------
	.section	.nv.constant0._ZN10layer_norm13ln_bwd_kernelINS_13Kernel_traitsI6__halfS2_S2_S2_fjLj1024ELj1ELj4ELj1ELj16ENS_18Kernel_traits_baseILj1024ES2_S2_S2_S2_fjLj128EEEEELb0ELb0ELb0ELb0EEEvNS_9BwdParamsE,"a",@progbits
	.sectionflags	@""
	.align	4
.nv.constant0._ZN10layer_norm13ln_bwd_kernelINS_13Kernel_traitsI6__halfS2_S2_S2_fjLj1024ELj1ELj4ELj1ELj16ENS_18Kernel_traits_baseILj1024ES2_S2_S2_S2_fjLj128EEEEELb0ELb0ELb0ELb0EEEvNS_9BwdParamsE:
	.zero		648


//--------------------- .nv.constant0._ZN10layer_norm13ln_bwd_kernelINS_13Kernel_traitsI6__halfS2_S2_S2_fjLj1024ELj1ELj4ELj1ELj16ENS_18Kernel_traits_baseILj1024ES2_S2_S2_S2_fjLj128EEEEELb0ELb0ELb0ELb1EEEvNS_9BwdParamsE --------------------------
	.section	.nv.constant0._ZN10layer_norm13ln_bwd_kernelINS_13Kernel_traitsI6__halfS2_S2_S2_fjLj1024ELj1ELj4ELj1ELj16ENS_18Kernel_traits_baseILj1024ES2_S2_S2_S2_fjLj128EEEEELb0ELb0ELb0ELb1EEEvNS_9BwdParamsE,"a",@progbits
	.sectionflags	@""
	.align	4
.nv.constant0._ZN10layer_norm13ln_bwd_kernelINS_13Kernel_traitsI6__halfS2_S2_S2_fjLj1024ELj1ELj4ELj1ELj16ENS_18Kernel_traits_baseILj1024ES2_S2_S2_S2_fjLj128EEEEELb0ELb0ELb0ELb1EEEvNS_9BwdParamsE:
	.zero		648


//--------------------- .nv.constant0._ZN10layer_norm13ln_bwd_kernelINS_13Kernel_traitsI6__halfS2_S2_S2_fjLj1024ELj1ELj4ELj1ELj16ENS_18Kernel_traits_baseILj1024ES2_S2_S2_S2_fjLj128EEEEELb0ELb0ELb1ELb0EEEvNS_9BwdParamsE --------------------------
	.section	.nv.constant0._ZN10layer_norm13ln_bwd_kernelINS_13Kernel_traitsI6__halfS2_S2_S2_fjLj1024ELj1ELj4ELj1ELj16ENS_18Kernel_traits_baseILj1024ES2_S2_S2_S2_fjLj128EEEEELb0ELb0ELb1ELb0EEEvNS_9BwdParamsE,"a",@progbits
	.sectionflags	@""
	.align	4
.nv.constant0._ZN10layer_norm13ln_bwd_kernelINS_13Kernel_traitsI6__halfS2_S2_S2_fjLj1024ELj1ELj4ELj1ELj16ENS_18Kernel_traits_baseILj1024ES2_S2_S2_S2_fjLj128EEEEELb0ELb0ELb1ELb0EEEvNS_9BwdParamsE:
	.zero		648


//--------------------- .nv.constant0._ZN10layer_norm13ln_bwd_kernelINS_13Kernel_traitsI6__halfS2_S2_S2_fjLj1024ELj1ELj4ELj1ELj16ENS_18Kernel_traits_baseILj1024ES2_S2_S2_S2_fjLj128EEEEELb0ELb0ELb1ELb1EEEvNS_9BwdParamsE --------------------------
	.section	.nv.constant0._ZN10layer_norm13ln_bwd_kernelINS_13Kernel_traitsI6__halfS2_S2_S2_fjLj1024ELj1ELj4ELj1ELj16ENS_18Kernel_traits_baseILj1024ES2_S2_S2_S2_fjLj128EEEEELb0ELb0ELb1ELb1EEEvNS_9BwdParamsE,"a",@progbits
	.sectionflags	@""
	.align	4
.nv.constant0._ZN10layer_norm13ln_bwd_kernelINS_13Kernel_traitsI6__halfS2_S2_S2_fjLj1024ELj1ELj4ELj1ELj16ENS_18Kernel_traits_baseILj1024ES2_S2_S2_S2_fjLj128EEEEELb0ELb0ELb1ELb1EEEvNS_9BwdParamsE:
	.zero		648


//--------------------- .nv.constant0._ZN10layer_norm13ln_bwd_kernelINS_13Kernel_traitsI6__halfS2_S2_S2_fjLj1024ELj1ELj4ELj1ELj16ENS_18Kernel_traits_baseILj1024ES2_S2_S2_S2_fjLj128EEEEELb0ELb1ELb0ELb0EEEvNS_9BwdParamsE --------------------------
	.section	.nv.constant0._ZN10layer_norm13ln_bwd_kernelINS_13Kernel_traitsI6__halfS2_S2_S2_fjLj1024ELj1ELj4ELj1ELj16ENS_18Kernel_traits_baseILj1024ES2_S2_S2_S2_fjLj128EEEEELb0ELb1ELb0ELb0EEEvNS_9BwdParamsE,"a",@progbits
	.sectionflags	@""
	.align	4
.nv.constant0._ZN10layer_norm13ln_bwd_kernelINS_13Kernel_traitsI6__halfS2_S2_S2_fjLj1024ELj1ELj4ELj1ELj16ENS_18Kernel_traits_baseILj1024ES2_S2_S2_S2_fjLj128EEEEELb0ELb1ELb0ELb0EEEvNS_9BwdParamsE:
	.zero		648


//--------------------- .nv.constant0._ZN10layer_norm13ln_bwd_kernelINS_13Kernel_traitsI6__halfS2_S2_S2_fjLj1024ELj1ELj4ELj1ELj16ENS_18Kernel_traits_baseILj1024ES2_S2_S2_S2_fjLj128EEEEELb0ELb1ELb0ELb1EEEvNS_9BwdParamsE --------------------------
	.section	.nv.constant0._ZN10layer_norm13ln_bwd_kernelINS_13Kernel_traitsI6__halfS2_S2_S2_fjLj1024ELj1ELj4ELj1ELj16ENS_18Kernel_traits_baseILj1024ES2_S2_S2_S2_fjLj128EEEEELb0ELb1ELb0ELb1EEEvNS_9BwdParamsE,"a",@progbits
	.sectionflags	@""
	.align	4
.nv.constant0._ZN10layer_norm13ln_bwd_kernelINS_13Kernel_traitsI6__halfS2_S2_S2_fjLj1024ELj1ELj4ELj1ELj16ENS_18Kernel_traits_baseILj1024ES2_S2_S2_S2_fjLj128EEEEELb0ELb1ELb0ELb1EEEvNS_9BwdParamsE:
	.zero		648


//--------------------- .nv.constant0._ZN10layer_norm13ln_bwd_kernelINS_13Kernel_traitsI6__halfS2_S2_S2_fjLj1024ELj1ELj4ELj1ELj16ENS_18Kernel_traits_baseILj1024ES2_S2_S2_S2_fjLj128EEEEELb0ELb1ELb1ELb0EEEvNS_9BwdParamsE --------------------------
	.section	.nv.constant0._ZN10layer_norm13ln_bwd_kernelINS_13Kernel_traitsI6__halfS2_S2_S2_fjLj1024ELj1ELj4ELj1ELj16ENS_18Kernel_traits_baseILj1024ES2_S2_S2_S2_fjLj128EEEEELb0ELb1ELb1ELb0EEEvNS_9BwdParamsE,"a",@progbits
	.sectionflags	@""
	.align	4
.nv.constant0._ZN10layer_norm13ln_bwd_kernelINS_13Kernel_traitsI6__halfS2_S2_S2_fjLj1024ELj1ELj4ELj1ELj16ENS_18Kernel_traits_baseILj1024ES2_S2_S2_S2_fjLj128EEEEELb0ELb1ELb1ELb0EEEvNS_9BwdParamsE:
	.zero		648


//--------------------- .nv.constant0._ZN10layer_norm13ln_bwd_kernelINS_13Kernel_traitsI6__halfS2_S2_S2_fjLj1024ELj1ELj4ELj1ELj16ENS_18Kernel_traits_baseILj1024ES2_S2_S2_S2_fjLj128EEEEELb0ELb1ELb1ELb1EEEvNS_9BwdParamsE --------------------------
	.section	.nv.constant0._ZN10layer_norm13ln_bwd_kernelINS_13Kernel_traitsI6__halfS2_S2_S2_fjLj1024ELj1ELj4ELj1ELj16ENS_18Kernel_traits_baseILj1024ES2_S2_S2_S2_fjLj128EEEEELb0ELb1ELb1ELb1EEEvNS_9BwdParamsE,"a",@progbits
	.sectionflags	@""
	.align	4
.nv.constant0._ZN10layer_norm13ln_bwd_kernelINS_13Kernel_traitsI6__halfS2_S2_S2_fjLj1024ELj1ELj4ELj1ELj16ENS_18Kernel_traits_baseILj1024ES2_S2_S2_S2_fjLj128EEEEELb0ELb1ELb1ELb1EEEvNS_9BwdParamsE:
	.zero		648


//--------------------- .nv.constant0._ZN10layer_norm13ln_bwd_kernelINS_13Kernel_traitsI6__halfS2_S2_S2_fjLj1024ELj1ELj4ELj1ELj16ENS_18Kernel_traits_baseILj1024ES2_S2_S2_S2_fjLj128EEEEELb1ELb0ELb0ELb0EEEvNS_9BwdParamsE --------------------------
	.section	.nv.constant0._ZN10layer_norm13ln_bwd_kernelINS_13Kernel_traitsI6__halfS2_S2_S2_fjLj1024ELj1ELj4ELj1ELj16ENS_18Kernel_traits_baseILj1024ES2_S2_S2_S2_fjLj128EEEEELb1ELb0ELb0ELb0EEEvNS_9BwdParamsE,"a",@progbits
	.sectionflags	@""
	.align	4
.nv.constant0._ZN10layer_norm13ln_bwd_kernelINS_13Kernel_traitsI6__halfS2_S2_S2_fjLj1024ELj1ELj4ELj1ELj16ENS_18Kernel_traits_baseILj1024ES2_S2_S2_S2_fjLj128EEEEELb1ELb0ELb0ELb0EEEvNS_9BwdParamsE:
	.zero		648


//--------------------- .nv.constant0._ZN10layer_norm13ln_bwd_kernelINS_13Kernel_traitsI6__halfS2_S2_S2_fjLj1024ELj1ELj4ELj1ELj16ENS_18Kernel_traits_baseILj1024ES2_S2_S2_S2_fjLj128EEEEELb1ELb0ELb0ELb1EEEvNS_9BwdParamsE --------------------------
	.section	.nv.constant0._ZN10layer_norm13ln_bwd_kernelINS_13Kernel_traitsI6__halfS2_S2_S2_fjLj1024ELj1ELj4ELj1ELj16ENS_18Kernel_traits_baseILj1024ES2_S2_S2_S2_fjLj128EEEEELb1ELb0ELb0ELb1EEEvNS_9BwdParamsE,"a",@progbits
	.sectionflags	@""
	.align	4
.nv.constant0._ZN10layer_norm13ln_bwd_kernelINS_13Kernel_traitsI6__halfS2_S2_S2_fjLj1024ELj1ELj4ELj1ELj16ENS_18Kernel_traits_baseILj1024ES2_S2_S2_S2_fjLj128EEEEELb1ELb0ELb0ELb1EEEvNS_9BwdParamsE:
	.zero		648


//--------------------- .nv.constant0._ZN10layer_norm22ln_bwd_finalize_kernelINS_22Kernel_traits_finalizeILj1024E6__halfS2_S2_S2_fjLb0ELj1024ELj4ENS_18Kernel_traits_baseILj1024ES2_S2_S2_S2_fjLj1024EEEEELb0ELb0EEEvNS_9BwdParamsE --------------------------
	.section	.nv.constant0._ZN10layer_norm22ln_bwd_finalize_kernelINS_22Kernel_traits_finalizeILj1024E6__halfS2_S2_S2_fjLb0ELj1024ELj4ENS_18Kernel_traits_baseILj1024ES2_S2_S2_S2_fjLj1024EEEEELb0ELb0EEEvNS_9BwdParamsE,"a",@progbits
	.sectionflags	@""
	.align	4
.nv.constant0._ZN10layer_norm22ln_bwd_finalize_kernelINS_22Kernel_traits_finalizeILj1024E6__halfS2_S2_S2_fjLb0ELj1024ELj4ENS_18Kernel_traits_baseILj1024ES2_S2_S2_S2_fjLj1024EEEEELb0ELb0EEEvNS_9BwdParamsE:
	.zero		648


//--------------------- .nv.constant0._ZN10layer_norm13ln_bwd_kernelINS_13Kernel_traitsI6__halfS2_S2_S2_fjLj1024ELj1ELj4ELj1ELj16ENS_18Kernel_traits_baseILj1024ES2_S2_S2_S2_fjLj128EEEEELb1ELb0ELb1ELb0EEEvNS_9BwdParamsE --------------------------
	.section	.nv.constant0._ZN10layer_norm13ln_bwd_kernelINS_13Kernel_traitsI6__halfS2_S2_S2_fjLj1024ELj1ELj4ELj1ELj16ENS_18Kernel_traits_baseILj1024ES2_S2_S2_S2_fjLj128EEEEELb1ELb0ELb1ELb0EEEvNS_9BwdParamsE,"a",@progbits
	.sectionflags	@""
	.align	4
.nv.constant0._ZN10layer_norm13ln_bwd_kernelINS_13Kernel_traitsI6__halfS2_S2_S2_fjLj1024ELj1ELj4ELj1ELj16ENS_18Kernel_traits_baseILj1024ES2_S2_S2_S2_fjLj128EEEEELb1ELb0ELb1ELb0EEEvNS_9BwdParamsE:
	.zero		648


//--------------------- .nv.constant0._ZN10layer_norm22ln_bwd_finalize_kernelINS_22Kernel_traits_finalizeILj1024E6__halfS2_S2_S2_fjLb0ELj1024ELj4ENS_18Kernel_traits_baseILj1024ES2_S2_S2_S2_fjLj1024EEEEELb0ELb1EEEvNS_9BwdParamsE --------------------------
	.section	.nv.constant0._ZN10layer_norm22ln_bwd_finalize_kernelINS_22Kernel_traits_finalizeILj1024E6__halfS2_S2_S2_fjLb0ELj1024ELj4ENS_18Kernel_traits_baseILj1024ES2_S2_S2_S2_fjLj1024EEEEELb0ELb1EEEvNS_9BwdParamsE,"a",@progbits
	.sectionflags	@""
	.align	4
.nv.constant0._ZN10layer_norm22ln_bwd_finalize_kernelINS_22Kernel_traits_finalizeILj1024E6__halfS2_S2_S2_fjLb0ELj1024ELj4ENS_18Kernel_traits_baseILj1024ES2_S2_S2_S2_fjLj1024EEEEELb0ELb1EEEvNS_9BwdParamsE:
	.zero		648


//--------------------- .nv.constant0._ZN10layer_norm13ln_bwd_kernelINS_13Kernel_traitsI6__halfS2_S2_S2_fjLj1024ELj1ELj4ELj1ELj16ENS_18Kernel_traits_baseILj1024ES2_S2_S2_S2_fjLj128EEEEELb1ELb0ELb1ELb1EEEvNS_9BwdParamsE --------------------------
	.section	.nv.constant0._ZN10layer_norm13ln_bwd_kernelINS_13Kernel_traitsI6__halfS2_S2_S2_fjLj1024ELj1ELj4ELj1ELj16ENS_18Kernel_traits_baseILj1024ES2_S2_S2_S2_fjLj128EEEEELb1ELb0ELb1ELb1EEEvNS_9BwdParamsE,"a",@progbits
	.sectionflags	@""
	.align	4
.nv.constant0._ZN10layer_norm13ln_bwd_kernelINS_13Kernel_traitsI6__halfS2_S2_S2_fjLj1024ELj1ELj4ELj1ELj16ENS_18Kernel_traits_baseILj1024ES2_S2_S2_S2_fjLj128EEEEELb1ELb0ELb1ELb1EEEvNS_9BwdParamsE:
	.zero		648


//--------------------- .nv.constant0._ZN10layer_norm13ln_bwd_kernelINS_13Kernel_traitsI6__halfS2_S2_S2_fjLj1024ELj1ELj4ELj1ELj16ENS_18Kernel_traits_baseILj1024ES2_S2_S2_S2_fjLj128EEEEELb1ELb1ELb0ELb0EEEvNS_9BwdParamsE --------------------------
	.section	.nv.constant0._ZN10layer_norm13ln_bwd_kernelINS_13Kernel_traitsI6__halfS2_S2_S2_fjLj1024ELj1ELj4ELj1ELj16ENS_18Kernel_traits_baseILj1024ES2_S2_S2_S2_fjLj128EEEEELb1ELb1ELb0ELb0EEEvNS_9BwdParamsE,"a",@progbits
	.sectionflags	@""
	.align	4
.nv.constant0._ZN10layer_norm13ln_bwd_kernelINS_13Kernel_traitsI6__halfS2_S2_S2_fjLj1024ELj1ELj4ELj1ELj16ENS_18Kernel_traits_baseILj1024ES2_S2_S2_S2_fjLj128EEEEELb1ELb1ELb0ELb0EEEvNS_9BwdParamsE:
	.zero		648


//--------------------- .nv.constant0._ZN10layer_norm13ln_bwd_kernelINS_13Kernel_traitsI6__halfS2_S2_S2_fjLj1024ELj1ELj4ELj1ELj16ENS_18Kernel_traits_baseILj1024ES2_S2_S2_S2_fjLj128EEEEELb1ELb1ELb0ELb1EEEvNS_9BwdParamsE --------------------------
	.section	.nv.constant0._ZN10layer_norm13ln_bwd_kernelINS_13Kernel_traitsI6__halfS2_S2_S2_fjLj1024ELj1ELj4ELj1ELj16ENS_18Kernel_traits_baseILj1024ES2_S2_S2_S2_fjLj128EEEEELb1ELb1ELb0ELb1EEEvNS_9BwdParamsE,"a",@progbits
	.sectionflags	@""
	.align	4
.nv.constant0._ZN10layer_norm13ln_bwd_kernelINS_13Kernel_traitsI6__halfS2_S2_S2_fjLj1024ELj1ELj4ELj1ELj16ENS_18Kernel_traits_baseILj1024ES2_S2_S2_S2_fjLj128EEEEELb1ELb1ELb0ELb1EEEvNS_9BwdParamsE:
	.zero		648


//--------------------- .nv.constant0._ZN10layer_norm22ln_bwd_finalize_kernelINS_22Kernel_traits_finalizeILj1024E6__halfS2_S2_S2_fjLb1ELj1024ELj4ENS_18Kernel_traits_baseILj1024ES2_S2_S2_S2_fjLj1024EEEEELb1ELb0EEEvNS_9BwdParamsE --------------------------
	.section	.nv.constant0._ZN10layer_norm22ln_bwd_finalize_kernelINS_22Kernel_traits_finalizeILj1024E6__halfS2_S2_S2_fjLb1ELj1024ELj4ENS_18Kernel_traits_baseILj1024ES2_S2_S2_S2_fjLj1024EEEEELb1ELb0EEEvNS_9BwdParamsE,"a",@progbits
	.sectionflags	@""
	.align	4
.nv.constant0._ZN10layer_norm22ln_bwd_finalize_kernelINS_22Kernel_traits_finalizeILj1024E6__halfS2_S2_S2_fjLb1ELj1024ELj4ENS_18Kernel_traits_baseILj1024ES2_S2_S2_S2_fjLj1024EEEEELb1ELb0EEEvNS_9BwdParamsE:
	.zero		648


//--------------------- .nv.constant0._ZN10layer_norm13ln_bwd_kernelINS_13Kernel_traitsI6__halfS2_S2_S2_fjLj1024ELj1ELj4ELj1ELj16ENS_18Kernel_traits_baseILj1024ES2_S2_S2_S2_fjLj128EEEEELb1ELb1ELb1ELb0EEEvNS_9BwdParamsE --------------------------
	.section	.nv.constant0._ZN10layer_norm13ln_bwd_kernelINS_13Kernel_traitsI6__halfS2_S2_S2_fjLj1024ELj1ELj4ELj1ELj16ENS_18Kernel_traits_baseILj1024ES2_S2_S2_S2_fjLj128EEEEELb1ELb1ELb1ELb0EEEvNS_9BwdParamsE,"a",@progbits
	.sectionflags	@""
	.align	4
.nv.constant0._ZN10layer_norm13ln_bwd_kernelINS_13Kernel_traitsI6__halfS2_S2_S2_fjLj1024ELj1ELj4ELj1ELj16ENS_18Kernel_traits_baseILj1024ES2_S2_S2_S2_fjLj128EEEEELb1ELb1ELb1ELb0EEEvNS_9BwdParamsE:
	.zero		648


//--------------------- .nv.constant0._ZN10layer_norm22ln_bwd_finalize_kernelINS_22Kernel_traits_finalizeILj1024E6__halfS2_S2_S2_fjLb1ELj1024ELj4ENS_18Kernel_traits_baseILj1024ES2_S2_S2_S2_fjLj1024EEEEELb1ELb1EEEvNS_9BwdParamsE --------------------------
	.section	.nv.constant0._ZN10layer_norm22ln_bwd_finalize_kernelINS_22Kernel_traits_finalizeILj1024E6__halfS2_S2_S2_fjLb1ELj1024ELj4ENS_18Kernel_traits_baseILj1024ES2_S2_S2_S2_fjLj1024EEEEELb1ELb1EEEvNS_9BwdParamsE,"a",@progbits
	.sectionflags	@""
	.align	4
.nv.constant0._ZN10layer_norm22ln_bwd_finalize_kernelINS_22Kernel_traits_finalizeILj1024E6__halfS2_S2_S2_fjLb1ELj1024ELj4ENS_18Kernel_traits_baseILj1024ES2_S2_S2_S2_fjLj1024EEEEELb1ELb1EEEvNS_9BwdParamsE:
	.zero		648


//--------------------- .nv.constant0._ZN10layer_norm13ln_bwd_kernelINS_13Kernel_traitsI6__halfS2_S2_S2_fjLj1024ELj1ELj4ELj1ELj16ENS_18Kernel_traits_baseILj1024ES2_S2_S2_S2_fjLj128EEEEELb1ELb1ELb1ELb1EEEvNS_9BwdParamsE --------------------------
	.section	.nv.constant0._ZN10layer_norm13ln_bwd_kernelINS_13Kernel_traitsI6__halfS2_S2_S2_fjLj1024ELj1ELj4ELj1ELj16ENS_18Kernel_traits_baseILj1024ES2_S2_S2_S2_fjLj128EEEEELb1ELb1ELb1ELb1EEEvNS_9BwdParamsE,"a",@progbits
	.sectionflags	@""
	.align	4
.nv.constant0._ZN10layer_norm13ln_bwd_kernelINS_13Kernel_traitsI6__halfS2_S2_S2_fjLj1024ELj1ELj4ELj1ELj16ENS_18Kernel_traits_baseILj1024ES2_S2_S2_S2_fjLj128EEEEELb1ELb1ELb1ELb1EEEvNS_9BwdParamsE:
	.zero		648


//--------------------- .nv.constant0._ZN10layer_norm13ln_bwd_kernelINS_13Kernel_traitsIf13__nv_bfloat16S2_S2_fjLj1024ELj1ELj4ELj1ELj16ENS_18Kernel_traits_baseILj1024EfS2_S2_S2_fjLj128EEEEELb0ELb0ELb0ELb0EEEvNS_9BwdParamsE --------------------------
	.section	.nv.constant0._ZN10layer_norm13ln_bwd_kernelINS_13Kernel_traitsIf13__nv_bfloat16S2_S2_fjLj1024ELj1ELj4ELj1ELj16ENS_18Kernel_traits_baseILj1024EfS2_S2_S2_fjLj128EEEEELb0ELb0ELb0ELb0EEEvNS_9BwdParamsE,"a",@progbits
	.sectionflags	@""
	.align	4
.nv.constant0._ZN10layer_norm13ln_bwd_kernelINS_13Kernel_traitsIf13__nv_bfloat16S2_S2_fjLj1024ELj1ELj4ELj1ELj16ENS_18Kernel_traits_baseILj1024EfS2_S2_S2_fjLj128EEEEELb0ELb0ELb0ELb0EEEvNS_9BwdParamsE:
	.zero		648


//--------------------- .nv.constant0._ZN10layer_norm13ln_bwd_kernelINS_13Kernel_traitsIf13__nv_bfloat16S2_S2_fjLj1024ELj1ELj4ELj1ELj16ENS_18Kernel_traits_baseILj1024EfS2_S2_S2_fjLj128EEEEELb0ELb0ELb0ELb1EEEvNS_9BwdParamsE --------------------------
	.section	.nv.constant0._ZN10layer_norm13ln_bwd_kernelINS_13Kernel_traitsIf13__nv_bfloat16S2_S2_fjLj1024ELj1ELj4ELj1ELj16ENS_18Kernel_traits_baseILj1024EfS2_S2_S2_fjLj128EEEEELb0ELb0ELb0ELb1EEEvNS_9BwdParamsE,"a",@progbits
	.sectionflags	@""
	.align	4
.nv.constant0._ZN10layer_norm13ln_bwd_kernelINS_13Kernel_traitsIf13__nv_bfloat16S2_S2_fjLj1024ELj1ELj4ELj1ELj16ENS_18Kernel_traits_baseILj1024EfS2_S2_S2_fjLj128EEEEELb0ELb0ELb0ELb1EEEvNS_9BwdParamsE:
	.zero		648


//--------------------- .nv.constant0._ZN10layer_norm13ln_bwd_kernelINS_13Kernel_traitsIf13__nv_bfloat16S2_S2_fjLj1024ELj1ELj4ELj1ELj16ENS_18Kernel_traits_baseILj1024EfS2_S2_S2_fjLj128EEEEELb0ELb0ELb1ELb0EEEvNS_9BwdParamsE --------------------------
	.section	.nv.constant0._ZN10layer_norm13ln_bwd_kernelINS_13Kernel_traitsIf13__nv_bfloat16S2_S2_fjLj1024ELj1ELj4ELj1ELj16ENS_18Kernel_traits_baseILj1024EfS2_S2_S2_fjLj128EEEEELb0ELb0ELb1ELb0EEEvNS_9BwdParamsE,"a",@progbits
	.sectionflags	@""
	.align	4
.nv.constant0._ZN10layer_norm13ln_bwd_kernelINS_13Kernel_traitsIf13__nv_bfloat16S2_S2_fjLj1024ELj1ELj4ELj1ELj16ENS_18Kernel_traits_baseILj1024EfS2_S2_S2_fjLj128EEEEELb0ELb0ELb1ELb0EEEvNS_9BwdParamsE:
	.zero		648


//--------------------- .nv.constant0._ZN10layer_norm13ln_bwd_kernelINS_13Kernel_traitsIf13__nv_bfloat16S2_S2_fjLj1024ELj1ELj4ELj1ELj16ENS_18Kernel_traits_baseILj1024EfS2_S2_S2_fjLj128EEEEELb0ELb0ELb1ELb1EEEvNS_9BwdParamsE --------------------------
	.section	.nv.constant0._ZN10layer_norm13ln_bwd_kernelINS_13Kernel_traitsIf13__nv_bfloat16S2_S2_fjLj1024ELj1ELj4ELj1ELj16ENS_18Kernel_traits_baseILj1024EfS2_S2_S2_fjLj128EEEEELb0ELb0ELb1ELb1EEEvNS_9BwdParamsE,"a",@progbits
	.sectionflags	@""
	.align	4
.nv.constant0._ZN10layer_norm13ln_bwd_kernelINS_13Kernel_traitsIf13__nv_bfloat16S2_S2_fjLj1024ELj1ELj4ELj1ELj16ENS_18Kernel_traits_baseILj1024EfS2_S2_S2_fjLj128EEEEELb0ELb0ELb1ELb1EEEvNS_9BwdParamsE:
	.zero		648


//--------------------- .nv.constant0._ZN10layer_norm13ln_bwd_kernelINS_13Kernel_traitsIf13__nv_bfloat16S2_S2_fjLj1024ELj1ELj4ELj1ELj16ENS_18Kernel_traits_baseILj1024EfS2_S2_S2_fjLj128EEEEELb0ELb1ELb0ELb0EEEvNS_9BwdParamsE --------------------------
	.section	.nv.constant0._ZN10layer_norm13ln_bwd_kernelINS_13Kernel_traitsIf13__nv_bfloat16S2_S2_fjLj1024ELj1ELj4ELj1ELj16ENS_18Kernel_traits_baseILj1024EfS2_S2_S2_fjLj128EEEEELb0ELb1ELb0ELb0EEEvNS_9BwdParamsE,"a",@progbits
	.sectionflags	@""
	.align	4
.nv.constant0._ZN10layer_norm13ln_bwd_kernelINS_13Kernel_traitsIf13__nv_bfloat16S2_S2_fjLj1024ELj1ELj4ELj1ELj16ENS_18Kernel_traits_baseILj1024EfS2_S2_S2_fjLj128EEEEELb0ELb1ELb0ELb0EEEvNS_9BwdParamsE:
	.zero		648


//--------------------- .nv.constant0._ZN10layer_norm13ln_bwd_kernelINS_13Kernel_traitsIf13__nv_bfloat16S2_S2_fjLj1024ELj1ELj4ELj1ELj16ENS_18Kernel_traits_baseILj1024EfS2_S2_S2_fjLj128EEEEELb0ELb1ELb0ELb1EEEvNS_9BwdParamsE --------------------------
	.section	.nv.constant0._ZN10layer_norm13ln_bwd_kernelINS_13Kernel_traitsIf13__nv_bfloat16S2_S2_fjLj1024ELj1ELj4ELj1ELj16ENS_18Kernel_traits_baseILj1024EfS2_S2_S2_fjLj128EEEEELb0ELb1ELb0ELb1EEEvNS_9BwdParamsE,"a",@progbits
	.sectionflags	@""
	.align	4
.nv.constant0._ZN10layer_norm13ln_bwd_kernelINS_13Kernel_traitsIf13__nv_bfloat16S2_S2_fjLj1024ELj1ELj4ELj1ELj16ENS_18Kernel_traits_baseILj1024EfS2_S2_S2_fjLj128EEEEELb0ELb1ELb0ELb1EEEvNS_9BwdParamsE:
	.zero		648


//--------------------- .nv.constant0._ZN10layer_norm13ln_bwd_kernelINS_13Kernel_traitsIf13__nv_bfloat16S2_S2_fjLj1024ELj1ELj4ELj1ELj16ENS_18Kernel_traits_baseILj1024EfS2_S2_S2_fjLj128EEEEELb0ELb1ELb1ELb0EEEvNS_9BwdParamsE --------------------------
	.section	.nv.constant0._ZN10layer_norm13ln_bwd_kernelINS_13Kernel_traitsIf13__nv_bfloat16S2_S2_fjLj1024ELj1ELj4ELj1ELj16ENS_18Kernel_traits_baseILj1024EfS2_S2_S2_fjLj128EEEEELb0ELb1ELb1ELb0EEEvNS_9BwdParamsE,"a",@progbits
	.sectionflags	@""
	.align	4
.nv.constant0._ZN10layer_norm13ln_bwd_kernelINS_13Kernel_traitsIf13__nv_bfloat16S2_S2_fjLj1024ELj1ELj4ELj1ELj16ENS_18Kernel_traits_baseILj1024EfS2_S2_S2_fjLj128EEEEELb0ELb1ELb1ELb0EEEvNS_9BwdParamsE:
	.zero		648


//--------------------- .nv.constant0._ZN10layer_norm13ln_bwd_kernelINS_13Kernel_traitsIf13__nv_bfloat16S2_S2_fjLj1024ELj1ELj4ELj1ELj16ENS_18Kernel_traits_baseILj1024EfS2_S2_S2_fjLj128EEEEELb0ELb1ELb1ELb1EEEvNS_9BwdParamsE --------------------------
	.section	.nv.constant0._ZN10layer_norm13ln_bwd_kernelINS_13Kernel_traitsIf13__nv_bfloat16S2_S2_fjLj1024ELj1ELj4ELj1ELj16ENS_18Kernel_traits_baseILj1024EfS2_S2_S2_fjLj128EEEEELb0ELb1ELb1ELb1EEEvNS_9BwdParamsE,"a",@progbits
	.sectionflags	@""
	.align	4
.nv.constant0._ZN10layer_norm13ln_bwd_kernelINS_13Kernel_traitsIf13__nv_bfloat16S2_S2_fjLj1024ELj1ELj4ELj1ELj16ENS_18Kernel_traits_baseILj1024EfS2_S2_S2_fjLj128EEEEELb0ELb1ELb1ELb1EEEvNS_9BwdParamsE:
	.zero		648


//--------------------- .nv.constant0._ZN10layer_norm13ln_bwd_kernelINS_13Kernel_traitsIf13__nv_bfloat16S2_S2_fjLj1024ELj1ELj4ELj1ELj16ENS_18Kernel_traits_baseILj1024EfS2_S2_S2_fjLj128EEEEELb1ELb0ELb0ELb0EEEvNS_9BwdParamsE --------------------------
	.section	.nv.constant0._ZN10layer_norm13ln_bwd_kernelINS_13Kernel_traitsIf13__nv_bfloat16S2_S2_fjLj1024ELj1ELj4ELj1ELj16ENS_18Kernel_traits_baseILj1024EfS2_S2_S2_fjLj128EEEEELb1ELb0ELb0ELb0EEEvNS_9BwdParamsE,"a",@progbits
	.sectionflags	@""
	.align	4
.nv.constant0._ZN10layer_norm13ln_bwd_kernelINS_13Kernel_traitsIf13__nv_bfloat16S2_S2_fjLj1024ELj1ELj4ELj1ELj16ENS_18Kernel_traits_baseILj1024EfS2_S2_S2_fjLj128EEEEELb1ELb0ELb0ELb0EEEvNS_9BwdParamsE:
	.zero		648


//--------------------- .nv.constant0._ZN10layer_norm13ln_bwd_kernelINS_13Kernel_traitsIf13__nv_bfloat16S2_S2_fjLj1024ELj1ELj4ELj1ELj16ENS_18Kernel_traits_baseILj1024EfS2_S2_S2_fjLj128EEEEELb1ELb0ELb0ELb1EEEvNS_9BwdParamsE --------------------------
	.section	.nv.constant0._ZN10layer_norm13ln_bwd_kernelINS_13Kernel_traitsIf13__nv_bfloat16S2_S2_fjLj1024ELj1ELj4ELj1ELj16ENS_18Kernel_traits_baseILj1024EfS2_S2_S2_fjLj128EEEEELb1ELb0ELb0ELb1EEEvNS_9BwdParamsE,"a",@progbits
	.sectionflags	@""
	.align	4
.nv.constant0._ZN10layer_norm13ln_bwd_kernelINS_13Kernel_traitsIf13__nv_bfloat16S2_S2_fjLj1024ELj1ELj4ELj1ELj16ENS_18Kernel_traits_baseILj1024EfS2_S2_S2_fjLj128EEEEELb1ELb0ELb0ELb1EEEvNS_9BwdParamsE:
	.zero		648


//--------------------- .nv.constant0._ZN10layer_norm22ln_bwd_finalize_kernelINS_22Kernel_traits_finalizeILj1024Ef13__nv_bfloat16S2_S2_fjLb0ELj1024ELj4ENS_18Kernel_traits_baseILj1024EfS2_S2_S2_fjLj1024EEEEELb0ELb0EEEvNS_9BwdParamsE --------------------------
	.section	.nv.constant0._ZN10layer_norm22ln_bwd_finalize_kernelINS_22Kernel_traits_finalizeILj1024Ef13__nv_bfloat16S2_S2_fjLb0ELj1024ELj4ENS_18Kernel_traits_baseILj1024EfS2_S2_S2_fjLj1024EEEEELb0ELb0EEEvNS_9BwdParamsE,"a",@progbits
	.sectionflags	@""
	.align	4
.nv.constant0._ZN10layer_norm22ln_bwd_finalize_kernelINS_22Kernel_traits_finalizeILj1024Ef13__nv_bfloat16S2_S2_fjLb0ELj1024ELj4ENS_18Kernel_traits_baseILj1024EfS2_S2_S2_fjLj1024EEEEELb0ELb0EEEvNS_9BwdParamsE:
	.zero		648


//--------------------- .nv.constant0._ZN10layer_norm13ln_bwd_kernelINS_13Kernel_traitsIf13__nv_bfloat16S2_S2_fjLj1024ELj1ELj4ELj1ELj16ENS_18Kernel_traits_baseILj1024EfS2_S2_S2_fjLj128EEEEELb1ELb0ELb1ELb0EEEvNS_9BwdParamsE --------------------------
	.section	.nv.constant0._ZN10layer_norm13ln_bwd_kernelINS_13Kernel_traitsIf13__nv_bfloat16S2_S2_fjLj1024ELj1ELj4ELj1ELj16ENS_18Kernel_traits_baseILj1024EfS2_S2_S2_fjLj128EEEEELb1ELb0ELb1ELb0EEEvNS_9BwdParamsE,"a",@progbits
	.sectionflags	@""
	.align	4
.nv.constant0._ZN10layer_norm13ln_bwd_kernelINS_13Kernel_traitsIf13__nv_bfloat16S2_S2_fjLj1024ELj1ELj4ELj1ELj16ENS_18Kernel_traits_baseILj1024EfS2_S2_S2_fjLj128EEEEELb1ELb0ELb1ELb0EEEvNS_9BwdParamsE:
	.zero		648


//--------------------- .nv.constant0._ZN10layer_norm22ln_bwd_finalize_kernelINS_22Kernel_traits_finalizeILj1024Ef13__nv_bfloat16S2_S2_fjLb0ELj1024ELj4ENS_18Kernel_traits_baseILj1024EfS2_S2_S2_fjLj1024EEEEELb0ELb1EEEvNS_9BwdParamsE --------------------------
	.section	.nv.constant0._ZN10layer_norm22ln_bwd_finalize_kernelINS_22Kernel_traits_finalizeILj1024Ef13__nv_bfloat16S2_S2_fjLb0ELj1024ELj4ENS_18Kernel_traits_baseILj1024EfS2_S2_S2_fjLj1024EEEEELb0ELb1EEEvNS_9BwdParamsE,"a",@progbits
	.sectionflags	@""
	.align	4
.nv.constant0._ZN10layer_norm22ln_bwd_finalize_kernelINS_22Kernel_traits_finalizeILj1024Ef13__nv_bfloat16S2_S2_fjLb0ELj1024ELj4ENS_18Kernel_traits_baseILj1024EfS2_S2_S2_fjLj1024EEEEELb0ELb1EEEvNS_9BwdParamsE:
	.zero		648


//--------------------- .nv.constant0._ZN10layer_norm13ln_bwd_kernelINS_13Kernel_traitsIf13__nv_bfloat16S2_S2_fjLj1024ELj1ELj4ELj1ELj16ENS_18Kernel_traits_baseILj1024EfS2_S2_S2_fjLj128EEEEELb1ELb0ELb1ELb1EEEvNS_9BwdParamsE --------------------------
	.section	.nv.constant0._ZN10layer_norm13ln_bwd_kernelINS_13Kernel_traitsIf13__nv_bfloat16S2_S2_fjLj1024ELj1ELj4ELj1ELj16ENS_18Kernel_traits_baseILj1024EfS2_S2_S2_fjLj128EEEEELb1ELb0ELb1ELb1EEEvNS_9BwdParamsE,"a",@progbits
	.sectionflags	@""
	.align	4
.nv.constant0._ZN10layer_norm13ln_bwd_kernelINS_13Kernel_traitsIf13__nv_bfloat16S2_S2_fjLj1024ELj1ELj4ELj1ELj16ENS_18Kernel_traits_baseILj1024EfS2_S2_S2_fjLj128EEEEELb1ELb0ELb1ELb1EEEvNS_9BwdParamsE:
	.zero		648


//--------------------- .nv.constant0._ZN10layer_norm13ln_bwd_kernelINS_13Kernel_traitsIf13__nv_bfloat16S2_S2_fjLj1024ELj1ELj4ELj1ELj16ENS_18Kernel_traits_baseILj1024EfS2_S2_S2_fjLj128EEEEELb1ELb1ELb0ELb0EEEvNS_9BwdParamsE --------------------------
	.section	.nv.constant0._ZN10layer_norm13ln_bwd_kernelINS_13Kernel_traitsIf13__nv_bfloat16S2_S2_fjLj1024ELj1ELj4ELj1ELj16ENS_18Kernel_traits_baseILj1024EfS2_S2_S2_fjLj128EEEEELb1ELb1ELb0ELb0EEEvNS_9BwdParamsE,"a",@progbits
	.sectionflags	@""
	.align	4
.nv.constant0._ZN10layer_norm13ln_bwd_kernelINS_13Kernel_traitsIf13__nv_bfloat16S2_S2_fjLj1024ELj1ELj4ELj1ELj16ENS_18Kernel_traits_baseILj1024EfS2_S2_S2_fjLj128EEEEELb1ELb1ELb0ELb0EEEvNS_9BwdParamsE:
	.zero		648


//--------------------- .nv.constant0._ZN10layer_norm13ln_bwd_kernelINS_13Kernel_traitsIf13__nv_bfloat16S2_S2_fjLj1024ELj1ELj4ELj1ELj16ENS_18Kernel_traits_baseILj1024EfS2_S2_S2_fjLj128EEEEELb1ELb1ELb0ELb1EEEvNS_9BwdParamsE --------------------------
	.section	.nv.constant0._ZN10layer_norm13ln_bwd_kernelINS_13Kernel_traitsIf13__nv_bfloat16S2_S2_fjLj1024ELj1ELj4ELj1ELj16ENS_18Kernel_traits_baseILj1024EfS2_S2_S2_fjLj128EEEEELb1ELb1ELb0ELb1EEEvNS_9BwdParamsE,"a",@progbits
	.sectionflags	@""
	.align	4
.nv.constant0._ZN10layer_norm13ln_bwd_kernelINS_13Kernel_traitsIf13__nv_bfloat16S2_S2_fjLj1024ELj1ELj4ELj1ELj16ENS_18Kernel_traits_baseILj1024EfS2_S2_S2_fjLj128EEEEELb1ELb1ELb0ELb1EEEvNS_9BwdParamsE:
	.zero		648


//--------------------- .nv.constant0._ZN10layer_norm22ln_bwd_finalize_kernelINS_22Kernel_traits_finalizeILj1024Ef13__nv_bfloat16S2_S2_fjLb1ELj1024ELj4ENS_18Kernel_traits_baseILj1024EfS2_S2_S2_fjLj1024EEEEELb1ELb0EEEvNS_9BwdParamsE --------------------------
	.section	.nv.constant0._ZN10layer_norm22ln_bwd_finalize_kernelINS_22Kernel_traits_finalizeILj1024Ef13__nv_bfloat16S2_S2_fjLb1ELj1024ELj4ENS_18Kernel_traits_baseILj1024EfS2_S2_S2_fjLj1024EEEEELb1ELb0EEEvNS_9BwdParamsE,"a",@progbits
	.sectionflags	@""
	.align	4
.nv.constant0._ZN10layer_norm22ln_bwd_finalize_kernelINS_22Kernel_traits_finalizeILj1024Ef13__nv_bfloat16S2_S2_fjLb1ELj1024ELj4ENS_18Kernel_traits_baseILj1024EfS2_S2_S2_fjLj1024EEEEELb1ELb0EEEvNS_9BwdParamsE:
	.zero		648


//--------------------- .nv.constant0._ZN10layer_norm13ln_bwd_kernelINS_13Kernel_traitsIf13__nv_bfloat16S2_S2_fjLj1024ELj1ELj4ELj1ELj16ENS_18Kernel_traits_baseILj1024EfS2_S2_S2_fjLj128EEEEELb1ELb1ELb1ELb0EEEvNS_9BwdParamsE --------------------------
	.section	.nv.constant0._ZN10layer_norm13ln_bwd_kernelINS_13Kernel_traitsIf13__nv_bfloat16S2_S2_fjLj1024ELj1ELj4ELj1ELj16ENS_18Kernel_traits_baseILj1024EfS2_S2_S2_fjLj128EEEEELb1ELb1ELb1ELb0EEEvNS_9BwdParamsE,"a",@progbits
	.sectionflags	@""
	.align	4
.nv.constant0._ZN10layer_norm13ln_bwd_kernelINS_13Kernel_traitsIf13__nv_bfloat16S2_S2_fjLj1024ELj1ELj4ELj1ELj16ENS_18Kernel_traits_baseILj1024EfS2_S2_S2_fjLj128EEEEELb1ELb1ELb1ELb0EEEvNS_9BwdParamsE:
	.zero		648


//--------------------- .nv.constant0._ZN10layer_norm22ln_bwd_finalize_kernelINS_22Kernel_traits_finalizeILj1024Ef13__nv_bfloat16S2_S2_fjLb1ELj1024ELj4ENS_18Kernel_traits_baseILj1024EfS2_S2_S2_fjLj1024EEEEELb1ELb1EEEvNS_9BwdParamsE --------------------------
	.section	.nv.constant0._ZN10layer_norm22ln_bwd_finalize_kernelINS_22Kernel_traits_finalizeILj1024Ef13__nv_bfloat16S2_S2_fjLb1ELj1024ELj4ENS_18Kernel_traits_baseILj1024EfS2_S2_S2_fjLj1024EEEEELb1ELb1EEEvNS_9BwdParamsE,"a",@progbits
	.sectionflags	@""
	.align	4
.nv.constant0._ZN10layer_norm22ln_bwd_finalize_kernelINS_22Kernel_traits_finalizeILj1024Ef13__nv_bfloat16S2_S2_fjLb1ELj1024ELj4ENS_18Kernel_traits_baseILj1024EfS2_S2_S2_fjLj1024EEEEELb1ELb1EEEvNS_9BwdParamsE:
	.zero		648


//--------------------- .nv.constant0._ZN10layer_norm13ln_bwd_kernelINS_13Kernel_traitsIf13__nv_bfloat16S2_S2_fjLj1024ELj1ELj4ELj1ELj16ENS_18Kernel_traits_baseILj1024EfS2_S2_S2_fjLj128EEEEELb1ELb1ELb1ELb1EEEvNS_9BwdParamsE --------------------------
	.section	.nv.constant0._ZN10layer_norm13ln_bwd_kernelINS_13Kernel_traitsIf13__nv_bfloat16S2_S2_fjLj1024ELj1ELj4ELj1ELj16ENS_18Kernel_traits_baseILj1024EfS2_S2_S2_fjLj128EEEEELb1ELb1ELb1ELb1EEEvNS_9BwdParamsE,"a",@progbits
	.sectionflags	@""
	.align	4
.nv.constant0._ZN10layer_norm13ln_bwd_kernelINS_13Kernel_traitsIf13__nv_bfloat16S2_S2_fjLj1024ELj1ELj4ELj1ELj16ENS_18Kernel_traits_baseILj1024EfS2_S2_S2_fjLj128EEEEELb1ELb1ELb1ELb1EEEvNS_9BwdParamsE:
	.zero		648


//--------------------- .nv.constant0._ZN10layer_norm13ln_bwd_kernelINS_13Kernel_traitsI13__nv_bfloat16S2_fS2_fjLj1024ELj1ELj4ELj1ELj16ENS_18Kernel_traits_baseILj1024ES2_S2_fS2_fjLj128EEEEELb0ELb0ELb0ELb0EEEvNS_9BwdParamsE --------------------------
	.section	.nv.constant0._ZN10layer_norm13ln_bwd_kernelINS_13Kernel_traitsI13__nv_bfloat16S2_fS2_fjLj1024ELj1ELj4ELj1ELj16ENS_18Kernel_traits_baseILj1024ES2_S2_fS2_fjLj128EEEEELb0ELb0ELb0ELb0EEEvNS_9BwdParamsE,"a",@progbits
	.sectionflags	@""
	.align	4
.nv.constant0._ZN10layer_norm13ln_bwd_kernelINS_13Kernel_traitsI13__nv_bfloat16S2_fS2_fjLj1024ELj1ELj4ELj1ELj16ENS_18Kernel_traits_baseILj1024ES2_S2_fS2_fjLj128EEEEELb0ELb0ELb0ELb0EEEvNS_9BwdParamsE:
	.zero		648


//--------------------- .nv.constant0._ZN10layer_norm13ln_bwd_kernelINS_13Kernel_traitsI13__nv_bfloat16S2_fS2_fjLj1024ELj1ELj4ELj1ELj16ENS_18Kernel_traits_baseILj1024ES2_S2_fS2_fjLj128EEEEELb0ELb0ELb0ELb1EEEvNS_9BwdParamsE --------------------------
	.section	.nv.constant0._ZN10layer_norm13ln_bwd_kernelINS_13Kernel_traitsI13__nv_bfloat16S2_fS2_fjLj1024ELj1ELj4ELj1ELj16ENS_18Kernel_traits_baseILj1024ES2_S2_fS2_fjLj128EEEEELb0ELb0ELb0ELb1EEEvNS_9BwdParamsE,"a",@progbits
	.sectionflags	@""
	.align	4
.nv.constant0._ZN10layer_norm13ln_bwd_kernelINS_13Kernel_traitsI13__nv_bfloat16S2_fS2_fjLj1024ELj1ELj4ELj1ELj16ENS_18Kernel_traits_baseILj1024ES2_S2_fS2_fjLj128EEEEELb0ELb0ELb0ELb1EEEvNS_9BwdParamsE:
	.zero		648


//--------------------- .nv.constant0._ZN10layer_norm13ln_bwd_kernelINS_13Kernel_traitsI13__nv_bfloat16S2_fS2_fjLj1024ELj1ELj4ELj1ELj16ENS_18Kernel_traits_baseILj1024ES2_S2_fS2_fjLj128EEEEELb0ELb0ELb1ELb0EEEvNS_9BwdParamsE --------------------------
	.section	.nv.constant0._ZN10layer_norm13ln_bwd_kernelINS_13Kernel_traitsI13__nv_bfloat16S2_fS2_fjLj1024ELj1ELj4ELj1ELj16ENS_18Kernel_traits_baseILj1024ES2_S2_fS2_fjLj128EEEEELb0ELb0ELb1ELb0EEEvNS_9BwdParamsE,"a",@progbits
	.sectionflags	@""
	.align	4
.nv.constant0._ZN10layer_norm13ln_bwd_kernelINS_13Kernel_traitsI13__nv_bfloat16S2_fS2_fjLj1024ELj1ELj4ELj1ELj16ENS_18Kernel_traits_baseILj1024ES2_S2_fS2_fjLj128EEEEELb0ELb0ELb1ELb0EEEvNS_9BwdParamsE:
	.zero		648


//--------------------- .nv.constant0._ZN10layer_norm13ln_bwd_kernelINS_13Kernel_traitsI13__nv_bfloat16S2_fS2_fjLj1024ELj1ELj4ELj1ELj16ENS_18Kernel_traits_baseILj1024ES2_S2_fS2_fjLj128EEEEELb0ELb0ELb1ELb1EEEvNS_9BwdParamsE --------------------------
	.section	.nv.constant0._ZN10layer_norm13ln_bwd_kernelINS_13Kernel_traitsI13__nv_bfloat16S2_fS2_fjLj1024ELj1ELj4ELj1ELj16ENS_18Kernel_traits_baseILj1024ES2_S2_fS2_fjLj128EEEEELb0ELb0ELb1ELb1EEEvNS_9BwdParamsE,"a",@progbits
	.sectionflags	@""
	.align	4
.nv.constant0._ZN10layer_norm13ln_bwd_kernelINS_13Kernel_traitsI13__nv_bfloat16S2_fS2_fjLj1024ELj1ELj4ELj1ELj16ENS_18Kernel_traits_baseILj1024ES2_S2_fS2_fjLj128EEEEELb0ELb0ELb1ELb1EEEvNS_9BwdParamsE:
	.zero		648


//--------------------- .nv.constant0._ZN10layer_norm13ln_bwd_kernelINS_13Kernel_traitsI13__nv_bfloat16S2_fS2_fjLj1024ELj1ELj4ELj1ELj16ENS_18Kernel_traits_baseILj1024ES2_S2_fS2_fjLj128EEEEELb0ELb1ELb0ELb0EEEvNS_9BwdParamsE --------------------------
	.section	.nv.constant0._ZN10layer_norm13ln_bwd_kernelINS_13Kernel_traitsI13__nv_bfloat16S2_fS2_fjLj1024ELj1ELj4ELj1ELj16ENS_18Kernel_traits_baseILj1024ES2_S2_fS2_fjLj128EEEEELb0ELb1ELb0ELb0EEEvNS_9BwdParamsE,"a",@progbits
	.sectionflags	@""
	.align	4
.nv.constant0._ZN10layer_norm13ln_bwd_kernelINS_13Kernel_traitsI13__nv_bfloat16S2_fS2_fjLj1024ELj1ELj4ELj1ELj16ENS_18Kernel_traits_baseILj1024ES2_S2_fS2_fjLj128EEEEELb0ELb1ELb0ELb0EEEvNS_9BwdParamsE:
	.zero		648


//--------------------- .nv.constant0._ZN10layer_norm13ln_bwd_kernelINS_13Kernel_traitsI13__nv_bfloat16S2_fS2_fjLj1024ELj1ELj4ELj1ELj16ENS_18Kernel_traits_baseILj1024ES2_S2_fS2_fjLj128EEEEELb0ELb1ELb0ELb1EEEvNS_9BwdParamsE --------------------------
	.section	.nv.constant0._ZN10layer_norm13ln_bwd_kernelINS_13Kernel_traitsI13__nv_bfloat16S2_fS2_fjLj1024ELj1ELj4ELj1ELj16ENS_18Kernel_traits_baseILj1024ES2_S2_fS2_fjLj128EEEEELb0ELb1ELb0ELb1EEEvNS_9BwdParamsE,"a",@progbits
	.sectionflags	@""
	.align	4
.nv.constant0._ZN10layer_norm13ln_bwd_kernelINS_13Kernel_traitsI13__nv_bfloat16S2_fS2_fjLj1024ELj1ELj4ELj1ELj16ENS_18Kernel_traits_baseILj1024ES2_S2_fS2_fjLj128EEEEELb0ELb1ELb0ELb1EEEvNS_9BwdParamsE:
	.zero		648


//--------------------- .nv.constant0._ZN10layer_norm13ln_bwd_kernelINS_13Kernel_traitsI13__nv_bfloat16S2_fS2_fjLj1024ELj1ELj4ELj1ELj16ENS_18Kernel_traits_baseILj1024ES2_S2_fS2_fjLj128EEEEELb0ELb1ELb1ELb0EEEvNS_9BwdParamsE --------------------------
	.section	.nv.constant0._ZN10layer_norm13ln_bwd_kernelINS_13Kernel_traitsI13__nv_bfloat16S2_fS2_fjLj1024ELj1ELj4ELj1ELj16ENS_18Kernel_traits_baseILj1024ES2_S2_fS2_fjLj128EEEEELb0ELb1ELb1ELb0EEEvNS_9BwdParamsE,"a",@progbits
	.sectionflags	@""
	.align	4
.nv.constant0._ZN10layer_norm13ln_bwd_kernelINS_13Kernel_traitsI13__nv_bfloat16S2_fS2_fjLj1024ELj1ELj4ELj1ELj16ENS_18Kernel_traits_baseILj1024ES2_S2_fS2_fjLj128EEEEELb0ELb1ELb1ELb0EEEvNS_9BwdParamsE:
	.zero		648


//--------------------- .nv.constant0._ZN10layer_norm13ln_bwd_kernelINS_13Kernel_traitsI13__nv_bfloat16S2_fS2_fjLj1024ELj1ELj4ELj1ELj16ENS_18Kernel_traits_baseILj1024ES2_S2_fS2_fjLj128EEEEELb0ELb1ELb1ELb1EEEvNS_9BwdParamsE --------------------------
	.section	.nv.constant0._ZN10layer_norm13ln_bwd_kernelINS_13Kernel_traitsI13__nv_bfloat16S2_fS2_fjLj1024ELj1ELj4ELj1ELj16ENS_18Kernel_traits_baseILj1024ES2_S2_fS2_fjLj128EEEEELb0ELb1ELb1ELb1EEEvNS_9BwdParamsE,"a",@progbits
	.sectionflags	@""
	.align	4
.nv.constant0._ZN10layer_norm13ln_bwd_kernelINS_13Kernel_traitsI13__nv_bfloat16S2_fS2_fjLj1024ELj1ELj4ELj1ELj16ENS_18Kernel_traits_baseILj1024ES2_S2_fS2_fjLj128EEEEELb0ELb1ELb1ELb1EEEvNS_9BwdParamsE:
	.zero		648


//--------------------- .nv.constant0._ZN10layer_norm13ln_bwd_kernelINS_13Kernel_traitsI13__nv_bfloat16S2_fS2_fjLj1024ELj1ELj4ELj1ELj16ENS_18Kernel_traits_baseILj1024ES2_S2_fS2_fjLj128EEEEELb1ELb0ELb0ELb0EEEvNS_9BwdParamsE --------------------------
	.section	.nv.constant0._ZN10layer_norm13ln_bwd_kernelINS_13Kernel_traitsI13__nv_bfloat16S2_fS2_fjLj1024ELj1ELj4ELj1ELj16ENS_18Kernel_traits_baseILj1024ES2_S2_fS2_fjLj128EEEEELb1ELb0ELb0ELb0EEEvNS_9BwdParamsE,"a",@progbits
	.sectionflags	@""
	.align	4
.nv.constant0._ZN10layer_norm13ln_bwd_kernelINS_13Kernel_traitsI13__nv_bfloat16S2_fS2_fjLj1024ELj1ELj4ELj1ELj16ENS_18Kernel_traits_baseILj1024ES2_S2_fS2_fjLj128EEEEELb1ELb0ELb0ELb0EEEvNS_9BwdParamsE:
	.zero		648


//--------------------- .nv.constant0._ZN10layer_norm13ln_bwd_kernelINS_13Kernel_traitsI13__nv_bfloat16S2_fS2_fjLj1024ELj1ELj4ELj1ELj16ENS_18Kernel_traits_baseILj1024ES2_S2_fS2_fjLj128EEEEELb1ELb0ELb0ELb1EEEvNS_9BwdParamsE --------------------------
	.section	.nv.constant0._ZN10layer_norm13ln_bwd_kernelINS_13Kernel_traitsI13__nv_bfloat16S2_fS2_fjLj1024ELj1ELj4ELj1ELj16ENS_18Kernel_traits_baseILj1024ES2_S2_fS2_fjLj128EEEEELb1ELb0ELb0ELb1EEEvNS_9BwdParamsE,"a",@progbits
	.sectionflags	@""
	.align	4
.nv.constant0._ZN10layer_norm13ln_bwd_kernelINS_13Kernel_traitsI13__nv_bfloat16S2_fS2_fjLj1024ELj1ELj4ELj1ELj16ENS_18Kernel_traits_baseILj1024ES2_S2_fS2_fjLj128EEEEELb1ELb0ELb0ELb1EEEvNS_9BwdParamsE:
	.zero		648


//--------------------- .nv.constant0._ZN10layer_norm22ln_bwd_finalize_kernelINS_22Kernel_traits_finalizeILj1024E13__nv_bfloat16S2_fS2_fjLb0ELj1024ELj4ENS_18Kernel_traits_baseILj1024ES2_S2_fS2_fjLj1024EEEEELb0ELb0EEEvNS_9BwdParamsE --------------------------
	.section	.nv.constant0._ZN10layer_norm22ln_bwd_finalize_kernelINS_22Kernel_traits_finalizeILj1024E13__nv_bfloat16S2_fS2_fjLb0ELj1024ELj4ENS_18Kernel_traits_baseILj1024ES2_S2_fS2_fjLj1024EEEEELb0ELb0EEEvNS_9BwdParamsE,"a",@progbits
	.sectionflags	@""
	.align	4
.nv.constant0._ZN10layer_norm22ln_bwd_finalize_kernelINS_22Kernel_traits_finalizeILj1024E13__nv_bfloat16S2_fS2_fjLb0ELj1024ELj4ENS_18Kernel_traits_baseILj1024ES2_S2_fS2_fjLj1024EEEEELb0ELb0EEEvNS_9BwdParamsE:
	.zero		648


//--------------------- .nv.constant0._ZN10layer_norm13ln_bwd_kernelINS_13Kernel_traitsI13__nv_bfloat16S2_fS2_fjLj1024ELj1ELj4ELj1ELj16ENS_18Kernel_traits_baseILj1024ES2_S2_fS2_fjLj128EEEEELb1ELb0ELb1ELb0EEEvNS_9BwdParamsE --------------------------
	.section	.nv.constant0._ZN10layer_norm13ln_bwd_kernelINS_13Kernel_traitsI13__nv_bfloat16S2_fS2_fjLj1024ELj1ELj4ELj1ELj16ENS_18Kernel_traits_baseILj1024ES2_S2_fS2_fjLj128EEEEELb1ELb0ELb1ELb0EEEvNS_9BwdParamsE,"a",@progbits
	.sectionflags	@""
	.align	4
.nv.constant0._ZN10layer_norm13ln_bwd_kernelINS_13Kernel_traitsI13__nv_bfloat16S2_fS2_fjLj1024ELj1ELj4ELj1ELj16ENS_18Kernel_traits_baseILj1024ES2_S2_fS2_fjLj128EEEEELb1ELb0ELb1ELb0EEEvNS_9BwdParamsE:
	.zero		648


//--------------------- .nv.constant0._ZN10layer_norm22ln_bwd_finalize_kernelINS_22Kernel_traits_finalizeILj1024E13__nv_bfloat16S2_fS2_fjLb0ELj1024ELj4ENS_18Kernel_traits_baseILj1024ES2_S2_fS2_fjLj1024EEEEELb0ELb1EEEvNS_9BwdParamsE --------------------------
	.section	.nv.constant0._ZN10layer_norm22ln_bwd_finalize_kernelINS_22Kernel_traits_finalizeILj1024E13__nv_bfloat16S2_fS2_fjLb0ELj1024ELj4ENS_18Kernel_traits_baseILj1024ES2_S2_fS2_fjLj1024EEEEELb0ELb1EEEvNS_9BwdParamsE,"a",@progbits
	.sectionflags	@""
	.align	4
.nv.constant0._ZN10layer_norm22ln_bwd_finalize_kernelINS_22Kernel_traits_finalizeILj1024E13__nv_bfloat16S2_fS2_fjLb0ELj1024ELj4ENS_18Kernel_traits_baseILj1024ES2_S2_fS2_fjLj1024EEEEELb0ELb1EEEvNS_9BwdParamsE:
	.zero		648


//--------------------- .nv.constant0._ZN10layer_norm13ln_bwd_kernelINS_13Kernel_traitsI13__nv_bfloat16S2_fS2_fjLj1024ELj1ELj4ELj1ELj16ENS_18Kernel_traits_baseILj1024ES2_S2_fS2_fjLj128EEEEELb1ELb0ELb1ELb1EEEvNS_9BwdParamsE --------------------------
	.section	.nv.constant0._ZN10layer_norm13ln_bwd_kernelINS_13Kernel_traitsI13__nv_bfloat16S2_fS2_fjLj1024ELj1ELj4ELj1ELj16ENS_18Kernel_traits_baseILj1024ES2_S2_fS2_fjLj128EEEEELb1ELb0ELb1ELb1EEEvNS_9BwdParamsE,"a",@progbits
	.sectionflags	@""
	.align	4
.nv.constant0._ZN10layer_norm13ln_bwd_kernelINS_13Kernel_traitsI13__nv_bfloat16S2_fS2_fjLj1024ELj1ELj4ELj1ELj16ENS_18Kernel_traits_baseILj1024ES2_S2_fS2_fjLj128EEEEELb1ELb0ELb1ELb1EEEvNS_9BwdParamsE:
	.zero		648


//--------------------- .nv.constant0._ZN10layer_norm13ln_bwd_kernelINS_13Kernel_traitsI13__nv_bfloat16S2_fS2_fjLj1024ELj1ELj4ELj1ELj16ENS_18Kernel_traits_baseILj1024ES2_S2_fS2_fjLj128EEEEELb1ELb1ELb0ELb0EEEvNS_9BwdParamsE --------------------------
	.section	.nv.constant0._ZN10layer_norm13ln_bwd_kernelINS_13Kernel_traitsI13__nv_bfloat16S2_fS2_fjLj1024ELj1ELj4ELj1ELj16ENS_18Kernel_traits_baseILj1024ES2_S2_fS2_fjLj128EEEEELb1ELb1ELb0ELb0EEEvNS_9BwdParamsE,"a",@progbits
	.sectionflags	@""
	.align	4
.nv.constant0._ZN10layer_norm13ln_bwd_kernelINS_13Kernel_traitsI13__nv_bfloat16S2_fS2_fjLj1024ELj1ELj4ELj1ELj16ENS_18Kernel_traits_baseILj1024ES2_S2_fS2_fjLj128EEEEELb1ELb1ELb0ELb0EEEvNS_9BwdParamsE:
	.zero		648


//--------------------- .nv.constant0._ZN10layer_norm13ln_bwd_kernelINS_13Kernel_traitsI13__nv_bfloat16S2_fS2_fjLj1024ELj1ELj4ELj1ELj16ENS_18Kernel_traits_baseILj1024ES2_S2_fS2_fjLj128EEEEELb1ELb1ELb0ELb1EEEvNS_9BwdParamsE --------------------------
	.section	.nv.constant0._ZN10layer_norm13ln_bwd_kernelINS_13Kernel_traitsI13__nv_bfloat16S2_fS2_fjLj1024ELj1ELj4ELj1ELj16ENS_18Kernel_traits_baseILj1024ES2_S2_fS2_fjLj128EEEEELb1ELb1ELb0ELb1EEEvNS_9BwdParamsE,"a",@progbits
	.sectionflags	@""
	.align	4
.nv.constant0._ZN10layer_norm13ln_bwd_kernelINS_13Kernel_traitsI13__nv_bfloat16S2_fS2_fjLj1024ELj1ELj4ELj1ELj16ENS_18Kernel_traits_baseILj1024ES2_S2_fS2_fjLj128EEEEELb1ELb1ELb0ELb1EEEvNS_9BwdParamsE:
	.zero		648


//--------------------- .nv.constant0._ZN10layer_norm22ln_bwd_finalize_kernelINS_22Kernel_traits_finalizeILj1024E13__nv_bfloat16S2_fS2_fjLb1ELj1024ELj4ENS_18Kernel_traits_baseILj1024ES2_S2_fS2_fjLj1024EEEEELb1ELb0EEEvNS_9BwdParamsE --------------------------
	.section	.nv.constant0._ZN10layer_norm22ln_bwd_finalize_kernelINS_22Kernel_traits_finalizeILj1024E13__nv_bfloat16S2_fS2_fjLb1ELj1024ELj4ENS_18Kernel_traits_baseILj1024ES2_S2_fS2_fjLj1024EEEEELb1ELb0EEEvNS_9BwdParamsE,"a",@progbits
	.sectionflags	@""
	.align	4
.nv.constant0._ZN10layer_norm22ln_bwd_finalize_kernelINS_22Kernel_traits_finalizeILj1024E13__nv_bfloat16S2_fS2_fjLb1ELj1024ELj4ENS_18Kernel_traits_baseILj1024ES2_S2_fS2_fjLj1024EEEEELb1ELb0EEEvNS_9BwdParamsE:
	.zero		648


//--------------------- .nv.constant0._ZN10layer_norm13ln_bwd_kernelINS_13Kernel_traitsI13__nv_bfloat16S2_fS2_fjLj1024ELj1ELj4ELj1ELj16ENS_18Kernel_traits_baseILj1024ES2_S2_fS2_fjLj128EEEEELb1ELb1ELb1ELb0EEEvNS_9BwdParamsE --------------------------
	.section	.nv.constant0._ZN10layer_norm13ln_bwd_kernelINS_13Kernel_traitsI13__nv_bfloat16S2_fS2_fjLj1024ELj1ELj4ELj1ELj16ENS_18Kernel_traits_baseILj1024ES2_S2_fS2_fjLj128EEEEELb1ELb1ELb1ELb0EEEvNS_9BwdParamsE,"a",@progbits
	.sectionflags	@""
	.align	4
.nv.constant0._ZN10layer_norm13ln_bwd_kernelINS_13Kernel_traitsI13__nv_bfloat16S2_fS2_fjLj1024ELj1ELj4ELj1ELj16ENS_18Kernel_traits_baseILj1024ES2_S2_fS2_fjLj128EEEEELb1ELb1ELb1ELb0EEEvNS_9BwdParamsE:
	.zero		648


//--------------------- .nv.constant0._ZN10layer_norm22ln_bwd_finalize_kernelINS_22Kernel_traits_finalizeILj1024E13__nv_bfloat16S2_fS2_fjLb1ELj1024ELj4ENS_18Kernel_traits_baseILj1024ES2_S2_fS2_fjLj1024EEEEELb1ELb1EEEvNS_9BwdParamsE --------------------------
	.section	.nv.constant0._ZN10layer_norm22ln_bwd_finalize_kernelINS_22Kernel_traits_finalizeILj1024E13__nv_bfloat16S2_fS2_fjLb1ELj1024ELj4ENS_18Kernel_traits_baseILj1024ES2_S2_fS2_fjLj1024EEEEELb1ELb1EEEvNS_9BwdParamsE,"a",@progbits
	.sectionflags	@""
	.align	4
.nv.constant0._ZN10layer_norm22ln_bwd_finalize_kernelINS_22Kernel_traits_finalizeILj1024E13__nv_bfloat16S2_fS2_fjLb1ELj1024ELj4ENS_18Kernel_traits_baseILj1024ES2_S2_fS2_fjLj1024EEEEELb1ELb1EEEvNS_9BwdParamsE:
	.zero		648


//--------------------- .nv.constant0._ZN10layer_norm13ln_bwd_kernelINS_13Kernel_traitsI13__nv_bfloat16S2_fS2_fjLj1024ELj1ELj4ELj1ELj16ENS_18Kernel_traits_baseILj1024ES2_S2_fS2_fjLj128EEEEELb1ELb1ELb1ELb1EEEvNS_9BwdParamsE --------------------------
	.section	.nv.constant0._ZN10layer_norm13ln_bwd_kernelINS_13Kernel_traitsI13__nv_bfloat16S2_fS2_fjLj1024ELj1ELj4ELj1ELj16ENS_18Kernel_traits_baseILj1024ES2_S2_fS2_fjLj128EEEEELb1ELb1ELb1ELb1EEEvNS_9BwdParamsE,"a",@progbits
	.sectionflags	@""
	.align	4
.nv.constant0._ZN10layer_norm13ln_bwd_kernelINS_13Kernel_traitsI13__nv_bfloat16S2_fS2_fjLj1024ELj1ELj4ELj1ELj16ENS_18Kernel_traits_baseILj1024ES2_S2_fS2_fjLj128EEEEELb1ELb1ELb1ELb1EEEvNS_9BwdParamsE:
	.zero		648


//--------------------- .nv.constant0._ZN10layer_norm13ln_bwd_kernelINS_13Kernel_traitsIf13__nv_bfloat16fS2_fjLj1024ELj1ELj4ELj1ELj16ENS_18Kernel_traits_baseILj1024EfS2_fS2_fjLj128EEEEELb0ELb0ELb0ELb0EEEvNS_9BwdParamsE --------------------------
	.section	.nv.constant0._ZN10layer_norm13ln_bwd_kernelINS_13Kernel_traitsIf13__nv_bfloat16fS2_fjLj1024ELj1ELj4ELj1ELj16ENS_18Kernel_traits_baseILj1024EfS2_fS2_fjLj128EEEEELb0ELb0ELb0ELb0EEEvNS_9BwdParamsE,"a",@progbits
	.sectionflags	@""
	.align	4
.nv.constant0._ZN10layer_norm13ln_bwd_kernelINS_13Kernel_traitsIf13__nv_bfloat16fS2_fjLj1024ELj1ELj4ELj1ELj16ENS_18Kernel_traits_baseILj1024EfS2_fS2_fjLj128EEEEELb0ELb0ELb0ELb0EEEvNS_9BwdParamsE:
	.zero		648


//--------------------- .nv.constant0._ZN10layer_norm13ln_bwd_kernelINS_13Kernel_traitsIf13__nv_bfloat16fS2_fjLj1024ELj1ELj4ELj1ELj16ENS_18Kernel_traits_baseILj1024EfS2_fS2_fjLj128EEEEELb0ELb0ELb0ELb1EEEvNS_9BwdParamsE --------------------------
	.section	.nv.constant0._ZN10layer_norm13ln_bwd_kernelINS_13Kernel_traitsIf13__nv_bfloat16fS2_fjLj1024ELj1ELj4ELj1ELj16ENS_18Kernel_traits_baseILj1024EfS2_fS2_fjLj128EEEEELb0ELb0ELb0ELb1EEEvNS_9BwdParamsE,"a",@progbits
	.sectionflags	@""
	.align	4
.nv.constant0._ZN10layer_norm13ln_bwd_kernelINS_13Kernel_traitsIf13__nv_bfloat16fS2_fjLj1024ELj1ELj4ELj1ELj16ENS_18Kernel_traits_baseILj1024EfS2_fS2_fjLj128EEEEELb0ELb0ELb0ELb1EEEvNS_9BwdParamsE:
	.zero		648


//--------------------- .nv.constant0._ZN10layer_norm13ln_bwd_kernelINS_13Kernel_traitsIf13__nv_bfloat16fS2_fjLj1024ELj1ELj4ELj1ELj16ENS_18Kernel_traits_baseILj1024EfS2_fS2_fjLj128EEEEELb0ELb0ELb1ELb0EEEvNS_9BwdParamsE --------------------------
	.section	.nv.constant0._ZN10layer_norm13ln_bwd_kernelINS_13Kernel_traitsIf13__nv_bfloat16fS2_fjLj1024ELj1ELj4ELj1ELj16ENS_18Kernel_traits_baseILj1024EfS2_fS2_fjLj128EEEEELb0ELb0ELb1ELb0EEEvNS_9BwdParamsE,"a",@progbits
	.sectionflags	@""
	.align	4
.nv.constant0._ZN10layer_norm13ln_bwd_kernelINS_13Kernel_traitsIf13__nv_bfloat16fS2_fjLj1024ELj1ELj4ELj1ELj16ENS_18Kernel_traits_baseILj1024EfS2_fS2_fjLj128EEEEELb0ELb0ELb1ELb0EEEvNS_9BwdParamsE:
	.zero		648


//--------------------- .nv.constant0._ZN10layer_norm13ln_bwd_kernelINS_13Kernel_traitsIf13__nv_bfloat16fS2_fjLj1024ELj1ELj4ELj1ELj16ENS_18Kernel_traits_baseILj1024EfS2_fS2_fjLj128EEEEELb0ELb0ELb1ELb1EEEvNS_9BwdParamsE --------------------------
	.section	.nv.constant0._ZN10layer_norm13ln_bwd_kernelINS_13Kernel_traitsIf13__nv_bfloat16fS2_fjLj1024ELj1ELj4ELj1ELj16ENS_18Kernel_traits_baseILj1024EfS2_fS2_fjLj128EEEEELb0ELb0ELb1ELb1EEEvNS_9BwdParamsE,"a",@progbits
	.sectionflags	@""
	.align	4
.nv.constant0._ZN10layer_norm13ln_bwd_kernelINS_13Kernel_traitsIf13__nv_bfloat16fS2_fjLj1024ELj1ELj4ELj1ELj16ENS_18Kernel_traits_baseILj1024EfS2_fS2_fjLj128EEEEELb0ELb0ELb1ELb1EEEvNS_9BwdParamsE:
	.zero		648


//--------------------- .nv.constant0._ZN10layer_norm13ln_bwd_kernelINS_13Kernel_traitsIf13__nv_bfloat16fS2_fjLj1024ELj1ELj4ELj1ELj16ENS_18Kernel_traits_baseILj1024EfS2_fS2_fjLj128EEEEELb0ELb1ELb0ELb0EEEvNS_9BwdParamsE --------------------------
	.section	.nv.constant0._ZN10layer_norm13ln_bwd_kernelINS_13Kernel_traitsIf13__nv_bfloat16fS2_fjLj1024ELj1ELj4ELj1ELj16ENS_18Kernel_traits_baseILj1024EfS2_fS2_fjLj128EEEEELb0ELb1ELb0ELb0EEEvNS_9BwdParamsE,"a",@progbits
	.sectionflags	@""
	.align	4
.nv.constant0._ZN10layer_norm13ln_bwd_kernelINS_13Kernel_traitsIf13__nv_bfloat16fS2_fjLj1024ELj1ELj4ELj1ELj16ENS_18Kernel_traits_baseILj1024EfS2_fS2_fjLj128EEEEELb0ELb1ELb0ELb0EEEvNS_9BwdParamsE:
	.zero		648


//--------------------- .nv.constant0._ZN10layer_norm13ln_bwd_kernelINS_13Kernel_traitsIf13__nv_bfloat16fS2_fjLj1024ELj1ELj4ELj1ELj16ENS_18Kernel_traits_baseILj1024EfS2_fS2_fjLj128EEEEELb0ELb1ELb0ELb1EEEvNS_9BwdParamsE --------------------------
	.section	.nv.constant0._ZN10layer_norm13ln_bwd_kernelINS_13Kernel_traitsIf13__nv_bfloat16fS2_fjLj1024ELj1ELj4ELj1ELj16ENS_18Kernel_traits_baseILj1024EfS2_fS2_fjLj128EEEEELb0ELb1ELb0ELb1EEEvNS_9BwdParamsE,"a",@progbits
	.sectionflags	@""
	.align	4
.nv.constant0._ZN10layer_norm13ln_bwd_kernelINS_13Kernel_traitsIf13__nv_bfloat16fS2_fjLj1024ELj1ELj4ELj1ELj16ENS_18Kernel_traits_baseILj1024EfS2_fS2_fjLj128EEEEELb0ELb1ELb0ELb1EEEvNS_9BwdParamsE:
	.zero		648


//--------------------- .nv.constant0._ZN10layer_norm13ln_bwd_kernelINS_13Kernel_traitsIf13__nv_bfloat16fS2_fjLj1024ELj1ELj4ELj1ELj16ENS_18Kernel_traits_baseILj1024EfS2_fS2_fjLj128EEEEELb0ELb1ELb1ELb0EEEvNS_9BwdParamsE --------------------------
	.section	.nv.constant0._ZN10layer_norm13ln_bwd_kernelINS_13Kernel_traitsIf13__nv_bfloat16fS2_fjLj1024ELj1ELj4ELj1ELj16ENS_18Kernel_traits_baseILj1024EfS2_fS2_fjLj128EEEEELb0ELb1ELb1ELb0EEEvNS_9BwdParamsE,"a",@progbits
	.sectionflags	@""
	.align	4
.nv.constant0._ZN10layer_norm13ln_bwd_kernelINS_13Kernel_traitsIf13__nv_bfloat16fS2_fjLj1024ELj1ELj4ELj1ELj16ENS_18Kernel_traits_baseILj1024EfS2_fS2_fjLj128EEEEELb0ELb1ELb1ELb0EEEvNS_9BwdParamsE:
	.zero		648


//--------------------- .nv.constant0._ZN10layer_norm13ln_bwd_kernelINS_13Kernel_traitsIf13__nv_bfloat16fS2_fjLj1024ELj1ELj4ELj1ELj16ENS_18Kernel_traits_baseILj1024EfS2_fS2_fjLj128EEEEELb0ELb1ELb1ELb1EEEvNS_9BwdParamsE --------------------------
	.section	.nv.constant0._ZN10layer_norm13ln_bwd_kernelINS_13Kernel_traitsIf13__nv_bfloat16fS2_fjLj1024ELj1ELj4ELj1ELj16ENS_18Kernel_traits_baseILj1024EfS2_fS2_fjLj128EEEEELb0ELb1ELb1ELb1EEEvNS_9BwdParamsE,"a",@progbits
	.sectionflags	@""
	.align	4
.nv.constant0._ZN10layer_norm13ln_bwd_kernelINS_13Kernel_traitsIf13__nv_bfloat16fS2_fjLj1024ELj1ELj4ELj1ELj16ENS_18Kernel_traits_baseILj1024EfS2_fS2_fjLj128EEEEELb0ELb1ELb1ELb1EEEvNS_9BwdParamsE:
	.zero		648


//--------------------- .nv.constant0._ZN10layer_norm13ln_bwd_kernelINS_13Kernel_traitsIf13__nv_bfloat16fS2_fjLj1024ELj1ELj4ELj1ELj16ENS_18Kernel_traits_baseILj1024EfS2_fS2_fjLj128EEEEELb1ELb0ELb0ELb0EEEvNS_9BwdParamsE --------------------------
	.section	.nv.constant0._ZN10layer_norm13ln_bwd_kernelINS_13Kernel_traitsIf13__nv_bfloat16fS2_fjLj1024ELj1ELj4ELj1ELj16ENS_18Kernel_traits_baseILj1024EfS2_fS2_fjLj128EEEEELb1ELb0ELb0ELb0EEEvNS_9BwdParamsE,"a",@progbits
	.sectionflags	@""
	.align	4
.nv.constant0._ZN10layer_norm13ln_bwd_kernelINS_13Kernel_traitsIf13__nv_bfloat16fS2_fjLj1024ELj1ELj4ELj1ELj16ENS_18Kernel_traits_baseILj1024EfS2_fS2_fjLj128EEEEELb1ELb0ELb0ELb0EEEvNS_9BwdParamsE:
	.zero		648


//--------------------- .nv.constant0._ZN10layer_norm13ln_bwd_kernelINS_13Kernel_traitsIf13__nv_bfloat16fS2_fjLj1024ELj1ELj4ELj1ELj16ENS_18Kernel_traits_baseILj1024EfS2_fS2_fjLj128EEEEELb1ELb0ELb0ELb1EEEvNS_9BwdParamsE --------------------------
	.section	.nv.constant0._ZN10layer_norm13ln_bwd_kernelINS_13Kernel_traitsIf13__nv_bfloat16fS2_fjLj1024ELj1ELj4ELj1ELj16ENS_18Kernel_traits_baseILj1024EfS2_fS2_fjLj128EEEEELb1ELb0ELb0ELb1EEEvNS_9BwdParamsE,"a",@progbits
	.sectionflags	@""
	.align	4
.nv.constant0._ZN10layer_norm13ln_bwd_kernelINS_13Kernel_traitsIf13__nv_bfloat16fS2_fjLj1024ELj1ELj4ELj1ELj16ENS_18Kernel_traits_baseILj1024EfS2_fS2_fjLj128EEEEELb1ELb0ELb0ELb1EEEvNS_9BwdParamsE:
	.zero		648


//--------------------- .nv.constant0._ZN10layer_norm22ln_bwd_finalize_kernelINS_22Kernel_traits_finalizeILj1024Ef13__nv_bfloat16fS2_fjLb0ELj1024ELj4ENS_18Kernel_traits_baseILj1024EfS2_fS2_fjLj1024EEEEELb0ELb0EEEvNS_9BwdParamsE --------------------------
	.section	.nv.constant0._ZN10layer_norm22ln_bwd_finalize_kernelINS_22Kernel_traits_finalizeILj1024Ef13__nv_bfloat16fS2_fjLb0ELj1024ELj4ENS_18Kernel_traits_baseILj1024EfS2_fS2_fjLj1024EEEEELb0ELb0EEEvNS_9BwdParamsE,"a",@progbits
	.sectionflags	@""
	.align	4
.nv.constant0._ZN10layer_norm22ln_bwd_finalize_kernelINS_22Kernel_traits_finalizeILj1024Ef13__nv_bfloat16fS2_fjLb0ELj1024ELj4ENS_18Kernel_traits_baseILj1024EfS2_fS2_fjLj1024EEEEELb0ELb0EEEvNS_9BwdParamsE:
	.zero		648


//--------------------- .nv.constant0._ZN10layer_norm13ln_bwd_kernelINS_13Kernel_traitsIf13__nv_bfloat16fS2_fjLj1024ELj1ELj4ELj1ELj16ENS_18Kernel_traits_baseILj1024EfS2_fS2_fjLj128EEEEELb1ELb0ELb1ELb0EEEvNS_9BwdParamsE --------------------------
	.section	.nv.constant0._ZN10layer_norm13ln_bwd_kernelINS_13Kernel_traitsIf13__nv_bfloat16fS2_fjLj1024ELj1ELj4ELj1ELj16ENS_18Kernel_traits_baseILj1024EfS2_fS2_fjLj128EEEEELb1ELb0ELb1ELb0EEEvNS_9BwdParamsE,"a",@progbits
	.sectionflags	@""
	.align	4
.nv.constant0._ZN10layer_norm13ln_bwd_kernelINS_13Kernel_traitsIf13__nv_bfloat16fS2_fjLj1024ELj1ELj4ELj1ELj16ENS_18Kernel_traits_baseILj1024EfS2_fS2_fjLj128EEEEELb1ELb0ELb1ELb0EEEvNS_9BwdParamsE:
	.zero		648


//--------------------- .nv.constant0._ZN10layer_norm22ln_bwd_finalize_kernelINS_22Kernel_traits_finalizeILj1024Ef13__nv_bfloat16fS2_fjLb0ELj1024ELj4ENS_18Kernel_traits_baseILj1024EfS2_fS2_fjLj1024EEEEELb0ELb1EEEvNS_9BwdParamsE --------------------------
	.section	.nv.constant0._ZN10layer_norm22ln_bwd_finalize_kernelINS_22Kernel_traits_finalizeILj1024Ef13__nv_bfloat16fS2_fjLb0ELj1024ELj4ENS_18Kernel_traits_baseILj1024EfS2_fS2_fjLj1024EEEEELb0ELb1EEEvNS_9BwdParamsE,"a",@progbits
	.sectionflags	@""
	.align	4
.nv.constant0._ZN10layer_norm22ln_bwd_finalize_kernelINS_22Kernel_traits_finalizeILj1024Ef13__nv_bfloat16fS2_fjLb0ELj1024ELj4ENS_18Kernel_traits_baseILj1024EfS2_fS2_fjLj1024EEEEELb0ELb1EEEvNS_9BwdParamsE:
	.zero		648


//--------------------- .nv.constant0._ZN10layer_norm13ln_bwd_kernelINS_13Kernel_traitsIf13__nv_bfloat16fS2_fjLj1024ELj1ELj4ELj1ELj16ENS_18Kernel_traits_baseILj1024EfS2_fS2_fjLj128EEEEELb1ELb0ELb1ELb1EEEvNS_9BwdParamsE --------------------------
	.section	.nv.constant0._ZN10layer_norm13ln_bwd_kernelINS_13Kernel_traitsIf13__nv_bfloat16fS2_fjLj1024ELj1ELj4ELj1ELj16ENS_18Kernel_traits_baseILj1024EfS2_fS2_fjLj128EEEEELb1ELb0ELb1ELb1EEEvNS_9BwdParamsE,"a",@progbits
	.sectionflags	@""
	.align	4
.nv.constant0._ZN10layer_norm13ln_bwd_kernelINS_13Kernel_traitsIf13__nv_bfloat16fS2_fjLj1024ELj1ELj4ELj1ELj16ENS_18Kernel_traits_baseILj1024EfS2_fS2_fjLj128EEEEELb1ELb0ELb1ELb1EEEvNS_9BwdParamsE:
	.zero		648


//--------------------- .nv.constant0._ZN10layer_norm13ln_bwd_kernelINS_13Kernel_traitsIf13__nv_bfloat16fS2_fjLj1024ELj1ELj4ELj1ELj16ENS_18Kernel_traits_baseILj1024EfS2_fS2_fjLj128EEEEELb1ELb1ELb0ELb0EEEvNS_9BwdParamsE --------------------------
	.section	.nv.constant0._ZN10layer_norm13ln_bwd_kernelINS_13Kernel_traitsIf13__nv_bfloat16fS2_fjLj1024ELj1ELj4ELj1ELj16ENS_18Kernel_traits_baseILj1024EfS2_fS2_fjLj128EEEEELb1ELb1ELb0ELb0EEEvNS_9BwdParamsE,"a",@progbits
	.sectionflags	@""
	.align	4
.nv.constant0._ZN10layer_norm13ln_bwd_kernelINS_13Kernel_traitsIf13__nv_bfloat16fS2_fjLj1024ELj1ELj4ELj1ELj16ENS_18Kernel_traits_baseILj1024EfS2_fS2_fjLj128EEEEELb1ELb1ELb0ELb0EEEvNS_9BwdParamsE:
	.zero		648


//--------------------- .nv.constant0._ZN10layer_norm13ln_bwd_kernelINS_13Kernel_traitsIf13__nv_bfloat16fS2_fjLj1024ELj1ELj4ELj1ELj16ENS_18Kernel_traits_baseILj1024EfS2_fS2_fjLj128EEEEELb1ELb1ELb0ELb1EEEvNS_9BwdParamsE --------------------------
	.section	.nv.constant0._ZN10layer_norm13ln_bwd_kernelINS_13Kernel_traitsIf13__nv_bfloat16fS2_fjLj1024ELj1ELj4ELj1ELj16ENS_18Kernel_traits_baseILj1024EfS2_fS2_fjLj128EEEEELb1ELb1ELb0ELb1EEEvNS_9BwdParamsE,"a",@progbits
	.sectionflags	@""
	.align	4
.nv.constant0._ZN10layer_norm13ln_bwd_kernelINS_13Kernel_traitsIf13__nv_bfloat16fS2_fjLj1024ELj1ELj4ELj1ELj16ENS_18Kernel_traits_baseILj1024EfS2_fS2_fjLj128EEEEELb1ELb1ELb0ELb1EEEvNS_9BwdParamsE:
	.zero		648


//--------------------- .nv.constant0._ZN10layer_norm22ln_bwd_finalize_kernelINS_22Kernel_traits_finalizeILj1024Ef13__nv_bfloat16fS2_fjLb1ELj1024ELj4ENS_18Kernel_traits_baseILj1024EfS2_fS2_fjLj1024EEEEELb1ELb0EEEvNS_9BwdParamsE --------------------------
	.section	.nv.constant0._ZN10layer_norm22ln_bwd_finalize_kernelINS_22Kernel_traits_finalizeILj1024Ef13__nv_bfloat16fS2_fjLb1ELj1024ELj4ENS_18Kernel_traits_baseILj1024EfS2_fS2_fjLj1024EEEEELb1ELb0EEEvNS_9BwdParamsE,"a",@progbits
	.sectionflags	@""
	.align	4
.nv.constant0._ZN10layer_norm22ln_bwd_finalize_kernelINS_22Kernel_traits_finalizeILj1024Ef13__nv_bfloat16fS2_fjLb1ELj1024ELj4ENS_18Kernel_traits_baseILj1024EfS2_fS2_fjLj1024EEEEELb1ELb0EEEvNS_9BwdParamsE:
	.zero		648


//--------------------- .nv.constant0._ZN10layer_norm13ln_bwd_kernelINS_13Kernel_traitsIf13__nv_bfloat16fS2_fjLj1024ELj1ELj4ELj1ELj16ENS_18Kernel_traits_baseILj1024EfS2_fS2_fjLj128EEEEELb1ELb1ELb1ELb0EEEvNS_9BwdParamsE --------------------------
	.section	.nv.constant0._ZN10layer_norm13ln_bwd_kernelINS_13Kernel_traitsIf13__nv_bfloat16fS2_fjLj1024ELj1ELj4ELj1ELj16ENS_18Kernel_traits_baseILj1024EfS2_fS2_fjLj128EEEEELb1ELb1ELb1ELb0EEEvNS_9BwdParamsE,"a",@progbits
	.sectionflags	@""
	.align	4
.nv.constant0._ZN10layer_norm13ln_bwd_kernelINS_13Kernel_traitsIf13__nv_bfloat16fS2_fjLj1024ELj1ELj4ELj1ELj16ENS_18Kernel_traits_baseILj1024EfS2_fS2_fjLj128EEEEELb1ELb1ELb1ELb0EEEvNS_9BwdParamsE:
	.zero		648


//--------------------- .nv.constant0._ZN10layer_norm22ln_bwd_finalize_kernelINS_22Kernel_traits_finalizeILj1024Ef13__nv_bfloat16fS2_fjLb1ELj1024ELj4ENS_18Kernel_traits_baseILj1024EfS2_fS2_fjLj1024EEEEELb1ELb1EEEvNS_9BwdParamsE --------------------------
	.section	.nv.constant0._ZN10layer_norm22ln_bwd_finalize_kernelINS_22Kernel_traits_finalizeILj1024Ef13__nv_bfloat16fS2_fjLb1ELj1024ELj4ENS_18Kernel_traits_baseILj1024EfS2_fS2_fjLj1024EEEEELb1ELb1EEEvNS_9BwdParamsE,"a",@progbits
	.sectionflags	@""
	.align	4
.nv.constant0._ZN10layer_norm22ln_bwd_finalize_kernelINS_22Kernel_traits_finalizeILj1024Ef13__nv_bfloat16fS2_fjLb1ELj1024ELj4ENS_18Kernel_traits_baseILj1024EfS2_fS2_fjLj1024EEEEELb1ELb1EEEvNS_9BwdParamsE:
	.zero		648


//--------------------- .nv.constant0._ZN10layer_norm13ln_bwd_kernelINS_13Kernel_traitsIf13__nv_bfloat16fS2_fjLj1024ELj1ELj4ELj1ELj16ENS_18Kernel_traits_baseILj1024EfS2_fS2_fjLj128EEEEELb1ELb1ELb1ELb1EEEvNS_9BwdParamsE --------------------------
	.section	.nv.constant0._ZN10layer_norm13ln_bwd_kernelINS_13Kernel_traitsIf13__nv_bfloat16fS2_fjLj1024ELj1ELj4ELj1ELj16ENS_18Kernel_traits_baseILj1024EfS2_fS2_fjLj128EEEEELb1ELb1ELb1ELb1EEEvNS_9BwdParamsE,"a",@progbits
	.sectionflags	@""
	.align	4
.nv.constant0._ZN10layer_norm13ln_bwd_kernelINS_13Kernel_traitsIf13__nv_bfloat16fS2_fjLj1024ELj1ELj4ELj1ELj16ENS_18Kernel_traits_baseILj1024EfS2_fS2_fjLj128EEEEELb1ELb1ELb1ELb1EEEvNS_9BwdParamsE:
	.zero		648


//--------------------- .nv.constant0._ZN10layer_norm13ln_bwd_kernelINS_13Kernel_traitsIf6__halfS2_S2_fjLj1024ELj1ELj4ELj1ELj16ENS_18Kernel_traits_baseILj1024EfS2_S2_S2_fjLj128EEEEELb0ELb0ELb0ELb0EEEvNS_9BwdParamsE --------------------------
	.section	.nv.constant0._ZN10layer_norm13ln_bwd_kernelINS_13Kernel_traitsIf6__halfS2_S2_fjLj1024ELj1ELj4ELj1ELj16ENS_18Kernel_traits_baseILj1024EfS2_S2_S2_fjLj128EEEEELb0ELb0ELb0ELb0EEEvNS_9BwdParamsE,"a",@progbits
	.sectionflags	@""
	.align	4
.nv.constant0._ZN10layer_norm13ln_bwd_kernelINS_13Kernel_traitsIf6__halfS2_S2_fjLj1024ELj1ELj4ELj1ELj16ENS_18Kernel_traits_baseILj1024EfS2_S2_S2_fjLj128EEEEELb0ELb0ELb0ELb0EEEvNS_9BwdParamsE:
	.zero		648


//--------------------- .nv.constant0._ZN10layer_norm13ln_bwd_kernelINS_13Kernel_traitsIf6__halfS2_S2_fjLj1024ELj1ELj4ELj1ELj16ENS_18Kernel_traits_baseILj1024EfS2_S2_S2_fjLj128EEEEELb0ELb0ELb0ELb1EEEvNS_9BwdParamsE --------------------------
	.section	.nv.constant0._ZN10layer_norm13ln_bwd_kernelINS_13Kernel_traitsIf6__halfS2_S2_fjLj1024ELj1ELj4ELj1ELj16ENS_18Kernel_traits_baseILj1024EfS2_S2_S2_fjLj128EEEEELb0ELb0ELb0ELb1EEEvNS_9BwdParamsE,"a",@progbits
	.sectionflags	@""
	.align	4
.nv.constant0._ZN10layer_norm13ln_bwd_kernelINS_13Kernel_traitsIf6__halfS2_S2_fjLj1024ELj1ELj4ELj1ELj16ENS_18Kernel_traits_baseILj1024EfS2_S2_S2_fjLj128EEEEELb0ELb0ELb0ELb1EEEvNS_9BwdParamsE:
	.zero		648


//--------------------- .nv.constant0._ZN10layer_norm13ln_bwd_kernelINS_13Kernel_traitsIf6__halfS2_S2_fjLj1024ELj1ELj4ELj1ELj16ENS_18Kernel_traits_baseILj1024EfS2_S2_S2_fjLj128EEEEELb0ELb0ELb1ELb0EEEvNS_9BwdParamsE --------------------------
	.section	.nv.constant0._ZN10layer_norm13ln_bwd_kernelINS_13Kernel_traitsIf6__halfS2_S2_fjLj1024ELj1ELj4ELj1ELj16ENS_18Kernel_traits_baseILj1024EfS2_S2_S2_fjLj128EEEEELb0ELb0ELb1ELb0EEEvNS_9BwdParamsE,"a",@progbits
	.sectionflags	@""
	.align	4
.nv.constant0._ZN10layer_norm13ln_bwd_kernelINS_13Kernel_traitsIf6__halfS2_S2_fjLj1024ELj1ELj4ELj1ELj16ENS_18Kernel_traits_baseILj1024EfS2_S2_S2_fjLj128EEEEELb0ELb0ELb1ELb0EEEvNS_9BwdParamsE:
	.zero		648


//--------------------- .nv.constant0._ZN10layer_norm13ln_bwd_kernelINS_13Kernel_traitsIf6__halfS2_S2_fjLj1024ELj1ELj4ELj1ELj16ENS_18Kernel_traits_baseILj1024EfS2_S2_S2_fjLj128EEEEELb0ELb0ELb1ELb1EEEvNS_9BwdParamsE --------------------------
	.section	.nv.constant0._ZN10layer_norm13ln_bwd_kernelINS_13Kernel_traitsIf6__halfS2_S2_fjLj1024ELj1ELj4ELj1ELj16ENS_18Kernel_traits_baseILj1024EfS2_S2_S2_fjLj128EEEEELb0ELb0ELb1ELb1EEEvNS_9BwdParamsE,"a",@progbits
	.sectionflags	@""
	.align	4
.nv.constant0._ZN10layer_norm13ln_bwd_kernelINS_13Kernel_traitsIf6__halfS2_S2_fjLj1024ELj1ELj4ELj1ELj16ENS_18Kernel_traits_baseILj1024EfS2_S2_S2_fjLj128EEEEELb0ELb0ELb1ELb1EEEvNS_9BwdParamsE:
	.zero		648


//--------------------- .nv.constant0._ZN10layer_norm13ln_bwd_kernelINS_13Kernel_traitsIf6__halfS2_S2_fjLj1024ELj1ELj4ELj1ELj16ENS_18Kernel_traits_baseILj1024EfS2_S2_S2_fjLj128EEEEELb0ELb1ELb0ELb0EEEvNS_9BwdParamsE --------------------------
	.section	.nv.constant0._ZN10layer_norm13ln_bwd_kernelINS_13Kernel_traitsIf6__halfS2_S2_fjLj1024ELj1ELj4ELj1ELj16ENS_18Kernel_traits_baseILj1024EfS2_S2_S2_fjLj128EEEEELb0ELb1ELb0ELb0EEEvNS_9BwdParamsE,"a",@progbits
	.sectionflags	@""
	.align	4
.nv.constant0._ZN10layer_norm13ln_bwd_kernelINS_13Kernel_traitsIf6__halfS2_S2_fjLj1024ELj1ELj4ELj1ELj16ENS_18Kernel_traits_baseILj1024EfS2_S2_S2_fjLj128EEEEELb0ELb1ELb0ELb0EEEvNS_9BwdParamsE:
	.zero		648


//--------------------- .nv.constant0._ZN10layer_norm13ln_bwd_kernelINS_13Kernel_traitsIf6__halfS2_S2_fjLj1024ELj1ELj4ELj1ELj16ENS_18Kernel_traits_baseILj1024EfS2_S2_S2_fjLj128EEEEELb0ELb1ELb0ELb1EEEvNS_9BwdParamsE --------------------------
	.section	.nv.constant0._ZN10layer_norm13ln_bwd_kernelINS_13Kernel_traitsIf6__halfS2_S2_fjLj1024ELj1ELj4ELj1ELj16ENS_18Kernel_traits_baseILj1024EfS2_S2_S2_fjLj128EEEEELb0ELb1ELb0ELb1EEEvNS_9BwdParamsE,"a",@progbits
	.sectionflags	@""
	.align	4
.nv.constant0._ZN10layer_norm13ln_bwd_kernelINS_13Kernel_traitsIf6__halfS2_S2_fjLj1024ELj1ELj4ELj1ELj16ENS_18Kernel_traits_baseILj1024EfS2_S2_S2_fjLj128EEEEELb0ELb1ELb0ELb1EEEvNS_9BwdParamsE:
	.zero		648


//--------------------- .nv.constant0._ZN10layer_norm13ln_bwd_kernelINS_13Kernel_traitsIf6__halfS2_S2_fjLj1024ELj1ELj4ELj1ELj16ENS_18Kernel_traits_baseILj1024EfS2_S2_S2_fjLj128EEEEELb0ELb1ELb1ELb0EEEvNS_9BwdParamsE --------------------------
	.section	.nv.constant0._ZN10layer_norm13ln_bwd_kernelINS_13Kernel_traitsIf6__halfS2_S2_fjLj1024ELj1ELj4ELj1ELj16ENS_18Kernel_traits_baseILj1024EfS2_S2_S2_fjLj128EEEEELb0ELb1ELb1ELb0EEEvNS_9BwdParamsE,"a",@progbits
	.sectionflags	@""
	.align	4
.nv.constant0._ZN10layer_norm13ln_bwd_kernelINS_13Kernel_traitsIf6__halfS2_S2_fjLj1024ELj1ELj4ELj1ELj16ENS_18Kernel_traits_baseILj1024EfS2_S2_S2_fjLj128EEEEELb0ELb1ELb1ELb0EEEvNS_9BwdParamsE:
	.zero		648


//--------------------- .nv.constant0._ZN10layer_norm13ln_bwd_kernelINS_13Kernel_traitsIf6__halfS2_S2_fjLj1024ELj1ELj4ELj1ELj16ENS_18Kernel_traits_baseILj1024EfS2_S2_S2_fjLj128EEEEELb0ELb1ELb1ELb1EEEvNS_9BwdParamsE --------------------------
	.section	.nv.constant0._ZN10layer_norm13ln_bwd_kernelINS_13Kernel_traitsIf6__halfS2_S2_fjLj1024ELj1ELj4ELj1ELj16ENS_18Kernel_traits_baseILj1024EfS2_S2_S2_fjLj128EEEEELb0ELb1ELb1ELb1EEEvNS_9BwdParamsE,"a",@progbits
	.sectionflags	@""
	.align	4
.nv.constant0._ZN10layer_norm13ln_bwd_kernelINS_13Kernel_traitsIf6__halfS2_S2_fjLj1024ELj1ELj4ELj1ELj16ENS_18Kernel_traits_baseILj1024EfS2_S2_S2_fjLj128EEEEELb0ELb1ELb1ELb1EEEvNS_9BwdParamsE:
	.zero		648


//--------------------- .nv.constant0._ZN10layer_norm13ln_bwd_kernelINS_13Kernel_traitsIf6__halfS2_S2_fjLj1024ELj1ELj4ELj1ELj16ENS_18Kernel_traits_baseILj1024EfS2_S2_S2_fjLj128EEEEELb1ELb0ELb0ELb0EEEvNS_9BwdParamsE --------------------------
	.section	.nv.constant0._ZN10layer_norm13ln_bwd_kernelINS_13Kernel_traitsIf6__halfS2_S2_fjLj1024ELj1ELj4ELj1ELj16ENS_18Kernel_traits_baseILj1024EfS2_S2_S2_fjLj128EEEEELb1ELb0ELb0ELb0EEEvNS_9BwdParamsE,"a",@progbits
	.sectionflags	@""
	.align	4
.nv.constant0._ZN10layer_norm13ln_bwd_kernelINS_13Kernel_traitsIf6__halfS2_S2_fjLj1024ELj1ELj4ELj1ELj16ENS_18Kernel_traits_baseILj1024EfS2_S2_S2_fjLj128EEEEELb1ELb0ELb0ELb0EEEvNS_9BwdParamsE:
	.zero		648


//--------------------- .nv.constant0._ZN10layer_norm13ln_bwd_kernelINS_13Kernel_traitsIf6__halfS2_S2_fjLj1024ELj1ELj4ELj1ELj16ENS_18Kernel_traits_baseILj1024EfS2_S2_S2_fjLj128EEEEELb1ELb0ELb0ELb1EEEvNS_9BwdParamsE --------------------------
	.section	.nv.constant0._ZN10layer_norm13ln_bwd_kernelINS_13Kernel_traitsIf6__halfS2_S2_fjLj1024ELj1ELj4ELj1ELj16ENS_18Kernel_traits_baseILj1024EfS2_S2_S2_fjLj128EEEEELb1ELb0ELb0ELb1EEEvNS_9BwdParamsE,"a",@progbits
	.sectionflags	@""
	.align	4
.nv.constant0._ZN10layer_norm13ln_bwd_kernelINS_13Kernel_traitsIf6__halfS2_S2_fjLj1024ELj1ELj4ELj1ELj16ENS_18Kernel_traits_baseILj1024EfS2_S2_S2_fjLj128EEEEELb1ELb0ELb0ELb1EEEvNS_9BwdParamsE:
	.zero		648


//--------------------- .nv.constant0._ZN10layer_norm22ln_bwd_finalize_kernelINS_22Kernel_traits_finalizeILj1024Ef6__halfS2_S2_fjLb0ELj1024ELj4ENS_18Kernel_traits_baseILj1024EfS2_S2_S2_fjLj1024EEEEELb0ELb0EEEvNS_9BwdParamsE --------------------------
	.section	.nv.constant0._ZN10layer_norm22ln_bwd_finalize_kernelINS_22Kernel_traits_finalizeILj1024Ef6__halfS2_S2_fjLb0ELj1024ELj4ENS_18Kernel_traits_baseILj1024EfS2_S2_S2_fjLj1024EEEEELb0ELb0EEEvNS_9BwdParamsE,"a",@progbits
	.sectionflags	@""
	.align	4
.nv.constant0._ZN10layer_norm22ln_bwd_finalize_kernelINS_22Kernel_traits_finalizeILj1024Ef6__halfS2_S2_fjLb0ELj1024ELj4ENS_18Kernel_traits_baseILj1024EfS2_S2_S2_fjLj1024EEEEELb0ELb0EEEvNS_9BwdParamsE:
	.zero		648


//--------------------- .nv.constant0._ZN10layer_norm13ln_bwd_kernelINS_13Kernel_traitsIf6__halfS2_S2_fjLj1024ELj1ELj4ELj1ELj16ENS_18Kernel_traits_baseILj1024EfS2_S2_S2_fjLj128EEEEELb1ELb0ELb1ELb0EEEvNS_9BwdParamsE --------------------------
	.section	.nv.constant0._ZN10layer_norm13ln_bwd_kernelINS_13Kernel_traitsIf6__halfS2_S2_fjLj1024ELj1ELj4ELj1ELj16ENS_18Kernel_traits_baseILj1024EfS2_S2_S2_fjLj128EEEEELb1ELb0ELb1ELb0EEEvNS_9BwdParamsE,"a",@progbits
	.sectionflags	@""
	.align	4
.nv.constant0._ZN10layer_norm13ln_bwd_kernelINS_13Kernel_traitsIf6__halfS2_S2_fjLj1024ELj1ELj4ELj1ELj16ENS_18Kernel_traits_baseILj1024EfS2_S2_S2_fjLj128EEEEELb1ELb0ELb1ELb0EEEvNS_9BwdParamsE:
	.zero		648


//--------------------- .nv.constant0._ZN10layer_norm22ln_bwd_finalize_kernelINS_22Kernel_traits_finalizeILj1024Ef6__halfS2_S2_fjLb0ELj1024ELj4ENS_18Kernel_traits_baseILj1024EfS2_S2_S2_fjLj1024EEEEELb0ELb1EEEvNS_9BwdParamsE --------------------------
	.section	.nv.constant0._ZN10layer_norm22ln_bwd_finalize_kernelINS_22Kernel_traits_finalizeILj1024Ef6__halfS2_S2_fjLb0ELj1024ELj4ENS_18Kernel_traits_baseILj1024EfS2_S2_S2_fjLj1024EEEEELb0ELb1EEEvNS_9BwdParamsE,"a",@progbits
	.sectionflags	@""
	.align	4
.nv.constant0._ZN10layer_norm22ln_bwd_finalize_kernelINS_22Kernel_traits_finalizeILj1024Ef6__halfS2_S2_fjLb0ELj1024ELj4ENS_18Kernel_traits_baseILj1024EfS2_S2_S2_fjLj1024EEEEELb0ELb1EEEvNS_9BwdParamsE:
	.zero		648


//--------------------- .nv.constant0._ZN10layer_norm13ln_bwd_kernelINS_13Kernel_traitsIf6__halfS2_S2_fjLj1024ELj1ELj4ELj1ELj16ENS_18Kernel_traits_baseILj1024EfS2_S2_S2_fjLj128EEEEELb1ELb0ELb1ELb1EEEvNS_9BwdParamsE --------------------------
	.section	.nv.constant0._ZN10layer_norm13ln_bwd_kernelINS_13Kernel_traitsIf6__halfS2_S2_fjLj1024ELj1ELj4ELj1ELj16ENS_18Kernel_traits_baseILj1024EfS2_S2_S2_fjLj128EEEEELb1ELb0ELb1ELb1EEEvNS_9BwdParamsE,"a",@progbits
	.sectionflags	@""
	.align	4
.nv.constant0._ZN10layer_norm13ln_bwd_kernelINS_13Kernel_traitsIf6__halfS2_S2_fjLj1024ELj1ELj4ELj1ELj16ENS_18Kernel_traits_baseILj1024EfS2_S2_S2_fjLj128EEEEELb1ELb0ELb1ELb1EEEvNS_9BwdParamsE:
	.zero		648


//--------------------- .nv.constant0._ZN10layer_norm13ln_bwd_kernelINS_13Kernel_traitsIf6__halfS2_S2_fjLj1024ELj1ELj4ELj1ELj16ENS_18Kernel_traits_baseILj1024EfS2_S2_S2_fjLj128EEEEELb1ELb1ELb0ELb0EEEvNS_9BwdParamsE --------------------------
	.section	.nv.constant0._ZN10layer_norm13ln_bwd_kernelINS_13Kernel_traitsIf6__halfS2_S2_fjLj1024ELj1ELj4ELj1ELj16ENS_18Kernel_traits_baseILj1024EfS2_S2_S2_fjLj128EEEEELb1ELb1ELb0ELb0EEEvNS_9BwdParamsE,"a",@progbits
	.sectionflags	@""
	.align	4
.nv.constant0._ZN10layer_norm13ln_bwd_kernelINS_13Kernel_traitsIf6__halfS2_S2_fjLj1024ELj1ELj4ELj1ELj16ENS_18Kernel_traits_baseILj1024EfS2_S2_S2_fjLj128EEEEELb1ELb1ELb0ELb0EEEvNS_9BwdParamsE:
	.zero		648


//--------------------- .nv.constant0._ZN10layer_norm13ln_bwd_kernelINS_13Kernel_traitsIf6__halfS2_S2_fjLj1024ELj1ELj4ELj1ELj16ENS_18Kernel_traits_baseILj1024EfS2_S2_S2_fjLj128EEEEELb1ELb1ELb0ELb1EEEvNS_9BwdParamsE --------------------------
	.section	.nv.constant0._ZN10layer_norm13ln_bwd_kernelINS_13Kernel_traitsIf6__halfS2_S2_fjLj1024ELj1ELj4ELj1ELj16ENS_18Kernel_traits_baseILj1024EfS2_S2_S2_fjLj128EEEEELb1ELb1ELb0ELb1EEEvNS_9BwdParamsE,"a",@progbits
	.sectionflags	@""
	.align	4
.nv.constant0._ZN10layer_norm13ln_bwd_kernelINS_13Kernel_traitsIf6__halfS2_S2_fjLj1024ELj1ELj4ELj1ELj16ENS_18Kernel_traits_baseILj1024EfS2_S2_S2_fjLj128EEEEELb1ELb1ELb0ELb1EEEvNS_9BwdParamsE:
	.zero		648


//--------------------- .nv.constant0._ZN10layer_norm22ln_bwd_finalize_kernelINS_22Kernel_traits_finalizeILj1024Ef6__halfS2_S2_fjLb1ELj1024ELj4ENS_18Kernel_traits_baseILj1024EfS2_S2_S2_fjLj1024EEEEELb1ELb0EEEvNS_9BwdParamsE --------------------------
	.section	.nv.constant0._ZN10layer_norm22ln_bwd_finalize_kernelINS_22Kernel_traits_finalizeILj1024Ef6__halfS2_S2_fjLb1ELj1024ELj4ENS_18Kernel_traits_baseILj1024EfS2_S2_S2_fjLj1024EEEEELb1ELb0EEEvNS_9BwdParamsE,"a",@progbits
	.sectionflags	@""
	.align	4
.nv.constant0._ZN10layer_norm22ln_bwd_finalize_kernelINS_22Kernel_traits_finalizeILj1024Ef6__halfS2_S2_fjLb1ELj1024ELj4ENS_18Kernel_traits_baseILj1024EfS2_S2_S2_fjLj1024EEEEELb1ELb0EEEvNS_9BwdParamsE:
	.zero		648


//--------------------- .nv.constant0._ZN10layer_norm13ln_bwd_kernelINS_13Kernel_traitsIf6__halfS2_S2_fjLj1024ELj1ELj4ELj1ELj16ENS_18Kernel_traits_baseILj1024EfS2_S2_S2_fjLj128EEEEELb1ELb1ELb1ELb0EEEvNS_9BwdParamsE --------------------------
	.section	.nv.constant0._ZN10layer_norm13ln_bwd_kernelINS_13Kernel_traitsIf6__halfS2_S2_fjLj1024ELj1ELj4ELj1ELj16ENS_18Kernel_traits_baseILj1024EfS2_S2_S2_fjLj128EEEEELb1ELb1ELb1ELb0EEEvNS_9BwdParamsE,"a",@progbits
	.sectionflags	@""
	.align	4
.nv.constant0._ZN10layer_norm13ln_bwd_kernelINS_13Kernel_traitsIf6__halfS2_S2_fjLj1024ELj1ELj4ELj1ELj16ENS_18Kernel_traits_baseILj1024EfS2_S2_S2_fjLj128EEEEELb1ELb1ELb1ELb0EEEvNS_9BwdParamsE:
	.zero		648


//--------------------- .nv.constant0._ZN10layer_norm22ln_bwd_finalize_kernelINS_22Kernel_traits_finalizeILj1024Ef6__halfS2_S2_fjLb1ELj1024ELj4ENS_18Kernel_traits_baseILj1024EfS2_S2_S2_fjLj1024EEEEELb1ELb1EEEvNS_9BwdParamsE --------------------------
	.section	.nv.constant0._ZN10layer_norm22ln_bwd_finalize_kernelINS_22Kernel_traits_finalizeILj1024Ef6__halfS2_S2_fjLb1ELj1024ELj4ENS_18Kernel_traits_baseILj1024EfS2_S2_S2_fjLj1024EEEEELb1ELb1EEEvNS_9BwdParamsE,"a",@progbits
	.sectionflags	@""
	.align	4
.nv.constant0._ZN10layer_norm22ln_bwd_finalize_kernelINS_22Kernel_traits_finalizeILj1024Ef6__halfS2_S2_fjLb1ELj1024ELj4ENS_18Kernel_traits_baseILj1024EfS2_S2_S2_fjLj1024EEEEELb1ELb1EEEvNS_9BwdParamsE:
	.zero		648


//--------------------- .nv.constant0._ZN10layer_norm13ln_bwd_kernelINS_13Kernel_traitsIf6__halfS2_S2_fjLj1024ELj1ELj4ELj1ELj16ENS_18Kernel_traits_baseILj1024EfS2_S2_S2_fjLj128EEEEELb1ELb1ELb1ELb1EEEvNS_9BwdParamsE --------------------------
	.section	.nv.constant0._ZN10layer_norm13ln_bwd_kernelINS_13Kernel_traitsIf6__halfS2_S2_fjLj1024ELj1ELj4ELj1ELj16ENS_18Kernel_traits_baseILj1024EfS2_S2_S2_fjLj128EEEEELb1ELb1ELb1ELb1EEEvNS_9BwdParamsE,"a",@progbits
	.sectionflags	@""
	.align	4
.nv.constant0._ZN10layer_norm13ln_bwd_kernelINS_13Kernel_traitsIf6__halfS2_S2_fjLj1024ELj1ELj4ELj1ELj16ENS_18Kernel_traits_baseILj1024EfS2_S2_S2_fjLj128EEEEELb1ELb1ELb1ELb1EEEvNS_9BwdParamsE:
	.zero		648


//--------------------- .nv.constant0._ZN10layer_norm13ln_bwd_kernelINS_13Kernel_traitsI6__halfS2_fS2_fjLj1024ELj1ELj4ELj1ELj16ENS_18Kernel_traits_baseILj1024ES2_S2_fS2_fjLj128EEEEELb0ELb0ELb0ELb0EEEvNS_9BwdParamsE --------------------------
	.section	.nv.constant0._ZN10layer_norm13ln_bwd_kernelINS_13Kernel_traitsI6__halfS2_fS2_fjLj1024ELj1ELj4ELj1ELj16ENS_18Kernel_traits_baseILj1024ES2_S2_fS2_fjLj128EEEEELb0ELb0ELb0ELb0EEEvNS_9BwdParamsE,"a",@progbits
	.sectionflags	@""
	.align	4
.nv.constant0._ZN10layer_norm13ln_bwd_kernelINS_13Kernel_traitsI6__halfS2_fS2_fjLj1024ELj1ELj4ELj1ELj16ENS_18Kernel_traits_baseILj1024ES2_S2_fS2_fjLj128EEEEELb0ELb0ELb0ELb0EEEvNS_9BwdParamsE:
	.zero		648


//--------------------- .nv.constant0._ZN10layer_norm13ln_bwd_kernelINS_13Kernel_traitsI6__halfS2_fS2_fjLj1024ELj1ELj4ELj1ELj16ENS_18Kernel_traits_baseILj1024ES2_S2_fS2_fjLj128EEEEELb0ELb0ELb0ELb1EEEvNS_9BwdParamsE --------------------------
	.section	.nv.constant0._ZN10layer_norm13ln_bwd_kernelINS_13Kernel_traitsI6__halfS2_fS2_fjLj1024ELj1ELj4ELj1ELj16ENS_18Kernel_traits_baseILj1024ES2_S2_fS2_fjLj128EEEEELb0ELb0ELb0ELb1EEEvNS_9BwdParamsE,"a",@progbits
	.sectionflags	@""
	.align	4
.nv.constant0._ZN10layer_norm13ln_bwd_kernelINS_13Kernel_traitsI6__halfS2_fS2_fjLj1024ELj1ELj4ELj1ELj16ENS_18Kernel_traits_baseILj1024ES2_S2_fS2_fjLj128EEEEELb0ELb0ELb0ELb1EEEvNS_9BwdParamsE:
	.zero		648


//--------------------- .nv.constant0._ZN10layer_norm13ln_bwd_kernelINS_13Kernel_traitsI6__halfS2_fS2_fjLj1024ELj1ELj4ELj1ELj16ENS_18Kernel_traits_baseILj1024ES2_S2_fS2_fjLj128EEEEELb0ELb0ELb1ELb0EEEvNS_9BwdParamsE --------------------------
	.section	.nv.constant0._ZN10layer_norm13ln_bwd_kernelINS_13Kernel_traitsI6__halfS2_fS2_fjLj1024ELj1ELj4ELj1ELj16ENS_18Kernel_traits_baseILj1024ES2_S2_fS2_fjLj128EEEEELb0ELb0ELb1ELb0EEEvNS_9BwdParamsE,"a",@progbits
	.sectionflags	@""
	.align	4
.nv.constant0._ZN10layer_norm13ln_bwd_kernelINS_13Kernel_traitsI6__halfS2_fS2_fjLj1024ELj1ELj4ELj1ELj16ENS_18Kernel_traits_baseILj1024ES2_S2_fS2_fjLj128EEEEELb0ELb0ELb1ELb0EEEvNS_9BwdParamsE:
	.zero		648


//--------------------- .nv.constant0._ZN10layer_norm13ln_bwd_kernelINS_13Kernel_traitsI6__halfS2_fS2_fjLj1024ELj1ELj4ELj1ELj16ENS_18Kernel_traits_baseILj1024ES2_S2_fS2_fjLj128EEEEELb0ELb0ELb1ELb1EEEvNS_9BwdParamsE --------------------------
	.section	.nv.constant0._ZN10layer_norm13ln_bwd_kernelINS_13Kernel_traitsI6__halfS2_fS2_fjLj1024ELj1ELj4ELj1ELj16ENS_18Kernel_traits_baseILj1024ES2_S2_fS2_fjLj128EEEEELb0ELb0ELb1ELb1EEEvNS_9BwdParamsE,"a",@progbits
	.sectionflags	@""
	.align	4
.nv.constant0._ZN10layer_norm13ln_bwd_kernelINS_13Kernel_traitsI6__halfS2_fS2_fjLj1024ELj1ELj4ELj1ELj16ENS_18Kernel_traits_baseILj1024ES2_S2_fS2_fjLj128EEEEELb0ELb0ELb1ELb1EEEvNS_9BwdParamsE:
	.zero		648


//--------------------- .nv.constant0._ZN10layer_norm13ln_bwd_kernelINS_13Kernel_traitsI6__halfS2_fS2_fjLj1024ELj1ELj4ELj1ELj16ENS_18Kernel_traits_baseILj1024ES2_S2_fS2_fjLj128EEEEELb0ELb1ELb0ELb0EEEvNS_9BwdParamsE --------------------------
	.section	.nv.constant0._ZN10layer_norm13ln_bwd_kernelINS_13Kernel_traitsI6__halfS2_fS2_fjLj1024ELj1ELj4ELj1ELj16ENS_18Kernel_traits_baseILj1024ES2_S2_fS2_fjLj128EEEEELb0ELb1ELb0ELb0EEEvNS_9BwdParamsE,"a",@progbits
	.sectionflags	@""
	.align	4
.nv.constant0._ZN10layer_norm13ln_bwd_kernelINS_13Kernel_traitsI6__halfS2_fS2_fjLj1024ELj1ELj4ELj1ELj16ENS_18Kernel_traits_baseILj1024ES2_S2_fS2_fjLj128EEEEELb0ELb1ELb0ELb0EEEvNS_9BwdParamsE:
	.zero		648


//--------------------- .nv.constant0._ZN10layer_norm13ln_bwd_kernelINS_13Kernel_traitsI6__halfS2_fS2_fjLj1024ELj1ELj4ELj1ELj16ENS_18Kernel_traits_baseILj1024ES2_S2_fS2_fjLj128EEEEELb0ELb1ELb0ELb1EEEvNS_9BwdParamsE --------------------------
	.section	.nv.constant0._ZN10layer_norm13ln_bwd_kernelINS_13Kernel_traitsI6__halfS2_fS2_fjLj1024ELj1ELj4ELj1ELj16ENS_18Kernel_traits_baseILj1024ES2_S2_fS2_fjLj128EEEEELb0ELb1ELb0ELb1EEEvNS_9BwdParamsE,"a",@progbits
	.sectionflags	@""
	.align	4
.nv.constant0._ZN10layer_norm13ln_bwd_kernelINS_13Kernel_traitsI6__halfS2_fS2_fjLj1024ELj1ELj4ELj1ELj16ENS_18Kernel_traits_baseILj1024ES2_S2_fS2_fjLj128EEEEELb0ELb1ELb0ELb1EEEvNS_9BwdParamsE:
	.zero		648


//--------------------- .nv.constant0._ZN10layer_norm13ln_bwd_kernelINS_13Kernel_traitsI6__halfS2_fS2_fjLj1024ELj1ELj4ELj1ELj16ENS_18Kernel_traits_baseILj1024ES2_S2_fS2_fjLj128EEEEELb0ELb1ELb1ELb0EEEvNS_9BwdParamsE --------------------------
	.section	.nv.constant0._ZN10layer_norm13ln_bwd_kernelINS_13Kernel_traitsI6__halfS2_fS2_fjLj1024ELj1ELj4ELj1ELj16ENS_18Kernel_traits_baseILj1024ES2_S2_fS2_fjLj128EEEEELb0ELb1ELb1ELb0EEEvNS_9BwdParamsE,"a",@progbits
	.sectionflags	@""
	.align	4
.nv.constant0._ZN10layer_norm13ln_bwd_kernelINS_13Kernel_traitsI6__halfS2_fS2_fjLj1024ELj1ELj4ELj1ELj16ENS_18Kernel_traits_baseILj1024ES2_S2_fS2_fjLj128EEEEELb0ELb1ELb1ELb0EEEvNS_9BwdParamsE:
	.zero		648


//--------------------- .nv.constant0._ZN10layer_norm13ln_bwd_kernelINS_13Kernel_traitsI6__halfS2_fS2_fjLj1024ELj1ELj4ELj1ELj16ENS_18Kernel_traits_baseILj1024ES2_S2_fS2_fjLj128EEEEELb0ELb1ELb1ELb1EEEvNS_9BwdParamsE --------------------------
	.section	.nv.constant0._ZN10layer_norm13ln_bwd_kernelINS_13Kernel_traitsI6__halfS2_fS2_fjLj1024ELj1ELj4ELj1ELj16ENS_18Kernel_traits_baseILj1024ES2_S2_fS2_fjLj128EEEEELb0ELb1ELb1ELb1EEEvNS_9BwdParamsE,"a",@progbits
	.sectionflags	@""
	.align	4
.nv.constant0._ZN10layer_norm13ln_bwd_kernelINS_13Kernel_traitsI6__halfS2_fS2_fjLj1024ELj1ELj4ELj1ELj16ENS_18Kernel_traits_baseILj1024ES2_S2_fS2_fjLj128EEEEELb0ELb1ELb1ELb1EEEvNS_9BwdParamsE:
	.zero		648


//--------------------- .nv.constant0._ZN10layer_norm13ln_bwd_kernelINS_13Kernel_traitsI6__halfS2_fS2_fjLj1024ELj1ELj4ELj1ELj16ENS_18Kernel_traits_baseILj1024ES2_S2_fS2_fjLj128EEEEELb1ELb0ELb0ELb0EEEvNS_9BwdParamsE --------------------------
	.section	.nv.constant0._ZN10layer_norm13ln_bwd_kernelINS_13Kernel_traitsI6__halfS2_fS2_fjLj1024ELj1ELj4ELj1ELj16ENS_18Kernel_traits_baseILj1024ES2_S2_fS2_fjLj128EEEEELb1ELb0ELb0ELb0EEEvNS_9BwdParamsE,"a",@progbits
	.sectionflags	@""
	.align	4
.nv.constant0._ZN10layer_norm13ln_bwd_kernelINS_13Kernel_traitsI6__halfS2_fS2_fjLj1024ELj1ELj4ELj1ELj16ENS_18Kernel_traits_baseILj1024ES2_S2_fS2_fjLj128EEEEELb1ELb0ELb0ELb0EEEvNS_9BwdParamsE:
	.zero		648


//--------------------- .nv.constant0._ZN10layer_norm13ln_bwd_kernelINS_13Kernel_traitsI6__halfS2_fS2_fjLj1024ELj1ELj4ELj1ELj16ENS_18Kernel_traits_baseILj1024ES2_S2_fS2_fjLj128EEEEELb1ELb0ELb0ELb1EEEvNS_9BwdParamsE --------------------------
	.section	.nv.constant0._ZN10layer_norm13ln_bwd_kernelINS_13Kernel_traitsI6__halfS2_fS2_fjLj1024ELj1ELj4ELj1ELj16ENS_18Kernel_traits_baseILj1024ES2_S2_fS2_fjLj128EEEEELb1ELb0ELb0ELb1EEEvNS_9BwdParamsE,"a",@progbits
	.sectionflags	@""
	.align	4
.nv.constant0._ZN10layer_norm13ln_bwd_kernelINS_13Kernel_traitsI6__halfS2_fS2_fjLj1024ELj1ELj4ELj1ELj16ENS_18Kernel_traits_baseILj1024ES2_S2_fS2_fjLj128EEEEELb1ELb0ELb0ELb1EEEvNS_9BwdParamsE:
	.zero		648


//--------------------- .nv.constant0._ZN10layer_norm22ln_bwd_finalize_kernelINS_22Kernel_traits_finalizeILj1024E6__halfS2_fS2_fjLb0ELj1024ELj4ENS_18Kernel_traits_baseILj1024ES2_S2_fS2_fjLj1024EEEEELb0ELb0EEEvNS_9BwdParamsE --------------------------
	.section	.nv.constant0._ZN10layer_norm22ln_bwd_finalize_kernelINS_22Kernel_traits_finalizeILj1024E6__halfS2_fS2_fjLb0ELj1024ELj4ENS_18Kernel_traits_baseILj1024ES2_S2_fS2_fjLj1024EEEEELb0ELb0EEEvNS_9BwdParamsE,"a",@progbits
	.sectionflags	@""
	.align	4
.nv.constant0._ZN10layer_norm22ln_bwd_finalize_kernelINS_22Kernel_traits_finalizeILj1024E6__halfS2_fS2_fjLb0ELj1024ELj4ENS_18Kernel_traits_baseILj1024ES2_S2_fS2_fjLj1024EEEEELb0ELb0EEEvNS_9BwdParamsE:
	.zero		648


//--------------------- .nv.constant0._ZN10layer_norm13ln_bwd_kernelINS_13Kernel_traitsI6__halfS2_fS2_fjLj1024ELj1ELj4ELj1ELj16ENS_18Kernel_traits_baseILj1024ES2_S2_fS2_fjLj128EEEEELb1ELb0ELb1ELb0EEEvNS_9BwdParamsE --------------------------
	.section	.nv.constant0._ZN10layer_norm13ln_bwd_kernelINS_13Kernel_traitsI6__halfS2_fS2_fjLj1024ELj1ELj4ELj1ELj16ENS_18Kernel_traits_baseILj1024ES2_S2_fS2_fjLj128EEEEELb1ELb0ELb1ELb0EEEvNS_9BwdParamsE,"a",@progbits
	.sectionflags	@""
	.align	4
.nv.constant0._ZN10layer_norm13ln_bwd_kernelINS_13Kernel_traitsI6__halfS2_fS2_fjLj1024ELj1ELj4ELj1ELj16ENS_18Kernel_traits_baseILj1024ES2_S2_fS2_fjLj128EEEEELb1ELb0ELb1ELb0EEEvNS_9BwdParamsE:
	.zero		648


//--------------------- .nv.constant0._ZN10layer_norm22ln_bwd_finalize_kernelINS_22Kernel_traits_finalizeILj1024E6__halfS2_fS2_fjLb0ELj1024ELj4ENS_18Kernel_traits_baseILj1024ES2_S2_fS2_fjLj1024EEEEELb0ELb1EEEvNS_9BwdParamsE --------------------------
	.section	.nv.constant0._ZN10layer_norm22ln_bwd_finalize_kernelINS_22Kernel_traits_finalizeILj1024E6__halfS2_fS2_fjLb0ELj1024ELj4ENS_18Kernel_traits_baseILj1024ES2_S2_fS2_fjLj1024EEEEELb0ELb1EEEvNS_9BwdParamsE,"a",@progbits
	.sectionflags	@""
	.align	4
.nv.constant0._ZN10layer_norm22ln_bwd_finalize_kernelINS_22Kernel_traits_finalizeILj1024E6__halfS2_fS2_fjLb0ELj1024ELj4ENS_18Kernel_traits_baseILj1024ES2_S2_fS2_fjLj1024EEEEELb0ELb1EEEvNS_9BwdParamsE:
	.zero		648


//--------------------- .nv.constant0._ZN10layer_norm13ln_bwd_kernelINS_13Kernel_traitsI6__halfS2_fS2_fjLj1024ELj1ELj4ELj1ELj16ENS_18Kernel_traits_baseILj1024ES2_S2_fS2_fjLj128EEEEELb1ELb0ELb1ELb1EEEvNS_9BwdParamsE --------------------------
	.section	.nv.constant0._ZN10layer_norm13ln_bwd_kernelINS_13Kernel_traitsI6__halfS2_fS2_fjLj1024ELj1ELj4ELj1ELj16ENS_18Kernel_traits_baseILj1024ES2_S2_fS2_fjLj128EEEEELb1ELb0ELb1ELb1EEEvNS_9BwdParamsE,"a",@progbits
	.sectionflags	@""
	.align	4
.nv.constant0._ZN10layer_norm13ln_bwd_kernelINS_13Kernel_traitsI6__halfS2_fS2_fjLj1024ELj1ELj4ELj1ELj16ENS_18Kernel_traits_baseILj1024ES2_S2_fS2_fjLj128EEEEELb1ELb0ELb1ELb1EEEvNS_9BwdParamsE:
	.zero		648


//--------------------- .nv.constant0._ZN10layer_norm13ln_bwd_kernelINS_13Kernel_traitsI6__halfS2_fS2_fjLj1024ELj1ELj4ELj1ELj16ENS_18Kernel_traits_baseILj1024ES2_S2_fS2_fjLj128EEEEELb1ELb1ELb0ELb0EEEvNS_9BwdParamsE --------------------------
	.section	.nv.constant0._ZN10layer_norm13ln_bwd_kernelINS_13Kernel_traitsI6__halfS2_fS2_fjLj1024ELj1ELj4ELj1ELj16ENS_18Kernel_traits_baseILj1024ES2_S2_fS2_fjLj128EEEEELb1ELb1ELb0ELb0EEEvNS_9BwdParamsE,"a",@progbits
	.sectionflags	@""
	.align	4
.nv.constant0._ZN10layer_norm13ln_bwd_kernelINS_13Kernel_traitsI6__halfS2_fS2_fjLj1024ELj1ELj4ELj1ELj16ENS_18Kernel_traits_baseILj1024ES2_S2_fS2_fjLj128EEEEELb1ELb1ELb0ELb0EEEvNS_9BwdParamsE:
	.zero		648


//--------------------- .nv.constant0._ZN10layer_norm13ln_bwd_kernelINS_13Kernel_traitsI6__halfS2_fS2_fjLj1024ELj1ELj4ELj1ELj16ENS_18Kernel_traits_baseILj1024ES2_S2_fS2_fjLj128EEEEELb1ELb1ELb0ELb1EEEvNS_9BwdParamsE --------------------------
	.section	.nv.constant0._ZN10layer_norm13ln_bwd_kernelINS_13Kernel_traitsI6__halfS2_fS2_fjLj1024ELj1ELj4ELj1ELj16ENS_18Kernel_traits_baseILj1024ES2_S2_fS2_fjLj128EEEEELb1ELb1ELb0ELb1EEEvNS_9BwdParamsE,"a",@progbits
	.sectionflags	@""
	.align	4
.nv.constant0._ZN10layer_norm13ln_bwd_kernelINS_13Kernel_traitsI6__halfS2_fS2_fjLj1024ELj1ELj4ELj1ELj16ENS_18Kernel_traits_baseILj1024ES2_S2_fS2_fjLj128EEEEELb1ELb1ELb0ELb1EEEvNS_9BwdParamsE:
	.zero		648


//--------------------- .nv.constant0._ZN10layer_norm22ln_bwd_finalize_kernelINS_22Kernel_traits_finalizeILj1024E6__halfS2_fS2_fjLb1ELj1024ELj4ENS_18Kernel_traits_baseILj1024ES2_S2_fS2_fjLj1024EEEEELb1ELb0EEEvNS_9BwdParamsE --------------------------
	.section	.nv.constant0._ZN10layer_norm22ln_bwd_finalize_kernelINS_22Kernel_traits_finalizeILj1024E6__halfS2_fS2_fjLb1ELj1024ELj4ENS_18Kernel_traits_baseILj1024ES2_S2_fS2_fjLj1024EEEEELb1ELb0EEEvNS_9BwdParamsE,"a",@progbits
	.sectionflags	@""
	.align	4
.nv.constant0._ZN10layer_norm22ln_bwd_finalize_kernelINS_22Kernel_traits_finalizeILj1024E6__halfS2_fS2_fjLb1ELj1024ELj4ENS_18Kernel_traits_baseILj1024ES2_S2_fS2_fjLj1024EEEEELb1ELb0EEEvNS_9BwdParamsE:
	.zero		648


//--------------------- .nv.constant0._ZN10layer_norm13ln_bwd_kernelINS_13Kernel_traitsI6__halfS2_fS2_fjLj1024ELj1ELj4ELj1ELj16ENS_18Kernel_traits_baseILj1024ES2_S2_fS2_fjLj128EEEEELb1ELb1ELb1ELb0EEEvNS_9BwdParamsE --------------------------
	.section	.nv.constant0._ZN10layer_norm13ln_bwd_kernelINS_13Kernel_traitsI6__halfS2_fS2_fjLj1024ELj1ELj4ELj1ELj16ENS_18Kernel_traits_baseILj1024ES2_S2_fS2_fjLj128EEEEELb1ELb1ELb1ELb0EEEvNS_9BwdParamsE,"a",@progbits
	.sectionflags	@""
	.align	4
.nv.constant0._ZN10layer_norm13ln_bwd_kernelINS_13Kernel_traitsI6__halfS2_fS2_fjLj1024ELj1ELj4ELj1ELj16ENS_18Kernel_traits_baseILj1024ES2_S2_fS2_fjLj128EEEEELb1ELb1ELb1ELb0EEEvNS_9BwdParamsE:
	.zero		648


//--------------------- .nv.constant0._ZN10layer_norm22ln_bwd_finalize_kernelINS_22Kernel_traits_finalizeILj1024E6__halfS2_fS2_fjLb1ELj1024ELj4ENS_18Kernel_traits_baseILj1024ES2_S2_fS2_fjLj1024EEEEELb1ELb1EEEvNS_9BwdParamsE --------------------------
	.section	.nv.constant0._ZN10layer_norm22ln_bwd_finalize_kernelINS_22Kernel_traits_finalizeILj1024E6__halfS2_fS2_fjLb1ELj1024ELj4ENS_18Kernel_traits_baseILj1024ES2_S2_fS2_fjLj1024EEEEELb1ELb1EEEvNS_9BwdParamsE,"a",@progbits
	.sectionflags	@""
	.align	4
.nv.constant0._ZN10layer_norm22ln_bwd_finalize_kernelINS_22Kernel_traits_finalizeILj1024E6__halfS2_fS2_fjLb1ELj1024ELj4ENS_18Kernel_traits_baseILj1024ES2_S2_fS2_fjLj1024EEEEELb1ELb1EEEvNS_9BwdParamsE:
	.zero		648


//--------------------- .nv.constant0._ZN10layer_norm13ln_bwd_kernelINS_13Kernel_traitsI6__halfS2_fS2_fjLj1024ELj1ELj4ELj1ELj16ENS_18Kernel_traits_baseILj1024ES2_S2_fS2_fjLj128EEEEELb1ELb1ELb1ELb1EEEvNS_9BwdParamsE --------------------------
	.section	.nv.constant0._ZN10layer_norm13ln_bwd_kernelINS_13Kernel_traitsI6__halfS2_fS2_fjLj1024ELj1ELj4ELj1ELj16ENS_18Kernel_traits_baseILj1024ES2_S2_fS2_fjLj128EEEEELb1ELb1ELb1ELb1EEEvNS_9BwdParamsE,"a",@progbits
	.sectionflags	@""
	.align	4
.nv.constant0._ZN10layer_norm13ln_bwd_kernelINS_13Kernel_traitsI6__halfS2_fS2_fjLj1024ELj1ELj4ELj1ELj16ENS_18Kernel_traits_baseILj1024ES2_S2_fS2_fjLj128EEEEELb1ELb1ELb1ELb1EEEvNS_9BwdParamsE:
	.zero		648


//--------------------- .nv.constant0._ZN10layer_norm13ln_bwd_kernelINS_13Kernel_traitsIf6__halffS2_fjLj1024ELj1ELj4ELj1ELj16ENS_18Kernel_traits_baseILj1024EfS2_fS2_fjLj128EEEEELb0ELb0ELb0ELb0EEEvNS_9BwdParamsE --------------------------
	.section	.nv.constant0._ZN10layer_norm13ln_bwd_kernelINS_13Kernel_traitsIf6__halffS2_fjLj1024ELj1ELj4ELj1ELj16ENS_18Kernel_traits_baseILj1024EfS2_fS2_fjLj128EEEEELb0ELb0ELb0ELb0EEEvNS_9BwdParamsE,"a",@progbits
	.sectionflags	@""
	.align	4
.nv.constant0._ZN10layer_norm13ln_bwd_kernelINS_13Kernel_traitsIf6__halffS2_fjLj1024ELj1ELj4ELj1ELj16ENS_18Kernel_traits_baseILj1024EfS2_fS2_fjLj128EEEEELb0ELb0ELb0ELb0EEEvNS_9BwdParamsE:
	.zero		648


//--------------------- .nv.constant0._ZN10layer_norm13ln_bwd_kernelINS_13Kernel_traitsIf6__halffS2_fjLj1024ELj1ELj4ELj1ELj16ENS_18Kernel_traits_baseILj1024EfS2_fS2_fjLj128EEEEELb0ELb0ELb0ELb1EEEvNS_9BwdParamsE --------------------------
	.section	.nv.constant0._ZN10layer_norm13ln_bwd_kernelINS_13Kernel_traitsIf6__halffS2_fjLj1024ELj1ELj4ELj1ELj16ENS_18Kernel_traits_baseILj1024EfS2_fS2_fjLj128EEEEELb0ELb0ELb0ELb1EEEvNS_9BwdParamsE,"a",@progbits
	.sectionflags	@""
	.align	4
.nv.constant0._ZN10layer_norm13ln_bwd_kernelINS_13Kernel_traitsIf6__halffS2_fjLj1024ELj1ELj4ELj1ELj16ENS_18Kernel_traits_baseILj1024EfS2_fS2_fjLj128EEEEELb0ELb0ELb0ELb1EEEvNS_9BwdParamsE:
	.zero		648


//--------------------- .nv.constant0._ZN10layer_norm13ln_bwd_kernelINS_13Kernel_traitsIf6__halffS2_fjLj1024ELj1ELj4ELj1ELj16ENS_18Kernel_traits_baseILj1024EfS2_fS2_fjLj128EEEEELb0ELb0ELb1ELb0EEEvNS_9BwdParamsE --------------------------
	.section	.nv.constant0._ZN10layer_norm13ln_bwd_kernelINS_13Kernel_traitsIf6__halffS2_fjLj1024ELj1ELj4ELj1ELj16ENS_18Kernel_traits_baseILj1024EfS2_fS2_fjLj128EEEEELb0ELb0ELb1ELb0EEEvNS_9BwdParamsE,"a",@progbits
	.sectionflags	@""
	.align	4
.nv.constant0._ZN10layer_norm13ln_bwd_kernelINS_13Kernel_traitsIf6__halffS2_fjLj1024ELj1ELj4ELj1ELj16ENS_18Kernel_traits_baseILj1024EfS2_fS2_fjLj128EEEEELb0ELb0ELb1ELb0EEEvNS_9BwdParamsE:
	.zero		648


//--------------------- .nv.constant0._ZN10layer_norm13ln_bwd_kernelINS_13Kernel_traitsIf6__halffS2_fjLj1024ELj1ELj4ELj1ELj16ENS_18Kernel_traits_baseILj1024EfS2_fS2_fjLj128EEEEELb0ELb0ELb1ELb1EEEvNS_9BwdParamsE --------------------------
	.section	.nv.constant0._ZN10layer_norm13ln_bwd_kernelINS_13Kernel_traitsIf6__halffS2_fjLj1024ELj1ELj4ELj1ELj16ENS_18Kernel_traits_baseILj1024EfS2_fS2_fjLj128EEEEELb0ELb0ELb1ELb1EEEvNS_9BwdParamsE,"a",@progbits
	.sectionflags	@""
	.align	4
.nv.constant0._ZN10layer_norm13ln_bwd_kernelINS_13Kernel_traitsIf6__halffS2_fjLj1024ELj1ELj4ELj1ELj16ENS_18Kernel_traits_baseILj1024EfS2_fS2_fjLj128EEEEELb0ELb0ELb1ELb1EEEvNS_9BwdParamsE:
	.zero		648


//--------------------- .nv.constant0._ZN10layer_norm13ln_bwd_kernelINS_13Kernel_traitsIf6__halffS2_fjLj1024ELj1ELj4ELj1ELj16ENS_18Kernel_traits_baseILj1024EfS2_fS2_fjLj128EEEEELb0ELb1ELb0ELb0EEEvNS_9BwdParamsE --------------------------
	.section	.nv.constant0._ZN10layer_norm13ln_bwd_kernelINS_13Kernel_traitsIf6__halffS2_fjLj1024ELj1ELj4ELj1ELj16ENS_18Kernel_traits_baseILj1024EfS2_fS2_fjLj128EEEEELb0ELb1ELb0ELb0EEEvNS_9BwdParamsE,"a",@progbits
	.sectionflags	@""
	.align	4
.nv.constant0._ZN10layer_norm13ln_bwd_kernelINS_13Kernel_traitsIf6__halffS2_fjLj1024ELj1ELj4ELj1ELj16ENS_18Kernel_traits_baseILj1024EfS2_fS2_fjLj128EEEEELb0ELb1ELb0ELb0EEEvNS_9BwdParamsE:
	.zero		648


//--------------------- .nv.constant0._ZN10layer_norm13ln_bwd_kernelINS_13Kernel_traitsIf6__halffS2_fjLj1024ELj1ELj4ELj1ELj16ENS_18Kernel_traits_baseILj1024EfS2_fS2_fjLj128EEEEELb0ELb1ELb0ELb1EEEvNS_9BwdParamsE --------------------------
	.section	.nv.constant0._ZN10layer_norm13ln_bwd_kernelINS_13Kernel_traitsIf6__halffS2_fjLj1024ELj1ELj4ELj1ELj16ENS_18Kernel_traits_baseILj1024EfS2_fS2_fjLj128EEEEELb0ELb1ELb0ELb1EEEvNS_9BwdParamsE,"a",@progbits
	.sectionflags	@""
	.align	4
.nv.constant0._ZN10layer_norm13ln_bwd_kernelINS_13Kernel_traitsIf6__halffS2_fjLj1024ELj1ELj4ELj1ELj16ENS_18Kernel_traits_baseILj1024EfS2_fS2_fjLj128EEEEELb0ELb1ELb0ELb1EEEvNS_9BwdParamsE:
	.zero		648


//--------------------- .nv.constant0._ZN10layer_norm13ln_bwd_kernelINS_13Kernel_traitsIf6__halffS2_fjLj1024ELj1ELj4ELj1ELj16ENS_18Kernel_traits_baseILj1024EfS2_fS2_fjLj128EEEEELb0ELb1ELb1ELb0EEEvNS_9BwdParamsE --------------------------
	.section	.nv.constant0._ZN10layer_norm13ln_bwd_kernelINS_13Kernel_traitsIf6__halffS2_fjLj1024ELj1ELj4ELj1ELj16ENS_18Kernel_traits_baseILj1024EfS2_fS2_fjLj128EEEEELb0ELb1ELb1ELb0EEEvNS_9BwdParamsE,"a",@progbits
	.sectionflags	@""
	.align	4
.nv.constant0._ZN10layer_norm13ln_bwd_kernelINS_13Kernel_traitsIf6__halffS2_fjLj1024ELj1ELj4ELj1ELj16ENS_18Kernel_traits_baseILj1024EfS2_fS2_fjLj128EEEEELb0ELb1ELb1ELb0EEEvNS_9BwdParamsE:
	.zero		648


//--------------------- .nv.constant0._ZN10layer_norm13ln_bwd_kernelINS_13Kernel_traitsIf6__halffS2_fjLj1024ELj1ELj4ELj1ELj16ENS_18Kernel_traits_baseILj1024EfS2_fS2_fjLj128EEEEELb0ELb1ELb1ELb1EEEvNS_9BwdParamsE --------------------------
	.section	.nv.constant0._ZN10layer_norm13ln_bwd_kernelINS_13Kernel_traitsIf6__halffS2_fjLj1024ELj1ELj4ELj1ELj16ENS_18Kernel_traits_baseILj1024EfS2_fS2_fjLj128EEEEELb0ELb1ELb1ELb1EEEvNS_9BwdParamsE,"a",@progbits
	.sectionflags	@""
	.align	4
.nv.constant0._ZN10layer_norm13ln_bwd_kernelINS_13Kernel_traitsIf6__halffS2_fjLj1024ELj1ELj4ELj1ELj16ENS_18Kernel_traits_baseILj1024EfS2_fS2_fjLj128EEEEELb0ELb1ELb1ELb1EEEvNS_9BwdParamsE:
	.zero		648


//--------------------- .nv.constant0._ZN10layer_norm13ln_bwd_kernelINS_13Kernel_traitsIf6__halffS2_fjLj1024ELj1ELj4ELj1ELj16ENS_18Kernel_traits_baseILj1024EfS2_fS2_fjLj128EEEEELb1ELb0ELb0ELb0EEEvNS_9BwdParamsE --------------------------
	.section	.nv.constant0._ZN10layer_norm13ln_bwd_kernelINS_13Kernel_traitsIf6__halffS2_fjLj1024ELj1ELj4ELj1ELj16ENS_18Kernel_traits_baseILj1024EfS2_fS2_fjLj128EEEEELb1ELb0ELb0ELb0EEEvNS_9BwdParamsE,"a",@progbits
	.sectionflags	@""
	.align	4
.nv.constant0._ZN10layer_norm13ln_bwd_kernelINS_13Kernel_traitsIf6__halffS2_fjLj1024ELj1ELj4ELj1ELj16ENS_18Kernel_traits_baseILj1024EfS2_fS2_fjLj128EEEEELb1ELb0ELb0ELb0EEEvNS_9BwdParamsE:
	.zero		648


//--------------------- .nv.constant0._ZN10layer_norm13ln_bwd_kernelINS_13Kernel_traitsIf6__halffS2_fjLj1024ELj1ELj4ELj1ELj16ENS_18Kernel_traits_baseILj1024EfS2_fS2_fjLj128EEEEELb1ELb0ELb0ELb1EEEvNS_9BwdParamsE --------------------------
	.section	.nv.constant0._ZN10layer_norm13ln_bwd_kernelINS_13Kernel_traitsIf6__halffS2_fjLj1024ELj1ELj4ELj1ELj16ENS_18Kernel_traits_baseILj1024EfS2_fS2_fjLj128EEEEELb1ELb0ELb0ELb1EEEvNS_9BwdParamsE,"a",@progbits
	.sectionflags	@""
	.align	4
.nv.constant0._ZN10layer_norm13ln_bwd_kernelINS_13Kernel_traitsIf6__halffS2_fjLj1024ELj1ELj4ELj1ELj16ENS_18Kernel_traits_baseILj1024EfS2_fS2_fjLj128EEEEELb1ELb0ELb0ELb1EEEvNS_9BwdParamsE:
	.zero		648


//--------------------- .nv.constant0._ZN10layer_norm22ln_bwd_finalize_kernelINS_22Kernel_traits_finalizeILj1024Ef6__halffS2_fjLb0ELj1024ELj4ENS_18Kernel_traits_baseILj1024EfS2_fS2_fjLj1024EEEEELb0ELb0EEEvNS_9BwdParamsE --------------------------
	.section	.nv.constant0._ZN10layer_norm22ln_bwd_finalize_kernelINS_22Kernel_traits_finalizeILj1024Ef6__halffS2_fjLb0ELj1024ELj4ENS_18Kernel_traits_baseILj1024EfS2_fS2_fjLj1024EEEEELb0ELb0EEEvNS_9BwdParamsE,"a",@progbits
	.sectionflags	@""
	.align	4
.nv.constant0._ZN10layer_norm22ln_bwd_finalize_kernelINS_22Kernel_traits_finalizeILj1024Ef6__halffS2_fjLb0ELj1024ELj4ENS_18Kernel_traits_baseILj1024EfS2_fS2_fjLj1024EEEEELb0ELb0EEEvNS_9BwdParamsE:
	.zero		648


//--------------------- .nv.constant0._ZN10layer_norm13ln_bwd_kernelINS_13Kernel_traitsIf6__halffS2_fjLj1024ELj1ELj4ELj1ELj16ENS_18Kernel_traits_baseILj1024EfS2_fS2_fjLj128EEEEELb1ELb0ELb1ELb0EEEvNS_9BwdParamsE --------------------------
	.section	.nv.constant0._ZN10layer_norm13ln_bwd_kernelINS_13Kernel_traitsIf6__halffS2_fjLj1024ELj1ELj4ELj1ELj16ENS_18Kernel_traits_baseILj1024EfS2_fS2_fjLj128EEEEELb1ELb0ELb1ELb0EEEvNS_9BwdParamsE,"a",@progbits
	.sectionflags	@""
	.align	4
.nv.constant0._ZN10layer_norm13ln_bwd_kernelINS_13Kernel_traitsIf6__halffS2_fjLj1024ELj1ELj4ELj1ELj16ENS_18Kernel_traits_baseILj1024EfS2_fS2_fjLj128EEEEELb1ELb0ELb1ELb0EEEvNS_9BwdParamsE:
	.zero		648


//--------------------- .nv.constant0._ZN10layer_norm22ln_bwd_finalize_kernelINS_22Kernel_traits_finalizeILj1024Ef6__halffS2_fjLb0ELj1024ELj4ENS_18Kernel_traits_baseILj1024EfS2_fS2_fjLj1024EEEEELb0ELb1EEEvNS_9BwdParamsE --------------------------
	.section	.nv.constant0._ZN10layer_norm22ln_bwd_finalize_kernelINS_22Kernel_traits_finalizeILj1024Ef6__halffS2_fjLb0ELj1024ELj4ENS_18Kernel_traits_baseILj1024EfS2_fS2_fjLj1024EEEEELb0ELb1EEEvNS_9BwdParamsE,"a",@progbits
	.sectionflags	@""
	.align	4
.nv.constant0._ZN10layer_norm22ln_bwd_finalize_kernelINS_22Kernel_traits_finalizeILj1024Ef6__halffS2_fjLb0ELj1024ELj4ENS_18Kernel_traits_baseILj1024EfS2_fS2_fjLj1024EEEEELb0ELb1EEEvNS_9BwdParamsE:
	.zero		648


//--------------------- .nv.constant0._ZN10layer_norm13ln_bwd_kernelINS_13Kernel_traitsIf6__halffS2_fjLj1024ELj1ELj4ELj1ELj16ENS_18Kernel_traits_baseILj1024EfS2_fS2_fjLj128EEEEELb1ELb0ELb1ELb1EEEvNS_9BwdParamsE --------------------------
	.section	.nv.constant0._ZN10layer_norm13ln_bwd_kernelINS_13Kernel_traitsIf6__halffS2_fjLj1024ELj1ELj4ELj1ELj16ENS_18Kernel_traits_baseILj1024EfS2_fS2_fjLj128EEEEELb1ELb0ELb1ELb1EEEvNS_9BwdParamsE,"a",@progbits
	.sectionflags	@""
	.align	4
.nv.constant0._ZN10layer_norm13ln_bwd_kernelINS_13Kernel_traitsIf6__halffS2_fjLj1024ELj1ELj4ELj1ELj16ENS_18Kernel_traits_baseILj1024EfS2_fS2_fjLj128EEEEELb1ELb0ELb1ELb1EEEvNS_9BwdParamsE:
	.zero		648


//--------------------- .nv.constant0._ZN10layer_norm13ln_bwd_kernelINS_13Kernel_traitsIf6__halffS2_fjLj1024ELj1ELj4ELj1ELj16ENS_18Kernel_traits_baseILj1024EfS2_fS2_fjLj128EEEEELb1ELb1ELb0ELb0EEEvNS_9BwdParamsE --------------------------
	.section	.nv.constant0._ZN10layer_norm13ln_bwd_kernelINS_13Kernel_traitsIf6__halffS2_fjLj1024ELj1ELj4ELj1ELj16ENS_18Kernel_traits_baseILj1024EfS2_fS2_fjLj128EEEEELb1ELb1ELb0ELb0EEEvNS_9BwdParamsE,"a",@progbits
	.sectionflags	@""
	.align	4
.nv.constant0._ZN10layer_norm13ln_bwd_kernelINS_13Kernel_traitsIf6__halffS2_fjLj1024ELj1ELj4ELj1ELj16ENS_18Kernel_traits_baseILj1024EfS2_fS2_fjLj128EEEEELb1ELb1ELb0ELb0EEEvNS_9BwdParamsE:
	.zero		648


//--------------------- .nv.constant0._ZN10layer_norm13ln_bwd_kernelINS_13Kernel_traitsIf6__halffS2_fjLj1024ELj1ELj4ELj1ELj16ENS_18Kernel_traits_baseILj1024EfS2_fS2_fjLj128EEEEELb1ELb1ELb0ELb1EEEvNS_9BwdParamsE --------------------------
	.section	.nv.constant0._ZN10layer_norm13ln_bwd_kernelINS_13Kernel_traitsIf6__halffS2_fjLj1024ELj1ELj4ELj1ELj16ENS_18Kernel_traits_baseILj1024EfS2_fS2_fjLj128EEEEELb1ELb1ELb0ELb1EEEvNS_9BwdParamsE,"a",@progbits
	.sectionflags	@""
	.align	4
.nv.constant0._ZN10layer_norm13ln_bwd_kernelINS_13Kernel_traitsIf6__halffS2_fjLj1024ELj1ELj4ELj1ELj16ENS_18Kernel_traits_baseILj1024EfS2_fS2_fjLj128EEEEELb1ELb1ELb0ELb1EEEvNS_9BwdParamsE:
	.zero		648


//--------------------- .nv.constant0._ZN10layer_norm22ln_bwd_finalize_kernelINS_22Kernel_traits_finalizeILj1024Ef6__halffS2_fjLb1ELj1024ELj4ENS_18Kernel_traits_baseILj1024EfS2_fS2_fjLj1024EEEEELb1ELb0EEEvNS_9BwdParamsE --------------------------
	.section	.nv.constant0._ZN10layer_norm22ln_bwd_finalize_kernelINS_22Kernel_traits_finalizeILj1024Ef6__halffS2_fjLb1ELj1024ELj4ENS_18Kernel_traits_baseILj1024EfS2_fS2_fjLj1024EEEEELb1ELb0EEEvNS_9BwdParamsE,"a",@progbits
	.sectionflags	@""
	.align	4
.nv.constant0._ZN10layer_norm22ln_bwd_finalize_kernelINS_22Kernel_traits_finalizeILj1024Ef6__halffS2_fjLb1ELj1024ELj4ENS_18Kernel_traits_baseILj1024EfS2_fS2_fjLj1024EEEEELb1ELb0EEEvNS_9BwdParamsE:
	.zero		648


//--------------------- .nv.constant0._ZN10layer_norm13ln_bwd_kernelINS_13Kernel_traitsIf6__halffS2_fjLj1024ELj1ELj4ELj1ELj16ENS_18Kernel_traits_baseILj1024EfS2_fS2_fjLj128EEEEELb1ELb1ELb1ELb0EEEvNS_9BwdParamsE --------------------------
	.section	.nv.constant0._ZN10layer_norm13ln_bwd_kernelINS_13Kernel_traitsIf6__halffS2_fjLj1024ELj1ELj4ELj1ELj16ENS_18Kernel_traits_baseILj1024EfS2_fS2_fjLj128EEEEELb1ELb1ELb1ELb0EEEvNS_9BwdParamsE,"a",@progbits
	.sectionflags	@""
	.align	4
.nv.constant0._ZN10layer_norm13ln_bwd_kernelINS_13Kernel_traitsIf6__halffS2_fjLj1024ELj1ELj4ELj1ELj16ENS_18Kernel_traits_baseILj1024EfS2_fS2_fjLj128EEEEELb1ELb1ELb1ELb0EEEvNS_9BwdParamsE:
	.zero		648


//--------------------- .nv.constant0._ZN10layer_norm22ln_bwd_finalize_kernelINS_22Kernel_traits_finalizeILj1024Ef6__halffS2_fjLb1ELj1024ELj4ENS_18Kernel_traits_baseILj1024EfS2_fS2_fjLj1024EEEEELb1ELb1EEEvNS_9BwdParamsE --------------------------
	.section	.nv.constant0._ZN10layer_norm22ln_bwd_finalize_kernelINS_22Kernel_traits_finalizeILj1024Ef6__halffS2_fjLb1ELj1024ELj4ENS_18Kernel_traits_baseILj1024EfS2_fS2_fjLj1024EEEEELb1ELb1EEEvNS_9BwdParamsE,"a",@progbits
	.sectionflags	@""
	.align	4
.nv.constant0._ZN10layer_norm22ln_bwd_finalize_kernelINS_22Kernel_traits_finalizeILj1024Ef6__halffS2_fjLb1ELj1024ELj4ENS_18Kernel_traits_baseILj1024EfS2_fS2_fjLj1024EEEEELb1ELb1EEEvNS_9BwdParamsE:
	.zero		648


//--------------------- .nv.constant0._ZN10layer_norm13ln_bwd_kernelINS_13Kernel_traitsIf6__halffS2_fjLj1024ELj1ELj4ELj1ELj16ENS_18Kernel_traits_baseILj1024EfS2_fS2_fjLj128EEEEELb1ELb1ELb1ELb1EEEvNS_9BwdParamsE --------------------------
	.section	.nv.constant0._ZN10layer_norm13ln_bwd_kernelINS_13Kernel_traitsIf6__halffS2_fjLj1024ELj1ELj4ELj1ELj16ENS_18Kernel_traits_baseILj1024EfS2_fS2_fjLj128EEEEELb1ELb1ELb1ELb1EEEvNS_9BwdParamsE,"a",@progbits
	.sectionflags	@""
	.align	4
.nv.constant0._ZN10layer_norm13ln_bwd_kernelINS_13Kernel_traitsIf6__halffS2_fjLj1024ELj1ELj4ELj1ELj16ENS_18Kernel_traits_baseILj1024EfS2_fS2_fjLj128EEEEELb1ELb1ELb1ELb1EEEvNS_9BwdParamsE:
	.zero		648


//--------------------- .nv.constant0._ZN10layer_norm13ln_bwd_kernelINS_13Kernel_traitsI6__halfffffjLj1024ELj1ELj4ELj1ELj16ENS_18Kernel_traits_baseILj1024ES2_ffffjLj128EEEEELb0ELb0ELb0ELb0EEEvNS_9BwdParamsE --------------------------
	.section	.nv.constant0._ZN10layer_norm13ln_bwd_kernelINS_13Kernel_traitsI6__halfffffjLj1024ELj1ELj4ELj1ELj16ENS_18Kernel_traits_baseILj1024ES2_ffffjLj128EEEEELb0ELb0ELb0ELb0EEEvNS_9BwdParamsE,"a",@progbits
	.sectionflags	@""
	.align	4
.nv.constant0._ZN10layer_norm13ln_bwd_kernelINS_13Kernel_traitsI6__halfffffjLj1024ELj1ELj4ELj1ELj16ENS_18Kernel_traits_baseILj1024ES2_ffffjLj128EEEEELb0ELb0ELb0ELb0EEEvNS_9BwdParamsE:
	.zero		648


//--------------------- .nv.constant0._ZN10layer_norm13ln_bwd_kernelINS_13Kernel_traitsI6__halfffffjLj1024ELj1ELj4ELj1ELj16ENS_18Kernel_traits_baseILj1024ES2_ffffjLj128EEEEELb0ELb0ELb0ELb1EEEvNS_9BwdParamsE --------------------------
	.section	.nv.constant0._ZN10layer_norm13ln_bwd_kernelINS_13Kernel_traitsI6__halfffffjLj1024ELj1ELj4ELj1ELj16ENS_18Kernel_traits_baseILj1024ES2_ffffjLj128EEEEELb0ELb0ELb0ELb1EEEvNS_9BwdParamsE,"a",@progbits
	.sectionflags	@""
	.align	4
.nv.constant0._ZN10layer_norm13ln_bwd_kernelINS_13Kernel_traitsI6__halfffffjLj1024ELj1ELj4ELj1ELj16ENS_18Kernel_traits_baseILj1024ES2_ffffjLj128EEEEELb0ELb0ELb0ELb1EEEvNS_9BwdParamsE:
	.zero		648


//--------------------- .nv.constant0._ZN10layer_norm13ln_bwd_kernelINS_13Kernel_traitsI6__halfffffjLj1024ELj1ELj4ELj1ELj16ENS_18Kernel_traits_baseILj1024ES2_ffffjLj128EEEEELb0ELb0ELb1ELb0EEEvNS_9BwdParamsE --------------------------
	.section	.nv.constant0._ZN10layer_norm13ln_bwd_kernelINS_13Kernel_traitsI6__halfffffjLj1024ELj1ELj4ELj1ELj16ENS_18Kernel_traits_baseILj1024ES2_ffffjLj128EEEEELb0ELb0ELb1ELb0EEEvNS_9BwdParamsE,"a",@progbits
	.sectionflags	@""
	.align	4
.nv.constant0._ZN10layer_norm13ln_bwd_kernelINS_13Kernel_traitsI6__halfffffjLj1024ELj1ELj4ELj1ELj16ENS_18Kernel_traits_baseILj1024ES2_ffffjLj128EEEEELb0ELb0ELb1ELb0EEEvNS_9BwdParamsE:
	.zero		648


//--------------------- .nv.constant0._ZN10layer_norm13ln_bwd_kernelINS_13Kernel_traitsI6__halfffffjLj1024ELj1ELj4ELj1ELj16ENS_18Kernel_traits_baseILj1024ES2_ffffjLj128EEEEELb0ELb0ELb1ELb1EEEvNS_9BwdParamsE --------------------------
	.section	.nv.constant0._ZN10layer_norm13ln_bwd_kernelINS_13Kernel_traitsI6__halfffffjLj1024ELj1ELj4ELj1ELj16ENS_18Kernel_traits_baseILj1024ES2_ffffjLj128EEEEELb0ELb0ELb1ELb1EEEvNS_9BwdParamsE,"a",@progbits
	.sectionflags	@""
	.align	4
.nv.constant0._ZN10layer_norm13ln_bwd_kernelINS_13Kernel_traitsI6__halfffffjLj1024ELj1ELj4ELj1ELj16ENS_18Kernel_traits_baseILj1024ES2_ffffjLj128EEEEELb0ELb0ELb1ELb1EEEvNS_9BwdParamsE:
	.zero		648


//--------------------- .nv.constant0._ZN10layer_norm13ln_bwd_kernelINS_13Kernel_traitsI6__halfffffjLj1024ELj1ELj4ELj1ELj16ENS_18Kernel_traits_baseILj1024ES2_ffffjLj128EEEEELb0ELb1ELb0ELb0EEEvNS_9BwdParamsE --------------------------
	.section	.nv.constant0._ZN10layer_norm13ln_bwd_kernelINS_13Kernel_traitsI6__halfffffjLj1024ELj1ELj4ELj1ELj16ENS_18Kernel_traits_baseILj1024ES2_ffffjLj128EEEEELb0ELb1ELb0ELb0EEEvNS_9BwdParamsE,"a",@progbits
	.sectionflags	@""
	.align	4
.nv.constant0._ZN10layer_norm13ln_bwd_kernelINS_13Kernel_traitsI6__halfffffjLj1024ELj1ELj4ELj1ELj16ENS_18Kernel_traits_baseILj1024ES2_ffffjLj128EEEEELb0ELb1ELb0ELb0EEEvNS_9BwdParamsE:
	.zero		648


//--------------------- .nv.constant0._ZN10layer_norm13ln_bwd_kernelINS_13Kernel_traitsI6__halfffffjLj1024ELj1ELj4ELj1ELj16ENS_18Kernel_traits_baseILj1024ES2_ffffjLj128EEEEELb0ELb1ELb0ELb1EEEvNS_9BwdParamsE --------------------------
	.section	.nv.constant0._ZN10layer_norm13ln_bwd_kernelINS_13Kernel_traitsI6__halfffffjLj1024ELj1ELj4ELj1ELj16ENS_18Kernel_traits_baseILj1024ES2_ffffjLj128EEEEELb0ELb1ELb0ELb1EEEvNS_9BwdParamsE,"a",@progbits
	.sectionflags	@""
	.align	4
.nv.constant0._ZN10layer_norm13ln_bwd_kernelINS_13Kernel_traitsI6__halfffffjLj1024ELj1ELj4ELj1ELj16ENS_18Kernel_traits_baseILj1024ES2_ffffjLj128EEEEELb0ELb1ELb0ELb1EEEvNS_9BwdParamsE:
	.zero		648


//--------------------- .nv.constant0._ZN10layer_norm13ln_bwd_kernelINS_13Kernel_traitsI6__halfffffjLj1024ELj1ELj4ELj1ELj16ENS_18Kernel_traits_baseILj1024ES2_ffffjLj128EEEEELb0ELb1ELb1ELb0EEEvNS_9BwdParamsE --------------------------
	.section	.nv.constant0._ZN10layer_norm13ln_bwd_kernelINS_13Kernel_traitsI6__halfffffjLj1024ELj1ELj4ELj1ELj16ENS_18Kernel_traits_baseILj1024ES2_ffffjLj128EEEEELb0ELb1ELb1ELb0EEEvNS_9BwdParamsE,"a",@progbits
	.sectionflags	@""
	.align	4
.nv.constant0._ZN10layer_norm13ln_bwd_kernelINS_13Kernel_traitsI6__halfffffjLj1024ELj1ELj4ELj1ELj16ENS_18Kernel_traits_baseILj1024ES2_ffffjLj128EEEEELb0ELb1ELb1ELb0EEEvNS_9BwdParamsE:
	.zero		648


//--------------------- .nv.constant0._ZN10layer_norm13ln_bwd_kernelINS_13Kernel_traitsI6__halfffffjLj1024ELj1ELj4ELj1ELj16ENS_18Kernel_traits_baseILj1024ES2_ffffjLj128EEEEELb0ELb1ELb1ELb1EEEvNS_9BwdParamsE --------------------------
	.section	.nv.constant0._ZN10layer_norm13ln_bwd_kernelINS_13Kernel_traitsI6__halfffffjLj1024ELj1ELj4ELj1ELj16ENS_18Kernel_traits_baseILj1024ES2_ffffjLj128EEEEELb0ELb1ELb1ELb1EEEvNS_9BwdParamsE,"a",@progbits
	.sectionflags	@""
	.align	4
.nv.constant0._ZN10layer_norm13ln_bwd_kernelINS_13Kernel_traitsI6__halfffffjLj1024ELj1ELj4ELj1ELj16ENS_18Kernel_traits_baseILj1024ES2_ffffjLj128EEEEELb0ELb1ELb1ELb1EEEvNS_9BwdParamsE:
	.zero		648


//--------------------- .nv.constant0._ZN10layer_norm13ln_bwd_kernelINS_13Kernel_traitsI6__halfffffjLj1024ELj1ELj4ELj1ELj16ENS_18Kernel_traits_baseILj1024ES2_ffffjLj128EEEEELb1ELb0ELb0ELb0EEEvNS_9BwdParamsE --------------------------
	.section	.nv.constant0._ZN10layer_norm13ln_bwd_kernelINS_13Kernel_traitsI6__halfffffjLj1024ELj1ELj4ELj1ELj16ENS_18Kernel_traits_baseILj1024ES2_ffffjLj128EEEEELb1ELb0ELb0ELb0EEEvNS_9BwdParamsE,"a",@progbits
	.sectionflags	@""
	.align	4
.nv.constant0._ZN10layer_norm13ln_bwd_kernelINS_13Kernel_traitsI6__halfffffjLj1024ELj1ELj4ELj1ELj16ENS_18Kernel_traits_baseILj1024ES2_ffffjLj128EEEEELb1ELb0ELb0ELb0EEEvNS_9BwdParamsE:
	.zero		648


//--------------------- .nv.constant0._ZN10layer_norm13ln_bwd_kernelINS_13Kernel_traitsI6__halfffffjLj1024ELj1ELj4ELj1ELj16ENS_18Kernel_traits_baseILj1024ES2_ffffjLj128EEEEELb1ELb0ELb0ELb1EEEvNS_9BwdParamsE --------------------------
	.section	.nv.constant0._ZN10layer_norm13ln_bwd_kernelINS_13Kernel_traitsI6__halfffffjLj1024ELj1ELj4ELj1ELj16ENS_18Kernel_traits_baseILj1024ES2_ffffjLj128EEEEELb1ELb0ELb0ELb1EEEvNS_9BwdParamsE,"a",@progbits
	.sectionflags	@""
	.align	4
.nv.constant0._ZN10layer_norm13ln_bwd_kernelINS_13Kernel_traitsI6__halfffffjLj1024ELj1ELj4ELj1ELj16ENS_18Kernel_traits_baseILj1024ES2_ffffjLj128EEEEELb1ELb0ELb0ELb1EEEvNS_9BwdParamsE:
	.zero		648


//--------------------- .nv.constant0._ZN10layer_norm22ln_bwd_finalize_kernelINS_22Kernel_traits_finalizeILj1024E6__halfffffjLb0ELj1024ELj4ENS_18Kernel_traits_baseILj1024ES2_ffffjLj1024EEEEELb0ELb0EEEvNS_9BwdParamsE --------------------------
	.section	.nv.constant0._ZN10layer_norm22ln_bwd_finalize_kernelINS_22Kernel_traits_finalizeILj1024E6__halfffffjLb0ELj1024ELj4ENS_18Kernel_traits_baseILj1024ES2_ffffjLj1024EEEEELb0ELb0EEEvNS_9BwdParamsE,"a",@progbits
	.sectionflags	@""
	.align	4
.nv.constant0._ZN10layer_norm22ln_bwd_finalize_kernelINS_22Kernel_traits_finalizeILj1024E6__halfffffjLb0ELj1024ELj4ENS_18Kernel_traits_baseILj1024ES2_ffffjLj1024EEEEELb0ELb0EEEvNS_9BwdParamsE:
	.zero		648


//--------------------- .nv.constant0._ZN10layer_norm13ln_bwd_kernelINS_13Kernel_traitsI6__halfffffjLj1024ELj1ELj4ELj1ELj16ENS_18Kernel_traits_baseILj1024ES2_ffffjLj128EEEEELb1ELb0ELb1ELb0EEEvNS_9BwdParamsE --------------------------
	.section	.nv.constant0._ZN10layer_norm13ln_bwd_kernelINS_13Kernel_traitsI6__halfffffjLj1024ELj1ELj4ELj1ELj16ENS_18Kernel_traits_baseILj1024ES2_ffffjLj128EEEEELb1ELb0ELb1ELb0EEEvNS_9BwdParamsE,"a",@progbits
	.sectionflags	@""
	.align	4
.nv.constant0._ZN10layer_norm13ln_bwd_kernelINS_13Kernel_traitsI6__halfffffjLj1024ELj1ELj4ELj1ELj16ENS_18Kernel_traits_baseILj1024ES2_ffffjLj128EEEEELb1ELb0ELb1ELb0EEEvNS_9BwdParamsE:
	.zero		648


//--------------------- .nv.constant0._ZN10layer_norm22ln_bwd_finalize_kernelINS_22Kernel_traits_finalizeILj1024E6__halfffffjLb0ELj1024ELj4ENS_18Kernel_traits_baseILj1024ES2_ffffjLj1024EEEEELb0ELb1EEEvNS_9BwdParamsE --------------------------
	.section	.nv.constant0._ZN10layer_norm22ln_bwd_finalize_kernelINS_22Kernel_traits_finalizeILj1024E6__halfffffjLb0ELj1024ELj4ENS_18Kernel_traits_baseILj1024ES2_ffffjLj1024EEEEELb0ELb1EEEvNS_9BwdParamsE,"a",@progbits
	.sectionflags	@""
	.align	4
.nv.constant0._ZN10layer_norm22ln_bwd_finalize_kernelINS_22Kernel_traits_finalizeILj1024E6__halfffffjLb0ELj1024ELj4ENS_18Kernel_traits_baseILj1024ES2_ffffjLj1024EEEEELb0ELb1EEEvNS_9BwdParamsE:
	.zero		648


//--------------------- .nv.constant0._ZN10layer_norm13ln_bwd_kernelINS_13Kernel_traitsI6__halfffffjLj1024ELj1ELj4ELj1ELj16ENS_18Kernel_traits_baseILj1024ES2_ffffjLj128EEEEELb1ELb0ELb1ELb1EEEvNS_9BwdParamsE --------------------------
	.section	.nv.constant0._ZN10layer_norm13ln_bwd_kernelINS_13Kernel_traitsI6__halfffffjLj1024ELj1ELj4ELj1ELj16ENS_18Kernel_traits_baseILj1024ES2_ffffjLj128EEEEELb1ELb0ELb1ELb1EEEvNS_9BwdParamsE,"a",@progbits
	.sectionflags	@""
	.align	4
.nv.constant0._ZN10layer_norm13ln_bwd_kernelINS_13Kernel_traitsI6__halfffffjLj1024ELj1ELj4ELj1ELj16ENS_18Kernel_traits_baseILj1024ES2_ffffjLj128EEEEELb1ELb0ELb1ELb1EEEvNS_9BwdParamsE:
	.zero		648


//--------------------- .nv.constant0._ZN10layer_norm13ln_bwd_kernelINS_13Kernel_traitsI6__halfffffjLj1024ELj1ELj4ELj1ELj16ENS_18Kernel_traits_baseILj1024ES2_ffffjLj128EEEEELb1ELb1ELb0ELb0EEEvNS_9BwdParamsE --------------------------
	.section	.nv.constant0._ZN10layer_norm13ln_bwd_kernelINS_13Kernel_traitsI6__halfffffjLj1024ELj1ELj4ELj1ELj16ENS_18Kernel_traits_baseILj1024ES2_ffffjLj128EEEEELb1ELb1ELb0ELb0EEEvNS_9BwdParamsE,"a",@progbits
	.sectionflags	@""
	.align	4
.nv.constant0._ZN10layer_norm13ln_bwd_kernelINS_13Kernel_traitsI6__halfffffjLj1024ELj1ELj4ELj1ELj16ENS_18Kernel_traits_baseILj1024ES2_ffffjLj128EEEEELb1ELb1ELb0ELb0EEEvNS_9BwdParamsE:
	.zero		648


//--------------------- .nv.constant0._ZN10layer_norm13ln_bwd_kernelINS_13Kernel_traitsI6__halfffffjLj1024ELj1ELj4ELj1ELj16ENS_18Kernel_traits_baseILj1024ES2_ffffjLj128EEEEELb1ELb1ELb0ELb1EEEvNS_9BwdParamsE --------------------------
	.section	.nv.constant0._ZN10layer_norm13ln_bwd_kernelINS_13Kernel_traitsI6__halfffffjLj1024ELj1ELj4ELj1ELj16ENS_18Kernel_traits_baseILj1024ES2_ffffjLj128EEEEELb1ELb1ELb0ELb1EEEvNS_9BwdParamsE,"a",@progbits
	.sectionflags	@""
	.align	4
.nv.constant0._ZN10layer_norm13ln_bwd_kernelINS_13Kernel_traitsI6__halfffffjLj1024ELj1ELj4ELj1ELj16ENS_18Kernel_traits_baseILj1024ES2_ffffjLj128EEEEELb1ELb1ELb0ELb1EEEvNS_9BwdParamsE:
	.zero		648


//--------------------- .nv.constant0._ZN10layer_norm22ln_bwd_finalize_kernelINS_22Kernel_traits_finalizeILj1024E6__halfffffjLb1ELj1024ELj4ENS_18Kernel_traits_baseILj1024ES2_ffffjLj1024EEEEELb1ELb0EEEvNS_9BwdParamsE --------------------------
	.section	.nv.constant0._ZN10layer_norm22ln_bwd_finalize_kernelINS_22Kernel_traits_finalizeILj1024E6__halfffffjLb1ELj1024ELj4ENS_18Kernel_traits_baseILj1024ES2_ffffjLj1024EEEEELb1ELb0EEEvNS_9BwdParamsE,"a",@progbits
	.sectionflags	@""
	.align	4
.nv.constant0._ZN10layer_norm22ln_bwd_finalize_kernelINS_22Kernel_traits_finalizeILj1024E6__halfffffjLb1ELj1024ELj4ENS_18Kernel_traits_baseILj1024ES2_ffffjLj1024EEEEELb1ELb0EEEvNS_9BwdParamsE:
	.zero		648


//--------------------- .nv.constant0._ZN10layer_norm13ln_bwd_kernelINS_13Kernel_traitsI6__halfffffjLj1024ELj1ELj4ELj1ELj16ENS_18Kernel_traits_baseILj1024ES2_ffffjLj128EEEEELb1ELb1ELb1ELb0EEEvNS_9BwdParamsE --------------------------
	.section	.nv.constant0._ZN10layer_norm13ln_bwd_kernelINS_13Kernel_traitsI6__halfffffjLj1024ELj1ELj4ELj1ELj16ENS_18Kernel_traits_baseILj1024ES2_ffffjLj128EEEEELb1ELb1ELb1ELb0EEEvNS_9BwdParamsE,"a",@progbits
	.sectionflags	@""
	.align	4
.nv.constant0._ZN10layer_norm13ln_bwd_kernelINS_13Kernel_traitsI6__halfffffjLj1024ELj1ELj4ELj1ELj16ENS_18Kernel_traits_baseILj1024ES2_ffffjLj128EEEEELb1ELb1ELb1ELb0EEEvNS_9BwdParamsE:
	.zero		648


//--------------------- .nv.constant0._ZN10layer_norm22ln_bwd_finalize_kernelINS_22Kernel_traits_finalizeILj1024E6__halfffffjLb1ELj1024ELj4ENS_18Kernel_traits_baseILj1024ES2_ffffjLj1024EEEEELb1ELb1EEEvNS_9BwdParamsE --------------------------
	.section	.nv.constant0._ZN10layer_norm22ln_bwd_finalize_kernelINS_22Kernel_traits_finalizeILj1024E6__halfffffjLb1ELj1024ELj4ENS_18Kernel_traits_baseILj1024ES2_ffffjLj1024EEEEELb1ELb1EEEvNS_9BwdParamsE,"a",@progbits
	.sectionflags	@""
	.align	4
.nv.constant0._ZN10layer_norm22ln_bwd_finalize_kernelINS_22Kernel_traits_finalizeILj1024E6__halfffffjLb1ELj1024ELj4ENS_18Kernel_traits_baseILj1024ES2_ffffjLj1024EEEEELb1ELb1EEEvNS_9BwdParamsE:
	.zero		648


//--------------------- .nv.constant0._ZN10layer_norm13ln_bwd_kernelINS_13Kernel_traitsI6__halfffffjLj1024ELj1ELj4ELj1ELj16ENS_18Kernel_traits_baseILj1024ES2_ffffjLj128EEEEELb1ELb1ELb1ELb1EEEvNS_9BwdParamsE --------------------------
	.section	.nv.constant0._ZN10layer_norm13ln_bwd_kernelINS_13Kernel_traitsI6__halfffffjLj1024ELj1ELj4ELj1ELj16ENS_18Kernel_traits_baseILj1024ES2_ffffjLj128EEEEELb1ELb1ELb1ELb1EEEvNS_9BwdParamsE,"a",@progbits
	.sectionflags	@""
	.align	4
.nv.constant0._ZN10layer_norm13ln_bwd_kernelINS_13Kernel_traitsI6__halfffffjLj1024ELj1ELj4ELj1ELj16ENS_18Kernel_traits_baseILj1024ES2_ffffjLj128EEEEELb1ELb1ELb1ELb1EEEvNS_9BwdParamsE:
	.zero		648


//--------------------- .nv.constant0._ZN10layer_norm13ln_bwd_kernelINS_13Kernel_traitsIfffffjLj1024ELj1ELj4ELj1ELj16ENS_18Kernel_traits_baseILj1024EfffffjLj128EEEEELb0ELb0ELb0ELb0EEEvNS_9BwdParamsE --------------------------
	.section	.nv.constant0._ZN10layer_norm13ln_bwd_kernelINS_13Kernel_traitsIfffffjLj1024ELj1ELj4ELj1ELj16ENS_18Kernel_traits_baseILj1024EfffffjLj128EEEEELb0ELb0ELb0ELb0EEEvNS_9BwdParamsE,"a",@progbits
	.sectionflags	@""
	.align	4
.nv.constant0._ZN10layer_norm13ln_bwd_kernelINS_13Kernel_traitsIfffffjLj1024ELj1ELj4ELj1ELj16ENS_18Kernel_traits_baseILj1024EfffffjLj128EEEEELb0ELb0ELb0ELb0EEEvNS_9BwdParamsE:
	.zero		648


//--------------------- .nv.constant0._ZN10layer_norm13ln_bwd_kernelINS_13Kernel_traitsIfffffjLj1024ELj1ELj4ELj1ELj16ENS_18Kernel_traits_baseILj1024EfffffjLj128EEEEELb0ELb0ELb0ELb1EEEvNS_9BwdParamsE --------------------------
	.section	.nv.constant0._ZN10layer_norm13ln_bwd_kernelINS_13Kernel_traitsIfffffjLj1024ELj1ELj4ELj1ELj16ENS_18Kernel_traits_baseILj1024EfffffjLj128EEEEELb0ELb0ELb0ELb1EEEvNS_9BwdParamsE,"a",@progbits
	.sectionflags	@""
	.align	4
.nv.constant0._ZN10layer_norm13ln_bwd_kernelINS_13Kernel_traitsIfffffjLj1024ELj1ELj4ELj1ELj16ENS_18Kernel_traits_baseILj1024EfffffjLj128EEEEELb0ELb0ELb0ELb1EEEvNS_9BwdParamsE:
	.zero		648


//--------------------- .nv.constant0._ZN10layer_norm13ln_bwd_kernelINS_13Kernel_traitsIfffffjLj1024ELj1ELj4ELj1ELj16ENS_18Kernel_traits_baseILj1024EfffffjLj128EEEEELb0ELb0ELb1ELb0EEEvNS_9BwdParamsE --------------------------
	.section	.nv.constant0._ZN10layer_norm13ln_bwd_kernelINS_13Kernel_traitsIfffffjLj1024ELj1ELj4ELj1ELj16ENS_18Kernel_traits_baseILj1024EfffffjLj128EEEEELb0ELb0ELb1ELb0EEEvNS_9BwdParamsE,"a",@progbits
	.sectionflags	@""
	.align	4
.nv.constant0._ZN10layer_norm13ln_bwd_kernelINS_13Kernel_traitsIfffffjLj1024ELj1ELj4ELj1ELj16ENS_18Kernel_traits_baseILj1024EfffffjLj128EEEEELb0ELb0ELb1ELb0EEEvNS_9BwdParamsE:
	.zero		648


//--------------------- .nv.constant0._ZN10layer_norm13ln_bwd_kernelINS_13Kernel_traitsIfffffjLj1024ELj1ELj4ELj1ELj16ENS_18Kernel_traits_baseILj1024EfffffjLj128EEEEELb0ELb0ELb1ELb1EEEvNS_9BwdParamsE --------------------------
	.section	.nv.constant0._ZN10layer_norm13ln_bwd_kernelINS_13Kernel_traitsIfffffjLj1024ELj1ELj4ELj1ELj16ENS_18Kernel_traits_baseILj1024EfffffjLj128EEEEELb0ELb0ELb1ELb1EEEvNS_9BwdParamsE,"a",@progbits
	.sectionflags	@""
	.align	4
.nv.constant0._ZN10layer_norm13ln_bwd_kernelINS_13Kernel_traitsIfffffjLj1024ELj1ELj4ELj1ELj16ENS_18Kernel_traits_baseILj1024EfffffjLj128EEEEELb0ELb0ELb1ELb1EEEvNS_9BwdParamsE:
	.zero		648


//--------------------- .nv.constant0._ZN10layer_norm13ln_bwd_kernelINS_13Kernel_traitsIfffffjLj1024ELj1ELj4ELj1ELj16ENS_18Kernel_traits_baseILj1024EfffffjLj128EEEEELb0ELb1ELb0ELb0EEEvNS_9BwdParamsE --------------------------
	.section	.nv.constant0._ZN10layer_norm13ln_bwd_kernelINS_13Kernel_traitsIfffffjLj1024ELj1ELj4ELj1ELj16ENS_18Kernel_traits_baseILj1024EfffffjLj128EEEEELb0ELb1ELb0ELb0EEEvNS_9BwdParamsE,"a",@progbits
	.sectionflags	@""
	.align	4
.nv.constant0._ZN10layer_norm13ln_bwd_kernelINS_13Kernel_traitsIfffffjLj1024ELj1ELj4ELj1ELj16ENS_18Kernel_traits_baseILj1024EfffffjLj128EEEEELb0ELb1ELb0ELb0EEEvNS_9BwdParamsE:
	.zero		648


//--------------------- .nv.constant0._ZN10layer_norm13ln_bwd_kernelINS_13Kernel_traitsIfffffjLj1024ELj1ELj4ELj1ELj16ENS_18Kernel_traits_baseILj1024EfffffjLj128EEEEELb0ELb1ELb0ELb1EEEvNS_9BwdParamsE --------------------------
	.section	.nv.constant0._ZN10layer_norm13ln_bwd_kernelINS_13Kernel_traitsIfffffjLj1024ELj1ELj4ELj1ELj16ENS_18Kernel_traits_baseILj1024EfffffjLj128EEEEELb0ELb1ELb0ELb1EEEvNS_9BwdParamsE,"a",@progbits
	.sectionflags	@""
	.align	4
.nv.constant0._ZN10layer_norm13ln_bwd_kernelINS_13Kernel_traitsIfffffjLj1024ELj1ELj4ELj1ELj16ENS_18Kernel_traits_baseILj1024EfffffjLj128EEEEELb0ELb1ELb0ELb1EEEvNS_9BwdParamsE:
	.zero		648


//--------------------- .nv.constant0._ZN10layer_norm13ln_bwd_kernelINS_13Kernel_traitsIfffffjLj1024ELj1ELj4ELj1ELj16ENS_18Kernel_traits_baseILj1024EfffffjLj128EEEEELb0ELb1ELb1ELb0EEEvNS_9BwdParamsE --------------------------
	.section	.nv.constant0._ZN10layer_norm13ln_bwd_kernelINS_13Kernel_traitsIfffffjLj1024ELj1ELj4ELj1ELj16ENS_18Kernel_traits_baseILj1024EfffffjLj128EEEEELb0ELb1ELb1ELb0EEEvNS_9BwdParamsE,"a",@progbits
	.sectionflags	@""
	.align	4
.nv.constant0._ZN10layer_norm13ln_bwd_kernelINS_13Kernel_traitsIfffffjLj1024ELj1ELj4ELj1ELj16ENS_18Kernel_traits_baseILj1024EfffffjLj128EEEEELb0ELb1ELb1ELb0EEEvNS_9BwdParamsE:
	.zero		648


//--------------------- .nv.constant0._ZN10layer_norm13ln_bwd_kernelINS_13Kernel_traitsIfffffjLj1024ELj1ELj4ELj1ELj16ENS_18Kernel_traits_baseILj1024EfffffjLj128EEEEELb0ELb1ELb1ELb1EEEvNS_9BwdParamsE --------------------------
	.section	.nv.constant0._ZN10layer_norm13ln_bwd_kernelINS_13Kernel_traitsIfffffjLj1024ELj1ELj4ELj1ELj16ENS_18Kernel_traits_baseILj1024EfffffjLj128EEEEELb0ELb1ELb1ELb1EEEvNS_9BwdParamsE,"a",@progbits
	.sectionflags	@""
	.align	4
.nv.constant0._ZN10layer_norm13ln_bwd_kernelINS_13Kernel_traitsIfffffjLj1024ELj1ELj4ELj1ELj16ENS_18Kernel_traits_baseILj1024EfffffjLj128EEEEELb0ELb1ELb1ELb1EEEvNS_9BwdParamsE:
	.zero		648


//--------------------- .nv.constant0._ZN10layer_norm13ln_bwd_kernelINS_13Kernel_traitsIfffffjLj1024ELj1ELj4ELj1ELj16ENS_18Kernel_traits_baseILj1024EfffffjLj128EEEEELb1ELb0ELb0ELb0EEEvNS_9BwdParamsE --------------------------
	.section	.nv.constant0._ZN10layer_norm13ln_bwd_kernelINS_13Kernel_traitsIfffffjLj1024ELj1ELj4ELj1ELj16ENS_18Kernel_traits_baseILj1024EfffffjLj128EEEEELb1ELb0ELb0ELb0EEEvNS_9BwdParamsE,"a",@progbits
	.sectionflags	@""
	.align	4
.nv.constant0._ZN10layer_norm13ln_bwd_kernelINS_13Kernel_traitsIfffffjLj1024ELj1ELj4ELj1ELj16ENS_18Kernel_traits_baseILj1024EfffffjLj128EEEEELb1ELb0ELb0ELb0EEEvNS_9BwdParamsE:
	.zero		648


//--------------------- .nv.constant0._ZN10layer_norm13ln_bwd_kernelINS_13Kernel_traitsIfffffjLj1024ELj1ELj4ELj1ELj16ENS_18Kernel_traits_baseILj1024EfffffjLj128EEEEELb1ELb0ELb0ELb1EEEvNS_9BwdParamsE --------------------------
	.section	.nv.constant0._ZN10layer_norm13ln_bwd_kernelINS_13Kernel_traitsIfffffjLj1024ELj1ELj4ELj1ELj16ENS_18Kernel_traits_baseILj1024EfffffjLj128EEEEELb1ELb0ELb0ELb1EEEvNS_9BwdParamsE,"a",@progbits
	.sectionflags	@""
	.align	4
.nv.constant0._ZN10layer_norm13ln_bwd_kernelINS_13Kernel_traitsIfffffjLj1024ELj1ELj4ELj1ELj16ENS_18Kernel_traits_baseILj1024EfffffjLj128EEEEELb1ELb0ELb0ELb1EEEvNS_9BwdParamsE:
	.zero		648


//--------------------- .nv.constant0._ZN10layer_norm22ln_bwd_finalize_kernelINS_22Kernel_traits_finalizeILj1024EfffffjLb0ELj1024ELj4ENS_18Kernel_traits_baseILj1024EfffffjLj1024EEEEELb0ELb0EEEvNS_9BwdParamsE --------------------------
	.section	.nv.constant0._ZN10layer_norm22ln_bwd_finalize_kernelINS_22Kernel_traits_finalizeILj1024EfffffjLb0ELj1024ELj4ENS_18Kernel_traits_baseILj1024EfffffjLj1024EEEEELb0ELb0EEEvNS_9BwdParamsE,"a",@progbits
	.sectionflags	@""
	.align	4
.nv.constant0._ZN10layer_norm22ln_bwd_finalize_kernelINS_22Kernel_traits_finalizeILj1024EfffffjLb0ELj1024ELj4ENS_18Kernel_traits_baseILj1024EfffffjLj1024EEEEELb0ELb0EEEvNS_9BwdParamsE:
	.zero		648


//--------------------- .nv.constant0._ZN10layer_norm13ln_bwd_kernelINS_13Kernel_traitsIfffffjLj1024ELj1ELj4ELj1ELj16ENS_18Kernel_traits_baseILj1024EfffffjLj128EEEEELb1ELb0ELb1ELb0EEEvNS_9BwdParamsE --------------------------
	.section	.nv.constant0._ZN10layer_norm13ln_bwd_kernelINS_13Kernel_traitsIfffffjLj1024ELj1ELj4ELj1ELj16ENS_18Kernel_traits_baseILj1024EfffffjLj128EEEEELb1ELb0ELb1ELb0EEEvNS_9BwdParamsE,"a",@progbits
	.sectionflags	@""
	.align	4
.nv.constant0._ZN10layer_norm13ln_bwd_kernelINS_13Kernel_traitsIfffffjLj1024ELj1ELj4ELj1ELj16ENS_18Kernel_traits_baseILj1024EfffffjLj128EEEEELb1ELb0ELb1ELb0EEEvNS_9BwdParamsE:
	.zero		648


//--------------------- .nv.constant0._ZN10layer_norm22ln_bwd_finalize_kernelINS_22Kernel_traits_finalizeILj1024EfffffjLb0ELj1024ELj4ENS_18Kernel_traits_baseILj1024EfffffjLj1024EEEEELb0ELb1EEEvNS_9BwdParamsE --------------------------
	.section	.nv.constant0._ZN10layer_norm22ln_bwd_finalize_kernelINS_22Kernel_traits_finalizeILj1024EfffffjLb0ELj1024ELj4ENS_18Kernel_traits_baseILj1024EfffffjLj1024EEEEELb0ELb1EEEvNS_9BwdParamsE,"a",@progbits
	.sectionflags	@""
	.align	4
.nv.constant0._ZN10layer_norm22ln_bwd_finalize_kernelINS_22Kernel_traits_finalizeILj1024EfffffjLb0ELj1024ELj4ENS_18Kernel_traits_baseILj1024EfffffjLj1024EEEEELb0ELb1EEEvNS_9BwdParamsE:
	.zero		648


//--------------------- .nv.constant0._ZN10layer_norm13ln_bwd_kernelINS_13Kernel_traitsIfffffjLj1024ELj1ELj4ELj1ELj16ENS_18Kernel_traits_baseILj1024EfffffjLj128EEEEELb1ELb0ELb1ELb1EEEvNS_9BwdParamsE --------------------------
	.section	.nv.constant0._ZN10layer_norm13ln_bwd_kernelINS_13Kernel_traitsIfffffjLj1024ELj1ELj4ELj1ELj16ENS_18Kernel_traits_baseILj1024EfffffjLj128EEEEELb1ELb0ELb1ELb1EEEvNS_9BwdParamsE,"a",@progbits
	.sectionflags	@""
	.align	4
.nv.constant0._ZN10layer_norm13ln_bwd_kernelINS_13Kernel_traitsIfffffjLj1024ELj1ELj4ELj1ELj16ENS_18Kernel_traits_baseILj1024EfffffjLj128EEEEELb1ELb0ELb1ELb1EEEvNS_9BwdParamsE:
	.zero		648


//--------------------- .nv.constant0._ZN10layer_norm13ln_bwd_kernelINS_13Kernel_traitsIfffffjLj1024ELj1ELj4ELj1ELj16ENS_18Kernel_traits_baseILj1024EfffffjLj128EEEEELb1ELb1ELb0ELb0EEEvNS_9BwdParamsE --------------------------
	.section	.nv.constant0._ZN10layer_norm13ln_bwd_kernelINS_13Kernel_traitsIfffffjLj1024ELj1ELj4ELj1ELj16ENS_18Kernel_traits_baseILj1024EfffffjLj128EEEEELb1ELb1ELb0ELb0EEEvNS_9BwdParamsE,"a",@progbits
	.sectionflags	@""
	.align	4
.nv.constant0._ZN10layer_norm13ln_bwd_kernelINS_13Kernel_traitsIfffffjLj1024ELj1ELj4ELj1ELj16ENS_18Kernel_traits_baseILj1024EfffffjLj128EEEEELb1ELb1ELb0ELb0EEEvNS_9BwdParamsE:
	.zero		648


//--------------------- .nv.constant0._ZN10layer_norm13ln_bwd_kernelINS_13Kernel_traitsIfffffjLj1024ELj1ELj4ELj1ELj16ENS_18Kernel_traits_baseILj1024EfffffjLj128EEEEELb1ELb1ELb0ELb1EEEvNS_9BwdParamsE --------------------------
	.section	.nv.constant0._ZN10layer_norm13ln_bwd_kernelINS_13Kernel_traitsIfffffjLj1024ELj1ELj4ELj1ELj16ENS_18Kernel_traits_baseILj1024EfffffjLj128EEEEELb1ELb1ELb0ELb1EEEvNS_9BwdParamsE,"a",@progbits
	.sectionflags	@""
	.align	4
.nv.constant0._ZN10layer_norm13ln_bwd_kernelINS_13Kernel_traitsIfffffjLj1024ELj1ELj4ELj1ELj16ENS_18Kernel_traits_baseILj1024EfffffjLj128EEEEELb1ELb1ELb0ELb1EEEvNS_9BwdParamsE:
	.zero		648


//--------------------- .nv.constant0._ZN10layer_norm22ln_bwd_finalize_kernelINS_22Kernel_traits_finalizeILj1024EfffffjLb1ELj1024ELj4ENS_18Kernel_traits_baseILj1024EfffffjLj1024EEEEELb1ELb0EEEvNS_9BwdParamsE --------------------------
	.section	.nv.constant0._ZN10layer_norm22ln_bwd_finalize_kernelINS_22Kernel_traits_finalizeILj1024EfffffjLb1ELj1024ELj4ENS_18Kernel_traits_baseILj1024EfffffjLj1024EEEEELb1ELb0EEEvNS_9BwdParamsE,"a",@progbits
	.sectionflags	@""
	.align	4
.nv.constant0._ZN10layer_norm22ln_bwd_finalize_kernelINS_22Kernel_traits_finalizeILj1024EfffffjLb1ELj1024ELj4ENS_18Kernel_traits_baseILj1024EfffffjLj1024EEEEELb1ELb0EEEvNS_9BwdParamsE:
	.zero		648


//--------------------- .nv.constant0._ZN10layer_norm13ln_bwd_kernelINS_13Kernel_traitsIfffffjLj1024ELj1ELj4ELj1ELj16ENS_18Kernel_traits_baseILj1024EfffffjLj128EEEEELb1ELb1ELb1ELb0EEEvNS_9BwdParamsE --------------------------
	.section	.nv.constant0._ZN10layer_norm13ln_bwd_kernelINS_13Kernel_traitsIfffffjLj1024ELj1ELj4ELj1ELj16ENS_18Kernel_traits_baseILj1024EfffffjLj128EEEEELb1ELb1ELb1ELb0EEEvNS_9BwdParamsE,"a",@progbits
	.sectionflags	@""
	.align	4
.nv.constant0._ZN10layer_norm13ln_bwd_kernelINS_13Kernel_traitsIfffffjLj1024ELj1ELj4ELj1ELj16ENS_18Kernel_traits_baseILj1024EfffffjLj128EEEEELb1ELb1ELb1ELb0EEEvNS_9BwdParamsE:
	.zero		648


//--------------------- .nv.constant0._ZN10layer_norm22ln_bwd_finalize_kernelINS_22Kernel_traits_finalizeILj1024EfffffjLb1ELj1024ELj4ENS_18Kernel_traits_baseILj1024EfffffjLj1024EEEEELb1ELb1EEEvNS_9BwdParamsE --------------------------
	.section	.nv.constant0._ZN10layer_norm22ln_bwd_finalize_kernelINS_22Kernel_traits_finalizeILj1024EfffffjLb1ELj1024ELj4ENS_18Kernel_traits_baseILj1024EfffffjLj1024EEEEELb1ELb1EEEvNS_9BwdParamsE,"a",@progbits
	.sectionflags	@""
	.align	4
.nv.constant0._ZN10layer_norm22ln_bwd_finalize_kernelINS_22Kernel_traits_finalizeILj1024EfffffjLb1ELj1024ELj4ENS_18Kernel_traits_baseILj1024EfffffjLj1024EEEEELb1ELb1EEEvNS_9BwdParamsE:
	.zero		648


//--------------------- .nv.constant0._ZN10layer_norm13ln_bwd_kernelINS_13Kernel_traitsIfffffjLj1024ELj1ELj4ELj1ELj16ENS_18Kernel_traits_baseILj1024EfffffjLj128EEEEELb1ELb1ELb1ELb1EEEvNS_9BwdParamsE --------------------------
	.section	.nv.constant0._ZN10layer_norm13ln_bwd_kernelINS_13Kernel_traitsIfffffjLj1024ELj1ELj4ELj1ELj16ENS_18Kernel_traits_baseILj1024EfffffjLj128EEEEELb1ELb1ELb1ELb1EEEvNS_9BwdParamsE,"a",@progbits
	.sectionflags	@""
	.align	4
.nv.constant0._ZN10layer_norm13ln_bwd_kernelINS_13Kernel_traitsIfffffjLj1024ELj1ELj4ELj1ELj16ENS_18Kernel_traits_baseILj1024EfffffjLj128EEEEELb1ELb1ELb1ELb1EEEvNS_9BwdParamsE:
	.zero		648


//--------------------- .text._ZN10layer_norm13ln_bwd_kernelINS_13Kernel_traitsI13__nv_bfloat16S2_S2_S2_fjLj1024ELj1ELj4ELj1ELj16ENS_18Kernel_traits_baseILj1024ES2_S2_S2_S2_fjLj128EEEEELb0ELb0ELb0ELb0EEEvNS_9BwdParamsE --------------------------
	.section	.text._ZN10layer_norm13ln_bwd_kernelINS_13Kernel_traitsI13__nv_bfloat16S2_S2_S2_fjLj1024ELj1ELj4ELj1ELj16ENS_18Kernel_traits_baseILj1024ES2_S2_S2_S2_fjLj128EEEEELb0ELb0ELb0ELb0EEEvNS_9BwdParamsE,"ax",@progbits
	.sectioninfo	@"SHI_REGISTERS=211"
	.align	128
        .global         _ZN10layer_norm13ln_bwd_kernelINS_13Kernel_traitsI13__nv_bfloat16S2_S2_S2_fjLj1024ELj1ELj4ELj1ELj16ENS_18Kernel_traits_baseILj1024ES2_S2_S2_S2_fjLj128EEEEELb0ELb0ELb0ELb0EEEvNS_9BwdParamsE
        .type           _ZN10layer_norm13ln_bwd_kernelINS_13Kernel_traitsI13__nv_bfloat16S2_S2_S2_fjLj1024ELj1ELj4ELj1ELj16ENS_18Kernel_traits_baseILj1024ES2_S2_S2_S2_fjLj128EEEEELb0ELb0ELb0ELb0EEEvNS_9BwdParamsE,@function
        .size           _ZN10layer_norm13ln_bwd_kernelINS_13Kernel_traitsI13__nv_bfloat16S2_S2_S2_fjLj1024ELj1ELj4ELj1ELj16ENS_18Kernel_traits_baseILj1024ES2_S2_S2_S2_fjLj128EEEEELb0ELb0ELb0ELb0EEEvNS_9BwdParamsE,(.L_x_12302 - _ZN10layer_norm13ln_bwd_kernelINS_13Kernel_traitsI13__nv_bfloat16S2_S2_S2_fjLj1024ELj1ELj4ELj1ELj16ENS_18Kernel_traits_baseILj1024ES2_S2_S2_S2_fjLj128EEEEELb0ELb0ELb0ELb0EEEvNS_9BwdParamsE)
        .other          _ZN10layer_norm13ln_bwd_kernelINS_13Kernel_traitsI13__nv_bfloat16S2_S2_S2_fjLj1024ELj1ELj4ELj1ELj16ENS_18Kernel_traits_baseILj1024ES2_S2_S2_S2_fjLj128EEEEELb0ELb0ELb0ELb0EEEvNS_9BwdParamsE,@"STO_CUDA_ENTRY STV_DEFAULT"
_ZN10layer_norm13ln_bwd_kernelINS_13Kernel_traitsI13__nv_bfloat16S2_S2_S2_fjLj1024ELj1ELj4ELj1ELj16ENS_18Kernel_traits_baseILj1024ES2_S2_S2_S2_fjLj128EEEEELb0ELb0ELb0ELb0EEEvNS_9BwdParamsE:
.text._ZN10layer_norm13ln_bwd_kernelINS_13Kernel_traitsI13__nv_bfloat16S2_S2_S2_fjLj1024ELj1ELj4ELj1ELj16ENS_18Kernel_traits_baseILj1024ES2_S2_S2_S2_fjLj128EEEEELb0ELb0ELb0ELb0EEEvNS_9BwdParamsE:
[----:B------:R-:W-:Y:S02]  /*0000*/  MOV R1, c[0x0][0x28] ;  /* 0x00000a0000017a02 */ /* 0x000fe40000000f00 */
[----:B------:R-:W0:Y:S01]  /*0010*/  S2R R35, SR_TID.X ;  /* 0x0000000000237919 */ /* 0x000e220000002100 */
[----:B------:R-:W-:Y:S01]  /*0020*/  MOV R0, c[0x0][0x168] ;  /* 0x00005a0000007a02 */ /* 0x000fe20000000f00 */
[----:B------:R-:W-:-:S03]  /*0030*/  ULDC.64 UR4, c[0x0][0x118] ;  /* 0x0000460000047ab9 */ /* 0x000fc60000000a00 */
[----:B------:R-:W-:-:S04]  /*0040*/  SHF.R.S32.HI R0, RZ, 0x1f, R0 ;  /* 0x0000001fff007819 */ /* 0x000fc80000011400 */
[----:B------:R-:W-:Y:S02]  /*0050*/  LEA.HI R0, R0, c[0x0][0x168], RZ, 0x3 ;  /* 0x00005a0000007a11 */ /* 0x000fe400078f18ff */
[C---:B0-----:R-:W-:Y:S02]  /*0060*/  LOP3.LUT R3, R35.reuse, 0x1f, RZ, 0xc, !PT ;  /* 0x0000001f23037812 */ /* 0x041fe400078e0cff */
[----:B------:R-:W-:Y:S02]  /*0070*/  LOP3.LUT R4, R35, 0x1f, RZ, 0xc0, !PT ;  /* 0x0000001f23047812 */ /* 0x000fe400078ec0ff */
[----:B------:R-:W-:-:S04]  /*0080*/  LEA.HI.SX32 R0, R0, R3, 0x1d ;  /* 0x0000000300007211 */ /* 0x000fc800078feaff */
[C---:B------:R-:W-:Y:S02]  /*0090*/  LOP3.LUT P1, RZ, R0.reuse, 0xffffffe0, RZ, 0xc0, !PT ;  /* 0xffffffe000ff7812 */ /* 0x040fe4000782c0ff */
[C---:B------:R-:W-:Y:S02]  /*00a0*/  ISETP.GE.U32.AND P2, PT, R0.reuse, 0x40, PT ;  /* 0x000000400000780c */ /* 0x040fe40003f46070 */
[C---:B------:R-:W-:Y:S02]  /*00b0*/  ISETP.GE.U32.AND P3, PT, R0.reuse, 0x60, PT ;  /* 0x000000600000780c */ /* 0x040fe40003f66070 */
[----:B------:R-:W-:-:S07]  /*00c0*/  ISETP.GE.U32.AND P4, PT, R0, 0x80, PT ;  /* 0x000000800000780c */ /* 0x000fce0003f86070 */
[----:B------:R-:W-:Y:S02]  /*00d0*/  @P1 MOV R3, 0x10 ;  /* 0x0000001000031802 */ /* 0x000fe40000000f00 */
[----:B------:R-:W-:Y:S02]  /*00e0*/  @P2 MOV R7, 0x10 ;  /* 0x0000001000072802 */ /* 0x000fe40000000f00 */
[----:B------:R-:W-:Y:S01]  /*00f0*/  @P3 MOV R9, 0x10 ;  /* 0x0000001000093802 */ /* 0x000fe20000000f00 */
[C---:B------:R-:W-:Y:S01]  /*0100*/  @P1 IMAD.WIDE.U32 R2, R4.reuse, R3, c[0x0][0x1b0] ;  /* 0x00006c0004021625 */ /* 0x040fe200078e0003 */
[----:B------:R-:W-:Y:S02]  /*0110*/  @P1 LOP3.LUT R4, R4, 0x20, RZ, 0xfc, !PT ;  /* 0x0000002004041812 */ /* 0x000fe400078efcff */
[----:B------:R-:W-:Y:S02]  /*0120*/  @P4 MOV R5, 0x10 ;  /* 0x0000001000054802 */ /* 0x000fe40000000f00 */
[----:B------:R0:W5:Y:S01]  /*0130*/  @P1 LDG.E.128 R24, [R2.64] ;  /* 0x0000000402181981 */ /* 0x000162000c1e1d00 */
[C---:B------:R-:W-:Y:S01]  /*0140*/  @P2 IMAD.WIDE.U32 R6, R4.reuse, R7, c[0x0][0x1b0] ;  /* 0x00006c0004062625 */ /* 0x040fe200078e0007 */
[----:B------:R-:W-:-:S04]  /*0150*/  @P2 IADD3 R4, R4, 0x20, RZ ;  /* 0x0000002004042810 */ /* 0x000fc80007ffe0ff */
[----:B------:R0:W5:Y:S01]  /*0160*/  @P2 LDG.E.128 R12, [R6.64] ;  /* 0x00000004060c2981 */ /* 0x000162000c1e1d00 */
[C---:B------:R-:W-:Y:S01]  /*0170*/  @P3 IMAD.WIDE.U32 R8, R4.reuse, R9, c[0x0][0x1b0] ;  /* 0x00006c0004083625 */ /* 0x040fe200078e0009 */
[----:B------:R-:W-:-:S04]  /*0180*/  @P3 IADD3 R4, R4, 0x20, RZ ;  /* 0x0000002004043810 */ /* 0x000fc80007ffe0ff */
[----:B------:R0:W5:Y:S01]  /*0190*/  @P3 LDG.E.128 R40, [R8.64] ;  /* 0x0000000408283981 */ /* 0x000162000c1e1d00 */
[----:B------:R-:W-:-:S05]  /*01a0*/  @P4 IMAD.WIDE.U32 R4, R4, R5, c[0x0][0x1b0] ;  /* 0x00006c0004044625 */ /* 0x000fca00078e0005 */
[----:B------:R0:W5:Y:S04]  /*01b0*/  @P4 LDG.E.128 R36, [R4.64] ;  /* 0x0000000404244981 */ /* 0x000168000c1e1d00 */
[----:B------:R-:W1:Y:S01]  /*01c0*/  S2R R11, SR_CTAID.X ;  /* 0x00000000000b7919 */ /* 0x000e620000002500 */
[----:B------:R-:W-:Y:S01]  /*01d0*/  SHF.R.U32.HI R0, RZ, 0x5, R35 ;  /* 0x00000005ff007819 */ /* 0x000fe20000011623 */
[----:B------:R-:W-:Y:S01]  /*01e0*/  BSSY B0, `(.L_x_0) ;  /* 0x0000322000007945 */ /* 0x000fe20003800000 */
[----:B------:R-:W-:Y:S01]  /*01f0*/  CS2R R44, SRZ ;  /* 0x00000000002c7805 */ /* 0x000fe2000001ff00 */
[----:B------:R-:W-:Y:S01]  /*0200*/  CS2R R46, SRZ ;  /* 0x00000000002e7805 */ /* 0x000fe2000001ff00 */
[----:B------:R-:W-:Y:S01]  /*0210*/  CS2R R48, SRZ ;  /* 0x0000000000307805 */ /* 0x000fe2000001ff00 */
[----:B-1----:R-:W-:-:S04]  /*0220*/  LEA R0, R11, R0, 0x2 ;  /* 0x000000000b007211 */ /* 0x002fc800078e10ff */
[----:B------:R-:W-:Y:S01]  /*0230*/  ISETP.GE.AND P0, PT, R0, c[0x0][0x164], PT ;  /* 0x0000590000007a0c */ /* 0x000fe20003f06270 */
[----:B------:R-:W-:Y:S01]  /*0240*/  CS2R R50, SRZ ;  /* 0x0000000000327805 */ /* 0x000fe2000001ff00 */
        /* <DEDUP_REMOVED lines=28> */
[----:B------:R-:W-:Y:S05]  /*0410*/  @P0 BRA `(.L_x_1) ;  /* 0x00002fe000000947 */ /* 0x000fea0003800000 */
[--C-:B0----5:R-:W-:Y:S01]  /*0420*/  PRMT R34, RZ, 0x5410, R24.reuse ;  /* 0x00005410ff227816 */ /* 0x121fe20000000018 */
[----:B------:R-:W-:Y:S01]  /*0430*/  HFMA2.MMA R45, -RZ, RZ, 0, 0 ;  /* 0x00000000ff2d7435 */ /* 0x000fe200000001ff */
[----:B------:R-:W-:-:S02]  /*0440*/  PRMT R33, RZ, 0x7610, R24 ;  /* 0x00007610ff217816 */ /* 0x000fc40000000018 */
[----:B------:R-:W0:Y:S01]  /*0450*/  LDC.U8 R24, c[0x0][0x1f0] ;  /* 0x00007c00ff187b82 */ /* 0x000e220000000000 */
[--C-:B------:R-:W-:Y:S02]  /*0460*/  PRMT R32, RZ, 0x5410, R25.reuse ;  /* 0x00005410ff207816 */ /* 0x100fe40000000019 */
[----:B------:R-:W-:Y:S02]  /*0470*/  PRMT R31, RZ, 0x7610, R25 ;  /* 0x00007610ff1f7816 */ /* 0x000fe40000000019 */
[--C-:B------:R-:W-:Y:S02]  /*0480*/  PRMT R30, RZ, 0x5410, R26.reuse ;  /* 0x00005410ff1e7816 */ /* 0x100fe4000000001a */
[----:B------:R-:W-:Y:S02]  /*0490*/  PRMT R29, RZ, 0x7610, R26 ;  /* 0x00007610ff1d7816 */ /* 0x000fe4000000001a */
[----:B------:R-:W-:Y:S02]  /*04a0*/  PRMT R28, RZ, 0x5410, R27 ;  /* 0x00005410ff1c7816 */ /* 0x000fe4000000001b */
[----:B------:R-:W-:-:S02]  /*04b0*/  PRMT R26, RZ, 0x5410, R12 ;  /* 0x00005410ff1a7816 */ /* 0x000fc4000000000c */
[----:B------:R-:W-:Y:S02]  /*04c0*/  PRMT R25, RZ, 0x7610, R12 ;  /* 0x00007610ff197816 */ /* 0x000fe4000000000c */
[--C-:B------:R-:W-:Y:S02]  /*04d0*/  PRMT R23, RZ, 0x5410, R13.reuse ;  /* 0x00005410ff177816 */ /* 0x100fe4000000000d */
[----:B------:R-:W-:Y:S02]  /*04e0*/  PRMT R22, RZ, 0x7610, R13 ;  /* 0x00007610ff167816 */ /* 0x000fe4000000000d */
[--C-:B------:R-:W-:Y:S02]  /*04f0*/  PRMT R21, RZ, 0x5410, R14.reuse ;  /* 0x00005410ff157816 */ /* 0x100fe4000000000e */
[----:B------:R-:W-:Y:S02]  /*0500*/  PRMT R20, RZ, 0x7610, R14 ;  /* 0x00007610ff147816 */ /* 0x000fe4000000000e */
[----:B------:R-:W-:-:S02]  /*0510*/  PRMT R19, RZ, 0x5410, R15 ;  /* 0x00005410ff137816 */ /* 0x000fc4000000000f */
[----:B------:R-:W-:Y:S02]  /*0520*/  PRMT R18, RZ, 0x7610, R15 ;  /* 0x00007610ff127816 */ /* 0x000fe4000000000f */
[----:B------:R-:W-:Y:S02]  /*0530*/  MOV R9, R0 ;  /* 0x0000000000097202 */ /* 0x000fe40000000f00 */
[----:B------:R-:W-:Y:S02]  /*0540*/  PRMT R27, RZ, 0x7610, R27 ;  /* 0x00007610ff1b7816 */ /* 0x000fe4000000001b */
[--C-:B------:R-:W-:Y:S02]  /*0550*/  PRMT R17, RZ, 0x5410, R40.reuse ;  /* 0x00005410ff117816 */ /* 0x100fe40000000028 */
        /* <DEDUP_REMOVED lines=14> */
[----:B0-----:R-:W-:Y:S02]  /*0640*/  PRMT R0, RZ, 0x7610, R39 ;  /* 0x00007610ff007816 */ /* 0x001fe40000000027 */
.L_x_20:
[----:B------:R-:W-:Y:S02]  /*0650*/  ISETP.NE.U32.AND P0, PT, RZ, c[0x0][0x1c0], PT ;  /* 0x00007000ff007a0c */ /* 0x000fe40003f05070 */
[----:B------:R-:W-:Y:S02]  /*0660*/  SHF.R.S32.HI R126, RZ, 0x1f, R9 ;  /* 0x0000001fff7e7819 */ /* 0x000fe40000011409 */
[----:B------:R-:W-:Y:S02]  /*0670*/  ISETP.NE.AND.EX P0, PT, RZ, c[0x0][0x1c4], PT, P0 ;  /* 0x00007100ff007a0c */ /* 0x000fe40003f05300 */
[----:B------:R-:W-:-:S11]  /*0680*/  MOV R128, 0x4 ;  /* 0x0000000400807802 */ /* 0x000fd60000000f00 */
[----:B------:R-:W-:-:S04]  /*0690*/  @P0 LEA R124, P5, R9, c[0x0][0x1c0], 0x1 ;  /* 0x00007000097c0a11 */ /* 0x000fc800078a08ff */
[C---:B------:R-:W-:Y:S01]  /*06a0*/  @P0 LEA.HI.X R125, R9.reuse, c[0x0][0x1c4], R126, 0x1, P5 ;  /* 0x00007100097d0a11 */ /* 0x040fe200028f0c7e */
[----:B------:R-:W-:-:S04]  /*06b0*/  IMAD.WIDE R126, R9, R128, c[0x0][0x1a0] ;  /* 0x00006800097e7625 */ /* 0x000fc800078e0280 */
[C---:B------:R-:W-:Y:S01]  /*06c0*/  IMAD.WIDE R128, R9.reuse, R128, c[0x0][0x1a8] ;  /* 0x00006a0009807625 */ /* 0x040fe200078e0280 */
[----:B------:R-:W2:Y:S04]  /*06d0*/  @P0 LDG.E.U16 R124, [R124.64] ;  /* 0x000000047c7c0981 */ /* 0x000ea8000c1e1500 */
[----:B------:R-:W3:Y:S04]  /*06e0*/  LDG.E R126, [R126.64] ;  /* 0x000000047e7e7981 */ /* 0x000ee8000c1e1900 */
[----:B------:R0:W5:Y:S01]  /*06f0*/  LDG.E R193, [R128.64] ;  /* 0x0000000480c17981 */ /* 0x000162000c1e1900 */
[----:B------:R-:W-:Y:S01]  /*0700*/  IMAD R130, R9, c[0x0][0x168], RZ ;  /* 0x00005a0009827a24 */ /* 0x000fe200078e02ff */
[----:B------:R-:W-:Y:S01]  /*0710*/  LOP3.LUT R144, R35, 0x1f, RZ, 0xc0, !PT ;  /* 0x0000001f23907812 */ /* 0x000fe200078ec0ff */
[----:B------:R-:W-:Y:S01]  /*0720*/  BSSY B1, `(.L_x_2) ;  /* 0x0000060000017945 */ /* 0x000fe20003800000 */
[----:B------:R-:W-:-:S02]  /*0730*/  ISETP.NE.AND P5, PT, R24, RZ, PT ;  /* 0x000000ff1800720c */ /* 0x000fc40003fa5270 */
[----:B------:R-:W-:Y:S02]  /*0740*/  SHF.R.S32.HI R131, RZ, 0x1f, R130 ;  /* 0x0000001fff837819 */ /* 0x000fe40000011482 */
[----:B------:R-:W-:Y:S02]  /*0750*/  MOV R194, 0x3f800000 ;  /* 0x3f80000000c27802 */ /* 0x000fe40000000f00 */
[----:B------:R-:W-:Y:S02]  /*0760*/  LEA.HI R131, R131, R130, RZ, 0x3 ;  /* 0x0000008283837211 */ /* 0x000fe400078f18ff */
[----:B------:R-:W-:Y:S02]  /*0770*/  MOV R197, RZ ;  /* 0x000000ff00c57202 */ /* 0x000fe40000000f00 */
[----:B------:R-:W-:Y:S02]  /*0780*/  LEA.HI.SX32 R144, R131, R144, 0x1d ;  /* 0x0000009083907211 */ /* 0x000fe400078feaff */
[----:B------:R-:W-:-:S02]  /*0790*/  MOV R198, RZ ;  /* 0x000000ff00c67202 */ /* 0x000fc40000000f00 */
[----:B------:R-:W-:Y:S02]  /*07a0*/  MOV R196, R144 ;  /* 0x0000009000c47202 */ /* 0x000fe40000000f00 */
[----:B--2---:R-:W-:Y:S02]  /*07b0*/  @P0 PRMT R194, RZ, 0x5410, R124 ;  /* 0x00005410ffc20816 */ /* 0x004fe4000000007c */
[----:B---3--:R-:W-:Y:S01]  /*07c0*/  FSEL R195, R126, RZ, !P5 ;  /* 0x000000ff7ec37208 */ /* 0x008fe20006800000 */
[----:B------:R-:W-:Y:S05]  /*07d0*/  @!P1 BRA `(.L_x_3) ;  /* 0x0000054000009947 */ /* 0x000fea0003800000 */
[C---:B0-----:R-:W-:Y:S02]  /*07e0*/  LEA R124, P0, R144.reuse, c[0x0][0x188], 0x4 ;  /* 0x00006200907c7a11 */ /* 0x041fe400078020ff */
[----:B------:R-:W-:Y:S02]  /*07f0*/  MOV R129, 0x10 ;  /* 0x0000001000817802 */ /* 0x000fe40000000f00 */
[----:B------:R-:W-:-:S03]  /*0800*/  LEA.HI.X R125, R144, c[0x0][0x18c], RZ, 0x4, P0 ;  /* 0x00006300907d7a11 */ /* 0x000fc600000f24ff */
[----:B------:R-:W-:-:S03]  /*0810*/  IMAD.WIDE.U32 R128, R144, R129, c[0x0][0x208] ;  /* 0x0000820090807625 */ /* 0x000fc600078e0081 */
[----:B------:R-:W2:Y:S04]  /*0820*/  LDG.E.128 R124, [R124.64] ;  /* 0x000000047c7c7981 */ /* 0x000ea8000c1e1d00 */
[----:B------:R-:W3:Y:S01]  /*0830*/  LDG.E.128 R128, [R128.64] ;  /* 0x0000000480807981 */ /* 0x000ee2000c1e1d00 */
[----:B------:R-:W-:-:S04]  /*0840*/  ISETP.NE.U32.AND P0, PT, RZ, c[0x0][0x218], PT ;  /* 0x00008600ff007a0c */ /* 0x000fc80003f05070 */
[----:B------:R-:W-:-:S13]  /*0850*/  ISETP.NE.AND.EX P0, PT, RZ, c[0x0][0x21c], PT, P0 ;  /* 0x00008700ff007a0c */ /* 0x000fda0003f05300 */
[----:B------:R-:W-:-:S04]  /*0860*/  @P0 LEA R148, P6, R144, c[0x0][0x218], 0x4 ;  /* 0x0000860090940a11 */ /* 0x000fc800078c20ff */
[----:B------:R-:W-:-:S05]  /*0870*/  @P0 LEA.HI.X R149, R144, c[0x0][0x21c], RZ, 0x4, P6 ;  /* 0x0000870090950a11 */ /* 0x000fca00030f24ff */
[----:B------:R0:W5:Y:S01]  /*0880*/  @P0 LDG.E.128 R104, [R148.64] ;  /* 0x0000000494680981 */ /* 0x000162000c1e1d00 */
[--C-:B--2---:R-:W-:Y:S02]  /*0890*/  PRMT R146, RZ, 0x5410, R124.reuse ;  /* 0x00005410ff927816 */ /* 0x104fe4000000007c */
[----:B------:R-:W-:Y:S02]  /*08a0*/  PRMT R124, RZ, 0x7610, R124 ;  /* 0x00007610ff7c7816 */ /* 0x000fe4000000007c */
[--C-:B0-----:R-:W-:Y:S01]  /*08b0*/  PRMT R148, RZ, 0x5410, R125.reuse ;  /* 0x00005410ff947816 */ /* 0x101fe2000000007d */
[C---:B------:R-:W-:Y:S01]  /*08c0*/  FADD.FTZ R146, -R195.reuse, R146 ;  /* 0x00000092c3927221 */ /* 0x040fe20000010100 */
[----:B------:R-:W-:Y:S01]  /*08d0*/  PRMT R150, RZ, 0x7610, R125 ;  /* 0x00007610ff967816 */ /* 0x000fe2000000007d */
[----:B------:R-:W-:Y:S01]  /*08e0*/  FADD.FTZ R124, -R195, R124 ;  /* 0x0000007cc37c7221 */ /* 0x000fe20000010100 */
[--C-:B---3--:R-:W-:Y:S01]  /*08f0*/  PRMT R125, RZ, 0x5410, R128.reuse ;  /* 0x00005410ff7d7816 */ /* 0x108fe20000000080 */
[C---:B-----5:R-:W-:Y:S01]  /*0900*/  FMUL.FTZ R145, R193.reuse, R146 ;  /* 0x00000092c1917220 */ /* 0x060fe20000410000 */
[----:B------:R-:W-:Y:S01]  /*0910*/  PRMT R128, RZ, 0x7610, R128 ;  /* 0x00007610ff807816 */ /* 0x000fe20000000080 */
[----:B------:R-:W-:Y:S01]  /*0920*/  FMUL.FTZ R161, R193, R124 ;  /* 0x0000007cc1a17220 */ /* 0x000fe20000410000 */
[----:B------:R-:W-:Y:S01]  /*0930*/  PRMT R152, RZ, 0x5410, R126 ;  /* 0x00005410ff987816 */ /* 0x000fe2000000007e */
[-C--:B------:R-:W-:Y:S01]  /*0940*/  FMUL.FTZ R160, R34, R125.reuse ;  /* 0x0000007d22a07220 */ /* 0x080fe20000410000 */
[----:B------:R-:W-:Y:S01]  /*0950*/  PRMT R196, RZ, 0x5410, R127 ;  /* 0x00005410ffc47816 */ /* 0x000fe2000000007f */
[----:B------:R-:W-:Y:S01]  /*0960*/  FADD.FTZ R72, R72, R125 ;  /* 0x0000007d48487221 */ /* 0x000fe20000010000 */
[----:B------:R-:W-:Y:S01]  /*0970*/  PRMT R198, RZ, 0x7610, R127 ;  /* 0x00007610ffc67816 */ /* 0x000fe2000000007f */
[----:B------:R-:W-:Y:S01]  /*0980*/  FFMA.FTZ R44, R145, R125, R44 ;  /* 0x0000007d912c7223 */ /* 0x000fe2000001002c */
[--C-:B------:R-:W-:Y:S01]  /*0990*/  PRMT R127, RZ, 0x5410, R129.reuse ;  /* 0x00005410ff7f7816 */ /* 0x100fe20000000081 */
[C---:B------:R-:W-:Y:S01]  /*09a0*/  FADD.FTZ R150, -R195.reuse, R150 ;  /* 0x00000096c3967221 */ /* 0x040fe20000010100 */
[----:B------:R-:W-:Y:S01]  /*09b0*/  PRMT R126, RZ, 0x7610, R126 ;  /* 0x00007610ff7e7816 */ /* 0x000fe2000000007e */
[----:B------:R-:W-:Y:S01]  /*09c0*/  FADD.FTZ R148, -R195, R148 ;  /* 0x00000094c3947221 */ /* 0x000fe20000010100 */
[----:B------:R-:W-:Y:S01]  /*09d0*/  PRMT R154, RZ, 0x7610, R129 ;  /* 0x00007610ff9a7816 */ /* 0x000fe20000000081 */
[----:B------:R-:W-:Y:S01]  /*09e0*/  FMUL.FTZ R158, R33, R128 ;  /* 0x00000080219e7220 */ /* 0x000fe20000410000 */
[----:B------:R-:W-:Y:S01]  /*09f0*/  PRMT R153, RZ, 0x5410, R130 ;  /* 0x00005410ff997816 */ /* 0x000fe20000000082 */
[----:B------:R-:W-:Y:S01]  /*0a00*/  FADD.FTZ R125, RZ, R160 ;  /* 0x000000a0ff7d7221 */ /* 0x000fe20000010000 */
[----:B------:R-:W-:Y:S01]  /*0a10*/  PRMT R130, RZ, 0x7610, R130 ;  /* 0x00007610ff827816 */ /* 0x000fe20000000082 */
[----:B------:R-:W-:Y:S01]  /*0a20*/  FFMA.FTZ R124, R145, R160, RZ ;  /* 0x000000a0917c7223 */ /* 0x000fe200000100ff */
[--C-:B------:R-:W-:Y:S01]  /*0a30*/  PRMT R129, RZ, 0x5410, R131.reuse ;  /* 0x00005410ff817816 */ /* 0x100fe20000000083 */
[----:B------:R-:W-:Y:S01]  /*0a40*/  FADD.FTZ R152, -R195, R152 ;  /* 0x00000098c3987221 */ /* 0x000fe20000010100 */
[----:B------:R-:W-:Y:S01]  /*0a50*/  PRMT R200, RZ, 0x7610, R131 ;  /* 0x00007610ffc87816 */ /* 0x000fe20000000083 */
[----:B------:R-:W-:-:S02]  /*0a60*/  FMUL.FTZ R157, R193, R150 ;  /* 0x00000096c19d7220 */ /* 0x000fc40000410000 */
[----:B------:R-:W-:Y:S02]  /*0a70*/  FMUL.FTZ R159, R193, R148 ;  /* 0x00000094c19f7220 */ /* 0x000fe40000410000 */
[----:B------:R-:W-:Y:S02]  /*0a80*/  FMUL.FTZ R156, R32, R127 ;  /* 0x0000007f209c7220 */ /* 0x000fe40000410000 */
[----:B------:R-:W-:Y:S02]  /*0a90*/  FADD.FTZ R125, R125, R158 ;  /* 0x0000009e7d7d7221 */ /* 0x000fe40000010000 */
[----:B------:R-:W-:Y:S02]  /*0aa0*/  FFMA.FTZ R124, R161, R158, R124 ;  /* 0x0000009ea17c7223 */ /* 0x000fe4000001007c */
[----:B------:R-:W-:Y:S02]  /*0ab0*/  FADD.FTZ R75, R75, R154 ;  /* 0x0000009a4b4b7221 */ /* 0x000fe40000010000 */
[----:B------:R-:W-:-:S02]  /*0ac0*/  FMUL.FTZ R155, R193, R152 ;  /* 0x00000098c19b7220 */ /* 0x000fc40000410000 */
[-C--:B------:R-:W-:Y:S02]  /*0ad0*/  FFMA.FTZ R47, R157, R154.reuse, R47 ;  /* 0x0000009a9d2f7223 */ /* 0x080fe4000001002f */
[----:B------:R-:W-:Y:S02]  /*0ae0*/  FADD.FTZ R126, -R195, R126 ;  /* 0x0000007ec37e7221 */ /* 0x000fe40000010100 */
[----:B------:R-:W-:Y:S02]  /*0af0*/  FMUL.FTZ R154, R31, R154 ;  /* 0x0000009a1f9a7220 */ /* 0x000fe40000410000 */
[----:B------:R-:W-:Y:S02]  /*0b00*/  FADD.FTZ R125, R125, R156 ;  /* 0x0000009c7d7d7221 */ /* 0x000fe40000010000 */
[----:B------:R-:W-:Y:S02]  /*0b10*/  FFMA.FTZ R124, R159, R156, R124 ;  /* 0x0000009c9f7c7223 */ /* 0x000fe4000001007c */
[----:B------:R-:W-:-:S02]  /*0b20*/  FADD.FTZ R76, R76, R153 ;  /* 0x000000994c4c7221 */ /* 0x000fc40000010000 */
[-C--:B------:R-:W-:Y:S02]  /*0b30*/  FFMA.FTZ R48, R155, R153.reuse, R48 ;  /* 0x000000999b307223 */ /* 0x080fe40000010030 */
[----:B------:R-:W-:Y:S02]  /*0b40*/  FMUL.FTZ R152, R193, R126 ;  /* 0x0000007ec1987220 */ /* 0x000fe40000410000 */
[----:B------:R-:W-:Y:S02]  /*0b50*/  FMUL.FTZ R153, R30, R153 ;  /* 0x000000991e997220 */ /* 0x000fe40000410000 */
[----:B------:R-:W-:Y:S02]  /*0b60*/  FADD.FTZ R126, R125, R154 ;  /* 0x0000009a7d7e7221 */ /* 0x000fe40000010000 */
[----:B------:R-:W-:Y:S02]  /*0b70*/  FFMA.FTZ R124, R157, R154, R124 ;  /* 0x0000009a9d7c7223 */ /* 0x000fe4000001007c */
[----:B------:R-:W-:-:S02]  /*0b80*/  FADD.FTZ R74, R74, R127 ;  /* 0x0000007f4a4a7221 */ /* 0x000fc40000010000 */
[----:B------:R-:W-:Y:S02]  /*0b90*/  FFMA.FTZ R46, R159, R127, R46 ;  /* 0x0000007f9f2e7223 */ /* 0x000fe4000001002e */
[----:B------:R-:W-:Y:S02]  /*0ba0*/  FADD.FTZ R196, -R195, R196 ;  /* 0x000000c4c3c47221 */ /* 0x000fe40000010100 */
[----:B------:R-:W-:Y:S02]  /*0bb0*/  FMUL.FTZ R150, R29, R130 ;  /* 0x000000821d967220 */ /* 0x000fe40000410000 */
[----:B------:R-:W-:Y:S02]  /*0bc0*/  FADD.FTZ R125, R126, R153 ;  /* 0x000000997e7d7221 */ /* 0x000fe40000010000 */
[----:B------:R-:W-:Y:S02]  /*0bd0*/  FFMA.FTZ R127, R155, R153, R124 ;  /* 0x000000999b7f7223 */ /* 0x000fe4000001007c */
[----:B------:R-:W-:Y:S01]  /*0be0*/  FMUL.FTZ R151, R193, R196 ;  /* 0x000000c4c1977220 */ /* 0x000fe20000410000 */
[----:B------:R-:W-:Y:S01]  /*0bf0*/  IADD3 R196, R144, 0x20, RZ ;  /* 0x0000002090c47810 */ /* 0x000fe20007ffe0ff */
[----:B------:R-:W-:-:S02]  /*0c00*/  FMUL.FTZ R148, R28, R129 ;  /* 0x000000811c947220 */ /* 0x000fc40000410000 */
[----:B------:R-:W-:Y:S02]  /*0c10*/  FADD.FTZ R146, -R195, R198 ;  /* 0x000000c6c3927221 */ /* 0x000fe40000010100 */
[----:B------:R-:W-:Y:S02]  /*0c20*/  FADD.FTZ R125, R125, R150 ;  /* 0x000000967d7d7221 */ /* 0x000fe40000010000 */
[----:B------:R-:W-:Y:S02]  /*0c30*/  FFMA.FTZ R127, R152, R150, R127 ;  /* 0x00000096987f7223 */ /* 0x000fe4000001007f */
[----:B------:R-:W-:Y:S02]  /*0c40*/  FMUL.FTZ R149, R27, R200 ;  /* 0x000000c81b957220 */ /* 0x000fe40000410000 */
[----:B------:R-:W-:Y:S02]  /*0c50*/  FMUL.FTZ R146, R193, R146 ;  /* 0x00000092c1927220 */ /* 0x000fe40000410000 */
[----:B------:R-:W-:-:S02]  /*0c60*/  FADD.FTZ R124, R125, R148 ;  /* 0x000000947d7c7221 */ /* 0x000fc40000010000 */
[----:B------:R-:W-:Y:S02]  /*0c70*/  FFMA.FTZ R127, R151, R148, R127 ;  /* 0x00000094977f7223 */ /* 0x000fe4000001007f */
[----:B------:R-:W-:Y:S02]  /*0c80*/  FADD.FTZ R73, R73, R128 ;  /* 0x0000008049497221 */ /* 0x000fe40000010000 */
[----:B------:R-:W-:Y:S02]  /*0c90*/  FFMA.FTZ R45, R161, R128, R45 ;  /* 0x00000080a12d7223 */ /* 0x000fe4000001002d */
[----:B------:R-:W-:Y:S02]  /*0ca0*/  FADD.FTZ R77, R77, R130 ;  /* 0x000000824d4d7221 */ /* 0x000fe40000010000 */
[----:B------:R-:W-:Y:S02]  /*0cb0*/  FFMA.FTZ R49, R152, R130, R49 ;  /* 0x0000008298317223 */ /* 0x000fe40000010031 */
[----:B------:R-:W-:-:S02]  /*0cc0*/  FADD.FTZ R78, R78, R129 ;  /* 0x000000814e4e7221 */ /* 0x000fc40000010000 */
[----:B------:R-:W-:Y:S02]  /*0cd0*/  FFMA.FTZ R50, R151, R129, R50 ;  /* 0x0000008197327223 */ /* 0x000fe40000010032 */
[----:B------:R-:W-:Y:S02]  /*0ce0*/  FADD.FTZ R79, R79, R200 ;  /* 0x000000c84f4f7221 */ /* 0x000fe40000010000 */
[----:B------:R-:W-:Y:S02]  /*0cf0*/  FFMA.FTZ R51, R146, R200, R51 ;  /* 0x000000c892337223 */ /* 0x000fe40000010033 */
[----:B------:R-:W-:Y:S02]  /*0d00*/  FADD.FTZ R197, R124, R149 ;  /* 0x000000957cc57221 */ /* 0x000fe40000010000 */
[----:B------:R-:W-:Y:S02]  /*0d10*/  FFMA.FTZ R198, R146, R149, R127 ;  /* 0x0000009592c67223 */ /* 0x000fe4000001007f */
.L_x_3:
[----:B0-----:R-:W-:Y:S05]  /*0d20*/  BSYNC B1 ;  /* 0x0000000000017941 */ /* 0x001fea0003800000 */
.L_x_2:
[----:B------:R-:W-:Y:S01]  /*0d30*/  BSSY B1, `(.L_x_4) ;  /* 0x0000056000017945 */ /* 0x000fe20003800000 */
[----:B------:R-:W-:Y:S05]  /*0d40*/  @!P2 BRA `(.L_x_5) ;  /* 0x000005400000a947 */ /* 0x000fea0003800000 */
[----:B------:R-:W-:Y:S01]  /*0d50*/  HFMA2.MMA R37, -RZ, RZ, 0, 9.5367431640625e-07 ;  /* 0x00000010ff257435 */ /* 0x000fe200000001ff */
[----:B------:R-:W-:-:S04]  /*0d60*/  LEA R124, P0, R196, c[0x0][0x188], 0x4 ;  /* 0x00006200c47c7a11 */ /* 0x000fc800078020ff */
[----:B------:R-:W-:-:S05]  /*0d70*/  LEA.HI.X R125, R196, c[0x0][0x18c], RZ, 0x4, P0 ;  /* 0x00006300c47d7a11 */ /* 0x000fca00000f24ff */
[----:B------:R-:W-:Y:S01]  /*0d80*/  IMAD.WIDE.U32 R36, R196, R37, c[0x0][0x208] ;  /* 0x00008200c4247625 */ /* 0x000fe200078e0025 */
[----:B------:R-:W2:Y:S05]  /*0d90*/  LDG.E.128 R124, [R124.64] ;  /* 0x000000047c7c7981 */ /* 0x000eaa000c1e1d00 */
[----:B------:R-:W3:Y:S01]  /*0da0*/  LDG.E.128 R36, [R36.64] ;  /* 0x0000000424247981 */ /* 0x000ee2000c1e1d00 */
[----:B------:R-:W-:-:S04]  /*0db0*/  ISETP.NE.U32.AND P0, PT, RZ, c[0x0][0x218], PT ;  /* 0x00008600ff007a0c */ /* 0x000fc80003f05070 */
[----:B------:R-:W-:-:S13]  /*0dc0*/  ISETP.NE.AND.EX P0, PT, RZ, c[0x0][0x21c], PT, P0 ;  /* 0x00008700ff007a0c */ /* 0x000fda0003f05300 */
[----:B------:R-:W-:-:S04]  /*0dd0*/  @P0 LEA R128, P6, R196, c[0x0][0x218], 0x4 ;  /* 0x00008600c4800a11 */ /* 0x000fc800078c20ff */
[----:B------:R-:W-:-:S05]  /*0de0*/  @P0 LEA.HI.X R129, R196, c[0x0][0x21c], RZ, 0x4, P6 ;  /* 0x00008700c4810a11 */ /* 0x000fca00030f24ff */
[----:B------:R2:W5:Y:S01]  /*0df0*/  @P0 LDG.E.128 R108, [R128.64] ;  /* 0x00000004806c0981 */ /* 0x000562000c1e1d00 */
[----:B------:R-:W-:Y:S02]  /*0e00*/  IADD3 R196, R196, 0x20, RZ ;  /* 0x00000020c4c47810 */ /* 0x000fe40007ffe0ff */
[--C-:B--2---:R-:W-:Y:S02]  /*0e10*/  PRMT R128, RZ, 0x5410, R124.reuse ;  /* 0x00005410ff807816 */ /* 0x104fe4000000007c */
[----:B------:R-:W-:Y:S02]  /*0e20*/  PRMT R124, RZ, 0x7610, R124 ;  /* 0x00007610ff7c7816 */ /* 0x000fe4000000007c */
[--C-:B------:R-:W-:Y:S02]  /*0e30*/  PRMT R130, RZ, 0x5410, R125.reuse ;  /* 0x00005410ff827816 */ /* 0x100fe4000000007d */
[----:B---3--:R-:W-:Y:S01]  /*0e40*/  PRMT R143, RZ, 0x5410, R36 ;  /* 0x00005410ff8f7816 */ /* 0x008fe20000000024 */
[C---:B------:R-:W-:Y:S01]  /*0e50*/  FADD.FTZ R124, -R195.reuse, R124 ;  /* 0x0000007cc37c7221 */ /* 0x040fe20000010100 */
[----:B------:R-:W-:Y:S01]  /*0e60*/  PRMT R140, RZ, 0x7610, R36 ;  /* 0x00007610ff8c7816 */ /* 0x000fe20000000024 */
[----:B------:R-:W-:Y:S01]  /*0e70*/  FADD.FTZ R36, -R195, R128 ;  /* 0x00000080c3247221 */ /* 0x000fe20000010100 */
[----:B------:R-:W-:Y:S01]  /*0e80*/  PRMT R132, RZ, 0x7610, R125 ;  /* 0x00007610ff847816 */ /* 0x000fe2000000007d */
[----:B------:R-:W-:Y:S01]  /*0e90*/  FADD.FTZ R80, R80, R143 ;  /* 0x0000008f50507221 */ /* 0x000fe20000010000 */
[--C-:B------:R-:W-:Y:S01]  /*0ea0*/  PRMT R134, RZ, 0x5410, R126.reuse ;  /* 0x00005410ff867816 */ /* 0x100fe2000000007e */
[C---:B-----5:R-:W-:Y:S01]  /*0eb0*/  FMUL.FTZ R36, R193.reuse, R36 ;  /* 0x00000024c1247220 */ /* 0x060fe20000410000 */
[----:B------:R-:W-:Y:S01]  /*0ec0*/  PRMT R126, RZ, 0x7610, R126 ;  /* 0x00007610ff7e7816 */ /* 0x000fe2000000007e */
[----:B------:R-:W-:Y:S01]  /*0ed0*/  FMUL.FTZ R142, R193, R124 ;  /* 0x0000007cc18e7220 */ /* 0x000fe20000410000 */
[--C-:B------:R-:W-:Y:S01]  /*0ee0*/  PRMT R138, RZ, 0x5410, R37.reuse ;  /* 0x00005410ff8a7816 */ /* 0x100fe20000000025 */
[-C--:B------:R-:W-:Y:S01]  /*0ef0*/  FFMA.FTZ R52, R36, R143.reuse, R52 ;  /* 0x0000008f24347223 */ /* 0x080fe20000010034 */
[----:B------:R-:W-:Y:S01]  /*0f00*/  PRMT R136, RZ, 0x7610, R37 ;  /* 0x00007610ff887816 */ /* 0x000fe20000000025 */
[----:B------:R-:W-:Y:S01]  /*0f10*/  FADD.FTZ R130, -R195, R130 ;  /* 0x00000082c3827221 */ /* 0x000fe20000010100 */
[--C-:B------:R-:W-:Y:S01]  /*0f20*/  PRMT R135, RZ, 0x5410, R38.reuse ;  /* 0x00005410ff877816 */ /* 0x100fe20000000026 */
[----:B------:R-:W-:Y:S01]  /*0f30*/  FMUL.FTZ R143, R26, R143 ;  /* 0x0000008f1a8f7220 */ /* 0x000fe20000410000 */
[----:B------:R-:W-:Y:S01]  /*0f40*/  PRMT R38, RZ, 0x7610, R38 ;  /* 0x00007610ff267816 */ /* 0x000fe20000000026 */
[----:B------:R-:W-:Y:S01]  /*0f50*/  FADD.FTZ R81, R81, R140 ;  /* 0x0000008c51517221 */ /* 0x000fe20000010000 */
[----:B------:R-:W-:Y:S01]  /*0f60*/  PRMT R200, RZ, 0x5410, R127 ;  /* 0x00005410ffc87816 */ /* 0x000fe2000000007f */
[----:B------:R-:W-:Y:S01]  /*0f70*/  FFMA.FTZ R53, R142, R140, R53 ;  /* 0x0000008c8e357223 */ /* 0x000fe20000010035 */
[----:B------:R-:W-:Y:S01]  /*0f80*/  PRMT R202, RZ, 0x7610, R127 ;  /* 0x00007610ffca7816 */ /* 0x000fe2000000007f */
[----:B------:R-:W-:Y:S01]  /*0f90*/  FADD.FTZ R132, -R195, R132 ;  /* 0x00000084c3847221 */ /* 0x000fe20000010100 */
[--C-:B------:R-:W-:Y:S01]  /*0fa0*/  PRMT R125, RZ, 0x5410, R39.reuse ;  /* 0x00005410ff7d7816 */ /* 0x100fe20000000027 */
[----:B------:R-:W-:Y:S01]  /*0fb0*/  FMUL.FTZ R141, R193, R130 ;  /* 0x00000082c18d7220 */ /* 0x000fe20000410000 */
[----:B------:R-:W-:Y:S01]  /*0fc0*/  PRMT R128, RZ, 0x7610, R39 ;  /* 0x00007610ff807816 */ /* 0x000fe20000000027 */
[----:B------:R-:W-:-:S02]  /*0fd0*/  FMUL.FTZ R140, R25, R140 ;  /* 0x0000008c198c7220 */ /* 0x000fc40000410000 */
[----:B------:R-:W-:Y:S02]  /*0fe0*/  FADD.FTZ R197, R197, R143 ;  /* 0x0000008fc5c57221 */ /* 0x000fe40000010000 */
[----:B------:R-:W-:Y:S02]  /*0ff0*/  FFMA.FTZ R37, R36, R143, R198 ;  /* 0x0000008f24257223 */ /* 0x000fe400000100c6 */
[----:B------:R-:W-:Y:S02]  /*1000*/  FADD.FTZ R134, -R195, R134 ;  /* 0x00000086c3867221 */ /* 0x000fe40000010100 */
[----:B------:R-:W-:Y:S02]  /*1010*/  FADD.FTZ R82, R82, R138 ;  /* 0x0000008a52527221 */ /* 0x000fe40000010000 */
[----:B------:R-:W-:Y:S02]  /*1020*/  FMUL.FTZ R139, R193, R132 ;  /* 0x00000084c18b7220 */ /* 0x000fe40000410000 */
[----:B------:R-:W-:-:S02]  /*1030*/  FFMA.FTZ R54, R141, R138, R54 ;  /* 0x0000008a8d367223 */ /* 0x000fc40000010036 */
[----:B------:R-:W-:Y:S02]  /*1040*/  FADD.FTZ R126, -R195, R126 ;  /* 0x0000007ec37e7221 */ /* 0x000fe40000010100 */
[----:B------:R-:W-:Y:S02]  /*1050*/  FMUL.FTZ R138, R23, R138 ;  /* 0x0000008a178a7220 */ /* 0x000fe40000410000 */
[----:B------:R-:W-:Y:S02]  /*1060*/  FADD.FTZ R197, R197, R140 ;  /* 0x0000008cc5c57221 */ /* 0x000fe40000010000 */
[----:B------:R-:W-:Y:S02]  /*1070*/  FFMA.FTZ R37, R142, R140, R37 ;  /* 0x0000008c8e257223 */ /* 0x000fe40000010025 */
[----:B------:R-:W-:Y:S02]  /*1080*/  FMUL.FTZ R137, R193, R134 ;  /* 0x00000086c1897220 */ /* 0x000fe40000410000 */
[----:B------:R-:W-:-:S02]  /*1090*/  FADD.FTZ R83, R83, R136 ;  /* 0x0000008853537221 */ /* 0x000fc40000010000 */
[----:B------:R-:W-:Y:S02]  /*10a0*/  FFMA.FTZ R55, R139, R136, R55 ;  /* 0x000000888b377223 */ /* 0x000fe40000010037 */
[----:B------:R-:W-:Y:S02]  /*10b0*/  FMUL.FTZ R134, R193, R126 ;  /* 0x0000007ec1867220 */ /* 0x000fe40000410000 */
[----:B------:R-:W-:Y:S02]  /*10c0*/  FMUL.FTZ R136, R22, R136 ;  /* 0x0000008816887220 */ /* 0x000fe40000410000 */
[----:B------:R-:W-:Y:S02]  /*10d0*/  FADD.FTZ R197, R197, R138 ;  /* 0x0000008ac5c57221 */ /* 0x000fe40000010000 */
[----:B------:R-:W-:Y:S02]  /*10e0*/  FFMA.FTZ R37, R141, R138, R37 ;  /* 0x0000008a8d257223 */ /* 0x000fe40000010025 */
[----:B------:R-:W-:-:S02]  /*10f0*/  FADD.FTZ R84, R84, R135 ;  /* 0x0000008754547221 */ /* 0x000fc40000010000 */
[-C--:B------:R-:W-:Y:S02]  /*1100*/  FFMA.FTZ R56, R137, R135.reuse, R56 ;  /* 0x0000008789387223 */ /* 0x080fe40000010038 */
[----:B------:R-:W-:Y:S02]  /*1110*/  FADD.FTZ R85, R85, R38 ;  /* 0x0000002655557221 */ /* 0x000fe40000010000 */
[-C--:B------:R-:W-:Y:S02]  /*1120*/  FFMA.FTZ R57, R134, R38.reuse, R57 ;  /* 0x0000002686397223 */ /* 0x080fe40000010039 */
[----:B------:R-:W-:Y:S02]  /*1130*/  FMUL.FTZ R133, R20, R38 ;  /* 0x0000002614857220 */ /* 0x000fe40000410000 */
[----:B------:R-:W-:Y:S02]  /*1140*/  FMUL.FTZ R135, R21, R135 ;  /* 0x0000008715877220 */ /* 0x000fe40000410000 */
[----:B------:R-:W-:-:S02]  /*1150*/  FADD.FTZ R38, R197, R136 ;  /* 0x00000088c5267221 */ /* 0x000fc40000010000 */
[----:B------:R-:W-:Y:S02]  /*1160*/  FFMA.FTZ R124, R139, R136, R37 ;  /* 0x000000888b7c7223 */ /* 0x000fe40000010025 */
[----:B------:R-:W-:Y:S02]  /*1170*/  FADD.FTZ R132, -R195, R200 ;  /* 0x000000c8c3847221 */ /* 0x000fe40000010100 */
[----:B------:R-:W-:Y:S02]  /*1180*/  FADD.FTZ R126, R38, R135 ;  /* 0x00000087267e7221 */ /* 0x000fe40000010000 */
[----:B------:R-:W-:Y:S02]  /*1190*/  FFMA.FTZ R124, R137, R135, R124 ;  /* 0x00000087897c7223 */ /* 0x000fe4000001007c */
[----:B------:R-:W-:Y:S02]  /*11a0*/  FMUL.FTZ R132, R193, R132 ;  /* 0x00000084c1847220 */ /* 0x000fe40000410000 */
        /* <DEDUP_REMOVED lines=14> */
.L_x_5:
[----:B------:R-:W-:Y:S05]  /*1290*/  BSYNC B1 ;  /* 0x0000000000017941 */ /* 0x000fea0003800000 */
.L_x_4:
[----:B------:R-:W-:Y:S01]  /*12a0*/  BSSY B1, `(.L_x_6) ;  /* 0x0000056000017945 */ /* 0x000fe20003800000 */
[----:B------:R-:W-:Y:S05]  /*12b0*/  @!P3 BRA `(.L_x_7) ;  /* 0x000005400000b947 */ /* 0x000fea0003800000 */
[C---:B------:R-:W-:Y:S02]  /*12c0*/  LEA R124, P0, R196.reuse, c[0x0][0x188], 0x4 ;  /* 0x00006200c47c7a11 */ /* 0x040fe400078020ff */
        /* <DEDUP_REMOVED lines=13> */
[--C-:B------:R-:W-:Y:S01]  /*13a0*/  PRMT R166, RZ, 0x5410, R125.reuse ;  /* 0x00005410ffa67816 */ /* 0x100fe2000000007d */
[C---:B------:R-:W-:Y:S01]  /*13b0*/  FADD.FTZ R162, -R195.reuse, R162 ;  /* 0x000000a2c3a27221 */ /* 0x040fe20000010100 */
[----:B------:R-:W-:Y:S01]  /*13c0*/  PRMT R174, RZ, 0x5410, R126 ;  /* 0x00005410ffae7816 */ /* 0x000fe2000000007e */
[----:B------:R-:W-:Y:S01]  /*13d0*/  FADD.FTZ R124, -R195, R124 ;  /* 0x0000007cc37c7221 */ /* 0x000fe20000010100 */
[----:B---3--:R-:W-:Y:S01]  /*13e0*/  PRMT R164, RZ, 0x5410, R128 ;  /* 0x00005410ffa47816 */ /* 0x008fe20000000080 */
[----:B-----5:R-:W-:Y:S01]  /*13f0*/  FMUL.FTZ R147, R193, R162 ;  /* 0x000000a2c1937220 */ /* 0x020fe20000410000 */
[----:B------:R-:W-:Y:S01]  /*1400*/  PRMT R170, RZ, 0x7610, R125 ;  /* 0x00007610ffaa7816 */ /* 0x000fe2000000007d */
[----:B------:R-:W-:Y:S01]  /*1410*/  FADD.FTZ R166, -R195, R166 ;  /* 0x000000a6c3a67221 */ /* 0x000fe20000010100 */
[----:B------:R-:W-:Y:S01]  /*1420*/  PRMT R128, RZ, 0x7610, R128 ;  /* 0x00007610ff807816 */ /* 0x000fe20000000080 */
[----:B------:R-:W-:Y:S01]  /*1430*/  FADD.FTZ R100, R100, R164 ;  /* 0x000000a464647221 */ /* 0x000fe20000010000 */
[--C-:B------:R-:W-:Y:S01]  /*1440*/  PRMT R168, RZ, 0x5410, R129.reuse ;  /* 0x00005410ffa87816 */ /* 0x100fe20000000081 */
[-C--:B------:R-:W-:Y:S01]  /*1450*/  FFMA.FTZ R112, R147, R164.reuse, R112 ;  /* 0x000000a493707223 */ /* 0x080fe20000010070 */
[----:B------:R-:W-:Y:S01]  /*1460*/  PRMT R125, RZ, 0x5410, R130 ;  /* 0x00005410ff7d7816 */ /* 0x000fe20000000082 */
[----:B------:R-:W-:Y:S01]  /*1470*/  FADD.FTZ R174, -R195, R174 ;  /* 0x000000aec3ae7221 */ /* 0x000fe20000010100 */
[----:B------:R-:W-:Y:S01]  /*1480*/  PRMT R129, RZ, 0x7610, R129 ;  /* 0x00007610ff817816 */ /* 0x000fe20000000081 */
[----:B------:R-:W-:Y:S01]  /*1490*/  FMUL.FTZ R164, R17, R164 ;  /* 0x000000a411a47220 */ /* 0x000fe20000410000 */
[----:B------:R-:W-:Y:S01]  /*14a0*/  PRMT R126, RZ, 0x7610, R126 ;  /* 0x00007610ff7e7816 */ /* 0x000fe2000000007e */
[----:B------:R-:W-:Y:S01]  /*14b0*/  FADD.FTZ R170, -R195, R170 ;  /* 0x000000aac3aa7221 */ /* 0x000fe20000010100 */
[--C-:B------:R-:W-:Y:S01]  /*14c0*/  PRMT R176, RZ, 0x5410, R127.reuse ;  /* 0x00005410ffb07816 */ /* 0x100fe2000000007f */
[C---:B------:R-:W-:Y:S01]  /*14d0*/  FMUL.FTZ R162, R193.reuse, R124 ;  /* 0x0000007cc1a27220 */ /* 0x040fe20000410000 */
[----:B------:R-:W-:Y:S01]  /*14e0*/  PRMT R130, RZ, 0x7610, R130 ;  /* 0x00007610ff827816 */ /* 0x000fe20000000082 */
[C---:B------:R-:W-:Y:S01]  /*14f0*/  FMUL.FTZ R165, R193.reuse, R166 ;  /* 0x000000a6c1a57220 */ /* 0x040fe20000410000 */
[----:B------:R-:W-:Y:S01]  /*1500*/  PRMT R178, RZ, 0x7610, R127 ;  /* 0x00007610ffb27816 */ /* 0x000fe2000000007f */
[----:B------:R-:W-:Y:S01]  /*1510*/  FMUL.FTZ R167, R193, R174 ;  /* 0x000000aec1a77220 */ /* 0x000fe20000410000 */
[--C-:B------:R-:W-:Y:S01]  /*1520*/  PRMT R127, RZ, 0x5410, R131.reuse ;  /* 0x00005410ff7f7816 */ /* 0x100fe20000000083 */
[----:B------:R-:W-:Y:S01]  /*1530*/  FMUL.FTZ R163, R16, R128 ;  /* 0x0000008010a37220 */ /* 0x000fe20000410000 */
[----:B------:R-:W-:Y:S01]  /*1540*/  PRMT R131, RZ, 0x7610, R131 ;  /* 0x00007610ff837816 */ /* 0x000fe20000000083 */
[----:B------:R-:W-:-:S02]  /*1550*/  FADD.FTZ R124, R197, R164 ;  /* 0x000000a4c57c7221 */ /* 0x000fc40000010000 */
[----:B------:R-:W-:Y:S02]  /*1560*/  FFMA.FTZ R198, R147, R164, R198 ;  /* 0x000000a493c67223 */ /* 0x000fe400000100c6 */
[----:B------:R-:W-:Y:S02]  /*1570*/  FMUL.FTZ R166, R193, R170 ;  /* 0x000000aac1a67220 */ /* 0x000fe40000410000 */
[----:B------:R-:W-:Y:S02]  /*1580*/  FADD.FTZ R102, R102, R168 ;  /* 0x000000a866667221 */ /* 0x000fe40000010000 */
[----:B------:R-:W-:Y:S02]  /*1590*/  FFMA.FTZ R114, R165, R168, R114 ;  /* 0x000000a8a5727223 */ /* 0x000fe40000010072 */
[----:B------:R-:W-:Y:S02]  /*15a0*/  FADD.FTZ R116, R116, R125 ;  /* 0x0000007d74747221 */ /* 0x000fe40000010000 */
[----:B------:R-:W-:-:S02]  /*15b0*/  FFMA.FTZ R88, R167, R125, R88 ;  /* 0x0000007da7587223 */ /* 0x000fc40000010058 */
[----:B------:R-:W-:Y:S02]  /*15c0*/  FMUL.FTZ R170, R13, R125 ;  /* 0x0000007d0daa7220 */ /* 0x000fe40000410000 */
[----:B------:R-:W-:Y:S02]  /*15d0*/  FMUL.FTZ R168, R15, R168 ;  /* 0x000000a80fa87220 */ /* 0x000fe40000410000 */
[----:B------:R-:W-:Y:S02]  /*15e0*/  FADD.FTZ R125, R124, R163 ;  /* 0x000000a37c7d7221 */ /* 0x000fe40000010000 */
[----:B------:R-:W-:Y:S02]  /*15f0*/  FFMA.FTZ R198, R162, R163, R198 ;  /* 0x000000a3a2c67223 */ /* 0x000fe400000100c6 */
[----:B------:R-:W-:Y:S02]  /*1600*/  FMUL.FTZ R169, R14, R129 ;  /* 0x000000810ea97220 */ /* 0x000fe40000410000 */
[----:B------:R-:W-:-:S02]  /*1610*/  FADD.FTZ R124, R125, R168 ;  /* 0x000000a87d7c7221 */ /* 0x000fc40000010000 */
[----:B------:R-:W-:Y:S02]  /*1620*/  FFMA.FTZ R198, R165, R168, R198 ;  /* 0x000000a8a5c67223 */ /* 0x000fe400000100c6 */
[C---:B------:R-:W-:Y:S02]  /*1630*/  FADD.FTZ R126, -R195.reuse, R126 ;  /* 0x0000007ec37e7221 */ /* 0x040fe40000010100 */
[----:B------:R-:W-:Y:S02]  /*1640*/  FADD.FTZ R125, R124, R169 ;  /* 0x000000a97c7d7221 */ /* 0x000fe40000010000 */
[----:B------:R-:W-:Y:S02]  /*1650*/  FFMA.FTZ R198, R166, R169, R198 ;  /* 0x000000a9a6c67223 */ /* 0x000fe400000100c6 */
[----:B------:R-:W-:Y:S02]  /*1660*/  FADD.FTZ R176, -R195, R176 ;  /* 0x000000b0c3b07221 */ /* 0x000fe40000010100 */
[----:B------:R-:W-:-:S02]  /*1670*/  FMUL.FTZ R174, R193, R126 ;  /* 0x0000007ec1ae7220 */ /* 0x000fc40000410000 */
[----:B------:R-:W-:Y:S02]  /*1680*/  FMUL.FTZ R171, R12, R130 ;  /* 0x000000820cab7220 */ /* 0x000fe40000410000 */
[----:B------:R-:W-:Y:S02]  /*1690*/  FADD.FTZ R124, R125, R170 ;  /* 0x000000aa7d7c7221 */ /* 0x000fe40000010000 */
[----:B------:R-:W-:Y:S02]  /*16a0*/  FFMA.FTZ R198, R167, R170, R198 ;  /* 0x000000aaa7c67223 */ /* 0x000fe400000100c6 */
[----:B------:R-:W-:Y:S02]  /*16b0*/  FMUL.FTZ R175, R193, R176 ;  /* 0x000000b0c1af7220 */ /* 0x000fe40000410000 */
[----:B------:R-:W-:Y:S02]  /*16c0*/  FMUL.FTZ R176, R11, R127 ;  /* 0x0000007f0bb07220 */ /* 0x000fe40000410000 */
[----:B------:R-:W-:-:S02]  /*16d0*/  FADD.FTZ R178, -R195, R178 ;  /* 0x000000b2c3b27221 */ /* 0x000fc40000010100 */
[----:B------:R-:W-:Y:S02]  /*16e0*/  FADD.FTZ R125, R124, R171 ;  /* 0x000000ab7c7d7221 */ /* 0x000fe40000010000 */
[----:B------:R-:W-:Y:S02]  /*16f0*/  FFMA.FTZ R198, R174, R171, R198 ;  /* 0x000000abaec67223 */ /* 0x000fe400000100c6 */
[----:B------:R-:W-:Y:S02]  /*1700*/  FMUL.FTZ R177, R10, R131 ;  /* 0x000000830ab17220 */ /* 0x000fe40000410000 */
[----:B------:R-:W-:Y:S02]  /*1710*/  FMUL.FTZ R178, R193, R178 ;  /* 0x000000b2c1b27220 */ /* 0x000fe40000410000 */
[----:B------:R-:W-:Y:S02]  /*1720*/  FADD.FTZ R124, R125, R176 ;  /* 0x000000b07d7c7221 */ /* 0x000fe40000010000 */
[----:B------:R-:W-:-:S02]  /*1730*/  FFMA.FTZ R198, R175, R176, R198 ;  /* 0x000000b0afc67223 */ /* 0x000fc400000100c6 */
[----:B------:R-:W-:Y:S02]  /*1740*/  FADD.FTZ R101, R101, R128 ;  /* 0x0000008065657221 */ /* 0x000fe40000010000 */
[----:B------:R-:W-:Y:S02]  /*1750*/  FFMA.FTZ R113, R162, R128, R113 ;  /* 0x00000080a2717223 */ /* 0x000fe40000010071 */
[----:B------:R-:W-:Y:S02]  /*1760*/  FADD.FTZ R103, R103, R129 ;  /* 0x0000008167677221 */ /* 0x000fe40000010000 */
[----:B------:R-:W-:Y:S02]  /*1770*/  FFMA.FTZ R115, R166, R129, R115 ;  /* 0x00000081a6737223 */ /* 0x000fe40000010073 */
        /* <DEDUP_REMOVED lines=8> */
.L_x_7:
[----:B------:R-:W-:Y:S05]  /*1800*/  BSYNC B1 ;  /* 0x0000000000017941 */ /* 0x000fea0003800000 */
.L_x_6:
        /* <DEDUP_REMOVED lines=12> */
[----:B------:R2:W5:Y:S02]  /*18d0*/  @P0 LDG.E.128 R120, [R172.64] ;  /* 0x00000004ac780981 */ /* 0x000564000c1e1d00 */
[--C-:B--2---:R-:W-:Y:S02]  /*18e0*/  PRMT R172, RZ, 0x5410, R124.reuse ;  /* 0x00005410ffac7816 */ /* 0x104fe4000000007c */
[--C-:B------:R-:W-:Y:S02]  /*18f0*/  PRMT R182, RZ, 0x5410, R125.reuse ;  /* 0x00005410ffb67816 */ /* 0x100fe4000000007d */
[----:B------:R-:W-:Y:S02]  /*1900*/  PRMT R184, RZ, 0x7610, R125 ;  /* 0x00007610ffb87816 */ /* 0x000fe4000000007d */
[----:B------:R-:W-:Y:S01]  /*1910*/  PRMT R180, RZ, 0x7610, R124 ;  /* 0x00007610ffb47816 */ /* 0x000fe2000000007c */
[C---:B------:R-:W-:Y:S01]  /*1920*/  FADD.FTZ R124, -R195.reuse, R172 ;  /* 0x000000acc37c7221 */ /* 0x040fe20000010100 */
[----:B---3--:R-:W-:Y:S01]  /*1930*/  PRMT R125, RZ, 0x5410, R128 ;  /* 0x00005410ff7d7816 */ /* 0x008fe20000000080 */
[C---:B------:R-:W-:Y:S01]  /*1940*/  FADD.FTZ R186, -R195.reuse, R184 ;  /* 0x000000b8c3ba7221 */ /* 0x040fe20000010100 */
[----:B------:R-:W-:Y:S01]  /*1950*/  PRMT R128, RZ, 0x7610, R128 ;  /* 0x00007610ff807816 */ /* 0x000fe20000000080 */
[----:B------:R-:W-:Y:S01]  /*1960*/  FADD.FTZ R180, -R195, R180 ;  /* 0x000000b4c3b47221 */ /* 0x000fe20000010100 */
[--C-:B------:R-:W-:Y:S01]  /*1970*/  PRMT R188, RZ, 0x5410, R126.reuse ;  /* 0x00005410ffbc7816 */ /* 0x100fe2000000007e */
[----:B-----5:R-:W-:Y:S01]  /*1980*/  FMUL.FTZ R173, R193, R124 ;  /* 0x0000007cc1ad7220 */ /* 0x020fe20000410000 */
[----:B------:R-:W-:Y:S01]  /*1990*/  PRMT R192, RZ, 0x7610, R126 ;  /* 0x00007610ffc07816 */ /* 0x000fe2000000007e */
[-C--:B------:R-:W-:Y:S01]  /*19a0*/  FMUL.FTZ R184, R8, R125.reuse ;  /* 0x0000007d08b87220 */ /* 0x080fe20000410000 */
[--C-:B------:R-:W-:Y:S01]  /*19b0*/  PRMT R196, RZ, 0x5410, R127.reuse ;  /* 0x00005410ffc47816 */ /* 0x100fe2000000007f */
[----:B------:R-:W-:Y:S01]  /*19c0*/  FADD.FTZ R126, -R195, R182 ;  /* 0x000000b6c37e7221 */ /* 0x000fe20000010100 */
[----:B------:R-:W-:Y:S01]  /*19d0*/  PRMT R200, RZ, 0x7610, R127 ;  /* 0x00007610ffc87816 */ /* 0x000fe2000000007f */
[----:B------:R-:W-:Y:S01]  /*19e0*/  FMUL.FTZ R182, R193, R180 ;  /* 0x000000b4c1b67220 */ /* 0x000fe20000410000 */
        /* <DEDUP_REMOVED lines=8> */
[----:B------:R-:W-:Y:S01]  /*1a70*/  PRMT R181, RZ, 0x5410, R131 ;  /* 0x00005410ffb57816 */ /* 0x000fe20000000083 */
[----:B------:R-:W-:Y:S01]  /*1a80*/  FADD.FTZ R92, R92, R125 ;  /* 0x0000007d5c5c7221 */ /* 0x000fe20000010000 */
[----:B------:R-:W-:Y:S01]  /*1a90*/  PRMT R131, RZ, 0x7610, R131 ;  /* 0x00007610ff837816 */ /* 0x000fe20000000083 */
[----:B------:R-:W-:-:S02]  /*1aa0*/  FFMA.FTZ R64, R173, R125, R64 ;  /* 0x0000007dad407223 */ /* 0x000fc40000010040 */
[C---:B------:R-:W-:Y:S02]  /*1ab0*/  FMUL.FTZ R183, R193.reuse, R126 ;  /* 0x0000007ec1b77220 */ /* 0x040fe40000410000 */
[----:B------:R-:W-:Y:S02]  /*1ac0*/  FMUL.FTZ R188, R6, R127 ;  /* 0x0000007f06bc7220 */ /* 0x000fe40000410000 */
[----:B------:R-:W-:Y:S02]  /*1ad0*/  FADD.FTZ R125, R124, R185 ;  /* 0x000000b97c7d7221 */ /* 0x000fe40000010000 */
[----:B------:R-:W-:Y:S02]  /*1ae0*/  FFMA.FTZ R198, R182, R185, R198 ;  /* 0x000000b9b6c67223 */ /* 0x000fe400000100c6 */
[----:B------:R-:W-:Y:S02]  /*1af0*/  FMUL.FTZ R186, R193, R186 ;  /* 0x000000bac1ba7220 */ /* 0x000fe40000410000 */
[----:B------:R-:W-:-:S02]  /*1b00*/  FMUL.FTZ R187, R5, R172 ;  /* 0x000000ac05bb7220 */ /* 0x000fc40000410000 */
[----:B------:R-:W-:Y:S02]  /*1b10*/  FADD.FTZ R124, R125, R188 ;  /* 0x000000bc7d7c7221 */ /* 0x000fe40000010000 */
[----:B------:R-:W-:Y:S02]  /*1b20*/  FFMA.FTZ R198, R183, R188, R198 ;  /* 0x000000bcb7c67223 */ /* 0x000fe400000100c6 */
[----:B------:R-:W-:Y:S02]  /*1b30*/  FMUL.FTZ R189, R193, R190 ;  /* 0x000000bec1bd7220 */ /* 0x000fe40000410000 */
[----:B------:R-:W-:Y:S02]  /*1b40*/  FADD.FTZ R192, -R195, R192 ;  /* 0x000000c0c3c07221 */ /* 0x000fe40000010100 */
[----:B------:R-:W-:Y:S02]  /*1b50*/  FMUL.FTZ R190, R4, R129 ;  /* 0x0000008104be7220 */ /* 0x000fe40000410000 */
[----:B------:R-:W-:-:S02]  /*1b60*/  FADD.FTZ R125, R124, R187 ;  /* 0x000000bb7c7d7221 */ /* 0x000fc40000010000 */
[----:B------:R-:W-:Y:S02]  /*1b70*/  FFMA.FTZ R198, R186, R187, R198 ;  /* 0x000000bbbac67223 */ /* 0x000fe400000100c6 */
[----:B------:R-:W-:Y:S02]  /*1b80*/  FADD.FTZ R196, -R195, R196 ;  /* 0x000000c4c3c47221 */ /* 0x000fe40000010100 */
[----:B------:R-:W-:Y:S02]  /*1b90*/  FMUL.FTZ R192, R193, R192 ;  /* 0x000000c0c1c07220 */ /* 0x000fe40000410000 */
[----:B------:R-:W-:Y:S02]  /*1ba0*/  FMUL.FTZ R191, R3, R130 ;  /* 0x0000008203bf7220 */ /* 0x000fe40000410000 */
[----:B------:R-:W-:Y:S02]  /*1bb0*/  FADD.FTZ R124, R125, R190 ;  /* 0x000000be7d7c7221 */ /* 0x000fe40000010000 */
[----:B------:R-:W-:-:S02]  /*1bc0*/  FFMA.FTZ R198, R189, R190, R198 ;  /* 0x000000bebdc67223 */ /* 0x000fc400000100c6 */
[----:B------:R-:W-:Y:S02]  /*1bd0*/  FMUL.FTZ R179, R193, R196 ;  /* 0x000000c4c1b37220 */ /* 0x000fe40000410000 */
[----:B------:R-:W-:Y:S02]  /*1be0*/  FADD.FTZ R200, -R195, R200 ;  /* 0x000000c8c3c87221 */ /* 0x000fe40000010100 */
[----:B------:R-:W-:Y:S02]  /*1bf0*/  FMUL.FTZ R180, R2, R181 ;  /* 0x000000b502b47220 */ /* 0x000fe40000410000 */
[----:B------:R-:W-:Y:S02]  /*1c00*/  FADD.FTZ R125, R124, R191 ;  /* 0x000000bf7c7d7221 */ /* 0x000fe40000010000 */
[----:B------:R-:W-:Y:S02]  /*1c10*/  FFMA.FTZ R198, R192, R191, R198 ;  /* 0x000000bfc0c67223 */ /* 0x000fe400000100c6 */
[----:B------:R-:W-:-:S02]  /*1c20*/  FADD.FTZ R95, R95, R172 ;  /* 0x000000ac5f5f7221 */ /* 0x000fc40000010000 */
[----:B------:R-:W-:Y:S02]  /*1c30*/  FFMA.FTZ R67, R186, R172, R67 ;  /* 0x000000acba437223 */ /* 0x000fe40000010043 */
        /* <DEDUP_REMOVED lines=18> */
.L_x_9:
[----:B------:R-:W-:Y:S05]  /*1d60*/  BSYNC B1 ;  /* 0x0000000000017941 */ /* 0x000fea0003800000 */
.L_x_8:
[----:B------:R-:W-:Y:S05]  /*1d70*/  BRA.DIV ~URZ, `(.L_x_10) ;  /* 0x000026427f007947 */ /* 0x000fea000b800000 */
[----:B------:R0:W1:Y:S02]  /*1d80*/  SHFL.BFLY PT, R126, R197, 0x1, 0x1f ;  /* 0x0c201f00c57e7f89 */ /* 0x00006400000e0000 */
.L_x_21:
[----:B------:R-:W-:Y:S05]  /*1d90*/  BRA.DIV ~URZ, `(.L_x_11) ;  /* 0x000026a27f007947 */ /* 0x000fea000b800000 */
[----:B------:R-:W2:Y:S01]  /*1da0*/  SHFL.BFLY PT, R125, R198, 0x1, 0x1f ;  /* 0x0c201f00c67d7f89 */ /* 0x000ea200000e0000 */
[----:B01----:R-:W-:-:S05]  /*1db0*/  FADD.FTZ R197, R126, R197 ;  /* 0x000000c57ec57221 */ /* 0x003fca0000010000 */
[----:B------:R-:W0:Y:S01]  /*1dc0*/  SHFL.BFLY PT, R124, R197, 0x2, 0x1f ;  /* 0x0c401f00c57c7f89 */ /* 0x000e2200000e0000 */
[----:B--2---:R-:W-:-:S05]  /*1dd0*/  FADD.FTZ R125, R125, R198 ;  /* 0x000000c67d7d7221 */ /* 0x004fca0000010000 */
[----:B------:R-:W1:Y:S01]  /*1de0*/  SHFL.BFLY PT, R126, R125, 0x2, 0x1f ;  /* 0x0c401f007d7e7f89 */ /* 0x000e6200000e0000 */
[----:B0-----:R-:W-:-:S05]  /*1df0*/  FADD.FTZ R124, R124, R197 ;  /* 0x000000c57c7c7221 */ /* 0x001fca0000010000 */
[----:B------:R-:W0:Y:S01]  /*1e00*/  SHFL.BFLY PT, R127, R124, 0x4, 0x1f ;  /* 0x0c801f007c7f7f89 */ /* 0x000e2200000e0000 */
[----:B-1----:R-:W-:-:S05]  /*1e10*/  FADD.FTZ R126, R125, R126 ;  /* 0x0000007e7d7e7221 */ /* 0x002fca0000010000 */
[----:B------:R-:W1:Y:S01]  /*1e20*/  SHFL.BFLY PT, R129, R126, 0x4, 0x1f ;  /* 0x0c801f007e817f89 */ /* 0x000e6200000e0000 */
[----:B0-----:R-:W-:-:S05]  /*1e30*/  FADD.FTZ R127, R124, R127 ;  /* 0x0000007f7c7f7221 */ /* 0x001fca0000010000 */
[----:B------:R-:W0:Y:S01]  /*1e40*/  SHFL.BFLY PT, R128, R127, 0x8, 0x1f ;  /* 0x0d001f007f807f89 */ /* 0x000e2200000e0000 */
[----:B-1----:R-:W-:-:S05]  /*1e50*/  FADD.FTZ R129, R126, R129 ;  /* 0x000000817e817221 */ /* 0x002fca0000010000 */
[----:B------:R-:W1:Y:S01]  /*1e60*/  SHFL.BFLY PT, R130, R129, 0x8, 0x1f ;  /* 0x0d001f0081827f89 */ /* 0x000e6200000e0000 */
[----:B0-----:R-:W-:-:S05]  /*1e70*/  FADD.FTZ R128, R127, R128 ;  /* 0x000000807f807221 */ /* 0x001fca0000010000 */
[----:B------:R0:W2:Y:S01]  /*1e80*/  SHFL.BFLY PT, R131, R128, 0x10, 0x1f ;  /* 0x0e001f0080837f89 */ /* 0x0000a200000e0000 */
[----:B-1----:R-:W-:-:S05]  /*1e90*/  FADD.FTZ R130, R129, R130 ;  /* 0x0000008281827221 */ /* 0x002fca0000010000 */
[----:B------:R0:W1:Y:S02]  /*1ea0*/  SHFL.BFLY PT, R125, R130, 0x10, 0x1f ;  /* 0x0e001f00827d7f89 */ /* 0x00006400000e0000 */
.L_x_22:
[----:B--2---:R-:W-:Y:S01]  /*1eb0*/  FADD.FTZ R131, R131, R128 ;  /* 0x0000008083837221 */ /* 0x004fe20000010000 */
[----:B------:R-:W-:Y:S01]  /*1ec0*/  BSSY B1, `(.L_x_12) ;  /* 0x0000056000017945 */ /* 0x000fe20003800000 */
[----:B-1----:R-:W-:Y:S02]  /*1ed0*/  FADD.FTZ R125, R125, R130 ;  /* 0x000000827d7d7221 */ /* 0x002fe40000010000 */
[----:B------:R-:W-:Y:S02]  /*1ee0*/  FMUL.FTZ R131, R131, c[0x0][0x1e0] ;  /* 0x0000780083837a20 */ /* 0x000fe40000410000 */
[----:B------:R-:W-:-:S03]  /*1ef0*/  FMUL.FTZ R196, R125, c[0x0][0x1e0] ;  /* 0x000078007dc47a20 */ /* 0x000fc60000410000 */
[----:B------:R-:W-:Y:S01]  /*1f00*/  FSEL R195, R131, RZ, !P5 ;  /* 0x000000ff83c37208 */ /* 0x000fe20006800000 */
[----:B------:R-:W-:Y:S05]  /*1f10*/  @!P1 BRA `(.L_x_13) ;  /* 0x0000050000009947 */ /* 0x000fea0003800000 */
[----:B------:R-:W-:Y:S01]  /*1f20*/  ISETP.NE.U32.AND P0, PT, RZ, c[0x0][0x218], PT ;  /* 0x00008600ff007a0c */ /* 0x000fe20003f05070 */
[-CC-:B------:R-:W-:Y:S02]  /*1f30*/  FFMA.FTZ R124, R155, R196.reuse, R195.reuse ;  /* 0x000000c49b7c7223 */ /* 0x180fe400000100c3 */
[-CC-:B------:R-:W-:Y:S01]  /*1f40*/  FFMA.FTZ R125, R159, R196.reuse, R195.reuse ;  /* 0x000000c49f7d7223 */ /* 0x180fe200000100c3 */
[----:B------:R-:W-:Y:S01]  /*1f50*/  ISETP.NE.AND.EX P5, PT, RZ, c[0x0][0x21c], PT, P0 ;  /* 0x00008700ff007a0c */ /* 0x000fe20003fa5300 */
[----:B------:R-:W-:Y:S01]  /*1f60*/  FADD.FTZ R124, R153, -R124 ;  /* 0x8000007c997c7221 */ /* 0x000fe20000010000 */
[----:B------:R-:W-:Y:S01]  /*1f70*/  ISETP.NE.U32.AND P0, PT, RZ, c[0x0][0x258], PT ;  /* 0x00009600ff007a0c */ /* 0x000fe20003f05070 */
[----:B------:R-:W-:Y:S02]  /*1f80*/  FFMA.FTZ R129, R152, R196, R195 ;  /* 0x000000c498817223 */ /* 0x000fe400000100c3 */
[----:B-----5:R-:W-:Y:S01]  /*1f90*/  FMUL.FTZ R199, R193, R124 ;  /* 0x0000007cc1c77220 */ /* 0x020fe20000410000 */
[----:B------:R-:W-:Y:S01]  /*1fa0*/  ISETP.NE.AND.EX P0, PT, RZ, c[0x0][0x25c], PT, P0 ;  /* 0x00009700ff007a0c */ /* 0x000fe20003f05300 */
[----:B------:R-:W-:-:S02]  /*1fb0*/  FADD.FTZ R124, R156, -R125 ;  /* 0x8000007d9c7c7221 */ /* 0x000fc40000010000 */
[----:B0-----:R-:W-:Y:S02]  /*1fc0*/  FADD.FTZ R128, R150, -R129 ;  /* 0x8000008196807221 */ /* 0x001fe40000010000 */
[C---:B------:R-:W-:Y:S02]  /*1fd0*/  FMUL.FTZ R129, R193.reuse, R124 ;  /* 0x0000007cc1817220 */ /* 0x040fe40000410000 */
[--C-:B------:R-:W-:Y:S01]  /*1fe0*/  @P5 PRMT R124, RZ, 0x7610, R106.reuse ;  /* 0x00007610ff7c5816 */ /* 0x100fe2000000006a */
[----:B------:R-:W-:Y:S01]  /*1ff0*/  FMUL.FTZ R201, R193, R128 ;  /* 0x00000080c1c97220 */ /* 0x000fe20000410000 */
[----:B------:R-:W-:Y:S01]  /*2000*/  @P5 PRMT R126, RZ, 0x5410, R106 ;  /* 0x00005410ff7e5816 */ /* 0x000fe2000000006a */
[----:B------:R-:W-:Y:S02]  /*2010*/  FFMA.FTZ R127, R157, R196, R195 ;  /* 0x000000c49d7f7223 */ /* 0x000fe400000100c3 */
[----:B------:R-:W-:Y:S01]  /*2020*/  @P5 FADD.FTZ R201, R201, R124 ;  /* 0x0000007cc9c95221 */ /* 0x000fe20000010000 */
[----:B------:R-:W-:Y:S01]  /*2030*/  @P5 PRMT R124, RZ, 0x5410, R105 ;  /* 0x00005410ff7c5816 */ /* 0x000fe20000000069 */
[----:B------:R-:W-:-:S02]  /*2040*/  @P5 FADD.FTZ R199, R199, R126 ;  /* 0x0000007ec7c75221 */ /* 0x000fc40000010000 */
[----:B------:R-:W-:Y:S01]  /*2050*/  FADD.FTZ R126, R154, -R127 ;  /* 0x8000007f9a7e7221 */ /* 0x000fe20000010000 */
[----:B------:R-:W-:Y:S01]  /*2060*/  @P0 F2FP.BF16.PACK_AB R202, RZ, R201 ;  /* 0x000000c9ffca023e */ /* 0x000fe200000010ff */
[----:B------:R-:W-:Y:S01]  /*2070*/  @P5 FADD.FTZ R129, R129, R124 ;  /* 0x0000007c81815221 */ /* 0x000fe20000010000 */
[----:B------:R-:W-:Y:S01]  /*2080*/  @P5 PRMT R124, RZ, 0x7610, R105 ;  /* 0x00007610ff7c5816 */ /* 0x000fe20000000069 */
[----:B------:R-:W-:Y:S01]  /*2090*/  FMUL.FTZ R131, R193, R126 ;  /* 0x0000007ec1837220 */ /* 0x000fe20000410000 */
[----:B------:R-:W-:Y:S01]  /*20a0*/  @P0 F2FP.BF16.PACK_AB R200, RZ, R199 ;  /* 0x000000c7ffc8023e */ /* 0x000fe200000010ff */
[----:B------:R-:W-:Y:S02]  /*20b0*/  FFMA.FTZ R125, R145, R196, R195 ;  /* 0x000000c4917d7223 */ /* 0x000fe400000100c3 */
[----:B------:R-:W-:Y:S01]  /*20c0*/  @P5 FADD.FTZ R131, R131, R124 ;  /* 0x0000007c83835221 */ /* 0x000fe20000010000 */
[----:B------:R-:W-:Y:S01]  /*20d0*/  @P0 PRMT R62, R200, 0x7610, R62 ;  /* 0x00007610c83e0816 */ /* 0x000fe2000000003e */
[----:B------:R-:W-:-:S02]  /*20e0*/  FADD.FTZ R124, R160, -R125 ;  /* 0x8000007da07c7221 */ /* 0x000fc40000010000 */
[----:B------:R-:W-:Y:S01]  /*20f0*/  FFMA.FTZ R127, R161, R196, R195 ;  /* 0x000000c4a17f7223 */ /* 0x000fe200000100c3 */
[----:B------:R-:W-:Y:S01]  /*2100*/  @P0 F2FP.BF16.PACK_AB R198, RZ, R131 ;  /* 0x00000083ffc6023e */ /* 0x000fe200000010ff */
[----:B------:R-:W-:Y:S01]  /*2110*/  FMUL.FTZ R125, R193, R124 ;  /* 0x0000007cc17d7220 */ /* 0x000fe20000410000 */
[----:B------:R-:W-:Y:S01]  /*2120*/  @P5 PRMT R124, RZ, 0x5410, R104 ;  /* 0x00005410ff7c5816 */ /* 0x000fe20000000068 */
[----:B------:R-:W-:Y:S01]  /*2130*/  FADD.FTZ R126, R158, -R127 ;  /* 0x8000007f9e7e7221 */ /* 0x000fe20000010000 */
[----:B------:R-:W-:Y:S01]  /*2140*/  @P0 PRMT R62, R62, 0x5410, R202 ;  /* 0x000054103e3e0816 */ /* 0x000fe200000000ca */
[----:B------:R-:W-:Y:S02]  /*2150*/  FFMA.FTZ R197, R151, R196, R195 ;  /* 0x000000c497c57223 */ /* 0x000fe400000100c3 */
[----:B------:R-:W-:Y:S01]  /*2160*/  @P5 FADD.FTZ R125, R125, R124 ;  /* 0x0000007c7d7d5221 */ /* 0x000fe20000010000 */
[----:B------:R-:W-:Y:S01]  /*2170*/  @P5 PRMT R124, RZ, 0x7610, R104 ;  /* 0x00007610ff7c5816 */ /* 0x000fe20000000068 */
[----:B------:R-:W-:-:S02]  /*2180*/  FMUL.FTZ R127, R193, R126 ;  /* 0x0000007ec17f7220 */ /* 0x000fc40000410000 */
[----:B------:R-:W-:Y:S02]  /*2190*/  FADD.FTZ R128, R148, -R197 ;  /* 0x800000c594807221 */ /* 0x000fe40000010000 */
[----:B------:R-:W-:Y:S02]  /*21a0*/  FFMA.FTZ R130, R146, R196, R195 ;  /* 0x000000c492827223 */ /* 0x000fe400000100c3 */
[----:B------:R-:W-:Y:S01]  /*21b0*/  @P5 FADD.FTZ R127, R127, R124 ;  /* 0x0000007c7f7f5221 */ /* 0x000fe20000010000 */
[--C-:B------:R-:W-:Y:S01]  /*21c0*/  @P5 PRMT R124, RZ, 0x5410, R107.reuse ;  /* 0x00005410ff7c5816 */ /* 0x100fe2000000006b */
[----:B------:R-:W-:Y:S01]  /*21d0*/  FMUL.FTZ R203, R193, R128 ;  /* 0x00000080c1cb7220 */ /* 0x000fe20000410000 */
[----:B------:R-:W-:Y:S01]  /*21e0*/  @P0 F2FP.BF16.PACK_AB R128, RZ, R125 ;  /* 0x0000007dff80023e */ /* 0x000fe200000010ff */
[----:B------:R-:W-:Y:S01]  /*21f0*/  FADD.FTZ R130, R149, -R130 ;  /* 0x8000008295827221 */ /* 0x000fe20000010000 */
[----:B------:R-:W-:Y:S01]  /*2200*/  @P0 F2FP.BF16.PACK_AB R197, RZ, R127 ;  /* 0x0000007fffc5023e */ /* 0x000fe200000010ff */
[----:B------:R-:W-:Y:S01]  /*2210*/  @P5 FADD.FTZ R203, R203, R124 ;  /* 0x0000007ccbcb5221 */ /* 0x000fe20000010000 */
[----:B------:R-:W-:Y:S01]  /*2220*/  @P5 PRMT R124, RZ, 0x7610, R107 ;  /* 0x00007610ff7c5816 */ /* 0x000fe2000000006b */
[----:B------:R-:W-:Y:S01]  /*2230*/  FMUL.FTZ R205, R193, R130 ;  /* 0x00000082c1cd7220 */ /* 0x000fe20000410000 */
[----:B------:R-:W-:Y:S01]  /*2240*/  @P0 F2FP.BF16.PACK_AB R130, RZ, R129 ;  /* 0x00000081ff82023e */ /* 0x000fe200000010ff */
[-C--:B------:R-:W-:Y:S01]  /*2250*/  FMUL.FTZ R129, R129, R194.reuse ;  /* 0x000000c281817220 */ /* 0x080fe20000410000 */
[----:B------:R-:W-:Y:S01]  /*2260*/  @P0 F2FP.BF16.PACK_AB R204, RZ, R203 ;  /* 0x000000cbffcc023e */ /* 0x000fe200000010ff */
[----:B------:R-:W-:Y:S01]  /*2270*/  @P5 FADD.FTZ R205, R205, R124 ;  /* 0x0000007ccdcd5221 */ /* 0x000fe20000010000 */
[----:B------:R-:W-:Y:S01]  /*2280*/  ISETP.NE.U32.AND P5, PT, RZ, c[0x0][0x258], PT ;  /* 0x00009600ff007a0c */ /* 0x000fe20003fa5070 */
[-C--:B------:R-:W-:Y:S01]  /*2290*/  FMUL.FTZ R206, R131, R194.reuse ;  /* 0x000000c283ce7220 */ /* 0x080fe20000410000 */
[----:B------:R-:W-:Y:S01]  /*22a0*/  MOV R131, 0x10 ;  /* 0x0000001000837802 */ /* 0x000fe20000000f00 */
[-C--:B------:R-:W-:Y:S01]  /*22b0*/  FMUL.FTZ R124, R125, R194.reuse ;  /* 0x000000c27d7c7220 */ /* 0x080fe20000410000 */
[----:B------:R-:W-:Y:S01]  /*22c0*/  ISETP.NE.AND.EX P5, PT, RZ, c[0x0][0x25c], PT, P5 ;  /* 0x00009700ff007a0c */ /* 0x000fe20003fa5350 */
[-C--:B------:R-:W-:Y:S01]  /*22d0*/  FMUL.FTZ R127, R127, R194.reuse ;  /* 0x000000c27f7f7220 */ /* 0x080fe20000410000 */
[----:B------:R-:W-:Y:S01]  /*22e0*/  @P0 PRMT R61, R130, 0x7610, R61 ;  /* 0x00007610823d0816 */ /* 0x000fe2000000003d */
[-C--:B------:R-:W-:Y:S01]  /*22f0*/  FMUL.FTZ R208, R205, R194.reuse ;  /* 0x000000c2cdd07220 */ /* 0x080fe20000410000 */
[----:B------:R-:W-:Y:S01]  /*2300*/  @P0 F2FP.BF16.PACK_AB R205, RZ, R205 ;  /* 0x000000cdffcd023e */ /* 0x000fe200000010ff */
[-C--:B------:R-:W-:Y:S01]  /*2310*/  FMUL.FTZ R126, R199, R194.reuse ;  /* 0x000000c2c77e7220 */ /* 0x080fe20000410000 */
[----:B------:R-:W-:Y:S01]  /*2320*/  @P0 PRMT R60, R128, 0x7610, R60 ;  /* 0x00007610803c0816 */ /* 0x000fe2000000003c */
[-C--:B------:R-:W-:Y:S01]  /*2330*/  FMUL.FTZ R201, R201, R194.reuse ;  /* 0x000000c2c9c97220 */ /* 0x080fe20000410000 */
[----:B------:R-:W-:Y:S01]  /*2340*/  @P0 PRMT R63, R204, 0x7610, R63 ;  /* 0x00007610cc3f0816 */ /* 0x000fe2000000003f */
[----:B------:R-:W-:Y:S01]  /*2350*/  FMUL.FTZ R203, R203, R194 ;  /* 0x000000c2cbcb7220 */ /* 0x000fe20000410000 */
[----:B------:R-:W-:-:S02]  /*2360*/  F2FP.BF16.PACK_AB R125, R206, R129 ;  /* 0x00000081ce7d723e */ /* 0x000fc400000010ff */
[----:B------:R-:W-:Y:S01]  /*2370*/  F2FP.BF16.PACK_AB R124, R127, R124 ;  /* 0x0000007c7f7c723e */ /* 0x000fe200000010ff */
[-C--:B------:R-:W-:Y:S01]  /*2380*/  @P5 IMAD.WIDE.U32 R128, R144, R131.reuse, c[0x0][0x258] ;  /* 0x0000960090805625 */ /* 0x080fe200078e0083 */
[----:B------:R-:W-:Y:S02]  /*2390*/  @P0 PRMT R61, R61, 0x5410, R198 ;  /* 0x000054103d3d0816 */ /* 0x000fe400000000c6 */
[----:B------:R-:W-:Y:S01]  /*23a0*/  @P0 PRMT R60, R60, 0x5410, R197 ;  /* 0x000054103c3c0816 */ /* 0x000fe200000000c5 */
[----:B------:R-:W-:Y:S01]  /*23b0*/  IMAD.WIDE.U32 R130, R144, R131, c[0x0][0x248] ;  /* 0x0000920090827625 */ /* 0x000fe200078e0083 */
[----:B------:R-:W-:Y:S02]  /*23c0*/  @P0 PRMT R63, R63, 0x5410, R205 ;  /* 0x000054103f3f0816 */ /* 0x000fe400000000cd */
[----:B------:R-:W-:Y:S02]  /*23d0*/  F2FP.BF16.PACK_AB R126, R201, R126 ;  /* 0x0000007ec97e723e */ /* 0x000fe400000010ff */
[----:B------:R-:W-:Y:S01]  /*23e0*/  F2FP.BF16.PACK_AB R127, R208, R203 ;  /* 0x000000cbd07f723e */ /* 0x000fe200000010ff */
[----:B------:R0:W-:Y:S01]  /*23f0*/  @P5 STG.E.128 [R128.64], R60 ;  /* 0x0000003c80005986 */ /* 0x0001e2000c101d04 */
[----:B------:R-:W-:-:S03]  /*2400*/  IADD3 R144, R144, 0x20, RZ ;  /* 0x0000002090907810 */ /* 0x000fc60007ffe0ff */
[----:B------:R0:W-:Y:S04]  /*2410*/  STG.E.128 [R130.64], R124 ;  /* 0x0000007c82007986 */ /* 0x0001e8000c101d04 */
.L_x_13:
[----:B------:R-:W-:Y:S05]  /*2420*/  BSYNC B1 ;  /* 0x0000000000017941 */ /* 0x000fea0003800000 */
.L_x_12:
[----:B------:R-:W-:Y:S01]  /*2430*/  BSSY B1, `(.L_x_14) ;  /* 0x0000052000017945 */ /* 0x000fe20003800000 */
[----:B------:R-:W-:Y:S05]  /*2440*/  @!P2 BRA `(.L_x_15) ;  /* 0x000005000000a947 */ /* 0x000fea0003800000 */
[----:B------:R-:W-:Y:S01]  /*2450*/  ISETP.NE.U32.AND P0, PT, RZ, c[0x0][0x218], PT ;  /* 0x00008600ff007a0c */ /* 0x000fe20003f05070 */
[-CC-:B0-----:R-:W-:Y:S02]  /*2460*/  FFMA.FTZ R124, R137, R196.reuse, R195.reuse ;  /* 0x000000c4897c7223 */ /* 0x181fe400000100c3 */
        /* <DEDUP_REMOVED lines=8> */
[----:B------:R-:W-:Y:S02]  /*24f0*/  FADD.FTZ R128, R133, -R126 ;  /* 0x8000007e85807221 */ /* 0x000fe40000010000 */
        /* <DEDUP_REMOVED lines=11> */
[----:B------:R-:W-:Y:S01]  /*25b0*/  @P0 F2FP.BF16.PACK_AB R200, RZ, R199 ;  /* 0x000000c7ffc8023e */ /* 0x000fe200000010ff */
[----:B------:R-:W-:Y:S02]  /*25c0*/  FFMA.FTZ R124, R36, R196, R195 ;  /* 0x000000c4247c7223 */ /* 0x000fe400000100c3 */
[----:B------:R-:W-:Y:S01]  /*25d0*/  FMUL.FTZ R131, R193, R126 ;  /* 0x0000007ec1837220 */ /* 0x000fe20000410000 */
[----:B------:R-:W-:Y:S01]  /*25e0*/  @P5 PRMT R126, RZ, 0x7610, R109 ;  /* 0x00007610ff7e5816 */ /* 0x000fe2000000006d */
[----:B------:R-:W-:Y:S01]  /*25f0*/  FADD.FTZ R124, R143, -R124 ;  /* 0x8000007c8f7c7221 */ /* 0x000fe20000010000 */
[----:B------:R-:W-:Y:S01]  /*2600*/  @P0 F2FP.BF16.PACK_AB R130, RZ, R129 ;  /* 0x00000081ff82023e */ /* 0x000fe200000010ff */
[----:B------:R-:W-:Y:S01]  /*2610*/  FFMA.FTZ R127, R142, R196, R195 ;  /* 0x000000c48e7f7223 */ /* 0x000fe200000100c3 */
[----:B------:R-:W-:Y:S01]  /*2620*/  @P0 PRMT R62, R200, 0x7610, R62 ;  /* 0x00007610c83e0816 */ /* 0x000fe2000000003e */
[----:B------:R-:W-:Y:S01]  /*2630*/  FMUL.FTZ R125, R193, R124 ;  /* 0x0000007cc17d7220 */ /* 0x000fe20000410000 */
[----:B------:R-:W-:Y:S01]  /*2640*/  @P5 PRMT R124, RZ, 0x5410, R108 ;  /* 0x00005410ff7c5816 */ /* 0x000fe2000000006c */
[----:B------:R-:W-:Y:S01]  /*2650*/  @P5 FADD.FTZ R131, R131, R126 ;  /* 0x0000007e83835221 */ /* 0x000fe20000010000 */
[----:B------:R-:W-:Y:S01]  /*2660*/  @P0 PRMT R61, R130, 0x7610, R61 ;  /* 0x00007610823d0816 */ /* 0x000fe2000000003d */
[----:B------:R-:W-:Y:S01]  /*2670*/  FADD.FTZ R126, R140, -R127 ;  /* 0x8000007f8c7e7221 */ /* 0x000fe20000010000 */
[----:B------:R-:W-:Y:S01]  /*2680*/  @P0 PRMT R62, R62, 0x5410, R202 ;  /* 0x000054103e3e0816 */ /* 0x000fe200000000ca */
[----:B------:R-:W-:Y:S01]  /*2690*/  FFMA.FTZ R128, R132, R196, R195 ;  /* 0x000000c484807223 */ /* 0x000fe200000100c3 */
[----:B------:R-:W-:Y:S01]  /*26a0*/  @P0 F2FP.BF16.PACK_AB R198, RZ, R131 ;  /* 0x00000083ffc6023e */ /* 0x000fe200000010ff */
[----:B------:R-:W-:Y:S01]  /*26b0*/  @P5 FADD.FTZ R125, R125, R124 ;  /* 0x0000007c7d7d5221 */ /* 0x000fe20000010000 */
[----:B------:R-:W-:Y:S01]  /*26c0*/  @P5 PRMT R124, RZ, 0x7610, R108 ;  /* 0x00007610ff7c5816 */ /* 0x000fe2000000006c */
[----:B------:R-:W-:Y:S01]  /*26d0*/  FMUL.FTZ R127, R193, R126 ;  /* 0x0000007ec17f7220 */ /* 0x000fe20000410000 */
[----:B------:R-:W-:Y:S01]  /*26e0*/  @P0 PRMT R61, R61, 0x5410, R198 ;  /* 0x000054103d3d0816 */ /* 0x000fe200000000c6 */
[----:B------:R-:W-:-:S02]  /*26f0*/  FADD.FTZ R128, R39, -R128 ;  /* 0x8000008027807221 */ /* 0x000fc40000010000 */
[----:B------:R-:W-:Y:S02]  /*2700*/  FFMA.FTZ R197, R37, R196, R195 ;  /* 0x000000c425c57223 */ /* 0x000fe400000100c3 */
[----:B------:R-:W-:Y:S01]  /*2710*/  @P5 FADD.FTZ R127, R127, R124 ;  /* 0x0000007c7f7f5221 */ /* 0x000fe20000010000 */
[----:B------:R-:W-:Y:S01]  /*2720*/  @P5 PRMT R124, RZ, 0x5410, R111 ;  /* 0x00005410ff7c5816 */ /* 0x000fe2000000006f */
[----:B------:R-:W-:Y:S01]  /*2730*/  FMUL.FTZ R203, R193, R128 ;  /* 0x00000080c1cb7220 */ /* 0x000fe20000410000 */
[----:B------:R-:W-:Y:S01]  /*2740*/  @P0 F2FP.BF16.PACK_AB R128, RZ, R125 ;  /* 0x0000007dff80023e */ /* 0x000fe200000010ff */
[----:B------:R-:W-:Y:S01]  /*2750*/  FADD.FTZ R126, R38, -R197 ;  /* 0x800000c5267e7221 */ /* 0x000fe20000010000 */
[----:B------:R-:W-:Y:S01]  /*2760*/  @P0 F2FP.BF16.PACK_AB R197, RZ, R127 ;  /* 0x0000007fffc5023e */ /* 0x000fe200000010ff */
[----:B------:R-:W-:Y:S01]  /*2770*/  @P5 FADD.FTZ R203, R203, R124 ;  /* 0x0000007ccbcb5221 */ /* 0x000fe20000010000 */
[----:B------:R-:W-:Y:S01]  /*2780*/  @P5 PRMT R124, RZ, 0x7610, R111 ;  /* 0x00007610ff7c5816 */ /* 0x000fe2000000006f */
[----:B------:R-:W-:Y:S01]  /*2790*/  FMUL.FTZ R205, R193, R126 ;  /* 0x0000007ec1cd7220 */ /* 0x000fe20000410000 */
[----:B------:R-:W-:Y:S01]  /*27a0*/  @P0 PRMT R60, R128, 0x7610, R60 ;  /* 0x00007610803c0816 */ /* 0x000fe2000000003c */
[-C--:B------:R-:W-:Y:S01]  /*27b0*/  FMUL.FTZ R206, R131, R194.reuse ;  /* 0x000000c283ce7220 */ /* 0x080fe20000410000 */
[----:B------:R-:W-:Y:S01]  /*27c0*/  HFMA2.MMA R131, -RZ, RZ, 0, 9.5367431640625e-07 ;  /* 0x00000010ff837435 */ /* 0x000fe200000001ff */
[----:B------:R-:W-:Y:S01]  /*27d0*/  @P5 FADD.FTZ R205, R205, R124 ;  /* 0x0000007ccdcd5221 */ /* 0x000fe20000010000 */
[----:B------:R-:W-:Y:S01]  /*27e0*/  ISETP.NE.U32.AND P5, PT, RZ, c[0x0][0x258], PT ;  /* 0x00009600ff007a0c */ /* 0x000fe20003fa5070 */
[-C--:B------:R-:W-:Y:S01]  /*27f0*/  FMUL.FTZ R129, R129, R194.reuse ;  /* 0x000000c281817220 */ /* 0x080fe20000410000 */
[----:B------:R-:W-:Y:S01]  /*2800*/  @P0 F2FP.BF16.PACK_AB R204, RZ, R203 ;  /* 0x000000cbffcc023e */ /* 0x000fe200000010ff */
[-C--:B------:R-:W-:Y:S01]  /*2810*/  FMUL.FTZ R124, R125, R194.reuse ;  /* 0x000000c27d7c7220 */ /* 0x080fe20000410000 */
[----:B------:R-:W-:Y:S01]  /*2820*/  ISETP.NE.AND.EX P5, PT, RZ, c[0x0][0x25c], PT, P5 ;  /* 0x00009700ff007a0c */ /* 0x000fe20003fa5350 */
[-C--:B------:R-:W-:Y:S01]  /*2830*/  FMUL.FTZ R127, R127, R194.reuse ;  /* 0x000000c27f7f7220 */ /* 0x080fe20000410000 */
[----:B------:R-:W-:Y:S01]  /*2840*/  @P0 PRMT R63, R204, 0x7610, R63 ;  /* 0x00007610cc3f0816 */ /* 0x000fe2000000003f */
[-C--:B------:R-:W-:Y:S01]  /*2850*/  FMUL.FTZ R208, R205, R194.reuse ;  /* 0x000000c2cdd07220 */ /* 0x080fe20000410000 */
[----:B------:R-:W-:Y:S01]  /*2860*/  @P0 F2FP.BF16.PACK_AB R205, RZ, R205 ;  /* 0x000000cdffcd023e */ /* 0x000fe200000010ff */
[-C--:B------:R-:W-:Y:S01]  /*2870*/  FMUL.FTZ R126, R199, R194.reuse ;  /* 0x000000c2c77e7220 */ /* 0x080fe20000410000 */
[----:B------:R-:W-:Y:S01]  /*2880*/  F2FP.BF16.PACK_AB R125, R206, R129 ;  /* 0x00000081ce7d723e */ /* 0x000fe200000010ff */
[----:B------:R-:W-:Y:S01]  /*2890*/  FMUL.FTZ R201, R201, R194 ;  /* 0x000000c2c9c97220 */ /* 0x000fe20000410000 */
[----:B------:R-:W-:Y:S01]  /*28a0*/  F2FP.BF16.PACK_AB R124, R127, R124 ;  /* 0x0000007c7f7c723e */ /* 0x000fe200000010ff */
[----:B------:R-:W-:Y:S01]  /*28b0*/  FMUL.FTZ R203, R203, R194 ;  /* 0x000000c2cbcb7220 */ /* 0x000fe20000410000 */
[----:B------:R-:W-:-:S02]  /*28c0*/  @P0 PRMT R60, R60, 0x5410, R197 ;  /* 0x000054103c3c0816 */ /* 0x000fc400000000c5 */
[----:B------:R-:W-:Y:S01]  /*28d0*/  @P0 PRMT R63, R63, 0x5410, R205 ;  /* 0x000054103f3f0816 */ /* 0x000fe200000000cd */
[----:B------:R-:W-:Y:S01]  /*28e0*/  @P5 IMAD.WIDE.U32 R128, R144, R131, c[0x0][0x258] ;  /* 0x0000960090805625 */ /* 0x000fe200078e0083 */
[----:B------:R-:W-:Y:S02]  /*28f0*/  F2FP.BF16.PACK_AB R126, R201, R126 ;  /* 0x0000007ec97e723e */ /* 0x000fe400000010ff */
[----:B------:R-:W-:Y:S01]  /*2900*/  F2FP.BF16.PACK_AB R127, R208, R203 ;  /* 0x000000cbd07f723e */ /* 0x000fe200000010ff */
[C---:B------:R-:W-:Y:S01]  /*2910*/  IMAD.WIDE.U32 R130, R144.reuse, R131, c[0x0][0x248] ;  /* 0x0000920090827625 */ /* 0x040fe200078e0083 */
[----:B------:R0:W-:Y:S01]  /*2920*/  @P5 STG.E.128 [R128.64], R60 ;  /* 0x0000003c80005986 */ /* 0x0001e2000c101d04 */
[----:B------:R-:W-:-:S03]  /*2930*/  IADD3 R144, R144, 0x20, RZ ;  /* 0x0000002090907810 */ /* 0x000fc60007ffe0ff */
[----:B------:R0:W-:Y:S04]  /*2940*/  STG.E.128 [R130.64], R124 ;  /* 0x0000007c82007986 */ /* 0x0001e8000c101d04 */
.L_x_15:
[----:B------:R-:W-:Y:S05]  /*2950*/  BSYNC B1 ;  /* 0x0000000000017941 */ /* 0x000fea0003800000 */
.L_x_14:
[----:B------:R-:W-:Y:S01]  /*2960*/  BSSY B1, `(.L_x_16) ;  /* 0x0000052000017945 */ /* 0x000fe20003800000 */
[----:B------:R-:W-:Y:S05]  /*2970*/  @!P3 BRA `(.L_x_17) ;  /* 0x000005000000b947 */ /* 0x000fea0003800000 */
[----:B------:R-:W-:Y:S01]  /*2980*/  ISETP.NE.U32.AND P0, PT, RZ, c[0x0][0x218], PT ;  /* 0x00008600ff007a0c */ /* 0x000fe20003f05070 */
[-CC-:B0-----:R-:W-:Y:S02]  /*2990*/  FFMA.FTZ R125, R167, R196.reuse, R195.reuse ;  /* 0x000000c4a77d7223 */ /* 0x181fe400000100c3 */
[-C--:B------:R-:W-:Y:S01]  /*29a0*/  FFMA.FTZ R128, R174, R196.reuse, R195 ;  /* 0x000000c4ae807223 */ /* 0x080fe200000100c3 */
        /* <DEDUP_REMOVED lines=15> */
[----:B------:R-:W-:-:S02]  /*2aa0*/  FADD.FTZ R126, R169, -R126 ;  /* 0x8000007ea97e7221 */ /* 0x000fc40000010000 */
[----:B------:R-:W-:Y:S01]  /*2ab0*/  FFMA.FTZ R125, R147, R196, R195 ;  /* 0x000000c4937d7223 */ /* 0x000fe200000100c3 */
[----:B------:R-:W-:Y:S01]  /*2ac0*/  @P0 F2FP.BF16.PACK_AB R202, RZ, R201 ;  /* 0x000000c9ffca023e */ /* 0x000fe200000010ff */
[----:B------:R-:W-:Y:S01]  /*2ad0*/  @P5 FADD.FTZ R129, R129, R124 ;  /* 0x0000007c81815221 */ /* 0x000fe20000010000 */
[----:B------:R-:W-:Y:S01]  /*2ae0*/  @P5 PRMT R124, RZ, 0x7610, R41 ;  /* 0x00007610ff7c5816 */ /* 0x000fe20000000029 */
[----:B------:R-:W-:Y:S02]  /*2af0*/  FMUL.FTZ R131, R193, R126 ;  /* 0x0000007ec1837220 */ /* 0x000fe40000410000 */
[----:B------:R-:W-:Y:S02]  /*2b00*/  FFMA.FTZ R126, R162, R196, R195 ;  /* 0x000000c4a27e7223 */ /* 0x000fe400000100c3 */
[----:B------:R-:W-:Y:S02]  /*2b10*/  @P5 FADD.FTZ R131, R131, R124 ;  /* 0x0000007c83835221 */ /* 0x000fe40000010000 */
[----:B------:R-:W-:-:S02]  /*2b20*/  FADD.FTZ R124, R164, -R125 ;  /* 0x8000007da47c7221 */ /* 0x000fc40000010000 */
[----:B------:R-:W-:Y:S01]  /*2b30*/  FFMA.FTZ R127, R175, R196, R195 ;  /* 0x000000c4af7f7223 */ /* 0x000fe200000100c3 */
[----:B------:R-:W-:Y:S01]  /*2b40*/  @P0 F2FP.BF16.PACK_AB R198, RZ, R131 ;  /* 0x00000083ffc6023e */ /* 0x000fe200000010ff */
[----:B------:R-:W-:Y:S01]  /*2b50*/  FMUL.FTZ R125, R193, R124 ;  /* 0x0000007cc17d7220 */ /* 0x000fe20000410000 */
[----:B------:R-:W-:Y:S01]  /*2b60*/  @P5 PRMT R124, RZ, 0x5410, R40 ;  /* 0x00005410ff7c5816 */ /* 0x000fe20000000028 */
[----:B------:R-:W-:Y:S02]  /*2b70*/  FADD.FTZ R126, R163, -R126 ;  /* 0x8000007ea37e7221 */ /* 0x000fe40000010000 */
[----:B------:R-:W-:Y:S02]  /*2b80*/  @P5 FADD.FTZ R199, R199, R128 ;  /* 0x00000080c7c75221 */ /* 0x000fe40000010000 */
[----:B------:R-:W-:Y:S01]  /*2b90*/  @P5 FADD.FTZ R125, R125, R124 ;  /* 0x0000007c7d7d5221 */ /* 0x000fe20000010000 */
[----:B------:R-:W-:Y:S01]  /*2ba0*/  @P5 PRMT R124, RZ, 0x7610, R40 ;  /* 0x00007610ff7c5816 */ /* 0x000fe20000000028 */
[----:B------:R-:W-:Y:S01]  /*2bb0*/  FADD.FTZ R128, R176, -R127 ;  /* 0x8000007fb0807221 */ /* 0x000fe20000010000 */
[----:B------:R-:W-:Y:S01]  /*2bc0*/  @P0 F2FP.BF16.PACK_AB R200, RZ, R199 ;  /* 0x000000c7ffc8023e */ /* 0x000fe200000010ff */
[----:B------:R-:W-:-:S02]  /*2bd0*/  FMUL.FTZ R127, R193, R126 ;  /* 0x0000007ec17f7220 */ /* 0x000fc40000410000 */
[----:B------:R-:W-:Y:S01]  /*2be0*/  FFMA.FTZ R130, R178, R196, R195 ;  /* 0x000000c4b2827223 */ /* 0x000fe200000100c3 */
[----:B------:R-:W-:Y:S01]  /*2bf0*/  @P0 PRMT R62, R200, 0x7610, R62 ;  /* 0x00007610c83e0816 */ /* 0x000fe2000000003e */
        /* <DEDUP_REMOVED lines=34> */
[----:B------:R-:W-:Y:S02]  /*2e20*/  @P0 PRMT R63, R63, 0x5410, R205 ;  /* 0x000054103f3f0816 */ /* 0x000fe400000000cd */
[----:B------:R-:W-:-:S02]  /*2e30*/  F2FP.BF16.PACK_AB R126, R201, R126 ;  /* 0x0000007ec97e723e */ /* 0x000fc400000010ff */
[----:B------:R-:W-:Y:S01]  /*2e40*/  F2FP.BF16.PACK_AB R127, R208, R203 ;  /* 0x000000cbd07f723e */ /* 0x000fe200000010ff */
[----:B------:R0:W-:Y:S01]  /*2e50*/  @P5 STG.E.128 [R128.64], R60 ;  /* 0x0000003c80005986 */ /* 0x0001e2000c101d04 */
[----:B------:R-:W-:-:S03]  /*2e60*/  IADD3 R144, R144, 0x20, RZ ;  /* 0x0000002090907810 */ /* 0x000fc60007ffe0ff */
[----:B------:R0:W-:Y:S04]  /*2e70*/  STG.E.128 [R130.64], R124 ;  /* 0x0000007c82007986 */ /* 0x0001e8000c101d04 */
.L_x_17:
[----:B------:R-:W-:Y:S05]  /*2e80*/  BSYNC B1 ;  /* 0x0000000000017941 */ /* 0x000fea0003800000 */
.L_x_16:
        /* <DEDUP_REMOVED lines=8> */
[-CC-:B------:R-:W-:Y:S02]  /*2f10*/  FFMA.FTZ R126, R182, R196.reuse, R195.reuse ;  /* 0x000000c4b67e7223 */ /* 0x180fe400000100c3 */
[-CC-:B------:R-:W-:Y:S01]  /*2f20*/  FFMA.FTZ R127, R183, R196.reuse, R195.reuse ;  /* 0x000000c4b77f7223 */ /* 0x180fe200000100c3 */
[----:B------:R-:W-:Y:S01]  /*2f30*/  ISETP.NE.AND.EX P0, PT, RZ, c[0x0][0x25c], PT, P0 ;  /* 0x00009700ff007a0c */ /* 0x000fe20003f05300 */
[----:B------:R-:W-:-:S02]  /*2f40*/  FFMA.FTZ R130, R186, R196, R195 ;  /* 0x000000c4ba827223 */ /* 0x000fc400000100c3 */
[-CC-:B------:R-:W-:Y:S02]  /*2f50*/  FFMA.FTZ R198, R192, R196.reuse, R195.reuse ;  /* 0x000000c4c0c67223 */ /* 0x180fe400000100c3 */
[-CC-:B------:R-:W-:Y:S02]  /*2f60*/  FFMA.FTZ R131, R179, R196.reuse, R195.reuse ;  /* 0x000000c4b3837223 */ /* 0x180fe400000100c3 */
[----:B------:R-:W-:Y:S02]  /*2f70*/  FFMA.FTZ R202, R172, R196, R195 ;  /* 0x000000c4acca7223 */ /* 0x000fe400000100c3 */
[----:B------:R-:W-:Y:S02]  /*2f80*/  FADD.FTZ R196, R190, -R129 ;  /* 0x80000081bec47221 */ /* 0x000fe40000010000 */
[C---:B-----5:R-:W-:Y:S01]  /*2f90*/  FMUL.FTZ R125, R193.reuse, R124 ;  /* 0x0000007cc17d7220 */ /* 0x060fe20000410000 */
[----:B------:R-:W-:Y:S01]  /*2fa0*/  @P5 PRMT R124, RZ, 0x5410, R122 ;  /* 0x00005410ff7c5816 */ /* 0x000fe2000000007a */
[----:B------:R-:W-:-:S02]  /*2fb0*/  FMUL.FTZ R197, R193, R196 ;  /* 0x000000c4c1c57220 */ /* 0x000fc40000410000 */
[----:B------:R-:W-:Y:S02]  /*2fc0*/  FADD.FTZ R198, R191, -R198 ;  /* 0x800000c6bfc67221 */ /* 0x000fe40000010000 */
[----:B------:R-:W-:Y:S01]  /*2fd0*/  @P5 FADD.FTZ R197, R197, R124 ;  /* 0x0000007cc5c55221 */ /* 0x000fe20000010000 */
[----:B------:R-:W-:Y:S01]  /*2fe0*/  @P5 PRMT R124, RZ, 0x7610, R122 ;  /* 0x00007610ff7c5816 */ /* 0x000fe2000000007a */
[----:B------:R-:W-:Y:S02]  /*2ff0*/  FMUL.FTZ R199, R193, R198 ;  /* 0x000000c6c1c77220 */ /* 0x000fe40000410000 */
[----:B------:R-:W-:Y:S01]  /*3000*/  FADD.FTZ R128, R188, -R127 ;  /* 0x8000007fbc807221 */ /* 0x000fe20000010000 */
[----:B------:R-:W-:Y:S01]  /*3010*/  @P0 F2FP.BF16.PACK_AB R196, RZ, R197 ;  /* 0x000000c5ffc4023e */ /* 0x000fe200000010ff */
[----:B------:R-:W-:Y:S01]  /*3020*/  @P5 FADD.FTZ R199, R199, R124 ;  /* 0x0000007cc7c75221 */ /* 0x000fe20000010000 */
[--C-:B------:R-:W-:Y:S01]  /*3030*/  @P5 PRMT R124, RZ, 0x5410, R121.reuse ;  /* 0x00005410ff7c5816 */ /* 0x100fe20000000079 */
[----:B------:R-:W-:Y:S01]  /*3040*/  FMUL.FTZ R129, R193, R128 ;  /* 0x00000080c1817220 */ /* 0x000fe20000410000 */
[----:B------:R-:W-:Y:S01]  /*3050*/  @P0 PRMT R62, R196, 0x7610, R62 ;  /* 0x00007610c43e0816 */ /* 0x000fe2000000003e */
[----:B------:R-:W-:Y:S01]  /*3060*/  FADD.FTZ R130, R187, -R130 ;  /* 0x80000082bb827221 */ /* 0x000fe20000010000 */
[----:B------:R-:W-:Y:S01]  /*3070*/  @P0 F2FP.BF16.PACK_AB R198, RZ, R199 ;  /* 0x000000c7ffc6023e */ /* 0x000fe200000010ff */
[----:B------:R-:W-:Y:S01]  /*3080*/  @P5 FADD.FTZ R129, R129, R124 ;  /* 0x0000007c81815221 */ /* 0x000fe20000010000 */
[----:B------:R-:W-:Y:S01]  /*3090*/  @P5 PRMT R124, RZ, 0x7610, R121 ;  /* 0x00007610ff7c5816 */ /* 0x000fe20000000079 */
[----:B------:R-:W-:Y:S01]  /*30a0*/  FADD.FTZ R200, R180, -R131 ;  /* 0x80000083b4c87221 */ /* 0x000fe20000010000 */
[----:B------:R-:W-:Y:S01]  /*30b0*/  @P0 PRMT R62, R62, 0x5410, R198 ;  /* 0x000054103e3e0816 */ /* 0x000fe200000000c6 */
[----:B------:R-:W-:Y:S01]  /*30c0*/  FMUL.FTZ R131, R193, R130 ;  /* 0x00000082c1837220 */ /* 0x000fe20000410000 */
[----:B------:R-:W-:Y:S01]  /*30d0*/  @P0 F2FP.BF16.PACK_AB R130, RZ, R129 ;  /* 0x00000081ff82023e */ /* 0x000fe200000010ff */
[----:B------:R-:W-:-:S02]  /*30e0*/  FADD.FTZ R126, R185, -R126 ;  /* 0x8000007eb97e7221 */ /* 0x000fc40000010000 */
[----:B------:R-:W-:Y:S01]  /*30f0*/  @P5 FADD.FTZ R131, R131, R124 ;  /* 0x0000007c83835221 */ /* 0x000fe20000010000 */
[----:B------:R-:W-:Y:S01]  /*3100*/  @P5 PRMT R124, RZ, 0x5410, R120 ;  /* 0x00005410ff7c5816 */ /* 0x000fe20000000078 */
[C---:B------:R-:W-:Y:S01]  /*3110*/  FMUL.FTZ R127, R193.reuse, R126 ;  /* 0x0000007ec17f7220 */ /* 0x040fe20000410000 */
[----:B------:R-:W-:Y:S01]  /*3120*/  @P0 PRMT R61, R130, 0x7610, R61 ;  /* 0x00007610823d0816 */ /* 0x000fe2000000003d */
[----:B------:R-:W-:Y:S01]  /*3130*/  FMUL.FTZ R201, R193, R200 ;  /* 0x000000c8c1c97220 */ /* 0x000fe20000410000 */
[----:B------:R-:W-:Y:S01]  /*3140*/  @P0 F2FP.BF16.PACK_AB R195, RZ, R131 ;  /* 0x00000083ffc3023e */ /* 0x000fe200000010ff */
[----:B------:R-:W-:Y:S01]  /*3150*/  @P5 FADD.FTZ R125, R125, R124 ;  /* 0x0000007c7d7d5221 */ /* 0x000fe20000010000 */
[----:B------:R-:W-:Y:S01]  /*3160*/  @P5 PRMT R124, RZ, 0x7610, R120 ;  /* 0x00007610ff7c5816 */ /* 0x000fe20000000078 */
[----:B------:R-:W-:Y:S01]  /*3170*/  FADD.FTZ R202, R181, -R202 ;  /* 0x800000cab5ca7221 */ /* 0x000fe20000010000 */
[----:B------:R-:W-:Y:S01]  /*3180*/  @P0 PRMT R61, R61, 0x5410, R195 ;  /* 0x000054103d3d0816 */ /* 0x000fe200000000c3 */
[----:B------:R-:W-:Y:S01]  /*3190*/  FMUL.FTZ R126, R197, R194 ;  /* 0x000000c2c57e7220 */ /* 0x000fe20000410000 */
[----:B------:R-:W-:Y:S01]  /*31a0*/  @P0 F2FP.BF16.PACK_AB R128, RZ, R125 ;  /* 0x0000007dff80023e */ /* 0x000fe200000010ff */
[----:B------:R-:W-:Y:S01]  /*31b0*/  @P5 FADD.FTZ R127, R127, R124 ;  /* 0x0000007c7f7f5221 */ /* 0x000fe20000010000 */
[--C-:B------:R-:W-:Y:S01]  /*31c0*/  @P5 PRMT R124, RZ, 0x5410, R123.reuse ;  /* 0x00005410ff7c5816 */ /* 0x100fe2000000007b */
[----:B------:R-:W-:Y:S01]  /*31d0*/  FMUL.FTZ R203, R193, R202 ;  /* 0x000000cac1cb7220 */ /* 0x000fe20000410000 */
[----:B------:R-:W-:Y:S01]  /*31e0*/  @P0 PRMT R60, R128, 0x7610, R60 ;  /* 0x00007610803c0816 */ /* 0x000fe2000000003c */
[-C--:B------:R-:W-:Y:S01]  /*31f0*/  FMUL.FTZ R202, R131, R194.reuse ;  /* 0x000000c283ca7220 */ /* 0x080fe20000410000 */
[----:B------:R-:W-:Y:S01]  /*3200*/  HFMA2.MMA R131, -RZ, RZ, 0, 9.5367431640625e-07 ;  /* 0x00000010ff837435 */ /* 0x000fe200000001ff */
[----:B------:R-:W-:Y:S01]  /*3210*/  @P5 FADD.FTZ R201, R201, R124 ;  /* 0x0000007cc9c95221 */ /* 0x000fe20000010000 */
[----:B------:R-:W-:Y:S01]  /*3220*/  @P5 PRMT R124, RZ, 0x7610, R123 ;  /* 0x00007610ff7c5816 */ /* 0x000fe2000000007b */
[-C--:B------:R-:W-:Y:S01]  /*3230*/  FMUL.FTZ R199, R199, R194.reuse ;  /* 0x000000c2c7c77220 */ /* 0x080fe20000410000 */
[----:B------:R-:W-:Y:S01]  /*3240*/  @P0 F2FP.BF16.PACK_AB R193, RZ, R127 ;  /* 0x0000007fffc1023e */ /* 0x000fe200000010ff */
[-C--:B------:R-:W-:Y:S01]  /*3250*/  FMUL.FTZ R129, R129, R194.reuse ;  /* 0x000000c281817220 */ /* 0x080fe20000410000 */
[----:B------:R-:W-:Y:S01]  /*3260*/  @P0 F2FP.BF16.PACK_AB R200, RZ, R201 ;  /* 0x000000c9ffc8023e */ /* 0x000fe200000010ff */
[----:B------:R-:W-:Y:S01]  /*3270*/  @P5 FADD.FTZ R203, R203, R124 ;  /* 0x0000007ccbcb5221 */ /* 0x000fe20000010000 */
[----:B------:R-:W-:Y:S01]  /*3280*/  ISETP.NE.U32.AND P5, PT, RZ, c[0x0][0x258], PT ;  /* 0x00009600ff007a0c */ /* 0x000fe20003fa5070 */
[-C--:B------:R-:W-:Y:S01]  /*3290*/  FMUL.FTZ R124, R125, R194.reuse ;  /* 0x000000c27d7c7220 */ /* 0x080fe20000410000 */
[----:B------:R-:W-:Y:S01]  /*32a0*/  @P0 PRMT R63, R200, 0x7610, R63 ;  /* 0x00007610c83f0816 */ /* 0x000fe2000000003f */
[-C--:B------:R-:W-:Y:S01]  /*32b0*/  FMUL.FTZ R127, R127, R194.reuse ;  /* 0x000000c27f7f7220 */ /* 0x080fe20000410000 */
[----:B------:R-:W-:Y:S01]  /*32c0*/  ISETP.NE.AND.EX P5, PT, RZ, c[0x0][0x25c], PT, P5 ;  /* 0x00009700ff007a0c */ /* 0x000fe20003fa5350 */
[-C--:B------:R-:W-:Y:S01]  /*32d0*/  FMUL.FTZ R201, R201, R194.reuse ;  /* 0x000000c2c9c97220 */ /* 0x080fe20000410000 */
[----:B------:R-:W-:Y:S01]  /*32e0*/  F2FP.BF16.PACK_AB R125, R202, R129 ;  /* 0x00000081ca7d723e */ /* 0x000fe200000010ff */
[----:B------:R-:W-:Y:S01]  /*32f0*/  FMUL.FTZ R194, R203, R194 ;  /* 0x000000c2cbc27220 */ /* 0x000fe20000410000 */
[----:B------:R-:W-:-:S02]  /*3300*/  @P0 F2FP.BF16.PACK_AB R203, RZ, R203 ;  /* 0x000000cbffcb023e */ /* 0x000fc400000010ff */
[----:B------:R-:W-:Y:S02]  /*3310*/  F2FP.BF16.PACK_AB R124, R127, R124 ;  /* 0x0000007c7f7c723e */ /* 0x000fe400000010ff */
[----:B------:R-:W-:Y:S02]  /*3320*/  @P0 PRMT R60, R60, 0x5410, R193 ;  /* 0x000054103c3c0816 */ /* 0x000fe400000000c1 */
[----:B------:R-:W-:Y:S02]  /*3330*/  @P0 PRMT R63, R63, 0x5410, R203 ;  /* 0x000054103f3f0816 */ /* 0x000fe400000000cb */
[----:B------:R-:W-:Y:S01]  /*3340*/  F2FP.BF16.PACK_AB R126, R199, R126 ;  /* 0x0000007ec77e723e */ /* 0x000fe200000010ff */
[----:B------:R-:W-:Y:S01]  /*3350*/  @P5 IMAD.WIDE.U32 R128, R144, R131, c[0x0][0x258] ;  /* 0x0000960090805625 */ /* 0x000fe200078e0083 */
[----:B------:R-:W-:-:S03]  /*3360*/  F2FP.BF16.PACK_AB R127, R194, R201 ;  /* 0x000000c9c27f723e */ /* 0x000fc600000010ff */
[----:B------:R-:W-:Y:S01]  /*3370*/  IMAD.WIDE.U32 R130, R144, R131, c[0x0][0x248] ;  /* 0x0000920090827625 */ /* 0x000fe200078e0083 */
[----:B------:R0:W-:Y:S04]  /*3380*/  @P5 STG.E.128 [R128.64], R60 ;  /* 0x0000003c80005986 */ /* 0x0001e8000c101d04 */
[----:B------:R0:W-:Y:S02]  /*3390*/  STG.E.128 [R130.64], R124 ;  /* 0x0000007c82007986 */ /* 0x0001e4000c101d04 */
.L_x_19:
[----:B------:R-:W-:Y:S05]  /*33a0*/  BSYNC B1 ;  /* 0x0000000000017941 */ /* 0x000fea0003800000 */
.L_x_18:
[----:B0-----:R-:W-:-:S04]  /*33b0*/  MOV R124, c[0x0][0x160] ;  /* 0x00005800007c7a02 */ /* 0x001fc80000000f00 */
[----:B------:R-:W-:-:S04]  /*33c0*/  LEA R9, R124, R9, 0x2 ;  /* 0x000000097c097211 */ /* 0x000fc800078e10ff */
[----:B------:R-:W-:-:S13]  /*33d0*/  ISETP.GE.AND P0, PT, R9, c[0x0][0x164], PT ;  /* 0x0000590009007a0c */ /* 0x000fda0003f06270 */
[----:B-----5:R-:W-:Y:S01]  /*33e0*/  @P0 CALL.REL.NOINC `(.L_x_1) ;  /* 0x0000001000000944 */ /* 0x020fe20003c00000 */
[----:B------:R-:W-:Y:S05]  /*33f0*/  BRA `(.L_x_20) ;  /* 0xffffd25000007947 */ /* 0x000fea000383ffff */
.L_x_1:
[----:B0-----:R-:W-:Y:S05]  /*3400*/  BSYNC B0 ;  /* 0x0000000000007941 */ /* 0x001fea0003800000 */
.L_x_0:
[----:B------:R-:W-:Y:S01]  /*3410*/  SHF.R.U32.HI R0, RZ, 0x5, R35 ;  /* 0x00000005ff007819 */ /* 0x000fe20000011623 */
[----:B------:R-:W-:Y:S01]  /*3420*/  WARPSYNC 0xffffffff ;  /* 0xffffffff00007948 */ /* 0x000fe20003800000 */
[C---:B------:R-:W-:Y:S01]  /*3430*/  LOP3.LUT R2, R35.reuse, 0x1f, RZ, 0xc0, !PT ;  /* 0x0000001f23027812 */ /* 0x040fe200078ec0ff */
[----:B------:R-:W0:Y:S01]  /*3440*/  S2R R34, SR_CTAID.X ;  /* 0x0000000000227919 */ /* 0x000e220000002500 */
[----:B------:R-:W-:Y:S02]  /*3450*/  SHF.L.U32 R3, R0, 0x7, RZ ;  /* 0x0000000700037819 */ /* 0x000fe400000006ff */
[----:B------:R-:W-:Y:S02]  /*3460*/  IADD3 R32, -R35, 0x7f, RZ ;  /* 0x0000007f23207810 */ /* 0x000fe40007ffe1ff */
[----:B------:R-:W-:Y:S02]  /*3470*/  LOP3.LUT R0, R3, 0xffffff80, R2, 0xe2, !PT ;  /* 0xffffff8003007812 */ /* 0x000fe400078ee202 */
[----:B------:R-:W-:-:S02]  /*3480*/  IADD3 R32, R32, c[0x0][0x168], RZ ;  /* 0x00005a0020207a10 */ /* 0x000fc40007ffe0ff */
[----:B------:R-:W-:Y:S02]  /*3490*/  SHF.L.U32 R0, R0, 0x5, RZ ;  /* 0x0000000500007819 */ /* 0x000fe400000006ff */
[C---:B------:R-:W-:Y:S02]  /*34a0*/  LOP3.LUT P5, RZ, R32.reuse, 0xffffff80, RZ, 0xc0, !PT ;  /* 0xffffff8020ff7812 */ /* 0x040fe400078ac0ff */
[C---:B------:R-:W-:Y:S01]  /*34b0*/  ISETP.GE.U32.AND P4, PT, R32.reuse, 0x180, PT ;  /* 0x000001802000780c */ /* 0x040fe20003f86070 */
[----:B------:R-:W-:Y:S01]  /*34c0*/  STS.128 [R0], R72 ;  /* 0x0000004800007388 */ /* 0x000fe20000000c00 */
[C---:B------:R-:W-:Y:S02]  /*34d0*/  ISETP.GE.U32.AND P3, PT, R32.reuse, 0x200, PT ;  /* 0x000002002000780c */ /* 0x040fe40003f66070 */
[----:B------:R-:W-:Y:S01]  /*34e0*/  ISETP.GE.U32.AND P2, PT, R32, 0x280, PT ;  /* 0x000002802000780c */ /* 0x000fe20003f46070 */
[----:B------:R-:W-:Y:S04]  /*34f0*/  STS.128 [R0+0x10], R76 ;  /* 0x0000104c00007388 */ /* 0x000fe80000000c00 */
[----:B------:R-:W-:Y:S01]  /*3500*/  STS.128 [R0+0x400], R80 ;  /* 0x0004005000007388 */ /* 0x000fe20000000c00 */
[----:B0-----:R-:W-:-:S03]  /*3510*/  IMAD R34, R34, c[0x0][0x168], RZ ;  /* 0x00005a0022227a24 */ /* 0x001fc600078e02ff */
[----:B------:R-:W-:Y:S04]  /*3520*/  STS.128 [R0+0x410], R84 ;  /* 0x0004105400007388 */ /* 0x000fe80000000c00 */
[----:B------:R-:W-:Y:S04]  /*3530*/  STS.128 [R0+0x800], R100 ;  /* 0x0008006400007388 */ /* 0x000fe80000000c00 */
[----:B------:R-:W-:Y:S04]  /*3540*/  STS.128 [R0+0x810], R116 ;  /* 0x0008107400007388 */ /* 0x000fe80000000c00 */
[----:B------:R-:W-:Y:S04]  /*3550*/  STS.128 [R0+0xc00], R92 ;  /* 0x000c005c00007388 */ /* 0x000fe80000000c00 */
[----:B------:R-:W-:Y:S04]  /*3560*/  STS.128 [R0+0xc10], R96 ;  /* 0x000c106000007388 */ /* 0x000fe80000000c00 */
[----:B------:R-:W-:Y:S06]  /*3570*/  BAR.SYNC.DEFER_BLOCKING 0x0 ;  /* 0x0000000000007b1d */ /* 0x000fec0000010000 */
[----:B------:R-:W0:Y:S04]  /*3580*/  LDS R2, [R35.X4] ;  /* 0x0000000023027984 */ /* 0x000e280000004800 */
[----:B------:R-:W1:Y:S04]  /*3590*/  LDS R3, [R35.X4+0x1000] ;  /* 0x0010000023037984 */ /* 0x000e680000004800 */
[----:B------:R-:W2:Y:S04]  /*35a0*/  LDS R6, [R35.X4+0x200] ;  /* 0x0002000023067984 */ /* 0x000ea80000004800 */
[----:B-----5:R-:W3:Y:S04]  /*35b0*/  LDS R13, [R35.X4+0x1200] ;  /* 0x00120000230d7984 */ /* 0x020ee80000004800 */
[----:B------:R-:W4:Y:S04]  /*35c0*/  LDS R7, [R35.X4+0x400] ;  /* 0x0004000023077984 */ /* 0x000f280000004800 */
[----:B------:R-:W4:Y:S04]  /*35d0*/  LDS R14, [R35.X4+0x1400] ;  /* 0x00140000230e7984 */ /* 0x000f280000004800 */
[----:B------:R-:W4:Y:S04]  /*35e0*/  LDS R8, [R35.X4+0x600] ;  /* 0x0006000023087984 */ /* 0x000f280000004800 */
[----:B------:R-:W4:Y:S04]  /*35f0*/  LDS R15, [R35.X4+0x1600] ;  /* 0x00160000230f7984 */ /* 0x000f280000004800 */
[----:B------:R-:W4:Y:S04]  /*3600*/  LDS R9, [R35.X4+0x800] ;  /* 0x0008000023097984 */ /* 0x000f280000004800 */
[----:B------:R-:W4:Y:S04]  /*3610*/  LDS R16, [R35.X4+0x1800] ;  /* 0x0018000023107984 */ /* 0x000f280000004800 */
[----:B------:R-:W4:Y:S01]  /*3620*/  LDS R10, [R35.X4+0xa00] ;  /* 0x000a0000230a7984 */ /* 0x000f220000004800 */
[----:B0-----:R-:W-:-:S03]  /*3630*/  FADD.FTZ R2, RZ, R2 ;  /* 0x00000002ff027221 */ /* 0x001fc60000010000 */
[----:B------:R-:W0:Y:S01]  /*3640*/  LDS R17, [R35.X4+0x1a00] ;  /* 0x001a000023117984 */ /* 0x000e220000004800 */
[----:B-1----:R-:W-:-:S03]  /*3650*/  FADD.FTZ R2, R2, R3 ;  /* 0x0000000302027221 */ /* 0x002fc60000010000 */
[----:B------:R-:W1:Y:S01]  /*3660*/  LDS R11, [R35.X4+0xc00] ;  /* 0x000c0000230b7984 */ /* 0x000e620000004800 */
[----:B--2---:R-:W-:-:S03]  /*3670*/  FADD.FTZ R6, RZ, R6 ;  /* 0x00000006ff067221 */ /* 0x004fc60000010000 */
[----:B------:R-:W2:Y:S01]  /*3680*/  LDS R18, [R35.X4+0x1c00] ;  /* 0x001c000023127984 */ /* 0x000ea20000004800 */
[----:B---3--:R-:W-:-:S03]  /*3690*/  FADD.FTZ R6, R6, R13 ;  /* 0x0000000d06067221 */ /* 0x008fc60000010000 */
[----:B------:R-:W3:Y:S01]  /*36a0*/  LDS R12, [R35.X4+0xe00] ;  /* 0x000e0000230c7984 */ /* 0x000ee20000004800 */
[----:B----4-:R-:W-:-:S03]  /*36b0*/  FADD.FTZ R7, RZ, R7 ;  /* 0x00000007ff077221 */ /* 0x010fc60000010000 */
[----:B------:R-:W4:Y:S01]  /*36c0*/  LDS R19, [R35.X4+0x1e00] ;  /* 0x001e000023137984 */ /* 0x000f220000004800 */
[----:B------:R-:W-:-:S03]  /*36d0*/  FADD.FTZ R7, R7, R14 ;  /* 0x0000000e07077221 */ /* 0x000fc60000010000 */
[----:B------:R-:W4:Y:S01]  /*36e0*/  LDS R5, [R35.X4+0x2000] ;  /* 0x0020000023057984 */ /* 0x000f220000004800 */
[----:B------:R-:W-:-:S03]  /*36f0*/  FADD.FTZ R8, RZ, R8 ;  /* 0x00000008ff087221 */ /* 0x000fc60000010000 */
        /* <DEDUP_REMOVED lines=9> */
[----:B0-----:R-:W-:-:S03]  /*3790*/  FADD.FTZ R10, R10, R17 ;  /* 0x000000110a0a7221 */ /* 0x001fc60000010000 */
[----:B------:R-:W0:Y:S01]  /*37a0*/  LDS R24, [R35.X4+0x2c00] ;  /* 0x002c000023187984 */ /* 0x000e220000004800 */
[----:B-1----:R-:W-:-:S03]  /*37b0*/  FADD.FTZ R11, RZ, R11 ;  /* 0x0000000bff0b7221 */ /* 0x002fc60000010000 */
[----:B------:R-:W1:Y:S01]  /*37c0*/  LDS R27, [R35.X4+0x2e00] ;  /* 0x002e0000231b7984 */ /* 0x000e620000004800 */
[----:B--2---:R-:W-:-:S03]  /*37d0*/  FADD.FTZ R11, R11, R18 ;  /* 0x000000120b0b7221 */ /* 0x004fc60000010000 */
[----:B------:R-:W2:Y:S01]  /*37e0*/  LDS R29, [R35.X4+0x3000] ;  /* 0x00300000231d7984 */ /* 0x000ea20000004800 */
[----:B---3--:R-:W-:-:S03]  /*37f0*/  FADD.FTZ R12, RZ, R12 ;  /* 0x0000000cff0c7221 */ /* 0x008fc60000010000 */
[----:B------:R-:W3:Y:S01]  /*3800*/  LDS R31, [R35.X4+0x3200] ;  /* 0x00320000231f7984 */ /* 0x000ee20000004800 */
[----:B----4-:R-:W-:-:S03]  /*3810*/  FADD.FTZ R12, R12, R19 ;  /* 0x000000130c0c7221 */ /* 0x010fc60000010000 */
[----:B------:R-:W4:Y:S01]  /*3820*/  LDS R26, [R35.X4+0x3400] ;  /* 0x00340000231a7984 */ /* 0x000f220000004800 */
[----:B------:R-:W-:-:S03]  /*3830*/  FADD.FTZ R2, R2, R5 ;  /* 0x0000000502027221 */ /* 0x000fc60000010000 */
        /* <DEDUP_REMOVED lines=10> */
[----:B------:R-:W-:Y:S01]  /*38e0*/  BAR.SYNC.DEFER_BLOCKING 0x0 ;  /* 0x0000000000007b1d */ /* 0x000fe20000010000 */
[----:B0-----:R-:W-:Y:S02]  /*38f0*/  FADD.FTZ R11, R11, R24 ;  /* 0x000000180b0b7221 */ /* 0x001fe40000010000 */
[----:B-1----:R-:W-:Y:S02]  /*3900*/  FADD.FTZ R12, R12, R27 ;  /* 0x0000001b0c0c7221 */ /* 0x002fe40000010000 */
[----:B--2---:R-:W-:Y:S02]  /*3910*/  FADD.FTZ R29, R2, R29 ;  /* 0x0000001d021d7221 */ /* 0x004fe40000010000 */
[----:B---3--:R-:W-:Y:S02]  /*3920*/  FADD.FTZ R31, R6, R31 ;  /* 0x0000001f061f7221 */ /* 0x008fe40000010000 */
[----:B----4-:R-:W-:Y:S02]  /*3930*/  FADD.FTZ R7, R7, R26 ;  /* 0x0000001a07077221 */ /* 0x010fe40000010000 */
[----:B------:R-:W-:Y:S01]  /*3940*/  FADD.FTZ R33, R8, R33 ;  /* 0x0000002108217221 */ /* 0x000fe20000010000 */
[----:B------:R0:W-:Y:S01]  /*3950*/  STS.128 [R0], R44 ;  /* 0x0000002c00007388 */ /* 0x0001e20000000c00 */
[----:B------:R-:W-:-:S03]  /*3960*/  FADD.FTZ R9, R9, R28 ;  /* 0x0000001c09097221 */ /* 0x000fc60000010000 */
[----:B------:R-:W-:Y:S01]  /*3970*/  STS.128 [R0+0x10], R48 ;  /* 0x0000103000007388 */ /* 0x000fe20000000c00 */
[----:B------:R-:W-:-:S03]  /*3980*/  FADD.FTZ R37, R10, R37 ;  /* 0x000000250a257221 */ /* 0x000fc60000010000 */
[----:B------:R-:W-:Y:S01]  /*3990*/  STS.128 [R0+0x400], R52 ;  /* 0x0004003400007388 */ /* 0x000fe20000000c00 */
[----:B------:R-:W-:-:S03]  /*39a0*/  FADD.FTZ R11, R11, R30 ;  /* 0x0000001e0b0b7221 */ /* 0x000fc60000010000 */
[----:B------:R-:W-:Y:S01]  /*39b0*/  STS.128 [R0+0x410], R56 ;  /* 0x0004103800007388 */ /* 0x000fe20000000c00 */
[----:B------:R-:W-:-:S03]  /*39c0*/  FADD.FTZ R39, R12, R39 ;  /* 0x000000270c277221 */ /* 0x000fc60000010000 */
[----:B------:R-:W-:Y:S01]  /*39d0*/  STS.128 [R0+0x800], R112 ;  /* 0x0008007000007388 */ /* 0x000fe20000000c00 */
[----:B0-----:R-:W-:-:S03]  /*39e0*/  IADD3 R47, P0, R34, R35, RZ ;  /* 0x00000023222f7210 */ /* 0x001fc60007f1e0ff */
[----:B------:R-:W-:Y:S01]  /*39f0*/  STS.128 [R0+0x810], R88 ;  /* 0x0008105800007388 */ /* 0x000fe20000000c00 */
[----:B------:R-:W-:-:S03]  /*3a00*/  SHF.L.U32 R38, R47, 0x2, RZ ;  /* 0x000000022f267819 */ /* 0x000fc600000006ff */
[----:B------:R-:W-:Y:S04]  /*3a10*/  STS.128 [R0+0xc00], R64 ;  /* 0x000c004000007388 */ /* 0x000fe80000000c00 */
[----:B------:R0:W-:Y:S04]  /*3a20*/  STS.128 [R0+0xc10], R68 ;  /* 0x000c104400007388 */ /* 0x0001e80000000c00 */
[----:B------:R-:W-:Y:S01]  /*3a30*/  BAR.SYNC.DEFER_BLOCKING 0x0 ;  /* 0x0000000000007b1d */ /* 0x000fe20000010000 */
[----:B0-----:R-:W-:Y:S02]  /*3a40*/  IADD3.X R0, RZ, RZ, RZ, P0, !PT ;  /* 0x000000ffff007210 */ /* 0x001fe400007fe4ff */
[----:B------:R-:W-:-:S02]  /*3a50*/  IADD3 R40, P0, R38, c[0x0][0x228], RZ ;  /* 0x00008a0026287a10 */ /* 0x000fc40007f1e0ff */
[----:B------:R-:W-:Y:S02]  /*3a60*/  SHF.L.U64.HI R47, R47, 0x2, R0 ;  /* 0x000000022f2f7819 */ /* 0x000fe40000010200 */
[----:B------:R-:W-:Y:S02]  /*3a70*/  IADD3 R38, P1, R38, c[0x0][0x220], RZ ;  /* 0x0000880026267a10 */ /* 0x000fe40007f3e0ff */
[C---:B------:R-:W-:Y:S02]  /*3a80*/  IADD3.X R49, R47.reuse, c[0x0][0x22c], RZ, P0, !PT ;  /* 0x00008b002f317a10 */ /* 0x040fe400007fe4ff */
[----:B------:R-:W-:Y:S01]  /*3a90*/  ISETP.GE.U32.AND P0, PT, R32, 0x100, PT ;  /* 0x000001002000780c */ /* 0x000fe20003f06070 */
[----:B------:R-:W0:Y:S01]  /*3aa0*/  LDS R4, [R35.X4] ;  /* 0x0000000023047984 */ /* 0x000e220000004800 */
[----:B------:R-:W-:Y:S02]  /*3ab0*/  @P5 MOV R2, R40 ;  /* 0x0000002800025202 */ /* 0x000fe40000000f00 */
[----:B------:R-:W-:Y:S01]  /*3ac0*/  @P5 MOV R3, R49 ;  /* 0x0000003100035202 */ /* 0x000fe20000000f00 */
[----:B------:R-:W1:Y:S01]  /*3ad0*/  LDS R41, [R35.X4+0x1000] ;  /* 0x0010000023297984 */ /* 0x000e620000004800 */
[----:B------:R-:W-:-:S02]  /*3ae0*/  IADD3.X R47, R47, c[0x0][0x224], RZ, P1, !PT ;  /* 0x000089002f2f7a10 */ /* 0x000fc40000ffe4ff */
[----:B------:R-:W-:Y:S01]  /*3af0*/  @P5 IADD3 R40, P1, R40, 0x200, RZ ;  /* 0x0000020028285810 */ /* 0x000fe20007f3e0ff */
[----:B------:R-:W2:Y:S03]  /*3b00*/  LDS R43, [R35.X4+0x2000] ;  /* 0x00200000232b7984 */ /* 0x000ea60000004800 */
[----:B------:R-:W-:Y:S01]  /*3b10*/  @P5 IADD3.X R49, RZ, R49, RZ, P1, !PT ;  /* 0x00000031ff315210 */ /* 0x000fe20000ffe4ff */
[----:B------:R-:W3:Y:S01]  /*3b20*/  LDS R45, [R35.X4+0x3000] ;  /* 0x00300000232d7984 */ /* 0x000ee20000004800 */
[----:B------:R-:W-:-:S03]  /*3b30*/  ISETP.GE.U32.AND P1, PT, R32, 0x300, PT ;  /* 0x000003002000780c */ /* 0x000fc60003f26070 */
[----:B------:R-:W4:Y:S04]  /*3b40*/  LDS R0, [R35.X4+0x200] ;  /* 0x0002000023007984 */ /* 0x000f280000004800 */
[----:B------:R-:W4:Y:S04]  /*3b50*/  LDS R13, [R35.X4+0x600] ;  /* 0x00060000230d7984 */ /* 0x000f280000004800 */
[----:B------:R-:W-:Y:S04]  /*3b60*/  LDS R34, [R35.X4+0x2400] ;  /* 0x0024000023227984 */ /* 0x000fe80000004800 */
[----:B------:R-:W4:Y:S04]  /*3b70*/  LDS R16, [R35.X4+0x1600] ;  /* 0x0016000023107984 */ /* 0x000f280000004800 */
[----:B------:R-:W-:Y:S04]  /*3b80*/  LDS R36, [R35.X4+0x3400] ;  /* 0x0034000023247984 */ /* 0x000fe80000004800 */
[----:B------:R-:W4:Y:S01]  /*3b90*/  LDS R18, [R35.X4+0x2600] ;  /* 0x0026000023127984 */ /* 0x000f220000004800 */
[----:B0-----:R-:W-:-:S03]  /*3ba0*/  FADD.FTZ R4, RZ, R4 ;  /* 0x00000004ff047221 */ /* 0x001fc60000010000 */
[----:B------:R-:W-:Y:S01]  /*3bb0*/  LDS R20, [R35.X4+0x3600] ;  /* 0x0036000023147984 */ /* 0x000fe20000004800 */
[----:B-1----:R-:W-:-:S03]  /*3bc0*/  FADD.FTZ R4, R4, R41 ;  /* 0x0000002904047221 */ /* 0x002fc60000010000 */
[----:B------:R-:W0:Y:S01]  /*3bd0*/  LDS R14, [R35.X4+0x800] ;  /* 0x00080000230e7984 */ /* 0x000e220000004800 */
[----:B--2---:R-:W-:-:S03]  /*3be0*/  FADD.FTZ R4, R4, R43 ;  /* 0x0000002b04047221 */ /* 0x004fc60000010000 */
[----:B------:R-:W1:Y:S01]  /*3bf0*/  LDS R41, [R35.X4+0x1200] ;  /* 0x0012000023297984 */ /* 0x000e620000004800 */
[----:B---3--:R-:W-:-:S03]  /*3c00*/  FADD.FTZ R45, R4, R45 ;  /* 0x0000002d042d7221 */ /* 0x008fc60000010000 */
[----:B------:R-:W2:Y:S01]  /*3c10*/  LDS R43, [R35.X4+0x2200] ;  /* 0x00220000232b7984 */ /* 0x000ea20000004800 */
[----:B----4-:R-:W-:-:S03]  /*3c20*/  FADD.FTZ R0, RZ, R0 ;  /* 0x00000000ff007221 */ /* 0x010fc60000010000 */
[----:B------:R3:W-:Y:S01]  /*3c30*/  @P5 STG.E [R2.64], R45 ;  /* 0x0000002d02005986 */ /* 0x0007e2000c101904 */
[----:B------:R-:W-:-:S03]  /*3c40*/  FADD.FTZ R13, RZ, R13 ;  /* 0x0000000dff0d7221 */ /* 0x000fc60000010000 */
[----:B------:R-:W4:Y:S04]  /*3c50*/  LDS R45, [R35.X4+0x3200] ;  /* 0x00320000232d7984 */ /* 0x000f280000004800 */
[----:B------:R-:W4:Y:S01]  /*3c60*/  LDS R15, [R35.X4+0x1800] ;  /* 0x00180000230f7984 */ /* 0x000f220000004800 */
[----:B------:R-:W-:Y:S01]  /*3c70*/  FADD.FTZ R13, R13, R16 ;  /* 0x000000100d0d7221 */ /* 0x000fe20000010000 */
[----:B---3--:R-:W-:Y:S02]  /*3c80*/  @P5 MOV R2, R38 ;  /* 0x0000002600025202 */ /* 0x008fe40000000f00 */
[----:B------:R-:W3:Y:S01]  /*3c90*/  LDS R21, [R35.X4+0x2800] ;  /* 0x0028000023157984 */ /* 0x000ee20000004800 */
[----:B------:R-:W-:Y:S02]  /*3ca0*/  @P5 MOV R3, R47 ;  /* 0x0000002f00035202 */ /* 0x000fe40000000f00 */
[----:B------:R-:W-:Y:S01]  /*3cb0*/  @P5 IADD3 R38, P6, R38, 0x200, RZ ;  /* 0x0000020026265810 */ /* 0x000fe20007fde0ff */
[----:B------:R-:W3:Y:S01]  /*3cc0*/  LDS R27, [R35.X4+0x3800] ;  /* 0x00380000231b7984 */ /* 0x000ee20000004800 */
[----:B------:R-:W-:-:S02]  /*3cd0*/  FADD.FTZ R13, R13, R18 ;  /* 0x000000120d0d7221 */ /* 0x000fc40000010000 */
[----:B------:R-:W-:Y:S01]  /*3ce0*/  @P5 IADD3.X R47, RZ, R47, RZ, P6, !PT ;  /* 0x0000002fff2f5210 */ /* 0x000fe200037fe4ff */
[----:B------:R1:W-:Y:S01]  /*3cf0*/  @P5 STG.E [R2.64], R29 ;  /* 0x0000001d02005986 */ /* 0x0003e2000c101904 */
[----:B------:R-:W-:Y:S02]  /*3d00*/  @P0 MOV R4, R38 ;  /* 0x0000002600040202 */ /* 0x000fe40000000f00 */
[----:B------:R-:W-:Y:S01]  /*3d10*/  @P0 MOV R5, R47 ;  /* 0x0000002f00050202 */ /* 0x000fe20000000f00 */
[----:B------:R-:W3:Y:S01]  /*3d20*/  LDS R29, [R35.X4+0x400] ;  /* 0x00040000231d7984 */ /* 0x000ee20000004800 */
[----:B------:R-:W-:Y:S01]  /*3d30*/  ISETP.GE.U32.AND P5, PT, R32, 0x380, PT ;  /* 0x000003802000780c */ /* 0x000fe20003fa6070 */
[----:B0-----:R-:W-:Y:S02]  /*3d40*/  FADD.FTZ R14, RZ, R14 ;  /* 0x0000000eff0e7221 */ /* 0x001fe40000010000 */
[----:B------:R-:W-:Y:S01]  /*3d50*/  LDS R17, [R35.X4+0x1a00] ;  /* 0x001a000023117984 */ /* 0x000fe20000004800 */
[----:B-1----:R-:W-:Y:S01]  /*3d60*/  FADD.FTZ R0, R0, R41 ;  /* 0x0000002900007221 */ /* 0x002fe20000010000 */
[----:B------:R-:W-:-:S02]  /*3d70*/  @P0 MOV R2, R40 ;  /* 0x0000002800020202 */ /* 0x000fc40000000f00 */
[----:B------:R-:W0:Y:S01]  /*3d80*/  LDS R6, [R35.X4+0xc00] ;  /* 0x000c000023067984 */ /* 0x000e220000004800 */
[----:B------:R-:W-:Y:S01]  /*3d90*/  @P0 IADD3 R40, P6, R40, 0x200, RZ ;  /* 0x0000020028280810 */ /* 0x000fe20007fde0ff */
[----:B--2---:R-:W-:Y:S01]  /*3da0*/  FADD.FTZ R0, R0, R43 ;  /* 0x0000002b00007221 */ /* 0x004fe20000010000 */
[-C--:B------:R-:W-:Y:S01]  /*3db0*/  @P0 MOV R3, R49.reuse ;  /* 0x0000003100030202 */ /* 0x080fe20000000f00 */
[----:B------:R-:W-:Y:S01]  /*3dc0*/  LDS R23, [R35.X4+0x2a00] ;  /* 0x002a000023177984 */ /* 0x000fe20000004800 */
[----:B------:R-:W-:Y:S02]  /*3dd0*/  @P0 IADD3.X R49, RZ, R49, RZ, P6, !PT ;  /* 0x00000031ff310210 */ /* 0x000fe400037fe4ff */
[----:B------:R-:W-:Y:S01]  /*3de0*/  @P0 IADD3 R38, P6, R38, 0x200, RZ ;  /* 0x0000020026260810 */ /* 0x000fe20007fde0ff */
[----:B------:R-:W1:Y:S01]  /*3df0*/  LDS R19, [R35.X4+0x1c00] ;  /* 0x001c000023137984 */ /* 0x000e620000004800 */
[----:B----4-:R-:W-:Y:S02]  /*3e00*/  FADD.FTZ R45, R0, R45 ;  /* 0x0000002d002d7221 */ /* 0x010fe40000010000 */
[----:B------:R-:W-:Y:S01]  /*3e10*/  @P0 IADD3.X R47, RZ, R47, RZ, P6, !PT ;  /* 0x0000002fff2f0210 */ /* 0x000fe200037fe4ff */
[----:B------:R-:W2:Y:S01]  /*3e20*/  LDS R0, [R35.X4+0xa00] ;  /* 0x000a000023007984 */ /* 0x000ea20000004800 */
[----:B------:R-:W-:Y:S01]  /*3e30*/  ISETP.GE.U32.AND P6, PT, R32, 0x400, PT ;  /* 0x000004002000780c */ /* 0x000fe20003fc6070 */
[----:B------:R-:W-:-:S02]  /*3e40*/  FADD.FTZ R14, R14, R15 ;  /* 0x0000000f0e0e7221 */ /* 0x000fc40000010000 */
[----:B------:R-:W4:Y:S02]  /*3e50*/  LDS R32, [R35.X4+0x1400] ;  /* 0x0014000023207984 */ /* 0x000f240000004800 */
[----:B---3--:R-:W-:Y:S02]  /*3e60*/  FADD.FTZ R14, R14, R21 ;  /* 0x000000150e0e7221 */ /* 0x008fe40000010000 */
[----:B------:R3:W-:Y:S02]  /*3e70*/  @P0 STG.E [R2.64], R45 ;  /* 0x0000002d02000986 */ /* 0x0007e4000c101904 */
[----:B------:R-:W-:Y:S02]  /*3e80*/  FADD.FTZ R27, R14, R27 ;  /* 0x0000001b0e1b7221 */ /* 0x000fe40000010000 */
[----:B------:R-:W4:Y:S04]  /*3e90*/  LDS R41, [R35.X4+0x3a00] ;  /* 0x003a000023297984 */ /* 0x000f280000004800 */
[----:B------:R-:W4:Y:S01]  /*3ea0*/  LDS R25, [R35.X4+0x2c00] ;  /* 0x002c000023197984 */ /* 0x000f220000004800 */
[----:B------:R-:W-:Y:S01]  /*3eb0*/  FADD.FTZ R29, RZ, R29 ;  /* 0x0000001dff1d7221 */ /* 0x000fe20000010000 */
[----:B---3--:R-:W-:-:S02]  /*3ec0*/  @P4 MOV R2, R40 ;  /* 0x0000002800024202 */ /* 0x008fc40000000f00 */
[----:B------:R3:W-:Y:S01]  /*3ed0*/  @P0 STG.E [R4.64], R31 ;  /* 0x0000001f04000986 */ /* 0x0007e2000c101904 */
[-C--:B------:R-:W-:Y:S02]  /*3ee0*/  @P4 MOV R3, R49.reuse ;  /* 0x0000003100034202 */ /* 0x080fe40000000f00 */
[----:B------:R-:W-:Y:S01]  /*3ef0*/  @P4 IADD3 R40, P0, R40, 0x200, RZ ;  /* 0x0000020028284810 */ /* 0x000fe20007f1e0ff */
[----:B------:R-:W4:Y:S03]  /*3f00*/  LDS R8, [R35.X4+0xe00] ;  /* 0x000e000023087984 */ /* 0x000f260000004800 */
[----:B------:R-:W-:Y:S01]  /*3f10*/  @P4 IADD3.X R49, RZ, R49, RZ, P0, !PT ;  /* 0x00000031ff314210 */ /* 0x000fe200007fe4ff */
[----:B------:R-:W-:Y:S01]  /*3f20*/  LDS R15, [R35.X4+0x2e00] ;  /* 0x002e0000230f7984 */ /* 0x000fe20000004800 */
[----:B0-----:R-:W-:Y:S02]  /*3f30*/  FADD.FTZ R6, RZ, R6 ;  /* 0x00000006ff067221 */ /* 0x001fe40000010000 */
[----:B---3--:R-:W-:Y:S01]  /*3f40*/  FADD.FTZ R5, R13, R20 ;  /* 0x000000140d057221 */ /* 0x008fe20000010000 */
[----:B------:R-:W-:Y:S01]  /*3f50*/  LDS R21, [R35.X4+0x3e00] ;  /* 0x003e000023157984 */ /* 0x000fe20000004800 */
[----:B-1----:R-:W-:-:S03]  /*3f60*/  FADD.FTZ R6, R6, R19 ;  /* 0x0000001306067221 */ /* 0x002fc60000010000 */
[----:B------:R-:W0:Y:S01]  /*3f70*/  LDS R13, [R35.X4+0x1e00] ;  /* 0x001e0000230d7984 */ /* 0x000e220000004800 */
[----:B--2---:R-:W-:Y:S02]  /*3f80*/  FADD.FTZ R0, RZ, R0 ;  /* 0x00000000ff007221 */ /* 0x004fe40000010000 */
[----:B----4-:R-:W-:Y:S02]  /*3f90*/  FADD.FTZ R29, R29, R32 ;  /* 0x000000201d1d7221 */ /* 0x010fe40000010000 */
[----:B------:R-:W-:Y:S02]  /*3fa0*/  FADD.FTZ R0, R0, R17 ;  /* 0x0000001100007221 */ /* 0x000fe40000010000 */
[----:B------:R-:W-:Y:S02]  /*3fb0*/  FADD.FTZ R29, R29, R34 ;  /* 0x000000221d1d7221 */ /* 0x000fe40000010000 */
[----:B------:R-:W-:Y:S02]  /*3fc0*/  FADD.FTZ R0, R0, R23 ;  /* 0x0000001700007221 */ /* 0x000fe40000010000 */
[----:B------:R-:W-:-:S02]  /*3fd0*/  FADD.FTZ R29, R29, R36 ;  /* 0x000000241d1d7221 */ /* 0x000fc40000010000 */
[----:B------:R-:W-:Y:S02]  /*3fe0*/  FADD.FTZ R41, R0, R41 ;  /* 0x0000002900297221 */ /* 0x000fe40000010000 */
[----:B------:R-:W-:Y:S01]  /*3ff0*/  FADD.FTZ R6, R6, R25 ;  /* 0x0000001906067221 */ /* 0x000fe20000010000 */
[----:B------:R1:W-:Y:S04]  /*4000*/  @P4 STG.E [R2.64], R29 ;  /* 0x0000001d02004986 */ /* 0x0003e8000c101904 */
[----:B------:R-:W2:Y:S01]  /*4010*/  LDS R29, [R35.X4+0x3c00] ;  /* 0x003c0000231d7984 */ /* 0x000ea20000004800 */
[----:B------:R-:W-:Y:S01]  /*4020*/  FADD.FTZ R8, RZ, R8 ;  /* 0x00000008ff087221 */ /* 0x000fe20000010000 */
[----:B-1----:R-:W-:Y:S02]  /*4030*/  @P4 MOV R2, R38 ;  /* 0x0000002600024202 */ /* 0x002fe40000000f00 */
[----:B------:R-:W-:-:S02]  /*4040*/  @P4 MOV R3, R47 ;  /* 0x0000002f00034202 */ /* 0x000fc40000000f00 */
[----:B------:R-:W-:-:S03]  /*4050*/  @P4 IADD3 R38, P0, R38, 0x200, RZ ;  /* 0x0000020026264810 */ /* 0x000fc60007f1e0ff */
[----:B------:R1:W-:Y:S01]  /*4060*/  @P4 STG.E [R2.64], R7 ;  /* 0x0000000702004986 */ /* 0x0003e2000c101904 */
[----:B------:R-:W-:Y:S01]  /*4070*/  @P4 IADD3.X R47, RZ, R47, RZ, P0, !PT ;  /* 0x0000002fff2f4210 */ /* 0x000fe200007fe4ff */
[----:B0-----:R-:W-:-:S04]  /*4080*/  FADD.FTZ R8, R8, R13 ;  /* 0x0000000d08087221 */ /* 0x001fc80000010000 */
[----:B------:R-:W-:-:S04]  /*4090*/  FADD.FTZ R8, R8, R15 ;  /* 0x0000000f08087221 */ /* 0x000fc80000010000 */
[----:B------:R-:W-:Y:S01]  /*40a0*/  FADD.FTZ R21, R8, R21 ;  /* 0x0000001508157221 */ /* 0x000fe20000010000 */
[----:B-1----:R-:W-:Y:S02]  /*40b0*/  @P3 MOV R2, R40 ;  /* 0x0000002800023202 */ /* 0x002fe40000000f00 */
[----:B------:R-:W-:Y:S02]  /*40c0*/  @P3 MOV R3, R49 ;  /* 0x0000003100033202 */ /* 0x000fe40000000f00 */
[----:B------:R-:W-:-:S03]  /*40d0*/  @P3 IADD3 R40, P0, R40, 0x200, RZ ;  /* 0x0000020028283810 */ /* 0x000fc60007f1e0ff */
[----:B------:R0:W-:Y:S01]  /*40e0*/  @P3 STG.E [R2.64], R5 ;  /* 0x0000000502003986 */ /* 0x0001e2000c101904 */
[----:B------:R-:W-:Y:S01]  /*40f0*/  @P3 IADD3.X R49, RZ, R49, RZ, P0, !PT ;  /* 0x00000031ff313210 */ /* 0x000fe200007fe4ff */
[----:B--2---:R-:W-:Y:S01]  /*4100*/  FADD.FTZ R29, R6, R29 ;  /* 0x0000001d061d7221 */ /* 0x004fe20000010000 */
[----:B0-----:R-:W-:Y:S02]  /*4110*/  @P3 MOV R2, R38 ;  /* 0x0000002600023202 */ /* 0x001fe40000000f00 */
[----:B------:R-:W-:Y:S02]  /*4120*/  @P3 MOV R3, R47 ;  /* 0x0000002f00033202 */ /* 0x000fe40000000f00 */
[----:B------:R-:W-:-:S03]  /*4130*/  @P3 IADD3 R38, P4, R38, 0x200, RZ ;  /* 0x0000020026263810 */ /* 0x000fc60007f9e0ff */
[----:B------:R0:W-:Y:S01]  /*4140*/  @P3 STG.E [R2.64], R33 ;  /* 0x0000002102003986 */ /* 0x0001e2000c101904 */
[----:B------:R-:W-:Y:S02]  /*4150*/  @P3 IADD3.X R47, RZ, R47, RZ, P4, !PT ;  /* 0x0000002fff2f3210 */ /* 0x000fe400027fe4ff */
        /* <DEDUP_REMOVED lines=10> */
[----:B------:R-:W-:Y:S02]  /*4200*/  @P1 MOV R4, R38 ;  /* 0x0000002600041202 */ /* 0x000fe40000000f00 */
[----:B------:R-:W-:Y:S02]  /*4210*/  @P1 IADD3 R38, P2, R38, 0x200, RZ ;  /* 0x0000020026261810 */ /* 0x000fe40007f5e0ff */
[-C--:B------:R-:W-:Y:S02]  /*4220*/  @P1 MOV R5, R47.reuse ;  /* 0x0000002f00051202 */ /* 0x080fe40000000f00 */
[----:B------:R-:W-:Y:S02]  /*4230*/  @P1 IADD3.X R47, RZ, R47, RZ, P2, !PT ;  /* 0x0000002fff2f1210 */ /* 0x000fe400017fe4ff */
[----:B------:R-:W-:-:S02]  /*4240*/  @P5 MOV R6, R38 ;  /* 0x0000002600065202 */ /* 0x000fc40000000f00 */
[----:B0-----:R-:W-:Y:S02]  /*4250*/  @P1 MOV R2, R40 ;  /* 0x0000002800021202 */ /* 0x001fe40000000f00 */
[----:B------:R-:W-:Y:S02]  /*4260*/  @P1 IADD3 R40, P0, R40, 0x200, RZ ;  /* 0x0000020028281810 */ /* 0x000fe40007f1e0ff */
[-C--:B------:R-:W-:Y:S02]  /*4270*/  @P1 MOV R3, R49.reuse ;  /* 0x0000003100031202 */ /* 0x080fe40000000f00 */
[----:B------:R-:W-:Y:S02]  /*4280*/  @P1 IADD3.X R49, RZ, R49, RZ, P0, !PT ;  /* 0x00000031ff311210 */ /* 0x000fe400007fe4ff */
[----:B------:R-:W-:Y:S01]  /*4290*/  @P5 MOV R7, R47 ;  /* 0x0000002f00075202 */ /* 0x000fe20000000f00 */
[----:B------:R0:W-:Y:S01]  /*42a0*/  @P1 STG.E [R2.64], R41 ;  /* 0x0000002902001986 */ /* 0x0001e2000c101904 */
[----:B------:R-:W-:-:S03]  /*42b0*/  @P5 IADD3 R38, P2, R38, 0x200, RZ ;  /* 0x0000020026265810 */ /* 0x000fc60007f5e0ff */
[----:B------:R1:W-:Y:S01]  /*42c0*/  @P1 STG.E [R4.64], R37 ;  /* 0x0000002504001986 */ /* 0x0003e2000c101904 */
[----:B------:R-:W-:Y:S02]  /*42d0*/  @P5 IADD3.X R47, RZ, R47, RZ, P2, !PT ;  /* 0x0000002fff2f5210 */ /* 0x000fe400017fe4ff */
[----:B0-----:R-:W-:Y:S02]  /*42e0*/  @P5 MOV R2, R40 ;  /* 0x0000002800025202 */ /* 0x001fe40000000f00 */
[-C--:B------:R-:W-:Y:S02]  /*42f0*/  @P5 MOV R3, R49.reuse ;  /* 0x0000003100035202 */ /* 0x080fe40000000f00 */
[----:B------:R-:W-:Y:S02]  /*4300*/  @P5 IADD3 R40, P0, R40, 0x200, RZ ;  /* 0x0000020028285810 */ /* 0x000fe40007f1e0ff */
[----:B-1----:R-:W-:Y:S01]  /*4310*/  MOV R4, R38 ;  /* 0x0000002600047202 */ /* 0x002fe20000000f00 */
[----:B------:R0:W-:Y:S01]  /*4320*/  @P5 STG.E [R2.64], R29 ;  /* 0x0000001d02005986 */ /* 0x0001e2000c101904 */
[----:B------:R-:W-:-:S02]  /*4330*/  @P5 IADD3.X R49, RZ, R49, RZ, P0, !PT ;  /* 0x00000031ff315210 */ /* 0x000fc400007fe4ff */
[----:B------:R-:W-:Y:S01]  /*4340*/  MOV R5, R47 ;  /* 0x0000002f00057202 */ /* 0x000fe20000000f00 */
[----:B------:R1:W-:Y:S01]  /*4350*/  @P5 STG.E [R6.64], R11 ;  /* 0x0000000b06005986 */ /* 0x0003e2000c101904 */
[----:B0-----:R-:W-:Y:S02]  /*4360*/  MOV R2, R40 ;  /* 0x0000002800027202 */ /* 0x001fe40000000f00 */
[----:B------:R-:W-:Y:S01]  /*4370*/  MOV R3, R49 ;  /* 0x0000003100037202 */ /* 0x000fe20000000f00 */
[----:B------:R-:W-:Y:S06]  /*4380*/  @!P6 EXIT ;  /* 0x000000000000e94d */ /* 0x000fec0003800000 */
[----:B------:R-:W-:Y:S04]  /*4390*/  STG.E [R2.64], R21 ;  /* 0x0000001502007986 */ /* 0x000fe8000c101904 */
[----:B------:R-:W-:Y:S01]  /*43a0*/  STG.E [R4.64], R39 ;  /* 0x0000002704007986 */ /* 0x000fe2000c101904 */
[----:B------:R-:W-:Y:S05]  /*43b0*/  EXIT ;  /* 0x000000000000794d */ /* 0x000fea0003800000 */
.L_x_10:
[----:B------:R-:W-:Y:S01]  /*43c0*/  HFMA2.MMA R196, -RZ, RZ, 0, 5.9604644775390625e-08 ;  /* 0x00000001ffc47435 */ /* 0x000fe200000001ff */
[----:B------:R-:W-:-:S02]  /*43d0*/  MOV R127, R197 ;  /* 0x000000c5007f7202 */ /* 0x000fc40000000f00 */
[----:B------:R-:W-:Y:S02]  /*43e0*/  MOV R129, 0x1f ;  /* 0x0000001f00817802 */ /* 0x000fe40000000f00 */
[----:B------:R-:W-:Y:S02]  /*43f0*/  MOV R200, 0xffffffff ;  /* 0xffffffff00c87802 */ /* 0x000fe40000000f00 */
[----:B------:R-:W-:Y:S02]  /*4400*/  MOV R124, 0x4420 ;  /* 0x00004420007c7802 */ /* 0x000fe40000000f00 */
[----:B-----5:R-:W-:Y:S05]  /*4410*/  CALL.REL.NOINC `($__internal_0_$__cuda_sm70_shflsync_bfly_p) ;  /* 0x0000046000007944 */ /* 0x020fea0003c00000 */
[----:B-1----:R-:W-:Y:S01]  /*4420*/  MOV R126, R127 ;  /* 0x0000007f007e7202 */ /* 0x002fe20000000f00 */
[----:B0-----:R-:W-:Y:S05]  /*4430*/  BRA `(.L_x_21) ;  /* 0xffffd95000007947 */ /* 0x001fea000383ffff */
.L_x_11:
[----:B------:R-:W-:Y:S01]  /*4440*/  HFMA2.MMA R196, -RZ, RZ, 0, 5.9604644775390625e-08 ;  /* 0x00000001ffc47435 */ /* 0x000fe200000001ff */
[----:B------:R-:W-:Y:S02]  /*4450*/  MOV R127, R198 ;  /* 0x000000c6007f7202 */ /* 0x000fe40000000f00 */
[----:B------:R-:W-:Y:S02]  /*4460*/  MOV R129, 0x1f ;  /* 0x0000001f00817802 */ /* 0x000fe40000000f00 */
[----:B------:R-:W-:-:S02]  /*4470*/  MOV R200, 0xffffffff ;  /* 0xffffffff00c87802 */ /* 0x000fc40000000f00 */
[----:B------:R-:W-:Y:S02]  /*4480*/  MOV R124, 0x44a0 ;  /* 0x000044a0007c7802 */ /* 0x000fe40000000f00 */
[----:B01---5:R-:W-:Y:S05]  /*4490*/  CALL.REL.NOINC `($__internal_0_$__cuda_sm70_shflsync_bfly_p) ;  /* 0x000003e000007944 */ /* 0x023fea0003c00000 */
[----:B------:R-:W-:Y:S01]  /*44a0*/  FADD.FTZ R197, R126, R197 ;  /* 0x000000c57ec57221 */ /* 0x000fe20000010000 */
[----:B0-----:R-:W-:Y:S01]  /*44b0*/  HFMA2.MMA R196, -RZ, RZ, 0, 1.1920928955078125e-07 ;  /* 0x00000002ffc47435 */ /* 0x001fe200000001ff */
[----:B-1----:R-:W-:Y:S01]  /*44c0*/  FADD.FTZ R198, R198, R127 ;  /* 0x0000007fc6c67221 */ /* 0x002fe20000010000 */
[----:B------:R-:W-:Y:S02]  /*44d0*/  MOV R129, 0x1f ;  /* 0x0000001f00817802 */ /* 0x000fe40000000f00 */
[----:B------:R-:W-:Y:S02]  /*44e0*/  MOV R200, 0xffffffff ;  /* 0xffffffff00c87802 */ /* 0x000fe40000000f00 */
[----:B------:R-:W-:Y:S02]  /*44f0*/  MOV R127, R197 ;  /* 0x000000c5007f7202 */ /* 0x000fe40000000f00 */
[----:B------:R-:W-:Y:S02]  /*4500*/  MOV R124, 0x4520 ;  /* 0x00004520007c7802 */ /* 0x000fe40000000f00 */
[----:B------:R-:W-:Y:S05]  /*4510*/  CALL.REL.NOINC `($__internal_0_$__cuda_sm70_shflsync_bfly_p) ;  /* 0x0000036000007944 */ /* 0x000fea0003c00000 */
[----:B0-----:R-:W-:Y:S01]  /*4520*/  HFMA2.MMA R196, -RZ, RZ, 0, 1.1920928955078125e-07 ;  /* 0x00000002ffc47435 */ /* 0x001fe200000001ff */
[----:B-1----:R-:W-:-:S02]  /*4530*/  MOV R126, R127 ;  /* 0x0000007f007e7202 */ /* 0x002fc40000000f00 */
[----:B------:R-:W-:Y:S02]  /*4540*/  MOV R127, R198 ;  /* 0x000000c6007f7202 */ /* 0x000fe40000000f00 */
[----:B------:R-:W-:Y:S02]  /*4550*/  MOV R129, 0x1f ;  /* 0x0000001f00817802 */ /* 0x000fe40000000f00 */
[----:B------:R-:W-:Y:S02]  /*4560*/  MOV R200, 0xffffffff ;  /* 0xffffffff00c87802 */ /* 0x000fe40000000f00 */
[----:B------:R-:W-:Y:S02]  /*4570*/  MOV R124, 0x4590 ;  /* 0x00004590007c7802 */ /* 0x000fe40000000f00 */
[----:B------:R-:W-:Y:S05]  /*4580*/  CALL.REL.NOINC `($__internal_0_$__cuda_sm70_shflsync_bfly_p) ;  /* 0x000002f000007944 */ /* 0x000fea0003c00000 */
[----:B------:R-:W-:Y:S01]  /*4590*/  FADD.FTZ R197, R126, R197 ;  /* 0x000000c57ec57221 */ /* 0x000fe20000010000 */
[----:B0-----:R-:W-:Y:S01]  /*45a0*/  HFMA2.MMA R196, -RZ, RZ, 0, 2.384185791015625e-07 ;  /* 0x00000004ffc47435 */ /* 0x001fe200000001ff */
[----:B-1----:R-:W-:Y:S01]  /*45b0*/  FADD.FTZ R198, R198, R127 ;  /* 0x0000007fc6c67221 */ /* 0x002fe20000010000 */
[----:B------:R-:W-:Y:S02]  /*45c0*/  MOV R129, 0x1f ;  /* 0x0000001f00817802 */ /* 0x000fe40000000f00 */
[----:B------:R-:W-:-:S02]  /*45d0*/  MOV R200, 0xffffffff ;  /* 0xffffffff00c87802 */ /* 0x000fc40000000f00 */
[----:B------:R-:W-:Y:S02]  /*45e0*/  MOV R127, R197 ;  /* 0x000000c5007f7202 */ /* 0x000fe40000000f00 */
[----:B------:R-:W-:Y:S02]  /*45f0*/  MOV R124, 0x4610 ;  /* 0x00004610007c7802 */ /* 0x000fe40000000f00 */
[----:B------:R-:W-:Y:S05]  /*4600*/  CALL.REL.NOINC `($__internal_0_$__cuda_sm70_shflsync_bfly_p) ;  /* 0x0000027000007944 */ /* 0x000fea0003c00000 */
[----:B0-----:R-:W-:Y:S01]  /*4610*/  HFMA2.MMA R196, -RZ, RZ, 0, 2.384185791015625e-07 ;  /* 0x00000004ffc47435 */ /* 0x001fe200000001ff */
[----:B-1----:R-:W-:Y:S02]  /*4620*/  MOV R126, R127 ;  /* 0x0000007f007e7202 */ /* 0x002fe40000000f00 */
[----:B------:R-:W-:Y:S02]  /*4630*/  MOV R127, R198 ;  /* 0x000000c6007f7202 */ /* 0x000fe40000000f00 */
[----:B------:R-:W-:Y:S02]  /*4640*/  MOV R129, 0x1f ;  /* 0x0000001f00817802 */ /* 0x000fe40000000f00 */
[----:B------:R-:W-:Y:S02]  /*4650*/  MOV R200, 0xffffffff ;  /* 0xffffffff00c87802 */ /* 0x000fe40000000f00 */
[----:B------:R-:W-:-:S02]  /*4660*/  MOV R124, 0x4680 ;  /* 0x00004680007c7802 */ /* 0x000fc40000000f00 */
[----:B------:R-:W-:Y:S05]  /*4670*/  CALL.REL.NOINC `($__internal_0_$__cuda_sm70_shflsync_bfly_p) ;  /* 0x0000020000007944 */ /* 0x000fea0003c00000 */
[----:B------:R-:W-:Y:S01]  /*4680*/  FADD.FTZ R197, R126, R197 ;  /* 0x000000c57ec57221 */ /* 0x000fe20000010000 */
[----:B0-----:R-:W-:Y:S01]  /*4690*/  HFMA2.MMA R196, -RZ, RZ, 0, 4.76837158203125e-07 ;  /* 0x00000008ffc47435 */ /* 0x001fe200000001ff */
[----:B-1----:R-:W-:Y:S01]  /*46a0*/  FADD.FTZ R130, R198, R127 ;  /* 0x0000007fc6827221 */ /* 0x002fe20000010000 */
[----:B------:R-:W-:-:S02]  /*46b0*/  MOV R129, 0x1f ;  /* 0x0000001f00817802 */ /* 0x000fc40000000f00 */
[----:B------:R-:W-:Y:S02]  /*46c0*/  MOV R200, 0xffffffff ;  /* 0xffffffff00c87802 */ /* 0x000fe40000000f00 */
[----:B------:R-:W-:Y:S02]  /*46d0*/  MOV R127, R197 ;  /* 0x000000c5007f7202 */ /* 0x000fe40000000f00 */
[----:B------:R-:W-:Y:S02]  /*46e0*/  MOV R124, 0x4700 ;  /* 0x00004700007c7802 */ /* 0x000fe40000000f00 */
[----:B------:R-:W-:Y:S05]  /*46f0*/  CALL.REL.NOINC `($__internal_0_$__cuda_sm70_shflsync_bfly_p) ;  /* 0x0000018000007944 */ /* 0x000fea0003c00000 */
[----:B0-----:R-:W-:Y:S01]  /*4700*/  HFMA2.MMA R196, -RZ, RZ, 0, 4.76837158203125e-07 ;  /* 0x00000008ffc47435 */ /* 0x001fe200000001ff */
[----:B-1----:R-:W-:Y:S02]  /*4710*/  MOV R126, R127 ;  /* 0x0000007f007e7202 */ /* 0x002fe40000000f00 */
[----:B------:R-:W-:Y:S02]  /*4720*/  MOV R127, R130 ;  /* 0x00000082007f7202 */ /* 0x000fe40000000f00 */
[----:B------:R-:W-:Y:S02]  /*4730*/  MOV R129, 0x1f ;  /* 0x0000001f00817802 */ /* 0x000fe40000000f00 */
[----:B------:R-:W-:-:S02]  /*4740*/  MOV R200, 0xffffffff ;  /* 0xffffffff00c87802 */ /* 0x000fc40000000f00 */
[----:B------:R-:W-:Y:S02]  /*4750*/  MOV R124, 0x4770 ;  /* 0x00004770007c7802 */ /* 0x000fe40000000f00 */
[----:B------:R-:W-:Y:S05]  /*4760*/  CALL.REL.NOINC `($__internal_0_$__cuda_sm70_shflsync_bfly_p) ;  /* 0x0000011000007944 */ /* 0x000fea0003c00000 */
[----:B------:R-:W-:Y:S01]  /*4770*/  FADD.FTZ R128, R126, R197 ;  /* 0x000000c57e807221 */ /* 0x000fe20000010000 */
[----:B0-----:R-:W-:Y:S01]  /*4780*/  HFMA2.MMA R196, -RZ, RZ, 0, 9.5367431640625e-07 ;  /* 0x00000010ffc47435 */ /* 0x001fe200000001ff */
[----:B-1----:R-:W-:Y:S01]  /*4790*/  FADD.FTZ R130, R130, R127 ;  /* 0x0000007f82827221 */ /* 0x002fe20000010000 */
[----:B------:R-:W-:Y:S02]  /*47a0*/  MOV R129, 0x1f ;  /* 0x0000001f00817802 */ /* 0x000fe40000000f00 */
[----:B------:R-:W-:Y:S02]  /*47b0*/  MOV R200, 0xffffffff ;  /* 0xffffffff00c87802 */ /* 0x000fe40000000f00 */
[----:B------:R-:W-:Y:S02]  /*47c0*/  MOV R127, R128 ;  /* 0x00000080007f7202 */ /* 0x000fe40000000f00 */
[----:B------:R-:W-:Y:S02]  /*47d0*/  MOV R124, 0x47f0 ;  /* 0x000047f0007c7802 */ /* 0x000fe40000000f00 */
[----:B------:R-:W-:Y:S05]  /*47e0*/  CALL.REL.NOINC `($__internal_0_$__cuda_sm70_shflsync_bfly_p) ;  /* 0x0000009000007944 */ /* 0x000fea0003c00000 */
[----:B0-----:R-:W-:Y:S01]  /*47f0*/  HFMA2.MMA R196, -RZ, RZ, 0, 9.5367431640625e-07 ;  /* 0x00000010ffc47435 */ /* 0x001fe200000001ff */
[----:B-1----:R-:W-:-:S02]  /*4800*/  MOV R131, R127 ;  /* 0x0000007f00837202 */ /* 0x002fc40000000f00 */
[----:B------:R-:W-:Y:S02]  /*4810*/  MOV R127, R130 ;  /* 0x00000082007f7202 */ /* 0x000fe40000000f00 */
[----:B------:R-:W-:Y:S02]  /*4820*/  MOV R129, 0x1f ;  /* 0x0000001f00817802 */ /* 0x000fe40000000f00 */
[----:B------:R-:W-:Y:S02]  /*4830*/  MOV R200, 0xffffffff ;  /* 0xffffffff00c87802 */ /* 0x000fe40000000f00 */
[----:B------:R-:W-:Y:S02]  /*4840*/  MOV R124, 0x4860 ;  /* 0x00004860007c7802 */ /* 0x000fe40000000f00 */
[----:B------:R-:W-:Y:S05]  /*4850*/  CALL.REL.NOINC `($__internal_0_$__cuda_sm70_shflsync_bfly_p) ;  /* 0x0000002000007944 */ /* 0x000fea0003c00000 */
[----:B-1----:R-:W-:Y:S01]  /*4860*/  MOV R125, R127 ;  /* 0x0000007f007d7202 */ /* 0x002fe20000000f00 */
[----:B0-----:R-:W-:Y:S05]  /*4870*/  BRA `(.L_x_22) ;  /* 0xffffd63000007947 */ /* 0x001fea000383ffff */
        .weak           $__internal_0_$__cuda_sm70_shflsync_bfly_p
        .type           $__internal_0_$__cuda_sm70_shflsync_bfly_p,@function
        .size           $__internal_0_$__cuda_sm70_shflsync_bfly_p,(.L_x_12302 - $__internal_0_$__cuda_sm70_shflsync_bfly_p)
$__internal_0_$__cuda_sm70_shflsync_bfly_p:
[----:B------:R-:W-:Y:S01]  /*4880*/  HFMA2.MMA R125, -RZ, RZ, 0, 0 ;  /* 0x00000000ff7d7435 */ /* 0x000fe200000001ff */
[----:B------:R-:W-:Y:S04]  /*4890*/  WARPSYNC R200 ;  /* 0x000000c800007348 */ /* 0x000fe80003800000 */
[----:B------:R0:W1:Y:S01]  /*48a0*/  SHFL.BFLY PT, R127, R127, R196, R129 ;  /* 0x0c0000c47f7f7389 */ /* 0x00006200000e0081 */
[----:B------:R-:W-:Y:S05]  /*48b0*/  RET.REL.NODEC R124 `(_ZN10layer_norm13ln_bwd_kernelINS_13Kernel_traitsI13__nv_bfloat16S2_S2_S2_fjLj1024ELj1ELj4ELj1ELj16ENS_18Kernel_traits_baseILj1024ES2_S2_S2_S2_fjLj128EEEEELb0ELb0ELb0ELb0EEEvNS_9BwdParamsE) ;  /* 0xffffb7407c007950 */ /* 0x000fea0003c3ffff */
.L_x_23:
[----:B------:R-:W-:-:S00]  /*48c0*/  BRA `(.L_x_23) ;  /* 0xfffffff000007947 */ /* 0x000fc0000383ffff */
[----:B------:R-:W-:-:S00]  /*48d0*/  NOP ;  /* 0x0000000000007918 */ /* 0x000fc00000000000 */
        /* <DEDUP_REMOVED lines=10> */
.L_x_12302:


//--------------------- .text._ZN10layer_norm13ln_bwd_kernelINS_13Kernel_traitsI13__nv_bfloat16S2_S2_S2_fjLj1024ELj1ELj4ELj1ELj16ENS_18Kernel_traits_baseILj1024ES2_S2_S2_S2_fjLj128EEEEELb0ELb0ELb0ELb1EEEvNS_9BwdParamsE --------------------------
	.section	.text._ZN10layer_norm13ln_bwd_kernelINS_13Kernel_traitsI13__nv_bfloat16S2_S2_S2_fjLj1024ELj1ELj4ELj1ELj16ENS_18Kernel_traits_baseILj1024ES2_S2_S2_S2_fjLj128EEEEELb0ELb0ELb0ELb1EEEvNS_9BwdParamsE,"ax",@progbits
	.sectioninfo	@"SHI_REGISTERS=228"
	.align	128
        .global         _ZN10layer_norm13ln_bwd_kernelINS_13Kernel_traitsI13__nv_bfloat16S2_S2_S2_fjLj1024ELj1ELj4ELj1ELj16ENS_18Kernel_traits_baseILj1024ES2_S2_S2_S2_fjLj128EEEEELb0ELb0ELb0ELb1EEEvNS_9BwdParamsE
        .type           _ZN10layer_norm13ln_bwd_kernelINS_13Kernel_traitsI13__nv_bfloat16S2_S2_S2_fjLj1024ELj1ELj4ELj1ELj16ENS_18Kernel_traits_baseILj1024ES2_S2_S2_S2_fjLj128EEEEELb0ELb0ELb0ELb1EEEvNS_9BwdParamsE,@function
        .size           _ZN10layer_norm13ln_bwd_kernelINS_13Kernel_traitsI13__nv_bfloat16S2_S2_S2_fjLj1024ELj1ELj4ELj1ELj16ENS_18Kernel_traits_baseILj1024ES2_S2_S2_S2_fjLj128EEEEELb0ELb0ELb0ELb1EEEvNS_9BwdParamsE,(.L_x_12303 - _ZN10layer_norm13ln_bwd_kernelINS_13Kernel_traitsI13__nv_bfloat16S2_S2_S2_fjLj1024ELj1ELj4ELj1ELj16ENS_18Kernel_traits_baseILj1024ES2_S2_S2_S2_fjLj128EEEEELb0ELb0ELb0ELb1EEEvNS_9BwdParamsE)
        .other          _ZN10layer_norm13ln_bwd_kernelINS_13Kernel_traitsI13__nv_bfloat16S2_S2_S2_fjLj1024ELj1ELj4ELj1ELj16ENS_18Kernel_traits_baseILj1024ES2_S2_S2_S2_fjLj128EEEEELb0ELb0ELb0ELb1EEEvNS_9BwdParamsE,@"STO_CUDA_ENTRY STV_DEFAULT"
_ZN10layer_norm13ln_bwd_kernelINS_13Kernel_traitsI13__nv_bfloat16S2_S2_S2_fjLj1024ELj1ELj4ELj1ELj16ENS_18Kernel_traits_baseILj1024ES2_S2_S2_S2_fjLj128EEEEELb0ELb0ELb0ELb1EEEvNS_9BwdParamsE:
.text._ZN10layer_norm13ln_bwd_kernelINS_13Kernel_traitsI13__nv_bfloat16S2_S2_S2_fjLj1024ELj1ELj4ELj1ELj16ENS_18Kernel_traits_baseILj1024ES2_S2_S2_S2_fjLj128EEEEELb0ELb0ELb0ELb1EEEvNS_9BwdParamsE:
[----:B------:R-:W-:Y:S02]  /*0000*/  MOV R1, c[0x0][0x28] ;  /* 0x00000a0000017a02 */ /* 0x000fe40000000f00 */
[----:B------:R-:W0:Y:S01]  /*0010*/  S2R R111, SR_TID.X ;  /* 0x00000000006f7919 */ /* 0x000e220000002100 */
[----:B------:R-:W-:Y:S01]  /*0020*/  ULDC.64 UR4, c[0x0][0x118] ;  /* 0x0000460000047ab9 */ /* 0x000fe20000000a00 */
[----:B------:R-:W-:Y:S02]  /*0030*/  BSSY B0, `(.L_x_24) ;  /* 0x000034f000007945 */ /* 0x000fe40003800000 */
[----:B------:R-:W1:Y:S01]  /*0040*/  S2R R0, SR_CTAID.X ;  /* 0x0000000000007919 */ /* 0x000e620000002500 */
[----:B0-----:R-:W-:-:S04]  /*0050*/  SHF.R.U32.HI R153, RZ, 0x5, R111 ;  /* 0x00000005ff997819 */ /* 0x001fc8000001166f */
[----:B-1----:R-:W-:-:S04]  /*0060*/  LEA R153, R0, R153, 0x2 ;  /* 0x0000009900997211 */ /* 0x002fc800078e10ff */
[----:B------:R-:W-:-:S13]  /*0070*/  ISETP.GE.AND P0, PT, R153, c[0x0][0x164], PT ;  /* 0x0000590099007a0c */ /* 0x000fda0003f06270 */
[----:B------:R-:W-:Y:S05]  /*0080*/  @!P0 BRA `(.L_x_25) ;  /* 0x0000021000008947 */ /* 0x000fea0003800000 */
        /* <DEDUP_REMOVED lines=32> */
[----:B------:R-:W-:Y:S05]  /*0290*/  BRA `(.L_x_26) ;  /* 0x0000328000007947 */ /* 0x000fea0003800000 */
.L_x_25:
[----:B------:R-:W-:-:S04]  /*02a0*/  SHF.L.U32 R0, R111, 0x4, RZ ;  /* 0x000000046f007819 */ /* 0x000fc800000006ff */
[----:B------:R-:W-:-:S04]  /*02b0*/  LOP3.LUT R0, R0, 0x1f0, RZ, 0xc0, !PT ;  /* 0x000001f000007812 */ /* 0x000fc800078ec0ff */
[----:B------:R-:W-:-:S04]  /*02c0*/  IADD3 R2, P0, R0, c[0x0][0x1b0], RZ ;  /* 0x00006c0000027a10 */ /* 0x000fc80007f1e0ff */
[----:B------:R-:W-:-:S05]  /*02d0*/  IADD3.X R3, RZ, c[0x0][0x1b4], RZ, P0, !PT ;  /* 0x00006d00ff037a10 */ /* 0x000fca00007fe4ff */
[----:B------:R-:W2:Y:S04]  /*02e0*/  LDG.E.128 R8, [R2.64] ;  /* 0x0000000402087981 */ /* 0x000ea8000c1e1d00 */
[----:B------:R-:W3:Y:S04]  /*02f0*/  LDG.E.128 R12, [R2.64+0x200] ;  /* 0x00020004020c7981 */ /* 0x000ee8000c1e1d00 */
[----:B------:R-:W4:Y:S04]  /*0300*/  LDG.E.128 R16, [R2.64+0x400] ;  /* 0x0004000402107981 */ /* 0x000f28000c1e1d00 */
[----:B------:R-:W5:Y:S01]  /*0310*/  LDG.E.128 R4, [R2.64+0x600] ;  /* 0x0006000402047981 */ /* 0x000f62000c1e1d00 */
[----:B------:R-:W0:Y:S01]  /*0320*/  LDC.U8 R166, c[0x0][0x1f0] ;  /* 0x00007c00ffa67b82 */ /* 0x000e220000000000 */
[----:B------:R-:W-:Y:S01]  /*0330*/  HFMA2.MMA R110, -RZ, RZ, 0, 0 ;  /* 0x00000000ff6e7435 */ /* 0x000fe200000001ff */
[----:B------:R-:W-:Y:S01]  /*0340*/  BSSY B1, `(.L_x_27) ;  /* 0x00002dd000017945 */ /* 0x000fe20003800000 */
[----:B------:R-:W-:Y:S01]  /*0350*/  HFMA2.MMA R0, -RZ, RZ, 0, 0 ;  /* 0x00000000ff007435 */ /* 0x000fe200000001ff */
        /* <DEDUP_REMOVED lines=18> */
[----:B------:R-:W-:Y:S01]  /*0480*/  MOV R126, RZ ;  /* 0x000000ff007e7202 */ /* 0x000fe20000000f00 */
        /* <DEDUP_REMOVED lines=12> */
[----:B------:R-:W-:-:S02]  /*0550*/  MOV R128, RZ ;  /* 0x000000ff00807202 */ /* 0x000fc40000000f00 */
[--C-:B--2---:R-:W-:Y:S02]  /*0560*/  PRMT R152, RZ, 0x5410, R8.reuse ;  /* 0x00005410ff987816 */ /* 0x104fe40000000008 */
[----:B------:R-:W-:Y:S02]  /*0570*/  PRMT R151, RZ, 0x7610, R8 ;  /* 0x00007610ff977816 */ /* 0x000fe40000000008 */
[--C-:B------:R-:W-:Y:S02]  /*0580*/  PRMT R150, RZ, 0x5410, R9.reuse ;  /* 0x00005410ff967816 */ /* 0x100fe40000000009 */
[----:B------:R-:W-:Y:S02]  /*0590*/  PRMT R149, RZ, 0x7610, R9 ;  /* 0x00007610ff957816 */ /* 0x000fe40000000009 */
[--C-:B------:R-:W-:Y:S02]  /*05a0*/  PRMT R148, RZ, 0x5410, R10.reuse ;  /* 0x00005410ff947816 */ /* 0x100fe4000000000a */
[----:B------:R-:W-:-:S02]  /*05b0*/  PRMT R147, RZ, 0x7610, R10 ;  /* 0x00007610ff937816 */ /* 0x000fc4000000000a */
[--C-:B------:R-:W-:Y:S02]  /*05c0*/  PRMT R146, RZ, 0x5410, R11.reuse ;  /* 0x00005410ff927816 */ /* 0x100fe4000000000b */
[----:B------:R-:W-:Y:S02]  /*05d0*/  PRMT R145, RZ, 0x7610, R11 ;  /* 0x00007610ff917816 */ /* 0x000fe4000000000b */
[--C-:B---3--:R-:W-:Y:S02]  /*05e0*/  PRMT R144, RZ, 0x5410, R12.reuse ;  /* 0x00005410ff907816 */ /* 0x108fe4000000000c */
[----:B------:R-:W-:Y:S02]  /*05f0*/  PRMT R143, RZ, 0x7610, R12 ;  /* 0x00007610ff8f7816 */ /* 0x000fe4000000000c */
[--C-:B------:R-:W-:Y:S02]  /*0600*/  PRMT R142, RZ, 0x5410, R13.reuse ;  /* 0x00005410ff8e7816 */ /* 0x100fe4000000000d */
[----:B------:R-:W-:-:S02]  /*0610*/  PRMT R141, RZ, 0x7610, R13 ;  /* 0x00007610ff8d7816 */ /* 0x000fc4000000000d */
[--C-:B------:R-:W-:Y:S02]  /*0620*/  PRMT R140, RZ, 0x5410, R14.reuse ;  /* 0x00005410ff8c7816 */ /* 0x100fe4000000000e */
[----:B------:R-:W-:Y:S02]  /*0630*/  PRMT R139, RZ, 0x7610, R14 ;  /* 0x00007610ff8b7816 */ /* 0x000fe4000000000e */
[--C-:B------:R-:W-:Y:S02]  /*0640*/  PRMT R138, RZ, 0x5410, R15.reuse ;  /* 0x00005410ff8a7816 */ /* 0x100fe4000000000f */
[----:B------:R-:W-:Y:S02]  /*0650*/  PRMT R137, RZ, 0x7610, R15 ;  /* 0x00007610ff897816 */ /* 0x000fe4000000000f */
[--C-:B----4-:R-:W-:Y:S02]  /*0660*/  PRMT R136, RZ, 0x5410, R16.reuse ;  /* 0x00005410ff887816 */ /* 0x110fe40000000010 */
[----:B------:R-:W-:-:S02]  /*0670*/  PRMT R135, RZ, 0x7610, R16 ;  /* 0x00007610ff877816 */ /* 0x000fc40000000010 */
[--C-:B------:R-:W-:Y:S02]  /*0680*/  PRMT R134, RZ, 0x5410, R17.reuse ;  /* 0x00005410ff867816 */ /* 0x100fe40000000011 */
[----:B------:R-:W-:Y:S02]  /*0690*/  PRMT R133, RZ, 0x7610, R17 ;  /* 0x00007610ff857816 */ /* 0x000fe40000000011 */
[--C-:B------:R-:W-:Y:S02]  /*06a0*/  PRMT R132, RZ, 0x5410, R18.reuse ;  /* 0x00005410ff847816 */ /* 0x100fe40000000012 */
[----:B------:R-:W-:Y:S02]  /*06b0*/  PRMT R131, RZ, 0x7610, R18 ;  /* 0x00007610ff837816 */ /* 0x000fe40000000012 */
[--C-:B------:R-:W-:Y:S02]  /*06c0*/  PRMT R130, RZ, 0x5410, R19.reuse ;  /* 0x00005410ff827816 */ /* 0x100fe40000000013 */
[----:B------:R-:W-:-:S02]  /*06d0*/  PRMT R129, RZ, 0x7610, R19 ;  /* 0x00007610ff817816 */ /* 0x000fc40000000013 */
[--C-:B-----5:R-:W-:Y:S02]  /*06e0*/  PRMT R127, RZ, 0x5410, R4.reuse ;  /* 0x00005410ff7f7816 */ /* 0x120fe40000000004 */
[----:B------:R-:W-:Y:S02]  /*06f0*/  PRMT R155, RZ, 0x7610, R4 ;  /* 0x00007610ff9b7816 */ /* 0x000fe40000000004 */
[--C-:B------:R-:W-:Y:S02]  /*0700*/  PRMT R154, RZ, 0x5410, R5.reuse ;  /* 0x00005410ff9a7816 */ /* 0x100fe40000000005 */
[----:B------:R-:W-:Y:S02]  /*0710*/  PRMT R157, RZ, 0x7610, R5 ;  /* 0x00007610ff9d7816 */ /* 0x000fe40000000005 */
[--C-:B------:R-:W-:Y:S02]  /*0720*/  PRMT R156, RZ, 0x5410, R6.reuse ;  /* 0x00005410ff9c7816 */ /* 0x100fe40000000006 */
[----:B------:R-:W-:-:S02]  /*0730*/  PRMT R159, RZ, 0x7610, R6 ;  /* 0x00007610ff9f7816 */ /* 0x000fc40000000006 */
[--C-:B------:R-:W-:Y:S02]  /*0740*/  PRMT R158, RZ, 0x5410, R7.reuse ;  /* 0x00005410ff9e7816 */ /* 0x100fe40000000007 */
[----:B0-----:R-:W-:Y:S02]  /*0750*/  PRMT R161, RZ, 0x7610, R7 ;  /* 0x00007610ffa17816 */ /* 0x001fe40000000007 */
.L_x_31:
[----:B------:R-:W-:Y:S01]  /*0760*/  IMAD R2, R153, c[0x0][0x168], RZ ;  /* 0x00005a0099027a24 */ /* 0x000fe200078e02ff */
[----:B------:R-:W-:Y:S02]  /*0770*/  LOP3.LUT R160, R111, 0x1f, RZ, 0xc0, !PT ;  /* 0x0000001f6fa07812 */ /* 0x000fe400078ec0ff */
[----:B------:R-:W-:Y:S02]  /*0780*/  MOV R61, 0x10 ;  /* 0x00000010003d7802 */ /* 0x000fe40000000f00 */
[----:B------:R-:W-:-:S04]  /*0790*/  SHF.R.S32.HI R3, RZ, 0x1f, R2 ;  /* 0x0000001fff037819 */ /* 0x000fc80000011402 */
[----:B------:R-:W-:Y:S02]  /*07a0*/  LEA.HI R3, R3, R2, RZ, 0x3 ;  /* 0x0000000203037211 */ /* 0x000fe400078f18ff */
[----:B------:R-:W-:Y:S02]  /*07b0*/  MOV R58, 0x4 ;  /* 0x00000004003a7802 */ /* 0x000fe40000000f00 */
[----:B------:R-:W-:-:S04]  /*07c0*/  LEA.HI.SX32 R160, R3, R160, 0x1d ;  /* 0x000000a003a07211 */ /* 0x000fc800078feaff */
[C---:B------:R-:W-:Y:S01]  /*07d0*/  IADD3 R163, R160.reuse, 0x20, RZ ;  /* 0x00000020a0a37810 */ /* 0x040fe20007ffe0ff */
[C---:B------:R-:W-:Y:S01]  /*07e0*/  IMAD.WIDE.U32 R24, R160.reuse, R61, c[0x0][0x188] ;  /* 0x00006200a0187625 */ /* 0x040fe200078e003d */
[----:B------:R-:W-:-:S03]  /*07f0*/  IADD3 R162, R160, 0x40, RZ ;  /* 0x00000040a0a27810 */ /* 0x000fc60007ffe0ff */
[----:B------:R-:W-:Y:S01]  /*0800*/  IMAD.WIDE R2, R153, R58, c[0x0][0x1a0] ;  /* 0x0000680099027625 */ /* 0x000fe200078e023a */
[C---:B------:R-:W-:Y:S01]  /*0810*/  IADD3 R48, R160.reuse, 0x60, RZ ;  /* 0x00000060a0307810 */ /* 0x040fe20007ffe0ff */
[----:B------:R-:W2:Y:S02]  /*0820*/  LDG.E.128 R24, [R24.64] ;  /* 0x0000000418187981 */ /* 0x000ea4000c1e1d00 */
[-C--:B------:R-:W-:Y:S02]  /*0830*/  IMAD.WIDE.U32 R28, R160, R61.reuse, c[0x0][0x208] ;  /* 0x00008200a01c7625 */ /* 0x080fe400078e003d */
[----:B------:R0:W3:Y:S02]  /*0840*/  LDG.E R180, [R2.64] ;  /* 0x0000000402b47981 */ /* 0x0000e4000c1e1900 */
[CC--:B------:R-:W-:Y:S02]  /*0850*/  IMAD.WIDE.U32 R32, R163.reuse, R61.reuse, c[0x0][0x188] ;  /* 0x00006200a3207625 */ /* 0x0c0fe400078e003d */
[----:B------:R-:W4:Y:S02]  /*0860*/  LDG.E.128 R28, [R28.64] ;  /* 0x000000041c1c7981 */ /* 0x000f24000c1e1d00 */
[----:B------:R-:W-:-:S02]  /*0870*/  IMAD.WIDE.U32 R36, R163, R61, c[0x0][0x208] ;  /* 0x00008200a3247625 */ /* 0x000fc400078e003d */
[----:B------:R-:W4:Y:S02]  /*0880*/  LDG.E.128 R32, [R32.64] ;  /* 0x0000000420207981 */ /* 0x000f24000c1e1d00 */
[CC--:B------:R-:W-:Y:S02]  /*0890*/  IMAD.WIDE.U32 R40, R162.reuse, R61.reuse, c[0x0][0x188] ;  /* 0x00006200a2287625 */ /* 0x0c0fe400078e003d */
[----:B------:R-:W4:Y:S02]  /*08a0*/  LDG.E.128 R36, [R36.64] ;  /* 0x0000000424247981 */ /* 0x000f24000c1e1d00 */
[-C--:B------:R-:W-:Y:S02]  /*08b0*/  IMAD.WIDE.U32 R44, R162, R61.reuse, c[0x0][0x208] ;  /* 0x00008200a22c7625 */ /* 0x080fe400078e003d */
[----:B------:R-:W4:Y:S02]  /*08c0*/  LDG.E.128 R40, [R40.64] ;  /* 0x0000000428287981 */ /* 0x000f24000c1e1d00 */
[----:B------:R-:W-:-:S02]  /*08d0*/  IMAD.WIDE.U32 R48, R48, R61, c[0x0][0x188] ;  /* 0x0000620030307625 */ /* 0x000fc400078e003d */
[----:B------:R-:W4:Y:S02]  /*08e0*/  LDG.E.128 R44, [R44.64] ;  /* 0x000000042c2c7981 */ /* 0x000f24000c1e1d00 */
[----:B------:R-:W-:Y:S02]  /*08f0*/  IMAD.WIDE R58, R153, R58, c[0x0][0x1a8] ;  /* 0x00006a00993a7625 */ /* 0x000fe400078e023a */
[----:B------:R-:W4:Y:S04]  /*0900*/  LDG.E.128 R48, [R48.64] ;  /* 0x0000000430307981 */ /* 0x000f28000c1e1d00 */
[----:B------:R1:W4:Y:S01]  /*0910*/  LDG.E R164, [R58.64] ;  /* 0x000000043aa47981 */ /* 0x000322000c1e1900 */
[----:B------:R-:W-:-:S05]  /*0920*/  IADD3 R60, R160, 0x60, RZ ;  /* 0x00000060a03c7810 */ /* 0x000fca0007ffe0ff */
[----:B------:R-:W-:-:S06]  /*0930*/  IMAD.WIDE.U32 R52, R60, R61, c[0x0][0x208] ;  /* 0x000082003c347625 */ /* 0x000fcc00078e003d */
[----:B------:R-:W4:Y:S01]  /*0940*/  LDG.E.128 R52, [R52.64] ;  /* 0x0000000434347981 */ /* 0x000f22000c1e1d00 */
[----:B------:R-:W-:-:S04]  /*0950*/  ISETP.NE.U32.AND P1, PT, RZ, c[0x0][0x1c0], PT ;  /* 0x00007000ff007a0c */ /* 0x000fc80003f25070 */
[----:B------:R-:W-:Y:S02]  /*0960*/  ISETP.NE.AND.EX P1, PT, RZ, c[0x0][0x1c4], PT, P1 ;  /* 0x00007100ff007a0c */ /* 0x000fe40003f25310 */
[----:B0-----:R-:W-:-:S11]  /*0970*/  SHF.R.S32.HI R2, RZ, 0x1f, R153 ;  /* 0x0000001fff027819 */ /* 0x001fd60000011499 */
[----:B------:R-:W-:-:S04]  /*0980*/  @P1 LEA R62, P2, R153, c[0x0][0x1c0], 0x1 ;  /* 0x00007000993e1a11 */ /* 0x000fc800078408ff */
[----:B------:R-:W-:-:S05]  /*0990*/  @P1 LEA.HI.X R63, R153, c[0x0][0x1c4], R2, 0x1, P2 ;  /* 0x00007100993f1a11 */ /* 0x000fca00010f0c02 */
[----:B------:R0:W4:Y:S01]  /*09a0*/  @P1 LDG.E.U16 R62, [R62.64] ;  /* 0x000000043e3e1981 */ /* 0x000122000c1e1500 */
[----:B------:R-:W-:-:S04]  /*09b0*/  ISETP.NE.U32.AND P0, PT, RZ, c[0x0][0x218], PT ;  /* 0x00008600ff007a0c */ /* 0x000fc80003f05070 */
[----:B------:R-:W-:Y:S02]  /*09c0*/  ISETP.NE.AND.EX P0, PT, RZ, c[0x0][0x21c], PT, P0 ;  /* 0x00008700ff007a0c */ /* 0x000fe40003f05300 */
[----:B------:R-:W-:-:S11]  /*09d0*/  ISETP.NE.AND P2, PT, R166, RZ, PT ;  /* 0x000000ffa600720c */ /* 0x000fd60003f45270 */
[----:B------:R-:W-:-:S04]  /*09e0*/  @P0 IMAD.WIDE.U32 R2, R160, R61, c[0x0][0x218] ;  /* 0x00008600a0020625 */ /* 0x000fc800078e003d */
[C---:B------:R-:W-:Y:S01]  /*09f0*/  @P0 IMAD.WIDE.U32 R56, R61.reuse, R163, c[0x0][0x218] ;  /* 0x000086003d380625 */ /* 0x040fe200078e00a3 */
[----:B------:R2:W5:Y:S03]  /*0a00*/  @P0 LDG.E.128 R4, [R2.64] ;  /* 0x0000000402040981 */ /* 0x000566000c1e1d00 */
[----:B-1----:R-:W-:Y:S01]  /*0a10*/  @P0 IMAD.WIDE.U32 R58, R61, R162, c[0x0][0x218] ;  /* 0x000086003d3a0625 */ /* 0x002fe200078e00a2 */
[----:B------:R1:W5:Y:S03]  /*0a20*/  @P0 LDG.E.128 R8, [R56.64] ;  /* 0x0000000438080981 */ /* 0x000366000c1e1d00 */
[----:B------:R-:W-:Y:S01]  /*0a30*/  @P0 IMAD.WIDE.U32 R60, R60, R61, c[0x0][0x218] ;  /* 0x000086003c3c0625 */ /* 0x000fe200078e003d */
[----:B------:R0:W5:Y:S04]  /*0a40*/  @P0 LDG.E.128 R12, [R58.64] ;  /* 0x000000043a0c0981 */ /* 0x000168000c1e1d00 */
[----:B------:R0:W5:Y:S01]  /*0a50*/  @P0 LDG.E.128 R16, [R60.64] ;  /* 0x000000043c100981 */ /* 0x000162000c1e1d00 */
[----:B--2---:R-:W-:-:S02]  /*0a60*/  PRMT R2, RZ, 0x5410, R24 ;  /* 0x00005410ff027816 */ /* 0x004fc40000000018 */
[----:B------:R-:W-:Y:S02]  /*0a70*/  PRMT R24, RZ, 0x7610, R24 ;  /* 0x00007610ff187816 */ /* 0x000fe40000000018 */
[----:B---3--:R-:W-:Y:S02]  /*0a80*/  FSEL R182, R180, RZ, !P2 ;  /* 0x000000ffb4b67208 */ /* 0x008fe40005000000 */
[----:B0-----:R-:W-:Y:S02]  /*0a90*/  PRMT R59, RZ, 0x5410, R26 ;  /* 0x00005410ff3b7816 */ /* 0x001fe4000000001a */
[--C-:B----4-:R-:W-:Y:S02]  /*0aa0*/  PRMT R167, RZ, 0x5410, R30.reuse ;  /* 0x00005410ffa77816 */ /* 0x110fe4000000001e */
[----:B------:R-:W-:Y:S02]  /*0ab0*/  PRMT R60, RZ, 0x7610, R30 ;  /* 0x00007610ff3c7816 */ /* 0x000fe4000000001e */
[----:B------:R-:W-:-:S02]  /*0ac0*/  PRMT R63, RZ, 0x5410, R31 ;  /* 0x00005410ff3f7816 */ /* 0x000fc4000000001f */
[----:B------:R-:W-:Y:S02]  /*0ad0*/  PRMT R58, RZ, 0x7610, R31 ;  /* 0x00007610ff3a7816 */ /* 0x000fe4000000001f */
[----:B------:R-:W-:Y:S02]  /*0ae0*/  PRMT R26, RZ, 0x7610, R26 ;  /* 0x00007610ff1a7816 */ /* 0x000fe4000000001a */
[--C-:B------:R-:W-:Y:S02]  /*0af0*/  PRMT R30, RZ, 0x5410, R33.reuse ;  /* 0x00005410ff1e7816 */ /* 0x100fe40000000021 */
[----:B------:R-:W-:Y:S01]  /*0b00*/  PRMT R31, RZ, 0x7610, R33 ;  /* 0x00007610ff1f7816 */ /* 0x000fe20000000021 */
[----:B------:R-:W-:Y:S01]  /*0b10*/  FADD.FTZ R33, -R182, R24 ;  /* 0x00000018b6217221 */ /* 0x000fe20000010100 */
[----:B------:R-:W-:Y:S02]  /*0b20*/  PRMT R185, RZ, 0x5410, R28 ;  /* 0x00005410ffb97816 */ /* 0x000fe4000000001c */
[----:B------:R-:W-:-:S02]  /*0b30*/  PRMT R175, RZ, 0x5410, R36 ;  /* 0x00005410ffaf7816 */ /* 0x000fc40000000024 */
[----:B-1----:R-:W-:Y:S02]  /*0b40*/  PRMT R56, RZ, 0x7610, R36 ;  /* 0x00007610ff387816 */ /* 0x002fe40000000024 */
[--C-:B------:R-:W-:Y:S02]  /*0b50*/  PRMT R183, RZ, 0x5410, R38.reuse ;  /* 0x00005410ffb77816 */ /* 0x100fe40000000026 */
[----:B------:R-:W-:Y:S02]  /*0b60*/  PRMT R174, RZ, 0x7610, R38 ;  /* 0x00007610ffae7816 */ /* 0x000fe40000000026 */
[--C-:B------:R-:W-:Y:S02]  /*0b70*/  PRMT R3, RZ, 0x5410, R25.reuse ;  /* 0x00005410ff037816 */ /* 0x100fe40000000019 */
[----:B------:R-:W-:Y:S01]  /*0b80*/  PRMT R57, RZ, 0x7610, R25 ;  /* 0x00007610ff397816 */ /* 0x000fe20000000019 */
[----:B------:R-:W-:Y:S01]  /*0b90*/  FADD.FTZ R25, -R182, R2 ;  /* 0x00000002b6197221 */ /* 0x000fe20000010100 */
        /* <DEDUP_REMOVED lines=10> */
[----:B------:R-:W-:Y:S02]  /*0c40*/  PRMT R177, RZ, 0x5410, R43 ;  /* 0x00005410ffb17816 */ /* 0x000fe4000000002b */
[--C-:B------:R-:W-:Y:S02]  /*0c50*/  PRMT R191, RZ, 0x5410, R44.reuse ;  /* 0x00005410ffbf7816 */ /* 0x100fe4000000002c */
[----:B------:R-:W-:-:S02]  /*0c60*/  PRMT R172, RZ, 0x7610, R44 ;  /* 0x00007610ffac7816 */ /* 0x000fc4000000002c */
[--C-:B------:R-:W-:Y:S02]  /*0c70*/  PRMT R173, RZ, 0x5410, R45.reuse ;  /* 0x00005410ffad7816 */ /* 0x100fe4000000002d */
[----:B------:R-:W-:Y:S01]  /*0c80*/  PRMT R40, RZ, 0x7610, R45 ;  /* 0x00007610ff287816 */ /* 0x000fe2000000002d */
[----:B------:R-:W-:Y:S01]  /*0c90*/  FADD.FTZ R199, -R182, R26 ;  /* 0x0000001ab6c77221 */ /* 0x000fe20000010100 */
[----:B------:R-:W-:Y:S01]  /*0ca0*/  PRMT R27, RZ, 0x7610, R28 ;  /* 0x00007610ff1b7816 */ /* 0x000fe2000000001c */
[----:B------:R-:W-:Y:S01]  /*0cb0*/  FMUL.FTZ R24, R164, R33 ;  /* 0x00000021a4187220 */ /* 0x000fe20000410000 */
[----:B------:R-:W-:Y:S02]  /*0cc0*/  PRMT R170, RZ, 0x5410, R34 ;  /* 0x00005410ffaa7816 */ /* 0x000fe40000000022 */
[----:B------:R-:W-:Y:S02]  /*0cd0*/  PRMT R35, RZ, 0x7610, R35 ;  /* 0x00007610ff237816 */ /* 0x000fe40000000023 */
[----:B------:R-:W-:-:S02]  /*0ce0*/  PRMT R43, RZ, 0x7610, R43 ;  /* 0x00007610ff2b7816 */ /* 0x000fc4000000002b */
[----:B------:R-:W-:Y:S02]  /*0cf0*/  PRMT R42, RZ, 0x5410, R48 ;  /* 0x00005410ff2a7816 */ /* 0x000fe40000000030 */
[----:B------:R-:W-:Y:S02]  /*0d00*/  PRMT R44, RZ, 0x5410, R49 ;  /* 0x00005410ff2c7816 */ /* 0x000fe40000000031 */
[----:B------:R-:W-:Y:S02]  /*0d10*/  PRMT R45, RZ, 0x5410, R50 ;  /* 0x00005410ff2d7816 */ /* 0x000fe40000000032 */
[----:B------:R-:W-:Y:S01]  /*0d20*/  PRMT R180, RZ, 0x5410, R51 ;  /* 0x00005410ffb47816 */ /* 0x000fe20000000033 */
[----:B------:R-:W-:Y:S01]  /*0d30*/  FMUL.FTZ R26, R152, R185 ;  /* 0x000000b9981a7220 */ /* 0x000fe20000410000 */
[----:B------:R-:W-:Y:S02]  /*0d40*/  PRMT R28, RZ, 0x5410, R32 ;  /* 0x00005410ff1c7816 */ /* 0x000fe40000000020 */
[----:B------:R-:W-:-:S02]  /*0d50*/  PRMT R34, RZ, 0x7610, R34 ;  /* 0x00007610ff227816 */ /* 0x000fc40000000022 */
[--C-:B------:R-:W-:Y:S02]  /*0d60*/  PRMT R176, RZ, 0x5410, R41.reuse ;  /* 0x00005410ffb07816 */ /* 0x100fe40000000029 */
[----:B------:R-:W-:Y:S02]  /*0d70*/  PRMT R197, RZ, 0x7610, R41 ;  /* 0x00007610ffc57816 */ /* 0x000fe40000000029 */
[----:B------:R-:W-:Y:S02]  /*0d80*/  PRMT R48, RZ, 0x7610, R48 ;  /* 0x00007610ff307816 */ /* 0x000fe40000000030 */
[----:B------:R-:W-:Y:S02]  /*0d90*/  PRMT R49, RZ, 0x7610, R49 ;  /* 0x00007610ff317816 */ /* 0x000fe40000000031 */
[----:B------:R-:W-:Y:S02]  /*0da0*/  PRMT R50, RZ, 0x7610, R50 ;  /* 0x00007610ff327816 */ /* 0x000fe40000000032 */
[----:B------:R-:W-:Y:S01]  /*0db0*/  PRMT R51, RZ, 0x7610, R51 ;  /* 0x00007610ff337816 */ /* 0x000fe20000000033 */
[----:B------:R-:W-:Y:S01]  /*0dc0*/  FMUL.FTZ R25, R164, R25 ;  /* 0x00000019a4197220 */ /* 0x000fe20000410000 */
[----:B------:R-:W-:Y:S01]  /*0dd0*/  PRMT R179, RZ, 0x5410, R37 ;  /* 0x00005410ffb37816 */ /* 0x000fe20000000025 */
[C---:B------:R-:W-:Y:S01]  /*0de0*/  FADD.FTZ R207, -R182.reuse, R29 ;  /* 0x0000001db6cf7221 */ /* 0x040fe20000010100 */
        /* <DEDUP_REMOVED lines=9> */
[----:B------:R-:W-:-:S02]  /*0e80*/  FADD.FTZ R47, -R182, R57 ;  /* 0x00000039b62f7221 */ /* 0x000fc40000010100 */
[C---:B------:R-:W-:Y:S02]  /*0e90*/  FADD.FTZ R219, -R182.reuse, R35 ;  /* 0x00000023b6db7221 */ /* 0x040fe40000010100 */
[C---:B------:R-:W-:Y:S02]  /*0ea0*/  FADD.FTZ R171, -R182.reuse, R43 ;  /* 0x0000002bb6ab7221 */ /* 0x040fe40000010100 */
[----:B------:R-:W-:Y:S02]  /*0eb0*/  FADD.FTZ R29, -R182, R180 ;  /* 0x000000b4b61d7221 */ /* 0x000fe40000010100 */
[----:B------:R-:W-:Y:S02]  /*0ec0*/  FADD.FTZ R124, R27, R124 ;  /* 0x0000007c1b7c7221 */ /* 0x000fe40000010000 */
[----:B------:R-:W-:Y:S02]  /*0ed0*/  FFMA.FTZ R125, R24, R27, R125 ;  /* 0x0000001b187d7223 */ /* 0x000fe4000001007d */
[----:B------:R-:W-:-:S02]  /*0ee0*/  FADD.FTZ R201, -R182, R61 ;  /* 0x0000003db6c97221 */ /* 0x000fc40000010100 */
[C---:B------:R-:W-:Y:S02]  /*0ef0*/  FADD.FTZ R205, -R182.reuse, R28 ;  /* 0x0000001cb6cd7221 */ /* 0x040fe40000010100 */
[C---:B------:R-:W-:Y:S02]  /*0f00*/  FADD.FTZ R209, -R182.reuse, R30 ;  /* 0x0000001eb6d17221 */ /* 0x040fe40000010100 */
[C---:B------:R-:W-:Y:S02]  /*0f10*/  FADD.FTZ R211, -R182.reuse, R31 ;  /* 0x0000001fb6d37221 */ /* 0x040fe40000010100 */
[C---:B------:R-:W-:Y:S02]  /*0f20*/  FADD.FTZ R213, -R182.reuse, R170 ;  /* 0x000000aab6d57221 */ /* 0x040fe40000010100 */
[C---:B------:R-:W-:Y:S02]  /*0f30*/  FADD.FTZ R215, -R182.reuse, R34 ;  /* 0x00000022b6d77221 */ /* 0x040fe40000010100 */
        /* <DEDUP_REMOVED lines=13> */
[----:B------:R-:W-:Y:S02]  /*1010*/  FADD.FTZ R3, -R182, R51 ;  /* 0x00000033b6037221 */ /* 0x000fe40000010100 */
[----:B------:R-:W-:Y:S02]  /*1020*/  FMUL.FTZ R27, R151, R27 ;  /* 0x0000001b971b7220 */ /* 0x000fe40000410000 */
[----:B------:R-:W-:Y:S02]  /*1030*/  FADD.FTZ R180, RZ, R26 ;  /* 0x0000001affb47221 */ /* 0x000fe40000010000 */
[----:B------:R-:W-:Y:S02]  /*1040*/  FFMA.FTZ R182, R25, R26, RZ ;  /* 0x0000001a19b67223 */ /* 0x000fe400000100ff */
[----:B------:R-:W-:Y:S02]  /*1050*/  FMUL.FTZ R33, R150, R181 ;  /* 0x000000b596217220 */ /* 0x000fe40000410000 */
[----:B------:R-:W-:-:S02]  /*1060*/  FADD.FTZ R184, R180, R27 ;  /* 0x0000001bb4b87221 */ /* 0x000fc40000010000 */
[----:B------:R-:W-:Y:S02]  /*1070*/  FMUL.FTZ R30, R164, R39 ;  /* 0x00000027a41e7220 */ /* 0x000fe40000410000 */
[----:B------:R-:W-:Y:S02]  /*1080*/  FFMA.FTZ R182, R24, R27, R182 ;  /* 0x0000001b18b67223 */ /* 0x000fe400000100b6 */
[----:B------:R-:W-:Y:S02]  /*1090*/  FMUL.FTZ R39, R149, R169 ;  /* 0x000000a995277220 */ /* 0x000fe40000410000 */
[----:B------:R-:W-:Y:S02]  /*10a0*/  FADD.FTZ R184, R184, R33 ;  /* 0x00000021b8b87221 */ /* 0x000fe40000010000 */
[----:B------:R-:W-:Y:S02]  /*10b0*/  FMUL.FTZ R34, R164, R47 ;  /* 0x0000002fa4227220 */ /* 0x000fe40000410000 */
[----:B------:R-:W-:-:S02]  /*10c0*/  FFMA.FTZ R182, R30, R33, R182 ;  /* 0x000000211eb67223 */ /* 0x000fc400000100b6 */
[----:B------:R-:W-:Y:S02]  /*10d0*/  FMUL.FTZ R47, R148, R167 ;  /* 0x000000a7942f7220 */ /* 0x000fe40000410000 */
[----:B------:R-:W-:Y:S02]  /*10e0*/  FADD.FTZ R184, R184, R39 ;  /* 0x00000027b8b87221 */ /* 0x000fe40000010000 */
[----:B------:R-:W-:Y:S02]  /*10f0*/  FMUL.FTZ R36, R164, R189 ;  /* 0x000000bda4247220 */ /* 0x000fe40000410000 */
[----:B------:R-:W-:Y:S01]  /*1100*/  FFMA.FTZ R182, R34, R39, R182 ;  /* 0x0000002722b67223 */ /* 0x000fe200000100b6 */
[----:B------:R-:W-:Y:S01]  /*1110*/  PRMT R51, RZ, 0x5410, R53 ;  /* 0x00005410ff337816 */ /* 0x000fe20000000035 */
[----:B------:R-:W-:Y:S01]  /*1120*/  FADD.FTZ R184, R184, R47 ;  /* 0x0000002fb8b87221 */ /* 0x000fe20000010000 */
[----:B------:R-:W-:Y:S01]  /*1130*/  PRMT R42, RZ, 0x7610, R53 ;  /* 0x00007610ff2a7816 */ /* 0x000fe20000000035 */
[----:B------:R-:W-:-:S02]  /*1140*/  FMUL.FTZ R53, R147, R60 ;  /* 0x0000003c93357220 */ /* 0x000fc40000410000 */
[----:B------:R-:W-:Y:S02]  /*1150*/  FMUL.FTZ R38, R164, R199 ;  /* 0x000000c7a4267220 */ /* 0x000fe40000410000 */
[----:B------:R-:W-:Y:S01]  /*1160*/  FFMA.FTZ R182, R36, R47, R182 ;  /* 0x0000002f24b67223 */ /* 0x000fe200000100b6 */
[--C-:B------:R-:W-:Y:S01]  /*1170*/  PRMT R31, RZ, 0x5410, R55.reuse ;  /* 0x00005410ff1f7816 */ /* 0x100fe20000000037 */
[----:B------:R-:W-:Y:S01]  /*1180*/  FMUL.FTZ R44, R164, R201 ;  /* 0x000000c9a42c7220 */ /* 0x000fe20000410000 */
[----:B------:R-:W-:Y:S01]  /*1190*/  PRMT R2, RZ, 0x7610, R55 ;  /* 0x00007610ff027816 */ /* 0x000fe20000000037 */
[----:B------:R-:W-:Y:S02]  /*11a0*/  FMUL.FTZ R55, R146, R63 ;  /* 0x0000003f92377220 */ /* 0x000fe40000410000 */
[----:B------:R-:W-:Y:S02]  /*11b0*/  FADD.FTZ R184, R184, R53 ;  /* 0x00000035b8b87221 */ /* 0x000fe40000010000 */
[----:B------:R-:W-:-:S02]  /*11c0*/  FFMA.FTZ R186, R38, R53, R182 ;  /* 0x0000003526ba7223 */ /* 0x000fc400000100b6 */
[----:B------:R-:W-:Y:S02]  /*11d0*/  FADD.FTZ R114, R63, R114 ;  /* 0x000000723f727221 */ /* 0x000fe40000010000 */
[----:B------:R-:W-:Y:S02]  /*11e0*/  FFMA.FTZ R115, R44, R63, R115 ;  /* 0x0000003f2c737223 */ /* 0x000fe40000010073 */
[----:B------:R-:W-:Y:S02]  /*11f0*/  FMUL.FTZ R63, R145, R58 ;  /* 0x0000003a913f7220 */ /* 0x000fe40000410000 */
[----:B------:R-:W-:Y:S02]  /*1200*/  FADD.FTZ R184, R184, R55 ;  /* 0x00000037b8b87221 */ /* 0x000fe40000010000 */
[----:B------:R-:W-:Y:S02]  /*1210*/  FMUL.FTZ R48, R164, R203 ;  /* 0x000000cba4307220 */ /* 0x000fe40000410000 */
[----:B------:R-:W-:-:S02]  /*1220*/  FFMA.FTZ R186, R44, R55, R186 ;  /* 0x000000372cba7223 */ /* 0x000fc400000100ba */
[----:B------:R-:W-:Y:S02]  /*1230*/  FADD.FTZ R120, R169, R120 ;  /* 0x00000078a9787221 */ /* 0x000fe40000010000 */
[----:B------:R-:W-:Y:S02]  /*1240*/  FFMA.FTZ R121, R34, R169, R121 ;  /* 0x000000a922797223 */ /* 0x000fe40000010079 */
[----:B------:R-:W-:Y:S02]  /*1250*/  FMUL.FTZ R169, R164, R207 ;  /* 0x000000cfa4a97220 */ /* 0x000fe40000410000 */
[----:B------:R-:W-:Y:S02]  /*1260*/  FADD.FTZ R118, R167, R118 ;  /* 0x00000076a7767221 */ /* 0x000fe40000010000 */
[----:B------:R-:W-:Y:S02]  /*1270*/  FFMA.FTZ R119, R36, R167, R119 ;  /* 0x000000a724777223 */ /* 0x000fe40000010077 */
[----:B------:R-:W-:-:S02]  /*1280*/  FMUL.FTZ R50, R144, R175 ;  /* 0x000000af90327220 */ /* 0x000fc40000410000 */
[----:B------:R-:W-:Y:S02]  /*1290*/  FADD.FTZ R199, R184, R63 ;  /* 0x0000003fb8c77221 */ /* 0x000fe40000010000 */
[----:B------:R-:W-:Y:S02]  /*12a0*/  FMUL.FTZ R167, R164, R205 ;  /* 0x000000cda4a77220 */ /* 0x000fe40000410000 */
[----:B------:R-:W-:Y:S02]  /*12b0*/  FFMA.FTZ R184, R48, R63, R186 ;  /* 0x0000003f30b87223 */ /* 0x000fe400000100ba */
[----:B------:R-:W-:Y:S02]  /*12c0*/  FADD.FTZ R87, R56, R87 ;  /* 0x0000005738577221 */ /* 0x000fe40000010000 */
[-C--:B------:R-:W-:Y:S02]  /*12d0*/  FFMA.FTZ R0, R169, R56.reuse, R0 ;  /* 0x00000038a9007223 */ /* 0x080fe40000010000 */
[----:B------:R-:W-:-:S02]  /*12e0*/  FMUL.FTZ R56, R143, R56 ;  /* 0x000000388f387220 */ /* 0x000fc40000410000 */
[----:B------:R-:W-:Y:S02]  /*12f0*/  FADD.FTZ R199, R199, R50 ;  /* 0x00000032c7c77221 */ /* 0x000fe40000010000 */
[----:B------:R-:W-:Y:S02]  /*1300*/  FFMA.FTZ R184, R167, R50, R184 ;  /* 0x00000032a7b87223 */ /* 0x000fe400000100b8 */
[----:B------:R-:W-:Y:S02]  /*1310*/  FADD.FTZ R116, R60, R116 ;  /* 0x000000743c747221 */ /* 0x000fe40000010000 */
[----:B------:R-:W-:Y:S02]  /*1320*/  FFMA.FTZ R117, R38, R60, R117 ;  /* 0x0000003c26757223 */ /* 0x000fe40000010075 */
[----:B------:R-:W-:Y:S02]  /*1330*/  FADD.FTZ R88, R175, R88 ;  /* 0x00000058af587221 */ /* 0x000fe40000010000 */
[----:B------:R-:W-:-:S02]  /*1340*/  FFMA.FTZ R64, R167, R175, R64 ;  /* 0x000000afa7407223 */ /* 0x000fc40000010040 */
[----:B------:R-:W-:Y:S02]  /*1350*/  FMUL.FTZ R60, R142, R179 ;  /* 0x000000b38e3c7220 */ /* 0x000fe40000410000 */
[----:B------:R-:W-:Y:S01]  /*1360*/  FADD.FTZ R199, R199, R56 ;  /* 0x00000038c7c77221 */ /* 0x000fe20000010000 */
[----:B------:R-:W-:Y:S01]  /*1370*/  PRMT R41, RZ, 0x5410, R46 ;  /* 0x00005410ff297816 */ /* 0x000fe2000000002e */
[----:B------:R-:W-:Y:S02]  /*1380*/  FMUL.FTZ R175, R164, R209 ;  /* 0x000000d1a4af7220 */ /* 0x000fe40000410000 */
[----:B------:R-:W-:Y:S02]  /*1390*/  FFMA.FTZ R184, R169, R56, R184 ;  /* 0x00000038a9b87223 */ /* 0x000fe400000100b8 */
[----:B------:R-:W-:Y:S02]  /*13a0*/  FADD.FTZ R112, R58, R112 ;  /* 0x000000703a707221 */ /* 0x000fe40000010000 */
[----:B------:R-:W-:-:S02]  /*13b0*/  FFMA.FTZ R113, R48, R58, R113 ;  /* 0x0000003a30717223 */ /* 0x000fc40000010071 */
[----:B------:R-:W-:Y:S02]  /*13c0*/  FMUL.FTZ R182, R164, R197 ;  /* 0x000000c5a4b67220 */ /* 0x000fe40000410000 */
[----:B------:R-:W-:Y:S02]  /*13d0*/  FADD.FTZ R122, R181, R122 ;  /* 0x0000007ab57a7221 */ /* 0x000fe40000010000 */
[----:B------:R-:W-:Y:S02]  /*13e0*/  FFMA.FTZ R123, R30, R181, R123 ;  /* 0x000000b51e7b7223 */ /* 0x000fe4000001007b */
[C---:B------:R-:W-:Y:S02]  /*13f0*/  FMUL.FTZ R58, R164.reuse, R211 ;  /* 0x000000d3a43a7220 */ /* 0x040fe40000410000 */
[----:B------:R-:W-:Y:S02]  /*1400*/  FMUL.FTZ R195, R164, R195 ;  /* 0x000000c3a4c37220 */ /* 0x000fe40000410000 */
[----:B------:R-:W-:-:S02]  /*1410*/  FMUL.FTZ R181, R141, R168 ;  /* 0x000000a88db57220 */ /* 0x000fc40000410000 */
[----:B------:R-:W-:Y:S02]  /*1420*/  FADD.FTZ R186, R199, R60 ;  /* 0x0000003cc7ba7221 */ /* 0x000fe40000010000 */
[----:B------:R-:W-:Y:S02]  /*1430*/  FFMA.FTZ R184, R175, R60, R184 ;  /* 0x0000003cafb87223 */ /* 0x000fe400000100b8 */
[----:B------:R-:W-:Y:S02]  /*1440*/  FADD.FTZ R97, R40, R97 ;  /* 0x0000006128617221 */ /* 0x000fe40000010000 */
[-C--:B------:R-:W-:Y:S02]  /*1450*/  FFMA.FTZ R73, R182, R40.reuse, R73 ;  /* 0x00000028b6497223 */ /* 0x080fe40000010049 */
[----:B------:R-:W-:Y:S02]  /*1460*/  FMUL.FTZ R197, R133, R40 ;  /* 0x0000002885c57220 */ /* 0x000fe40000410000 */
[----:B------:R-:W-:-:S02]  /*1470*/  FADD.FTZ R89, R168, R89 ;  /* 0x00000059a8597221 */ /* 0x000fc40000010000 */
[----:B------:R-:W-:Y:S02]  /*1480*/  FFMA.FTZ R65, R58, R168, R65 ;  /* 0x000000a83a417223 */ /* 0x000fe40000010041 */
[----:B------:R-:W-:Y:S02]  /*1490*/  FADD.FTZ R100, R41, R100 ;  /* 0x0000006429647221 */ /* 0x000fe40000010000 */
[-C--:B------:R-:W-:Y:S02]  /*14a0*/  FFMA.FTZ R76, R195, R41.reuse, R76 ;  /* 0x00000029c34c7223 */ /* 0x080fe4000001004c */
[----:B------:R-:W-:Y:S02]  /*14b0*/  FMUL.FTZ R40, R132, R41 ;  /* 0x0000002984287220 */ /* 0x000fe40000410000 */
[----:B------:R-:W-:Y:S02]  /*14c0*/  FADD.FTZ R90, R179, R90 ;  /* 0x0000005ab35a7221 */ /* 0x000fe40000010000 */
[----:B------:R-:W-:-:S02]  /*14d0*/  FFMA.FTZ R66, R175, R179, R66 ;  /* 0x000000b3af427223 */ /* 0x000fc40000010042 */
[----:B------:R-:W-:Y:S02]  /*14e0*/  FMUL.FTZ R168, R140, R183 ;  /* 0x000000b78ca87220 */ /* 0x000fe40000410000 */
[----:B------:R-:W-:Y:S02]  /*14f0*/  FADD.FTZ R41, R186, R181 ;  /* 0x000000b5ba297221 */ /* 0x000fe40000010000 */
[----:B------:R-:W-:Y:S02]  /*1500*/  FMUL.FTZ R179, R164, R213 ;  /* 0x000000d5a4b37220 */ /* 0x000fe40000410000 */
[----:B------:R-:W-:Y:S02]  /*1510*/  FFMA.FTZ R184, R58, R181, R184 ;  /* 0x000000b53ab87223 */ /* 0x000fe400000100b8 */
[----:B------:R-:W-:Y:S02]  /*1520*/  FADD.FTZ R126, R185, R126 ;  /* 0x0000007eb97e7221 */ /* 0x000fe40000010000 */
[----:B------:R-:W-:-:S02]  /*1530*/  FFMA.FTZ R128, R25, R185, R128 ;  /* 0x000000b919807223 */ /* 0x000fc40000010080 */
[C---:B------:R-:W-:Y:S02]  /*1540*/  FMUL.FTZ R170, R164.reuse, R215 ;  /* 0x000000d7a4aa7220 */ /* 0x040fe40000410000 */
[----:B------:R-:W-:Y:S02]  /*1550*/  FMUL.FTZ R177, R164, R177 ;  /* 0x000000b1a4b17220 */ /* 0x000fe40000410000 */
[----:B------:R-:W-:Y:S02]  /*1560*/  FMUL.FTZ R185, R139, R174 ;  /* 0x000000ae8bb97220 */ /* 0x000fe40000410000 */
[----:B------:R-:W-:Y:S02]  /*1570*/  FADD.FTZ R186, R41, R168 ;  /* 0x000000a829ba7221 */ /* 0x000fe40000010000 */
[----:B------:R-:W-:Y:S02]  /*1580*/  FFMA.FTZ R41, R179, R168, R184 ;  /* 0x000000a8b3297223 */ /* 0x000fe400000100b8 */
[----:B------:R-:W-:-:S02]  /*1590*/  FADD.FTZ R92, R183, R92 ;  /* 0x0000005cb75c7221 */ /* 0x000fc40000010000 */
[----:B------:R-:W-:Y:S02]  /*15a0*/  FFMA.FTZ R68, R179, R183, R68 ;  /* 0x000000b7b3447223 */ /* 0x000fe40000010044 */
[----:B------:R-:W-:Y:S02]  /*15b0*/  FADD.FTZ R91, R174, R91 ;  /* 0x0000005bae5b7221 */ /* 0x000fe40000010000 */
[----:B------:R-:W-:Y:S02]  /*15c0*/  FFMA.FTZ R67, R170, R174, R67 ;  /* 0x000000aeaa437223 */ /* 0x000fe40000010043 */
[----:B------:R-:W-:Y:S02]  /*15d0*/  FADD.FTZ R102, R37, R102 ;  /* 0x0000006625667221 */ /* 0x000fe40000010000 */
[-C--:B------:R-:W-:Y:S02]  /*15e0*/  FFMA.FTZ R78, R177, R37.reuse, R78 ;  /* 0x00000025b14e7223 */ /* 0x080fe4000001004e */
[----:B------:R-:W-:-:S02]  /*15f0*/  FMUL.FTZ R184, R130, R37 ;  /* 0x0000002582b87220 */ /* 0x000fc40000410000 */
[----:B------:R-:W-:Y:S02]  /*1600*/  FMUL.FTZ R183, R164, R217 ;  /* 0x000000d9a4b77220 */ /* 0x000fe40000410000 */
[----:B------:R-:W-:Y:S02]  /*1610*/  FMUL.FTZ R174, R138, R187 ;  /* 0x000000bb8aae7220 */ /* 0x000fe40000410000 */
[----:B------:R-:W-:Y:S02]  /*1620*/  FADD.FTZ R37, R186, R185 ;  /* 0x000000b9ba257221 */ /* 0x000fe40000010000 */
[----:B------:R-:W-:Y:S02]  /*1630*/  FFMA.FTZ R41, R170, R185, R41 ;  /* 0x000000b9aa297223 */ /* 0x000fe40000010029 */
[----:B------:R-:W-:Y:S02]  /*1640*/  FMUL.FTZ R176, R164, R219 ;  /* 0x000000dba4b07220 */ /* 0x000fe40000410000 */
[----:B------:R-:W-:-:S02]  /*1650*/  FADD.FTZ R94, R187, R94 ;  /* 0x0000005ebb5e7221 */ /* 0x000fc40000010000 */
[----:B------:R-:W-:Y:S02]  /*1660*/  FFMA.FTZ R70, R183, R187, R70 ;  /* 0x000000bbb7467223 */ /* 0x000fe40000010046 */
[----:B------:R-:W-:Y:S02]  /*1670*/  FMUL.FTZ R189, R137, R178 ;  /* 0x000000b289bd7220 */ /* 0x000fe40000410000 */
[----:B------:R-:W-:Y:S02]  /*1680*/  FADD.FTZ R186, R37, R174 ;  /* 0x000000ae25ba7221 */ /* 0x000fe40000010000 */
[C---:B------:R-:W-:Y:S02]  /*1690*/  FMUL.FTZ R187, R164.reuse, R221 ;  /* 0x000000dda4bb7220 */ /* 0x040fe40000410000 */
[----:B------:R-:W-:Y:S02]  /*16a0*/  FFMA.FTZ R41, R183, R174, R41 ;  /* 0x000000aeb7297223 */ /* 0x000fe40000010029 */
[----:B------:R-:W-:-:S02]  /*16b0*/  FMUL.FTZ R180, R164, R223 ;  /* 0x000000dfa4b47220 */ /* 0x000fc40000410000 */
[----:B------:R-:W-:Y:S02]  /*16c0*/  FADD.FTZ R93, R178, R93 ;  /* 0x0000005db25d7221 */ /* 0x000fe40000010000 */
[----:B------:R-:W-:Y:S02]  /*16d0*/  FFMA.FTZ R69, R176, R178, R69 ;  /* 0x000000b2b0457223 */ /* 0x000fe40000010045 */
[-C--:B------:R-:W-:Y:S02]  /*16e0*/  FMUL.FTZ R178, R136, R191.reuse ;  /* 0x000000bf88b27220 */ /* 0x080fe40000410000 */
[----:B------:R-:W-:Y:S02]  /*16f0*/  FADD.FTZ R37, R186, R189 ;  /* 0x000000bdba257221 */ /* 0x000fe40000010000 */
[----:B------:R-:W-:Y:S02]  /*1700*/  FADD.FTZ R96, R191, R96 ;  /* 0x00000060bf607221 */ /* 0x000fe40000010000 */
[----:B------:R-:W-:-:S02]  /*1710*/  FFMA.FTZ R72, R187, R191, R72 ;  /* 0x000000bfbb487223 */ /* 0x000fc40000010048 */
[----:B------:R-:W-:Y:S02]  /*1720*/  FFMA.FTZ R41, R176, R189, R41 ;  /* 0x000000bdb0297223 */ /* 0x000fe40000010029 */
[----:B------:R-:W-:Y:S02]  /*1730*/  FADD.FTZ R95, R172, R95 ;  /* 0x0000005fac5f7221 */ /* 0x000fe40000010000 */
[-C--:B------:R-:W-:Y:S02]  /*1740*/  FFMA.FTZ R71, R180, R172.reuse, R71 ;  /* 0x000000acb4477223 */ /* 0x080fe40000010047 */
[----:B------:R-:W-:Y:S02]  /*1750*/  FMUL.FTZ R191, R135, R172 ;  /* 0x000000ac87bf7220 */ /* 0x000fe40000410000 */
        /* <DEDUP_REMOVED lines=8> */
[----:B------:R-:W-:Y:S01]  /*17e0*/  FADD.FTZ R188, R188, R173 ;  /* 0x000000adbcbc7221 */ /* 0x000fe20000010000 */
[----:B------:R-:W-:Y:S01]  /*17f0*/  PRMT R46, RZ, 0x7610, R46 ;  /* 0x00007610ff2e7816 */ /* 0x000fe2000000002e */
[----:B------:R-:W-:Y:S02]  /*1800*/  FFMA.FTZ R37, R172, R173, R37 ;  /* 0x000000adac257223 */ /* 0x000fe40000010025 */
[----:B------:R-:W-:Y:S02]  /*1810*/  FMUL.FTZ R193, R164, R193 ;  /* 0x000000c1a4c17220 */ /* 0x000fe40000410000 */
[----:B------:R-:W-:Y:S02]  /*1820*/  FADD.FTZ R41, R188, R197 ;  /* 0x000000c5bc297221 */ /* 0x000fe40000010000 */
[----:B------:R-:W-:Y:S02]  /*1830*/  FFMA.FTZ R37, R182, R197, R37 ;  /* 0x000000c5b6257223 */ /* 0x000fe40000010025 */
[----:B------:R-:W-:-:S02]  /*1840*/  FADD.FTZ R99, R46, R99 ;  /* 0x000000632e637221 */ /* 0x000fc40000010000 */
[-C--:B------:R-:W-:Y:S02]  /*1850*/  FFMA.FTZ R75, R193, R46.reuse, R75 ;  /* 0x0000002ec14b7223 */ /* 0x080fe4000001004b */
[----:B------:R-:W-:Y:S02]  /*1860*/  FMUL.FTZ R46, R131, R46 ;  /* 0x0000002e832e7220 */ /* 0x000fe40000410000 */
[----:B------:R-:W-:Y:S02]  /*1870*/  FADD.FTZ R41, R41, R40 ;  /* 0x0000002829297221 */ /* 0x000fe40000010000 */
[----:B------:R-:W-:Y:S02]  /*1880*/  FFMA.FTZ R37, R195, R40, R37 ;  /* 0x00000028c3257223 */ /* 0x000fe40000010025 */
[----:B------:R-:W-:Y:S02]  /*1890*/  FMUL.FTZ R171, R164, R171 ;  /* 0x000000aba4ab7220 */ /* 0x000fe40000410000 */
[----:B------:R-:W-:-:S02]  /*18a0*/  FADD.FTZ R41, R41, R46 ;  /* 0x0000002e29297221 */ /* 0x000fc40000010000 */
[----:B------:R-:W-:Y:S01]  /*18b0*/  FFMA.FTZ R37, R193, R46, R37 ;  /* 0x0000002ec1257223 */ /* 0x000fe20000010025 */
[----:B------:R-:W-:Y:S01]  /*18c0*/  PRMT R61, RZ, 0x5410, R52 ;  /* 0x00005410ff3d7816 */ /* 0x000fe20000000034 */
[----:B------:R-:W-:Y:S02]  /*18d0*/  FADD.FTZ R101, R32, R101 ;  /* 0x0000006520657221 */ /* 0x000fe40000010000 */
[-C--:B------:R-:W-:Y:S02]  /*18e0*/  FFMA.FTZ R77, R171, R32.reuse, R77 ;  /* 0x00000020ab4d7223 */ /* 0x080fe4000001004d */
[----:B------:R-:W-:Y:S02]  /*18f0*/  FMUL.FTZ R32, R129, R32 ;  /* 0x0000002081207220 */ /* 0x000fe40000410000 */
[----:B------:R-:W-:Y:S02]  /*1900*/  FMUL.FTZ R186, R164, R165 ;  /* 0x000000a5a4ba7220 */ /* 0x000fe40000410000 */
[----:B------:R-:W-:-:S02]  /*1910*/  FADD.FTZ R41, R41, R184 ;  /* 0x000000b829297221 */ /* 0x000fc40000010000 */
[----:B------:R-:W-:Y:S01]  /*1920*/  FFMA.FTZ R37, R177, R184, R37 ;  /* 0x000000b8b1257223 */ /* 0x000fe20000010025 */
[----:B------:R-:W-:Y:S01]  /*1930*/  PRMT R52, RZ, 0x7610, R52 ;  /* 0x00007610ff347816 */ /* 0x000fe20000000034 */
[----:B------:R-:W-:Y:S02]  /*1940*/  FADD.FTZ R104, R61, R104 ;  /* 0x000000683d687221 */ /* 0x000fe40000010000 */
[----:B------:R-:W-:Y:S02]  /*1950*/  FFMA.FTZ R80, R186, R61, R80 ;  /* 0x0000003dba507223 */ /* 0x000fe40000010050 */
[----:B------:R-:W-:Y:S02]  /*1960*/  FMUL.FTZ R59, R164, R59 ;  /* 0x0000003ba43b7220 */ /* 0x000fe40000410000 */
[----:B------:R-:W-:Y:S02]  /*1970*/  FADD.FTZ R192, R41, R32 ;  /* 0x0000002029c07221 */ /* 0x000fe40000010000 */
[----:B------:R-:W-:-:S02]  /*1980*/  FMUL.FTZ R61, R127, R61 ;  /* 0x0000003d7f3d7220 */ /* 0x000fc40000410000 */
        /* <DEDUP_REMOVED lines=8> */
[----:B------:R-:W-:Y:S02]  /*1a10*/  FFMA.FTZ R82, R188, R51, R82 ;  /* 0x00000033bc527223 */ /* 0x000fe40000010052 */
[----:B------:R-:W-:Y:S02]  /*1a20*/  FMUL.FTZ R49, R164, R49 ;  /* 0x00000031a4317220 */ /* 0x000fe40000410000 */
[----:B------:R-:W-:Y:S02]  /*1a30*/  FMUL.FTZ R51, R154, R51 ;  /* 0x000000339a337220 */ /* 0x000fe40000410000 */
[----:B------:R-:W-:-:S02]  /*1a40*/  FADD.FTZ R192, R37, R52 ;  /* 0x0000003425c07221 */ /* 0x000fc40000010000 */
[----:B------:R-:W-:Y:S01]  /*1a50*/  FFMA.FTZ R41, R59, R52, R41 ;  /* 0x000000343b297223 */ /* 0x000fe20000010029 */
[----:B------:R-:W-:Y:S01]  /*1a60*/  PRMT R45, RZ, 0x5410, R54 ;  /* 0x00005410ff2d7816 */ /* 0x000fe20000000036 */
[----:B------:R-:W-:Y:S02]  /*1a70*/  FADD.FTZ R105, R42, R105 ;  /* 0x000000692a697221 */ /* 0x000fe40000010000 */
[-C--:B------:R-:W-:Y:S02]  /*1a80*/  FFMA.FTZ R81, R49, R42.reuse, R81 ;  /* 0x0000002a31517223 */ /* 0x080fe40000010051 */
[C---:B------:R-:W-:Y:S02]  /*1a90*/  FMUL.FTZ R190, R164.reuse, R43 ;  /* 0x0000002ba4be7220 */ /* 0x040fe40000410000 */
[----:B------:R-:W-:Y:S02]  /*1aa0*/  FMUL.FTZ R37, R164, R35 ;  /* 0x00000023a4257220 */ /* 0x000fe40000410000 */
[----:B------:R-:W-:-:S02]  /*1ab0*/  FMUL.FTZ R42, R157, R42 ;  /* 0x0000002a9d2a7220 */ /* 0x000fc40000410000 */
[----:B------:R-:W-:Y:S02]  /*1ac0*/  FADD.FTZ R35, R192, R51 ;  /* 0x00000033c0237221 */ /* 0x000fe40000010000 */
[----:B------:R-:W-:Y:S01]  /*1ad0*/  FFMA.FTZ R41, R188, R51, R41 ;  /* 0x00000033bc297223 */ /* 0x000fe20000010029 */
[----:B------:R-:W-:Y:S01]  /*1ae0*/  PRMT R54, RZ, 0x7610, R54 ;  /* 0x00007610ff367816 */ /* 0x000fe20000000036 */
        /* <DEDUP_REMOVED lines=16> */
[-C--:B------:R-:W-:Y:S02]  /*1bf0*/  FMUL.FTZ R35, R161, R2.reuse ;  /* 0x00000002a1237220 */ /* 0x080fe40000410000 */
[----:B------:R-:W-:Y:S02]  /*1c00*/  FMUL.FTZ R194, R164, R3 ;  /* 0x00000003a4c27220 */ /* 0x000fe40000410000 */
[----:B------:R-:W-:Y:S02]  /*1c10*/  FADD.FTZ R196, R196, R31 ;  /* 0x0000001fc4c47221 */ /* 0x000fe40000010000 */
[----:B------:R-:W-:Y:S01]  /*1c20*/  FFMA.FTZ R41, R192, R31, R41 ;  /* 0x0000001fc0297223 */ /* 0x000fe20000010029 */
[----:B------:R-:W-:Y:S01]  /*1c30*/  MOV R28, 0x3f800000 ;  /* 0x3f800000001c7802 */ /* 0x000fe20000000f00 */
[----:B------:R-:W-:Y:S01]  /*1c40*/  FADD.FTZ R109, R2, R109 ;  /* 0x0000006d026d7221 */ /* 0x000fe20000010000 */
[----:B------:R-:W-:Y:S01]  /*1c50*/  @P1 PRMT R28, RZ, 0x5410, R62 ;  /* 0x00005410ff1c1816 */ /* 0x000fe2000000003e */
[----:B------:R-:W-:-:S02]  /*1c60*/  FFMA.FTZ R85, R194, R2, R85 ;  /* 0x00000002c2557223 */ /* 0x000fc40000010055 */
[----:B------:R-:W-:Y:S02]  /*1c70*/  FADD.FTZ R198, R196, R35 ;  /* 0x00000023c4c67221 */ /* 0x000fe40000010000 */
[----:B------:R-:W-:Y:S01]  /*1c80*/  FFMA.FTZ R41, R194, R35, R41 ;  /* 0x00000023c2297223 */ /* 0x000fe20000010029 */
[----:B------:R-:W-:Y:S05]  /*1c90*/  BRA.DIV ~URZ, `(.L_x_28) ;  /* 0x000023d27f007947 */ /* 0x000fea000b800000 */
[----:B------:R0:W1:Y:S02]  /*1ca0*/  SHFL.BFLY PT, R29, R198, 0x1, 0x1f ;  /* 0x0c201f00c61d7f89 */ /* 0x00006400000e0000 */
.L_x_32:
        /* <DEDUP_REMOVED lines=18> */
.L_x_33:
[----:B--2---:R-:W-:Y:S01]  /*1dd0*/  FADD.FTZ R198, R198, R41 ;  /* 0x00000029c6c67221 */ /* 0x004fe20000010000 */
[----:B0-----:R-:W-:Y:S01]  /*1de0*/  LOP3.LUT R41, R111, 0x1f, RZ, 0xc0, !PT ;  /* 0x0000001f6f297812 */ /* 0x001fe200078ec0ff */
[----:B-1----:R-:W-:Y:S01]  /*1df0*/  FADD.FTZ R2, R2, R43 ;  /* 0x0000002b02027221 */ /* 0x002fe20000010000 */
[----:B------:R-:W-:Y:S01]  /*1e00*/  ISETP.NE.U32.AND P1, PT, RZ, c[0x0][0x258], PT ;  /* 0x00009600ff007a0c */ /* 0x000fe20003f25070 */
[----:B------:R-:W-:Y:S02]  /*1e10*/  FMUL.FTZ R198, R198, c[0x0][0x1e0] ;  /* 0x00007800c6c67a20 */ /* 0x000fe40000410000 */
[----:B------:R-:W-:Y:S01]  /*1e20*/  IMAD R3, R153, c[0x0][0x168], RZ ;  /* 0x00005a0099037a24 */ /* 0x000fe200078e02ff */
[----:B------:R-:W-:Y:S01]  /*1e30*/  ISETP.NE.AND.EX P1, PT, RZ, c[0x0][0x25c], PT, P1 ;  /* 0x00009700ff007a0c */ /* 0x000fe20003f25310 */
[----:B------:R-:W-:Y:S01]  /*1e40*/  FMUL.FTZ R29, R2, c[0x0][0x1e0] ;  /* 0x00007800021d7a20 */ /* 0x000fe20000410000 */
[----:B------:R-:W-:Y:S02]  /*1e50*/  FSEL R198, R198, RZ, !P2 ;  /* 0x000000ffc6c67208 */ /* 0x000fe40005000000 */
[----:B------:R-:W-:-:S02]  /*1e60*/  SHF.R.S32.HI R62, RZ, 0x1f, R3 ;  /* 0x0000001fff3e7819 */ /* 0x000fc40000011403 */
[----:B-----5:R-:W-:Y:S01]  /*1e70*/  @P0 PRMT R2, RZ, 0x5410, R7 ;  /* 0x00005410ff020816 */ /* 0x020fe20000000007 */
[--C-:B------:R-:W-:Y:S01]  /*1e80*/  FFMA.FTZ R44, R44, R29, R198.reuse ;  /* 0x0000001d2c2c7223 */ /* 0x100fe200000100c6 */
[----:B------:R-:W-:Y:S01]  /*1e90*/  LEA.HI R62, R62, R3, RZ, 0x3 ;  /* 0x000000033e3e7211 */ /* 0x000fe200078f18ff */
[-C--:B------:R-:W-:Y:S02]  /*1ea0*/  FFMA.FTZ R169, R169, R29.reuse, R198 ;  /* 0x0000001da9a97223 */ /* 0x080fe400000100c6 */
[----:B------:R-:W-:Y:S02]  /*1eb0*/  FADD.FTZ R55, R55, -R44 ;  /* 0x8000002c37377221 */ /* 0x000fe40000010000 */
[-CC-:B------:R-:W-:Y:S02]  /*1ec0*/  FFMA.FTZ R25, R25, R29.reuse, R198.reuse ;  /* 0x0000001d19197223 */ /* 0x180fe400000100c6 */
[-CC-:B------:R-:W-:Y:S02]  /*1ed0*/  FFMA.FTZ R24, R24, R29.reuse, R198.reuse ;  /* 0x0000001d18187223 */ /* 0x180fe400000100c6 */
[----:B------:R-:W-:-:S02]  /*1ee0*/  FFMA.FTZ R30, R30, R29, R198 ;  /* 0x0000001d1e1e7223 */ /* 0x000fc400000100c6 */
[-CC-:B------:R-:W-:Y:S02]  /*1ef0*/  FFMA.FTZ R34, R34, R29.reuse, R198.reuse ;  /* 0x0000001d22227223 */ /* 0x180fe400000100c6 */
[-CC-:B------:R-:W-:Y:S02]  /*1f00*/  FFMA.FTZ R36, R36, R29.reuse, R198.reuse ;  /* 0x0000001d24247223 */ /* 0x180fe400000100c6 */
[-CC-:B------:R-:W-:Y:S02]  /*1f10*/  FFMA.FTZ R38, R38, R29.reuse, R198.reuse ;  /* 0x0000001d26267223 */ /* 0x180fe400000100c6 */
        /* <DEDUP_REMOVED lines=23> */
[----:B------:R-:W-:Y:S01]  /*2090*/  FFMA.FTZ R194, R194, R29, R198 ;  /* 0x0000001dc2c27223 */ /* 0x000fe200000100c6 */
[----:B------:R-:W-:Y:S01]  /*20a0*/  LEA.HI.SX32 R29, R62, R41, 0x1d ;  /* 0x000000293e1d7211 */ /* 0x000fe200078feaff */
[----:B------:R-:W-:Y:S02]  /*20b0*/  FADD.FTZ R41, R56, -R169 ;  /* 0x800000a938297221 */ /* 0x000fe40000010000 */
[----:B------:R-:W-:Y:S02]  /*20c0*/  FMUL.FTZ R169, R164, R55 ;  /* 0x00000037a4a97220 */ /* 0x000fe40000410000 */
[----:B------:R-:W-:-:S02]  /*20d0*/  FADD.FTZ R63, R63, -R48 ;  /* 0x800000303f3f7221 */ /* 0x000fc40000010000 */
[----:B------:R-:W-:Y:S01]  /*20e0*/  @P0 FADD.FTZ R169, R169, R2 ;  /* 0x00000002a9a90221 */ /* 0x000fe20000010000 */
[----:B------:R-:W-:Y:S01]  /*20f0*/  @P0 PRMT R2, RZ, 0x7610, R7 ;  /* 0x00007610ff020816 */ /* 0x000fe20000000007 */
[----:B------:R-:W-:Y:S02]  /*2100*/  FADD.FTZ R201, R32, -R171 ;  /* 0x800000ab20c97221 */ /* 0x000fe40000010000 */
[C---:B------:R-:W-:Y:S02]  /*2110*/  FMUL.FTZ R171, R164.reuse, R63 ;  /* 0x0000003fa4ab7220 */ /* 0x040fe40000410000 */
[----:B------:R-:W-:Y:S02]  /*2120*/  FADD.FTZ R47, R47, -R36 ;  /* 0x800000242f2f7221 */ /* 0x000fe40000010000 */
[----:B------:R-:W-:Y:S01]  /*2130*/  @P0 FADD.FTZ R171, R171, R2 ;  /* 0x00000002abab0221 */ /* 0x000fe20000010000 */
[----:B------:R-:W-:Y:S01]  /*2140*/  @P0 PRMT R2, RZ, 0x5410, R6 ;  /* 0x00005410ff020816 */ /* 0x000fe20000000006 */
[----:B------:R-:W-:-:S02]  /*2150*/  FMUL.FTZ R165, R164, R47 ;  /* 0x0000002fa4a57220 */ /* 0x000fc40000410000 */
[----:B------:R-:W-:Y:S02]  /*2160*/  FADD.FTZ R53, R53, -R38 ;  /* 0x8000002635357221 */ /* 0x000fe40000010000 */
[----:B------:R-:W-:Y:S01]  /*2170*/  @P0 FADD.FTZ R165, R165, R2 ;  /* 0x00000002a5a50221 */ /* 0x000fe20000010000 */
[----:B------:R-:W-:Y:S01]  /*2180*/  @P0 PRMT R2, RZ, 0x7610, R6 ;  /* 0x00007610ff020816 */ /* 0x000fe20000000006 */
[----:B------:R-:W-:Y:S02]  /*2190*/  FADD.FTZ R37, R50, -R167 ;  /* 0x800000a732257221 */ /* 0x000fe40000010000 */
[----:B------:R-:W-:Y:S01]  /*21a0*/  FMUL.FTZ R167, R164, R53 ;  /* 0x00000035a4a77220 */ /* 0x000fe20000410000 */
[----:B------:R-:W-:Y:S01]  /*21b0*/  @P1 F2FP.BF16.PACK_AB R36, RZ, R165 ;  /* 0x000000a5ff24123e */ /* 0x000fe200000010ff */
[----:B------:R-:W-:Y:S02]  /*21c0*/  FADD.FTZ R33, R33, -R30 ;  /* 0x8000001e21217221 */ /* 0x000fe40000010000 */
        /* <DEDUP_REMOVED lines=9> */
[----:B------:R-:W-:Y:S01]  /*2260*/  FADD.FTZ R213, R31, -R192 ;  /* 0x800000c01fd57221 */ /* 0x000fe20000010000 */
[----:B------:R-:W-:Y:S01]  /*2270*/  @P1 PRMT R22, R22, 0x5410, R38 ;  /* 0x0000541016161816 */ /* 0x000fe20000000026 */
[----:B------:R-:W-:Y:S01]  /*2280*/  FMUL.FTZ R31, R164, R39 ;  /* 0x00000027a41f7220 */ /* 0x000fe20000410000 */
[----:B------:R-:W-:Y:S01]  /*2290*/  @P1 F2FP.BF16.PACK_AB R30, RZ, R3 ;  /* 0x00000003ff1e123e */ /* 0x000fe200000010ff */
[----:B------:R-:W-:Y:S02]  /*22a0*/  FADD.FTZ R25, R26, -R25 ;  /* 0x800000191a197221 */ /* 0x000fe40000010000 */
[----:B------:R-:W-:Y:S01]  /*22b0*/  @P0 FADD.FTZ R31, R31, R2 ;  /* 0x000000021f1f0221 */ /* 0x000fe20000010000 */
[----:B------:R-:W-:Y:S01]  /*22c0*/  @P0 PRMT R2, RZ, 0x5410, R4 ;  /* 0x00005410ff020816 */ /* 0x000fe20000000004 */
[----:B------:R-:W-:Y:S01]  /*22d0*/  FMUL.FTZ R25, R164, R25 ;  /* 0x00000019a4197220 */ /* 0x000fe20000410000 */
[----:B------:R-:W-:Y:S01]  /*22e0*/  @P1 PRMT R21, R30, 0x7610, R21 ;  /* 0x000076101e151816 */ /* 0x000fe20000000015 */
[----:B------:R-:W-:Y:S01]  /*22f0*/  FADD.FTZ R27, R27, -R24 ;  /* 0x800000181b1b7221 */ /* 0x000fe20000010000 */
[----:B------:R-:W-:Y:S01]  /*2300*/  @P1 F2FP.BF16.PACK_AB R34, RZ, R31 ;  /* 0x0000001fff22123e */ /* 0x000fe200000010ff */
[----:B------:R-:W-:Y:S01]  /*2310*/  @P0 FADD.FTZ R25, R25, R2 ;  /* 0x0000000219190221 */ /* 0x000fe20000010000 */
[----:B------:R-:W-:Y:S01]  /*2320*/  @P0 PRMT R2, RZ, 0x7610, R4 ;  /* 0x00007610ff020816 */ /* 0x000fe20000000004 */
[----:B------:R-:W-:Y:S01]  /*2330*/  FMUL.FTZ R27, R164, R27 ;  /* 0x0000001ba41b7220 */ /* 0x000fe20000410000 */
[----:B------:R-:W-:Y:S01]  /*2340*/  @P1 PRMT R21, R21, 0x5410, R34 ;  /* 0x0000541015151816 */ /* 0x000fe20000000022 */
[----:B------:R-:W-:-:S02]  /*2350*/  FADD.FTZ R183, R174, -R183 ;  /* 0x800000b7aeb77221 */ /* 0x000fc40000010000 */
[----:B------:R-:W-:Y:S01]  /*2360*/  @P0 FADD.FTZ R27, R27, R2 ;  /* 0x000000021b1b0221 */ /* 0x000fe20000010000 */
[--C-:B------:R-:W-:Y:S01]  /*2370*/  @P0 PRMT R2, RZ, 0x5410, R11.reuse ;  /* 0x00005410ff020816 */ /* 0x100fe2000000000b */
[C---:B------:R-:W-:Y:S02]  /*2380*/  FMUL.FTZ R183, R164.reuse, R183 ;  /* 0x000000b7a4b77220 */ /* 0x040fe40000410000 */
[----:B------:R-:W-:Y:S01]  /*2390*/  FADD.FTZ R189, R189, -R176 ;  /* 0x800000b0bdbd7221 */ /* 0x000fe20000010000 */
[----:B------:R-:W-:Y:S01]  /*23a0*/  @P1 F2FP.BF16.PACK_AB R32, RZ, R27 ;  /* 0x0000001bff20123e */ /* 0x000fe200000010ff */
[----:B------:R-:W-:Y:S01]  /*23b0*/  @P0 FADD.FTZ R183, R183, R2 ;  /* 0x00000002b7b70221 */ /* 0x000fe20000010000 */
[----:B------:R-:W-:Y:S01]  /*23c0*/  @P0 PRMT R2, RZ, 0x7610, R11 ;  /* 0x00007610ff020816 */ /* 0x000fe2000000000b */
[----:B------:R-:W-:Y:S02]  /*23d0*/  FMUL.FTZ R189, R164, R189 ;  /* 0x000000bda4bd7220 */ /* 0x000fe40000410000 */
[----:B------:R-:W-:Y:S01]  /*23e0*/  FADD.FTZ R179, R168, -R179 ;  /* 0x800000b3a8b37221 */ /* 0x000fe20000010000 */
[----:B------:R-:W-:Y:S01]  /*23f0*/  @P1 F2FP.BF16.PACK_AB R38, RZ, R183 ;  /* 0x000000b7ff26123e */ /* 0x000fe200000010ff */
[----:B------:R-:W-:Y:S01]  /*2400*/  @P0 FADD.FTZ R189, R189, R2 ;  /* 0x00000002bdbd0221 */ /* 0x000fe20000010000 */
        /* <DEDUP_REMOVED lines=9> */
[----:B------:R-:W-:Y:S01]  /*24a0*/  @P0 PRMT R2, RZ, 0x5410, R9 ;  /* 0x00005410ff020816 */ /* 0x000fe20000000009 */
[----:B------:R-:W-:-:S02]  /*24b0*/  FADD.FTZ R199, R184, -R177 ;  /* 0x800000b1b8c77221 */ /* 0x000fc40000010000 */
[C---:B------:R-:W-:Y:S01]  /*24c0*/  FMUL.FTZ R177, R164.reuse, R43 ;  /* 0x0000002ba4b17220 */ /* 0x040fe20000410000 */
[----:B------:R-:W-:Y:S01]  /*24d0*/  @P1 F2FP.BF16.PACK_AB R36, RZ, R185 ;  /* 0x000000b9ff24123e */ /* 0x000fe200000010ff */
[----:B------:R-:W-:Y:S02]  /*24e0*/  FADD.FTZ R181, R181, -R58 ;  /* 0x8000003ab5b57221 */ /* 0x000fe40000010000 */
[----:B------:R-:W-:Y:S01]  /*24f0*/  @P0 FADD.FTZ R177, R177, R2 ;  /* 0x00000002b1b10221 */ /* 0x000fe20000010000 */
[----:B------:R-:W-:Y:S01]  /*2500*/  @P0 PRMT R2, RZ, 0x7610, R9 ;  /* 0x00007610ff020816 */ /* 0x000fe20000000009 */
[C---:B------:R-:W-:Y:S02]  /*2510*/  FMUL.FTZ R181, R164.reuse, R181 ;  /* 0x000000b5a4b57220 */ /* 0x040fe40000410000 */
[----:B------:R-:W-:Y:S02]  /*2520*/  FADD.FTZ R57, R173, -R172 ;  /* 0x800000acad397221 */ /* 0x000fe40000010000 */
[----:B------:R-:W-:Y:S01]  /*2530*/  @P0 FADD.FTZ R181, R181, R2 ;  /* 0x00000002b5b50221 */ /* 0x000fe20000010000 */
[----:B------:R-:W-:Y:S01]  /*2540*/  @P0 PRMT R2, RZ, 0x5410, R8 ;  /* 0x00005410ff020816 */ /* 0x000fe20000000008 */
[----:B------:R-:W-:-:S02]  /*2550*/  FMUL.FTZ R173, R164, R37 ;  /* 0x00000025a4ad7220 */ /* 0x000fc40000410000 */
[C---:B------:R-:W-:Y:S02]  /*2560*/  FMUL.FTZ R175, R164.reuse, R41 ;  /* 0x00000029a4af7220 */ /* 0x040fe40000410000 */
[----:B------:R-:W-:Y:S01]  /*2570*/  @P0 FADD.FTZ R173, R173, R2 ;  /* 0x00000002adad0221 */ /* 0x000fe20000010000 */
[----:B------:R-:W-:Y:S01]  /*2580*/  @P0 PRMT R2, RZ, 0x7610, R8 ;  /* 0x00007610ff020816 */ /* 0x000fe20000000008 */
[----:B------:R-:W-:Y:S02]  /*2590*/  FADD.FTZ R203, R61, -R186 ;  /* 0x800000ba3dcb7221 */ /* 0x000fe40000010000 */
[C---:B------:R-:W-:Y:S02]  /*25a0*/  FMUL.FTZ R61, R164.reuse, R199 ;  /* 0x000000c7a43d7220 */ /* 0x040fe40000410000 */
[----:B------:R-:W-:Y:S01]  /*25b0*/  @P0 FADD.FTZ R175, R175, R2 ;  /* 0x00000002afaf0221 */ /* 0x000fe20000010000 */
[----:B------:R-:W-:Y:S01]  /*25c0*/  @P0 PRMT R2, RZ, 0x5410, R15 ;  /* 0x00005410ff020816 */ /* 0x000fe2000000000f */
[----:B------:R-:W-:-:S02]  /*25d0*/  FMUL.FTZ R63, R164, R201 ;  /* 0x000000c9a43f7220 */ /* 0x000fc40000410000 */
[----:B------:R-:W-:Y:S01]  /*25e0*/  FADD.FTZ R195, R40, -R195 ;  /* 0x800000c328c37221 */ /* 0x000fe20000010000 */
[----:B------:R-:W-:Y:S01]  /*25f0*/  @P1 F2FP.BF16.PACK_AB R40, RZ, R169 ;  /* 0x000000a9ff28123e */ /* 0x000fe200000010ff */
[----:B------:R-:W-:Y:S01]  /*2600*/  @P0 FADD.FTZ R61, R61, R2 ;  /* 0x000000023d3d0221 */ /* 0x000fe20000010000 */
[----:B------:R-:W-:Y:S01]  /*2610*/  @P0 PRMT R2, RZ, 0x7610, R15 ;  /* 0x00007610ff020816 */ /* 0x000fe2000000000f */
[----:B------:R-:W-:Y:S01]  /*2620*/  FMUL.FTZ R53, R164, R57 ;  /* 0x00000039a4357220 */ /* 0x000fe20000410000 */
[----:B------:R-:W-:Y:S01]  /*2630*/  @P1 PRMT R23, R40, 0x7610, R23 ;  /* 0x0000761028171816 */ /* 0x000fe20000000017 */
[----:B------:R-:W-:Y:S01]  /*2640*/  FMUL.FTZ R57, R164, R195 ;  /* 0x000000c3a4397220 */ /* 0x000fe20000410000 */
[----:B------:R-:W-:Y:S01]  /*2650*/  @P1 F2FP.BF16.PACK_AB R40, RZ, R189 ;  /* 0x000000bdff28123e */ /* 0x000fe200000010ff */
[----:B------:R-:W-:Y:S01]  /*2660*/  @P0 FADD.FTZ R63, R63, R2 ;  /* 0x000000023f3f0221 */ /* 0x000fe20000010000 */
[----:B------:R-:W-:Y:S01]  /*2670*/  @P0 PRMT R2, RZ, 0x5410, R14 ;  /* 0x00005410ff020816 */ /* 0x000fe2000000000e */
[----:B------:R-:W-:-:S02]  /*2680*/  FADD.FTZ R193, R46, -R193 ;  /* 0x800000c12ec17221 */ /* 0x000fc40000010000 */
        /* <DEDUP_REMOVED lines=11> */
[----:B------:R-:W-:Y:S01]  /*2740*/  FADD.FTZ R209, R42, -R49 ;  /* 0x800000312ad17221 */ /* 0x000fe20000010000 */
[----:B------:R-:W-:Y:S01]  /*2750*/  @P1 F2FP.BF16.PACK_AB R42, RZ, R171 ;  /* 0x000000abff2a123e */ /* 0x000fe200000010ff */
[----:B------:R-:W-:Y:S02]  /*2760*/  FMUL.FTZ R49, R164, R187 ;  /* 0x000000bba4317220 */ /* 0x000fe40000410000 */
[----:B------:R-:W-:Y:S01]  /*2770*/  @P0 FADD.FTZ R55, R55, R2 ;  /* 0x0000000237370221 */ /* 0x000fe20000010000 */
[----:B------:R-:W-:Y:S01]  /*2780*/  @P0 PRMT R2, RZ, 0x5410, R12 ;  /* 0x00005410ff020816 */ /* 0x000fe2000000000c */
[----:B------:R-:W-:Y:S01]  /*2790*/  FADD.FTZ R191, R191, -R180 ;  /* 0x800000b4bfbf7221 */ /* 0x000fe20000010000 */
[----:B------:R-:W-:Y:S01]  /*27a0*/  @P1 PRMT R23, R23, 0x5410, R42 ;  /* 0x0000541017171816 */ /* 0x000fe2000000002a */
[----:B------:R-:W-:-:S02]  /*27b0*/  FADD.FTZ R207, R51, -R188 ;  /* 0x800000bc33cf7221 */ /* 0x000fc40000010000 */
[----:B------:R-:W-:Y:S01]  /*27c0*/  @P0 FADD.FTZ R49, R49, R2 ;  /* 0x0000000231310221 */ /* 0x000fe20000010000 */
[----:B------:R-:W-:Y:S01]  /*27d0*/  @P0 PRMT R2, RZ, 0x7610, R12 ;  /* 0x00007610ff020816 */ /* 0x000fe2000000000c */
[C---:B------:R-:W-:Y:S02]  /*27e0*/  FMUL.FTZ R51, R164.reuse, R191 ;  /* 0x000000bfa4337220 */ /* 0x040fe40000410000 */
[C---:B------:R-:W-:Y:S02]  /*27f0*/  FMUL.FTZ R33, R164.reuse, R203 ;  /* 0x000000cba4217220 */ /* 0x040fe40000410000 */
[----:B------:R-:W-:Y:S01]  /*2800*/  @P0 FADD.FTZ R51, R51, R2 ;  /* 0x0000000233330221 */ /* 0x000fe20000010000 */
[----:B------:R-:W-:Y:S01]  /*2810*/  @P0 PRMT R2, RZ, 0x5410, R16 ;  /* 0x00005410ff020816 */ /* 0x000fe20000000010 */
[----:B------:R-:W-:Y:S02]  /*2820*/  FADD.FTZ R215, R35, -R194 ;  /* 0x800000c223d77221 */ /* 0x000fe40000010000 */
[----:B------:R-:W-:-:S02]  /*2830*/  FMUL.FTZ R35, R164, R205 ;  /* 0x000000cda4237220 */ /* 0x000fc40000410000 */
        /* <DEDUP_REMOVED lines=11> */
[----:B------:R-:W-:Y:S02]  /*28f0*/  FMUL.FTZ R45, R164, R213 ;  /* 0x000000d5a42d7220 */ /* 0x000fe40000410000 */
[----:B------:R-:W-:Y:S01]  /*2900*/  @P0 FADD.FTZ R39, R39, R2 ;  /* 0x0000000227270221 */ /* 0x000fe20000010000 */
[----:B------:R-:W-:Y:S01]  /*2910*/  @P0 PRMT R2, RZ, 0x5410, R18 ;  /* 0x00005410ff020816 */ /* 0x000fe20000000012 */
[-C--:B------:R-:W-:Y:S02]  /*2920*/  FMUL.FTZ R26, R165, R28.reuse ;  /* 0x0000001ca51a7220 */ /* 0x080fe40000410000 */
[----:B------:R-:W-:-:S02]  /*2930*/  FMUL.FTZ R167, R167, R28 ;  /* 0x0000001ca7a77220 */ /* 0x000fc40000410000 */
[----:B------:R-:W-:Y:S01]  /*2940*/  @P0 FADD.FTZ R41, R41, R2 ;  /* 0x0000000229290221 */ /* 0x000fe20000010000 */
[----:B------:R-:W-:Y:S01]  /*2950*/  @P0 PRMT R2, RZ, 0x7610, R18 ;  /* 0x00007610ff020816 */ /* 0x000fe20000000012 */
[----:B------:R-:W-:Y:S01]  /*2960*/  FMUL.FTZ R47, R164, R215 ;  /* 0x000000d7a42f7220 */ /* 0x000fe20000410000 */
[----:B------:R-:W-:Y:S01]  /*2970*/  F2FP.BF16.PACK_AB R26, R167, R26 ;  /* 0x0000001aa71a723e */ /* 0x000fe200000010ff */
[----:B------:R-:W-:Y:S01]  /*2980*/  HFMA2.MMA R167, -RZ, RZ, 0, 9.5367431640625e-07 ;  /* 0x00000010ffa77435 */ /* 0x000fe200000001ff */
[-C--:B------:R-:W-:Y:S02]  /*2990*/  FMUL.FTZ R44, R3, R28.reuse ;  /* 0x0000001c032c7220 */ /* 0x080fe40000410000 */
        /* <DEDUP_REMOVED lines=8> */
[-C--:B------:R-:W-:Y:S02]  /*2a20*/  FMUL.FTZ R169, R169, R28.reuse ;  /* 0x0000001ca9a97220 */ /* 0x080fe40000410000 */
[----:B------:R-:W-:Y:S01]  /*2a30*/  @P0 FADD.FTZ R47, R47, R2 ;  /* 0x000000022f2f0221 */ /* 0x000fe20000010000 */
[----:B------:R-:W-:Y:S01]  /*2a40*/  @P1 F2FP.BF16.PACK_AB R2, RZ, R25 ;  /* 0x00000019ff02123e */ /* 0x000fe200000010ff */
[----:B------:R-:W-:Y:S01]  /*2a50*/  FMUL.FTZ R46, R171, R28 ;  /* 0x0000001cab2e7220 */ /* 0x000fe20000410000 */
[----:B------:R-:W-:Y:S01]  /*2a60*/  F2FP.BF16.PACK_AB R25, R31, R44 ;  /* 0x0000002c1f19723e */ /* 0x000fe200000010ff */
[----:B------:R-:W-:Y:S01]  /*2a70*/  IMAD.WIDE.U32 R30, R160, R167, c[0x0][0x248] ;  /* 0x00009200a01e7625 */ /* 0x000fe200078e00a7 */
[----:B------:R-:W-:-:S02]  /*2a80*/  @P1 PRMT R20, R2, 0x7610, R20 ;  /* 0x0000761002141816 */ /* 0x000fc40000000014 */
[----:B------:R-:W-:Y:S01]  /*2a90*/  F2FP.BF16.PACK_AB R27, R46, R169 ;  /* 0x000000a92e1b723e */ /* 0x000fe200000010ff */
[----:B------:R-:W-:Y:S01]  /*2aa0*/  @P1 IMAD.WIDE.U32 R2, R160, R167, c[0x0][0x258] ;  /* 0x00009600a0021625 */ /* 0x000fe200078e00a7 */
[----:B------:R-:W-:Y:S02]  /*2ab0*/  @P1 PRMT R20, R20, 0x5410, R32 ;  /* 0x0000541014141816 */ /* 0x000fe40000000020 */
[----:B------:R-:W-:Y:S01]  /*2ac0*/  @P1 F2FP.BF16.PACK_AB R32, RZ, R181 ;  /* 0x000000b5ff20123e */ /* 0x000fe200000010ff */
[-C--:B------:R-:W-:Y:S01]  /*2ad0*/  FMUL.FTZ R165, R175, R28.reuse ;  /* 0x0000001cafa57220 */ /* 0x080fe20000410000 */
[----:B------:R-:W-:Y:S01]  /*2ae0*/  @P1 F2FP.BF16.PACK_AB R175, RZ, R175 ;  /* 0x000000afffaf123e */ /* 0x000fe200000010ff */
[----:B------:R0:W-:Y:S01]  /*2af0*/  @P1 STG.E.128 [R2.64], R20 ;  /* 0x0000001402001986 */ /* 0x0001e2000c101d04 */
[-C--:B------:R-:W-:Y:S02]  /*2b00*/  FMUL.FTZ R183, R183, R28.reuse ;  /* 0x0000001cb7b77220 */ /* 0x080fe40000410000 */
[-C--:B------:R-:W-:Y:S01]  /*2b10*/  FMUL.FTZ R42, R189, R28.reuse ;  /* 0x0000001cbd2a7220 */ /* 0x080fe20000410000 */
[----:B------:R1:W-:Y:S01]  /*2b20*/  STG.E.128 [R30.64], R24 ;  /* 0x000000181e007986 */ /* 0x0003e2000c101d04 */
[-C--:B------:R-:W-:Y:S01]  /*2b30*/  FMUL.FTZ R179, R179, R28.reuse ;  /* 0x0000001cb3b37220 */ /* 0x080fe20000410000 */
[----:B0-----:R-:W-:Y:S01]  /*2b40*/  @P1 F2FP.BF16.PACK_AB R3, RZ, R173 ;  /* 0x000000adff03123e */ /* 0x001fe200000010ff */
[----:B------:R-:W-:Y:S01]  /*2b50*/  FMUL.FTZ R2, R181, R28 ;  /* 0x0000001cb5027220 */ /* 0x000fe20000410000 */
[----:B------:R-:W-:-:S02]  /*2b60*/  @P1 PRMT R23, R38, 0x7610, R23 ;  /* 0x0000761026171816 */ /* 0x000fc40000000017 */
[----:B-1----:R-:W-:Y:S01]  /*2b70*/  @P1 F2FP.BF16.PACK_AB R31, RZ, R177 ;  /* 0x000000b1ff1f123e */ /* 0x002fe200000010ff */
[-C--:B------:R-:W-:Y:S01]  /*2b80*/  FMUL.FTZ R25, R177, R28.reuse ;  /* 0x0000001cb1197220 */ /* 0x080fe20000410000 */
[----:B------:R-:W-:Y:S01]  /*2b90*/  @P1 PRMT R22, R34, 0x7610, R22 ;  /* 0x0000761022161816 */ /* 0x000fe20000000016 */
[-C--:B------:R-:W-:Y:S01]  /*2ba0*/  FMUL.FTZ R26, R185, R28.reuse ;  /* 0x0000001cb91a7220 */ /* 0x080fe20000410000 */
[----:B------:R-:W-:Y:S01]  /*2bb0*/  @P1 PRMT R21, R31, 0x7610, R21 ;  /* 0x000076101f151816 */ /* 0x000fe20000000015 */
[----:B------:R-:W-:Y:S01]  /*2bc0*/  FMUL.FTZ R24, R173, R28 ;  /* 0x0000001cad187220 */ /* 0x000fe20000410000 */
[----:B------:R-:W-:Y:S01]  /*2bd0*/  @P1 PRMT R20, R3, 0x7610, R20 ;  /* 0x0000761003141816 */ /* 0x000fe20000000014 */
[----:B------:R-:W-:Y:S01]  /*2be0*/  IMAD.WIDE.U32 R30, R163, R167, c[0x0][0x248] ;  /* 0x00009200a31e7625 */ /* 0x000fe200078e00a7 */
[----:B------:R-:W-:Y:S02]  /*2bf0*/  F2FP.BF16.PACK_AB R25, R2, R25 ;  /* 0x000000190219723e */ /* 0x000fe400000010ff */
[----:B------:R-:W-:Y:S01]  /*2c00*/  @P1 PRMT R23, R23, 0x5410, R40 ;  /* 0x0000541017171816 */ /* 0x000fe20000000028 */
[----:B------:R-:W-:Y:S01]  /*2c10*/  @P1 IMAD.WIDE.U32 R2, R163, R167, c[0x0][0x258] ;  /* 0x00009600a3021625 */ /* 0x000fe200078e00a7 */
[----:B------:R-:W-:-:S02]  /*2c20*/  @P1 PRMT R22, R22, 0x5410, R36 ;  /* 0x0000541016161816 */ /* 0x000fc40000000024 */
[----:B------:R-:W-:Y:S02]  /*2c30*/  @P1 PRMT R21, R21, 0x5410, R32 ;  /* 0x0000541015151816 */ /* 0x000fe40000000020 */
[----:B------:R-:W-:Y:S02]  /*2c40*/  @P1 PRMT R20, R20, 0x5410, R175 ;  /* 0x0000541014141816 */ /* 0x000fe400000000af */
[----:B------:R-:W-:Y:S01]  /*2c50*/  F2FP.BF16.PACK_AB R27, R42, R183 ;  /* 0x000000b72a1b723e */ /* 0x000fe200000010ff */
[----:B------:R-:W-:Y:S01]  /*2c60*/  FMUL.FTZ R42, R63, R28 ;  /* 0x0000001c3f2a7220 */ /* 0x000fe20000410000 */
[----:B------:R-:W-:Y:S01]  /*2c70*/  F2FP.BF16.PACK_AB R26, R26, R179 ;  /* 0x000000b31a1a723e */ /* 0x000fe200000010ff */
[----:B------:R0:W-:Y:S01]  /*2c80*/  @P1 STG.E.128 [R2.64], R20 ;  /* 0x0000001402001986 */ /* 0x0001e2000c101d04 */
[----:B------:R-:W-:Y:S02]  /*2c90*/  F2FP.BF16.PACK_AB R24, R165, R24 ;  /* 0x00000018a518723e */ /* 0x000fe400000010ff */
[----:B------:R-:W-:Y:S01]  /*2ca0*/  @P1 F2FP.BF16.PACK_AB R38, RZ, R61 ;  /* 0x0000003dff26123e */ /* 0x000fe200000010ff */
[-C--:B------:R-:W-:Y:S01]  /*2cb0*/  FMUL.FTZ R61, R61, R28.reuse ;  /* 0x0000001c3d3d7220 */ /* 0x080fe20000410000 */
[----:B------:R-:W-:Y:S01]  /*2cc0*/  @P1 F2FP.BF16.PACK_AB R34, RZ, R57 ;  /* 0x00000039ff22123e */ /* 0x000fe200000010ff */
[----:B------:R1:W-:Y:S01]  /*2cd0*/  STG.E.128 [R30.64], R24 ;  /* 0x000000181e007986 */ /* 0x0003e2000c101d04 */
[----:B------:R-:W-:Y:S01]  /*2ce0*/  @P1 F2FP.BF16.PACK_AB R40, RZ, R63 ;  /* 0x0000003fff28123e */ /* 0x000fe200000010ff */
[----:B------:R-:W-:Y:S01]  /*2cf0*/  FMUL.FTZ R57, R57, R28 ;  /* 0x0000001c39397220 */ /* 0x000fe20000410000 */
[----:B------:R-:W-:-:S02]  /*2d00*/  @P1 F2FP.BF16.PACK_AB R36, RZ, R59 ;  /* 0x0000003bff24123e */ /* 0x000fc400000010ff */
[----:B------:R-:W-:Y:S02]  /*2d10*/  @P1 F2FP.BF16.PACK_AB R32, RZ, R55 ;  /* 0x00000037ff20123e */ /* 0x000fe400000010ff */
[----:B0-----:R-:W-:Y:S01]  /*2d20*/  @P1 F2FP.BF16.PACK_AB R3, RZ, R49 ;  /* 0x00000031ff03123e */ /* 0x001fe200000010ff */
[-C--:B------:R-:W-:Y:S01]  /*2d30*/  FMUL.FTZ R2, R55, R28.reuse ;  /* 0x0000001c37027220 */ /* 0x080fe20000410000 */
[----:B------:R-:W-:Y:S01]  /*2d40*/  @P1 PRMT R23, R38, 0x7610, R23 ;  /* 0x0000761026171816 */ /* 0x000fe20000000017 */
[-C--:B------:R-:W-:Y:S01]  /*2d50*/  FMUL.FTZ R38, R39, R28.reuse ;  /* 0x0000001c27267220 */ /* 0x080fe20000410000 */
[----:B------:R-:W-:Y:S02]  /*2d60*/  @P1 PRMT R22, R34, 0x7610, R22 ;  /* 0x0000761022161816 */ /* 0x000fe40000000016 */
[----:B-1----:R-:W-:Y:S01]  /*2d70*/  @P1 F2FP.BF16.PACK_AB R31, RZ, R53 ;  /* 0x00000035ff1f123e */ /* 0x002fe200000010ff */
[-C--:B------:R-:W-:Y:S01]  /*2d80*/  FMUL.FTZ R25, R53, R28.reuse ;  /* 0x0000001c35197220 */ /* 0x080fe20000410000 */
[----:B------:R-:W-:Y:S01]  /*2d90*/  @P1 PRMT R20, R3, 0x7610, R20 ;  /* 0x0000761003141816 */ /* 0x000fe20000000014 */
[-C--:B------:R-:W-:Y:S01]  /*2da0*/  FMUL.FTZ R24, R49, R28.reuse ;  /* 0x0000001c31187220 */ /* 0x080fe20000410000 */
[----:B------:R-:W-:Y:S01]  /*2db0*/  @P1 PRMT R21, R31, 0x7610, R21 ;  /* 0x000076101f151816 */ /* 0x000fe20000000015 */
[-C--:B------:R-:W-:Y:S01]  /*2dc0*/  FMUL.FTZ R49, R51, R28.reuse ;  /* 0x0000001c33317220 */ /* 0x080fe20000410000 */
[----:B------:R-:W-:Y:S01]  /*2dd0*/  @P1 F2FP.BF16.PACK_AB R51, RZ, R51 ;  /* 0x00000033ff33123e */ /* 0x000fe200000010ff */
[----:B------:R-:W-:Y:S01]  /*2de0*/  FMUL.FTZ R26, R59, R28 ;  /* 0x0000001c3b1a7220 */ /* 0x000fe20000410000 */
[----:B------:R-:W-:Y:S01]  /*2df0*/  F2FP.BF16.PACK_AB R25, R2, R25 ;  /* 0x000000190219723e */ /* 0x000fe200000010ff */
[----:B------:R-:W-:Y:S01]  /*2e00*/  @P1 IMAD.WIDE.U32 R2, R162, R167, c[0x0][0x258] ;  /* 0x00009600a2021625 */ /* 0x000fe200078e00a7 */
[----:B------:R-:W-:-:S02]  /*2e10*/  @P1 PRMT R23, R23, 0x5410, R40 ;  /* 0x0000541017171816 */ /* 0x000fc40000000028 */
[----:B------:R-:W-:Y:S01]  /*2e20*/  @P1 PRMT R22, R22, 0x5410, R36 ;  /* 0x0000541016161816 */ /* 0x000fe20000000024 */
[----:B------:R-:W-:Y:S01]  /*2e30*/  IMAD.WIDE.U32 R162, R162, R167, c[0x0][0x248] ;  /* 0x00009200a2a27625 */ /* 0x000fe200078e00a7 */
[----:B------:R-:W-:Y:S02]  /*2e40*/  @P1 PRMT R21, R21, 0x5410, R32 ;  /* 0x0000541015151816 */ /* 0x000fe40000000020 */
[----:B------:R-:W-:Y:S01]  /*2e50*/  @P1 PRMT R20, R20, 0x5410, R51 ;  /* 0x0000541014141816 */ /* 0x000fe20000000033 */
[----:B------:R-:W-:Y:S01]  /*2e60*/  FMUL.FTZ R36, R35, R28 ;  /* 0x0000001c23247220 */ /* 0x000fe20000410000 */
[----:B------:R-:W-:Y:S02]  /*2e70*/  F2FP.BF16.PACK_AB R27, R42, R61 ;  /* 0x0000003d2a1b723e */ /* 0x000fe400000010ff */
[----:B------:R-:W-:Y:S01]  /*2e80*/  F2FP.BF16.PACK_AB R26, R26, R57 ;  /* 0x000000391a1a723e */ /* 0x000fe200000010ff */
[----:B------:R0:W-:Y:S01]  /*2e90*/  @P1 STG.E.128 [R2.64], R20 ;  /* 0x0000001402001986 */ /* 0x0001e2000c101d04 */
[----:B------:R-:W-:-:S02]  /*2ea0*/  F2FP.BF16.PACK_AB R24, R49, R24 ;  /* 0x000000183118723e */ /* 0x000fc400000010ff */
[----:B------:R-:W-:Y:S01]  /*2eb0*/  @P1 F2FP.BF16.PACK_AB R31, RZ, R37 ;  /* 0x00000025ff1f123e */ /* 0x000fe200000010ff */
[-C--:B------:R-:W-:Y:S01]  /*2ec0*/  FMUL.FTZ R37, R37, R28.reuse ;  /* 0x0000001c25257220 */ /* 0x080fe20000410000 */
[----:B------:R-:W-:Y:S01]  /*2ed0*/  @P1 F2FP.BF16.PACK_AB R34, RZ, R41 ;  /* 0x00000029ff22123e */ /* 0x000fe200000010ff */
[----:B------:R1:W-:Y:S01]  /*2ee0*/  STG.E.128 [R162.64], R24 ;  /* 0x00000018a2007986 */ /* 0x0003e2000c101d04 */
[-C--:B------:R-:W-:Y:S01]  /*2ef0*/  FMUL.FTZ R41, R41, R28.reuse ;  /* 0x0000001c29297220 */ /* 0x080fe20000410000 */
[----:B------:R-:W-:Y:S02]  /*2f00*/  @P1 F2FP.BF16.PACK_AB R30, RZ, R35 ;  /* 0x00000023ff1e123e */ /* 0x000fe400000010ff */
[----:B------:R-:W-:Y:S01]  /*2f10*/  @P1 F2FP.BF16.PACK_AB R32, RZ, R39 ;  /* 0x00000027ff20123e */ /* 0x000fe200000010ff */
[-C--:B0-----:R-:W-:Y:S01]  /*2f20*/  FMUL.FTZ R2, R47, R28.reuse ;  /* 0x0000001c2f027220 */ /* 0x081fe20000410000 */
[----:B------:R-:W-:Y:S01]  /*2f30*/  @P1 F2FP.BF16.PACK_AB R3, RZ, R33 ;  /* 0x00000021ff03123e */ /* 0x000fe200000010ff */
[----:B------:R-:W-:Y:S01]  /*2f40*/  FMUL.FTZ R33, R33, R28 ;  /* 0x0000001c21217220 */ /* 0x000fe20000410000 */
[----:B------:R-:W-:-:S02]  /*2f50*/  @P1 F2FP.BF16.PACK_AB R47, RZ, R47 ;  /* 0x0000002fff2f123e */ /* 0x000fc400000010ff */
[----:B------:R-:W-:Y:S01]  /*2f60*/  @P1 PRMT R20, R3, 0x7610, R20 ;  /* 0x0000761003141816 */ /* 0x000fe20000000014 */
[-C--:B-1----:R-:W-:Y:S01]  /*2f70*/  FMUL.FTZ R27, R45, R28.reuse ;  /* 0x0000001c2d1b7220 */ /* 0x082fe20000410000 */
[----:B------:R-:W-:Y:S01]  /*2f80*/  @P1 F2FP.BF16.PACK_AB R45, RZ, R45 ;  /* 0x0000002dff2d123e */ /* 0x000fe200000010ff */
[----:B------:R-:W-:Y:S01]  /*2f90*/  FMUL.FTZ R26, R43, R28 ;  /* 0x0000001c2b1a7220 */ /* 0x000fe20000410000 */
[----:B------:R-:W-:Y:S02]  /*2fa0*/  @P1 F2FP.BF16.PACK_AB R43, RZ, R43 ;  /* 0x0000002bff2b123e */ /* 0x000fe400000010ff */
[----:B------:R-:W-:Y:S02]  /*2fb0*/  F2FP.BF16.PACK_AB R27, R2, R27 ;  /* 0x0000001b021b723e */ /* 0x000fe400000010ff */
[----:B------:R-:W-:Y:S02]  /*2fc0*/  @P1 IADD3 R2, R160, 0x60, RZ ;  /* 0x00000060a0021810 */ /* 0x000fe40007ffe0ff */
[----:B------:R-:W-:-:S02]  /*2fd0*/  @P1 PRMT R21, R31, 0x7610, R21 ;  /* 0x000076101f151816 */ /* 0x000fc40000000015 */
[----:B------:R-:W-:Y:S01]  /*2fe0*/  IADD3 R28, R29, 0x60, RZ ;  /* 0x000000601d1c7810 */ /* 0x000fe20007ffe0ff */
[-C--:B------:R-:W-:Y:S01]  /*2ff0*/  @P1 IMAD.WIDE.U32 R2, R2, R167.reuse, c[0x0][0x258] ;  /* 0x0000960002021625 */ /* 0x080fe200078e00a7 */
[----:B------:R-:W-:Y:S02]  /*3000*/  @P1 PRMT R22, R34, 0x7610, R22 ;  /* 0x0000761022161816 */ /* 0x000fe40000000016 */
[----:B------:R-:W-:Y:S01]  /*3010*/  @P1 PRMT R23, R45, 0x7610, R23 ;  /* 0x000076102d171816 */ /* 0x000fe20000000017 */
[----:B------:R-:W-:Y:S01]  /*3020*/  IMAD.WIDE.U32 R28, R28, R167, c[0x0][0x248] ;  /* 0x000092001c1c7625 */ /* 0x000fe200078e00a7 */
[----:B------:R-:W-:Y:S02]  /*3030*/  @P1 PRMT R20, R20, 0x5410, R30 ;  /* 0x0000541014141816 */ /* 0x000fe4000000001e */
[----:B------:R-:W-:Y:S02]  /*3040*/  @P1 PRMT R21, R21, 0x5410, R32 ;  /* 0x0000541015151816 */ /* 0x000fe40000000020 */
[----:B------:R-:W-:-:S02]  /*3050*/  @P1 PRMT R22, R22, 0x5410, R43 ;  /* 0x0000541016161816 */ /* 0x000fc4000000002b */
[----:B------:R-:W-:Y:S02]  /*3060*/  @P1 PRMT R23, R23, 0x5410, R47 ;  /* 0x0000541017171816 */ /* 0x000fe4000000002f */
[----:B------:R-:W-:Y:S02]  /*3070*/  F2FP.BF16.PACK_AB R26, R26, R41 ;  /* 0x000000291a1a723e */ /* 0x000fe400000010ff */
[----:B------:R-:W-:Y:S01]  /*3080*/  F2FP.BF16.PACK_AB R25, R38, R37 ;  /* 0x000000252619723e */ /* 0x000fe200000010ff */
[----:B------:R0:W-:Y:S01]  /*3090*/  @P1 STG.E.128 [R2.64], R20 ;  /* 0x0000001402001986 */ /* 0x0001e2000c101d04 */
[----:B------:R-:W-:Y:S02]  /*30a0*/  F2FP.BF16.PACK_AB R24, R36, R33 ;  /* 0x000000212418723e */ /* 0x000fe400000010ff */
[----:B------:R-:W-:-:S03]  /*30b0*/  MOV R30, c[0x0][0x160] ;  /* 0x00005800001e7a02 */ /* 0x000fc60000000f00 */
[----:B------:R0:W-:Y:S01]  /*30c0*/  STG.E.128 [R28.64], R24 ;  /* 0x000000181c007986 */ /* 0x0001e2000c101d04 */
[----:B------:R-:W-:-:S04]  /*30d0*/  LEA R153, R30, R153, 0x2 ;  /* 0x000000991e997211 */ /* 0x000fc800078e10ff */
[----:B------:R-:W-:-:S13]  /*30e0*/  ISETP.GE.AND P0, PT, R153, c[0x0][0x164], PT ;  /* 0x0000590099007a0c */ /* 0x000fda0003f06270 */
[----:B0-----:R-:W-:Y:S01]  /*30f0*/  @P0 CALL.REL.NOINC `(.L_x_30) ;  /* 0x0000001000000944 */ /* 0x001fe20003c00000 */
[----:B------:R-:W-:Y:S05]  /*3100*/  BRA `(.L_x_31) ;  /* 0xffffd65000007947 */ /* 0x000fea000383ffff */
.L_x_30:
[----:B------:R-:W-:Y:S05]  /*3110*/  BSYNC B1 ;  /* 0x0000000000017941 */ /* 0x000fea0003800000 */
.L_x_27:
[----:B------:R-:W-:Y:S02]  /*3120*/  MOV R20, R64 ;  /* 0x0000004000147202 */ /* 0x000fe40000000f00 */
[----:B------:R-:W-:Y:S02]  /*3130*/  MOV R22, R66 ;  /* 0x0000004200167202 */ /* 0x000fe40000000f00 */
[----:B------:R-:W-:Y:S02]  /*3140*/  MOV R23, R65 ;  /* 0x0000004100177202 */ /* 0x000fe40000000f00 */
[----:B------:R-:W-:Y:S02]  /*3150*/  MOV R29, R67 ;  /* 0x00000043001d7202 */ /* 0x000fe40000000f00 */
[----:B------:R-:W-:Y:S02]  /*3160*/  MOV R4, R128 ;  /* 0x0000008000047202 */ /* 0x000fe40000000f00 */
[----:B------:R-:W-:-:S02]  /*3170*/  MOV R8, R126 ;  /* 0x0000007e00087202 */ /* 0x000fc40000000f00 */
        /* <DEDUP_REMOVED lines=58> */
.L_x_26:
[----:B------:R-:W-:Y:S05]  /*3520*/  BSYNC B0 ;  /* 0x0000000000007941 */ /* 0x000fea0003800000 */
.L_x_24:
[----:B------:R-:W-:Y:S01]  /*3530*/  SHF.R.U32.HI R0, RZ, 0x5, R111 ;  /* 0x00000005ff007819 */ /* 0x000fe2000001166f */
[----:B------:R-:W-:Y:S01]  /*3540*/  WARPSYNC 0xffffffff ;  /* 0xffffffff00007948 */ /* 0x000fe20003800000 */
[----:B------:R-:W-:Y:S02]  /*3550*/  LOP3.LUT R2, R111, 0x1f, RZ, 0xc0, !PT ;  /* 0x0000001f6f027812 */ /* 0x000fe400078ec0ff */
[----:B------:R-:W-:-:S04]  /*3560*/  SHF.L.U32 R3, R0, 0x7, RZ ;  /* 0x0000000700037819 */ /* 0x000fc800000006ff */
[----:B------:R-:W-:-:S04]  /*3570*/  LOP3.LUT R0, R3, 0xffffff80, R2, 0xe2, !PT ;  /* 0xffffff8003007812 */ /* 0x000fc800078ee202 */
[----:B------:R-:W-:-:S05]  /*3580*/  SHF.L.U32 R0, R0, 0x5, RZ ;  /* 0x0000000500007819 */ /* 0x000fca00000006ff */
[----:B------:R-:W-:Y:S04]  /*3590*/  STS.128 [R0], R8 ;  /* 0x0000000800007388 */ /* 0x000fe80000000c00 */
[----:B------:R-:W-:Y:S04]  /*35a0*/  STS.128 [R0+0x10], R16 ;  /* 0x0000101000007388 */ /* 0x000fe80000000c00 */
[----:B------:R-:W-:Y:S04]  /*35b0*/  STS.128 [R0+0x400], R24 ;  /* 0x0004001800007388 */ /* 0x000fe80000000c00 */
        /* <DEDUP_REMOVED lines=9> */
[----:B------:R-:W3:Y:S04]  /*3650*/  LDS R18, [R111.X4+0x1200] ;  /* 0x001200006f127984 */ /* 0x000ee80000004800 */
[----:B------:R-:W4:Y:S04]  /*3660*/  LDS R8, [R111.X4+0x400] ;  /* 0x000400006f087984 */ /* 0x000f280000004800 */
[----:B------:R-:W5:Y:S04]  /*3670*/  LDS R19, [R111.X4+0x1400] ;  /* 0x001400006f137984 */ /* 0x000f680000004800 */
[----:B------:R-:W5:Y:S04]  /*3680*/  LDS R9, [R111.X4+0x600] ;  /* 0x000600006f097984 */ /* 0x000f680000004800 */
[----:B------:R-:W5:Y:S04]  /*3690*/  LDS R24, [R111.X4+0x1600] ;  /* 0x001600006f187984 */ /* 0x000f680000004800 */
[----:B------:R-:W5:Y:S04]  /*36a0*/  LDS R10, [R111.X4+0x800] ;  /* 0x000800006f0a7984 */ /* 0x000f680000004800 */
[----:B------:R-:W5:Y:S04]  /*36b0*/  LDS R25, [R111.X4+0x1800] ;  /* 0x001800006f197984 */ /* 0x000f680000004800 */
[----:B------:R-:W5:Y:S01]  /*36c0*/  LDS R11, [R111.X4+0xa00] ;  /* 0x000a00006f0b7984 */ /* 0x000f620000004800 */
        /* <DEDUP_REMOVED lines=10> */
[----:B-----5:R-:W-:-:S03]  /*3770*/  FADD.FTZ R8, R8, R19 ;  /* 0x0000001308087221 */ /* 0x020fc60000010000 */
[----:B------:R-:W5:Y:S01]  /*3780*/  LDS R45, [R111.X4+0x2000] ;  /* 0x002000006f2d7984 */ /* 0x000f620000004800 */
[----:B------:R-:W-:-:S03]  /*3790*/  FADD.FTZ R9, RZ, R9 ;  /* 0x00000009ff097221 */ /* 0x000fc60000010000 */
[----:B------:R-:W5:Y:S01]  /*37a0*/  LDS R46, [R111.X4+0x2200] ;  /* 0x002200006f2e7984 */ /* 0x000f620000004800 */
[----:B------:R-:W-:-:S03]  /*37b0*/  FADD.FTZ R9, R9, R24 ;  /* 0x0000001809097221 */ /* 0x000fc60000010000 */
[----:B------:R-:W5:Y:S01]  /*37c0*/  LDS R47, [R111.X4+0x2400] ;  /* 0x002400006f2f7984 */ /* 0x000f620000004800 */
[----:B------:R-:W-:-:S03]  /*37d0*/  FADD.FTZ R10, RZ, R10 ;  /* 0x0000000aff0a7221 */ /* 0x000fc60000010000 */
[----:B------:R-:W5:Y:S01]  /*37e0*/  LDS R48, [R111.X4+0x2600] ;  /* 0x002600006f307984 */ /* 0x000f620000004800 */
[----:B------:R-:W-:-:S03]  /*37f0*/  FADD.FTZ R10, R10, R25 ;  /* 0x000000190a0a7221 */ /* 0x000fc60000010000 */
[----:B------:R-:W5:Y:S01]  /*3800*/  LDS R49, [R111.X4+0x2800] ;  /* 0x002800006f317984 */ /* 0x000f620000004800 */
[----:B------:R-:W-:-:S03]  /*3810*/  FADD.FTZ R11, RZ, R11 ;  /* 0x0000000bff0b7221 */ /* 0x000fc60000010000 */
[----:B------:R-:W5:Y:S01]  /*3820*/  LDS R50, [R111.X4+0x2a00] ;  /* 0x002a00006f327984 */ /* 0x000f620000004800 */
[----:B0-----:R-:W-:-:S03]  /*3830*/  FADD.FTZ R11, R11, R26 ;  /* 0x0000001a0b0b7221 */ /* 0x001fc60000010000 */
[----:B------:R-:W0:Y:S01]  /*3840*/  LDS R51, [R111.X4+0x2c00] ;  /* 0x002c00006f337984 */ /* 0x000e220000004800 */
[----:B-1----:R-:W-:-:S03]  /*3850*/  FADD.FTZ R16, RZ, R16 ;  /* 0x00000010ff107221 */ /* 0x002fc60000010000 */
[----:B------:R-:W1:Y:S01]  /*3860*/  LDS R52, [R111.X4+0x2e00] ;  /* 0x002e00006f347984 */ /* 0x000e620000004800 */
[----:B--2---:R-:W-:-:S03]  /*3870*/  FADD.FTZ R16, R16, R27 ;  /* 0x0000001b10107221 */ /* 0x004fc60000010000 */
[----:B------:R-:W2:Y:S01]  /*3880*/  LDS R53, [R111.X4+0x3000] ;  /* 0x003000006f357984 */ /* 0x000ea20000004800 */
[----:B---3--:R-:W-:-:S03]  /*3890*/  FADD.FTZ R17, RZ, R17 ;  /* 0x00000011ff117221 */ /* 0x008fc60000010000 */
[----:B------:R-:W-:Y:S01]  /*38a0*/  LDS R54, [R111.X4+0x3200] ;  /* 0x003200006f367984 */ /* 0x000fe20000004800 */
[----:B----4-:R-:W-:-:S03]  /*38b0*/  FADD.FTZ R17, R17, R44 ;  /* 0x0000002c11117221 */ /* 0x010fc60000010000 */
[----:B------:R-:W3:Y:S01]  /*38c0*/  LDS R55, [R111.X4+0x3400] ;  /* 0x003400006f377984 */ /* 0x000ee20000004800 */
[----:B-----5:R-:W-:-:S03]  /*38d0*/  FADD.FTZ R2, R2, R45 ;  /* 0x0000002d02027221 */ /* 0x020fc60000010000 */
[----:B------:R-:W4:Y:S01]  /*38e0*/  LDS R56, [R111.X4+0x3600] ;  /* 0x003600006f387984 */ /* 0x000f220000004800 */
[----:B------:R-:W-:-:S03]  /*38f0*/  FADD.FTZ R3, R3, R46 ;  /* 0x0000002e03037221 */ /* 0x000fc60000010000 */
[----:B------:R-:W5:Y:S01]  /*3900*/  LDS R57, [R111.X4+0x3800] ;  /* 0x003800006f397984 */ /* 0x000f620000004800 */
[----:B------:R-:W-:-:S03]  /*3910*/  FADD.FTZ R8, R8, R47 ;  /* 0x0000002f08087221 */ /* 0x000fc60000010000 */
[----:B------:R-:W5:Y:S01]  /*3920*/  LDS R58, [R111.X4+0x3a00] ;  /* 0x003a00006f3a7984 */ /* 0x000f620000004800 */
[----:B------:R-:W-:-:S03]  /*3930*/  FADD.FTZ R9, R9, R48 ;  /* 0x0000003009097221 */ /* 0x000fc60000010000 */
[----:B------:R-:W5:Y:S01]  /*3940*/  LDS R59, [R111.X4+0x3c00] ;  /* 0x003c00006f3b7984 */ /* 0x000f620000004800 */
[----:B------:R-:W-:-:S03]  /*3950*/  FADD.FTZ R10, R10, R49 ;  /* 0x000000310a0a7221 */ /* 0x000fc60000010000 */
[----:B------:R-:W5:Y:S01]  /*3960*/  LDS R64, [R111.X4+0x3e00] ;  /* 0x003e00006f407984 */ /* 0x000f620000004800 */
[----:B------:R-:W-:-:S03]  /*3970*/  FADD.FTZ R11, R11, R50 ;  /* 0x000000320b0b7221 */ /* 0x000fc60000010000 */
[----:B------:R-:W-:Y:S01]  /*3980*/  BAR.SYNC.DEFER_BLOCKING 0x0 ;  /* 0x0000000000007b1d */ /* 0x000fe20000010000 */
[----:B0-----:R-:W-:Y:S02]  /*3990*/  FADD.FTZ R16, R16, R51 ;  /* 0x0000003310107221 */ /* 0x001fe40000010000 */
[----:B-1----:R-:W-:Y:S02]  /*39a0*/  FADD.FTZ R17, R17, R52 ;  /* 0x0000003411117221 */ /* 0x002fe40000010000 */
[----:B--2---:R-:W-:Y:S02]  /*39b0*/  FADD.FTZ R53, R2, R53 ;  /* 0x0000003502357221 */ /* 0x004fe40000010000 */
[----:B---3--:R-:W-:Y:S02]  /*39c0*/  FADD.FTZ R55, R8, R55 ;  /* 0x0000003708377221 */ /* 0x008fe40000010000 */
[----:B----4-:R-:W-:Y:S01]  /*39d0*/  FADD.FTZ R9, R9, R56 ;  /* 0x0000003809097221 */ /* 0x010fe20000010000 */
[----:B------:R0:W-:Y:S01]  /*39e0*/  STS.128 [R0], R4 ;  /* 0x0000000400007388 */ /* 0x0001e20000000c00 */
[----:B-----5:R-:W-:-:S03]  /*39f0*/  FADD.FTZ R57, R10, R57 ;  /* 0x000000390a397221 */ /* 0x020fc60000010000 */
[----:B------:R1:W-:Y:S01]  /*3a00*/  STS.128 [R0+0x10], R12 ;  /* 0x0000100c00007388 */ /* 0x0003e20000000c00 */
[----:B------:R-:W-:-:S03]  /*3a10*/  FADD.FTZ R11, R11, R58 ;  /* 0x0000003a0b0b7221 */ /* 0x000fc60000010000 */
[----:B------:R-:W-:Y:S01]  /*3a20*/  STS.128 [R0+0x400], R20 ;  /* 0x0004001400007388 */ /* 0x000fe20000000c00 */
[----:B------:R-:W-:-:S03]  /*3a30*/  FADD.FTZ R59, R16, R59 ;  /* 0x0000003b103b7221 */ /* 0x000fc60000010000 */
[----:B------:R-:W-:Y:S01]  /*3a40*/  STS.128 [R0+0x410], R28 ;  /* 0x0004101c00007388 */ /* 0x000fe20000000c00 */
[----:B------:R-:W-:-:S03]  /*3a50*/  FADD.FTZ R17, R17, R64 ;  /* 0x0000004011117221 */ /* 0x000fc60000010000 */
[----:B------:R-:W-:Y:S01]  /*3a60*/  STS.128 [R0+0x800], R32 ;  /* 0x0008002000007388 */ /* 0x000fe20000000c00 */
[----:B0-----:R-:W-:-:S03]  /*3a70*/  FADD.FTZ R7, R3, R54 ;  /* 0x0000003603077221 */ /* 0x001fc60000010000 */
[----:B------:R-:W-:Y:S04]  /*3a80*/  STS.128 [R0+0x810], R36 ;  /* 0x0008102400007388 */ /* 0x000fe80000000c00 */
[----:B------:R-:W-:Y:S04]  /*3a90*/  STS.128 [R0+0xc00], R40 ;  /* 0x000c002800007388 */ /* 0x000fe80000000c00 */
[----:B------:R-:W-:Y:S04]  /*3aa0*/  STS.128 [R0+0xc10], R60 ;  /* 0x000c103c00007388 */ /* 0x000fe80000000c00 */
[----:B------:R-:W-:Y:S06]  /*3ab0*/  BAR.SYNC.DEFER_BLOCKING 0x0 ;  /* 0x0000000000007b1d */ /* 0x000fec0000010000 */
[----:B-1----:R-:W0:Y:S04]  /*3ac0*/  S2R R12, SR_CTAID.X ;  /* 0x00000000000c7919 */ /* 0x002e280000002500 */
[----:B------:R-:W1:Y:S04]  /*3ad0*/  LDS R65, [R111.X4] ;  /* 0x000000006f417984 */ /* 0x000e680000004800 */
[----:B------:R-:W2:Y:S01]  /*3ae0*/  LDS R4, [R111.X4+0x1000] ;  /* 0x001000006f047984 */ /* 0x000ea20000004800 */
[----:B0-----:R-:W-:-:S03]  /*3af0*/  IMAD R12, R12, c[0x0][0x168], RZ ;  /* 0x00005a000c0c7a24 */ /* 0x001fc600078e02ff */
[----:B------:R-:W0:Y:S04]  /*3b00*/  LDS R13, [R111.X4+0x2000] ;  /* 0x002000006f0d7984 */ /* 0x000e280000004800 */
[----:B------:R-:W3:Y:S04]  /*3b10*/  LDS R0, [R111.X4+0x200] ;  /* 0x000200006f007984 */ /* 0x000ee80000004800 */
[----:B------:R-:W4:Y:S04]  /*3b20*/  LDS R5, [R111.X4+0x1200] ;  /* 0x001200006f057984 */ /* 0x000f280000004800 */
[----:B------:R-:W5:Y:S04]  /*3b30*/  LDS R3, [R111.X4+0x400] ;  /* 0x000400006f037984 */ /* 0x000f680000004800 */
[----:B------:R-:W5:Y:S04]  /*3b40*/  LDS R6, [R111.X4+0x600] ;  /* 0x000600006f067984 */ /* 0x000f680000004800 */
[----:B------:R-:W5:Y:S04]  /*3b50*/  LDS R15, [R111.X4+0x1400] ;  /* 0x001400006f0f7984 */ /* 0x000f680000004800 */
[----:B------:R-:W5:Y:S04]  /*3b60*/  LDS R8, [R111.X4+0x800] ;  /* 0x000800006f087984 */ /* 0x000f680000004800 */
[----:B------:R-:W5:Y:S01]  /*3b70*/  LDS R18, [R111.X4+0x2200] ;  /* 0x002200006f127984 */ /* 0x000f620000004800 */
[----:B-1----:R-:W-:-:S03]  /*3b80*/  FADD.FTZ R65, RZ, R65 ;  /* 0x00000041ff417221 */ /* 0x002fc60000010000 */
[----:B------:R-:W1:Y:S01]  /*3b90*/  LDS R19, [R111.X4+0x1600] ;  /* 0x001600006f137984 */ /* 0x000e620000004800 */
[----:B--2---:R-:W-:-:S03]  /*3ba0*/  FADD.FTZ R4, R65, R4 ;  /* 0x0000000441047221 */ /* 0x004fc60000010000 */
[----:B------:R-:W2:Y:S01]  /*3bb0*/  LDS R10, [R111.X4+0xa00] ;  /* 0x000a00006f0a7984 */ /* 0x000ea20000004800 */
[----:B0-----:R-:W-:Y:S01]  /*3bc0*/  FADD.FTZ R16, R4, R13 ;  /* 0x0000000d04107221 */ /* 0x001fe20000010000 */
[----:B------:R-:W-:Y:S02]  /*3bd0*/  IADD3 R4, P0, R12, R111, RZ ;  /* 0x0000006f0c047210 */ /* 0x000fe40007f1e0ff */
[----:B------:R-:W0:Y:S01]  /*3be0*/  LDS R37, [R111.X4+0x3000] ;  /* 0x003000006f257984 */ /* 0x000e220000004800 */
[----:B---3--:R-:W-:Y:S01]  /*3bf0*/  FADD.FTZ R0, RZ, R0 ;  /* 0x00000000ff007221 */ /* 0x008fe20000010000 */
[----:B------:R-:W-:Y:S02]  /*3c00*/  IADD3.X R13, RZ, RZ, RZ, P0, !PT ;  /* 0x000000ffff0d7210 */ /* 0x000fe400007fe4ff */
[----:B------:R-:W3:Y:S01]  /*3c10*/  LDS R27, [R111.X4+0x2400] ;  /* 0x002400006f1b7984 */ /* 0x000ee20000004800 */
[----:B----4-:R-:W-:Y:S01]  /*3c20*/  FADD.FTZ R5, R0, R5 ;  /* 0x0000000500057221 */ /* 0x010fe20000010000 */
[----:B------:R-:W-:-:S02]  /*3c30*/  SHF.L.U64.HI R24, R4, 0x2, R13 ;  /* 0x0000000204187819 */ /* 0x000fc4000001020d */
[----:B------:R-:W4:Y:S01]  /*3c40*/  LDS R21, [R111.X4+0x1800] ;  /* 0x001800006f157984 */ /* 0x000f220000004800 */
[----:B------:R-:W-:Y:S01]  /*3c50*/  SHF.L.U32 R4, R4, 0x2, RZ ;  /* 0x0000000204047819 */ /* 0x000fe200000006ff */
[----:B-----5:R-:W-:Y:S02]  /*3c60*/  FADD.FTZ R0, RZ, R3 ;  /* 0x00000003ff007221 */ /* 0x020fe40000010000 */
[----:B------:R-:W5:Y:S01]  /*3c70*/  LDS R12, [R111.X4+0xc00] ;  /* 0x000c00006f0c7984 */ /* 0x000f620000004800 */
[C---:B------:R-:W-:Y:S01]  /*3c80*/  IADD3 R2, P0, R4.reuse, c[0x0][0x228], RZ ;  /* 0x00008a0004027a10 */ /* 0x040fe20007f1e0ff */
[----:B------:R-:W-:Y:S01]  /*3c90*/  FADD.FTZ R6, RZ, R6 ;  /* 0x00000006ff067221 */ /* 0x000fe20000010000 */
[----:B------:R-:W-:Y:S01]  /*3ca0*/  IADD3 R4, P1, R4, c[0x0][0x220], RZ ;  /* 0x0000880004047a10 */ /* 0x000fe20007f3e0ff */
[----:B------:R-:W5:Y:S01]  /*3cb0*/  LDS R39, [R111.X4+0x3200] ;  /* 0x003200006f277984 */ /* 0x000f620000004800 */
[----:B------:R-:W-:Y:S01]  /*3cc0*/  IADD3.X R3, R24, c[0x0][0x22c], RZ, P0, !PT ;  /* 0x00008b0018037a10 */ /* 0x000fe200007fe4ff */
[----:B------:R-:W-:-:S02]  /*3cd0*/  FADD.FTZ R0, R0, R15 ;  /* 0x0000000f00007221 */ /* 0x000fc40000010000 */
[----:B------:R-:W5:Y:S01]  /*3ce0*/  LDS R29, [R111.X4+0x2600] ;  /* 0x002600006f1d7984 */ /* 0x000f620000004800 */
[----:B------:R-:W-:-:S03]  /*3cf0*/  FADD.FTZ R8, RZ, R8 ;  /* 0x00000008ff087221 */ /* 0x000fc60000010000 */
[----:B------:R-:W5:Y:S01]  /*3d00*/  LDS R23, [R111.X4+0x1a00] ;  /* 0x001a00006f177984 */ /* 0x000f620000004800 */
[----:B------:R-:W-:Y:S01]  /*3d10*/  FADD.FTZ R18, R5, R18 ;  /* 0x0000001205127221 */ /* 0x000fe20000010000 */
[----:B------:R-:W-:Y:S02]  /*3d20*/  IADD3.X R5, R24, c[0x0][0x224], RZ, P1, !PT ;  /* 0x0000890018057a10 */ /* 0x000fe40000ffe4ff */
[----:B------:R-:W5:Y:S01]  /*3d30*/  LDS R13, [R111.X4+0xe00] ;  /* 0x000e00006f0d7984 */ /* 0x000f620000004800 */
[----:B-1----:R-:W-:-:S03]  /*3d40*/  FADD.FTZ R6, R6, R19 ;  /* 0x0000001306067221 */ /* 0x002fc60000010000 */
[----:B------:R-:W1:Y:S01]  /*3d50*/  LDS R41, [R111.X4+0x3400] ;  /* 0x003400006f297984 */ /* 0x000e620000004800 */
[----:B--2---:R-:W-:-:S03]  /*3d60*/  FADD.FTZ R10, RZ, R10 ;  /* 0x0000000aff0a7221 */ /* 0x004fc60000010000 */
[----:B------:R-:W2:Y:S04]  /*3d70*/  LDS R31, [R111.X4+0x2800] ;  /* 0x002800006f1f7984 */ /* 0x000ea80000004800 */
[----:B------:R-:W2:Y:S01]  /*3d80*/  LDS R25, [R111.X4+0x1c00] ;  /* 0x001c00006f197984 */ /* 0x000ea20000004800 */
[----:B0-----:R-:W-:-:S03]  /*3d90*/  FADD.FTZ R37, R16, R37 ;  /* 0x0000002510257221 */ /* 0x001fc60000010000 */
[----:B------:R-:W0:Y:S01]  /*3da0*/  LDS R43, [R111.X4+0x3600] ;  /* 0x003600006f2b7984 */ /* 0x000e220000004800 */
[----:B---3--:R-:W-:-:S03]  /*3db0*/  FADD.FTZ R0, R0, R27 ;  /* 0x0000001b00007221 */ /* 0x008fc60000010000 */
[----:B------:R-:W3:Y:S01]  /*3dc0*/  LDS R33, [R111.X4+0x2a00] ;  /* 0x002a00006f217984 */ /* 0x000ee20000004800 */
[----:B----4-:R-:W-:-:S03]  /*3dd0*/  FADD.FTZ R8, R8, R21 ;  /* 0x0000001508087221 */ /* 0x010fc60000010000 */
[----:B------:R-:W4:Y:S01]  /*3de0*/  LDS R14, [R111.X4+0x1e00] ;  /* 0x001e00006f0e7984 */ /* 0x000f220000004800 */
[----:B-----5:R-:W-:-:S03]  /*3df0*/  FADD.FTZ R12, RZ, R12 ;  /* 0x0000000cff0c7221 */ /* 0x020fc60000010000 */
[----:B------:R-:W5:Y:S01]  /*3e00*/  LDS R45, [R111.X4+0x3800] ;  /* 0x003800006f2d7984 */ /* 0x000f620000004800 */
[----:B------:R-:W-:-:S03]  /*3e10*/  FADD.FTZ R39, R18, R39 ;  /* 0x0000002712277221 */ /* 0x000fc60000010000 */
[----:B------:R-:W5:Y:S01]  /*3e20*/  LDS R35, [R111.X4+0x2c00] ;  /* 0x002c00006f237984 */ /* 0x000f620000004800 */
[----:B------:R-:W-:-:S03]  /*3e30*/  FADD.FTZ R6, R6, R29 ;  /* 0x0000001d06067221 */ /* 0x000fc60000010000 */
[----:B------:R-:W5:Y:S01]  /*3e40*/  LDS R47, [R111.X4+0x3a00] ;  /* 0x003a00006f2f7984 */ /* 0x000f620000004800 */
[----:B------:R-:W-:-:S03]  /*3e50*/  FADD.FTZ R10, R10, R23 ;  /* 0x000000170a0a7221 */ /* 0x000fc60000010000 */
[----:B------:R-:W5:Y:S01]  /*3e60*/  LDS R20, [R111.X4+0x2e00] ;  /* 0x002e00006f147984 */ /* 0x000f620000004800 */
[----:B------:R-:W-:-:S03]  /*3e70*/  FADD.FTZ R13, RZ, R13 ;  /* 0x0000000dff0d7221 */ /* 0x000fc60000010000 */
[----:B------:R-:W5:Y:S01]  /*3e80*/  LDS R49, [R111.X4+0x3c00] ;  /* 0x003c00006f317984 */ /* 0x000f620000004800 */
[----:B-1----:R-:W-:-:S03]  /*3e90*/  FADD.FTZ R41, R0, R41 ;  /* 0x0000002900297221 */ /* 0x002fc60000010000 */
[----:B------:R-:W1:Y:S01]  /*3ea0*/  LDS R22, [R111.X4+0x3e00] ;  /* 0x003e00006f167984 */ /* 0x000e620000004800 */
[----:B--2---:R-:W-:Y:S02]  /*3eb0*/  FADD.FTZ R8, R8, R31 ;  /* 0x0000001f08087221 */ /* 0x004fe40000010000 */
[----:B------:R-:W-:Y:S01]  /*3ec0*/  FADD.FTZ R12, R12, R25 ;  /* 0x000000190c0c7221 */ /* 0x000fe20000010000 */
[----:B------:R-:W-:Y:S01]  /*3ed0*/  STG.E [R2.64], R37 ;  /* 0x0000002502007986 */ /* 0x000fe2000c101904 */
[----:B0-----:R-:W-:-:S03]  /*3ee0*/  FADD.FTZ R43, R6, R43 ;  /* 0x0000002b062b7221 */ /* 0x001fc60000010000 */
[----:B------:R-:W-:Y:S01]  /*3ef0*/  STG.E [R4.64], R53 ;  /* 0x0000003504007986 */ /* 0x000fe2000c101904 */
[----:B---3--:R-:W-:-:S03]  /*3f00*/  FADD.FTZ R10, R10, R33 ;  /* 0x000000210a0a7221 */ /* 0x008fc60000010000 */
[----:B------:R-:W-:Y:S01]  /*3f10*/  STG.E [R2.64+0x200], R39 ;  /* 0x0002002702007986 */ /* 0x000fe2000c101904 */
[----:B----4-:R-:W-:-:S03]  /*3f20*/  FADD.FTZ R13, R13, R14 ;  /* 0x0000000e0d0d7221 */ /* 0x010fc60000010000 */
[----:B------:R-:W-:Y:S01]  /*3f30*/  STG.E [R4.64+0x200], R7 ;  /* 0x0002000704007986 */ /* 0x000fe2000c101904 */
[----:B-----5:R-:W-:-:S03]  /*3f40*/  FADD.FTZ R45, R8, R45 ;  /* 0x0000002d082d7221 */ /* 0x020fc60000010000 */
[----:B------:R-:W-:Y:S01]  /*3f50*/  STG.E [R2.64+0x400], R41 ;  /* 0x0004002902007986 */ /* 0x000fe2000c101904 */
[----:B------:R-:W-:-:S03]  /*3f60*/  FADD.FTZ R12, R12, R35 ;  /* 0x000000230c0c7221 */ /* 0x000fc60000010000 */
[----:B------:R-:W-:Y:S01]  /*3f70*/  STG.E [R4.64+0x400], R55 ;  /* 0x0004003704007986 */ /* 0x000fe2000c101904 */
[----:B------:R-:W-:-:S03]  /*3f80*/  FADD.FTZ R47, R10, R47 ;  /* 0x0000002f0a2f7221 */ /* 0x000fc60000010000 */
[----:B------:R-:W-:Y:S01]  /*3f90*/  STG.E [R2.64+0x600], R43 ;  /* 0x0006002b02007986 */ /* 0x000fe2000c101904 */
[----:B------:R-:W-:-:S03]  /*3fa0*/  FADD.FTZ R13, R13, R20 ;  /* 0x000000140d0d7221 */ /* 0x000fc60000010000 */
[----:B------:R-:W-:Y:S01]  /*3fb0*/  STG.E [R4.64+0x600], R9 ;  /* 0x0006000904007986 */ /* 0x000fe2000c101904 */
[----:B------:R-:W-:-:S03]  /*3fc0*/  FADD.FTZ R49, R12, R49 ;  /* 0x000000310c317221 */ /* 0x000fc60000010000 */
[----:B------:R-:W-:Y:S01]  /*3fd0*/  STG.E [R2.64+0x800], R45 ;  /* 0x0008002d02007986 */ /* 0x000fe2000c101904 */
[----:B-1----:R-:W-:-:S03]  /*3fe0*/  FADD.FTZ R13, R13, R22 ;  /* 0x000000160d0d7221 */ /* 0x002fc60000010000 */
[----:B------:R-:W-:Y:S04]  /*3ff0*/  STG.E [R4.64+0x800], R57 ;  /* 0x0008003904007986 */ /* 0x000fe8000c101904 */
[----:B------:R-:W-:Y:S04]  /*4000*/  STG.E [R2.64+0xa00], R47 ;  /* 0x000a002f02007986 */ /* 0x000fe8000c101904 */
[----:B------:R-:W-:Y:S04]  /*4010*/  STG.E [R4.64+0xa00], R11 ;  /* 0x000a000b04007986 */ /* 0x000fe8000c101904 */
[----:B------:R-:W-:Y:S04]  /*4020*/  STG.E [R2.64+0xc00], R49 ;  /* 0x000c003102007986 */ /* 0x000fe8000c101904 */
[----:B------:R-:W-:Y:S04]  /*4030*/  STG.E [R4.64+0xc00], R59 ;  /* 0x000c003b04007986 */ /* 0x000fe8000c101904 */
[----:B------:R-:W-:Y:S04]  /*4040*/  STG.E [R2.64+0xe00], R13 ;  /* 0x000e000d02007986 */ /* 0x000fe8000c101904 */
[----:B------:R-:W-:Y:S01]  /*4050*/  STG.E [R4.64+0xe00], R17 ;  /* 0x000e001104007986 */ /* 0x000fe2000c101904 */
[----:B------:R-:W-:Y:S05]  /*4060*/  EXIT ;  /* 0x000000000000794d */ /* 0x000fea0003800000 */
.L_x_28:
[----:B------:R-:W-:Y:S01]  /*4070*/  HFMA2.MMA R62, -RZ, RZ, 0, 5.9604644775390625e-08 ;  /* 0x00000001ff3e7435 */ /* 0x000fe200000001ff */
[----:B------:R-:W-:-:S02]  /*4080*/  MOV R57, R198 ;  /* 0x000000c600397202 */ /* 0x000fc40000000f00 */
[----:B------:R-:W-:Y:S02]  /*4090*/  MOV R165, 0x1f ;  /* 0x0000001f00a57802 */ /* 0x000fe40000000f00 */
[----:B------:R-:W-:Y:S02]  /*40a0*/  MOV R196, 0xffffffff ;  /* 0xffffffff00c47802 */ /* 0x000fe40000000f00 */
[----:B------:R-:W-:Y:S02]  /*40b0*/  MOV R2, 0x40d0 ;  /* 0x000040d000027802 */ /* 0x000fe40000000f00 */
[----:B-----5:R-:W-:Y:S05]  /*40c0*/  CALL.REL.NOINC `($__internal_1_$__cuda_sm70_shflsync_bfly_p) ;  /* 0x0000046000007944 */ /* 0x020fea0003c00000 */
[----:B-1----:R-:W-:Y:S01]  /*40d0*/  MOV R29, R57 ;  /* 0x00000039001d7202 */ /* 0x002fe20000000f00 */
[----:B0-----:R-:W-:Y:S05]  /*40e0*/  BRA `(.L_x_32) ;  /* 0xffffdbc000007947 */ /* 0x001fea000383ffff */
.L_x_29:
[----:B------:R-:W-:Y:S01]  /*40f0*/  HFMA2.MMA R62, -RZ, RZ, 0, 5.9604644775390625e-08 ;  /* 0x00000001ff3e7435 */ /* 0x000fe200000001ff */
[----:B------:R-:W-:Y:S02]  /*4100*/  MOV R57, R41 ;  /* 0x0000002900397202 */ /* 0x000fe40000000f00 */
[----:B------:R-:W-:Y:S02]  /*4110*/  MOV R165, 0x1f ;  /* 0x0000001f00a57802 */ /* 0x000fe40000000f00 */
[----:B------:R-:W-:-:S02]  /*4120*/  MOV R196, 0xffffffff ;  /* 0xffffffff00c47802 */ /* 0x000fc40000000f00 */
[----:B------:R-:W-:Y:S02]  /*4130*/  MOV R2, 0x4150 ;  /* 0x0000415000027802 */ /* 0x000fe40000000f00 */
[----:B01---5:R-:W-:Y:S05]  /*4140*/  CALL.REL.NOINC `($__internal_1_$__cuda_sm70_shflsync_bfly_p) ;  /* 0x000003e000007944 */ /* 0x023fea0003c00000 */
[----:B------:R-:W-:Y:S01]  /*4150*/  FADD.FTZ R198, R198, R29 ;  /* 0x0000001dc6c67221 */ /* 0x000fe20000010000 */
[----:B0-----:R-:W-:Y:S01]  /*4160*/  HFMA2.MMA R62, -RZ, RZ, 0, 1.1920928955078125e-07 ;  /* 0x00000002ff3e7435 */ /* 0x001fe200000001ff */
[----:B-1----:R-:W-:Y:S01]  /*4170*/  FADD.FTZ R200, R41, R57 ;  /* 0x0000003929c87221 */ /* 0x002fe20000010000 */
[----:B------:R-:W-:Y:S02]  /*4180*/  MOV R165, 0x1f ;  /* 0x0000001f00a57802 */ /* 0x000fe40000000f00 */
[----:B------:R-:W-:Y:S02]  /*4190*/  MOV R196, 0xffffffff ;  /* 0xffffffff00c47802 */ /* 0x000fe40000000f00 */
[----:B------:R-:W-:Y:S02]  /*41a0*/  MOV R57, R198 ;  /* 0x000000c600397202 */ /* 0x000fe40000000f00 */
[----:B------:R-:W-:Y:S02]  /*41b0*/  MOV R2, 0x41d0 ;  /* 0x000041d000027802 */ /* 0x000fe40000000f00 */
[----:B------:R-:W-:Y:S05]  /*41c0*/  CALL.REL.NOINC `($__internal_1_$__cuda_sm70_shflsync_bfly_p) ;  /* 0x0000036000007944 */ /* 0x000fea0003c00000 */
[----:B0-----:R-:W-:Y:S01]  /*41d0*/  HFMA2.MMA R62, -RZ, RZ, 0, 1.1920928955078125e-07 ;  /* 0x00000002ff3e7435 */ /* 0x001fe200000001ff */
[----:B-1----:R-:W-:-:S02]  /*41e0*/  MOV R29, R57 ;  /* 0x00000039001d7202 */ /* 0x002fc40000000f00 */
[----:B------:R-:W-:Y:S02]  /*41f0*/  MOV R57, R200 ;  /* 0x000000c800397202 */ /* 0x000fe40000000f00 */
[----:B------:R-:W-:Y:S02]  /*4200*/  MOV R165, 0x1f ;  /* 0x0000001f00a57802 */ /* 0x000fe40000000f00 */
[----:B------:R-:W-:Y:S02]  /*4210*/  MOV R196, 0xffffffff ;  /* 0xffffffff00c47802 */ /* 0x000fe40000000f00 */
[----:B------:R-:W-:Y:S02]  /*4220*/  MOV R2, 0x4240 ;  /* 0x0000424000027802 */ /* 0x000fe40000000f00 */
[----:B------:R-:W-:Y:S05]  /*4230*/  CALL.REL.NOINC `($__internal_1_$__cuda_sm70_shflsync_bfly_p) ;  /* 0x000002f000007944 */ /* 0x000fea0003c00000 */
[----:B------:R-:W-:Y:S01]  /*4240*/  FADD.FTZ R198, R29, R198 ;  /* 0x000000c61dc67221 */ /* 0x000fe20000010000 */
[----:B0-----:R-:W-:Y:S01]  /*4250*/  HFMA2.MMA R62, -RZ, RZ, 0, 2.384185791015625e-07 ;  /* 0x00000004ff3e7435 */ /* 0x001fe200000001ff */
[----:B-1----:R-:W-:Y:S01]  /*4260*/  FADD.FTZ R200, R200, R57 ;  /* 0x00000039c8c87221 */ /* 0x002fe20000010000 */
[----:B------:R-:W-:Y:S02]  /*4270*/  MOV R165, 0x1f ;  /* 0x0000001f00a57802 */ /* 0x000fe40000000f00 */
[----:B------:R-:W-:-:S02]  /*4280*/  MOV R196, 0xffffffff ;  /* 0xffffffff00c47802 */ /* 0x000fc40000000f00 */
[----:B------:R-:W-:Y:S02]  /*4290*/  MOV R57, R198 ;  /* 0x000000c600397202 */ /* 0x000fe40000000f00 */
[----:B------:R-:W-:Y:S02]  /*42a0*/  MOV R2, 0x42c0 ;  /* 0x000042c000027802 */ /* 0x000fe40000000f00 */
[----:B------:R-:W-:Y:S05]  /*42b0*/  CALL.REL.NOINC `($__internal_1_$__cuda_sm70_shflsync_bfly_p) ;  /* 0x0000027000007944 */ /* 0x000fea0003c00000 */
[----:B0-----:R-:W-:Y:S01]  /*42c0*/  HFMA2.MMA R62, -RZ, RZ, 0, 2.384185791015625e-07 ;  /* 0x00000004ff3e7435 */ /* 0x001fe200000001ff */
[----:B-1----:R-:W-:Y:S02]  /*42d0*/  MOV R29, R57 ;  /* 0x00000039001d7202 */ /* 0x002fe40000000f00 */
[----:B------:R-:W-:Y:S02]  /*42e0*/  MOV R57, R200 ;  /* 0x000000c800397202 */ /* 0x000fe40000000f00 */
[----:B------:R-:W-:Y:S02]  /*42f0*/  MOV R165, 0x1f ;  /* 0x0000001f00a57802 */ /* 0x000fe40000000f00 */
[----:B------:R-:W-:Y:S02]  /*4300*/  MOV R196, 0xffffffff ;  /* 0xffffffff00c47802 */ /* 0x000fe40000000f00 */
[----:B------:R-:W-:-:S02]  /*4310*/  MOV R2, 0x4330 ;  /* 0x0000433000027802 */ /* 0x000fc40000000f00 */
[----:B------:R-:W-:Y:S05]  /*4320*/  CALL.REL.NOINC `($__internal_1_$__cuda_sm70_shflsync_bfly_p) ;  /* 0x0000020000007944 */ /* 0x000fea0003c00000 */
[----:B------:R-:W-:Y:S01]  /*4330*/  FADD.FTZ R198, R29, R198 ;  /* 0x000000c61dc67221 */ /* 0x000fe20000010000 */
[----:B0-----:R-:W-:Y:S01]  /*4340*/  HFMA2.MMA R62, -RZ, RZ, 0, 4.76837158203125e-07 ;  /* 0x00000008ff3e7435 */ /* 0x001fe200000001ff */
[----:B-1----:R-:W-:Y:S01]  /*4350*/  FADD.FTZ R200, R200, R57 ;  /* 0x00000039c8c87221 */ /* 0x002fe20000010000 */
[----:B------:R-:W-:-:S02]  /*4360*/  MOV R165, 0x1f ;  /* 0x0000001f00a57802 */ /* 0x000fc40000000f00 */
[----:B------:R-:W-:Y:S02]  /*4370*/  MOV R196, 0xffffffff ;  /* 0xffffffff00c47802 */ /* 0x000fe40000000f00 */
[----:B------:R-:W-:Y:S02]  /*4380*/  MOV R57, R198 ;  /* 0x000000c600397202 */ /* 0x000fe40000000f00 */
[----:B------:R-:W-:Y:S02]  /*4390*/  MOV R2, 0x43b0 ;  /* 0x000043b000027802 */ /* 0x000fe40000000f00 */
[----:B------:R-:W-:Y:S05]  /*43a0*/  CALL.REL.NOINC `($__internal_1_$__cuda_sm70_shflsync_bfly_p) ;  /* 0x0000018000007944 */ /* 0x000fea0003c00000 */
[----:B0-----:R-:W-:Y:S01]  /*43b0*/  HFMA2.MMA R62, -RZ, RZ, 0, 4.76837158203125e-07 ;  /* 0x00000008ff3e7435 */ /* 0x001fe200000001ff */
[----:B-1----:R-:W-:Y:S02]  /*43c0*/  MOV R29, R57 ;  /* 0x00000039001d7202 */ /* 0x002fe40000000f00 */
[----:B------:R-:W-:Y:S02]  /*43d0*/  MOV R57, R200 ;  /* 0x000000c800397202 */ /* 0x000fe40000000f00 */
[----:B------:R-:W-:Y:S02]  /*43e0*/  MOV R165, 0x1f ;  /* 0x0000001f00a57802 */ /* 0x000fe40000000f00 */
[----:B------:R-:W-:-:S02]  /*43f0*/  MOV R196, 0xffffffff ;  /* 0xffffffff00c47802 */ /* 0x000fc40000000f00 */
[----:B------:R-:W-:Y:S02]  /*4400*/  MOV R2, 0x4420 ;  /* 0x0000442000027802 */ /* 0x000fe40000000f00 */
[----:B------:R-:W-:Y:S05]  /*4410*/  CALL.REL.NOINC `($__internal_1_$__cuda_sm70_shflsync_bfly_p) ;  /* 0x0000011000007944 */ /* 0x000fea0003c00000 */
[----:B------:R-:W-:Y:S01]  /*4420*/  FADD.FTZ R41, R29, R198 ;  /* 0x000000c61d297221 */ /* 0x000fe20000010000 */
[----:B0-----:R-:W-:Y:S01]  /*4430*/  HFMA2.MMA R62, -RZ, RZ, 0, 9.5367431640625e-07 ;  /* 0x00000010ff3e7435 */ /* 0x001fe200000001ff */
[----:B-1----:R-:W-:Y:S01]  /*4440*/  FADD.FTZ R43, R200, R57 ;  /* 0x00000039c82b7221 */ /* 0x002fe20000010000 */
[----:B------:R-:W-:Y:S02]  /*4450*/  MOV R165, 0x1f ;  /* 0x0000001f00a57802 */ /* 0x000fe40000000f00 */
[----:B------:R-:W-:Y:S02]  /*4460*/  MOV R196, 0xffffffff ;  /* 0xffffffff00c47802 */ /* 0x000fe40000000f00 */
[----:B------:R-:W-:Y:S02]  /*4470*/  MOV R57, R41 ;  /* 0x0000002900397202 */ /* 0x000fe40000000f00 */
[----:B------:R-:W-:Y:S02]  /*4480*/  MOV R2, 0x44a0 ;  /* 0x000044a000027802 */ /* 0x000fe40000000f00 */
[----:B------:R-:W-:Y:S05]  /*4490*/  CALL.REL.NOINC `($__internal_1_$__cuda_sm70_shflsync_bfly_p) ;  /* 0x0000009000007944 */ /* 0x000fea0003c00000 */
[----:B0-----:R-:W-:Y:S01]  /*44a0*/  HFMA2.MMA R62, -RZ, RZ, 0, 9.5367431640625e-07 ;  /* 0x00000010ff3e7435 */ /* 0x001fe200000001ff */
[----:B-1----:R-:W-:-:S02]  /*44b0*/  MOV R198, R57 ;  /* 0x0000003900c67202 */ /* 0x002fc40000000f00 */
[----:B------:R-:W-:Y:S02]  /*44c0*/  MOV R57, R43 ;  /* 0x0000002b00397202 */ /* 0x000fe40000000f00 */
[----:B------:R-:W-:Y:S02]  /*44d0*/  MOV R165, 0x1f ;  /* 0x0000001f00a57802 */ /* 0x000fe40000000f00 */
[----:B------:R-:W-:Y:S02]  /*44e0*/  MOV R196, 0xffffffff ;  /* 0xffffffff00c47802 */ /* 0x000fe40000000f00 */
[----:B------:R-:W-:Y:S02]  /*44f0*/  MOV R2, 0x4510 ;  /* 0x0000451000027802 */ /* 0x000fe40000000f00 */
[----:B------:R-:W-:Y:S05]  /*4500*/  CALL.REL.NOINC `($__internal_1_$__cuda_sm70_shflsync_bfly_p) ;  /* 0x0000002000007944 */ /* 0x000fea0003c00000 */
[----:B-1----:R-:W-:Y:S01]  /*4510*/  MOV R2, R57 ;  /* 0x0000003900027202 */ /* 0x002fe20000000f00 */
[----:B0-----:R-:W-:Y:S05]  /*4520*/  BRA `(.L_x_33) ;  /* 0xffffd8a000007947 */ /* 0x001fea000383ffff */
        .weak           $__internal_1_$__cuda_sm70_shflsync_bfly_p
        .type           $__internal_1_$__cuda_sm70_shflsync_bfly_p,@function
        .size           $__internal_1_$__cuda_sm70_shflsync_bfly_p,(.L_x_12303 - $__internal_1_$__cuda_sm70_shflsync_bfly_p)
$__internal_1_$__cuda_sm70_shflsync_bfly_p:
[----:B------:R-:W-:Y:S01]  /*4530*/  HFMA2.MMA R3, -RZ, RZ, 0, 0 ;  /* 0x00000000ff037435 */ /* 0x000fe200000001ff */
[----:B------:R-:W-:Y:S04]  /*4540*/  WARPSYNC R196 ;  /* 0x000000c400007348 */ /* 0x000fe80003800000 */
[----:B------:R0:W1:Y:S01]  /*4550*/  SHFL.BFLY PT, R57, R57, R62, R165 ;  /* 0x0c00003e39397389 */ /* 0x00006200000e00a5 */
[----:B------:R-:W-:Y:S05]  /*4560*/  RET.REL.NODEC R2 `(_ZN10layer_norm13ln_bwd_kernelINS_13Kernel_traitsI13__nv_bfloat16S2_S2_S2_fjLj1024ELj1ELj4ELj1ELj16ENS_18Kernel_traits_baseILj1024ES2_S2_S2_S2_fjLj128EEEEELb0ELb0ELb0ELb1EEEvNS_9BwdParamsE) ;  /* 0xffffba9002007950 */ /* 0x000fea0003c3ffff */
.L_x_34:
        /* <DEDUP_REMOVED lines=9> */
.L_x_12303:


//--------------------- .text._ZN10layer_norm13ln_bwd_kernelINS_13Kernel_traitsI13__nv_bfloat16S2_S2_S2_fjLj1024ELj1ELj4ELj1ELj16ENS_18Kernel_traits_baseILj1024ES2_S2_S2_S2_fjLj128EEEEELb0ELb0ELb1ELb0EEEvNS_9BwdParamsE --------------------------
	.section	.text._ZN10layer_norm13ln_bwd_kernelINS_13Kernel_traitsI13__nv_bfloat16S2_S2_S2_fjLj1024ELj1ELj4ELj1ELj16ENS_18Kernel_traits_baseILj1024ES2_S2_S2_S2_fjLj128EEEEELb0ELb0ELb1ELb0EEEvNS_9BwdParamsE,"ax",@progbits
	.sectioninfo	@"SHI_REGISTERS=211"
	.align	128
        .global         _ZN10layer_norm13ln_bwd_kernelINS_13Kernel_traitsI13__nv_bfloat16S2_S2_S2_fjLj1024ELj1ELj4ELj1ELj16ENS_18Kernel_traits_baseILj1024ES2_S2_S2_S2_fjLj128EEEEELb0ELb0ELb1ELb0EEEvNS_9BwdParamsE
        .type           _ZN10layer_norm13ln_bwd_kernelINS_13Kernel_traitsI13__nv_bfloat16S2_S2_S2_fjLj1024ELj1ELj4ELj1ELj16ENS_18Kernel_traits_baseILj1024ES2_S2_S2_S2_fjLj128EEEEELb0ELb0ELb1ELb0EEEvNS_9BwdParamsE,@function
        .size           _ZN10layer_norm13ln_bwd_kernelINS_13Kernel_traitsI13__nv_bfloat16S2_S2_S2_fjLj1024ELj1ELj4ELj1ELj16ENS_18Kernel_traits_baseILj1024ES2_S2_S2_S2_fjLj128EEEEELb0ELb0ELb1ELb0EEEvNS_9BwdParamsE,(.L_x_12304 - _ZN10layer_norm13ln_bwd_kernelINS_13Kernel_traitsI13__nv_bfloat16S2_S2_S2_fjLj1024ELj1ELj4ELj1ELj16ENS_18Kernel_traits_baseILj1024ES2_S2_S2_S2_fjLj128EEEEELb0ELb0ELb1ELb0EEEvNS_9BwdParamsE)
        .other          _ZN10layer_norm13ln_bwd_kernelINS_13Kernel_traitsI13__nv_bfloat16S2_S2_S2_fjLj1024ELj1ELj4ELj1ELj16ENS_18Kernel_traits_baseILj1024ES2_S2_S2_S2_fjLj128EEEEELb0ELb0ELb1ELb0EEEvNS_9BwdParamsE,@"STO_CUDA_ENTRY STV_DEFAULT"
_ZN10layer_norm13ln_bwd_kernelINS_13Kernel_traitsI13__nv_bfloat16S2_S2_S2_fjLj1024ELj1ELj4ELj1ELj16ENS_18Kernel_traits_baseILj1024ES2_S2_S2_S2_fjLj128EEEEELb0ELb0ELb1ELb0EEEvNS_9BwdParamsE:
.text._ZN10layer_norm13ln_bwd_kernelINS_13Kernel_traitsI13__nv_bfloat16S2_S2_S2_fjLj1024ELj1ELj4ELj1ELj16ENS_18Kernel_traits_baseILj1024ES2_S2_S2_S2_fjLj128EEEEELb0ELb0ELb1ELb0EEEvNS_9BwdParamsE:
        /* <DEDUP_REMOVED lines=11> */
[C---:B------:R-:W-:Y:S01]  /*00b0*/  ISETP.GE.U32.AND P1, PT, R35.reuse, 0x60, PT ;  /* 0x000000602300780c */ /* 0x040fe20003f26070 */
[----:B------:R-:W0:Y:S01]  /*00c0*/  S2R R15, SR_CTAID.X ;  /* 0x00000000000f7919 */ /* 0x000e220000002500 */
[----:B------:R-:W-:Y:S02]  /*00d0*/  ISETP.GE.U32.AND P2, PT, R35, 0x80, PT ;  /* 0x000000802300780c */ /* 0x000fe40003f46070 */
[----:B------:R-:W-:Y:S02]  /*00e0*/  P2R R0, PR, RZ, 0x8 ;  /* 0x00000008ff007803 */ /* 0x000fe40000000000 */
[----:B------:R-:W-:-:S03]  /*00f0*/  P2R R0, PR, RZ, 0x4 ;  /* 0x00000004ff007803 */ /* 0x000fc60000000000 */
[----:B------:R-:W-:Y:S02]  /*0100*/  @P3 MOV R3, 0x10 ;  /* 0x0000001000033802 */ /* 0x000fe40000000f00 */
[----:B------:R-:W-:Y:S02]  /*0110*/  @P0 IMAD.MOV.U32 R11, RZ, RZ, 0x10 ;  /* 0x00000010ff0b0424 */ /* 0x000fe400078e00ff */
        /* <DEDUP_REMOVED lines=11> */
[----:B------:R-:W-:Y:S01]  /*01d0*/  SHF.R.U32.HI R0, RZ, 0x5, R36 ;  /* 0x00000005ff007819 */ /* 0x000fe20000011624 */
[----:B------:R-:W-:-:S03]  /*01e0*/  @P2 IMAD.WIDE.U32 R8, R8, R9, c[0x0][0x1b0] ;  /* 0x00006c0008082625 */ /* 0x000fc600078e0009 */
[----:B0-----:R-:W-:Y:S02]  /*01f0*/  LEA R0, R15, R0, 0x2 ;  /* 0x000000000f007211 */ /* 0x001fe400078e10ff */
[----:B------:R1:W5:Y:S02]  /*0200*/  @P2 LDG.E.128 R40, [R8.64] ;  /* 0x0000000408282981 */ /* 0x000364000c1e1d00 */
[----:B------:R-:W-:Y:S01]  /*0210*/  ISETP.GE.AND P2, PT, R0, c[0x0][0x164], PT ;  /* 0x0000590000007a0c */ /* 0x000fe20003f46270 */
[----:B------:R-:W-:Y:S01]  /*0220*/  BSSY B0, `(.L_x_35) ;  /* 0x0000474000007945 */ /* 0x000fe20003800000 */
        /* <DEDUP_REMOVED lines=33> */
[--C-:B-1---5:R-:W-:Y:S01]  /*0440*/  PRMT R34, RZ, 0x5410, R24.reuse ;  /* 0x00005410ff227816 */ /* 0x122fe20000000018 */
[----:B------:R-:W-:Y:S01]  /*0450*/  HFMA2.MMA R45, -RZ, RZ, 0, 0 ;  /* 0x00000000ff2d7435 */ /* 0x000fe200000001ff */
[----:B------:R-:W-:Y:S01]  /*0460*/  PRMT R33, RZ, 0x7610, R24 ;  /* 0x00007610ff217816 */ /* 0x000fe20000000018 */
[----:B------:R-:W-:Y:S01]  /*0470*/  IMAD.MOV.U32 R9, RZ, RZ, R0 ;  /* 0x000000ffff097224 */ /* 0x000fe200078e0000 */
[----:B------:R-:W0:Y:S01]  /*0480*/  LDC.U8 R24, c[0x0][0x1f0] ;  /* 0x00007c00ff187b82 */ /* 0x000e220000000000 */
        /* <DEDUP_REMOVED lines=8> */
[----:B------:R-:W-:Y:S02]  /*0510*/  PRMT R14, RZ, 0x7610, R5 ;  /* 0x00007610ff0e7816 */ /* 0x000fe40000000005 */
[--C-:B------:R-:W-:Y:S02]  /*0520*/  PRMT R13, RZ, 0x5410, R6.reuse ;  /* 0x00005410ff0d7816 */ /* 0x100fe40000000006 */
[----:B------:R-:W-:Y:S02]  /*0530*/  PRMT R12, RZ, 0x7610, R6 ;  /* 0x00007610ff0c7816 */ /* 0x000fe40000000006 */
[--C-:B------:R-:W-:Y:S02]  /*0540*/  PRMT R11, RZ, 0x5410, R7.reuse ;  /* 0x00005410ff0b7816 */ /* 0x100fe40000000007 */
        /* <DEDUP_REMOVED lines=17> */
[----:B0-----:R-:W-:Y:S02]  /*0660*/  PRMT R0, RZ, 0x7610, R43 ;  /* 0x00007610ff007816 */ /* 0x001fe4000000002b */
.L_x_161:
[----:B------:R-:W-:-:S05]  /*0670*/  MOV R202, 0x4 ;  /* 0x0000000400ca7802 */ /* 0x000fca0000000f00 */
[----:B------:R-:W-:-:S06]  /*0680*/  IMAD.WIDE R132, R9, R202, c[0x0][0x1d8] ;  /* 0x0000760009847625 */ /* 0x000fcc00078e02ca */
[----:B------:R-:W2:Y:S01]  /*0690*/  LDG.E R132, [R132.64] ;  /* 0x0000000484847981 */ /* 0x000ea2000c1e1900 */
[----:B------:R-:W-:-:S04]  /*06a0*/  IMAD.WIDE R130, R9, R202, c[0x0][0x1a8] ;  /* 0x00006a0009827625 */ /* 0x000fc800078e02ca */
[C---:B------:R-:W-:Y:S01]  /*06b0*/  IMAD.WIDE R128, R9.reuse, R202, c[0x0][0x1d0] ;  /* 0x0000740009807625 */ /* 0x040fe200078e02ca */
[----:B------:R0:W5:Y:S04]  /*06c0*/  LDG.E R148, [R130.64] ;  /* 0x0000000482947981 */ /* 0x000168000c1e1900 */
[----:B------:R0:W5:Y:S01]  /*06d0*/  LDG.E R201, [R128.64] ;  /* 0x0000000480c97981 */ /* 0x000162000c1e1900 */
[----:B------:R-:W-:Y:S01]  /*06e0*/  IMAD R134, R9, c[0x0][0x168], RZ ;  /* 0x00005a0009867a24 */ /* 0x000fe200078e02ff */
[----:B------:R-:W-:Y:S01]  /*06f0*/  LOP3.LUT R204, R36, 0x1f, RZ, 0xc0, !PT ;  /* 0x0000001f24cc7812 */ /* 0x000fe200078ec0ff */
[----:B------:R-:W-:Y:S01]  /*0700*/  BSSY B1, `(.L_x_37) ;  /* 0x000018a000017945 */ /* 0x000fe20003800000 */
[----:B------:R-:W-:Y:S02]  /*0710*/  MOV R203, 0x10 ;  /* 0x0000001000cb7802 */ /* 0x000fe40000000f00 */
[----:B------:R-:W-:-:S04]  /*0720*/  SHF.R.S32.HI R135, RZ, 0x1f, R134 ;  /* 0x0000001fff877819 */ /* 0x000fc80000011486 */
[----:B------:R-:W-:-:S04]  /*0730*/  LEA.HI R135, R135, R134, RZ, 0x3 ;  /* 0x0000008687877211 */ /* 0x000fc800078f18ff */
[----:B------:R-:W-:-:S05]  /*0740*/  LEA.HI.SX32 R184, R135, R204, 0x1d ;  /* 0x000000cc87b87211 */ /* 0x000fca00078feaff */
[----:B------:R-:W-:Y:S01]  /*0750*/  IMAD.WIDE.U32 R174, R184, R203, c[0x0][0x218] ;  /* 0x00008600b8ae7625 */ /* 0x000fe200078e00cb */
[----:B--2---:R-:W-:-:S13]  /*0760*/  ISETP.GT.AND P2, PT, R132, RZ, PT ;  /* 0x000000ff8400720c */ /* 0x004fda0003f44270 */
[----:B------:R-:W-:Y:S05]  /*0770*/  @P2 BRA `(.L_x_38) ;  /* 0x0000025000002947 */ /* 0x000fea0003800000 */
[----:B0-----:R-:W-:Y:S01]  /*0780*/  LOP3.LUT P3, RZ, R35, 0xffffffe0, RZ, 0xc0, !PT ;  /* 0xffffffe023ff7812 */ /* 0x001fe2000786c0ff */
[----:B------:R-:W-:Y:S01]  /*0790*/  BSSY B2, `(.L_x_39) ;  /* 0x0000008000027945 */ /* 0x000fe20003800000 */
[----:B------:R-:W-:-:S11]  /*07a0*/  IMAD.MOV.U32 R128, RZ, RZ, R184 ;  /* 0x000000ffff807224 */ /* 0x000fd600078e00b8 */
[----:B------:R-:W-:Y:S05]  /*07b0*/  @!P3 BRA `(.L_x_40) ;  /* 0x000000500000b947 */ /* 0x000fea0003800000 */
[----:B------:R-:W-:-:S04]  /*07c0*/  ISETP.NE.U32.AND P3, PT, RZ, c[0x0][0x218], PT ;  /* 0x00008600ff007a0c */ /* 0x000fc80003f65070 */
[----:B------:R-:W-:-:S13]  /*07d0*/  ISETP.NE.AND.EX P3, PT, RZ, c[0x0][0x21c], PT, P3 ;  /* 0x00008700ff007a0c */ /* 0x000fda0003f65330 */
[----:B------:R-:W-:Y:S05]  /*07e0*/  @!P3 BRA `(.L_x_41) ;  /* 0x000000100000b947 */ /* 0x000fea0003800000 */
[----:B------:R0:W5:Y:S02]  /*07f0*/  LDG.E.128 R100, [R174.64] ;  /* 0x00000004ae647981 */ /* 0x000164000c1e1d00 */
.L_x_41:
[----:B------:R-:W-:Y:S02]  /*0800*/  IADD3 R128, R184, 0x20, RZ ;  /* 0x00000020b8807810 */ /* 0x000fe40007ffe0ff */
.L_x_40:
[----:B------:R-:W-:Y:S05]  /*0810*/  BSYNC B2 ;  /* 0x0000000000027941 */ /* 0x000fea0003800000 */
.L_x_39:
[----:B------:R-:W-:Y:S01]  /*0820*/  BSSY B2, `(.L_x_42) ;  /* 0x0000008000027945 */ /* 0x000fe20003800000 */
[----:B------:R-:W-:Y:S05]  /*0830*/  @!P0 BRA `(.L_x_43) ;  /* 0x0000006000008947 */ /* 0x000fea0003800000 */
[----:B------:R-:W-:-:S04]  /*0840*/  ISETP.NE.U32.AND P3, PT, RZ, c[0x0][0x218], PT ;  /* 0x00008600ff007a0c */ /* 0x000fc80003f65070 */
[----:B------:R-:W-:-:S13]  /*0850*/  ISETP.NE.AND.EX P3, PT, RZ, c[0x0][0x21c], PT, P3 ;  /* 0x00008700ff007a0c */ /* 0x000fda0003f65330 */
[----:B------:R-:W-:Y:S05]  /*0860*/  @!P3 BRA `(.L_x_44) ;  /* 0x000000200000b947 */ /* 0x000fea0003800000 */
[----:B------:R-:W-:-:S06]  /*0870*/  IMAD.WIDE.U32 R104, R128, R203, c[0x0][0x218] ;  /* 0x0000860080687625 */ /* 0x000fcc00078e00cb */
[----:B------:R-:W5:Y:S02]  /*0880*/  LDG.E.128 R104, [R104.64] ;  /* 0x0000000468687981 */ /* 0x000f64000c1e1d00 */
.L_x_44:
[----:B------:R-:W-:Y:S02]  /*0890*/  IADD3 R128, R128, 0x20, RZ ;  /* 0x0000002080807810 */ /* 0x000fe40007ffe0ff */
.L_x_43:
[----:B------:R-:W-:Y:S05]  /*08a0*/  BSYNC B2 ;  /* 0x0000000000027941 */ /* 0x000fea0003800000 */
.L_x_42:
[----:B------:R-:W-:Y:S01]  /*08b0*/  BSSY B2, `(.L_x_45) ;  /* 0x0000008000027945 */ /* 0x000fe20003800000 */
[----:B------:R-:W-:Y:S05]  /*08c0*/  @!P1 BRA `(.L_x_46) ;  /* 0x0000006000009947 */ /* 0x000fea0003800000 */
[----:B------:R-:W-:-:S04]  /*08d0*/  ISETP.NE.U32.AND P3, PT, RZ, c[0x0][0x218], PT ;  /* 0x00008600ff007a0c */ /* 0x000fc80003f65070 */
[----:B------:R-:W-:-:S13]  /*08e0*/  ISETP.NE.AND.EX P3, PT, RZ, c[0x0][0x21c], PT, P3 ;  /* 0x00008700ff007a0c */ /* 0x000fda0003f65330 */
[----:B------:R-:W-:Y:S05]  /*08f0*/  @!P3 BRA `(.L_x_47) ;  /* 0x000000200000b947 */ /* 0x000fea0003800000 */
[----:B------:R-:W-:-:S06]  /*0900*/  IMAD.WIDE.U32 R40, R128, R203, c[0x0][0x218] ;  /* 0x0000860080287625 */ /* 0x000fcc00078e00cb */
[----:B------:R-:W5:Y:S02]  /*0910*/  LDG.E.128 R40, [R40.64] ;  /* 0x0000000428287981 */ /* 0x000f64000c1e1d00 */
.L_x_47:
[----:B------:R-:W-:Y:S02]  /*0920*/  IADD3 R128, R128, 0x20, RZ ;  /* 0x0000002080807810 */ /* 0x000fe40007ffe0ff */
.L_x_46:
[----:B------:R-:W-:Y:S05]  /*0930*/  BSYNC B2 ;  /* 0x0000000000027941 */ /* 0x000fea0003800000 */
.L_x_45:
[----:B------:R-:W-:Y:S01]  /*0940*/  ISETP.NE.U32.AND P3, PT, RZ, c[0x0][0x218], PT ;  /* 0x00008600ff007a0c */ /* 0x000fe20003f65070 */
[----:B------:R-:W-:Y:S01]  /*0950*/  HFMA2.MMA R206, -RZ, RZ, 0, 0 ;  /* 0x00000000ffce7435 */ /* 0x000fe200000001ff */
[----:B------:R-:W-:Y:S02]  /*0960*/  MOV R205, RZ ;  /* 0x000000ff00cd7202 */ /* 0x000fe40000000f00 */
[----:B------:R-:W-:-:S04]  /*0970*/  ISETP.NE.AND.EX P3, PT, RZ, c[0x0][0x21c], PT, P3 ;  /* 0x00008700ff007a0c */ /* 0x000fc80003f65330 */
[----:B------:R-:W-:-:S13]  /*0980*/  ISETP.LT.U32.OR P3, PT, R35, 0x80, !P3 ;  /* 0x000000802300780c */ /* 0x000fda0005f61470 */
[----:B------:R-:W-:Y:S05]  /*0990*/  @P3 BRA `(.L_x_48) ;  /* 0x0000160000003947 */ /* 0x000fea0003800000 */
[----:B------:R-:W-:-:S06]  /*09a0*/  IMAD.WIDE.U32 R108, R128, R203, c[0x0][0x218] ;  /* 0x00008600806c7625 */ /* 0x000fcc00078e00cb */
[----:B------:R-:W5:Y:S01]  /*09b0*/  LDG.E.128 R108, [R108.64] ;  /* 0x000000046c6c7981 */ /* 0x000f62000c1e1d00 */
[----:B------:R-:W-:Y:S05]  /*09c0*/  BRA `(.L_x_48) ;  /* 0x000015d000007947 */ /* 0x000fea0003800000 */
.L_x_38:
[----:B0-----:R-:W-:-:S06]  /*09d0*/  IMAD.WIDE R128, R9, R202, c[0x0][0x1a0] ;  /* 0x0000680009807625 */ /* 0x001fcc00078e02ca */
[----:B------:R-:W2:Y:S01]  /*09e0*/  LDG.E R128, [R128.64] ;  /* 0x0000000480807981 */ /* 0x000ea2000c1e1900 */
[----:B------:R-:W-:Y:S01]  /*09f0*/  IADD3 R130, R132, -0x1, RZ ;  /* 0xffffffff84827810 */ /* 0x000fe20007ffe0ff */
[----:B------:R-:W-:Y:S01]  /*0a00*/  BSSY B2, `(.L_x_49) ;  /* 0x000005d000027945 */ /* 0x000fe20003800000 */
[----:B------:R-:W-:Y:S01]  /*0a10*/  LOP3.LUT P4, RZ, R35, 0xffffffe0, RZ, 0xc0, !PT ;  /* 0xffffffe023ff7812 */ /* 0x000fe2000788c0ff */
[----:B------:R-:W-:Y:S01]  /*0a20*/  IMAD.MOV.U32 R206, RZ, RZ, RZ ;  /* 0x000000ffffce7224 */ /* 0x000fe200078e00ff */
[----:B------:R-:W-:Y:S01]  /*0a30*/  ISETP.NE.AND P3, PT, R24, RZ, PT ;  /* 0x000000ff1800720c */ /* 0x000fe20003f65270 */
[----:B------:R-:W-:Y:S01]  /*0a40*/  IMAD R130, R130, c[0x0][0x168], RZ ;  /* 0x00005a0082827a24 */ /* 0x000fe200078e02ff */
[----:B------:R-:W-:Y:S02]  /*0a50*/  MOV R205, RZ ;  /* 0x000000ff00cd7202 */ /* 0x000fe40000000f00 */
[----:B------:R-:W-:Y:S02]  /*0a60*/  MOV R208, R184 ;  /* 0x000000b800d07202 */ /* 0x000fe40000000f00 */
[----:B------:R-:W-:-:S04]  /*0a70*/  SHF.R.S32.HI R131, RZ, 0x1f, R130 ;  /* 0x0000001fff837819 */ /* 0x000fc80000011482 */
[----:B------:R-:W-:-:S04]  /*0a80*/  LEA.HI R131, R131, R130, RZ, 0x3 ;  /* 0x0000008283837211 */ /* 0x000fc800078f18ff */
[----:B------:R-:W-:Y:S02]  /*0a90*/  LEA.HI.SX32 R204, R131, R204, 0x1d ;  /* 0x000000cc83cc7211 */ /* 0x000fe400078feaff */
[----:B--2---:R-:W-:Y:S01]  /*0aa0*/  FSEL R202, R128, RZ, !P3 ;  /* 0x000000ff80ca7208 */ /* 0x004fe20005800000 */
[----:B------:R-:W-:Y:S05]  /*0ab0*/  @!P4 BRA `(.L_x_50) ;  /* 0x000005100000c947 */ /* 0x000fea0003800000 */
[----:B------:R-:W-:-:S04]  /*0ac0*/  IMAD.WIDE.U32 R128, R184, R203, c[0x0][0x188] ;  /* 0x00006200b8807625 */ /* 0x000fc800078e00cb */
[----:B------:R-:W-:Y:S02]  /*0ad0*/  IMAD.WIDE.U32 R132, R204, R203, c[0x0][0x208] ;  /* 0x00008200cc847625 */ /* 0x000fe400078e00cb */
[----:B------:R-:W2:Y:S04]  /*0ae0*/  LDG.E.128 R128, [R128.64] ;  /* 0x0000000480807981 */ /* 0x000ea8000c1e1d00 */
[----:B------:R-:W3:Y:S01]  /*0af0*/  LDG.E.128 R132, [R132.64] ;  /* 0x0000000484847981 */ /* 0x000ee2000c1e1d00 */
[----:B------:R-:W-:-:S04]  /*0b00*/  ISETP.NE.U32.AND P3, PT, RZ, c[0x0][0x218], PT ;  /* 0x00008600ff007a0c */ /* 0x000fc80003f65070 */
[----:B------:R-:W-:-:S13]  /*0b10*/  ISETP.NE.AND.EX P3, PT, RZ, c[0x0][0x21c], PT, P3 ;  /* 0x00008700ff007a0c */ /* 0x000fda0003f65330 */
[----:B------:R0:W5:Y:S01]  /*0b20*/  @P3 LDG.E.128 R100, [R174.64] ;  /* 0x00000004ae643981 */ /* 0x000162000c1e1d00 */
[----:B------:R-:W-:Y:S02]  /*0b30*/  IADD3 R208, R184, 0x20, RZ ;  /* 0x00000020b8d07810 */ /* 0x000fe40007ffe0ff */
[----:B------:R-:W-:Y:S02]  /*0b40*/  IADD3 R204, R204, 0x20, RZ ;  /* 0x00000020cccc7810 */ /* 0x000fe40007ffe0ff */
[--C-:B--2---:R-:W-:Y:S02]  /*0b50*/  PRMT R151, RZ, 0x5410, R128.reuse ;  /* 0x00005410ff977816 */ /* 0x104fe40000000080 */
[--C-:B------:R-:W-:Y:S02]  /*0b60*/  PRMT R157, RZ, 0x7610, R129.reuse ;  /* 0x00007610ff9d7816 */ /* 0x100fe40000000081 */
[----:B------:R-:W-:Y:S01]  /*0b70*/  PRMT R155, RZ, 0x5410, R129 ;  /* 0x00005410ff9b7816 */ /* 0x000fe20000000081 */
[C---:B------:R-:W-:Y:S01]  /*0b80*/  FADD.FTZ R151, -R202.reuse, R151 ;  /* 0x00000097ca977221 */ /* 0x040fe20000010100 */
[----:B------:R-:W-:Y:S01]  /*0b90*/  PRMT R153, RZ, 0x7610, R128 ;  /* 0x00007610ff997816 */ /* 0x000fe20000000080 */
[C---:B------:R-:W-:Y:S01]  /*0ba0*/  FADD.FTZ R157, -R202.reuse, R157 ;  /* 0x0000009dca9d7221 */ /* 0x040fe20000010100 */
[----:B---3--:R-:W-:Y:S01]  /*0bb0*/  PRMT R129, RZ, 0x5410, R132 ;  /* 0x00005410ff817816 */ /* 0x008fe20000000084 */
[----:B------:R-:W-:Y:S01]  /*0bc0*/  FADD.FTZ R155, -R202, R155 ;  /* 0x0000009bca9b7221 */ /* 0x000fe20000010100 */
[----:B------:R-:W-:Y:S01]  /*0bd0*/  PRMT R163, RZ, 0x5410, R131 ;  /* 0x00005410ffa37816 */ /* 0x000fe20000000083 */
[C---:B-----5:R-:W-:Y:S01]  /*0be0*/  FMUL.FTZ R165, R148.reuse, R151 ;  /* 0x0000009794a57220 */ /* 0x060fe20000410000 */
[----:B------:R-:W-:Y:S01]  /*0bf0*/  PRMT R161, RZ, 0x7610, R130 ;  /* 0x00007610ffa17816 */ /* 0x000fe20000000082 */
[----:B------:R-:W-:Y:S01]  /*0c00*/  FMUL.FTZ R160, R148, R157 ;  /* 0x0000009d94a07220 */ /* 0x000fe20000410000 */
[----:B------:R-:W-:Y:S01]  /*0c10*/  PRMT R128, RZ, 0x7610, R133 ;  /* 0x00007610ff807816 */ /* 0x000fe20000000085 */
[----:B------:R-:W-:Y:S01]  /*0c20*/  FADD.FTZ R153, -R202, R153 ;  /* 0x00000099ca997221 */ /* 0x000fe20000010100 */
[----:B------:R-:W-:Y:S01]  /*0c30*/  PRMT R132, RZ, 0x7610, R132 ;  /* 0x00007610ff847816 */ /* 0x000fe20000000084 */
[-C--:B------:R-:W-:Y:S01]  /*0c40*/  FMUL.FTZ R162, R34, R129.reuse ;  /* 0x0000008122a27220 */ /* 0x080fe20000410000 */
[----:B------:R-:W-:Y:S01]  /*0c50*/  PRMT R207, RZ, 0x7610, R131 ;  /* 0x00007610ffcf7816 */ /* 0x000fe20000000083 */
[----:B0-----:R-:W-:Y:S01]  /*0c60*/  FADD.FTZ R175, -R202, R163 ;  /* 0x000000a3caaf7221 */ /* 0x001fe20000010100 */
[----:B------:R-:W-:Y:S01]  /*0c70*/  PRMT R131, RZ, 0x5410, R133 ;  /* 0x00005410ff837816 */ /* 0x000fe20000000085 */
[----:B------:R-:W-:Y:S01]  /*0c80*/  FADD.FTZ R68, R68, R129 ;  /* 0x0000008144447221 */ /* 0x000fe20000010000 */
[--C-:B------:R-:W-:Y:S01]  /*0c90*/  PRMT R205, RZ, 0x5410, R135.reuse ;  /* 0x00005410ffcd7816 */ /* 0x100fe20000000087 */
[----:B------:R-:W-:Y:S01]  /*0ca0*/  FFMA.FTZ R44, R165, R129, R44 ;  /* 0x00000081a52c7223 */ /* 0x000fe2000001002c */
[----:B------:R-:W-:Y:S01]  /*0cb0*/  PRMT R150, RZ, 0x7610, R135 ;  /* 0x00007610ff967816 */ /* 0x000fe20000000087 */
[----:B------:R-:W-:Y:S01]  /*0cc0*/  FADD.FTZ R135, -R202, R161 ;  /* 0x000000a1ca877221 */ /* 0x000fe20000010100 */
[----:B------:R-:W-:Y:S01]  /*0cd0*/  PRMT R159, RZ, 0x5410, R130 ;  /* 0x00005410ff9f7816 */ /* 0x000fe20000000082 */
[----:B------:R-:W-:Y:S01]  /*0ce0*/  FMUL.FTZ R163, R148, R155 ;  /* 0x0000009b94a37220 */ /* 0x000fe20000410000 */
[----:B------:R-:W-:Y:S01]  /*0cf0*/  PRMT R133, RZ, 0x5410, R134 ;  /* 0x00005410ff857816 */ /* 0x000fe20000000086 */
[----:B------:R-:W-:Y:S01]  /*0d00*/  FADD.FTZ R71, R71, R128 ;  /* 0x0000008047477221 */ /* 0x000fe20000010000 */
[----:B------:R-:W-:Y:S01]  /*0d10*/  PRMT R134, RZ, 0x7610, R134 ;  /* 0x00007610ff867816 */ /* 0x000fe20000000086 */
[----:B------:R-:W-:-:S02]  /*0d20*/  FFMA.FTZ R47, R160, R128, R47 ;  /* 0x00000080a02f7223 */ /* 0x000fc4000001002f */
[----:B------:R-:W-:Y:S02]  /*0d30*/  FMUL.FTZ R157, R31, R128 ;  /* 0x000000801f9d7220 */ /* 0x000fe40000410000 */
[----:B------:R-:W-:Y:S02]  /*0d40*/  FMUL.FTZ R164, R148, R153 ;  /* 0x0000009994a47220 */ /* 0x000fe40000410000 */
[----:B------:R-:W-:Y:S02]  /*0d50*/  FMUL.FTZ R161, R33, R132 ;  /* 0x0000008421a17220 */ /* 0x000fe40000410000 */
[----:B------:R-:W-:Y:S02]  /*0d60*/  FADD.FTZ R128, RZ, R162 ;  /* 0x000000a2ff807221 */ /* 0x000fe40000010000 */
[----:B------:R-:W-:Y:S02]  /*0d70*/  FFMA.FTZ R129, R165, R162, RZ ;  /* 0x000000a2a5817223 */ /* 0x000fe400000100ff */
[----:B------:R-:W-:-:S02]  /*0d80*/  FADD.FTZ R70, R70, R131 ;  /* 0x0000008346467221 */ /* 0x000fc40000010000 */
[-C--:B------:R-:W-:Y:S02]  /*0d90*/  FFMA.FTZ R46, R163, R131.reuse, R46 ;  /* 0x00000083a32e7223 */ /* 0x080fe4000001002e */
[----:B------:R-:W-:Y:S02]  /*0da0*/  FMUL.FTZ R158, R32, R131 ;  /* 0x00000083209e7220 */ /* 0x000fe40000410000 */
[----:B------:R-:W-:Y:S02]  /*0db0*/  FADD.FTZ R131, R128, R161 ;  /* 0x000000a180837221 */ /* 0x000fe40000010000 */
[----:B------:R-:W-:Y:S02]  /*0dc0*/  FFMA.FTZ R129, R164, R161, R129 ;  /* 0x000000a1a4817223 */ /* 0x000fe40000010081 */
[----:B------:R-:W-:Y:S02]  /*0dd0*/  FADD.FTZ R159, -R202, R159 ;  /* 0x0000009fca9f7221 */ /* 0x000fe40000010100 */
[----:B------:R-:W-:-:S02]  /*0de0*/  FADD.FTZ R128, R131, R158 ;  /* 0x0000009e83807221 */ /* 0x000fc40000010000 */
[----:B------:R-:W-:Y:S02]  /*0df0*/  FFMA.FTZ R129, R163, R158, R129 ;  /* 0x0000009ea3817223 */ /* 0x000fe40000010081 */
[----:B------:R-:W-:Y:S02]  /*0e00*/  FMUL.FTZ R159, R148, R159 ;  /* 0x0000009f949f7220 */ /* 0x000fe40000410000 */
[----:B------:R-:W-:Y:S02]  /*0e10*/  FMUL.FTZ R156, R30, R133 ;  /* 0x000000851e9c7220 */ /* 0x000fe40000410000 */
[----:B------:R-:W-:Y:S02]  /*0e20*/  FADD.FTZ R131, R128, R157 ;  /* 0x0000009d80837221 */ /* 0x000fe40000010000 */
[----:B------:R-:W-:Y:S02]  /*0e30*/  FFMA.FTZ R129, R160, R157, R129 ;  /* 0x0000009da0817223 */ /* 0x000fe40000010081 */
[----:B------:R-:W-:-:S02]  /*0e40*/  FADD.FTZ R151, -R202, R207 ;  /* 0x000000cfca977221 */ /* 0x000fc40000010100 */
[C---:B------:R-:W-:Y:S02]  /*0e50*/  FMUL.FTZ R155, R148.reuse, R135 ;  /* 0x00000087949b7220 */ /* 0x040fe40000410000 */
[----:B------:R-:W-:Y:S02]  /*0e60*/  FMUL.FTZ R154, R29, R134 ;  /* 0x000000861d9a7220 */ /* 0x000fe40000410000 */
[----:B------:R-:W-:Y:S02]  /*0e70*/  FADD.FTZ R131, R131, R156 ;  /* 0x0000009c83837221 */ /* 0x000fe40000010000 */
[----:B------:R-:W-:Y:S02]  /*0e80*/  FFMA.FTZ R129, R159, R156, R129 ;  /* 0x0000009c9f817223 */ /* 0x000fe40000010081 */
[C---:B------:R-:W-:Y:S02]  /*0e90*/  FMUL.FTZ R151, R148.reuse, R151 ;  /* 0x0000009794977220 */ /* 0x040fe40000410000 */
[----:B------:R-:W-:-:S02]  /*0ea0*/  FMUL.FTZ R153, R148, R175 ;  /* 0x000000af94997220 */ /* 0x000fc40000410000 */
[----:B------:R-:W-:Y:S02]  /*0eb0*/  FMUL.FTZ R152, R28, R205 ;  /* 0x000000cd1c987220 */ /* 0x000fe40000410000 */
[----:B------:R-:W-:Y:S02]  /*0ec0*/  FADD.FTZ R131, R131, R154 ;  /* 0x0000009a83837221 */ /* 0x000fe40000010000 */
[----:B------:R-:W-:Y:S02]  /*0ed0*/  FFMA.FTZ R129, R155, R154, R129 ;  /* 0x0000009a9b817223 */ /* 0x000fe40000010081 */
[----:B------:R-:W-:Y:S02]  /*0ee0*/  FADD.FTZ R75, R75, R150 ;  /* 0x000000964b4b7221 */ /* 0x000fe40000010000 */
[-C--:B------:R-:W-:Y:S02]  /*0ef0*/  FFMA.FTZ R51, R151, R150.reuse, R51 ;  /* 0x0000009697337223 */ /* 0x080fe40000010033 */
[----:B------:R-:W-:-:S02]  /*0f00*/  FMUL.FTZ R150, R27, R150 ;  /* 0x000000961b967220 */ /* 0x000fc40000410000 */
[----:B------:R-:W-:Y:S02]  /*0f10*/  FADD.FTZ R131, R131, R152 ;  /* 0x0000009883837221 */ /* 0x000fe40000010000 */
[C---:B------:R-:W-:Y:S02]  /*0f20*/  FFMA.FTZ R129, R153.reuse, R152, R129 ;  /* 0x0000009899817223 */ /* 0x040fe40000010081 */
        /* <DEDUP_REMOVED lines=10> */
.L_x_50:
[----:B------:R-:W-:Y:S05]  /*0fd0*/  BSYNC B2 ;  /* 0x0000000000027941 */ /* 0x000fea0003800000 */
.L_x_49:
[----:B------:R-:W-:Y:S01]  /*0fe0*/  BSSY B2, `(.L_x_51) ;  /* 0x0000054000027945 */ /* 0x000fe20003800000 */
[----:B------:R-:W-:Y:S05]  /*0ff0*/  @!P0 BRA `(.L_x_52) ;  /* 0x0000052000008947 */ /* 0x000fea0003800000 */
[----:B------:R-:W-:-:S04]  /*1000*/  IMAD.WIDE.U32 R128, R208, R203, c[0x0][0x188] ;  /* 0x00006200d0807625 */ /* 0x000fc800078e00cb */
[----:B------:R-:W-:Y:S02]  /*1010*/  IMAD.WIDE.U32 R132, R204, R203, c[0x0][0x208] ;  /* 0x00008200cc847625 */ /* 0x000fe400078e00cb */
[----:B------:R-:W2:Y:S04]  /*1020*/  LDG.E.128 R128, [R128.64] ;  /* 0x0000000480807981 */ /* 0x000ea8000c1e1d00 */
[----:B------:R-:W3:Y:S01]  /*1030*/  LDG.E.128 R132, [R132.64] ;  /* 0x0000000484847981 */ /* 0x000ee2000c1e1d00 */
[----:B------:R-:W-:-:S04]  /*1040*/  ISETP.NE.U32.AND P3, PT, RZ, c[0x0][0x218], PT ;  /* 0x00008600ff007a0c */ /* 0x000fc80003f65070 */
[----:B------:R-:W-:-:S13]  /*1050*/  ISETP.NE.AND.EX P3, PT, RZ, c[0x0][0x21c], PT, P3 ;  /* 0x00008700ff007a0c */ /* 0x000fda0003f65330 */
[----:B------:R-:W-:-:S05]  /*1060*/  @P3 IMAD.WIDE.U32 R38, R208, R203, c[0x0][0x218] ;  /* 0x00008600d0263625 */ /* 0x000fca00078e00cb */
[----:B------:R3:W5:Y:S01]  /*1070*/  @P3 LDG.E.128 R104, [R38.64] ;  /* 0x0000000426683981 */ /* 0x000762000c1e1d00 */
[----:B------:R-:W-:Y:S02]  /*1080*/  IADD3 R204, R204, 0x20, RZ ;  /* 0x00000020cccc7810 */ /* 0x000fe40007ffe0ff */
[----:B------:R-:W-:Y:S02]  /*1090*/  IADD3 R208, R208, 0x20, RZ ;  /* 0x00000020d0d07810 */ /* 0x000fe40007ffe0ff */
[--C-:B--2---:R-:W-:Y:S02]  /*10a0*/  PRMT R37, RZ, 0x5410, R128.reuse ;  /* 0x00005410ff257816 */ /* 0x104fe40000000080 */
[----:B------:R-:W-:Y:S02]  /*10b0*/  PRMT R139, RZ, 0x5410, R129 ;  /* 0x00005410ff8b7816 */ /* 0x000fe40000000081 */
[----:B------:R-:W-:Y:S01]  /*10c0*/  PRMT R137, RZ, 0x7610, R128 ;  /* 0x00007610ff897816 */ /* 0x000fe20000000080 */
[C---:B------:R-:W-:Y:S01]  /*10d0*/  FADD.FTZ R37, -R202.reuse, R37 ;  /* 0x00000025ca257221 */ /* 0x040fe20000010100 */
[--C-:B---3--:R-:W-:Y:S01]  /*10e0*/  PRMT R39, RZ, 0x5410, R132.reuse ;  /* 0x00005410ff277816 */ /* 0x108fe20000000084 */
[C---:B------:R-:W-:Y:S01]  /*10f0*/  FADD.FTZ R139, -R202.reuse, R139 ;  /* 0x0000008bca8b7221 */ /* 0x040fe20000010100 */
[----:B------:R-:W-:Y:S01]  /*1100*/  PRMT R145, RZ, 0x5410, R131 ;  /* 0x00005410ff917816 */ /* 0x000fe20000000083 */
[----:B------:R-:W-:Y:S01]  /*1110*/  FADD.FTZ R137, -R202, R137 ;  /* 0x00000089ca897221 */ /* 0x000fe20000010100 */
[----:B------:R-:W-:Y:S01]  /*1120*/  PRMT R129, RZ, 0x7610, R129 ;  /* 0x00007610ff817816 */ /* 0x000fe20000000081 */
[----:B-----5:R-:W-:Y:S01]  /*1130*/  FMUL.FTZ R149, R148, R37 ;  /* 0x0000002594957220 */ /* 0x020fe20000410000 */
[----:B------:R-:W-:Y:S01]  /*1140*/  PRMT R147, RZ, 0x7610, R131 ;  /* 0x00007610ff937816 */ /* 0x000fe20000000083 */
[----:B------:R-:W-:Y:S01]  /*1150*/  FMUL.FTZ R146, R26, R39 ;  /* 0x000000271a927220 */ /* 0x000fe20000410000 */
[----:B------:R-:W-:Y:S01]  /*1160*/  PRMT R132, RZ, 0x7610, R132 ;  /* 0x00007610ff847816 */ /* 0x000fe20000000084 */
[C---:B------:R-:W-:Y:S01]  /*1170*/  FADD.FTZ R129, -R202.reuse, R129 ;  /* 0x00000081ca817221 */ /* 0x040fe20000010100 */
[--C-:B------:R-:W-:Y:S01]  /*1180*/  PRMT R143, RZ, 0x7610, R130.reuse ;  /* 0x00007610ff8f7816 */ /* 0x100fe20000000082 */
[----:B------:R-:W-:Y:S01]  /*1190*/  FADD.FTZ R37, -R202, R147 ;  /* 0x00000093ca257221 */ /* 0x000fe20000010100 */
[--C-:B------:R-:W-:Y:S01]  /*11a0*/  PRMT R142, RZ, 0x5410, R133.reuse ;  /* 0x00005410ff8e7816 */ /* 0x100fe20000000085 */
[----:B------:R-:W-:Y:S01]  /*11b0*/  FMUL.FTZ R147, R148, R137 ;  /* 0x0000008994937220 */ /* 0x000fe20000410000 */
[----:B------:R-:W-:Y:S01]  /*11c0*/  PRMT R140, RZ, 0x7610, R133 ;  /* 0x00007610ff8c7816 */ /* 0x000fe20000000085 */
[----:B------:R-:W-:Y:S01]  /*11d0*/  FADD.FTZ R133, -R202, R145 ;  /* 0x00000091ca857221 */ /* 0x000fe20000010100 */
[----:B------:R-:W-:Y:S01]  /*11e0*/  PRMT R141, RZ, 0x5410, R130 ;  /* 0x00005410ff8d7816 */ /* 0x000fe20000000082 */
[----:B------:R-:W-:Y:S01]  /*11f0*/  FMUL.FTZ R145, R148, R139 ;  /* 0x0000008b94917220 */ /* 0x000fe20000410000 */
[--C-:B------:R-:W-:Y:S01]  /*1200*/  PRMT R38, RZ, 0x5410, R134.reuse ;  /* 0x00005410ff267816 */ /* 0x100fe20000000086 */
[----:B------:R-:W-:Y:S01]  /*1210*/  FMUL.FTZ R144, R25, R132 ;  /* 0x0000008419907220 */ /* 0x000fe20000410000 */
[----:B------:R-:W-:Y:S01]  /*1220*/  PRMT R134, RZ, 0x7610, R134 ;  /* 0x00007610ff867816 */ /* 0x000fe20000000086 */
[----:B------:R-:W-:Y:S01]  /*1230*/  FADD.FTZ R205, R205, R146 ;  /* 0x00000092cdcd7221 */ /* 0x000fe20000010000 */
[--C-:B------:R-:W-:Y:S01]  /*1240*/  PRMT R175, RZ, 0x5410, R135.reuse ;  /* 0x00005410ffaf7816 */ /* 0x100fe20000000087 */
[----:B------:R-:W-:Y:S01]  /*1250*/  FFMA.FTZ R206, R149, R146, R206 ;  /* 0x0000009295ce7223 */ /* 0x000fe200000100ce */
[----:B------:R-:W-:Y:S01]  /*1260*/  PRMT R135, RZ, 0x7610, R135 ;  /* 0x00007610ff877816 */ /* 0x000fe20000000087 */
[----:B------:R-:W-:-:S02]  /*1270*/  FADD.FTZ R131, -R202, R143 ;  /* 0x0000008fca837221 */ /* 0x000fc40000010100 */
[----:B------:R-:W-:Y:S02]  /*1280*/  FADD.FTZ R141, -R202, R141 ;  /* 0x0000008dca8d7221 */ /* 0x000fe40000010100 */
[----:B------:R-:W-:Y:S02]  /*1290*/  FADD.FTZ R78, R78, R142 ;  /* 0x0000008e4e4e7221 */ /* 0x000fe40000010000 */
[----:B------:R-:W-:Y:S02]  /*12a0*/  FMUL.FTZ R143, R148, R129 ;  /* 0x00000081948f7220 */ /* 0x000fe40000410000 */
[-C--:B------:R-:W-:Y:S02]  /*12b0*/  FFMA.FTZ R54, R145, R142.reuse, R54 ;  /* 0x0000008e91367223 */ /* 0x080fe40000010036 */
[----:B------:R-:W-:Y:S02]  /*12c0*/  FMUL.FTZ R142, R23, R142 ;  /* 0x0000008e178e7220 */ /* 0x000fe40000410000 */
[----:B------:R-:W-:-:S02]  /*12d0*/  FADD.FTZ R205, R205, R144 ;  /* 0x00000090cdcd7221 */ /* 0x000fc40000010000 */
[----:B------:R-:W-:Y:S02]  /*12e0*/  FFMA.FTZ R206, R147, R144, R206 ;  /* 0x0000009093ce7223 */ /* 0x000fe400000100ce */
[----:B------:R-:W-:Y:S02]  /*12f0*/  FADD.FTZ R79, R79, R140 ;  /* 0x0000008c4f4f7221 */ /* 0x000fe40000010000 */
[----:B------:R-:W-:Y:S02]  /*1300*/  FMUL.FTZ R141, R148, R141 ;  /* 0x0000008d948d7220 */ /* 0x000fe40000410000 */
        /* <DEDUP_REMOVED lines=20> */
[----:B------:R-:W-:-:S02]  /*1450*/  FMUL.FTZ R37, R18, R135 ;  /* 0x0000008712257220 */ /* 0x000fc40000410000 */
        /* <DEDUP_REMOVED lines=12> */
.L_x_52:
[----:B------:R-:W-:Y:S05]  /*1520*/  BSYNC B2 ;  /* 0x0000000000027941 */ /* 0x000fea0003800000 */
.L_x_51:
        /* <DEDUP_REMOVED lines=17> */
[----:B------:R-:W-:Y:S01]  /*1640*/  FADD.FTZ R169, -R202, R169 ;  /* 0x000000a9caa97221 */ /* 0x000fe20000010100 */
[----:B------:R-:W-:Y:S01]  /*1650*/  PRMT R129, RZ, 0x7610, R129 ;  /* 0x00007610ff817816 */ /* 0x000fe20000000081 */
[----:B-----5:R-:W-:Y:S01]  /*1660*/  FMUL.FTZ R167, R148, R167 ;  /* 0x000000a794a77220 */ /* 0x020fe20000410000 */
[----:B------:R-:W-:Y:S01]  /*1670*/  PRMT R132, RZ, 0x7610, R132 ;  /* 0x00007610ff847816 */ /* 0x000fe20000000084 */
[----:B------:R-:W-:Y:S01]  /*1680*/  FADD.FTZ R171, -R202, R171 ;  /* 0x000000abcaab7221 */ /* 0x000fe20000010100 */
[----:B------:R-:W-:Y:S01]  /*1690*/  PRMT R173, RZ, 0x5410, R130 ;  /* 0x00005410ffad7816 */ /* 0x000fe20000000082 */
[----:B------:R-:W-:Y:S01]  /*16a0*/  FADD.FTZ R124, R124, R168 ;  /* 0x000000a87c7c7221 */ /* 0x000fe20000010000 */
[----:B------:R-:W-:Y:S01]  /*16b0*/  PRMT R172, RZ, 0x5410, R133 ;  /* 0x00005410ffac7816 */ /* 0x000fe20000000085 */
[-C--:B------:R-:W-:Y:S01]  /*16c0*/  FFMA.FTZ R112, R167, R168.reuse, R112 ;  /* 0x000000a8a7707223 */ /* 0x080fe20000010070 */
[----:B------:R-:W-:Y:S01]  /*16d0*/  PRMT R177, RZ, 0x5410, R131 ;  /* 0x00005410ffb17816 */ /* 0x000fe20000000083 */
[----:B------:R-:W-:Y:S01]  /*16e0*/  FMUL.FTZ R168, R17, R168 ;  /* 0x000000a811a87220 */ /* 0x000fe20000410000 */
[----:B------:R-:W-:Y:S01]  /*16f0*/  PRMT R133, RZ, 0x7610, R133 ;  /* 0x00007610ff857816 */ /* 0x000fe20000000085 */
[----:B------:R-:W-:Y:S01]  /*1700*/  FMUL.FTZ R166, R148, R169 ;  /* 0x000000a994a67220 */ /* 0x000fe20000410000 */
[----:B------:R-:W-:Y:S01]  /*1710*/  PRMT R176, RZ, 0x5410, R134 ;  /* 0x00005410ffb07816 */ /* 0x000fe20000000086 */
[----:B------:R-:W-:Y:S01]  /*1720*/  FADD.FTZ R129, -R202, R129 ;  /* 0x00000081ca817221 */ /* 0x000fe20000010100 */
[----:B------:R-:W-:Y:S01]  /*1730*/  PRMT R175, RZ, 0x7610, R130 ;  /* 0x00007610ffaf7816 */ /* 0x000fe20000000082 */
[----:B------:R-:W-:Y:S01]  /*1740*/  FMUL.FTZ R169, R148, R171 ;  /* 0x000000ab94a97220 */ /* 0x000fe20000410000 */
[----:B------:R-:W-:Y:S01]  /*1750*/  PRMT R134, RZ, 0x7610, R134 ;  /* 0x00007610ff867816 */ /* 0x000fe20000000086 */
[----:B------:R-:W-:Y:S01]  /*1760*/  FMUL.FTZ R171, R16, R132 ;  /* 0x0000008410ab7220 */ /* 0x000fe20000410000 */
[----:B------:R-:W-:Y:S01]  /*1770*/  PRMT R180, RZ, 0x5410, R135 ;  /* 0x00005410ffb47816 */ /* 0x000fe20000000087 */
[----:B------:R-:W-:Y:S01]  /*1780*/  FADD.FTZ R128, R205, R168 ;  /* 0x000000a8cd807221 */ /* 0x000fe20000010000 */
[----:B------:R-:W-:Y:S01]  /*1790*/  PRMT R131, RZ, 0x7610, R131 ;  /* 0x00007610ff837816 */ /* 0x000fe20000000083 */
[----:B------:R-:W-:Y:S01]  /*17a0*/  FFMA.FTZ R206, R167, R168, R206 ;  /* 0x000000a8a7ce7223 */ /* 0x000fe200000100ce */
[----:B------:R-:W-:Y:S01]  /*17b0*/  PRMT R135, RZ, 0x7610, R135 ;  /* 0x00007610ff877816 */ /* 0x000fe20000000087 */
[----:B------:R-:W-:-:S02]  /*17c0*/  FADD.FTZ R173, -R202, R173 ;  /* 0x000000adcaad7221 */ /* 0x000fc40000010100 */
[----:B------:R-:W-:Y:S02]  /*17d0*/  FADD.FTZ R126, R126, R172 ;  /* 0x000000ac7e7e7221 */ /* 0x000fe40000010000 */
[----:B------:R-:W-:Y:S02]  /*17e0*/  FMUL.FTZ R170, R148, R129 ;  /* 0x0000008194aa7220 */ /* 0x000fe40000410000 */
[-C--:B------:R-:W-:Y:S02]  /*17f0*/  FFMA.FTZ R114, R169, R172.reuse, R114 ;  /* 0x000000aca9727223 */ /* 0x080fe40000010072 */
[----:B------:R-:W-:Y:S02]  /*1800*/  FMUL.FTZ R172, R15, R172 ;  /* 0x000000ac0fac7220 */ /* 0x000fe40000410000 */
[----:B------:R-:W-:Y:S02]  /*1810*/  FADD.FTZ R129, R128, R171 ;  /* 0x000000ab80817221 */ /* 0x000fe40000010000 */
[----:B------:R-:W-:-:S02]  /*1820*/  FFMA.FTZ R206, R166, R171, R206 ;  /* 0x000000aba6ce7223 */ /* 0x000fc400000100ce */
[----:B------:R-:W-:Y:S02]  /*1830*/  FADD.FTZ R181, -R202, R177 ;  /* 0x000000b1cab57221 */ /* 0x000fe40000010100 */
[----:B------:R-:W-:Y:S02]  /*1840*/  FMUL.FTZ R173, R148, R173 ;  /* 0x000000ad94ad7220 */ /* 0x000fe40000410000 */
[----:B------:R-:W-:Y:S02]  /*1850*/  FMUL.FTZ R177, R14, R133 ;  /* 0x000000850eb17220 */ /* 0x000fe40000410000 */
[----:B------:R-:W-:Y:S02]  /*1860*/  FADD.FTZ R128, R129, R172 ;  /* 0x000000ac81807221 */ /* 0x000fe40000010000 */
[----:B------:R-:W-:Y:S02]  /*1870*/  FFMA.FTZ R206, R169, R172, R206 ;  /* 0x000000aca9ce7223 */ /* 0x000fe400000100ce */
[----:B------:R-:W-:-:S02]  /*1880*/  FADD.FTZ R116, R116, R176 ;  /* 0x000000b074747221 */ /* 0x000fc40000010000 */
[-C--:B------:R-:W-:Y:S02]  /*1890*/  FFMA.FTZ R88, R173, R176.reuse, R88 ;  /* 0x000000b0ad587223 */ /* 0x080fe40000010058 */
[----:B------:R-:W-:Y:S02]  /*18a0*/  FADD.FTZ R175, -R202, R175 ;  /* 0x000000afcaaf7221 */ /* 0x000fe40000010100 */
[----:B------:R-:W-:Y:S02]  /*18b0*/  FMUL.FTZ R176, R13, R176 ;  /* 0x000000b00db07220 */ /* 0x000fe40000410000 */
[----:B------:R-:W-:Y:S02]  /*18c0*/  FADD.FTZ R129, R128, R177 ;  /* 0x000000b180817221 */ /* 0x000fe40000010000 */
[----:B------:R-:W-:Y:S02]  /*18d0*/  FFMA.FTZ R206, R170, R177, R206 ;  /* 0x000000b1aace7223 */ /* 0x000fe400000100ce */
[----:B------:R-:W-:-:S02]  /*18e0*/  FMUL.FTZ R181, R148, R181 ;  /* 0x000000b594b57220 */ /* 0x000fc40000410000 */
[----:B------:R-:W-:Y:S02]  /*18f0*/  FMUL.FTZ R178, R148, R175 ;  /* 0x000000af94b27220 */ /* 0x000fe40000410000 */
[----:B------:R-:W-:Y:S02]  /*1900*/  FMUL.FTZ R179, R12, R134 ;  /* 0x000000860cb37220 */ /* 0x000fe40000410000 */
[----:B------:R-:W-:Y:S02]  /*1910*/  FADD.FTZ R128, R129, R176 ;  /* 0x000000b081807221 */ /* 0x000fe40000010000 */
[----:B------:R-:W-:Y:S02]  /*1920*/  FFMA.FTZ R206, R173, R176, R206 ;  /* 0x000000b0adce7223 */ /* 0x000fe400000100ce */
[----:B------:R-:W-:Y:S02]  /*1930*/  FADD.FTZ R118, R118, R180 ;  /* 0x000000b476767221 */ /* 0x000fe40000010000 */
[----:B------:R-:W-:-:S02]  /*1940*/  FFMA.FTZ R90, R181, R180, R90 ;  /* 0x000000b4b55a7223 */ /* 0x000fc4000001005a */
[----:B------:R-:W-:Y:S02]  /*1950*/  FADD.FTZ R131, -R202, R131 ;  /* 0x00000083ca837221 */ /* 0x000fe40000010100 */
        /* <DEDUP_REMOVED lines=17> */
.L_x_54:
[----:B------:R-:W-:Y:S05]  /*1a70*/  BSYNC B2 ;  /* 0x0000000000027941 */ /* 0x000fea0003800000 */
.L_x_53:
[----:B------:R-:W-:-:S13]  /*1a80*/  ISETP.GE.U32.AND P3, PT, R35, 0x80, PT ;  /* 0x000000802300780c */ /* 0x000fda0003f66070 */
        /* <DEDUP_REMOVED lines=8> */
[----:B------:R2:W5:Y:S02]  /*1b10*/  @P3 LDG.E.128 R108, [R174.64] ;  /* 0x00000004ae6c3981 */ /* 0x000564000c1e1d00 */
[--C-:B--2---:R-:W-:Y:S02]  /*1b20*/  PRMT R175, RZ, 0x5410, R128.reuse ;  /* 0x00005410ffaf7816 */ /* 0x104fe40000000080 */
[--C-:B------:R-:W-:Y:S02]  /*1b30*/  PRMT R189, RZ, 0x5410, R129.reuse ;  /* 0x00005410ffbd7816 */ /* 0x100fe40000000081 */
[----:B------:R-:W-:Y:S01]  /*1b40*/  PRMT R129, RZ, 0x7610, R129 ;  /* 0x00007610ff817816 */ /* 0x000fe20000000081 */
[C---:B------:R-:W-:Y:S01]  /*1b50*/  FADD.FTZ R185, -R202.reuse, R175 ;  /* 0x000000afcab97221 */ /* 0x040fe20000010100 */
        /* <DEDUP_REMOVED lines=11> */
[----:B------:R-:W-:Y:S01]  /*1c10*/  FMUL.FTZ R188, R8, R129 ;  /* 0x0000008108bc7220 */ /* 0x000fe20000410000 */
[----:B------:R-:W-:Y:S01]  /*1c20*/  PRMT R132, RZ, 0x7610, R132 ;  /* 0x00007610ff847816 */ /* 0x000fe20000000084 */
[C---:B------:R-:W-:Y:S01]  /*1c30*/  FADD.FTZ R193, -R202.reuse, R191 ;  /* 0x000000bfcac17221 */ /* 0x040fe20000010100 */
[----:B------:R-:W-:Y:S01]  /*1c40*/  PRMT R195, RZ, 0x7610, R130 ;  /* 0x00007610ffc37816 */ /* 0x000fe20000000082 */
[----:B------:R-:W-:Y:S01]  /*1c50*/  FADD.FTZ R203, -R202, R131 ;  /* 0x00000083cacb7221 */ /* 0x000fe20000010100 */
[----:B------:R-:W-:Y:S01]  /*1c60*/  PRMT R131, RZ, 0x5410, R133 ;  /* 0x00005410ff837816 */ /* 0x000fe20000000085 */
[C---:B------:R-:W-:Y:S01]  /*1c70*/  FMUL.FTZ R186, R148.reuse, R187 ;  /* 0x000000bb94ba7220 */ /* 0x040fe20000410000 */
[--C-:B------:R-:W-:Y:S01]  /*1c80*/  PRMT R133, RZ, 0x5410, R134.reuse ;  /* 0x00005410ff857816 */ /* 0x100fe20000000086 */
[----:B------:R-:W-:Y:S01]  /*1c90*/  FMUL.FTZ R187, R148, R189 ;  /* 0x000000bd94bb7220 */ /* 0x000fe20000410000 */
[----:B------:R-:W-:Y:S01]  /*1ca0*/  PRMT R134, RZ, 0x7610, R134 ;  /* 0x00007610ff867816 */ /* 0x000fe20000000086 */
[----:B------:R-:W-:Y:S01]  /*1cb0*/  FADD.FTZ R95, R95, R128 ;  /* 0x000000805f5f7221 */ /* 0x000fe20000010000 */
[----:B------:R-:W-:Y:S01]  /*1cc0*/  PRMT R199, RZ, 0x5410, R135 ;  /* 0x00005410ffc77816 */ /* 0x000fe20000000087 */
[-C--:B------:R-:W-:Y:S01]  /*1cd0*/  FFMA.FTZ R63, R190, R128.reuse, R63 ;  /* 0x00000080be3f7223 */ /* 0x080fe2000001003f */
[----:B------:R-:W-:Y:S01]  /*1ce0*/  PRMT R135, RZ, 0x7610, R135 ;  /* 0x00007610ff877816 */ /* 0x000fe20000000087 */
[----:B------:R-:W-:-:S02]  /*1cf0*/  FMUL.FTZ R191, R5, R128 ;  /* 0x0000008005bf7220 */ /* 0x000fc40000410000 */
[----:B------:R-:W-:Y:S02]  /*1d00*/  FMUL.FTZ R189, R7, R132 ;  /* 0x0000008407bd7220 */ /* 0x000fe40000410000 */
[----:B------:R-:W-:Y:S02]  /*1d10*/  FADD.FTZ R128, R205, R188 ;  /* 0x000000bccd807221 */ /* 0x000fe40000010000 */
[C---:B------:R-:W-:Y:S02]  /*1d20*/  FFMA.FTZ R206, R185.reuse, R188, R206 ;  /* 0x000000bcb9ce7223 */ /* 0x040fe400000100ce */
[----:B------:R-:W-:Y:S02]  /*1d30*/  FADD.FTZ R92, R92, R129 ;  /* 0x000000815c5c7221 */ /* 0x000fe40000010000 */
[----:B------:R-:W-:Y:S02]  /*1d40*/  FFMA.FTZ R60, R185, R129, R60 ;  /* 0x00000081b93c7223 */ /* 0x000fe4000001003c */
[----:B------:R-:W-:-:S02]  /*1d50*/  FMUL.FTZ R192, R6, R131 ;  /* 0x0000008306c07220 */ /* 0x000fc40000410000 */
[----:B------:R-:W-:Y:S02]  /*1d60*/  FADD.FTZ R129, R128, R189 ;  /* 0x000000bd80817221 */ /* 0x000fe40000010000 */
[----:B------:R-:W-:Y:S02]  /*1d70*/  FFMA.FTZ R206, R186, R189, R206 ;  /* 0x000000bdbace7223 */ /* 0x000fe400000100ce */
[----:B------:R-:W-:Y:S02]  /*1d80*/  FADD.FTZ R128, R129, R192 ;  /* 0x000000c081807221 */ /* 0x000fe40000010000 */
[----:B------:R-:W-:Y:S02]  /*1d90*/  FFMA.FTZ R206, R187, R192, R206 ;  /* 0x000000c0bbce7223 */ /* 0x000fe400000100ce */
[----:B------:R-:W-:Y:S02]  /*1da0*/  FADD.FTZ R195, -R202, R195 ;  /* 0x000000c3cac37221 */ /* 0x000fe40000010100 */
[----:B------:R-:W-:-:S02]  /*1db0*/  FMUL.FTZ R193, R148, R193 ;  /* 0x000000c194c17220 */ /* 0x000fc40000410000 */
[----:B------:R-:W-:Y:S02]  /*1dc0*/  FMUL.FTZ R194, R4, R133 ;  /* 0x0000008504c27220 */ /* 0x000fe40000410000 */
[----:B------:R-:W-:Y:S02]  /*1dd0*/  FADD.FTZ R129, R128, R191 ;  /* 0x000000bf80817221 */ /* 0x000fe40000010000 */
[----:B------:R-:W-:Y:S02]  /*1de0*/  FFMA.FTZ R206, R190, R191, R206 ;  /* 0x000000bfbece7223 */ /* 0x000fe400000100ce */
[----:B------:R-:W-:Y:S02]  /*1df0*/  FADD.FTZ R197, -R202, R197 ;  /* 0x000000c5cac57221 */ /* 0x000fe40000010100 */
[----:B------:R-:W-:Y:S02]  /*1e00*/  FMUL.FTZ R196, R148, R195 ;  /* 0x000000c394c47220 */ /* 0x000fe40000410000 */
[----:B------:R-:W-:-:S02]  /*1e10*/  FMUL.FTZ R195, R3, R134 ;  /* 0x0000008603c37220 */ /* 0x000fc40000410000 */
        /* <DEDUP_REMOVED lines=24> */
.L_x_48:
[----:B------:R-:W-:Y:S05]  /*1fa0*/  BSYNC B1 ;  /* 0x0000000000017941 */ /* 0x000fea0003800000 */
.L_x_37:
[----:B------:R-:W-:Y:S05]  /*1fb0*/  BRA.DIV ~URZ, `(.L_x_55) ;  /* 0x000039627f007947 */ /* 0x000fea000b800000 */
[----:B------:R1:W2:Y:S02]  /*1fc0*/  SHFL.BFLY PT, R130, R205, 0x1, 0x1f ;  /* 0x0c201f00cd827f89 */ /* 0x0002a400000e0000 */
.L_x_162:
[----:B------:R-:W-:Y:S05]  /*1fd0*/  BRA.DIV ~URZ, `(.L_x_56) ;  /* 0x000039c27f007947 */ /* 0x000fea000b800000 */
[----:B------:R-:W3:Y:S01]  /*1fe0*/  SHFL.BFLY PT, R129, R206, 0x1, 0x1f ;  /* 0x0c201f00ce817f89 */ /* 0x000ee200000e0000 */
[----:B-12---:R-:W-:-:S05]  /*1ff0*/  FADD.FTZ R205, R130, R205 ;  /* 0x000000cd82cd7221 */ /* 0x006fca0000010000 */
[----:B------:R-:W1:Y:S01]  /*2000*/  SHFL.BFLY PT, R128, R205, 0x2, 0x1f ;  /* 0x0c401f00cd807f89 */ /* 0x000e6200000e0000 */
[----:B---3--:R-:W-:-:S05]  /*2010*/  FADD.FTZ R129, R129, R206 ;  /* 0x000000ce81817221 */ /* 0x008fca0000010000 */
[----:B------:R-:W2:Y:S01]  /*2020*/  SHFL.BFLY PT, R130, R129, 0x2, 0x1f ;  /* 0x0c401f0081827f89 */ /* 0x000ea200000e0000 */
[----:B-1----:R-:W-:-:S05]  /*2030*/  FADD.FTZ R128, R128, R205 ;  /* 0x000000cd80807221 */ /* 0x002fca0000010000 */
[----:B------:R-:W1:Y:S01]  /*2040*/  SHFL.BFLY PT, R131, R128, 0x4, 0x1f ;  /* 0x0c801f0080837f89 */ /* 0x000e6200000e0000 */
[----:B--2---:R-:W-:-:S05]  /*2050*/  FADD.FTZ R130, R129, R130 ;  /* 0x0000008281827221 */ /* 0x004fca0000010000 */
[----:B------:R-:W2:Y:S01]  /*2060*/  SHFL.BFLY PT, R133, R130, 0x4, 0x1f ;  /* 0x0c801f0082857f89 */ /* 0x000ea200000e0000 */
[----:B-1----:R-:W-:-:S05]  /*2070*/  FADD.FTZ R131, R128, R131 ;  /* 0x0000008380837221 */ /* 0x002fca0000010000 */
[----:B------:R-:W1:Y:S01]  /*2080*/  SHFL.BFLY PT, R132, R131, 0x8, 0x1f ;  /* 0x0d001f0083847f89 */ /* 0x000e6200000e0000 */
[----:B--2---:R-:W-:-:S05]  /*2090*/  FADD.FTZ R133, R130, R133 ;  /* 0x0000008582857221 */ /* 0x004fca0000010000 */
[----:B------:R-:W2:Y:S01]  /*20a0*/  SHFL.BFLY PT, R134, R133, 0x8, 0x1f ;  /* 0x0d001f0085867f89 */ /* 0x000ea200000e0000 */
[----:B-1----:R-:W-:-:S05]  /*20b0*/  FADD.FTZ R132, R131, R132 ;  /* 0x0000008483847221 */ /* 0x002fca0000010000 */
[----:B------:R1:W3:Y:S01]  /*20c0*/  SHFL.BFLY PT, R135, R132, 0x10, 0x1f ;  /* 0x0e001f0084877f89 */ /* 0x0002e200000e0000 */
[----:B--2---:R-:W-:-:S05]  /*20d0*/  FADD.FTZ R134, R133, R134 ;  /* 0x0000008685867221 */ /* 0x004fca0000010000 */
[----:B------:R1:W2:Y:S02]  /*20e0*/  SHFL.BFLY PT, R129, R134, 0x10, 0x1f ;  /* 0x0e001f0086817f89 */ /* 0x0002a400000e0000 */
.L_x_163:
[----:B-----5:R-:W-:Y:S01]  /*20f0*/  ISETP.GE.AND P3, PT, R201, 0x1, PT ;  /* 0x00000001c900780c */ /* 0x020fe20003f66270 */
[----:B---3--:R-:W-:Y:S01]  /*2100*/  FADD.FTZ R135, R135, R132 ;  /* 0x0000008487877221 */ /* 0x008fe20000010000 */
[----:B------:R-:W-:Y:S01]  /*2110*/  LOP3.LUT P5, RZ, R35, 0xffffffe0, RZ, 0xc0, !PT ;  /* 0xffffffe023ff7812 */ /* 0x000fe200078ac0ff */
[----:B-1----:R-:W-:Y:S01]  /*2120*/  HFMA2.MMA R132, -RZ, RZ, 0, 0 ;  /* 0x00000000ff847435 */ /* 0x002fe200000001ff */
[----:B--2---:R-:W-:Y:S01]  /*2130*/  FADD.FTZ R134, R129, R134 ;  /* 0x0000008681867221 */ /* 0x004fe20000010000 */
[----:B------:R-:W-:Y:S01]  /*2140*/  ISETP.NE.AND P4, PT, R24, RZ, PT ;  /* 0x000000ff1800720c */ /* 0x000fe20003f85270 */
[----:B------:R-:W-:Y:S01]  /*2150*/  FMUL.FTZ R133, R135, c[0x0][0x1e0] ;  /* 0x0000780087857a20 */ /* 0x000fe20000410000 */
[----:B------:R-:W-:Y:S01]  /*2160*/  BSSY B1, `(.L_x_57) ;  /* 0x00000a4000017945 */ /* 0x000fe20003800000 */
[----:B------:R-:W-:-:S03]  /*2170*/  FMUL.FTZ R134, R134, c[0x0][0x1e0] ;  /* 0x0000780086867a20 */ /* 0x000fc60000410000 */
[----:B------:R-:W-:Y:S02]  /*2180*/  FSEL R133, R133, RZ, !P4 ;  /* 0x000000ff85857208 */ /* 0x000fe40006000000 */
[----:B------:R-:W-:Y:S02]  /*2190*/  @P3 IADD3 R201, R201, -0x1, RZ ;  /* 0xffffffffc9c93810 */ /* 0x000fe40007ffe0ff */
[----:B------:R-:W-:-:S03]  /*21a0*/  @P3 LOP3.LUT R129, R36, 0x1f, RZ, 0xc0, !PT ;  /* 0x0000001f24813812 */ /* 0x000fc600078ec0ff */
[----:B------:R-:W-:-:S05]  /*21b0*/  @P3 IMAD R201, R201, c[0x0][0x168], RZ ;  /* 0x00005a00c9c93a24 */ /* 0x000fca00078e02ff */
[----:B------:R-:W-:-:S04]  /*21c0*/  @P3 SHF.R.S32.HI R128, RZ, 0x1f, R201 ;  /* 0x0000001fff803819 */ /* 0x000fc800000114c9 */
[----:B------:R-:W-:-:S04]  /*21d0*/  @P3 LEA.HI R128, R128, R201, RZ, 0x3 ;  /* 0x000000c980803211 */ /* 0x000fc800078f18ff */
[----:B------:R-:W-:Y:S01]  /*21e0*/  @P3 LEA.HI.SX32 R132, R128, R129, 0x1d ;  /* 0x0000008180843211 */ /* 0x000fe200078feaff */
[----:B------:R-:W-:Y:S05]  /*21f0*/  @!P5 BRA `(.L_x_58) ;  /* 0x000009a00000d947 */ /* 0x000fea0003800000 */
[----:B------:R-:W-:Y:S01]  /*2200*/  BSSY B2, `(.L_x_59) ;  /* 0x0000013000027945 */ /* 0x000fe20003800000 */
[----:B------:R-:W-:Y:S05]  /*2210*/  @P2 BRA `(.L_x_60) ;  /* 0x0000008000002947 */ /* 0x000fea0003800000 */
[----:B------:R-:W-:Y:S01]  /*2220*/  ULDC.64 UR6, c[0x0][0x218] ;  /* 0x0000860000067ab9 */ /* 0x000fe20000000a00 */
[----:B------:R-:W-:Y:S01]  /*2230*/  MOV R129, RZ ;  /* 0x000000ff00817202 */ /* 0x000fe20000000f00 */
[----:B------:R-:W-:-:S04]  /*2240*/  UISETP.NE.U32.AND UP0, UPT, URZ, UR6, UPT ;  /* 0x000000063f00728c */ /* 0x000fc8000bf05070 */
[----:B------:R-:W-:-:S06]  /*2250*/  UISETP.NE.AND.EX UP0, UPT, URZ, UR7, UPT, UP0 ;  /* 0x000000073f00728c */ /* 0x000fcc000bf05300 */
[----:B------:R-:W-:-:S13]  /*2260*/  PLOP3.LUT P4, PT, PT, PT, UP0, 0x80, 0x0 ;  /* 0x000000000000781c */ /* 0x000fda0003f8f008 */
[----:B------:R-:W-:Y:S05]  /*2270*/  @!P4 BRA `(.L_x_61) ;  /* 0x000000b00000c947 */ /* 0x000fea0003800000 */
[----:B------:R-:W-:Y:S01]  /*2280*/  PRMT R129, RZ, 0x5410, R100 ;  /* 0x00005410ff817816 */ /* 0x000fe20000000064 */
[----:B------:R-:W-:Y:S05]  /*2290*/  BRA `(.L_x_61) ;  /* 0x0000009000007947 */ /* 0x000fea0003800000 */
.L_x_60:
[----:B------:R-:W-:Y:S01]  /*22a0*/  ULDC.64 UR6, c[0x0][0x218] ;  /* 0x0000860000067ab9 */ /* 0x000fe20000000a00 */
[----:B------:R-:W-:Y:S01]  /*22b0*/  FFMA.FTZ R129, R165, R134, R133 ;  /* 0x00000086a5817223 */ /* 0x000fe20000010085 */
[----:B------:R-:W-:-:S03]  /*22c0*/  UISETP.NE.U32.AND UP0, UPT, URZ, UR6, UPT ;  /* 0x000000063f00728c */ /* 0x000fc6000bf05070 */
[----:B------:R-:W-:Y:S01]  /*22d0*/  FADD.FTZ R129, R162, -R129 ;  /* 0x80000081a2817221 */ /* 0x000fe20000010000 */
[----:B------:R-:W-:-:S03]  /*22e0*/  UISETP.NE.AND.EX UP0, UPT, URZ, UR7, UPT, UP0 ;  /* 0x000000073f00728c */ /* 0x000fc6000bf05300 */
[----:B------:R-:W-:-:S03]  /*22f0*/  FMUL.FTZ R129, R148, R129 ;  /* 0x0000008194817220 */ /* 0x000fc60000410000 */
[----:B------:R-:W-:-:S13]  /*2300*/  PLOP3.LUT P4, PT, PT, PT, UP0, 0x80, 0x0 ;  /* 0x000000000000781c */ /* 0x000fda0003f8f008 */
[----:B------:R-:W-:-:S05]  /*2310*/  @P4 PRMT R128, RZ, 0x5410, R100 ;  /* 0x00005410ff804816 */ /* 0x000fca0000000064 */
[----:B------:R-:W-:Y:S02]  /*2320*/  @P4 FADD.FTZ R129, R129, R128 ;  /* 0x0000008081814221 */ /* 0x000fe40000010000 */
.L_x_61:
[----:B------:R-:W-:Y:S05]  /*2330*/  BSYNC B2 ;  /* 0x0000000000027941 */ /* 0x000fea0003800000 */
.L_x_59:
[----:B------:R-:W-:Y:S01]  /*2340*/  ISETP.NE.U32.AND P5, PT, RZ, c[0x0][0x258], PT ;  /* 0x00009600ff007a0c */ /* 0x000fe20003fa5070 */
[----:B------:R-:W-:Y:S01]  /*2350*/  @P3 FMUL.FTZ R128, R129, c[0x0][0x1ec] ;  /* 0x00007b0081803a20 */ /* 0x000fe20000410000 */
[----:B------:R-:W-:Y:S02]  /*2360*/  BSSY B2, `(.L_x_62) ;  /* 0x0000010000027945 */ /* 0x000fe40003800000 */
[----:B------:R-:W-:Y:S02]  /*2370*/  ISETP.NE.AND.EX P5, PT, RZ, c[0x0][0x25c], PT, P5 ;  /* 0x00009700ff007a0c */ /* 0x000fe40003fa5350 */
[----:B------:R-:W-:-:S04]  /*2380*/  @P3 F2FP.BF16.PACK_AB R128, RZ, R128 ;  /* 0x00000080ff80323e */ /* 0x000fc800000010ff */
[----:B------:R-:W-:-:S07]  /*2390*/  @P3 PRMT R120, R128, 0x7610, R120 ;  /* 0x0000761080783816 */ /* 0x000fce0000000078 */
[----:B------:R-:W-:-:S04]  /*23a0*/  @P5 F2FP.BF16.PACK_AB R129, RZ, R129 ;  /* 0x00000081ff81523e */ /* 0x000fc800000010ff */
[----:B------:R-:W-:Y:S01]  /*23b0*/  @P5 PRMT R84, R129, 0x7610, R84 ;  /* 0x0000761081545816 */ /* 0x000fe20000000054 */
[----:B------:R-:W-:Y:S05]  /*23c0*/  @P2 BRA `(.L_x_63) ;  /* 0x0000004000002947 */ /* 0x000fea0003800000 */
[----:B------:R-:W-:Y:S01]  /*23d0*/  IMAD.MOV.U32 R129, RZ, RZ, RZ ;  /* 0x000000ffff817224 */ /* 0x000fe200078e00ff */
[----:B------:R-:W-:Y:S05]  /*23e0*/  @!P4 BRA `(.L_x_64) ;  /* 0x000000700000c947 */ /* 0x000fea0003800000 */
[----:B------:R-:W-:Y:S01]  /*23f0*/  PRMT R129, RZ, 0x7610, R100 ;  /* 0x00007610ff817816 */ /* 0x000fe20000000064 */
[----:B------:R-:W-:Y:S05]  /*2400*/  BRA `(.L_x_64) ;  /* 0x0000005000007947 */ /* 0x000fea0003800000 */
.L_x_63:
[----:B------:R-:W-:-:S04]  /*2410*/  FFMA.FTZ R128, R164, R134, R133 ;  /* 0x00000086a4807223 */ /* 0x000fc80000010085 */
[----:B------:R-:W-:Y:S01]  /*2420*/  FADD.FTZ R129, R161, -R128 ;  /* 0x80000080a1817221 */ /* 0x000fe20000010000 */
[----:B------:R-:W-:-:S03]  /*2430*/  @P4 PRMT R128, RZ, 0x7610, R100 ;  /* 0x00007610ff804816 */ /* 0x000fc60000000064 */
[----:B------:R-:W-:-:S04]  /*2440*/  FMUL.FTZ R129, R148, R129 ;  /* 0x0000008194817220 */ /* 0x000fc80000410000 */
[----:B------:R-:W-:Y:S02]  /*2450*/  @P4 FADD.FTZ R129, R129, R128 ;  /* 0x0000008081814221 */ /* 0x000fe40000010000 */
.L_x_64:
[----:B------:R-:W-:Y:S05]  /*2460*/  BSYNC B2 ;  /* 0x0000000000027941 */ /* 0x000fea0003800000 */
.L_x_62:
[----:B------:R-:W-:Y:S01]  /*2470*/  @P3 FMUL.FTZ R128, R129, c[0x0][0x1ec] ;  /* 0x00007b0081803a20 */ /* 0x000fe20000410000 */
[----:B------:R-:W-:Y:S01]  /*2480*/  @P5 F2FP.BF16.PACK_AB R129, RZ, R129 ;  /* 0x00000081ff81523e */ /* 0x000fe200000010ff */
[----:B------:R-:W-:Y:S03]  /*2490*/  BSSY B2, `(.L_x_65) ;  /* 0x000000e000027945 */ /* 0x000fe60003800000 */
[----:B------:R-:W-:Y:S02]  /*24a0*/  @P3 F2FP.BF16.PACK_AB R128, RZ, R128 ;  /* 0x00000080ff80323e */ /* 0x000fe400000010ff */
[----:B------:R-:W-:Y:S02]  /*24b0*/  @P5 PRMT R84, R84, 0x5410, R129 ;  /* 0x0000541054545816 */ /* 0x000fe40000000081 */
[----:B------:R-:W-:Y:S01]  /*24c0*/  @P3 PRMT R120, R120, 0x5410, R128 ;  /* 0x0000541078783816 */ /* 0x000fe20000000080 */
[----:B------:R-:W-:Y:S05]  /*24d0*/  @P2 BRA `(.L_x_66) ;  /* 0x0000004000002947 */ /* 0x000fea0003800000 */
[----:B------:R-:W-:Y:S01]  /*24e0*/  HFMA2.MMA R129, -RZ, RZ, 0, 0 ;  /* 0x00000000ff817435 */ /* 0x000fe200000001ff */
[----:B------:R-:W-:Y:S05]  /*24f0*/  @!P4 BRA `(.L_x_67) ;  /* 0x000000700000c947 */ /* 0x000fea0003800000 */
[----:B------:R-:W-:Y:S01]  /*2500*/  PRMT R129, RZ, 0x5410, R101 ;  /* 0x00005410ff817816 */ /* 0x000fe20000000065 */
[----:B------:R-:W-:Y:S05]  /*2510*/  BRA `(.L_x_67) ;  /* 0x0000005000007947 */ /* 0x000fea0003800000 */
.L_x_66:
[----:B------:R-:W-:Y:S01]  /*2520*/  FFMA.FTZ R129, R163, R134, R133 ;  /* 0x00000086a3817223 */ /* 0x000fe20000010085 */
[----:B------:R-:W-:-:S03]  /*2530*/  @P4 PRMT R128, RZ, 0x5410, R101 ;  /* 0x00005410ff804816 */ /* 0x000fc60000000065 */
[----:B------:R-:W-:-:S04]  /*2540*/  FADD.FTZ R129, R158, -R129 ;  /* 0x800000819e817221 */ /* 0x000fc80000010000 */
[----:B------:R-:W-:-:S04]  /*2550*/  FMUL.FTZ R129, R148, R129 ;  /* 0x0000008194817220 */ /* 0x000fc80000410000 */
[----:B------:R-:W-:Y:S02]  /*2560*/  @P4 FADD.FTZ R129, R129, R128 ;  /* 0x0000008081814221 */ /* 0x000fe40000010000 */
.L_x_67:
[----:B------:R-:W-:Y:S05]  /*2570*/  BSYNC B2 ;  /* 0x0000000000027941 */ /* 0x000fea0003800000 */
.L_x_65:
[----:B------:R-:W-:Y:S01]  /*2580*/  @P3 FMUL.FTZ R128, R129, c[0x0][0x1ec] ;  /* 0x00007b0081803a20 */ /* 0x000fe20000410000 */
[----:B------:R-:W-:Y:S01]  /*2590*/  @P5 F2FP.BF16.PACK_AB R129, RZ, R129 ;  /* 0x00000081ff81523e */ /* 0x000fe200000010ff */
[----:B------:R-:W-:Y:S03]  /*25a0*/  BSSY B2, `(.L_x_68) ;  /* 0x000000e000027945 */ /* 0x000fe60003800000 */
[----:B------:R-:W-:Y:S02]  /*25b0*/  @P3 F2FP.BF16.PACK_AB R128, RZ, R128 ;  /* 0x00000080ff80323e */ /* 0x000fe400000010ff */
[----:B------:R-:W-:Y:S02]  /*25c0*/  @P5 PRMT R85, R129, 0x7610, R85 ;  /* 0x0000761081555816 */ /* 0x000fe40000000055 */
[----:B------:R-:W-:Y:S01]  /*25d0*/  @P3 PRMT R121, R128, 0x7610, R121 ;  /* 0x0000761080793816 */ /* 0x000fe20000000079 */
[----:B------:R-:W-:Y:S05]  /*25e0*/  @P2 BRA `(.L_x_69) ;  /* 0x0000004000002947 */ /* 0x000fea0003800000 */
[----:B------:R-:W-:Y:S01]  /*25f0*/  MOV R129, RZ ;  /* 0x000000ff00817202 */ /* 0x000fe20000000f00 */
[----:B------:R-:W-:Y:S05]  /*2600*/  @!P4 BRA `(.L_x_70) ;  /* 0x000000700000c947 */ /* 0x000fea0003800000 */
[----:B------:R-:W-:Y:S01]  /*2610*/  PRMT R129, RZ, 0x7610, R101 ;  /* 0x00007610ff817816 */ /* 0x000fe20000000065 */
[----:B------:R-:W-:Y:S05]  /*2620*/  BRA `(.L_x_70) ;  /* 0x0000005000007947 */ /* 0x000fea0003800000 */
.L_x_69:
[----:B------:R-:W-:-:S04]  /*2630*/  FFMA.FTZ R128, R160, R134, R133 ;  /* 0x00000086a0807223 */ /* 0x000fc80000010085 */
[----:B------:R-:W-:Y:S01]  /*2640*/  FADD.FTZ R129, R157, -R128 ;  /* 0x800000809d817221 */ /* 0x000fe20000010000 */
[----:B------:R-:W-:-:S03]  /*2650*/  @P4 PRMT R128, RZ, 0x7610, R101 ;  /* 0x00007610ff804816 */ /* 0x000fc60000000065 */
[----:B------:R-:W-:-:S04]  /*2660*/  FMUL.FTZ R129, R148, R129 ;  /* 0x0000008194817220 */ /* 0x000fc80000410000 */
[----:B------:R-:W-:Y:S02]  /*2670*/  @P4 FADD.FTZ R129, R129, R128 ;  /* 0x0000008081814221 */ /* 0x000fe40000010000 */
.L_x_70:
[----:B------:R-:W-:Y:S05]  /*2680*/  BSYNC B2 ;  /* 0x0000000000027941 */ /* 0x000fea0003800000 */
.L_x_68:
        /* <DEDUP_REMOVED lines=11> */
.L_x_72:
[----:B------:R-:W-:Y:S01]  /*2740*/  FFMA.FTZ R129, R159, R134, R133 ;  /* 0x000000869f817223 */ /* 0x000fe20000010085 */
[----:B------:R-:W-:-:S03]  /*2750*/  @P4 PRMT R128, RZ, 0x5410, R102 ;  /* 0x00005410ff804816 */ /* 0x000fc60000000066 */
[----:B------:R-:W-:-:S04]  /*2760*/  FADD.FTZ R129, R156, -R129 ;  /* 0x800000819c817221 */ /* 0x000fc80000010000 */
[----:B------:R-:W-:-:S04]  /*2770*/  FMUL.FTZ R129, R148, R129 ;  /* 0x0000008194817220 */ /* 0x000fc80000410000 */
[----:B------:R-:W-:Y:S02]  /*2780*/  @P4 FADD.FTZ R129, R129, R128 ;  /* 0x0000008081814221 */ /* 0x000fe40000010000 */
.L_x_73:
[----:B------:R-:W-:Y:S05]  /*2790*/  BSYNC B2 ;  /* 0x0000000000027941 */ /* 0x000fea0003800000 */
.L_x_71:
[----:B------:R-:W-:Y:S01]  /*27a0*/  @P3 FMUL.FTZ R128, R129, c[0x0][0x1ec] ;  /* 0x00007b0081803a20 */ /* 0x000fe20000410000 */
[----:B------:R-:W-:Y:S01]  /*27b0*/  @P5 F2FP.BF16.PACK_AB R129, RZ, R129 ;  /* 0x00000081ff81523e */ /* 0x000fe200000010ff */
[----:B------:R-:W-:Y:S03]  /*27c0*/  BSSY B2, `(.L_x_74) ;  /* 0x000000e000027945 */ /* 0x000fe60003800000 */
[----:B------:R-:W-:Y:S02]  /*27d0*/  @P3 F2FP.BF16.PACK_AB R128, RZ, R128 ;  /* 0x00000080ff80323e */ /* 0x000fe400000010ff */
[----:B------:R-:W-:Y:S02]  /*27e0*/  @P5 PRMT R86, R129, 0x7610, R86 ;  /* 0x0000761081565816 */ /* 0x000fe40000000056 */
[----:B------:R-:W-:Y:S01]  /*27f0*/  @P3 PRMT R122, R128, 0x7610, R122 ;  /* 0x00007610807a3816 */ /* 0x000fe2000000007a */
[----:B------:R-:W-:Y:S05]  /*2800*/  @P2 BRA `(.L_x_75) ;  /* 0x0000004000002947 */ /* 0x000fea0003800000 */
[----:B------:R-:W-:Y:S01]  /*2810*/  IMAD.MOV.U32 R129, RZ, RZ, RZ ;  /* 0x000000ffff817224 */ /* 0x000fe200078e00ff */
[----:B------:R-:W-:Y:S05]  /*2820*/  @!P4 BRA `(.L_x_76) ;  /* 0x000000700000c947 */ /* 0x000fea0003800000 */
[----:B------:R-:W-:Y:S01]  /*2830*/  PRMT R129, RZ, 0x7610, R102 ;  /* 0x00007610ff817816 */ /* 0x000fe20000000066 */
[----:B------:R-:W-:Y:S05]  /*2840*/  BRA `(.L_x_76) ;  /* 0x0000005000007947 */ /* 0x000fea0003800000 */
.L_x_75:
[----:B------:R-:W-:Y:S01]  /*2850*/  FFMA.FTZ R129, R155, R134, R133 ;  /* 0x000000869b817223 */ /* 0x000fe20000010085 */
[----:B------:R-:W-:-:S03]  /*2860*/  @P4 PRMT R128, RZ, 0x7610, R102 ;  /* 0x00007610ff804816 */ /* 0x000fc60000000066 */
[----:B------:R-:W-:-:S04]  /*2870*/  FADD.FTZ R129, R154, -R129 ;  /* 0x800000819a817221 */ /* 0x000fc80000010000 */
[----:B------:R-:W-:-:S04]  /*2880*/  FMUL.FTZ R129, R148, R129 ;  /* 0x0000008194817220 */ /* 0x000fc80000410000 */
[----:B------:R-:W-:Y:S02]  /*2890*/  @P4 FADD.FTZ R129, R129, R128 ;  /* 0x0000008081814221 */ /* 0x000fe40000010000 */
.L_x_76:
[----:B------:R-:W-:Y:S05]  /*28a0*/  BSYNC B2 ;  /* 0x0000000000027941 */ /* 0x000fea0003800000 */
.L_x_74:
        /* <DEDUP_REMOVED lines=11> */
.L_x_78:
[----:B------:R-:W-:Y:S01]  /*2960*/  FFMA.FTZ R129, R153, R134, R133 ;  /* 0x0000008699817223 */ /* 0x000fe20000010085 */
[----:B------:R-:W-:-:S03]  /*2970*/  @P4 PRMT R128, RZ, 0x5410, R103 ;  /* 0x00005410ff804816 */ /* 0x000fc60000000067 */
[----:B------:R-:W-:-:S04]  /*2980*/  FADD.FTZ R129, R152, -R129 ;  /* 0x8000008198817221 */ /* 0x000fc80000010000 */
[----:B------:R-:W-:-:S04]  /*2990*/  FMUL.FTZ R129, R148, R129 ;  /* 0x0000008194817220 */ /* 0x000fc80000410000 */
[----:B------:R-:W-:Y:S02]  /*29a0*/  @P4 FADD.FTZ R129, R129, R128 ;  /* 0x0000008081814221 */ /* 0x000fe40000010000 */
.L_x_79:
[----:B------:R-:W-:Y:S05]  /*29b0*/  BSYNC B2 ;  /* 0x0000000000027941 */ /* 0x000fea0003800000 */
.L_x_77:
        /* <DEDUP_REMOVED lines=11> */
.L_x_81:
[----:B------:R-:W-:Y:S01]  /*2a70*/  FFMA.FTZ R129, R151, R134, R133 ;  /* 0x0000008697817223 */ /* 0x000fe20000010085 */
[----:B------:R-:W-:-:S03]  /*2a80*/  @P4 PRMT R128, RZ, 0x7610, R103 ;  /* 0x00007610ff804816 */ /* 0x000fc60000000067 */
[----:B------:R-:W-:-:S04]  /*2a90*/  FADD.FTZ R129, R150, -R129 ;  /* 0x8000008196817221 */ /* 0x000fc80000010000 */
[----:B------:R-:W-:-:S04]  /*2aa0*/  FMUL.FTZ R129, R148, R129 ;  /* 0x0000008194817220 */ /* 0x000fc80000410000 */
[----:B------:R-:W-:Y:S02]  /*2ab0*/  @P4 FADD.FTZ R129, R129, R128 ;  /* 0x0000008081814221 */ /* 0x000fe40000010000 */
.L_x_82:
[----:B------:R-:W-:Y:S05]  /*2ac0*/  BSYNC B2 ;  /* 0x0000000000027941 */ /* 0x000fea0003800000 */
.L_x_80:
[----:B------:R-:W-:Y:S01]  /*2ad0*/  @P3 FMUL.FTZ R130, R129, c[0x0][0x1ec] ;  /* 0x00007b0081823a20 */ /* 0x000fe20000410000 */
[----:B------:R-:W-:Y:S01]  /*2ae0*/  @P5 MOV R131, 0x10 ;  /* 0x0000001000835802 */ /* 0x000fe20000000f00 */
[----:B0-----:R-:W-:Y:S01]  /*2af0*/  @P3 IMAD.MOV.U32 R175, RZ, RZ, 0x10 ;  /* 0x00000010ffaf3424 */ /* 0x001fe200078e00ff */
[----:B------:R-:W-:Y:S02]  /*2b00*/  @P5 F2FP.BF16.PACK_AB R135, RZ, R129 ;  /* 0x00000081ff87523e */ /* 0x000fe400000010ff */
[----:B------:R-:W-:Y:S01]  /*2b10*/  @P3 F2FP.BF16.PACK_AB R174, RZ, R130 ;  /* 0x00000082ffae323e */ /* 0x000fe200000010ff */
[----:B------:R-:W-:Y:S01]  /*2b20*/  @P5 IMAD.WIDE.U32 R128, R184, R131, c[0x0][0x258] ;  /* 0x00009600b8805625 */ /* 0x000fe200078e0083 */
[----:B------:R-:W-:Y:S02]  /*2b30*/  @P5 PRMT R87, R87, 0x5410, R135 ;  /* 0x0000541057575816 */ /* 0x000fe40000000087 */
[----:B------:R-:W-:Y:S01]  /*2b40*/  @P3 PRMT R123, R123, 0x5410, R174 ;  /* 0x000054107b7b3816 */ /* 0x000fe200000000ae */
[----:B------:R-:W-:Y:S01]  /*2b50*/  @P3 IMAD.WIDE.U32 R130, R132, R175, c[0x0][0x248] ;  /* 0x0000920084823625 */ /* 0x000fe200078e00af */
[----:B------:R-:W-:Y:S01]  /*2b60*/  IADD3 R184, R184, 0x20, RZ ;  /* 0x00000020b8b87810 */ /* 0x000fe20007ffe0ff */
[----:B------:R0:W-:Y:S01]  /*2b70*/  @P5 STG.E.128 [R128.64], R84 ;  /* 0x0000005480005986 */ /* 0x0001e2000c101d04 */
[----:B------:R-:W-:-:S03]  /*2b80*/  IADD3 R132, R132, 0x20, RZ ;  /* 0x0000002084847810 */ /* 0x000fc60007ffe0ff */
[----:B------:R0:W-:Y:S04]  /*2b90*/  @P3 STG.E.128 [R130.64], R120 ;  /* 0x0000007882003986 */ /* 0x0001e8000c101d04 */
.L_x_58:
[----:B------:R-:W-:Y:S05]  /*2ba0*/  BSYNC B1 ;  /* 0x0000000000017941 */ /* 0x000fea0003800000 */
.L_x_57:
[----:B------:R-:W-:Y:S01]  /*2bb0*/  BSSY B1, `(.L_x_83) ;  /* 0x000009c000017945 */ /* 0x000fe20003800000 */
[----:B------:R-:W-:Y:S05]  /*2bc0*/  @!P0 BRA `(.L_x_84) ;  /* 0x000009a000008947 */ /* 0x000fea0003800000 */
[----:B------:R-:W-:Y:S01]  /*2bd0*/  BSSY B2, `(.L_x_85) ;  /* 0x0000013000027945 */ /* 0x000fe20003800000 */
[----:B------:R-:W-:Y:S05]  /*2be0*/  @P2 BRA `(.L_x_86) ;  /* 0x0000008000002947 */ /* 0x000fea0003800000 */
[----:B------:R-:W-:Y:S01]  /*2bf0*/  ULDC.64 UR6, c[0x0][0x218] ;  /* 0x0000860000067ab9 */ /* 0x000fe20000000a00 */
[----:B0-----:R-:W-:Y:S01]  /*2c00*/  HFMA2.MMA R129, -RZ, RZ, 0, 0 ;  /* 0x00000000ff817435 */ /* 0x001fe200000001ff */
[----:B------:R-:W-:-:S04]  /*2c10*/  UISETP.NE.U32.AND UP0, UPT, URZ, UR6, UPT ;  /* 0x000000063f00728c */ /* 0x000fc8000bf05070 */
[----:B------:R-:W-:-:S06]  /*2c20*/  UISETP.NE.AND.EX UP0, UPT, URZ, UR7, UPT, UP0 ;  /* 0x000000073f00728c */ /* 0x000fcc000bf05300 */
[----:B------:R-:W-:-:S13]  /*2c30*/  PLOP3.LUT P4, PT, PT, PT, UP0, 0x80, 0x0 ;  /* 0x000000000000781c */ /* 0x000fda0003f8f008 */
[----:B------:R-:W-:Y:S05]  /*2c40*/  @!P4 BRA `(.L_x_87) ;  /* 0x000000b00000c947 */ /* 0x000fea0003800000 */
[----:B------:R-:W-:Y:S01]  /*2c50*/  PRMT R129, RZ, 0x5410, R104 ;  /* 0x00005410ff817816 */ /* 0x000fe20000000068 */
[----:B------:R-:W-:Y:S05]  /*2c60*/  BRA `(.L_x_87) ;  /* 0x0000009000007947 */ /* 0x000fea0003800000 */
.L_x_86:
[----:B------:R-:W-:Y:S01]  /*2c70*/  ULDC.64 UR6, c[0x0][0x218] ;  /* 0x0000860000067ab9 */ /* 0x000fe20000000a00 */
[----:B0-----:R-:W-:Y:S01]  /*2c80*/  FFMA.FTZ R129, R149, R134, R133 ;  /* 0x0000008695817223 */ /* 0x001fe20000010085 */
[----:B------:R-:W-:-:S03]  /*2c90*/  UISETP.NE.U32.AND UP0, UPT, URZ, UR6, UPT ;  /* 0x000000063f00728c */ /* 0x000fc6000bf05070 */
[----:B------:R-:W-:Y:S01]  /*2ca0*/  FADD.FTZ R129, R146, -R129 ;  /* 0x8000008192817221 */ /* 0x000fe20000010000 */
[----:B------:R-:W-:-:S03]  /*2cb0*/  UISETP.NE.AND.EX UP0, UPT, URZ, UR7, UPT, UP0 ;  /* 0x000000073f00728c */ /* 0x000fc6000bf05300 */
[----:B------:R-:W-:-:S03]  /*2cc0*/  FMUL.FTZ R129, R148, R129 ;  /* 0x0000008194817220 */ /* 0x000fc60000410000 */
[----:B------:R-:W-:-:S13]  /*2cd0*/  PLOP3.LUT P4, PT, PT, PT, UP0, 0x80, 0x0 ;  /* 0x000000000000781c */ /* 0x000fda0003f8f008 */
[----:B------:R-:W-:-:S05]  /*2ce0*/  @P4 PRMT R128, RZ, 0x5410, R104 ;  /* 0x00005410ff804816 */ /* 0x000fca0000000068 */
[----:B------:R-:W-:Y:S02]  /*2cf0*/  @P4 FADD.FTZ R129, R129, R128 ;  /* 0x0000008081814221 */ /* 0x000fe40000010000 */
.L_x_87:
[----:B------:R-:W-:Y:S05]  /*2d00*/  BSYNC B2 ;  /* 0x0000000000027941 */ /* 0x000fea0003800000 */
.L_x_85:
        /* <DEDUP_REMOVED lines=9> */
[----:B------:R-:W-:Y:S01]  /*2da0*/  MOV R129, RZ ;  /* 0x000000ff00817202 */ /* 0x000fe20000000f00 */
[----:B------:R-:W-:Y:S05]  /*2db0*/  @!P4 BRA `(.L_x_90) ;  /* 0x000000700000c947 */ /* 0x000fea0003800000 */
[----:B------:R-:W-:Y:S01]  /*2dc0*/  PRMT R129, RZ, 0x7610, R104 ;  /* 0x00007610ff817816 */ /* 0x000fe20000000068 */
[----:B------:R-:W-:Y:S05]  /*2dd0*/  BRA `(.L_x_90) ;  /* 0x0000005000007947 */ /* 0x000fea0003800000 */
.L_x_89:
[----:B------:R-:W-:Y:S01]  /*2de0*/  FFMA.FTZ R129, R147, R134, R133 ;  /* 0x0000008693817223 */ /* 0x000fe20000010085 */
[----:B------:R-:W-:-:S03]  /*2df0*/  @P4 PRMT R128, RZ, 0x7610, R104 ;  /* 0x00007610ff804816 */ /* 0x000fc60000000068 */
[----:B------:R-:W-:-:S04]  /*2e00*/  FADD.FTZ R129, R144, -R129 ;  /* 0x8000008190817221 */ /* 0x000fc80000010000 */
[----:B------:R-:W-:-:S04]  /*2e10*/  FMUL.FTZ R129, R148, R129 ;  /* 0x0000008194817220 */ /* 0x000fc80000410000 */
[----:B------:R-:W-:Y:S02]  /*2e20*/  @P4 FADD.FTZ R129, R129, R128 ;  /* 0x0000008081814221 */ /* 0x000fe40000010000 */
.L_x_90:
[----:B------:R-:W-:Y:S05]  /*2e30*/  BSYNC B2 ;  /* 0x0000000000027941 */ /* 0x000fea0003800000 */
.L_x_88:
        /* <DEDUP_REMOVED lines=11> */
.L_x_92:
[----:B------:R-:W-:Y:S01]  /*2ef0*/  FFMA.FTZ R129, R145, R134, R133 ;  /* 0x0000008691817223 */ /* 0x000fe20000010085 */
[----:B------:R-:W-:-:S03]  /*2f00*/  @P4 PRMT R128, RZ, 0x5410, R105 ;  /* 0x00005410ff804816 */ /* 0x000fc60000000069 */
[----:B------:R-:W-:-:S04]  /*2f10*/  FADD.FTZ R129, R142, -R129 ;  /* 0x800000818e817221 */ /* 0x000fc80000010000 */
[----:B------:R-:W-:-:S04]  /*2f20*/  FMUL.FTZ R129, R148, R129 ;  /* 0x0000008194817220 */ /* 0x000fc80000410000 */
[----:B------:R-:W-:Y:S02]  /*2f30*/  @P4 FADD.FTZ R129, R129, R128 ;  /* 0x0000008081814221 */ /* 0x000fe40000010000 */
.L_x_93:
[----:B------:R-:W-:Y:S05]  /*2f40*/  BSYNC B2 ;  /* 0x0000000000027941 */ /* 0x000fea0003800000 */
.L_x_91:
        /* <DEDUP_REMOVED lines=11> */
.L_x_95:
[----:B------:R-:W-:Y:S01]  /*3000*/  FFMA.FTZ R129, R143, R134, R133 ;  /* 0x000000868f817223 */ /* 0x000fe20000010085 */
[----:B------:R-:W-:-:S03]  /*3010*/  @P4 PRMT R128, RZ, 0x7610, R105 ;  /* 0x00007610ff804816 */ /* 0x000fc60000000069 */
[----:B------:R-:W-:-:S04]  /*3020*/  FADD.FTZ R129, R140, -R129 ;  /* 0x800000818c817221 */ /* 0x000fc80000010000 */
[----:B------:R-:W-:-:S04]  /*3030*/  FMUL.FTZ R129, R148, R129 ;  /* 0x0000008194817220 */ /* 0x000fc80000410000 */
[----:B------:R-:W-:Y:S02]  /*3040*/  @P4 FADD.FTZ R129, R129, R128 ;  /* 0x0000008081814221 */ /* 0x000fe40000010000 */
.L_x_96:
[----:B------:R-:W-:Y:S05]  /*3050*/  BSYNC B2 ;  /* 0x0000000000027941 */ /* 0x000fea0003800000 */
.L_x_94:
        /* <DEDUP_REMOVED lines=11> */
.L_x_98:
[----:B------:R-:W-:-:S04]  /*3110*/  FFMA.FTZ R128, R141, R134, R133 ;  /* 0x000000868d807223 */ /* 0x000fc80000010085 */
[----:B------:R-:W-:Y:S01]  /*3120*/  FADD.FTZ R129, R139, -R128 ;  /* 0x800000808b817221 */ /* 0x000fe20000010000 */
[----:B------:R-:W-:-:S03]  /*3130*/  @P4 PRMT R128, RZ, 0x5410, R106 ;  /* 0x00005410ff804816 */ /* 0x000fc6000000006a */
[----:B------:R-:W-:-:S04]  /*3140*/  FMUL.FTZ R129, R148, R129 ;  /* 0x0000008194817220 */ /* 0x000fc80000410000 */
[----:B------:R-:W-:Y:S02]  /*3150*/  @P4 FADD.FTZ R129, R129, R128 ;  /* 0x0000008081814221 */ /* 0x000fe40000010000 */
.L_x_99:
[----:B------:R-:W-:Y:S05]  /*3160*/  BSYNC B2 ;  /* 0x0000000000027941 */ /* 0x000fea0003800000 */
.L_x_97:
        /* <DEDUP_REMOVED lines=11> */
.L_x_101:
[----:B------:R-:W-:-:S04]  /*3220*/  FFMA.FTZ R128, R138, R134, R133 ;  /* 0x000000868a807223 */ /* 0x000fc80000010085 */
[----:B------:R-:W-:Y:S01]  /*3230*/  FADD.FTZ R129, R137, -R128 ;  /* 0x8000008089817221 */ /* 0x000fe20000010000 */
[----:B------:R-:W-:-:S03]  /*3240*/  @P4 PRMT R128, RZ, 0x7610, R106 ;  /* 0x00007610ff804816 */ /* 0x000fc6000000006a */
[----:B------:R-:W-:-:S04]  /*3250*/  FMUL.FTZ R129, R148, R129 ;  /* 0x0000008194817220 */ /* 0x000fc80000410000 */
[----:B------:R-:W-:Y:S02]  /*3260*/  @P4 FADD.FTZ R129, R129, R128 ;  /* 0x0000008081814221 */ /* 0x000fe40000010000 */
.L_x_102:
[----:B------:R-:W-:Y:S05]  /*3270*/  BSYNC B2 ;  /* 0x0000000000027941 */ /* 0x000fea0003800000 */
.L_x_100:
        /* <DEDUP_REMOVED lines=11> */
.L_x_104:
[----:B------:R-:W-:-:S04]  /*3330*/  FFMA.FTZ R128, R136, R134, R133 ;  /* 0x0000008688807223 */ /* 0x000fc80000010085 */
[----:B------:R-:W-:Y:S01]  /*3340*/  FADD.FTZ R129, R39, -R128 ;  /* 0x8000008027817221 */ /* 0x000fe20000010000 */
[----:B------:R-:W-:-:S03]  /*3350*/  @P4 PRMT R128, RZ, 0x5410, R107 ;  /* 0x00005410ff804816 */ /* 0x000fc6000000006b */
[----:B------:R-:W-:-:S04]  /*3360*/  FMUL.FTZ R129, R148, R129 ;  /* 0x0000008194817220 */ /* 0x000fc80000410000 */
[----:B------:R-:W-:Y:S02]  /*3370*/  @P4 FADD.FTZ R129, R129, R128 ;  /* 0x0000008081814221 */ /* 0x000fe40000010000 */
.L_x_105:
[----:B------:R-:W-:Y:S05]  /*3380*/  BSYNC B2 ;  /* 0x0000000000027941 */ /* 0x000fea0003800000 */
.L_x_103:
        /* <DEDUP_REMOVED lines=11> */
.L_x_107:
[----:B------:R-:W-:-:S04]  /*3440*/  FFMA.FTZ R128, R38, R134, R133 ;  /* 0x0000008626807223 */ /* 0x000fc80000010085 */
[----:B------:R-:W-:Y:S01]  /*3450*/  FADD.FTZ R129, R37, -R128 ;  /* 0x8000008025817221 */ /* 0x000fe20000010000 */
[----:B------:R-:W-:-:S03]  /*3460*/  @P4 PRMT R128, RZ, 0x7610, R107 ;  /* 0x00007610ff804816 */ /* 0x000fc6000000006b */
[----:B------:R-:W-:-:S04]  /*3470*/  FMUL.FTZ R129, R148, R129 ;  /* 0x0000008194817220 */ /* 0x000fc80000410000 */
[----:B------:R-:W-:Y:S02]  /*3480*/  @P4 FADD.FTZ R129, R129, R128 ;  /* 0x0000008081814221 */ /* 0x000fe40000010000 */
.L_x_108:
[----:B------:R-:W-:Y:S05]  /*3490*/  BSYNC B2 ;  /* 0x0000000000027941 */ /* 0x000fea0003800000 */
.L_x_106:
[----:B------:R-:W-:Y:S01]  /*34a0*/  @P3 FMUL.FTZ R130, R129, c[0x0][0x1ec] ;  /* 0x00007b0081823a20 */ /* 0x000fe20000410000 */
[----:B------:R-:W-:Y:S02]  /*34b0*/  @P5 MOV R131, 0x10 ;  /* 0x0000001000835802 */ /* 0x000fe40000000f00 */
[----:B------:R-:W-:Y:S02]  /*34c0*/  @P3 MOV R175, 0x10 ;  /* 0x0000001000af3802 */ /* 0x000fe40000000f00 */
[----:B------:R-:W-:Y:S01]  /*34d0*/  @P5 F2FP.BF16.PACK_AB R135, RZ, R129 ;  /* 0x00000081ff87523e */ /* 0x000fe200000010ff */
[----:B------:R-:W-:Y:S01]  /*34e0*/  @P5 IMAD.WIDE.U32 R128, R184, R131, c[0x0][0x258] ;  /* 0x00009600b8805625 */ /* 0x000fe200078e0083 */
[----:B------:R-:W-:Y:S02]  /*34f0*/  @P3 F2FP.BF16.PACK_AB R174, RZ, R130 ;  /* 0x00000082ffae323e */ /* 0x000fe400000010ff */
[----:B------:R-:W-:Y:S01]  /*3500*/  @P5 PRMT R87, R87, 0x5410, R135 ;  /* 0x0000541057575816 */ /* 0x000fe20000000087 */
[----:B------:R-:W-:Y:S01]  /*3510*/  @P3 IMAD.WIDE.U32 R130, R132, R175, c[0x0][0x248] ;  /* 0x0000920084823625 */ /* 0x000fe200078e00af */
[----:B------:R-:W-:-:S02]  /*3520*/  @P3 PRMT R123, R123, 0x5410, R174 ;  /* 0x000054107b7b3816 */ /* 0x000fc400000000ae */
[----:B------:R-:W-:Y:S01]  /*3530*/  IADD3 R184, R184, 0x20, RZ ;  /* 0x00000020b8b87810 */ /* 0x000fe20007ffe0ff */
[----:B------:R0:W-:Y:S01]  /*3540*/  @P5 STG.E.128 [R128.64], R84 ;  /* 0x0000005480005986 */ /* 0x0001e2000c101d04 */
[----:B------:R-:W-:-:S03]  /*3550*/  IADD3 R132, R132, 0x20, RZ ;  /* 0x0000002084847810 */ /* 0x000fc60007ffe0ff */
[----:B------:R0:W-:Y:S04]  /*3560*/  @P3 STG.E.128 [R130.64], R120 ;  /* 0x0000007882003986 */ /* 0x0001e8000c101d04 */
.L_x_84:
[----:B------:R-:W-:Y:S05]  /*3570*/  BSYNC B1 ;  /* 0x0000000000017941 */ /* 0x000fea0003800000 */
.L_x_83:
        /* <DEDUP_REMOVED lines=12> */
.L_x_112:
        /* <DEDUP_REMOVED lines=9> */
.L_x_113:
[----:B------:R-:W-:Y:S05]  /*36d0*/  BSYNC B2 ;  /* 0x0000000000027941 */ /* 0x000fea0003800000 */
.L_x_111:
        /* <DEDUP_REMOVED lines=13> */
.L_x_115:
[----:B------:R-:W-:-:S04]  /*37b0*/  FFMA.FTZ R128, R166, R134, R133 ;  /* 0x00000086a6807223 */ /* 0x000fc80000010085 */
[----:B------:R-:W-:Y:S01]  /*37c0*/  FADD.FTZ R129, R171, -R128 ;  /* 0x80000080ab817221 */ /* 0x000fe20000010000 */
[----:B------:R-:W-:-:S03]  /*37d0*/  @P4 PRMT R128, RZ, 0x7610, R40 ;  /* 0x00007610ff804816 */ /* 0x000fc60000000028 */
[----:B------:R-:W-:-:S04]  /*37e0*/  FMUL.FTZ R129, R148, R129 ;  /* 0x0000008194817220 */ /* 0x000fc80000410000 */
[----:B------:R-:W-:Y:S02]  /*37f0*/  @P4 FADD.FTZ R129, R129, R128 ;  /* 0x0000008081814221 */ /* 0x000fe40000010000 */
.L_x_116:
[----:B------:R-:W-:Y:S05]  /*3800*/  BSYNC B2 ;  /* 0x0000000000027941 */ /* 0x000fea0003800000 */
.L_x_114:
        /* <DEDUP_REMOVED lines=11> */
.L_x_118:
[----:B------:R-:W-:Y:S01]  /*38c0*/  FFMA.FTZ R129, R169, R134, R133 ;  /* 0x00000086a9817223 */ /* 0x000fe20000010085 */
[----:B------:R-:W-:-:S03]  /*38d0*/  @P4 PRMT R128, RZ, 0x5410, R41 ;  /* 0x00005410ff804816 */ /* 0x000fc60000000029 */
[----:B------:R-:W-:-:S04]  /*38e0*/  FADD.FTZ R129, R172, -R129 ;  /* 0x80000081ac817221 */ /* 0x000fc80000010000 */
[----:B------:R-:W-:-:S04]  /*38f0*/  FMUL.FTZ R129, R148, R129 ;  /* 0x0000008194817220 */ /* 0x000fc80000410000 */
[----:B------:R-:W-:Y:S02]  /*3900*/  @P4 FADD.FTZ R129, R129, R128 ;  /* 0x0000008081814221 */ /* 0x000fe40000010000 */
.L_x_119:
[----:B------:R-:W-:Y:S05]  /*3910*/  BSYNC B2 ;  /* 0x0000000000027941 */ /* 0x000fea0003800000 */
.L_x_117:
        /* <DEDUP_REMOVED lines=11> */
.L_x_121:
[----:B------:R-:W-:-:S04]  /*39d0*/  FFMA.FTZ R128, R170, R134, R133 ;  /* 0x00000086aa807223 */ /* 0x000fc80000010085 */
[----:B------:R-:W-:Y:S01]  /*39e0*/  FADD.FTZ R129, R177, -R128 ;  /* 0x80000080b1817221 */ /* 0x000fe20000010000 */
[----:B------:R-:W-:-:S03]  /*39f0*/  @P4 PRMT R128, RZ, 0x7610, R41 ;  /* 0x00007610ff804816 */ /* 0x000fc60000000029 */
[----:B------:R-:W-:-:S04]  /*3a00*/  FMUL.FTZ R129, R148, R129 ;  /* 0x0000008194817220 */ /* 0x000fc80000410000 */
[----:B------:R-:W-:Y:S02]  /*3a10*/  @P4 FADD.FTZ R129, R129, R128 ;  /* 0x0000008081814221 */ /* 0x000fe40000010000 */
.L_x_122:
[----:B------:R-:W-:Y:S05]  /*3a20*/  BSYNC B2 ;  /* 0x0000000000027941 */ /* 0x000fea0003800000 */
.L_x_120:
        /* <DEDUP_REMOVED lines=11> */
.L_x_124:
[----:B------:R-:W-:Y:S01]  /*3ae0*/  FFMA.FTZ R129, R173, R134, R133 ;  /* 0x00000086ad817223 */ /* 0x000fe20000010085 */
[----:B------:R-:W-:-:S03]  /*3af0*/  @P4 PRMT R128, RZ, 0x5410, R42 ;  /* 0x00005410ff804816 */ /* 0x000fc6000000002a */
[----:B------:R-:W-:-:S04]  /*3b00*/  FADD.FTZ R129, R176, -R129 ;  /* 0x80000081b0817221 */ /* 0x000fc80000010000 */
[----:B------:R-:W-:-:S04]  /*3b10*/  FMUL.FTZ R129, R148, R129 ;  /* 0x0000008194817220 */ /* 0x000fc80000410000 */
[----:B------:R-:W-:Y:S02]  /*3b20*/  @P4 FADD.FTZ R129, R129, R128 ;  /* 0x0000008081814221 */ /* 0x000fe40000010000 */
.L_x_125:
[----:B------:R-:W-:Y:S05]  /*3b30*/  BSYNC B2 ;  /* 0x0000000000027941 */ /* 0x000fea0003800000 */
.L_x_123:
        /* <DEDUP_REMOVED lines=11> */
.L_x_127:
[----:B------:R-:W-:-:S04]  /*3bf0*/  FFMA.FTZ R128, R178, R134, R133 ;  /* 0x00000086b2807223 */ /* 0x000fc80000010085 */
[----:B------:R-:W-:Y:S01]  /*3c00*/  FADD.FTZ R129, R179, -R128 ;  /* 0x80000080b3817221 */ /* 0x000fe20000010000 */
[----:B------:R-:W-:-:S03]  /*3c10*/  @P4 PRMT R128, RZ, 0x7610, R42 ;  /* 0x00007610ff804816 */ /* 0x000fc6000000002a */
[----:B------:R-:W-:-:S04]  /*3c20*/  FMUL.FTZ R129, R148, R129 ;  /* 0x0000008194817220 */ /* 0x000fc80000410000 */
[----:B------:R-:W-:Y:S02]  /*3c30*/  @P4 FADD.FTZ R129, R129, R128 ;  /* 0x0000008081814221 */ /* 0x000fe40000010000 */
.L_x_128:
[----:B------:R-:W-:Y:S05]  /*3c40*/  BSYNC B2 ;  /* 0x0000000000027941 */ /* 0x000fea0003800000 */
.L_x_126:
        /* <DEDUP_REMOVED lines=11> */
.L_x_130:
[----:B------:R-:W-:Y:S01]  /*3d00*/  FFMA.FTZ R129, R181, R134, R133 ;  /* 0x00000086b5817223 */ /* 0x000fe20000010085 */
[----:B------:R-:W-:-:S03]  /*3d10*/  @P4 PRMT R128, RZ, 0x5410, R43 ;  /* 0x00005410ff804816 */ /* 0x000fc6000000002b */
[----:B------:R-:W-:-:S04]  /*3d20*/  FADD.FTZ R129, R180, -R129 ;  /* 0x80000081b4817221 */ /* 0x000fc80000010000 */
[----:B------:R-:W-:-:S04]  /*3d30*/  FMUL.FTZ R129, R148, R129 ;  /* 0x0000008194817220 */ /* 0x000fc80000410000 */
[----:B------:R-:W-:Y:S02]  /*3d40*/  @P4 FADD.FTZ R129, R129, R128 ;  /* 0x0000008081814221 */ /* 0x000fe40000010000 */
.L_x_131:
[----:B------:R-:W-:Y:S05]  /*3d50*/  BSYNC B2 ;  /* 0x0000000000027941 */ /* 0x000fea0003800000 */
.L_x_129:
        /* <DEDUP_REMOVED lines=11> */
.L_x_133:
[----:B------:R-:W-:-:S04]  /*3e10*/  FFMA.FTZ R128, R182, R134, R133 ;  /* 0x00000086b6807223 */ /* 0x000fc80000010085 */
[----:B------:R-:W-:Y:S01]  /*3e20*/  FADD.FTZ R129, R183, -R128 ;  /* 0x80000080b7817221 */ /* 0x000fe20000010000 */
[----:B------:R-:W-:-:S03]  /*3e30*/  @P4 PRMT R128, RZ, 0x7610, R43 ;  /* 0x00007610ff804816 */ /* 0x000fc6000000002b */
[----:B------:R-:W-:-:S04]  /*3e40*/  FMUL.FTZ R129, R148, R129 ;  /* 0x0000008194817220 */ /* 0x000fc80000410000 */
[----:B------:R-:W-:Y:S02]  /*3e50*/  @P4 FADD.FTZ R129, R129, R128 ;  /* 0x0000008081814221 */ /* 0x000fe40000010000 */
.L_x_134:
[----:B------:R-:W-:Y:S05]  /*3e60*/  BSYNC B2 ;  /* 0x0000000000027941 */ /* 0x000fea0003800000 */
.L_x_132:
[----:B------:R-:W-:Y:S01]  /*3e70*/  @P3 FMUL.FTZ R130, R129, c[0x0][0x1ec] ;  /* 0x00007b0081823a20 */ /* 0x000fe20000410000 */
[----:B------:R-:W-:Y:S01]  /*3e80*/  @P5 MOV R131, 0x10 ;  /* 0x0000001000835802 */ /* 0x000fe20000000f00 */
[----:B------:R-:W-:Y:S01]  /*3e90*/  @P3 IMAD.MOV.U32 R175, RZ, RZ, 0x10 ;  /* 0x00000010ffaf3424 */ /* 0x000fe200078e00ff */
        /* <DEDUP_REMOVED lines=10> */
.L_x_110:
[----:B------:R-:W-:Y:S05]  /*3f40*/  BSYNC B1 ;  /* 0x0000000000017941 */ /* 0x000fea0003800000 */
.L_x_109:
[----:B------:R-:W-:Y:S01]  /*3f50*/  ISETP.GE.U32.AND P4, PT, R35, 0x80, PT ;  /* 0x000000802300780c */ /* 0x000fe20003f86070 */
[----:B------:R-:W-:-:S12]  /*3f60*/  BSSY B1, `(.L_x_135) ;  /* 0x000009a000017945 */ /* 0x000fd80003800000 */
        /* <DEDUP_REMOVED lines=11> */
.L_x_138:
        /* <DEDUP_REMOVED lines=9> */
.L_x_139:
[----:B------:R-:W-:Y:S05]  /*40b0*/  BSYNC B2 ;  /* 0x0000000000027941 */ /* 0x000fea0003800000 */
.L_x_137:
        /* <DEDUP_REMOVED lines=13> */
.L_x_141:
[----:B------:R-:W-:-:S04]  /*4190*/  FFMA.FTZ R128, R186, R134, R133 ;  /* 0x00000086ba807223 */ /* 0x000fc80000010085 */
[----:B------:R-:W-:Y:S01]  /*41a0*/  FADD.FTZ R129, R189, -R128 ;  /* 0x80000080bd817221 */ /* 0x000fe20000010000 */
[----:B------:R-:W-:-:S03]  /*41b0*/  @P4 PRMT R128, RZ, 0x7610, R108 ;  /* 0x00007610ff804816 */ /* 0x000fc6000000006c */
[----:B------:R-:W-:-:S04]  /*41c0*/  FMUL.FTZ R129, R148, R129 ;  /* 0x0000008194817220 */ /* 0x000fc80000410000 */
[----:B------:R-:W-:Y:S02]  /*41d0*/  @P4 FADD.FTZ R129, R129, R128 ;  /* 0x0000008081814221 */ /* 0x000fe40000010000 */
.L_x_142:
[----:B------:R-:W-:Y:S05]  /*41e0*/  BSYNC B2 ;  /* 0x0000000000027941 */ /* 0x000fea0003800000 */
.L_x_140:
        /* <DEDUP_REMOVED lines=11> */
.L_x_144:
[----:B------:R-:W-:Y:S01]  /*42a0*/  FFMA.FTZ R129, R187, R134, R133 ;  /* 0x00000086bb817223 */ /* 0x000fe20000010085 */
[----:B------:R-:W-:-:S03]  /*42b0*/  @P4 PRMT R128, RZ, 0x5410, R109 ;  /* 0x00005410ff804816 */ /* 0x000fc6000000006d */
[----:B------:R-:W-:-:S04]  /*42c0*/  FADD.FTZ R129, R192, -R129 ;  /* 0x80000081c0817221 */ /* 0x000fc80000010000 */
[----:B------:R-:W-:-:S04]  /*42d0*/  FMUL.FTZ R129, R148, R129 ;  /* 0x0000008194817220 */ /* 0x000fc80000410000 */
[----:B------:R-:W-:Y:S02]  /*42e0*/  @P4 FADD.FTZ R129, R129, R128 ;  /* 0x0000008081814221 */ /* 0x000fe40000010000 */
.L_x_145:
[----:B------:R-:W-:Y:S05]  /*42f0*/  BSYNC B2 ;  /* 0x0000000000027941 */ /* 0x000fea0003800000 */
.L_x_143:
        /* <DEDUP_REMOVED lines=11> */
.L_x_147:
[----:B------:R-:W-:-:S04]  /*43b0*/  FFMA.FTZ R128, R190, R134, R133 ;  /* 0x00000086be807223 */ /* 0x000fc80000010085 */
[----:B------:R-:W-:Y:S01]  /*43c0*/  FADD.FTZ R129, R191, -R128 ;  /* 0x80000080bf817221 */ /* 0x000fe20000010000 */
[----:B------:R-:W-:-:S03]  /*43d0*/  @P4 PRMT R128, RZ, 0x7610, R109 ;  /* 0x00007610ff804816 */ /* 0x000fc6000000006d */
[----:B------:R-:W-:-:S04]  /*43e0*/  FMUL.FTZ R129, R148, R129 ;  /* 0x0000008194817220 */ /* 0x000fc80000410000 */
[----:B------:R-:W-:Y:S02]  /*43f0*/  @P4 FADD.FTZ R129, R129, R128 ;  /* 0x0000008081814221 */ /* 0x000fe40000010000 */
.L_x_148:
[----:B------:R-:W-:Y:S05]  /*4400*/  BSYNC B2 ;  /* 0x0000000000027941 */ /* 0x000fea0003800000 */
.L_x_146:
        /* <DEDUP_REMOVED lines=11> */
.L_x_150:
[----:B------:R-:W-:Y:S01]  /*44c0*/  FFMA.FTZ R129, R193, R134, R133 ;  /* 0x00000086c1817223 */ /* 0x000fe20000010085 */
[----:B------:R-:W-:-:S03]  /*44d0*/  @P4 PRMT R128, RZ, 0x5410, R110 ;  /* 0x00005410ff804816 */ /* 0x000fc6000000006e */
[----:B------:R-:W-:-:S04]  /*44e0*/  FADD.FTZ R129, R194, -R129 ;  /* 0x80000081c2817221 */ /* 0x000fc80000010000 */
[----:B------:R-:W-:-:S04]  /*44f0*/  FMUL.FTZ R129, R148, R129 ;  /* 0x0000008194817220 */ /* 0x000fc80000410000 */
[----:B------:R-:W-:Y:S02]  /*4500*/  @P4 FADD.FTZ R129, R129, R128 ;  /* 0x0000008081814221 */ /* 0x000fe40000010000 */
.L_x_151:
[----:B------:R-:W-:Y:S05]  /*4510*/  BSYNC B2 ;  /* 0x0000000000027941 */ /* 0x000fea0003800000 */
.L_x_149:
        /* <DEDUP_REMOVED lines=11> */
.L_x_153:
[----:B------:R-:W-:-:S04]  /*45d0*/  FFMA.FTZ R128, R196, R134, R133 ;  /* 0x00000086c4807223 */ /* 0x000fc80000010085 */
[----:B------:R-:W-:Y:S01]  /*45e0*/  FADD.FTZ R129, R195, -R128 ;  /* 0x80000080c3817221 */ /* 0x000fe20000010000 */
[----:B------:R-:W-:-:S03]  /*45f0*/  @P4 PRMT R128, RZ, 0x7610, R110 ;  /* 0x00007610ff804816 */ /* 0x000fc6000000006e */
[----:B------:R-:W-:-:S04]  /*4600*/  FMUL.FTZ R129, R148, R129 ;  /* 0x0000008194817220 */ /* 0x000fc80000410000 */
[----:B------:R-:W-:Y:S02]  /*4610*/  @P4 FADD.FTZ R129, R129, R128 ;  /* 0x0000008081814221 */ /* 0x000fe40000010000 */
.L_x_154:
[----:B------:R-:W-:Y:S05]  /*4620*/  BSYNC B2 ;  /* 0x0000000000027941 */ /* 0x000fea0003800000 */
.L_x_152:
        /* <DEDUP_REMOVED lines=11> */
.L_x_156:
[----:B------:R-:W-:Y:S01]  /*46e0*/  FFMA.FTZ R129, R197, R134, R133 ;  /* 0x00000086c5817223 */ /* 0x000fe20000010085 */
[----:B------:R-:W-:-:S03]  /*46f0*/  @P4 PRMT R128, RZ, 0x5410, R111 ;  /* 0x00005410ff804816 */ /* 0x000fc6000000006f */
[----:B------:R-:W-:-:S04]  /*4700*/  FADD.FTZ R129, R198, -R129 ;  /* 0x80000081c6817221 */ /* 0x000fc80000010000 */
[----:B------:R-:W-:-:S04]  /*4710*/  FMUL.FTZ R129, R148, R129 ;  /* 0x0000008194817220 */ /* 0x000fc80000410000 */
[----:B------:R-:W-:Y:S02]  /*4720*/  @P4 FADD.FTZ R129, R129, R128 ;  /* 0x0000008081814221 */ /* 0x000fe40000010000 */
.L_x_157:
[----:B------:R-:W-:Y:S05]  /*4730*/  BSYNC B2 ;  /* 0x0000000000027941 */ /* 0x000fea0003800000 */
.L_x_155:
        /* <DEDUP_REMOVED lines=11> */
.L_x_159:
[----:B------:R-:W-:Y:S01]  /*47f0*/  FFMA.FTZ R134, R200, R134, R133 ;  /* 0x00000086c8867223 */ /* 0x000fe20000010085 */
[----:B------:R-:W-:-:S03]  /*4800*/  @P4 PRMT R128, RZ, 0x7610, R111 ;  /* 0x00007610ff804816 */ /* 0x000fc6000000006f */
[----:B------:R-:W-:-:S04]  /*4810*/  FADD.FTZ R129, R199, -R134 ;  /* 0x80000086c7817221 */ /* 0x000fc80000010000 */
[----:B------:R-:W-:-:S04]  /*4820*/  FMUL.FTZ R129, R148, R129 ;  /* 0x0000008194817220 */ /* 0x000fc80000410000 */
[----:B------:R-:W-:Y:S02]  /*4830*/  @P4 FADD.FTZ R129, R129, R128 ;  /* 0x0000008081814221 */ /* 0x000fe40000010000 */
.L_x_160:
[----:B------:R-:W-:Y:S05]  /*4840*/  BSYNC B2 ;  /* 0x0000000000027941 */ /* 0x000fea0003800000 */
.L_x_158:
        /* <DEDUP_REMOVED lines=8> */
[----:B------:R-:W-:-:S03]  /*48d0*/  @P3 PRMT R123, R123, 0x5410, R134 ;  /* 0x000054107b7b3816 */ /* 0x000fc60000000086 */
[----:B------:R0:W-:Y:S04]  /*48e0*/  @P5 STG.E.128 [R128.64], R84 ;  /* 0x0000005480005986 */ /* 0x0001e8000c101d04 */
[----:B------:R0:W-:Y:S02]  /*48f0*/  @P3 STG.E.128 [R130.64], R120 ;  /* 0x0000007882003986 */ /* 0x0001e4000c101d04 */
.L_x_136:
[----:B------:R-:W-:Y:S05]  /*4900*/  BSYNC B1 ;  /* 0x0000000000017941 */ /* 0x000fea0003800000 */
.L_x_135:
[----:B0-----:R-:W-:-:S05]  /*4910*/  MOV R128, c[0x0][0x160] ;  /* 0x0000580000807a02 */ /* 0x001fca0000000f00 */
[----:B------:R-:W-:-:S05]  /*4920*/  IMAD R9, R128, 0x4, R9 ;  /* 0x0000000480097824 */ /* 0x000fca00078e0209 */
[----:B------:R-:W-:-:S13]  /*4930*/  ISETP.GE.AND P2, PT, R9, c[0x0][0x164], PT ;  /* 0x0000590009007a0c */ /* 0x000fda0003f46270 */
[----:B------:R-:W-:Y:S01]  /*4940*/  @P2 CALL.REL.NOINC `(.L_x_36) ;  /* 0x0000001000002944 */ /* 0x000fe20003c00000 */
[----:B------:R-:W-:Y:S05]  /*4950*/  BRA `(.L_x_161) ;  /* 0xffffbd1000007947 */ /* 0x000fea000383ffff */
.L_x_36:
[----:B-1----:R-:W-:Y:S05]  /*4960*/  BSYNC B0 ;  /* 0x0000000000007941 */ /* 0x002fea0003800000 */
.L_x_35:
[----:B------:R-:W-:Y:S01]  /*4970*/  SHF.R.U32.HI R0, RZ, 0x5, R36 ;  /* 0x00000005ff007819 */ /* 0x000fe20000011624 */
[----:B------:R-:W-:Y:S01]  /*4980*/  WARPSYNC 0xffffffff ;  /* 0xffffffff00007948 */ /* 0x000fe20003800000 */
[----:B------:R-:W-:Y:S01]  /*4990*/  LOP3.LUT R2, R36, 0x1f, RZ, 0xc0, !PT ;  /* 0x0000001f24027812 */ /* 0x000fe200078ec0ff */
        /* <DEDUP_REMOVED lines=19> */
[----:B------:R-:W1:Y:S04]  /*4ad0*/  LDS R2, [R36.X4] ;  /* 0x0000000024027984 */ /* 0x000e680000004800 */
[----:B------:R-:W2:Y:S04]  /*4ae0*/  LDS R3, [R36.X4+0x1000] ;  /* 0x0010000024037984 */ /* 0x000ea80000004800 */
[----:B-----5:R-:W3:Y:S04]  /*4af0*/  LDS R6, [R36.X4+0x200] ;  /* 0x0002000024067984 */ /* 0x020ee80000004800 */
[----:B------:R-:W4:Y:S04]  /*4b00*/  LDS R13, [R36.X4+0x1200] ;  /* 0x00120000240d7984 */ /* 0x000f280000004800 */
[----:B------:R-:W0:Y:S04]  /*4b10*/  LDS R7, [R36.X4+0x400] ;  /* 0x0004000024077984 */ /* 0x000e280000004800 */
[----:B------:R-:W0:Y:S04]  /*4b20*/  LDS R14, [R36.X4+0x1400] ;  /* 0x00140000240e7984 */ /* 0x000e280000004800 */
[----:B------:R-:W0:Y:S04]  /*4b30*/  LDS R8, [R36.X4+0x600] ;  /* 0x0006000024087984 */ /* 0x000e280000004800 */
[----:B------:R-:W0:Y:S04]  /*4b40*/  LDS R15, [R36.X4+0x1600] ;  /* 0x00160000240f7984 */ /* 0x000e280000004800 */
[----:B------:R-:W0:Y:S04]  /*4b50*/  LDS R9, [R36.X4+0x800] ;  /* 0x0008000024097984 */ /* 0x000e280000004800 */
[----:B------:R-:W0:Y:S04]  /*4b60*/  LDS R16, [R36.X4+0x1800] ;  /* 0x0018000024107984 */ /* 0x000e280000004800 */
        /* <DEDUP_REMOVED lines=9> */
[----:B0-----:R-:W-:-:S03]  /*4c00*/  FADD.FTZ R7, RZ, R7 ;  /* 0x00000007ff077221 */ /* 0x001fc60000010000 */
[----:B------:R-:W0:Y:S01]  /*4c10*/  LDS R19, [R36.X4+0x1e00] ;  /* 0x001e000024137984 */ /* 0x000e220000004800 */
[----:B------:R-:W-:-:S03]  /*4c20*/  FADD.FTZ R7, R7, R14 ;  /* 0x0000000e07077221 */ /* 0x000fc60000010000 */
[----:B------:R-:W0:Y:S01]  /*4c30*/  LDS R5, [R36.X4+0x2000] ;  /* 0x0020000024057984 */ /* 0x000e220000004800 */
[----:B------:R-:W-:-:S03]  /*4c40*/  FADD.FTZ R8, RZ, R8 ;  /* 0x00000008ff087221 */ /* 0x000fc60000010000 */
        /* <DEDUP_REMOVED lines=17> */
[----:B0-----:R-:W-:-:S03]  /*4d60*/  FADD.FTZ R12, R12, R19 ;  /* 0x000000130c0c7221 */ /* 0x001fc60000010000 */
[----:B------:R-:W0:Y:S01]  /*4d70*/  LDS R26, [R36.X4+0x3400] ;  /* 0x00340000241a7984 */ /* 0x000e220000004800 */
[----:B------:R-:W-:-:S03]  /*4d80*/  FADD.FTZ R2, R2, R5 ;  /* 0x0000000502027221 */ /* 0x000fc60000010000 */
        /* <DEDUP_REMOVED lines=10> */
[----:B------:R-:W-:Y:S01]  /*4e30*/  BAR.SYNC.DEFER_BLOCKING 0x0 ;  /* 0x0000000000007b1d */ /* 0x000fe20000010000 */
[----:B-1----:R-:W-:Y:S02]  /*4e40*/  FADD.FTZ R11, R11, R24 ;  /* 0x000000180b0b7221 */ /* 0x002fe40000010000 */
[----:B--2---:R-:W-:Y:S02]  /*4e50*/  FADD.FTZ R12, R12, R27 ;  /* 0x0000001b0c0c7221 */ /* 0x004fe40000010000 */
[----:B---3--:R-:W-:Y:S02]  /*4e60*/  FADD.FTZ R29, R2, R29 ;  /* 0x0000001d021d7221 */ /* 0x008fe40000010000 */
[----:B----4-:R-:W-:Y:S02]  /*4e70*/  FADD.FTZ R31, R6, R31 ;  /* 0x0000001f061f7221 */ /* 0x010fe40000010000 */
[----:B0-----:R-:W-:Y:S02]  /*4e80*/  FADD.FTZ R7, R7, R26 ;  /* 0x0000001a07077221 */ /* 0x001fe40000010000 */
        /* <DEDUP_REMOVED lines=10> */
[----:B0-----:R-:W-:-:S03]  /*4f30*/  IMAD R45, R34, c[0x0][0x168], RZ ;  /* 0x00005a00222d7a24 */ /* 0x001fc600078e02ff */
[----:B------:R-:W-:Y:S02]  /*4f40*/  STS.128 [R0+0x810], R88 ;  /* 0x0008105800007388 */ /* 0x000fe40000000c00 */
[----:B------:R-:W-:Y:S02]  /*4f50*/  IADD3 R45, P0, R45, R36, RZ ;  /* 0x000000242d2d7210 */ /* 0x000fe40007f1e0ff */
[----:B------:R-:W-:Y:S03]  /*4f60*/  STS.128 [R0+0xc00], R60 ;  /* 0x000c003c00007388 */ /* 0x000fe60000000c00 */
[----:B------:R-:W-:Y:S01]  /*4f70*/  IMAD.SHL.U32 R40, R45, 0x4, RZ ;  /* 0x000000042d287824 */ /* 0x000fe200078e00ff */
[----:B------:R0:W-:Y:S04]  /*4f80*/  STS.128 [R0+0xc10], R64 ;  /* 0x000c104000007388 */ /* 0x0001e80000000c00 */
[----:B------:R-:W-:Y:S01]  /*4f90*/  BAR.SYNC.DEFER_BLOCKING 0x0 ;  /* 0x0000000000007b1d */ /* 0x000fe20000010000 */
[----:B0-----:R-:W-:-:S02]  /*4fa0*/  IADD3.X R0, RZ, RZ, RZ, P0, !PT ;  /* 0x000000ffff007210 */ /* 0x001fc400007fe4ff */
[C---:B------:R-:W-:Y:S02]  /*4fb0*/  IADD3 R42, P0, R40.reuse, c[0x0][0x228], RZ ;  /* 0x00008a00282a7a10 */ /* 0x040fe40007f1e0ff */
[----:B------:R-:W-:Y:S02]  /*4fc0*/  SHF.L.U64.HI R45, R45, 0x2, R0 ;  /* 0x000000022d2d7819 */ /* 0x000fe40000010200 */
[----:B------:R-:W-:Y:S02]  /*4fd0*/  IADD3 R40, P1, R40, c[0x0][0x220], RZ ;  /* 0x0000880028287a10 */ /* 0x000fe40007f3e0ff */
[----:B------:R-:W-:Y:S02]  /*4fe0*/  IADD3.X R47, R45, c[0x0][0x22c], RZ, P0, !PT ;  /* 0x00008b002d2f7a10 */ /* 0x000fe400007fe4ff */
[----:B------:R-:W-:Y:S01]  /*4ff0*/  ISETP.GE.U32.AND P0, PT, R32, 0x100, PT ;  /* 0x000001002000780c */ /* 0x000fe20003f06070 */
[----:B------:R-:W0:Y:S01]  /*5000*/  LDS R4, [R36.X4] ;  /* 0x0000000024047984 */ /* 0x000e220000004800 */
[----:B------:R-:W-:-:S02]  /*5010*/  @P5 MOV R2, R42 ;  /* 0x0000002a00025202 */ /* 0x000fc40000000f00 */
[-C--:B------:R-:W-:Y:S01]  /*5020*/  @P5 MOV R3, R47.reuse ;  /* 0x0000002f00035202 */ /* 0x080fe20000000f00 */
[----:B------:R-:W1:Y:S01]  /*5030*/  LDS R39, [R36.X4+0x1000] ;  /* 0x0010000024277984 */ /* 0x000e620000004800 */
[----:B------:R-:W-:Y:S02]  /*5040*/  IADD3.X R45, R45, c[0x0][0x224], RZ, P1, !PT ;  /* 0x000089002d2d7a10 */ /* 0x000fe40000ffe4ff */
        /* <DEDUP_REMOVED lines=25> */
[----:B---3--:R-:W-:Y:S01]  /*51e0*/  @P5 MOV R2, R40 ;  /* 0x0000002800025202 */ /* 0x008fe20000000f00 */
[----:B------:R-:W-:Y:S01]  /*51f0*/  @P5 IMAD.MOV.U32 R3, RZ, RZ, R45 ;  /* 0x000000ffff035224 */ /* 0x000fe200078e002d */
[----:B------:R-:W-:Y:S01]  /*5200*/  @P5 IADD3 R40, P6, R40, 0x200, RZ ;  /* 0x0000020028285810 */ /* 0x000fe20007fde0ff */
[----:B------:R-:W3:Y:S03]  /*5210*/  LDS R21, [R36.X4+0x2800] ;  /* 0x0028000024157984 */ /* 0x000ee60000004800 */
[----:B------:R-:W-:Y:S01]  /*5220*/  @P5 IADD3.X R45, RZ, R45, RZ, P6, !PT ;  /* 0x0000002dff2d5210 */ /* 0x000fe200037fe4ff */
[----:B------:R1:W-:Y:S01]  /*5230*/  @P5 STG.E [R2.64], R29 ;  /* 0x0000001d02005986 */ /* 0x0003e2000c101904 */
[----:B------:R-:W-:Y:S01]  /*5240*/  @P0 MOV R4, R40 ;  /* 0x0000002800040202 */ /* 0x000fe20000000f00 */
[----:B------:R-:W-:Y:S01]  /*5250*/  FADD.FTZ R13, R13, R18 ;  /* 0x000000120d0d7221 */ /* 0x000fe20000010000 */
[----:B------:R-:W-:Y:S01]  /*5260*/  @P0 MOV R5, R45 ;  /* 0x0000002d00050202 */ /* 0x000fe20000000f00 */
[----:B------:R-:W3:Y:S01]  /*5270*/  LDS R29, [R36.X4+0x400] ;  /* 0x00040000241d7984 */ /* 0x000ee20000004800 */
[----:B------:R-:W-:-:S03]  /*5280*/  ISETP.GE.U32.AND P5, PT, R32, 0x380, PT ;  /* 0x000003802000780c */ /* 0x000fc60003fa6070 */
[----:B------:R-:W3:Y:S01]  /*5290*/  LDS R27, [R36.X4+0x3800] ;  /* 0x00380000241b7984 */ /* 0x000ee20000004800 */
[----:B0-----:R-:W-:Y:S01]  /*52a0*/  FADD.FTZ R14, RZ, R14 ;  /* 0x0000000eff0e7221 */ /* 0x001fe20000010000 */
[----:B-1----:R-:W-:Y:S01]  /*52b0*/  @P0 MOV R2, R42 ;  /* 0x0000002a00020202 */ /* 0x002fe20000000f00 */
[----:B------:R-:W-:Y:S01]  /*52c0*/  @P0 IMAD.MOV.U32 R3, RZ, RZ, R47 ;  /* 0x000000ffff030224 */ /* 0x000fe200078e002f */
[----:B------:R-:W-:Y:S01]  /*52d0*/  @P0 IADD3 R42, P6, R42, 0x200, RZ ;  /* 0x000002002a2a0810 */ /* 0x000fe20007fde0ff */
[----:B------:R-:W-:Y:S01]  /*52e0*/  FADD.FTZ R0, R0, R39 ;  /* 0x0000002700007221 */ /* 0x000fe20000010000 */
[----:B------:R-:W-:Y:S02]  /*52f0*/  LDS R17, [R36.X4+0x1a00] ;  /* 0x001a000024117984 */ /* 0x000fe40000004800 */
[----:B------:R-:W-:Y:S01]  /*5300*/  @P0 IADD3.X R47, RZ, R47, RZ, P6, !PT ;  /* 0x0000002fff2f0210 */ /* 0x000fe200037fe4ff */
[----:B--2---:R-:W-:Y:S01]  /*5310*/  FADD.FTZ R0, R0, R41 ;  /* 0x0000002900007221 */ /* 0x004fe20000010000 */
[----:B------:R-:W-:Y:S01]  /*5320*/  @P0 IADD3 R40, P6, R40, 0x200, RZ ;  /* 0x0000020028280810 */ /* 0x000fe20007fde0ff */
[----:B------:R-:W0:Y:S04]  /*5330*/  LDS R6, [R36.X4+0xc00] ;  /* 0x000c000024067984 */ /* 0x000e280000004800 */
[----:B------:R-:W-:Y:S01]  /*5340*/  @P0 IMAD.X R45, RZ, RZ, R45, P6 ;  /* 0x000000ffff2d0224 */ /* 0x000fe200030e062d */
[----:B------:R-:W-:Y:S01]  /*5350*/  ISETP.GE.U32.AND P6, PT, R32, 0x400, PT ;  /* 0x000004002000780c */ /* 0x000fe20003fc6070 */
[----:B----4-:R-:W-:Y:S01]  /*5360*/  FADD.FTZ R43, R0, R43 ;  /* 0x0000002b002b7221 */ /* 0x010fe20000010000 */
[----:B------:R-:W1:Y:S01]  /*5370*/  LDS R32, [R36.X4+0x1400] ;  /* 0x0014000024207984 */ /* 0x000e620000004800 */
[----:B------:R-:W-:-:S03]  /*5380*/  FADD.FTZ R14, R14, R15 ;  /* 0x0000000f0e0e7221 */ /* 0x000fc60000010000 */
[----:B------:R-:W2:Y:S04]  /*5390*/  LDS R0, [R36.X4+0xa00] ;  /* 0x000a000024007984 */ /* 0x000ea80000004800 */
[----:B------:R-:W-:Y:S01]  /*53a0*/  LDS R23, [R36.X4+0x2a00] ;  /* 0x002a000024177984 */ /* 0x000fe20000004800 */
[----:B---3--:R-:W-:-:S03]  /*53b0*/  FADD.FTZ R14, R14, R21 ;  /* 0x000000150e0e7221 */ /* 0x008fc60000010000 */
[----:B------:R-:W3:Y:S01]  /*53c0*/  LDS R19, [R36.X4+0x1c00] ;  /* 0x001c000024137984 */ /* 0x000ee20000004800 */
[----:B------:R-:W-:-:S03]  /*53d0*/  FADD.FTZ R29, RZ, R29 ;  /* 0x0000001dff1d7221 */ /* 0x000fc60000010000 */
[----:B------:R4:W-:Y:S01]  /*53e0*/  @P0 STG.E [R2.64], R43 ;  /* 0x0000002b02000986 */ /* 0x0009e2000c101904 */
[----:B------:R-:W-:-:S03]  /*53f0*/  FADD.FTZ R27, R14, R27 ;  /* 0x0000001b0e1b7221 */ /* 0x000fc60000010000 */
[----:B------:R-:W3:Y:S04]  /*5400*/  LDS R39, [R36.X4+0x3a00] ;  /* 0x003a000024277984 */ /* 0x000ee80000004800 */
[----:B------:R-:W3:Y:S01]  /*5410*/  LDS R25, [R36.X4+0x2c00] ;  /* 0x002c000024197984 */ /* 0x000ee20000004800 */
[----:B----4-:R-:W-:-:S03]  /*5420*/  @P4 MOV R2, R42 ;  /* 0x0000002a00024202 */ /* 0x010fc60000000f00 */
[----:B------:R4:W-:Y:S01]  /*5430*/  @P0 STG.E [R4.64], R31 ;  /* 0x0000001f04000986 */ /* 0x0009e2000c101904 */
[-C--:B------:R-:W-:Y:S02]  /*5440*/  @P4 MOV R3, R47.reuse ;  /* 0x0000002f00034202 */ /* 0x080fe40000000f00 */
[----:B------:R-:W-:Y:S01]  /*5450*/  @P4 IADD3 R42, P0, R42, 0x200, RZ ;  /* 0x000002002a2a4810 */ /* 0x000fe20007f1e0ff */
[----:B------:R-:W3:Y:S01]  /*5460*/  LDS R8, [R36.X4+0xe00] ;  /* 0x000e000024087984 */ /* 0x000ee20000004800 */
[----:B0-----:R-:W-:Y:S02]  /*5470*/  FADD.FTZ R6, RZ, R6 ;  /* 0x00000006ff067221 */ /* 0x001fe40000010000 */
[----:B------:R-:W-:Y:S01]  /*5480*/  @P4 IADD3.X R47, RZ, R47, RZ, P0, !PT ;  /* 0x0000002fff2f4210 */ /* 0x000fe200007fe4ff */
[----:B------:R-:W-:Y:S01]  /*5490*/  LDS R15, [R36.X4+0x2e00] ;  /* 0x002e0000240f7984 */ /* 0x000fe20000004800 */
[----:B-1----:R-:W-:Y:S02]  /*54a0*/  FADD.FTZ R29, R29, R32 ;  /* 0x000000201d1d7221 */ /* 0x002fe40000010000 */
[----:B----4-:R-:W-:Y:S01]  /*54b0*/  FADD.FTZ R5, R13, R20 ;  /* 0x000000140d057221 */ /* 0x010fe20000010000 */
[----:B------:R-:W-:Y:S01]  /*54c0*/  LDS R21, [R36.X4+0x3e00] ;  /* 0x003e000024157984 */ /* 0x000fe20000004800 */
[----:B------:R-:W-:-:S02]  /*54d0*/  FADD.FTZ R29, R29, R34 ;  /* 0x000000221d1d7221 */ /* 0x000fc40000010000 */
[----:B--2---:R-:W-:Y:S01]  /*54e0*/  FADD.FTZ R0, RZ, R0 ;  /* 0x00000000ff007221 */ /* 0x004fe20000010000 */
[----:B------:R-:W0:Y:S01]  /*54f0*/  LDS R13, [R36.X4+0x1e00] ;  /* 0x001e0000240d7984 */ /* 0x000e220000004800 */
[----:B------:R-:W-:Y:S02]  /*5500*/  FADD.FTZ R29, R29, R38 ;  /* 0x000000261d1d7221 */ /* 0x000fe40000010000 */
[----:B------:R-:W-:Y:S02]  /*5510*/  FADD.FTZ R0, R0, R17 ;  /* 0x0000001100007221 */ /* 0x000fe40000010000 */
[----:B---3--:R-:W-:Y:S01]  /*5520*/  FADD.FTZ R6, R6, R19 ;  /* 0x0000001306067221 */ /* 0x008fe20000010000 */
[----:B------:R1:W-:Y:S01]  /*5530*/  @P4 STG.E [R2.64], R29 ;  /* 0x0000001d02004986 */ /* 0x0003e2000c101904 */
[----:B------:R-:W-:-:S03]  /*5540*/  FADD.FTZ R0, R0, R23 ;  /* 0x0000001700007221 */ /* 0x000fc60000010000 */
[----:B------:R-:W2:Y:S01]  /*5550*/  LDS R29, [R36.X4+0x3c00] ;  /* 0x003c0000241d7984 */ /* 0x000ea20000004800 */
[----:B------:R-:W-:Y:S01]  /*5560*/  FADD.FTZ R39, R0, R39 ;  /* 0x0000002700277221 */ /* 0x000fe20000010000 */
[----:B-1----:R-:W-:Y:S01]  /*5570*/  @P4 MOV R2, R40 ;  /* 0x0000002800024202 */ /* 0x002fe20000000f00 */
[----:B------:R-:W-:Y:S01]  /*5580*/  @P4 IMAD.MOV.U32 R3, RZ, RZ, R45 ;  /* 0x000000ffff034224 */ /* 0x000fe200078e002d */
[----:B------:R-:W-:Y:S01]  /*5590*/  @P4 IADD3 R40, P0, R40, 0x200, RZ ;  /* 0x0000020028284810 */ /* 0x000fe20007f1e0ff */
[----:B------:R-:W-:-:S03]  /*55a0*/  FADD.FTZ R6, R6, R25 ;  /* 0x0000001906067221 */ /* 0x000fc60000010000 */
[----:B------:R1:W-:Y:S01]  /*55b0*/  @P4 STG.E [R2.64], R7 ;  /* 0x0000000702004986 */ /* 0x0003e2000c101904 */
[----:B------:R-:W-:Y:S02]  /*55c0*/  @P4 IMAD.X R45, RZ, RZ, R45, P0 ;  /* 0x000000ffff2d4224 */ /* 0x000fe400000e062d */
[----:B------:R-:W-:Y:S01]  /*55d0*/  FADD.FTZ R8, RZ, R8 ;  /* 0x00000008ff087221 */ /* 0x000fe20000010000 */
[----:B-1----:R-:W-:Y:S02]  /*55e0*/  @P3 MOV R2, R42 ;  /* 0x0000002a00023202 */ /* 0x002fe40000000f00 */
[-C--:B------:R-:W-:Y:S02]  /*55f0*/  @P3 MOV R3, R47.reuse ;  /* 0x0000002f00033202 */ /* 0x080fe40000000f00 */
[----:B------:R-:W-:Y:S01]  /*5600*/  @P3 IADD3 R42, P0, R42, 0x200, RZ ;  /* 0x000002002a2a3810 */ /* 0x000fe20007f1e0ff */
[----:B0-----:R-:W-:Y:S02]  /*5610*/  FADD.FTZ R8, R8, R13 ;  /* 0x0000000d08087221 */ /* 0x001fe40000010000 */
[----:B------:R0:W-:Y:S01]  /*5620*/  @P3 STG.E [R2.64], R5 ;  /* 0x0000000502003986 */ /* 0x0001e2000c101904 */
[----:B------:R-:W-:Y:S01]  /*5630*/  @P3 IADD3.X R47, RZ, R47, RZ, P0, !PT ;  /* 0x0000002fff2f3210 */ /* 0x000fe200007fe4ff */
[----:B------:R-:W-:-:S04]  /*5640*/  FADD.FTZ R8, R8, R15 ;  /* 0x0000000f08087221 */ /* 0x000fc80000010000 */
[----:B------:R-:W-:Y:S02]  /*5650*/  FADD.FTZ R21, R8, R21 ;  /* 0x0000001508157221 */ /* 0x000fe40000010000 */
[----:B--2---:R-:W-:Y:S01]  /*5660*/  FADD.FTZ R29, R6, R29 ;  /* 0x0000001d061d7221 */ /* 0x004fe20000010000 */
[----:B0-----:R-:W-:Y:S02]  /*5670*/  @P3 MOV R2, R40 ;  /* 0x0000002800023202 */ /* 0x001fe40000000f00 */
[----:B------:R-:W-:Y:S02]  /*5680*/  @P3 MOV R3, R45 ;  /* 0x0000002d00033202 */ /* 0x000fe40000000f00 */
[----:B------:R-:W-:-:S03]  /*5690*/  @P3 IADD3 R40, P4, R40, 0x200, RZ ;  /* 0x0000020028283810 */ /* 0x000fc60007f9e0ff */
[----:B------:R0:W-:Y:S02]  /*56a0*/  @P3 STG.E [R2.64], R33 ;  /* 0x0000002102003986 */ /* 0x0001e4000c101904 */
[----:B------:R-:W-:Y:S01]  /*56b0*/  @P3 IMAD.X R45, RZ, RZ, R45, P4 ;  /* 0x000000ffff2d3224 */ /* 0x000fe200020e062d */
[----:B0-----:R-:W-:Y:S02]  /*56c0*/  @P2 MOV R2, R42 ;  /* 0x0000002a00022202 */ /* 0x001fe40000000f00 */
[----:B------:R-:W-:Y:S02]  /*56d0*/  @P2 MOV R3, R47 ;  /* 0x0000002f00032202 */ /* 0x000fe40000000f00 */
[----:B------:R-:W-:-:S03]  /*56e0*/  @P2 IADD3 R42, P0, R42, 0x200, RZ ;  /* 0x000002002a2a2810 */ /* 0x000fc60007f1e0ff */
[----:B------:R0:W-:Y:S01]  /*56f0*/  @P2 STG.E [R2.64], R27 ;  /* 0x0000001b02002986 */ /* 0x0001e2000c101904 */
[----:B------:R-:W-:Y:S02]  /*5700*/  @P2 IADD3.X R47, RZ, R47, RZ, P0, !PT ;  /* 0x0000002fff2f2210 */ /* 0x000fe400007fe4ff */
[----:B0-----:R-:W-:Y:S01]  /*5710*/  @P2 MOV R2, R40 ;  /* 0x0000002800022202 */ /* 0x001fe20000000f00 */
[----:B------:R-:W-:Y:S01]  /*5720*/  @P2 IMAD.MOV.U32 R3, RZ, RZ, R45 ;  /* 0x000000ffff032224 */ /* 0x000fe200078e002d */
[----:B------:R-:W-:-:S04]  /*5730*/  @P2 IADD3 R40, P3, R40, 0x200, RZ ;  /* 0x0000020028282810 */ /* 0x000fc80007f7e0ff */
[----:B------:R0:W-:Y:S01]  /*5740*/  @P2 STG.E [R2.64], R9 ;  /* 0x0000000902002986 */ /* 0x0001e2000c101904 */
[----:B------:R-:W-:Y:S02]  /*5750*/  @P2 IADD3.X R45, RZ, R45, RZ, P3, !PT ;  /* 0x0000002dff2d2210 */ /* 0x000fe40001ffe4ff */
[----:B------:R-:W-:Y:S02]  /*5760*/  @P1 MOV R4, R40 ;  /* 0x0000002800041202 */ /* 0x000fe40000000f00 */
[----:B------:R-:W-:Y:S02]  /*5770*/  @P1 IADD3 R40, P2, R40, 0x200, RZ ;  /* 0x0000020028281810 */ /* 0x000fe40007f5e0ff */
[----:B------:R-:W-:Y:S02]  /*5780*/  @P1 MOV R5, R45 ;  /* 0x0000002d00051202 */ /* 0x000fe40000000f00 */
[----:B------:R-:W-:Y:S01]  /*5790*/  @P5 MOV R6, R40 ;  /* 0x0000002800065202 */ /* 0x000fe20000000f00 */
[----:B------:R-:W-:Y:S01]  /*57a0*/  @P1 IMAD.X R45, RZ, RZ, R45, P2 ;  /* 0x000000ffff2d1224 */ /* 0x000fe200010e062d */
[----:B------:R-:W-:Y:S01]  /*57b0*/  @P5 IADD3 R40, P2, R40, 0x200, RZ ;  /* 0x0000020028285810 */ /* 0x000fe20007f5e0ff */
[----:B0-----:R-:W-:Y:S01]  /*57c0*/  @P1 IMAD.MOV.U32 R3, RZ, RZ, R47 ;  /* 0x000000ffff031224 */ /* 0x001fe200078e002f */
[----:B------:R-:W-:Y:S01]  /*57d0*/  @P1 MOV R2, R42 ;  /* 0x0000002a00021202 */ /* 0x000fe20000000f00 */
[----:B------:R-:W-:Y:S01]  /*57e0*/  @P5 IMAD.MOV.U32 R7, RZ, RZ, R45 ;  /* 0x000000ffff075224 */ /* 0x000fe200078e002d */
[----:B------:R-:W-:-:S02]  /*57f0*/  @P1 IADD3 R42, P0, R42, 0x200, RZ ;  /* 0x000002002a2a1810 */ /* 0x000fc40007f1e0ff */
[----:B------:R-:W-:Y:S01]  /*5800*/  @P5 IADD3.X R45, RZ, R45, RZ, P2, !PT ;  /* 0x0000002dff2d5210 */ /* 0x000fe200017fe4ff */
[----:B------:R0:W-:Y:S01]  /*5810*/  @P1 STG.E [R2.64], R39 ;  /* 0x0000002702001986 */ /* 0x0001e2000c101904 */
[----:B------:R-:W-:-:S03]  /*5820*/  @P1 IADD3.X R47, RZ, R47, RZ, P0, !PT ;  /* 0x0000002fff2f1210 */ /* 0x000fc600007fe4ff */
[----:B------:R1:W-:Y:S01]  /*5830*/  @P1 STG.E [R4.64], R35 ;  /* 0x0000002304001986 */ /* 0x0003e2000c101904 */
[----:B0-----:R-:W-:Y:S02]  /*5840*/  @P5 MOV R2, R42 ;  /* 0x0000002a00025202 */ /* 0x001fe40000000f00 */
[-C--:B------:R-:W-:Y:S02]  /*5850*/  @P5 MOV R3, R47.reuse ;  /* 0x0000002f00035202 */ /* 0x080fe40000000f00 */
[----:B------:R-:W-:Y:S02]  /*5860*/  @P5 IADD3 R42, P0, R42, 0x200, RZ ;  /* 0x000002002a2a5810 */ /* 0x000fe40007f1e0ff */
[----:B-1----:R-:W-:Y:S01]  /*5870*/  MOV R4, R40 ;  /* 0x0000002800047202 */ /* 0x002fe20000000f00 */
[----:B------:R0:W-:Y:S01]  /*5880*/  @P5 STG.E [R2.64], R29 ;  /* 0x0000001d02005986 */ /* 0x0001e2000c101904 */
[----:B------:R-:W-:Y:S02]  /*5890*/  @P5 IADD3.X R47, RZ, R47, RZ, P0, !PT ;  /* 0x0000002fff2f5210 */ /* 0x000fe400007fe4ff */
[----:B------:R-:W-:Y:S01]  /*58a0*/  MOV R5, R45 ;  /* 0x0000002d00057202 */ /* 0x000fe20000000f00 */
[----:B------:R1:W-:Y:S01]  /*58b0*/  @P5 STG.E [R6.64], R11 ;  /* 0x0000000b06005986 */ /* 0x0003e2000c101904 */
[----:B0-----:R-:W-:Y:S01]  /*58c0*/  MOV R2, R42 ;  /* 0x0000002a00027202 */ /* 0x001fe20000000f00 */
[----:B------:R-:W-:Y:S01]  /*58d0*/  IMAD.MOV.U32 R3, RZ, RZ, R47 ;  /* 0x000000ffff037224 */ /* 0x000fe200078e002f */
[----:B------:R-:W-:Y:S06]  /*58e0*/  @!P6 EXIT ;  /* 0x000000000000e94d */ /* 0x000fec0003800000 */
[----:B------:R-:W-:Y:S04]  /*58f0*/  STG.E [R2.64], R21 ;  /* 0x0000001502007986 */ /* 0x000fe8000c101904 */
[----:B------:R-:W-:Y:S01]  /*5900*/  STG.E [R4.64], R37 ;  /* 0x0000002504007986 */ /* 0x000fe2000c101904 */
[----:B------:R-:W-:Y:S05]  /*5910*/  EXIT ;  /* 0x000000000000794d */ /* 0x000fea0003800000 */
.L_x_55:
[----:B------:R-:W-:Y:S01]  /*5920*/  HFMA2.MMA R133, -RZ, RZ, 0, 1.847743988037109375e-06 ;  /* 0x0000001fff857435 */ /* 0x000fe200000001ff */
[----:B------:R-:W-:Y:S01]  /*5930*/  MOV R131, R205 ;  /* 0x000000cd00837202 */ /* 0x000fe20000000f00 */
[----:B0-----:R-:W-:Y:S01]  /*5940*/  IMAD.MOV.U32 R174, RZ, RZ, 0x1 ;  /* 0x00000001ffae7424 */ /* 0x001fe200078e00ff */
[----:B------:R-:W-:-:S02]  /*5950*/  MOV R202, 0xffffffff ;  /* 0xffffffff00ca7802 */ /* 0x000fc40000000f00 */
[----:B------:R-:W-:Y:S02]  /*5960*/  MOV R128, 0x5980 ;  /* 0x0000598000807802 */ /* 0x000fe40000000f00 */
[----:B-----5:R-:W-:Y:S05]  /*5970*/  CALL.REL.NOINC `($__internal_2_$__cuda_sm70_shflsync_bfly_p) ;  /* 0x0000046000007944 */ /* 0x020fea0003c00000 */
[----:B-1----:R-:W-:Y:S01]  /*5980*/  MOV R130, R131 ;  /* 0x0000008300827202 */ /* 0x002fe20000000f00 */
[----:B0-----:R-:W-:Y:S05]  /*5990*/  BRA `(.L_x_162) ;  /* 0xffffc63000007947 */ /* 0x001fea000383ffff */
.L_x_56:
[----:B0-----:R-:W-:Y:S01]  /*59a0*/  HFMA2.MMA R174, -RZ, RZ, 0, 5.9604644775390625e-08 ;  /* 0x00000001ffae7435 */ /* 0x001fe200000001ff */
[----:B------:R-:W-:Y:S01]  /*59b0*/  IMAD.MOV.U32 R131, RZ, RZ, R206 ;  /* 0x000000ffff837224 */ /* 0x000fe200078e00ce */
[----:B------:R-:W-:Y:S02]  /*59c0*/  MOV R133, 0x1f ;  /* 0x0000001f00857802 */ /* 0x000fe40000000f00 */
[----:B------:R-:W-:Y:S02]  /*59d0*/  MOV R202, 0xffffffff ;  /* 0xffffffff00ca7802 */ /* 0x000fe40000000f00 */
[----:B------:R-:W-:Y:S02]  /*59e0*/  MOV R128, 0x5a00 ;  /* 0x00005a0000807802 */ /* 0x000fe40000000f00 */
[----:B-12--5:R-:W-:Y:S05]  /*59f0*/  CALL.REL.NOINC `($__internal_2_$__cuda_sm70_shflsync_bfly_p) ;  /* 0x000003e000007944 */ /* 0x026fea0003c00000 */
[----:B------:R-:W-:Y:S01]  /*5a00*/  FADD.FTZ R205, R130, R205 ;  /* 0x000000cd82cd7221 */ /* 0x000fe20000010000 */
[----:B0-----:R-:W-:Y:S01]  /*5a10*/  HFMA2.MMA R133, -RZ, RZ, 0, 1.847743988037109375e-06 ;  /* 0x0000001fff857435 */ /* 0x001fe200000001ff */
[----:B-1----:R-:W-:Y:S01]  /*5a20*/  FADD.FTZ R206, R206, R131 ;  /* 0x00000083cece7221 */ /* 0x002fe20000010000 */
[----:B------:R-:W-:Y:S01]  /*5a30*/  MOV R202, 0xffffffff ;  /* 0xffffffff00ca7802 */ /* 0x000fe20000000f00 */
[----:B------:R-:W-:Y:S01]  /*5a40*/  IMAD.MOV.U32 R174, RZ, RZ, 0x2 ;  /* 0x00000002ffae7424 */ /* 0x000fe200078e00ff */
[----:B------:R-:W-:-:S02]  /*5a50*/  MOV R131, R205 ;  /* 0x000000cd00837202 */ /* 0x000fc40000000f00 */
[----:B------:R-:W-:Y:S02]  /*5a60*/  MOV R128, 0x5a80 ;  /* 0x00005a8000807802 */ /* 0x000fe40000000f00 */
[----:B------:R-:W-:Y:S05]  /*5a70*/  CALL.REL.NOINC `($__internal_2_$__cuda_sm70_shflsync_bfly_p) ;  /* 0x0000036000007944 */ /* 0x000fea0003c00000 */
[----:B0-----:R-:W-:Y:S01]  /*5a80*/  HFMA2.MMA R174, -RZ, RZ, 0, 1.1920928955078125e-07 ;  /* 0x00000002ffae7435 */ /* 0x001fe200000001ff */
[----:B-1----:R-:W-:Y:S01]  /*5a90*/  IMAD.MOV.U32 R130, RZ, RZ, R131 ;  /* 0x000000ffff827224 */ /* 0x002fe200078e0083 */
[----:B------:R-:W-:Y:S01]  /*5aa0*/  MOV R131, R206 ;  /* 0x000000ce00837202 */ /* 0x000fe20000000f00 */
[----:B------:R-:W-:Y:S01]  /*5ab0*/  IMAD.MOV.U32 R202, RZ, RZ, -0x1 ;  /* 0xffffffffffca7424 */ /* 0x000fe200078e00ff */
[----:B------:R-:W-:Y:S02]  /*5ac0*/  MOV R133, 0x1f ;  /* 0x0000001f00857802 */ /* 0x000fe40000000f00 */
[----:B------:R-:W-:Y:S02]  /*5ad0*/  MOV R128, 0x5af0 ;  /* 0x00005af000807802 */ /* 0x000fe40000000f00 */
[----:B------:R-:W-:Y:S05]  /*5ae0*/  CALL.REL.NOINC `($__internal_2_$__cuda_sm70_shflsync_bfly_p) ;  /* 0x000002f000007944 */ /* 0x000fea0003c00000 */
[----:B------:R-:W-:Y:S01]  /*5af0*/  FADD.FTZ R205, R130, R205 ;  /* 0x000000cd82cd7221 */ /* 0x000fe20000010000 */
[----:B0-----:R-:W-:Y:S01]  /*5b00*/  HFMA2.MMA R174, -RZ, RZ, 0, 2.384185791015625e-07 ;  /* 0x00000004ffae7435 */ /* 0x001fe200000001ff */
[----:B-1----:R-:W-:Y:S01]  /*5b10*/  FADD.FTZ R206, R206, R131 ;  /* 0x00000083cece7221 */ /* 0x002fe20000010000 */
[----:B------:R-:W-:Y:S02]  /*5b20*/  MOV R133, 0x1f ;  /* 0x0000001f00857802 */ /* 0x000fe40000000f00 */
[----:B------:R-:W-:-:S02]  /*5b30*/  MOV R202, 0xffffffff ;  /* 0xffffffff00ca7802 */ /* 0x000fc40000000f00 */
[----:B------:R-:W-:Y:S02]  /*5b40*/  MOV R131, R205 ;  /* 0x000000cd00837202 */ /* 0x000fe40000000f00 */
[----:B------:R-:W-:Y:S02]  /*5b50*/  MOV R128, 0x5b70 ;  /* 0x00005b7000807802 */ /* 0x000fe40000000f00 */
[----:B------:R-:W-:Y:S05]  /*5b60*/  CALL.REL.NOINC `($__internal_2_$__cuda_sm70_shflsync_bfly_p) ;  /* 0x0000027000007944 */ /* 0x000fea0003c00000 */
[----:B0-----:R-:W-:Y:S01]  /*5b70*/  HFMA2.MMA R174, -RZ, RZ, 0, 2.384185791015625e-07 ;  /* 0x00000004ffae7435 */ /* 0x001fe200000001ff */
[----:B-1----:R-:W-:Y:S01]  /*5b80*/  IMAD.MOV.U32 R130, RZ, RZ, R131 ;  /* 0x000000ffff827224 */ /* 0x002fe200078e0083 */
[----:B------:R-:W-:Y:S02]  /*5b90*/  MOV R131, R206 ;  /* 0x000000ce00837202 */ /* 0x000fe40000000f00 */
[----:B------:R-:W-:Y:S02]  /*5ba0*/  MOV R133, 0x1f ;  /* 0x0000001f00857802 */ /* 0x000fe40000000f00 */
[----:B------:R-:W-:Y:S02]  /*5bb0*/  MOV R202, 0xffffffff ;  /* 0xffffffff00ca7802 */ /* 0x000fe40000000f00 */
[----:B------:R-:W-:-:S02]  /*5bc0*/  MOV R128, 0x5be0 ;  /* 0x00005be000807802 */ /* 0x000fc40000000f00 */
[----:B------:R-:W-:Y:S05]  /*5bd0*/  CALL.REL.NOINC `($__internal_2_$__cuda_sm70_shflsync_bfly_p) ;  /* 0x0000020000007944 */ /* 0x000fea0003c00000 */
        /* <DEDUP_REMOVED lines=8> */
[----:B0-----:R-:W-:Y:S01]  /*5c60*/  HFMA2.MMA R174, -RZ, RZ, 0, 4.76837158203125e-07 ;  /* 0x00000008ffae7435 */ /* 0x001fe200000001ff */
[----:B-1----:R-:W-:Y:S01]  /*5c70*/  MOV R130, R131 ;  /* 0x0000008300827202 */ /* 0x002fe20000000f00 */
[----:B------:R-:W-:Y:S01]  /*5c80*/  IMAD.MOV.U32 R131, RZ, RZ, R134 ;  /* 0x000000ffff837224 */ /* 0x000fe200078e0086 */
[----:B------:R-:W-:Y:S02]  /*5c90*/  MOV R133, 0x1f ;  /* 0x0000001f00857802 */ /* 0x000fe40000000f00 */
[----:B------:R-:W-:Y:S02]  /*5ca0*/  MOV R202, 0xffffffff ;  /* 0xffffffff00ca7802 */ /* 0x000fe40000000f00 */
[----:B------:R-:W-:Y:S02]  /*5cb0*/  MOV R128, 0x5cd0 ;  /* 0x00005cd000807802 */ /* 0x000fe40000000f00 */
[----:B------:R-:W-:Y:S05]  /*5cc0*/  CALL.REL.NOINC `($__internal_2_$__cuda_sm70_shflsync_bfly_p) ;  /* 0x0000011000007944 */ /* 0x000fea0003c00000 */
[----:B------:R-:W-:Y:S01]  /*5cd0*/  FADD.FTZ R132, R130, R205 ;  /* 0x000000cd82847221 */ /* 0x000fe20000010000 */
[----:B0-----:R-:W-:Y:S01]  /*5ce0*/  HFMA2.MMA R174, -RZ, RZ, 0, 9.5367431640625e-07 ;  /* 0x00000010ffae7435 */ /* 0x001fe200000001ff */
[----:B-1----:R-:W-:Y:S01]  /*5cf0*/  FADD.FTZ R134, R134, R131 ;  /* 0x0000008386867221 */ /* 0x002fe20000010000 */
[----:B------:R-:W-:Y:S01]  /*5d00*/  MOV R202, 0xffffffff ;  /* 0xffffffff00ca7802 */ /* 0x000fe20000000f00 */
[----:B------:R-:W-:Y:S01]  /*5d10*/  IMAD.MOV.U32 R133, RZ, RZ, 0x1f ;  /* 0x0000001fff857424 */ /* 0x000fe200078e00ff */
[----:B------:R-:W-:-:S02]  /*5d20*/  MOV R131, R132 ;  /* 0x0000008400837202 */ /* 0x000fc40000000f00 */
[----:B------:R-:W-:Y:S02]  /*5d30*/  MOV R128, 0x5d50 ;  /* 0x00005d5000807802 */ /* 0x000fe40000000f00 */
[----:B------:R-:W-:Y:S05]  /*5d40*/  CALL.REL.NOINC `($__internal_2_$__cuda_sm70_shflsync_bfly_p) ;  /* 0x0000009000007944 */ /* 0x000fea0003c00000 */
[----:B0-----:R-:W-:Y:S01]  /*5d50*/  HFMA2.MMA R133, -RZ, RZ, 0, 1.847743988037109375e-06 ;  /* 0x0000001fff857435 */ /* 0x001fe200000001ff */
[----:B-1----:R-:W-:Y:S01]  /*5d60*/  MOV R135, R131 ;  /* 0x0000008300877202 */ /* 0x002fe20000000f00 */
[----:B------:R-:W-:Y:S01]  /*5d70*/  IMAD.MOV.U32 R174, RZ, RZ, 0x10 ;  /* 0x00000010ffae7424 */ /* 0x000fe200078e00ff */
[----:B------:R-:W-:Y:S02]  /*5d80*/  MOV R131, R134 ;  /* 0x0000008600837202 */ /* 0x000fe40000000f00 */
[----:B------:R-:W-:Y:S02]  /*5d90*/  MOV R202, 0xffffffff ;  /* 0xffffffff00ca7802 */ /* 0x000fe40000000f00 */
[----:B------:R-:W-:Y:S02]  /*5da0*/  MOV R128, 0x5dc0 ;  /* 0x00005dc000807802 */ /* 0x000fe40000000f00 */
[----:B------:R-:W-:Y:S05]  /*5db0*/  CALL.REL.NOINC `($__internal_2_$__cuda_sm70_shflsync_bfly_p) ;  /* 0x0000002000007944 */ /* 0x000fea0003c00000 */
[----:B-1----:R-:W-:Y:S01]  /*5dc0*/  MOV R129, R131 ;  /* 0x0000008300817202 */ /* 0x002fe20000000f00 */
[----:B0-----:R-:W-:Y:S05]  /*5dd0*/  BRA `(.L_x_163) ;  /* 0xffffc31000007947 */ /* 0x001fea000383ffff */
        .weak           $__internal_2_$__cuda_sm70_shflsync_bfly_p
        .type           $__internal_2_$__cuda_sm70_shflsync_bfly_p,@function
        .size           $__internal_2_$__cuda_sm70_shflsync_bfly_p,(.L_x_12304 - $__internal_2_$__cuda_sm70_shflsync_bfly_p)
$__internal_2_$__cuda_sm70_shflsync_bfly_p:
[----:B------:R-:W-:Y:S01]  /*5de0*/  HFMA2.MMA R129, -RZ, RZ, 0, 0 ;  /* 0x00000000ff817435 */ /* 0x000fe200000001ff */
[----:B------:R-:W-:Y:S04]  /*5df0*/  WARPSYNC R202 ;  /* 0x000000ca00007348 */ /* 0x000fe80003800000 */
[----:B------:R0:W1:Y:S01]  /*5e00*/  SHFL.BFLY PT, R131, R131, R174, R133 ;  /* 0x0c0000ae83837389 */ /* 0x00006200000e0085 */
[----:B------:R-:W-:Y:S05]  /*5e10*/  RET.REL.NODEC R128 `(_ZN10layer_norm13ln_bwd_kernelINS_13Kernel_traitsI13__nv_bfloat16S2_S2_S2_fjLj1024ELj1ELj4ELj1ELj16ENS_18Kernel_traits_baseILj1024ES2_S2_S2_S2_fjLj128EEEEELb0ELb0ELb1ELb0EEEvNS_9BwdParamsE) ;  /* 0xffffa1e080007950 */ /* 0x000fea0003c3ffff */
.L_x_164:
        /* <DEDUP_REMOVED lines=14> */
.L_x_12304:


//--------------------- .text._ZN10layer_norm13ln_bwd_kernelINS_13Kernel_traitsI13__nv_bfloat16S2_S2_S2_fjLj1024ELj1ELj4ELj1ELj16ENS_18Kernel_traits_baseILj1024ES2_S2_S2_S2_fjLj128EEEEELb0ELb0ELb1ELb1EEEvNS_9BwdParamsE --------------------------
	.section	.text._ZN10layer_norm13ln_bwd_kernelINS_13Kernel_traitsI13__nv_bfloat16S2_S2_S2_fjLj1024ELj1ELj4ELj1ELj16ENS_18Kernel_traits_baseILj1024ES2_S2_S2_S2_fjLj128EEEEELb0ELb0ELb1ELb1EEEvNS_9BwdParamsE,"ax",@progbits
	.sectioninfo	@"SHI_REGISTERS=233"
	.align	128
        .global         _ZN10layer_norm13ln_bwd_kernelINS_13Kernel_traitsI13__nv_bfloat16S2_S2_S2_fjLj1024ELj1ELj4ELj1ELj16ENS_18Kernel_traits_baseILj1024ES2_S2_S2_S2_fjLj128EEEEELb0ELb0ELb1ELb1EEEvNS_9BwdParamsE
        .type           _ZN10layer_norm13ln_bwd_kernelINS_13Kernel_traitsI13__nv_bfloat16S2_S2_S2_fjLj1024ELj1ELj4ELj1ELj16ENS_18Kernel_traits_baseILj1024ES2_S2_S2_S2_fjLj128EEEEELb0ELb0ELb1ELb1EEEvNS_9BwdParamsE,@function
        .size           _ZN10layer_norm13ln_bwd_kernelINS_13Kernel_traitsI13__nv_bfloat16S2_S2_S2_fjLj1024ELj1ELj4ELj1ELj16ENS_18Kernel_traits_baseILj1024ES2_S2_S2_S2_fjLj128EEEEELb0ELb0ELb1ELb1EEEvNS_9BwdParamsE,(.L_x_12305 - _ZN10layer_norm13ln_bwd_kernelINS_13Kernel_traitsI13__nv_bfloat16S2_S2_S2_fjLj1024ELj1ELj4ELj1ELj16ENS_18Kernel_traits_baseILj1024ES2_S2_S2_S2_fjLj128EEEEELb0ELb0ELb1ELb1EEEvNS_9BwdParamsE)
        .other          _ZN10layer_norm13ln_bwd_kernelINS_13Kernel_traitsI13__nv_bfloat16S2_S2_S2_fjLj1024ELj1ELj4ELj1ELj16ENS_18Kernel_traits_baseILj1024ES2_S2_S2_S2_fjLj128EEEEELb0ELb0ELb1ELb1EEEvNS_9BwdParamsE,@"STO_CUDA_ENTRY STV_DEFAULT"
_ZN10layer_norm13ln_bwd_kernelINS_13Kernel_traitsI13__nv_bfloat16S2_S2_S2_fjLj1024ELj1ELj4ELj1ELj16ENS_18Kernel_traits_baseILj1024ES2_S2_S2_S2_fjLj128EEEEELb0ELb0ELb1ELb1EEEvNS_9BwdParamsE:
.text._ZN10layer_norm13ln_bwd_kernelINS_13Kernel_traitsI13__nv_bfloat16S2_S2_S2_fjLj1024ELj1ELj4ELj1ELj16ENS_18Kernel_traits_baseILj1024ES2_S2_S2_S2_fjLj128EEEEELb0ELb0ELb1ELb1EEEvNS_9BwdParamsE:
        /* <DEDUP_REMOVED lines=42> */
.L_x_166:
        /* <DEDUP_REMOVED lines=35> */
[----:B--2---:R-:W-:-:S02]  /*04d0*/  PRMT R131, RZ, 0x5410, R4 ;  /* 0x00005410ff837816 */ /* 0x004fc40000000004 */
[----:B------:R-:W-:Y:S02]  /*04e0*/  PRMT R132, RZ, 0x7610, R4 ;  /* 0x00007610ff847816 */ /* 0x000fe40000000004 */
[--C-:B------:R-:W-:Y:S02]  /*04f0*/  PRMT R133, RZ, 0x5410, R5.reuse ;  /* 0x00005410ff857816 */ /* 0x100fe40000000005 */
[----:B------:R-:W-:Y:S02]  /*0500*/  PRMT R134, RZ, 0x7610, R5 ;  /* 0x00007610ff867816 */ /* 0x000fe40000000005 */
[--C-:B------:R-:W-:Y:S01]  /*0510*/  PRMT R135, RZ, 0x5410, R6.reuse ;  /* 0x00005410ff877816 */ /* 0x100fe20000000006 */
[----:B------:R-:W-:Y:S01]  /*0520*/  CS2R R4, SRZ ;  /* 0x0000000000047805 */ /* 0x000fe2000001ff00 */
[----:B------:R-:W-:Y:S02]  /*0530*/  PRMT R136, RZ, 0x7610, R6 ;  /* 0x00007610ff887816 */ /* 0x000fe40000000006 */
[----:B------:R-:W-:-:S02]  /*0540*/  PRMT R137, RZ, 0x5410, R7 ;  /* 0x00005410ff897816 */ /* 0x000fc40000000007 */
[----:B------:R-:W-:Y:S02]  /*0550*/  PRMT R138, RZ, 0x7610, R7 ;  /* 0x00007610ff8a7816 */ /* 0x000fe40000000007 */
[--C-:B---3--:R-:W-:Y:S01]  /*0560*/  PRMT R139, RZ, 0x5410, R8.reuse ;  /* 0x00005410ff8b7816 */ /* 0x108fe20000000008 */
[----:B------:R-:W-:Y:S01]  /*0570*/  CS2R R6, SRZ ;  /* 0x0000000000067805 */ /* 0x000fe2000001ff00 */
[----:B------:R-:W-:Y:S02]  /*0580*/  PRMT R140, RZ, 0x7610, R8 ;  /* 0x00007610ff8c7816 */ /* 0x000fe40000000008 */
[--C-:B------:R-:W-:Y:S02]  /*0590*/  PRMT R141, RZ, 0x5410, R9.reuse ;  /* 0x00005410ff8d7816 */ /* 0x100fe40000000009 */
[----:B------:R-:W-:Y:S02]  /*05a0*/  PRMT R142, RZ, 0x7610, R9 ;  /* 0x00007610ff8e7816 */ /* 0x000fe40000000009 */
[--C-:B------:R-:W-:Y:S01]  /*05b0*/  PRMT R143, RZ, 0x5410, R10.reuse ;  /* 0x00005410ff8f7816 */ /* 0x100fe2000000000a */
[----:B------:R-:W-:Y:S01]  /*05c0*/  CS2R R8, SRZ ;  /* 0x0000000000087805 */ /* 0x000fe2000001ff00 */
[----:B------:R-:W-:-:S02]  /*05d0*/  PRMT R144, RZ, 0x7610, R10 ;  /* 0x00007610ff907816 */ /* 0x000fc4000000000a */
[--C-:B------:R-:W-:Y:S02]  /*05e0*/  PRMT R145, RZ, 0x5410, R11.reuse ;  /* 0x00005410ff917816 */ /* 0x100fe4000000000b */
[----:B------:R-:W-:Y:S02]  /*05f0*/  PRMT R146, RZ, 0x7610, R11 ;  /* 0x00007610ff927816 */ /* 0x000fe4000000000b */
[--C-:B----4-:R-:W-:Y:S01]  /*0600*/  PRMT R147, RZ, 0x5410, R12.reuse ;  /* 0x00005410ff937816 */ /* 0x110fe2000000000c */
[----:B------:R-:W-:Y:S01]  /*0610*/  CS2R R10, SRZ ;  /* 0x00000000000a7805 */ /* 0x000fe2000001ff00 */
[----:B------:R-:W-:Y:S02]  /*0620*/  PRMT R148, RZ, 0x7610, R12 ;  /* 0x00007610ff947816 */ /* 0x000fe4000000000c */
[--C-:B------:R-:W-:Y:S02]  /*0630*/  PRMT R149, RZ, 0x5410, R13.reuse ;  /* 0x00005410ff957816 */ /* 0x100fe4000000000d */
[----:B------:R-:W-:-:S02]  /*0640*/  PRMT R150, RZ, 0x7610, R13 ;  /* 0x00007610ff967816 */ /* 0x000fc4000000000d */
[--C-:B------:R-:W-:Y:S01]  /*0650*/  PRMT R151, RZ, 0x5410, R14.reuse ;  /* 0x00005410ff977816 */ /* 0x100fe2000000000e */
[----:B------:R-:W-:Y:S01]  /*0660*/  CS2R R12, SRZ ;  /* 0x00000000000c7805 */ /* 0x000fe2000001ff00 */
[----:B------:R-:W-:Y:S02]  /*0670*/  PRMT R152, RZ, 0x7610, R14 ;  /* 0x00007610ff987816 */ /* 0x000fe4000000000e */
[--C-:B------:R-:W-:Y:S02]  /*0680*/  PRMT R153, RZ, 0x5410, R15.reuse ;  /* 0x00005410ff997816 */ /* 0x100fe4000000000f */
[----:B------:R-:W-:Y:S02]  /*0690*/  PRMT R154, RZ, 0x7610, R15 ;  /* 0x00007610ff9a7816 */ /* 0x000fe4000000000f */
[----:B------:R-:W-:Y:S01]  /*06a0*/  CS2R R14, SRZ ;  /* 0x00000000000e7805 */ /* 0x000fe2000001ff00 */
[--C-:B-----5:R-:W-:Y:S02]  /*06b0*/  PRMT R155, RZ, 0x5410, R68.reuse ;  /* 0x00005410ff9b7816 */ /* 0x120fe40000000044 */
[----:B------:R-:W-:-:S02]  /*06c0*/  PRMT R156, RZ, 0x7610, R68 ;  /* 0x00007610ff9c7816 */ /* 0x000fc40000000044 */
[--C-:B------:R-:W-:Y:S02]  /*06d0*/  PRMT R157, RZ, 0x5410, R69.reuse ;  /* 0x00005410ff9d7816 */ /* 0x100fe40000000045 */
[----:B------:R-:W-:Y:S02]  /*06e0*/  PRMT R158, RZ, 0x7610, R69 ;  /* 0x00007610ff9e7816 */ /* 0x000fe40000000045 */
[--C-:B------:R-:W-:Y:S02]  /*06f0*/  PRMT R159, RZ, 0x5410, R70.reuse ;  /* 0x00005410ff9f7816 */ /* 0x100fe40000000046 */
[----:B------:R-:W-:Y:S02]  /*0700*/  PRMT R160, RZ, 0x7610, R70 ;  /* 0x00007610ffa07816 */ /* 0x000fe40000000046 */
[--C-:B------:R-:W-:Y:S02]  /*0710*/  PRMT R161, RZ, 0x5410, R71.reuse ;  /* 0x00005410ffa17816 */ /* 0x100fe40000000047 */
[----:B0-----:R-:W-:-:S02]  /*0720*/  PRMT R162, RZ, 0x7610, R71 ;  /* 0x00007610ffa27816 */ /* 0x001fc40000000047 */
.L_x_269:
[----:B------:R-:W-:-:S10]  /*0730*/  HFMA2.MMA R189, -RZ, RZ, 0, 2.384185791015625e-07 ;  /* 0x00000004ffbd7435 */ /* 0x000fd400000001ff */
[----:B------:R-:W-:-:S06]  /*0740*/  IMAD.WIDE R94, R130, R189, c[0x0][0x1d8] ;  /* 0x00007600825e7625 */ /* 0x000fcc00078e02bd */
[----:B------:R-:W2:Y:S01]  /*0750*/  LDG.E R94, [R94.64] ;  /* 0x000000045e5e7981 */ /* 0x000ea2000c1e1900 */
[----:B------:R-:W-:-:S04]  /*0760*/  IMAD.WIDE R92, R130, R189, c[0x0][0x1a8] ;  /* 0x00006a00825c7625 */ /* 0x000fc800078e02bd */
[----:B------:R-:W-:Y:S01]  /*0770*/  IMAD R124, R130, c[0x0][0x168], RZ ;  /* 0x00005a00827c7a24 */ /* 0x000fe200078e02ff */
[----:B------:R0:W5:Y:S01]  /*0780*/  LDG.E R163, [R92.64] ;  /* 0x000000045ca37981 */ /* 0x000162000c1e1900 */
[----:B------:R-:W-:Y:S01]  /*0790*/  LOP3.LUT R208, R0, 0x1f, RZ, 0xc0, !PT ;  /* 0x0000001f00d07812 */ /* 0x000fe200078ec0ff */
[----:B------:R-:W-:Y:S02]  /*07a0*/  IMAD.WIDE R2, R130, R189, c[0x0][0x1d0] ;  /* 0x0000740082027625 */ /* 0x000fe400078e02bd */
[----:B------:R-:W-:Y:S02]  /*07b0*/  SHF.R.S32.HI R125, RZ, 0x1f, R124 ;  /* 0x0000001fff7d7819 */ /* 0x000fe4000001147c */
[----:B------:R-:W-:Y:S01]  /*07c0*/  MOV R191, 0x10 ;  /* 0x0000001000bf7802 */ /* 0x000fe20000000f00 */
[----:B------:R-:W-:Y:S01]  /*07d0*/  BSSY B1, `(.L_x_168) ;  /* 0x0000159000017945 */ /* 0x000fe20003800000 */
[----:B------:R-:W-:Y:S01]  /*07e0*/  LEA.HI R125, R125, R124, RZ, 0x3 ;  /* 0x0000007c7d7d7211 */ /* 0x000fe200078f18ff */
[----:B------:R1:W5:Y:S03]  /*07f0*/  LDG.E R167, [R2.64] ;  /* 0x0000000402a77981 */ /* 0x000366000c1e1900 */
[----:B------:R-:W-:-:S04]  /*0800*/  LEA.HI.SX32 R168, R125, R208, 0x1d ;  /* 0x000000d07da87211 */ /* 0x000fc800078feaff */
[C---:B------:R-:W-:Y:S02]  /*0810*/  IADD3 R166, R168.reuse, 0x20, RZ ;  /* 0x00000020a8a67810 */ /* 0x040fe40007ffe0ff */
[C---:B------:R-:W-:Y:S02]  /*0820*/  IADD3 R165, R168.reuse, 0x40, RZ ;  /* 0x00000040a8a57810 */ /* 0x040fe40007ffe0ff */
[C---:B------:R-:W-:Y:S01]  /*0830*/  IADD3 R164, R168.reuse, 0x60, RZ ;  /* 0x00000060a8a47810 */ /* 0x040fe20007ffe0ff */
[----:B------:R-:W-:-:S04]  /*0840*/  IMAD.WIDE.U32 R128, R168, R191, c[0x0][0x218] ;  /* 0x00008600a8807625 */ /* 0x000fc800078e00bf */
[----:B------:R-:W-:-:S04]  /*0850*/  IMAD.WIDE.U32 R126, R166, R191, c[0x0][0x218] ;  /* 0x00008600a67e7625 */ /* 0x000fc800078e00bf */
[----:B------:R-:W-:-:S04]  /*0860*/  IMAD.WIDE.U32 R124, R165, R191, c[0x0][0x218] ;  /* 0x00008600a57c7625 */ /* 0x000fc800078e00bf */
[----:B-1----:R-:W-:Y:S01]  /*0870*/  IMAD.WIDE.U32 R2, R164, R191, c[0x0][0x218] ;  /* 0x00008600a4027625 */ /* 0x002fe200078e00bf */
[----:B--2---:R-:W-:-:S13]  /*0880*/  ISETP.GT.AND P1, PT, R94, RZ, PT ;  /* 0x000000ff5e00720c */ /* 0x004fda0003f24270 */
[----:B------:R-:W-:Y:S05]  /*0890*/  @P1 BRA `(.L_x_169) ;  /* 0x000000a000001947 */ /* 0x000fea0003800000 */
[----:B0-----:R-:W-:Y:S01]  /*08a0*/  ISETP.NE.U32.AND P0, PT, RZ, c[0x0][0x218], PT ;  /* 0x00008600ff007a0c */ /* 0x001fe20003f05070 */
[----:B------:R-:W-:-:S03]  /*08b0*/  CS2R R92, SRZ ;  /* 0x00000000005c7805 */ /* 0x000fc6000001ff00 */
[----:B------:R-:W-:-:S13]  /*08c0*/  ISETP.NE.AND.EX P0, PT, RZ, c[0x0][0x21c], PT, P0 ;  /* 0x00008700ff007a0c */ /* 0x000fda0003f05300 */
[----:B------:R-:W-:Y:S05]  /*08d0*/  @!P0 BRA `(.L_x_170) ;  /* 0x0000148000008947 */ /* 0x000fea0003800000 */
[----:B------:R0:W5:Y:S04]  /*08e0*/  LDG.E.128 R68, [R128.64] ;  /* 0x0000000480447981 */ /* 0x000168000c1e1d00 */
[----:B------:R0:W5:Y:S04]  /*08f0*/  LDG.E.128 R72, [R126.64] ;  /* 0x000000047e487981 */ /* 0x000168000c1e1d00 */
[----:B------:R0:W5:Y:S04]  /*0900*/  LDG.E.128 R76, [R124.64] ;  /* 0x000000047c4c7981 */ /* 0x000168000c1e1d00 */
[----:B------:R0:W5:Y:S01]  /*0910*/  LDG.E.128 R80, [R2.64] ;  /* 0x0000000402507981 */ /* 0x000162000c1e1d00 */
[----:B------:R-:W-:Y:S01]  /*0920*/  CS2R R92, SRZ ;  /* 0x00000000005c7805 */ /* 0x000fe2000001ff00 */
[----:B------:R-:W-:Y:S05]  /*0930*/  BRA `(.L_x_170) ;  /* 0x0000142000007947 */ /* 0x000fea0003800000 */
.L_x_169:
[----:B0-----:R-:W-:-:S05]  /*0940*/  IADD3 R92, R94, -0x1, RZ ;  /* 0xffffffff5e5c7810 */ /* 0x001fca0007ffe0ff */
[----:B------:R-:W-:-:S05]  /*0950*/  IMAD R92, R92, c[0x0][0x168], RZ ;  /* 0x00005a005c5c7a24 */ /* 0x000fca00078e02ff */
[----:B------:R-:W-:-:S04]  /*0960*/  SHF.R.S32.HI R93, RZ, 0x1f, R92 ;  /* 0x0000001fff5d7819 */ /* 0x000fc8000001145c */
[----:B------:R-:W-:Y:S01]  /*0970*/  LEA.HI R95, R93, R92, RZ, 0x3 ;  /* 0x0000005c5d5f7211 */ /* 0x000fe200078f18ff */
[----:B------:R-:W-:-:S03]  /*0980*/  IMAD.WIDE.U32 R92, R168, R191, c[0x0][0x188] ;  /* 0x00006200a85c7625 */ /* 0x000fc600078e00bf */
[----:B------:R-:W-:Y:S01]  /*0990*/  LEA.HI.SX32 R120, R95, R208, 0x1d ;  /* 0x000000d05f787211 */ /* 0x000fe200078feaff */
[----:B------:R-:W-:Y:S02]  /*09a0*/  IMAD.WIDE R170, R130, R189, c[0x0][0x1a0] ;  /* 0x0000680082aa7625 */ /* 0x000fe400078e02bd */
[----:B------:R-:W2:Y:S01]  /*09b0*/  LDG.E.128 R92, [R92.64] ;  /* 0x000000045c5c7981 */ /* 0x000ea2000c1e1d00 */
[C---:B------:R-:W-:Y:S01]  /*09c0*/  IADD3 R104, R120.reuse, 0x20, RZ ;  /* 0x0000002078687810 */ /* 0x040fe20007ffe0ff */
[CC--:B------:R-:W-:Y:S01]  /*09d0*/  IMAD.WIDE.U32 R96, R120.reuse, R191.reuse, c[0x0][0x208] ;  /* 0x0000820078607625 */ /* 0x0c0fe200078e00bf */
[----:B------:R-:W-:Y:S01]  /*09e0*/  IADD3 R112, R120, 0x40, RZ ;  /* 0x0000004078707810 */ /* 0x000fe20007ffe0ff */
[----:B------:R-:W3:Y:S02]  /*09f0*/  LDG.E R170, [R170.64] ;  /* 0x00000004aaaa7981 */ /* 0x000ee4000c1e1900 */
[-C--:B------:R-:W-:Y:S02]  /*0a00*/  IMAD.WIDE.U32 R100, R166, R191.reuse, c[0x0][0x188] ;  /* 0x00006200a6647625 */ /* 0x080fe400078e00bf */
[----:B------:R-:W4:Y:S02]  /*0a10*/  LDG.E.128 R96, [R96.64] ;  /* 0x0000000460607981 */ /* 0x000f24000c1e1d00 */
[----:B------:R-:W-:-:S02]  /*0a20*/  IMAD.WIDE.U32 R104, R104, R191, c[0x0][0x208] ;  /* 0x0000820068687625 */ /* 0x000fc400078e00bf */
[----:B------:R-:W4:Y:S02]  /*0a30*/  LDG.E.128 R100, [R100.64] ;  /* 0x0000000464647981 */ /* 0x000f24000c1e1d00 */
[-C--:B------:R-:W-:Y:S02]  /*0a40*/  IMAD.WIDE.U32 R112, R112, R191.reuse, c[0x0][0x208] ;  /* 0x0000820070707625 */ /* 0x080fe400078e00bf */
[----:B------:R-:W4:Y:S02]  /*0a50*/  LDG.E.128 R104, [R104.64] ;  /* 0x0000000468687981 */ /* 0x000f24000c1e1d00 */
[-C--:B------:R-:W-:Y:S01]  /*0a60*/  IMAD.WIDE.U32 R116, R164, R191.reuse, c[0x0][0x188] ;  /* 0x00006200a4747625 */ /* 0x080fe200078e00bf */
[----:B------:R-:W-:Y:S01]  /*0a70*/  IADD3 R120, R120, 0x60, RZ ;  /* 0x0000006078787810 */ /* 0x000fe20007ffe0ff */
[----:B------:R-:W4:Y:S02]  /*0a80*/  LDG.E.128 R112, [R112.64] ;  /* 0x0000000470707981 */ /* 0x000f24000c1e1d00 */
[----:B------:R-:W-:-:S02]  /*0a90*/  IMAD.WIDE.U32 R108, R165, R191, c[0x0][0x188] ;  /* 0x00006200a56c7625 */ /* 0x000fc400078e00bf */
[----:B------:R-:W4:Y:S02]  /*0aa0*/  LDG.E.128 R116, [R116.64] ;  /* 0x0000000474747981 */ /* 0x000f24000c1e1d00 */
[----:B------:R-:W-:Y:S02]  /*0ab0*/  IMAD.WIDE.U32 R120, R120, R191, c[0x0][0x208] ;  /* 0x0000820078787625 */ /* 0x000fe400078e00bf */
[----:B------:R-:W4:Y:S04]  /*0ac0*/  LDG.E.128 R108, [R108.64] ;  /* 0x000000046c6c7981 */ /* 0x000f28000c1e1d00 */
[----:B------:R-:W4:Y:S01]  /*0ad0*/  LDG.E.128 R120, [R120.64] ;  /* 0x0000000478787981 */ /* 0x000f22000c1e1d00 */
[----:B------:R-:W-:-:S04]  /*0ae0*/  ISETP.NE.U32.AND P0, PT, RZ, c[0x0][0x218], PT ;  /* 0x00008600ff007a0c */ /* 0x000fc80003f05070 */
[----:B------:R-:W-:-:S13]  /*0af0*/  ISETP.NE.AND.EX P0, PT, RZ, c[0x0][0x21c], PT, P0 ;  /* 0x00008700ff007a0c */ /* 0x000fda0003f05300 */
[----:B------:R0:W5:Y:S04]  /*0b00*/  @P0 LDG.E.128 R68, [R128.64] ;  /* 0x0000000480440981 */ /* 0x000168000c1e1d00 */
[----:B------:R2:W5:Y:S04]  /*0b10*/  @P0 LDG.E.128 R72, [R126.64] ;  /* 0x000000047e480981 */ /* 0x000568000c1e1d00 */
[----:B------:R1:W5:Y:S04]  /*0b20*/  @P0 LDG.E.128 R76, [R124.64] ;  /* 0x000000047c4c0981 */ /* 0x000368000c1e1d00 */
[----:B------:R0:W5:Y:S01]  /*0b30*/  @P0 LDG.E.128 R80, [R2.64] ;  /* 0x0000000402500981 */ /* 0x000162000c1e1d00 */
[----:B------:R-:W-:-:S02]  /*0b40*/  ISETP.NE.AND P0, PT, R188, RZ, PT ;  /* 0x000000ffbc00720c */ /* 0x000fc40003f05270 */
[----:B--2---:R-:W-:Y:S02]  /*0b50*/  PRMT R126, RZ, 0x5410, R92 ;  /* 0x00005410ff7e7816 */ /* 0x004fe4000000005c */
[----:B---3--:R-:W-:Y:S02]  /*0b60*/  FSEL R230, R170, RZ, !P0 ;  /* 0x000000ffaae67208 */ /* 0x008fe40004000000 */
[----:B------:R-:W-:Y:S02]  /*0b70*/  PRMT R171, RZ, 0x7610, R94 ;  /* 0x00007610ffab7816 */ /* 0x000fe4000000005e */
[----:B------:R-:W-:Y:S02]  /*0b80*/  PRMT R127, RZ, 0x7610, R92 ;  /* 0x00007610ff7f7816 */ /* 0x000fe4000000005c */
[--C-:B----4-:R-:W-:Y:S02]  /*0b90*/  PRMT R172, RZ, 0x5410, R96.reuse ;  /* 0x00005410ffac7816 */ /* 0x110fe40000000060 */
[----:B------:R-:W-:Y:S01]  /*0ba0*/  PRMT R173, RZ, 0x7610, R96 ;  /* 0x00007610ffad7816 */ /* 0x000fe20000000060 */
[----:B------:R-:W-:Y:S01]  /*0bb0*/  FADD.FTZ R96, -R230, R126 ;  /* 0x0000007ee6607221 */ /* 0x000fe20000010100 */
[----:B------:R-:W-:-:S02]  /*0bc0*/  PRMT R190, RZ, 0x7610, R95 ;  /* 0x00007610ffbe7816 */ /* 0x000fc4000000005f */
[----:B------:R-:W-:Y:S02]  /*0bd0*/  PRMT R192, RZ, 0x5410, R102 ;  /* 0x00005410ffc07816 */ /* 0x000fe40000000066 */
[--C-:B------:R-:W-:Y:S02]  /*0be0*/  PRMT R180, RZ, 0x5410, R104.reuse ;  /* 0x00005410ffb47816 */ /* 0x100fe40000000068 */
[----:B------:R-:W-:Y:S01]  /*0bf0*/  PRMT R181, RZ, 0x7610, R104 ;  /* 0x00007610ffb57816 */ /* 0x000fe20000000068 */
[C---:B------:R-:W-:Y:S01]  /*0c00*/  FADD.FTZ R104, -R230.reuse, R171 ;  /* 0x000000abe6687221 */ /* 0x040fe20000010100 */
[----:B0-----:R-:W-:Y:S01]  /*0c10*/  PRMT R128, RZ, 0x5410, R93 ;  /* 0x00005410ff807816 */ /* 0x001fe2000000005d */
[----:B------:R-:W-:Y:S01]  /*0c20*/  FADD.FTZ R170, -R230, R127 ;  /* 0x0000007fe6aa7221 */ /* 0x000fe20000010100 */
[----:B------:R-:W-:Y:S01]  /*0c30*/  PRMT R193, RZ, 0x7610, R102 ;  /* 0x00007610ffc17816 */ /* 0x000fe20000000066 */
[----:B-----5:R-:W-:Y:S01]  /*0c40*/  FMUL.FTZ R171, R163, R96 ;  /* 0x00000060a3ab7220 */ /* 0x020fe20000410000 */
[----:B------:R-:W-:-:S02]  /*0c50*/  PRMT R2, RZ, 0x5410, R115 ;  /* 0x00005410ff027816 */ /* 0x000fc40000000073 */
[----:B------:R-:W-:Y:S02]  /*0c60*/  PRMT R3, RZ, 0x7610, R115 ;  /* 0x00007610ff037816 */ /* 0x000fe40000000073 */
[----:B------:R-:W-:Y:S02]  /*0c70*/  PRMT R115, RZ, 0x7610, R116 ;  /* 0x00007610ff737816 */ /* 0x000fe40000000074 */
[----:B------:R-:W-:Y:S02]  /*0c80*/  PRMT R169, RZ, 0x5410, R94 ;  /* 0x00005410ffa97816 */ /* 0x000fe4000000005e */
[--C-:B-1----:R-:W-:Y:S02]  /*0c90*/  PRMT R124, RZ, 0x5410, R112.reuse ;  /* 0x00005410ff7c7816 */ /* 0x102fe40000000070 */
[----:B------:R-:W-:Y:S01]  /*0ca0*/  PRMT R125, RZ, 0x7610, R112 ;  /* 0x00007610ff7d7816 */ /* 0x000fe20000000070 */
[----:B------:R-:W-:Y:S01]  /*0cb0*/  FADD.FTZ R112, -R230, R192 ;  /* 0x000000c0e6707221 */ /* 0x000fe20000010100 */
[----:B------:R-:W-:-:S02]  /*0cc0*/  PRMT R205, RZ, 0x5410, R118 ;  /* 0x00005410ffcd7816 */ /* 0x000fc40000000076 */
[----:B------:R-:W-:Y:S01]  /*0cd0*/  PRMT R207, RZ, 0x7610, R118 ;  /* 0x00007610ffcf7816 */ /* 0x000fe20000000076 */
[C---:B------:R-:W-:Y:S01]  /*0ce0*/  FADD.FTZ R118, -R230.reuse, R190 ;  /* 0x000000bee6767221 */ /* 0x040fe20000010100 */
[----:B------:R-:W-:Y:S01]  /*0cf0*/  PRMT R129, RZ, 0x7610, R93 ;  /* 0x00007610ff817816 */ /* 0x000fe2000000005d */
[C---:B------:R-:W-:Y:S01]  /*0d00*/  FADD.FTZ R190, -R230.reuse, R193 ;  /* 0x000000c1e6be7221 */ /* 0x040fe20000010100 */
[--C-:B------:R-:W-:Y:S01]  /*0d10*/  PRMT R176, RZ, 0x5410, R98.reuse ;  /* 0x00005410ffb07816 */ /* 0x100fe20000000062 */
[----:B------:R-:W-:Y:S01]  /*0d20*/  FMUL.FTZ R170, R163, R170 ;  /* 0x000000aaa3aa7220 */ /* 0x000fe20000410000 */
[----:B------:R-:W-:Y:S01]  /*0d30*/  PRMT R177, RZ, 0x7610, R98 ;  /* 0x00007610ffb17816 */ /* 0x000fe20000000062 */
[----:B------:R-:W-:Y:S01]  /*0d40*/  FADD.FTZ R98, -R230, R128 ;  /* 0x00000080e6627221 */ /* 0x000fe20000010100 */
[----:B------:R-:W-:Y:S01]  /*0d50*/  PRMT R189, RZ, 0x5410, R95 ;  /* 0x00005410ffbd7816 */ /* 0x000fe2000000005f */
[-C--:B------:R-:W-:Y:S02]  /*0d60*/  FFMA.FTZ R4, R171, R172.reuse, R4 ;  /* 0x000000acab047223 */ /* 0x080fe40000010004 */
[----:B------:R-:W-:Y:S01]  /*0d70*/  FADD.FTZ R64, R64, R172 ;  /* 0x000000ac40407221 */ /* 0x000fe20000010000 */
[--C-:B------:R-:W-:Y:S01]  /*0d80*/  PRMT R174, RZ, 0x5410, R97.reuse ;  /* 0x00005410ffae7816 */ /* 0x100fe20000000061 */
[----:B------:R-:W-:Y:S01]  /*0d90*/  FMUL.FTZ R172, R131, R172 ;  /* 0x000000ac83ac7220 */ /* 0x000fe20000410000 */
[----:B------:R-:W-:Y:S01]  /*0da0*/  PRMT R175, RZ, 0x7610, R97 ;  /* 0x00007610ffaf7816 */ /* 0x000fe20000000061 */
[C---:B------:R-:W-:Y:S01]  /*0db0*/  FADD.FTZ R218, -R230.reuse, R115 ;  /* 0x00000073e6da7221 */ /* 0x040fe20000010100 */
[----:B------:R-:W-:Y:S01]  /*0dc0*/  PRMT R178, RZ, 0x5410, R99 ;  /* 0x00005410ffb27816 */ /* 0x000fe20000000063 */
[C---:B------:R-:W-:Y:S01]  /*0dd0*/  FADD.FTZ R102, -R230.reuse, R169 ;  /* 0x000000a9e6667221 */ /* 0x040fe20000010100 */
[----:B------:R-:W-:Y:S01]  /*0de0*/  PRMT R179, RZ, 0x7610, R99 ;  /* 0x00007610ffb37816 */ /* 0x000fe20000000063 */
[C---:B------:R-:W-:Y:S01]  /*0df0*/  FMUL.FTZ R115, R163.reuse, R112 ;  /* 0x00000070a3737220 */ /* 0x040fe20000410000 */
[--C-:B------:R-:W-:Y:S01]  /*0e00*/  PRMT R97, RZ, 0x5410, R100.reuse ;  /* 0x00005410ff617816 */ /* 0x100fe20000000064 */
[C---:B------:R-:W-:Y:S01]  /*0e10*/  FMUL.FTZ R169, R163.reuse, R98 ;  /* 0x00000062a3a97220 */ /* 0x040fe20000410000 */
[----:B------:R-:W-:Y:S01]  /*0e20*/  PRMT R99, RZ, 0x7610, R100 ;  /* 0x00007610ff637816 */ /* 0x000fe20000000064 */
[----:B------:R-:W-:Y:S01]  /*0e30*/  FADD.FTZ R100, -R230, R129 ;  /* 0x00000081e6647221 */ /* 0x000fe20000010100 */
[----:B------:R-:W-:Y:S01]  /*0e40*/  PRMT R197, RZ, 0x5410, R110 ;  /* 0x00005410ffc57816 */ /* 0x000fe2000000006e */
[----:B------:R-:W-:Y:S01]  /*0e50*/  FMUL.FTZ R112, R163, R190 ;  /* 0x000000bea3707220 */ /* 0x000fe20000410000 */
[--C-:B------:R-:W-:Y:S01]  /*0e60*/  PRMT R184, RZ, 0x5410, R106.reuse ;  /* 0x00005410ffb87816 */ /* 0x100fe2000000006a */
[----:B------:R-:W-:Y:S01]  /*0e70*/  FFMA.FTZ R5, R170, R173, R5 ;  /* 0x000000adaa057223 */ /* 0x000fe20000010005 */
[----:B------:R-:W-:Y:S01]  /*0e80*/  PRMT R185, RZ, 0x7610, R106 ;  /* 0x00007610ffb97816 */ /* 0x000fe2000000006a */
[----:B------:R-:W-:-:S02]  /*0e90*/  FADD.FTZ R65, R65, R173 ;  /* 0x000000ad41417221 */ /* 0x000fc40000010000 */
[----:B------:R-:W-:Y:S02]  /*0ea0*/  FMUL.FTZ R173, R132, R173 ;  /* 0x000000ad84ad7220 */ /* 0x000fe40000410000 */
[----:B------:R-:W-:Y:S01]  /*0eb0*/  FADD.FTZ R190, RZ, R172 ;  /* 0x000000acffbe7221 */ /* 0x000fe20000010000 */
[--C-:B------:R-:W-:Y:S01]  /*0ec0*/  PRMT R129, RZ, 0x5410, R122.reuse ;  /* 0x00005410ff817816 */ /* 0x100fe2000000007a */
[C---:B------:R-:W-:Y:S01]  /*0ed0*/  FADD.FTZ R106, -R230.reuse, R189 ;  /* 0x000000bde66a7221 */ /* 0x040fe20000010100 */
[----:B------:R-:W-:Y:S01]  /*0ee0*/  PRMT R189, RZ, 0x7610, R122 ;  /* 0x00007610ffbd7816 */ /* 0x000fe2000000007a */
[----:B------:R-:W-:Y:S01]  /*0ef0*/  FFMA.FTZ R193, R171, R172, RZ ;  /* 0x000000acabc17223 */ /* 0x000fe200000100ff */
[----:B------:R-:W-:Y:S01]  /*0f00*/  PRMT R194, RZ, 0x5410, R103 ;  /* 0x00005410ffc27816 */ /* 0x000fe20000000067 */
[----:B------:R-:W-:Y:S01]  /*0f10*/  FADD.FTZ R208, -R230, R197 ;  /* 0x000000c5e6d07221 */ /* 0x000fe20000010100 */
[----:B------:R-:W-:Y:S01]  /*0f20*/  PRMT R195, RZ, 0x5410, R109 ;  /* 0x00005410ffc37816 */ /* 0x000fe2000000006d */
[----:B------:R-:W-:-:S02]  /*0f30*/  FMUL.FTZ R122, R163, R100 ;  /* 0x00000064a37a7220 */ /* 0x000fc40000410000 */
[-C--:B------:R-:W-:Y:S02]  /*0f40*/  FFMA.FTZ R6, R169, R174.reuse, R6 ;  /* 0x000000aea9067223 */ /* 0x080fe40000010006 */
[----:B------:R-:W-:Y:S02]  /*0f50*/  FADD.FTZ R66, R66, R174 ;  /* 0x000000ae42427221 */ /* 0x000fe40000010000 */
[----:B------:R-:W-:Y:S02]  /*0f60*/  FMUL.FTZ R174, R133, R174 ;  /* 0x000000ae85ae7220 */ /* 0x000fe40000410000 */
[----:B------:R-:W-:Y:S01]  /*0f70*/  FADD.FTZ R197, R190, R173 ;  /* 0x000000adbec57221 */ /* 0x000fe20000010000 */
[----:B------:R-:W-:Y:S01]  /*0f80*/  PRMT R127, RZ, 0x5410, R123 ;  /* 0x00005410ff7f7816 */ /* 0x000fe2000000007b */
[----:B------:R-:W-:Y:S01]  /*0f90*/  FFMA.FTZ R193, R170, R173, R193 ;  /* 0x000000adaac17223 */ /* 0x000fe200000100c1 */
[----:B------:R-:W-:Y:S01]  /*0fa0*/  PRMT R128, RZ, 0x7610, R123 ;  /* 0x00007610ff807816 */ /* 0x000fe2000000007b */
[----:B------:R-:W-:Y:S01]  /*0fb0*/  FMUL.FTZ R123, R163, R102 ;  /* 0x00000066a37b7220 */ /* 0x000fe20000410000 */
[----:B------:R-:W-:Y:S01]  /*0fc0*/  PRMT R191, RZ, 0x5410, R101 ;  /* 0x00005410ffbf7816 */ /* 0x000fe20000000065 */
[----:B------:R-:W-:-:S02]  /*0fd0*/  FFMA.FTZ R7, R122, R175, R7 ;  /* 0x000000af7a077223 */ /* 0x000fc40000010007 */
[----:B------:R-:W-:Y:S02]  /*0fe0*/  FADD.FTZ R67, R67, R175 ;  /* 0x000000af43437221 */ /* 0x000fe40000010000 */
[----:B------:R-:W-:Y:S02]  /*0ff0*/  FMUL.FTZ R175, R134, R175 ;  /* 0x000000af86af7220 */ /* 0x000fe40000410000 */
[----:B------:R-:W-:Y:S02]  /*1000*/  FADD.FTZ R190, R197, R174 ;  /* 0x000000aec5be7221 */ /* 0x000fe40000010000 */
[C---:B------:R-:W-:Y:S01]  /*1010*/  FADD.FTZ R196, -R230.reuse, R194 ;  /* 0x000000c2e6c47221 */ /* 0x040fe20000010100 */
[--C-:B------:R-:W-:Y:S01]  /*1020*/  PRMT R194, RZ, 0x5410, R120.reuse ;  /* 0x00005410ffc27816 */ /* 0x100fe20000000078 */
[----:B------:R-:W-:Y:S01]  /*1030*/  FADD.FTZ R204, -R230, R195 ;  /* 0x000000c3e6cc7221 */ /* 0x000fe20000010100 */
[----:B------:R-:W-:Y:S01]  /*1040*/  PRMT R195, RZ, 0x7610, R120 ;  /* 0x00007610ffc37816 */ /* 0x000fe20000000078 */
[----:B------:R-:W-:Y:S01]  /*1050*/  FFMA.FTZ R193, R169, R174, R193 ;  /* 0x000000aea9c17223 */ /* 0x000fe200000100c1 */
[----:B------:R-:W-:Y:S01]  /*1060*/  PRMT R199, RZ, 0x7610, R110 ;  /* 0x00007610ffc77816 */ /* 0x000fe2000000006e */
[----:B------:R-:W-:-:S02]  /*1070*/  FMUL.FTZ R120, R163, R104 ;  /* 0x00000068a3787220 */ /* 0x000fc40000410000 */
[-C--:B------:R-:W-:Y:S02]  /*1080*/  FFMA.FTZ R8, R123, R176.reuse, R8 ;  /* 0x000000b07b087223 */ /* 0x080fe40000010008 */
[----:B------:R-:W-:Y:S02]  /*1090*/  FADD.FTZ R60, R60, R176 ;  /* 0x000000b03c3c7221 */ /* 0x000fe40000010000 */
[----:B------:R-:W-:Y:S02]  /*10a0*/  FMUL.FTZ R176, R135, R176 ;  /* 0x000000b087b07220 */ /* 0x000fe40000410000 */
[----:B------:R-:W-:Y:S01]  /*10b0*/  FADD.FTZ R197, R190, R175 ;  /* 0x000000afbec57221 */ /* 0x000fe20000010000 */
[----:B------:R-:W-:Y:S01]  /*10c0*/  PRMT R192, RZ, 0x7610, R121 ;  /* 0x00007610ffc07816 */ /* 0x000fe20000000079 */
[----:B------:R-:W-:Y:S01]  /*10d0*/  FADD.FTZ R110, -R230, R191 ;  /* 0x000000bfe66e7221 */ /* 0x000fe20000010100 */
[----:B------:R-:W-:Y:S01]  /*10e0*/  PRMT R191, RZ, 0x5410, R121 ;  /* 0x00005410ffbf7816 */ /* 0x000fe20000000079 */
[----:B------:R-:W-:Y:S01]  /*10f0*/  FFMA.FTZ R193, R122, R175, R193 ;  /* 0x000000af7ac17223 */ /* 0x000fe200000100c1 */
[----:B------:R-:W-:Y:S01]  /*1100*/  PRMT R209, RZ, 0x5410, R119 ;  /* 0x00005410ffd17816 */ /* 0x000fe20000000077 */
[----:B------:R-:W-:-:S02]  /*1110*/  FMUL.FTZ R121, R163, R106 ;  /* 0x0000006aa3797220 */ /* 0x000fc40000410000 */
[-C--:B------:R-:W-:Y:S02]  /*1120*/  FFMA.FTZ R9, R120, R177.reuse, R9 ;  /* 0x000000b178097223 */ /* 0x080fe40000010009 */
[----:B------:R-:W-:Y:S01]  /*1130*/  FADD.FTZ R61, R61, R177 ;  /* 0x000000b13d3d7221 */ /* 0x000fe20000010000 */
[--C-:B------:R-:W-:Y:S01]  /*1140*/  PRMT R182, RZ, 0x5410, R105.reuse ;  /* 0x00005410ffb67816 */ /* 0x100fe20000000069 */
[----:B------:R-:W-:Y:S01]  /*1150*/  FMUL.FTZ R177, R136, R177 ;  /* 0x000000b188b17220 */ /* 0x000fe20000410000 */
[----:B------:R-:W-:Y:S01]  /*1160*/  PRMT R183, RZ, 0x7610, R105 ;  /* 0x00007610ffb77816 */ /* 0x000fe20000000069 */
[----:B------:R-:W-:Y:S01]  /*1170*/  FADD.FTZ R190, R197, R176 ;  /* 0x000000b0c5be7221 */ /* 0x000fe20000010000 */
[----:B------:R-:W-:Y:S01]  /*1180*/  PRMT R186, RZ, 0x5410, R107 ;  /* 0x00005410ffba7816 */ /* 0x000fe2000000006b */
[----:B------:R-:W-:Y:S01]  /*1190*/  FFMA.FTZ R193, R123, R176, R193 ;  /* 0x000000b07bc17223 */ /* 0x000fe200000100c1 */
[----:B------:R-:W-:Y:S02]  /*11a0*/  PRMT R187, RZ, 0x7610, R107 ;  /* 0x00007610ffbb7816 */ /* 0x000fe4000000006b */
[----:B------:R-:W-:Y:S01]  /*11b0*/  PRMT R119, RZ, 0x7610, R119 ;  /* 0x00007610ff777816 */ /* 0x000fe20000000077 */
[----:B------:R-:W-:Y:S01]  /*11c0*/  FMUL.FTZ R118, R163, R118 ;  /* 0x00000076a3767220 */ /* 0x000fe20000410000 */
[----:B------:R-:W-:Y:S01]  /*11d0*/  PRMT R105, RZ, 0x5410, R108 ;  /* 0x00005410ff697816 */ /* 0x000fe2000000006c */
[-C--:B------:R-:W-:Y:S01]  /*11e0*/  FFMA.FTZ R10, R121, R178.reuse, R10 ;  /* 0x000000b2790a7223 */ /* 0x080fe2000001000a */
[----:B------:R-:W-:Y:S01]  /*11f0*/  PRMT R107, RZ, 0x7610, R108 ;  /* 0x00007610ff6b7816 */ /* 0x000fe2000000006c */
[----:B------:R-:W-:Y:S01]  /*1200*/  FADD.FTZ R108, -R230, R97 ;  /* 0x00000061e66c7221 */ /* 0x000fe20000010100 */
[--C-:B------:R-:W-:Y:S01]  /*1210*/  PRMT R201, RZ, 0x5410, R111.reuse ;  /* 0x00005410ffc97816 */ /* 0x100fe2000000006f */
[----:B------:R-:W-:Y:S01]  /*1220*/  FADD.FTZ R62, R62, R178 ;  /* 0x000000b23e3e7221 */ /* 0x000fe20000010000 */
[----:B------:R-:W-:Y:S01]  /*1230*/  PRMT R111, RZ, 0x7610, R111 ;  /* 0x00007610ff6f7816 */ /* 0x000fe2000000006f */
[----:B------:R-:W-:Y:S01]  /*1240*/  FMUL.FTZ R178, R137, R178 ;  /* 0x000000b289b27220 */ /* 0x000fe20000410000 */
[----:B------:R-:W-:Y:S01]  /*1250*/  PRMT R94, RZ, 0x5410, R113 ;  /* 0x00005410ff5e7816 */ /* 0x000fe20000000071 */
[----:B------:R-:W-:Y:S01]  /*1260*/  FADD.FTZ R197, R190, R177 ;  /* 0x000000b1bec57221 */ /* 0x000fe20000010000 */
[----:B------:R-:W-:Y:S01]  /*1270*/  PRMT R95, RZ, 0x7610, R113 ;  /* 0x00007610ff5f7816 */ /* 0x000fe20000000071 */
[----:B------:R-:W-:Y:S01]  /*1280*/  FFMA.FTZ R193, R120, R177, R193 ;  /* 0x000000b178c17223 */ /* 0x000fe200000100c1 */
[----:B------:R-:W-:Y:S01]  /*1290*/  PRMT R113, RZ, 0x5410, R116 ;  /* 0x00005410ff717816 */ /* 0x000fe20000000074 */
[C---:B------:R-:W-:Y:S01]  /*12a0*/  FADD.FTZ R126, -R230.reuse, R119 ;  /* 0x00000077e67e7221 */ /* 0x040fe20000010100 */
[----:B------:R-:W-:Y:S01]  /*12b0*/  PRMT R203, RZ, 0x5410, R117 ;  /* 0x00005410ffcb7816 */ /* 0x000fe20000000075 */
[----:B------:R-:W-:-:S02]  /*12c0*/  FADD.FTZ R116, -R230, R99 ;  /* 0x00000063e6747221 */ /* 0x000fc40000010100 */
[----:B------:R-:W-:Y:S02]  /*12d0*/  FADD.FTZ R200, -R230, R105 ;  /* 0x00000069e6c87221 */ /* 0x000fe40000010100 */
[----:B------:R-:W-:Y:S02]  /*12e0*/  FMUL.FTZ R119, R163, R108 ;  /* 0x0000006ca3777220 */ /* 0x000fe40000410000 */
[-C--:B------:R-:W-:Y:S02]  /*12f0*/  FFMA.FTZ R11, R118, R179.reuse, R11 ;  /* 0x000000b3760b7223 */ /* 0x080fe4000001000b */
[----:B------:R-:W-:Y:S01]  /*1300*/  FADD.FTZ R63, R63, R179 ;  /* 0x000000b33f3f7221 */ /* 0x000fe20000010000 */
[----:B------:R-:W-:Y:S01]  /*1310*/  PRMT R117, RZ, 0x7610, R117 ;  /* 0x00007610ff757816 */ /* 0x000fe20000000075 */
[----:B------:R-:W-:Y:S02]  /*1320*/  FMUL.FTZ R179, R138, R179 ;  /* 0x000000b38ab37220 */ /* 0x000fe40000410000 */
[----:B------:R-:W-:Y:S01]  /*1330*/  FADD.FTZ R190, R197, R178 ;  /* 0x000000b2c5be7221 */ /* 0x000fe20000010000 */
[----:B------:R-:W-:Y:S01]  /*1340*/  PRMT R101, RZ, 0x7610, R101 ;  /* 0x00007610ff657816 */ /* 0x000fe20000000065 */
[----:B------:R-:W-:-:S02]  /*1350*/  FFMA.FTZ R193, R121, R178, R193 ;  /* 0x000000b279c17223 */ /* 0x000fc400000100c1 */
[----:B------:R-:W-:Y:S02]  /*1360*/  FADD.FTZ R214, -R230, R111 ;  /* 0x0000006fe6d67221 */ /* 0x000fe40000010100 */
[C---:B------:R-:W-:Y:S02]  /*1370*/  FMUL.FTZ R116, R163.reuse, R116 ;  /* 0x00000074a3747220 */ /* 0x040fe40000410000 */
[----:B------:R-:W-:Y:S02]  /*1380*/  FMUL.FTZ R111, R163, R200 ;  /* 0x000000c8a36f7220 */ /* 0x000fe40000410000 */
[-C--:B------:R-:W-:Y:S02]  /*1390*/  FFMA.FTZ R12, R119, R180.reuse, R12 ;  /* 0x000000b4770c7223 */ /* 0x080fe4000001000c */
[----:B------:R-:W-:Y:S02]  /*13a0*/  FADD.FTZ R56, R56, R180 ;  /* 0x000000b438387221 */ /* 0x000fe40000010000 */
[----:B------:R-:W-:-:S02]  /*13b0*/  FMUL.FTZ R180, R139, R180 ;  /* 0x000000b48bb47220 */ /* 0x000fc40000410000 */
[----:B------:R-:W-:Y:S01]  /*13c0*/  FADD.FTZ R197, R190, R179 ;  /* 0x000000b3bec57221 */ /* 0x000fe20000010000 */
[----:B------:R-:W-:Y:S01]  /*13d0*/  PRMT R103, RZ, 0x7610, R103 ;  /* 0x00007610ff677816 */ /* 0x000fe20000000067 */
[----:B------:R-:W-:Y:S01]  /*13e0*/  FFMA.FTZ R193, R118, R179, R193 ;  /* 0x000000b376c17223 */ /* 0x000fe200000100c1 */
[--C-:B------:R-:W-:Y:S01]  /*13f0*/  PRMT R92, RZ, 0x5410, R114.reuse ;  /* 0x00005410ff5c7816 */ /* 0x100fe20000000072 */
[C---:B------:R-:W-:Y:S01]  /*1400*/  FADD.FTZ R222, -R230.reuse, R117 ;  /* 0x00000075e6de7221 */ /* 0x040fe20000010100 */
[----:B------:R-:W-:Y:S01]  /*1410*/  PRMT R93, RZ, 0x7610, R114 ;  /* 0x00007610ff5d7816 */ /* 0x000fe20000000072 */
[----:B------:R-:W-:Y:S02]  /*1420*/  FADD.FTZ R114, -R230, R101 ;  /* 0x00000065e6727221 */ /* 0x000fe40000010100 */
[----:B------:R-:W-:Y:S02]  /*1430*/  FMUL.FTZ R117, R163, R110 ;  /* 0x0000006ea3757220 */ /* 0x000fe40000410000 */
[----:B------:R-:W-:-:S02]  /*1440*/  FFMA.FTZ R13, R116, R181, R13 ;  /* 0x000000b5740d7223 */ /* 0x000fc4000001000d */
[----:B------:R-:W-:Y:S02]  /*1450*/  FADD.FTZ R57, R57, R181 ;  /* 0x000000b539397221 */ /* 0x000fe40000010000 */
[-C--:B------:R-:W-:Y:S02]  /*1460*/  FFMA.FTZ R20, R111, R124.reuse, R20 ;  /* 0x0000007c6f147223 */ /* 0x080fe40000010014 */
[----:B------:R-:W-:Y:S02]  /*1470*/  FADD.FTZ R48, R48, R124 ;  /* 0x0000007c30307221 */ /* 0x000fe40000010000 */
[----:B------:R-:W-:Y:S02]  /*1480*/  FMUL.FTZ R190, R147, R124 ;  /* 0x0000007c93be7220 */ /* 0x000fe40000410000 */
[----:B------:R-:W-:Y:S02]  /*1490*/  FMUL.FTZ R181, R140, R181 ;  /* 0x000000b58cb57220 */ /* 0x000fe40000410000 */
[----:B------:R-:W-:-:S02]  /*14a0*/  FADD.FTZ R124, R197, R180 ;  /* 0x000000b4c57c7221 */ /* 0x000fc40000010000 */
[----:B------:R-:W-:Y:S02]  /*14b0*/  FFMA.FTZ R193, R119, R180, R193 ;  /* 0x000000b477c17223 */ /* 0x000fe400000100c1 */
[C---:B------:R-:W-:Y:S02]  /*14c0*/  FADD.FTZ R198, -R230.reuse, R103 ;  /* 0x00000067e6c67221 */ /* 0x040fe40000010100 */
[----:B------:R-:W-:Y:S02]  /*14d0*/  FADD.FTZ R202, -R230, R107 ;  /* 0x0000006be6ca7221 */ /* 0x000fe40000010100 */
[----:B------:R-:W-:Y:S02]  /*14e0*/  FMUL.FTZ R114, R163, R114 ;  /* 0x00000072a3727220 */ /* 0x000fe40000410000 */
[-C--:B------:R-:W-:Y:S02]  /*14f0*/  FFMA.FTZ R14, R117, R182.reuse, R14 ;  /* 0x000000b6750e7223 */ /* 0x080fe4000001000e */
[----:B------:R-:W-:Y:S01]  /*1500*/  FADD.FTZ R58, R58, R182 ;  /* 0x000000b63a3a7221 */ /* 0x000fe20000010000 */
[----:B------:R-:W-:Y:S01]  /*1510*/  PRMT R109, RZ, 0x7610, R109 ;  /* 0x00007610ff6d7816 */ /* 0x000fe2000000006d */
[----:B------:R-:W-:-:S02]  /*1520*/  FMUL.FTZ R182, R141, R182 ;  /* 0x000000b68db67220 */ /* 0x000fc40000410000 */
[----:B------:R-:W-:Y:S02]  /*1530*/  FADD.FTZ R197, R124, R181 ;  /* 0x000000b57cc57221 */ /* 0x000fe40000010000 */
[----:B------:R-:W-:Y:S02]  /*1540*/  FFMA.FTZ R124, R116, R181, R193 ;  /* 0x000000b5747c7223 */ /* 0x000fe400000100c1 */
[C---:B------:R-:W-:Y:S02]  /*1550*/  FMUL.FTZ R110, R163.reuse, R198 ;  /* 0x000000c6a36e7220 */ /* 0x040fe40000410000 */
[----:B------:R-:W-:Y:S02]  /*1560*/  FMUL.FTZ R108, R163, R202 ;  /* 0x000000caa36c7220 */ /* 0x000fe40000410000 */
[----:B------:R-:W-:Y:S02]  /*1570*/  FFMA.FTZ R15, R114, R183, R15 ;  /* 0x000000b7720f7223 */ /* 0x000fe4000001000f */
[----:B------:R-:W-:-:S02]  /*1580*/  FADD.FTZ R59, R59, R183 ;  /* 0x000000b73b3b7221 */ /* 0x000fc40000010000 */
[----:B------:R-:W-:Y:S02]  /*1590*/  FMUL.FTZ R183, R142, R183 ;  /* 0x000000b78eb77220 */ /* 0x000fe40000410000 */
[----:B------:R-:W-:Y:S02]  /*15a0*/  FADD.FTZ R198, R197, R182 ;  /* 0x000000b6c5c67221 */ /* 0x000fe40000010000 */
[----:B------:R-:W-:Y:S02]  /*15b0*/  FFMA.FTZ R124, R117, R182, R124 ;  /* 0x000000b6757c7223 */ /* 0x000fe4000001007c */
        /* <DEDUP_REMOVED lines=9> */
[----:B------:R-:W-:Y:S02]  /*1650*/  FADD.FTZ R216, -R230, R113 ;  /* 0x00000071e6d87221 */ /* 0x000fe40000010100 */
[----:B------:R-:W-:Y:S02]  /*1660*/  FFMA.FTZ R124, R114, R183, R124 ;  /* 0x000000b7727c7223 */ /* 0x000fe4000001007c */
[C---:B------:R-:W-:Y:S02]  /*1670*/  FMUL.FTZ R113, R163.reuse, R196 ;  /* 0x000000c4a3717220 */ /* 0x040fe40000410000 */
[----:B------:R-:W-:Y:S02]  /*1680*/  FMUL.FTZ R106, R163, R206 ;  /* 0x000000cea36a7220 */ /* 0x000fe40000410000 */
[----:B------:R-:W-:Y:S02]  /*1690*/  FFMA.FTZ R17, R112, R185, R17 ;  /* 0x000000b970117223 */ /* 0x000fe40000010011 */
[----:B------:R-:W-:-:S02]  /*16a0*/  FADD.FTZ R53, R53, R185 ;  /* 0x000000b935357221 */ /* 0x000fc40000010000 */
[-C--:B------:R-:W-:Y:S02]  /*16b0*/  FFMA.FTZ R22, R109, R94.reuse, R22 ;  /* 0x0000005e6d167223 */ /* 0x080fe40000010016 */
[----:B------:R-:W-:Y:S02]  /*16c0*/  FADD.FTZ R50, R50, R94 ;  /* 0x0000005e32327221 */ /* 0x000fe40000010000 */
[----:B------:R-:W-:Y:S02]  /*16d0*/  FMUL.FTZ R196, R149, R94 ;  /* 0x0000005e95c47220 */ /* 0x000fe40000410000 */
[----:B------:R-:W-:Y:S02]  /*16e0*/  FMUL.FTZ R185, R144, R185 ;  /* 0x000000b990b97220 */ /* 0x000fe40000410000 */
[----:B------:R-:W-:Y:S02]  /*16f0*/  FADD.FTZ R94, R125, R184 ;  /* 0x000000b87d5e7221 */ /* 0x000fe40000010000 */
[----:B------:R-:W-:-:S02]  /*1700*/  FFMA.FTZ R124, R115, R184, R124 ;  /* 0x000000b8737c7223 */ /* 0x000fc4000001007c */
[----:B------:R-:W-:Y:S02]  /*1710*/  FMUL.FTZ R107, R163, R208 ;  /* 0x000000d0a36b7220 */ /* 0x000fe40000410000 */
[----:B------:R-:W-:Y:S02]  /*1720*/  FFMA.FTZ R18, R113, R186, R18 ;  /* 0x000000ba71127223 */ /* 0x000fe40000010012 */
[----:B------:R-:W-:Y:S02]  /*1730*/  FADD.FTZ R54, R54, R186 ;  /* 0x000000ba36367221 */ /* 0x000fe40000010000 */
[-C--:B------:R-:W-:Y:S02]  /*1740*/  FFMA.FTZ R23, R106, R95.reuse, R23 ;  /* 0x0000005f6a177223 */ /* 0x080fe40000010017 */
[----:B------:R-:W-:Y:S02]  /*1750*/  FADD.FTZ R51, R51, R95 ;  /* 0x0000005f33337221 */ /* 0x000fe40000010000 */
[----:B------:R-:W-:-:S02]  /*1760*/  FMUL.FTZ R197, R150, R95 ;  /* 0x0000005f96c57220 */ /* 0x000fc40000410000 */
[----:B------:R-:W-:Y:S02]  /*1770*/  FMUL.FTZ R186, R145, R186 ;  /* 0x000000ba91ba7220 */ /* 0x000fe40000410000 */
[----:B------:R-:W-:Y:S02]  /*1780*/  FADD.FTZ R95, R94, R185 ;  /* 0x000000b95e5f7221 */ /* 0x000fe40000010000 */
[----:B------:R-:W-:Y:S02]  /*1790*/  FFMA.FTZ R124, R112, R185, R124 ;  /* 0x000000b9707c7223 */ /* 0x000fe4000001007c */
[----:B------:R-:W-:Y:S02]  /*17a0*/  FFMA.FTZ R19, R110, R187, R19 ;  /* 0x000000bb6e137223 */ /* 0x000fe40000010013 */
[----:B------:R-:W-:Y:S02]  /*17b0*/  FADD.FTZ R55, R55, R187 ;  /* 0x000000bb37377221 */ /* 0x000fe40000010000 */
[----:B------:R-:W-:-:S02]  /*17c0*/  FFMA.FTZ R24, R107, R92, R24 ;  /* 0x0000005c6b187223 */ /* 0x000fc40000010018 */
[----:B------:R-:W-:Y:S02]  /*17d0*/  FADD.FTZ R44, R44, R92 ;  /* 0x0000005c2c2c7221 */ /* 0x000fe40000010000 */
[----:B------:R-:W-:Y:S02]  /*17e0*/  FMUL.FTZ R198, R151, R92 ;  /* 0x0000005c97c67220 */ /* 0x000fe40000410000 */
[----:B------:R-:W-:Y:S02]  /*17f0*/  FADD.FTZ R210, -R230, R199 ;  /* 0x000000c7e6d27221 */ /* 0x000fe40000010100 */
[----:B------:R-:W-:Y:S02]  /*1800*/  FMUL.FTZ R187, R146, R187 ;  /* 0x000000bb92bb7220 */ /* 0x000fe40000410000 */
[----:B------:R-:W-:Y:S02]  /*1810*/  FADD.FTZ R92, R95, R186 ;  /* 0x000000ba5f5c7221 */ /* 0x000fe40000010000 */
[----:B------:R-:W-:-:S02]  /*1820*/  FFMA.FTZ R124, R113, R186, R124 ;  /* 0x000000ba717c7223 */ /* 0x000fc4000001007c */
[----:B------:R-:W-:Y:S02]  /*1830*/  FMUL.FTZ R104, R163, R210 ;  /* 0x000000d2a3687220 */ /* 0x000fe40000410000 */
[----:B------:R-:W-:Y:S02]  /*1840*/  FADD.FTZ R95, R92, R187 ;  /* 0x000000bb5c5f7221 */ /* 0x000fe40000010000 */
[----:B------:R-:W-:Y:S02]  /*1850*/  FFMA.FTZ R124, R110, R187, R124 ;  /* 0x000000bb6e7c7223 */ /* 0x000fe4000001007c */
[----:B------:R-:W-:Y:S02]  /*1860*/  FADD.FTZ R212, -R230, R201 ;  /* 0x000000c9e6d47221 */ /* 0x000fe40000010100 */
[----:B------:R-:W-:Y:S02]  /*1870*/  FFMA.FTZ R25, R104, R93, R25 ;  /* 0x0000005d68197223 */ /* 0x000fe40000010019 */
[----:B------:R-:W-:-:S02]  /*1880*/  FADD.FTZ R45, R45, R93 ;  /* 0x0000005d2d2d7221 */ /* 0x000fc40000010000 */
[----:B------:R-:W-:Y:S02]  /*1890*/  FMUL.FTZ R199, R152, R93 ;  /* 0x0000005d98c77220 */ /* 0x000fe40000410000 */
[----:B------:R-:W-:Y:S02]  /*18a0*/  FADD.FTZ R92, R95, R190 ;  /* 0x000000be5f5c7221 */ /* 0x000fe40000010000 */
[----:B------:R-:W-:Y:S02]  /*18b0*/  FFMA.FTZ R93, R111, R190, R124 ;  /* 0x000000be6f5d7223 */ /* 0x000fe4000001007c */
[----:B------:R-:W-:Y:S02]  /*18c0*/  FMUL.FTZ R105, R163, R212 ;  /* 0x000000d4a3697220 */ /* 0x000fe40000410000 */
[----:B------:R-:W-:Y:S02]  /*18d0*/  FADD.FTZ R95, R92, R193 ;  /* 0x000000c15c5f7221 */ /* 0x000fe40000010000 */
[----:B------:R-:W-:-:S02]  /*18e0*/  FFMA.FTZ R93, R108, R193, R93 ;  /* 0x000000c16c5d7223 */ /* 0x000fc4000001005d */
[----:B------:R-:W-:Y:S02]  /*18f0*/  FMUL.FTZ R102, R163, R214 ;  /* 0x000000d6a3667220 */ /* 0x000fe40000410000 */
[-C--:B------:R-:W-:Y:S02]  /*1900*/  FFMA.FTZ R26, R105, R2.reuse, R26 ;  /* 0x00000002691a7223 */ /* 0x080fe4000001001a */
[----:B------:R-:W-:Y:S02]  /*1910*/  FADD.FTZ R46, R46, R2 ;  /* 0x000000022e2e7221 */ /* 0x000fe40000010000 */
[----:B------:R-:W-:Y:S02]  /*1920*/  FMUL.FTZ R200, R153, R2 ;  /* 0x0000000299c87220 */ /* 0x000fe40000410000 */
[----:B------:R-:W-:Y:S02]  /*1930*/  FADD.FTZ R2, R95, R196 ;  /* 0x000000c45f027221 */ /* 0x000fe40000010000 */
[----:B------:R-:W-:-:S02]  /*1940*/  FFMA.FTZ R93, R109, R196, R93 ;  /* 0x000000c46d5d7223 */ /* 0x000fc4000001005d */
[-C--:B------:R-:W-:Y:S02]  /*1950*/  FFMA.FTZ R27, R102, R3.reuse, R27 ;  /* 0x00000003661b7223 */ /* 0x080fe4000001001b */
[----:B------:R-:W-:Y:S02]  /*1960*/  FADD.FTZ R47, R47, R3 ;  /* 0x000000032f2f7221 */ /* 0x000fe40000010000 */
        /* <DEDUP_REMOVED lines=8> */
[----:B------:R-:W-:Y:S02]  /*19f0*/  FADD.FTZ R2, R3, R200 ;  /* 0x000000c803027221 */ /* 0x000fe40000010000 */
[----:B------:R-:W-:-:S02]  /*1a00*/  FFMA.FTZ R93, R105, R200, R93 ;  /* 0x000000c8695d7223 */ /* 0x000fc4000001005d */
[----:B------:R-:W-:Y:S02]  /*1a10*/  FFMA.FTZ R28, R103, R194, R28 ;  /* 0x000000c2671c7223 */ /* 0x000fe4000001001c */
[----:B------:R-:W-:Y:S02]  /*1a20*/  FADD.FTZ R40, R40, R194 ;  /* 0x000000c228287221 */ /* 0x000fe40000010000 */
[----:B------:R-:W-:Y:S02]  /*1a30*/  FMUL.FTZ R100, R163, R218 ;  /* 0x000000daa3647220 */ /* 0x000fe40000410000 */
[----:B------:R-:W-:Y:S02]  /*1a40*/  FMUL.FTZ R194, R155, R194 ;  /* 0x000000c29bc27220 */ /* 0x000fe40000410000 */
[----:B------:R-:W-:Y:S02]  /*1a50*/  FADD.FTZ R3, R2, R201 ;  /* 0x000000c902037221 */ /* 0x000fe40000010000 */
[----:B------:R-:W-:-:S02]  /*1a60*/  FFMA.FTZ R93, R102, R201, R93 ;  /* 0x000000c9665d7223 */ /* 0x000fc4000001005d */
[-C--:B------:R-:W-:Y:S02]  /*1a70*/  FFMA.FTZ R29, R100, R195.reuse, R29 ;  /* 0x000000c3641d7223 */ /* 0x080fe4000001001d */
[----:B------:R-:W-:Y:S02]  /*1a80*/  FADD.FTZ R41, R41, R195 ;  /* 0x000000c329297221 */ /* 0x000fe40000010000 */
[----:B------:R-:W-:Y:S02]  /*1a90*/  FADD.FTZ R2, R3, R194 ;  /* 0x000000c203027221 */ /* 0x000fe40000010000 */
[----:B------:R-:W-:Y:S02]  /*1aa0*/  FADD.FTZ R220, -R230, R203 ;  /* 0x000000cbe6dc7221 */ /* 0x000fe40000010100 */
[----:B------:R-:W-:Y:S02]  /*1ab0*/  FMUL.FTZ R195, R156, R195 ;  /* 0x000000c39cc37220 */ /* 0x000fe40000410000 */
[----:B------:R-:W-:-:S02]  /*1ac0*/  FFMA.FTZ R3, R103, R194, R93 ;  /* 0x000000c267037223 */ /* 0x000fc4000001005d */
[----:B------:R-:W-:Y:S02]  /*1ad0*/  FMUL.FTZ R101, R163, R220 ;  /* 0x000000dca3657220 */ /* 0x000fe40000410000 */
[----:B------:R-:W-:Y:S02]  /*1ae0*/  FMUL.FTZ R202, R157, R191 ;  /* 0x000000bf9dca7220 */ /* 0x000fe40000410000 */
[----:B------:R-:W-:Y:S02]  /*1af0*/  FADD.FTZ R93, R2, R195 ;  /* 0x000000c3025d7221 */ /* 0x000fe40000010000 */
[----:B------:R-:W-:Y:S02]  /*1b00*/  FFMA.FTZ R3, R100, R195, R3 ;  /* 0x000000c364037223 */ /* 0x000fe40000010003 */
[----:B------:R-:W-:Y:S02]  /*1b10*/  FMUL.FTZ R98, R163, R222 ;  /* 0x000000dea3627220 */ /* 0x000fe40000410000 */
[----:B------:R-:W-:-:S02]  /*1b20*/  FADD.FTZ R224, -R230, R205 ;  /* 0x000000cde6e07221 */ /* 0x000fc40000010100 */
[----:B------:R-:W-:Y:S02]  /*1b30*/  FMUL.FTZ R203, R158, R192 ;  /* 0x000000c09ecb7220 */ /* 0x000fe40000410000 */
[----:B------:R-:W-:Y:S02]  /*1b40*/  FADD.FTZ R2, R93, R202 ;  /* 0x000000ca5d027221 */ /* 0x000fe40000010000 */
[----:B------:R-:W-:Y:S02]  /*1b50*/  FFMA.FTZ R3, R101, R202, R3 ;  /* 0x000000ca65037223 */ /* 0x000fe40000010003 */
[----:B------:R-:W-:Y:S02]  /*1b60*/  FFMA.FTZ R31, R98, R192, R31 ;  /* 0x000000c0621f7223 */ /* 0x000fe4000001001f */
[----:B------:R-:W-:Y:S02]  /*1b70*/  FADD.FTZ R43, R43, R192 ;  /* 0x000000c02b2b7221 */ /* 0x000fe40000010000 */
[----:B------:R-:W-:-:S02]  /*1b80*/  FADD.FTZ R226, -R230, R207 ;  /* 0x000000cfe6e27221 */ /* 0x000fc40000010100 */
[----:B------:R-:W-:Y:S02]  /*1b90*/  FMUL.FTZ R99, R163, R224 ;  /* 0x000000e0a3637220 */ /* 0x000fe40000410000 */
[----:B------:R-:W-:Y:S02]  /*1ba0*/  FMUL.FTZ R192, R159, R129 ;  /* 0x000000819fc07220 */ /* 0x000fe40000410000 */
        /* <DEDUP_REMOVED lines=9> */
[----:B------:R-:W-:-:S02]  /*1c40*/  FADD.FTZ R93, R2, R205 ;  /* 0x000000cd025d7221 */ /* 0x000fc40000010000 */
[----:B------:R-:W-:Y:S02]  /*1c50*/  FFMA.FTZ R3, R96, R205, R3 ;  /* 0x000000cd60037223 */ /* 0x000fe40000010003 */
[----:B------:R-:W-:Y:S02]  /*1c60*/  FMUL.FTZ R206, R163, R126 ;  /* 0x0000007ea3ce7220 */ /* 0x000fe40000410000 */
[----:B------:R-:W-:Y:S02]  /*1c70*/  FMUL.FTZ R207, R162, R128 ;  /* 0x00000080a2cf7220 */ /* 0x000fe40000410000 */
[----:B------:R-:W-:Y:S02]  /*1c80*/  FADD.FTZ R2, R93, R204 ;  /* 0x000000cc5d027221 */ /* 0x000fe40000010000 */
[----:B------:R-:W-:Y:S02]  /*1c90*/  FFMA.FTZ R3, R97, R204, R3 ;  /* 0x000000cc61037223 */ /* 0x000fe40000010003 */
        /* <DEDUP_REMOVED lines=10> */
[----:B------:R-:W-:Y:S02]  /*1d40*/  FADD.FTZ R92, R2, R207 ;  /* 0x000000cf025c7221 */ /* 0x000fe40000010000 */
[----:B------:R-:W-:Y:S02]  /*1d50*/  FFMA.FTZ R93, R206, R207, R3 ;  /* 0x000000cfce5d7223 */ /* 0x000fe40000010003 */
.L_x_170:
[----:B------:R-:W-:Y:S05]  /*1d60*/  BSYNC B1 ;  /* 0x0000000000017941 */ /* 0x000fea0003800000 */
.L_x_168:
[----:B------:R-:W-:Y:S05]  /*1d70*/  BRA.DIV ~URZ, `(.L_x_171) ;  /* 0x000032027f007947 */ /* 0x000fea000b800000 */
[----:B------:R1:W2:Y:S02]  /*1d80*/  SHFL.BFLY PT, R95, R92, 0x1, 0x1f ;  /* 0x0c201f005c5f7f89 */ /* 0x0002a400000e0000 */
.L_x_270:
[----:B------:R-:W-:Y:S05]  /*1d90*/  BRA.DIV ~URZ, `(.L_x_172) ;  /* 0x000032627f007947 */ /* 0x000fea000b800000 */
[----:B0-----:R-:W0:Y:S01]  /*1da0*/  SHFL.BFLY PT, R2, R93, 0x1, 0x1f ;  /* 0x0c201f005d027f89 */ /* 0x001e2200000e0000 */
[----:B--2---:R-:W-:-:S05]  /*1db0*/  FADD.FTZ R124, R95, R92 ;  /* 0x0000005c5f7c7221 */ /* 0x004fca0000010000 */
[----:B------:R-:W2:Y:S01]  /*1dc0*/  SHFL.BFLY PT, R3, R124, 0x2, 0x1f ;  /* 0x0c401f007c037f89 */ /* 0x000ea200000e0000 */
[----:B0-----:R-:W-:-:S05]  /*1dd0*/  FADD.FTZ R2, R2, R93 ;  /* 0x0000005d02027221 */ /* 0x001fca0000010000 */
[----:B------:R-:W0:Y:S01]  /*1de0*/  SHFL.BFLY PT, R95, R2, 0x2, 0x1f ;  /* 0x0c401f00025f7f89 */ /* 0x000e2200000e0000 */
[----:B--2---:R-:W-:-:S05]  /*1df0*/  FADD.FTZ R3, R3, R124 ;  /* 0x0000007c03037221 */ /* 0x004fca0000010000 */
[----:B-1----:R-:W1:Y:S01]  /*1e00*/  SHFL.BFLY PT, R92, R3, 0x4, 0x1f ;  /* 0x0c801f00035c7f89 */ /* 0x002e6200000e0000 */
[----:B0-----:R-:W-:-:S05]  /*1e10*/  FADD.FTZ R95, R2, R95 ;  /* 0x0000005f025f7221 */ /* 0x001fca0000010000 */
[----:B------:R-:W0:Y:S01]  /*1e20*/  SHFL.BFLY PT, R94, R95, 0x4, 0x1f ;  /* 0x0c801f005f5e7f89 */ /* 0x000e2200000e0000 */
[----:B-1----:R-:W-:-:S05]  /*1e30*/  FADD.FTZ R92, R3, R92 ;  /* 0x0000005c035c7221 */ /* 0x002fca0000010000 */
[----:B------:R-:W1:Y:S01]  /*1e40*/  SHFL.BFLY PT, R93, R92, 0x8, 0x1f ;  /* 0x0d001f005c5d7f89 */ /* 0x000e6200000e0000 */
[----:B0-----:R-:W-:-:S05]  /*1e50*/  FADD.FTZ R94, R95, R94 ;  /* 0x0000005e5f5e7221 */ /* 0x001fca0000010000 */
[----:B------:R-:W0:Y:S01]  /*1e60*/  SHFL.BFLY PT, R125, R94, 0x8, 0x1f ;  /* 0x0d001f005e7d7f89 */ /* 0x000e2200000e0000 */
[----:B-1----:R-:W-:-:S05]  /*1e70*/  FADD.FTZ R93, R92, R93 ;  /* 0x0000005d5c5d7221 */ /* 0x002fca0000010000 */
[----:B------:R1:W2:Y:S01]  /*1e80*/  SHFL.BFLY PT, R124, R93, 0x10, 0x1f ;  /* 0x0e001f005d7c7f89 */ /* 0x0002a200000e0000 */
[----:B0-----:R-:W-:-:S05]  /*1e90*/  FADD.FTZ R125, R94, R125 ;  /* 0x0000007d5e7d7221 */ /* 0x001fca0000010000 */
[----:B------:R1:W0:Y:S02]  /*1ea0*/  SHFL.BFLY PT, R2, R125, 0x10, 0x1f ;  /* 0x0e001f007d027f89 */ /* 0x00022400000e0000 */
.L_x_271:
[----:B-----5:R-:W-:Y:S01]  /*1eb0*/  ISETP.GE.AND P2, PT, R167, 0x1, PT ;  /* 0x00000001a700780c */ /* 0x020fe20003f46270 */
[----:B--2---:R-:W-:Y:S01]  /*1ec0*/  FADD.FTZ R124, R124, R93 ;  /* 0x0000005d7c7c7221 */ /* 0x004fe20000010000 */
[----:B------:R-:W-:Y:S01]  /*1ed0*/  HFMA2.MMA R94, -RZ, RZ, 0, 0 ;  /* 0x00000000ff5e7435 */ /* 0x000fe200000001ff */
[----:B0-----:R-:W-:Y:S01]  /*1ee0*/  FADD.FTZ R2, R2, R125 ;  /* 0x0000007d02027221 */ /* 0x001fe20000010000 */
[----:B------:R-:W-:Y:S01]  /*1ef0*/  ISETP.NE.AND P0, PT, R188, RZ, PT ;  /* 0x000000ffbc00720c */ /* 0x000fe20003f05270 */
[----:B------:R-:W-:Y:S01]  /*1f00*/  FMUL.FTZ R95, R124, c[0x0][0x1e0] ;  /* 0x000078007c5f7a20 */ /* 0x000fe20000410000 */
[----:B------:R-:W-:Y:S01]  /*1f10*/  BSSY B1, `(.L_x_173) ;  /* 0x000001b000017945 */ /* 0x000fe20003800000 */
[----:B------:R-:W-:-:S03]  /*1f20*/  FMUL.FTZ R124, R2, c[0x0][0x1e0] ;  /* 0x00007800027c7a20 */ /* 0x000fc60000410000 */
[----:B------:R-:W-:-:S03]  /*1f30*/  FSEL R95, R95, RZ, !P0 ;  /* 0x000000ff5f5f7208 */ /* 0x000fc60004000000 */
[----:B------:R-:W-:Y:S02]  /*1f40*/  @P2 IADD3 R167, R167, -0x1, RZ ;  /* 0xffffffffa7a72810 */ /* 0x000fe40007ffe0ff */
[----:B------:R-:W-:-:S03]  /*1f50*/  @P2 LOP3.LUT R3, R0, 0x1f, RZ, 0xc0, !PT ;  /* 0x0000001f00032812 */ /* 0x000fc600078ec0ff */
[----:B------:R-:W-:-:S05]  /*1f60*/  @P2 IMAD R167, R167, c[0x0][0x168], RZ ;  /* 0x00005a00a7a72a24 */ /* 0x000fca00078e02ff */
[----:B------:R-:W-:-:S04]  /*1f70*/  @P2 SHF.R.S32.HI R92, RZ, 0x1f, R167 ;  /* 0x0000001fff5c2819 */ /* 0x000fc800000114a7 */
[----:B------:R-:W-:-:S04]  /*1f80*/  @P2 LEA.HI R92, R92, R167, RZ, 0x3 ;  /* 0x000000a75c5c2211 */ /* 0x000fc800078f18ff */
[----:B------:R-:W-:Y:S01]  /*1f90*/  @P2 LEA.HI.SX32 R94, R92, R3, 0x1d ;  /* 0x000000035c5e2211 */ /* 0x000fe200078feaff */
        /* <DEDUP_REMOVED lines=9> */
.L_x_174:
        /* <DEDUP_REMOVED lines=9> */
.L_x_175:
[----:B------:R-:W-:Y:S05]  /*20c0*/  BSYNC B1 ;  /* 0x0000000000017941 */ /* 0x000fea0003800000 */
.L_x_173:
        /* <DEDUP_REMOVED lines=13> */
.L_x_177:
[----:B------:R-:W-:Y:S01]  /*21a0*/  FFMA.FTZ R2, R170, R124, R95 ;  /* 0x0000007caa027223 */ /* 0x000fe2000001005f */
[----:B------:R-:W-:-:S03]  /*21b0*/  @P3 PRMT R3, RZ, 0x7610, R68 ;  /* 0x00007610ff033816 */ /* 0x000fc60000000044 */
[----:B------:R-:W-:-:S04]  /*21c0*/  FADD.FTZ R2, R173, -R2 ;  /* 0x80000002ad027221 */ /* 0x000fc80000010000 */
[----:B------:R-:W-:-:S04]  /*21d0*/  FMUL.FTZ R2, R163, R2 ;  /* 0x00000002a3027220 */ /* 0x000fc80000410000 */
[----:B------:R-:W-:Y:S02]  /*21e0*/  @P3 FADD.FTZ R2, R2, R3 ;  /* 0x0000000302023221 */ /* 0x000fe40000010000 */
.L_x_178:
[----:B------:R-:W-:Y:S05]  /*21f0*/  BSYNC B1 ;  /* 0x0000000000017941 */ /* 0x000fea0003800000 */
.L_x_176:
        /* <DEDUP_REMOVED lines=11> */
.L_x_180:
[----:B------:R-:W-:-:S04]  /*22b0*/  FFMA.FTZ R3, R169, R124, R95 ;  /* 0x0000007ca9037223 */ /* 0x000fc8000001005f */
[----:B------:R-:W-:Y:S01]  /*22c0*/  FADD.FTZ R2, R174, -R3 ;  /* 0x80000003ae027221 */ /* 0x000fe20000010000 */
[----:B------:R-:W-:-:S03]  /*22d0*/  @P3 PRMT R3, RZ, 0x5410, R69 ;  /* 0x00005410ff033816 */ /* 0x000fc60000000045 */
[----:B------:R-:W-:-:S04]  /*22e0*/  FMUL.FTZ R2, R163, R2 ;  /* 0x00000002a3027220 */ /* 0x000fc80000410000 */
[----:B------:R-:W-:Y:S02]  /*22f0*/  @P3 FADD.FTZ R2, R2, R3 ;  /* 0x0000000302023221 */ /* 0x000fe40000010000 */
.L_x_181:
[----:B------:R-:W-:Y:S05]  /*2300*/  BSYNC B1 ;  /* 0x0000000000017941 */ /* 0x000fea0003800000 */
.L_x_179:
        /* <DEDUP_REMOVED lines=11> */
.L_x_183:
[----:B------:R-:W-:Y:S01]  /*23c0*/  FFMA.FTZ R2, R122, R124, R95 ;  /* 0x0000007c7a027223 */ /* 0x000fe2000001005f */
[----:B------:R-:W-:-:S03]  /*23d0*/  @P3 PRMT R3, RZ, 0x7610, R69 ;  /* 0x00007610ff033816 */ /* 0x000fc60000000045 */
[----:B------:R-:W-:-:S04]  /*23e0*/  FADD.FTZ R2, R175, -R2 ;  /* 0x80000002af027221 */ /* 0x000fc80000010000 */
[----:B------:R-:W-:-:S04]  /*23f0*/  FMUL.FTZ R2, R163, R2 ;  /* 0x00000002a3027220 */ /* 0x000fc80000410000 */
[----:B------:R-:W-:Y:S02]  /*2400*/  @P3 FADD.FTZ R2, R2, R3 ;  /* 0x0000000302023221 */ /* 0x000fe40000010000 */
.L_x_184:
[----:B------:R-:W-:Y:S05]  /*2410*/  BSYNC B1 ;  /* 0x0000000000017941 */ /* 0x000fea0003800000 */
.L_x_182:
        /* <DEDUP_REMOVED lines=11> */
.L_x_186:
[----:B------:R-:W-:-:S04]  /*24d0*/  FFMA.FTZ R3, R123, R124, R95 ;  /* 0x0000007c7b037223 */ /* 0x000fc8000001005f */
[----:B------:R-:W-:Y:S01]  /*24e0*/  FADD.FTZ R2, R176, -R3 ;  /* 0x80000003b0027221 */ /* 0x000fe20000010000 */
[----:B------:R-:W-:-:S03]  /*24f0*/  @P3 PRMT R3, RZ, 0x5410, R70 ;  /* 0x00005410ff033816 */ /* 0x000fc60000000046 */
[----:B------:R-:W-:-:S04]  /*2500*/  FMUL.FTZ R2, R163, R2 ;  /* 0x00000002a3027220 */ /* 0x000fc80000410000 */
[----:B------:R-:W-:Y:S02]  /*2510*/  @P3 FADD.FTZ R2, R2, R3 ;  /* 0x0000000302023221 */ /* 0x000fe40000010000 */
.L_x_187:
[----:B------:R-:W-:Y:S05]  /*2520*/  BSYNC B1 ;  /* 0x0000000000017941 */ /* 0x000fea0003800000 */
.L_x_185:
        /* <DEDUP_REMOVED lines=11> */
.L_x_189:
[----:B------:R-:W-:Y:S01]  /*25e0*/  FFMA.FTZ R2, R120, R124, R95 ;  /* 0x0000007c78027223 */ /* 0x000fe2000001005f */
[----:B------:R-:W-:-:S03]  /*25f0*/  @P3 PRMT R3, RZ, 0x7610, R70 ;  /* 0x00007610ff033816 */ /* 0x000fc60000000046 */
[----:B------:R-:W-:-:S04]  /*2600*/  FADD.FTZ R2, R177, -R2 ;  /* 0x80000002b1027221 */ /* 0x000fc80000010000 */
[----:B------:R-:W-:-:S04]  /*2610*/  FMUL.FTZ R2, R163, R2 ;  /* 0x00000002a3027220 */ /* 0x000fc80000410000 */
[----:B------:R-:W-:Y:S02]  /*2620*/  @P3 FADD.FTZ R2, R2, R3 ;  /* 0x0000000302023221 */ /* 0x000fe40000010000 */
.L_x_190:
[----:B------:R-:W-:Y:S05]  /*2630*/  BSYNC B1 ;  /* 0x0000000000017941 */ /* 0x000fea0003800000 */
.L_x_188:
        /* <DEDUP_REMOVED lines=11> */
.L_x_192:
[----:B------:R-:W-:-:S04]  /*26f0*/  FFMA.FTZ R3, R121, R124, R95 ;  /* 0x0000007c79037223 */ /* 0x000fc8000001005f */
[----:B------:R-:W-:Y:S01]  /*2700*/  FADD.FTZ R2, R178, -R3 ;  /* 0x80000003b2027221 */ /* 0x000fe20000010000 */
[----:B------:R-:W-:-:S03]  /*2710*/  @P3 PRMT R3, RZ, 0x5410, R71 ;  /* 0x00005410ff033816 */ /* 0x000fc60000000047 */
[----:B------:R-:W-:-:S04]  /*2720*/  FMUL.FTZ R2, R163, R2 ;  /* 0x00000002a3027220 */ /* 0x000fc80000410000 */
[----:B------:R-:W-:Y:S02]  /*2730*/  @P3 FADD.FTZ R2, R2, R3 ;  /* 0x0000000302023221 */ /* 0x000fe40000010000 */
.L_x_193:
[----:B------:R-:W-:Y:S05]  /*2740*/  BSYNC B1 ;  /* 0x0000000000017941 */ /* 0x000fea0003800000 */
.L_x_191:
        /* <DEDUP_REMOVED lines=11> */
.L_x_195:
[----:B------:R-:W-:Y:S01]  /*2800*/  FFMA.FTZ R2, R118, R124, R95 ;  /* 0x0000007c76027223 */ /* 0x000fe2000001005f */
[----:B------:R-:W-:-:S03]  /*2810*/  @P3 PRMT R3, RZ, 0x7610, R71 ;  /* 0x00007610ff033816 */ /* 0x000fc60000000047 */
[----:B------:R-:W-:-:S04]  /*2820*/  FADD.FTZ R2, R179, -R2 ;  /* 0x80000002b3027221 */ /* 0x000fc80000010000 */
[----:B------:R-:W-:-:S04]  /*2830*/  FMUL.FTZ R2, R163, R2 ;  /* 0x00000002a3027220 */ /* 0x000fc80000410000 */
[----:B------:R-:W-:Y:S02]  /*2840*/  @P3 FADD.FTZ R2, R2, R3 ;  /* 0x0000000302023221 */ /* 0x000fe40000010000 */
.L_x_196:
[----:B------:R-:W-:Y:S05]  /*2850*/  BSYNC B1 ;  /* 0x0000000000017941 */ /* 0x000fea0003800000 */
.L_x_194:
[----:B------:R-:W-:Y:S01]  /*2860*/  @P2 FMUL.FTZ R92, R2, c[0x0][0x1ec] ;  /* 0x00007b00025c2a20 */ /* 0x000fe20000410000 */
[----:B------:R-:W-:Y:S01]  /*2870*/  @P0 MOV R3, 0x10 ;  /* 0x0000001000030802 */ /* 0x000fe20000000f00 */
[----:B------:R-:W-:Y:S01]  /*2880*/  BSSY B1, `(.L_x_197) ;  /* 0x0000014000017945 */ /* 0x000fe20003800000 */
[----:B-1----:R-:W-:Y:S02]  /*2890*/  @P2 MOV R93, 0x10 ;  /* 0x00000010005d2802 */ /* 0x002fe40000000f00 */
[----:B------:R-:W-:Y:S01]  /*28a0*/  @P0 F2FP.BF16.PACK_AB R125, RZ, R2 ;  /* 0x00000002ff7d023e */ /* 0x000fe200000010ff */
[----:B------:R-:W-:Y:S01]  /*28b0*/  @P0 IMAD.WIDE.U32 R2, R168, R3, c[0x0][0x258] ;  /* 0x00009600a8020625 */ /* 0x000fe200078e0003 */
[----:B------:R-:W-:Y:S02]  /*28c0*/  @P2 F2FP.BF16.PACK_AB R126, RZ, R92 ;  /* 0x0000005cff7e223e */ /* 0x000fe400000010ff */
[----:B------:R-:W-:Y:S01]  /*28d0*/  @P0 PRMT R87, R87, 0x5410, R125 ;  /* 0x0000541057570816 */ /* 0x000fe2000000007d */
[----:B------:R-:W-:Y:S01]  /*28e0*/  @P2 IMAD.WIDE.U32 R92, R94, R93, c[0x0][0x248] ;  /* 0x000092005e5c2625 */ /* 0x000fe200078e005d */
[----:B------:R-:W-:-:S03]  /*28f0*/  @P2 PRMT R91, R91, 0x5410, R126 ;  /* 0x000054105b5b2816 */ /* 0x000fc6000000007e */
[----:B------:R0:W-:Y:S04]  /*2900*/  @P0 STG.E.128 [R2.64], R84 ;  /* 0x0000005402000986 */ /* 0x0001e8000c101d04 */
[----:B------:R0:W-:Y:S01]  /*2910*/  @P2 STG.E.128 [R92.64], R88 ;  /* 0x000000585c002986 */ /* 0x0001e2000c101d04 */
[----:B------:R-:W-:Y:S05]  /*2920*/  @P1 BRA `(.L_x_198) ;  /* 0x0000004000001947 */ /* 0x000fea0003800000 */
[----:B0-----:R-:W-:Y:S01]  /*2930*/  HFMA2.MMA R2, -RZ, RZ, 0, 0 ;  /* 0x00000000ff027435 */ /* 0x001fe200000001ff */
[----:B------:R-:W-:Y:S05]  /*2940*/  @!P3 BRA `(.L_x_199) ;  /* 0x000000700000b947 */ /* 0x000fea0003800000 */
[----:B------:R-:W-:Y:S01]  /*2950*/  PRMT R2, RZ, 0x5410, R72 ;  /* 0x00005410ff027816 */ /* 0x000fe20000000048 */
[----:B------:R-:W-:Y:S05]  /*2960*/  BRA `(.L_x_199) ;  /* 0x0000005000007947 */ /* 0x000fea0003800000 */
.L_x_198:
[----:B0-----:R-:W-:-:S04]  /*2970*/  FFMA.FTZ R3, R119, R124, R95 ;  /* 0x0000007c77037223 */ /* 0x001fc8000001005f */
[----:B------:R-:W-:Y:S01]  /*2980*/  FADD.FTZ R2, R180, -R3 ;  /* 0x80000003b4027221 */ /* 0x000fe20000010000 */
[----:B------:R-:W-:-:S03]  /*2990*/  @P3 PRMT R3, RZ, 0x5410, R72 ;  /* 0x00005410ff033816 */ /* 0x000fc60000000048 */
[----:B------:R-:W-:-:S04]  /*29a0*/  FMUL.FTZ R2, R163, R2 ;  /* 0x00000002a3027220 */ /* 0x000fc80000410000 */
[----:B------:R-:W-:Y:S02]  /*29b0*/  @P3 FADD.FTZ R2, R2, R3 ;  /* 0x0000000302023221 */ /* 0x000fe40000010000 */
.L_x_199:
[----:B------:R-:W-:Y:S05]  /*29c0*/  BSYNC B1 ;  /* 0x0000000000017941 */ /* 0x000fea0003800000 */
.L_x_197:
        /* <DEDUP_REMOVED lines=11> */
.L_x_201:
[----:B------:R-:W-:Y:S01]  /*2a80*/  FFMA.FTZ R2, R116, R124, R95 ;  /* 0x0000007c74027223 */ /* 0x000fe2000001005f */
[----:B------:R-:W-:-:S03]  /*2a90*/  @P3 PRMT R3, RZ, 0x7610, R72 ;  /* 0x00007610ff033816 */ /* 0x000fc60000000048 */
[----:B------:R-:W-:-:S04]  /*2aa0*/  FADD.FTZ R2, R181, -R2 ;  /* 0x80000002b5027221 */ /* 0x000fc80000010000 */
[----:B------:R-:W-:-:S04]  /*2ab0*/  FMUL.FTZ R2, R163, R2 ;  /* 0x00000002a3027220 */ /* 0x000fc80000410000 */
[----:B------:R-:W-:Y:S02]  /*2ac0*/  @P3 FADD.FTZ R2, R2, R3 ;  /* 0x0000000302023221 */ /* 0x000fe40000010000 */
.L_x_202:
[----:B------:R-:W-:Y:S05]  /*2ad0*/  BSYNC B1 ;  /* 0x0000000000017941 */ /* 0x000fea0003800000 */
.L_x_200:
        /* <DEDUP_REMOVED lines=11> */
.L_x_204:
[----:B------:R-:W-:-:S04]  /*2b90*/  FFMA.FTZ R3, R117, R124, R95 ;  /* 0x0000007c75037223 */ /* 0x000fc8000001005f */
[----:B------:R-:W-:Y:S01]  /*2ba0*/  FADD.FTZ R2, R182, -R3 ;  /* 0x80000003b6027221 */ /* 0x000fe20000010000 */
[----:B------:R-:W-:-:S03]  /*2bb0*/  @P3 PRMT R3, RZ, 0x5410, R73 ;  /* 0x00005410ff033816 */ /* 0x000fc60000000049 */
[----:B------:R-:W-:-:S04]  /*2bc0*/  FMUL.FTZ R2, R163, R2 ;  /* 0x00000002a3027220 */ /* 0x000fc80000410000 */
[----:B------:R-:W-:Y:S02]  /*2bd0*/  @P3 FADD.FTZ R2, R2, R3 ;  /* 0x0000000302023221 */ /* 0x000fe40000010000 */
.L_x_205:
[----:B------:R-:W-:Y:S05]  /*2be0*/  BSYNC B1 ;  /* 0x0000000000017941 */ /* 0x000fea0003800000 */
.L_x_203:
        /* <DEDUP_REMOVED lines=11> */
.L_x_207:
[----:B------:R-:W-:Y:S01]  /*2ca0*/  FFMA.FTZ R2, R114, R124, R95 ;  /* 0x0000007c72027223 */ /* 0x000fe2000001005f */
[----:B------:R-:W-:-:S03]  /*2cb0*/  @P3 PRMT R3, RZ, 0x7610, R73 ;  /* 0x00007610ff033816 */ /* 0x000fc60000000049 */
[----:B------:R-:W-:-:S04]  /*2cc0*/  FADD.FTZ R2, R183, -R2 ;  /* 0x80000002b7027221 */ /* 0x000fc80000010000 */
[----:B------:R-:W-:-:S04]  /*2cd0*/  FMUL.FTZ R2, R163, R2 ;  /* 0x00000002a3027220 */ /* 0x000fc80000410000 */
[----:B------:R-:W-:Y:S02]  /*2ce0*/  @P3 FADD.FTZ R2, R2, R3 ;  /* 0x0000000302023221 */ /* 0x000fe40000010000 */
.L_x_208:
[----:B------:R-:W-:Y:S05]  /*2cf0*/  BSYNC B1 ;  /* 0x0000000000017941 */ /* 0x000fea0003800000 */
.L_x_206:
        /* <DEDUP_REMOVED lines=11> */
.L_x_210:
[----:B------:R-:W-:-:S04]  /*2db0*/  FFMA.FTZ R3, R115, R124, R95 ;  /* 0x0000007c73037223 */ /* 0x000fc8000001005f */
[----:B------:R-:W-:Y:S01]  /*2dc0*/  FADD.FTZ R2, R184, -R3 ;  /* 0x80000003b8027221 */ /* 0x000fe20000010000 */
[----:B------:R-:W-:-:S03]  /*2dd0*/  @P3 PRMT R3, RZ, 0x5410, R74 ;  /* 0x00005410ff033816 */ /* 0x000fc6000000004a */
[----:B------:R-:W-:-:S04]  /*2de0*/  FMUL.FTZ R2, R163, R2 ;  /* 0x00000002a3027220 */ /* 0x000fc80000410000 */
[----:B------:R-:W-:Y:S02]  /*2df0*/  @P3 FADD.FTZ R2, R2, R3 ;  /* 0x0000000302023221 */ /* 0x000fe40000010000 */
.L_x_211:
[----:B------:R-:W-:Y:S05]  /*2e00*/  BSYNC B1 ;  /* 0x0000000000017941 */ /* 0x000fea0003800000 */
.L_x_209:
        /* <DEDUP_REMOVED lines=11> */
.L_x_213:
[----:B------:R-:W-:Y:S01]  /*2ec0*/  FFMA.FTZ R2, R112, R124, R95 ;  /* 0x0000007c70027223 */ /* 0x000fe2000001005f */
[----:B------:R-:W-:-:S03]  /*2ed0*/  @P3 PRMT R3, RZ, 0x7610, R74 ;  /* 0x00007610ff033816 */ /* 0x000fc6000000004a */
[----:B------:R-:W-:-:S04]  /*2ee0*/  FADD.FTZ R2, R185, -R2 ;  /* 0x80000002b9027221 */ /* 0x000fc80000010000 */
[----:B------:R-:W-:-:S04]  /*2ef0*/  FMUL.FTZ R2, R163, R2 ;  /* 0x00000002a3027220 */ /* 0x000fc80000410000 */
[----:B------:R-:W-:Y:S02]  /*2f00*/  @P3 FADD.FTZ R2, R2, R3 ;  /* 0x0000000302023221 */ /* 0x000fe40000010000 */
.L_x_214:
[----:B------:R-:W-:Y:S05]  /*2f10*/  BSYNC B1 ;  /* 0x0000000000017941 */ /* 0x000fea0003800000 */
.L_x_212:
        /* <DEDUP_REMOVED lines=11> */
.L_x_216:
[----:B------:R-:W-:-:S04]  /*2fd0*/  FFMA.FTZ R3, R113, R124, R95 ;  /* 0x0000007c71037223 */ /* 0x000fc8000001005f */
[----:B------:R-:W-:Y:S01]  /*2fe0*/  FADD.FTZ R2, R186, -R3 ;  /* 0x80000003ba027221 */ /* 0x000fe20000010000 */
[----:B------:R-:W-:-:S03]  /*2ff0*/  @P3 PRMT R3, RZ, 0x5410, R75 ;  /* 0x00005410ff033816 */ /* 0x000fc6000000004b */
[----:B------:R-:W-:-:S04]  /*3000*/  FMUL.FTZ R2, R163, R2 ;  /* 0x00000002a3027220 */ /* 0x000fc80000410000 */
[----:B------:R-:W-:Y:S02]  /*3010*/  @P3 FADD.FTZ R2, R2, R3 ;  /* 0x0000000302023221 */ /* 0x000fe40000010000 */
.L_x_217:
[----:B------:R-:W-:Y:S05]  /*3020*/  BSYNC B1 ;  /* 0x0000000000017941 */ /* 0x000fea0003800000 */
.L_x_215:
        /* <DEDUP_REMOVED lines=11> */
.L_x_219:
[----:B------:R-:W-:Y:S01]  /*30e0*/  FFMA.FTZ R2, R110, R124, R95 ;  /* 0x0000007c6e027223 */ /* 0x000fe2000001005f */
[----:B------:R-:W-:-:S03]  /*30f0*/  @P3 PRMT R3, RZ, 0x7610, R75 ;  /* 0x00007610ff033816 */ /* 0x000fc6000000004b */
[----:B------:R-:W-:-:S04]  /*3100*/  FADD.FTZ R2, R187, -R2 ;  /* 0x80000002bb027221 */ /* 0x000fc80000010000 */
[----:B------:R-:W-:-:S04]  /*3110*/  FMUL.FTZ R2, R163, R2 ;  /* 0x00000002a3027220 */ /* 0x000fc80000410000 */
[----:B------:R-:W-:Y:S02]  /*3120*/  @P3 FADD.FTZ R2, R2, R3 ;  /* 0x0000000302023221 */ /* 0x000fe40000010000 */
.L_x_220:
[----:B------:R-:W-:Y:S05]  /*3130*/  BSYNC B1 ;  /* 0x0000000000017941 */ /* 0x000fea0003800000 */
.L_x_218:
[----:B------:R-:W-:Y:S01]  /*3140*/  @P2 FMUL.FTZ R92, R2, c[0x0][0x1ec] ;  /* 0x00007b00025c2a20 */ /* 0x000fe20000410000 */
[----:B------:R-:W-:Y:S01]  /*3150*/  @P0 MOV R3, 0x10 ;  /* 0x0000001000030802 */ /* 0x000fe20000000f00 */
[----:B------:R-:W-:Y:S01]  /*3160*/  BSSY B1, `(.L_x_221) ;  /* 0x0000015000017945 */ /* 0x000fe20003800000 */
[----:B------:R-:W-:Y:S02]  /*3170*/  @P2 IADD3 R93, R94, 0x20, RZ ;  /* 0x000000205e5d2810 */ /* 0x000fe40007ffe0ff */
        /* <DEDUP_REMOVED lines=14> */
.L_x_222:
[----:B0-----:R-:W-:-:S04]  /*3260*/  FFMA.FTZ R3, R111, R124, R95 ;  /* 0x0000007c6f037223 */ /* 0x001fc8000001005f */
[----:B------:R-:W-:Y:S01]  /*3270*/  FADD.FTZ R2, R190, -R3 ;  /* 0x80000003be027221 */ /* 0x000fe20000010000 */
[----:B------:R-:W-:-:S03]  /*3280*/  @P3 PRMT R3, RZ, 0x5410, R76 ;  /* 0x00005410ff033816 */ /* 0x000fc6000000004c */
[----:B------:R-:W-:-:S04]  /*3290*/  FMUL.FTZ R2, R163, R2 ;  /* 0x00000002a3027220 */ /* 0x000fc80000410000 */
[----:B------:R-:W-:Y:S02]  /*32a0*/  @P3 FADD.FTZ R2, R2, R3 ;  /* 0x0000000302023221 */ /* 0x000fe40000010000 */
.L_x_223:
[----:B------:R-:W-:Y:S05]  /*32b0*/  BSYNC B1 ;  /* 0x0000000000017941 */ /* 0x000fea0003800000 */
.L_x_221:
        /* <DEDUP_REMOVED lines=11> */
.L_x_225:
[----:B------:R-:W-:Y:S01]  /*3370*/  FFMA.FTZ R2, R108, R124, R95 ;  /* 0x0000007c6c027223 */ /* 0x000fe2000001005f */
[----:B------:R-:W-:-:S03]  /*3380*/  @P3 PRMT R3, RZ, 0x7610, R76 ;  /* 0x00007610ff033816 */ /* 0x000fc6000000004c */
[----:B------:R-:W-:-:S04]  /*3390*/  FADD.FTZ R2, R193, -R2 ;  /* 0x80000002c1027221 */ /* 0x000fc80000010000 */
[----:B------:R-:W-:-:S04]  /*33a0*/  FMUL.FTZ R2, R163, R2 ;  /* 0x00000002a3027220 */ /* 0x000fc80000410000 */
[----:B------:R-:W-:Y:S02]  /*33b0*/  @P3 FADD.FTZ R2, R2, R3 ;  /* 0x0000000302023221 */ /* 0x000fe40000010000 */
.L_x_226:
[----:B------:R-:W-:Y:S05]  /*33c0*/  BSYNC B1 ;  /* 0x0000000000017941 */ /* 0x000fea0003800000 */
.L_x_224:
        /* <DEDUP_REMOVED lines=11> */
.L_x_228:
[----:B------:R-:W-:-:S04]  /*3480*/  FFMA.FTZ R3, R109, R124, R95 ;  /* 0x0000007c6d037223 */ /* 0x000fc8000001005f */
[----:B------:R-:W-:Y:S01]  /*3490*/  FADD.FTZ R2, R196, -R3 ;  /* 0x80000003c4027221 */ /* 0x000fe20000010000 */
[----:B------:R-:W-:-:S03]  /*34a0*/  @P3 PRMT R3, RZ, 0x5410, R77 ;  /* 0x00005410ff033816 */ /* 0x000fc6000000004d */
[----:B------:R-:W-:-:S04]  /*34b0*/  FMUL.FTZ R2, R163, R2 ;  /* 0x00000002a3027220 */ /* 0x000fc80000410000 */
[----:B------:R-:W-:Y:S02]  /*34c0*/  @P3 FADD.FTZ R2, R2, R3 ;  /* 0x0000000302023221 */ /* 0x000fe40000010000 */
.L_x_229:
[----:B------:R-:W-:Y:S05]  /*34d0*/  BSYNC B1 ;  /* 0x0000000000017941 */ /* 0x000fea0003800000 */
.L_x_227:
        /* <DEDUP_REMOVED lines=11> */
.L_x_231:
[----:B------:R-:W-:Y:S01]  /*3590*/  FFMA.FTZ R2, R106, R124, R95 ;  /* 0x0000007c6a027223 */ /* 0x000fe2000001005f */
[----:B------:R-:W-:-:S03]  /*35a0*/  @P3 PRMT R3, RZ, 0x7610, R77 ;  /* 0x00007610ff033816 */ /* 0x000fc6000000004d */
[----:B------:R-:W-:-:S04]  /*35b0*/  FADD.FTZ R2, R197, -R2 ;  /* 0x80000002c5027221 */ /* 0x000fc80000010000 */
[----:B------:R-:W-:-:S04]  /*35c0*/  FMUL.FTZ R2, R163, R2 ;  /* 0x00000002a3027220 */ /* 0x000fc80000410000 */
[----:B------:R-:W-:Y:S02]  /*35d0*/  @P3 FADD.FTZ R2, R2, R3 ;  /* 0x0000000302023221 */ /* 0x000fe40000010000 */
.L_x_232:
[----:B------:R-:W-:Y:S05]  /*35e0*/  BSYNC B1 ;  /* 0x0000000000017941 */ /* 0x000fea0003800000 */
.L_x_230:
        /* <DEDUP_REMOVED lines=11> */
.L_x_234:
[----:B------:R-:W-:-:S04]  /*36a0*/  FFMA.FTZ R3, R107, R124, R95 ;  /* 0x0000007c6b037223 */ /* 0x000fc8000001005f */
[----:B------:R-:W-:Y:S01]  /*36b0*/  FADD.FTZ R2, R198, -R3 ;  /* 0x80000003c6027221 */ /* 0x000fe20000010000 */
[----:B------:R-:W-:-:S03]  /*36c0*/  @P3 PRMT R3, RZ, 0x5410, R78 ;  /* 0x00005410ff033816 */ /* 0x000fc6000000004e */
[----:B------:R-:W-:-:S04]  /*36d0*/  FMUL.FTZ R2, R163, R2 ;  /* 0x00000002a3027220 */ /* 0x000fc80000410000 */
[----:B------:R-:W-:Y:S02]  /*36e0*/  @P3 FADD.FTZ R2, R2, R3 ;  /* 0x0000000302023221 */ /* 0x000fe40000010000 */
.L_x_235:
[----:B------:R-:W-:Y:S05]  /*36f0*/  BSYNC B1 ;  /* 0x0000000000017941 */ /* 0x000fea0003800000 */
.L_x_233:
        /* <DEDUP_REMOVED lines=11> */
.L_x_237:
[----:B------:R-:W-:Y:S01]  /*37b0*/  FFMA.FTZ R2, R104, R124, R95 ;  /* 0x0000007c68027223 */ /* 0x000fe2000001005f */
[----:B------:R-:W-:-:S03]  /*37c0*/  @P3 PRMT R3, RZ, 0x7610, R78 ;  /* 0x00007610ff033816 */ /* 0x000fc6000000004e */
[----:B------:R-:W-:-:S04]  /*37d0*/  FADD.FTZ R2, R199, -R2 ;  /* 0x80000002c7027221 */ /* 0x000fc80000010000 */
[----:B------:R-:W-:-:S04]  /*37e0*/  FMUL.FTZ R2, R163, R2 ;  /* 0x00000002a3027220 */ /* 0x000fc80000410000 */
[----:B------:R-:W-:Y:S02]  /*37f0*/  @P3 FADD.FTZ R2, R2, R3 ;  /* 0x0000000302023221 */ /* 0x000fe40000010000 */
.L_x_238:
[----:B------:R-:W-:Y:S05]  /*3800*/  BSYNC B1 ;  /* 0x0000000000017941 */ /* 0x000fea0003800000 */
.L_x_236:
        /* <DEDUP_REMOVED lines=11> */
.L_x_240:
[----:B------:R-:W-:-:S04]  /*38c0*/  FFMA.FTZ R3, R105, R124, R95 ;  /* 0x0000007c69037223 */ /* 0x000fc8000001005f */
[----:B------:R-:W-:Y:S01]  /*38d0*/  FADD.FTZ R2, R200, -R3 ;  /* 0x80000003c8027221 */ /* 0x000fe20000010000 */
[----:B------:R-:W-:-:S03]  /*38e0*/  @P3 PRMT R3, RZ, 0x5410, R79 ;  /* 0x00005410ff033816 */ /* 0x000fc6000000004f */
[----:B------:R-:W-:-:S04]  /*38f0*/  FMUL.FTZ R2, R163, R2 ;  /* 0x00000002a3027220 */ /* 0x000fc80000410000 */
[----:B------:R-:W-:Y:S02]  /*3900*/  @P3 FADD.FTZ R2, R2, R3 ;  /* 0x0000000302023221 */ /* 0x000fe40000010000 */
.L_x_241:
[----:B------:R-:W-:Y:S05]  /*3910*/  BSYNC B1 ;  /* 0x0000000000017941 */ /* 0x000fea0003800000 */
.L_x_239:
        /* <DEDUP_REMOVED lines=11> */
.L_x_243:
[----:B------:R-:W-:Y:S01]  /*39d0*/  FFMA.FTZ R2, R102, R124, R95 ;  /* 0x0000007c66027223 */ /* 0x000fe2000001005f */
[----:B------:R-:W-:-:S03]  /*39e0*/  @P3 PRMT R3, RZ, 0x7610, R79 ;  /* 0x00007610ff033816 */ /* 0x000fc6000000004f */
[----:B------:R-:W-:-:S04]  /*39f0*/  FADD.FTZ R2, R201, -R2 ;  /* 0x80000002c9027221 */ /* 0x000fc80000010000 */
[----:B------:R-:W-:-:S04]  /*3a00*/  FMUL.FTZ R2, R163, R2 ;  /* 0x00000002a3027220 */ /* 0x000fc80000410000 */
[----:B------:R-:W-:Y:S02]  /*3a10*/  @P3 FADD.FTZ R2, R2, R3 ;  /* 0x0000000302023221 */ /* 0x000fe40000010000 */
.L_x_244:
[----:B------:R-:W-:Y:S05]  /*3a20*/  BSYNC B1 ;  /* 0x0000000000017941 */ /* 0x000fea0003800000 */
.L_x_242:
[----:B------:R-:W-:Y:S01]  /*3a30*/  @P0 MOV R126, 0x10 ;  /* 0x00000010007e0802 */ /* 0x000fe20000000f00 */
[----:B------:R-:W-:Y:S01]  /*3a40*/  @P2 FMUL.FTZ R92, R2, c[0x0][0x1ec] ;  /* 0x00007b00025c2a20 */ /* 0x000fe20000410000 */
[----:B------:R-:W-:Y:S01]  /*3a50*/  @P0 F2FP.BF16.PACK_AB R125, RZ, R2 ;  /* 0x00000002ff7d023e */ /* 0x000fe200000010ff */
[----:B------:R-:W-:Y:S01]  /*3a60*/  BSSY B1, `(.L_x_245) ;  /* 0x0000014000017945 */ /* 0x000fe20003800000 */
[----:B------:R-:W-:Y:S01]  /*3a70*/  @P2 IADD3 R93, R94, 0x40, RZ ;  /* 0x000000405e5d2810 */ /* 0x000fe20007ffe0ff */
[----:B------:R-:W-:Y:S01]  /*3a80*/  @P0 IMAD.WIDE.U32 R2, R165, R126, c[0x0][0x258] ;  /* 0x00009600a5020625 */ /* 0x000fe200078e007e */
[----:B------:R-:W-:Y:S02]  /*3a90*/  @P2 MOV R128, 0x10 ;  /* 0x0000001000802802 */ /* 0x000fe40000000f00 */
        /* <DEDUP_REMOVED lines=11> */
.L_x_246:
[----:B0-----:R-:W-:-:S04]  /*3b50*/  FFMA.FTZ R3, R103, R124, R95 ;  /* 0x0000007c67037223 */ /* 0x001fc8000001005f */
[----:B------:R-:W-:Y:S01]  /*3b60*/  FADD.FTZ R2, R194, -R3 ;  /* 0x80000003c2027221 */ /* 0x000fe20000010000 */
[----:B------:R-:W-:-:S03]  /*3b70*/  @P3 PRMT R3, RZ, 0x5410, R80 ;  /* 0x00005410ff033816 */ /* 0x000fc60000000050 */
[----:B------:R-:W-:-:S04]  /*3b80*/  FMUL.FTZ R2, R163, R2 ;  /* 0x00000002a3027220 */ /* 0x000fc80000410000 */
[----:B------:R-:W-:Y:S02]  /*3b90*/  @P3 FADD.FTZ R2, R2, R3 ;  /* 0x0000000302023221 */ /* 0x000fe40000010000 */
.L_x_247:
[----:B------:R-:W-:Y:S05]  /*3ba0*/  BSYNC B1 ;  /* 0x0000000000017941 */ /* 0x000fea0003800000 */
.L_x_245:
        /* <DEDUP_REMOVED lines=11> */
.L_x_249:
[----:B------:R-:W-:Y:S01]  /*3c60*/  FFMA.FTZ R2, R100, R124, R95 ;  /* 0x0000007c64027223 */ /* 0x000fe2000001005f */
[----:B------:R-:W-:-:S03]  /*3c70*/  @P3 PRMT R3, RZ, 0x7610, R80 ;  /* 0x00007610ff033816 */ /* 0x000fc60000000050 */
[----:B------:R-:W-:-:S04]  /*3c80*/  FADD.FTZ R2, R195, -R2 ;  /* 0x80000002c3027221 */ /* 0x000fc80000010000 */
[----:B------:R-:W-:-:S04]  /*3c90*/  FMUL.FTZ R2, R163, R2 ;  /* 0x00000002a3027220 */ /* 0x000fc80000410000 */
[----:B------:R-:W-:Y:S02]  /*3ca0*/  @P3 FADD.FTZ R2, R2, R3 ;  /* 0x0000000302023221 */ /* 0x000fe40000010000 */
.L_x_250:
[----:B------:R-:W-:Y:S05]  /*3cb0*/  BSYNC B1 ;  /* 0x0000000000017941 */ /* 0x000fea0003800000 */
.L_x_248:
        /* <DEDUP_REMOVED lines=11> */
.L_x_252:
[----:B------:R-:W-:-:S04]  /*3d70*/  FFMA.FTZ R3, R101, R124, R95 ;  /* 0x0000007c65037223 */ /* 0x000fc8000001005f */
[----:B------:R-:W-:Y:S01]  /*3d80*/  FADD.FTZ R2, R202, -R3 ;  /* 0x80000003ca027221 */ /* 0x000fe20000010000 */
[----:B------:R-:W-:-:S03]  /*3d90*/  @P3 PRMT R3, RZ, 0x5410, R81 ;  /* 0x00005410ff033816 */ /* 0x000fc60000000051 */
[----:B------:R-:W-:-:S04]  /*3da0*/  FMUL.FTZ R2, R163, R2 ;  /* 0x00000002a3027220 */ /* 0x000fc80000410000 */
[----:B------:R-:W-:Y:S02]  /*3db0*/  @P3 FADD.FTZ R2, R2, R3 ;  /* 0x0000000302023221 */ /* 0x000fe40000010000 */
.L_x_253:
[----:B------:R-:W-:Y:S05]  /*3dc0*/  BSYNC B1 ;  /* 0x0000000000017941 */ /* 0x000fea0003800000 */
.L_x_251:
        /* <DEDUP_REMOVED lines=11> */
.L_x_255:
[----:B------:R-:W-:Y:S01]  /*3e80*/  FFMA.FTZ R2, R98, R124, R95 ;  /* 0x0000007c62027223 */ /* 0x000fe2000001005f */
[----:B------:R-:W-:-:S03]  /*3e90*/  @P3 PRMT R3, RZ, 0x7610, R81 ;  /* 0x00007610ff033816 */ /* 0x000fc60000000051 */
[----:B------:R-:W-:-:S04]  /*3ea0*/  FADD.FTZ R2, R203, -R2 ;  /* 0x80000002cb027221 */ /* 0x000fc80000010000 */
[----:B------:R-:W-:-:S04]  /*3eb0*/  FMUL.FTZ R2, R163, R2 ;  /* 0x00000002a3027220 */ /* 0x000fc80000410000 */
[----:B------:R-:W-:Y:S02]  /*3ec0*/  @P3 FADD.FTZ R2, R2, R3 ;  /* 0x0000000302023221 */ /* 0x000fe40000010000 */
.L_x_256:
[----:B------:R-:W-:Y:S05]  /*3ed0*/  BSYNC B1 ;  /* 0x0000000000017941 */ /* 0x000fea0003800000 */
.L_x_254:
        /* <DEDUP_REMOVED lines=11> */
.L_x_258:
[----:B------:R-:W-:-:S04]  /*3f90*/  FFMA.FTZ R3, R99, R124, R95 ;  /* 0x0000007c63037223 */ /* 0x000fc8000001005f */
[----:B------:R-:W-:Y:S01]  /*3fa0*/  FADD.FTZ R2, R192, -R3 ;  /* 0x80000003c0027221 */ /* 0x000fe20000010000 */
[----:B------:R-:W-:-:S03]  /*3fb0*/  @P3 PRMT R3, RZ, 0x5410, R82 ;  /* 0x00005410ff033816 */ /* 0x000fc60000000052 */
[----:B------:R-:W-:-:S04]  /*3fc0*/  FMUL.FTZ R2, R163, R2 ;  /* 0x00000002a3027220 */ /* 0x000fc80000410000 */
[----:B------:R-:W-:Y:S02]  /*3fd0*/  @P3 FADD.FTZ R2, R2, R3 ;  /* 0x0000000302023221 */ /* 0x000fe40000010000 */
.L_x_259:
[----:B------:R-:W-:Y:S05]  /*3fe0*/  BSYNC B1 ;  /* 0x0000000000017941 */ /* 0x000fea0003800000 */
.L_x_257:
        /* <DEDUP_REMOVED lines=11> */
.L_x_261:
[----:B------:R-:W-:Y:S01]  /*40a0*/  FFMA.FTZ R2, R96, R124, R95 ;  /* 0x0000007c60027223 */ /* 0x000fe2000001005f */
[----:B------:R-:W-:-:S03]  /*40b0*/  @P3 PRMT R3, RZ, 0x7610, R82 ;  /* 0x00007610ff033816 */ /* 0x000fc60000000052 */
[----:B------:R-:W-:-:S04]  /*40c0*/  FADD.FTZ R2, R205, -R2 ;  /* 0x80000002cd027221 */ /* 0x000fc80000010000 */
[----:B------:R-:W-:-:S04]  /*40d0*/  FMUL.FTZ R2, R163, R2 ;  /* 0x00000002a3027220 */ /* 0x000fc80000410000 */
[----:B------:R-:W-:Y:S02]  /*40e0*/  @P3 FADD.FTZ R2, R2, R3 ;  /* 0x0000000302023221 */ /* 0x000fe40000010000 */
.L_x_262:
[----:B------:R-:W-:Y:S05]  /*40f0*/  BSYNC B1 ;  /* 0x0000000000017941 */ /* 0x000fea0003800000 */
.L_x_260:
        /* <DEDUP_REMOVED lines=11> */
.L_x_264:
[----:B------:R-:W-:-:S04]  /*41b0*/  FFMA.FTZ R3, R97, R124, R95 ;  /* 0x0000007c61037223 */ /* 0x000fc8000001005f */
[----:B------:R-:W-:Y:S01]  /*41c0*/  FADD.FTZ R2, R204, -R3 ;  /* 0x80000003cc027221 */ /* 0x000fe20000010000 */
[----:B------:R-:W-:-:S03]  /*41d0*/  @P3 PRMT R3, RZ, 0x5410, R83 ;  /* 0x00005410ff033816 */ /* 0x000fc60000000053 */
[----:B------:R-:W-:-:S04]  /*41e0*/  FMUL.FTZ R2, R163, R2 ;  /* 0x00000002a3027220 */ /* 0x000fc80000410000 */
[----:B------:R-:W-:Y:S02]  /*41f0*/  @P3 FADD.FTZ R2, R2, R3 ;  /* 0x0000000302023221 */ /* 0x000fe40000010000 */
.L_x_265:
[----:B------:R-:W-:Y:S05]  /*4200*/  BSYNC B1 ;  /* 0x0000000000017941 */ /* 0x000fea0003800000 */
.L_x_263:
        /* <DEDUP_REMOVED lines=11> */
.L_x_267:
[----:B------:R-:W-:Y:S01]  /*42c0*/  FFMA.FTZ R124, R206, R124, R95 ;  /* 0x0000007cce7c7223 */ /* 0x000fe2000001005f */
[----:B------:R-:W-:-:S03]  /*42d0*/  @P3 PRMT R3, RZ, 0x7610, R83 ;  /* 0x00007610ff033816 */ /* 0x000fc60000000053 */
[----:B------:R-:W-:-:S04]  /*42e0*/  FADD.FTZ R124, R207, -R124 ;  /* 0x8000007ccf7c7221 */ /* 0x000fc80000010000 */
[----:B------:R-:W-:-:S04]  /*42f0*/  FMUL.FTZ R124, R163, R124 ;  /* 0x0000007ca37c7220 */ /* 0x000fc80000410000 */
[----:B------:R-:W-:Y:S02]  /*4300*/  @P3 FADD.FTZ R124, R124, R3 ;  /* 0x000000037c7c3221 */ /* 0x000fe40000010000 */
.L_x_268:
[----:B------:R-:W-:Y:S05]  /*4310*/  BSYNC B1 ;  /* 0x0000000000017941 */ /* 0x000fea0003800000 */
.L_x_266:
[----:B------:R-:W-:Y:S01]  /*4320*/  @P2 FMUL.FTZ R92, R124, c[0x0][0x1ec] ;  /* 0x00007b007c5c2a20 */ /* 0x000fe20000410000 */
[----:B------:R-:W-:Y:S02]  /*4330*/  @P0 MOV R3, 0x10 ;  /* 0x0000001000030802 */ /* 0x000fe40000000f00 */
[----:B------:R-:W-:Y:S02]  /*4340*/  @P2 IADD3 R93, R94, 0x60, RZ ;  /* 0x000000605e5d2810 */ /* 0x000fe40007ffe0ff */
[----:B------:R-:W-:Y:S01]  /*4350*/  @P2 MOV R126, 0x10 ;  /* 0x00000010007e2802 */ /* 0x000fe20000000f00 */
[----:B------:R-:W-:Y:S01]  /*4360*/  @P0 IMAD.WIDE.U32 R2, R164, R3, c[0x0][0x258] ;  /* 0x00009600a4020625 */ /* 0x000fe200078e0003 */
[----:B------:R-:W-:Y:S02]  /*4370*/  @P0 F2FP.BF16.PACK_AB R124, RZ, R124 ;  /* 0x0000007cff7c023e */ /* 0x000fe400000010ff */
[----:B------:R-:W-:Y:S01]  /*4380*/  @P2 F2FP.BF16.PACK_AB R94, RZ, R92 ;  /* 0x0000005cff5e223e */ /* 0x000fe200000010ff */
[----:B------:R-:W-:Y:S01]  /*4390*/  @P2 IMAD.WIDE.U32 R92, R93, R126, c[0x0][0x248] ;  /* 0x000092005d5c2625 */ /* 0x000fe200078e007e */
[----:B------:R-:W-:-:S02]  /*43a0*/  @P0 PRMT R87, R87, 0x5410, R124 ;  /* 0x0000541057570816 */ /* 0x000fc4000000007c */
[----:B------:R-:W-:Y:S02]  /*43b0*/  @P2 PRMT R91, R91, 0x5410, R94 ;  /* 0x000054105b5b2816 */ /* 0x000fe4000000005e */
[----:B------:R-:W-:Y:S01]  /*43c0*/  MOV R95, c[0x0][0x160] ;  /* 0x00005800005f7a02 */ /* 0x000fe20000000f00 */
[----:B------:R0:W-:Y:S03]  /*43d0*/  @P0 STG.E.128 [R2.64], R84 ;  /* 0x0000005402000986 */ /* 0x0001e6000c101d04 */
[----:B------:R-:W-:Y:S01]  /*43e0*/  LEA R130, R95, R130, 0x2 ;  /* 0x000000825f827211 */ /* 0x000fe200078e10ff */
[----:B------:R0:W-:Y:S03]  /*43f0*/  @P2 STG.E.128 [R92.64], R88 ;  /* 0x000000585c002986 */ /* 0x0001e6000c101d04 */
[----:B------:R-:W-:-:S13]  /*4400*/  ISETP.GE.AND P0, PT, R130, c[0x0][0x164], PT ;  /* 0x0000590082007a0c */ /* 0x000fda0003f06270 */
[----:B0-----:R-:W-:Y:S01]  /*4410*/  @P0 CALL.REL.NOINC `(.L_x_167) ;  /* 0x0000001000000944 */ /* 0x001fe20003c00000 */
[----:B------:R-:W-:Y:S05]  /*4420*/  BRA `(.L_x_269) ;  /* 0xffffc30000007947 */ /* 0x000fea000383ffff */
.L_x_167:
[----:B------:R-:W-:Y:S05]  /*4430*/  BSYNC B0 ;  /* 0x0000000000007941 */ /* 0x000fea0003800000 */
.L_x_165:
        /* <DEDUP_REMOVED lines=53> */
[----:B------:R-:W-:Y:S01]  /*4790*/  LDS R62, [R0.X4+0x3000] ;  /* 0x00300000003e7984 */ /* 0x000fe20000004800 */
[----:B---3--:R-:W-:-:S03]  /*47a0*/  FADD.FTZ R39, RZ, R39 ;  /* 0x00000027ff277221 */ /* 0x008fc60000010000 */
[----:B------:R-:W2:Y:S01]  /*47b0*/  LDS R53, [R0.X4+0x3200] ;  /* 0x0032000000357984 */ /* 0x000ea20000004800 */
        /* <DEDUP_REMOVED lines=65> */
[C---:B------:R-:W-:Y:S01]  /*4bd0*/  IADD3.X R3, R30.reuse, c[0x0][0x22c], RZ, P0, !PT ;  /* 0x00008b001e037a10 */ /* 0x040fe200007fe4ff */
[----:B------:R-:W-:Y:S01]  /*4be0*/  FADD.FTZ R14, R5, R14 ;  /* 0x0000000e050e7221 */ /* 0x000fe20000010000 */
[----:B------:R-:W-:Y:S01]  /*4bf0*/  IADD3.X R5, R30, c[0x0][0x224], RZ, P1, !PT ;  /* 0x000089001e057a10 */ /* 0x000fe20000ffe4ff */
[----:B------:R-:W5:Y:S01]  /*4c00*/  LDS R25, [R0.X4+0x2600] ;  /* 0x0026000000197984 */ /* 0x000f620000004800 */
[----:B------:R-:W-:-:S03]  /*4c10*/  FADD.FTZ R8, RZ, R8 ;  /* 0x00000008ff087221 */ /* 0x000fc60000010000 */
[----:B------:R-:W5:Y:S01]  /*4c20*/  LDS R16, [R0.X4+0x1a00] ;  /* 0x001a000000107984 */ /* 0x000f620000004800 */
[----:B------:R-:W-:-:S03]  /*4c30*/  FADD.FTZ R12, R12, R21 ;  /* 0x000000150c0c7221 */ /* 0x000fc60000010000 */
[----:B------:R-:W5:Y:S01]  /*4c40*/  LDS R11, [R0.X4+0xe00] ;  /* 0x000e0000000b7984 */ /* 0x000f620000004800 */
[----:B-1----:R-:W-:-:S03]  /*4c50*/  FADD.FTZ R6, R6, R13 ;  /* 0x0000000d06067221 */ /* 0x002fc60000010000 */
[----:B------:R-:W1:Y:S01]  /*4c60*/  LDS R33, [R0.X4+0x3400] ;  /* 0x0034000000217984 */ /* 0x000e620000004800 */
[----:B--2---:R-:W-:-:S03]  /*4c70*/  FADD.FTZ R19, R19, R24 ;  /* 0x0000001813137221 */ /* 0x004fc60000010000 */
[----:B------:R-:W2:Y:S04]  /*4c80*/  LDS R27, [R0.X4+0x2800] ;  /* 0x00280000001b7984 */ /* 0x000ea80000004800 */
[----:B------:R-:W2:Y:S01]  /*4c90*/  LDS R17, [R0.X4+0x1c00] ;  /* 0x001c000000117984 */ /* 0x000ea20000004800 */
[----:B0-----:R-:W-:-:S03]  /*4ca0*/  FADD.FTZ R14, R14, R23 ;  /* 0x000000170e0e7221 */ /* 0x001fc60000010000 */
[----:B------:R-:W0:Y:S01]  /*4cb0*/  LDS R35, [R0.X4+0x3600] ;  /* 0x0036000000237984 */ /* 0x000e220000004800 */
[----:B---3--:R-:W-:-:S03]  /*4cc0*/  FADD.FTZ R8, R8, R15 ;  /* 0x0000000f08087221 */ /* 0x008fc60000010000 */
[----:B------:R-:W3:Y:S01]  /*4cd0*/  LDS R20, [R0.X4+0x2a00] ;  /* 0x002a000000147984 */ /* 0x000ee20000004800 */
[----:B----4-:R-:W-:-:S03]  /*4ce0*/  FADD.FTZ R10, RZ, R10 ;  /* 0x0000000aff0a7221 */ /* 0x010fc60000010000 */
        /* <DEDUP_REMOVED lines=41> */
.L_x_171:
[----:B0-----:R-:W-:Y:S01]  /*4f80*/  HFMA2.MMA R127, -RZ, RZ, 0, 5.9604644775390625e-08 ;  /* 0x00000001ff7f7435 */ /* 0x001fe200000001ff */
[----:B------:R-:W-:-:S02]  /*4f90*/  MOV R94, R92 ;  /* 0x0000005c005e7202 */ /* 0x000fc40000000f00 */
[----:B------:R-:W-:Y:S02]  /*4fa0*/  MOV R126, 0x1f ;  /* 0x0000001f007e7802 */ /* 0x000fe40000000f00 */
[----:B------:R-:W-:Y:S02]  /*4fb0*/  MOV R129, 0xffffffff ;  /* 0xffffffff00817802 */ /* 0x000fe40000000f00 */
[----:B------:R-:W-:Y:S02]  /*4fc0*/  MOV R2, 0x4fe0 ;  /* 0x00004fe000027802 */ /* 0x000fe40000000f00 */
[----:B-----5:R-:W-:Y:S05]  /*4fd0*/  CALL.REL.NOINC `($__internal_3_$__cuda_sm70_shflsync_bfly_p) ;  /* 0x0000046000007944 */ /* 0x020fea0003c00000 */
[----:B-1----:R-:W-:Y:S01]  /*4fe0*/  MOV R95, R94 ;  /* 0x0000005e005f7202 */ /* 0x002fe20000000f00 */
[----:B0-----:R-:W-:Y:S05]  /*4ff0*/  BRA `(.L_x_270) ;  /* 0xffffcd9000007947 */ /* 0x001fea000383ffff */
.L_x_172:
[----:B0-----:R-:W-:Y:S01]  /*5000*/  HFMA2.MMA R127, -RZ, RZ, 0, 5.9604644775390625e-08 ;  /* 0x00000001ff7f7435 */ /* 0x001fe200000001ff */
[----:B------:R-:W-:Y:S02]  /*5010*/  MOV R94, R93 ;  /* 0x0000005d005e7202 */ /* 0x000fe40000000f00 */
[----:B------:R-:W-:Y:S02]  /*5020*/  MOV R126, 0x1f ;  /* 0x0000001f007e7802 */ /* 0x000fe40000000f00 */
[----:B------:R-:W-:-:S02]  /*5030*/  MOV R129, 0xffffffff ;  /* 0xffffffff00817802 */ /* 0x000fc40000000f00 */
[----:B------:R-:W-:Y:S02]  /*5040*/  MOV R2, 0x5060 ;  /* 0x0000506000027802 */ /* 0x000fe40000000f00 */
[----:B-12--5:R-:W-:Y:S05]  /*5050*/  CALL.REL.NOINC `($__internal_3_$__cuda_sm70_shflsync_bfly_p) ;  /* 0x000003e000007944 */ /* 0x026fea0003c00000 */
[----:B------:R-:W-:Y:S01]  /*5060*/  FADD.FTZ R95, R95, R92 ;  /* 0x0000005c5f5f7221 */ /* 0x000fe20000010000 */
[----:B0-----:R-:W-:Y:S01]  /*5070*/  HFMA2.MMA R127, -RZ, RZ, 0, 1.1920928955078125e-07 ;  /* 0x00000002ff7f7435 */ /* 0x001fe200000001ff */
[----:B-1----:R-:W-:Y:S01]  /*5080*/  FADD.FTZ R93, R93, R94 ;  /* 0x0000005e5d5d7221 */ /* 0x002fe20000010000 */
[----:B------:R-:W-:Y:S02]  /*5090*/  MOV R126, 0x1f ;  /* 0x0000001f007e7802 */ /* 0x000fe40000000f00 */
[----:B------:R-:W-:Y:S02]  /*50a0*/  MOV R129, 0xffffffff ;  /* 0xffffffff00817802 */ /* 0x000fe40000000f00 */
[----:B------:R-:W-:Y:S02]  /*50b0*/  MOV R94, R95 ;  /* 0x0000005f005e7202 */ /* 0x000fe40000000f00 */
[----:B------:R-:W-:Y:S02]  /*50c0*/  MOV R2, 0x50e0 ;  /* 0x000050e000027802 */ /* 0x000fe40000000f00 */
[----:B------:R-:W-:Y:S05]  /*50d0*/  CALL.REL.NOINC `($__internal_3_$__cuda_sm70_shflsync_bfly_p) ;  /* 0x0000036000007944 */ /* 0x000fea0003c00000 */
[----:B0-----:R-:W-:Y:S01]  /*50e0*/  HFMA2.MMA R127, -RZ, RZ, 0, 1.1920928955078125e-07 ;  /* 0x00000002ff7f7435 */ /* 0x001fe200000001ff */
[----:B-1----:R-:W-:-:S02]  /*50f0*/  MOV R92, R94 ;  /* 0x0000005e005c7202 */ /* 0x002fc40000000f00 */
[----:B------:R-:W-:Y:S02]  /*5100*/  MOV R94, R93 ;  /* 0x0000005d005e7202 */ /* 0x000fe40000000f00 */
[----:B------:R-:W-:Y:S02]  /*5110*/  MOV R126, 0x1f ;  /* 0x0000001f007e7802 */ /* 0x000fe40000000f00 */
[----:B------:R-:W-:Y:S02]  /*5120*/  MOV R129, 0xffffffff ;  /* 0xffffffff00817802 */ /* 0x000fe40000000f00 */
[----:B------:R-:W-:Y:S02]  /*5130*/  MOV R2, 0x5150 ;  /* 0x0000515000027802 */ /* 0x000fe40000000f00 */
[----:B------:R-:W-:Y:S05]  /*5140*/  CALL.REL.NOINC `($__internal_3_$__cuda_sm70_shflsync_bfly_p) ;  /* 0x000002f000007944 */ /* 0x000fea0003c00000 */
[----:B------:R-:W-:Y:S01]  /*5150*/  FADD.FTZ R95, R92, R95 ;  /* 0x0000005f5c5f7221 */ /* 0x000fe20000010000 */
[----:B0-----:R-:W-:Y:S01]  /*5160*/  HFMA2.MMA R127, -RZ, RZ, 0, 2.384185791015625e-07 ;  /* 0x00000004ff7f7435 */ /* 0x001fe200000001ff */
[----:B-1----:R-:W-:Y:S01]  /*5170*/  FADD.FTZ R93, R93, R94 ;  /* 0x0000005e5d5d7221 */ /* 0x002fe20000010000 */
[----:B------:R-:W-:Y:S02]  /*5180*/  MOV R126, 0x1f ;  /* 0x0000001f007e7802 */ /* 0x000fe40000000f00 */
[----:B------:R-:W-:-:S02]  /*5190*/  MOV R129, 0xffffffff ;  /* 0xffffffff00817802 */ /* 0x000fc40000000f00 */
[----:B------:R-:W-:Y:S02]  /*51a0*/  MOV R94, R95 ;  /* 0x0000005f005e7202 */ /* 0x000fe40000000f00 */
[----:B------:R-:W-:Y:S02]  /*51b0*/  MOV R2, 0x51d0 ;  /* 0x000051d000027802 */ /* 0x000fe40000000f00 */
[----:B------:R-:W-:Y:S05]  /*51c0*/  CALL.REL.NOINC `($__internal_3_$__cuda_sm70_shflsync_bfly_p) ;  /* 0x0000027000007944 */ /* 0x000fea0003c00000 */
[----:B0-----:R-:W-:Y:S01]  /*51d0*/  HFMA2.MMA R127, -RZ, RZ, 0, 2.384185791015625e-07 ;  /* 0x00000004ff7f7435 */ /* 0x001fe200000001ff */
[----:B-1----:R-:W-:Y:S02]  /*51e0*/  MOV R92, R94 ;  /* 0x0000005e005c7202 */ /* 0x002fe40000000f00 */
[----:B------:R-:W-:Y:S02]  /*51f0*/  MOV R94, R93 ;  /* 0x0000005d005e7202 */ /* 0x000fe40000000f00 */
[----:B------:R-:W-:Y:S02]  /*5200*/  MOV R126, 0x1f ;  /* 0x0000001f007e7802 */ /* 0x000fe40000000f00 */
[----:B------:R-:W-:Y:S02]  /*5210*/  MOV R129, 0xffffffff ;  /* 0xffffffff00817802 */ /* 0x000fe40000000f00 */
[----:B------:R-:W-:-:S02]  /*5220*/  MOV R2, 0x5240 ;  /* 0x0000524000027802 */ /* 0x000fc40000000f00 */
[----:B------:R-:W-:Y:S05]  /*5230*/  CALL.REL.NOINC `($__internal_3_$__cuda_sm70_shflsync_bfly_p) ;  /* 0x0000020000007944 */ /* 0x000fea0003c00000 */
[----:B------:R-:W-:Y:S01]  /*5240*/  FADD.FTZ R95, R92, R95 ;  /* 0x0000005f5c5f7221 */ /* 0x000fe20000010000 */
[----:B0-----:R-:W-:Y:S01]  /*5250*/  HFMA2.MMA R127, -RZ, RZ, 0, 4.76837158203125e-07 ;  /* 0x00000008ff7f7435 */ /* 0x001fe200000001ff */
[----:B-1----:R-:W-:Y:S01]  /*5260*/  FADD.FTZ R125, R93, R94 ;  /* 0x0000005e5d7d7221 */ /* 0x002fe20000010000 */
[----:B------:R-:W-:-:S02]  /*5270*/  MOV R126, 0x1f ;  /* 0x0000001f007e7802 */ /* 0x000fc40000000f00 */
[----:B------:R-:W-:Y:S02]  /*5280*/  MOV R129, 0xffffffff ;  /* 0xffffffff00817802 */ /* 0x000fe40000000f00 */
[----:B------:R-:W-:Y:S02]  /*5290*/  MOV R94, R95 ;  /* 0x0000005f005e7202 */ /* 0x000fe40000000f00 */
[----:B------:R-:W-:Y:S02]  /*52a0*/  MOV R2, 0x52c0 ;  /* 0x000052c000027802 */ /* 0x000fe40000000f00 */
[----:B------:R-:W-:Y:S05]  /*52b0*/  CALL.REL.NOINC `($__internal_3_$__cuda_sm70_shflsync_bfly_p) ;  /* 0x0000018000007944 */ /* 0x000fea0003c00000 */
[----:B0-----:R-:W-:Y:S01]  /*52c0*/  HFMA2.MMA R127, -RZ, RZ, 0, 4.76837158203125e-07 ;  /* 0x00000008ff7f7435 */ /* 0x001fe200000001ff */
[----:B-1----:R-:W-:Y:S02]  /*52d0*/  MOV R92, R94 ;  /* 0x0000005e005c7202 */ /* 0x002fe40000000f00 */
[----:B------:R-:W-:Y:S02]  /*52e0*/  MOV R94, R125 ;  /* 0x0000007d005e7202 */ /* 0x000fe40000000f00 */
[----:B------:R-:W-:Y:S02]  /*52f0*/  MOV R126, 0x1f ;  /* 0x0000001f007e7802 */ /* 0x000fe40000000f00 */
[----:B------:R-:W-:-:S02]  /*5300*/  MOV R129, 0xffffffff ;  /* 0xffffffff00817802 */ /* 0x000fc40000000f00 */
[----:B------:R-:W-:Y:S02]  /*5310*/  MOV R2, 0x5330 ;  /* 0x0000533000027802 */ /* 0x000fe40000000f00 */
[----:B------:R-:W-:Y:S05]  /*5320*/  CALL.REL.NOINC `($__internal_3_$__cuda_sm70_shflsync_bfly_p) ;  /* 0x0000011000007944 */ /* 0x000fea0003c00000 */
[----:B------:R-:W-:Y:S01]  /*5330*/  FADD.FTZ R93, R92, R95 ;  /* 0x0000005f5c5d7221 */ /* 0x000fe20000010000 */
[----:B0-----:R-:W-:Y:S01]  /*5340*/  HFMA2.MMA R127, -RZ, RZ, 0, 9.5367431640625e-07 ;  /* 0x00000010ff7f7435 */ /* 0x001fe200000001ff */
[----:B-1----:R-:W-:Y:S01]  /*5350*/  FADD.FTZ R125, R125, R94 ;  /* 0x0000005e7d7d7221 */ /* 0x002fe20000010000 */
[----:B------:R-:W-:Y:S02]  /*5360*/  MOV R126, 0x1f ;  /* 0x0000001f007e7802 */ /* 0x000fe40000000f00 */
[----:B------:R-:W-:Y:S02]  /*5370*/  MOV R129, 0xffffffff ;  /* 0xffffffff00817802 */ /* 0x000fe40000000f00 */
[----:B------:R-:W-:Y:S02]  /*5380*/  MOV R94, R93 ;  /* 0x0000005d005e7202 */ /* 0x000fe40000000f00 */
[----:B------:R-:W-:Y:S02]  /*5390*/  MOV R2, 0x53b0 ;  /* 0x000053b000027802 */ /* 0x000fe40000000f00 */
[----:B------:R-:W-:Y:S05]  /*53a0*/  CALL.REL.NOINC `($__internal_3_$__cuda_sm70_shflsync_bfly_p) ;  /* 0x0000009000007944 */ /* 0x000fea0003c00000 */
[----:B0-----:R-:W-:Y:S01]  /*53b0*/  HFMA2.MMA R127, -RZ, RZ, 0, 9.5367431640625e-07 ;  /* 0x00000010ff7f7435 */ /* 0x001fe200000001ff */
[----:B-1----:R-:W-:-:S02]  /*53c0*/  MOV R124, R94 ;  /* 0x0000005e007c7202 */ /* 0x002fc40000000f00 */
[----:B------:R-:W-:Y:S02]  /*53d0*/  MOV R94, R125 ;  /* 0x0000007d005e7202 */ /* 0x000fe40000000f00 */
[----:B------:R-:W-:Y:S02]  /*53e0*/  MOV R126, 0x1f ;  /* 0x0000001f007e7802 */ /* 0x000fe40000000f00 */
[----:B------:R-:W-:Y:S02]  /*53f0*/  MOV R129, 0xffffffff ;  /* 0xffffffff00817802 */ /* 0x000fe40000000f00 */
[----:B------:R-:W-:Y:S02]  /*5400*/  MOV R2, 0x5420 ;  /* 0x0000542000027802 */ /* 0x000fe40000000f00 */
[----:B------:R-:W-:Y:S05]  /*5410*/  CALL.REL.NOINC `($__internal_3_$__cuda_sm70_shflsync_bfly_p) ;  /* 0x0000002000007944 */ /* 0x000fea0003c00000 */
[----:B-1----:R-:W-:Y:S01]  /*5420*/  MOV R2, R94 ;  /* 0x0000005e00027202 */ /* 0x002fe20000000f00 */
[----:B0-----:R-:W-:Y:S05]  /*5430*/  BRA `(.L_x_271) ;  /* 0xffffca7000007947 */ /* 0x001fea000383ffff */
        .weak           $__internal_3_$__cuda_sm70_shflsync_bfly_p
        .type           $__internal_3_$__cuda_sm70_shflsync_bfly_p,@function
        .size           $__internal_3_$__cuda_sm70_shflsync_bfly_p,(.L_x_12305 - $__internal_3_$__cuda_sm70_shflsync_bfly_p)
$__internal_3_$__cuda_sm70_shflsync_bfly_p:
[----:B------:R-:W-:Y:S01]  /*5440*/  HFMA2.MMA R3, -RZ, RZ, 0, 0 ;  /* 0x00000000ff037435 */ /* 0x000fe200000001ff */
[----:B------:R-:W-:Y:S04]  /*5450*/  WARPSYNC R129 ;  /* 0x0000008100007348 */ /* 0x000fe80003800000 */
[----:B------:R0:W1:Y:S01]  /*5460*/  SHFL.BFLY PT, R94, R94, R127, R126 ;  /* 0x0c00007f5e5e7389 */ /* 0x00006200000e007e */
[----:B------:R-:W-:Y:S05]  /*5470*/  RET.REL.NODEC R2 `(_ZN10layer_norm13ln_bwd_kernelINS_13Kernel_traitsI13__nv_bfloat16S2_S2_S2_fjLj1024ELj1ELj4ELj1ELj16ENS_18Kernel_traits_baseILj1024ES2_S2_S2_S2_fjLj128EEEEELb0ELb0ELb1ELb1EEEvNS_9BwdParamsE) ;  /* 0xffffab8002007950 */ /* 0x000fea0003c3ffff */
.L_x_272:
        /* <DEDUP_REMOVED lines=16> */
.L_x_12305:


//--------------------- .text._ZN10layer_norm13ln_bwd_kernelINS_13Kernel_traitsI13__nv_bfloat16S2_S2_S2_fjLj1024ELj1ELj4ELj1ELj16ENS_18Kernel_traits_baseILj1024ES2_S2_S2_S2_fjLj128EEEEELb0ELb1ELb0ELb0EEEvNS_9BwdParamsE --------------------------
	.section	.text._ZN10layer_norm13ln_bwd_kernelINS_13Kernel_traitsI13__nv_bfloat16S2_S2_S2_fjLj1024ELj1ELj4ELj1ELj16ENS_18Kernel_traits_baseILj1024ES2_S2_S2_S2_fjLj128EEEEELb0ELb1ELb0ELb0EEEvNS_9BwdParamsE,"ax",@progbits
	.sectioninfo	@"SHI_REGISTERS=255"
	.align	128
        .global         _ZN10layer_norm13ln_bwd_kernelINS_13Kernel_traitsI13__nv_bfloat16S2_S2_S2_fjLj1024ELj1ELj4ELj1ELj16ENS_18Kernel_traits_baseILj1024ES2_S2_S2_S2_fjLj128EEEEELb0ELb1ELb0ELb0EEEvNS_9BwdParamsE
        .type           _ZN10layer_norm13ln_bwd_kernelINS_13Kernel_traitsI13__nv_bfloat16S2_S2_S2_fjLj1024ELj1ELj4ELj1ELj16ENS_18Kernel_traits_baseILj1024ES2_S2_S2_S2_fjLj128EEEEELb0ELb1ELb0ELb0EEEvNS_9BwdParamsE,@function
        .size           _ZN10layer_norm13ln_bwd_kernelINS_13Kernel_traitsI13__nv_bfloat16S2_S2_S2_fjLj1024ELj1ELj4ELj1ELj16ENS_18Kernel_traits_baseILj1024ES2_S2_S2_S2_fjLj128EEEEELb0ELb1ELb0ELb0EEEvNS_9BwdParamsE,(.L_x_12306 - _ZN10layer_norm13ln_bwd_kernelINS_13Kernel_traitsI13__nv_bfloat16S2_S2_S2_fjLj1024ELj1ELj4ELj1ELj16ENS_18Kernel_traits_baseILj1024ES2_S2_S2_S2_fjLj128EEEEELb0ELb1ELb0ELb0EEEvNS_9BwdParamsE)
        .other          _ZN10layer_norm13ln_bwd_kernelINS_13Kernel_traitsI13__nv_bfloat16S2_S2_S2_fjLj1024ELj1ELj4ELj1ELj16ENS_18Kernel_traits_baseILj1024ES2_S2_S2_S2_fjLj128EEEEELb0ELb1ELb0ELb0EEEvNS_9BwdParamsE,@"STO_CUDA_ENTRY STV_DEFAULT"
_ZN10layer_norm13ln_bwd_kernelINS_13Kernel_traitsI13__nv_bfloat16S2_S2_S2_fjLj1024ELj1ELj4ELj1ELj16ENS_18Kernel_traits_baseILj1024ES2_S2_S2_S2_fjLj128EEEEELb0ELb1ELb0ELb0EEEvNS_9BwdParamsE:
.text._ZN10layer_norm13ln_bwd_kernelINS_13Kernel_traitsI13__nv_bfloat16S2_S2_S2_fjLj1024ELj1ELj4ELj1ELj16ENS_18Kernel_traits_baseILj1024ES2_S2_S2_S2_fjLj128EEEEELb0ELb1ELb0ELb0EEEvNS_9BwdParamsE:
[----:B------:R-:W-:Y:S02]  /*0000*/  MOV R1, c[0x0][0x28] ;  /* 0x00000a0000017a02 */ /* 0x000fe40000000f00 */
[----:B------:R-:W0:Y:S01]  /*0010*/  S2R R38, SR_TID.X ;  /* 0x0000000000267919 */ /* 0x000e220000002100 */
[----:B------:R-:W-:Y:S01]  /*0020*/  MOV R0, c[0x0][0x168] ;  /* 0x00005a0000007a02 */ /* 0x000fe20000000f00 */
[----:B------:R-:W-:Y:S01]  /*0030*/  ULDC.64 UR4, c[0x0][0x118] ;  /* 0x0000460000047ab9 */ /* 0x000fe20000000a00 */
[----:B------:R-:W-:Y:S02]  /*0040*/  IADD3 R1, R1, -0x28, RZ ;  /* 0xffffffd801017810 */ /* 0x000fe40007ffe0ff */
        /* <DEDUP_REMOVED lines=12> */
[----:B------:R-:W-:Y:S01]  /*0110*/  @P1 IMAD.WIDE.U32 R2, R44, R33, c[0x0][0x1b0] ;  /* 0x00006c002c021625 */ /* 0x000fe200078e0021 */
[----:B------:R-:W-:-:S03]  /*0120*/  @P4 MOV R45, 0x10 ;  /* 0x00000010002d4802 */ /* 0x000fc60000000f00 */
[C---:B------:R-:W-:Y:S01]  /*0130*/  @P1 IMAD.WIDE.U32 R32, R44.reuse, R33, c[0x0][0x1c8] ;  /* 0x000072002c201625 */ /* 0x040fe200078e0021 */
[----:B------:R-:W-:Y:S01]  /*0140*/  @P1 LOP3.LUT R44, R44, 0x20, RZ, 0xfc, !PT ;  /* 0x000000202c2c1812 */ /* 0x000fe200078efcff */
[----:B------:R0:W5:Y:S04]  /*0150*/  @P1 LDG.E.128 R124, [R2.64] ;  /* 0x00000004027c1981 */ /* 0x000168000c1e1d00 */
[CC--:B------:R-:W-:Y:S01]  /*0160*/  @P2 IMAD.WIDE.U32 R36, R44.reuse, R41.reuse, c[0x0][0x1b0] ;  /* 0x00006c002c242625 */ /* 0x0c0fe200078e0029 */
[----:B------:R0:W5:Y:S03]  /*0170*/  @P1 LDG.E.128 R16, [R32.64] ;  /* 0x0000000420101981 */ /* 0x000166000c1e1d00 */
[C---:B------:R-:W-:Y:S01]  /*0180*/  @P2 IMAD.WIDE.U32 R40, R44.reuse, R41, c[0x0][0x1c8] ;  /* 0x000072002c282625 */ /* 0x040fe200078e0029 */
[----:B------:R-:W-:Y:S01]  /*0190*/  @P2 IADD3 R44, R44, 0x20, RZ ;  /* 0x000000202c2c2810 */ /* 0x000fe20007ffe0ff */
[----:B------:R-:W1:Y:S04]  /*01a0*/  S2R R39, SR_CTAID.X ;  /* 0x0000000000277919 */ /* 0x000e680000002500 */
[CC--:B------:R-:W-:Y:S01]  /*01b0*/  @P3 IMAD.WIDE.U32 R42, R44.reuse, R47.reuse, c[0x0][0x1b0] ;  /* 0x00006c002c2a3625 */ /* 0x0c0fe200078e002f */
[----:B------:R-:W-:Y:S01]  /*01c0*/  SHF.R.U32.HI R0, RZ, 0x5, R38 ;  /* 0x00000005ff007819 */ /* 0x000fe20000011626 */
[----:B------:R-:W-:Y:S01]  /*01d0*/  BSSY B0, `(.L_x_273) ;  /* 0x00003d4000007945 */ /* 0x000fe20003800000 */
[----:B------:R2:W5:Y:S01]  /*01e0*/  @P2 LDG.E.128 R28, [R36.64] ;  /* 0x00000004241c2981 */ /* 0x000562000c1e1d00 */
[C---:B------:R-:W-:Y:S01]  /*01f0*/  @P3 IMAD.WIDE.U32 R46, R44.reuse, R47, c[0x0][0x1c8] ;  /* 0x000072002c2e3625 */ /* 0x040fe200078e002f */
[----:B------:R-:W-:Y:S01]  /*0200*/  @P3 IADD3 R44, R44, 0x20, RZ ;  /* 0x000000202c2c3810 */ /* 0x000fe20007ffe0ff */
[----:B------:R-:W-:Y:S01]  /*0210*/  CS2R R48, SRZ ;  /* 0x0000000000307805 */ /* 0x000fe2000001ff00 */
[----:B------:R3:W5:Y:S03]  /*0220*/  @P2 LDG.E.128 R12, [R40.64] ;  /* 0x00000004280c2981 */ /* 0x000766000c1e1d00 */
[----:B------:R-:W-:Y:S01]  /*0230*/  @P4 IMAD.WIDE.U32 R34, R44, R45, c[0x0][0x1b0] ;  /* 0x00006c002c224625 */ /* 0x000fe200078e002d */
[----:B------:R4:W5:Y:S04]  /*0240*/  @P3 LDG.E.128 R24, [R42.64] ;  /* 0x000000042a183981 */ /* 0x000968000c1e1d00 */
[----:B------:R0:W5:Y:S01]  /*0250*/  @P4 LDG.E.128 R20, [R34.64] ;  /* 0x0000000422144981 */ /* 0x000162000c1e1d00 */
[----:B-1----:R-:W-:-:S03]  /*0260*/  LEA R0, R39, R0, 0x2 ;  /* 0x0000000027007211 */ /* 0x002fc600078e10ff */
[----:B------:R1:W5:Y:S01]  /*0270*/  @P3 LDG.E.128 R8, [R46.64] ;  /* 0x000000042e083981 */ /* 0x000362000c1e1d00 */
[----:B------:R-:W-:Y:S01]  /*0280*/  ISETP.GE.AND P0, PT, R0, c[0x0][0x164], PT ;  /* 0x0000590000007a0c */ /* 0x000fe20003f06270 */
[----:B------:R-:W-:Y:S01]  /*0290*/  @P4 IMAD.WIDE.U32 R44, R44, R45, c[0x0][0x1c8] ;  /* 0x000072002c2c4625 */ /* 0x000fe200078e002d */
[----:B--2---:R-:W-:Y:S01]  /*02a0*/  CS2R R36, SRZ ;  /* 0x0000000000247805 */ /* 0x004fe2000001ff00 */
[----:B------:R-:W-:Y:S01]  /*02b0*/  CS2R R38, SRZ ;  /* 0x0000000000267805 */ /* 0x000fe2000001ff00 */
[----:B---3--:R-:W-:Y:S01]  /*02c0*/  CS2R R40, SRZ ;  /* 0x0000000000287805 */ /* 0x008fe2000001ff00 */
[----:B----4-:R-:W-:Y:S01]  /*02d0*/  CS2R R42, SRZ ;  /* 0x00000000002a7805 */ /* 0x010fe2000001ff00 */
[----:B------:R2:W5:Y:S01]  /*02e0*/  @P4 LDG.E.128 R4, [R44.64] ;  /* 0x000000042c044981 */ /* 0x000562000c1e1d00 */
[----:B-1----:R-:W-:Y:S01]  /*02f0*/  CS2R R46, SRZ ;  /* 0x00000000002e7805 */ /* 0x002fe2000001ff00 */
        /* <DEDUP_REMOVED lines=8> */
[----:B--2---:R-:W-:Y:S01]  /*0380*/  CS2R R44, SRZ ;  /* 0x00000000002c7805 */ /* 0x004fe2000001ff00 */
        /* <DEDUP_REMOVED lines=37> */
[----:B------:R-:W-:Y:S01]  /*05e0*/  PRMT R2, RZ, 0x5410, R125 ;  /* 0x00005410ff027816 */ /* 0x000fe2000000007d */
[----:B------:R0:W-:Y:S01]  /*05f0*/  STL [R1+0x20], R32 ;  /* 0x0000202001007387 */ /* 0x0001e20000100800 */
[----:B------:R-:W-:Y:S02]  /*0600*/  PRMT R251, RZ, 0x7610, R28 ;  /* 0x00007610fffb7816 */ /* 0x000fe4000000001c */
[--C-:B------:R-:W-:Y:S01]  /*0610*/  PRMT R250, RZ, 0x5410, R29.reuse ;  /* 0x00005410fffa7816 */ /* 0x100fe2000000001d */
[----:B------:R1:W-:Y:S01]  /*0620*/  STL [R1+0x1c], R3 ;  /* 0x00001c0301007387 */ /* 0x0003e20000100800 */
[----:B------:R-:W-:Y:S02]  /*0630*/  PRMT R249, RZ, 0x7610, R29 ;  /* 0x00007610fff97816 */ /* 0x000fe4000000001d */
[--C-:B------:R-:W-:Y:S01]  /*0640*/  PRMT R248, RZ, 0x5410, R30.reuse ;  /* 0x00005410fff87816 */ /* 0x100fe2000000001e */
[----:B------:R2:W-:Y:S01]  /*0650*/  STL [R1+0x18], R2 ;  /* 0x0000180201007387 */ /* 0x0005e20000100800 */
[----:B------:R-:W-:-:S02]  /*0660*/  PRMT R247, RZ, 0x7610, R30 ;  /* 0x00007610fff77816 */ /* 0x000fc4000000001e */
[----:B0-----:R-:W-:Y:S02]  /*0670*/  PRMT R32, RZ, 0x7610, R125 ;  /* 0x00007610ff207816 */ /* 0x001fe4000000007d */
[--C-:B------:R-:W-:Y:S02]  /*0680*/  PRMT R246, RZ, 0x5410, R31.reuse ;  /* 0x00005410fff67816 */ /* 0x100fe4000000001f */
[--C-:B-1----:R-:W-:Y:S01]  /*0690*/  PRMT R3, RZ, 0x5410, R126.reuse ;  /* 0x00005410ff037816 */ /* 0x102fe2000000007e */
[----:B------:R0:W-:Y:S01]  /*06a0*/  STL [R1+0x14], R32 ;  /* 0x0000142001007387 */ /* 0x0001e20000100800 */
[----:B------:R-:W-:Y:S02]  /*06b0*/  PRMT R245, RZ, 0x7610, R31 ;  /* 0x00007610fff57816 */ /* 0x000fe4000000001f */
[----:B--2---:R-:W-:Y:S01]  /*06c0*/  PRMT R2, RZ, 0x7610, R126 ;  /* 0x00007610ff027816 */ /* 0x004fe2000000007e */
[----:B------:R1:W-:Y:S01]  /*06d0*/  STL [R1+0x10], R3 ;  /* 0x0000100301007387 */ /* 0x0003e20000100800 */
[----:B------:R-:W-:-:S02]  /*06e0*/  PRMT R244, RZ, 0x5410, R24 ;  /* 0x00005410fff47816 */ /* 0x000fc40000000018 */
[----:B------:R-:W-:Y:S01]  /*06f0*/  PRMT R243, RZ, 0x7610, R24 ;  /* 0x00007610fff37816 */ /* 0x000fe20000000018 */
[----:B------:R2:W-:Y:S01]  /*0700*/  STL [R1+0xc], R2 ;  /* 0x00000c0201007387 */ /* 0x0005e20000100800 */
[----:B------:R-:W-:Y:S02]  /*0710*/  PRMT R242, RZ, 0x5410, R25 ;  /* 0x00005410fff27816 */ /* 0x000fe40000000019 */
[----:B0-----:R-:W-:Y:S02]  /*0720*/  PRMT R32, RZ, 0x5410, R127 ;  /* 0x00005410ff207816 */ /* 0x001fe4000000007f */
[----:B------:R-:W-:Y:S02]  /*0730*/  PRMT R241, RZ, 0x7610, R25 ;  /* 0x00007610fff17816 */ /* 0x000fe40000000019 */
[----:B-1----:R-:W-:Y:S01]  /*0740*/  PRMT R3, RZ, 0x7610, R127 ;  /* 0x00007610ff037816 */ /* 0x002fe2000000007f */
[----:B------:R0:W-:Y:S01]  /*0750*/  STL [R1+0x8], R32 ;  /* 0x0000082001007387 */ /* 0x0001e20000100800 */
[----:B------:R-:W-:-:S02]  /*0760*/  PRMT R240, RZ, 0x5410, R26 ;  /* 0x00005410fff07816 */ /* 0x000fc4000000001a */
[----:B--2---:R-:W-:Y:S01]  /*0770*/  PRMT R2, RZ, 0x5410, R28 ;  /* 0x00005410ff027816 */ /* 0x004fe2000000001c */
[----:B------:R0:W-:Y:S01]  /*0780*/  STL [R1+0x4], R3 ;  /* 0x0000040301007387 */ /* 0x0001e20000100800 */
[----:B------:R-:W-:Y:S02]  /*0790*/  PRMT R239, RZ, 0x7610, R26 ;  /* 0x00007610ffef7816 */ /* 0x000fe4000000001a */
[--C-:B------:R-:W-:Y:S01]  /*07a0*/  PRMT R238, RZ, 0x5410, R27.reuse ;  /* 0x00005410ffee7816 */ /* 0x100fe2000000001b */
[----:B------:R0:W-:Y:S01]  /*07b0*/  STL [R1], R2 ;  /* 0x0000000201007387 */ /* 0x0001e20000100800 */
        /* <DEDUP_REMOVED lines=40> */
[----:B0-----:R-:W-:Y:S02]  /*0a40*/  PRMT R194, RZ, 0x7610, R7 ;  /* 0x00007610ffc27816 */ /* 0x001fe40000000007 */
.L_x_293:
[----:B------:R-:W-:Y:S02]  /*0a50*/  ISETP.NE.U32.AND P0, PT, RZ, c[0x0][0x1c0], PT ;  /* 0x00007000ff007a0c */ /* 0x000fe40003f05070 */
[----:B------:R-:W-:Y:S02]  /*0a60*/  SHF.R.S32.HI R3, RZ, 0x1f, R0 ;  /* 0x0000001fff037819 */ /* 0x000fe40000011400 */
[----:B------:R-:W-:-:S13]  /*0a70*/  ISETP.NE.AND.EX P0, PT, RZ, c[0x0][0x1c4], PT, P0 ;  /* 0x00007100ff007a0c */ /* 0x000fda0003f05300 */
[----:B------:R-:W-:-:S04]  /*0a80*/  @P0 LEA R2, P5, R0, c[0x0][0x1c0], 0x1 ;  /* 0x0000700000020a11 */ /* 0x000fc800078a08ff */
[----:B------:R-:W-:-:S05]  /*0a90*/  @P0 LEA.HI.X R3, R0, c[0x0][0x1c4], R3, 0x1, P5 ;  /* 0x0000710000030a11 */ /* 0x000fca00028f0c03 */
[----:B------:R0:W2:Y:S01]  /*0aa0*/  @P0 LDG.E.U16 R148, [R2.64] ;  /* 0x0000000402940981 */ /* 0x0000a2000c1e1500 */
[----:B------:R-:W-:-:S05]  /*0ab0*/  MOV R189, 0x4 ;  /* 0x0000000400bd7802 */ /* 0x000fca0000000f00 */
[----:B0-----:R-:W-:-:S05]  /*0ac0*/  IMAD.WIDE R2, R0, R189, c[0x0][0x1a0] ;  /* 0x0000680000027625 */ /* 0x001fca00078e02bd */
[----:B------:R0:W3:Y:S01]  /*0ad0*/  LDG.E R149, [R2.64] ;  /* 0x0000000402957981 */ /* 0x0000e2000c1e1900 */
[----:B------:R-:W1:Y:S01]  /*0ae0*/  LDC.U8 R152, c[0x0][0x1f0] ;  /* 0x00007c00ff987b82 */ /* 0x000e620000000000 */
[----:B------:R-:W-:Y:S02]  /*0af0*/  IMAD.WIDE R188, R0, R189, c[0x0][0x1a8] ;  /* 0x00006a0000bc7625 */ /* 0x000fe400078e02bd */
[----:B------:R-:W4:Y:S01]  /*0b00*/  S2R R150, SR_TID.X ;  /* 0x0000000000967919 */ /* 0x000f220000002100 */
[----:B------:R-:W-:Y:S01]  /*0b10*/  BSSY B1, `(.L_x_275) ;  /* 0x000006b000017945 */ /* 0x000fe20003800000 */
[----:B------:R-:W-:Y:S02]  /*0b20*/  MOV R213, RZ ;  /* 0x000000ff00d57202 */ /* 0x000fe40000000f00 */
[----:B------:R3:W5:Y:S01]  /*0b30*/  LDG.E R188, [R188.64] ;  /* 0x00000004bcbc7981 */ /* 0x000762000c1e1900 */
[----:B------:R-:W-:Y:S02]  /*0b40*/  MOV R214, RZ ;  /* 0x000000ff00d67202 */ /* 0x000fe40000000f00 */
[----:B0-----:R-:W-:-:S02]  /*0b50*/  MOV R3, 0x3f800000 ;  /* 0x3f80000000037802 */ /* 0x001fc40000000f00 */
[----:B-1----:R-:W-:Y:S02]  /*0b60*/  ISETP.NE.AND P5, PT, R152, RZ, PT ;  /* 0x000000ff9800720c */ /* 0x002fe40003fa5270 */
[----:B--2---:R-:W-:Y:S01]  /*0b70*/  @P0 PRMT R3, RZ, 0x5410, R148 ;  /* 0x00005410ff030816 */ /* 0x004fe20000000094 */
[----:B------:R-:W-:-:S05]  /*0b80*/  IMAD R148, R0, c[0x0][0x168], RZ ;  /* 0x00005a0000947a24 */ /* 0x000fca00078e02ff */
[----:B------:R-:W-:-:S04]  /*0b90*/  SHF.R.S32.HI R151, RZ, 0x1f, R148 ;  /* 0x0000001fff977819 */ /* 0x000fc80000011494 */
[----:B------:R-:W-:Y:S02]  /*0ba0*/  LEA.HI R151, R151, R148, RZ, 0x3 ;  /* 0x0000009497977211 */ /* 0x000fe400078f18ff */
[----:B----4-:R-:W-:Y:S02]  /*0bb0*/  LOP3.LUT R148, R150, 0x1f, RZ, 0xc0, !PT ;  /* 0x0000001f96947812 */ /* 0x010fe400078ec0ff */
[----:B---3--:R-:W-:Y:S02]  /*0bc0*/  FSEL R189, R149, RZ, !P5 ;  /* 0x000000ff95bd7208 */ /* 0x008fe40006800000 */
[----:B------:R-:W-:-:S04]  /*0bd0*/  LEA.HI.SX32 R2, R151, R148, 0x1d ;  /* 0x0000009497027211 */ /* 0x000fc800078feaff */
[----:B------:R-:W-:Y:S01]  /*0be0*/  MOV R218, R2 ;  /* 0x0000000200da7202 */ /* 0x000fe20000000f00 */
[----:B------:R-:W-:Y:S05]  /*0bf0*/  @!P1 BRA `(.L_x_276) ;  /* 0x000005c000009947 */ /* 0x000fea0003800000 */
[C---:B------:R-:W-:Y:S01]  /*0c00*/  LEA R8, P0, R2.reuse, c[0x0][0x188], 0x4 ;  /* 0x0000620002087a11 */ /* 0x040fe200078020ff */
[----:B------:R-:W2:Y:S03]  /*0c10*/  LDL R152, [R1+0x1c] ;  /* 0x00001c0001987983 */ /* 0x000ea60000100800 */
[----:B------:R-:W-:Y:S01]  /*0c20*/  LEA.HI.X R9, R2, c[0x0][0x18c], RZ, 0x4, P0 ;  /* 0x0000630002097a11 */ /* 0x000fe200000f24ff */
[----:B------:R-:W3:Y:S01]  /*0c30*/  LDL R151, [R1+0x20] ;  /* 0x0000200001977983 */ /* 0x000ee20000100800 */
[----:B------:R-:W-:-:S03]  /*0c40*/  MOV R13, 0x10 ;  /* 0x00000010000d7802 */ /* 0x000fc60000000f00 */
[----:B------:R-:W4:Y:S04]  /*0c50*/  LDL R252, [R1+0x18] ;  /* 0x0000180001fc7983 */ /* 0x000f280000100800 */
[----:B------:R-:W2:Y:S01]  /*0c60*/  LDG.E.128 R8, [R8.64] ;  /* 0x0000000408087981 */ /* 0x000ea2000c1e1d00 */
[----:B------:R-:W-:-:S03]  /*0c70*/  IMAD.WIDE.U32 R12, R2, R13, c[0x0][0x208] ;  /* 0x00008200020c7625 */ /* 0x000fc600078e000d */
[----:B------:R-:W3:Y:S04]  /*0c80*/  LDL R155, [R1+0x14] ;  /* 0x00001400019b7983 */ /* 0x000ee80000100800 */
[----:B------:R-:W3:Y:S01]  /*0c90*/  LDG.E.128 R12, [R12.64] ;  /* 0x000000040c0c7981 */ /* 0x000ee2000c1e1d00 */
[----:B------:R-:W-:-:S03]  /*0ca0*/  ISETP.NE.U32.AND P0, PT, RZ, c[0x0][0x218], PT ;  /* 0x00008600ff007a0c */ /* 0x000fc60003f05070 */
[----:B------:R-:W4:Y:S01]  /*0cb0*/  LDL R154, [R1+0x10] ;  /* 0x00001000019a7983 */ /* 0x000f220000100800 */
[----:B------:R-:W-:-:S03]  /*0cc0*/  ISETP.NE.AND.EX P0, PT, RZ, c[0x0][0x21c], PT, P0 ;  /* 0x00008700ff007a0c */ /* 0x000fc60003f05300 */
[----:B------:R-:W4:Y:S10]  /*0cd0*/  LDL R153, [R1+0xc] ;  /* 0x00000c0001997983 */ /* 0x000f340000100800 */
[----:B------:R-:W-:-:S04]  /*0ce0*/  @P0 LEA R6, P6, R2, c[0x0][0x218], 0x4 ;  /* 0x0000860002060a11 */ /* 0x000fc800078c20ff */
[----:B------:R-:W-:-:S05]  /*0cf0*/  @P0 LEA.HI.X R7, R2, c[0x0][0x21c], RZ, 0x4, P6 ;  /* 0x0000870002070a11 */ /* 0x000fca00030f24ff */
[----:B------:R0:W5:Y:S01]  /*0d00*/  @P0 LDG.E.128 R124, [R6.64] ;  /* 0x00000004067c0981 */ /* 0x000162000c1e1d00 */
[--C-:B--2---:R-:W-:Y:S02]  /*0d10*/  PRMT R148, RZ, 0x5410, R8.reuse ;  /* 0x00005410ff947816 */ /* 0x104fe40000000008 */
[----:B------:R-:W-:Y:S02]  /*0d20*/  PRMT R8, RZ, 0x7610, R8 ;  /* 0x00007610ff087816 */ /* 0x000fe40000000008 */
[----:B0-----:R-:W-:-:S03]  /*0d30*/  PRMT R7, RZ, 0x5410, R9 ;  /* 0x00005410ff077816 */ /* 0x001fc60000000009 */
[----:B------:R-:W-:Y:S01]  /*0d40*/  FADD.FTZ R8, -R189, R8 ;  /* 0x00000008bd087221 */ /* 0x000fe20000010100 */
[----:B------:R-:W-:Y:S02]  /*0d50*/  PRMT R6, RZ, 0x7610, R9 ;  /* 0x00007610ff067816 */ /* 0x000fe40000000009 */
[----:B---3--:R-:W-:Y:S01]  /*0d60*/  PRMT R193, RZ, 0x7610, R12 ;  /* 0x00007610ffc17816 */ /* 0x008fe2000000000c */
[----:B-----5:R-:W-:-:S04]  /*0d70*/  FMUL.FTZ R9, R188, R8 ;  /* 0x00000008bc097220 */ /* 0x020fc80000410000 */
[----:B------:R-:W-:Y:S02]  /*0d80*/  FADD.FTZ R65, R65, R193 ;  /* 0x000000c141417221 */ /* 0x000fe40000010000 */
[-C--:B------:R-:W-:Y:S02]  /*0d90*/  FFMA.FTZ R37, R9, R193.reuse, R37 ;  /* 0x000000c109257223 */ /* 0x080fe40000010025 */
[----:B------:R-:W-:Y:S02]  /*0da0*/  FMUL.FTZ R193, R152, R193 ;  /* 0x000000c198c17220 */ /* 0x000fe40000410000 */
[----:B------:R-:W2:Y:S01]  /*0db0*/  LDL R152, [R1+0x8] ;  /* 0x0000080001987983 */ /* 0x000ea20000100800 */
[--C-:B------:R-:W-:Y:S02]  /*0dc0*/  PRMT R16, RZ, 0x5410, R11.reuse ;  /* 0x00005410ff107816 */ /* 0x100fe4000000000b */
[----:B------:R-:W-:Y:S02]  /*0dd0*/  PRMT R17, RZ, 0x7610, R11 ;  /* 0x00007610ff117816 */ /* 0x000fe4000000000b */
[----:B------:R-:W-:-:S05]  /*0de0*/  PRMT R11, RZ, 0x5410, R12 ;  /* 0x00005410ff0b7816 */ /* 0x000fca000000000c */
[-C--:B------:R-:W-:Y:S02]  /*0df0*/  FMUL.FTZ R8, R151, R11.reuse ;  /* 0x0000000b97087220 */ /* 0x080fe40000410000 */
[----:B------:R-:W3:Y:S01]  /*0e00*/  LDL R151, [R1+0x4] ;  /* 0x0000040001977983 */ /* 0x000ee20000100800 */
[--C-:B------:R-:W-:Y:S02]  /*0e10*/  PRMT R5, RZ, 0x5410, R10.reuse ;  /* 0x00005410ff057816 */ /* 0x100fe4000000000a */
[----:B------:R-:W-:Y:S01]  /*0e20*/  PRMT R150, RZ, 0x7610, R10 ;  /* 0x00007610ff967816 */ /* 0x000fe2000000000a */
[C---:B------:R-:W-:Y:S02]  /*0e30*/  FADD.FTZ R10, -R189.reuse, R148 ;  /* 0x00000094bd0a7221 */ /* 0x040fe40000010100 */
[----:B------:R-:W-:Y:S02]  /*0e40*/  FADD.FTZ R7, -R189, R7 ;  /* 0x00000007bd077221 */ /* 0x000fe40000010100 */
[----:B------:R-:W-:Y:S01]  /*0e50*/  FMUL.FTZ R10, R188, R10 ;  /* 0x0000000abc0a7220 */ /* 0x000fe20000410000 */
[----:B------:R-:W-:Y:S01]  /*0e60*/  PRMT R192, RZ, 0x5410, R13 ;  /* 0x00005410ffc07816 */ /* 0x000fe2000000000d */
[----:B------:R-:W-:Y:S01]  /*0e70*/  FADD.FTZ R64, R64, R11 ;  /* 0x0000000b40407221 */ /* 0x000fe20000010000 */
[--C-:B------:R-:W-:Y:S01]  /*0e80*/  PRMT R149, RZ, 0x5410, R15.reuse ;  /* 0x00005410ff957816 */ /* 0x100fe2000000000f */
[----:B------:R-:W-:Y:S01]  /*0e90*/  FFMA.FTZ R36, R10, R11, R36 ;  /* 0x0000000b0a247223 */ /* 0x000fe20000010024 */
[----:B------:R-:W-:Y:S01]  /*0ea0*/  PRMT R148, RZ, 0x7610, R15 ;  /* 0x00007610ff947816 */ /* 0x000fe2000000000f */
[----:B------:R-:W-:-:S02]  /*0eb0*/  FMUL.FTZ R7, R188, R7 ;  /* 0x00000007bc077220 */ /* 0x000fc40000410000 */
[C---:B------:R-:W-:Y:S02]  /*0ec0*/  FADD.FTZ R6, -R189.reuse, R6 ;  /* 0x00000006bd067221 */ /* 0x040fe40000010100 */
[----:B------:R-:W-:Y:S02]  /*0ed0*/  FADD.FTZ R11, -R189, R150 ;  /* 0x00000096bd0b7221 */ /* 0x000fe40000010100 */
[----:B------:R-:W-:Y:S02]  /*0ee0*/  FADD.FTZ R150, RZ, R8 ;  /* 0x00000008ff967221 */ /* 0x000fe40000010000 */
[----:B------:R-:W-:Y:S01]  /*0ef0*/  FFMA.FTZ R15, R10, R8, RZ ;  /* 0x000000080a0f7223 */ /* 0x000fe200000100ff */
[----:B------:R-:W-:Y:S01]  /*0f00*/  PRMT R191, RZ, 0x7610, R13 ;  /* 0x00007610ffbf7816 */ /* 0x000fe2000000000d */
[----:B------:R-:W-:Y:S02]  /*0f10*/  FADD.FTZ R66, R66, R192 ;  /* 0x000000c042427221 */ /* 0x000fe40000010000 */
[----:B------:R-:W-:-:S02]  /*0f20*/  FFMA.FTZ R38, R7, R192, R38 ;  /* 0x000000c007267223 */ /* 0x000fc40000010026 */
[----:B------:R-:W-:Y:S02]  /*0f30*/  FADD.FTZ R5, -R189, R5 ;  /* 0x00000005bd057221 */ /* 0x000fe40000010100 */
[----:B------:R-:W-:Y:S02]  /*0f40*/  FMUL.FTZ R6, R188, R6 ;  /* 0x00000006bc067220 */ /* 0x000fe40000410000 */
[----:B----4-:R-:W-:Y:S02]  /*0f50*/  FMUL.FTZ R192, R252, R192 ;  /* 0x000000c0fcc07220 */ /* 0x010fe40000410000 */
[----:B------:R-:W-:Y:S02]  /*0f60*/  FADD.FTZ R150, R150, R193 ;  /* 0x000000c196967221 */ /* 0x000fe40000010000 */
[----:B------:R-:W-:Y:S01]  /*0f70*/  FFMA.FTZ R15, R9, R193, R15 ;  /* 0x000000c1090f7223 */ /* 0x000fe2000001000f */
[--C-:B------:R-:W-:Y:S01]  /*0f80*/  PRMT R12, RZ, 0x5410, R14.reuse ;  /* 0x00005410ff0c7816 */ /* 0x100fe2000000000e */
[----:B------:R-:W-:Y:S01]  /*0f90*/  FADD.FTZ R67, R67, R191 ;  /* 0x000000bf43437221 */ /* 0x000fe20000010000 */
[----:B------:R-:W-:Y:S01]  /*0fa0*/  PRMT R13, RZ, 0x7610, R14 ;  /* 0x00007610ff0d7816 */ /* 0x000fe2000000000e */
[----:B------:R-:W-:-:S02]  /*0fb0*/  FMUL.FTZ R5, R188, R5 ;  /* 0x00000005bc057220 */ /* 0x000fc40000410000 */
[-C--:B------:R-:W-:Y:S02]  /*0fc0*/  FFMA.FTZ R39, R6, R191.reuse, R39 ;  /* 0x000000bf06277223 */ /* 0x080fe40000010027 */
[----:B------:R-:W-:Y:S02]  /*0fd0*/  FADD.FTZ R14, -R189, R16 ;  /* 0x00000010bd0e7221 */ /* 0x000fe40000010100 */
[----:B------:R-:W-:Y:S02]  /*0fe0*/  FMUL.FTZ R191, R155, R191 ;  /* 0x000000bf9bbf7220 */ /* 0x000fe40000410000 */
[----:B------:R-:W-:Y:S02]  /*0ff0*/  FADD.FTZ R16, R150, R192 ;  /* 0x000000c096107221 */ /* 0x000fe40000010000 */
[----:B------:R-:W-:Y:S02]  /*1000*/  FFMA.FTZ R15, R7, R192, R15 ;  /* 0x000000c0070f7223 */ /* 0x000fe4000001000f */
[----:B------:R-:W-:-:S02]  /*1010*/  FADD.FTZ R68, R68, R12 ;  /* 0x0000000c44447221 */ /* 0x000fc40000010000 */
[C---:B------:R-:W-:Y:S02]  /*1020*/  FMUL.FTZ R11, R188.reuse, R11 ;  /* 0x0000000bbc0b7220 */ /* 0x040fe40000410000 */
        /* <DEDUP_REMOVED lines=9> */
[----:B------:R-:W-:Y:S02]  /*10c0*/  FMUL.FTZ R13, R153, R13 ;  /* 0x0000000d990d7220 */ /* 0x000fe40000410000 */
[----:B------:R-:W-:-:S02]  /*10d0*/  FFMA.FTZ R150, R5, R12, R150 ;  /* 0x0000000c05967223 */ /* 0x000fc40000010096 */
[----:B------:R-:W-:Y:S02]  /*10e0*/  FADD.FTZ R17, -R189, R17 ;  /* 0x00000011bd117221 */ /* 0x000fe40000010100 */
[----:B------:R-:W-:Y:S01]  /*10f0*/  FFMA.FTZ R150, R11, R13, R150 ;  /* 0x0000000d0b967223 */ /* 0x000fe20000010096 */
[----:B------:R-:W-:Y:S01]  /*1100*/  IADD3 R218, R2, 0x20, RZ ;  /* 0x0000002002da7810 */ /* 0x000fe20007ffe0ff */
[----:B------:R-:W-:Y:S02]  /*1110*/  FADD.FTZ R71, R71, R148 ;  /* 0x0000009447477221 */ /* 0x000fe40000010000 */
[----:B--2---:R-:W-:Y:S02]  /*1120*/  FMUL.FTZ R15, R152, R149 ;  /* 0x00000095980f7220 */ /* 0x004fe40000410000 */
[----:B------:R-:W-:-:S04]  /*1130*/  FADD.FTZ R149, R16, R12 ;  /* 0x0000000c10957221 */ /* 0x000fc80000010000 */
[----:B------:R-:W-:Y:S02]  /*1140*/  FADD.FTZ R149, R149, R13 ;  /* 0x0000000d95957221 */ /* 0x000fe40000010000 */
[----:B------:R-:W-:Y:S02]  /*1150*/  FMUL.FTZ R16, R188, R17 ;  /* 0x00000011bc107220 */ /* 0x000fe40000410000 */
[----:B------:R-:W-:Y:S02]  /*1160*/  FADD.FTZ R149, R149, R15 ;  /* 0x0000000f95957221 */ /* 0x000fe40000010000 */
[-C--:B---3--:R-:W-:Y:S02]  /*1170*/  FMUL.FTZ R17, R151, R148.reuse ;  /* 0x0000009497117220 */ /* 0x088fe40000410000 */
[----:B------:R-:W-:Y:S02]  /*1180*/  FFMA.FTZ R150, R14, R15, R150 ;  /* 0x0000000f0e967223 */ /* 0x000fe40000010096 */
[----:B------:R-:W-:-:S02]  /*1190*/  FFMA.FTZ R43, R16, R148, R43 ;  /* 0x00000094102b7223 */ /* 0x000fc4000001002b */
[----:B------:R-:W-:Y:S02]  /*11a0*/  FADD.FTZ R213, R149, R17 ;  /* 0x0000001195d57221 */ /* 0x000fe40000010000 */
[----:B------:R-:W-:Y:S02]  /*11b0*/  FFMA.FTZ R214, R16, R17, R150 ;  /* 0x0000001110d67223 */ /* 0x000fe40000010096 */
.L_x_276:
[----:B------:R-:W-:Y:S05]  /*11c0*/  BSYNC B1 ;  /* 0x0000000000017941 */ /* 0x000fea0003800000 */
.L_x_275:
[----:B------:R-:W-:Y:S01]  /*11d0*/  BSSY B1, `(.L_x_277) ;  /* 0x0000057000017945 */ /* 0x000fe20003800000 */
[----:B------:R-:W-:Y:S05]  /*11e0*/  @!P2 BRA `(.L_x_278) ;  /* 0x000005500000a947 */ /* 0x000fea0003800000 */
[----:B------:R-:W-:Y:S01]  /*11f0*/  HFMA2.MMA R21, -RZ, RZ, 0, 9.5367431640625e-07 ;  /* 0x00000010ff157435 */ /* 0x000fe200000001ff */
[C---:B------:R-:W-:Y:S01]  /*1200*/  LEA R24, P0, R218.reuse, c[0x0][0x188], 0x4 ;  /* 0x00006200da187a11 */ /* 0x040fe200078020ff */
[----:B------:R-:W2:Y:S03]  /*1210*/  LDL R151, [R1] ;  /* 0x0000000001977983 */ /* 0x000ea60000100800 */
[----:B------:R-:W-:-:S05]  /*1220*/  LEA.HI.X R25, R218, c[0x0][0x18c], RZ, 0x4, P0 ;  /* 0x00006300da197a11 */ /* 0x000fca00000f24ff */
[----:B------:R-:W-:Y:S01]  /*1230*/  IMAD.WIDE.U32 R20, R218, R21, c[0x0][0x208] ;  /* 0x00008200da147625 */ /* 0x000fe200078e0015 */
[----:B------:R-:W3:Y:S05]  /*1240*/  LDG.E.128 R24, [R24.64] ;  /* 0x0000000418187981 */ /* 0x000eea000c1e1d00 */
[----:B------:R-:W4:Y:S01]  /*1250*/  LDG.E.128 R20, [R20.64] ;  /* 0x0000000414147981 */ /* 0x000f22000c1e1d00 */
[----:B------:R-:W-:-:S04]  /*1260*/  ISETP.NE.U32.AND P0, PT, RZ, c[0x0][0x218], PT ;  /* 0x00008600ff007a0c */ /* 0x000fc80003f05070 */
[----:B------:R-:W-:-:S13]  /*1270*/  ISETP.NE.AND.EX P0, PT, RZ, c[0x0][0x21c], PT, P0 ;  /* 0x00008700ff007a0c */ /* 0x000fda0003f05300 */
[----:B------:R-:W-:-:S04]  /*1280*/  @P0 LEA R18, P6, R218, c[0x0][0x218], 0x4 ;  /* 0x00008600da120a11 */ /* 0x000fc800078c20ff */
[----:B------:R-:W-:-:S05]  /*1290*/  @P0 LEA.HI.X R19, R218, c[0x0][0x21c], RZ, 0x4, P6 ;  /* 0x00008700da130a11 */ /* 0x000fca00030f24ff */
[----:B------:R3:W5:Y:S01]  /*12a0*/  @P0 LDG.E.128 R128, [R18.64] ;  /* 0x0000000412800981 */ /* 0x000762000c1e1d00 */
[----:B------:R-:W-:Y:S02]  /*12b0*/  IADD3 R218, R218, 0x20, RZ ;  /* 0x00000020dada7810 */ /* 0x000fe40007ffe0ff */
[--C-:B---3--:R-:W-:Y:S02]  /*12c0*/  PRMT R18, RZ, 0x5410, R24.reuse ;  /* 0x00005410ff127816 */ /* 0x108fe40000000018 */
[----:B------:R-:W-:Y:S02]  /*12d0*/  PRMT R4, RZ, 0x7610, R24 ;  /* 0x00007610ff047816 */ /* 0x000fe40000000018 */
[----:B------:R-:W-:Y:S02]  /*12e0*/  PRMT R148, RZ, 0x5410, R25 ;  /* 0x00005410ff947816 */ /* 0x000fe40000000019 */
[--C-:B----4-:R-:W-:Y:S02]  /*12f0*/  PRMT R150, RZ, 0x5410, R21.reuse ;  /* 0x00005410ff967816 */ /* 0x110fe40000000015 */
[----:B------:R-:W-:Y:S01]  /*1300*/  PRMT R149, RZ, 0x7610, R21 ;  /* 0x00007610ff957816 */ /* 0x000fe20000000015 */
[C---:B------:R-:W-:Y:S01]  /*1310*/  FADD.FTZ R21, -R189.reuse, R18 ;  /* 0x00000012bd157221 */ /* 0x040fe20000010100 */
[----:B------:R-:W-:Y:S01]  /*1320*/  PRMT R19, RZ, 0x5410, R20 ;  /* 0x00005410ff137816 */ /* 0x000fe20000000014 */
[----:B------:R-:W-:Y:S01]  /*1330*/  FADD.FTZ R18, -R189, R4 ;  /* 0x00000004bd127221 */ /* 0x000fe20000010100 */
[----:B------:R-:W-:Y:S01]  /*1340*/  PRMT R20, RZ, 0x7610, R20 ;  /* 0x00007610ff147816 */ /* 0x000fe20000000014 */
[----:B-----5:R-:W-:Y:S01]  /*1350*/  FMUL.FTZ R4, R188, R21 ;  /* 0x00000015bc047220 */ /* 0x020fe20000410000 */
[--C-:B------:R-:W-:Y:S01]  /*1360*/  PRMT R24, RZ, 0x5410, R26.reuse ;  /* 0x00005410ff187816 */ /* 0x100fe2000000001a */
[----:B------:R-:W-:Y:S01]  /*1370*/  FADD.FTZ R72, R72, R19 ;  /* 0x0000001348487221 */ /* 0x000fe20000010000 */
[----:B------:R-:W-:Y:S01]  /*1380*/  PRMT R25, RZ, 0x7610, R25 ;  /* 0x00007610ff197816 */ /* 0x000fe20000000019 */
[----:B------:R-:W-:Y:S01]  /*1390*/  FMUL.FTZ R18, R188, R18 ;  /* 0x00000012bc127220 */ /* 0x000fe20000410000 */
[----:B------:R-:W-:Y:S01]  /*13a0*/  PRMT R26, RZ, 0x7610, R26 ;  /* 0x00007610ff1a7816 */ /* 0x000fe2000000001a */
[-C--:B------:R-:W-:Y:S01]  /*13b0*/  FFMA.FTZ R44, R4, R19.reuse, R44 ;  /* 0x00000013042c7223 */ /* 0x080fe2000001002c */
[--C-:B------:R-:W-:Y:S01]  /*13c0*/  PRMT R29, RZ, 0x5410, R27.reuse ;  /* 0x00005410ff1d7816 */ /* 0x100fe2000000001b */
[----:B--2---:R-:W-:Y:S01]  /*13d0*/  FMUL.FTZ R19, R151, R19 ;  /* 0x0000001397137220 */ /* 0x004fe20000410000 */
[----:B------:R-:W-:Y:S01]  /*13e0*/  PRMT R30, RZ, 0x7610, R27 ;  /* 0x00007610ff1e7816 */ /* 0x000fe2000000001b */
[----:B------:R-:W-:Y:S01]  /*13f0*/  FADD.FTZ R73, R73, R20 ;  /* 0x0000001449497221 */ /* 0x000fe20000010000 */
[--C-:B------:R-:W-:Y:S01]  /*1400*/  PRMT R27, RZ, 0x5410, R22.reuse ;  /* 0x00005410ff1b7816 */ /* 0x100fe20000000016 */
[-C--:B------:R-:W-:Y:S01]  /*1410*/  FFMA.FTZ R45, R18, R20.reuse, R45 ;  /* 0x00000014122d7223 */ /* 0x080fe2000001002d */
[----:B------:R-:W-:Y:S01]  /*1420*/  PRMT R28, RZ, 0x7610, R22 ;  /* 0x00007610ff1c7816 */ /* 0x000fe20000000016 */
[----:B------:R-:W-:Y:S01]  /*1430*/  FADD.FTZ R21, -R189, R148 ;  /* 0x00000094bd157221 */ /* 0x000fe20000010100 */
[--C-:B------:R-:W-:Y:S01]  /*1440*/  PRMT R31, RZ, 0x5410, R23.reuse ;  /* 0x00005410ff1f7816 */ /* 0x100fe20000000017 */
[----:B------:R-:W-:Y:S01]  /*1450*/  FMUL.FTZ R20, R251, R20 ;  /* 0x00000014fb147220 */ /* 0x000fe20000410000 */
[----:B------:R-:W-:Y:S01]  /*1460*/  PRMT R156, RZ, 0x7610, R23 ;  /* 0x00007610ff9c7816 */ /* 0x000fe20000000017 */
[----:B------:R-:W-:-:S02]  /*1470*/  FADD.FTZ R213, R213, R19 ;  /* 0x00000013d5d57221 */ /* 0x000fc40000010000 */
[----:B------:R-:W-:Y:S02]  /*1480*/  FFMA.FTZ R214, R4, R19, R214 ;  /* 0x0000001304d67223 */ /* 0x000fe400000100d6 */
[C---:B------:R-:W-:Y:S02]  /*1490*/  FADD.FTZ R24, -R189.reuse, R24 ;  /* 0x00000018bd187221 */ /* 0x040fe40000010100 */
[----:B------:R-:W-:Y:S02]  /*14a0*/  FADD.FTZ R22, -R189, R25 ;  /* 0x00000019bd167221 */ /* 0x000fe40000010100 */
[----:B------:R-:W-:Y:S02]  /*14b0*/  FMUL.FTZ R21, R188, R21 ;  /* 0x00000015bc157220 */ /* 0x000fe40000410000 */
[----:B------:R-:W-:Y:S02]  /*14c0*/  FMUL.FTZ R23, R250, R150 ;  /* 0x00000096fa177220 */ /* 0x000fe40000410000 */
[----:B------:R-:W-:-:S02]  /*14d0*/  FADD.FTZ R213, R213, R20 ;  /* 0x00000014d5d57221 */ /* 0x000fc40000010000 */
[----:B------:R-:W-:Y:S02]  /*14e0*/  FFMA.FTZ R214, R18, R20, R214 ;  /* 0x0000001412d67223 */ /* 0x000fe400000100d6 */
[C---:B------:R-:W-:Y:S02]  /*14f0*/  FMUL.FTZ R24, R188.reuse, R24 ;  /* 0x00000018bc187220 */ /* 0x040fe40000410000 */
[----:B------:R-:W-:Y:S02]  /*1500*/  FADD.FTZ R148, -R189, R26 ;  /* 0x0000001abd947221 */ /* 0x000fe40000010100 */
[----:B------:R-:W-:Y:S02]  /*1510*/  FMUL.FTZ R22, R188, R22 ;  /* 0x00000016bc167220 */ /* 0x000fe40000410000 */
[----:B------:R-:W-:Y:S02]  /*1520*/  FMUL.FTZ R25, R249, R149 ;  /* 0x00000095f9197220 */ /* 0x000fe40000410000 */
[----:B------:R-:W-:-:S02]  /*1530*/  FADD.FTZ R213, R213, R23 ;  /* 0x00000017d5d57221 */ /* 0x000fc40000010000 */
[----:B------:R-:W-:Y:S02]  /*1540*/  FFMA.FTZ R214, R21, R23, R214 ;  /* 0x0000001715d67223 */ /* 0x000fe400000100d6 */
[----:B------:R-:W-:Y:S02]  /*1550*/  FADD.FTZ R76, R76, R27 ;  /* 0x0000001b4c4c7221 */ /* 0x000fe40000010000 */
[-C--:B------:R-:W-:Y:S02]  /*1560*/  FFMA.FTZ R48, R24, R27.reuse, R48 ;  /* 0x0000001b18307223 */ /* 0x080fe40000010030 */
[----:B------:R-:W-:Y:S02]  /*1570*/  FMUL.FTZ R26, R248, R27 ;  /* 0x0000001bf81a7220 */ /* 0x000fe40000410000 */
[----:B------:R-:W-:Y:S02]  /*1580*/  FADD.FTZ R29, -R189, R29 ;  /* 0x0000001dbd1d7221 */ /* 0x000fe40000010100 */
[----:B------:R-:W-:-:S02]  /*1590*/  FMUL.FTZ R27, R188, R148 ;  /* 0x00000094bc1b7220 */ /* 0x000fc40000410000 */
[----:B------:R-:W-:Y:S02]  /*15a0*/  FADD.FTZ R213, R213, R25 ;  /* 0x00000019d5d57221 */ /* 0x000fe40000010000 */
[----:B------:R-:W-:Y:S02]  /*15b0*/  FFMA.FTZ R214, R22, R25, R214 ;  /* 0x0000001916d67223 */ /* 0x000fe400000100d6 */
[----:B------:R-:W-:Y:S02]  /*15c0*/  FMUL.FTZ R29, R188, R29 ;  /* 0x0000001dbc1d7220 */ /* 0x000fe40000410000 */
[----:B------:R-:W-:Y:S02]  /*15d0*/  FADD.FTZ R77, R77, R28 ;  /* 0x0000001c4d4d7221 */ /* 0x000fe40000010000 */
[----:B------:R-:W-:Y:S02]  /*15e0*/  FFMA.FTZ R49, R27, R28, R49 ;  /* 0x0000001c1b317223 */ /* 0x000fe40000010031 */
[----:B------:R-:W-:-:S02]  /*15f0*/  FADD.FTZ R148, -R189, R30 ;  /* 0x0000001ebd947221 */ /* 0x000fc40000010100 */
[----:B------:R-:W-:Y:S02]  /*1600*/  FMUL.FTZ R28, R247, R28 ;  /* 0x0000001cf71c7220 */ /* 0x000fe40000410000 */
[----:B------:R-:W-:Y:S02]  /*1610*/  FADD.FTZ R213, R213, R26 ;  /* 0x0000001ad5d57221 */ /* 0x000fe40000010000 */
[----:B------:R-:W-:Y:S02]  /*1620*/  FFMA.FTZ R214, R24, R26, R214 ;  /* 0x0000001a18d67223 */ /* 0x000fe400000100d6 */
[----:B------:R-:W-:Y:S02]  /*1630*/  FADD.FTZ R78, R78, R31 ;  /* 0x0000001f4e4e7221 */ /* 0x000fe40000010000 */
[-C--:B------:R-:W-:Y:S02]  /*1640*/  FFMA.FTZ R50, R29, R31.reuse, R50 ;  /* 0x0000001f1d327223 */ /* 0x080fe40000010032 */
        /* <DEDUP_REMOVED lines=15> */
.L_x_278:
[----:B------:R-:W-:Y:S05]  /*1740*/  BSYNC B1 ;  /* 0x0000000000017941 */ /* 0x000fea0003800000 */
.L_x_277:
        /* <DEDUP_REMOVED lines=16> */
[----:B0-----:R-:W-:Y:S01]  /*1850*/  PRMT R161, RZ, 0x5410, R149 ;  /* 0x00005410ffa17816 */ /* 0x001fe20000000095 */
[C---:B------:R-:W-:Y:S01]  /*1860*/  FADD.FTZ R163, -R189.reuse, R159 ;  /* 0x0000009fbda37221 */ /* 0x040fe20000010100 */
[--C-:B---3--:R-:W-:Y:S01]  /*1870*/  PRMT R160, RZ, 0x5410, R152.reuse ;  /* 0x00005410ffa07816 */ /* 0x108fe20000000098 */
[----:B------:R-:W-:Y:S01]  /*1880*/  FADD.FTZ R159, -R189, R157 ;  /* 0x0000009dbd9f7221 */ /* 0x000fe20000010100 */
[----:B------:R-:W-:Y:S01]  /*1890*/  PRMT R152, RZ, 0x7610, R152 ;  /* 0x00007610ff987816 */ /* 0x000fe20000000098 */
[C---:B-----5:R-:W-:Y:S01]  /*18a0*/  FMUL.FTZ R157, R188.reuse, R163 ;  /* 0x000000a3bc9d7220 */ /* 0x060fe20000410000 */
[----:B------:R-:W-:Y:S01]  /*18b0*/  PRMT R162, RZ, 0x7610, R149 ;  /* 0x00007610ffa27816 */ /* 0x000fe20000000095 */
[----:B------:R-:W-:Y:S01]  /*18c0*/  FMUL.FTZ R159, R188, R159 ;  /* 0x0000009fbc9f7220 */ /* 0x000fe20000410000 */
        /* <DEDUP_REMOVED lines=9> */
[----:B------:R-:W-:Y:S01]  /*1960*/  FADD.FTZ R81, R81, R152 ;  /* 0x0000009851517221 */ /* 0x000fe20000010000 */
[----:B------:R-:W-:Y:S01]  /*1970*/  PRMT R150, RZ, 0x7610, R150 ;  /* 0x00007610ff967816 */ /* 0x000fe20000000096 */
[-C--:B------:R-:W-:Y:S01]  /*1980*/  FFMA.FTZ R53, R159, R152.reuse, R53 ;  /* 0x000000989f357223 */ /* 0x080fe20000010035 */
[----:B------:R-:W-:Y:S01]  /*1990*/  PRMT R154, RZ, 0x7610, R154 ;  /* 0x00007610ff9a7816 */ /* 0x000fe2000000009a */
[----:B------:R-:W-:Y:S01]  /*19a0*/  FMUL.FTZ R161, R243, R152 ;  /* 0x00000098f3a17220 */ /* 0x000fe20000410000 */
[----:B------:R-:W-:Y:S01]  /*19b0*/  PRMT R171, RZ, 0x5410, R155 ;  /* 0x00005410ffab7816 */ /* 0x000fe2000000009b */
[----:B------:R-:W-:Y:S01]  /*19c0*/  FADD.FTZ R152, -R189, R162 ;  /* 0x000000a2bd987221 */ /* 0x000fe20000010100 */
[----:B------:R-:W-:Y:S01]  /*19d0*/  PRMT R151, RZ, 0x7610, R151 ;  /* 0x00007610ff977816 */ /* 0x000fe20000000097 */
[----:B------:R-:W-:Y:S01]  /*19e0*/  FMUL.FTZ R162, R188, R163 ;  /* 0x000000a3bca27220 */ /* 0x000fe20000410000 */
[----:B------:R-:W-:Y:S01]  /*19f0*/  PRMT R155, RZ, 0x7610, R155 ;  /* 0x00007610ff9b7816 */ /* 0x000fe2000000009b */
[----:B------:R-:W-:-:S02]  /*1a00*/  FADD.FTZ R213, R213, R160 ;  /* 0x000000a0d5d57221 */ /* 0x000fc40000010000 */
[----:B------:R-:W-:Y:S02]  /*1a10*/  FFMA.FTZ R214, R157, R160, R214 ;  /* 0x000000a09dd67223 */ /* 0x000fe400000100d6 */
[----:B------:R-:W-:Y:S02]  /*1a20*/  FADD.FTZ R82, R82, R164 ;  /* 0x000000a452527221 */ /* 0x000fe40000010000 */
[----:B------:R-:W-:Y:S02]  /*1a30*/  FADD.FTZ R149, -R189, R149 ;  /* 0x00000095bd957221 */ /* 0x000fe40000010100 */
[-C--:B------:R-:W-:Y:S02]  /*1a40*/  FFMA.FTZ R54, R162, R164.reuse, R54 ;  /* 0x000000a4a2367223 */ /* 0x080fe40000010036 */
[----:B------:R-:W-:Y:S02]  /*1a50*/  FMUL.FTZ R164, R242, R164 ;  /* 0x000000a4f2a47220 */ /* 0x000fe40000410000 */
[----:B------:R-:W-:-:S02]  /*1a60*/  FADD.FTZ R213, R213, R161 ;  /* 0x000000a1d5d57221 */ /* 0x000fc40000010000 */
[----:B------:R-:W-:Y:S02]  /*1a70*/  FFMA.FTZ R214, R159, R161, R214 ;  /* 0x000000a19fd67223 */ /* 0x000fe400000100d6 */
[C---:B------:R-:W-:Y:S02]  /*1a80*/  FMUL.FTZ R165, R188.reuse, R149 ;  /* 0x00000095bca57220 */ /* 0x040fe40000410000 */
[----:B------:R-:W-:Y:S02]  /*1a90*/  FMUL.FTZ R163, R188, R152 ;  /* 0x00000098bca37220 */ /* 0x000fe40000410000 */
[----:B------:R-:W-:Y:S02]  /*1aa0*/  FMUL.FTZ R166, R241, R153 ;  /* 0x00000099f1a67220 */ /* 0x000fe40000410000 */
[----:B------:R-:W-:Y:S02]  /*1ab0*/  FADD.FTZ R213, R213, R164 ;  /* 0x000000a4d5d57221 */ /* 0x000fe40000010000 */
[----:B------:R-:W-:-:S02]  /*1ac0*/  FFMA.FTZ R214, R162, R164, R214 ;  /* 0x000000a4a2d67223 */ /* 0x000fc400000100d6 */
[----:B------:R-:W-:Y:S02]  /*1ad0*/  FADD.FTZ R84, R84, R167 ;  /* 0x000000a754547221 */ /* 0x000fe40000010000 */
[-C--:B------:R-:W-:Y:S02]  /*1ae0*/  FFMA.FTZ R56, R165, R167.reuse, R56 ;  /* 0x000000a7a5387223 */ /* 0x080fe40000010038 */
[C---:B------:R-:W-:Y:S02]  /*1af0*/  FADD.FTZ R148, -R189.reuse, R148 ;  /* 0x00000094bd947221 */ /* 0x040fe40000010100 */
[----:B------:R-:W-:Y:S02]  /*1b00*/  FADD.FTZ R150, -R189, R150 ;  /* 0x00000096bd967221 */ /* 0x000fe40000010100 */
        /* <DEDUP_REMOVED lines=10> */
[----:B------:R-:W-:Y:S02]  /*1bb0*/  FADD.FTZ R151, -R189, R151 ;  /* 0x00000097bd977221 */ /* 0x000fe40000010100 */
        /* <DEDUP_REMOVED lines=9> */
[----:B------:R-:W-:Y:S02]  /*1c50*/  FADD.FTZ R85, R85, R154 ;  /* 0x0000009a55557221 */ /* 0x000fe40000010000 */
[----:B------:R-:W-:Y:S02]  /*1c60*/  FFMA.FTZ R57, R168, R154, R57 ;  /* 0x0000009aa8397223 */ /* 0x000fe40000010039 */
[----:B------:R-:W-:Y:S02]  /*1c70*/  FADD.FTZ R87, R87, R155 ;  /* 0x0000009b57577221 */ /* 0x000fe40000010000 */
[C---:B------:R-:W-:Y:S02]  /*1c80*/  FFMA.FTZ R59, R172.reuse, R155, R59 ;  /* 0x0000009bac3b7223 */ /* 0x040fe4000001003b */
[----:B------:R-:W-:Y:S02]  /*1c90*/  FADD.FTZ R213, R213, R173 ;  /* 0x000000add5d57221 */ /* 0x000fe40000010000 */
[----:B------:R-:W-:-:S02]  /*1ca0*/  FFMA.FTZ R214, R172, R173, R214 ;  /* 0x000000adacd67223 */ /* 0x000fc400000100d6 */
.L_x_280:
[----:B------:R-:W-:Y:S05]  /*1cb0*/  BSYNC B1 ;  /* 0x0000000000017941 */ /* 0x000fea0003800000 */
.L_x_279:
[----:B------:R-:W-:Y:S01]  /*1cc0*/  BSSY B1, `(.L_x_281) ;  /* 0x0000055000017945 */ /* 0x000fe20003800000 */
[----:B------:R-:W-:Y:S05]  /*1cd0*/  @!P4 BRA `(.L_x_282) ;  /* 0x000005300000c947 */ /* 0x000fea0003800000 */
[----:B------:R-:W-:Y:S01]  /*1ce0*/  LEA R148, P0, R218, c[0x0][0x188], 0x4 ;  /* 0x00006200da947a11 */ /* 0x000fe200078020ff */
[----:B------:R-:W-:-:S03]  /*1cf0*/  HFMA2.MMA R153, -RZ, RZ, 0, 9.5367431640625e-07 ;  /* 0x00000010ff997435 */ /* 0x000fc600000001ff */
[----:B------:R-:W-:-:S06]  /*1d00*/  LEA.HI.X R149, R218, c[0x0][0x18c], RZ, 0x4, P0 ;  /* 0x00006300da957a11 */ /* 0x000fcc00000f24ff */
[----:B------:R-:W2:Y:S01]  /*1d10*/  LDG.E.128 R148, [R148.64] ;  /* 0x0000000494947981 */ /* 0x000ea2000c1e1d00 */
[----:B------:R-:W-:-:S06]  /*1d20*/  IMAD.WIDE.U32 R152, R218, R153, c[0x0][0x208] ;  /* 0x00008200da987625 */ /* 0x000fcc00078e0099 */
        /* <DEDUP_REMOVED lines=8> */
[----:B0-----:R-:W-:Y:S01]  /*1db0*/  PRMT R174, RZ, 0x7610, R148 ;  /* 0x00007610ffae7816 */ /* 0x001fe20000000094 */
[C---:B------:R-:W-:Y:S01]  /*1dc0*/  FADD.FTZ R158, -R189.reuse, R158 ;  /* 0x0000009ebd9e7221 */ /* 0x040fe20000010100 */
[----:B------:R-:W-:Y:S01]  /*1dd0*/  PRMT R180, RZ, 0x5410, R150 ;  /* 0x00005410ffb47816 */ /* 0x000fe20000000096 */
[C---:B------:R-:W-:Y:S01]  /*1de0*/  FADD.FTZ R176, -R189.reuse, R176 ;  /* 0x000000b0bdb07221 */ /* 0x040fe20000010100 */
[--C-:B---3--:R-:W-:Y:S01]  /*1df0*/  PRMT R175, RZ, 0x5410, R152.reuse ;  /* 0x00005410ffaf7816 */ /* 0x108fe20000000098 */
        /* <DEDUP_REMOVED lines=10> */
[C---:B------:R-:W-:Y:S01]  /*1ea0*/  FMUL.FTZ R176, R188.reuse, R176 ;  /* 0x000000b0bcb07220 */ /* 0x040fe20000410000 */
        /* <DEDUP_REMOVED lines=22> */
[----:B------:R-:W-:Y:S02]  /*2010*/  FADD.FTZ R185, -R189, R185 ;  /* 0x000000b9bdb97221 */ /* 0x000fe40000010100 */
        /* <DEDUP_REMOVED lines=31> */
.L_x_282:
[----:B------:R-:W-:Y:S05]  /*2210*/  BSYNC B1 ;  /* 0x0000000000017941 */ /* 0x000fea0003800000 */
.L_x_281:
[----:B------:R-:W-:Y:S05]  /*2220*/  BRA.DIV ~URZ, `(.L_x_283) ;  /* 0x000035227f007947 */ /* 0x000fea000b800000 */
[----:B------:R0:W1:Y:S02]  /*2230*/  SHFL.BFLY PT, R151, R213, 0x1, 0x1f ;  /* 0x0c201f00d5977f89 */ /* 0x00006400000e0000 */
.L_x_308:
[----:B------:R-:W-:Y:S05]  /*2240*/  BRA.DIV ~URZ, `(.L_x_284) ;  /* 0x000035827f007947 */ /* 0x000fea000b800000 */
[----:B------:R-:W2:Y:S01]  /*2250*/  SHFL.BFLY PT, R148, R214, 0x1, 0x1f ;  /* 0x0c201f00d6947f89 */ /* 0x000ea200000e0000 */
[----:B-1----:R-:W-:-:S02]  /*2260*/  FADD.FTZ R151, R151, R213 ;  /* 0x000000d597977221 */ /* 0x002fc40000010000 */
[----:B--2---:R-:W-:-:S03]  /*2270*/  FADD.FTZ R214, R148, R214 ;  /* 0x000000d694d67221 */ /* 0x004fc60000010000 */
[----:B------:R-:W1:Y:S02]  /*2280*/  SHFL.BFLY PT, R148, R151, 0x2, 0x1f ;  /* 0x0c401f0097947f89 */ /* 0x000e6400000e0000 */
[----:B-1----:R-:W-:Y:S02]  /*2290*/  FADD.FTZ R151, R148, R151 ;  /* 0x0000009794977221 */ /* 0x002fe40000010000 */
[----:B------:R-:W1:Y:S02]  /*22a0*/  SHFL.BFLY PT, R148, R214, 0x2, 0x1f ;  /* 0x0c401f00d6947f89 */ /* 0x000e6400000e0000 */
[----:B-1----:R-:W-:Y:S02]  /*22b0*/  FADD.FTZ R214, R214, R148 ;  /* 0x00000094d6d67221 */ /* 0x002fe40000010000 */
[----:B------:R-:W1:Y:S02]  /*22c0*/  SHFL.BFLY PT, R148, R151, 0x4, 0x1f ;  /* 0x0c801f0097947f89 */ /* 0x000e6400000e0000 */
[----:B-1----:R-:W-:-:S02]  /*22d0*/  FADD.FTZ R151, R151, R148 ;  /* 0x0000009497977221 */ /* 0x002fc40000010000 */
[----:B------:R-:W1:Y:S04]  /*22e0*/  SHFL.BFLY PT, R148, R214, 0x4, 0x1f ;  /* 0x0c801f00d6947f89 */ /* 0x000e6800000e0000 */
[----:B0-----:R-:W0:Y:S01]  /*22f0*/  SHFL.BFLY PT, R213, R151, 0x8, 0x1f ;  /* 0x0d001f0097d57f89 */ /* 0x001e2200000e0000 */
[----:B-1----:R-:W-:Y:S02]  /*2300*/  FADD.FTZ R148, R214, R148 ;  /* 0x00000094d6947221 */ /* 0x002fe40000010000 */
[----:B0-----:R-:W-:-:S03]  /*2310*/  FADD.FTZ R213, R151, R213 ;  /* 0x000000d597d57221 */ /* 0x001fc60000010000 */
[----:B------:R-:W0:Y:S04]  /*2320*/  SHFL.BFLY PT, R214, R148, 0x8, 0x1f ;  /* 0x0d001f0094d67f89 */ /* 0x000e2800000e0000 */
[----:B------:R1:W2:Y:S01]  /*2330*/  SHFL.BFLY PT, R151, R213, 0x10, 0x1f ;  /* 0x0e001f00d5977f89 */ /* 0x0002a200000e0000 */
[----:B0-----:R-:W-:-:S05]  /*2340*/  FADD.FTZ R214, R148, R214 ;  /* 0x000000d694d67221 */ /* 0x001fca0000010000 */
[----:B------:R1:W0:Y:S02]  /*2350*/  SHFL.BFLY PT, R148, R214, 0x10, 0x1f ;  /* 0x0e001f00d6947f89 */ /* 0x00022400000e0000 */
.L_x_309:
[----:B--2---:R-:W-:Y:S01]  /*2360*/  FADD.FTZ R151, R151, R213 ;  /* 0x000000d597977221 */ /* 0x004fe20000010000 */
[----:B------:R-:W-:Y:S01]  /*2370*/  BSSY B1, `(.L_x_285) ;  /* 0x000006e000017945 */ /* 0x000fe20003800000 */
[----:B0-----:R-:W-:Y:S02]  /*2380*/  FADD.FTZ R148, R148, R214 ;  /* 0x000000d694947221 */ /* 0x001fe40000010000 */
[----:B------:R-:W-:Y:S02]  /*2390*/  FMUL.FTZ R151, R151, c[0x0][0x1e0] ;  /* 0x0000780097977a20 */ /* 0x000fe40000410000 */
[----:B------:R-:W-:-:S03]  /*23a0*/  FMUL.FTZ R154, R148, c[0x0][0x1e0] ;  /* 0x00007800949a7a20 */ /* 0x000fc60000410000 */
[----:B------:R-:W-:Y:S01]  /*23b0*/  FSEL R155, R151, RZ, !P5 ;  /* 0x000000ff979b7208 */ /* 0x000fe20006800000 */
[----:B------:R-:W-:Y:S05]  /*23c0*/  @!P1 BRA `(.L_x_286) ;  /* 0x0000068000009947 */ /* 0x000fea0003800000 */
[----:B------:R-:W-:Y:S01]  /*23d0*/  ISETP.NE.U32.AND P0, PT, RZ, c[0x0][0x218], PT ;  /* 0x00008600ff007a0c */ /* 0x000fe20003f05070 */
[-CC-:B------:R-:W-:Y:S01]  /*23e0*/  FFMA.FTZ R152, R7, R154.reuse, R155.reuse ;  /* 0x0000009a07987223 */ /* 0x180fe2000001009b */
[----:B-1----:R-:W-:Y:S01]  /*23f0*/  MOV R213, 0x10 ;  /* 0x0000001000d57802 */ /* 0x002fe20000000f00 */
[----:B------:R-:W-:Y:S01]  /*2400*/  FFMA.FTZ R153, R6, R154, R155 ;  /* 0x0000009a06997223 */ /* 0x000fe2000001009b */
[----:B------:R-:W-:Y:S01]  /*2410*/  ISETP.NE.AND.EX P5, PT, RZ, c[0x0][0x21c], PT, P0 ;  /* 0x00008700ff007a0c */ /* 0x000fe20003fa5300 */
[----:B------:R-:W-:Y:S01]  /*2420*/  FADD.FTZ R152, R192, -R152 ;  /* 0x80000098c0987221 */ /* 0x000fe20000010000 */
[----:B------:R-:W-:Y:S01]  /*2430*/  ISETP.NE.U32.AND P0, PT, RZ, c[0x0][0x258], PT ;  /* 0x00009600ff007a0c */ /* 0x000fe20003f05070 */
[----:B------:R-:W-:Y:S02]  /*2440*/  FADD.FTZ R153, R191, -R153 ;  /* 0x80000099bf997221 */ /* 0x000fe40000010000 */
[C---:B-----5:R-:W-:Y:S01]  /*2450*/  FMUL.FTZ R152, R188.reuse, R152 ;  /* 0x00000098bc987220 */ /* 0x060fe20000410000 */
[----:B------:R-:W-:Y:S01]  /*2460*/  ISETP.NE.AND.EX P0, PT, RZ, c[0x0][0x25c], PT, P0 ;  /* 0x00009700ff007a0c */ /* 0x000fe20003f05300 */
[----:B------:R-:W-:-:S06]  /*2470*/  FMUL.FTZ R153, R188, R153 ;  /* 0x00000099bc997220 */ /* 0x000fcc0000410000 */
[----:B------:R-:W-:-:S05]  /*2480*/  @P5 PRMT R148, RZ, 0x5410, R125 ;  /* 0x00005410ff945816 */ /* 0x000fca000000007d */
[----:B------:R-:W-:Y:S01]  /*2490*/  @P5 FADD.FTZ R152, R152, R148 ;  /* 0x0000009498985221 */ /* 0x000fe20000010000 */
[----:B------:R-:W-:-:S05]  /*24a0*/  @P5 PRMT R148, RZ, 0x7610, R125 ;  /* 0x00007610ff945816 */ /* 0x000fca000000007d */
[----:B------:R-:W-:Y:S01]  /*24b0*/  @P5 FADD.FTZ R153, R153, R148 ;  /* 0x0000009499995221 */ /* 0x000fe20000010000 */
[----:B------:R-:W-:-:S04]  /*24c0*/  @P0 F2FP.BF16.PACK_AB R148, RZ, R152 ;  /* 0x00000098ff94023e */ /* 0x000fc800000010ff */
[----:B------:R-:W-:Y:S02]  /*24d0*/  @P0 F2FP.BF16.PACK_AB R149, RZ, R153 ;  /* 0x00000099ff95023e */ /* 0x000fe400000010ff */
[----:B------:R-:W-:-:S04]  /*24e0*/  @P0 PRMT R137, R148, 0x7610, R137 ;  /* 0x0000761094890816 */ /* 0x000fc80000000089 */
[----:B------:R-:W-:Y:S01]  /*24f0*/  @P0 PRMT R137, R137, 0x5410, R149 ;  /* 0x0000541089890816 */ /* 0x000fe20000000095 */
[----:B------:R-:W-:-:S06]  /*2500*/  IMAD.WIDE.U32 R148, R2, R213, c[0x0][0x170] ;  /* 0x00005c0002947625 */ /* 0x000fcc00078e00d5 */
[----:B------:R-:W2:Y:S01]  /*2510*/  LDG.E.128 R148, [R148.64] ;  /* 0x0000000494947981 */ /* 0x000ea2000c1e1d00 */
[-C--:B------:R-:W-:Y:S02]  /*2520*/  FMUL.FTZ R153, R153, R3.reuse ;  /* 0x0000000399997220 */ /* 0x080fe40000410000 */
[----:B------:R-:W-:Y:S01]  /*2530*/  FMUL.FTZ R152, R152, R3 ;  /* 0x0000000398987220 */ /* 0x000fe20000410000 */
[--C-:B--2---:R-:W-:Y:S02]  /*2540*/  PRMT R189, RZ, 0x5410, R149.reuse ;  /* 0x00005410ffbd7816 */ /* 0x104fe40000000095 */
[----:B------:R-:W-:-:S03]  /*2550*/  PRMT R149, RZ, 0x7610, R149 ;  /* 0x00007610ff957816 */ /* 0x000fc60000000095 */
[-C--:B------:R-:W-:Y:S02]  /*2560*/  FFMA.FTZ R94, R189, R152.reuse, R94 ;  /* 0x00000098bd5e7223 */ /* 0x080fe4000001005e */
[-C--:B------:R-:W-:Y:S02]  /*2570*/  FFMA.FTZ R95, R149, R153.reuse, R95 ;  /* 0x00000099955f7223 */ /* 0x080fe4000001005f */
[----:B------:R-:W-:Y:S02]  /*2580*/  FMUL.FTZ R149, R226, R152 ;  /* 0x00000098e2957220 */ /* 0x000fe40000410000 */
[----:B------:R-:W-:Y:S02]  /*2590*/  FFMA.FTZ R152, R5, R154, R155 ;  /* 0x0000009a05987223 */ /* 0x000fe4000001009b */
[----:B------:R-:W-:Y:S02]  /*25a0*/  FMUL.FTZ R153, R225, R153 ;  /* 0x00000099e1997220 */ /* 0x000fe40000410000 */
[----:B------:R-:W-:-:S03]  /*25b0*/  FADD.FTZ R152, R12, -R152 ;  /* 0x800000980c987221 */ /* 0x000fc60000010000 */
[----:B------:R-:W-:Y:S01]  /*25c0*/  F2FP.BF16.PACK_AB R149, R153, R149 ;  /* 0x000000959995723e */ /* 0x000fe200000010ff */
[----:B------:R-:W-:Y:S01]  /*25d0*/  FMUL.FTZ R189, R188, R152 ;  /* 0x00000098bcbd7220 */ /* 0x000fe20000410000 */
[----:B------:R-:W-:-:S05]  /*25e0*/  @P5 PRMT R152, RZ, 0x5410, R126 ;  /* 0x00005410ff985816 */ /* 0x000fca000000007e */
[----:B------:R-:W-:-:S05]  /*25f0*/  @P5 FADD.FTZ R189, R189, R152 ;  /* 0x00000098bdbd5221 */ /* 0x000fca0000010000 */
[----:B------:R-:W-:Y:S01]  /*2600*/  @P0 F2FP.BF16.PACK_AB R152, RZ, R189 ;  /* 0x000000bdff98023e */ /* 0x000fe200000010ff */
[----:B------:R-:W-:-:S03]  /*2610*/  FMUL.FTZ R189, R189, R3 ;  /* 0x00000003bdbd7220 */ /* 0x000fc60000410000 */
[----:B------:R-:W-:Y:S01]  /*2620*/  @P0 PRMT R138, R152, 0x7610, R138 ;  /* 0x00007610988a0816 */ /* 0x000fe2000000008a */
[----:B------:R-:W-:-:S04]  /*2630*/  FFMA.FTZ R152, R11, R154, R155 ;  /* 0x0000009a0b987223 */ /* 0x000fc8000001009b */
[----:B------:R-:W-:-:S04]  /*2640*/  FADD.FTZ R152, R13, -R152 ;  /* 0x800000980d987221 */ /* 0x000fc80000010000 */
[----:B------:R-:W-:Y:S01]  /*2650*/  FMUL.FTZ R153, R188, R152 ;  /* 0x00000098bc997220 */ /* 0x000fe20000410000 */
[----:B------:R-:W-:-:S05]  /*2660*/  @P5 PRMT R152, RZ, 0x7610, R126 ;  /* 0x00007610ff985816 */ /* 0x000fca000000007e */
[----:B------:R-:W-:-:S05]  /*2670*/  @P5 FADD.FTZ R153, R153, R152 ;  /* 0x0000009899995221 */ /* 0x000fca0000010000 */
[----:B------:R-:W-:Y:S01]  /*2680*/  @P0 F2FP.BF16.PACK_AB R152, RZ, R153 ;  /* 0x00000099ff98023e */ /* 0x000fe200000010ff */
[----:B------:R-:W-:-:S03]  /*2690*/  FMUL.FTZ R153, R153, R3 ;  /* 0x0000000399997220 */ /* 0x000fc60000410000 */
[----:B------:R-:W-:Y:S02]  /*26a0*/  @P0 PRMT R138, R138, 0x5410, R152 ;  /* 0x000054108a8a0816 */ /* 0x000fe40000000098 */
[--C-:B------:R-:W-:Y:S02]  /*26b0*/  PRMT R152, RZ, 0x5410, R150.reuse ;  /* 0x00005410ff987816 */ /* 0x100fe40000000096 */
[----:B------:R-:W-:-:S03]  /*26c0*/  PRMT R150, RZ, 0x7610, R150 ;  /* 0x00007610ff967816 */ /* 0x000fc60000000096 */
[----:B------:R-:W-:Y:S02]  /*26d0*/  FFMA.FTZ R96, R152, R189, R96 ;  /* 0x000000bd98607223 */ /* 0x000fe40000010060 */
[----:B------:R-:W-:Y:S02]  /*26e0*/  FFMA.FTZ R152, R10, R154, R155 ;  /* 0x0000009a0a987223 */ /* 0x000fe4000001009b */
[----:B------:R-:W-:Y:S02]  /*26f0*/  FFMA.FTZ R97, R150, R153, R97 ;  /* 0x0000009996617223 */ /* 0x000fe40000010061 */
[----:B------:R-:W-:Y:S02]  /*2700*/  FADD.FTZ R152, R8, -R152 ;  /* 0x8000009808987221 */ /* 0x000fe40000010000 */
[----:B------:R-:W-:Y:S02]  /*2710*/  FMUL.FTZ R150, R224, R189 ;  /* 0x000000bde0967220 */ /* 0x000fe40000410000 */
[----:B------:R-:W-:Y:S01]  /*2720*/  FMUL.FTZ R189, R188, R152 ;  /* 0x00000098bcbd7220 */ /* 0x000fe20000410000 */
[----:B------:R-:W-:Y:S01]  /*2730*/  @P5 PRMT R152, RZ, 0x5410, R124 ;  /* 0x00005410ff985816 */ /* 0x000fe2000000007c */
[----:B------:R-:W-:-:S04]  /*2740*/  FMUL.FTZ R153, R223, R153 ;  /* 0x00000099df997220 */ /* 0x000fc80000410000 */
[----:B------:R-:W-:Y:S01]  /*2750*/  @P5 FADD.FTZ R189, R189, R152 ;  /* 0x00000098bdbd5221 */ /* 0x000fe20000010000 */
[----:B------:R-:W-:-:S04]  /*2760*/  F2FP.BF16.PACK_AB R150, R153, R150 ;  /* 0x000000969996723e */ /* 0x000fc800000010ff */
        /* <DEDUP_REMOVED lines=16> */
[----:B------:R-:W-:Y:S02]  /*2870*/  FMUL.FTZ R148, R228, R189 ;  /* 0x000000bde4947220 */ /* 0x000fe40000410000 */
        /* <DEDUP_REMOVED lines=12> */
[----:B------:R-:W-:-:S04]  /*2940*/  FFMA.FTZ R152, R16, R154, R155 ;  /* 0x0000009a10987223 */ /* 0x000fc8000001009b */
[----:B------:R-:W-:-:S04]  /*2950*/  FADD.FTZ R152, R17, -R152 ;  /* 0x8000009811987221 */ /* 0x000fc80000010000 */
[----:B------:R-:W-:Y:S01]  /*2960*/  FMUL.FTZ R189, R188, R152 ;  /* 0x00000098bcbd7220 */ /* 0x000fe20000410000 */
[----:B------:R-:W-:-:S05]  /*2970*/  @P5 PRMT R152, RZ, 0x7610, R127 ;  /* 0x00007610ff985816 */ /* 0x000fca000000007f */
[----:B------:R-:W-:-:S05]  /*2980*/  @P5 FADD.FTZ R189, R189, R152 ;  /* 0x00000098bdbd5221 */ /* 0x000fca0000010000 */
[----:B------:R-:W-:Y:S01]  /*2990*/  @P0 F2FP.BF16.PACK_AB R152, RZ, R189 ;  /* 0x000000bdff98023e */ /* 0x000fe200000010ff */
[----:B------:R-:W-:-:S03]  /*29a0*/  FMUL.FTZ R189, R189, R3 ;  /* 0x00000003bdbd7220 */ /* 0x000fc60000410000 */
[----:B------:R-:W-:Y:S01]  /*29b0*/  @P0 PRMT R139, R139, 0x5410, R152 ;  /* 0x000054108b8b0816 */ /* 0x000fe20000000098 */
[----:B------:R-:W-:Y:S02]  /*29c0*/  FFMA.FTZ R99, R151, R189, R99 ;  /* 0x000000bd97637223 */ /* 0x000fe40000010063 */
[----:B------:R-:W-:Y:S02]  /*29d0*/  FMUL.FTZ R151, R222, R153 ;  /* 0x00000099de977220 */ /* 0x000fe40000410000 */
[----:B------:R-:W-:-:S04]  /*29e0*/  @P0 IMAD.WIDE.U32 R152, R2, R213, c[0x0][0x258] ;  /* 0x0000960002980625 */ /* 0x000fc800078e00d5 */
[----:B------:R-:W-:Y:S01]  /*29f0*/  FMUL.FTZ R189, R221, R189 ;  /* 0x000000bdddbd7220 */ /* 0x000fe20000410000 */
[----:B------:R0:W-:Y:S04]  /*2a00*/  @P0 STG.E.128 [R152.64], R136 ;  /* 0x0000008898000986 */ /* 0x0001e8000c101d04 */
[----:B------:R-:W-:Y:S01]  /*2a10*/  F2FP.BF16.PACK_AB R151, R189, R151 ;  /* 0x00000097bd97723e */ /* 0x000fe200000010ff */
[C---:B0-----:R-:W-:Y:S01]  /*2a20*/  IMAD.WIDE.U32 R152, R2.reuse, R213, c[0x0][0x248] ;  /* 0x0000920002987625 */ /* 0x041fe200078e00d5 */
[----:B------:R-:W-:-:S04]  /*2a30*/  IADD3 R2, R2, 0x20, RZ ;  /* 0x0000002002027810 */ /* 0x000fc80007ffe0ff */
[----:B------:R0:W-:Y:S03]  /*2a40*/  STG.E.128 [R152.64], R148 ;  /* 0x0000009498007986 */ /* 0x0001e6000c101d04 */
.L_x_286:
[----:B------:R-:W-:Y:S05]  /*2a50*/  BSYNC B1 ;  /* 0x0000000000017941 */ /* 0x000fea0003800000 */
.L_x_285:
[----:B------:R-:W-:Y:S01]  /*2a60*/  BSSY B1, `(.L_x_287) ;  /* 0x000006c000017945 */ /* 0x000fe20003800000 */
[----:B------:R-:W-:Y:S05]  /*2a70*/  @!P2 BRA `(.L_x_288) ;  /* 0x000006a00000a947 */ /* 0x000fea0003800000 */
[----:B------:R-:W-:Y:S01]  /*2a80*/  ISETP.NE.U32.AND P0, PT, RZ, c[0x0][0x218], PT ;  /* 0x00008600ff007a0c */ /* 0x000fe20003f05070 */
[-CC-:B0-----:R-:W-:Y:S01]  /*2a90*/  FFMA.FTZ R153, R24, R154.reuse, R155.reuse ;  /* 0x0000009a18997223 */ /* 0x181fe2000001009b */
[----:B------:R-:W-:Y:S01]  /*2aa0*/  ISETP.NE.U32.AND P5, PT, RZ, c[0x0][0x258], PT ;  /* 0x00009600ff007a0c */ /* 0x000fe20003fa5070 */
[----:B------:R-:W-:Y:S01]  /*2ab0*/  FFMA.FTZ R152, R27, R154, R155 ;  /* 0x0000009a1b987223 */ /* 0x000fe2000001009b */
[----:B------:R-:W-:Y:S01]  /*2ac0*/  ISETP.NE.AND.EX P0, PT, RZ, c[0x0][0x21c], PT, P0 ;  /* 0x00008700ff007a0c */ /* 0x000fe20003f05300 */
[----:B------:R-:W-:Y:S01]  /*2ad0*/  FADD.FTZ R153, R26, -R153 ;  /* 0x800000991a997221 */ /* 0x000fe20000010000 */
[----:B------:R-:W-:Y:S01]  /*2ae0*/  ISETP.NE.AND.EX P5, PT, RZ, c[0x0][0x25c], PT, P5 ;  /* 0x00009700ff007a0c */ /* 0x000fe20003fa5350 */
[----:B------:R-:W-:Y:S02]  /*2af0*/  FADD.FTZ R152, R28, -R152 ;  /* 0x800000981c987221 */ /* 0x000fe40000010000 */
[----:B-----5:R-:W-:-:S02]  /*2b00*/  FMUL.FTZ R153, R188, R153 ;  /* 0x00000099bc997220 */ /* 0x020fc40000410000 */
[----:B------:R-:W-:-:S06]  /*2b10*/  FMUL.FTZ R152, R188, R152 ;  /* 0x00000098bc987220 */ /* 0x000fcc0000410000 */
[----:B------:R-:W-:-:S05]  /*2b20*/  @P0 PRMT R148, RZ, 0x5410, R130 ;  /* 0x00005410ff940816 */ /* 0x000fca0000000082 */
[----:B------:R-:W-:Y:S01]  /*2b30*/  @P0 FADD.FTZ R153, R153, R148 ;  /* 0x0000009499990221 */ /* 0x000fe20000010000 */
[----:B------:R-:W-:-:S05]  /*2b40*/  @P0 PRMT R148, RZ, 0x7610, R130 ;  /* 0x00007610ff940816 */ /* 0x000fca0000000082 */
[----:B------:R-:W-:Y:S01]  /*2b50*/  @P0 FADD.FTZ R152, R152, R148 ;  /* 0x0000009498980221 */ /* 0x000fe20000010000 */
[----:B------:R-:W-:-:S04]  /*2b60*/  @P5 F2FP.BF16.PACK_AB R148, RZ, R153 ;  /* 0x00000099ff94523e */ /* 0x000fc800000010ff */
[----:B------:R-:W-:Y:S01]  /*2b70*/  @P5 PRMT R138, R148, 0x7610, R138 ;  /* 0x00007610948a5816 */ /* 0x000fe2000000008a */
[----:B------:R-:W-:Y:S01]  /*2b80*/  HFMA2.MMA R148, -RZ, RZ, 0, 9.5367431640625e-07 ;  /* 0x00000010ff947435 */ /* 0x000fe200000001ff */
[----:B------:R-:W-:-:S04]  /*2b90*/  @P5 F2FP.BF16.PACK_AB R149, RZ, R152 ;  /* 0x00000098ff95523e */ /* 0x000fc800000010ff */
[----:B------:R-:W-:-:S05]  /*2ba0*/  @P5 PRMT R138, R138, 0x5410, R149 ;  /* 0x000054108a8a5816 */ /* 0x000fca0000000095 */
[----:B------:R-:W-:-:S06]  /*2bb0*/  IMAD.WIDE.U32 R148, R2, R148, c[0x0][0x170] ;  /* 0x00005c0002947625 */ /* 0x000fcc00078e0094 */
[----:B------:R-:W2:Y:S01]  /*2bc0*/  LDG.E.128 R148, [R148.64] ;  /* 0x0000000494947981 */ /* 0x000ea2000c1e1d00 */
[-C--:B------:R-:W-:Y:S02]  /*2bd0*/  FMUL.FTZ R189, R152, R3.reuse ;  /* 0x0000000398bd7220 */ /* 0x080fe40000410000 */
[----:B------:R-:W-:Y:S01]  /*2be0*/  FMUL.FTZ R153, R153, R3 ;  /* 0x0000000399997220 */ /* 0x000fe20000410000 */
[--C-:B--2---:R-:W-:Y:S02]  /*2bf0*/  PRMT R152, RZ, 0x5410, R150.reuse ;  /* 0x00005410ff987816 */ /* 0x104fe40000000096 */
[----:B------:R-:W-:-:S03]  /*2c00*/  PRMT R150, RZ, 0x7610, R150 ;  /* 0x00007610ff967816 */ /* 0x000fc60000000096 */
[----:B------:R-:W-:Y:S02]  /*2c10*/  FFMA.FTZ R104, R152, R153, R104 ;  /* 0x0000009998687223 */ /* 0x000fe40000010068 */
[----:B------:R-:W-:Y:S02]  /*2c20*/  FFMA.FTZ R105, R150, R189, R105 ;  /* 0x000000bd96697223 */ /* 0x000fe40000010069 */
[----:B------:R-:W-:Y:S02]  /*2c30*/  FFMA.FTZ R150, R4, R154, R155 ;  /* 0x0000009a04967223 */ /* 0x000fe4000001009b */
[----:B------:R-:W-:Y:S02]  /*2c40*/  FMUL.FTZ R153, R215, R153 ;  /* 0x00000099d7997220 */ /* 0x000fe40000410000 */
[----:B------:R-:W-:Y:S02]  /*2c50*/  FADD.FTZ R150, R19, -R150 ;  /* 0x8000009613967221 */ /* 0x000fe40000010000 */
[----:B------:R-:W-:-:S02]  /*2c60*/  FMUL.FTZ R189, R212, R189 ;  /* 0x000000bdd4bd7220 */ /* 0x000fc40000410000 */
[----:B------:R-:W-:Y:S01]  /*2c70*/  FMUL.FTZ R152, R188, R150 ;  /* 0x00000096bc987220 */ /* 0x000fe20000410000 */
[----:B------:R-:W-:-:S05]  /*2c80*/  @P0 PRMT R150, RZ, 0x5410, R128 ;  /* 0x00005410ff960816 */ /* 0x000fca0000000080 */
[----:B------:R-:W-:-:S05]  /*2c90*/  @P0 FADD.FTZ R152, R152, R150 ;  /* 0x0000009698980221 */ /* 0x000fca0000010000 */
[----:B------:R-:W-:Y:S01]  /*2ca0*/  @P5 F2FP.BF16.PACK_AB R150, RZ, R152 ;  /* 0x00000098ff96523e */ /* 0x000fe200000010ff */
[----:B------:R-:W-:-:S03]  /*2cb0*/  FMUL.FTZ R152, R152, R3 ;  /* 0x0000000398987220 */ /* 0x000fc60000410000 */
[----:B------:R-:W-:Y:S02]  /*2cc0*/  @P5 PRMT R136, R150, 0x7610, R136 ;  /* 0x0000761096885816 */ /* 0x000fe40000000088 */
[----:B------:R-:W-:Y:S01]  /*2cd0*/  F2FP.BF16.PACK_AB R150, R189, R153 ;  /* 0x00000099bd96723e */ /* 0x000fe200000010ff */
[----:B------:R-:W-:Y:S01]  /*2ce0*/  FFMA.FTZ R153, R18, R154, R155 ;  /* 0x0000009a12997223 */ /* 0x000fe2000001009b */
[----:B------:R-:W-:-:S03]  /*2cf0*/  @P0 PRMT R189, RZ, 0x7610, R128 ;  /* 0x00007610ffbd0816 */ /* 0x000fc60000000080 */
[----:B------:R-:W-:-:S04]  /*2d00*/  FADD.FTZ R153, R20, -R153 ;  /* 0x8000009914997221 */ /* 0x000fc80000010000 */
[----:B------:R-:W-:-:S04]  /*2d10*/  FMUL.FTZ R153, R188, R153 ;  /* 0x00000099bc997220 */ /* 0x000fc80000410000 */
[----:B------:R-:W-:-:S05]  /*2d20*/  @P0 FADD.FTZ R153, R153, R189 ;  /* 0x000000bd99990221 */ /* 0x000fca0000010000 */
[----:B------:R-:W-:Y:S01]  /*2d30*/  @P5 F2FP.BF16.PACK_AB R189, RZ, R153 ;  /* 0x00000099ffbd523e */ /* 0x000fe200000010ff */
[----:B------:R-:W-:-:S03]  /*2d40*/  FMUL.FTZ R153, R153, R3 ;  /* 0x0000000399997220 */ /* 0x000fc60000410000 */
[----:B------:R-:W-:Y:S02]  /*2d50*/  @P5 PRMT R136, R136, 0x5410, R189 ;  /* 0x0000541088885816 */ /* 0x000fe400000000bd */
[--C-:B------:R-:W-:Y:S02]  /*2d60*/  PRMT R189, RZ, 0x5410, R148.reuse ;  /* 0x00005410ffbd7816 */ /* 0x100fe40000000094 */
[----:B------:R-:W-:-:S03]  /*2d70*/  PRMT R148, RZ, 0x7610, R148 ;  /* 0x00007610ff947816 */ /* 0x000fc60000000094 */
[----:B------:R-:W-:Y:S02]  /*2d80*/  FFMA.FTZ R100, R189, R152, R100 ;  /* 0x00000098bd647223 */ /* 0x000fe40000010064 */
[-C--:B------:R-:W-:Y:S02]  /*2d90*/  FFMA.FTZ R101, R148, R153.reuse, R101 ;  /* 0x0000009994657223 */ /* 0x080fe40000010065 */
[----:B------:R-:W-:Y:S02]  /*2da0*/  FFMA.FTZ R148, R21, R154, R155 ;  /* 0x0000009a15947223 */ /* 0x000fe4000001009b */
[----:B------:R-:W-:Y:S02]  /*2db0*/  FMUL.FTZ R152, R220, R152 ;  /* 0x00000098dc987220 */ /* 0x000fe40000410000 */
[----:B------:R-:W-:Y:S02]  /*2dc0*/  FADD.FTZ R148, R23, -R148 ;  /* 0x8000009417947221 */ /* 0x000fe40000010000 */
[----:B------:R-:W-:-:S02]  /*2dd0*/  FMUL.FTZ R153, R219, R153 ;  /* 0x00000099db997220 */ /* 0x000fc40000410000 */
[----:B-1----:R-:W-:Y:S01]  /*2de0*/  FMUL.FTZ R213, R188, R148 ;  /* 0x00000094bcd57220 */ /* 0x002fe20000410000 */
        /* <DEDUP_REMOVED lines=28> */
[----:B------:R-:W-:Y:S02]  /*2fb0*/  F2FP.BF16.PACK_AB R148, R153, R152 ;  /* 0x000000989994723e */ /* 0x000fe400000010ff */
        /* <DEDUP_REMOVED lines=11> */
[----:B------:R-:W-:Y:S01]  /*3070*/  FFMA.FTZ R107, R151, R213, R107 ;  /* 0x000000d5976b7223 */ /* 0x000fe2000001006b */
[----:B------:R-:W-:Y:S01]  /*3080*/  @P5 LEA R152, P0, R2, c[0x0][0x258], 0x4 ;  /* 0x0000960002985a11 */ /* 0x000fe200078020ff */
[----:B------:R-:W-:Y:S02]  /*3090*/  FMUL.FTZ R151, R211, R189 ;  /* 0x000000bdd3977220 */ /* 0x000fe40000410000 */
[----:B------:R-:W-:Y:S01]  /*30a0*/  FMUL.FTZ R213, R210, R213 ;  /* 0x000000d5d2d57220 */ /* 0x000fe20000410000 */
[----:B------:R-:W-:-:S04]  /*30b0*/  @P5 LEA.HI.X R153, R2, c[0x0][0x25c], RZ, 0x4, P0 ;  /* 0x0000970002995a11 */ /* 0x000fc800000f24ff */
[----:B------:R-:W-:Y:S01]  /*30c0*/  F2FP.BF16.PACK_AB R151, R213, R151 ;  /* 0x00000097d597723e */ /* 0x000fe200000010ff */
[----:B------:R0:W-:Y:S02]  /*30d0*/  @P5 STG.E.128 [R152.64], R136 ;  /* 0x0000008898005986 */ /* 0x0001e4000c101d04 */
[----:B0-----:R-:W-:-:S04]  /*30e0*/  LEA R152, P0, R2, c[0x0][0x248], 0x4 ;  /* 0x0000920002987a11 */ /* 0x001fc800078020ff */
[C---:B------:R-:W-:Y:S02]  /*30f0*/  LEA.HI.X R153, R2.reuse, c[0x0][0x24c], RZ, 0x4, P0 ;  /* 0x0000930002997a11 */ /* 0x040fe400000f24ff */
[----:B------:R-:W-:-:S03]  /*3100*/  IADD3 R2, R2, 0x20, RZ ;  /* 0x0000002002027810 */ /* 0x000fc60007ffe0ff */
[----:B------:R0:W-:Y:S04]  /*3110*/  STG.E.128 [R152.64], R148 ;  /* 0x0000009498007986 */ /* 0x0001e8000c101d04 */
.L_x_288:
[----:B------:R-:W-:Y:S05]  /*3120*/  BSYNC B1 ;  /* 0x0000000000017941 */ /* 0x000fea0003800000 */
.L_x_287:
        /* <DEDUP_REMOVED lines=17> */
[----:B------:R-:W-:Y:S02]  /*3240*/  @P5 PRMT R138, R148, 0x7610, R138 ;  /* 0x00007610948a5816 */ /* 0x000fe4000000008a */
[----:B------:R-:W-:Y:S02]  /*3250*/  @P5 F2FP.BF16.PACK_AB R149, RZ, R152 ;  /* 0x00000098ff95523e */ /* 0x000fe400000010ff */
[----:B------:R-:W-:Y:S02]  /*3260*/  MOV R148, 0x10 ;  /* 0x0000001000947802 */ /* 0x000fe40000000f00 */
[----:B------:R-:W-:-:S03]  /*3270*/  @P5 PRMT R138, R138, 0x5410, R149 ;  /* 0x000054108a8a5816 */ /* 0x000fc60000000095 */
        /* <DEDUP_REMOVED lines=87> */
.L_x_290:
[----:B------:R-:W-:Y:S05]  /*37f0*/  BSYNC B1 ;  /* 0x0000000000017941 */ /* 0x000fea0003800000 */
.L_x_289:
        /* <DEDUP_REMOVED lines=11> */
[----:B------:R-:W-:Y:S02]  /*38b0*/  FMUL.FTZ R153, R188, R153 ;  /* 0x00000099bc997220 */ /* 0x000fe40000410000 */
[-CC-:B------:R-:W-:Y:S02]  /*38c0*/  FFMA.FTZ R150, R185, R154.reuse, R155.reuse ;  /* 0x0000009ab9967223 */ /* 0x180fe4000001009b */
[-CC-:B------:R-:W-:Y:S02]  /*38d0*/  FFMA.FTZ R218, R176, R154.reuse, R155.reuse ;  /* 0x0000009ab0da7223 */ /* 0x180fe4000001009b */
[----:B------:R-:W-:Y:S01]  /*38e0*/  @P0 PRMT R148, RZ, 0x5410, R32 ;  /* 0x00005410ff940816 */ /* 0x000fe20000000020 */
[-CC-:B------:R-:W-:Y:S02]  /*38f0*/  FFMA.FTZ R189, R178, R154.reuse, R155.reuse ;  /* 0x0000009ab2bd7223 */ /* 0x180fe4000001009b */
[-CC-:B-1----:R-:W-:Y:S02]  /*3900*/  FFMA.FTZ R214, R180, R154.reuse, R155.reuse ;  /* 0x0000009ab4d67223 */ /* 0x182fe4000001009b */
[----:B------:R-:W-:Y:S01]  /*3910*/  @P0 FADD.FTZ R152, R152, R148 ;  /* 0x0000009498980221 */ /* 0x000fe20000010000 */
[----:B------:R-:W-:Y:S01]  /*3920*/  @P0 PRMT R148, RZ, 0x7610, R32 ;  /* 0x00007610ff940816 */ /* 0x000fe20000000020 */
[----:B------:R-:W-:-:S02]  /*3930*/  FFMA.FTZ R213, R183, R154, R155 ;  /* 0x0000009ab7d57223 */ /* 0x000fc4000001009b */
[----:B------:R-:W-:Y:S02]  /*3940*/  FFMA.FTZ R151, R187, R154, R155 ;  /* 0x0000009abb977223 */ /* 0x000fe4000001009b */
[----:B------:R-:W-:Y:S01]  /*3950*/  @P0 FADD.FTZ R153, R153, R148 ;  /* 0x0000009499990221 */ /* 0x000fe20000010000 */
[----:B------:R-:W-:Y:S01]  /*3960*/  @P5 F2FP.BF16.PACK_AB R148, RZ, R152 ;  /* 0x00000098ff94523e */ /* 0x000fe200000010ff */
[----:B------:R-:W-:Y:S02]  /*3970*/  FADD.FTZ R155, R186, -R150 ;  /* 0x80000096ba9b7221 */ /* 0x000fe40000010000 */
[----:B------:R-:W-:Y:S01]  /*3980*/  FADD.FTZ R154, R179, -R218 ;  /* 0x800000dab39a7221 */ /* 0x000fe20000010000 */
[----:B------:R-:W-:Y:S01]  /*3990*/  @P5 PRMT R136, R148, 0x7610, R136 ;  /* 0x0000761094885816 */ /* 0x000fe20000000088 */
[----:B------:R-:W-:Y:S01]  /*39a0*/  HFMA2.MMA R148, -RZ, RZ, 0, 9.5367431640625e-07 ;  /* 0x00000010ff947435 */ /* 0x000fe200000001ff */
[----:B------:R-:W-:Y:S01]  /*39b0*/  @P5 F2FP.BF16.PACK_AB R149, RZ, R153 ;  /* 0x00000099ff95523e */ /* 0x000fe200000010ff */
[----:B------:R-:W-:-:S02]  /*39c0*/  FADD.FTZ R189, R181, -R189 ;  /* 0x800000bdb5bd7221 */ /* 0x000fc40000010000 */
[----:B------:R-:W-:Y:S01]  /*39d0*/  FADD.FTZ R214, R182, -R214 ;  /* 0x800000d6b6d67221 */ /* 0x000fe20000010000 */
[----:B------:R-:W-:Y:S01]  /*39e0*/  @P5 PRMT R136, R136, 0x5410, R149 ;  /* 0x0000541088885816 */ /* 0x000fe20000000095 */
[----:B------:R-:W-:Y:S02]  /*39f0*/  FADD.FTZ R213, R184, -R213 ;  /* 0x800000d5b8d57221 */ /* 0x000fe40000010000 */
[----:B------:R-:W-:Y:S02]  /*3a00*/  FADD.FTZ R150, R190, -R151 ;  /* 0x80000097be967221 */ /* 0x000fe40000010000 */
[----:B------:R-:W-:-:S04]  /*3a10*/  IMAD.WIDE.U32 R148, R2, R148, c[0x0][0x170] ;  /* 0x00005c0002947625 */ /* 0x000fc800078e0094 */
[C---:B------:R-:W-:Y:S02]  /*3a20*/  FMUL.FTZ R154, R188.reuse, R154 ;  /* 0x0000009abc9a7220 */ /* 0x040fe40000410000 */
[C---:B------:R-:W-:Y:S02]  /*3a30*/  FMUL.FTZ R189, R188.reuse, R189 ;  /* 0x000000bdbcbd7220 */ /* 0x040fe40000410000 */
[C---:B------:R-:W-:Y:S02]  /*3a40*/  FMUL.FTZ R214, R188.reuse, R214 ;  /* 0x000000d6bcd67220 */ /* 0x040fe40000410000 */
[C---:B------:R-:W-:Y:S02]  /*3a50*/  FMUL.FTZ R213, R188.reuse, R213 ;  /* 0x000000d5bcd57220 */ /* 0x040fe40000410000 */
[C---:B------:R-:W-:Y:S02]  /*3a60*/  FMUL.FTZ R155, R188.reuse, R155 ;  /* 0x0000009bbc9b7220 */ /* 0x040fe40000410000 */
[----:B------:R-:W-:-:S02]  /*3a70*/  FMUL.FTZ R188, R188, R150 ;  /* 0x00000096bcbc7220 */ /* 0x000fc40000410000 */
[----:B------:R-:W2:Y:S01]  /*3a80*/  LDG.E.128 R148, [R148.64] ;  /* 0x0000000494947981 */ /* 0x000ea2000c1e1d00 */
[-C--:B------:R-:W-:Y:S02]  /*3a90*/  FMUL.FTZ R218, R152, R3.reuse ;  /* 0x0000000398da7220 */ /* 0x080fe40000410000 */
[----:B------:R-:W-:Y:S01]  /*3aa0*/  FMUL.FTZ R252, R153, R3 ;  /* 0x0000000399fc7220 */ /* 0x000fe20000410000 */
[--C-:B--2---:R-:W-:Y:S02]  /*3ab0*/  PRMT R152, RZ, 0x5410, R148.reuse ;  /* 0x00005410ff987816 */ /* 0x104fe40000000094 */
[----:B------:R-:W-:-:S03]  /*3ac0*/  PRMT R148, RZ, 0x7610, R148 ;  /* 0x00007610ff947816 */ /* 0x000fc60000000094 */
[----:B------:R-:W-:Y:S02]  /*3ad0*/  FFMA.FTZ R116, R152, R218, R116 ;  /* 0x000000da98747223 */ /* 0x000fe40000010074 */
[-C--:B------:R-:W-:Y:S01]  /*3ae0*/  FFMA.FTZ R117, R148, R252.reuse, R117 ;  /* 0x000000fc94757223 */ /* 0x080fe20000010075 */
[----:B------:R-:W-:Y:S01]  /*3af0*/  @P0 PRMT R148, RZ, 0x5410, R34 ;  /* 0x00005410ff940816 */ /* 0x000fe20000000022 */
[----:B------:R-:W-:-:S04]  /*3b00*/  FMUL.FTZ R252, R200, R252 ;  /* 0x000000fcc8fc7220 */ /* 0x000fc80000410000 */
[----:B------:R-:W-:-:S05]  /*3b10*/  @P0 FADD.FTZ R214, R214, R148 ;  /* 0x00000094d6d60221 */ /* 0x000fca0000010000 */
[----:B------:R-:W-:Y:S01]  /*3b20*/  @P5 F2FP.BF16.PACK_AB R148, RZ, R214 ;  /* 0x000000d6ff94523e */ /* 0x000fe200000010ff */
[----:B------:R-:W-:-:S03]  /*3b30*/  FMUL.FTZ R214, R214, R3 ;  /* 0x00000003d6d67220 */ /* 0x000fc60000410000 */
[----:B------:R-:W-:Y:S02]  /*3b40*/  @P5 PRMT R138, R148, 0x7610, R138 ;  /* 0x00007610948a5816 */ /* 0x000fe4000000008a */
[----:B------:R-:W-:-:S05]  /*3b50*/  @P0 PRMT R148, RZ, 0x7610, R34 ;  /* 0x00007610ff940816 */ /* 0x000fca0000000022 */
[----:B------:R-:W-:-:S05]  /*3b60*/  @P0 FADD.FTZ R213, R213, R148 ;  /* 0x00000094d5d50221 */ /* 0x000fca0000010000 */
[----:B------:R-:W-:Y:S01]  /*3b70*/  @P5 F2FP.BF16.PACK_AB R148, RZ, R213 ;  /* 0x000000d5ff94523e */ /* 0x000fe200000010ff */
[----:B------:R-:W-:-:S03]  /*3b80*/  FMUL.FTZ R213, R213, R3 ;  /* 0x00000003d5d57220 */ /* 0x000fc60000410000 */
[----:B------:R-:W-:Y:S02]  /*3b90*/  @P5 PRMT R138, R138, 0x5410, R148 ;  /* 0x000054108a8a5816 */ /* 0x000fe40000000094 */
[--C-:B------:R-:W-:Y:S02]  /*3ba0*/  PRMT R148, RZ, 0x5410, R150.reuse ;  /* 0x00005410ff947816 */ /* 0x100fe40000000096 */
[----:B------:R-:W-:-:S03]  /*3bb0*/  PRMT R150, RZ, 0x7610, R150 ;  /* 0x00007610ff967816 */ /* 0x000fc60000000096 */
[----:B------:R-:W-:Y:S01]  /*3bc0*/  FFMA.FTZ R120, R148, R214, R120 ;  /* 0x000000d694787223 */ /* 0x000fe20000010078 */
[----:B------:R-:W-:Y:S01]  /*3bd0*/  @P0 PRMT R148, RZ, 0x5410, R33 ;  /* 0x00005410ff940816 */ /* 0x000fe20000000021 */
[----:B------:R-:W-:-:S04]  /*3be0*/  FFMA.FTZ R121, R150, R213, R121 ;  /* 0x000000d596797223 */ /* 0x000fc80000010079 */
[----:B------:R-:W-:-:S05]  /*3bf0*/  @P0 FADD.FTZ R154, R154, R148 ;  /* 0x000000949a9a0221 */ /* 0x000fca0000010000 */
[----:B------:R-:W-:-:S04]  /*3c00*/  @P5 F2FP.BF16.PACK_AB R148, RZ, R154 ;  /* 0x0000009aff94523e */ /* 0x000fc800000010ff */
[----:B------:R-:W-:Y:S02]  /*3c10*/  @P5 PRMT R137, R148, 0x7610, R137 ;  /* 0x0000761094895816 */ /* 0x000fe40000000089 */
[----:B------:R-:W-:-:S05]  /*3c20*/  @P0 PRMT R148, RZ, 0x7610, R33 ;  /* 0x00007610ff940816 */ /* 0x000fca0000000021 */
[----:B------:R-:W-:-:S04]  /*3c30*/  @P0 FADD.FTZ R189, R189, R148 ;  /* 0x00000094bdbd0221 */ /* 0x000fc80000010000 */
[----:B------:R-:W-:Y:S01]  /*3c40*/  FMUL.FTZ R150, R189, R3 ;  /* 0x00000003bd967220 */ /* 0x000fe20000410000 */
[----:B------:R-:W-:-:S04]  /*3c50*/  @P5 F2FP.BF16.PACK_AB R148, RZ, R189 ;  /* 0x000000bdff94523e */ /* 0x000fc800000010ff */
[----:B------:R-:W-:Y:S02]  /*3c60*/  @P5 PRMT R137, R137, 0x5410, R148 ;  /* 0x0000541089895816 */ /* 0x000fe40000000094 */
[----:B------:R-:W-:-:S05]  /*3c70*/  @P0 PRMT R148, RZ, 0x5410, R35 ;  /* 0x00005410ff940816 */ /* 0x000fca0000000023 */
[----:B------:R-:W-:-:S05]  /*3c80*/  @P0 FADD.FTZ R155, R155, R148 ;  /* 0x000000949b9b0221 */ /* 0x000fca0000010000 */
[----:B------:R-:W-:-:S04]  /*3c90*/  @P5 F2FP.BF16.PACK_AB R148, RZ, R155 ;  /* 0x0000009bff94523e */ /* 0x000fc800000010ff */
[----:B------:R-:W-:Y:S02]  /*3ca0*/  @P5 PRMT R139, R148, 0x7610, R139 ;  /* 0x00007610948b5816 */ /* 0x000fe4000000008b */
[----:B------:R-:W-:-:S05]  /*3cb0*/  @P0 PRMT R148, RZ, 0x7610, R35 ;  /* 0x00007610ff940816 */ /* 0x000fca0000000023 */
[----:B------:R-:W-:Y:S01]  /*3cc0*/  @P0 FADD.FTZ R188, R188, R148 ;  /* 0x00000094bcbc0221 */ /* 0x000fe20000010000 */
[----:B------:R-:W-:-:S04]  /*3cd0*/  @P5 LEA R152, P0, R2, c[0x0][0x258], 0x4 ;  /* 0x0000960002985a11 */ /* 0x000fc800078020ff */
[----:B------:R-:W-:Y:S02]  /*3ce0*/  @P5 F2FP.BF16.PACK_AB R148, RZ, R188 ;  /* 0x000000bcff94523e */ /* 0x000fe400000010ff */
[----:B------:R-:W-:Y:S02]  /*3cf0*/  @P5 LEA.HI.X R153, R2, c[0x0][0x25c], RZ, 0x4, P0 ;  /* 0x0000970002995a11 */ /* 0x000fe400000f24ff */
[----:B------:R-:W-:Y:S01]  /*3d00*/  @P5 PRMT R139, R139, 0x5410, R148 ;  /* 0x000054108b8b5816 */ /* 0x000fe20000000094 */
[----:B------:R-:W-:Y:S02]  /*3d10*/  FMUL.FTZ R148, R154, R3 ;  /* 0x000000039a947220 */ /* 0x000fe40000410000 */
[----:B------:R-:W-:Y:S02]  /*3d20*/  FMUL.FTZ R154, R197, R214 ;  /* 0x000000d6c59a7220 */ /* 0x000fe40000410000 */
[----:B------:R0:W-:Y:S02]  /*3d30*/  @P5 STG.E.128 [R152.64], R136 ;  /* 0x0000008898005986 */ /* 0x0001e4000c101d04 */
[----:B0-----:R-:W-:-:S02]  /*3d40*/  FMUL.FTZ R153, R196, R213 ;  /* 0x000000d5c4997220 */ /* 0x001fc40000410000 */
[-C--:B------:R-:W-:Y:S02]  /*3d50*/  FMUL.FTZ R213, R155, R3.reuse ;  /* 0x000000039bd57220 */ /* 0x080fe40000410000 */
[----:B------:R-:W-:Y:S01]  /*3d60*/  FMUL.FTZ R3, R188, R3 ;  /* 0x00000003bc037220 */ /* 0x000fe20000410000 */
[----:B------:R-:W-:Y:S01]  /*3d70*/  F2FP.BF16.PACK_AB R154, R153, R154 ;  /* 0x0000009a999a723e */ /* 0x000fe200000010ff */
[----:B------:R-:W-:Y:S01]  /*3d80*/  FMUL.FTZ R188, R198, R150 ;  /* 0x00000096c6bc7220 */ /* 0x000fe20000410000 */
[--C-:B------:R-:W-:Y:S01]  /*3d90*/  PRMT R153, RZ, 0x5410, R149.reuse ;  /* 0x00005410ff997816 */ /* 0x100fe20000000095 */
[----:B------:R-:W-:Y:S01]  /*3da0*/  FMUL.FTZ R152, R201, R218 ;  /* 0x000000dac9987220 */ /* 0x000fe20000410000 */
[----:B------:R-:W-:Y:S01]  /*3db0*/  PRMT R149, RZ, 0x7610, R149 ;  /* 0x00007610ff957816 */ /* 0x000fe20000000095 */
[----:B------:R-:W-:Y:S02]  /*3dc0*/  FMUL.FTZ R155, R195, R213 ;  /* 0x000000d5c39b7220 */ /* 0x000fe40000410000 */
[----:B------:R-:W-:Y:S01]  /*3dd0*/  FFMA.FTZ R118, R153, R148, R118 ;  /* 0x0000009499767223 */ /* 0x000fe20000010076 */
[----:B------:R-:W-:Y:S01]  /*3de0*/  F2FP.BF16.PACK_AB R152, R252, R152 ;  /* 0x00000098fc98723e */ /* 0x000fe200000010ff */
[----:B------:R-:W-:-:S02]  /*3df0*/  FMUL.FTZ R153, R199, R148 ;  /* 0x00000094c7997220 */ /* 0x000fc40000410000 */
[----:B------:R-:W-:Y:S02]  /*3e00*/  FMUL.FTZ R148, R194, R3 ;  /* 0x00000003c2947220 */ /* 0x000fe40000410000 */
[----:B------:R-:W-:Y:S01]  /*3e10*/  FFMA.FTZ R119, R149, R150, R119 ;  /* 0x0000009695777223 */ /* 0x000fe20000010077 */
[----:B------:R-:W-:Y:S02]  /*3e20*/  F2FP.BF16.PACK_AB R153, R188, R153 ;  /* 0x00000099bc99723e */ /* 0x000fe400000010ff */
[----:B------:R-:W-:Y:S02]  /*3e30*/  LEA R188, P0, R2, c[0x0][0x248], 0x4 ;  /* 0x0000920002bc7a11 */ /* 0x000fe400078020ff */
[----:B------:R-:W-:Y:S02]  /*3e40*/  F2FP.BF16.PACK_AB R155, R148, R155 ;  /* 0x0000009b949b723e */ /* 0x000fe400000010ff */
[----:B------:R-:W-:Y:S02]  /*3e50*/  LEA.HI.X R189, R2, c[0x0][0x24c], RZ, 0x4, P0 ;  /* 0x0000930002bd7a11 */ /* 0x000fe400000f24ff */
[----:B------:R-:W-:-:S03]  /*3e60*/  PRMT R2, RZ, 0x5410, R151 ;  /* 0x00005410ff027816 */ /* 0x000fc60000000097 */
[----:B------:R0:W-:Y:S02]  /*3e70*/  STG.E.128 [R188.64], R152 ;  /* 0x00000098bc007986 */ /* 0x0001e4000c101d04 */
[----:B------:R-:W-:Y:S01]  /*3e80*/  FFMA.FTZ R122, R2, R213, R122 ;  /* 0x000000d5027a7223 */ /* 0x000fe2000001007a */
[----:B------:R-:W-:-:S05]  /*3e90*/  PRMT R2, RZ, 0x7610, R151 ;  /* 0x00007610ff027816 */ /* 0x000fca0000000097 */
[----:B------:R-:W-:Y:S02]  /*3ea0*/  FFMA.FTZ R123, R2, R3, R123 ;  /* 0x00000003027b7223 */ /* 0x000fe4000001007b */
.L_x_292:
[----:B------:R-:W-:Y:S05]  /*3eb0*/  BSYNC B1 ;  /* 0x0000000000017941 */ /* 0x000fea0003800000 */
.L_x_291:
[----:B------:R-:W-:-:S04]  /*3ec0*/  MOV R3, c[0x0][0x160] ;  /* 0x0000580000037a02 */ /* 0x000fc80000000f00 */
[----:B------:R-:W-:-:S04]  /*3ed0*/  LEA R0, R3, R0, 0x2 ;  /* 0x0000000003007211 */ /* 0x000fc800078e10ff */
[----:B------:R-:W-:-:S13]  /*3ee0*/  ISETP.GE.AND P0, PT, R0, c[0x0][0x164], PT ;  /* 0x0000590000007a0c */ /* 0x000fda0003f06270 */
[----:B01---5:R-:W-:Y:S01]  /*3ef0*/  @P0 CALL.REL.NOINC `(.L_x_274) ;  /* 0x0000001000000944 */ /* 0x023fe20003c00000 */
[----:B------:R-:W-:Y:S05]  /*3f00*/  BRA `(.L_x_293) ;  /* 0xffffcb4000007947 */ /* 0x000fea000383ffff */
.L_x_274:
[----:B0-----:R-:W-:Y:S05]  /*3f10*/  BSYNC B0 ;  /* 0x0000000000007941 */ /* 0x001fea0003800000 */
.L_x_273:
[----:B------:R-:W0:Y:S01]  /*3f20*/  S2R R148, SR_TID.X ;  /* 0x0000000000947919 */ /* 0x000e220000002100 */
[----:B------:R-:W-:Y:S01]  /*3f30*/  WARPSYNC 0xffffffff ;  /* 0xffffffff00007948 */ /* 0x000fe20003800000 */
[----:B------:R-:W-:Y:S01]  /*3f40*/  BSSY B0, `(.L_x_294) ;  /* 0x0000094000007945 */ /* 0x000fe20003800000 */
[----:B0-----:R-:W-:Y:S02]  /*3f50*/  SHF.R.U32.HI R0, RZ, 0x5, R148 ;  /* 0x00000005ff007819 */ /* 0x001fe40000011694 */
        /* <DEDUP_REMOVED lines=10> */
[----:B------:R0:W-:Y:S04]  /*4000*/  STS.128 [R0+0xc00], R60 ;  /* 0x000c003c00007388 */ /* 0x0001e80000000c00 */
[----:B------:R-:W-:Y:S04]  /*4010*/  STS.128 [R0+0xc10], R144 ;  /* 0x000c109000007388 */ /* 0x000fe80000000c00 */
[----:B------:R-:W-:Y:S06]  /*4020*/  BAR.SYNC.DEFER_BLOCKING 0x0 ;  /* 0x0000000000007b1d */ /* 0x000fec0000010000 */
[----:B0-----:R-:W0:Y:S04]  /*4030*/  S2R R60, SR_CTAID.X ;  /* 0x00000000003c7919 */ /* 0x001e280000002500 */
[----:B------:R-:W1:Y:S04]  /*4040*/  LDS R2, [R148.X4] ;  /* 0x0000000094027984 */ /* 0x000e680000004800 */
[----:B------:R-:W2:Y:S04]  /*4050*/  LDS R3, [R148.X4+0x1000] ;  /* 0x0010000094037984 */ /* 0x000ea80000004800 */
[----:B-----5:R-:W-:Y:S01]  /*4060*/  LDS R8, [R148.X4+0x200] ;  /* 0x0002000094087984 */ /* 0x020fe20000004800 */
[----:B0-----:R-:W-:-:S03]  /*4070*/  IMAD R60, R60, c[0x0][0x168], RZ ;  /* 0x00005a003c3c7a24 */ /* 0x001fc600078e02ff */
[----:B------:R-:W-:Y:S04]  /*4080*/  LDS R15, [R148.X4+0x1200] ;  /* 0x00120000940f7984 */ /* 0x000fe80000004800 */
[----:B------:R-:W-:Y:S04]  /*4090*/  LDS R9, [R148.X4+0x400] ;  /* 0x0004000094097984 */ /* 0x000fe80000004800 */
[----:B------:R-:W-:Y:S04]  /*40a0*/  LDS R16, [R148.X4+0x1400] ;  /* 0x0014000094107984 */ /* 0x000fe80000004800 */
[----:B------:R-:W-:Y:S04]  /*40b0*/  LDS R10, [R148.X4+0x600] ;  /* 0x00060000940a7984 */ /* 0x000fe80000004800 */
[----:B------:R-:W-:Y:S04]  /*40c0*/  LDS R17, [R148.X4+0x1600] ;  /* 0x0016000094117984 */ /* 0x000fe80000004800 */
[----:B------:R-:W-:Y:S04]  /*40d0*/  LDS R11, [R148.X4+0x800] ;  /* 0x00080000940b7984 */ /* 0x000fe80000004800 */
[----:B------:R-:W-:Y:S04]  /*40e0*/  LDS R18, [R148.X4+0x1800] ;  /* 0x0018000094127984 */ /* 0x000fe80000004800 */
[----:B------:R-:W-:Y:S01]  /*40f0*/  LDS R12, [R148.X4+0xa00] ;  /* 0x000a0000940c7984 */ /* 0x000fe20000004800 */
[----:B-1----:R-:W-:-:S03]  /*4100*/  FADD.FTZ R2, RZ, R2 ;  /* 0x00000002ff027221 */ /* 0x002fc60000010000 */
[----:B------:R-:W-:Y:S01]  /*4110*/  LDS R19, [R148.X4+0x1a00] ;  /* 0x001a000094137984 */ /* 0x000fe20000004800 */
[----:B--2---:R-:W-:-:S03]  /*4120*/  FADD.FTZ R2, R2, R3 ;  /* 0x0000000302027221 */ /* 0x004fc60000010000 */
[----:B------:R-:W-:Y:S04]  /*4130*/  LDS R13, [R148.X4+0xc00] ;  /* 0x000c0000940d7984 */ /* 0x000fe80000004800 */
[----:B------:R-:W-:Y:S04]  /*4140*/  LDS R20, [R148.X4+0x1c00] ;  /* 0x001c000094147984 */ /* 0x000fe80000004800 */
[----:B------:R-:W-:Y:S04]  /*4150*/  LDS R14, [R148.X4+0xe00] ;  /* 0x000e0000940e7984 */ /* 0x000fe80000004800 */
[----:B------:R-:W-:Y:S04]  /*4160*/  LDS R21, [R148.X4+0x1e00] ;  /* 0x001e000094157984 */ /* 0x000fe80000004800 */
[----:B------:R-:W0:Y:S04]  /*4170*/  LDS R5, [R148.X4+0x2000] ;  /* 0x0020000094057984 */ /* 0x000e280000004800 */
[----:B------:R-:W-:Y:S04]  /*4180*/  LDS R23, [R148.X4+0x2200] ;  /* 0x0022000094177984 */ /* 0x000fe80000004800 */
        /* <DEDUP_REMOVED lines=9> */
[----:B0-----:R-:W-:-:S03]  /*4220*/  FADD.FTZ R2, R2, R5 ;  /* 0x0000000502027221 */ /* 0x001fc60000010000 */
[----:B------:R-:W-:Y:S04]  /*4230*/  LDS R35, [R148.X4+0x3600] ;  /* 0x0036000094237984 */ /* 0x000fe80000004800 */
[----:B------:R-:W-:Y:S04]  /*4240*/  LDS R30, [R148.X4+0x3800] ;  /* 0x00380000941e7984 */ /* 0x000fe80000004800 */
[----:B------:R-:W-:Y:S04]  /*4250*/  LDS R61, [R148.X4+0x3a00] ;  /* 0x003a0000943d7984 */ /* 0x000fe80000004800 */
[----:B------:R-:W-:Y:S04]  /*4260*/  LDS R32, [R148.X4+0x3c00] ;  /* 0x003c000094207984 */ /* 0x000fe80000004800 */
[----:B------:R-:W-:Y:S04]  /*4270*/  LDS R63, [R148.X4+0x3e00] ;  /* 0x003e0000943f7984 */ /* 0x000fe80000004800 */
[----:B------:R-:W-:Y:S06]  /*4280*/  BAR.SYNC.DEFER_BLOCKING 0x0 ;  /* 0x0000000000007b1d */ /* 0x000fec0000010000 */
        /* <DEDUP_REMOVED lines=20> */
[----:B0-----:R-:W-:-:S03]  /*43d0*/  FADD.FTZ R4, RZ, R4 ;  /* 0x00000004ff047221 */ /* 0x001fc60000010000 */
[----:B------:R-:W-:Y:S01]  /*43e0*/  LDS R44, [R148.X4+0x1a00] ;  /* 0x001a0000942c7984 */ /* 0x000fe20000004800 */
[----:B-1----:R-:W-:Y:S02]  /*43f0*/  FADD.FTZ R4, R4, R31 ;  /* 0x0000001f04047221 */ /* 0x002fe40000010000 */
[----:B------:R-:W-:Y:S01]  /*4400*/  FADD.FTZ R31, R2, R7 ;  /* 0x00000007021f7221 */ /* 0x000fe20000010000 */
[----:B------:R-:W-:Y:S01]  /*4410*/  LDS R40, [R148.X4+0xc00] ;  /* 0x000c000094287984 */ /* 0x000fe20000004800 */
[----:B------:R-:W-:-:S03]  /*4420*/  IADD3 R2, P0, R60, R148, RZ ;  /* 0x000000943c027210 */ /* 0x000fc60007f1e0ff */
[----:B------:R-:W-:Y:S01]  /*4430*/  LDS R49, [R148.X4+0x1c00] ;  /* 0x001c000094317984 */ /* 0x000fe20000004800 */
[----:B------:R-:W-:-:S03]  /*4440*/  IADD3.X R3, RZ, RZ, RZ, P0, !PT ;  /* 0x000000ffff037210 */ /* 0x000fc600007fe4ff */
[----:B------:R-:W-:Y:S01]  /*4450*/  LDS R41, [R148.X4+0xe00] ;  /* 0x000e000094297984 */ /* 0x000fe20000004800 */
[----:B------:R-:W-:-:S03]  /*4460*/  SHF.L.U64.HI R60, R2, 0x2, R3 ;  /* 0x00000002023c7819 */ /* 0x000fc60000010203 */
        /* <DEDUP_REMOVED lines=9> */
[----:B------:R-:W1:Y:S04]  /*4500*/  LDS R65, [R148.X4+0x3000] ;  /* 0x0030000094417984 */ /* 0x000e680000004800 */
[----:B------:R-:W-:Y:S04]  /*4510*/  LDS R67, [R148.X4+0x3200] ;  /* 0x0032000094437984 */ /* 0x000fe80000004800 */
[----:B------:R-:W-:Y:S01]  /*4520*/  LDS R69, [R148.X4+0x3400] ;  /* 0x0034000094457984 */ /* 0x000fe20000004800 */
[----:B0-----:R-:W-:Y:S01]  /*4530*/  FADD.FTZ R4, R4, R51 ;  /* 0x0000003304047221 */ /* 0x001fe20000010000 */
[----:B------:R-:W-:-:S02]  /*4540*/  SHF.L.U32 R51, R2, 0x2, RZ ;  /* 0x0000000202337819 */ /* 0x000fc400000006ff */
[----:B------:R-:W-:Y:S02]  /*4550*/  LDS R54, [R148.X4+0x3600] ;  /* 0x0036000094367984 */ /* 0x000fe40000004800 */
[C---:B------:R-:W-:Y:S02]  /*4560*/  IADD3 R64, P1, R51.reuse, c[0x0][0x228], RZ ;  /* 0x00008a0033407a10 */ /* 0x040fe40007f3e0ff */
[----:B------:R-:W-:Y:S01]  /*4570*/  LDS R71, [R148.X4+0x3800] ;  /* 0x0038000094477984 */ /* 0x000fe20000004800 */
[C---:B------:R-:W-:Y:S02]  /*4580*/  IADD3 R62, P2, R51.reuse, c[0x0][0x220], RZ ;  /* 0x00008800333e7a10 */ /* 0x040fe40007f5e0ff */
[----:B------:R-:W-:Y:S01]  /*4590*/  IADD3 R51, P3, R51, c[0x0][0x240], RZ ;  /* 0x0000900033337a10 */ /* 0x000fe20007f7e0ff */
[----:B------:R-:W-:Y:S04]  /*45a0*/  LDS R56, [R148.X4+0x3a00] ;  /* 0x003a000094387984 */ /* 0x000fe80000004800 */
[----:B------:R-:W-:Y:S04]  /*45b0*/  LDS R73, [R148.X4+0x3c00] ;  /* 0x003c000094497984 */ /* 0x000fe80000004800 */
[----:B------:R-:W-:Y:S04]  /*45c0*/  LDS R58, [R148.X4+0x3e00] ;  /* 0x003e0000943a7984 */ /* 0x000fe80000004800 */
[----:B------:R-:W-:Y:S01]  /*45d0*/  BAR.SYNC.DEFER_BLOCKING 0x0 ;  /* 0x0000000000007b1d */ /* 0x000fe20000010000 */
[----:B-1----:R-:W-:-:S05]  /*45e0*/  FADD.FTZ R65, R4, R65 ;  /* 0x0000004104417221 */ /* 0x002fca0000010000 */
[----:B------:R-:W-:Y:S04]  /*45f0*/  STS.128 [R0], R92 ;  /* 0x0000005c00007388 */ /* 0x000fe80000000c00 */
[----:B------:R-:W-:Y:S04]  /*4600*/  STS.128 [R0+0x10], R96 ;  /* 0x0000106000007388 */ /* 0x000fe80000000c00 */
[----:B------:R-:W-:Y:S04]  /*4610*/  STS.128 [R0+0x400], R100 ;  /* 0x0004006400007388 */ /* 0x000fe80000000c00 */
[----:B------:R-:W-:Y:S04]  /*4620*/  STS.128 [R0+0x410], R104 ;  /* 0x0004106800007388 */ /* 0x000fe80000000c00 */
[----:B------:R-:W-:Y:S04]  /*4630*/  STS.128 [R0+0x800], R108 ;  /* 0x0008006c00007388 */ /* 0x000fe80000000c00 */
[----:B------:R-:W-:Y:S04]  /*4640*/  STS.128 [R0+0x810], R112 ;  /* 0x0008107000007388 */ /* 0x000fe80000000c00 */
[----:B------:R-:W-:Y:S04]  /*4650*/  STS.128 [R0+0xc00], R116 ;  /* 0x000c007400007388 */ /* 0x000fe80000000c00 */
[----:B------:R0:W-:Y:S04]  /*4660*/  STS.128 [R0+0xc10], R120 ;  /* 0x000c107800007388 */ /* 0x0001e80000000c00 */
[----:B------:R-:W-:Y:S01]  /*4670*/  BAR.SYNC.DEFER_BLOCKING 0x0 ;  /* 0x0000000000007b1d */ /* 0x000fe20000010000 */
[----:B0-----:R-:W-:-:S04]  /*4680*/  IADD3 R0, -R148, 0x7f, RZ ;  /* 0x0000007f94007810 */ /* 0x001fc80007ffe1ff */
[----:B------:R-:W-:-:S04]  /*4690*/  IADD3 R0, R0, c[0x0][0x168], RZ ;  /* 0x00005a0000007a10 */ /* 0x000fc80007ffe0ff */
[C---:B------:R-:W-:Y:S02]  /*46a0*/  LOP3.LUT P0, RZ, R0.reuse, 0xffffff80, RZ, 0xc0, !PT ;  /* 0xffffff8000ff7812 */ /* 0x040fe4000780c0ff */
[C---:B------:R-:W-:Y:S01]  /*46b0*/  ISETP.GE.U32.AND P6, PT, R0.reuse, 0x100, PT ;  /* 0x000001000000780c */ /* 0x040fe20003fc6070 */
[----:B------:R-:W0:Y:S01]  /*46c0*/  LDS R6, [R148.X4] ;  /* 0x0000000094067984 */ /* 0x000e220000004800 */
[----:B------:R-:W-:-:S03]  /*46d0*/  ISETP.GE.U32.AND P5, PT, R0, 0x180, PT ;  /* 0x000001800000780c */ /* 0x000fc60003fa6070 */
[----:B------:R-:W1:Y:S04]  /*46e0*/  LDS R75, [R148.X4+0x1000] ;  /* 0x00100000944b7984 */ /* 0x000e680000004800 */
[----:B------:R-:W2:Y:S04]  /*46f0*/  LDS R77, [R148.X4+0x2000] ;  /* 0x00200000944d7984 */ /* 0x000ea80000004800 */
[----:B------:R-:W3:Y:S01]  /*4700*/  LDS R79, [R148.X4+0x3000] ;  /* 0x00300000944f7984 */ /* 0x000ee20000004800 */
[----:B0-----:R-:W-:-:S04]  /*4710*/  FADD.FTZ R6, RZ, R6 ;  /* 0x00000006ff067221 */ /* 0x001fc80000010000 */
[----:B-1----:R-:W-:Y:S01]  /*4720*/  FADD.FTZ R6, R6, R75 ;  /* 0x0000004b06067221 */ /* 0x002fe20000010000 */
[----:B------:R-:W-:-:S03]  /*4730*/  IADD3.X R75, R60, c[0x0][0x224], RZ, P2, !PT ;  /* 0x000089003c4b7a10 */ /* 0x000fc600017fe4ff */
[----:B--2---:R-:W-:Y:S01]  /*4740*/  FADD.FTZ R6, R6, R77 ;  /* 0x0000004d06067221 */ /* 0x004fe20000010000 */
[C---:B------:R-:W-:Y:S02]  /*4750*/  IADD3.X R77, R60.reuse, c[0x0][0x22c], RZ, P1, !PT ;  /* 0x00008b003c4d7a10 */ /* 0x040fe40000ffe4ff */
[----:B------:R-:W-:Y:S01]  /*4760*/  IADD3.X R60, R60, c[0x0][0x244], RZ, P3, !PT ;  /* 0x000091003c3c7a10 */ /* 0x000fe20001ffe4ff */
[----:B---3--:R-:W-:Y:S01]  /*4770*/  FADD.FTZ R79, R6, R79 ;  /* 0x0000004f064f7221 */ /* 0x008fe20000010000 */
[----:B------:R-:W-:Y:S05]  /*4780*/  @!P0 BRA `(.L_x_295) ;  /* 0x000000f000008947 */ /* 0x000fea0003800000 */
[----:B------:R-:W-:Y:S02]  /*4790*/  MOV R2, R64 ;  /* 0x0000004000027202 */ /* 0x000fe40000000f00 */
[----:B------:R-:W-:Y:S02]  /*47a0*/  MOV R3, R77 ;  /* 0x0000004d00037202 */ /* 0x000fe40000000f00 */
[----:B------:R-:W-:Y:S02]  /*47b0*/  MOV R4, R62 ;  /* 0x0000003e00047202 */ /* 0x000fe40000000f00 */
[----:B------:R-:W-:Y:S01]  /*47c0*/  MOV R5, R75 ;  /* 0x0000004b00057202 */ /* 0x000fe20000000f00 */
[----:B------:R0:W-:Y:S01]  /*47d0*/  STG.E [R2.64], R65 ;  /* 0x0000004102007986 */ /* 0x0001e2000c101904 */
[----:B------:R-:W-:-:S02]  /*47e0*/  MOV R6, R51 ;  /* 0x0000003300067202 */ /* 0x000fc40000000f00 */
[----:B------:R-:W-:Y:S01]  /*47f0*/  MOV R7, R60 ;  /* 0x0000003c00077202 */ /* 0x000fe20000000f00 */
[----:B------:R0:W-:Y:S01]  /*4800*/  STG.E [R4.64], R31 ;  /* 0x0000001f04007986 */ /* 0x0001e2000c101904 */
[----:B------:R-:W-:Y:S02]  /*4810*/  IADD3 R64, P0, R64, 0x200, RZ ;  /* 0x0000020040407810 */ /* 0x000fe40007f1e0ff */
[----:B------:R-:W-:Y:S01]  /*4820*/  IADD3 R62, P1, R62, 0x200, RZ ;  /* 0x000002003e3e7810 */ /* 0x000fe20007f3e0ff */
[----:B------:R0:W-:Y:S01]  /*4830*/  STG.E [R6.64], R79 ;  /* 0x0000004f06007986 */ /* 0x0001e2000c101904 */
[----:B------:R-:W-:Y:S02]  /*4840*/  IADD3 R51, P2, R51, 0x200, RZ ;  /* 0x0000020033337810 */ /* 0x000fe40007f5e0ff */
[----:B------:R-:W-:Y:S02]  /*4850*/  IADD3.X R77, RZ, R77, RZ, P0, !PT ;  /* 0x0000004dff4d7210 */ /* 0x000fe400007fe4ff */
[----:B------:R-:W-:-:S02]  /*4860*/  IADD3.X R75, RZ, R75, RZ, P1, !PT ;  /* 0x0000004bff4b7210 */ /* 0x000fc40000ffe4ff */
[----:B------:R-:W-:Y:S02]  /*4870*/  IADD3.X R60, RZ, R60, RZ, P2, !PT ;  /* 0x0000003cff3c7210 */ /* 0x000fe400017fe4ff */
.L_x_295:
[----:B------:R-:W-:Y:S05]  /*4880*/  BSYNC B0 ;  /* 0x0000000000007941 */ /* 0x000fea0003800000 */
.L_x_294:
[----:B------:R-:W-:Y:S01]  /*4890*/  FADD.FTZ R8, RZ, R8 ;  /* 0x00000008ff087221 */ /* 0x000fe20000010000 */
[C---:B------:R-:W-:Y:S01]  /*48a0*/  ISETP.GE.U32.AND P0, PT, R0.reuse, 0x200, PT ;  /* 0x000002000000780c */ /* 0x040fe20003f06070 */
[----:B------:R-:W-:Y:S01]  /*48b0*/  FADD.FTZ R10, RZ, R10 ;  /* 0x0000000aff0a7221 */ /* 0x000fe20000010000 */
[C---:B------:R-:W-:Y:S01]  /*48c0*/  ISETP.GE.U32.AND P1, PT, R0.reuse, 0x280, PT ;  /* 0x000002800000780c */ /* 0x040fe20003f26070 */
[----:B------:R-:W-:Y:S01]  /*48d0*/  FADD.FTZ R12, RZ, R12 ;  /* 0x0000000cff0c7221 */ /* 0x000fe20000010000 */
[----:B------:R-:W-:Y:S01]  /*48e0*/  ISETP.GE.U32.AND P2, PT, R0, 0x300, PT ;  /* 0x000003000000780c */ /* 0x000fe20003f46070 */
[----:B------:R-:W-:Y:S01]  /*48f0*/  FADD.FTZ R8, R8, R15 ;  /* 0x0000000f08087221 */ /* 0x000fe20000010000 */
[----:B------:R-:W-:Y:S01]  /*4900*/  ISETP.GE.U32.AND P3, PT, R0, 0x380, PT ;  /* 0x000003800000780c */ /* 0x000fe20003f66070 */
[----:B------:R-:W-:Y:S01]  /*4910*/  FADD.FTZ R10, R10, R17 ;  /* 0x000000110a0a7221 */ /* 0x000fe20000010000 */
[----:B------:R-:W-:Y:S01]  /*4920*/  ISETP.GE.U32.AND P4, PT, R0, 0x400, PT ;  /* 0x000004000000780c */ /* 0x000fe20003f86070 */
[----:B------:R-:W-:Y:S01]  /*4930*/  FADD.FTZ R14, RZ, R14 ;  /* 0x0000000eff0e7221 */ /* 0x000fe20000010000 */
[----:B------:R-:W1:Y:S01]  /*4940*/  LDS R0, [R148.X4+0x200] ;  /* 0x0002000094007984 */ /* 0x000e620000004800 */
[----:B------:R-:W-:Y:S01]  /*4950*/  FADD.FTZ R12, R12, R19 ;  /* 0x000000130c0c7221 */ /* 0x000fe20000010000 */
[----:B------:R-:W-:Y:S01]  /*4960*/  BSSY B0, `(.L_x_296) ;  /* 0x0000073000007945 */ /* 0x000fe20003800000 */
[----:B------:R-:W-:Y:S01]  /*4970*/  FADD.FTZ R14, R14, R21 ;  /* 0x000000150e0e7221 */ /* 0x000fe20000010000 */
[----:B0-----:R-:W0:Y:S01]  /*4980*/  LDS R2, [R148.X4+0x400] ;  /* 0x0004000094027984 */ /* 0x001e220000004800 */
[----:B------:R-:W-:-:S02]  /*4990*/  FADD.FTZ R8, R8, R23 ;  /* 0x0000001708087221 */ /* 0x000fc40000010000 */
[----:B------:R-:W-:Y:S01]  /*49a0*/  FADD.FTZ R10, R10, R25 ;  /* 0x000000190a0a7221 */ /* 0x000fe20000010000 */
[----:B------:R-:W2:Y:S01]  /*49b0*/  LDS R3, [R148.X4+0x600] ;  /* 0x0006000094037984 */ /* 0x000ea20000004800 */
[----:B------:R-:W-:Y:S02]  /*49c0*/  FADD.FTZ R12, R12, R27 ;  /* 0x0000001b0c0c7221 */ /* 0x000fe40000010000 */
[----:B------:R-:W-:Y:S01]  /*49d0*/  FADD.FTZ R14, R14, R29 ;  /* 0x0000001d0e0e7221 */ /* 0x000fe20000010000 */
[----:B------:R-:W3:Y:S01]  /*49e0*/  LDS R15, [R148.X4+0x1200] ;  /* 0x00120000940f7984 */ /* 0x000ee20000004800 */
[----:B------:R-:W-:Y:S02]  /*49f0*/  FADD.FTZ R9, RZ, R9 ;  /* 0x00000009ff097221 */ /* 0x000fe40000010000 */
[----:B------:R-:W-:Y:S01]  /*4a00*/  FADD.FTZ R11, RZ, R11 ;  /* 0x0000000bff0b7221 */ /* 0x000fe20000010000 */
[----:B------:R-:W4:Y:S01]  /*4a10*/  LDS R4, [R148.X4+0x800] ;  /* 0x0008000094047984 */ /* 0x000f220000004800 */
[----:B------:R-:W-:-:S02]  /*4a20*/  FADD.FTZ R33, R8, R33 ;  /* 0x0000002108217221 */ /* 0x000fc40000010000 */
[----:B------:R-:W-:Y:S01]  /*4a30*/  FADD.FTZ R35, R10, R35 ;  /* 0x000000230a237221 */ /* 0x000fe20000010000 */
[----:B------:R-:W5:Y:S01]  /*4a40*/  LDS R5, [R148.X4+0xa00] ;  /* 0x000a000094057984 */ /* 0x000f620000004800 */
[----:B------:R-:W-:Y:S02]  /*4a50*/  FADD.FTZ R61, R12, R61 ;  /* 0x0000003d0c3d7221 */ /* 0x000fe40000010000 */
[----:B------:R-:W-:Y:S01]  /*4a60*/  FADD.FTZ R9, R9, R16 ;  /* 0x0000001009097221 */ /* 0x000fe20000010000 */
[----:B------:R-:W0:Y:S01]  /*4a70*/  LDS R6, [R148.X4+0xc00] ;  /* 0x000c000094067984 */ /* 0x000e220000004800 */
[----:B------:R-:W-:Y:S02]  /*4a80*/  FADD.FTZ R13, RZ, R13 ;  /* 0x0000000dff0d7221 */ /* 0x000fe40000010000 */
[----:B------:R-:W-:Y:S01]  /*4a90*/  FADD.FTZ R11, R11, R18 ;  /* 0x000000120b0b7221 */ /* 0x000fe20000010000 */
[----:B------:R-:W2:Y:S01]  /*4aa0*/  LDS R7, [R148.X4+0xe00] ;  /* 0x000e000094077984 */ /* 0x000ea20000004800 */
[----:B------:R-:W-:-:S02]  /*4ab0*/  FADD.FTZ R34, RZ, R34 ;  /* 0x00000022ff227221 */ /* 0x000fc40000010000 */
[----:B------:R-:W-:Y:S01]  /*4ac0*/  FADD.FTZ R36, RZ, R36 ;  /* 0x00000024ff247221 */ /* 0x000fe20000010000 */
[----:B------:R-:W4:Y:S01]  /*4ad0*/  LDS R17, [R148.X4+0x1400] ;  /* 0x0014000094117984 */ /* 0x000f220000004800 */
[----:B------:R-:W-:Y:S02]  /*4ae0*/  FADD.FTZ R63, R14, R63 ;  /* 0x0000003f0e3f7221 */ /* 0x000fe40000010000 */
[----:B------:R-:W-:Y:S01]  /*4af0*/  FADD.FTZ R38, RZ, R38 ;  /* 0x00000026ff267221 */ /* 0x000fe20000010000 */
[----:B------:R-:W5:Y:S01]  /*4b00*/  LDS R8, [R148.X4+0x1600] ;  /* 0x0016000094087984 */ /* 0x000f620000004800 */
[----:B------:R-:W-:Y:S02]  /*4b10*/  FADD.FTZ R13, R13, R20 ;  /* 0x000000140d0d7221 */ /* 0x000fe40000010000 */
[----:B------:R-:W-:Y:S01]  /*4b20*/  FADD.FTZ R9, R9, R22 ;  /* 0x0000001609097221 */ /* 0x000fe20000010000 */
[----:B------:R-:W5:Y:S01]  /*4b30*/  LDS R19, [R148.X4+0x1800] ;  /* 0x0018000094137984 */ /* 0x000f620000004800 */
[----:B------:R-:W-:-:S02]  /*4b40*/  FADD.FTZ R11, R11, R24 ;  /* 0x000000180b0b7221 */ /* 0x000fc40000010000 */
[----:B------:R-:W-:Y:S01]  /*4b50*/  FADD.FTZ R34, R34, R43 ;  /* 0x0000002b22227221 */ /* 0x000fe20000010000 */
[----:B------:R-:W5:Y:S01]  /*4b60*/  LDS R10, [R148.X4+0x1a00] ;  /* 0x001a0000940a7984 */ /* 0x000f620000004800 */
[----:B------:R-:W-:Y:S02]  /*4b70*/  FADD.FTZ R36, R36, R45 ;  /* 0x0000002d24247221 */ /* 0x000fe40000010000 */
[----:B------:R-:W-:Y:S01]  /*4b80*/  FADD.FTZ R38, R38, R47 ;  /* 0x0000002f26267221 */ /* 0x000fe20000010000 */
[----:B------:R-:W5:Y:S01]  /*4b90*/  LDS R21, [R148.X4+0x1c00] ;  /* 0x001c000094157984 */ /* 0x000f620000004800 */
[----:B------:R-:W-:Y:S02]  /*4ba0*/  FADD.FTZ R37, RZ, R37 ;  /* 0x00000025ff257221 */ /* 0x000fe40000010000 */
[----:B------:R-:W-:Y:S01]  /*4bb0*/  FADD.FTZ R39, RZ, R39 ;  /* 0x00000027ff277221 */ /* 0x000fe20000010000 */
[----:B------:R-:W5:Y:S01]  /*4bc0*/  LDS R12, [R148.X4+0x1e00] ;  /* 0x001e0000940c7984 */ /* 0x000f620000004800 */
[----:B------:R-:W-:-:S02]  /*4bd0*/  FADD.FTZ R40, RZ, R40 ;  /* 0x00000028ff287221 */ /* 0x000fc40000010000 */
[----:B------:R-:W-:Y:S01]  /*4be0*/  FADD.FTZ R41, RZ, R41 ;  /* 0x00000029ff297221 */ /* 0x000fe20000010000 */
[----:B------:R-:W5:Y:S01]  /*4bf0*/  LDS R23, [R148.X4+0x2200] ;  /* 0x0022000094177984 */ /* 0x000f620000004800 */
[----:B-1----:R-:W-:Y:S02]  /*4c00*/  FADD.FTZ R0, RZ, R0 ;  /* 0x00000000ff007221 */ /* 0x002fe40000010000 */
[----:B------:R-:W-:Y:S01]  /*4c10*/  FADD.FTZ R37, R37, R42 ;  /* 0x0000002a25257221 */ /* 0x000fe20000010000 */
[----:B------:R-:W1:Y:S01]  /*4c20*/  LDS R25, [R148.X4+0x2400] ;  /* 0x0024000094197984 */ /* 0x000e620000004800 */
[----:B------:R-:W-:Y:S02]  /*4c30*/  FADD.FTZ R39, R39, R44 ;  /* 0x0000002c27277221 */ /* 0x000fe40000010000 */
[----:B------:R-:W-:Y:S01]  /*4c40*/  FADD.FTZ R40, R40, R49 ;  /* 0x0000003128287221 */ /* 0x000fe20000010000 */
[----:B------:R-:W1:Y:S01]  /*4c50*/  LDS R14, [R148.X4+0x2600] ;  /* 0x00260000940e7984 */ /* 0x000e620000004800 */
[----:B------:R-:W-:-:S02]  /*4c60*/  FADD.FTZ R41, R41, R46 ;  /* 0x0000002e29297221 */ /* 0x000fc40000010000 */
[----:B0-----:R-:W-:Y:S01]  /*4c70*/  FADD.FTZ R2, RZ, R2 ;  /* 0x00000002ff027221 */ /* 0x001fe20000010000 */
[----:B------:R-:W0:Y:S01]  /*4c80*/  LDS R27, [R148.X4+0x2800] ;  /* 0x00280000941b7984 */ /* 0x000e220000004800 */
[----:B--2---:R-:W-:Y:S02]  /*4c90*/  FADD.FTZ R3, RZ, R3 ;  /* 0x00000003ff037221 */ /* 0x004fe40000010000 */
[----:B---3--:R-:W-:Y:S01]  /*4ca0*/  FADD.FTZ R0, R0, R15 ;  /* 0x0000000f00007221 */ /* 0x008fe20000010000 */
[----:B------:R-:W2:Y:S01]  /*4cb0*/  LDS R16, [R148.X4+0x2a00] ;  /* 0x002a000094107984 */ /* 0x000ea20000004800 */
[----:B----4-:R-:W-:Y:S02]  /*4cc0*/  FADD.FTZ R4, RZ, R4 ;  /* 0x00000004ff047221 */ /* 0x010fe40000010000 */
[----:B-----5:R-:W-:Y:S01]  /*4cd0*/  FADD.FTZ R5, RZ, R5 ;  /* 0x00000005ff057221 */ /* 0x020fe20000010000 */
[----:B------:R-:W3:Y:S01]  /*4ce0*/  LDS R29, [R148.X4+0x2c00] ;  /* 0x002c0000941d7984 */ /* 0x000ee20000004800 */
[----:B------:R-:W-:-:S02]  /*4cf0*/  FADD.FTZ R6, RZ, R6 ;  /* 0x00000006ff067221 */ /* 0x000fc40000010000 */
[----:B------:R-:W-:Y:S01]  /*4d00*/  FADD.FTZ R7, RZ, R7 ;  /* 0x00000007ff077221 */ /* 0x000fe20000010000 */
[----:B------:R-:W4:Y:S01]  /*4d10*/  LDS R18, [R148.X4+0x2e00] ;  /* 0x002e000094127984 */ /* 0x000f220000004800 */
[----:B------:R-:W-:Y:S02]  /*4d20*/  FADD.FTZ R13, R13, R26 ;  /* 0x0000001a0d0d7221 */ /* 0x000fe40000010000 */
[----:B------:R-:W-:Y:S01]  /*4d30*/  FADD.FTZ R34, R34, R53 ;  /* 0x0000003522227221 */ /* 0x000fe20000010000 */
[----:B------:R-:W5:Y:S01]  /*4d40*/  LDS R31, [R148.X4+0x3200] ;  /* 0x00320000941f7984 */ /* 0x000f620000004800 */
[----:B------:R-:W-:Y:S02]  /*4d50*/  FADD.FTZ R36, R36, R55 ;  /* 0x0000003724247221 */ /* 0x000fe40000010000 */
[----:B------:R-:W-:Y:S01]  /*4d60*/  FADD.FTZ R37, R37, R48 ;  /* 0x0000003025257221 */ /* 0x000fe20000010000 */
[----:B------:R0:W0:Y:S01]  /*4d70*/  LDS R20, [R148.X4+0x3400] ;  /* 0x0034000094147984 */ /* 0x0000220000004800 */
[----:B------:R-:W-:-:S02]  /*4d80*/  FADD.FTZ R38, R38, R57 ;  /* 0x0000003926267221 */ /* 0x000fc40000010000 */
[----:B------:R-:W-:Y:S01]  /*4d90*/  FADD.FTZ R39, R39, R50 ;  /* 0x0000003227277221 */ /* 0x000fe20000010000 */
[----:B------:R0:W0:Y:S01]  /*4da0*/  LDS R43, [R148.X4+0x3600] ;  /* 0x00360000942b7984 */ /* 0x0000220000004800 */
[----:B------:R-:W-:Y:S02]  /*4db0*/  FADD.FTZ R40, R40, R59 ;  /* 0x0000003b28287221 */ /* 0x000fe40000010000 */
[----:B------:R-:W-:Y:S01]  /*4dc0*/  FADD.FTZ R41, R41, R52 ;  /* 0x0000003429297221 */ /* 0x000fe20000010000 */
[----:B------:R0:W2:Y:S01]  /*4dd0*/  LDS R22, [R148.X4+0x3800] ;  /* 0x0038000094167984 */ /* 0x0000a20000004800 */
[----:B------:R-:W-:Y:S02]  /*4de0*/  FADD.FTZ R2, R2, R17 ;  /* 0x0000001102027221 */ /* 0x000fe40000010000 */
[----:B------:R-:W-:Y:S01]  /*4df0*/  FADD.FTZ R3, R3, R8 ;  /* 0x0000000803037221 */ /* 0x000fe20000010000 */
[----:B------:R0:W4:Y:S01]  /*4e00*/  LDS R45, [R148.X4+0x3a00] ;  /* 0x003a0000942d7984 */ /* 0x0001220000004800 */
[----:B------:R-:W-:-:S02]  /*4e10*/  FADD.FTZ R4, R4, R19 ;  /* 0x0000001304047221 */ /* 0x000fc40000010000 */
[----:B------:R-:W-:Y:S01]  /*4e20*/  FADD.FTZ R5, R5, R10 ;  /* 0x0000000a05057221 */ /* 0x000fe20000010000 */
[----:B------:R0:W5:Y:S01]  /*4e30*/  LDS R24, [R148.X4+0x3c00] ;  /* 0x003c000094187984 */ /* 0x0001620000004800 */
[----:B------:R-:W-:Y:S02]  /*4e40*/  FADD.FTZ R6, R6, R21 ;  /* 0x0000001506067221 */ /* 0x000fe40000010000 */
[----:B------:R-:W-:Y:S01]  /*4e50*/  FADD.FTZ R7, R7, R12 ;  /* 0x0000000c07077221 */ /* 0x000fe20000010000 */
[----:B------:R0:W5:Y:S01]  /*4e60*/  LDS R47, [R148.X4+0x3e00] ;  /* 0x003e0000942f7984 */ /* 0x0001620000004800 */
[----:B------:R-:W-:Y:S02]  /*4e70*/  FADD.FTZ R0, R0, R23 ;  /* 0x0000001700007221 */ /* 0x000fe40000010000 */
[----:B------:R-:W-:Y:S02]  /*4e80*/  FADD.FTZ R9, R9, R28 ;  /* 0x0000001c09097221 */ /* 0x000fe40000010000 */
[----:B------:R-:W-:-:S02]  /*4e90*/  FADD.FTZ R11, R11, R30 ;  /* 0x0000001e0b0b7221 */ /* 0x000fc40000010000 */
[----:B------:R-:W-:Y:S02]  /*4ea0*/  FADD.FTZ R13, R13, R32 ;  /* 0x000000200d0d7221 */ /* 0x000fe40000010000 */
[----:B------:R-:W-:Y:S02]  /*4eb0*/  FADD.FTZ R67, R34, R67 ;  /* 0x0000004322437221 */ /* 0x000fe40000010000 */
[----:B------:R-:W-:Y:S02]  /*4ec0*/  FADD.FTZ R69, R36, R69 ;  /* 0x0000004524457221 */ /* 0x000fe40000010000 */
[----:B------:R-:W-:Y:S02]  /*4ed0*/  FADD.FTZ R37, R37, R54 ;  /* 0x0000003625257221 */ /* 0x000fe40000010000 */
[----:B------:R-:W-:Y:S02]  /*4ee0*/  FADD.FTZ R71, R38, R71 ;  /* 0x0000004726477221 */ /* 0x000fe40000010000 */
[----:B------:R-:W-:-:S02]  /*4ef0*/  FADD.FTZ R39, R39, R56 ;  /* 0x0000003827277221 */ /* 0x000fc40000010000 */
[----:B------:R-:W-:Y:S02]  /*4f00*/  FADD.FTZ R73, R40, R73 ;  /* 0x0000004928497221 */ /* 0x000fe40000010000 */
[----:B------:R-:W-:Y:S02]  /*4f10*/  FADD.FTZ R41, R41, R58 ;  /* 0x0000003a29297221 */ /* 0x000fe40000010000 */
[----:B-1----:R-:W-:Y:S02]  /*4f20*/  FADD.FTZ R25, R2, R25 ;  /* 0x0000001902197221 */ /* 0x002fe40000010000 */
[----:B------:R-:W-:Y:S02]  /*4f30*/  FADD.FTZ R14, R3, R14 ;  /* 0x0000000e030e7221 */ /* 0x000fe40000010000 */
[----:B0-----:R-:W-:Y:S02]  /*4f40*/  FADD.FTZ R27, R4, R27 ;  /* 0x0000001b041b7221 */ /* 0x001fe40000010000 */
[----:B--2---:R-:W-:-:S02]  /*4f50*/  FADD.FTZ R16, R5, R16 ;  /* 0x0000001005107221 */ /* 0x004fc40000010000 */
[----:B---3--:R-:W-:Y:S02]  /*4f60*/  FADD.FTZ R29, R6, R29 ;  /* 0x0000001d061d7221 */ /* 0x008fe40000010000 */
[----:B----4-:R-:W-:Y:S02]  /*4f70*/  FADD.FTZ R18, R7, R18 ;  /* 0x0000001207127221 */ /* 0x010fe40000010000 */
[----:B-----5:R-:W-:Y:S01]  /*4f80*/  FADD.FTZ R31, R0, R31 ;  /* 0x0000001f001f7221 */ /* 0x020fe20000010000 */
        /* <DEDUP_REMOVED lines=9> */
[----:B------:R-:W-:-:S03]  /*5020*/  IADD3 R64, P6, R64, 0x200, RZ ;  /* 0x0000020040407810 */ /* 0x000fc60007fde0ff */
[----:B------:R0:W-:Y:S01]  /*5030*/  STG.E [R6.64], R31 ;  /* 0x0000001f06007986 */ /* 0x0001e2000c101904 */
[----:B------:R-:W-:Y:S02]  /*5040*/  IADD3.X R77, RZ, R77, RZ, P6, !PT ;  /* 0x0000004dff4d7210 */ /* 0x000fe400037fe4ff */
[----:B------:R-:W-:-:S04]  /*5050*/  IADD3 R62, P6, R62, 0x200, RZ ;  /* 0x000002003e3e7810 */ /* 0x000fc80007fde0ff */
[----:B------:R-:W-:Y:S02]  /*5060*/  IADD3.X R75, RZ, R75, RZ, P6, !PT ;  /* 0x0000004bff4b7210 */ /* 0x000fe400037fe4ff */
[----:B------:R-:W-:-:S04]  /*5070*/  IADD3 R51, P6, R51, 0x200, RZ ;  /* 0x0000020033337810 */ /* 0x000fc80007fde0ff */
[----:B------:R-:W-:-:S04]  /*5080*/  IADD3.X R60, RZ, R60, RZ, P6, !PT ;  /* 0x0000003cff3c7210 */ /* 0x000fc800037fe4ff */
.L_x_297:
[----:B0-----:R-:W-:Y:S05]  /*5090*/  BSYNC B0 ;  /* 0x0000000000007941 */ /* 0x001fea0003800000 */
.L_x_296:
[----:B------:R-:W-:Y:S01]  /*50a0*/  BSSY B0, `(.L_x_298) ;  /* 0x0000012000007945 */ /* 0x000fe20003800000 */
[----:B------:R-:W-:Y:S01]  /*50b0*/  FADD.FTZ R25, R25, R20 ;  /* 0x0000001419197221 */ /* 0x000fe20000010000 */
        /* <DEDUP_REMOVED lines=12> */
[----:B------:R-:W-:Y:S02]  /*5180*/  IADD3.X R77, RZ, R77, RZ, P6, !PT ;  /* 0x0000004dff4d7210 */ /* 0x000fe400037fe4ff */
[----:B------:R-:W-:Y:S02]  /*5190*/  IADD3 R51, P6, R51, 0x200, RZ ;  /* 0x0000020033337810 */ /* 0x000fe40007fde0ff */
[----:B------:R-:W-:-:S02]  /*51a0*/  IADD3.X R75, RZ, R75, RZ, P5, !PT ;  /* 0x0000004bff4b7210 */ /* 0x000fc40002ffe4ff */
[----:B------:R-:W-:-:S04]  /*51b0*/  IADD3.X R60, RZ, R60, RZ, P6, !PT ;  /* 0x0000003cff3c7210 */ /* 0x000fc800037fe4ff */
.L_x_299:
[----:B------:R-:W-:Y:S05]  /*51c0*/  BSYNC B0 ;  /* 0x0000000000007941 */ /* 0x000fea0003800000 */
.L_x_298:
[----:B------:R-:W-:Y:S01]  /*51d0*/  BSSY B0, `(.L_x_300) ;  /* 0x0000012000007945 */ /* 0x000fe20003800000 */
[----:B------:R-:W-:Y:S01]  /*51e0*/  FADD.FTZ R43, R14, R43 ;  /* 0x0000002b0e2b7221 */ /* 0x000fe20000010000 */
[----:B------:R-:W-:Y:S05]  /*51f0*/  @!P0 BRA `(.L_x_301) ;  /* 0x000000f000008947 */ /* 0x000fea0003800000 */
[----:B0-----:R-:W-:Y:S02]  /*5200*/  MOV R2, R64 ;  /* 0x0000004000027202 */ /* 0x001fe40000000f00 */
        /* <DEDUP_REMOVED lines=14> */
.L_x_301:
[----:B------:R-:W-:Y:S05]  /*52f0*/  BSYNC B0 ;  /* 0x0000000000007941 */ /* 0x000fea0003800000 */
.L_x_300:
        /* <DEDUP_REMOVED lines=18> */
.L_x_303:
[----:B------:R-:W-:Y:S05]  /*5420*/  BSYNC B0 ;  /* 0x0000000000007941 */ /* 0x000fea0003800000 */
.L_x_302:
        /* <DEDUP_REMOVED lines=18> */
.L_x_305:
[----:B------:R-:W-:Y:S05]  /*5550*/  BSYNC B0 ;  /* 0x0000000000007941 */ /* 0x000fea0003800000 */
.L_x_304:
        /* <DEDUP_REMOVED lines=18> */
.L_x_307:
[----:B------:R-:W-:Y:S05]  /*5680*/  BSYNC B0 ;  /* 0x0000000000007941 */ /* 0x000fea0003800000 */
.L_x_306:
[----:B------:R-:W-:Y:S01]  /*5690*/  FADD.FTZ R47, R18, R47 ;  /* 0x0000002f122f7221 */ /* 0x000fe20000010000 */
[----:B0-----:R-:W-:Y:S02]  /*56a0*/  MOV R2, R64 ;  /* 0x0000004000027202 */ /* 0x001fe40000000f00 */
[----:B------:R-:W-:Y:S01]  /*56b0*/  MOV R3, R77 ;  /* 0x0000004d00037202 */ /* 0x000fe20000000f00 */
[----:B------:R-:W-:Y:S06]  /*56c0*/  @!P4 EXIT ;  /* 0x000000000000c94d */ /* 0x000fec0003800000 */
[----:B------:R0:W-:Y:S01]  /*56d0*/  STG.E [R2.64], R41 ;  /* 0x0000002902007986 */ /* 0x0001e2000c101904 */
[----:B------:R-:W-:Y:S02]  /*56e0*/  MOV R4, R51 ;  /* 0x0000003300047202 */ /* 0x000fe40000000f00 */
[----:B------:R-:W-:Y:S02]  /*56f0*/  MOV R5, R60 ;  /* 0x0000003c00057202 */ /* 0x000fe40000000f00 */
[----:B0-----:R-:W-:Y:S02]  /*5700*/  MOV R2, R62 ;  /* 0x0000003e00027202 */ /* 0x001fe40000000f00 */
[----:B------:R-:W-:-:S05]  /*5710*/  MOV R3, R75 ;  /* 0x0000004b00037202 */ /* 0x000fca0000000f00 */
[----:B------:R-:W-:Y:S04]  /*5720*/  STG.E [R2.64], R63 ;  /* 0x0000003f02007986 */ /* 0x000fe8000c101904 */
[----:B------:R-:W-:Y:S01]  /*5730*/  STG.E [R4.64], R47 ;  /* 0x0000002f04007986 */ /* 0x000fe2000c101904 */
[----:B------:R-:W-:Y:S05]  /*5740*/  EXIT ;  /* 0x000000000000794d */ /* 0x000fea0003800000 */
.L_x_283:
[----:B------:R-:W-:Y:S01]  /*5750*/  HFMA2.MMA R150, -RZ, RZ, 0, 5.9604644775390625e-08 ;  /* 0x00000001ff967435 */ /* 0x000fe200000001ff */
[----:B------:R-:W-:Y:S02]  /*5760*/  MOV R149, R213 ;  /* 0x000000d500957202 */ /* 0x000fe40000000f00 */
[----:B------:R-:W-:Y:S02]  /*5770*/  MOV R153, 0x1f ;  /* 0x0000001f00997802 */ /* 0x000fe40000000f00 */
[----:B------:R-:W-:-:S02]  /*5780*/  MOV R152, 0xffffffff ;  /* 0xffffffff00987802 */ /* 0x000fc40000000f00 */
[----:B------:R-:W-:Y:S02]  /*5790*/  MOV R148, 0x57b0 ;  /* 0x000057b000947802 */ /* 0x000fe40000000f00 */
[----:B-----5:R-:W-:Y:S05]  /*57a0*/  CALL.REL.NOINC `($__internal_4_$__cuda_sm70_shflsync_bfly_p) ;  /* 0x0000046000007944 */ /* 0x020fea0003c00000 */
[----:B-1----:R-:W-:Y:S01]  /*57b0*/  MOV R151, R150 ;  /* 0x0000009600977202 */ /* 0x002fe20000000f00 */
[----:B------:R-:W-:Y:S05]  /*57c0*/  BRA `(.L_x_308) ;  /* 0xffffca7000007947 */ /* 0x000fea000383ffff */
.L_x_284:
[----:B------:R-:W-:Y:S01]  /*57d0*/  HFMA2.MMA R150, -RZ, RZ, 0, 5.9604644775390625e-08 ;  /* 0x00000001ff967435 */ /* 0x000fe200000001ff */
[----:B------:R-:W-:Y:S02]  /*57e0*/  MOV R149, R214 ;  /* 0x000000d600957202 */ /* 0x000fe40000000f00 */
[----:B------:R-:W-:Y:S02]  /*57f0*/  MOV R153, 0x1f ;  /* 0x0000001f00997802 */ /* 0x000fe40000000f00 */
[----:B------:R-:W-:Y:S02]  /*5800*/  MOV R152, 0xffffffff ;  /* 0xffffffff00987802 */ /* 0x000fe40000000f00 */
[----:B------:R-:W-:Y:S02]  /*5810*/  MOV R148, 0x5830 ;  /* 0x0000583000947802 */ /* 0x000fe40000000f00 */
[----:B01---5:R-:W-:Y:S05]  /*5820*/  CALL.REL.NOINC `($__internal_4_$__cuda_sm70_shflsync_bfly_p) ;  /* 0x000003e000007944 */ /* 0x023fea0003c00000 */
[----:B------:R-:W-:Y:S01]  /*5830*/  FADD.FTZ R213, R151, R213 ;  /* 0x000000d597d57221 */ /* 0x000fe20000010000 */
[----:B------:R-:W-:Y:S01]  /*5840*/  MOV R153, 0x1f ;  /* 0x0000001f00997802 */ /* 0x000fe20000000f00 */
[----:B-1----:R-:W-:Y:S01]  /*5850*/  FADD.FTZ R214, R214, R150 ;  /* 0x00000096d6d67221 */ /* 0x002fe20000010000 */
[----:B------:R-:W-:Y:S01]  /*5860*/  HFMA2.MMA R150, -RZ, RZ, 0, 1.1920928955078125e-07 ;  /* 0x00000002ff967435 */ /* 0x000fe200000001ff */
[----:B------:R-:W-:-:S02]  /*5870*/  MOV R152, 0xffffffff ;  /* 0xffffffff00987802 */ /* 0x000fc40000000f00 */
[----:B------:R-:W-:Y:S02]  /*5880*/  MOV R149, R213 ;  /* 0x000000d500957202 */ /* 0x000fe40000000f00 */
[----:B------:R-:W-:Y:S02]  /*5890*/  MOV R148, 0x58b0 ;  /* 0x000058b000947802 */ /* 0x000fe40000000f00 */
[----:B------:R-:W-:Y:S05]  /*58a0*/  CALL.REL.NOINC `($__internal_4_$__cuda_sm70_shflsync_bfly_p) ;  /* 0x0000036000007944 */ /* 0x000fea0003c00000 */
[----:B-1----:R-:W-:Y:S01]  /*58b0*/  MOV R151, R150 ;  /* 0x0000009600977202 */ /* 0x002fe20000000f00 */
[----:B------:R-:W-:Y:S01]  /*58c0*/  HFMA2.MMA R150, -RZ, RZ, 0, 1.1920928955078125e-07 ;  /* 0x00000002ff967435 */ /* 0x000fe200000001ff */
[----:B------:R-:W-:Y:S02]  /*58d0*/  MOV R149, R214 ;  /* 0x000000d600957202 */ /* 0x000fe40000000f00 */
[----:B------:R-:W-:Y:S02]  /*58e0*/  MOV R153, 0x1f ;  /* 0x0000001f00997802 */ /* 0x000fe40000000f00 */
[----:B------:R-:W-:Y:S02]  /*58f0*/  MOV R152, 0xffffffff ;  /* 0xffffffff00987802 */ /* 0x000fe40000000f00 */
[----:B------:R-:W-:-:S02]  /*5900*/  MOV R148, 0x5920 ;  /* 0x0000592000947802 */ /* 0x000fc40000000f00 */
[----:B------:R-:W-:Y:S05]  /*5910*/  CALL.REL.NOINC `($__internal_4_$__cuda_sm70_shflsync_bfly_p) ;  /* 0x000002f000007944 */ /* 0x000fea0003c00000 */
[----:B------:R-:W-:Y:S01]  /*5920*/  FADD.FTZ R213, R151, R213 ;  /* 0x000000d597d57221 */ /* 0x000fe20000010000 */
[----:B------:R-:W-:Y:S01]  /*5930*/  MOV R153, 0x1f ;  /* 0x0000001f00997802 */ /* 0x000fe20000000f00 */
[----:B-1----:R-:W-:Y:S01]  /*5940*/  FADD.FTZ R214, R214, R150 ;  /* 0x00000096d6d67221 */ /* 0x002fe20000010000 */
[----:B------:R-:W-:Y:S01]  /*5950*/  HFMA2.MMA R150, -RZ, RZ, 0, 2.384185791015625e-07 ;  /* 0x00000004ff967435 */ /* 0x000fe200000001ff */
[----:B------:R-:W-:-:S02]  /*5960*/  MOV R152, 0xffffffff ;  /* 0xffffffff00987802 */ /* 0x000fc40000000f00 */
[----:B------:R-:W-:Y:S02]  /*5970*/  MOV R149, R213 ;  /* 0x000000d500957202 */ /* 0x000fe40000000f00 */
[----:B------:R-:W-:Y:S02]  /*5980*/  MOV R148, 0x59a0 ;  /* 0x000059a000947802 */ /* 0x000fe40000000f00 */
[----:B------:R-:W-:Y:S05]  /*5990*/  CALL.REL.NOINC `($__internal_4_$__cuda_sm70_shflsync_bfly_p) ;  /* 0x0000027000007944 */ /* 0x000fea0003c00000 */
[----:B-1----:R-:W-:Y:S01]  /*59a0*/  MOV R151, R150 ;  /* 0x0000009600977202 */ /* 0x002fe20000000f00 */
[----:B------:R-:W-:Y:S01]  /*59b0*/  HFMA2.MMA R150, -RZ, RZ, 0, 2.384185791015625e-07 ;  /* 0x00000004ff967435 */ /* 0x000fe200000001ff */
        /* <DEDUP_REMOVED lines=8> */
[----:B------:R-:W-:Y:S01]  /*5a40*/  HFMA2.MMA R150, -RZ, RZ, 0, 4.76837158203125e-07 ;  /* 0x00000008ff967435 */ /* 0x000fe200000001ff */
[----:B------:R-:W-:-:S02]  /*5a50*/  MOV R152, 0xffffffff ;  /* 0xffffffff00987802 */ /* 0x000fc40000000f00 */
[----:B------:R-:W-:Y:S02]  /*5a60*/  MOV R149, R213 ;  /* 0x000000d500957202 */ /* 0x000fe40000000f00 */
[----:B------:R-:W-:Y:S02]  /*5a70*/  MOV R148, 0x5a90 ;  /* 0x00005a9000947802 */ /* 0x000fe40000000f00 */
[----:B------:R-:W-:Y:S05]  /*5a80*/  CALL.REL.NOINC `($__internal_4_$__cuda_sm70_shflsync_bfly_p) ;  /* 0x0000018000007944 */ /* 0x000fea0003c00000 */
[----:B-1----:R-:W-:Y:S01]  /*5a90*/  MOV R151, R150 ;  /* 0x0000009600977202 */ /* 0x002fe20000000f00 */
[----:B------:R-:W-:Y:S01]  /*5aa0*/  HFMA2.MMA R150, -RZ, RZ, 0, 4.76837158203125e-07 ;  /* 0x00000008ff967435 */ /* 0x000fe200000001ff */
        /* <DEDUP_REMOVED lines=8> */
[----:B------:R-:W-:Y:S01]  /*5b30*/  HFMA2.MMA R150, -RZ, RZ, 0, 9.5367431640625e-07 ;  /* 0x00000010ff967435 */ /* 0x000fe200000001ff */
[----:B------:R-:W-:-:S02]  /*5b40*/  MOV R152, 0xffffffff ;  /* 0xffffffff00987802 */ /* 0x000fc40000000f00 */
[----:B------:R-:W-:Y:S02]  /*5b50*/  MOV R149, R213 ;  /* 0x000000d500957202 */ /* 0x000fe40000000f00 */
[----:B------:R-:W-:Y:S02]  /*5b60*/  MOV R148, 0x5b80 ;  /* 0x00005b8000947802 */ /* 0x000fe40000000f00 */
[----:B------:R-:W-:Y:S05]  /*5b70*/  CALL.REL.NOINC `($__internal_4_$__cuda_sm70_shflsync_bfly_p) ;  /* 0x0000009000007944 */ /* 0x000fea0003c00000 */
[----:B-1----:R-:W-:Y:S01]  /*5b80*/  MOV R151, R150 ;  /* 0x0000009600977202 */ /* 0x002fe20000000f00 */
[----:B------:R-:W-:Y:S01]  /*5b90*/  HFMA2.MMA R150, -RZ, RZ, 0, 9.5367431640625e-07 ;  /* 0x00000010ff967435 */ /* 0x000fe200000001ff */
[----:B------:R-:W-:Y:S02]  /*5ba0*/  MOV R149, R214 ;  /* 0x000000d600957202 */ /* 0x000fe40000000f00 */
[----:B------:R-:W-:Y:S02]  /*5bb0*/  MOV R153, 0x1f ;  /* 0x0000001f00997802 */ /* 0x000fe40000000f00 */
[----:B------:R-:W-:Y:S02]  /*5bc0*/  MOV R152, 0xffffffff ;  /* 0xffffffff00987802 */ /* 0x000fe40000000f00 */
[----:B------:R-:W-:-:S02]  /*5bd0*/  MOV R148, 0x5bf0 ;  /* 0x00005bf000947802 */ /* 0x000fc40000000f00 */
[----:B------:R-:W-:Y:S05]  /*5be0*/  CALL.REL.NOINC `($__internal_4_$__cuda_sm70_shflsync_bfly_p) ;  /* 0x0000002000007944 */ /* 0x000fea0003c00000 */
[----:B-1----:R-:W-:Y:S01]  /*5bf0*/  MOV R148, R150 ;  /* 0x0000009600947202 */ /* 0x002fe20000000f00 */
[----:B------:R-:W-:Y:S05]  /*5c00*/  BRA `(.L_x_309) ;  /* 0xffffc75000007947 */ /* 0x000fea000383ffff */
        .weak           $__internal_4_$__cuda_sm70_shflsync_bfly_p
        .type           $__internal_4_$__cuda_sm70_shflsync_bfly_p,@function
        .size           $__internal_4_$__cuda_sm70_shflsync_bfly_p,(.L_x_12306 - $__internal_4_$__cuda_sm70_shflsync_bfly_p)
$__internal_4_$__cuda_sm70_shflsync_bfly_p:
[----:B------:R-:W-:Y:S04]  /*5c10*/  WARPSYNC R152 ;  /* 0x0000009800007348 */ /* 0x000fe80003800000 */
[----:B------:R0:W1:Y:S02]  /*5c20*/  SHFL.BFLY PT, R150, R149, R150, R153 ;  /* 0x0c00009695967389 */ /* 0x00006400000e0099 */
[----:B0-----:R-:W-:-:S06]  /*5c30*/  HFMA2.MMA R149, -RZ, RZ, 0, 0 ;  /* 0x00000000ff957435 */ /* 0x001fcc00000001ff */
[----:B------:R-:W-:Y:S05]  /*5c40*/  RET.REL.NODEC R148 `(_ZN10layer_norm13ln_bwd_kernelINS_13Kernel_traitsI13__nv_bfloat16S2_S2_S2_fjLj1024ELj1ELj4ELj1ELj16ENS_18Kernel_traits_baseILj1024ES2_S2_S2_S2_fjLj128EEEEELb0ELb1ELb0ELb0EEEvNS_9BwdParamsE) ;  /* 0xffffa3b094007950 */ /* 0x000fea0003c3ffff */
.L_x_310:
        /* <DEDUP_REMOVED lines=11> */
.L_x_12306:


//--------------------- .text._ZN10layer_norm13ln_bwd_kernelINS_13Kernel_traitsI13__nv_bfloat16S2_S2_S2_fjLj1024ELj1ELj4ELj1ELj16ENS_18Kernel_traits_baseILj1024ES2_S2_S2_S2_fjLj128EEEEELb0ELb1ELb0ELb1EEEvNS_9BwdParamsE --------------------------
	.section	.text._ZN10layer_norm13ln_bwd_kernelINS_13Kernel_traitsI13__nv_bfloat16S2_S2_S2_fjLj1024ELj1ELj4ELj1ELj16ENS_18Kernel_traits_baseILj1024ES2_S2_S2_S2_fjLj128EEEEELb0ELb1ELb0ELb1EEEvNS_9BwdParamsE,"ax",@progbits
	.sectioninfo	@"SHI_REGISTERS=255"
	.align	128
        .global         _ZN10layer_norm13ln_bwd_kernelINS_13Kernel_traitsI13__nv_bfloat16S2_S2_S2_fjLj1024ELj1ELj4ELj1ELj16ENS_18Kernel_traits_baseILj1024ES2_S2_S2_S2_fjLj128EEEEELb0ELb1ELb0ELb1EEEvNS_9BwdParamsE
        .type           _ZN10layer_norm13ln_bwd_kernelINS_13Kernel_traitsI13__nv_bfloat16S2_S2_S2_fjLj1024ELj1ELj4ELj1ELj16ENS_18Kernel_traits_baseILj1024ES2_S2_S2_S2_fjLj128EEEEELb0ELb1ELb0ELb1EEEvNS_9BwdParamsE,@function
        .size           _ZN10layer_norm13ln_bwd_kernelINS_13Kernel_traitsI13__nv_bfloat16S2_S2_S2_fjLj1024ELj1ELj4ELj1ELj16ENS_18Kernel_traits_baseILj1024ES2_S2_S2_S2_fjLj128EEEEELb0ELb1ELb0ELb1EEEvNS_9BwdParamsE,(.L_x_12307 - _ZN10layer_norm13ln_bwd_kernelINS_13Kernel_traitsI13__nv_bfloat16S2_S2_S2_fjLj1024ELj1ELj4ELj1ELj16ENS_18Kernel_traits_baseILj1024ES2_S2_S2_S2_fjLj128EEEEELb0ELb1ELb0ELb1EEEvNS_9BwdParamsE)
        .other          _ZN10layer_norm13ln_bwd_kernelINS_13Kernel_traitsI13__nv_bfloat16S2_S2_S2_fjLj1024ELj1ELj4ELj1ELj16ENS_18Kernel_traits_baseILj1024ES2_S2_S2_S2_fjLj128EEEEELb0ELb1ELb0ELb1EEEvNS_9BwdParamsE,@"STO_CUDA_ENTRY STV_DEFAULT"
_ZN10layer_norm13ln_bwd_kernelINS_13Kernel_traitsI13__nv_bfloat16S2_S2_S2_fjLj1024ELj1ELj4ELj1ELj16ENS_18Kernel_traits_baseILj1024ES2_S2_S2_S2_fjLj128EEEEELb0ELb1ELb0ELb1EEEvNS_9BwdParamsE:
.text._ZN10layer_norm13ln_bwd_kernelINS_13Kernel_traitsI13__nv_bfloat16S2_S2_S2_fjLj1024ELj1ELj4ELj1ELj16ENS_18Kernel_traits_baseILj1024ES2_S2_S2_S2_fjLj128EEEEELb0ELb1ELb0ELb1EEEvNS_9BwdParamsE:
[----:B------:R-:W-:Y:S02]  /*0000*/  MOV R1, c[0x0][0x28] ;  /* 0x00000a0000017a02 */ /* 0x000fe40000000f00 */
[----:B------:R-:W0:Y:S01]  /*0010*/  S2R R0, SR_TID.X ;  /* 0x0000000000007919 */ /* 0x000e220000002100 */
[----:B------:R-:W-:Y:S01]  /*0020*/  ULDC.64 UR4, c[0x0][0x118] ;  /* 0x0000460000047ab9 */ /* 0x000fe20000000a00 */
[----:B------:R-:W-:Y:S01]  /*0030*/  BSSY B0, `(.L_x_311) ;  /* 0x0000421000007945 */ /* 0x000fe20003800000 */
[----:B------:R-:W-:Y:S01]  /*0040*/  IADD3 R1, R1, -0x20, RZ ;  /* 0xffffffe001017810 */ /* 0x000fe20007ffe0ff */
        /* <DEDUP_REMOVED lines=54> */
.L_x_312:
[----:B------:R-:W-:-:S04]  /*03b0*/  SHF.L.U32 R0, R0, 0x4, RZ ;  /* 0x0000000400007819 */ /* 0x000fc800000006ff */
[----:B------:R-:W-:-:S04]  /*03c0*/  LOP3.LUT R0, R0, 0x1f0, RZ, 0xc0, !PT ;  /* 0x000001f000007812 */ /* 0x000fc800078ec0ff */
[----:B------:R-:W-:-:S04]  /*03d0*/  IADD3 R2, P0, R0, c[0x0][0x1b0], RZ ;  /* 0x00006c0000027a10 */ /* 0x000fc80007f1e0ff */
[----:B------:R-:W-:-:S05]  /*03e0*/  IADD3.X R3, RZ, c[0x0][0x1b4], RZ, P0, !PT ;  /* 0x00006d00ff037a10 */ /* 0x000fca00007fe4ff */
[----:B------:R-:W2:Y:S01]  /*03f0*/  LDG.E.128 R248, [R2.64] ;  /* 0x0000000402f87981 */ /* 0x000ea2000c1e1d00 */
[----:B------:R-:W-:-:S03]  /*0400*/  IADD3 R8, P0, R0, c[0x0][0x1c8], RZ ;  /* 0x0000720000087a10 */ /* 0x000fc60007f1e0ff */
[----:B------:R2:W3:Y:S01]  /*0410*/  LDG.E.128 R240, [R2.64+0x200] ;  /* 0x0002000402f07981 */ /* 0x0004e2000c1e1d00 */
[----:B------:R-:W-:-:S03]  /*0420*/  IADD3.X R9, RZ, c[0x0][0x1cc], RZ, P0, !PT ;  /* 0x00007300ff097a10 */ /* 0x000fc600007fe4ff */
[----:B------:R2:W4:Y:S04]  /*0430*/  LDG.E.128 R16, [R2.64+0x400] ;  /* 0x0004000402107981 */ /* 0x000528000c1e1d00 */
[----:B------:R2:W5:Y:S04]  /*0440*/  LDG.E.128 R20, [R2.64+0x600] ;  /* 0x0006000402147981 */ /* 0x000568000c1e1d00 */
[----:B------:R0:W4:Y:S04]  /*0450*/  LDG.E.128 R12, [R8.64] ;  /* 0x00000004080c7981 */ /* 0x000128000c1e1d00 */
[----:B------:R0:W4:Y:S04]  /*0460*/  LDG.E.128 R172, [R8.64+0x200] ;  /* 0x0002000408ac7981 */ /* 0x000128000c1e1d00 */
[----:B------:R0:W4:Y:S04]  /*0470*/  LDG.E.128 R4, [R8.64+0x400] ;  /* 0x0004000408047981 */ /* 0x000128000c1e1d00 */
[----:B------:R0:W4:Y:S01]  /*0480*/  LDG.E.128 R52, [R8.64+0x600] ;  /* 0x0006000408347981 */ /* 0x000122000c1e1d00 */
        /* <DEDUP_REMOVED lines=9> */
[----:B0-----:R-:W-:Y:S01]  /*0520*/  CS2R R8, SRZ ;  /* 0x0000000000087805 */ /* 0x001fe2000001ff00 */
        /* <DEDUP_REMOVED lines=32> */
[----:B------:R-:W-:Y:S01]  /*0730*/  PRMT R0, RZ, 0x5410, R249 ;  /* 0x00005410ff007816 */ /* 0x000fe200000000f9 */
[----:B------:R0:W-:Y:S01]  /*0740*/  STL [R1+0x14], R3 ;  /* 0x0000140301007387 */ /* 0x0001e20000100800 */
[--C-:B---3--:R-:W-:Y:S02]  /*0750*/  PRMT R248, RZ, 0x5410, R241.reuse ;  /* 0x00005410fff87816 */ /* 0x108fe400000000f1 */
[----:B------:R-:W-:Y:S01]  /*0760*/  PRMT R247, RZ, 0x7610, R241 ;  /* 0x00007610fff77816 */ /* 0x000fe200000000f1 */
[----:B------:R1:W-:Y:S01]  /*0770*/  STL [R1+0x10], R2 ;  /* 0x0000100201007387 */ /* 0x0003e20000100800 */
[--C-:B------:R-:W-:Y:S02]  /*0780*/  PRMT R246, RZ, 0x5410, R242.reuse ;  /* 0x00005410fff67816 */ /* 0x100fe400000000f2 */
[----:B------:R-:W-:Y:S01]  /*0790*/  PRMT R245, RZ, 0x7610, R242 ;  /* 0x00007610fff57816 */ /* 0x000fe200000000f2 */
[----:B------:R2:W-:Y:S01]  /*07a0*/  STL [R1+0xc], R0 ;  /* 0x00000c0001007387 */ /* 0x0005e20000100800 */
[----:B------:R-:W-:-:S02]  /*07b0*/  PRMT R252, RZ, 0x5410, R251 ;  /* 0x00005410fffc7816 */ /* 0x000fc400000000fb */
[----:B0-----:R-:W-:Y:S02]  /*07c0*/  PRMT R3, RZ, 0x7610, R249 ;  /* 0x00007610ff037816 */ /* 0x001fe400000000f9 */
[----:B------:R-:W-:Y:S02]  /*07d0*/  PRMT R249, RZ, 0x7610, R240 ;  /* 0x00007610fff97816 */ /* 0x000fe400000000f0 */
[--C-:B-1----:R-:W-:Y:S01]  /*07e0*/  PRMT R2, RZ, 0x5410, R250.reuse ;  /* 0x00005410ff027816 */ /* 0x102fe200000000fa */
[----:B------:R-:W-:Y:S01]  /*07f0*/  STL [R1+0x8], R3 ;  /* 0x0000080301007387 */ /* 0x000fe20000100800 */
[----:B------:R-:W-:Y:S02]  /*0800*/  PRMT R244, RZ, 0x5410, R243 ;  /* 0x00005410fff47816 */ /* 0x000fe400000000f3 */
[----:B--2---:R-:W-:Y:S01]  /*0810*/  PRMT R0, RZ, 0x7610, R250 ;  /* 0x00007610ff007816 */ /* 0x004fe200000000fa */
[----:B------:R0:W-:Y:S01]  /*0820*/  STL [R1+0x4], R2 ;  /* 0x0000040201007387 */ /* 0x0001e20000100800 */
[----:B------:R-:W-:-:S02]  /*0830*/  PRMT R250, RZ, 0x5410, R240 ;  /* 0x00005410fffa7816 */ /* 0x000fc400000000f0 */
[--C-:B----4-:R-:W-:Y:S01]  /*0840*/  PRMT R242, RZ, 0x5410, R16.reuse ;  /* 0x00005410fff27816 */ /* 0x110fe20000000010 */
[----:B------:R1:W-:Y:S01]  /*0850*/  STL [R1], R0 ;  /* 0x0000000001007387 */ /* 0x0003e20000100800 */
[----:B------:R-:W-:Y:S02]  /*0860*/  PRMT R241, RZ, 0x7610, R16 ;  /* 0x00007610fff17816 */ /* 0x000fe40000000010 */
[--C-:B------:R-:W-:Y:S02]  /*0870*/  PRMT R240, RZ, 0x5410, R17.reuse ;  /* 0x00005410fff07816 */ /* 0x100fe40000000011 */
[----:B------:R-:W-:Y:S01]  /*0880*/  PRMT R208, RZ, 0x7610, R17 ;  /* 0x00007610ffd07816 */ /* 0x000fe20000000011 */
[----:B0-----:R-:W-:Y:S01]  /*0890*/  CS2R R2, SRZ ;  /* 0x0000000000027805 */ /* 0x001fe2000001ff00 */
[--C-:B------:R-:W-:Y:S01]  /*08a0*/  PRMT R207, RZ, 0x5410, R18.reuse ;  /* 0x00005410ffcf7816 */ /* 0x100fe20000000012 */
[----:B------:R-:W-:Y:S01]  /*08b0*/  CS2R R16, SRZ ;  /* 0x0000000000107805 */ /* 0x000fe2000001ff00 */
[----:B------:R-:W-:Y:S01]  /*08c0*/  PRMT R206, RZ, 0x7610, R18 ;  /* 0x00007610ffce7816 */ /* 0x000fe20000000012 */
[----:B-1----:R-:W-:Y:S01]  /*08d0*/  HFMA2.MMA R0, -RZ, RZ, 0, 0 ;  /* 0x00000000ff007435 */ /* 0x002fe200000001ff */
[----:B------:R-:W-:-:S02]  /*08e0*/  PRMT R205, RZ, 0x5410, R19 ;  /* 0x00005410ffcd7816 */ /* 0x000fc40000000013 */
[----:B------:R-:W-:Y:S02]  /*08f0*/  PRMT R204, RZ, 0x7610, R19 ;  /* 0x00007610ffcc7816 */ /* 0x000fe40000000013 */
[--C-:B-----5:R-:W-:Y:S01]  /*0900*/  PRMT R203, RZ, 0x5410, R20.reuse ;  /* 0x00005410ffcb7816 */ /* 0x120fe20000000014 */
        /* <DEDUP_REMOVED lines=9> */
[--C-:B------:R-:W-:Y:S01]  /*09a0*/  PRMT R192, RZ, 0x5410, R12.reuse ;  /* 0x00005410ffc07816 */ /* 0x100fe2000000000c */
        /* <DEDUP_REMOVED lines=14> */
[----:B------:R-:W-:Y:S02]  /*0a90*/  PRMT R176, RZ, 0x5410, R175 ;  /* 0x00005410ffb07816 */ /* 0x000fe400000000af */
[--C-:B------:R-:W-:Y:S02]  /*0aa0*/  PRMT R133, RZ, 0x5410, R4.reuse ;  /* 0x00005410ff857816 */ /* 0x100fe40000000004 */
[----:B------:R-:W-:Y:S02]  /*0ab0*/  PRMT R134, RZ, 0x7610, R4 ;  /* 0x00007610ff867816 */ /* 0x000fe40000000004 */
[----:B------:R-:W-:-:S02]  /*0ac0*/  PRMT R135, RZ, 0x5410, R5 ;  /* 0x00005410ff877816 */ /* 0x000fc40000000005 */
[----:B------:R-:W-:Y:S02]  /*0ad0*/  PRMT R136, RZ, 0x7610, R5 ;  /* 0x00007610ff887816 */ /* 0x000fe40000000005 */
[--C-:B------:R-:W-:Y:S01]  /*0ae0*/  PRMT R137, RZ, 0x5410, R6.reuse ;  /* 0x00005410ff897816 */ /* 0x100fe20000000006 */
[----:B------:R-:W-:Y:S01]  /*0af0*/  CS2R R4, SRZ ;  /* 0x0000000000047805 */ /* 0x000fe2000001ff00 */
[----:B------:R-:W-:Y:S02]  /*0b00*/  PRMT R138, RZ, 0x7610, R6 ;  /* 0x00007610ff8a7816 */ /* 0x000fe40000000006 */
[--C-:B------:R-:W-:Y:S02]  /*0b10*/  PRMT R139, RZ, 0x5410, R7.reuse ;  /* 0x00005410ff8b7816 */ /* 0x100fe40000000007 */
[----:B------:R-:W-:Y:S02]  /*0b20*/  PRMT R140, RZ, 0x7610, R7 ;  /* 0x00007610ff8c7816 */ /* 0x000fe40000000007 */
[----:B------:R-:W-:Y:S01]  /*0b30*/  PRMT R251, RZ, 0x7610, R251 ;  /* 0x00007610fffb7816 */ /* 0x000fe200000000fb */
        /* <DEDUP_REMOVED lines=13> */
.L_x_318:
[----:B------:R-:W0:Y:S01]  /*0c10*/  S2R R74, SR_TID.X ;  /* 0x00000000004a7919 */ /* 0x000e220000002100 */
[----:B------:R-:W-:Y:S01]  /*0c20*/  ISETP.NE.U32.AND P1, PT, RZ, c[0x0][0x1c0], PT ;  /* 0x00007000ff007a0c */ /* 0x000fe20003f25070 */
[----:B------:R-:W-:Y:S01]  /*0c30*/  IMAD R72, R132, c[0x0][0x168], RZ ;  /* 0x00005a0084487a24 */ /* 0x000fe200078e02ff */
[----:B------:R-:W-:-:S02]  /*0c40*/  SHF.R.S32.HI R77, RZ, 0x1f, R132 ;  /* 0x0000001fff4d7819 */ /* 0x000fc40000011484 */
[----:B------:R-:W-:Y:S02]  /*0c50*/  MOV R155, 0x10 ;  /* 0x00000010009b7802 */ /* 0x000fe40000000f00 */
[----:B------:R-:W-:Y:S01]  /*0c60*/  MOV R149, 0x4 ;  /* 0x0000000400957802 */ /* 0x000fe20000000f00 */
[----:B------:R-:W1:Y:S01]  /*0c70*/  LDC.U8 R212, c[0x0][0x1f0] ;  /* 0x00007c00ffd47b82 */ /* 0x000e620000000000 */
[----:B------:R-:W-:Y:S01]  /*0c80*/  ISETP.NE.AND.EX P1, PT, RZ, c[0x0][0x1c4], PT, P1 ;  /* 0x00007100ff007a0c */ /* 0x000fe20003f25310 */
[----:B------:R-:W2:Y:S01]  /*0c90*/  LDL R232, [R1] ;  /* 0x0000000001e87983 */ /* 0x000ea20000100800 */
[----:B------:R-:W-:-:S04]  /*0ca0*/  SHF.R.S32.HI R73, RZ, 0x1f, R72 ;  /* 0x0000001fff497819 */ /* 0x000fc80000011448 */
[----:B------:R-:W-:-:S07]  /*0cb0*/  LEA.HI R174, R73, R72, RZ, 0x3 ;  /* 0x0000004849ae7211 */ /* 0x000fce00078f18ff */
[----:B------:R-:W-:Y:S02]  /*0cc0*/  @P1 LEA R72, P0, R132, c[0x0][0x1c0], 0x1 ;  /* 0x0000700084481a11 */ /* 0x000fe400078008ff */
[----:B0-----:R-:W-:Y:S02]  /*0cd0*/  LOP3.LUT R75, R74, 0x1f, RZ, 0xc0, !PT ;  /* 0x0000001f4a4b7812 */ /* 0x001fe400078ec0ff */
[----:B------:R-:W-:Y:S02]  /*0ce0*/  @P1 LEA.HI.X R73, R132, c[0x0][0x1c4], R77, 0x1, P0 ;  /* 0x0000710084491a11 */ /* 0x000fe400000f0c4d */
[----:B------:R-:W-:Y:S01]  /*0cf0*/  LEA.HI.SX32 R174, R174, R75, 0x1d ;  /* 0x0000004baeae7211 */ /* 0x000fe200078feaff */
[----:B------:R-:W-:Y:S02]  /*0d00*/  IMAD.WIDE R88, R132, R149, c[0x0][0x1a0] ;  /* 0x0000680084587625 */ /* 0x000fe400078e0295 */
[----:B------:R0:W3:Y:S01]  /*0d10*/  @P1 LDG.E.U16 R209, [R72.64] ;  /* 0x0000000448d11981 */ /* 0x0000e2000c1e1500 */
[C---:B------:R-:W-:Y:S01]  /*0d20*/  IADD3 R202, R174.reuse, 0x20, RZ ;  /* 0x00000020aeca7810 */ /* 0x040fe20007ffe0ff */
[CC--:B------:R-:W-:Y:S01]  /*0d30*/  IMAD.WIDE.U32 R74, R174.reuse, R155.reuse, c[0x0][0x188] ;  /* 0x00006200ae4a7625 */ /* 0x0c0fe200078e009b */
[C---:B------:R-:W-:Y:S01]  /*0d40*/  IADD3 R178, R174.reuse, 0x60, RZ ;  /* 0x00000060aeb27810 */ /* 0x040fe20007ffe0ff */
[----:B------:R4:W2:Y:S01]  /*0d50*/  LDG.E R210, [R88.64] ;  /* 0x0000000458d27981 */ /* 0x0008a2000c1e1900 */
[C---:B------:R-:W-:Y:S01]  /*0d60*/  IADD3 R190, R174.reuse, 0x40, RZ ;  /* 0x00000040aebe7810 */ /* 0x040fe20007ffe0ff */
[C---:B------:R-:W-:Y:S01]  /*0d70*/  IMAD.WIDE.U32 R76, R174.reuse, R155, c[0x0][0x208] ;  /* 0x00008200ae4c7625 */ /* 0x040fe200078e009b */
[----:B------:R-:W-:-:S03]  /*0d80*/  IADD3 R100, R174, 0x60, RZ ;  /* 0x00000060ae647810 */ /* 0x000fc60007ffe0ff */
[----:B------:R-:W-:Y:S01]  /*0d90*/  IMAD.WIDE.U32 R80, R155, R202, c[0x0][0x188] ;  /* 0x000062009b507625 */ /* 0x000fe200078e00ca */
[----:B0-----:R-:W2:Y:S03]  /*0da0*/  LDG.E.128 R72, [R74.64] ;  /* 0x000000044a487981 */ /* 0x001ea6000c1e1d00 */
[-C--:B------:R-:W-:Y:S01]  /*0db0*/  IMAD.WIDE.U32 R90, R178, R155.reuse, c[0x0][0x188] ;  /* 0x00006200b25a7625 */ /* 0x080fe200078e009b */
[----:B------:R-:W2:Y:S03]  /*0dc0*/  LDG.E.128 R76, [R76.64] ;  /* 0x000000044c4c7981 */ /* 0x000ea6000c1e1d00 */
[-C--:B------:R-:W-:Y:S01]  /*0dd0*/  IMAD.WIDE.U32 R84, R190, R155.reuse, c[0x0][0x188] ;  /* 0x00006200be547625 */ /* 0x080fe200078e009b */
[----:B------:R-:W2:Y:S03]  /*0de0*/  LDG.E.128 R80, [R80.64] ;  /* 0x0000000450507981 */ /* 0x000ea6000c1e1d00 */
[-C--:B------:R-:W-:Y:S01]  /*0df0*/  IMAD.WIDE.U32 R92, R202, R155.reuse, c[0x0][0x208] ;  /* 0x00008200ca5c7625 */ /* 0x080fe200078e009b */
[----:B----4-:R-:W4:Y:S03]  /*0e00*/  LDG.E.128 R88, [R90.64] ;  /* 0x000000045a587981 */ /* 0x010f26000c1e1d00 */
[-C--:B------:R-:W-:Y:S01]  /*0e10*/  IMAD.WIDE.U32 R96, R190, R155.reuse, c[0x0][0x208] ;  /* 0x00008200be607625 */ /* 0x080fe200078e009b */
[----:B------:R-:W4:Y:S03]  /*0e20*/  LDG.E.128 R84, [R84.64] ;  /* 0x0000000454547981 */ /* 0x000f26000c1e1d00 */
[----:B------:R-:W-:Y:S01]  /*0e30*/  IMAD.WIDE.U32 R100, R100, R155, c[0x0][0x208] ;  /* 0x0000820064647625 */ /* 0x000fe200078e009b */
[----:B------:R-:W4:Y:S04]  /*0e40*/  LDG.E.128 R92, [R92.64] ;  /* 0x000000045c5c7981 */ /* 0x000f28000c1e1d00 */
[----:B------:R-:W4:Y:S04]  /*0e50*/  LDG.E.128 R96, [R96.64] ;  /* 0x0000000460607981 */ /* 0x000f28000c1e1d00 */
[----:B------:R-:W4:Y:S01]  /*0e60*/  LDG.E.128 R100, [R100.64] ;  /* 0x0000000464647981 */ /* 0x000f22000c1e1d00 */
[----:B------:R-:W-:-:S04]  /*0e70*/  ISETP.NE.U32.AND P0, PT, RZ, c[0x0][0x218], PT ;  /* 0x00008600ff007a0c */ /* 0x000fc80003f05070 */
[----:B------:R-:W-:Y:S01]  /*0e80*/  ISETP.NE.AND.EX P0, PT, RZ, c[0x0][0x21c], PT, P0 ;  /* 0x00008700ff007a0c */ /* 0x000fe20003f05300 */
[----:B------:R-:W-:Y:S01]  /*0e90*/  IMAD.WIDE R148, R132, R149, c[0x0][0x1a8] ;  /* 0x00006a0084947625 */ /* 0x000fe200078e0295 */
[----:B------:R-:W-:-:S04]  /*0ea0*/  MOV R200, 0x3f800000 ;  /* 0x3f80000000c87802 */ /* 0x000fc80000000f00 */
[----:B------:R0:W4:Y:S07]  /*0eb0*/  LDG.E R199, [R148.64] ;  /* 0x0000000494c77981 */ /* 0x00012e000c1e1900 */
[----:B------:R-:W-:-:S04]  /*0ec0*/  @P0 IMAD.WIDE.U32 R150, R155, R202, c[0x0][0x218] ;  /* 0x000086009b960625 */ /* 0x000fc800078e00ca */
[-C--:B0-----:R-:W-:Y:S01]  /*0ed0*/  @P0 IMAD.WIDE.U32 R148, R174, R155.reuse, c[0x0][0x218] ;  /* 0x00008600ae940625 */ /* 0x081fe200078e009b */
[----:B------:R0:W5:Y:S03]  /*0ee0*/  @P0 LDG.E.128 R56, [R150.64] ;  /* 0x0000000496380981 */ /* 0x000166000c1e1d00 */
[----:B------:R-:W-:Y:S01]  /*0ef0*/  @P0 IMAD.WIDE.U32 R152, R155, R190, c[0x0][0x218] ;  /* 0x000086009b980625 */ /* 0x000fe200078e00be */
[----:B------:R2:W5:Y:S03]  /*0f00*/  @P0 LDG.E.128 R52, [R148.64] ;  /* 0x0000000494340981 */ /* 0x000566000c1e1d00 */
[----:B------:R-:W-:Y:S01]  /*0f10*/  @P0 IMAD.WIDE.U32 R154, R178, R155, c[0x0][0x218] ;  /* 0x00008600b29a0625 */ /* 0x000fe200078e009b */
[----:B------:R0:W5:Y:S04]  /*0f20*/  @P0 LDG.E.128 R60, [R152.64] ;  /* 0x00000004983c0981 */ /* 0x000168000c1e1d00 */
[----:B------:R0:W5:Y:S01]  /*0f30*/  @P0 LDG.E.128 R64, [R154.64] ;  /* 0x000000049a400981 */ /* 0x000162000c1e1d00 */
[----:B---3--:R-:W-:-:S02]  /*0f40*/  @P1 PRMT R200, RZ, 0x5410, R209 ;  /* 0x00005410ffc81816 */ /* 0x008fc400000000d1 */
[----:B-1----:R-:W-:-:S04]  /*0f50*/  ISETP.NE.AND P1, PT, R212, RZ, PT ;  /* 0x000000ffd400720c */ /* 0x002fc80003f25270 */
[----:B--2---:R-:W-:Y:S02]  /*0f60*/  FSEL R148, R210, RZ, !P1 ;  /* 0x000000ffd2947208 */ /* 0x004fe40004800000 */
[--C-:B0-----:R-:W-:Y:S02]  /*0f70*/  PRMT R155, RZ, 0x5410, R73.reuse ;  /* 0x00005410ff9b7816 */ /* 0x101fe40000000049 */
[----:B------:R-:W-:Y:S02]  /*0f80*/  PRMT R215, RZ, 0x7610, R73 ;  /* 0x00007610ffd77816 */ /* 0x000fe40000000049 */
[--C-:B------:R-:W-:Y:S02]  /*0f90*/  PRMT R213, RZ, 0x5410, R75.reuse ;  /* 0x00005410ffd57816 */ /* 0x100fe4000000004b */
[----:B------:R-:W-:Y:S02]  /*0fa0*/  PRMT R224, RZ, 0x7610, R75 ;  /* 0x00007610ffe07816 */ /* 0x000fe4000000004b */
[----:B------:R-:W-:-:S02]  /*0fb0*/  PRMT R221, RZ, 0x5410, R72 ;  /* 0x00005410ffdd7816 */ /* 0x000fc40000000048 */
[--C-:B------:R-:W-:Y:S02]  /*0fc0*/  PRMT R211, RZ, 0x5410, R76.reuse ;  /* 0x00005410ffd37816 */ /* 0x100fe4000000004c */
[----:B------:R-:W-:Y:S02]  /*0fd0*/  PRMT R209, RZ, 0x7610, R76 ;  /* 0x00007610ffd17816 */ /* 0x000fe4000000004c */
[--C-:B------:R-:W-:Y:S02]  /*0fe0*/  PRMT R75, RZ, 0x5410, R77.reuse ;  /* 0x00005410ff4b7816 */ /* 0x100fe4000000004d */
[----:B------:R-:W-:Y:S02]  /*0ff0*/  PRMT R153, RZ, 0x7610, R77 ;  /* 0x00007610ff997816 */ /* 0x000fe4000000004d */
[----:B------:R-:W-:Y:S02]  /*1000*/  PRMT R223, RZ, 0x5410, R80 ;  /* 0x00005410ffdf7816 */ /* 0x000fe40000000050 */
[----:B------:R-:W-:-:S02]  /*1010*/  PRMT R77, RZ, 0x5410, R79 ;  /* 0x00005410ff4d7816 */ /* 0x000fc4000000004f */
[----:B------:R-:W-:Y:S01]  /*1020*/  PRMT R76, RZ, 0x7610, R79 ;  /* 0x00007610ff4c7816 */ /* 0x000fe2000000004f */
[C---:B------:R-:W-:Y:S01]  /*1030*/  FADD.FTZ R210, -R148.reuse, R155 ;  /* 0x0000009b94d27221 */ /* 0x040fe20000010100 */
[--C-:B------:R-:W-:Y:S02]  /*1040*/  PRMT R217, RZ, 0x5410, R81.reuse ;  /* 0x00005410ffd97816 */ /* 0x100fe40000000051 */
[----:B------:R-:W-:Y:S02]  /*1050*/  PRMT R225, RZ, 0x7610, R81 ;  /* 0x00007610ffe17816 */ /* 0x000fe40000000051 */
[----:B----4-:R-:W-:Y:S01]  /*1060*/  PRMT R79, RZ, 0x5410, R88 ;  /* 0x00005410ff4f7816 */ /* 0x010fe20000000058 */
[C---:B------:R-:W-:Y:S01]  /*1070*/  FADD.FTZ R155, -R148.reuse, R215 ;  /* 0x000000d7949b7221 */ /* 0x040fe20000010100 */
[----:B------:R-:W-:Y:S02]  /*1080*/  PRMT R236, RZ, 0x7610, R72 ;  /* 0x00007610ffec7816 */ /* 0x000fe40000000048 */
[----:B------:R-:W-:Y:S01]  /*1090*/  PRMT R226, RZ, 0x7610, R80 ;  /* 0x00007610ffe27816 */ /* 0x000fe20000000050 */
[----:B------:R-:W-:Y:S01]  /*10a0*/  FADD.FTZ R80, -R148, R213 ;  /* 0x000000d594507221 */ /* 0x000fe20000010100 */
[----:B------:R-:W-:-:S02]  /*10b0*/  PRMT R81, RZ, 0x5410, R84 ;  /* 0x00005410ff517816 */ /* 0x000fc40000000054 */
[--C-:B------:R-:W-:Y:S02]  /*10c0*/  PRMT R154, RZ, 0x5410, R74.reuse ;  /* 0x00005410ff9a7816 */ /* 0x100fe4000000004a */
[----:B------:R-:W-:Y:S01]  /*10d0*/  PRMT R152, RZ, 0x7610, R74 ;  /* 0x00007610ff987816 */ /* 0x000fe2000000004a */
[C---:B------:R-:W-:Y:S01]  /*10e0*/  FADD.FTZ R74, -R148.reuse, R221 ;  /* 0x000000dd944a7221 */ /* 0x040fe20000010100 */
[--C-:B------:R-:W-:Y:S02]  /*10f0*/  PRMT R227, RZ, 0x5410, R82.reuse ;  /* 0x00005410ffe37816 */ /* 0x100fe40000000052 */
[----:B------:R-:W-:Y:S01]  /*1100*/  PRMT R229, RZ, 0x7610, R82 ;  /* 0x00007610ffe57816 */ /* 0x000fe20000000052 */
[----:B------:R-:W-:Y:S01]  /*1110*/  FADD.FTZ R82, -R148, R223 ;  /* 0x000000df94527221 */ /* 0x000fe20000010100 */
        /* <DEDUP_REMOVED lines=19> */
[----:B------:R-:W-:Y:S01]  /*1250*/  PRMT R215, RZ, 0x7610, R97 ;  /* 0x00007610ffd77816 */ /* 0x000fe20000000061 */
[----:B------:R-:W-:Y:S01]  /*1260*/  FADD.FTZ R90, -R148, R79 ;  /* 0x0000004f945a7221 */ /* 0x000fe20000010100 */
[--C-:B------:R-:W-:Y:S01]  /*1270*/  PRMT R221, RZ, 0x5410, R99.reuse ;  /* 0x00005410ffdd7816 */ /* 0x100fe20000000063 */
[----:B------:R-:W2:Y:S01]  /*1280*/  LDL R79, [R1+0x8] ;  /* 0x00000800014f7983 */ /* 0x000ea20000100800 */
[----:B------:R-:W-:-:S02]  /*1290*/  PRMT R223, RZ, 0x7610, R99 ;  /* 0x00007610ffdf7816 */ /* 0x000fc40000000063 */
[--C-:B------:R-:W-:Y:S02]  /*12a0*/  PRMT R95, RZ, 0x5410, R101.reuse ;  /* 0x00005410ff5f7816 */ /* 0x100fe40000000065 */
[----:B------:R-:W-:Y:S02]  /*12b0*/  PRMT R97, RZ, 0x7610, R101 ;  /* 0x00007610ff617816 */ /* 0x000fe40000000065 */
[--C-:B------:R-:W-:Y:S02]  /*12c0*/  PRMT R99, RZ, 0x5410, R102.reuse ;  /* 0x00005410ff637816 */ /* 0x100fe40000000066 */
[----:B------:R-:W-:Y:S01]  /*12d0*/  PRMT R101, RZ, 0x7610, R102 ;  /* 0x00007610ff657816 */ /* 0x000fe20000000066 */
[C---:B------:R-:W-:Y:S01]  /*12e0*/  FADD.FTZ R236, -R148.reuse, R236 ;  /* 0x000000ec94ec7221 */ /* 0x040fe20000010100 */
[----:B------:R-:W3:Y:S01]  /*12f0*/  LDL R102, [R1+0x14] ;  /* 0x0000140001667983 */ /* 0x000ee20000100800 */
[C---:B------:R-:W-:Y:S01]  /*1300*/  FADD.FTZ R154, -R148.reuse, R154 ;  /* 0x0000009a949a7221 */ /* 0x040fe20000010100 */
[----:B------:R-:W-:Y:S01]  /*1310*/  PRMT R228, RZ, 0x7610, R93 ;  /* 0x00007610ffe47816 */ /* 0x000fe2000000005d */
[----:B------:R-:W-:-:S02]  /*1320*/  FADD.FTZ R152, -R148, R152 ;  /* 0x0000009894987221 */ /* 0x000fc40000010100 */
[C---:B------:R-:W-:Y:S02]  /*1330*/  FADD.FTZ R224, -R148.reuse, R224 ;  /* 0x000000e094e07221 */ /* 0x040fe40000010100 */
[C---:B------:R-:W-:Y:S01]  /*1340*/  FADD.FTZ R83, -R148.reuse, R226 ;  /* 0x000000e294537221 */ /* 0x040fe20000010100 */
[----:B------:R-:W-:Y:S01]  /*1350*/  PRMT R226, RZ, 0x5410, R93 ;  /* 0x00005410ffe27816 */ /* 0x000fe2000000005d */
        /* <DEDUP_REMOVED lines=19> */
[C---:B------:R-:W-:Y:S01]  /*1490*/  FADD.FTZ R72, -R148.reuse, R72 ;  /* 0x0000004894487221 */ /* 0x040fe20000010100 */
[--C-:B------:R-:W-:Y:S01]  /*14a0*/  PRMT R93, RZ, 0x7610, R100.reuse ;  /* 0x00007610ff5d7816 */ /* 0x100fe20000000064 */
[----:B------:R-:W-:Y:S01]  /*14b0*/  FADD.FTZ R148, -R148, R91 ;  /* 0x0000005b94947221 */ /* 0x000fe20000010100 */
[----:B------:R-:W-:Y:S01]  /*14c0*/  PRMT R91, RZ, 0x5410, R100 ;  /* 0x00005410ff5b7816 */ /* 0x000fe20000000064 */
[----:B------:R-:W4:Y:S01]  /*14d0*/  LDL R81, [R1+0x4] ;  /* 0x0000040001517983 */ /* 0x000f220000100800 */
[----:B------:R-:W-:-:S03]  /*14e0*/  PRMT R87, RZ, 0x5410, R96 ;  /* 0x00005410ff577816 */ /* 0x000fc60000000060 */
[----:B------:R-:W4:Y:S01]  /*14f0*/  LDL R100, [R1+0x10] ;  /* 0x0000100001647983 */ /* 0x000f220000100800 */
[----:B------:R-:W-:-:S03]  /*1500*/  PRMT R89, RZ, 0x7610, R96 ;  /* 0x00007610ff597816 */ /* 0x000fc60000000060 */
[----:B------:R-:W4:Y:S01]  /*1510*/  LDL R96, [R1+0xc] ;  /* 0x00000c0001607983 */ /* 0x000f220000100800 */
[--C-:B------:R-:W-:Y:S01]  /*1520*/  PRMT R219, RZ, 0x5410, R78.reuse ;  /* 0x00005410ffdb7816 */ /* 0x100fe2000000004e */
[C---:B------:R-:W-:Y:S01]  /*1530*/  FMUL.FTZ R74, R199.reuse, R74 ;  /* 0x0000004ac74a7220 */ /* 0x040fe20000410000 */
[----:B------:R-:W-:Y:S01]  /*1540*/  PRMT R78, RZ, 0x7610, R78 ;  /* 0x00007610ff4e7816 */ /* 0x000fe2000000004e */
[C---:B------:R-:W-:Y:S01]  /*1550*/  FMUL.FTZ R155, R199.reuse, R155 ;  /* 0x0000009bc79b7220 */ /* 0x040fe20000410000 */
[----:B------:R-:W-:Y:S01]  /*1560*/  PRMT R84, RZ, 0x5410, R92 ;  /* 0x00005410ff547816 */ /* 0x000fe2000000005c */
[----:B------:R-:W-:Y:S01]  /*1570*/  FMUL.FTZ R152, R199, R152 ;  /* 0x00000098c7987220 */ /* 0x000fe20000410000 */
[----:B------:R-:W-:Y:S01]  /*1580*/  PRMT R230, RZ, 0x5410, R94 ;  /* 0x00005410ffe67816 */ /* 0x000fe2000000005e */
[----:B------:R-:W-:Y:S01]  /*1590*/  FADD.FTZ R147, R211, R147 ;  /* 0x00000093d3937221 */ /* 0x000fe20000010000 */
[----:B------:R-:W-:Y:S01]  /*15a0*/  PRMT R92, RZ, 0x7610, R92 ;  /* 0x00007610ff5c7816 */ /* 0x000fe2000000005c */
[----:B------:R-:W-:Y:S01]  /*15b0*/  FMUL.FTZ R236, R199, R236 ;  /* 0x000000ecc7ec7220 */ /* 0x000fe20000410000 */
[----:B------:R-:W-:Y:S01]  /*15c0*/  PRMT R94, RZ, 0x7610, R94 ;  /* 0x00007610ff5e7816 */ /* 0x000fe2000000005e */
[----:B------:R-:W-:-:S02]  /*15d0*/  FFMA.FTZ R164, R74, R211, R164 ;  /* 0x000000d34aa47223 */ /* 0x000fc400000100a4 */
[----:B------:R-:W-:Y:S02]  /*15e0*/  FADD.FTZ R146, R153, R146 ;  /* 0x0000009299927221 */ /* 0x000fe40000010000 */
[----:B------:R-:W-:Y:S02]  /*15f0*/  FFMA.FTZ R163, R155, R153, R163 ;  /* 0x000000999ba37223 */ /* 0x000fe400000100a3 */
[C---:B------:R-:W-:Y:S02]  /*1600*/  FMUL.FTZ R83, R199.reuse, R83 ;  /* 0x00000053c7537220 */ /* 0x040fe40000410000 */
[----:B------:R-:W-:Y:S02]  /*1610*/  FMUL.FTZ R229, R199, R229 ;  /* 0x000000e5c7e57220 */ /* 0x000fe40000410000 */
[----:B------:R-:W-:Y:S02]  /*1620*/  FADD.FTZ R144, R78, R144 ;  /* 0x000000904e907221 */ /* 0x000fe40000010000 */
[----:B------:R-:W-:-:S02]  /*1630*/  FFMA.FTZ R161, R152, R78, R161 ;  /* 0x0000004e98a17223 */ /* 0x000fc400000100a1 */
[----:B------:R-:W-:Y:S02]  /*1640*/  FADD.FTZ R156, R209, R156 ;  /* 0x0000009cd19c7221 */ /* 0x000fe40000010000 */
[----:B------:R-:W-:Y:S02]  /*1650*/  FMUL.FTZ R210, R199, R210 ;  /* 0x000000d2c7d27220 */ /* 0x000fe40000410000 */
[----:B------:R-:W-:Y:S02]  /*1660*/  FFMA.FTZ R165, R236, R209, R165 ;  /* 0x000000d1eca57223 */ /* 0x000fe400000100a5 */
[----:B------:R-:W-:Y:S02]  /*1670*/  FADD.FTZ R129, R92, R129 ;  /* 0x000000815c817221 */ /* 0x000fe40000010000 */
[----:B------:R-:W-:Y:S02]  /*1680*/  FFMA.FTZ R130, R83, R92, R130 ;  /* 0x0000005c53827223 */ /* 0x000fe40000010082 */
[----:B------:R-:W-:-:S02]  /*1690*/  FADD.FTZ R121, R94, R121 ;  /* 0x000000795e797221 */ /* 0x000fc40000010000 */
[----:B------:R-:W-:Y:S02]  /*16a0*/  FFMA.FTZ R122, R229, R94, R122 ;  /* 0x0000005ee57a7223 */ /* 0x000fe4000001007a */
[----:B------:R-:W-:Y:S02]  /*16b0*/  FADD.FTZ R145, R75, R145 ;  /* 0x000000914b917221 */ /* 0x000fe40000010000 */
[----:B------:R-:W-:Y:S02]  /*16c0*/  FFMA.FTZ R162, R210, R75, R162 ;  /* 0x0000004bd2a27223 */ /* 0x000fe400000100a2 */
[C---:B------:R-:W-:Y:S02]  /*16d0*/  FMUL.FTZ R154, R199.reuse, R154 ;  /* 0x0000009ac79a7220 */ /* 0x040fe40000410000 */
[----:B------:R-:W-:Y:S02]  /*16e0*/  FMUL.FTZ R80, R199, R80 ;  /* 0x00000050c7507220 */ /* 0x000fe40000410000 */
[----:B------:R-:W-:-:S02]  /*16f0*/  FADD.FTZ R141, R77, R141 ;  /* 0x0000008d4d8d7221 */ /* 0x000fc40000010000 */
[-C--:B------:R-:W-:Y:S02]  /*1700*/  FFMA.FTZ R158, R80, R77.reuse, R158 ;  /* 0x0000004d509e7223 */ /* 0x080fe4000001009e */
[----:B------:R-:W-:Y:S02]  /*1710*/  FMUL.FTZ R77, R252, R77 ;  /* 0x0000004dfc4d7220 */ /* 0x000fe40000410000 */
[----:B------:R-:W-:Y:S02]  /*1720*/  FADD.FTZ R142, R76, R142 ;  /* 0x0000008e4c8e7221 */ /* 0x000fe40000010000 */
[----:B------:R-:W-:Y:S02]  /*1730*/  FMUL.FTZ R82, R199, R82 ;  /* 0x00000052c7527220 */ /* 0x000fe40000410000 */
[----:B------:R-:W-:Y:S02]  /*1740*/  FADD.FTZ R131, R84, R131 ;  /* 0x0000008354837221 */ /* 0x000fe40000010000 */
[----:B------:R-:W-:-:S02]  /*1750*/  FFMA.FTZ R157, R82, R84, R157 ;  /* 0x00000054529d7223 */ /* 0x000fc4000001009d */
[----:B------:R-:W-:Y:S02]  /*1760*/  FMUL.FTZ R84, R250, R84 ;  /* 0x00000054fa547220 */ /* 0x000fe40000410000 */
[C---:B------:R-:W-:Y:S02]  /*1770*/  FMUL.FTZ R85, R199.reuse, R85 ;  /* 0x00000055c7557220 */ /* 0x040fe40000410000 */
[----:B------:R-:W-:Y:S02]  /*1780*/  FADD.FTZ R127, R226, R127 ;  /* 0x0000007fe27f7221 */ /* 0x000fe40000010000 */
[----:B------:R-:W-:Y:S02]  /*1790*/  FMUL.FTZ R225, R199, R225 ;  /* 0x000000e1c7e17220 */ /* 0x000fe40000410000 */
[-C--:B------:R-:W-:Y:S02]  /*17a0*/  FFMA.FTZ R128, R85, R226.reuse, R128 ;  /* 0x000000e255807223 */ /* 0x080fe40000010080 */
[----:B------:R-:W-:-:S02]  /*17b0*/  FMUL.FTZ R226, R248, R226 ;  /* 0x000000e2f8e27220 */ /* 0x000fc40000410000 */
[----:B------:R-:W-:Y:S02]  /*17c0*/  FADD.FTZ R125, R228, R125 ;  /* 0x0000007de47d7221 */ /* 0x000fe40000010000 */
[----:B------:R-:W-:Y:S02]  /*17d0*/  FMUL.FTZ R227, R199, R227 ;  /* 0x000000e3c7e37220 */ /* 0x000fe40000410000 */
[-C--:B------:R-:W-:Y:S02]  /*17e0*/  FFMA.FTZ R126, R225, R228.reuse, R126 ;  /* 0x000000e4e17e7223 */ /* 0x080fe4000001007e */
        /* <DEDUP_REMOVED lines=16> */
[----:B------:R-:W-:Y:S02]  /*18f0*/  FMUL.FTZ R87, R242, R87 ;  /* 0x00000057f2577220 */ /* 0x000fe40000410000 */
[----:B------:R-:W-:Y:S02]  /*1900*/  FADD.FTZ R113, R89, R113 ;  /* 0x0000007159717221 */ /* 0x000fe40000010000 */
[-C--:B------:R-:W-:Y:S02]  /*1910*/  FFMA.FTZ R114, R88, R89.reuse, R114 ;  /* 0x0000005958727223 */ /* 0x080fe40000010072 */
[----:B------:R-:W-:Y:S01]  /*1920*/  FMUL.FTZ R212, R199, R212 ;  /* 0x000000d4c7d47220 */ /* 0x000fe20000410000 */
[--C-:B------:R-:W-:Y:S01]  /*1930*/  PRMT R217, RZ, 0x5410, R98.reuse ;  /* 0x00005410ffd97816 */ /* 0x100fe20000000062 */
[----:B------:R-:W-:Y:S01]  /*1940*/  FMUL.FTZ R89, R241, R89 ;  /* 0x00000059f1597220 */ /* 0x000fe20000410000 */
[----:B------:R-:W-:Y:S01]  /*1950*/  PRMT R98, RZ, 0x7610, R98 ;  /* 0x00007610ff627816 */ /* 0x000fe20000000062 */
[----:B------:R-:W-:-:S02]  /*1960*/  FADD.FTZ R111, R213, R111 ;  /* 0x0000006fd56f7221 */ /* 0x000fc40000010000 */
[-C--:B------:R-:W-:Y:S02]  /*1970*/  FFMA.FTZ R112, R212, R213.reuse, R112 ;  /* 0x000000d5d4707223 */ /* 0x080fe40000010070 */
[C---:B------:R-:W-:Y:S02]  /*1980*/  FMUL.FTZ R214, R199.reuse, R214 ;  /* 0x000000d6c7d67220 */ /* 0x040fe40000410000 */
[----:B------:R-:W-:Y:S02]  /*1990*/  FMUL.FTZ R218, R199, R218 ;  /* 0x000000dac7da7220 */ /* 0x000fe40000410000 */
[----:B------:R-:W-:Y:S02]  /*19a0*/  FMUL.FTZ R213, R240, R213 ;  /* 0x000000d5f0d57220 */ /* 0x000fe40000410000 */
[----:B------:R-:W-:Y:S02]  /*19b0*/  FADD.FTZ R143, R219, R143 ;  /* 0x0000008fdb8f7221 */ /* 0x000fe40000010000 */
[----:B------:R-:W-:-:S02]  /*19c0*/  FFMA.FTZ R160, R154, R219, R160 ;  /* 0x000000db9aa07223 */ /* 0x000fc400000100a0 */
[----:B------:R-:W-:Y:S02]  /*19d0*/  FADD.FTZ R109, R215, R109 ;  /* 0x0000006dd76d7221 */ /* 0x000fe40000010000 */
[-C--:B------:R-:W-:Y:S02]  /*19e0*/  FFMA.FTZ R110, R214, R215.reuse, R110 ;  /* 0x000000d7d66e7223 */ /* 0x080fe4000001006e */
[----:B------:R-:W-:Y:S02]  /*19f0*/  FMUL.FTZ R216, R199, R216 ;  /* 0x000000d8c7d87220 */ /* 0x000fe40000410000 */
[----:B------:R-:W-:Y:S02]  /*1a00*/  FADD.FTZ R107, R98, R107 ;  /* 0x0000006b626b7221 */ /* 0x000fe40000010000 */
[----:B------:R-:W-:Y:S02]  /*1a10*/  FFMA.FTZ R41, R218, R98, R41 ;  /* 0x00000062da297223 */ /* 0x000fe40000010029 */
[----:B------:R-:W-:-:S02]  /*1a20*/  FMUL.FTZ R215, R208, R215 ;  /* 0x000000d7d0d77220 */ /* 0x000fc40000410000 */
[----:B------:R-:W-:Y:S02]  /*1a30*/  FADD.FTZ R47, R217, R47 ;  /* 0x0000002fd92f7221 */ /* 0x000fe40000010000 */
[----:B------:R-:W-:Y:S02]  /*1a40*/  FFMA.FTZ R43, R216, R217, R43 ;  /* 0x000000d9d82b7223 */ /* 0x000fe4000001002b */
[----:B--2---:R-:W-:Y:S02]  /*1a50*/  FMUL.FTZ R153, R79, R153 ;  /* 0x000000994f997220 */ /* 0x004fe40000410000 */
[----:B------:R-:W-:Y:S02]  /*1a60*/  FMUL.FTZ R79, R232, R78 ;  /* 0x0000004ee84f7220 */ /* 0x000fe40000410000 */
[----:B------:R-:W-:Y:S02]  /*1a70*/  FMUL.FTZ R78, R199, R224 ;  /* 0x000000e0c74e7220 */ /* 0x000fe40000410000 */
[----:B------:R-:W-:-:S02]  /*1a80*/  FMUL.FTZ R224, R249, R92 ;  /* 0x0000005cf9e07220 */ /* 0x000fc40000410000 */
[----:B------:R-:W-:Y:S02]  /*1a90*/  FMUL.FTZ R232, R245, R94 ;  /* 0x0000005ef5e87220 */ /* 0x000fe40000410000 */
[----:B---3--:R-:W-:-:S04]  /*1aa0*/  FMUL.FTZ R211, R102, R211 ;  /* 0x000000d366d37220 */ /* 0x008fc80000410000 */
[----:B------:R-:W-:Y:S02]  /*1ab0*/  FADD.FTZ R94, RZ, R211 ;  /* 0x000000d3ff5e7221 */ /* 0x000fe40000010000 */
[----:B------:R-:W-:Y:S02]  /*1ac0*/  FFMA.FTZ R92, R74, R211, RZ ;  /* 0x000000d34a5c7223 */ /* 0x000fe400000100ff */
[-C--:B------:R-:W-:Y:S02]  /*1ad0*/  FFMA.FTZ R159, R78, R76.reuse, R159 ;  /* 0x0000004c4e9f7223 */ /* 0x080fe4000001009f */
[----:B------:R-:W-:Y:S02]  /*1ae0*/  FMUL.FTZ R76, R251, R76 ;  /* 0x0000004cfb4c7220 */ /* 0x000fe40000410000 */
[----:B----4-:R-:W-:Y:S02]  /*1af0*/  FMUL.FTZ R209, R100, R209 ;  /* 0x000000d164d17220 */ /* 0x010fe40000410000 */
[----:B------:R-:W-:-:S02]  /*1b00*/  FMUL.FTZ R75, R96, R75 ;  /* 0x0000004b604b7220 */ /* 0x000fc40000410000 */
[----:B------:R-:W-:Y:S02]  /*1b10*/  FADD.FTZ R94, R94, R209 ;  /* 0x000000d15e5e7221 */ /* 0x000fe40000010000 */
[----:B------:R-:W-:Y:S02]  /*1b20*/  FFMA.FTZ R92, R236, R209, R92 ;  /* 0x000000d1ec5c7223 */ /* 0x000fe4000001005c */
[----:B------:R-:W-:Y:S02]  /*1b30*/  FADD.FTZ R94, R94, R75 ;  /* 0x0000004b5e5e7221 */ /* 0x000fe40000010000 */
[----:B------:R-:W-:Y:S02]  /*1b40*/  FFMA.FTZ R92, R210, R75, R92 ;  /* 0x0000004bd25c7223 */ /* 0x000fe4000001005c */
        /* <DEDUP_REMOVED lines=31> */
[----:B------:R-:W-:-:S02]  /*1d40*/  FMUL.FTZ R219, R206, R98 ;  /* 0x00000062cedb7220 */ /* 0x000fc40000410000 */
[----:B------:R-:W-:Y:S02]  /*1d50*/  FADD.FTZ R98, R94, R213 ;  /* 0x000000d55e627221 */ /* 0x000fe40000010000 */
[----:B------:R-:W-:Y:S02]  /*1d60*/  FFMA.FTZ R96, R212, R213, R96 ;  /* 0x000000d5d4607223 */ /* 0x000fe40000010060 */
[----:B------:R-:W-:Y:S02]  /*1d70*/  FMUL.FTZ R217, R207, R217 ;  /* 0x000000d9cfd97220 */ /* 0x000fe40000410000 */
[----:B------:R-:W-:Y:S02]  /*1d80*/  FADD.FTZ R98, R98, R215 ;  /* 0x000000d762627221 */ /* 0x000fe40000010000 */
[----:B------:R-:W-:Y:S02]  /*1d90*/  FFMA.FTZ R96, R214, R215, R96 ;  /* 0x000000d7d6607223 */ /* 0x000fe40000010060 */
[----:B------:R-:W-:-:S02]  /*1da0*/  FMUL.FTZ R220, R199, R220 ;  /* 0x000000dcc7dc7220 */ /* 0x000fc40000410000 */
[----:B------:R-:W-:Y:S02]  /*1db0*/  FADD.FTZ R98, R98, R217 ;  /* 0x000000d962627221 */ /* 0x000fe40000010000 */
[----:B------:R-:W-:Y:S02]  /*1dc0*/  FFMA.FTZ R100, R216, R217, R96 ;  /* 0x000000d9d8647223 */ /* 0x000fe40000010060 */
[----:B------:R-:W-:Y:S02]  /*1dd0*/  FADD.FTZ R108, R221, R108 ;  /* 0x0000006cdd6c7221 */ /* 0x000fe40000010000 */
[-C--:B------:R-:W-:Y:S02]  /*1de0*/  FFMA.FTZ R42, R220, R221.reuse, R42 ;  /* 0x000000dddc2a7223 */ /* 0x080fe4000001002a */
[----:B------:R-:W-:Y:S02]  /*1df0*/  FMUL.FTZ R222, R199, R222 ;  /* 0x000000dec7de7220 */ /* 0x000fe40000410000 */
        /* <DEDUP_REMOVED lines=14> */
[----:B------:R-:W-:Y:S01]  /*1ee0*/  FFMA.FTZ R100, R222, R223, R100 ;  /* 0x000000dfde647223 */ /* 0x000fe20000010064 */
[--C-:B------:R-:W-:Y:S01]  /*1ef0*/  PRMT R239, RZ, 0x5410, R103.reuse ;  /* 0x00005410ffef7816 */ /* 0x100fe20000000067 */
[----:B------:R-:W-:Y:S01]  /*1f00*/  FADD.FTZ R48, R93, R48 ;  /* 0x000000305d307221 */ /* 0x000fe20000010000 */
[----:B------:R-:W-:Y:S01]  /*1f10*/  PRMT R237, RZ, 0x7610, R103 ;  /* 0x00007610ffed7816 */ /* 0x000fe20000000067 */
[----:B------:R-:W-:Y:S02]  /*1f20*/  FFMA.FTZ R37, R92, R93, R37 ;  /* 0x0000005d5c257223 */ /* 0x000fe40000010025 */
        /* <DEDUP_REMOVED lines=18> */
[----:B------:R-:W-:Y:S02]  /*2050*/  FFMA.FTZ R36, R98, R99, R36 ;  /* 0x0000006362247223 */ /* 0x000fe40000010024 */
        /* <DEDUP_REMOVED lines=9> */
[----:B------:R-:W-:Y:S02]  /*20f0*/  FMUL.FTZ R103, R194, R239 ;  /* 0x000000efc2677220 */ /* 0x000fe40000410000 */
[----:B------:R-:W-:Y:S02]  /*2100*/  FADD.FTZ R73, R73, R101 ;  /* 0x0000006549497221 */ /* 0x000fe40000010000 */
[----:B------:R-:W-:Y:S02]  /*2110*/  FFMA.FTZ R72, R100, R101, R72 ;  /* 0x0000006564487223 */ /* 0x000fe40000010048 */
[----:B------:R-:W-:-:S02]  /*2120*/  FMUL.FTZ R148, R199, R148 ;  /* 0x00000094c7947220 */ /* 0x000fc40000410000 */
[----:B------:R-:W-:Y:S02]  /*2130*/  FMUL.FTZ R149, R193, R237 ;  /* 0x000000edc1957220 */ /* 0x000fe40000410000 */
[----:B------:R-:W-:Y:S02]  /*2140*/  FADD.FTZ R73, R73, R103 ;  /* 0x0000006749497221 */ /* 0x000fe40000010000 */
[----:B------:R-:W-:Y:S02]  /*2150*/  FFMA.FTZ R72, R102, R103, R72 ;  /* 0x0000006766487223 */ /* 0x000fe40000010048 */
[----:B------:R-:W-:Y:S02]  /*2160*/  FADD.FTZ R50, R237, R50 ;  /* 0x00000032ed327221 */ /* 0x000fe40000010000 */
[----:B------:R-:W-:Y:S02]  /*2170*/  FFMA.FTZ R49, R148, R237, R49 ;  /* 0x000000ed94317223 */ /* 0x000fe40000010031 */
[----:B------:R-:W-:-:S02]  /*2180*/  FADD.FTZ R51, R239, R51 ;  /* 0x00000033ef337221 */ /* 0x000fc40000010000 */
[----:B------:R-:W-:Y:S02]  /*2190*/  FFMA.FTZ R34, R102, R239, R34 ;  /* 0x000000ef66227223 */ /* 0x000fe40000010022 */
[----:B------:R-:W-:Y:S02]  /*21a0*/  FADD.FTZ R237, R73, R149 ;  /* 0x0000009549ed7221 */ /* 0x000fe40000010000 */
[----:B------:R-:W-:Y:S01]  /*21b0*/  FFMA.FTZ R151, R148, R149, R72 ;  /* 0x0000009594977223 */ /* 0x000fe20000010048 */
[----:B------:R-:W-:Y:S05]  /*21c0*/  BRA.DIV ~URZ, `(.L_x_315) ;  /* 0x000031127f007947 */ /* 0x000fea000b800000 */
[----:B------:R0:W1:Y:S02]  /*21d0*/  SHFL.BFLY PT, R238, R237, 0x1, 0x1f ;  /* 0x0c201f00edee7f89 */ /* 0x00006400000e0000 */
.L_x_319:
[----:B------:R-:W-:Y:S05]  /*21e0*/  BRA.DIV ~URZ, `(.L_x_316) ;  /* 0x000031627f007947 */ /* 0x000fea000b800000 */
[----:B------:R-:W2:Y:S01]  /*21f0*/  SHFL.BFLY PT, R72, R151, 0x1, 0x1f ;  /* 0x0c201f0097487f89 */ /* 0x000ea200000e0000 */
[----:B01----:R-:W-:Y:S02]  /*2200*/  FADD.FTZ R237, R237, R238 ;  /* 0x000000eeeded7221 */ /* 0x003fe40000010000 */
[----:B--2---:R-:W-:-:S03]  /*2210*/  FADD.FTZ R151, R151, R72 ;  /* 0x0000004897977221 */ /* 0x004fc60000010000 */
[----:B------:R-:W0:Y:S02]  /*2220*/  SHFL.BFLY PT, R72, R237, 0x2, 0x1f ;  /* 0x0c401f00ed487f89 */ /* 0x000e2400000e0000 */
[----:B0-----:R-:W-:Y:S02]  /*2230*/  FADD.FTZ R237, R72, R237 ;  /* 0x000000ed48ed7221 */ /* 0x001fe40000010000 */
[----:B------:R-:W0:Y:S02]  /*2240*/  SHFL.BFLY PT, R72, R151, 0x2, 0x1f ;  /* 0x0c401f0097487f89 */ /* 0x000e2400000e0000 */
[----:B0-----:R-:W-:Y:S02]  /*2250*/  FADD.FTZ R151, R151, R72 ;  /* 0x0000004897977221 */ /* 0x001fe40000010000 */
[----:B------:R-:W0:Y:S02]  /*2260*/  SHFL.BFLY PT, R72, R237, 0x4, 0x1f ;  /* 0x0c801f00ed487f89 */ /* 0x000e2400000e0000 */
[----:B0-----:R-:W-:-:S02]  /*2270*/  FADD.FTZ R237, R237, R72 ;  /* 0x00000048eded7221 */ /* 0x001fc40000010000 */
[----:B------:R-:W0:Y:S02]  /*2280*/  SHFL.BFLY PT, R72, R151, 0x4, 0x1f ;  /* 0x0c801f0097487f89 */ /* 0x000e2400000e0000 */
[----:B0-----:R-:W-:Y:S02]  /*2290*/  FADD.FTZ R151, R151, R72 ;  /* 0x0000004897977221 */ /* 0x001fe40000010000 */
[----:B------:R-:W0:Y:S02]  /*22a0*/  SHFL.BFLY PT, R72, R237, 0x8, 0x1f ;  /* 0x0d001f00ed487f89 */ /* 0x000e2400000e0000 */
[----:B0-----:R-:W-:Y:S02]  /*22b0*/  FADD.FTZ R237, R237, R72 ;  /* 0x00000048eded7221 */ /* 0x001fe40000010000 */
[----:B------:R-:W0:Y:S04]  /*22c0*/  SHFL.BFLY PT, R72, R151, 0x8, 0x1f ;  /* 0x0d001f0097487f89 */ /* 0x000e2800000e0000 */
[----:B------:R1:W2:Y:S01]  /*22d0*/  SHFL.BFLY PT, R238, R237, 0x10, 0x1f ;  /* 0x0e001f00edee7f89 */ /* 0x0002a200000e0000 */
[----:B0-----:R-:W-:-:S05]  /*22e0*/  FADD.FTZ R151, R151, R72 ;  /* 0x0000004897977221 */ /* 0x001fca0000010000 */
[----:B------:R1:W0:Y:S02]  /*22f0*/  SHFL.BFLY PT, R72, R151, 0x10, 0x1f ;  /* 0x0e001f0097487f89 */ /* 0x00022400000e0000 */
.L_x_320:
[----:B--2---:R-:W-:Y:S02]  /*2300*/  FADD.FTZ R238, R238, R237 ;  /* 0x000000edeeee7221 */ /* 0x004fe40000010000 */
[----:B01----:R-:W-:Y:S02]  /*2310*/  FADD.FTZ R151, R72, R151 ;  /* 0x0000009748977221 */ /* 0x003fe40000010000 */
[----:B------:R-:W-:Y:S02]  /*2320*/  FMUL.FTZ R150, R238, c[0x0][0x1e0] ;  /* 0x00007800ee967a20 */ /* 0x000fe40000410000 */
[----:B------:R-:W-:-:S03]  /*2330*/  FMUL.FTZ R151, R151, c[0x0][0x1e0] ;  /* 0x0000780097977a20 */ /* 0x000fc60000410000 */
[----:B------:R-:W-:-:S05]  /*2340*/  FSEL R150, R150, RZ, !P1 ;  /* 0x000000ff96967208 */ /* 0x000fca0004800000 */
[-CC-:B------:R-:W-:Y:S02]  /*2350*/  FFMA.FTZ R236, R236, R151.reuse, R150.reuse ;  /* 0x00000097ecec7223 */ /* 0x180fe40000010096 */
[-C--:B------:R-:W-:Y:S02]  /*2360*/  FFMA.FTZ R74, R74, R151.reuse, R150 ;  /* 0x000000974a4a7223 */ /* 0x080fe40000010096 */
[----:B------:R-:W-:Y:S01]  /*2370*/  FADD.FTZ R209, R209, -R236 ;  /* 0x800000ecd1d17221 */ /* 0x000fe20000010000 */
[----:B------:R-:W-:Y:S01]  /*2380*/  HFMA2.MMA R236, -RZ, RZ, 0, 9.5367431640625e-07 ;  /* 0x00000010ffec7435 */ /* 0x000fe200000001ff */
[----:B------:R-:W-:Y:S02]  /*2390*/  FFMA.FTZ R210, R210, R151, R150 ;  /* 0x00000097d2d27223 */ /* 0x000fe40000010096 */
[----:B------:R-:W-:Y:S02]  /*23a0*/  FADD.FTZ R211, R211, -R74 ;  /* 0x8000004ad3d37221 */ /* 0x000fe40000010000 */
[----:B------:R-:W-:-:S05]  /*23b0*/  FADD.FTZ R210, R75, -R210 ;  /* 0x800000d24bd27221 */ /* 0x000fca0000010000 */
[----:B------:R-:W-:-:S06]  /*23c0*/  IMAD.WIDE.U32 R72, R174, R236, c[0x0][0x170] ;  /* 0x00005c00ae487625 */ /* 0x000fcc00078e00ec */
[----:B------:R-:W2:Y:S01]  /*23d0*/  LDG.E.128 R72, [R72.64] ;  /* 0x0000000448487981 */ /* 0x000ea2000c1e1d00 */
[-CC-:B------:R-:W-:Y:S01]  /*23e0*/  FFMA.FTZ R155, R155, R151.reuse, R150.reuse ;  /* 0x000000979b9b7223 */ /* 0x180fe20000010096 */
[----:B------:R-:W-:Y:S01]  /*23f0*/  ISETP.NE.U32.AND P1, PT, RZ, c[0x0][0x258], PT ;  /* 0x00009600ff007a0c */ /* 0x000fe20003f25070 */
[-CC-:B------:R-:W-:Y:S02]  /*2400*/  FFMA.FTZ R152, R152, R151.reuse, R150.reuse ;  /* 0x0000009798987223 */ /* 0x180fe40000010096 */
[----:B------:R-:W-:Y:S01]  /*2410*/  FADD.FTZ R153, R153, -R155 ;  /* 0x8000009b99997221 */ /* 0x000fe20000010000 */
[----:B------:R-:W-:Y:S01]  /*2420*/  ISETP.NE.AND.EX P1, PT, RZ, c[0x0][0x25c], PT, P1 ;  /* 0x00009700ff007a0c */ /* 0x000fe20003f25310 */
[----:B------:R-:W-:Y:S01]  /*2430*/  FFMA.FTZ R155, R154, R151, R150 ;  /* 0x000000979a9b7223 */ /* 0x000fe20000010096 */
[----:B-----5:R-:W-:Y:S01]  /*2440*/  @P0 PRMT R154, RZ, 0x5410, R52 ;  /* 0x00005410ff9a0816 */ /* 0x020fe20000000034 */
[----:B------:R-:W-:Y:S02]  /*2450*/  FADD.FTZ R152, R79, -R152 ;  /* 0x800000984f987221 */ /* 0x000fe40000010000 */
[----:B------:R-:W-:-:S02]  /*2460*/  FADD.FTZ R155, R81, -R155 ;  /* 0x8000009b519b7221 */ /* 0x000fc40000010000 */
[C---:B------:R-:W-:Y:S02]  /*2470*/  FMUL.FTZ R81, R199.reuse, R211 ;  /* 0x000000d3c7517220 */ /* 0x040fe40000410000 */
[----:B------:R-:W-:Y:S02]  /*2480*/  FMUL.FTZ R79, R199, R210 ;  /* 0x000000d2c74f7220 */ /* 0x000fe40000410000 */
[----:B------:R-:W-:Y:S01]  /*2490*/  @P0 FADD.FTZ R81, R81, R154 ;  /* 0x0000009a51510221 */ /* 0x000fe20000010000 */
[----:B------:R-:W-:Y:S01]  /*24a0*/  @P0 PRMT R154, RZ, 0x5410, R53 ;  /* 0x00005410ff9a0816 */ /* 0x000fe20000000035 */
[----:B------:R-:W-:Y:S02]  /*24b0*/  FMUL.FTZ R155, R199, R155 ;  /* 0x0000009bc79b7220 */ /* 0x000fe40000410000 */
[-C--:B------:R-:W-:Y:S02]  /*24c0*/  FFMA.FTZ R80, R80, R151.reuse, R150 ;  /* 0x0000009750507223 */ /* 0x080fe40000010096 */
[----:B------:R-:W-:Y:S01]  /*24d0*/  @P0 FADD.FTZ R79, R79, R154 ;  /* 0x0000009a4f4f0221 */ /* 0x000fe20000010000 */
[----:B------:R-:W-:Y:S01]  /*24e0*/  @P0 PRMT R154, RZ, 0x5410, R54 ;  /* 0x00005410ff9a0816 */ /* 0x000fe20000000036 */
[----:B------:R-:W-:-:S02]  /*24f0*/  FFMA.FTZ R78, R78, R151, R150 ;  /* 0x000000974e4e7223 */ /* 0x000fc40000010096 */
[----:B------:R-:W-:Y:S01]  /*2500*/  FADD.FTZ R77, R77, -R80 ;  /* 0x800000504d4d7221 */ /* 0x000fe20000010000 */
[----:B------:R-:W-:Y:S01]  /*2510*/  @P1 F2FP.BF16.PACK_AB R80, RZ, R79 ;  /* 0x0000004fff50123e */ /* 0x000fe200000010ff */
[----:B------:R-:W-:Y:S02]  /*2520*/  @P0 FADD.FTZ R155, R155, R154 ;  /* 0x0000009a9b9b0221 */ /* 0x000fe40000010000 */
[----:B------:R-:W-:Y:S01]  /*2530*/  FADD.FTZ R76, R76, -R78 ;  /* 0x8000004e4c4c7221 */ /* 0x000fe20000010000 */
[----:B------:R-:W-:Y:S01]  /*2540*/  @P1 F2FP.BF16.PACK_AB R78, RZ, R81 ;  /* 0x00000051ff4e123e */ /* 0x000fe200000010ff */
[C---:B------:R-:W-:Y:S01]  /*2550*/  FMUL.FTZ R210, R199.reuse, R77 ;  /* 0x0000004dc7d27220 */ /* 0x040fe20000410000 */
[----:B------:R-:W-:Y:S01]  /*2560*/  @P1 F2FP.BF16.PACK_AB R154, RZ, R155 ;  /* 0x0000009bff9a123e */ /* 0x000fe200000010ff */
[----:B------:R-:W-:Y:S01]  /*2570*/  FMUL.FTZ R211, R199, R76 ;  /* 0x0000004cc7d37220 */ /* 0x000fe20000410000 */
[----:B------:R-:W-:Y:S01]  /*2580*/  @P0 PRMT R77, RZ, 0x7610, R53 ;  /* 0x00007610ff4d0816 */ /* 0x000fe20000000035 */
[----:B------:R-:W-:Y:S01]  /*2590*/  FMUL.FTZ R81, R81, R200 ;  /* 0x000000c851517220 */ /* 0x000fe20000410000 */
[----:B------:R-:W-:Y:S01]  /*25a0*/  @P1 PRMT R70, R154, 0x7610, R70 ;  /* 0x000076109a461816 */ /* 0x000fe20000000046 */
[C---:B------:R-:W-:Y:S01]  /*25b0*/  FMUL.FTZ R154, R199.reuse, R153 ;  /* 0x00000099c79a7220 */ /* 0x040fe20000410000 */
[----:B------:R-:W-:Y:S01]  /*25c0*/  @P1 PRMT R68, R78, 0x7610, R68 ;  /* 0x000076104e441816 */ /* 0x000fe20000000044 */
[C---:B------:R-:W-:Y:S01]  /*25d0*/  FMUL.FTZ R78, R199.reuse, R209 ;  /* 0x000000d1c74e7220 */ /* 0x040fe20000410000 */
[----:B------:R-:W-:Y:S01]  /*25e0*/  @P0 PRMT R76, RZ, 0x7610, R54 ;  /* 0x00007610ff4c0816 */ /* 0x000fe20000000036 */
[----:B------:R-:W-:Y:S01]  /*25f0*/  @P0 FADD.FTZ R154, R154, R77 ;  /* 0x0000004d9a9a0221 */ /* 0x000fe20000010000 */
[----:B------:R-:W-:Y:S01]  /*2600*/  @P0 PRMT R77, RZ, 0x5410, R55 ;  /* 0x00005410ff4d0816 */ /* 0x000fe20000000037 */
[----:B------:R-:W-:Y:S01]  /*2610*/  FMUL.FTZ R209, R199, R152 ;  /* 0x00000098c7d17220 */ /* 0x000fe20000410000 */
[----:B------:R-:W-:Y:S01]  /*2620*/  @P1 PRMT R69, R80, 0x7610, R69 ;  /* 0x0000761050451816 */ /* 0x000fe20000000045 */
[----:B------:R-:W-:Y:S01]  /*2630*/  FMUL.FTZ R155, R155, R200 ;  /* 0x000000c89b9b7220 */ /* 0x000fe20000410000 */
[----:B------:R-:W-:Y:S01]  /*2640*/  @P0 PRMT R80, RZ, 0x7610, R52 ;  /* 0x00007610ff500816 */ /* 0x000fe20000000034 */
[----:B------:R-:W-:Y:S01]  /*2650*/  @P0 FADD.FTZ R209, R209, R76 ;  /* 0x0000004cd1d10221 */ /* 0x000fe20000010000 */
[----:B------:R-:W-:Y:S01]  /*2660*/  @P0 PRMT R76, RZ, 0x7610, R55 ;  /* 0x00007610ff4c0816 */ /* 0x000fe20000000037 */
[----:B------:R-:W-:-:S02]  /*2670*/  @P0 FADD.FTZ R210, R210, R77 ;  /* 0x0000004dd2d20221 */ /* 0x000fc40000010000 */
[----:B------:R-:W-:Y:S01]  /*2680*/  @P0 FADD.FTZ R78, R78, R80 ;  /* 0x000000504e4e0221 */ /* 0x000fe20000010000 */
[----:B------:R-:W-:Y:S01]  /*2690*/  @P1 F2FP.BF16.PACK_AB R80, RZ, R154 ;  /* 0x0000009aff50123e */ /* 0x000fe200000010ff */
[----:B------:R-:W-:Y:S01]  /*26a0*/  @P0 FADD.FTZ R211, R211, R76 ;  /* 0x0000004cd3d30221 */ /* 0x000fe20000010000 */
[----:B------:R-:W-:Y:S01]  /*26b0*/  @P1 F2FP.BF16.PACK_AB R76, RZ, R210 ;  /* 0x000000d2ff4c123e */ /* 0x000fe200000010ff */
[----:B------:R-:W-:Y:S01]  /*26c0*/  FMUL.FTZ R154, R154, R200 ;  /* 0x000000c89a9a7220 */ /* 0x000fe20000410000 */
[----:B------:R-:W-:Y:S01]  /*26d0*/  @P1 F2FP.BF16.PACK_AB R77, RZ, R78 ;  /* 0x0000004eff4d123e */ /* 0x000fe200000010ff */
[-C--:B------:R-:W-:Y:S01]  /*26e0*/  FMUL.FTZ R210, R210, R200.reuse ;  /* 0x000000c8d2d27220 */ /* 0x080fe20000410000 */
[----:B------:R-:W-:Y:S01]  /*26f0*/  @P1 F2FP.BF16.PACK_AB R152, RZ, R209 ;  /* 0x000000d1ff98123e */ /* 0x000fe200000010ff */
[-C--:B------:R-:W-:Y:S01]  /*2700*/  FMUL.FTZ R209, R209, R200.reuse ;  /* 0x000000c8d1d17220 */ /* 0x080fe20000410000 */
[----:B------:R-:W-:Y:S01]  /*2710*/  @P1 F2FP.BF16.PACK_AB R153, RZ, R211 ;  /* 0x000000d3ff99123e */ /* 0x000fe200000010ff */
[----:B------:R-:W-:Y:S01]  /*2720*/  FMUL.FTZ R211, R211, R200 ;  /* 0x000000c8d3d37220 */ /* 0x000fe20000410000 */
[----:B------:R-:W-:Y:S01]  /*2730*/  @P1 PRMT R71, R76, 0x7610, R71 ;  /* 0x000076104c471816 */ /* 0x000fe20000000047 */
[----:B------:R-:W-:Y:S01]  /*2740*/  FFMA.FTZ R85, R85, R151, R150 ;  /* 0x0000009755557223 */ /* 0x000fe20000010096 */
[----:B------:R-:W-:Y:S01]  /*2750*/  @P1 PRMT R68, R68, 0x5410, R77 ;  /* 0x0000541044441816 */ /* 0x000fe2000000004d */
[----:B------:R-:W-:Y:S01]  /*2760*/  @P1 IMAD.WIDE.U32 R76, R174, R236, c[0x0][0x258] ;  /* 0x00009600ae4c1625 */ /* 0x000fe200078e00ec */
[----:B------:R-:W-:-:S02]  /*2770*/  @P1 PRMT R69, R69, 0x5410, R80 ;  /* 0x0000541045451816 */ /* 0x000fc40000000050 */
[----:B------:R-:W-:Y:S01]  /*2780*/  @P1 PRMT R70, R70, 0x5410, R152 ;  /* 0x0000541046461816 */ /* 0x000fe20000000098 */
[-C--:B------:R-:W-:Y:S01]  /*2790*/  FMUL.FTZ R152, R78, R200.reuse ;  /* 0x000000c84e987220 */ /* 0x080fe20000410000 */
[----:B------:R-:W-:Y:S01]  /*27a0*/  @P1 PRMT R71, R71, 0x5410, R153 ;  /* 0x0000541047471816 */ /* 0x000fe20000000099 */
[----:B------:R-:W-:Y:S02]  /*27b0*/  FMUL.FTZ R153, R79, R200 ;  /* 0x000000c84f997220 */ /* 0x000fe40000410000 */
[----:B------:R-:W-:Y:S02]  /*27c0*/  FMUL.FTZ R79, R191, R152 ;  /* 0x00000098bf4f7220 */ /* 0x000fe40000410000 */
[----:B------:R0:W-:Y:S01]  /*27d0*/  @P1 STG.E.128 [R76.64], R68 ;  /* 0x000000444c001986 */ /* 0x0001e2000c101d04 */
[----:B------:R-:W-:Y:S02]  /*27e0*/  FMUL.FTZ R78, R188, R154 ;  /* 0x0000009abc4e7220 */ /* 0x000fe40000410000 */
[----:B------:R-:W-:-:S02]  /*27f0*/  FMUL.FTZ R80, R184, R211 ;  /* 0x000000d3b8507220 */ /* 0x000fc40000410000 */
[-CC-:B------:R-:W-:Y:S02]  /*2800*/  FFMA.FTZ R229, R229, R151.reuse, R150.reuse ;  /* 0x00000097e5e57223 */ /* 0x180fe40000010096 */
[----:B------:R-:W-:Y:S02]  /*2810*/  FADD.FTZ R226, R226, -R85 ;  /* 0x80000055e2e27221 */ /* 0x000fe40000010000 */
[----:B------:R-:W-:Y:S02]  /*2820*/  FFMA.FTZ R227, R227, R151, R150 ;  /* 0x00000097e3e37223 */ /* 0x000fe40000010096 */
[----:B------:R-:W-:Y:S02]  /*2830*/  FADD.FTZ R232, R232, -R229 ;  /* 0x800000e5e8e87221 */ /* 0x000fe40000010000 */
[----:B------:R-:W-:Y:S02]  /*2840*/  FMUL.FTZ R229, R199, R226 ;  /* 0x000000e2c7e57220 */ /* 0x000fe40000410000 */
[----:B------:R-:W-:-:S02]  /*2850*/  FADD.FTZ R230, R230, -R227 ;  /* 0x800000e3e6e67221 */ /* 0x000fc40000010000 */
[--C-:B------:R-:W-:Y:S02]  /*2860*/  FFMA.FTZ R237, R82, R151, R150.reuse ;  /* 0x0000009752ed7223 */ /* 0x100fe40000010096 */
[----:B0-----:R-:W-:Y:S02]  /*2870*/  FMUL.FTZ R77, R189, R153 ;  /* 0x00000099bd4d7220 */ /* 0x001fe40000410000 */
[-CC-:B------:R-:W-:Y:S02]  /*2880*/  FFMA.FTZ R83, R83, R151.reuse, R150.reuse ;  /* 0x0000009753537223 */ /* 0x180fe40000010096 */
[----:B------:R-:W-:Y:S01]  /*2890*/  FFMA.FTZ R225, R225, R151, R150 ;  /* 0x00000097e1e17223 */ /* 0x000fe20000010096 */
[----:B------:R-:W-:Y:S01]  /*28a0*/  F2FP.BF16.PACK_AB R77, R78, R77 ;  /* 0x0000004d4e4d723e */ /* 0x000fe200000010ff */
[----:B------:R-:W-:Y:S02]  /*28b0*/  FMUL.FTZ R78, R187, R155 ;  /* 0x0000009bbb4e7220 */ /* 0x000fe40000410000 */
[----:B------:R-:W-:-:S02]  /*28c0*/  FADD.FTZ R84, R84, -R237 ;  /* 0x800000ed54547221 */ /* 0x000fc40000010000 */
[----:B------:R-:W-:Y:S02]  /*28d0*/  FFMA.FTZ R231, R231, R151, R150 ;  /* 0x00000097e7e77223 */ /* 0x000fe40000010096 */
[----:B------:R-:W-:Y:S02]  /*28e0*/  FADD.FTZ R224, R224, -R83 ;  /* 0x80000053e0e07221 */ /* 0x000fe40000010000 */
[----:B------:R-:W-:Y:S02]  /*28f0*/  FADD.FTZ R82, R228, -R225 ;  /* 0x800000e1e4527221 */ /* 0x000fe40000010000 */
[C---:B------:R-:W-:Y:S02]  /*2900*/  FMUL.FTZ R228, R199.reuse, R84 ;  /* 0x00000054c7e47220 */ /* 0x040fe40000410000 */
[----:B------:R-:W-:Y:S02]  /*2910*/  FADD.FTZ R234, R234, -R231 ;  /* 0x800000e7eaea7221 */ /* 0x000fe40000010000 */
[----:B------:R-:W-:-:S02]  /*2920*/  FMUL.FTZ R231, R199, R224 ;  /* 0x000000e0c7e77220 */ /* 0x000fc40000410000 */
[C---:B------:R-:W-:Y:S02]  /*2930*/  FMUL.FTZ R227, R199.reuse, R232 ;  /* 0x000000e8c7e37220 */ /* 0x040fe40000410000 */
[----:B------:R-:W-:Y:S02]  /*2940*/  FMUL.FTZ R225, R199, R234 ;  /* 0x000000eac7e17220 */ /* 0x000fe40000410000 */
[-CC-:B------:R-:W-:Y:S02]  /*2950*/  FFMA.FTZ R86, R86, R151.reuse, R150.reuse ;  /* 0x0000009756567223 */ /* 0x180fe40000010096 */
[-C--:B------:R-:W-:Y:S02]  /*2960*/  FFMA.FTZ R218, R218, R151.reuse, R150 ;  /* 0x00000097dada7223 */ /* 0x080fe40000010096 */
[----:B------:R-:W-:Y:S02]  /*2970*/  FADD.FTZ R86, R87, -R86 ;  /* 0x8000005657567221 */ /* 0x000fe40000010000 */
[----:B------:R-:W-:-:S02]  /*2980*/  FFMA.FTZ R88, R88, R151, R150 ;  /* 0x0000009758587223 */ /* 0x000fc40000010096 */
[-C--:B------:R-:W-:Y:S02]  /*2990*/  FFMA.FTZ R220, R220, R151.reuse, R150 ;  /* 0x00000097dcdc7223 */ /* 0x080fe40000010096 */
[----:B------:R-:W-:Y:S02]  /*29a0*/  FADD.FTZ R88, R89, -R88 ;  /* 0x8000005859587221 */ /* 0x000fe40000010000 */
[-CC-:B------:R-:W-:Y:S02]  /*29b0*/  FFMA.FTZ R216, R216, R151.reuse, R150.reuse ;  /* 0x00000097d8d87223 */ /* 0x180fe40000010096 */
[----:B------:R-:W-:Y:S02]  /*29c0*/  FFMA.FTZ R222, R222, R151, R150 ;  /* 0x00000097dede7223 */ /* 0x000fe40000010096 */
[----:B------:R-:W-:Y:S02]  /*29d0*/  FMUL.FTZ R89, R199, R88 ;  /* 0x00000058c7597220 */ /* 0x000fe40000410000 */
[----:B------:R-:W-:-:S02]  /*29e0*/  FADD.FTZ R220, R221, -R220 ;  /* 0x800000dcdddc7221 */ /* 0x000fc40000010000 */
[----:B------:R-:W-:Y:S02]  /*29f0*/  FADD.FTZ R222, R223, -R222 ;  /* 0x800000dedfde7221 */ /* 0x000fe40000010000 */
[C---:B------:R-:W-:Y:S02]  /*2a00*/  FMUL.FTZ R223, R199.reuse, R220 ;  /* 0x000000dcc7df7220 */ /* 0x040fe40000410000 */
[----:B------:R-:W-:Y:S01]  /*2a10*/  FMUL.FTZ R221, R199, R222 ;  /* 0x000000dec7dd7220 */ /* 0x000fe20000410000 */
[----:B--2---:R-:W-:-:S05]  /*2a20*/  PRMT R76, RZ, 0x5410, R72 ;  /* 0x00005410ff4c7816 */ /* 0x004fca0000000048 */
[-C--:B------:R-:W-:Y:S02]  /*2a30*/  FFMA.FTZ R31, R76, R81.reuse, R31 ;  /* 0x000000514c1f7223 */ /* 0x080fe4000001001f */
[----:B------:R-:W-:Y:S02]  /*2a40*/  FMUL.FTZ R76, R192, R81 ;  /* 0x00000051c04c7220 */ /* 0x000fe40000410000 */
[----:B------:R-:W-:-:S03]  /*2a50*/  FMUL.FTZ R81, R186, R209 ;  /* 0x000000d1ba517220 */ /* 0x000fc60000410000 */
[----:B------:R-:W-:Y:S01]  /*2a60*/  F2FP.BF16.PACK_AB R76, R79, R76 ;  /* 0x0000004c4f4c723e */ /* 0x000fe200000010ff */
[----:B------:R-:W-:Y:S01]  /*2a70*/  FMUL.FTZ R79, R185, R210 ;  /* 0x000000d2b94f7220 */ /* 0x000fe20000410000 */
[----:B------:R-:W-:-:S04]  /*2a80*/  F2FP.BF16.PACK_AB R78, R81, R78 ;  /* 0x0000004e514e723e */ /* 0x000fc800000010ff */
[----:B------:R-:W-:Y:S01]  /*2a90*/  F2FP.BF16.PACK_AB R79, R80, R79 ;  /* 0x0000004f504f723e */ /* 0x000fe200000010ff */
[----:B------:R-:W-:-:S05]  /*2aa0*/  IMAD.WIDE.U32 R80, R174, R236, c[0x0][0x248] ;  /* 0x00009200ae507625 */ /* 0x000fca00078e00ec */
[----:B------:R0:W-:Y:S02]  /*2ab0*/  STG.E.128 [R80.64], R76 ;  /* 0x0000004c50007986 */ /* 0x0001e4000c101d04 */
[----:B0-----:R-:W-:Y:S01]  /*2ac0*/  @P0 PRMT R76, RZ, 0x5410, R57 ;  /* 0x00005410ff4c0816 */ /* 0x001fe20000000039 */
[----:B------:R-:W-:Y:S01]  /*2ad0*/  FMUL.FTZ R79, R199, R230 ;  /* 0x000000e6c74f7220 */ /* 0x000fe20000410000 */
[----:B------:R-:W-:Y:S01]  /*2ae0*/  @P0 PRMT R77, RZ, 0x5410, R56 ;  /* 0x00005410ff4d0816 */ /* 0x000fe20000000038 */
[----:B------:R-:W-:Y:S02]  /*2af0*/  FFMA.FTZ R78, R233, R151, R150 ;  /* 0x00000097e94e7223 */ /* 0x000fe40000010096 */
[----:B------:R-:W-:Y:S01]  /*2b00*/  @P0 FADD.FTZ R229, R229, R76 ;  /* 0x0000004ce5e50221 */ /* 0x000fe20000010000 */
[----:B------:R-:W-:Y:S01]  /*2b10*/  @P0 PRMT R76, RZ, 0x5410, R58 ;  /* 0x00005410ff4c0816 */ /* 0x000fe2000000003a */
[----:B------:R-:W-:Y:S02]  /*2b20*/  @P0 FADD.FTZ R228, R228, R77 ;  /* 0x0000004de4e40221 */ /* 0x000fe40000010000 */
[----:B------:R-:W-:-:S02]  /*2b30*/  FMUL.FTZ R230, R199, R82 ;  /* 0x00000052c7e67220 */ /* 0x000fc40000410000 */
[----:B------:R-:W-:Y:S01]  /*2b40*/  @P0 FADD.FTZ R79, R79, R76 ;  /* 0x0000004c4f4f0221 */ /* 0x000fe20000010000 */
[----:B------:R-:W-:Y:S01]  /*2b50*/  @P1 F2FP.BF16.PACK_AB R77, RZ, R228 ;  /* 0x000000e4ff4d123e */ /* 0x000fe200000010ff */
[----:B------:R-:W-:Y:S01]  /*2b60*/  FADD.FTZ R76, R235, -R78 ;  /* 0x8000004eeb4c7221 */ /* 0x000fe20000010000 */
[----:B------:R-:W-:Y:S02]  /*2b70*/  @P1 F2FP.BF16.PACK_AB R78, RZ, R229 ;  /* 0x000000e5ff4e123e */ /* 0x000fe400000010ff */
[----:B------:R-:W-:Y:S01]  /*2b80*/  @P1 F2FP.BF16.PACK_AB R80, RZ, R79 ;  /* 0x0000004fff50123e */ /* 0x000fe200000010ff */
[----:B------:R-:W-:Y:S01]  /*2b90*/  FMUL.FTZ R85, R199, R76 ;  /* 0x0000004cc7557220 */ /* 0x000fe20000410000 */
[----:B------:R-:W-:Y:S02]  /*2ba0*/  @P1 PRMT R69, R78, 0x7610, R69 ;  /* 0x000076104e451816 */ /* 0x000fe40000000045 */
[----:B------:R-:W-:Y:S02]  /*2bb0*/  @P0 PRMT R78, RZ, 0x7610, R56 ;  /* 0x00007610ff4e0816 */ /* 0x000fe40000000038 */
[----:B------:R-:W-:-:S02]  /*2bc0*/  @P0 PRMT R76, RZ, 0x7610, R58 ;  /* 0x00007610ff4c0816 */ /* 0x000fc4000000003a */
[----:B------:R-:W-:Y:S01]  /*2bd0*/  @P1 PRMT R68, R77, 0x7610, R68 ;  /* 0x000076104d441816 */ /* 0x000fe20000000044 */
[----:B------:R-:W-:Y:S01]  /*2be0*/  @P0 FADD.FTZ R231, R231, R78 ;  /* 0x0000004ee7e70221 */ /* 0x000fe20000010000 */
[--C-:B------:R-:W-:Y:S01]  /*2bf0*/  @P0 PRMT R78, RZ, 0x5410, R59.reuse ;  /* 0x00005410ff4e0816 */ /* 0x100fe2000000003b */
[----:B------:R-:W-:Y:S01]  /*2c00*/  @P0 FADD.FTZ R227, R227, R76 ;  /* 0x0000004ce3e30221 */ /* 0x000fe20000010000 */
[----:B------:R-:W-:Y:S02]  /*2c10*/  @P0 PRMT R76, RZ, 0x7610, R59 ;  /* 0x00007610ff4c0816 */ /* 0x000fe4000000003b */
[----:B------:R-:W-:Y:S01]  /*2c20*/  @P0 PRMT R77, RZ, 0x7610, R57 ;  /* 0x00007610ff4d0816 */ /* 0x000fe20000000039 */
[----:B------:R-:W-:Y:S01]  /*2c30*/  @P0 FADD.FTZ R225, R225, R78 ;  /* 0x0000004ee1e10221 */ /* 0x000fe20000010000 */
[----:B------:R-:W-:Y:S01]  /*2c40*/  @P1 PRMT R70, R80, 0x7610, R70 ;  /* 0x0000761050461816 */ /* 0x000fe20000000046 */
[----:B------:R-:W-:Y:S01]  /*2c50*/  @P0 FADD.FTZ R85, R85, R76 ;  /* 0x0000004c55550221 */ /* 0x000fe20000010000 */
[----:B------:R-:W-:Y:S01]  /*2c60*/  @P1 F2FP.BF16.PACK_AB R76, RZ, R231 ;  /* 0x000000e7ff4c123e */ /* 0x000fe200000010ff */
[----:B------:R-:W-:Y:S01]  /*2c70*/  @P0 FADD.FTZ R230, R230, R77 ;  /* 0x0000004de6e60221 */ /* 0x000fe20000010000 */
[----:B------:R-:W-:-:S02]  /*2c80*/  @P1 F2FP.BF16.PACK_AB R80, RZ, R225 ;  /* 0x000000e1ff50123e */ /* 0x000fc400000010ff */
[----:B------:R-:W-:Y:S02]  /*2c90*/  @P1 F2FP.BF16.PACK_AB R81, RZ, R85 ;  /* 0x00000055ff51123e */ /* 0x000fe400000010ff */
[----:B------:R-:W-:Y:S01]  /*2ca0*/  @P1 PRMT R71, R80, 0x7610, R71 ;  /* 0x0000761050471816 */ /* 0x000fe20000000047 */
[----:B------:R-:W-:Y:S01]  /*2cb0*/  FMUL.FTZ R225, R225, R200 ;  /* 0x000000c8e1e17220 */ /* 0x000fe20000410000 */
[----:B------:R-:W-:Y:S01]  /*2cc0*/  @P1 F2FP.BF16.PACK_AB R77, RZ, R230 ;  /* 0x000000e6ff4d123e */ /* 0x000fe200000010ff */
[----:B------:R-:W-:Y:S01]  /*2cd0*/  FMUL.FTZ R226, R85, R200 ;  /* 0x000000c855e27220 */ /* 0x000fe20000410000 */
[----:B------:R-:W-:Y:S02]  /*2ce0*/  @P1 F2FP.BF16.PACK_AB R78, RZ, R227 ;  /* 0x000000e3ff4e123e */ /* 0x000fe400000010ff */
[----:B------:R-:W-:Y:S01]  /*2cf0*/  @P1 PRMT R71, R71, 0x5410, R81 ;  /* 0x0000541047471816 */ /* 0x000fe20000000051 */
[----:B------:R-:W-:Y:S01]  /*2d00*/  IMAD.WIDE.U32 R80, R202, R236, c[0x0][0x170] ;  /* 0x00005c00ca507625 */ /* 0x000fe200078e00ec */
[----:B------:R-:W-:-:S02]  /*2d10*/  @P1 PRMT R68, R68, 0x5410, R76 ;  /* 0x0000541044441816 */ /* 0x000fc4000000004c */
[----:B------:R-:W-:Y:S01]  /*2d20*/  @P1 PRMT R69, R69, 0x5410, R77 ;  /* 0x0000541045451816 */ /* 0x000fe2000000004d */
[----:B------:R-:W-:Y:S01]  /*2d30*/  FMUL.FTZ R224, R79, R200 ;  /* 0x000000c84fe07220 */ /* 0x000fe20000410000 */
[----:B------:R-:W-:Y:S01]  /*2d40*/  @P1 PRMT R70, R70, 0x5410, R78 ;  /* 0x0000541046461816 */ /* 0x000fe2000000004e */
[----:B------:R-:W-:Y:S01]  /*2d50*/  @P1 IMAD.WIDE.U32 R76, R202, R236, c[0x0][0x258] ;  /* 0x00009600ca4c1625 */ /* 0x000fe200078e00ec */
[----:B------:R-:W2:Y:S03]  /*2d60*/  LDG.E.128 R80, [R80.64] ;  /* 0x0000000450507981 */ /* 0x000ea6000c1e1d00 */
[----:B------:R-:W-:Y:S01]  /*2d70*/  FMUL.FTZ R227, R227, R200 ;  /* 0x000000c8e3e37220 */ /* 0x000fe20000410000 */
[----:B------:R0:W-:Y:S01]  /*2d80*/  @P1 STG.E.128 [R76.64], R68 ;  /* 0x000000444c001986 */ /* 0x0001e2000c101d04 */
[----:B------:R-:W-:Y:S02]  /*2d90*/  FMUL.FTZ R79, R176, R225 ;  /* 0x000000e1b04f7220 */ /* 0x000fe40000410000 */
[----:B------:R-:W-:-:S02]  /*2da0*/  FMUL.FTZ R84, R175, R226 ;  /* 0x000000e2af547220 */ /* 0x000fc40000410000 */
[-C--:B------:R-:W-:Y:S02]  /*2db0*/  FMUL.FTZ R228, R228, R200.reuse ;  /* 0x000000c8e4e47220 */ /* 0x080fe40000410000 */
[----:B------:R-:W-:Y:S01]  /*2dc0*/  FMUL.FTZ R231, R231, R200 ;  /* 0x000000c8e7e77220 */ /* 0x000fe20000410000 */
[----:B------:R-:W-:Y:S01]  /*2dd0*/  F2FP.BF16.PACK_AB R79, R84, R79 ;  /* 0x0000004f544f723e */ /* 0x000fe200000010ff */
[----:B------:R-:W-:Y:S02]  /*2de0*/  FMUL.FTZ R78, R179, R224 ;  /* 0x000000e0b34e7220 */ /* 0x000fe40000410000 */
[----:B------:R-:W-:Y:S02]  /*2df0*/  FMUL.FTZ R85, R177, R227 ;  /* 0x000000e3b1557220 */ /* 0x000fe40000410000 */
[-C--:B------:R-:W-:Y:S02]  /*2e00*/  FMUL.FTZ R229, R229, R200.reuse ;  /* 0x000000c8e5e57220 */ /* 0x080fe40000410000 */
[----:B------:R-:W-:Y:S01]  /*2e10*/  FMUL.FTZ R230, R230, R200 ;  /* 0x000000c8e6e67220 */ /* 0x000fe20000410000 */
[----:B------:R-:W-:Y:S01]  /*2e20*/  F2FP.BF16.PACK_AB R78, R85, R78 ;  /* 0x0000004e554e723e */ /* 0x000fe200000010ff */
[----:B------:R-:W-:-:S02]  /*2e30*/  FMUL.FTZ R84, R182, R231 ;  /* 0x000000e7b6547220 */ /* 0x000fc40000410000 */
[----:B0-----:R-:W-:Y:S02]  /*2e40*/  FMUL.FTZ R76, R183, R228 ;  /* 0x000000e4b74c7220 */ /* 0x001fe40000410000 */
[----:B------:R-:W-:Y:S02]  /*2e50*/  FMUL.FTZ R77, R181, R229 ;  /* 0x000000e5b54d7220 */ /* 0x000fe40000410000 */
[----:B------:R-:W-:Y:S01]  /*2e60*/  FMUL.FTZ R85, R180, R230 ;  /* 0x000000e6b4557220 */ /* 0x000fe20000410000 */
[----:B------:R-:W-:Y:S02]  /*2e70*/  F2FP.BF16.PACK_AB R76, R84, R76 ;  /* 0x0000004c544c723e */ /* 0x000fe400000010ff */
[C---:B------:R-:W-:Y:S02]  /*2e80*/  LEA R84, P2, R202.reuse, c[0x0][0x248], 0x4 ;  /* 0x00009200ca547a11 */ /* 0x040fe400078420ff */
[----:B------:R-:W-:Y:S02]  /*2e90*/  F2FP.BF16.PACK_AB R77, R85, R77 ;  /* 0x0000004d554d723e */ /* 0x000fe400000010ff */
[----:B------:R-:W-:Y:S01]  /*2ea0*/  LEA.HI.X R85, R202, c[0x0][0x24c], RZ, 0x4, P2 ;  /* 0x00009300ca557a11 */ /* 0x000fe200010f24ff */
[----:B------:R-:W-:-:S02]  /*2eb0*/  FFMA.FTZ R202, R212, R151, R150 ;  /* 0x00000097d4ca7223 */ /* 0x000fc40000010096 */
[----:B------:R-:W-:Y:S02]  /*2ec0*/  FFMA.FTZ R212, R214, R151, R150 ;  /* 0x00000097d6d47223 */ /* 0x000fe40000010096 */
[----:B------:R0:W-:Y:S01]  /*2ed0*/  STG.E.128 [R84.64], R76 ;  /* 0x0000004c54007986 */ /* 0x0001e2000c101d04 */
[----:B------:R-:W-:Y:S02]  /*2ee0*/  FADD.FTZ R202, R213, -R202 ;  /* 0x800000cad5ca7221 */ /* 0x000fe40000010000 */
[----:B------:R-:W-:Y:S02]  /*2ef0*/  FADD.FTZ R212, R215, -R212 ;  /* 0x800000d4d7d47221 */ /* 0x000fe40000010000 */
[----:B------:R-:W-:Y:S02]  /*2f00*/  FMUL.FTZ R215, R199, R86 ;  /* 0x00000056c7d77220 */ /* 0x000fe40000410000 */
[----:B0-----:R-:W-:Y:S01]  /*2f10*/  FADD.FTZ R76, R219, -R218 ;  /* 0x800000dadb4c7221 */ /* 0x001fe20000010000 */
[----:B------:R-:W-:Y:S01]  /*2f20*/  @P0 PRMT R84, RZ, 0x5410, R60 ;  /* 0x00005410ff540816 */ /* 0x000fe2000000003c */
[----:B------:R-:W-:-:S02]  /*2f30*/  FADD.FTZ R78, R217, -R216 ;  /* 0x800000d8d94e7221 */ /* 0x000fc40000010000 */
[----:B------:R-:W-:Y:S01]  /*2f40*/  FMUL.FTZ R87, R199, R76 ;  /* 0x0000004cc7577220 */ /* 0x000fe20000410000 */
[----:B------:R-:W-:Y:S01]  /*2f50*/  @P0 PRMT R76, RZ, 0x7610, R62 ;  /* 0x00007610ff4c0816 */ /* 0x000fe2000000003e */
[----:B------:R-:W-:Y:S01]  /*2f60*/  @P0 FADD.FTZ R215, R215, R84 ;  /* 0x00000054d7d70221 */ /* 0x000fe20000010000 */
[----:B------:R-:W-:Y:S01]  /*2f70*/  @P0 PRMT R84, RZ, 0x7610, R60 ;  /* 0x00007610ff540816 */ /* 0x000fe2000000003c */
[----:B------:R-:W-:Y:S02]  /*2f80*/  FMUL.FTZ R219, R199, R202 ;  /* 0x000000cac7db7220 */ /* 0x000fe40000410000 */
[----:B------:R-:W-:Y:S01]  /*2f90*/  @P0 FADD.FTZ R87, R87, R76 ;  /* 0x0000004c57570221 */ /* 0x000fe20000010000 */
[----:B------:R-:W-:Y:S01]  /*2fa0*/  @P0 PRMT R76, RZ, 0x5410, R63 ;  /* 0x00005410ff4c0816 */ /* 0x000fe2000000003f */
[----:B------:R-:W-:Y:S01]  /*2fb0*/  @P0 FADD.FTZ R89, R89, R84 ;  /* 0x0000005459590221 */ /* 0x000fe20000010000 */
[--C-:B------:R-:W-:Y:S01]  /*2fc0*/  @P0 PRMT R84, RZ, 0x5410, R61.reuse ;  /* 0x00005410ff540816 */ /* 0x100fe2000000003d */
[----:B------:R-:W-:Y:S01]  /*2fd0*/  FMUL.FTZ R213, R199, R78 ;  /* 0x0000004ec7d57220 */ /* 0x000fe20000410000 */
[----:B------:R-:W-:Y:S01]  /*2fe0*/  @P0 PRMT R78, RZ, 0x5410, R62 ;  /* 0x00005410ff4e0816 */ /* 0x000fe2000000003e */
[----:B------:R-:W-:Y:S01]  /*2ff0*/  @P0 FADD.FTZ R223, R223, R76 ;  /* 0x0000004cdfdf0221 */ /* 0x000fe20000010000 */
[----:B------:R-:W-:Y:S01]  /*3000*/  @P1 F2FP.BF16.PACK_AB R76, RZ, R215 ;  /* 0x000000d7ff4c123e */ /* 0x000fe200000010ff */
[----:B------:R-:W-:Y:S01]  /*3010*/  @P0 FADD.FTZ R219, R219, R84 ;  /* 0x00000054dbdb0221 */ /* 0x000fe20000010000 */
[----:B------:R-:W-:Y:S01]  /*3020*/  @P0 PRMT R84, RZ, 0x7610, R61 ;  /* 0x00007610ff540816 */ /* 0x000fe2000000003d */
[----:B------:R-:W-:Y:S01]  /*3030*/  @P0 FADD.FTZ R213, R213, R78 ;  /* 0x0000004ed5d50221 */ /* 0x000fe20000010000 */
[----:B------:R-:W-:Y:S01]  /*3040*/  @P0 PRMT R78, RZ, 0x7610, R63 ;  /* 0x00007610ff4e0816 */ /* 0x000fe2000000003f */
[----:B------:R-:W-:Y:S01]  /*3050*/  FMUL.FTZ R217, R199, R212 ;  /* 0x000000d4c7d97220 */ /* 0x000fe20000410000 */
[----:B------:R-:W-:-:S02]  /*3060*/  @P1 PRMT R68, R76, 0x7610, R68 ;  /* 0x000076104c441816 */ /* 0x000fc40000000044 */
[----:B------:R-:W-:Y:S01]  /*3070*/  @P1 F2FP.BF16.PACK_AB R77, RZ, R219 ;  /* 0x000000dbff4d123e */ /* 0x000fe200000010ff */
[----:B------:R-:W-:Y:S01]  /*3080*/  @P0 FADD.FTZ R217, R217, R84 ;  /* 0x00000054d9d90221 */ /* 0x000fe20000010000 */
[----:B------:R-:W-:Y:S01]  /*3090*/  @P1 F2FP.BF16.PACK_AB R76, RZ, R223 ;  /* 0x000000dfff4c123e */ /* 0x000fe200000010ff */
[----:B------:R-:W-:Y:S01]  /*30a0*/  @P0 FADD.FTZ R221, R221, R78 ;  /* 0x0000004edddd0221 */ /* 0x000fe20000010000 */
[----:B------:R-:W-:Y:S02]  /*30b0*/  @P1 PRMT R69, R77, 0x7610, R69 ;  /* 0x000076104d451816 */ /* 0x000fe40000000045 */
[----:B------:R-:W-:Y:S01]  /*30c0*/  @P1 PRMT R71, R76, 0x7610, R71 ;  /* 0x000076104c471816 */ /* 0x000fe20000000047 */
[----:B------:R-:W-:Y:S01]  /*30d0*/  IMAD.WIDE.U32 R76, R190, R236, c[0x0][0x170] ;  /* 0x00005c00be4c7625 */ /* 0x000fe200078e00ec */
[----:B------:R-:W-:Y:S02]  /*30e0*/  @P1 F2FP.BF16.PACK_AB R78, RZ, R213 ;  /* 0x000000d5ff4e123e */ /* 0x000fe400000010ff */
[----:B------:R-:W-:Y:S01]  /*30f0*/  @P1 F2FP.BF16.PACK_AB R84, RZ, R89 ;  /* 0x00000059ff54123e */ /* 0x000fe200000010ff */
[-C--:B------:R-:W-:Y:S01]  /*3100*/  FMUL.FTZ R202, R213, R200.reuse ;  /* 0x000000c8d5ca7220 */ /* 0x080fe20000410000 */
[----:B------:R-:W-:Y:S01]  /*3110*/  @P1 F2FP.BF16.PACK_AB R85, RZ, R217 ;  /* 0x000000d9ff55123e */ /* 0x000fe200000010ff */
[-C--:B------:R-:W-:Y:S01]  /*3120*/  FMUL.FTZ R212, R223, R200.reuse ;  /* 0x000000c8dfd47220 */ /* 0x080fe20000410000 */
[----:B------:R-:W-:Y:S01]  /*3130*/  @P1 F2FP.BF16.PACK_AB R88, RZ, R221 ;  /* 0x000000ddff58123e */ /* 0x000fe200000010ff */
[----:B------:R-:W-:Y:S01]  /*3140*/  FMUL.FTZ R213, R221, R200 ;  /* 0x000000c8ddd57220 */ /* 0x000fe20000410000 */
[----:B------:R-:W-:-:S02]  /*3150*/  @P1 PRMT R70, R78, 0x7610, R70 ;  /* 0x000076104e461816 */ /* 0x000fc40000000046 */
[----:B------:R-:W-:Y:S01]  /*3160*/  @P1 F2FP.BF16.PACK_AB R86, RZ, R87 ;  /* 0x00000057ff56123e */ /* 0x000fe200000010ff */
[----:B------:R-:W3:Y:S01]  /*3170*/  LDG.E.128 R76, [R76.64] ;  /* 0x000000044c4c7981 */ /* 0x000ee2000c1e1d00 */
[----:B------:R-:W-:Y:S01]  /*3180*/  @P1 PRMT R68, R68, 0x5410, R84 ;  /* 0x0000541044441816 */ /* 0x000fe20000000054 */
[----:B------:R-:W-:Y:S01]  /*3190*/  FMUL.FTZ R214, R87, R200 ;  /* 0x000000c857d67220 */ /* 0x000fe20000410000 */
[----:B------:R-:W-:Y:S01]  /*31a0*/  @P1 PRMT R69, R69, 0x5410, R85 ;  /* 0x0000541045451816 */ /* 0x000fe20000000055 */
[----:B------:R-:W-:Y:S01]  /*31b0*/  @P1 IMAD.WIDE.U32 R84, R190, R236, c[0x0][0x258] ;  /* 0x00009600be541625 */ /* 0x000fe200078e00ec */
[----:B------:R-:W-:Y:S02]  /*31c0*/  @P1 PRMT R71, R71, 0x5410, R88 ;  /* 0x0000541047471816 */ /* 0x000fe40000000058 */
[----:B------:R-:W-:Y:S01]  /*31d0*/  @P1 PRMT R70, R70, 0x5410, R86 ;  /* 0x0000541046461816 */ /* 0x000fe20000000056 */
[----:B------:R-:W-:Y:S02]  /*31e0*/  FMUL.FTZ R87, R139, R212 ;  /* 0x000000d48b577220 */ /* 0x000fe40000410000 */
[----:B------:R-:W-:-:S02]  /*31f0*/  FMUL.FTZ R88, R140, R213 ;  /* 0x000000d58c587220 */ /* 0x000fc40000410000 */
[-C--:B------:R-:W-:Y:S01]  /*3200*/  FMUL.FTZ R216, R219, R200.reuse ;  /* 0x000000c8dbd87220 */ /* 0x080fe20000410000 */
[----:B------:R0:W-:Y:S01]  /*3210*/  @P1 STG.E.128 [R84.64], R68 ;  /* 0x0000004454001986 */ /* 0x0001e2000c101d04 */
[-C--:B------:R-:W-:Y:S01]  /*3220*/  FMUL.FTZ R217, R217, R200.reuse ;  /* 0x000000c8d9d97220 */ /* 0x080fe20000410000 */
[----:B------:R-:W-:Y:S01]  /*3230*/  F2FP.BF16.PACK_AB R87, R88, R87 ;  /* 0x000000575857723e */ /* 0x000fe200000010ff */
[-C--:B------:R-:W-:Y:S02]  /*3240*/  FMUL.FTZ R215, R215, R200.reuse ;  /* 0x000000c8d7d77220 */ /* 0x080fe40000410000 */
[----:B------:R-:W-:Y:S02]  /*3250*/  FMUL.FTZ R218, R89, R200 ;  /* 0x000000c859da7220 */ /* 0x000fe40000410000 */
[----:B------:R-:W-:Y:S02]  /*3260*/  FMUL.FTZ R88, R136, R217 ;  /* 0x000000d988587220 */ /* 0x000fe40000410000 */
[----:B------:R-:W-:-:S02]  /*3270*/  FMUL.FTZ R89, R134, R218 ;  /* 0x000000da86597220 */ /* 0x000fc40000410000 */
[----:B------:R-:W-:Y:S02]  /*3280*/  FMUL.FTZ R86, R137, R202 ;  /* 0x000000ca89567220 */ /* 0x000fe40000410000 */
[----:B------:R-:W-:Y:S02]  /*3290*/  FMUL.FTZ R221, R138, R214 ;  /* 0x000000d68add7220 */ /* 0x000fe40000410000 */
[----:B0-----:R-:W-:-:S03]  /*32a0*/  FMUL.FTZ R85, R135, R216 ;  /* 0x000000d887557220 */ /* 0x001fc60000410000 */
[----:B------:R-:W-:Y:S01]  /*32b0*/  F2FP.BF16.PACK_AB R86, R221, R86 ;  /* 0x00000056dd56723e */ /* 0x000fe200000010ff */
[----:B------:R-:W-:Y:S01]  /*32c0*/  FMUL.FTZ R84, R133, R215 ;  /* 0x000000d785547220 */ /* 0x000fe20000410000 */
[----:B------:R-:W-:Y:S02]  /*32d0*/  F2FP.BF16.PACK_AB R85, R88, R85 ;  /* 0x000000555855723e */ /* 0x000fe400000010ff */
[C---:B------:R-:W-:Y:S02]  /*32e0*/  LEA R88, P2, R190.reuse, c[0x0][0x248], 0x4 ;  /* 0x00009200be587a11 */ /* 0x040fe400078420ff */
[----:B------:R-:W-:Y:S02]  /*32f0*/  F2FP.BF16.PACK_AB R84, R89, R84 ;  /* 0x000000545954723e */ /* 0x000fe400000010ff */
[----:B------:R-:W-:-:S05]  /*3300*/  LEA.HI.X R89, R190, c[0x0][0x24c], RZ, 0x4, P2 ;  /* 0x00009300be597a11 */ /* 0x000fca00010f24ff */
[----:B------:R0:W-:Y:S02]  /*3310*/  STG.E.128 [R88.64], R84 ;  /* 0x0000005458007986 */ /* 0x0001e4000c101d04 */
[----:B0-----:R-:W-:-:S06]  /*3320*/  IMAD.WIDE.U32 R84, R178, R236, c[0x0][0x170] ;  /* 0x00005c00b2547625 */ /* 0x001fcc00078e00ec */
[----:B------:R-:W4:Y:S01]  /*3330*/  LDG.E.128 R84, [R84.64] ;  /* 0x0000000454547981 */ /* 0x000f22000c1e1d00 */
[-C--:B------:R-:W-:Y:S01]  /*3340*/  FFMA.FTZ R90, R90, R151.reuse, R150 ;  /* 0x000000975a5a7223 */ /* 0x080fe20000010096 */
[----:B------:R-:W-:Y:S01]  /*3350*/  @P0 PRMT R88, RZ, 0x5410, R64 ;  /* 0x00005410ff580816 */ /* 0x000fe20000000040 */
[-C--:B------:R-:W-:Y:S01]  /*3360*/  FFMA.FTZ R100, R100, R151.reuse, R150 ;  /* 0x0000009764647223 */ /* 0x080fe20000010096 */
[----:B------:R-:W-:Y:S01]  /*3370*/  MOV R89, c[0x0][0x160] ;  /* 0x0000580000597a02 */ /* 0x000fe20000000f00 */
[----:B------:R-:W-:Y:S02]  /*3380*/  FADD.FTZ R90, R91, -R90 ;  /* 0x8000005a5b5a7221 */ /* 0x000fe40000010000 */
[----:B------:R-:W-:Y:S01]  /*3390*/  FFMA.FTZ R92, R92, R151, R150 ;  /* 0x000000975c5c7223 */ /* 0x000fe20000010096 */
[----:B------:R-:W-:Y:S01]  /*33a0*/  LEA R132, R89, R132, 0x2 ;  /* 0x0000008459847211 */ /* 0x000fe200078e10ff */
[----:B------:R-:W-:Y:S02]  /*33b0*/  FADD.FTZ R100, R101, -R100 ;  /* 0x8000006465647221 */ /* 0x000fe40000010000 */
[----:B------:R-:W-:-:S02]  /*33c0*/  FMUL.FTZ R101, R199, R90 ;  /* 0x0000005ac7657220 */ /* 0x000fc40000410000 */
[----:B------:R-:W-:Y:S02]  /*33d0*/  FADD.FTZ R92, R93, -R92 ;  /* 0x8000005c5d5c7221 */ /* 0x000fe40000010000 */
[-C--:B------:R-:W-:Y:S02]  /*33e0*/  FFMA.FTZ R94, R94, R151.reuse, R150 ;  /* 0x000000975e5e7223 */ /* 0x080fe40000010096 */
[----:B------:R-:W-:Y:S01]  /*33f0*/  @P0 FADD.FTZ R101, R101, R88 ;  /* 0x0000005865650221 */ /* 0x000fe20000010000 */
[----:B------:R-:W-:Y:S01]  /*3400*/  @P0 PRMT R88, RZ, 0x7610, R64 ;  /* 0x00007610ff580816 */ /* 0x000fe20000000040 */
[----:B------:R-:W-:Y:S02]  /*3410*/  FMUL.FTZ R89, R199, R92 ;  /* 0x0000005cc7597220 */ /* 0x000fe40000410000 */
[----:B------:R-:W-:Y:S02]  /*3420*/  FFMA.FTZ R98, R98, R151, R150 ;  /* 0x0000009762627223 */ /* 0x000fe40000010096 */
[----:B------:R-:W-:-:S02]  /*3430*/  FADD.FTZ R94, R95, -R94 ;  /* 0x8000005e5f5e7221 */ /* 0x000fc40000010000 */
[----:B------:R-:W-:Y:S02]  /*3440*/  FFMA.FTZ R96, R96, R151, R150 ;  /* 0x0000009760607223 */ /* 0x000fe40000010096 */
[----:B------:R-:W-:Y:S01]  /*3450*/  @P0 FADD.FTZ R89, R89, R88 ;  /* 0x0000005859590221 */ /* 0x000fe20000010000 */
[--C-:B------:R-:W-:Y:S01]  /*3460*/  @P0 PRMT R88, RZ, 0x5410, R65.reuse ;  /* 0x00005410ff580816 */ /* 0x100fe20000000041 */
[----:B------:R-:W-:Y:S02]  /*3470*/  FADD.FTZ R98, R99, -R98 ;  /* 0x8000006263627221 */ /* 0x000fe40000010000 */
[----:B------:R-:W-:Y:S02]  /*3480*/  FMUL.FTZ R99, R199, R94 ;  /* 0x0000005ec7637220 */ /* 0x000fe40000410000 */
[----:B------:R-:W-:Y:S02]  /*3490*/  FADD.FTZ R96, R97, -R96 ;  /* 0x8000006061607221 */ /* 0x000fe40000010000 */
[----:B------:R-:W-:Y:S01]  /*34a0*/  @P0 FADD.FTZ R99, R99, R88 ;  /* 0x0000005863630221 */ /* 0x000fe20000010000 */
[----:B------:R-:W-:Y:S01]  /*34b0*/  @P0 PRMT R88, RZ, 0x7610, R65 ;  /* 0x00007610ff580816 */ /* 0x000fe20000000041 */
[----:B------:R-:W-:-:S02]  /*34c0*/  FMUL.FTZ R97, R199, R96 ;  /* 0x00000060c7617220 */ /* 0x000fc40000410000 */
[-C--:B------:R-:W-:Y:S02]  /*34d0*/  FFMA.FTZ R102, R102, R151.reuse, R150 ;  /* 0x0000009766667223 */ /* 0x080fe40000010096 */
[----:B------:R-:W-:Y:S01]  /*34e0*/  @P0 FADD.FTZ R97, R97, R88 ;  /* 0x0000005861610221 */ /* 0x000fe20000010000 */
[----:B------:R-:W-:Y:S01]  /*34f0*/  @P0 PRMT R88, RZ, 0x5410, R66 ;  /* 0x00005410ff580816 */ /* 0x000fe20000000042 */
[----:B------:R-:W-:Y:S02]  /*3500*/  FMUL.FTZ R95, R199, R98 ;  /* 0x00000062c75f7220 */ /* 0x000fe40000410000 */
[----:B------:R-:W-:Y:S01]  /*3510*/  FADD.FTZ R102, R103, -R102 ;  /* 0x8000006667667221 */ /* 0x000fe20000010000 */
[----:B------:R-:W-:Y:S01]  /*3520*/  PRMT R103, RZ, 0x7610, R72 ;  /* 0x00007610ff677816 */ /* 0x000fe20000000048 */
[----:B------:R-:W-:Y:S01]  /*3530*/  @P0 FADD.FTZ R95, R95, R88 ;  /* 0x000000585f5f0221 */ /* 0x000fe20000010000 */
[--C-:B------:R-:W-:Y:S01]  /*3540*/  PRMT R72, RZ, 0x5410, R73.reuse ;  /* 0x00005410ff487816 */ /* 0x100fe20000000049 */
[----:B------:R-:W-:Y:S01]  /*3550*/  FMUL.FTZ R93, R199, R100 ;  /* 0x00000064c75d7220 */ /* 0x000fe20000410000 */
[----:B------:R-:W-:Y:S01]  /*3560*/  @P0 PRMT R88, RZ, 0x7610, R66 ;  /* 0x00007610ff580816 */ /* 0x000fe20000000042 */
[----:B------:R-:W-:Y:S01]  /*3570*/  FFMA.FTZ R148, R148, R151, R150 ;  /* 0x0000009794947223 */ /* 0x000fe20000010096 */
[----:B------:R-:W-:Y:S01]  /*3580*/  PRMT R73, RZ, 0x7610, R73 ;  /* 0x00007610ff497816 */ /* 0x000fe20000000049 */
[----:B------:R-:W-:Y:S01]  /*3590*/  FFMA.FTZ R29, R72, R153, R29 ;  /* 0x00000099481d7223 */ /* 0x000fe2000001001d */
[----:B------:R-:W-:Y:S01]  /*35a0*/  PRMT R72, RZ, 0x5410, R74 ;  /* 0x00005410ff487816 */ /* 0x000fe2000000004a */
[----:B------:R-:W-:Y:S01]  /*35b0*/  @P0 FADD.FTZ R93, R93, R88 ;  /* 0x000000585d5d0221 */ /* 0x000fe20000010000 */
[----:B------:R-:W-:Y:S01]  /*35c0*/  @P0 PRMT R88, RZ, 0x5410, R67 ;  /* 0x00005410ff580816 */ /* 0x000fe20000000043 */
[----:B------:R-:W-:Y:S01]  /*35d0*/  FMUL.FTZ R91, R199, R102 ;  /* 0x00000066c75b7220 */ /* 0x000fe20000410000 */
[----:B------:R-:W-:Y:S01]  /*35e0*/  PRMT R74, RZ, 0x7610, R74 ;  /* 0x00007610ff4a7816 */ /* 0x000fe2000000004a */
[----:B------:R-:W-:-:S02]  /*35f0*/  FADD.FTZ R148, R149, -R148 ;  /* 0x8000009495947221 */ /* 0x000fc40000010000 */
[----:B------:R-:W-:Y:S02]  /*3600*/  FFMA.FTZ R30, R73, R154, R30 ;  /* 0x0000009a491e7223 */ /* 0x000fe4000001001e */
[----:B------:R-:W-:Y:S02]  /*3610*/  FFMA.FTZ R27, R72, R155, R27 ;  /* 0x0000009b481b7223 */ /* 0x000fe4000001001b */
[----:B------:R-:W-:Y:S01]  /*3620*/  @P0 FADD.FTZ R91, R91, R88 ;  /* 0x000000585b5b0221 */ /* 0x000fe20000010000 */
[----:B------:R-:W-:Y:S01]  /*3630*/  @P0 PRMT R88, RZ, 0x7610, R67 ;  /* 0x00007610ff580816 */ /* 0x000fe20000000043 */
[----:B------:R-:W-:Y:S02]  /*3640*/  FMUL.FTZ R199, R199, R148 ;  /* 0x00000094c7c77220 */ /* 0x000fe40000410000 */
[----:B------:R-:W-:Y:S01]  /*3650*/  FFMA.FTZ R28, R74, R209, R28 ;  /* 0x000000d14a1c7223 */ /* 0x000fe2000001001c */
[----:B------:R-:W-:Y:S01]  /*3660*/  @P1 F2FP.BF16.PACK_AB R90, RZ, R91 ;  /* 0x0000005bff5a123e */ /* 0x000fe200000010ff */
[----:B------:R-:W-:Y:S01]  /*3670*/  @P0 FADD.FTZ R199, R199, R88 ;  /* 0x00000058c7c70221 */ /* 0x000fe20000010000 */
[--C-:B------:R-:W-:Y:S01]  /*3680*/  PRMT R88, RZ, 0x5410, R75.reuse ;  /* 0x00005410ff587816 */ /* 0x100fe2000000004b */
[----:B------:R-:W-:Y:S01]  /*3690*/  FMUL.FTZ R91, R91, R200 ;  /* 0x000000c85b5b7220 */ /* 0x000fe20000410000 */
[----:B------:R-:W-:Y:S01]  /*36a0*/  PRMT R75, RZ, 0x7610, R75 ;  /* 0x00007610ff4b7816 */ /* 0x000fe2000000004b */
[----:B------:R-:W-:Y:S01]  /*36b0*/  FFMA.FTZ R32, R103, R152, R32 ;  /* 0x0000009867207223 */ /* 0x000fe20000010020 */
[----:B------:R-:W-:Y:S01]  /*36c0*/  @P1 PRMT R71, R90, 0x7610, R71 ;  /* 0x000076105a471816 */ /* 0x000fe20000000047 */
[----:B------:R-:W-:-:S02]  /*36d0*/  FFMA.FTZ R25, R88, R210, R25 ;  /* 0x000000d258197223 */ /* 0x000fc40000010019 */
[----:B------:R-:W-:Y:S01]  /*36e0*/  FFMA.FTZ R26, R75, R211, R26 ;  /* 0x000000d34b1a7223 */ /* 0x000fe2000001001a */
[----:B--2---:R-:W-:Y:S02]  /*36f0*/  PRMT R72, RZ, 0x5410, R80 ;  /* 0x00005410ff487816 */ /* 0x004fe40000000050 */
[----:B------:R-:W-:Y:S02]  /*3700*/  PRMT R73, RZ, 0x5410, R82 ;  /* 0x00005410ff497816 */ /* 0x000fe40000000052 */
[----:B------:R-:W-:Y:S01]  /*3710*/  PRMT R74, RZ, 0x5410, R81 ;  /* 0x00005410ff4a7816 */ /* 0x000fe20000000051 */
[----:B------:R-:W-:Y:S01]  /*3720*/  FFMA.FTZ R23, R72, R228, R23 ;  /* 0x000000e448177223 */ /* 0x000fe20000010017 */
[----:B------:R-:W-:Y:S01]  /*3730*/  PRMT R80, RZ, 0x7610, R80 ;  /* 0x00007610ff507816 */ /* 0x000fe20000000050 */
[----:B------:R-:W-:Y:S01]  /*3740*/  FFMA.FTZ R19, R73, R224, R19 ;  /* 0x000000e049137223 */ /* 0x000fe20000010013 */
[----:B------:R-:W-:Y:S01]  /*3750*/  PRMT R81, RZ, 0x7610, R81 ;  /* 0x00007610ff517816 */ /* 0x000fe20000000051 */
[----:B------:R-:W-:Y:S01]  /*3760*/  FFMA.FTZ R21, R74, R229, R21 ;  /* 0x000000e54a157223 */ /* 0x000fe20000010015 */
[----:B------:R-:W-:Y:S01]  /*3770*/  PRMT R82, RZ, 0x7610, R82 ;  /* 0x00007610ff527816 */ /* 0x000fe20000000052 */
[----:B------:R-:W-:Y:S01]  /*3780*/  FFMA.FTZ R24, R80, R231, R24 ;  /* 0x000000e750187223 */ /* 0x000fe20000010018 */
[--C-:B------:R-:W-:Y:S01]  /*3790*/  PRMT R88, RZ, 0x5410, R83.reuse ;  /* 0x00005410ff587816 */ /* 0x100fe20000000053 */
[----:B------:R-:W-:Y:S01]  /*37a0*/  FMUL.FTZ R80, R89, R200 ;  /* 0x000000c859507220 */ /* 0x000fe20000410000 */
[----:B------:R-:W-:Y:S01]  /*37b0*/  PRMT R83, RZ, 0x7610, R83 ;  /* 0x00007610ff537816 */ /* 0x000fe20000000053 */
[----:B------:R-:W-:-:S02]  /*37c0*/  FFMA.FTZ R22, R81, R230, R22 ;  /* 0x000000e651167223 */ /* 0x000fc40000010016 */
[----:B------:R-:W-:Y:S02]  /*37d0*/  FFMA.FTZ R20, R82, R227, R20 ;  /* 0x000000e352147223 */ /* 0x000fe40000010014 */
[----:B------:R-:W-:Y:S02]  /*37e0*/  FFMA.FTZ R17, R88, R225, R17 ;  /* 0x000000e158117223 */ /* 0x000fe40000010011 */
[-C--:B------:R-:W-:Y:S02]  /*37f0*/  FMUL.FTZ R82, R97, R200.reuse ;  /* 0x000000c861527220 */ /* 0x080fe40000410000 */
[----:B------:R-:W-:Y:S02]  /*3800*/  FMUL.FTZ R88, R93, R200 ;  /* 0x000000c85d587220 */ /* 0x000fe40000410000 */
[----:B------:R-:W-:Y:S01]  /*3810*/  FFMA.FTZ R18, R83, R226, R18 ;  /* 0x000000e253127223 */ /* 0x000fe20000010012 */
[----:B------:R-:W-:Y:S01]  /*3820*/  @P1 F2FP.BF16.PACK_AB R83, RZ, R93 ;  /* 0x0000005dff53123e */ /* 0x000fe200000010ff */
[----:B------:R-:W-:-:S02]  /*3830*/  FMUL.FTZ R93, R171, R88 ;  /* 0x00000058ab5d7220 */ /* 0x000fc40000410000 */
[----:B------:R-:W-:Y:S01]  /*3840*/  FMUL.FTZ R92, R169, R82 ;  /* 0x00000052a95c7220 */ /* 0x000fe20000410000 */
[--C-:B---3--:R-:W-:Y:S02]  /*3850*/  PRMT R72, RZ, 0x5410, R76.reuse ;  /* 0x00005410ff487816 */ /* 0x108fe4000000004c */
[----:B------:R-:W-:Y:S02]  /*3860*/  PRMT R73, RZ, 0x7610, R76 ;  /* 0x00007610ff497816 */ /* 0x000fe4000000004c */
[----:B------:R-:W-:Y:S01]  /*3870*/  PRMT R76, RZ, 0x5410, R79 ;  /* 0x00005410ff4c7816 */ /* 0x000fe2000000004f */
[----:B------:R-:W-:Y:S01]  /*3880*/  FFMA.FTZ R15, R72, R215, R15 ;  /* 0x000000d7480f7223 */ /* 0x000fe2000001000f */
[--C-:B------:R-:W-:Y:S01]  /*3890*/  PRMT R74, RZ, 0x5410, R77.reuse ;  /* 0x00005410ff4a7816 */ /* 0x100fe2000000004d */
[----:B------:R-:W-:Y:S01]  /*38a0*/  FFMA.FTZ R16, R73, R218, R16 ;  /* 0x000000da49107223 */ /* 0x000fe20000010010 */
[----:B------:R-:W-:Y:S01]  /*38b0*/  PRMT R77, RZ, 0x7610, R77 ;  /* 0x00007610ff4d7816 */ /* 0x000fe2000000004d */
[----:B------:R-:W-:Y:S01]  /*38c0*/  FFMA.FTZ R9, R76, R212, R9 ;  /* 0x000000d44c097223 */ /* 0x000fe20000010009 */
[----:B------:R-:W-:Y:S01]  /*38d0*/  PRMT R79, RZ, 0x7610, R79 ;  /* 0x00007610ff4f7816 */ /* 0x000fe2000000004f */
[----:B------:R-:W-:Y:S01]  /*38e0*/  FFMA.FTZ R13, R74, R216, R13 ;  /* 0x000000d84a0d7223 */ /* 0x000fe2000001000d */
[----:B------:R-:W-:Y:S01]  /*38f0*/  @P1 F2FP.BF16.PACK_AB R76, RZ, R101 ;  /* 0x00000065ff4c123e */ /* 0x000fe200000010ff */
[----:B------:R-:W-:Y:S01]  /*3900*/  FMUL.FTZ R101, R101, R200 ;  /* 0x000000c865657220 */ /* 0x000fe20000410000 */
[----:B------:R-:W-:Y:S01]  /*3910*/  PRMT R75, RZ, 0x5410, R78 ;  /* 0x00005410ff4b7816 */ /* 0x000fe2000000004e */
[----:B------:R-:W-:Y:S01]  /*3920*/  FFMA.FTZ R14, R77, R217, R14 ;  /* 0x000000d94d0e7223 */ /* 0x000fe2000001000e */
[----:B------:R-:W-:Y:S01]  /*3930*/  @P1 F2FP.BF16.PACK_AB R77, RZ, R89 ;  /* 0x00000059ff4d123e */ /* 0x000fe200000010ff */
[----:B------:R-:W-:Y:S01]  /*3940*/  FFMA.FTZ R10, R79, R213, R10 ;  /* 0x000000d54f0a7223 */ /* 0x000fe2000001000a */
[----:B------:R-:W-:Y:S01]  /*3950*/  PRMT R81, RZ, 0x7610, R78 ;  /* 0x00007610ff517816 */ /* 0x000fe2000000004e */
[----:B------:R-:W-:Y:S01]  /*3960*/  FMUL.FTZ R72, R166, R101 ;  /* 0x00000065a6487220 */ /* 0x000fe20000410000 */
[----:B------:R-:W-:Y:S01]  /*3970*/  @P1 F2FP.BF16.PACK_AB R78, RZ, R99 ;  /* 0x00000063ff4e123e */ /* 0x000fe200000010ff */
[----:B------:R-:W-:Y:S01]  /*3980*/  FMUL.FTZ R89, R167, R80 ;  /* 0x00000050a7597220 */ /* 0x000fe20000410000 */
[----:B------:R-:W-:Y:S01]  /*3990*/  @P1 F2FP.BF16.PACK_AB R79, RZ, R95 ;  /* 0x0000005fff4f123e */ /* 0x000fe200000010ff */
[-C--:B------:R-:W-:Y:S01]  /*39a0*/  FMUL.FTZ R99, R99, R200.reuse ;  /* 0x000000c863637220 */ /* 0x080fe20000410000 */
[----:B------:R-:W-:Y:S01]  /*39b0*/  @P1 PRMT R68, R76, 0x7610, R68 ;  /* 0x000076104c441816 */ /* 0x000fe20000000044 */
[-C--:B------:R-:W-:Y:S01]  /*39c0*/  FMUL.FTZ R95, R95, R200.reuse ;  /* 0x000000c85f5f7220 */ /* 0x080fe20000410000 */
[----:B------:R-:W-:Y:S01]  /*39d0*/  LEA R76, P0, R178, c[0x0][0x248], 0x4 ;  /* 0x00009200b24c7a11 */ /* 0x000fe200078020ff */
[----:B------:R-:W-:Y:S01]  /*39e0*/  FMUL.FTZ R200, R199, R200 ;  /* 0x000000c8c7c87220 */ /* 0x000fe20000410000 */
[----:B------:R-:W-:Y:S01]  /*39f0*/  F2FP.BF16.PACK_AB R72, R89, R72 ;  /* 0x000000485948723e */ /* 0x000fe200000010ff */
[----:B------:R-:W-:Y:S01]  /*3a00*/  FFMA.FTZ R11, R75, R202, R11 ;  /* 0x000000ca4b0b7223 */ /* 0x000fe2000001000b */
[----:B------:R-:W-:Y:S01]  /*3a10*/  @P1 IADD3 R89, R174, 0x60, RZ ;  /* 0x00000060ae591810 */ /* 0x000fe20007ffe0ff */
[----:B------:R-:W-:Y:S01]  /*3a20*/  FFMA.FTZ R12, R81, R214, R12 ;  /* 0x000000d6510c7223 */ /* 0x000fe2000001000c */
[----:B------:R-:W-:Y:S01]  /*3a30*/  @P1 F2FP.BF16.PACK_AB R81, RZ, R97 ;  /* 0x00000061ff51123e */ /* 0x000fe200000010ff */
[----:B------:R-:W-:Y:S01]  /*3a40*/  FMUL.FTZ R73, R168, R99 ;  /* 0x00000063a8497220 */ /* 0x000fe20000410000 */
[----:B------:R-:W-:Y:S01]  /*3a50*/  @P1 F2FP.BF16.PACK_AB R199, RZ, R199 ;  /* 0x000000c7ffc7123e */ /* 0x000fe200000010ff */
[----:B------:R-:W-:Y:S01]  /*3a60*/  FMUL.FTZ R74, R170, R95 ;  /* 0x0000005faa4a7220 */ /* 0x000fe20000410000 */
[----:B------:R-:W-:Y:S01]  /*3a70*/  @P1 PRMT R69, R78, 0x7610, R69 ;  /* 0x000076104e451816 */ /* 0x000fe20000000045 */
[----:B------:R-:W-:Y:S01]  /*3a80*/  FMUL.FTZ R75, R172, R91 ;  /* 0x0000005bac4b7220 */ /* 0x000fe20000410000 */
[----:B------:R-:W-:Y:S01]  /*3a90*/  @P1 PRMT R70, R79, 0x7610, R70 ;  /* 0x000076104f461816 */ /* 0x000fe20000000046 */
[----:B------:R-:W-:Y:S01]  /*3aa0*/  FMUL.FTZ R94, R173, R200 ;  /* 0x000000c8ad5e7220 */ /* 0x000fe20000410000 */
[----:B------:R-:W-:Y:S01]  /*3ab0*/  @P1 PRMT R68, R68, 0x5410, R77 ;  /* 0x0000541044441816 */ /* 0x000fe2000000004d */
[----:B------:R-:W-:Y:S01]  /*3ac0*/  @P1 IMAD.WIDE.U32 R78, R89, R236, c[0x0][0x258] ;  /* 0x00009600594e1625 */ /* 0x000fe200078e00ec */
[----:B------:R-:W-:-:S02]  /*3ad0*/  LEA.HI.X R77, R178, c[0x0][0x24c], RZ, 0x4, P0 ;  /* 0x00009300b24d7a11 */ /* 0x000fc400000f24ff */
[----:B------:R-:W-:Y:S02]  /*3ae0*/  ISETP.GE.AND P0, PT, R132, c[0x0][0x164], PT ;  /* 0x0000590084007a0c */ /* 0x000fe40003f06270 */
[----:B------:R-:W-:Y:S02]  /*3af0*/  @P1 PRMT R69, R69, 0x5410, R81 ;  /* 0x0000541045451816 */ /* 0x000fe40000000051 */
[----:B------:R-:W-:Y:S02]  /*3b00*/  @P1 PRMT R70, R70, 0x5410, R83 ;  /* 0x0000541046461816 */ /* 0x000fe40000000053 */
[----:B------:R-:W-:Y:S02]  /*3b10*/  @P1 PRMT R71, R71, 0x5410, R199 ;  /* 0x0000541047471816 */ /* 0x000fe400000000c7 */
[----:B------:R-:W-:Y:S02]  /*3b20*/  F2FP.BF16.PACK_AB R75, R94, R75 ;  /* 0x0000004b5e4b723e */ /* 0x000fe400000010ff */
[----:B------:R-:W-:Y:S01]  /*3b30*/  F2FP.BF16.PACK_AB R74, R93, R74 ;  /* 0x0000004a5d4a723e */ /* 0x000fe200000010ff */
[----:B------:R-:W-:Y:S01]  /*3b40*/  @P1 STG.E.128 [R78.64], R68 ;  /* 0x000000444e001986 */ /* 0x000fe2000c101d04 */
[----:B------:R-:W-:-:S05]  /*3b50*/  F2FP.BF16.PACK_AB R73, R92, R73 ;  /* 0x000000495c49723e */ /* 0x000fca00000010ff */
[----:B------:R4:W-:Y:S02]  /*3b60*/  STG.E.128 [R76.64], R72 ;  /* 0x000000484c007986 */ /* 0x0009e4000c101d04 */
[----:B----4-:R-:W-:Y:S02]  /*3b70*/  PRMT R74, RZ, 0x5410, R85 ;  /* 0x00005410ff4a7816 */ /* 0x010fe40000000055 */
[----:B------:R-:W-:Y:S02]  /*3b80*/  PRMT R77, RZ, 0x5410, R87 ;  /* 0x00005410ff4d7816 */ /* 0x000fe40000000057 */
[--C-:B------:R-:W-:Y:S01]  /*3b90*/  PRMT R72, RZ, 0x5410, R84.reuse ;  /* 0x00005410ff487816 */ /* 0x100fe20000000054 */
[----:B------:R-:W-:Y:S01]  /*3ba0*/  FFMA.FTZ R5, R74, R99, R5 ;  /* 0x000000634a057223 */ /* 0x000fe20000010005 */
        /* <DEDUP_REMOVED lines=9> */
[----:B------:R-:W-:-:S02]  /*3c40*/  FFMA.FTZ R3, R76, R95, R3 ;  /* 0x0000005f4c037223 */ /* 0x000fc40000010003 */
[----:B------:R-:W-:Y:S02]  /*3c50*/  FFMA.FTZ R4, R75, R88, R4 ;  /* 0x000000584b047223 */ /* 0x000fe40000010004 */
[----:B------:R-:W-:Y:S01]  /*3c60*/  FFMA.FTZ R2, R87, R200, R2 ;  /* 0x000000c857027223 */ /* 0x000fe20000010002 */
[----:B------:R-:W-:Y:S01]  /*3c70*/  @P0 CALL.REL.NOINC `(.L_x_317) ;  /* 0x0000001000000944 */ /* 0x000fe20003c00000 */
[----:B------:R-:W-:Y:S05]  /*3c80*/  BRA `(.L_x_318) ;  /* 0xffffcf8000007947 */ /* 0x000fea000383ffff */
.L_x_317:
[----:B------:R-:W-:Y:S05]  /*3c90*/  BSYNC B1 ;  /* 0x0000000000017941 */ /* 0x000fea0003800000 */
.L_x_314:
        /* <DEDUP_REMOVED lines=90> */
.L_x_313:
[----:B------:R-:W-:Y:S05]  /*4240*/  BSYNC B0 ;  /* 0x0000000000007941 */ /* 0x000fea0003800000 */
.L_x_311:
[----:B------:R-:W0:Y:S01]  /*4250*/  S2R R96, SR_TID.X ;  /* 0x0000000000607919 */ /* 0x000e220000002100 */
[----:B------:R-:W-:Y:S01]  /*4260*/  WARPSYNC 0xffffffff ;  /* 0xffffffff00007948 */ /* 0x000fe20003800000 */
        /* <DEDUP_REMOVED lines=58> */
[----:B------:R-:W-:Y:S01]  /*4610*/  LDS R84, [R96.X4+0x3600] ;  /* 0x0036000060547984 */ /* 0x000fe20000004800 */
[----:B------:R-:W-:-:S03]  /*4620*/  FADD.FTZ R3, R3, R70 ;  /* 0x0000004603037221 */ /* 0x000fc60000010000 */
[----:B------:R-:W4:Y:S01]  /*4630*/  LDS R85, [R96.X4+0x3800] ;  /* 0x0038000060557984 */ /* 0x000f220000004800 */
[----:B------:R-:W-:-:S03]  /*4640*/  FADD.FTZ R4, R4, R71 ;  /* 0x0000004704047221 */ /* 0x000fc60000010000 */
[----:B------:R-:W-:Y:S01]  /*4650*/  LDS R86, [R96.X4+0x3a00] ;  /* 0x003a000060567984 */ /* 0x000fe20000004800 */
        /* <DEDUP_REMOVED lines=9> */
[----:B---3--:R-:W-:Y:S01]  /*46f0*/  FADD.FTZ R83, R4, R83 ;  /* 0x0000005304537221 */ /* 0x008fe20000010000 */
[----:B------:R-:W-:Y:S01]  /*4700*/  STS.128 [R0], R164 ;  /* 0x000000a400007388 */ /* 0x000fe20000000c00 */
[----:B----4-:R-:W-:-:S03]  /*4710*/  FADD.FTZ R85, R6, R85 ;  /* 0x0000005506557221 */ /* 0x010fc60000010000 */
[----:B------:R-:W-:Y:S04]  /*4720*/  STS.128 [R0+0x10], R160 ;  /* 0x000010a000007388 */ /* 0x000fe80000000c00 */
[----:B------:R-:W-:Y:S01]  /*4730*/  STS.128 [R0+0x400], R52 ;  /* 0x0004003400007388 */ /* 0x000fe20000000c00 */
[----:B-----5:R-:W-:-:S03]  /*4740*/  FADD.FTZ R87, R44, R87 ;  /* 0x000000572c577221 */ /* 0x020fc60000010000 */
[----:B------:R0:W-:Y:S01]  /*4750*/  STS.128 [R0+0x410], R56 ;  /* 0x0004103800007388 */ /* 0x0001e20000000c00 */
[----:B------:R-:W-:-:S03]  /*4760*/  FADD.FTZ R45, R45, R88 ;  /* 0x000000582d2d7221 */ /* 0x000fc60000010000 */
[----:B------:R-:W-:Y:S04]  /*4770*/  STS.128 [R0+0x800], R60 ;  /* 0x0008003c00007388 */ /* 0x000fe80000000c00 */
[----:B------:R-:W-:Y:S04]  /*4780*/  STS.128 [R0+0x810], R76 ;  /* 0x0008104c00007388 */ /* 0x000fe80000000c00 */
[----:B------:R1:W-:Y:S04]  /*4790*/  STS.128 [R0+0xc00], R40 ;  /* 0x000c002800007388 */ /* 0x0003e80000000c00 */
[----:B------:R2:W-:Y:S04]  /*47a0*/  STS.128 [R0+0xc10], R36 ;  /* 0x000c102400007388 */ /* 0x0005e80000000c00 */
[----:B------:R-:W-:Y:S06]  /*47b0*/  BAR.SYNC.DEFER_BLOCKING 0x0 ;  /* 0x0000000000007b1d */ /* 0x000fec0000010000 */
[----:B0-----:R-:W0:Y:S01]  /*47c0*/  S2R R58, SR_CTAID.X ;  /* 0x00000000003a7919 */ /* 0x001e220000002500 */
[----:B-1----:R-:W-:-:S02]  /*47d0*/  FADD.FTZ R41, R7, R86 ;  /* 0x0000005607297221 */ /* 0x002fc40000010000 */
[----:B--2---:R-:W-:Y:S02]  /*47e0*/  FADD.FTZ R37, R3, R82 ;  /* 0x0000005203257221 */ /* 0x004fe40000010000 */
[----:B------:R-:W-:Y:S01]  /*47f0*/  FADD.FTZ R39, R5, R84 ;  /* 0x0000005405277221 */ /* 0x000fe20000010000 */
[----:B------:R-:W1:Y:S04]  /*4800*/  LDS R36, [R96.X4+0x200] ;  /* 0x0002000060247984 */ /* 0x000e680000004800 */
[----:B------:R-:W2:Y:S04]  /*4810*/  LDS R38, [R96.X4+0x400] ;  /* 0x0004000060267984 */ /* 0x000ea80000004800 */
[----:B------:R-:W3:Y:S04]  /*4820*/  LDS R40, [R96.X4+0x600] ;  /* 0x0006000060287984 */ /* 0x000ee80000004800 */
[----:B------:R-:W4:Y:S04]  /*4830*/  LDS R42, [R96.X4+0x800] ;  /* 0x00080000602a7984 */ /* 0x000f280000004800 */
[----:B------:R-:W5:Y:S04]  /*4840*/  LDS R43, [R96.X4+0xa00] ;  /* 0x000a0000602b7984 */ /* 0x000f680000004800 */
[----:B------:R-:W0:Y:S04]  /*4850*/  LDS R55, [R96.X4+0x1200] ;  /* 0x0012000060377984 */ /* 0x000e280000004800 */
[----:B------:R-:W0:Y:S04]  /*4860*/  LDS R57, [R96.X4+0x1400] ;  /* 0x0014000060397984 */ /* 0x000e280000004800 */
[----:B------:R-:W0:Y:S04]  /*4870*/  LDS R47, [R96.X4+0x1600] ;  /* 0x00160000602f7984 */ /* 0x000e280000004800 */
[----:B------:R-:W0:Y:S04]  /*4880*/  LDS R59, [R96.X4+0x1800] ;  /* 0x00180000603b7984 */ /* 0x000e280000004800 */
[----:B------:R-:W0:Y:S01]  /*4890*/  LDS R46, [R96.X4+0x1a00] ;  /* 0x001a0000602e7984 */ /* 0x000e220000004800 */
[----:B-1----:R-:W-:-:S03]  /*48a0*/  FADD.FTZ R36, RZ, R36 ;  /* 0x00000024ff247221 */ /* 0x002fc60000010000 */
[----:B------:R-:W1:Y:S01]  /*48b0*/  LDS R90, [R96.X4] ;  /* 0x00000000605a7984 */ /* 0x000e620000004800 */
[----:B--2---:R-:W-:-:S03]  /*48c0*/  FADD.FTZ R38, RZ, R38 ;  /* 0x00000026ff267221 */ /* 0x004fc60000010000 */
[----:B------:R-:W2:Y:S01]  /*48d0*/  LDS R53, [R96.X4+0x1000] ;  /* 0x0010000060357984 */ /* 0x000ea20000004800 */
[----:B---3--:R-:W-:-:S03]  /*48e0*/  FADD.FTZ R40, RZ, R40 ;  /* 0x00000028ff287221 */ /* 0x008fc60000010000 */
[----:B------:R-:W3:Y:S01]  /*48f0*/  LDS R2, [R96.X4+0xc00] ;  /* 0x000c000060027984 */ /* 0x000ee20000004800 */
[----:B----4-:R-:W-:-:S03]  /*4900*/  FADD.FTZ R42, RZ, R42 ;  /* 0x0000002aff2a7221 */ /* 0x010fc60000010000 */
[----:B------:R-:W4:Y:S01]  /*4910*/  LDS R3, [R96.X4+0xe00] ;  /* 0x000e000060037984 */ /* 0x000f220000004800 */
[----:B-----5:R-:W-:-:S03]  /*4920*/  FADD.FTZ R43, RZ, R43 ;  /* 0x0000002bff2b7221 */ /* 0x020fc60000010000 */
[----:B------:R-:W5:Y:S01]  /*4930*/  LDS R5, [R96.X4+0x1c00] ;  /* 0x001c000060057984 */ /* 0x000f620000004800 */
        /* <DEDUP_REMOVED lines=17> */
[----:B----4-:R-:W-:-:S03]  /*4a50*/  FADD.FTZ R3, RZ, R3 ;  /* 0x00000003ff037221 */ /* 0x010fc60000010000 */
[----:B------:R-:W4:Y:S01]  /*4a60*/  LDS R59, [R96.X4+0x3000] ;  /* 0x00300000603b7984 */ /* 0x000f220000004800 */
[----:B-----5:R-:W-:-:S03]  /*4a70*/  FADD.FTZ R2, R2, R5 ;  /* 0x0000000502027221 */ /* 0x020fc60000010000 */
[----:B------:R-:W-:Y:S01]  /*4a80*/  LDS R52, [R96.X4+0x3200] ;  /* 0x0032000060347984 */ /* 0x000fe20000004800 */
[----:B0-----:R-:W-:-:S03]  /*4a90*/  FADD.FTZ R3, R3, R4 ;  /* 0x0000000403037221 */ /* 0x001fc60000010000 */
[----:B------:R-:W0:Y:S01]  /*4aa0*/  LDS R63, [R96.X4+0x3400] ;  /* 0x00340000603f7984 */ /* 0x000e220000004800 */
        /* <DEDUP_REMOVED lines=10> */
[----:B-1----:R-:W-:-:S03]  /*4b50*/  FADD.FTZ R43, R43, R44 ;  /* 0x0000002c2b2b7221 */ /* 0x002fc60000010000 */
[----:B------:R-:W-:Y:S01]  /*4b60*/  BAR.SYNC.DEFER_BLOCKING 0x0 ;  /* 0x0000000000007b1d */ /* 0x000fe20000010000 */
[----:B--2---:R-:W-:Y:S02]  /*4b70*/  FADD.FTZ R47, R2, R47 ;  /* 0x0000002f022f7221 */ /* 0x004fe40000010000 */
[----:B---3--:R-:W-:Y:S02]  /*4b80*/  FADD.FTZ R46, R3, R46 ;  /* 0x0000002e032e7221 */ /* 0x008fe40000010000 */
[----:B----4-:R-:W-:Y:S02]  /*4b90*/  FADD.FTZ R59, R6, R59 ;  /* 0x0000003b063b7221 */ /* 0x010fe40000010000 */
[----:B0-----:R-:W-:Y:S02]  /*4ba0*/  FADD.FTZ R63, R38, R63 ;  /* 0x0000003f263f7221 */ /* 0x001fe40000010000 */
[----:B-----5:R-:W-:Y:S01]  /*4bb0*/  FADD.FTZ R65, R40, R65 ;  /* 0x0000004128417221 */ /* 0x020fe20000010000 */
[----:B------:R-:W-:Y:S01]  /*4bc0*/  STS.128 [R0], R48 ;  /* 0x0000003000007388 */ /* 0x000fe20000000c00 */
[----:B------:R-:W-:-:S03]  /*4bd0*/  FADD.FTZ R67, R42, R67 ;  /* 0x000000432a437221 */ /* 0x000fc60000010000 */
[----:B------:R-:W-:Y:S01]  /*4be0*/  STS.128 [R0+0x10], R32 ;  /* 0x0000102000007388 */ /* 0x000fe20000000c00 */
[----:B------:R-:W-:-:S03]  /*4bf0*/  FADD.FTZ R43, R43, R54 ;  /* 0x000000362b2b7221 */ /* 0x000fc60000010000 */
[----:B------:R-:W-:Y:S01]  /*4c00*/  STS.128 [R0+0x400], R28 ;  /* 0x0004001c00007388 */ /* 0x000fe20000000c00 */
[----:B------:R-:W-:-:S03]  /*4c10*/  FADD.FTZ R47, R47, R56 ;  /* 0x000000382f2f7221 */ /* 0x000fc60000010000 */
[----:B------:R-:W-:Y:S01]  /*4c20*/  STS.128 [R0+0x410], R24 ;  /* 0x0004101800007388 */ /* 0x000fe20000000c00 */
[----:B------:R-:W-:-:S03]  /*4c30*/  FADD.FTZ R69, R46, R69 ;  /* 0x000000452e457221 */ /* 0x000fc60000010000 */
[----:B------:R-:W-:Y:S04]  /*4c40*/  STS.128 [R0+0x800], R20 ;  /* 0x0008001400007388 */ /* 0x000fe80000000c00 */
[----:B------:R0:W-:Y:S04]  /*4c50*/  STS.128 [R0+0x810], R16 ;  /* 0x0008101000007388 */ /* 0x0001e80000000c00 */
[----:B------:R-:W-:Y:S04]  /*4c60*/  STS.128 [R0+0xc00], R12 ;  /* 0x000c000c00007388 */ /* 0x000fe80000000c00 */
[----:B------:R1:W-:Y:S04]  /*4c70*/  STS.128 [R0+0xc10], R8 ;  /* 0x000c100800007388 */ /* 0x0003e80000000c00 */
[----:B------:R-:W-:Y:S01]  /*4c80*/  BAR.SYNC.DEFER_BLOCKING 0x0 ;  /* 0x0000000000007b1d */ /* 0x000fe20000010000 */
[----:B0-----:R-:W-:-:S05]  /*4c90*/  IMAD R18, R58, c[0x0][0x168], RZ ;  /* 0x00005a003a127a24 */ /* 0x001fca00078e02ff */
[----:B------:R-:W-:Y:S01]  /*4ca0*/  IADD3 R18, P0, R18, R96, RZ ;  /* 0x0000006012127210 */ /* 0x000fe20007f1e0ff */
[----:B-1----:R-:W-:-:S03]  /*4cb0*/  FADD.FTZ R9, R7, R52 ;  /* 0x0000003407097221 */ /* 0x002fc60000010000 */
[----:B------:R-:W-:-:S04]  /*4cc0*/  IADD3.X R5, RZ, RZ, RZ, P0, !PT ;  /* 0x000000ffff057210 */ /* 0x000fc800007fe4ff */
[C---:B------:R-:W-:Y:S02]  /*4cd0*/  SHF.L.U64.HI R22, R18.reuse, 0x2, R5 ;  /* 0x0000000212167819 */ /* 0x040fe40000010205 */
[----:B------:R-:W-:-:S04]  /*4ce0*/  SHF.L.U32 R18, R18, 0x2, RZ ;  /* 0x0000000212127819 */ /* 0x000fc800000006ff */
[----:B------:R-:W-:Y:S01]  /*4cf0*/  IADD3 R2, P0, R18, c[0x0][0x228], RZ ;  /* 0x00008a0012027a10 */ /* 0x000fe20007f1e0ff */
[----:B------:R-:W0:Y:S03]  /*4d00*/  LDS R48, [R96.X4] ;  /* 0x0000000060307984 */ /* 0x000e260000004800 */
[----:B------:R-:W-:Y:S01]  /*4d10*/  IADD3.X R3, R22, c[0x0][0x22c], RZ, P0, !PT ;  /* 0x00008b0016037a10 */ /* 0x000fe200007fe4ff */
[----:B------:R-:W1:Y:S01]  /*4d20*/  LDS R21, [R96.X4+0x1000] ;  /* 0x0010000060157984 */ /* 0x000e620000004800 */
[----:B------:R-:W-:-:S03]  /*4d30*/  IADD3 R4, P0, R18, c[0x0][0x220], RZ ;  /* 0x0000880012047a10 */ /* 0x000fc60007f1e0ff */
[----:B------:R-:W2:Y:S01]  /*4d40*/  LDS R12, [R96.X4+0x2000] ;  /* 0x00200000600c7984 */ /* 0x000ea20000004800 */
[----:B------:R-:W-:Y:S02]  /*4d50*/  IADD3.X R5, R22, c[0x0][0x224], RZ, P0, !PT ;  /* 0x0000890016057a10 */ /* 0x000fe400007fe4ff */
[----:B------:R-:W-:Y:S01]  /*4d60*/  IADD3 R6, P0, R18, c[0x0][0x240], RZ ;  /* 0x0000900012067a10 */ /* 0x000fe20007f1e0ff */
[----:B------:R-:W3:Y:S03]  /*4d70*/  LDS R0, [R96.X4+0x200] ;  /* 0x0002000060007984 */ /* 0x000ee60000004800 */
[----:B------:R-:W-:Y:S01]  /*4d80*/  IADD3.X R7, R22, c[0x0][0x244], RZ, P0, !PT ;  /* 0x0000910016077a10 */ /* 0x000fe200007fe4ff */
[----:B------:R-:W4:Y:S04]  /*4d90*/  LDS R14, [R96.X4+0x3000] ;  /* 0x00300000600e7984 */ /* 0x000f280000004800 */
        /* <DEDUP_REMOVED lines=9> */
[----:B--2---:R-:W-:-:S03]  /*4e30*/  FADD.FTZ R21, R21, R12 ;  /* 0x0000000c15157221 */ /* 0x004fc60000010000 */
[----:B------:R-:W2:Y:S01]  /*4e40*/  LDS R25, [R96.X4+0x2400] ;  /* 0x0024000060197984 */ /* 0x000ea20000004800 */
[----:B---3--:R-:W-:-:S03]  /*4e50*/  FADD.FTZ R0, RZ, R0 ;  /* 0x00000000ff007221 */ /* 0x008fc60000010000 */
[----:B------:R-:W3:Y:S01]  /*4e60*/  LDS R35, [R96.X4+0x3200] ;  /* 0x0032000060237984 */ /* 0x000ee20000004800 */
[----:B----4-:R-:W-:-:S03]  /*4e70*/  FADD.FTZ R33, R21, R14 ;  /* 0x0000000e15217221 */ /* 0x010fc60000010000 */
[----:B------:R-:W4:Y:S01]  /*4e80*/  LDS R12, [R96.X4+0xa00] ;  /* 0x000a0000600c7984 */ /* 0x000f220000004800 */
[----:B-----5:R-:W-:-:S03]  /*4e90*/  FADD.FTZ R14, R0, R13 ;  /* 0x0000000d000e7221 */ /* 0x020fc60000010000 */
[----:B------:R-:W5:Y:S01]  /*4ea0*/  LDS R16, [R96.X4+0x1800] ;  /* 0x0018000060107984 */ /* 0x000f620000004800 */
[----:B------:R-:W-:-:S03]  /*4eb0*/  FADD.FTZ R14, R14, R23 ;  /* 0x000000170e0e7221 */ /* 0x000fc60000010000 */
[----:B------:R-:W5:Y:S01]  /*4ec0*/  LDS R27, [R96.X4+0x2600] ;  /* 0x00260000601b7984 */ /* 0x000f620000004800 */
[----:B------:R-:W-:-:S03]  /*4ed0*/  FADD.FTZ R8, RZ, R8 ;  /* 0x00000008ff087221 */ /* 0x000fc60000010000 */
[----:B------:R-:W5:Y:S01]  /*4ee0*/  LDS R49, [R96.X4+0x3400] ;  /* 0x0034000060317984 */ /* 0x000f620000004800 */
[----:B------:R-:W-:-:S03]  /*4ef0*/  FADD.FTZ R10, RZ, R10 ;  /* 0x0000000aff0a7221 */ /* 0x000fc60000010000 */
[----:B------:R-:W5:Y:S01]  /*4f00*/  LDS R0, [R96.X4+0xc00] ;  /* 0x000c000060007984 */ /* 0x000f620000004800 */
[----:B------:R-:W-:-:S03]  /*4f10*/  FADD.FTZ R8, R8, R15 ;  /* 0x0000000f08087221 */ /* 0x000fc60000010000 */
        /* <DEDUP_REMOVED lines=8> */
[----:B---3--:R-:W-:-:S03]  /*4fa0*/  FADD.FTZ R35, R14, R35 ;  /* 0x000000230e237221 */ /* 0x008fc60000010000 */
[----:B------:R-:W3:Y:S01]  /*4fb0*/  LDS R29, [R96.X4+0x2a00] ;  /* 0x002a0000601d7984 */ /* 0x000ee20000004800 */
[----:B----4-:R-:W-:-:S03]  /*4fc0*/  FADD.FTZ R12, RZ, R12 ;  /* 0x0000000cff0c7221 */ /* 0x010fc60000010000 */
[----:B------:R-:W4:Y:S01]  /*4fd0*/  LDS R24, [R96.X4+0x3800] ;  /* 0x0038000060187984 */ /* 0x000f220000004800 */
[----:B-----5:R-:W-:-:S03]  /*4fe0*/  FADD.FTZ R11, R11, R16 ;  /* 0x000000100b0b7221 */ /* 0x020fc60000010000 */
[----:B------:R-:W5:Y:S01]  /*4ff0*/  LDS R18, [R96.X4+0x1e00] ;  /* 0x001e000060127984 */ /* 0x000f620000004800 */
[----:B------:R-:W-:-:S03]  /*5000*/  FADD.FTZ R10, R10, R27 ;  /* 0x0000001b0a0a7221 */ /* 0x000fc60000010000 */
[----:B------:R-:W5:Y:S01]  /*5010*/  LDS R31, [R96.X4+0x2c00] ;  /* 0x002c0000601f7984 */ /* 0x000f620000004800 */
[----:B------:R-:W-:-:S03]  /*5020*/  FADD.FTZ R49, R8, R49 ;  /* 0x0000003108317221 */ /* 0x000fc60000010000 */
[----:B------:R-:W5:Y:S01]  /*5030*/  LDS R53, [R96.X4+0x3a00] ;  /* 0x003a000060357984 */ /* 0x000f620000004800 */
[----:B------:R-:W-:-:S03]  /*5040*/  FADD.FTZ R0, RZ, R0 ;  /* 0x00000000ff007221 */ /* 0x000fc60000010000 */
[----:B------:R-:W5:Y:S01]  /*5050*/  LDS R22, [R96.X4+0x2e00] ;  /* 0x002e000060167984 */ /* 0x000f620000004800 */
[----:B------:R-:W-:-:S03]  /*5060*/  FADD.FTZ R12, R12, R19 ;  /* 0x000000130c0c7221 */ /* 0x000fc60000010000 */
[----:B------:R-:W5:Y:S01]  /*5070*/  LDS R23, [R96.X4+0x3c00] ;  /* 0x003c000060177984 */ /* 0x000f620000004800 */
[----:B------:R-:W-:-:S03]  /*5080*/  FADD.FTZ R11, R11, R20 ;  /* 0x000000140b0b7221 */ /* 0x000fc60000010000 */
[----:B------:R-:W5:Y:S01]  /*5090*/  LDS R26, [R96.X4+0x3e00] ;  /* 0x003e0000601a7984 */ /* 0x000f620000004800 */
[----:B0-----:R-:W-:-:S03]  /*50a0*/  FADD.FTZ R51, R10, R51 ;  /* 0x000000330a337221 */ /* 0x001fc60000010000 */
[----:B------:R-:W-:Y:S01]  /*50b0*/  STG.E [R2.64], R59 ;  /* 0x0000003b02007986 */ /* 0x000fe2000c101904 */
[----:B-1----:R-:W-:-:S03]  /*50c0*/  FADD.FTZ R13, RZ, R13 ;  /* 0x0000000dff0d7221 */ /* 0x002fc60000010000 */
[----:B------:R-:W-:Y:S01]  /*50d0*/  STG.E [R4.64], R81 ;  /* 0x0000005104007986 */ /* 0x000fe2000c101904 */
[----:B--2---:R-:W-:-:S03]  /*50e0*/  FADD.FTZ R0, R0, R21 ;  /* 0x0000001500007221 */ /* 0x004fc60000010000 */
        /* <DEDUP_REMOVED lines=16> */
[----:B------:R-:W-:Y:S04]  /*51f0*/  STG.E [R4.64+0x600], R39 ;  /* 0x0006002704007986 */ /* 0x000fe8000c101904 */
        /* <DEDUP_REMOVED lines=14> */
.L_x_315:
[----:B------:R-:W-:Y:S01]  /*52e0*/  HFMA2.MMA R150, -RZ, RZ, 0, 5.9604644775390625e-08 ;  /* 0x00000001ff967435 */ /* 0x000fe200000001ff */
[----:B------:R-:W-:-:S02]  /*52f0*/  MOV R73, R237 ;  /* 0x000000ed00497202 */ /* 0x000fc40000000f00 */
[----:B------:R-:W-:Y:S02]  /*5300*/  MOV R239, 0xffffffff ;  /* 0xffffffff00ef7802 */ /* 0x000fe40000000f00 */
[----:B------:R-:W-:Y:S02]  /*5310*/  MOV R72, 0x5330 ;  /* 0x0000533000487802 */ /* 0x000fe40000000f00 */
[----:B-----5:R-:W-:Y:S05]  /*5320*/  CALL.REL.NOINC `($__internal_5_$__cuda_sm70_shflsync_bfly_p) ;  /* 0x000003d000007944 */ /* 0x020fea0003c00000 */
[----:B-1----:R-:W-:Y:S01]  /*5330*/  MOV R238, R150 ;  /* 0x0000009600ee7202 */ /* 0x002fe20000000f00 */
[----:B0----5:R-:W-:Y:S05]  /*5340*/  BRA `(.L_x_319) ;  /* 0xffffce9000007947 */ /* 0x021fea000383ffff */
.L_x_316:
[----:B------:R-:W-:Y:S01]  /*5350*/  HFMA2.MMA R150, -RZ, RZ, 0, 5.9604644775390625e-08 ;  /* 0x00000001ff967435 */ /* 0x000fe200000001ff */
[----:B------:R-:W-:Y:S02]  /*5360*/  MOV R73, R151 ;  /* 0x0000009700497202 */ /* 0x000fe40000000f00 */
[----:B------:R-:W-:Y:S02]  /*5370*/  MOV R239, 0xffffffff ;  /* 0xffffffff00ef7802 */ /* 0x000fe40000000f00 */
[----:B------:R-:W-:Y:S02]  /*5380*/  MOV R72, 0x53a0 ;  /* 0x000053a000487802 */ /* 0x000fe40000000f00 */
[----:B01---5:R-:W-:Y:S05]  /*5390*/  CALL.REL.NOINC `($__internal_5_$__cuda_sm70_shflsync_bfly_p) ;  /* 0x0000036000007944 */ /* 0x023fea0003c00000 */
[----:B------:R-:W-:Y:S01]  /*53a0*/  FADD.FTZ R237, R237, R238 ;  /* 0x000000eeeded7221 */ /* 0x000fe20000010000 */
[----:B------:R-:W-:Y:S01]  /*53b0*/  MOV R239, 0xffffffff ;  /* 0xffffffff00ef7802 */ /* 0x000fe20000000f00 */
[----:B-1----:R-:W-:Y:S01]  /*53c0*/  FADD.FTZ R151, R151, R150 ;  /* 0x0000009697977221 */ /* 0x002fe20000010000 */
[----:B------:R-:W-:Y:S01]  /*53d0*/  HFMA2.MMA R150, -RZ, RZ, 0, 1.1920928955078125e-07 ;  /* 0x00000002ff967435 */ /* 0x000fe200000001ff */
[----:B------:R-:W-:-:S02]  /*53e0*/  MOV R72, 0x5410 ;  /* 0x0000541000487802 */ /* 0x000fc40000000f00 */
[----:B------:R-:W-:-:S03]  /*53f0*/  MOV R73, R237 ;  /* 0x000000ed00497202 */ /* 0x000fc60000000f00 */
[----:B0----5:R-:W-:Y:S05]  /*5400*/  CALL.REL.NOINC `($__internal_5_$__cuda_sm70_shflsync_bfly_p) ;  /* 0x000002f000007944 */ /* 0x021fea0003c00000 */
[----:B-1----:R-:W-:Y:S01]  /*5410*/  MOV R238, R150 ;  /* 0x0000009600ee7202 */ /* 0x002fe20000000f00 */
[----:B------:R-:W-:Y:S01]  /*5420*/  HFMA2.MMA R150, -RZ, RZ, 0, 1.1920928955078125e-07 ;  /* 0x00000002ff967435 */ /* 0x000fe200000001ff */
[----:B------:R-:W-:Y:S02]  /*5430*/  MOV R73, R151 ;  /* 0x0000009700497202 */ /* 0x000fe40000000f00 */
[----:B------:R-:W-:Y:S02]  /*5440*/  MOV R239, 0xffffffff ;  /* 0xffffffff00ef7802 */ /* 0x000fe40000000f00 */
[----:B------:R-:W-:Y:S02]  /*5450*/  MOV R72, 0x5470 ;  /* 0x0000547000487802 */ /* 0x000fe40000000f00 */
[----:B0----5:R-:W-:Y:S05]  /*5460*/  CALL.REL.NOINC `($__internal_5_$__cuda_sm70_shflsync_bfly_p) ;  /* 0x0000029000007944 */ /* 0x021fea0003c00000 */
[----:B------:R-:W-:Y:S01]  /*5470*/  FADD.FTZ R237, R238, R237 ;  /* 0x000000edeeed7221 */ /* 0x000fe20000010000 */
[----:B------:R-:W-:Y:S01]  /*5480*/  MOV R239, 0xffffffff ;  /* 0xffffffff00ef7802 */ /* 0x000fe20000000f00 */
[----:B-1----:R-:W-:Y:S01]  /*5490*/  FADD.FTZ R151, R151, R150 ;  /* 0x0000009697977221 */ /* 0x002fe20000010000 */
[----:B------:R-:W-:Y:S01]  /*54a0*/  HFMA2.MMA R150, -RZ, RZ, 0, 2.384185791015625e-07 ;  /* 0x00000004ff967435 */ /* 0x000fe200000001ff */
[----:B------:R-:W-:-:S02]  /*54b0*/  MOV R72, 0x54e0 ;  /* 0x000054e000487802 */ /* 0x000fc40000000f00 */
[----:B------:R-:W-:-:S03]  /*54c0*/  MOV R73, R237 ;  /* 0x000000ed00497202 */ /* 0x000fc60000000f00 */
[----:B0----5:R-:W-:Y:S05]  /*54d0*/  CALL.REL.NOINC `($__internal_5_$__cuda_sm70_shflsync_bfly_p) ;  /* 0x0000022000007944 */ /* 0x021fea0003c00000 */
[----:B-1----:R-:W-:Y:S01]  /*54e0*/  MOV R238, R150 ;  /* 0x0000009600ee7202 */ /* 0x002fe20000000f00 */
[----:B------:R-:W-:Y:S01]  /*54f0*/  HFMA2.MMA R150, -RZ, RZ, 0, 2.384185791015625e-07 ;  /* 0x00000004ff967435 */ /* 0x000fe200000001ff */
[----:B------:R-:W-:Y:S02]  /*5500*/  MOV R73, R151 ;  /* 0x0000009700497202 */ /* 0x000fe40000000f00 */
[----:B------:R-:W-:Y:S02]  /*5510*/  MOV R239, 0xffffffff ;  /* 0xffffffff00ef7802 */ /* 0x000fe40000000f00 */
[----:B------:R-:W-:Y:S02]  /*5520*/  MOV R72, 0x5540 ;  /* 0x0000554000487802 */ /* 0x000fe40000000f00 */
[----:B0----5:R-:W-:Y:S05]  /*5530*/  CALL.REL.NOINC `($__internal_5_$__cuda_sm70_shflsync_bfly_p) ;  /* 0x000001c000007944 */ /* 0x021fea0003c00000 */
[----:B------:R-:W-:Y:S01]  /*5540*/  FADD.FTZ R237, R238, R237 ;  /* 0x000000edeeed7221 */ /* 0x000fe20000010000 */
[----:B------:R-:W-:Y:S01]  /*5550*/  MOV R239, 0xffffffff ;  /* 0xffffffff00ef7802 */ /* 0x000fe20000000f00 */
[----:B-1----:R-:W-:Y:S01]  /*5560*/  FADD.FTZ R151, R151, R150 ;  /* 0x0000009697977221 */ /* 0x002fe20000010000 */
[----:B------:R-:W-:Y:S01]  /*5570*/  HFMA2.MMA R150, -RZ, RZ, 0, 4.76837158203125e-07 ;  /* 0x00000008ff967435 */ /* 0x000fe200000001ff */
[----:B------:R-:W-:-:S02]  /*5580*/  MOV R72, 0x55b0 ;  /* 0x000055b000487802 */ /* 0x000fc40000000f00 */
[----:B------:R-:W-:-:S03]  /*5590*/  MOV R73, R237 ;  /* 0x000000ed00497202 */ /* 0x000fc60000000f00 */
[----:B0----5:R-:W-:Y:S05]  /*55a0*/  CALL.REL.NOINC `($__internal_5_$__cuda_sm70_shflsync_bfly_p) ;  /* 0x0000015000007944 */ /* 0x021fea0003c00000 */
[----:B-1----:R-:W-:Y:S01]  /*55b0*/  MOV R238, R150 ;  /* 0x0000009600ee7202 */ /* 0x002fe20000000f00 */
[----:B------:R-:W-:Y:S01]  /*55c0*/  HFMA2.MMA R150, -RZ, RZ, 0, 4.76837158203125e-07 ;  /* 0x00000008ff967435 */ /* 0x000fe200000001ff */
[----:B------:R-:W-:Y:S02]  /*55d0*/  MOV R73, R151 ;  /* 0x0000009700497202 */ /* 0x000fe40000000f00 */
[----:B------:R-:W-:Y:S02]  /*55e0*/  MOV R239, 0xffffffff ;  /* 0xffffffff00ef7802 */ /* 0x000fe40000000f00 */
[----:B------:R-:W-:Y:S02]  /*55f0*/  MOV R72, 0x5610 ;  /* 0x0000561000487802 */ /* 0x000fe40000000f00 */
[----:B0----5:R-:W-:Y:S05]  /*5600*/  CALL.REL.NOINC `($__internal_5_$__cuda_sm70_shflsync_bfly_p) ;  /* 0x000000f000007944 */ /* 0x021fea0003c00000 */
[----:B------:R-:W-:Y:S01]  /*5610*/  FADD.FTZ R237, R238, R237 ;  /* 0x000000edeeed7221 */ /* 0x000fe20000010000 */
[----:B------:R-:W-:Y:S01]  /*5620*/  MOV R239, 0xffffffff ;  /* 0xffffffff00ef7802 */ /* 0x000fe20000000f00 */
[----:B-1----:R-:W-:Y:S01]  /*5630*/  FADD.FTZ R151, R151, R150 ;  /* 0x0000009697977221 */ /* 0x002fe20000010000 */
[----:B------:R-:W-:Y:S01]  /*5640*/  HFMA2.MMA R150, -RZ, RZ, 0, 9.5367431640625e-07 ;  /* 0x00000010ff967435 */ /* 0x000fe200000001ff */
[----:B------:R-:W-:-:S02]  /*5650*/  MOV R72, 0x5680 ;  /* 0x0000568000487802 */ /* 0x000fc40000000f00 */
[----:B------:R-:W-:-:S03]  /*5660*/  MOV R73, R237 ;  /* 0x000000ed00497202 */ /* 0x000fc60000000f00 */
[----:B0----5:R-:W-:Y:S05]  /*5670*/  CALL.REL.NOINC `($__internal_5_$__cuda_sm70_shflsync_bfly_p) ;  /* 0x0000008000007944 */ /* 0x021fea0003c00000 */
[----:B-1----:R-:W-:Y:S01]  /*5680*/  MOV R238, R150 ;  /* 0x0000009600ee7202 */ /* 0x002fe20000000f00 */
[----:B------:R-:W-:Y:S01]  /*5690*/  HFMA2.MMA R150, -RZ, RZ, 0, 9.5367431640625e-07 ;  /* 0x00000010ff967435 */ /* 0x000fe200000001ff */
[----:B------:R-:W-:Y:S02]  /*56a0*/  MOV R73, R151 ;  /* 0x0000009700497202 */ /* 0x000fe40000000f00 */
[----:B------:R-:W-:Y:S02]  /*56b0*/  MOV R239, 0xffffffff ;  /* 0xffffffff00ef7802 */ /* 0x000fe40000000f00 */
[----:B------:R-:W-:Y:S02]  /*56c0*/  MOV R72, 0x56e0 ;  /* 0x000056e000487802 */ /* 0x000fe40000000f00 */
[----:B0----5:R-:W-:Y:S05]  /*56d0*/  CALL.REL.NOINC `($__internal_5_$__cuda_sm70_shflsync_bfly_p) ;  /* 0x0000002000007944 */ /* 0x021fea0003c00000 */
[----:B-1----:R-:W-:Y:S01]  /*56e0*/  MOV R72, R150 ;  /* 0x0000009600487202 */ /* 0x002fe20000000f00 */
[----:B0----5:R-:W-:Y:S05]  /*56f0*/  BRA `(.L_x_320) ;  /* 0xffffcc0000007947 */ /* 0x021fea000383ffff */
        .weak           $__internal_5_$__cuda_sm70_shflsync_bfly_p
        .type           $__internal_5_$__cuda_sm70_shflsync_bfly_p,@function
        .size           $__internal_5_$__cuda_sm70_shflsync_bfly_p,(.L_x_12307 - $__internal_5_$__cuda_sm70_shflsync_bfly_p)
$__internal_5_$__cuda_sm70_shflsync_bfly_p:
[----:B------:R0:W-:Y:S01]  /*5700*/  STL [R1+0x18], R0 ;  /* 0x0000180001007387 */ /* 0x0001e20000100800 */
[----:B------:R-:W-:Y:S04]  /*5710*/  WARPSYNC R239 ;  /* 0x000000ef00007348 */ /* 0x000fe80003800000 */
[----:B0-----:R-:W-:-:S07]  /*5720*/  HFMA2.MMA R0, -RZ, RZ, 0, 1.847743988037109375e-06 ;  /* 0x0000001fff007435 */ /* 0x001fce00000001ff */
[----:B------:R0:W1:Y:S04]  /*5730*/  SHFL.BFLY PT, R150, R73, R150, R0 ;  /* 0x0c00009649967389 */ /* 0x00006800000e0000 */
[----:B0-----:R0:W5:Y:S01]  /*5740*/  LDL.LU R0, [R1+0x18] ;  /* 0x0000180001007983 */ /* 0x0011620000300800 */
[----:B------:R-:W-:-:S04]  /*5750*/  MOV R73, 0x0 ;  /* 0x0000000000497802 */ /* 0x000fc80000000f00 */
[----:B------:R-:W-:Y:S05]  /*5760*/  RET.REL.NODEC R72 `(_ZN10layer_norm13ln_bwd_kernelINS_13Kernel_traitsI13__nv_bfloat16S2_S2_S2_fjLj1024ELj1ELj4ELj1ELj16ENS_18Kernel_traits_baseILj1024ES2_S2_S2_S2_fjLj128EEEEELb0ELb1ELb0ELb1EEEvNS_9BwdParamsE) ;  /* 0xffffa89048007950 */ /* 0x000fea0003c3ffff */
.L_x_321:
        /* <DEDUP_REMOVED lines=9> */
.L_x_12307:


//--------------------- .text._ZN10layer_norm13ln_bwd_kernelINS_13Kernel_traitsI13__nv_bfloat16S2_S2_S2_fjLj1024ELj1ELj4ELj1ELj16ENS_18Kernel_traits_baseILj1024ES2_S2_S2_S2_fjLj128EEEEELb0ELb1ELb1ELb0EEEvNS_9BwdParamsE --------------------------
	.section	.text._ZN10layer_norm13ln_bwd_kernelINS_13Kernel_traitsI13__nv_bfloat16S2_S2_S2_fjLj1024ELj1ELj4ELj1ELj16ENS_18Kernel_traits_baseILj1024ES2_S2_S2_S2_fjLj128EEEEELb0ELb1ELb1ELb0EEEvNS_9BwdParamsE,"ax",@progbits
	.sectioninfo	@"SHI_REGISTERS=255"
	.align	128
        .global         _ZN10layer_norm13ln_bwd_kernelINS_13Kernel_traitsI13__nv_bfloat16S2_S2_S2_fjLj1024ELj1ELj4ELj1ELj16ENS_18Kernel_traits_baseILj1024ES2_S2_S2_S2_fjLj128EEEEELb0ELb1ELb1ELb0EEEvNS_9BwdParamsE
        .type           _ZN10layer_norm13ln_bwd_kernelINS_13Kernel_traitsI13__nv_bfloat16S2_S2_S2_fjLj1024ELj1ELj4ELj1ELj16ENS_18Kernel_traits_baseILj1024ES2_S2_S2_S2_fjLj128EEEEELb0ELb1ELb1ELb0EEEvNS_9BwdParamsE,@function
        .size           _ZN10layer_norm13ln_bwd_kernelINS_13Kernel_traitsI13__nv_bfloat16S2_S2_S2_fjLj1024ELj1ELj4ELj1ELj16ENS_18Kernel_traits_baseILj1024ES2_S2_S2_S2_fjLj128EEEEELb0ELb1ELb1ELb0EEEvNS_9BwdParamsE,(.L_x_12308 - _ZN10layer_norm13ln_bwd_kernelINS_13Kernel_traitsI13__nv_bfloat16S2_S2_S2_fjLj1024ELj1ELj4ELj1ELj16ENS_18Kernel_traits_baseILj1024ES2_S2_S2_S2_fjLj128EEEEELb0ELb1ELb1ELb0EEEvNS_9BwdParamsE)
        .other          _ZN10layer_norm13ln_bwd_kernelINS_13Kernel_traitsI13__nv_bfloat16S2_S2_S2_fjLj1024ELj1ELj4ELj1ELj16ENS_18Kernel_traits_baseILj1024ES2_S2_S2_S2_fjLj128EEEEELb0ELb1ELb1ELb0EEEvNS_9BwdParamsE,@"STO_CUDA_ENTRY STV_DEFAULT"
_ZN10layer_norm13ln_bwd_kernelINS_13Kernel_traitsI13__nv_bfloat16S2_S2_S2_fjLj1024ELj1ELj4ELj1ELj16ENS_18Kernel_traits_baseILj1024ES2_S2_S2_S2_fjLj128EEEEELb0ELb1ELb1ELb0EEEvNS_9BwdParamsE:
.text._ZN10layer_norm13ln_bwd_kernelINS_13Kernel_traitsI13__nv_bfloat16S2_S2_S2_fjLj1024ELj1ELj4ELj1ELj16ENS_18Kernel_traits_baseILj1024ES2_S2_S2_S2_fjLj128EEEEELb0ELb1ELb1ELb0EEEvNS_9BwdParamsE:
[----:B------:R-:W-:Y:S02]  /*0000*/  MOV R1, c[0x0][0x28] ;  /* 0x00000a0000017a02 */ /* 0x000fe40000000f00 */
[----:B------:R-:W0:Y:S01]  /*0010*/  S2R R38, SR_TID.X ;  /* 0x0000000000267919 */ /* 0x000e220000002100 */
[----:B------:R-:W-:Y:S01]  /*0020*/  IMAD.MOV.U32 R0, RZ, RZ, c[0x0][0x168] ;  /* 0x00005a00ff007624 */ /* 0x000fe200078e00ff */
[----:B------:R-:W-:Y:S01]  /*0030*/  ULDC.64 UR4, c[0x0][0x118] ;  /* 0x0000460000047ab9 */ /* 0x000fe20000000a00 */
[----:B------:R-:W-:-:S03]  /*0040*/  IADD3 R1, R1, -0x50, RZ ;  /* 0xffffffb001017810 */ /* 0x000fc60007ffe0ff */
        /* <DEDUP_REMOVED lines=9> */
[----:B------:R-:W-:-:S07]  /*00e0*/  ISETP.GE.U32.AND P2, PT, R0, 0x80, PT ;  /* 0x000000800000780c */ /* 0x000fce0003f46070 */
[----:B------:R-:W-:Y:S02]  /*00f0*/  @P3 MOV R33, 0x10 ;  /* 0x0000001000213802 */ /* 0x000fe40000000f00 */
[----:B------:R-:W-:Y:S02]  /*0100*/  @P0 IMAD.MOV.U32 R41, RZ, RZ, 0x10 ;  /* 0x00000010ff290424 */ /* 0x000fe400078e00ff */
[----:B------:R-:W-:Y:S01]  /*0110*/  @P1 MOV R47, 0x10 ;  /* 0x00000010002f1802 */ /* 0x000fe20000000f00 */
[----:B------:R-:W-:-:S04]  /*0120*/  @P3 IMAD.WIDE.U32 R2, R44, R33, c[0x0][0x1b0] ;  /* 0x00006c002c023625 */ /* 0x000fc800078e0021 */
[C---:B------:R-:W-:Y:S01]  /*0130*/  @P3 IMAD.WIDE.U32 R32, R44.reuse, R33, c[0x0][0x1c8] ;  /* 0x000072002c203625 */ /* 0x040fe200078e0021 */
[----:B------:R-:W-:Y:S01]  /*0140*/  @P3 LOP3.LUT R44, R44, 0x20, RZ, 0xfc, !PT ;  /* 0x000000202c2c3812 */ /* 0x000fe200078efcff */
[----:B------:R1:W5:Y:S02]  /*0150*/  @P3 LDG.E.128 R28, [R2.64] ;  /* 0x00000004021c3981 */ /* 0x000364000c1e1d00 */
[----:B------:R-:W-:Y:S02]  /*0160*/  @P2 IMAD.MOV.U32 R45, RZ, RZ, 0x10 ;  /* 0x00000010ff2d2424 */ /* 0x000fe400078e00ff */
[----:B------:R2:W5:Y:S01]  /*0170*/  @P3 LDG.E.128 R12, [R32.64] ;  /* 0x00000004200c3981 */ /* 0x000562000c1e1d00 */
[----:B------:R-:W-:-:S04]  /*0180*/  @P0 IMAD.WIDE.U32 R36, R44, R41, c[0x0][0x1b0] ;  /* 0x00006c002c240625 */ /* 0x000fc800078e0029 */
[C---:B------:R-:W-:Y:S01]  /*0190*/  @P0 IMAD.WIDE.U32 R40, R44.reuse, R41, c[0x0][0x1c8] ;  /* 0x000072002c280625 */ /* 0x040fe200078e0029 */
[----:B------:R-:W-:Y:S01]  /*01a0*/  @P0 IADD3 R44, R44, 0x20, RZ ;  /* 0x000000202c2c0810 */ /* 0x000fe20007ffe0ff */
[----:B------:R-:W-:Y:S01]  /*01b0*/  BSSY B0, `(.L_x_322) ;  /* 0x000058f000007945 */ /* 0x000fe20003800000 */
[----:B-1----:R-:W-:Y:S01]  /*01c0*/  SHF.R.U32.HI R2, RZ, 0x5, R38 ;  /* 0x00000005ff027819 */ /* 0x002fe20000011626 */
[----:B------:R1:W5:Y:S02]  /*01d0*/  @P0 LDG.E.128 R24, [R36.64] ;  /* 0x0000000424180981 */ /* 0x000364000c1e1d00 */
[CC--:B------:R-:W-:Y:S01]  /*01e0*/  @P1 IMAD.WIDE.U32 R42, R44.reuse, R47.reuse, c[0x0][0x1b0] ;  /* 0x00006c002c2a1625 */ /* 0x0c0fe200078e002f */
[----:B------:R-:W-:Y:S01]  /*01f0*/  CS2R R48, SRZ ;  /* 0x0000000000307805 */ /* 0x000fe2000001ff00 */
[----:B------:R3:W5:Y:S02]  /*0200*/  @P0 LDG.E.128 R8, [R40.64] ;  /* 0x0000000428080981 */ /* 0x000764000c1e1d00 */
[C---:B------:R-:W-:Y:S01]  /*0210*/  @P1 IMAD.WIDE.U32 R46, R44.reuse, R47, c[0x0][0x1c8] ;  /* 0x000072002c2e1625 */ /* 0x040fe200078e002f */
[----:B------:R-:W-:Y:S01]  /*0220*/  @P1 IADD3 R44, R44, 0x20, RZ ;  /* 0x000000202c2c1810 */ /* 0x000fe20007ffe0ff */
[----:B------:R4:W5:Y:S01]  /*0230*/  @P1 LDG.E.128 R20, [R42.64] ;  /* 0x000000042a141981 */ /* 0x000962000c1e1d00 */
[----:B0-----:R-:W-:-:S03]  /*0240*/  LEA R2, R39, R2, 0x2 ;  /* 0x0000000227027211 */ /* 0x001fc600078e10ff */
[CC--:B------:R-:W-:Y:S01]  /*0250*/  @P2 IMAD.WIDE.U32 R34, R44.reuse, R45.reuse, c[0x0][0x1b0] ;  /* 0x00006c002c222625 */ /* 0x0c0fe200078e002d */
[----:B------:R0:W5:Y:S03]  /*0260*/  @P1 LDG.E.128 R212, [R46.64] ;  /* 0x000000042ed41981 */ /* 0x000166000c1e1d00 */
[----:B------:R-:W-:Y:S01]  /*0270*/  @P2 IMAD.WIDE.U32 R44, R44, R45, c[0x0][0x1c8] ;  /* 0x000072002c2c2625 */ /* 0x000fe200078e002d */
[----:B------:R2:W5:Y:S04]  /*0280*/  @P2 LDG.E.128 R16, [R34.64] ;  /* 0x0000000422102981 */ /* 0x000568000c1e1d00 */
[----:B------:R2:W5:Y:S01]  /*0290*/  @P2 LDG.E.128 R4, [R44.64] ;  /* 0x000000042c042981 */ /* 0x000562000c1e1d00 */
[----:B------:R-:W-:Y:S01]  /*02a0*/  ISETP.GE.AND P2, PT, R2, c[0x0][0x164], PT ;  /* 0x0000590002007a0c */ /* 0x000fe20003f46270 */
[----:B-1----:R-:W-:Y:S01]  /*02b0*/  CS2R R36, SRZ ;  /* 0x0000000000247805 */ /* 0x002fe2000001ff00 */
[----:B------:R-:W-:Y:S01]  /*02c0*/  CS2R R38, SRZ ;  /* 0x0000000000267805 */ /* 0x000fe2000001ff00 */
[----:B---3--:R-:W-:Y:S01]  /*02d0*/  CS2R R40, SRZ ;  /* 0x0000000000287805 */ /* 0x008fe2000001ff00 */
[----:B----4-:R-:W-:Y:S01]  /*02e0*/  CS2R R42, SRZ ;  /* 0x00000000002a7805 */ /* 0x010fe2000001ff00 */
[----:B0-----:R-:W-:Y:S01]  /*02f0*/  CS2R R46, SRZ ;  /* 0x00000000002e7805 */ /* 0x001fe2000001ff00 */
        /* <DEDUP_REMOVED lines=43> */
[--C-:B-----5:R-:W-:Y:S01]  /*05b0*/  PRMT R3, RZ, 0x5410, R28.reuse ;  /* 0x00005410ff037816 */ /* 0x120fe2000000001c */
[----:B------:R-:W0:Y:S01]  /*05c0*/  LDC.U8 R201, c[0x0][0x1f0] ;  /* 0x00007c00ffc97b82 */ /* 0x000e220000000000 */
[----:B------:R-:W-:Y:S01]  /*05d0*/  PRMT R32, RZ, 0x7610, R28 ;  /* 0x00007610ff207816 */ /* 0x000fe2000000001c */
[----:B------:R-:W-:Y:S01]  /*05e0*/  IMAD.MOV.U32 R37, RZ, RZ, RZ ;  /* 0x000000ffff257224 */ /* 0x000fe200078e00ff */
[----:B------:R-:W-:Y:S01]  /*05f0*/  PRMT R28, RZ, 0x5410, R29 ;  /* 0x00005410ff1c7816 */ /* 0x000fe2000000001d */
[----:B------:R1:W-:Y:S01]  /*0600*/  STL [R1+0x48], R3 ;  /* 0x0000480301007387 */ /* 0x0003e20000100800 */
[----:B------:R-:W-:-:S02]  /*0610*/  PRMT R223, RZ, 0x5410, R212 ;  /* 0x00005410ffdf7816 */ /* 0x000fc400000000d4 */
[----:B------:R-:W-:Y:S01]  /*0620*/  PRMT R222, RZ, 0x7610, R212 ;  /* 0x00007610ffde7816 */ /* 0x000fe200000000d4 */
[----:B------:R-:W-:Y:S01]  /*0630*/  STL [R1+0x44], R32 ;  /* 0x0000442001007387 */ /* 0x000fe20000100800 */
[--C-:B------:R-:W-:Y:S02]  /*0640*/  PRMT R221, RZ, 0x5410, R213.reuse ;  /* 0x00005410ffdd7816 */ /* 0x100fe400000000d5 */
[----:B------:R-:W-:Y:S01]  /*0650*/  PRMT R220, RZ, 0x7610, R213 ;  /* 0x00007610ffdc7816 */ /* 0x000fe200000000d5 */
[----:B------:R2:W-:Y:S01]  /*0660*/  STL [R1+0x40], R28 ;  /* 0x0000401c01007387 */ /* 0x0005e20000100800 */
[----:B------:R-:W-:Y:S02]  /*0670*/  PRMT R219, RZ, 0x5410, R214 ;  /* 0x00005410ffdb7816 */ /* 0x000fe400000000d6 */
[----:B-1----:R-:W-:Y:S02]  /*0680*/  PRMT R3, RZ, 0x7610, R29 ;  /* 0x00007610ff037816 */ /* 0x002fe4000000001d */
[----:B------:R-:W-:-:S02]  /*0690*/  PRMT R29, RZ, 0x5410, R30 ;  /* 0x00005410ff1d7816 */ /* 0x000fc4000000001e */
[----:B------:R-:W-:Y:S01]  /*06a0*/  PRMT R218, RZ, 0x7610, R214 ;  /* 0x00007610ffda7816 */ /* 0x000fe200000000d6 */
[----:B------:R1:W-:Y:S01]  /*06b0*/  STL [R1+0x3c], R3 ;  /* 0x00003c0301007387 */ /* 0x0003e20000100800 */
[----:B------:R-:W-:Y:S02]  /*06c0*/  PRMT R216, RZ, 0x5410, R215 ;  /* 0x00005410ffd87816 */ /* 0x000fe400000000d7 */
[----:B--2---:R-:W-:Y:S01]  /*06d0*/  PRMT R28, RZ, 0x7610, R30 ;  /* 0x00007610ff1c7816 */ /* 0x004fe2000000001e */
[----:B------:R2:W-:Y:S01]  /*06e0*/  STL [R1+0x38], R29 ;  /* 0x0000381d01007387 */ /* 0x0005e20000100800 */
[----:B------:R-:W-:Y:S02]  /*06f0*/  PRMT R252, RZ, 0x7610, R21 ;  /* 0x00007610fffc7816 */ /* 0x000fe40000000015 */
[--C-:B------:R-:W-:Y:S01]  /*0700*/  PRMT R251, RZ, 0x5410, R22.reuse ;  /* 0x00005410fffb7816 */ /* 0x100fe20000000016 */
[----:B------:R3:W-:Y:S01]  /*0710*/  STL [R1+0x34], R28 ;  /* 0x0000341c01007387 */ /* 0x0007e20000100800 */
[----:B------:R-:W-:-:S02]  /*0720*/  PRMT R250, RZ, 0x7610, R22 ;  /* 0x00007610fffa7816 */ /* 0x000fc40000000016 */
[----:B-1----:R-:W-:Y:S02]  /*0730*/  PRMT R3, RZ, 0x5410, R31 ;  /* 0x00005410ff037816 */ /* 0x002fe4000000001f */
[----:B------:R-:W-:Y:S02]  /*0740*/  PRMT R249, RZ, 0x5410, R23 ;  /* 0x00005410fff97816 */ /* 0x000fe40000000017 */
[----:B--2---:R-:W-:Y:S01]  /*0750*/  PRMT R29, RZ, 0x7610, R31 ;  /* 0x00007610ff1d7816 */ /* 0x004fe2000000001f */
[----:B------:R1:W-:Y:S01]  /*0760*/  STL [R1+0x30], R3 ;  /* 0x0000300301007387 */ /* 0x0003e20000100800 */
[----:B------:R-:W-:Y:S02]  /*0770*/  PRMT R248, RZ, 0x7610, R23 ;  /* 0x00007610fff87816 */ /* 0x000fe40000000017 */
[----:B---3--:R-:W-:Y:S01]  /*0780*/  PRMT R28, RZ, 0x5410, R24 ;  /* 0x00005410ff1c7816 */ /* 0x008fe20000000018 */
[----:B------:R-:W-:Y:S01]  /*0790*/  STL [R1+0x2c], R29 ;  /* 0x00002c1d01007387 */ /* 0x000fe20000100800 */
[----:B------:R-:W-:-:S02]  /*07a0*/  PRMT R247, RZ, 0x5410, R16 ;  /* 0x00005410fff77816 */ /* 0x000fc40000000010 */
[----:B------:R-:W-:Y:S01]  /*07b0*/  PRMT R246, RZ, 0x7610, R16 ;  /* 0x00007610fff67816 */ /* 0x000fe20000000010 */
[----:B------:R-:W-:Y:S01]  /*07c0*/  STL [R1+0x28], R28 ;  /* 0x0000281c01007387 */ /* 0x000fe20000100800 */
[----:B------:R-:W-:Y:S02]  /*07d0*/  PRMT R245, RZ, 0x5410, R17 ;  /* 0x00005410fff57816 */ /* 0x000fe40000000011 */
[----:B-1----:R-:W-:Y:S02]  /*07e0*/  PRMT R3, RZ, 0x7610, R24 ;  /* 0x00007610ff037816 */ /* 0x002fe40000000018 */
[--C-:B------:R-:W-:Y:S02]  /*07f0*/  PRMT R24, RZ, 0x5410, R25.reuse ;  /* 0x00005410ff187816 */ /* 0x100fe40000000019 */
[----:B------:R-:W-:Y:S01]  /*0800*/  PRMT R25, RZ, 0x7610, R25 ;  /* 0x00007610ff197816 */ /* 0x000fe20000000019 */
[----:B------:R1:W-:Y:S01]  /*0810*/  STL [R1+0x24], R3 ;  /* 0x0000240301007387 */ /* 0x0003e20000100800 */
[----:B------:R-:W-:-:S02]  /*0820*/  PRMT R244, RZ, 0x7610, R17 ;  /* 0x00007610fff47816 */ /* 0x000fc40000000011 */
[--C-:B------:R-:W-:Y:S01]  /*0830*/  PRMT R243, RZ, 0x5410, R18.reuse ;  /* 0x00005410fff37816 */ /* 0x100fe20000000012 */
[----:B------:R2:W-:Y:S01]  /*0840*/  STL [R1+0x20], R24 ;  /* 0x0000201801007387 */ /* 0x0005e20000100800 */
[----:B------:R-:W-:Y:S02]  /*0850*/  PRMT R242, RZ, 0x7610, R18 ;  /* 0x00007610fff27816 */ /* 0x000fe40000000012 */
[--C-:B------:R-:W-:Y:S01]  /*0860*/  PRMT R241, RZ, 0x5410, R19.reuse ;  /* 0x00005410fff17816 */ /* 0x100fe20000000013 */
[----:B------:R3:W-:Y:S01]  /*0870*/  STL [R1+0x1c], R25 ;  /* 0x00001c1901007387 */ /* 0x0007e20000100800 */
[----:B------:R-:W-:Y:S02]  /*0880*/  PRMT R240, RZ, 0x7610, R19 ;  /* 0x00007610fff07816 */ /* 0x000fe40000000013 */
[----:B-1----:R-:W-:Y:S02]  /*0890*/  PRMT R3, RZ, 0x5410, R26 ;  /* 0x00005410ff037816 */ /* 0x002fe4000000001a */
[----:B------:R-:W-:-:S02]  /*08a0*/  PRMT R239, RZ, 0x5410, R12 ;  /* 0x00005410ffef7816 */ /* 0x000fc4000000000c */
[----:B--2---:R-:W-:Y:S01]  /*08b0*/  PRMT R24, RZ, 0x7610, R26 ;  /* 0x00007610ff187816 */ /* 0x004fe2000000001a */
[----:B------:R1:W-:Y:S01]  /*08c0*/  STL [R1+0x18], R3 ;  /* 0x0000180301007387 */ /* 0x0003e20000100800 */
[----:B------:R-:W-:Y:S02]  /*08d0*/  PRMT R238, RZ, 0x7610, R12 ;  /* 0x00007610ffee7816 */ /* 0x000fe4000000000c */
[----:B---3--:R-:W-:Y:S01]  /*08e0*/  PRMT R25, RZ, 0x5410, R27 ;  /* 0x00005410ff197816 */ /* 0x008fe2000000001b */
[----:B------:R2:W-:Y:S01]  /*08f0*/  STL [R1+0x14], R24 ;  /* 0x0000141801007387 */ /* 0x0005e20000100800 */
[--C-:B------:R-:W-:Y:S02]  /*0900*/  PRMT R237, RZ, 0x5410, R13.reuse ;  /* 0x00005410ffed7816 */ /* 0x100fe4000000000d */
[----:B------:R-:W-:Y:S01]  /*0910*/  PRMT R236, RZ, 0x7610, R13 ;  /* 0x00007610ffec7816 */ /* 0x000fe2000000000d */
[----:B------:R-:W-:Y:S01]  /*0920*/  STL [R1+0x10], R25 ;  /* 0x0000101901007387 */ /* 0x000fe20000100800 */
[----:B------:R-:W-:-:S02]  /*0930*/  PRMT R235, RZ, 0x5410, R14 ;  /* 0x00005410ffeb7816 */ /* 0x000fc4000000000e */
[----:B-1----:R-:W-:Y:S02]  /*0940*/  PRMT R3, RZ, 0x7610, R27 ;  /* 0x00007610ff037816 */ /* 0x002fe4000000001b */
[----:B------:R-:W-:Y:S02]  /*0950*/  PRMT R234, RZ, 0x7610, R14 ;  /* 0x00007610ffea7816 */ /* 0x000fe4000000000e */
[--C-:B--2---:R-:W-:Y:S01]  /*0960*/  PRMT R24, RZ, 0x5410, R20.reuse ;  /* 0x00005410ff187816 */ /* 0x104fe20000000014 */
[----:B------:R1:W-:Y:S01]  /*0970*/  STL [R1+0xc], R3 ;  /* 0x00000c0301007387 */ /* 0x0003e20000100800 */
[----:B------:R-:W-:Y:S02]  /*0980*/  PRMT R20, RZ, 0x7610, R20 ;  /* 0x00007610ff147816 */ /* 0x000fe40000000014 */
[--C-:B------:R-:W-:Y:S01]  /*0990*/  PRMT R233, RZ, 0x5410, R15.reuse ;  /* 0x00005410ffe97816 */ /* 0x100fe2000000000f */
[----:B------:R2:W-:Y:S01]  /*09a0*/  STL [R1+0x8], R24 ;  /* 0x0000081801007387 */ /* 0x0005e20000100800 */
[----:B------:R-:W-:-:S02]  /*09b0*/  PRMT R232, RZ, 0x7610, R15 ;  /* 0x00007610ffe87816 */ /* 0x000fc4000000000f */
[--C-:B------:R-:W-:Y:S01]  /*09c0*/  PRMT R231, RZ, 0x5410, R8.reuse ;  /* 0x00005410ffe77816 */ /* 0x100fe20000000008 */
[----:B------:R2:W-:Y:S01]  /*09d0*/  STL [R1+0x4], R20 ;  /* 0x0000041401007387 */ /* 0x0005e20000100800 */
[----:B------:R-:W-:Y:S02]  /*09e0*/  PRMT R230, RZ, 0x7610, R8 ;  /* 0x00007610ffe67816 */ /* 0x000fe40000000008 */
[----:B-1----:R-:W-:Y:S02]  /*09f0*/  PRMT R3, RZ, 0x5410, R21 ;  /* 0x00005410ff037816 */ /* 0x002fe40000000015 */
[--C-:B------:R-:W-:Y:S02]  /*0a00*/  PRMT R229, RZ, 0x5410, R9.reuse ;  /* 0x00005410ffe57816 */ /* 0x100fe40000000009 */
[----:B------:R-:W-:Y:S01]  /*0a10*/  PRMT R228, RZ, 0x7610, R9 ;  /* 0x00007610ffe47816 */ /* 0x000fe20000000009 */
[----:B------:R2:W-:Y:S01]  /*0a20*/  STL [R1], R3 ;  /* 0x0000000301007387 */ /* 0x0005e20000100800 */
        /* <DEDUP_REMOVED lines=12> */
[----:B0-2---:R-:W-:-:S02]  /*0af0*/  PRMT R202, RZ, 0x7610, R7 ;  /* 0x00007610ffca7816 */ /* 0x005fc40000000007 */
.L_x_456:
[----:B------:R-:W-:-:S10]  /*0b00*/  HFMA2.MMA R160, -RZ, RZ, 0, 2.384185791015625e-07 ;  /* 0x00000004ffa07435 */ /* 0x000fd400000001ff */
[----:B------:R-:W-:-:S05]  /*0b10*/  IMAD.WIDE R156, R2, R160, c[0x0][0x1d8] ;  /* 0x00007600029c7625 */ /* 0x000fca00078e02a0 */
[----:B------:R0:W2:Y:S04]  /*0b20*/  LDG.E R158, [R156.64] ;  /* 0x000000049c9e7981 */ /* 0x0000a8000c1e1900 */
[----:B------:R-:W1:Y:S01]  /*0b30*/  S2R R159, SR_TID.X ;  /* 0x00000000009f7919 */ /* 0x000e620000002100 */
[----:B0-----:R-:W-:-:S05]  /*0b40*/  IMAD.WIDE R156, R2, R160, c[0x0][0x1a8] ;  /* 0x00006a00029c7625 */ /* 0x001fca00078e02a0 */
[----:B------:R0:W5:Y:S02]  /*0b50*/  LDG.E R3, [R156.64] ;  /* 0x000000049c037981 */ /* 0x000164000c1e1900 */
[----:B0-----:R-:W-:-:S05]  /*0b60*/  IMAD.WIDE R156, R2, R160, c[0x0][0x1d0] ;  /* 0x00007400029c7625 */ /* 0x001fca00078e02a0 */
[----:B------:R0:W5:Y:S01]  /*0b70*/  LDG.E R206, [R156.64] ;  /* 0x000000049cce7981 */ /* 0x000162000c1e1900 */
[----:B-1----:R-:W-:Y:S01]  /*0b80*/  LOP3.LUT R210, R159, 0x1f, RZ, 0xc0, !PT ;  /* 0x0000001f9fd27812 */ /* 0x002fe200078ec0ff */
[----:B------:R-:W-:Y:S01]  /*0b90*/  IMAD.MOV.U32 R161, RZ, RZ, 0x10 ;  /* 0x00000010ffa17424 */ /* 0x000fe200078e00ff */
[----:B------:R-:W-:Y:S01]  /*0ba0*/  BSSY B1, `(.L_x_324) ;  /* 0x000019d000017945 */ /* 0x000fe20003800000 */
[----:B0-----:R-:W-:-:S05]  /*0bb0*/  IMAD R156, R2, c[0x0][0x168], RZ ;  /* 0x00005a00029c7a24 */ /* 0x001fca00078e02ff */
[----:B------:R-:W-:-:S04]  /*0bc0*/  SHF.R.S32.HI R157, RZ, 0x1f, R156 ;  /* 0x0000001fff9d7819 */ /* 0x000fc8000001149c */
[----:B------:R-:W-:-:S04]  /*0bd0*/  LEA.HI R157, R157, R156, RZ, 0x3 ;  /* 0x0000009c9d9d7211 */ /* 0x000fc800078f18ff */
[----:B------:R-:W-:-:S05]  /*0be0*/  LEA.HI.SX32 R200, R157, R210, 0x1d ;  /* 0x000000d29dc87211 */ /* 0x000fca00078feaff */
[----:B------:R-:W-:Y:S01]  /*0bf0*/  IMAD.WIDE.U32 R156, R200, R161, c[0x0][0x218] ;  /* 0x00008600c89c7625 */ /* 0x000fe200078e00a1 */
[----:B--2---:R-:W-:-:S13]  /*0c00*/  ISETP.GT.AND P2, PT, R158, RZ, PT ;  /* 0x000000ff9e00720c */ /* 0x004fda0003f44270 */
[----:B------:R-:W-:Y:S05]  /*0c10*/  @P2 BRA `(.L_x_325) ;  /* 0x0000024000002947 */ /* 0x000fea0003800000 */
[----:B------:R-:W-:Y:S01]  /*0c20*/  LOP3.LUT P3, RZ, R0, 0xffffffe0, RZ, 0xc0, !PT ;  /* 0xffffffe000ff7812 */ /* 0x000fe2000786c0ff */
[----:B------:R-:W-:Y:S01]  /*0c30*/  BSSY B2, `(.L_x_326) ;  /* 0x0000008000027945 */ /* 0x000fe20003800000 */
[----:B------:R-:W-:-:S11]  /*0c40*/  MOV R158, R200 ;  /* 0x000000c8009e7202 */ /* 0x000fd60000000f00 */
[----:B------:R-:W-:Y:S05]  /*0c50*/  @!P3 BRA `(.L_x_327) ;  /* 0x000000500000b947 */ /* 0x000fea0003800000 */
[----:B------:R-:W-:-:S04]  /*0c60*/  ISETP.NE.U32.AND P3, PT, RZ, c[0x0][0x218], PT ;  /* 0x00008600ff007a0c */ /* 0x000fc80003f65070 */
[----:B------:R-:W-:-:S13]  /*0c70*/  ISETP.NE.AND.EX P3, PT, RZ, c[0x0][0x21c], PT, P3 ;  /* 0x00008700ff007a0c */ /* 0x000fda0003f65330 */
[----:B------:R-:W-:Y:S05]  /*0c80*/  @!P3 BRA `(.L_x_328) ;  /* 0x000000100000b947 */ /* 0x000fea0003800000 */
[----:B------:R0:W5:Y:S02]  /*0c90*/  LDG.E.128 R132, [R156.64] ;  /* 0x000000049c847981 */ /* 0x000164000c1e1d00 */
.L_x_328:
[----:B------:R-:W-:Y:S02]  /*0ca0*/  IADD3 R158, R200, 0x20, RZ ;  /* 0x00000020c89e7810 */ /* 0x000fe40007ffe0ff */
.L_x_327:
[----:B------:R-:W-:Y:S05]  /*0cb0*/  BSYNC B2 ;  /* 0x0000000000027941 */ /* 0x000fea0003800000 */
.L_x_326:
[----:B------:R-:W-:Y:S01]  /*0cc0*/  BSSY B2, `(.L_x_329) ;  /* 0x0000008000027945 */ /* 0x000fe20003800000 */
[----:B------:R-:W-:Y:S05]  /*0cd0*/  @!P0 BRA `(.L_x_330) ;  /* 0x0000006000008947 */ /* 0x000fea0003800000 */
[----:B------:R-:W-:-:S04]  /*0ce0*/  ISETP.NE.U32.AND P3, PT, RZ, c[0x0][0x218], PT ;  /* 0x00008600ff007a0c */ /* 0x000fc80003f65070 */
[----:B------:R-:W-:-:S13]  /*0cf0*/  ISETP.NE.AND.EX P3, PT, RZ, c[0x0][0x21c], PT, P3 ;  /* 0x00008700ff007a0c */ /* 0x000fda0003f65330 */
[----:B------:R-:W-:Y:S05]  /*0d00*/  @!P3 BRA `(.L_x_331) ;  /* 0x000000200000b947 */ /* 0x000fea0003800000 */
[----:B------:R-:W-:-:S06]  /*0d10*/  IMAD.WIDE.U32 R136, R158, R161, c[0x0][0x218] ;  /* 0x000086009e887625 */ /* 0x000fcc00078e00a1 */
[----:B------:R-:W5:Y:S02]  /*0d20*/  LDG.E.128 R136, [R136.64] ;  /* 0x0000000488887981 */ /* 0x000f64000c1e1d00 */
.L_x_331:
[----:B------:R-:W-:Y:S02]  /*0d30*/  IADD3 R158, R158, 0x20, RZ ;  /* 0x000000209e9e7810 */ /* 0x000fe40007ffe0ff */
.L_x_330:
[----:B------:R-:W-:Y:S05]  /*0d40*/  BSYNC B2 ;  /* 0x0000000000027941 */ /* 0x000fea0003800000 */
.L_x_329:
[----:B------:R-:W-:Y:S01]  /*0d50*/  BSSY B2, `(.L_x_332) ;  /* 0x0000008000027945 */ /* 0x000fe20003800000 */
[----:B------:R-:W-:Y:S05]  /*0d60*/  @!P1 BRA `(.L_x_333) ;  /* 0x0000006000009947 */ /* 0x000fea0003800000 */
[----:B------:R-:W-:-:S04]  /*0d70*/  ISETP.NE.U32.AND P3, PT, RZ, c[0x0][0x218], PT ;  /* 0x00008600ff007a0c */ /* 0x000fc80003f65070 */
[----:B------:R-:W-:-:S13]  /*0d80*/  ISETP.NE.AND.EX P3, PT, RZ, c[0x0][0x21c], PT, P3 ;  /* 0x00008700ff007a0c */ /* 0x000fda0003f65330 */
[----:B------:R-:W-:Y:S05]  /*0d90*/  @!P3 BRA `(.L_x_334) ;  /* 0x000000200000b947 */ /* 0x000fea0003800000 */
[----:B------:R-:W-:-:S06]  /*0da0*/  IMAD.WIDE.U32 R140, R158, R161, c[0x0][0x218] ;  /* 0x000086009e8c7625 */ /* 0x000fcc00078e00a1 */
[----:B------:R-:W5:Y:S02]  /*0db0*/  LDG.E.128 R140, [R140.64] ;  /* 0x000000048c8c7981 */ /* 0x000f64000c1e1d00 */
.L_x_334:
[----:B------:R-:W-:Y:S02]  /*0dc0*/  IADD3 R158, R158, 0x20, RZ ;  /* 0x000000209e9e7810 */ /* 0x000fe40007ffe0ff */
.L_x_333:
[----:B------:R-:W-:Y:S05]  /*0dd0*/  BSYNC B2 ;  /* 0x0000000000027941 */ /* 0x000fea0003800000 */
.L_x_332:
[----:B------:R-:W-:Y:S01]  /*0de0*/  ISETP.NE.U32.AND P3, PT, RZ, c[0x0][0x218], PT ;  /* 0x00008600ff007a0c */ /* 0x000fe20003f65070 */
[----:B------:R-:W-:-:S03]  /*0df0*/  CS2R R208, SRZ ;  /* 0x0000000000d07805 */ /* 0x000fc6000001ff00 */
[----:B------:R-:W-:-:S04]  /*0e00*/  ISETP.NE.AND.EX P3, PT, RZ, c[0x0][0x21c], PT, P3 ;  /* 0x00008700ff007a0c */ /* 0x000fc80003f65330 */
[----:B------:R-:W-:-:S13]  /*0e10*/  ISETP.LT.U32.OR P3, PT, R0, 0x80, !P3 ;  /* 0x000000800000780c */ /* 0x000fda0005f61470 */
[----:B------:R-:W-:Y:S05]  /*0e20*/  @P3 BRA `(.L_x_335) ;  /* 0x0000174000003947 */ /* 0x000fea0003800000 */
[----:B------:R-:W-:-:S06]  /*0e30*/  IMAD.WIDE.U32 R32, R158, R161, c[0x0][0x218] ;  /* 0x000086009e207625 */ /* 0x000fcc00078e00a1 */
[----:B------:R-:W5:Y:S01]  /*0e40*/  LDG.E.128 R32, [R32.64] ;  /* 0x0000000420207981 */ /* 0x000f62000c1e1d00 */
[----:B------:R-:W-:Y:S05]  /*0e50*/  BRA `(.L_x_335) ;  /* 0x0000171000007947 */ /* 0x000fea0003800000 */
.L_x_325:
[----:B------:R-:W-:-:S05]  /*0e60*/  IADD3 R158, R158, -0x1, RZ ;  /* 0xffffffff9e9e7810 */ /* 0x000fca0007ffe0ff */
[----:B------:R-:W-:-:S05]  /*0e70*/  IMAD R158, R158, c[0x0][0x168], RZ ;  /* 0x00005a009e9e7a24 */ /* 0x000fca00078e02ff */
[----:B------:R-:W-:-:S04]  /*0e80*/  SHF.R.S32.HI R159, RZ, 0x1f, R158 ;  /* 0x0000001fff9f7819 */ /* 0x000fc8000001149e */
[----:B------:R-:W-:-:S04]  /*0e90*/  LEA.HI R159, R159, R158, RZ, 0x3 ;  /* 0x0000009e9f9f7211 */ /* 0x000fc800078f18ff */
[----:B------:R-:W-:Y:S01]  /*0ea0*/  LEA.HI.SX32 R210, R159, R210, 0x1d ;  /* 0x000000d29fd27211 */ /* 0x000fe200078feaff */
[----:B------:R-:W-:-:S06]  /*0eb0*/  IMAD.WIDE R158, R2, R160, c[0x0][0x1a0] ;  /* 0x00006800029e7625 */ /* 0x000fcc00078e02a0 */
[----:B------:R-:W2:Y:S01]  /*0ec0*/  LDG.E R158, [R158.64] ;  /* 0x000000049e9e7981 */ /* 0x000ea2000c1e1900 */
[----:B------:R-:W-:Y:S01]  /*0ed0*/  LOP3.LUT P4, RZ, R0, 0xffffffe0, RZ, 0xc0, !PT ;  /* 0xffffffe000ff7812 */ /* 0x000fe2000788c0ff */
[----:B------:R-:W-:Y:S01]  /*0ee0*/  BSSY B2, `(.L_x_336) ;  /* 0x000005f000027945 */ /* 0x000fe20003800000 */
[----:B------:R-:W-:Y:S01]  /*0ef0*/  ISETP.NE.AND P3, PT, R201, RZ, PT ;  /* 0x000000ffc900720c */ /* 0x000fe20003f65270 */
[----:B------:R-:W-:Y:S01]  /*0f00*/  CS2R R208, SRZ ;  /* 0x0000000000d07805 */ /* 0x000fe2000001ff00 */
[----:B------:R-:W-:Y:S02]  /*0f10*/  IMAD.MOV.U32 R217, RZ, RZ, R200 ;  /* 0x000000ffffd97224 */ /* 0x000fe400078e00c8 */
[----:B--2---:R-:W-:-:S07]  /*0f20*/  FSEL R207, R158, RZ, !P3 ;  /* 0x000000ff9ecf7208 */ /* 0x004fce0005800000 */
[----:B------:R-:W-:Y:S05]  /*0f30*/  @!P4 BRA `(.L_x_337) ;  /* 0x000005900000c947 */ /* 0x000fea0003800000 */
[-C--:B------:R-:W-:Y:S01]  /*0f40*/  IMAD.WIDE.U32 R4, R200, R161.reuse, c[0x0][0x188] ;  /* 0x00006200c8047625 */ /* 0x080fe200078e00a1 */
[----:B------:R-:W2:Y:S03]  /*0f50*/  LDL R208, [R1+0x40] ;  /* 0x0000400001d07983 */ /* 0x000ea60000100800 */
[----:B------:R-:W-:Y:S01]  /*0f60*/  IMAD.WIDE.U32 R8, R210, R161, c[0x0][0x208] ;  /* 0x00008200d2087625 */ /* 0x000fe200078e00a1 */
[----:B------:R-:W3:Y:S04]  /*0f70*/  LDL R209, [R1+0x44] ;  /* 0x0000440001d17983 */ /* 0x000ee80000100800 */
[----:B------:R-:W4:Y:S04]  /*0f80*/  LDG.E.128 R4, [R4.64] ;  /* 0x0000000404047981 */ /* 0x000f28000c1e1d00 */
[----:B------:R-:W2:Y:S01]  /*0f90*/  LDG.E.128 R8, [R8.64] ;  /* 0x0000000408087981 */ /* 0x000ea2000c1e1d00 */
[----:B------:R-:W-:-:S03]  /*0fa0*/  ISETP.NE.U32.AND P3, PT, RZ, c[0x0][0x218], PT ;  /* 0x00008600ff007a0c */ /* 0x000fc60003f65070 */
[----:B------:R-:W3:Y:S01]  /*0fb0*/  LDL R217, [R1+0x3c] ;  /* 0x00003c0001d97983 */ /* 0x000ee20000100800 */
[----:B------:R-:W-:-:S03]  /*0fc0*/  ISETP.NE.AND.EX P3, PT, RZ, c[0x0][0x21c], PT, P3 ;  /* 0x00008700ff007a0c */ /* 0x000fc60003f65330 */
[----:B------:R-:W3:Y:S04]  /*0fd0*/  LDL R163, [R1+0x38] ;  /* 0x0000380001a37983 */ /* 0x000ee80000100800 */
[----:B------:R-:W3:Y:S06]  /*0fe0*/  LDL R162, [R1+0x34] ;  /* 0x0000340001a27983 */ /* 0x000eec0000100800 */
[----:B------:R2:W5:Y:S01]  /*0ff0*/  @P3 LDG.E.128 R132, [R156.64] ;  /* 0x000000049c843981 */ /* 0x000562000c1e1d00 */
[----:B----4-:R-:W-:-:S02]  /*1000*/  PRMT R159, RZ, 0x7610, R5 ;  /* 0x00007610ff9f7816 */ /* 0x010fc40000000005 */
[--C-:B--2---:R-:W-:Y:S02]  /*1010*/  PRMT R156, RZ, 0x5410, R9.reuse ;  /* 0x00005410ff9c7816 */ /* 0x104fe40000000009 */
[----:B------:R-:W-:Y:S01]  /*1020*/  PRMT R12, RZ, 0x7610, R9 ;  /* 0x00007610ff0c7816 */ /* 0x000fe20000000009 */
[C---:B------:R-:W-:Y:S02]  /*1030*/  FADD.FTZ R9, -R207.reuse, R159 ;  /* 0x0000009fcf097221 */ /* 0x040fe40000010100 */
[----:B------:R-:W2:Y:S01]  /*1040*/  LDL R159, [R1+0x48] ;  /* 0x00004800019f7983 */ /* 0x000ea20000100800 */
[--C-:B------:R-:W-:Y:S02]  /*1050*/  PRMT R14, RZ, 0x5410, R4.reuse ;  /* 0x00005410ff0e7816 */ /* 0x100fe40000000004 */
[----:B------:R-:W-:Y:S02]  /*1060*/  PRMT R16, RZ, 0x7610, R4 ;  /* 0x00007610ff107816 */ /* 0x000fe40000000004 */
[----:B------:R-:W-:Y:S01]  /*1070*/  PRMT R4, RZ, 0x5410, R5 ;  /* 0x00005410ff047816 */ /* 0x000fe20000000005 */
[----:B------:R-:W-:Y:S01]  /*1080*/  FADD.FTZ R160, -R207, R14 ;  /* 0x0000000ecfa07221 */ /* 0x000fe20000010100 */
[----:B------:R-:W-:-:S02]  /*1090*/  PRMT R158, RZ, 0x5410, R6 ;  /* 0x00005410ff9e7816 */ /* 0x000fc40000000006 */
[----:B------:R-:W-:Y:S02]  /*10a0*/  PRMT R157, RZ, 0x7610, R6 ;  /* 0x00007610ff9d7816 */ /* 0x000fe40000000006 */
[--C-:B------:R-:W-:Y:S02]  /*10b0*/  PRMT R5, RZ, 0x5410, R7.reuse ;  /* 0x00005410ff057816 */ /* 0x100fe40000000007 */
[----:B------:R-:W-:Y:S01]  /*10c0*/  PRMT R18, RZ, 0x7610, R7 ;  /* 0x00007610ff127816 */ /* 0x000fe20000000007 */
[----:B------:R-:W-:Y:S01]  /*10d0*/  FADD.FTZ R7, -R207, R4 ;  /* 0x00000004cf077221 */ /* 0x000fe20000010100 */
[----:B------:R-:W-:Y:S01]  /*10e0*/  PRMT R6, RZ, 0x5410, R8 ;  /* 0x00005410ff067816 */ /* 0x000fe20000000008 */
[----:B-----5:R-:W-:-:S04]  /*10f0*/  FMUL.FTZ R4, R3, R160 ;  /* 0x000000a003047220 */ /* 0x020fc80000410000 */
[----:B------:R-:W-:Y:S02]  /*1100*/  FADD.FTZ R72, R72, R6 ;  /* 0x0000000648487221 */ /* 0x000fe40000010000 */
[-C--:B------:R-:W-:Y:S01]  /*1110*/  FFMA.FTZ R36, R4, R6.reuse, R36 ;  /* 0x0000000604247223 */ /* 0x080fe20000010024 */
[--C-:B------:R-:W-:Y:S02]  /*1120*/  PRMT R17, RZ, 0x5410, R11.reuse ;  /* 0x00005410ff117816 */ /* 0x100fe4000000000b */
[----:B------:R-:W-:Y:S01]  /*1130*/  PRMT R19, RZ, 0x7610, R11 ;  /* 0x00007610ff137816 */ /* 0x000fe2000000000b */
[----:B------:R-:W-:Y:S02]  /*1140*/  FADD.FTZ R11, -R207, R158 ;  /* 0x0000009ecf0b7221 */ /* 0x000fe40000010100 */
[----:B------:R-:W4:Y:S01]  /*1150*/  LDL R158, [R1+0x2c] ;  /* 0x00002c00019e7983 */ /* 0x000f220000100800 */
[----:B------:R-:W-:Y:S01]  /*1160*/  PRMT R13, RZ, 0x5410, R10 ;  /* 0x00005410ff0d7816 */ /* 0x000fe2000000000a */
[----:B--2---:R-:W-:-:S02]  /*1170*/  FMUL.FTZ R6, R159, R6 ;  /* 0x000000069f067220 */ /* 0x004fc40000410000 */
[----:B------:R-:W2:Y:S01]  /*1180*/  LDL R159, [R1+0x30] ;  /* 0x00003000019f7983 */ /* 0x000ea20000100800 */
[----:B------:R-:W-:Y:S01]  /*1190*/  PRMT R15, RZ, 0x7610, R10 ;  /* 0x00007610ff0f7816 */ /* 0x000fe2000000000a */
[C---:B------:R-:W-:Y:S01]  /*11a0*/  FADD.FTZ R10, -R207.reuse, R16 ;  /* 0x00000010cf0a7221 */ /* 0x040fe20000010100 */
[----:B------:R-:W-:Y:S01]  /*11b0*/  PRMT R8, RZ, 0x7610, R8 ;  /* 0x00007610ff087816 */ /* 0x000fe20000000008 */
[----:B------:R-:W-:Y:S02]  /*11c0*/  FADD.FTZ R16, -R207, R5 ;  /* 0x00000005cf107221 */ /* 0x000fe40000010100 */
[C---:B------:R-:W-:Y:S02]  /*11d0*/  FMUL.FTZ R5, R3.reuse, R10 ;  /* 0x0000000a03057220 */ /* 0x040fe40000410000 */
[----:B------:R-:W-:Y:S02]  /*11e0*/  FMUL.FTZ R7, R3, R7 ;  /* 0x0000000703077220 */ /* 0x000fe40000410000 */
[----:B------:R-:W-:-:S02]  /*11f0*/  FADD.FTZ R14, -R207, R157 ;  /* 0x0000009dcf0e7221 */ /* 0x000fc40000010100 */
[----:B------:R-:W-:Y:S02]  /*1200*/  FADD.FTZ R73, R73, R8 ;  /* 0x0000000849497221 */ /* 0x000fe40000010000 */
[----:B------:R-:W-:Y:S02]  /*1210*/  FFMA.FTZ R37, R5, R8, R37 ;  /* 0x0000000805257223 */ /* 0x000fe40000010025 */
[----:B------:R-:W-:Y:S02]  /*1220*/  FADD.FTZ R74, R74, R156 ;  /* 0x0000009c4a4a7221 */ /* 0x000fe40000010000 */
[-C--:B------:R-:W-:Y:S02]  /*1230*/  FFMA.FTZ R38, R7, R156.reuse, R38 ;  /* 0x0000009c07267223 */ /* 0x080fe40000010026 */
[----:B------:R-:W-:Y:S02]  /*1240*/  FMUL.FTZ R10, R208, R156 ;  /* 0x0000009cd00a7220 */ /* 0x000fe40000410000 */
[----:B---3--:R-:W-:-:S02]  /*1250*/  FMUL.FTZ R8, R209, R8 ;  /* 0x00000008d1087220 */ /* 0x008fc40000410000 */
[----:B------:R-:W-:Y:S02]  /*1260*/  FADD.FTZ R157, RZ, R6 ;  /* 0x00000006ff9d7221 */ /* 0x000fe40000010000 */
[----:B------:R-:W-:Y:S02]  /*1270*/  FFMA.FTZ R156, R4, R6, RZ ;  /* 0x00000006049c7223 */ /* 0x000fe400000100ff */
[----:B------:R-:W-:Y:S02]  /*1280*/  FMUL.FTZ R9, R3, R9 ;  /* 0x0000000903097220 */ /* 0x000fe40000410000 */
[----:B------:R-:W-:Y:S02]  /*1290*/  FADD.FTZ R157, R157, R8 ;  /* 0x000000089d9d7221 */ /* 0x000fe40000010000 */
[----:B------:R-:W-:Y:S02]  /*12a0*/  FFMA.FTZ R156, R5, R8, R156 ;  /* 0x00000008059c7223 */ /* 0x000fe4000001009c */
[----:B------:R-:W-:-:S02]  /*12b0*/  FADD.FTZ R75, R75, R12 ;  /* 0x0000000c4b4b7221 */ /* 0x000fc40000010000 */
[----:B------:R-:W-:Y:S02]  /*12c0*/  FMUL.FTZ R11, R3, R11 ;  /* 0x0000000b030b7220 */ /* 0x000fe40000410000 */
[-C--:B------:R-:W-:Y:S02]  /*12d0*/  FFMA.FTZ R39, R9, R12.reuse, R39 ;  /* 0x0000000c09277223 */ /* 0x080fe40000010027 */
        /* <DEDUP_REMOVED lines=9> */
[----:B------:R-:W-:-:S02]  /*1370*/  FADD.FTZ R18, -R207, R18 ;  /* 0x00000012cf127221 */ /* 0x000fc40000010100 */
[----:B------:R-:W-:Y:S02]  /*1380*/  FADD.FTZ R77, R77, R15 ;  /* 0x0000000f4d4d7221 */ /* 0x000fe40000010000 */
[-C--:B------:R-:W-:Y:S02]  /*1390*/  FFMA.FTZ R41, R14, R15.reuse, R41 ;  /* 0x0000000f0e297223 */ /* 0x080fe40000010029 */
[----:B------:R-:W-:Y:S02]  /*13a0*/  FMUL.FTZ R16, R3, R16 ;  /* 0x0000001003107220 */ /* 0x000fe40000410000 */
[----:B------:R-:W-:Y:S02]  /*13b0*/  FMUL.FTZ R15, R162, R15 ;  /* 0x0000000fa20f7220 */ /* 0x000fe40000410000 */
[----:B------:R-:W-:Y:S02]  /*13c0*/  FADD.FTZ R157, R157, R13 ;  /* 0x0000000d9d9d7221 */ /* 0x000fe40000010000 */
[----:B------:R-:W-:-:S02]  /*13d0*/  FFMA.FTZ R156, R11, R13, R156 ;  /* 0x0000000d0b9c7223 */ /* 0x000fc4000001009c */
[----:B------:R-:W-:Y:S02]  /*13e0*/  FADD.FTZ R78, R78, R17 ;  /* 0x000000114e4e7221 */ /* 0x000fe40000010000 */
[----:B------:R-:W-:Y:S02]  /*13f0*/  FFMA.FTZ R42, R16, R17, R42 ;  /* 0x00000011102a7223 */ /* 0x000fe4000001002a */
[----:B------:R-:W-:Y:S02]  /*1400*/  FMUL.FTZ R18, R3, R18 ;  /* 0x0000001203127220 */ /* 0x000fe40000410000 */
[----:B------:R-:W-:Y:S02]  /*1410*/  FADD.FTZ R157, R157, R15 ;  /* 0x0000000f9d9d7221 */ /* 0x000fe40000010000 */
[----:B------:R-:W-:Y:S02]  /*1420*/  FFMA.FTZ R156, R14, R15, R156 ;  /* 0x0000000f0e9c7223 */ /* 0x000fe4000001009c */
[----:B------:R-:W-:-:S02]  /*1430*/  FADD.FTZ R79, R79, R19 ;  /* 0x000000134f4f7221 */ /* 0x000fc40000010000 */
[-C--:B------:R-:W-:Y:S02]  /*1440*/  FFMA.FTZ R43, R18, R19.reuse, R43 ;  /* 0x00000013122b7223 */ /* 0x080fe4000001002b */
[----:B----4-:R-:W-:Y:S01]  /*1450*/  FMUL.FTZ R19, R158, R19 ;  /* 0x000000139e137220 */ /* 0x010fe20000410000 */
[----:B------:R-:W-:Y:S02]  /*1460*/  IADD3 R210, R210, 0x20, RZ ;  /* 0x00000020d2d27810 */ /* 0x000fe40007ffe0ff */
[----:B------:R-:W-:Y:S01]  /*1470*/  IADD3 R217, R200, 0x20, RZ ;  /* 0x00000020c8d97810 */ /* 0x000fe20007ffe0ff */
[----:B--2---:R-:W-:-:S04]  /*1480*/  FMUL.FTZ R17, R159, R17 ;  /* 0x000000119f117220 */ /* 0x004fc80000410000 */
[----:B------:R-:W-:Y:S02]  /*1490*/  FADD.FTZ R157, R157, R17 ;  /* 0x000000119d9d7221 */ /* 0x000fe40000010000 */
[----:B------:R-:W-:Y:S02]  /*14a0*/  FFMA.FTZ R156, R16, R17, R156 ;  /* 0x00000011109c7223 */ /* 0x000fe4000001009c */
[----:B------:R-:W-:Y:S02]  /*14b0*/  FADD.FTZ R209, R157, R19 ;  /* 0x000000139dd17221 */ /* 0x000fe40000010000 */
[----:B------:R-:W-:Y:S02]  /*14c0*/  FFMA.FTZ R208, R18, R19, R156 ;  /* 0x0000001312d07223 */ /* 0x000fe4000001009c */
.L_x_337:
[----:B------:R-:W-:Y:S05]  /*14d0*/  BSYNC B2 ;  /* 0x0000000000027941 */ /* 0x000fea0003800000 */
.L_x_336:
[----:B------:R-:W-:Y:S01]  /*14e0*/  BSSY B2, `(.L_x_338) ;  /* 0x000005c000027945 */ /* 0x000fe20003800000 */
[----:B------:R-:W-:Y:S05]  /*14f0*/  @!P0 BRA `(.L_x_339) ;  /* 0x000005a000008947 */ /* 0x000fea0003800000 */
[-C--:B------:R-:W-:Y:S01]  /*1500*/  IMAD.WIDE.U32 R20, R217, R161.reuse, c[0x0][0x188] ;  /* 0x00006200d9147625 */ /* 0x080fe200078e00a1 */
[----:B------:R-:W2:Y:S03]  /*1510*/  LDL R160, [R1+0x28] ;  /* 0x0000280001a07983 */ /* 0x000ea60000100800 */
[----:B------:R-:W-:Y:S01]  /*1520*/  IMAD.WIDE.U32 R24, R210, R161, c[0x0][0x208] ;  /* 0x00008200d2187625 */ /* 0x000fe200078e00a1 */
[----:B------:R-:W-:Y:S01]  /*1530*/  ISETP.NE.U32.AND P3, PT, RZ, c[0x0][0x218], PT ;  /* 0x00008600ff007a0c */ /* 0x000fe20003f65070 */
[----:B------:R-:W3:Y:S04]  /*1540*/  LDG.E.128 R20, [R20.64] ;  /* 0x0000000414147981 */ /* 0x000ee8000c1e1d00 */
[----:B------:R-:W4:Y:S01]  /*1550*/  LDG.E.128 R24, [R24.64] ;  /* 0x0000000418187981 */ /* 0x000f22000c1e1d00 */
[----:B------:R-:W-:-:S03]  /*1560*/  ISETP.NE.AND.EX P3, PT, RZ, c[0x0][0x21c], PT, P3 ;  /* 0x00008700ff007a0c */ /* 0x000fc60003f65330 */
[----:B------:R-:W2:Y:S04]  /*1570*/  LDL R163, [R1+0x24] ;  /* 0x0000240001a37983 */ /* 0x000ea80000100800 */
[----:B------:R-:W2:Y:S06]  /*1580*/  LDL R162, [R1+0x20] ;  /* 0x0000200001a27983 */ /* 0x000eac0000100800 */
[----:B------:R-:W-:-:S02]  /*1590*/  @P3 IMAD.WIDE.U32 R28, R217, R161, c[0x0][0x218] ;  /* 0x00008600d91c3625 */ /* 0x000fc400078e00a1 */
[----:B------:R-:W2:Y:S04]  /*15a0*/  LDL R161, [R1+0x1c] ;  /* 0x00001c0001a17983 */ /* 0x000ea80000100800 */
[----:B------:R4:W5:Y:S01]  /*15b0*/  @P3 LDG.E.128 R136, [R28.64] ;  /* 0x000000041c883981 */ /* 0x000962000c1e1d00 */
[--C-:B---3--:R-:W-:Y:S02]  /*15c0*/  PRMT R30, RZ, 0x5410, R20.reuse ;  /* 0x00005410ff1e7816 */ /* 0x108fe40000000014 */
[----:B------:R-:W-:Y:S02]  /*15d0*/  PRMT R157, RZ, 0x7610, R20 ;  /* 0x00007610ff9d7816 */ /* 0x000fe40000000014 */
[----:B------:R-:W-:Y:S02]  /*15e0*/  PRMT R20, RZ, 0x5410, R21 ;  /* 0x00005410ff147816 */ /* 0x000fe40000000015 */
[----:B----4-:R-:W-:-:S02]  /*15f0*/  PRMT R29, RZ, 0x5410, R26 ;  /* 0x00005410ff1d7816 */ /* 0x010fc4000000001a */
[----:B------:R-:W-:Y:S01]  /*1600*/  PRMT R31, RZ, 0x7610, R26 ;  /* 0x00007610ff1f7816 */ /* 0x000fe2000000001a */
[C---:B------:R-:W-:Y:S01]  /*1610*/  FADD.FTZ R26, -R207.reuse, R30 ;  /* 0x0000001ecf1a7221 */ /* 0x040fe20000010100 */
[----:B------:R-:W-:Y:S02]  /*1620*/  PRMT R159, RZ, 0x7610, R21 ;  /* 0x00007610ff9f7816 */ /* 0x000fe40000000015 */
[--C-:B------:R-:W-:Y:S02]  /*1630*/  PRMT R158, RZ, 0x5410, R22.reuse ;  /* 0x00005410ff9e7816 */ /* 0x100fe40000000016 */
[----:B------:R-:W-:Y:S02]  /*1640*/  PRMT R21, RZ, 0x7610, R22 ;  /* 0x00007610ff157816 */ /* 0x000fe40000000016 */
[--C-:B------:R-:W-:Y:S02]  /*1650*/  PRMT R164, RZ, 0x5410, R23.reuse ;  /* 0x00005410ffa47816 */ /* 0x100fe40000000017 */
[----:B------:R-:W-:Y:S01]  /*1660*/  PRMT R166, RZ, 0x7610, R23 ;  /* 0x00007610ffa67816 */ /* 0x000fe20000000017 */
[----:B------:R-:W-:Y:S01]  /*1670*/  FADD.FTZ R23, -R207, R20 ;  /* 0x00000014cf177221 */ /* 0x000fe20000010100 */
[----:B------:R-:W-:Y:S01]  /*1680*/  PRMT R22, RZ, 0x5410, R24 ;  /* 0x00005410ff167816 */ /* 0x000fe20000000018 */
[----:B-----5:R-:W-:-:S04]  /*1690*/  FMUL.FTZ R20, R3, R26 ;  /* 0x0000001a03147220 */ /* 0x020fc80000410000 */
[----:B------:R-:W-:Y:S02]  /*16a0*/  FADD.FTZ R80, R80, R22 ;  /* 0x0000001650507221 */ /* 0x000fe40000010000 */
[-C--:B------:R-:W-:Y:S02]  /*16b0*/  FFMA.FTZ R44, R20, R22.reuse, R44 ;  /* 0x00000016142c7223 */ /* 0x080fe4000001002c */
[----:B--2---:R-:W-:Y:S02]  /*16c0*/  FMUL.FTZ R22, R160, R22 ;  /* 0x00000016a0167220 */ /* 0x004fe40000410000 */
[----:B------:R-:W2:Y:S01]  /*16d0*/  LDL R160, [R1+0x18] ;  /* 0x0000180001a07983 */ /* 0x000ea20000100800 */
[--C-:B------:R-:W-:Y:S02]  /*16e0*/  PRMT R156, RZ, 0x5410, R25.reuse ;  /* 0x00005410ff9c7816 */ /* 0x100fe40000000019 */
[----:B------:R-:W-:Y:S01]  /*16f0*/  PRMT R28, RZ, 0x7610, R25 ;  /* 0x00007610ff1c7816 */ /* 0x000fe20000000019 */
[----:B------:R-:W-:-:S02]  /*1700*/  FADD.FTZ R25, -R207, R159 ;  /* 0x0000009fcf197221 */ /* 0x000fc40000010100 */
[----:B------:R-:W3:Y:S01]  /*1710*/  LDL R159, [R1+0x14] ;  /* 0x00001400019f7983 */ /* 0x000ee20000100800 */
[----:B------:R-:W-:Y:S01]  /*1720*/  PRMT R165, RZ, 0x5410, R27 ;  /* 0x00005410ffa57816 */ /* 0x000fe2000000001b */
[C---:B------:R-:W-:Y:S01]  /*1730*/  FADD.FTZ R157, -R207.reuse, R157 ;  /* 0x0000009dcf9d7221 */ /* 0x040fe20000010100 */
[----:B------:R-:W-:Y:S01]  /*1740*/  PRMT R167, RZ, 0x7610, R27 ;  /* 0x00007610ffa77816 */ /* 0x000fe2000000001b */
[C---:B------:R-:W-:Y:S02]  /*1750*/  FADD.FTZ R27, -R207.reuse, R158 ;  /* 0x0000009ecf1b7221 */ /* 0x040fe40000010100 */
[----:B------:R-:W4:Y:S01]  /*1760*/  LDL R158, [R1+0x10] ;  /* 0x00001000019e7983 */ /* 0x000f220000100800 */
[----:B------:R-:W-:Y:S02]  /*1770*/  FADD.FTZ R30, -R207, R21 ;  /* 0x00000015cf1e7221 */ /* 0x000fe40000010100 */
[----:B------:R-:W-:Y:S02]  /*1780*/  FMUL.FTZ R21, R3, R157 ;  /* 0x0000009d03157220 */ /* 0x000fe40000410000 */
[----:B------:R-:W4:Y:S01]  /*1790*/  LDL R157, [R1+0xc] ;  /* 0x00000c00019d7983 */ /* 0x000f220000100800 */
[----:B------:R-:W-:Y:S01]  /*17a0*/  PRMT R24, RZ, 0x7610, R24 ;  /* 0x00007610ff187816 */ /* 0x000fe20000000018 */
[----:B------:R-:W-:-:S02]  /*17b0*/  FADD.FTZ R209, R209, R22 ;  /* 0x00000016d1d17221 */ /* 0x000fc40000010000 */
[----:B------:R-:W-:Y:S02]  /*17c0*/  FFMA.FTZ R208, R20, R22, R208 ;  /* 0x0000001614d07223 */ /* 0x000fe400000100d0 */
[----:B------:R-:W-:Y:S02]  /*17d0*/  FADD.FTZ R81, R81, R24 ;  /* 0x0000001851517221 */ /* 0x000fe40000010000 */
[-C--:B------:R-:W-:Y:S02]  /*17e0*/  FFMA.FTZ R45, R21, R24.reuse, R45 ;  /* 0x00000018152d7223 */ /* 0x080fe4000001002d */
[----:B------:R-:W-:Y:S02]  /*17f0*/  FMUL.FTZ R24, R163, R24 ;  /* 0x00000018a3187220 */ /* 0x000fe40000410000 */
[C---:B------:R-:W-:Y:S02]  /*1800*/  FMUL.FTZ R25, R3.reuse, R25 ;  /* 0x0000001903197220 */ /* 0x040fe40000410000 */
[----:B------:R-:W-:-:S02]  /*1810*/  FMUL.FTZ R23, R3, R23 ;  /* 0x0000001703177220 */ /* 0x000fc40000410000 */
[----:B------:R-:W-:Y:S02]  /*1820*/  FMUL.FTZ R26, R162, R156 ;  /* 0x0000009ca21a7220 */ /* 0x000fe40000410000 */
[----:B------:R-:W-:Y:S02]  /*1830*/  FADD.FTZ R209, R209, R24 ;  /* 0x00000018d1d17221 */ /* 0x000fe40000010000 */
[----:B------:R-:W-:Y:S02]  /*1840*/  FFMA.FTZ R208, R21, R24, R208 ;  /* 0x0000001815d07223 */ /* 0x000fe400000100d0 */
[----:B------:R-:W-:Y:S02]  /*1850*/  FADD.FTZ R83, R83, R28 ;  /* 0x0000001c53537221 */ /* 0x000fe40000010000 */
[----:B------:R-:W-:Y:S02]  /*1860*/  FMUL.FTZ R27, R3, R27 ;  /* 0x0000001b031b7220 */ /* 0x000fe40000410000 */
[----:B------:R-:W-:-:S02]  /*1870*/  FFMA.FTZ R47, R25, R28, R47 ;  /* 0x0000001c192f7223 */ /* 0x000fc4000001002f */
[----:B------:R-:W-:Y:S02]  /*1880*/  FMUL.FTZ R28, R161, R28 ;  /* 0x0000001ca11c7220 */ /* 0x000fe40000410000 */
[----:B------:R-:W-:Y:S02]  /*1890*/  FADD.FTZ R209, R209, R26 ;  /* 0x0000001ad1d17221 */ /* 0x000fe40000010000 */
[----:B------:R-:W-:Y:S02]  /*18a0*/  FFMA.FTZ R208, R23, R26, R208 ;  /* 0x0000001a17d07223 */ /* 0x000fe400000100d0 */
[----:B------:R-:W-:Y:S02]  /*18b0*/  FADD.FTZ R164, -R207, R164 ;  /* 0x000000a4cfa47221 */ /* 0x000fe40000010100 */
[----:B------:R-:W-:Y:S02]  /*18c0*/  FADD.FTZ R84, R84, R29 ;  /* 0x0000001d54547221 */ /* 0x000fe40000010000 */
[----:B------:R-:W-:-:S02]  /*18d0*/  FFMA.FTZ R48, R27, R29, R48 ;  /* 0x0000001d1b307223 */ /* 0x000fc40000010030 */
[----:B------:R-:W-:Y:S02]  /*18e0*/  FMUL.FTZ R30, R3, R30 ;  /* 0x0000001e031e7220 */ /* 0x000fe40000410000 */
[----:B------:R-:W-:Y:S02]  /*18f0*/  FADD.FTZ R209, R209, R28 ;  /* 0x0000001cd1d17221 */ /* 0x000fe40000010000 */
[----:B------:R-:W-:Y:S02]  /*1900*/  FFMA.FTZ R208, R25, R28, R208 ;  /* 0x0000001c19d07223 */ /* 0x000fe400000100d0 */
[----:B------:R-:W-:Y:S02]  /*1910*/  FADD.FTZ R166, -R207, R166 ;  /* 0x000000a6cfa67221 */ /* 0x000fe40000010100 */
[----:B------:R-:W-:Y:S02]  /*1920*/  FADD.FTZ R85, R85, R31 ;  /* 0x0000001f55557221 */ /* 0x000fe40000010000 */
[----:B------:R-:W-:-:S02]  /*1930*/  FFMA.FTZ R49, R30, R31, R49 ;  /* 0x0000001f1e317223 */ /* 0x000fc40000010031 */
[C---:B------:R-:W-:Y:S02]  /*1940*/  FMUL.FTZ R164, R3.reuse, R164 ;  /* 0x000000a403a47220 */ /* 0x040fe40000410000 */
[----:B------:R-:W-:Y:S02]  /*1950*/  FADD.FTZ R86, R86, R165 ;  /* 0x000000a556567221 */ /* 0x000fe40000010000 */
[----:B------:R-:W-:Y:S02]  /*1960*/  FFMA.FTZ R50, R164, R165, R50 ;  /* 0x000000a5a4327223 */ /* 0x000fe40000010032 */
[----:B------:R-:W-:Y:S02]  /*1970*/  FMUL.FTZ R166, R3, R166 ;  /* 0x000000a603a67220 */ /* 0x000fe40000410000 */
[----:B------:R-:W-:Y:S02]  /*1980*/  FADD.FTZ R87, R87, R167 ;  /* 0x000000a757577221 */ /* 0x000fe40000010000 */
[----:B------:R-:W-:Y:S01]  /*1990*/  FFMA.FTZ R51, R166, R167, R51 ;  /* 0x000000a7a6337223 */ /* 0x000fe20000010033 */
[----:B------:R-:W-:Y:S01]  /*19a0*/  IADD3 R210, R210, 0x20, RZ ;  /* 0x00000020d2d27810 */ /* 0x000fe20007ffe0ff */
[----:B------:R-:W-:Y:S01]  /*19b0*/  FADD.FTZ R82, R82, R156 ;  /* 0x0000009c52527221 */ /* 0x000fe20000010000 */
[----:B------:R-:W-:Y:S01]  /*19c0*/  IADD3 R217, R217, 0x20, RZ ;  /* 0x00000020d9d97810 */ /* 0x000fe20007ffe0ff */
[----:B------:R-:W-:-:S02]  /*19d0*/  FFMA.FTZ R46, R23, R156, R46 ;  /* 0x0000009c172e7223 */ /* 0x000fc4000001002e */
[----:B--2---:R-:W-:-:S04]  /*19e0*/  FMUL.FTZ R29, R160, R29 ;  /* 0x0000001da01d7220 */ /* 0x004fc80000410000 */
[----:B------:R-:W-:Y:S02]  /*19f0*/  FADD.FTZ R209, R209, R29 ;  /* 0x0000001dd1d17221 */ /* 0x000fe40000010000 */
[----:B---3--:R-:W-:Y:S02]  /*1a00*/  FMUL.FTZ R31, R159, R31 ;  /* 0x0000001f9f1f7220 */ /* 0x008fe40000410000 */
[----:B------:R-:W-:Y:S02]  /*1a10*/  FFMA.FTZ R208, R27, R29, R208 ;  /* 0x0000001d1bd07223 */ /* 0x000fe400000100d0 */
[----:B------:R-:W-:Y:S02]  /*1a20*/  FADD.FTZ R209, R209, R31 ;  /* 0x0000001fd1d17221 */ /* 0x000fe40000010000 */
[----:B----4-:R-:W-:Y:S02]  /*1a30*/  FMUL.FTZ R165, R158, R165 ;  /* 0x000000a59ea57220 */ /* 0x010fe40000410000 */
[----:B------:R-:W-:-:S02]  /*1a40*/  FFMA.FTZ R208, R30, R31, R208 ;  /* 0x0000001f1ed07223 */ /* 0x000fc400000100d0 */
[----:B------:R-:W-:Y:S02]  /*1a50*/  FADD.FTZ R209, R209, R165 ;  /* 0x000000a5d1d17221 */ /* 0x000fe40000010000 */
[----:B------:R-:W-:Y:S02]  /*1a60*/  FMUL.FTZ R167, R157, R167 ;  /* 0x000000a79da77220 */ /* 0x000fe40000410000 */
[----:B------:R-:W-:Y:S02]  /*1a70*/  FFMA.FTZ R208, R164, R165, R208 ;  /* 0x000000a5a4d07223 */ /* 0x000fe400000100d0 */
[----:B------:R-:W-:Y:S02]  /*1a80*/  FADD.FTZ R209, R209, R167 ;  /* 0x000000a7d1d17221 */ /* 0x000fe40000010000 */
[----:B------:R-:W-:Y:S02]  /*1a90*/  FFMA.FTZ R208, R166, R167, R208 ;  /* 0x000000a7a6d07223 */ /* 0x000fe400000100d0 */
.L_x_339:
[----:B------:R-:W-:Y:S05]  /*1aa0*/  BSYNC B2 ;  /* 0x0000000000027941 */ /* 0x000fea0003800000 */
.L_x_338:
[----:B------:R-:W-:Y:S01]  /*1ab0*/  BSSY B2, `(.L_x_340) ;  /* 0x0000058000027945 */ /* 0x000fe20003800000 */
[----:B------:R-:W-:Y:S05]  /*1ac0*/  @!P1 BRA `(.L_x_341) ;  /* 0x0000056000009947 */ /* 0x000fea0003800000 */
[----:B------:R-:W-:Y:S01]  /*1ad0*/  MOV R184, 0x10 ;  /* 0x0000001000b87802 */ /* 0x000fe20000000f00 */
[----:B------:R-:W2:Y:S04]  /*1ae0*/  LDL R172, [R1+0x8] ;  /* 0x0000080001ac7983 */ /* 0x000ea80000100800 */
[-C--:B------:R-:W-:Y:S01]  /*1af0*/  IMAD.WIDE.U32 R156, R217, R184.reuse, c[0x0][0x188] ;  /* 0x00006200d99c7625 */ /* 0x080fe200078e00b8 */
[----:B------:R-:W3:Y:S03]  /*1b00*/  LDL R173, [R1+0x4] ;  /* 0x0000040001ad7983 */ /* 0x000ee60000100800 */
[----:B------:R-:W-:Y:S01]  /*1b10*/  IMAD.WIDE.U32 R160, R210, R184, c[0x0][0x208] ;  /* 0x00008200d2a07625 */ /* 0x000fe200078e00b8 */
[----:B------:R-:W4:Y:S04]  /*1b20*/  LDL R177, [R1] ;  /* 0x0000000001b17983 */ /* 0x000f280000100800 */
        /* <DEDUP_REMOVED lines=9> */
[----:B0-----:R-:W-:-:S03]  /*1bc0*/  PRMT R170, RZ, 0x7610, R156 ;  /* 0x00007610ffaa7816 */ /* 0x001fc6000000009c */
[----:B------:R-:W-:Y:S01]  /*1bd0*/  FADD.FTZ R169, -R207, R169 ;  /* 0x000000a9cfa97221 */ /* 0x000fe20000010100 */
[----:B------:R-:W-:Y:S02]  /*1be0*/  PRMT R156, RZ, 0x5410, R157 ;  /* 0x00005410ff9c7816 */ /* 0x000fe4000000009d */
[--C-:B---3--:R-:W-:Y:S01]  /*1bf0*/  PRMT R171, RZ, 0x5410, R160.reuse ;  /* 0x00005410ffab7816 */ /* 0x108fe200000000a0 */
[----:B-----5:R-:W-:Y:S01]  /*1c00*/  FMUL.FTZ R169, R3, R169 ;  /* 0x000000a903a97220 */ /* 0x020fe20000410000 */
[----:B------:R-:W-:Y:S01]  /*1c10*/  PRMT R160, RZ, 0x7610, R160 ;  /* 0x00007610ffa07816 */ /* 0x000fe200000000a0 */
[----:B------:R-:W-:Y:S02]  /*1c20*/  FADD.FTZ R156, -R207, R156 ;  /* 0x0000009ccf9c7221 */ /* 0x000fe40000010100 */
[----:B------:R-:W-:Y:S02]  /*1c30*/  FADD.FTZ R88, R88, R171 ;  /* 0x000000ab58587221 */ /* 0x000fe40000010000 */
[----:B------:R-:W-:-:S02]  /*1c40*/  FFMA.FTZ R52, R169, R171, R52 ;  /* 0x000000aba9347223 */ /* 0x000fc40000010034 */
[----:B------:R-:W-:Y:S02]  /*1c50*/  FADD.FTZ R170, -R207, R170 ;  /* 0x000000aacfaa7221 */ /* 0x000fe40000010100 */
[----:B------:R-:W-:Y:S01]  /*1c60*/  FMUL.FTZ R171, R172, R171 ;  /* 0x000000abacab7220 */ /* 0x000fe20000410000 */
[----:B------:R-:W-:Y:S01]  /*1c70*/  PRMT R176, RZ, 0x5410, R158 ;  /* 0x00005410ffb07816 */ /* 0x000fe2000000009e */
[C---:B------:R-:W-:Y:S01]  /*1c80*/  FMUL.FTZ R172, R3.reuse, R156 ;  /* 0x0000009c03ac7220 */ /* 0x040fe20000410000 */
[----:B------:R-:W-:Y:S01]  /*1c90*/  PRMT R175, RZ, 0x5410, R161 ;  /* 0x00005410ffaf7816 */ /* 0x000fe200000000a1 */
[----:B------:R-:W-:Y:S01]  /*1ca0*/  FMUL.FTZ R170, R3, R170 ;  /* 0x000000aa03aa7220 */ /* 0x000fe20000410000 */
[----:B------:R-:W-:Y:S01]  /*1cb0*/  PRMT R157, RZ, 0x7610, R157 ;  /* 0x00007610ff9d7816 */ /* 0x000fe2000000009d */
[----:B------:R-:W-:Y:S02]  /*1cc0*/  FMUL.FTZ R173, R173, R160 ;  /* 0x000000a0adad7220 */ /* 0x000fe40000410000 */
[----:B------:R-:W-:-:S02]  /*1cd0*/  FADD.FTZ R209, R209, R171 ;  /* 0x000000abd1d17221 */ /* 0x000fc40000010000 */
[----:B------:R-:W-:Y:S01]  /*1ce0*/  FFMA.FTZ R208, R169, R171, R208 ;  /* 0x000000aba9d07223 */ /* 0x000fe200000100d0 */
[----:B------:R-:W-:Y:S01]  /*1cf0*/  PRMT R161, RZ, 0x7610, R161 ;  /* 0x00007610ffa17816 */ /* 0x000fe200000000a1 */
[C---:B------:R-:W-:Y:S02]  /*1d00*/  FADD.FTZ R176, -R207.reuse, R176 ;  /* 0x000000b0cfb07221 */ /* 0x040fe40000010100 */
[----:B------:R-:W-:Y:S02]  /*1d10*/  FADD.FTZ R90, R90, R175 ;  /* 0x000000af5a5a7221 */ /* 0x000fe40000010000 */
[-C--:B------:R-:W-:Y:S02]  /*1d20*/  FFMA.FTZ R54, R172, R175.reuse, R54 ;  /* 0x000000afac367223 */ /* 0x080fe40000010036 */
[----:B------:R-:W-:Y:S02]  /*1d30*/  FADD.FTZ R157, -R207, R157 ;  /* 0x0000009dcf9d7221 */ /* 0x000fe40000010100 */
[----:B----4-:R-:W-:-:S02]  /*1d40*/  FMUL.FTZ R175, R177, R175 ;  /* 0x000000afb1af7220 */ /* 0x010fc40000410000 */
[----:B------:R-:W-:Y:S02]  /*1d50*/  FADD.FTZ R209, R209, R173 ;  /* 0x000000add1d17221 */ /* 0x000fe40000010000 */
[----:B------:R-:W-:Y:S01]  /*1d60*/  FFMA.FTZ R208, R170, R173, R208 ;  /* 0x000000adaad07223 */ /* 0x000fe200000100d0 */
        /* <DEDUP_REMOVED lines=13> */
[----:B------:R-:W-:-:S02]  /*1e40*/  FMUL.FTZ R178, R251, R178 ;  /* 0x000000b2fbb27220 */ /* 0x000fc40000410000 */
[----:B------:R-:W-:Y:S02]  /*1e50*/  FADD.FTZ R209, R209, R177 ;  /* 0x000000b1d1d17221 */ /* 0x000fe40000010000 */
[----:B------:R-:W-:Y:S01]  /*1e60*/  FFMA.FTZ R208, R174, R177, R208 ;  /* 0x000000b1aed07223 */ /* 0x000fe200000100d0 */
[----:B------:R-:W-:Y:S01]  /*1e70*/  PRMT R182, RZ, 0x5410, R163 ;  /* 0x00005410ffb67816 */ /* 0x000fe200000000a3 */
[C---:B------:R-:W-:Y:S01]  /*1e80*/  FMUL.FTZ R181, R3.reuse, R181 ;  /* 0x000000b503b57220 */ /* 0x040fe20000410000 */
[----:B------:R-:W-:Y:S01]  /*1e90*/  PRMT R183, RZ, 0x7610, R159 ;  /* 0x00007610ffb77816 */ /* 0x000fe2000000009f */
[----:B------:R-:W-:Y:S02]  /*1ea0*/  FMUL.FTZ R179, R3, R179 ;  /* 0x000000b303b37220 */ /* 0x000fe40000410000 */
[----:B------:R-:W-:Y:S02]  /*1eb0*/  FMUL.FTZ R180, R250, R162 ;  /* 0x000000a2fab47220 */ /* 0x000fe40000410000 */
[----:B------:R-:W-:-:S02]  /*1ec0*/  FADD.FTZ R209, R209, R178 ;  /* 0x000000b2d1d17221 */ /* 0x000fc40000010000 */
[----:B------:R-:W-:Y:S01]  /*1ed0*/  FFMA.FTZ R208, R176, R178, R208 ;  /* 0x000000b2b0d07223 */ /* 0x000fe200000100d0 */
[----:B------:R-:W-:Y:S01]  /*1ee0*/  PRMT R163, RZ, 0x7610, R163 ;  /* 0x00007610ffa37816 */ /* 0x000fe200000000a3 */
[----:B------:R-:W-:Y:S02]  /*1ef0*/  FADD.FTZ R94, R94, R182 ;  /* 0x000000b65e5e7221 */ /* 0x000fe40000010000 */
[-C--:B------:R-:W-:Y:S02]  /*1f00*/  FFMA.FTZ R58, R181, R182.reuse, R58 ;  /* 0x000000b6b53a7223 */ /* 0x080fe4000001003a */
[----:B------:R-:W-:Y:S02]  /*1f10*/  FADD.FTZ R183, -R207, R183 ;  /* 0x000000b7cfb77221 */ /* 0x000fe40000010100 */
        /* <DEDUP_REMOVED lines=17> */
.L_x_341:
[----:B------:R-:W-:Y:S05]  /*2030*/  BSYNC B2 ;  /* 0x0000000000027941 */ /* 0x000fea0003800000 */
.L_x_340:
[----:B------:R-:W-:-:S13]  /*2040*/  ISETP.GE.U32.AND P3, PT, R0, 0x80, PT ;  /* 0x000000800000780c */ /* 0x000fda0003f66070 */
[----:B------:R-:W-:Y:S05]  /*2050*/  @!P3 BRA `(.L_x_335) ;  /* 0x000005100000b947 */ /* 0x000fea0003800000 */
[----:B------:R-:W-:-:S04]  /*2060*/  IMAD.MOV.U32 R199, RZ, RZ, 0x10 ;  /* 0x00000010ffc77424 */ /* 0x000fc800078e00ff */
        /* <DEDUP_REMOVED lines=8> */
[----:B--2---:R-:W-:Y:S02]  /*20f0*/  PRMT R168, RZ, 0x5410, R156 ;  /* 0x00005410ffa87816 */ /* 0x004fe4000000009c */
[----:B0-----:R-:W-:Y:S02]  /*2100*/  PRMT R187, RZ, 0x5410, R157 ;  /* 0x00005410ffbb7816 */ /* 0x001fe4000000009d */
[----:B---3--:R-:W-:Y:S01]  /*2110*/  PRMT R186, RZ, 0x5410, R160 ;  /* 0x00005410ffba7816 */ /* 0x008fe200000000a0 */
[C---:B------:R-:W-:Y:S01]  /*2120*/  FADD.FTZ R168, -R207.reuse, R168 ;  /* 0x000000a8cfa87221 */ /* 0x040fe20000010100 */
[----:B------:R-:W-:Y:S01]  /*2130*/  PRMT R185, RZ, 0x7610, R156 ;  /* 0x00007610ffb97816 */ /* 0x000fe2000000009c */
[----:B------:R-:W-:Y:S01]  /*2140*/  FADD.FTZ R187, -R207, R187 ;  /* 0x000000bbcfbb7221 */ /* 0x000fe20000010100 */
[----:B------:R-:W-:Y:S01]  /*2150*/  PRMT R160, RZ, 0x7610, R160 ;  /* 0x00007610ffa07816 */ /* 0x000fe200000000a0 */
[----:B-----5:R-:W-:Y:S01]  /*2160*/  FMUL.FTZ R168, R3, R168 ;  /* 0x000000a803a87220 */ /* 0x020fe20000410000 */
[----:B------:R-:W-:Y:S01]  /*2170*/  PRMT R191, RZ, 0x5410, R158 ;  /* 0x00005410ffbf7816 */ /* 0x000fe2000000009e */
[----:B------:R-:W-:Y:S01]  /*2180*/  FADD.FTZ R68, R68, R186 ;  /* 0x000000ba44447221 */ /* 0x000fe20000010000 */
[----:B------:R-:W-:Y:S01]  /*2190*/  PRMT R190, RZ, 0x5410, R161 ;  /* 0x00005410ffbe7816 */ /* 0x000fe200000000a1 */
[-C--:B------:R-:W-:Y:S01]  /*21a0*/  FFMA.FTZ R144, R168, R186.reuse, R144 ;  /* 0x000000baa8907223 */ /* 0x080fe20000010090 */
[----:B------:R-:W-:Y:S01]  /*21b0*/  PRMT R189, RZ, 0x7610, R157 ;  /* 0x00007610ffbd7816 */ /* 0x000fe2000000009d */
[----:B------:R-:W-:Y:S01]  /*21c0*/  FADD.FTZ R185, -R207, R185 ;  /* 0x000000b9cfb97221 */ /* 0x000fe20000010100 */
        /* <DEDUP_REMOVED lines=58> */
.L_x_335:
[----:B------:R-:W-:Y:S05]  /*2570*/  BSYNC B1 ;  /* 0x0000000000017941 */ /* 0x000fea0003800000 */
.L_x_324:
[----:B------:R-:W-:Y:S05]  /*2580*/  BRA.DIV ~URZ, `(.L_x_342) ;  /* 0x00004d527f007947 */ /* 0x000fea000b800000 */
[----:B------:R1:W2:Y:S02]  /*2590*/  SHFL.BFLY PT, R159, R209, 0x1, 0x1f ;  /* 0x0c201f00d19f7f89 */ /* 0x0002a400000e0000 */
.L_x_471:
[----:B------:R-:W-:Y:S05]  /*25a0*/  BRA.DIV ~URZ, `(.L_x_343) ;  /* 0x00004db27f007947 */ /* 0x000fea000b800000 */
[----:B0-----:R-:W0:Y:S01]  /*25b0*/  SHFL.BFLY PT, R156, R208, 0x1, 0x1f ;  /* 0x0c201f00d09c7f89 */ /* 0x001e2200000e0000 */
[----:B--2---:R-:W-:-:S02]  /*25c0*/  FADD.FTZ R159, R159, R209 ;  /* 0x000000d19f9f7221 */ /* 0x004fc40000010000 */
[----:B0-----:R-:W-:-:S03]  /*25d0*/  FADD.FTZ R208, R156, R208 ;  /* 0x000000d09cd07221 */ /* 0x001fc60000010000 */
[----:B------:R-:W0:Y:S02]  /*25e0*/  SHFL.BFLY PT, R156, R159, 0x2, 0x1f ;  /* 0x0c401f009f9c7f89 */ /* 0x000e2400000e0000 */
[----:B0-----:R-:W-:Y:S02]  /*25f0*/  FADD.FTZ R159, R156, R159 ;  /* 0x0000009f9c9f7221 */ /* 0x001fe40000010000 */
[----:B------:R-:W0:Y:S02]  /*2600*/  SHFL.BFLY PT, R156, R208, 0x2, 0x1f ;  /* 0x0c401f00d09c7f89 */ /* 0x000e2400000e0000 */
[----:B0-----:R-:W-:Y:S02]  /*2610*/  FADD.FTZ R208, R208, R156 ;  /* 0x0000009cd0d07221 */ /* 0x001fe40000010000 */
[----:B------:R-:W0:Y:S02]  /*2620*/  SHFL.BFLY PT, R156, R159, 0x4, 0x1f ;  /* 0x0c801f009f9c7f89 */ /* 0x000e2400000e0000 */
[----:B0-----:R-:W-:-:S02]  /*2630*/  FADD.FTZ R159, R159, R156 ;  /* 0x0000009c9f9f7221 */ /* 0x001fc40000010000 */
[----:B------:R-:W0:Y:S04]  /*2640*/  SHFL.BFLY PT, R156, R208, 0x4, 0x1f ;  /* 0x0c801f00d09c7f89 */ /* 0x000e2800000e0000 */
[----:B-1----:R-:W1:Y:S01]  /*2650*/  SHFL.BFLY PT, R209, R159, 0x8, 0x1f ;  /* 0x0d001f009fd17f89 */ /* 0x002e6200000e0000 */
[----:B0-----:R-:W-:Y:S02]  /*2660*/  FADD.FTZ R208, R208, R156 ;  /* 0x0000009cd0d07221 */ /* 0x001fe40000010000 */
[----:B-1----:R-:W-:-:S03]  /*2670*/  FADD.FTZ R209, R159, R209 ;  /* 0x000000d19fd17221 */ /* 0x002fc60000010000 */
[----:B------:R-:W0:Y:S04]  /*2680*/  SHFL.BFLY PT, R156, R208, 0x8, 0x1f ;  /* 0x0d001f00d09c7f89 */ /* 0x000e2800000e0000 */
[----:B------:R1:W2:Y:S01]  /*2690*/  SHFL.BFLY PT, R159, R209, 0x10, 0x1f ;  /* 0x0e001f00d19f7f89 */ /* 0x0002a200000e0000 */
[----:B0-----:R-:W-:-:S05]  /*26a0*/  FADD.FTZ R208, R208, R156 ;  /* 0x0000009cd0d07221 */ /* 0x001fca0000010000 */
[----:B------:R1:W0:Y:S02]  /*26b0*/  SHFL.BFLY PT, R156, R208, 0x10, 0x1f ;  /* 0x0e001f00d09c7f89 */ /* 0x00022400000e0000 */
.L_x_472:
[----:B--2--5:R-:W-:Y:S01]  /*26c0*/  ISETP.GE.AND P3, PT, R206, 0x1, PT ;  /* 0x00000001ce00780c */ /* 0x024fe20003f66270 */
[----:B------:R-:W2:Y:S01]  /*26d0*/  S2R R160, SR_TID.X ;  /* 0x0000000000a07919 */ /* 0x000ea20000002100 */
[----:B------:R-:W-:Y:S01]  /*26e0*/  LOP3.LUT P4, RZ, R0, 0xffffffe0, RZ, 0xc0, !PT ;  /* 0xffffffe000ff7812 */ /* 0x000fe2000788c0ff */
[----:B------:R-:W-:Y:S01]  /*26f0*/  FADD.FTZ R159, R159, R209 ;  /* 0x000000d19f9f7221 */ /* 0x000fe20000010000 */
[----:B------:R-:W-:Y:S01]  /*2700*/  BSSY B1, `(.L_x_344) ;  /* 0x00000d4000017945 */ /* 0x000fe20003800000 */
[----:B0-----:R-:W-:Y:S02]  /*2710*/  FADD.FTZ R156, R156, R208 ;  /* 0x000000d09c9c7221 */ /* 0x001fe40000010000 */
[----:B------:R-:W-:-:S06]  /*2720*/  FMUL.FTZ R159, R159, c[0x0][0x1e0] ;  /* 0x000078009f9f7a20 */ /* 0x000fcc0000410000 */
[----:B------:R-:W-:-:S05]  /*2730*/  @P3 IADD3 R157, R206, -0x1, RZ ;  /* 0xffffffffce9d3810 */ /* 0x000fca0007ffe0ff */
[----:B------:R-:W-:-:S05]  /*2740*/  @P3 IMAD R157, R157, c[0x0][0x168], RZ ;  /* 0x00005a009d9d3a24 */ /* 0x000fca00078e02ff */
[----:B------:R-:W-:Y:S02]  /*2750*/  @P3 SHF.R.S32.HI R158, RZ, 0x1f, R157 ;  /* 0x0000001fff9e3819 */ /* 0x000fe4000001149d */
[----:B--2---:R-:W-:Y:S02]  /*2760*/  @P3 LOP3.LUT R160, R160, 0x1f, RZ, 0xc0, !PT ;  /* 0x0000001fa0a03812 */ /* 0x004fe400078ec0ff */
[----:B------:R-:W-:Y:S01]  /*2770*/  @P3 LEA.HI R157, R158, R157, RZ, 0x3 ;  /* 0x0000009d9e9d3211 */ /* 0x000fe200078f18ff */
[----:B------:R-:W-:-:S06]  /*2780*/  HFMA2.MMA R158, -RZ, RZ, 0, 0 ;  /* 0x00000000ff9e7435 */ /* 0x000fcc00000001ff */
[----:B------:R-:W-:Y:S01]  /*2790*/  @P3 LEA.HI.SX32 R158, R157, R160, 0x1d ;  /* 0x000000a09d9e3211 */ /* 0x000fe200078feaff */
[----:B------:R-:W-:Y:S01]  /*27a0*/  FMUL.FTZ R160, R156, c[0x0][0x1e0] ;  /* 0x000078009ca07a20 */ /* 0x000fe20000410000 */
[----:B------:R-:W-:Y:S05]  /*27b0*/  @!P4 BRA `(.L_x_345) ;  /* 0x00000c800000c947 */ /* 0x000fea0003800000 */
[----:B------:R-:W-:Y:S01]  /*27c0*/  BSSY B2, `(.L_x_346) ;  /* 0x0000005000027945 */ /* 0x000fe20003800000 */
[----:B------:R-:W-:Y:S05]  /*27d0*/  @!P3 BRA `(.L_x_347) ;  /* 0x000000300000b947 */ /* 0x000fea0003800000 */
[----:B------:R-:W-:-:S04]  /*27e0*/  IMAD.MOV.U32 R152, RZ, RZ, 0x10 ;  /* 0x00000010ff987424 */ /* 0x000fc800078e00ff */
[----:B------:R-:W-:-:S06]  /*27f0*/  IMAD.WIDE.U32 R152, R158, R152, c[0x0][0x170] ;  /* 0x00005c009e987625 */ /* 0x000fcc00078e0098 */
[----:B------:R-:W5:Y:S02]  /*2800*/  LDG.E.128 R152, [R152.64] ;  /* 0x0000000498987981 */ /* 0x000f64000c1e1d00 */
.L_x_347:
[----:B------:R-:W-:Y:S05]  /*2810*/  BSYNC B2 ;  /* 0x0000000000027941 */ /* 0x000fea0003800000 */
.L_x_346:
        /* <DEDUP_REMOVED lines=10> */
.L_x_349:
[----:B------:R-:W-:Y:S01]  /*28c0*/  ULDC.64 UR6, c[0x0][0x218] ;  /* 0x0000860000067ab9 */ /* 0x000fe20000000a00 */
[----:B------:R-:W-:Y:S01]  /*28d0*/  ISETP.NE.AND P4, PT, R201, RZ, PT ;  /* 0x000000ffc900720c */ /* 0x000fe20003f85270 */
[----:B------:R-:W-:-:S03]  /*28e0*/  UISETP.NE.U32.AND UP0, UPT, URZ, UR6, UPT ;  /* 0x000000063f00728c */ /* 0x000fc6000bf05070 */
[----:B------:R-:W-:Y:S01]  /*28f0*/  FSEL R156, R159, RZ, !P4 ;  /* 0x000000ff9f9c7208 */ /* 0x000fe20006000000 */
[----:B------:R-:W-:-:S04]  /*2900*/  UISETP.NE.AND.EX UP0, UPT, URZ, UR7, UPT, UP0 ;  /* 0x000000073f00728c */ /* 0x000fc8000bf05300 */
[----:B------:R-:W-:Y:S02]  /*2910*/  FFMA.FTZ R156, R4, R160, R156 ;  /* 0x000000a0049c7223 */ /* 0x000fe4000001009c */
[----:B------:R-:W-:Y:S02]  /*2920*/  PLOP3.LUT P4, PT, PT, PT, UP0, 0x80, 0x0 ;  /* 0x000000000000781c */ /* 0x000fe40003f8f008 */
[----:B------:R-:W-:-:S04]  /*2930*/  FADD.FTZ R156, R6, -R156 ;  /* 0x8000009c069c7221 */ /* 0x000fc80000010000 */
[----:B------:R-:W-:-:S07]  /*2940*/  FMUL.FTZ R157, R3, R156 ;  /* 0x0000009c039d7220 */ /* 0x000fce0000410000 */
[----:B------:R-:W-:-:S05]  /*2950*/  @P4 PRMT R156, RZ, 0x5410, R132 ;  /* 0x00005410ff9c4816 */ /* 0x000fca0000000084 */
[----:B------:R-:W-:Y:S02]  /*2960*/  @P4 FADD.FTZ R157, R157, R156 ;  /* 0x0000009c9d9d4221 */ /* 0x000fe40000010000 */
.L_x_350:
[----:B------:R-:W-:Y:S05]  /*2970*/  BSYNC B2 ;  /* 0x0000000000027941 */ /* 0x000fea0003800000 */
.L_x_348:
[----:B------:R-:W-:Y:S01]  /*2980*/  ISETP.NE.U32.AND P5, PT, RZ, c[0x0][0x258], PT ;  /* 0x00009600ff007a0c */ /* 0x000fe20003fa5070 */
[----:B------:R-:W-:Y:S03]  /*2990*/  BSSY B2, `(.L_x_351) ;  /* 0x0000016000027945 */ /* 0x000fe60003800000 */
[----:B------:R-:W-:-:S13]  /*29a0*/  ISETP.NE.AND.EX P5, PT, RZ, c[0x0][0x25c], PT, P5 ;  /* 0x00009700ff007a0c */ /* 0x000fda0003fa5350 */
[----:B------:R-:W-:Y:S01]  /*29b0*/  @P5 F2FP.BF16.PACK_AB R156, RZ, R157 ;  /* 0x0000009dff9c523e */ /* 0x000fe200000010ff */
[----:B------:R-:W-:-:S03]  /*29c0*/  @P3 FMUL.FTZ R157, R157, c[0x0][0x1ec] ;  /* 0x00007b009d9d3a20 */ /* 0x000fc60000410000 */
[----:B------:R-:W-:Y:S02]  /*29d0*/  @P5 PRMT R64, R156, 0x7610, R64 ;  /* 0x000076109c405816 */ /* 0x000fe40000000040 */
[----:B-----5:R-:W-:-:S05]  /*29e0*/  @P3 PRMT R156, RZ, 0x5410, R152 ;  /* 0x00005410ff9c3816 */ /* 0x020fca0000000098 */
[----:B------:R-:W-:Y:S02]  /*29f0*/  @P3 FFMA.FTZ R100, R157, R156, R100 ;  /* 0x0000009c9d643223 */ /* 0x000fe40000010064 */
[----:B------:R-:W-:-:S05]  /*2a00*/  @P3 FMUL.FTZ R156, R239, R157 ;  /* 0x0000009def9c3220 */ /* 0x000fca0000410000 */
[----:B------:R-:W-:-:S04]  /*2a10*/  @P3 F2FP.BF16.PACK_AB R156, RZ, R156 ;  /* 0x0000009cff9c323e */ /* 0x000fc800000010ff */
[----:B------:R-:W-:Y:S01]  /*2a20*/  @P3 PRMT R60, R156, 0x7610, R60 ;  /* 0x000076109c3c3816 */ /* 0x000fe2000000003c */
[----:B------:R-:W-:Y:S05]  /*2a30*/  @P2 BRA `(.L_x_352) ;  /* 0x0000004000002947 */ /* 0x000fea0003800000 */
[----:B------:R-:W-:Y:S01]  /*2a40*/  IMAD.MOV.U32 R157, RZ, RZ, RZ ;  /* 0x000000ffff9d7224 */ /* 0x000fe200078e00ff */
[----:B------:R-:W-:Y:S05]  /*2a50*/  @!P4 BRA `(.L_x_353) ;  /* 0x000000900000c947 */ /* 0x000fea0003800000 */
[----:B------:R-:W-:Y:S01]  /*2a60*/  PRMT R157, RZ, 0x7610, R132 ;  /* 0x00007610ff9d7816 */ /* 0x000fe20000000084 */
[----:B------:R-:W-:Y:S05]  /*2a70*/  BRA `(.L_x_353) ;  /* 0x0000007000007947 */ /* 0x000fea0003800000 */
.L_x_352:
[----:B------:R-:W-:-:S04]  /*2a80*/  ISETP.NE.AND P6, PT, R201, RZ, PT ;  /* 0x000000ffc900720c */ /* 0x000fc80003fc5270 */
[----:B------:R-:W-:-:S05]  /*2a90*/  FSEL R156, R159, RZ, !P6 ;  /* 0x000000ff9f9c7208 */ /* 0x000fca0007000000 */
[----:B------:R-:W-:-:S04]  /*2aa0*/  FFMA.FTZ R156, R5, R160, R156 ;  /* 0x000000a0059c7223 */ /* 0x000fc8000001009c */
[----:B------:R-:W-:-:S04]  /*2ab0*/  FADD.FTZ R156, R8, -R156 ;  /* 0x8000009c089c7221 */ /* 0x000fc80000010000 */
[----:B------:R-:W-:Y:S01]  /*2ac0*/  FMUL.FTZ R157, R3, R156 ;  /* 0x0000009c039d7220 */ /* 0x000fe20000410000 */
[----:B------:R-:W-:-:S05]  /*2ad0*/  @P4 PRMT R156, RZ, 0x7610, R132 ;  /* 0x00007610ff9c4816 */ /* 0x000fca0000000084 */
[----:B------:R-:W-:Y:S02]  /*2ae0*/  @P4 FADD.FTZ R157, R157, R156 ;  /* 0x0000009c9d9d4221 */ /* 0x000fe40000010000 */
.L_x_353:
[----:B------:R-:W-:Y:S05]  /*2af0*/  BSYNC B2 ;  /* 0x0000000000027941 */ /* 0x000fea0003800000 */
.L_x_351:
[----:B------:R-:W-:Y:S01]  /*2b00*/  @P5 F2FP.BF16.PACK_AB R156, RZ, R157 ;  /* 0x0000009dff9c523e */ /* 0x000fe200000010ff */
[----:B------:R-:W-:Y:S01]  /*2b10*/  @P3 FMUL.FTZ R157, R157, c[0x0][0x1ec] ;  /* 0x00007b009d9d3a20 */ /* 0x000fe20000410000 */
[----:B------:R-:W-:Y:S02]  /*2b20*/  BSSY B2, `(.L_x_354) ;  /* 0x0000013000027945 */ /* 0x000fe40003800000 */
[----:B------:R-:W-:Y:S02]  /*2b30*/  @P5 PRMT R64, R64, 0x5410, R156 ;  /* 0x0000541040405816 */ /* 0x000fe4000000009c */
[----:B------:R-:W-:-:S05]  /*2b40*/  @P3 PRMT R156, RZ, 0x7610, R152 ;  /* 0x00007610ff9c3816 */ /* 0x000fca0000000098 */
[----:B------:R-:W-:Y:S02]  /*2b50*/  @P3 FFMA.FTZ R101, R157, R156, R101 ;  /* 0x0000009c9d653223 */ /* 0x000fe40000010065 */
[----:B------:R-:W-:-:S05]  /*2b60*/  @P3 FMUL.FTZ R156, R238, R157 ;  /* 0x0000009dee9c3220 */ /* 0x000fca0000410000 */
[----:B------:R-:W-:-:S04]  /*2b70*/  @P3 F2FP.BF16.PACK_AB R156, RZ, R156 ;  /* 0x0000009cff9c323e */ /* 0x000fc800000010ff */
[----:B------:R-:W-:Y:S01]  /*2b80*/  @P3 PRMT R60, R60, 0x5410, R156 ;  /* 0x000054103c3c3816 */ /* 0x000fe2000000009c */
[----:B------:R-:W-:Y:S05]  /*2b90*/  @P2 BRA `(.L_x_355) ;  /* 0x0000004000002947 */ /* 0x000fea0003800000 */
[----:B------:R-:W-:Y:S01]  /*2ba0*/  HFMA2.MMA R157, -RZ, RZ, 0, 0 ;  /* 0x00000000ff9d7435 */ /* 0x000fe200000001ff */
[----:B------:R-:W-:Y:S05]  /*2bb0*/  @!P4 BRA `(.L_x_356) ;  /* 0x000000900000c947 */ /* 0x000fea0003800000 */
[----:B------:R-:W-:Y:S01]  /*2bc0*/  PRMT R157, RZ, 0x5410, R133 ;  /* 0x00005410ff9d7816 */ /* 0x000fe20000000085 */
[----:B------:R-:W-:Y:S05]  /*2bd0*/  BRA `(.L_x_356) ;  /* 0x0000007000007947 */ /* 0x000fea0003800000 */
.L_x_355:
[----:B------:R-:W-:-:S04]  /*2be0*/  ISETP.NE.AND P6, PT, R201, RZ, PT ;  /* 0x000000ffc900720c */ /* 0x000fc80003fc5270 */
[----:B------:R-:W-:-:S05]  /*2bf0*/  FSEL R156, R159, RZ, !P6 ;  /* 0x000000ff9f9c7208 */ /* 0x000fca0007000000 */
[----:B------:R-:W-:-:S04]  /*2c00*/  FFMA.FTZ R156, R7, R160, R156 ;  /* 0x000000a0079c7223 */ /* 0x000fc8000001009c */
[----:B------:R-:W-:-:S04]  /*2c10*/  FADD.FTZ R156, R10, -R156 ;  /* 0x8000009c0a9c7221 */ /* 0x000fc80000010000 */
[----:B------:R-:W-:Y:S01]  /*2c20*/  FMUL.FTZ R157, R3, R156 ;  /* 0x0000009c039d7220 */ /* 0x000fe20000410000 */
[----:B------:R-:W-:-:S05]  /*2c30*/  @P4 PRMT R156, RZ, 0x5410, R133 ;  /* 0x00005410ff9c4816 */ /* 0x000fca0000000085 */
[----:B------:R-:W-:Y:S02]  /*2c40*/  @P4 FADD.FTZ R157, R157, R156 ;  /* 0x0000009c9d9d4221 */ /* 0x000fe40000010000 */
.L_x_356:
[----:B------:R-:W-:Y:S05]  /*2c50*/  BSYNC B2 ;  /* 0x0000000000027941 */ /* 0x000fea0003800000 */
.L_x_354:
        /* <DEDUP_REMOVED lines=14> */
.L_x_358:
[----:B------:R-:W-:-:S04]  /*2d40*/  ISETP.NE.AND P6, PT, R201, RZ, PT ;  /* 0x000000ffc900720c */ /* 0x000fc80003fc5270 */
[----:B------:R-:W-:-:S05]  /*2d50*/  FSEL R156, R159, RZ, !P6 ;  /* 0x000000ff9f9c7208 */ /* 0x000fca0007000000 */
[----:B------:R-:W-:-:S04]  /*2d60*/  FFMA.FTZ R156, R9, R160, R156 ;  /* 0x000000a0099c7223 */ /* 0x000fc8000001009c */
[----:B------:R-:W-:-:S04]  /*2d70*/  FADD.FTZ R156, R12, -R156 ;  /* 0x8000009c0c9c7221 */ /* 0x000fc80000010000 */
[----:B------:R-:W-:Y:S01]  /*2d80*/  FMUL.FTZ R157, R3, R156 ;  /* 0x0000009c039d7220 */ /* 0x000fe20000410000 */
[----:B------:R-:W-:-:S05]  /*2d90*/  @P4 PRMT R156, RZ, 0x7610, R133 ;  /* 0x00007610ff9c4816 */ /* 0x000fca0000000085 */
[----:B------:R-:W-:Y:S02]  /*2da0*/  @P4 FADD.FTZ R157, R157, R156 ;  /* 0x0000009c9d9d4221 */ /* 0x000fe40000010000 */
.L_x_359:
[----:B------:R-:W-:Y:S05]  /*2db0*/  BSYNC B2 ;  /* 0x0000000000027941 */ /* 0x000fea0003800000 */
.L_x_357:
        /* <DEDUP_REMOVED lines=10> */
[----:B------:R-:W-:Y:S01]  /*2e60*/  MOV R157, RZ ;  /* 0x000000ff009d7202 */ /* 0x000fe20000000f00 */
[----:B------:R-:W-:Y:S05]  /*2e70*/  @!P4 BRA `(.L_x_362) ;  /* 0x000000900000c947 */ /* 0x000fea0003800000 */
[----:B------:R-:W-:Y:S01]  /*2e80*/  PRMT R157, RZ, 0x5410, R134 ;  /* 0x00005410ff9d7816 */ /* 0x000fe20000000086 */
[----:B------:R-:W-:Y:S05]  /*2e90*/  BRA `(.L_x_362) ;  /* 0x0000007000007947 */ /* 0x000fea0003800000 */
.L_x_361:
[----:B------:R-:W-:-:S04]  /*2ea0*/  ISETP.NE.AND P6, PT, R201, RZ, PT ;  /* 0x000000ffc900720c */ /* 0x000fc80003fc5270 */
[----:B------:R-:W-:-:S05]  /*2eb0*/  FSEL R156, R159, RZ, !P6 ;  /* 0x000000ff9f9c7208 */ /* 0x000fca0007000000 */
[----:B------:R-:W-:-:S04]  /*2ec0*/  FFMA.FTZ R156, R11, R160, R156 ;  /* 0x000000a00b9c7223 */ /* 0x000fc8000001009c */
[----:B------:R-:W-:-:S04]  /*2ed0*/  FADD.FTZ R156, R13, -R156 ;  /* 0x8000009c0d9c7221 */ /* 0x000fc80000010000 */
[----:B------:R-:W-:Y:S01]  /*2ee0*/  FMUL.FTZ R157, R3, R156 ;  /* 0x0000009c039d7220 */ /* 0x000fe20000410000 */
[----:B------:R-:W-:-:S05]  /*2ef0*/  @P4 PRMT R156, RZ, 0x5410, R134 ;  /* 0x00005410ff9c4816 */ /* 0x000fca0000000086 */
[----:B------:R-:W-:Y:S02]  /*2f00*/  @P4 FADD.FTZ R157, R157, R156 ;  /* 0x0000009c9d9d4221 */ /* 0x000fe40000010000 */
.L_x_362:
[----:B------:R-:W-:Y:S05]  /*2f10*/  BSYNC B2 ;  /* 0x0000000000027941 */ /* 0x000fea0003800000 */
.L_x_360:
        /* <DEDUP_REMOVED lines=14> */
.L_x_364:
[----:B------:R-:W-:-:S04]  /*3000*/  ISETP.NE.AND P6, PT, R201, RZ, PT ;  /* 0x000000ffc900720c */ /* 0x000fc80003fc5270 */
[----:B------:R-:W-:-:S05]  /*3010*/  FSEL R156, R159, RZ, !P6 ;  /* 0x000000ff9f9c7208 */ /* 0x000fca0007000000 */
[----:B------:R-:W-:-:S04]  /*3020*/  FFMA.FTZ R156, R14, R160, R156 ;  /* 0x000000a00e9c7223 */ /* 0x000fc8000001009c */
[----:B------:R-:W-:-:S04]  /*3030*/  FADD.FTZ R156, R15, -R156 ;  /* 0x8000009c0f9c7221 */ /* 0x000fc80000010000 */
[----:B------:R-:W-:Y:S01]  /*3040*/  FMUL.FTZ R157, R3, R156 ;  /* 0x0000009c039d7220 */ /* 0x000fe20000410000 */
[----:B------:R-:W-:-:S05]  /*3050*/  @P4 PRMT R156, RZ, 0x7610, R134 ;  /* 0x00007610ff9c4816 */ /* 0x000fca0000000086 */
[----:B------:R-:W-:Y:S02]  /*3060*/  @P4 FADD.FTZ R157, R157, R156 ;  /* 0x0000009c9d9d4221 */ /* 0x000fe40000010000 */
.L_x_365:
[----:B------:R-:W-:Y:S05]  /*3070*/  BSYNC B2 ;  /* 0x0000000000027941 */ /* 0x000fea0003800000 */
.L_x_363:
        /* <DEDUP_REMOVED lines=14> */
.L_x_367:
[----:B------:R-:W-:-:S04]  /*3160*/  ISETP.NE.AND P6, PT, R201, RZ, PT ;  /* 0x000000ffc900720c */ /* 0x000fc80003fc5270 */
[----:B------:R-:W-:-:S05]  /*3170*/  FSEL R156, R159, RZ, !P6 ;  /* 0x000000ff9f9c7208 */ /* 0x000fca0007000000 */
[----:B------:R-:W-:-:S04]  /*3180*/  FFMA.FTZ R156, R16, R160, R156 ;  /* 0x000000a0109c7223 */ /* 0x000fc8000001009c */
[----:B------:R-:W-:-:S04]  /*3190*/  FADD.FTZ R156, R17, -R156 ;  /* 0x8000009c119c7221 */ /* 0x000fc80000010000 */
[----:B------:R-:W-:Y:S01]  /*31a0*/  FMUL.FTZ R157, R3, R156 ;  /* 0x0000009c039d7220 */ /* 0x000fe20000410000 */
[----:B------:R-:W-:-:S05]  /*31b0*/  @P4 PRMT R156, RZ, 0x5410, R135 ;  /* 0x00005410ff9c4816 */ /* 0x000fca0000000087 */
[----:B------:R-:W-:Y:S02]  /*31c0*/  @P4 FADD.FTZ R157, R157, R156 ;  /* 0x0000009c9d9d4221 */ /* 0x000fe40000010000 */
.L_x_368:
[----:B------:R-:W-:Y:S05]  /*31d0*/  BSYNC B2 ;  /* 0x0000000000027941 */ /* 0x000fea0003800000 */
.L_x_366:
        /* <DEDUP_REMOVED lines=14> */
.L_x_370:
[----:B------:R-:W-:-:S04]  /*32c0*/  ISETP.NE.AND P6, PT, R201, RZ, PT ;  /* 0x000000ffc900720c */ /* 0x000fc80003fc5270 */
[----:B------:R-:W-:-:S05]  /*32d0*/  FSEL R156, R159, RZ, !P6 ;  /* 0x000000ff9f9c7208 */ /* 0x000fca0007000000 */
[----:B------:R-:W-:-:S04]  /*32e0*/  FFMA.FTZ R156, R18, R160, R156 ;  /* 0x000000a0129c7223 */ /* 0x000fc8000001009c */
[----:B------:R-:W-:-:S04]  /*32f0*/  FADD.FTZ R156, R19, -R156 ;  /* 0x8000009c139c7221 */ /* 0x000fc80000010000 */
[----:B------:R-:W-:Y:S01]  /*3300*/  FMUL.FTZ R157, R3, R156 ;  /* 0x0000009c039d7220 */ /* 0x000fe20000410000 */
[----:B------:R-:W-:-:S05]  /*3310*/  @P4 PRMT R156, RZ, 0x7610, R135 ;  /* 0x00007610ff9c4816 */ /* 0x000fca0000000087 */
[----:B------:R-:W-:Y:S02]  /*3320*/  @P4 FADD.FTZ R157, R157, R156 ;  /* 0x0000009c9d9d4221 */ /* 0x000fe40000010000 */
.L_x_371:
[----:B------:R-:W-:Y:S05]  /*3330*/  BSYNC B2 ;  /* 0x0000000000027941 */ /* 0x000fea0003800000 */
.L_x_369:
[----:B------:R-:W-:Y:S01]  /*3340*/  @P5 F2FP.BF16.PACK_AB R156, RZ, R157 ;  /* 0x0000009dff9c523e */ /* 0x000fe200000010ff */
[----:B------:R-:W-:-:S03]  /*3350*/  @P3 FMUL.FTZ R157, R157, c[0x0][0x1ec] ;  /* 0x00007b009d9d3a20 */ /* 0x000fc60000410000 */
[----:B------:R-:W-:Y:S02]  /*3360*/  @P5 PRMT R67, R67, 0x5410, R156 ;  /* 0x0000541043435816 */ /* 0x000fe4000000009c */
[----:B------:R-:W-:-:S05]  /*3370*/  @P3 PRMT R156, RZ, 0x7610, R155 ;  /* 0x00007610ff9c3816 */ /* 0x000fca000000009b */
[----:B------:R-:W-:Y:S02]  /*3380*/  @P3 FFMA.FTZ R107, R157, R156, R107 ;  /* 0x0000009c9d6b3223 */ /* 0x000fe4000001006b */
[----:B------:R-:W-:-:S05]  /*3390*/  @P3 FMUL.FTZ R156, R232, R157 ;  /* 0x0000009de89c3220 */ /* 0x000fca0000410000 */
[----:B------:R-:W-:-:S04]  /*33a0*/  @P3 F2FP.BF16.PACK_AB R156, RZ, R156 ;  /* 0x0000009cff9c323e */ /* 0x000fc800000010ff */
[----:B------:R-:W-:Y:S02]  /*33b0*/  @P3 PRMT R63, R63, 0x5410, R156 ;  /* 0x000054103f3f3816 */ /* 0x000fe4000000009c */
[----:B------:R-:W-:-:S05]  /*33c0*/  @P5 MOV R156, 0x10 ;  /* 0x00000010009c5802 */ /* 0x000fca0000000f00 */
[C---:B------:R-:W-:Y:S01]  /*33d0*/  @P5 IMAD.WIDE.U32 R156, R200.reuse, R156, c[0x0][0x258] ;  /* 0x00009600c89c5625 */ /* 0x040fe200078e009c */
[----:B------:R-:W-:-:S04]  /*33e0*/  IADD3 R200, R200, 0x20, RZ ;  /* 0x00000020c8c87810 */ /* 0x000fc80007ffe0ff */
[----:B------:R0:W-:Y:S02]  /*33f0*/  @P5 STG.E.128 [R156.64], R64 ;  /* 0x000000409c005986 */ /* 0x0001e4000c101d04 */
[----:B0-----:R-:W-:-:S04]  /*3400*/  @P3 IMAD.MOV.U32 R156, RZ, RZ, 0x10 ;  /* 0x00000010ff9c3424 */ /* 0x001fc800078e00ff */
[C---:B------:R-:W-:Y:S01]  /*3410*/  @P3 IMAD.WIDE.U32 R156, R158.reuse, R156, c[0x0][0x248] ;  /* 0x000092009e9c3625 */ /* 0x040fe200078e009c */
[----:B------:R-:W-:-:S04]  /*3420*/  IADD3 R158, R158, 0x20, RZ ;  /* 0x000000209e9e7810 */ /* 0x000fc80007ffe0ff */
[----:B------:R0:W-:Y:S03]  /*3430*/  @P3 STG.E.128 [R156.64], R60 ;  /* 0x0000003c9c003986 */ /* 0x0001e6000c101d04 */
.L_x_345:
[----:B------:R-:W-:Y:S05]  /*3440*/  BSYNC B1 ;  /* 0x0000000000017941 */ /* 0x000fea0003800000 */
.L_x_344:
[----:B------:R-:W-:Y:S01]  /*3450*/  BSSY B1, `(.L_x_372) ;  /* 0x00000ca000017945 */ /* 0x000fe20003800000 */
[----:B------:R-:W-:Y:S05]  /*3460*/  @!P0 BRA `(.L_x_373) ;  /* 0x00000c8000008947 */ /* 0x000fea0003800000 */
[----:B------:R-:W-:Y:S01]  /*3470*/  BSSY B2, `(.L_x_374) ;  /* 0x0000005000027945 */ /* 0x000fe20003800000 */
[----:B------:R-:W-:Y:S05]  /*3480*/  @!P3 BRA `(.L_x_375) ;  /* 0x000000300000b947 */ /* 0x000fea0003800000 */
[----:B------:R-:W-:-:S10]  /*3490*/  HFMA2.MMA R152, -RZ, RZ, 0, 9.5367431640625e-07 ;  /* 0x00000010ff987435 */ /* 0x000fd400000001ff */
[----:B------:R-:W-:-:S06]  /*34a0*/  IMAD.WIDE.U32 R152, R158, R152, c[0x0][0x170] ;  /* 0x00005c009e987625 */ /* 0x000fcc00078e0098 */
[----:B------:R-:W5:Y:S02]  /*34b0*/  LDG.E.128 R152, [R152.64] ;  /* 0x0000000498987981 */ /* 0x000f64000c1e1d00 */
.L_x_375:
[----:B------:R-:W-:Y:S05]  /*34c0*/  BSYNC B2 ;  /* 0x0000000000027941 */ /* 0x000fea0003800000 */
.L_x_374:
[----:B------:R-:W-:Y:S01]  /*34d0*/  BSSY B2, `(.L_x_376) ;  /* 0x0000015000027945 */ /* 0x000fe20003800000 */
[----:B------:R-:W-:Y:S05]  /*34e0*/  @P2 BRA `(.L_x_377) ;  /* 0x0000008000002947 */ /* 0x000fea0003800000 */
[----:B------:R-:W-:Y:S01]  /*34f0*/  ULDC.64 UR6, c[0x0][0x218] ;  /* 0x0000860000067ab9 */ /* 0x000fe20000000a00 */
[----:B0-----:R-:W-:Y:S01]  /*3500*/  MOV R157, RZ ;  /* 0x000000ff009d7202 */ /* 0x001fe20000000f00 */
[----:B------:R-:W-:-:S04]  /*3510*/  UISETP.NE.U32.AND UP0, UPT, URZ, UR6, UPT ;  /* 0x000000063f00728c */ /* 0x000fc8000bf05070 */
[----:B------:R-:W-:-:S06]  /*3520*/  UISETP.NE.AND.EX UP0, UPT, URZ, UR7, UPT, UP0 ;  /* 0x000000073f00728c */ /* 0x000fcc000bf05300 */
[----:B------:R-:W-:-:S13]  /*3530*/  PLOP3.LUT P4, PT, PT, PT, UP0, 0x80, 0x0 ;  /* 0x000000000000781c */ /* 0x000fda0003f8f008 */
[----:B------:R-:W-:Y:S05]  /*3540*/  @!P4 BRA `(.L_x_378) ;  /* 0x000000d00000c947 */ /* 0x000fea0003800000 */
[----:B------:R-:W-:Y:S01]  /*3550*/  PRMT R157, RZ, 0x5410, R136 ;  /* 0x00005410ff9d7816 */ /* 0x000fe20000000088 */
[----:B------:R-:W-:Y:S05]  /*3560*/  BRA `(.L_x_378) ;  /* 0x000000b000007947 */ /* 0x000fea0003800000 */
.L_x_377:
[----:B------:R-:W-:Y:S01]  /*3570*/  ULDC.64 UR6, c[0x0][0x218] ;  /* 0x0000860000067ab9 */ /* 0x000fe20000000a00 */
[----:B------:R-:W-:Y:S01]  /*3580*/  ISETP.NE.AND P4, PT, R201, RZ, PT ;  /* 0x000000ffc900720c */ /* 0x000fe20003f85270 */
[----:B------:R-:W-:-:S03]  /*3590*/  UISETP.NE.U32.AND UP0, UPT, URZ, UR6, UPT ;  /* 0x000000063f00728c */ /* 0x000fc6000bf05070 */
[----:B0-----:R-:W-:Y:S01]  /*35a0*/  FSEL R156, R159, RZ, !P4 ;  /* 0x000000ff9f9c7208 */ /* 0x001fe20006000000 */
[----:B------:R-:W-:-:S04]  /*35b0*/  UISETP.NE.AND.EX UP0, UPT, URZ, UR7, UPT, UP0 ;  /* 0x000000073f00728c */ /* 0x000fc8000bf05300 */
[----:B------:R-:W-:Y:S02]  /*35c0*/  FFMA.FTZ R156, R20, R160, R156 ;  /* 0x000000a0149c7223 */ /* 0x000fe4000001009c */
[----:B------:R-:W-:Y:S02]  /*35d0*/  PLOP3.LUT P4, PT, PT, PT, UP0, 0x80, 0x0 ;  /* 0x000000000000781c */ /* 0x000fe40003f8f008 */
[----:B------:R-:W-:-:S04]  /*35e0*/  FADD.FTZ R156, R22, -R156 ;  /* 0x8000009c169c7221 */ /* 0x000fc80000010000 */
[----:B------:R-:W-:-:S07]  /*35f0*/  FMUL.FTZ R157, R3, R156 ;  /* 0x0000009c039d7220 */ /* 0x000fce0000410000 */
[----:B------:R-:W-:-:S05]  /*3600*/  @P4 PRMT R156, RZ, 0x5410, R136 ;  /* 0x00005410ff9c4816 */ /* 0x000fca0000000088 */
[----:B------:R-:W-:Y:S02]  /*3610*/  @P4 FADD.FTZ R157, R157, R156 ;  /* 0x0000009c9d9d4221 */ /* 0x000fe40000010000 */
.L_x_378:
[----:B------:R-:W-:Y:S05]  /*3620*/  BSYNC B2 ;  /* 0x0000000000027941 */ /* 0x000fea0003800000 */
.L_x_376:
[----:B------:R-:W-:Y:S01]  /*3630*/  ISETP.NE.U32.AND P5, PT, RZ, c[0x0][0x258], PT ;  /* 0x00009600ff007a0c */ /* 0x000fe20003fa5070 */
[----:B------:R-:W-:Y:S03]  /*3640*/  BSSY B2, `(.L_x_379) ;  /* 0x0000016000027945 */ /* 0x000fe60003800000 */
[----:B------:R-:W-:-:S13]  /*3650*/  ISETP.NE.AND.EX P5, PT, RZ, c[0x0][0x25c], PT, P5 ;  /* 0x00009700ff007a0c */ /* 0x000fda0003fa5350 */
[----:B------:R-:W-:Y:S01]  /*3660*/  @P5 F2FP.BF16.PACK_AB R156, RZ, R157 ;  /* 0x0000009dff9c523e */ /* 0x000fe200000010ff */
[----:B------:R-:W-:-:S03]  /*3670*/  @P3 FMUL.FTZ R157, R157, c[0x0][0x1ec] ;  /* 0x00007b009d9d3a20 */ /* 0x000fc60000410000 */
[----:B------:R-:W-:Y:S02]  /*3680*/  @P5 PRMT R64, R156, 0x7610, R64 ;  /* 0x000076109c405816 */ /* 0x000fe40000000040 */
[----:B-----5:R-:W-:-:S05]  /*3690*/  @P3 PRMT R156, RZ, 0x5410, R152 ;  /* 0x00005410ff9c3816 */ /* 0x020fca0000000098 */
[-C--:B------:R-:W-:Y:S02]  /*36a0*/  @P3 FFMA.FTZ R108, R156, R157.reuse, R108 ;  /* 0x0000009d9c6c3223 */ /* 0x080fe4000001006c */
        /* <DEDUP_REMOVED lines=8> */
.L_x_380:
[----:B------:R-:W-:-:S04]  /*3730*/  ISETP.NE.AND P6, PT, R201, RZ, PT ;  /* 0x000000ffc900720c */ /* 0x000fc80003fc5270 */
[----:B------:R-:W-:-:S05]  /*3740*/  FSEL R156, R159, RZ, !P6 ;  /* 0x000000ff9f9c7208 */ /* 0x000fca0007000000 */
[----:B------:R-:W-:-:S04]  /*3750*/  FFMA.FTZ R156, R21, R160, R156 ;  /* 0x000000a0159c7223 */ /* 0x000fc8000001009c */
[----:B------:R-:W-:-:S04]  /*3760*/  FADD.FTZ R156, R24, -R156 ;  /* 0x8000009c189c7221 */ /* 0x000fc80000010000 */
[----:B------:R-:W-:Y:S01]  /*3770*/  FMUL.FTZ R157, R3, R156 ;  /* 0x0000009c039d7220 */ /* 0x000fe20000410000 */
[----:B------:R-:W-:-:S05]  /*3780*/  @P4 PRMT R156, RZ, 0x7610, R136 ;  /* 0x00007610ff9c4816 */ /* 0x000fca0000000088 */
[----:B------:R-:W-:Y:S02]  /*3790*/  @P4 FADD.FTZ R157, R157, R156 ;  /* 0x0000009c9d9d4221 */ /* 0x000fe40000010000 */
.L_x_381:
[----:B------:R-:W-:Y:S05]  /*37a0*/  BSYNC B2 ;  /* 0x0000000000027941 */ /* 0x000fea0003800000 */
.L_x_379:
[----:B------:R-:W-:Y:S01]  /*37b0*/  @P5 F2FP.BF16.PACK_AB R156, RZ, R157 ;  /* 0x0000009dff9c523e */ /* 0x000fe200000010ff */
[----:B------:R-:W-:Y:S01]  /*37c0*/  @P3 FMUL.FTZ R157, R157, c[0x0][0x1ec] ;  /* 0x00007b009d9d3a20 */ /* 0x000fe20000410000 */
[----:B------:R-:W-:Y:S02]  /*37d0*/  BSSY B2, `(.L_x_382) ;  /* 0x0000013000027945 */ /* 0x000fe40003800000 */
[----:B------:R-:W-:Y:S02]  /*37e0*/  @P5 PRMT R64, R64, 0x5410, R156 ;  /* 0x0000541040405816 */ /* 0x000fe4000000009c */
[----:B------:R-:W-:-:S05]  /*37f0*/  @P3 PRMT R156, RZ, 0x7610, R152 ;  /* 0x00007610ff9c3816 */ /* 0x000fca0000000098 */
[-C--:B------:R-:W-:Y:S02]  /*3800*/  @P3 FFMA.FTZ R109, R156, R157.reuse, R109 ;  /* 0x0000009d9c6d3223 */ /* 0x080fe4000001006d */
        /* <DEDUP_REMOVED lines=8> */
.L_x_383:
[----:B------:R-:W-:-:S04]  /*3890*/  ISETP.NE.AND P6, PT, R201, RZ, PT ;  /* 0x000000ffc900720c */ /* 0x000fc80003fc5270 */
[----:B------:R-:W-:-:S05]  /*38a0*/  FSEL R156, R159, RZ, !P6 ;  /* 0x000000ff9f9c7208 */ /* 0x000fca0007000000 */
[----:B------:R-:W-:-:S04]  /*38b0*/  FFMA.FTZ R156, R23, R160, R156 ;  /* 0x000000a0179c7223 */ /* 0x000fc8000001009c */
[----:B------:R-:W-:-:S04]  /*38c0*/  FADD.FTZ R156, R26, -R156 ;  /* 0x8000009c1a9c7221 */ /* 0x000fc80000010000 */
[----:B------:R-:W-:Y:S01]  /*38d0*/  FMUL.FTZ R157, R3, R156 ;  /* 0x0000009c039d7220 */ /* 0x000fe20000410000 */
[----:B------:R-:W-:-:S05]  /*38e0*/  @P4 PRMT R156, RZ, 0x5410, R137 ;  /* 0x00005410ff9c4816 */ /* 0x000fca0000000089 */
[----:B------:R-:W-:Y:S02]  /*38f0*/  @P4 FADD.FTZ R157, R157, R156 ;  /* 0x0000009c9d9d4221 */ /* 0x000fe40000010000 */
.L_x_384:
[----:B------:R-:W-:Y:S05]  /*3900*/  BSYNC B2 ;  /* 0x0000000000027941 */ /* 0x000fea0003800000 */
.L_x_382:
        /* <DEDUP_REMOVED lines=14> */
.L_x_386:
[----:B------:R-:W-:-:S04]  /*39f0*/  ISETP.NE.AND P6, PT, R201, RZ, PT ;  /* 0x000000ffc900720c */ /* 0x000fc80003fc5270 */
[----:B------:R-:W-:-:S05]  /*3a00*/  FSEL R156, R159, RZ, !P6 ;  /* 0x000000ff9f9c7208 */ /* 0x000fca0007000000 */
[----:B------:R-:W-:-:S04]  /*3a10*/  FFMA.FTZ R156, R25, R160, R156 ;  /* 0x000000a0199c7223 */ /* 0x000fc8000001009c */
[----:B------:R-:W-:-:S04]  /*3a20*/  FADD.FTZ R156, R28, -R156 ;  /* 0x8000009c1c9c7221 */ /* 0x000fc80000010000 */
[----:B------:R-:W-:Y:S01]  /*3a30*/  FMUL.FTZ R157, R3, R156 ;  /* 0x0000009c039d7220 */ /* 0x000fe20000410000 */
[----:B------:R-:W-:-:S05]  /*3a40*/  @P4 PRMT R156, RZ, 0x7610, R137 ;  /* 0x00007610ff9c4816 */ /* 0x000fca0000000089 */
[----:B------:R-:W-:Y:S02]  /*3a50*/  @P4 FADD.FTZ R157, R157, R156 ;  /* 0x0000009c9d9d4221 */ /* 0x000fe40000010000 */
.L_x_387:
[----:B------:R-:W-:Y:S05]  /*3a60*/  BSYNC B2 ;  /* 0x0000000000027941 */ /* 0x000fea0003800000 */
.L_x_385:
        /* <DEDUP_REMOVED lines=14> */
.L_x_389:
[----:B------:R-:W-:-:S04]  /*3b50*/  ISETP.NE.AND P6, PT, R201, RZ, PT ;  /* 0x000000ffc900720c */ /* 0x000fc80003fc5270 */
[----:B------:R-:W-:-:S05]  /*3b60*/  FSEL R156, R159, RZ, !P6 ;  /* 0x000000ff9f9c7208 */ /* 0x000fca0007000000 */
[----:B------:R-:W-:-:S04]  /*3b70*/  FFMA.FTZ R156, R27, R160, R156 ;  /* 0x000000a01b9c7223 */ /* 0x000fc8000001009c */
[----:B------:R-:W-:-:S04]  /*3b80*/  FADD.FTZ R156, R29, -R156 ;  /* 0x8000009c1d9c7221 */ /* 0x000fc80000010000 */
[----:B------:R-:W-:Y:S01]  /*3b90*/  FMUL.FTZ R157, R3, R156 ;  /* 0x0000009c039d7220 */ /* 0x000fe20000410000 */
[----:B------:R-:W-:-:S05]  /*3ba0*/  @P4 PRMT R156, RZ, 0x5410, R138 ;  /* 0x00005410ff9c4816 */ /* 0x000fca000000008a */
[----:B------:R-:W-:Y:S02]  /*3bb0*/  @P4 FADD.FTZ R157, R157, R156 ;  /* 0x0000009c9d9d4221 */ /* 0x000fe40000010000 */
.L_x_390:
[----:B------:R-:W-:Y:S05]  /*3bc0*/  BSYNC B2 ;  /* 0x0000000000027941 */ /* 0x000fea0003800000 */
.L_x_388:
        /* <DEDUP_REMOVED lines=14> */
.L_x_392:
[----:B------:R-:W-:-:S04]  /*3cb0*/  ISETP.NE.AND P6, PT, R201, RZ, PT ;  /* 0x000000ffc900720c */ /* 0x000fc80003fc5270 */
[----:B------:R-:W-:-:S05]  /*3cc0*/  FSEL R156, R159, RZ, !P6 ;  /* 0x000000ff9f9c7208 */ /* 0x000fca0007000000 */
[----:B------:R-:W-:-:S04]  /*3cd0*/  FFMA.FTZ R156, R30, R160, R156 ;  /* 0x000000a01e9c7223 */ /* 0x000fc8000001009c */
[----:B------:R-:W-:-:S04]  /*3ce0*/  FADD.FTZ R156, R31, -R156 ;  /* 0x8000009c1f9c7221 */ /* 0x000fc80000010000 */
[----:B------:R-:W-:Y:S01]  /*3cf0*/  FMUL.FTZ R157, R3, R156 ;  /* 0x0000009c039d7220 */ /* 0x000fe20000410000 */
[----:B------:R-:W-:-:S05]  /*3d00*/  @P4 PRMT R156, RZ, 0x7610, R138 ;  /* 0x00007610ff9c4816 */ /* 0x000fca000000008a */
[----:B------:R-:W-:Y:S02]  /*3d10*/  @P4 FADD.FTZ R157, R157, R156 ;  /* 0x0000009c9d9d4221 */ /* 0x000fe40000010000 */
.L_x_393:
[----:B------:R-:W-:Y:S05]  /*3d20*/  BSYNC B2 ;  /* 0x0000000000027941 */ /* 0x000fea0003800000 */
.L_x_391:
        /* <DEDUP_REMOVED lines=14> */
.L_x_395:
[----:B------:R-:W-:-:S04]  /*3e10*/  ISETP.NE.AND P6, PT, R201, RZ, PT ;  /* 0x000000ffc900720c */ /* 0x000fc80003fc5270 */
[----:B------:R-:W-:-:S05]  /*3e20*/  FSEL R156, R159, RZ, !P6 ;  /* 0x000000ff9f9c7208 */ /* 0x000fca0007000000 */
[----:B------:R-:W-:-:S04]  /*3e30*/  FFMA.FTZ R156, R164, R160, R156 ;  /* 0x000000a0a49c7223 */ /* 0x000fc8000001009c */
[----:B------:R-:W-:-:S04]  /*3e40*/  FADD.FTZ R156, R165, -R156 ;  /* 0x8000009ca59c7221 */ /* 0x000fc80000010000 */
[----:B------:R-:W-:Y:S01]  /*3e50*/  FMUL.FTZ R157, R3, R156 ;  /* 0x0000009c039d7220 */ /* 0x000fe20000410000 */
[----:B------:R-:W-:-:S05]  /*3e60*/  @P4 PRMT R156, RZ, 0x5410, R139 ;  /* 0x00005410ff9c4816 */ /* 0x000fca000000008b */
[----:B------:R-:W-:Y:S02]  /*3e70*/  @P4 FADD.FTZ R157, R157, R156 ;  /* 0x0000009c9d9d4221 */ /* 0x000fe40000010000 */
.L_x_396:
[----:B------:R-:W-:Y:S05]  /*3e80*/  BSYNC B2 ;  /* 0x0000000000027941 */ /* 0x000fea0003800000 */
.L_x_394:
        /* <DEDUP_REMOVED lines=14> */
.L_x_398:
[----:B------:R-:W-:-:S04]  /*3f70*/  ISETP.NE.AND P6, PT, R201, RZ, PT ;  /* 0x000000ffc900720c */ /* 0x000fc80003fc5270 */
[----:B------:R-:W-:-:S05]  /*3f80*/  FSEL R156, R159, RZ, !P6 ;  /* 0x000000ff9f9c7208 */ /* 0x000fca0007000000 */
[----:B------:R-:W-:-:S04]  /*3f90*/  FFMA.FTZ R156, R166, R160, R156 ;  /* 0x000000a0a69c7223 */ /* 0x000fc8000001009c */
[----:B------:R-:W-:-:S04]  /*3fa0*/  FADD.FTZ R156, R167, -R156 ;  /* 0x8000009ca79c7221 */ /* 0x000fc80000010000 */
[----:B------:R-:W-:Y:S01]  /*3fb0*/  FMUL.FTZ R157, R3, R156 ;  /* 0x0000009c039d7220 */ /* 0x000fe20000410000 */
[----:B------:R-:W-:-:S05]  /*3fc0*/  @P4 PRMT R156, RZ, 0x7610, R139 ;  /* 0x00007610ff9c4816 */ /* 0x000fca000000008b */
[----:B------:R-:W-:Y:S02]  /*3fd0*/  @P4 FADD.FTZ R157, R157, R156 ;  /* 0x0000009c9d9d4221 */ /* 0x000fe40000010000 */
.L_x_399:
[----:B------:R-:W-:Y:S05]  /*3fe0*/  BSYNC B2 ;  /* 0x0000000000027941 */ /* 0x000fea0003800000 */
.L_x_397:
[----:B------:R-:W-:Y:S01]  /*3ff0*/  @P5 F2FP.BF16.PACK_AB R156, RZ, R157 ;  /* 0x0000009dff9c523e */ /* 0x000fe200000010ff */
[----:B------:R-:W-:-:S03]  /*4000*/  @P3 FMUL.FTZ R157, R157, c[0x0][0x1ec] ;  /* 0x00007b009d9d3a20 */ /* 0x000fc60000410000 */
[----:B------:R-:W-:Y:S02]  /*4010*/  @P5 PRMT R67, R67, 0x5410, R156 ;  /* 0x0000541043435816 */ /* 0x000fe4000000009c */
[----:B------:R-:W-:-:S05]  /*4020*/  @P3 PRMT R156, RZ, 0x7610, R155 ;  /* 0x00007610ff9c3816 */ /* 0x000fca000000009b */
[-C--:B------:R-:W-:Y:S02]  /*4030*/  @P3 FFMA.FTZ R115, R156, R157.reuse, R115 ;  /* 0x0000009d9c733223 */ /* 0x080fe40000010073 */
[----:B------:R-:W-:-:S05]  /*4040*/  @P3 FMUL.FTZ R156, R224, R157 ;  /* 0x0000009de09c3220 */ /* 0x000fca0000410000 */
[----:B------:R-:W-:-:S04]  /*4050*/  @P3 F2FP.BF16.PACK_AB R156, RZ, R156 ;  /* 0x0000009cff9c323e */ /* 0x000fc800000010ff */
[----:B------:R-:W-:Y:S02]  /*4060*/  @P3 PRMT R63, R63, 0x5410, R156 ;  /* 0x000054103f3f3816 */ /* 0x000fe4000000009c */
[----:B------:R-:W-:-:S05]  /*4070*/  @P5 MOV R156, 0x10 ;  /* 0x00000010009c5802 */ /* 0x000fca0000000f00 */
[C---:B------:R-:W-:Y:S01]  /*4080*/  @P5 IMAD.WIDE.U32 R156, R200.reuse, R156, c[0x0][0x258] ;  /* 0x00009600c89c5625 */ /* 0x040fe200078e009c */
[----:B------:R-:W-:-:S04]  /*4090*/  IADD3 R200, R200, 0x20, RZ ;  /* 0x00000020c8c87810 */ /* 0x000fc80007ffe0ff */
[----:B------:R0:W-:Y:S02]  /*40a0*/  @P5 STG.E.128 [R156.64], R64 ;  /* 0x000000409c005986 */ /* 0x0001e4000c101d04 */
[----:B0-----:R-:W-:-:S05]  /*40b0*/  @P3 MOV R156, 0x10 ;  /* 0x00000010009c3802 */ /* 0x001fca0000000f00 */
[C---:B------:R-:W-:Y:S01]  /*40c0*/  @P3 IMAD.WIDE.U32 R156, R158.reuse, R156, c[0x0][0x248] ;  /* 0x000092009e9c3625 */ /* 0x040fe200078e009c */
[----:B------:R-:W-:-:S04]  /*40d0*/  IADD3 R158, R158, 0x20, RZ ;  /* 0x000000209e9e7810 */ /* 0x000fc80007ffe0ff */
[----:B------:R0:W-:Y:S03]  /*40e0*/  @P3 STG.E.128 [R156.64], R60 ;  /* 0x0000003c9c003986 */ /* 0x0001e6000c101d04 */
.L_x_373:
[----:B------:R-:W-:Y:S05]  /*40f0*/  BSYNC B1 ;  /* 0x0000000000017941 */ /* 0x000fea0003800000 */
.L_x_372:
[----:B------:R-:W-:Y:S01]  /*4100*/  BSSY B1, `(.L_x_400) ;  /* 0x00000ca000017945 */ /* 0x000fe20003800000 */
[----:B------:R-:W-:Y:S05]  /*4110*/  @!P1 BRA `(.L_x_401) ;  /* 0x00000c8000009947 */ /* 0x000fea0003800000 */
[----:B------:R-:W-:Y:S01]  /*4120*/  BSSY B2, `(.L_x_402) ;  /* 0x0000005000027945 */ /* 0x000fe20003800000 */
[----:B------:R-:W-:Y:S05]  /*4130*/  @!P3 BRA `(.L_x_403) ;  /* 0x000000300000b947 */ /* 0x000fea0003800000 */
[----:B------:R-:W-:-:S04]  /*4140*/  IMAD.MOV.U32 R152, RZ, RZ, 0x10 ;  /* 0x00000010ff987424 */ /* 0x000fc800078e00ff */
[----:B------:R-:W-:-:S06]  /*4150*/  IMAD.WIDE.U32 R152, R158, R152, c[0x0][0x170] ;  /* 0x00005c009e987625 */ /* 0x000fcc00078e0098 */
[----:B------:R-:W5:Y:S02]  /*4160*/  LDG.E.128 R152, [R152.64] ;  /* 0x0000000498987981 */ /* 0x000f64000c1e1d00 */
.L_x_403:
[----:B------:R-:W-:Y:S05]  /*4170*/  BSYNC B2 ;  /* 0x0000000000027941 */ /* 0x000fea0003800000 */
.L_x_402:
        /* <DEDUP_REMOVED lines=10> */
.L_x_405:
        /* <DEDUP_REMOVED lines=11> */
.L_x_406:
[----:B------:R-:W-:Y:S05]  /*42d0*/  BSYNC B2 ;  /* 0x0000000000027941 */ /* 0x000fea0003800000 */
.L_x_404:
        /* <DEDUP_REMOVED lines=16> */
.L_x_408:
[----:B------:R-:W-:-:S04]  /*43e0*/  ISETP.NE.AND P6, PT, R201, RZ, PT ;  /* 0x000000ffc900720c */ /* 0x000fc80003fc5270 */
[----:B------:R-:W-:-:S05]  /*43f0*/  FSEL R156, R159, RZ, !P6 ;  /* 0x000000ff9f9c7208 */ /* 0x000fca0007000000 */
[----:B------:R-:W-:-:S04]  /*4400*/  FFMA.FTZ R156, R170, R160, R156 ;  /* 0x000000a0aa9c7223 */ /* 0x000fc8000001009c */
[----:B------:R-:W-:-:S04]  /*4410*/  FADD.FTZ R156, R173, -R156 ;  /* 0x8000009cad9c7221 */ /* 0x000fc80000010000 */
[----:B------:R-:W-:Y:S01]  /*4420*/  FMUL.FTZ R157, R3, R156 ;  /* 0x0000009c039d7220 */ /* 0x000fe20000410000 */
[----:B------:R-:W-:-:S05]  /*4430*/  @P4 PRMT R156, RZ, 0x7610, R140 ;  /* 0x00007610ff9c4816 */ /* 0x000fca000000008c */
[----:B------:R-:W-:Y:S02]  /*4440*/  @P4 FADD.FTZ R157, R157, R156 ;  /* 0x0000009c9d9d4221 */ /* 0x000fe40000010000 */
.L_x_409:
[----:B------:R-:W-:Y:S05]  /*4450*/  BSYNC B2 ;  /* 0x0000000000027941 */ /* 0x000fea0003800000 */
.L_x_407:
        /* <DEDUP_REMOVED lines=14> */
.L_x_411:
[----:B------:R-:W-:-:S04]  /*4540*/  ISETP.NE.AND P6, PT, R201, RZ, PT ;  /* 0x000000ffc900720c */ /* 0x000fc80003fc5270 */
[----:B------:R-:W-:-:S05]  /*4550*/  FSEL R156, R159, RZ, !P6 ;  /* 0x000000ff9f9c7208 */ /* 0x000fca0007000000 */
[----:B------:R-:W-:-:S04]  /*4560*/  FFMA.FTZ R156, R172, R160, R156 ;  /* 0x000000a0ac9c7223 */ /* 0x000fc8000001009c */
[----:B------:R-:W-:-:S04]  /*4570*/  FADD.FTZ R156, R175, -R156 ;  /* 0x8000009caf9c7221 */ /* 0x000fc80000010000 */
[----:B------:R-:W-:Y:S01]  /*4580*/  FMUL.FTZ R157, R3, R156 ;  /* 0x0000009c039d7220 */ /* 0x000fe20000410000 */
[----:B------:R-:W-:-:S05]  /*4590*/  @P4 PRMT R156, RZ, 0x5410, R141 ;  /* 0x00005410ff9c4816 */ /* 0x000fca000000008d */
[----:B------:R-:W-:Y:S02]  /*45a0*/  @P4 FADD.FTZ R157, R157, R156 ;  /* 0x0000009c9d9d4221 */ /* 0x000fe40000010000 */
.L_x_412:
[----:B------:R-:W-:Y:S05]  /*45b0*/  BSYNC B2 ;  /* 0x0000000000027941 */ /* 0x000fea0003800000 */
.L_x_410:
        /* <DEDUP_REMOVED lines=14> */
.L_x_414:
[----:B------:R-:W-:-:S04]  /*46a0*/  ISETP.NE.AND P6, PT, R201, RZ, PT ;  /* 0x000000ffc900720c */ /* 0x000fc80003fc5270 */
[----:B------:R-:W-:-:S05]  /*46b0*/  FSEL R156, R159, RZ, !P6 ;  /* 0x000000ff9f9c7208 */ /* 0x000fca0007000000 */
[----:B------:R-:W-:-:S04]  /*46c0*/  FFMA.FTZ R156, R174, R160, R156 ;  /* 0x000000a0ae9c7223 */ /* 0x000fc8000001009c */
[----:B------:R-:W-:-:S04]  /*46d0*/  FADD.FTZ R156, R177, -R156 ;  /* 0x8000009cb19c7221 */ /* 0x000fc80000010000 */
[----:B------:R-:W-:Y:S01]  /*46e0*/  FMUL.FTZ R157, R3, R156 ;  /* 0x0000009c039d7220 */ /* 0x000fe20000410000 */
[----:B------:R-:W-:-:S05]  /*46f0*/  @P4 PRMT R156, RZ, 0x7610, R141 ;  /* 0x00007610ff9c4816 */ /* 0x000fca000000008d */
[----:B------:R-:W-:Y:S02]  /*4700*/  @P4 FADD.FTZ R157, R157, R156 ;  /* 0x0000009c9d9d4221 */ /* 0x000fe40000010000 */
.L_x_415:
[----:B------:R-:W-:Y:S05]  /*4710*/  BSYNC B2 ;  /* 0x0000000000027941 */ /* 0x000fea0003800000 */
.L_x_413:
        /* <DEDUP_REMOVED lines=14> */
.L_x_417:
[----:B------:R-:W-:-:S04]  /*4800*/  ISETP.NE.AND P6, PT, R201, RZ, PT ;  /* 0x000000ffc900720c */ /* 0x000fc80003fc5270 */
[----:B------:R-:W-:-:S05]  /*4810*/  FSEL R156, R159, RZ, !P6 ;  /* 0x000000ff9f9c7208 */ /* 0x000fca0007000000 */
[----:B------:R-:W-:-:S04]  /*4820*/  FFMA.FTZ R156, R176, R160, R156 ;  /* 0x000000a0b09c7223 */ /* 0x000fc8000001009c */
[----:B------:R-:W-:-:S04]  /*4830*/  FADD.FTZ R156, R178, -R156 ;  /* 0x8000009cb29c7221 */ /* 0x000fc80000010000 */
[----:B------:R-:W-:Y:S01]  /*4840*/  FMUL.FTZ R157, R3, R156 ;  /* 0x0000009c039d7220 */ /* 0x000fe20000410000 */
[----:B------:R-:W-:-:S05]  /*4850*/  @P4 PRMT R156, RZ, 0x5410, R142 ;  /* 0x00005410ff9c4816 */ /* 0x000fca000000008e */
[----:B------:R-:W-:Y:S02]  /*4860*/  @P4 FADD.FTZ R157, R157, R156 ;  /* 0x0000009c9d9d4221 */ /* 0x000fe40000010000 */
.L_x_418:
[----:B------:R-:W-:Y:S05]  /*4870*/  BSYNC B2 ;  /* 0x0000000000027941 */ /* 0x000fea0003800000 */
.L_x_416:
        /* <DEDUP_REMOVED lines=14> */
.L_x_420:
[----:B------:R-:W-:-:S04]  /*4960*/  ISETP.NE.AND P6, PT, R201, RZ, PT ;  /* 0x000000ffc900720c */ /* 0x000fc80003fc5270 */
[----:B------:R-:W-:-:S05]  /*4970*/  FSEL R156, R159, RZ, !P6 ;  /* 0x000000ff9f9c7208 */ /* 0x000fca0007000000 */
[----:B------:R-:W-:-:S04]  /*4980*/  FFMA.FTZ R156, R179, R160, R156 ;  /* 0x000000a0b39c7223 */ /* 0x000fc8000001009c */
[----:B------:R-:W-:-:S04]  /*4990*/  FADD.FTZ R156, R180, -R156 ;  /* 0x8000009cb49c7221 */ /* 0x000fc80000010000 */
[----:B------:R-:W-:Y:S01]  /*49a0*/  FMUL.FTZ R157, R3, R156 ;  /* 0x0000009c039d7220 */ /* 0x000fe20000410000 */
[----:B------:R-:W-:-:S05]  /*49b0*/  @P4 PRMT R156, RZ, 0x7610, R142 ;  /* 0x00007610ff9c4816 */ /* 0x000fca000000008e */
[----:B------:R-:W-:Y:S02]  /*49c0*/  @P4 FADD.FTZ R157, R157, R156 ;  /* 0x0000009c9d9d4221 */ /* 0x000fe40000010000 */
.L_x_421:
[----:B------:R-:W-:Y:S05]  /*49d0*/  BSYNC B2 ;  /* 0x0000000000027941 */ /* 0x000fea0003800000 */
.L_x_419:
        /* <DEDUP_REMOVED lines=14> */
.L_x_423:
[----:B------:R-:W-:-:S04]  /*4ac0*/  ISETP.NE.AND P6, PT, R201, RZ, PT ;  /* 0x000000ffc900720c */ /* 0x000fc80003fc5270 */
[----:B------:R-:W-:-:S05]  /*4ad0*/  FSEL R156, R159, RZ, !P6 ;  /* 0x000000ff9f9c7208 */ /* 0x000fca0007000000 */
[----:B------:R-:W-:-:S04]  /*4ae0*/  FFMA.FTZ R156, R181, R160, R156 ;  /* 0x000000a0b59c7223 */ /* 0x000fc8000001009c */
[----:B------:R-:W-:-:S04]  /*4af0*/  FADD.FTZ R156, R182, -R156 ;  /* 0x8000009cb69c7221 */ /* 0x000fc80000010000 */
[----:B------:R-:W-:Y:S01]  /*4b00*/  FMUL.FTZ R157, R3, R156 ;  /* 0x0000009c039d7220 */ /* 0x000fe20000410000 */
[----:B------:R-:W-:-:S05]  /*4b10*/  @P4 PRMT R156, RZ, 0x5410, R143 ;  /* 0x00005410ff9c4816 */ /* 0x000fca000000008f */
[----:B------:R-:W-:Y:S02]  /*4b20*/  @P4 FADD.FTZ R157, R157, R156 ;  /* 0x0000009c9d9d4221 */ /* 0x000fe40000010000 */
.L_x_424:
[----:B------:R-:W-:Y:S05]  /*4b30*/  BSYNC B2 ;  /* 0x0000000000027941 */ /* 0x000fea0003800000 */
.L_x_422:
        /* <DEDUP_REMOVED lines=14> */
.L_x_426:
[----:B------:R-:W-:-:S04]  /*4c20*/  ISETP.NE.AND P6, PT, R201, RZ, PT ;  /* 0x000000ffc900720c */ /* 0x000fc80003fc5270 */
[----:B------:R-:W-:-:S05]  /*4c30*/  FSEL R156, R159, RZ, !P6 ;  /* 0x000000ff9f9c7208 */ /* 0x000fca0007000000 */
[----:B------:R-:W-:-:S04]  /*4c40*/  FFMA.FTZ R156, R183, R160, R156 ;  /* 0x000000a0b79c7223 */ /* 0x000fc8000001009c */
[----:B------:R-:W-:-:S04]  /*4c50*/  FADD.FTZ R156, R184, -R156 ;  /* 0x8000009cb89c7221 */ /* 0x000fc80000010000 */
[----:B------:R-:W-:Y:S01]  /*4c60*/  FMUL.FTZ R157, R3, R156 ;  /* 0x0000009c039d7220 */ /* 0x000fe20000410000 */
[----:B------:R-:W-:-:S05]  /*4c70*/  @P4 PRMT R156, RZ, 0x7610, R143 ;  /* 0x00007610ff9c4816 */ /* 0x000fca000000008f */
[----:B------:R-:W-:Y:S02]  /*4c80*/  @P4 FADD.FTZ R157, R157, R156 ;  /* 0x0000009c9d9d4221 */ /* 0x000fe40000010000 */
.L_x_427:
[----:B------:R-:W-:Y:S05]  /*4c90*/  BSYNC B2 ;  /* 0x0000000000027941 */ /* 0x000fea0003800000 */
.L_x_425:
[----:B------:R-:W-:Y:S01]  /*4ca0*/  @P5 F2FP.BF16.PACK_AB R156, RZ, R157 ;  /* 0x0000009dff9c523e */ /* 0x000fe200000010ff */
[----:B------:R-:W-:-:S03]  /*4cb0*/  @P3 FMUL.FTZ R157, R157, c[0x0][0x1ec] ;  /* 0x00007b009d9d3a20 */ /* 0x000fc60000410000 */
[----:B------:R-:W-:Y:S02]  /*4cc0*/  @P5 PRMT R67, R67, 0x5410, R156 ;  /* 0x0000541043435816 */ /* 0x000fe4000000009c */
[----:B------:R-:W-:-:S05]  /*4cd0*/  @P3 PRMT R156, RZ, 0x7610, R155 ;  /* 0x00007610ff9c3816 */ /* 0x000fca000000009b */
[-C--:B------:R-:W-:Y:S02]  /*4ce0*/  @P3 FFMA.FTZ R123, R156, R157.reuse, R123 ;  /* 0x0000009d9c7b3223 */ /* 0x080fe4000001007b */
[----:B------:R-:W-:-:S05]  /*4cf0*/  @P3 FMUL.FTZ R156, R215, R157 ;  /* 0x0000009dd79c3220 */ /* 0x000fca0000410000 */
[----:B------:R-:W-:-:S04]  /*4d00*/  @P3 F2FP.BF16.PACK_AB R156, RZ, R156 ;  /* 0x0000009cff9c323e */ /* 0x000fc800000010ff */
[----:B------:R-:W-:Y:S01]  /*4d10*/  @P3 PRMT R63, R63, 0x5410, R156 ;  /* 0x000054103f3f3816 */ /* 0x000fe2000000009c */
[----:B------:R-:W-:-:S04]  /*4d20*/  @P5 IMAD.MOV.U32 R156, RZ, RZ, 0x10 ;  /* 0x00000010ff9c5424 */ /* 0x000fc800078e00ff */
[C---:B------:R-:W-:Y:S01]  /*4d30*/  @P5 IMAD.WIDE.U32 R156, R200.reuse, R156, c[0x0][0x258] ;  /* 0x00009600c89c5625 */ /* 0x040fe200078e009c */
[----:B------:R-:W-:-:S04]  /*4d40*/  IADD3 R200, R200, 0x20, RZ ;  /* 0x00000020c8c87810 */ /* 0x000fc80007ffe0ff */
[----:B------:R0:W-:Y:S02]  /*4d50*/  @P5 STG.E.128 [R156.64], R64 ;  /* 0x000000409c005986 */ /* 0x0001e4000c101d04 */
[----:B0-----:R-:W-:-:S05]  /*4d60*/  @P3 MOV R156, 0x10 ;  /* 0x00000010009c3802 */ /* 0x001fca0000000f00 */
[C---:B------:R-:W-:Y:S01]  /*4d70*/  @P3 IMAD.WIDE.U32 R156, R158.reuse, R156, c[0x0][0x248] ;  /* 0x000092009e9c3625 */ /* 0x040fe200078e009c */
[----:B------:R-:W-:-:S04]  /*4d80*/  IADD3 R158, R158, 0x20, RZ ;  /* 0x000000209e9e7810 */ /* 0x000fc80007ffe0ff */
[----:B------:R0:W-:Y:S03]  /*4d90*/  @P3 STG.E.128 [R156.64], R60 ;  /* 0x0000003c9c003986 */ /* 0x0001e6000c101d04 */
.L_x_401:
[----:B------:R-:W-:Y:S05]  /*4da0*/  BSYNC B1 ;  /* 0x0000000000017941 */ /* 0x000fea0003800000 */
.L_x_400:
[----:B------:R-:W-:Y:S01]  /*4db0*/  ISETP.GE.U32.AND P4, PT, R0, 0x80, PT ;  /* 0x000000800000780c */ /* 0x000fe20003f86070 */
[----:B------:R-:W-:-:S12]  /*4dc0*/  BSSY B1, `(.L_x_428) ;  /* 0x00000c8000017945 */ /* 0x000fd80003800000 */
[----:B------:R-:W-:Y:S05]  /*4dd0*/  @!P4 BRA `(.L_x_429) ;  /* 0x00000c600000c947 */ /* 0x000fea0003800000 */
[----:B------:R-:W-:Y:S01]  /*4de0*/  BSSY B2, `(.L_x_430) ;  /* 0x0000005000027945 */ /* 0x000fe20003800000 */
[----:B------:R-:W-:Y:S05]  /*4df0*/  @!P3 BRA `(.L_x_431) ;  /* 0x000000300000b947 */ /* 0x000fea0003800000 */
[----:B------:R-:W-:-:S10]  /*4e00*/  HFMA2.MMA R152, -RZ, RZ, 0, 9.5367431640625e-07 ;  /* 0x00000010ff987435 */ /* 0x000fd400000001ff */
[----:B------:R-:W-:-:S06]  /*4e10*/  IMAD.WIDE.U32 R152, R158, R152, c[0x0][0x170] ;  /* 0x00005c009e987625 */ /* 0x000fcc00078e0098 */
[----:B------:R-:W5:Y:S02]  /*4e20*/  LDG.E.128 R152, [R152.64] ;  /* 0x0000000498987981 */ /* 0x000f64000c1e1d00 */
.L_x_431:
[----:B------:R-:W-:Y:S05]  /*4e30*/  BSYNC B2 ;  /* 0x0000000000027941 */ /* 0x000fea0003800000 */
.L_x_430:
[----:B------:R-:W-:Y:S01]  /*4e40*/  BSSY B2, `(.L_x_432) ;  /* 0x0000015000027945 */ /* 0x000fe20003800000 */
[----:B------:R-:W-:Y:S05]  /*4e50*/  @P2 BRA `(.L_x_433) ;  /* 0x0000008000002947 */ /* 0x000fea0003800000 */
[----:B------:R-:W-:Y:S01]  /*4e60*/  ULDC.64 UR6, c[0x0][0x218] ;  /* 0x0000860000067ab9 */ /* 0x000fe20000000a00 */
[----:B0-----:R-:W-:Y:S01]  /*4e70*/  IMAD.MOV.U32 R157, RZ, RZ, RZ ;  /* 0x000000ffff9d7224 */ /* 0x001fe200078e00ff */
[----:B------:R-:W-:-:S04]  /*4e80*/  UISETP.NE.U32.AND UP0, UPT, URZ, UR6, UPT ;  /* 0x000000063f00728c */ /* 0x000fc8000bf05070 */
[----:B------:R-:W-:-:S06]  /*4e90*/  UISETP.NE.AND.EX UP0, UPT, URZ, UR7, UPT, UP0 ;  /* 0x000000073f00728c */ /* 0x000fcc000bf05300 */
[----:B------:R-:W-:-:S13]  /*4ea0*/  PLOP3.LUT P4, PT, PT, PT, UP0, 0x80, 0x0 ;  /* 0x000000000000781c */ /* 0x000fda0003f8f008 */
[----:B------:R-:W-:Y:S05]  /*4eb0*/  @!P4 BRA `(.L_x_434) ;  /* 0x000000d00000c947 */ /* 0x000fea0003800000 */
[----:B------:R-:W-:Y:S01]  /*4ec0*/  PRMT R157, RZ, 0x5410, R32 ;  /* 0x00005410ff9d7816 */ /* 0x000fe20000000020 */
[----:B------:R-:W-:Y:S05]  /*4ed0*/  BRA `(.L_x_434) ;  /* 0x000000b000007947 */ /* 0x000fea0003800000 */
.L_x_433:
        /* <DEDUP_REMOVED lines=11> */
.L_x_434:
[----:B------:R-:W-:Y:S05]  /*4f90*/  BSYNC B2 ;  /* 0x0000000000027941 */ /* 0x000fea0003800000 */
.L_x_432:
        /* <DEDUP_REMOVED lines=16> */
.L_x_436:
[----:B------:R-:W-:-:S04]  /*50a0*/  ISETP.NE.AND P6, PT, R201, RZ, PT ;  /* 0x000000ffc900720c */ /* 0x000fc80003fc5270 */
[----:B------:R-:W-:-:S05]  /*50b0*/  FSEL R156, R159, RZ, !P6 ;  /* 0x000000ff9f9c7208 */ /* 0x000fca0007000000 */
[----:B------:R-:W-:-:S04]  /*50c0*/  FFMA.FTZ R156, R185, R160, R156 ;  /* 0x000000a0b99c7223 */ /* 0x000fc8000001009c */
[----:B------:R-:W-:-:S04]  /*50d0*/  FADD.FTZ R156, R188, -R156 ;  /* 0x8000009cbc9c7221 */ /* 0x000fc80000010000 */
[----:B------:R-:W-:Y:S01]  /*50e0*/  FMUL.FTZ R157, R3, R156 ;  /* 0x0000009c039d7220 */ /* 0x000fe20000410000 */
[----:B------:R-:W-:-:S05]  /*50f0*/  @P4 PRMT R156, RZ, 0x7610, R32 ;  /* 0x00007610ff9c4816 */ /* 0x000fca0000000020 */
[----:B------:R-:W-:Y:S02]  /*5100*/  @P4 FADD.FTZ R157, R157, R156 ;  /* 0x0000009c9d9d4221 */ /* 0x000fe40000010000 */
.L_x_437:
[----:B------:R-:W-:Y:S05]  /*5110*/  BSYNC B2 ;  /* 0x0000000000027941 */ /* 0x000fea0003800000 */
.L_x_435:
        /* <DEDUP_REMOVED lines=14> */
.L_x_439:
[----:B------:R-:W-:-:S04]  /*5200*/  ISETP.NE.AND P6, PT, R201, RZ, PT ;  /* 0x000000ffc900720c */ /* 0x000fc80003fc5270 */
[----:B------:R-:W-:-:S05]  /*5210*/  FSEL R156, R159, RZ, !P6 ;  /* 0x000000ff9f9c7208 */ /* 0x000fca0007000000 */
[----:B------:R-:W-:-:S04]  /*5220*/  FFMA.FTZ R156, R187, R160, R156 ;  /* 0x000000a0bb9c7223 */ /* 0x000fc8000001009c */
[----:B------:R-:W-:-:S04]  /*5230*/  FADD.FTZ R156, R190, -R156 ;  /* 0x8000009cbe9c7221 */ /* 0x000fc80000010000 */
[----:B------:R-:W-:Y:S01]  /*5240*/  FMUL.FTZ R157, R3, R156 ;  /* 0x0000009c039d7220 */ /* 0x000fe20000410000 */
[----:B------:R-:W-:-:S05]  /*5250*/  @P4 PRMT R156, RZ, 0x5410, R33 ;  /* 0x00005410ff9c4816 */ /* 0x000fca0000000021 */
[----:B------:R-:W-:Y:S02]  /*5260*/  @P4 FADD.FTZ R157, R157, R156 ;  /* 0x0000009c9d9d4221 */ /* 0x000fe40000010000 */
.L_x_440:
[----:B------:R-:W-:Y:S05]  /*5270*/  BSYNC B2 ;  /* 0x0000000000027941 */ /* 0x000fea0003800000 */
.L_x_438:
        /* <DEDUP_REMOVED lines=14> */
.L_x_442:
[----:B------:R-:W-:-:S04]  /*5360*/  ISETP.NE.AND P6, PT, R201, RZ, PT ;  /* 0x000000ffc900720c */ /* 0x000fc80003fc5270 */
[----:B------:R-:W-:-:S05]  /*5370*/  FSEL R156, R159, RZ, !P6 ;  /* 0x000000ff9f9c7208 */ /* 0x000fca0007000000 */
[----:B------:R-:W-:-:S04]  /*5380*/  FFMA.FTZ R156, R189, R160, R156 ;  /* 0x000000a0bd9c7223 */ /* 0x000fc8000001009c */
[----:B------:R-:W-:-:S04]  /*5390*/  FADD.FTZ R156, R192, -R156 ;  /* 0x8000009cc09c7221 */ /* 0x000fc80000010000 */
[----:B------:R-:W-:Y:S01]  /*53a0*/  FMUL.FTZ R157, R3, R156 ;  /* 0x0000009c039d7220 */ /* 0x000fe20000410000 */
[----:B------:R-:W-:-:S05]  /*53b0*/  @P4 PRMT R156, RZ, 0x7610, R33 ;  /* 0x00007610ff9c4816 */ /* 0x000fca0000000021 */
[----:B------:R-:W-:Y:S02]  /*53c0*/  @P4 FADD.FTZ R157, R157, R156 ;  /* 0x0000009c9d9d4221 */ /* 0x000fe40000010000 */
.L_x_443:
[----:B------:R-:W-:Y:S05]  /*53d0*/  BSYNC B2 ;  /* 0x0000000000027941 */ /* 0x000fea0003800000 */
.L_x_441:
        /* <DEDUP_REMOVED lines=14> */
.L_x_445:
[----:B------:R-:W-:-:S04]  /*54c0*/  ISETP.NE.AND P6, PT, R201, RZ, PT ;  /* 0x000000ffc900720c */ /* 0x000fc80003fc5270 */
[----:B------:R-:W-:-:S05]  /*54d0*/  FSEL R156, R159, RZ, !P6 ;  /* 0x000000ff9f9c7208 */ /* 0x000fca0007000000 */
[----:B------:R-:W-:-:S04]  /*54e0*/  FFMA.FTZ R156, R191, R160, R156 ;  /* 0x000000a0bf9c7223 */ /* 0x000fc8000001009c */
[----:B------:R-:W-:-:S04]  /*54f0*/  FADD.FTZ R156, R193, -R156 ;  /* 0x8000009cc19c7221 */ /* 0x000fc80000010000 */
[----:B------:R-:W-:Y:S01]  /*5500*/  FMUL.FTZ R157, R3, R156 ;  /* 0x0000009c039d7220 */ /* 0x000fe20000410000 */
[----:B------:R-:W-:-:S05]  /*5510*/  @P4 PRMT R156, RZ, 0x5410, R34 ;  /* 0x00005410ff9c4816 */ /* 0x000fca0000000022 */
[----:B------:R-:W-:Y:S02]  /*5520*/  @P4 FADD.FTZ R157, R157, R156 ;  /* 0x0000009c9d9d4221 */ /* 0x000fe40000010000 */
.L_x_446:
[----:B------:R-:W-:Y:S05]  /*5530*/  BSYNC B2 ;  /* 0x0000000000027941 */ /* 0x000fea0003800000 */
.L_x_444:
        /* <DEDUP_REMOVED lines=14> */
.L_x_448:
[----:B------:R-:W-:-:S04]  /*5620*/  ISETP.NE.AND P6, PT, R201, RZ, PT ;  /* 0x000000ffc900720c */ /* 0x000fc80003fc5270 */
[----:B------:R-:W-:-:S05]  /*5630*/  FSEL R156, R159, RZ, !P6 ;  /* 0x000000ff9f9c7208 */ /* 0x000fca0007000000 */
[----:B------:R-:W-:-:S04]  /*5640*/  FFMA.FTZ R156, R194, R160, R156 ;  /* 0x000000a0c29c7223 */ /* 0x000fc8000001009c */
[----:B------:R-:W-:-:S04]  /*5650*/  FADD.FTZ R156, R195, -R156 ;  /* 0x8000009cc39c7221 */ /* 0x000fc80000010000 */
[----:B------:R-:W-:Y:S01]  /*5660*/  FMUL.FTZ R157, R3, R156 ;  /* 0x0000009c039d7220 */ /* 0x000fe20000410000 */
[----:B------:R-:W-:-:S05]  /*5670*/  @P4 PRMT R156, RZ, 0x7610, R34 ;  /* 0x00007610ff9c4816 */ /* 0x000fca0000000022 */
[----:B------:R-:W-:Y:S02]  /*5680*/  @P4 FADD.FTZ R157, R157, R156 ;  /* 0x0000009c9d9d4221 */ /* 0x000fe40000010000 */
.L_x_449:
[----:B------:R-:W-:Y:S05]  /*5690*/  BSYNC B2 ;  /* 0x0000000000027941 */ /* 0x000fea0003800000 */
.L_x_447:
        /* <DEDUP_REMOVED lines=14> */
.L_x_451:
[----:B------:R-:W-:-:S04]  /*5780*/  ISETP.NE.AND P6, PT, R201, RZ, PT ;  /* 0x000000ffc900720c */ /* 0x000fc80003fc5270 */
[----:B------:R-:W-:-:S05]  /*5790*/  FSEL R156, R159, RZ, !P6 ;  /* 0x000000ff9f9c7208 */ /* 0x000fca0007000000 */
[----:B------:R-:W-:-:S04]  /*57a0*/  FFMA.FTZ R156, R196, R160, R156 ;  /* 0x000000a0c49c7223 */ /* 0x000fc8000001009c */
[----:B------:R-:W-:-:S04]  /*57b0*/  FADD.FTZ R156, R197, -R156 ;  /* 0x8000009cc59c7221 */ /* 0x000fc80000010000 */
[----:B------:R-:W-:Y:S01]  /*57c0*/  FMUL.FTZ R157, R3, R156 ;  /* 0x0000009c039d7220 */ /* 0x000fe20000410000 */
[----:B------:R-:W-:-:S05]  /*57d0*/  @P4 PRMT R156, RZ, 0x5410, R35 ;  /* 0x00005410ff9c4816 */ /* 0x000fca0000000023 */
[----:B------:R-:W-:Y:S02]  /*57e0*/  @P4 FADD.FTZ R157, R157, R156 ;  /* 0x0000009c9d9d4221 */ /* 0x000fe40000010000 */
.L_x_452:
[----:B------:R-:W-:Y:S05]  /*57f0*/  BSYNC B2 ;  /* 0x0000000000027941 */ /* 0x000fea0003800000 */
.L_x_450:
        /* <DEDUP_REMOVED lines=14> */
.L_x_454:
[----:B------:R-:W-:-:S04]  /*58e0*/  ISETP.NE.AND P2, PT, R201, RZ, PT ;  /* 0x000000ffc900720c */ /* 0x000fc80003f45270 */
[----:B------:R-:W-:-:S05]  /*58f0*/  FSEL R159, R159, RZ, !P2 ;  /* 0x000000ff9f9f7208 */ /* 0x000fca0005000000 */
[----:B------:R-:W-:-:S04]  /*5900*/  FFMA.FTZ R159, R198, R160, R159 ;  /* 0x000000a0c69f7223 */ /* 0x000fc8000001009f */
[----:B------:R-:W-:-:S04]  /*5910*/  FADD.FTZ R159, R199, -R159 ;  /* 0x8000009fc79f7221 */ /* 0x000fc80000010000 */
[----:B------:R-:W-:Y:S01]  /*5920*/  FMUL.FTZ R156, R3, R159 ;  /* 0x0000009f039c7220 */ /* 0x000fe20000410000 */
[----:B------:R-:W-:-:S05]  /*5930*/  @P4 PRMT R3, RZ, 0x7610, R35 ;  /* 0x00007610ff034816 */ /* 0x000fca0000000023 */
[----:B------:R-:W-:Y:S02]  /*5940*/  @P4 FADD.FTZ R156, R156, R3 ;  /* 0x000000039c9c4221 */ /* 0x000fe40000010000 */
.L_x_455:
[----:B------:R-:W-:Y:S05]  /*5950*/  BSYNC B2 ;  /* 0x0000000000027941 */ /* 0x000fea0003800000 */
.L_x_453:
[----:B------:R-:W-:Y:S01]  /*5960*/  @P5 F2FP.BF16.PACK_AB R3, RZ, R156 ;  /* 0x0000009cff03523e */ /* 0x000fe200000010ff */
[----:B------:R-:W-:-:S03]  /*5970*/  @P3 FMUL.FTZ R156, R156, c[0x0][0x1ec] ;  /* 0x00007b009c9c3a20 */ /* 0x000fc60000410000 */
[----:B------:R-:W-:Y:S02]  /*5980*/  @P5 PRMT R67, R67, 0x5410, R3 ;  /* 0x0000541043435816 */ /* 0x000fe40000000003 */
[----:B------:R-:W-:-:S05]  /*5990*/  @P3 PRMT R3, RZ, 0x7610, R155 ;  /* 0x00007610ff033816 */ /* 0x000fca000000009b */
[-C--:B------:R-:W-:Y:S02]  /*59a0*/  @P3 FFMA.FTZ R131, R3, R156.reuse, R131 ;  /* 0x0000009c03833223 */ /* 0x080fe40000010083 */
[----:B------:R-:W-:Y:S01]  /*59b0*/  @P3 FMUL.FTZ R3, R202, R156 ;  /* 0x0000009cca033220 */ /* 0x000fe20000410000 */
[----:B------:R-:W-:-:S04]  /*59c0*/  @P5 MOV R156, 0x10 ;  /* 0x00000010009c5802 */ /* 0x000fc80000000f00 */
[----:B------:R-:W-:Y:S01]  /*59d0*/  @P3 F2FP.BF16.PACK_AB R3, RZ, R3 ;  /* 0x00000003ff03323e */ /* 0x000fe200000010ff */
[----:B------:R-:W-:-:S03]  /*59e0*/  @P5 IMAD.WIDE.U32 R156, R200, R156, c[0x0][0x258] ;  /* 0x00009600c89c5625 */ /* 0x000fc600078e009c */
[----:B------:R-:W-:Y:S02]  /*59f0*/  @P3 PRMT R63, R63, 0x5410, R3 ;  /* 0x000054103f3f3816 */ /* 0x000fe40000000003 */
[----:B------:R0:W-:Y:S02]  /*5a00*/  @P5 STG.E.128 [R156.64], R64 ;  /* 0x000000409c005986 */ /* 0x0001e4000c101d04 */
[----:B0-----:R-:W-:-:S04]  /*5a10*/  @P3 IMAD.MOV.U32 R156, RZ, RZ, 0x10 ;  /* 0x00000010ff9c3424 */ /* 0x001fc800078e00ff */
[----:B------:R-:W-:-:S05]  /*5a20*/  @P3 IMAD.WIDE.U32 R156, R158, R156, c[0x0][0x248] ;  /* 0x000092009e9c3625 */ /* 0x000fca00078e009c */
[----:B------:R0:W-:Y:S02]  /*5a30*/  @P3 STG.E.128 [R156.64], R60 ;  /* 0x0000003c9c003986 */ /* 0x0001e4000c101d04 */
.L_x_429:
[----:B------:R-:W-:Y:S05]  /*5a40*/  BSYNC B1 ;  /* 0x0000000000017941 */ /* 0x000fea0003800000 */
.L_x_428:
[----:B------:R-:W-:-:S04]  /*5a50*/  MOV R3, c[0x0][0x160] ;  /* 0x0000580000037a02 */ /* 0x000fc80000000f00 */
[----:B------:R-:W-:-:S04]  /*5a60*/  LEA R2, R3, R2, 0x2 ;  /* 0x0000000203027211 */ /* 0x000fc800078e10ff */
[----:B------:R-:W-:-:S13]  /*5a70*/  ISETP.GE.AND P2, PT, R2, c[0x0][0x164], PT ;  /* 0x0000590002007a0c */ /* 0x000fda0003f46270 */
[----:B01----:R-:W-:Y:S01]  /*5a80*/  @P2 CALL.REL.NOINC `(.L_x_323) ;  /* 0x0000001000002944 */ /* 0x003fe20003c00000 */
[----:B------:R-:W-:Y:S05]  /*5a90*/  BRA `(.L_x_456) ;  /* 0xffffb06000007947 */ /* 0x000fea000383ffff */
.L_x_323:
[----:B------:R-:W-:Y:S05]  /*5aa0*/  BSYNC B0 ;  /* 0x0000000000007941 */ /* 0x000fea0003800000 */
.L_x_322:
[----:B------:R-:W0:Y:S01]  /*5ab0*/  S2R R156, SR_TID.X ;  /* 0x00000000009c7919 */ /* 0x000e220000002100 */
[----:B------:R-:W-:Y:S01]  /*5ac0*/  WARPSYNC 0xffffffff ;  /* 0xffffffff00007948 */ /* 0x000fe20003800000 */
[----:B------:R-:W-:Y:S02]  /*5ad0*/  BSSY B0, `(.L_x_457) ;  /* 0x0000094000007945 */ /* 0x000fe40003800000 */
[----:B------:R-:W1:Y:S01]  /*5ae0*/  S2R R60, SR_CTAID.X ;  /* 0x00000000003c7919 */ /* 0x000e620000002500 */
[----:B0-----:R-:W-:Y:S02]  /*5af0*/  SHF.R.U32.HI R0, RZ, 0x5, R156 ;  /* 0x00000005ff007819 */ /* 0x001fe4000001169c */
[----:B------:R-:W-:Y:S01]  /*5b00*/  LOP3.LUT R2, R156, 0x1f, RZ, 0xc0, !PT ;  /* 0x0000001f9c027812 */ /* 0x000fe200078ec0ff */
[----:B-1----:R-:W-:Y:S02]  /*5b10*/  IMAD R60, R60, c[0x0][0x168], RZ ;  /* 0x00005a003c3c7a24 */ /* 0x002fe400078e02ff */
[----:B------:R-:W-:-:S05]  /*5b20*/  IMAD.SHL.U32 R3, R0, 0x80, RZ ;  /* 0x0000008000037824 */ /* 0x000fca00078e00ff */
        /* <DEDUP_REMOVED lines=13> */
[----:B-----5:R-:W-:Y:S04]  /*5c00*/  LDS R8, [R156.X4+0x200] ;  /* 0x000200009c087984 */ /* 0x020fe80000004800 */
        /* <DEDUP_REMOVED lines=10> */
[----:B-1----:R-:W-:-:S03]  /*5cb0*/  FADD.FTZ R2, R2, R3 ;  /* 0x0000000302027221 */ /* 0x002fc60000010000 */
        /* <DEDUP_REMOVED lines=64> */
[----:B0-----:R-:W-:-:S02]  /*60c0*/  FADD.FTZ R4, R4, R51 ;  /* 0x0000003304047221 */ /* 0x001fc40000010000 */
[----:B------:R-:W-:Y:S01]  /*60d0*/  IMAD.SHL.U32 R51, R2, 0x4, RZ ;  /* 0x0000000402337824 */ /* 0x000fe200078e00ff */
[----:B------:R-:W-:Y:S04]  /*60e0*/  LDS R54, [R156.X4+0x3600] ;  /* 0x003600009c367984 */ /* 0x000fe80000004800 */
[----:B------:R-:W-:Y:S01]  /*60f0*/  LDS R71, [R156.X4+0x3800] ;  /* 0x003800009c477984 */ /* 0x000fe20000004800 */
[C---:B------:R-:W-:Y:S02]  /*6100*/  IADD3 R64, P1, R51.reuse, c[0x0][0x228], RZ ;  /* 0x00008a0033407a10 */ /* 0x040fe40007f3e0ff */
[C---:B------:R-:W-:Y:S01]  /*6110*/  IADD3 R62, P2, R51.reuse, c[0x0][0x220], RZ ;  /* 0x00008800333e7a10 */ /* 0x040fe20007f5e0ff */
[----:B------:R-:W-:Y:S01]  /*6120*/  LDS R56, [R156.X4+0x3a00] ;  /* 0x003a00009c387984 */ /* 0x000fe20000004800 */
[----:B------:R-:W-:-:S03]  /*6130*/  IADD3 R51, P3, R51, c[0x0][0x240], RZ ;  /* 0x0000900033337a10 */ /* 0x000fc60007f7e0ff */
        /* <DEDUP_REMOVED lines=30> */
[----:B------:R-:W-:Y:S01]  /*6320*/  MOV R2, R64 ;  /* 0x0000004000027202 */ /* 0x000fe20000000f00 */
[----:B------:R-:W-:Y:S01]  /*6330*/  IMAD.MOV.U32 R4, RZ, RZ, R62 ;  /* 0x000000ffff047224 */ /* 0x000fe200078e003e */
[----:B------:R-:W-:Y:S01]  /*6340*/  MOV R3, R77 ;  /* 0x0000004d00037202 */ /* 0x000fe20000000f00 */
[----:B------:R-:W-:Y:S01]  /*6350*/  IMAD.MOV.U32 R7, RZ, RZ, R60 ;  /* 0x000000ffff077224 */ /* 0x000fe200078e003c */
[----:B------:R-:W-:Y:S02]  /*6360*/  MOV R5, R75 ;  /* 0x0000004b00057202 */ /* 0x000fe40000000f00 */
[----:B------:R-:W-:Y:S01]  /*6370*/  MOV R6, R51 ;  /* 0x0000003300067202 */ /* 0x000fe20000000f00 */
[----:B------:R0:W-:Y:S01]  /*6380*/  STG.E [R2.64], R65 ;  /* 0x0000004102007986 */ /* 0x0001e2000c101904 */
[----:B------:R-:W-:-:S02]  /*6390*/  IADD3 R51, P2, R51, 0x200, RZ ;  /* 0x0000020033337810 */ /* 0x000fc40007f5e0ff */
[----:B------:R-:W-:Y:S01]  /*63a0*/  IADD3 R64, P0, R64, 0x200, RZ ;  /* 0x0000020040407810 */ /* 0x000fe20007f1e0ff */
[----:B------:R0:W-:Y:S01]  /*63b0*/  STG.E [R4.64], R31 ;  /* 0x0000001f04007986 */ /* 0x0001e2000c101904 */
[----:B------:R-:W-:Y:S01]  /*63c0*/  IADD3 R62, P1, R62, 0x200, RZ ;  /* 0x000002003e3e7810 */ /* 0x000fe20007f3e0ff */
[----:B------:R-:W-:Y:S01]  /*63d0*/  IMAD.X R60, RZ, RZ, R60, P2 ;  /* 0x000000ffff3c7224 */ /* 0x000fe200010e063c */
[----:B------:R-:W-:Y:S01]  /*63e0*/  IADD3.X R77, RZ, R77, RZ, P0, !PT ;  /* 0x0000004dff4d7210 */ /* 0x000fe200007fe4ff */
[----:B------:R0:W-:Y:S01]  /*63f0*/  STG.E [R6.64], R79 ;  /* 0x0000004f06007986 */ /* 0x0001e2000c101904 */
[----:B------:R-:W-:-:S04]  /*6400*/  IADD3.X R75, RZ, R75, RZ, P1, !PT ;  /* 0x0000004bff4b7210 */ /* 0x000fc80000ffe4ff */
.L_x_458:
[----:B------:R-:W-:Y:S05]  /*6410*/  BSYNC B0 ;  /* 0x0000000000007941 */ /* 0x000fea0003800000 */
.L_x_457:
        /* <DEDUP_REMOVED lines=120> */
[----:B------:R-:W-:-:S03]  /*6ba0*/  IADD3 R64, P6, R64, 0x200, RZ ;  /* 0x0000020040407810 */ /* 0x000fc60007fde0ff */
[----:B------:R0:W-:Y:S01]  /*6bb0*/  STG.E [R4.64], R33 ;  /* 0x0000002104007986 */ /* 0x0001e2000c101904 */
[----:B------:R-:W-:Y:S02]  /*6bc0*/  IADD3.X R77, RZ, R77, RZ, P6, !PT ;  /* 0x0000004dff4d7210 */ /* 0x000fe400037fe4ff */
[----:B------:R-:W-:Y:S01]  /*6bd0*/  IADD3 R62, P6, R62, 0x200, RZ ;  /* 0x000002003e3e7810 */ /* 0x000fe20007fde0ff */
[----:B------:R0:W-:Y:S03]  /*6be0*/  STG.E [R6.64], R31 ;  /* 0x0000001f06007986 */ /* 0x0001e6000c101904 */
[----:B------:R-:W-:Y:S02]  /*6bf0*/  IADD3.X R75, RZ, R75, RZ, P6, !PT ;  /* 0x0000004bff4b7210 */ /* 0x000fe400037fe4ff */
[----:B------:R-:W-:-:S05]  /*6c00*/  IADD3 R51, P6, R51, 0x200, RZ ;  /* 0x0000020033337810 */ /* 0x000fca0007fde0ff */
[----:B------:R-:W-:-:S03]  /*6c10*/  IMAD.X R60, RZ, RZ, R60, P6 ;  /* 0x000000ffff3c7224 */ /* 0x000fc600030e063c */
.L_x_460:
[----:B------:R-:W-:Y:S05]  /*6c20*/  BSYNC B0 ;  /* 0x0000000000007941 */ /* 0x000fea0003800000 */
.L_x_459:
[----:B------:R-:W-:Y:S01]  /*6c30*/  BSSY B0, `(.L_x_461) ;  /* 0x0000012000007945 */ /* 0x000fe20003800000 */
[----:B------:R-:W-:Y:S01]  /*6c40*/  FADD.FTZ R25, R25, R20 ;  /* 0x0000001419197221 */ /* 0x000fe20000010000 */
[----:B------:R-:W-:Y:S05]  /*6c50*/  @!P5 BRA `(.L_x_462) ;  /* 0x000000f00000d947 */ /* 0x000fea0003800000 */
[----:B0-----:R-:W-:Y:S01]  /*6c60*/  MOV R2, R64 ;  /* 0x0000004000027202 */ /* 0x001fe20000000f00 */
        /* <DEDUP_REMOVED lines=9> */
[----:B------:R-:W-:Y:S02]  /*6d00*/  IADD3.X R77, RZ, R77, RZ, P6, !PT ;  /* 0x0000004dff4d7210 */ /* 0x000fe400037fe4ff */
[----:B------:R-:W-:Y:S01]  /*6d10*/  IADD3 R51, P6, R51, 0x200, RZ ;  /* 0x0000020033337810 */ /* 0x000fe20007fde0ff */
[----:B------:R0:W-:Y:S01]  /*6d20*/  STG.E [R6.64], R25 ;  /* 0x0000001906007986 */ /* 0x0001e2000c101904 */
[----:B------:R-:W-:-:S03]  /*6d30*/  IADD3.X R75, RZ, R75, RZ, P5, !PT ;  /* 0x0000004bff4b7210 */ /* 0x000fc60002ffe4ff */
[----:B------:R-:W-:-:S03]  /*6d40*/  IMAD.X R60, RZ, RZ, R60, P6 ;  /* 0x000000ffff3c7224 */ /* 0x000fc600030e063c */
.L_x_462:
[----:B------:R-:W-:Y:S05]  /*6d50*/  BSYNC B0 ;  /* 0x0000000000007941 */ /* 0x000fea0003800000 */
.L_x_461:
        /* <DEDUP_REMOVED lines=18> */
.L_x_464:
[----:B------:R-:W-:Y:S05]  /*6e80*/  BSYNC B0 ;  /* 0x0000000000007941 */ /* 0x000fea0003800000 */
.L_x_463:
[----:B------:R-:W-:Y:S01]  /*6e90*/  BSSY B0, `(.L_x_465) ;  /* 0x0000012000007945 */ /* 0x000fe20003800000 */
[----:B------:R-:W-:Y:S01]  /*6ea0*/  FADD.FTZ R27, R27, R22 ;  /* 0x000000161b1b7221 */ /* 0x000fe20000010000 */
[----:B------:R-:W-:Y:S05]  /*6eb0*/  @!P1 BRA `(.L_x_466) ;  /* 0x000000f000009947 */ /* 0x000fea0003800000 */
[----:B0-----:R-:W-:Y:S01]  /*6ec0*/  MOV R2, R64 ;  /* 0x0000004000027202 */ /* 0x001fe20000000f00 */
[----:B------:R-:W-:Y:S01]  /*6ed0*/  IMAD.MOV.U32 R4, RZ, RZ, R62 ;  /* 0x000000ffff047224 */ /* 0x000fe200078e003e */
[----:B------:R-:W-:Y:S01]  /*6ee0*/  MOV R3, R77 ;  /* 0x0000004d00037202 */ /* 0x000fe20000000f00 */
[----:B------:R-:W-:Y:S01]  /*6ef0*/  IMAD.MOV.U32 R7, RZ, RZ, R60 ;  /* 0x000000ffff077224 */ /* 0x000fe200078e003c */
[----:B------:R-:W-:-:S02]  /*6f00*/  MOV R5, R75 ;  /* 0x0000004b00057202 */ /* 0x000fc40000000f00 */
[----:B------:R-:W-:Y:S01]  /*6f10*/  MOV R6, R51 ;  /* 0x0000003300067202 */ /* 0x000fe20000000f00 */
[----:B------:R0:W-:Y:S01]  /*6f20*/  STG.E [R2.64], R71 ;  /* 0x0000004702007986 */ /* 0x0001e2000c101904 */
[----:B------:R-:W-:Y:S02]  /*6f30*/  IADD3 R51, P5, R51, 0x200, RZ ;  /* 0x0000020033337810 */ /* 0x000fe40007fbe0ff */
[----:B------:R-:W-:Y:S01]  /*6f40*/  IADD3 R64, P0, R64, 0x200, RZ ;  /* 0x0000020040407810 */ /* 0x000fe20007f1e0ff */
[----:B------:R0:W-:Y:S01]  /*6f50*/  STG.E [R4.64], R11 ;  /* 0x0000000b04007986 */ /* 0x0001e2000c101904 */
[----:B------:R-:W-:Y:S01]  /*6f60*/  IADD3 R62, P1, R62, 0x200, RZ ;  /* 0x000002003e3e7810 */ /* 0x000fe20007f3e0ff */
[----:B------:R-:W-:Y:S01]  /*6f70*/  IMAD.X R60, RZ, RZ, R60, P5 ;  /* 0x000000ffff3c7224 */ /* 0x000fe200028e063c */
[----:B------:R-:W-:Y:S01]  /*6f80*/  IADD3.X R77, RZ, R77, RZ, P0, !PT ;  /* 0x0000004dff4d7210 */ /* 0x000fe200007fe4ff */
[----:B------:R0:W-:Y:S01]  /*6f90*/  STG.E [R6.64], R27 ;  /* 0x0000001b06007986 */ /* 0x0001e2000c101904 */
[----:B------:R-:W-:-:S04]  /*6fa0*/  IADD3.X R75, RZ, R75, RZ, P1, !PT ;  /* 0x0000004bff4b7210 */ /* 0x000fc80000ffe4ff */
.L_x_466:
[----:B------:R-:W-:Y:S05]  /*6fb0*/  BSYNC B0 ;  /* 0x0000000000007941 */ /* 0x000fea0003800000 */
.L_x_465:
        /* <DEDUP_REMOVED lines=18> */
.L_x_468:
[----:B------:R-:W-:Y:S05]  /*70e0*/  BSYNC B0 ;  /* 0x0000000000007941 */ /* 0x000fea0003800000 */
.L_x_467:
        /* <DEDUP_REMOVED lines=18> */
.L_x_470:
[----:B------:R-:W-:Y:S05]  /*7210*/  BSYNC B0 ;  /* 0x0000000000007941 */ /* 0x000fea0003800000 */
.L_x_469:
[----:B------:R-:W-:Y:S01]  /*7220*/  FADD.FTZ R47, R18, R47 ;  /* 0x0000002f122f7221 */ /* 0x000fe20000010000 */
[----:B0-----:R-:W-:-:S02]  /*7230*/  MOV R2, R64 ;  /* 0x0000004000027202 */ /* 0x001fc40000000f00 */
[----:B------:R-:W-:Y:S01]  /*7240*/  MOV R3, R77 ;  /* 0x0000004d00037202 */ /* 0x000fe20000000f00 */
[----:B------:R-:W-:Y:S06]  /*7250*/  @!P4 EXIT ;  /* 0x000000000000c94d */ /* 0x000fec0003800000 */
[----:B------:R0:W-:Y:S01]  /*7260*/  STG.E [R2.64], R41 ;  /* 0x0000002902007986 */ /* 0x0001e2000c101904 */
[----:B------:R-:W-:Y:S01]  /*7270*/  MOV R4, R51 ;  /* 0x0000003300047202 */ /* 0x000fe20000000f00 */
[----:B------:R-:W-:Y:S02]  /*7280*/  IMAD.MOV.U32 R5, RZ, RZ, R60 ;  /* 0x000000ffff057224 */ /* 0x000fe400078e003c */
[----:B0-----:R-:W-:Y:S01]  /*7290*/  IMAD.MOV.U32 R2, RZ, RZ, R62 ;  /* 0x000000ffff027224 */ /* 0x001fe200078e003e */
[----:B------:R-:W-:-:S05]  /*72a0*/  MOV R3, R75 ;  /* 0x0000004b00037202 */ /* 0x000fca0000000f00 */
[----:B------:R-:W-:Y:S04]  /*72b0*/  STG.E [R2.64], R63 ;  /* 0x0000003f02007986 */ /* 0x000fe8000c101904 */
[----:B------:R-:W-:Y:S01]  /*72c0*/  STG.E [R4.64], R47 ;  /* 0x0000002f04007986 */ /* 0x000fe2000c101904 */
[----:B------:R-:W-:Y:S05]  /*72d0*/  EXIT ;  /* 0x000000000000794d */ /* 0x000fea0003800000 */
.L_x_342:
[----:B------:R-:W-:Y:S01]  /*72e0*/  HFMA2.MMA R158, -RZ, RZ, 0, 5.9604644775390625e-08 ;  /* 0x00000001ff9e7435 */ /* 0x000fe200000001ff */
[----:B0-----:R-:W-:Y:S01]  /*72f0*/  MOV R157, R209 ;  /* 0x000000d1009d7202 */ /* 0x001fe20000000f00 */
[----:B------:R-:W-:Y:S01]  /*7300*/  IMAD.MOV.U32 R161, RZ, RZ, 0x1f ;  /* 0x0000001fffa17424 */ /* 0x000fe200078e00ff */
[----:B------:R-:W-:Y:S02]  /*7310*/  MOV R160, 0xffffffff ;  /* 0xffffffff00a07802 */ /* 0x000fe40000000f00 */
[----:B------:R-:W-:-:S02]  /*7320*/  MOV R156, 0x7340 ;  /* 0x00007340009c7802 */ /* 0x000fc40000000f00 */
[----:B-----5:R-:W-:Y:S05]  /*7330*/  CALL.REL.NOINC `($__internal_6_$__cuda_sm70_shflsync_bfly_p) ;  /* 0x0000046000007944 */ /* 0x020fea0003c00000 */
[----:B-1----:R-:W-:Y:S01]  /*7340*/  MOV R159, R158 ;  /* 0x0000009e009f7202 */ /* 0x002fe20000000f00 */
[----:B------:R-:W-:Y:S05]  /*7350*/  BRA `(.L_x_471) ;  /* 0xffffb24000007947 */ /* 0x000fea000383ffff */
.L_x_343:
[----:B------:R-:W-:Y:S01]  /*7360*/  HFMA2.MMA R158, -RZ, RZ, 0, 5.9604644775390625e-08 ;  /* 0x00000001ff9e7435 */ /* 0x000fe200000001ff */
[----:B0-----:R-:W-:Y:S01]  /*7370*/  IMAD.MOV.U32 R157, RZ, RZ, R208 ;  /* 0x000000ffff9d7224 */ /* 0x001fe200078e00d0 */
[----:B------:R-:W-:Y:S01]  /*7380*/  MOV R161, 0x1f ;  /* 0x0000001f00a17802 */ /* 0x000fe20000000f00 */
[----:B------:R-:W-:Y:S01]  /*7390*/  IMAD.MOV.U32 R160, RZ, RZ, -0x1 ;  /* 0xffffffffffa07424 */ /* 0x000fe200078e00ff */
[----:B------:R-:W-:-:S02]  /*73a0*/  MOV R156, 0x73c0 ;  /* 0x000073c0009c7802 */ /* 0x000fc40000000f00 */
[----:B-12--5:R-:W-:Y:S05]  /*73b0*/  CALL.REL.NOINC `($__internal_6_$__cuda_sm70_shflsync_bfly_p) ;  /* 0x000003e000007944 */ /* 0x026fea0003c00000 */
[----:B------:R-:W-:Y:S01]  /*73c0*/  FADD.FTZ R209, R159, R209 ;  /* 0x000000d19fd17221 */ /* 0x000fe20000010000 */
[----:B------:R-:W-:Y:S01]  /*73d0*/  MOV R161, 0x1f ;  /* 0x0000001f00a17802 */ /* 0x000fe20000000f00 */
[----:B-1----:R-:W-:Y:S01]  /*73e0*/  FADD.FTZ R208, R208, R158 ;  /* 0x0000009ed0d07221 */ /* 0x002fe20000010000 */
[----:B------:R-:W-:Y:S01]  /*73f0*/  HFMA2.MMA R158, -RZ, RZ, 0, 1.1920928955078125e-07 ;  /* 0x00000002ff9e7435 */ /* 0x000fe200000001ff */
[----:B------:R-:W-:Y:S01]  /*7400*/  IMAD.MOV.U32 R160, RZ, RZ, -0x1 ;  /* 0xffffffffffa07424 */ /* 0x000fe200078e00ff */
[----:B------:R-:W-:-:S02]  /*7410*/  MOV R157, R209 ;  /* 0x000000d1009d7202 */ /* 0x000fc40000000f00 */
[----:B------:R-:W-:Y:S02]  /*7420*/  MOV R156, 0x7440 ;  /* 0x00007440009c7802 */ /* 0x000fe40000000f00 */
[----:B------:R-:W-:Y:S05]  /*7430*/  CALL.REL.NOINC `($__internal_6_$__cuda_sm70_shflsync_bfly_p) ;  /* 0x0000036000007944 */ /* 0x000fea0003c00000 */
[----:B-1----:R-:W-:Y:S01]  /*7440*/  MOV R159, R158 ;  /* 0x0000009e009f7202 */ /* 0x002fe20000000f00 */
[----:B------:R-:W-:Y:S01]  /*7450*/  HFMA2.MMA R158, -RZ, RZ, 0, 1.1920928955078125e-07 ;  /* 0x00000002ff9e7435 */ /* 0x000fe200000001ff */
[----:B------:R-:W-:Y:S01]  /*7460*/  IMAD.MOV.U32 R157, RZ, RZ, R208 ;  /* 0x000000ffff9d7224 */ /* 0x000fe200078e00d0 */
[----:B------:R-:W-:Y:S01]  /*7470*/  MOV R161, 0x1f ;  /* 0x0000001f00a17802 */ /* 0x000fe20000000f00 */
[----:B------:R-:W-:Y:S01]  /*7480*/  IMAD.MOV.U32 R160, RZ, RZ, -0x1 ;  /* 0xffffffffffa07424 */ /* 0x000fe200078e00ff */
[----:B------:R-:W-:Y:S02]  /*7490*/  MOV R156, 0x74b0 ;  /* 0x000074b0009c7802 */ /* 0x000fe40000000f00 */
[----:B------:R-:W-:Y:S05]  /*74a0*/  CALL.REL.NOINC `($__internal_6_$__cuda_sm70_shflsync_bfly_p) ;  /* 0x000002f000007944 */ /* 0x000fea0003c00000 */
[----:B------:R-:W-:Y:S01]  /*74b0*/  FADD.FTZ R209, R159, R209 ;  /* 0x000000d19fd17221 */ /* 0x000fe20000010000 */
[----:B------:R-:W-:Y:S01]  /*74c0*/  MOV R161, 0x1f ;  /* 0x0000001f00a17802 */ /* 0x000fe20000000f00 */
[----:B-1----:R-:W-:Y:S01]  /*74d0*/  FADD.FTZ R208, R208, R158 ;  /* 0x0000009ed0d07221 */ /* 0x002fe20000010000 */
[----:B------:R-:W-:Y:S01]  /*74e0*/  HFMA2.MMA R158, -RZ, RZ, 0, 2.384185791015625e-07 ;  /* 0x00000004ff9e7435 */ /* 0x000fe200000001ff */
[----:B------:R-:W-:Y:S01]  /*74f0*/  IMAD.MOV.U32 R160, RZ, RZ, -0x1 ;  /* 0xffffffffffa07424 */ /* 0x000fe200078e00ff */
[----:B------:R-:W-:-:S02]  /*7500*/  MOV R157, R209 ;  /* 0x000000d1009d7202 */ /* 0x000fc40000000f00 */
[----:B------:R-:W-:Y:S02]  /*7510*/  MOV R156, 0x7530 ;  /* 0x00007530009c7802 */ /* 0x000fe40000000f00 */
[----:B------:R-:W-:Y:S05]  /*7520*/  CALL.REL.NOINC `($__internal_6_$__cuda_sm70_shflsync_bfly_p) ;  /* 0x0000027000007944 */ /* 0x000fea0003c00000 */
[----:B-1----:R-:W-:Y:S01]  /*7530*/  MOV R159, R158 ;  /* 0x0000009e009f7202 */ /* 0x002fe20000000f00 */
[----:B------:R-:W-:Y:S01]  /*7540*/  HFMA2.MMA R158, -RZ, RZ, 0, 2.384185791015625e-07 ;  /* 0x00000004ff9e7435 */ /* 0x000fe200000001ff */
        /* <DEDUP_REMOVED lines=8> */
[----:B------:R-:W-:Y:S01]  /*75d0*/  HFMA2.MMA R158, -RZ, RZ, 0, 4.76837158203125e-07 ;  /* 0x00000008ff9e7435 */ /* 0x000fe200000001ff */
[----:B------:R-:W-:Y:S01]  /*75e0*/  IMAD.MOV.U32 R160, RZ, RZ, -0x1 ;  /* 0xffffffffffa07424 */ /* 0x000fe200078e00ff */
[----:B------:R-:W-:-:S02]  /*75f0*/  MOV R157, R209 ;  /* 0x000000d1009d7202 */ /* 0x000fc40000000f00 */
[----:B------:R-:W-:Y:S02]  /*7600*/  MOV R156, 0x7620 ;  /* 0x00007620009c7802 */ /* 0x000fe40000000f00 */
[----:B------:R-:W-:Y:S05]  /*7610*/  CALL.REL.NOINC `($__internal_6_$__cuda_sm70_shflsync_bfly_p) ;  /* 0x0000018000007944 */ /* 0x000fea0003c00000 */
[----:B-1----:R-:W-:Y:S01]  /*7620*/  MOV R159, R158 ;  /* 0x0000009e009f7202 */ /* 0x002fe20000000f00 */
[----:B------:R-:W-:Y:S01]  /*7630*/  HFMA2.MMA R158, -RZ, RZ, 0, 4.76837158203125e-07 ;  /* 0x00000008ff9e7435 */ /* 0x000fe200000001ff */
        /* <DEDUP_REMOVED lines=8> */
[----:B------:R-:W-:Y:S01]  /*76c0*/  HFMA2.MMA R158, -RZ, RZ, 0, 9.5367431640625e-07 ;  /* 0x00000010ff9e7435 */ /* 0x000fe200000001ff */
[----:B------:R-:W-:Y:S01]  /*76d0*/  IMAD.MOV.U32 R160, RZ, RZ, -0x1 ;  /* 0xffffffffffa07424 */ /* 0x000fe200078e00ff */
[----:B------:R-:W-:-:S02]  /*76e0*/  MOV R157, R209 ;  /* 0x000000d1009d7202 */ /* 0x000fc40000000f00 */
[----:B------:R-:W-:Y:S02]  /*76f0*/  MOV R156, 0x7710 ;  /* 0x00007710009c7802 */ /* 0x000fe40000000f00 */
[----:B------:R-:W-:Y:S05]  /*7700*/  CALL.REL.NOINC `($__internal_6_$__cuda_sm70_shflsync_bfly_p) ;  /* 0x0000009000007944 */ /* 0x000fea0003c00000 */
[----:B-1----:R-:W-:Y:S01]  /*7710*/  MOV R159, R158 ;  /* 0x0000009e009f7202 */ /* 0x002fe20000000f00 */
[----:B------:R-:W-:Y:S01]  /*7720*/  HFMA2.MMA R158, -RZ, RZ, 0, 9.5367431640625e-07 ;  /* 0x00000010ff9e7435 */ /* 0x000fe200000001ff */
[----:B------:R-:W-:Y:S01]  /*7730*/  IMAD.MOV.U32 R157, RZ, RZ, R208 ;  /* 0x000000ffff9d7224 */ /* 0x000fe200078e00d0 */
[----:B------:R-:W-:Y:S01]  /*7740*/  MOV R161, 0x1f ;  /* 0x0000001f00a17802 */ /* 0x000fe20000000f00 */
[----:B------:R-:W-:Y:S01]  /*7750*/  IMAD.MOV.U32 R160, RZ, RZ, -0x1 ;  /* 0xffffffffffa07424 */ /* 0x000fe200078e00ff */
[----:B------:R-:W-:Y:S02]  /*7760*/  MOV R156, 0x7780 ;  /* 0x00007780009c7802 */ /* 0x000fe40000000f00 */
[----:B------:R-:W-:Y:S05]  /*7770*/  CALL.REL.NOINC `($__internal_6_$__cuda_sm70_shflsync_bfly_p) ;  /* 0x0000002000007944 */ /* 0x000fea0003c00000 */
[----:B-1----:R-:W-:Y:S01]  /*7780*/  MOV R156, R158 ;  /* 0x0000009e009c7202 */ /* 0x002fe20000000f00 */
[----:B------:R-:W-:Y:S05]  /*7790*/  BRA `(.L_x_472) ;  /* 0xffffaf2000007947 */ /* 0x000fea000383ffff */
        .weak           $__internal_6_$__cuda_sm70_shflsync_bfly_p
        .type           $__internal_6_$__cuda_sm70_shflsync_bfly_p,@function
        .size           $__internal_6_$__cuda_sm70_shflsync_bfly_p,(.L_x_12308 - $__internal_6_$__cuda_sm70_shflsync_bfly_p)
$__internal_6_$__cuda_sm70_shflsync_bfly_p:
[----:B------:R-:W-:Y:S04]  /*77a0*/  WARPSYNC R160 ;  /* 0x000000a000007348 */ /* 0x000fe80003800000 */
[----:B------:R0:W1:Y:S02]  /*77b0*/  SHFL.BFLY PT, R158, R157, R158, R161 ;  /* 0x0c00009e9d9e7389 */ /* 0x00006400000e00a1 */
[----:B0-----:R-:W-:-:S06]  /*77c0*/  HFMA2.MMA R157, -RZ, RZ, 0, 0 ;  /* 0x00000000ff9d7435 */ /* 0x001fcc00000001ff */
[----:B------:R-:W-:Y:S05]  /*77d0*/  RET.REL.NODEC R156 `(_ZN10layer_norm13ln_bwd_kernelINS_13Kernel_traitsI13__nv_bfloat16S2_S2_S2_fjLj1024ELj1ELj4ELj1ELj16ENS_18Kernel_traits_baseILj1024ES2_S2_S2_S2_fjLj128EEEEELb0ELb1ELb1ELb0EEEvNS_9BwdParamsE) ;  /* 0xffff88209c007950 */ /* 0x000fea0003c3ffff */
.L_x_473:
        /* <DEDUP_REMOVED lines=10> */
.L_x_12308:


//--------------------- .text._ZN10layer_norm13ln_bwd_kernelINS_13Kernel_traitsI13__nv_bfloat16S2_S2_S2_fjLj1024ELj1ELj4ELj1ELj16ENS_18Kernel_traits_baseILj1024ES2_S2_S2_S2_fjLj128EEEEELb0ELb1ELb1ELb1EEEvNS_9BwdParamsE --------------------------
	.section	.text._ZN10layer_norm13ln_bwd_kernelINS_13Kernel_traitsI13__nv_bfloat16S2_S2_S2_fjLj1024ELj1ELj4ELj1ELj16ENS_18Kernel_traits_baseILj1024ES2_S2_S2_S2_fjLj128EEEEELb0ELb1ELb1ELb1EEEvNS_9BwdParamsE,"ax",@progbits
	.sectioninfo	@"SHI_REGISTERS=255"
	.align	128
        .global         _ZN10layer_norm13ln_bwd_kernelINS_13Kernel_traitsI13__nv_bfloat16S2_S2_S2_fjLj1024ELj1ELj4ELj1ELj16ENS_18Kernel_traits_baseILj1024ES2_S2_S2_S2_fjLj128EEEEELb0ELb1ELb1ELb1EEEvNS_9BwdParamsE
        .type           _ZN10layer_norm13ln_bwd_kernelINS_13Kernel_traitsI13__nv_bfloat16S2_S2_S2_fjLj1024ELj1ELj4ELj1ELj16ENS_18Kernel_traits_baseILj1024ES2_S2_S2_S2_fjLj128EEEEELb0ELb1ELb1ELb1EEEvNS_9BwdParamsE,@function
        .size           _ZN10layer_norm13ln_bwd_kernelINS_13Kernel_traitsI13__nv_bfloat16S2_S2_S2_fjLj1024ELj1ELj4ELj1ELj16ENS_18Kernel_traits_baseILj1024ES2_S2_S2_S2_fjLj128EEEEELb0ELb1ELb1ELb1EEEvNS_9BwdParamsE,(.L_x_12309 - _ZN10layer_norm13ln_bwd_kernelINS_13Kernel_traitsI13__nv_bfloat16S2_S2_S2_fjLj1024ELj1ELj4ELj1ELj16ENS_18Kernel_traits_baseILj1024ES2_S2_S2_S2_fjLj128EEEEELb0ELb1ELb1ELb1EEEvNS_9BwdParamsE)
        .other          _ZN10layer_norm13ln_bwd_kernelINS_13Kernel_traitsI13__nv_bfloat16S2_S2_S2_fjLj1024ELj1ELj4ELj1ELj16ENS_18Kernel_traits_baseILj1024ES2_S2_S2_S2_fjLj128EEEEELb0ELb1ELb1ELb1EEEvNS_9BwdParamsE,@"STO_CUDA_ENTRY STV_DEFAULT"
_ZN10layer_norm13ln_bwd_kernelINS_13Kernel_traitsI13__nv_bfloat16S2_S2_S2_fjLj1024ELj1ELj4ELj1ELj16ENS_18Kernel_traits_baseILj1024ES2_S2_S2_S2_fjLj128EEEEELb0ELb1ELb1ELb1EEEvNS_9BwdParamsE:
.text._ZN10layer_norm13ln_bwd_kernelINS_13Kernel_traitsI13__nv_bfloat16S2_S2_S2_fjLj1024ELj1ELj4ELj1ELj16ENS_18Kernel_traits_baseILj1024ES2_S2_S2_S2_fjLj128EEEEELb0ELb1ELb1ELb1EEEvNS_9BwdParamsE:
[----:B------:R-:W-:Y:S02]  /*0000*/  MOV R1, c[0x0][0x28] ;  /* 0x00000a0000017a02 */ /* 0x000fe40000000f00 */
[----:B------:R-:W0:Y:S01]  /*0010*/  S2R R3, SR_TID.X ;  /* 0x0000000000037919 */ /* 0x000e220000002100 */
[----:B------:R-:W-:Y:S01]  /*0020*/  ULDC.64 UR4, c[0x0][0x118] ;  /* 0x0000460000047ab9 */ /* 0x000fe20000000a00 */
[----:B------:R-:W-:Y:S02]  /*0030*/  IADD3 R1, R1, -0x10, RZ ;  /* 0xfffffff001017810 */ /* 0x000fe40007ffe0ff */
[----:B0-----:R-:W-:-:S04]  /*0040*/  SHF.L.U32 R0, R3, 0x4, RZ ;  /* 0x0000000403007819 */ /* 0x001fc800000006ff */
[----:B------:R-:W-:-:S04]  /*0050*/  LOP3.LUT R0, R0, 0x1f0, RZ, 0xc0, !PT ;  /* 0x000001f000007812 */ /* 0x000fc800078ec0ff */
[----:B------:R-:W-:-:S04]  /*0060*/  IADD3 R4, P0, R0, c[0x0][0x1c8], RZ ;  /* 0x0000720000047a10 */ /* 0x000fc80007f1e0ff */
[----:B------:R-:W-:-:S05]  /*0070*/  IADD3.X R5, RZ, c[0x0][0x1cc], RZ, P0, !PT ;  /* 0x00007300ff057a10 */ /* 0x000fca00007fe4ff */
[----:B------:R0:W5:Y:S04]  /*0080*/  LDG.E.128 R152, [R4.64] ;  /* 0x0000000404987981 */ /* 0x000168000c1e1d00 */
[----:B------:R0:W5:Y:S04]  /*0090*/  LDG.E.128 R148, [R4.64+0x200] ;  /* 0x0002000404947981 */ /* 0x000168000c1e1d00 */
[----:B------:R0:W5:Y:S04]  /*00a0*/  LDG.E.128 R144, [R4.64+0x400] ;  /* 0x0004000404907981 */ /* 0x000168000c1e1d00 */
[----:B------:R0:W5:Y:S01]  /*00b0*/  LDG.E.128 R140, [R4.64+0x600] ;  /* 0x00060004048c7981 */ /* 0x000162000c1e1d00 */
[----:B------:R-:W-:Y:S01]  /*00c0*/  SHF.R.U32.HI R2, RZ, 0x5, R3 ;  /* 0x00000005ff027819 */ /* 0x000fe20000011603 */
[----:B------:R-:W-:Y:S01]  /*00d0*/  BSSY B0, `(.L_x_474) ;  /* 0x000053d000007945 */ /* 0x000fe20003800000 */
[----:B------:R-:W-:Y:S01]  /*00e0*/  LOP3.LUT R6, R3, 0x1f, RZ, 0xc0, !PT ;  /* 0x0000001f03067812 */ /* 0x000fe200078ec0ff */
[----:B------:R-:W1:Y:S02]  /*00f0*/  S2R R7, SR_CTAID.X ;  /* 0x0000000000077919 */ /* 0x000e640000002500 */
[----:B-1----:R-:W-:-:S04]  /*0100*/  LEA R2, R7, R2, 0x2 ;  /* 0x0000000207027211 */ /* 0x002fc800078e10ff */
[----:B------:R-:W-:-:S13]  /*0110*/  ISETP.GE.AND P0, PT, R2, c[0x0][0x164], PT ;  /* 0x0000590002007a0c */ /* 0x000fda0003f06270 */
[----:B------:R-:W-:Y:S05]  /*0120*/  @!P0 BRA `(.L_x_475) ;  /* 0x0000031000008947 */ /* 0x000fea0003800000 */
        /* <DEDUP_REMOVED lines=49> */
.L_x_475:
[----:B0-----:R-:W-:-:S04]  /*0440*/  LEA R8, P0, R6, c[0x0][0x1b0], 0x4 ;  /* 0x00006c0006087a11 */ /* 0x001fc800078020ff */
[----:B------:R-:W-:-:S05]  /*0450*/  IADD3.X R9, RZ, c[0x0][0x1b4], RZ, P0, !PT ;  /* 0x00006d00ff097a10 */ /* 0x000fca00007fe4ff */
[----:B------:R-:W2:Y:S04]  /*0460*/  LDG.E.128 R12, [R8.64] ;  /* 0x00000004080c7981 */ /* 0x000ea8000c1e1d00 */
[----:B------:R0:W3:Y:S04]  /*0470*/  LDG.E.128 R4, [R8.64+0x600] ;  /* 0x0006000408047981 */ /* 0x0000e8000c1e1d00 */
[----:B------:R0:W4:Y:S04]  /*0480*/  LDG.E.128 R16, [R8.64+0x200] ;  /* 0x0002000408107981 */ /* 0x000128000c1e1d00 */
[----:B------:R0:W3:Y:S01]  /*0490*/  LDG.E.128 R20, [R8.64+0x400] ;  /* 0x0004000408147981 */ /* 0x0000e2000c1e1d00 */
        /* <DEDUP_REMOVED lines=49> */
[----:B0-----:R-:W-:Y:S02]  /*07b0*/  PRMT R8, RZ, 0x7610, R12 ;  /* 0x00007610ff087816 */ /* 0x001fe4000000000c */
[--C-:B------:R-:W-:Y:S01]  /*07c0*/  PRMT R3, RZ, 0x5410, R13.reuse ;  /* 0x00005410ff037816 */ /* 0x100fe2000000000d */
[----:B------:R0:W-:Y:S04]  /*07d0*/  STL [R1+0xc], R0 ;  /* 0x00000c0001007387 */ /* 0x0001e80000100800 */
[----:B------:R-:W-:Y:S01]  /*07e0*/  STL [R1+0x8], R8 ;  /* 0x0000080801007387 */ /* 0x000fe20000100800 */
[----:B0-----:R-:W-:-:S03]  /*07f0*/  PRMT R0, RZ, 0x7610, R13 ;  /* 0x00007610ff007816 */ /* 0x001fc6000000000d */
[----:B------:R-:W-:Y:S04]  /*0800*/  STL [R1+0x4], R3 ;  /* 0x0000040301007387 */ /* 0x000fe80000100800 */
[----:B------:R0:W-:Y:S02]  /*0810*/  STL [R1], R0 ;  /* 0x0000000001007387 */ /* 0x0001e40000100800 */
[----:B0-----:R-:W0:Y:S01]  /*0820*/  LDC.U8 R0, c[0x0][0x1f0] ;  /* 0x00007c00ff007b82 */ /* 0x001e220000000000 */
[--C-:B---3--:R-:W-:Y:S02]  /*0830*/  PRMT R228, RZ, 0x5410, R4.reuse ;  /* 0x00005410ffe47816 */ /* 0x108fe40000000004 */
        /* <DEDUP_REMOVED lines=9> */
[--C-:B----4-:R-:W-:Y:S02]  /*08d0*/  PRMT R244, RZ, 0x5410, R16.reuse ;  /* 0x00005410fff47816 */ /* 0x110fe40000000010 */
        /* <DEDUP_REMOVED lines=17> */
.L_x_584:
[----:B------:R-:W-:-:S10]  /*09f0*/  HFMA2.MMA R251, -RZ, RZ, 0, 2.384185791015625e-07 ;  /* 0x00000004fffb7435 */ /* 0x000fd400000001ff */
[----:B------:R-:W-:-:S05]  /*0a00*/  IMAD.WIDE R192, R2, R251, c[0x0][0x1d8] ;  /* 0x0000760002c07625 */ /* 0x000fca00078e02fb */
[----:B------:R0:W2:Y:S04]  /*0a10*/  LDG.E R247, [R192.64] ;  /* 0x00000004c0f77981 */ /* 0x0000a8000c1e1900 */
[----:B------:R-:W1:Y:S01]  /*0a20*/  S2R R252, SR_TID.X ;  /* 0x0000000000fc7919 */ /* 0x000e620000002100 */
[----:B------:R-:W-:-:S05]  /*0a30*/  IMAD R194, R2, c[0x0][0x168], RZ ;  /* 0x00005a0002c27a24 */ /* 0x000fca00078e02ff */
[----:B------:R-:W-:Y:S01]  /*0a40*/  SHF.R.S32.HI R195, RZ, 0x1f, R194 ;  /* 0x0000001fffc37819 */ /* 0x000fe200000114c2 */
[----:B0-----:R-:W-:-:S03]  /*0a50*/  IMAD.WIDE R192, R2, R251, c[0x0][0x1a8] ;  /* 0x00006a0002c07625 */ /* 0x001fc600078e02fb */
[----:B------:R-:W-:Y:S02]  /*0a60*/  LEA.HI R195, R195, R194, RZ, 0x3 ;  /* 0x000000c2c3c37211 */ /* 0x000fe400078f18ff */
[----:B-----5:R0:W5:Y:S01]  /*0a70*/  LDG.E R222, [R192.64] ;  /* 0x00000004c0de7981 */ /* 0x020162000c1e1900 */
[----:B------:R-:W-:Y:S01]  /*0a80*/  MOV R248, 0x10 ;  /* 0x0000001000f87802 */ /* 0x000fe20000000f00 */
[----:B------:R-:W-:Y:S01]  /*0a90*/  BSSY B1, `(.L_x_477) ;  /* 0x0000160000017945 */ /* 0x000fe20003800000 */
[----:B0-----:R-:W-:Y:S01]  /*0aa0*/  IMAD.WIDE R192, R2, R251, c[0x0][0x1d0] ;  /* 0x0000740002c07625 */ /* 0x001fe200078e02fb */
[----:B-1----:R-:W-:-:S04]  /*0ab0*/  LOP3.LUT R252, R252, 0x1f, RZ, 0xc0, !PT ;  /* 0x0000001ffcfc7812 */ /* 0x002fc800078ec0ff */
[----:B------:R0:W5:Y:S01]  /*0ac0*/  LDG.E R227, [R192.64] ;  /* 0x00000004c0e37981 */ /* 0x000162000c1e1900 */
[----:B------:R-:W-:-:S04]  /*0ad0*/  LEA.HI.SX32 R226, R195, R252, 0x1d ;  /* 0x000000fcc3e27211 */ /* 0x000fc800078feaff */
[C---:B------:R-:W-:Y:S01]  /*0ae0*/  IADD3 R225, R226.reuse, 0x20, RZ ;  /* 0x00000020e2e17810 */ /* 0x040fe20007ffe0ff */
[CC--:B------:R-:W-:Y:S01]  /*0af0*/  IMAD.WIDE.U32 R198, R226.reuse, R248.reuse, c[0x0][0x218] ;  /* 0x00008600e2c67625 */ /* 0x0c0fe200078e00f8 */
[C---:B------:R-:W-:Y:S02]  /*0b00*/  IADD3 R224, R226.reuse, 0x40, RZ ;  /* 0x00000040e2e07810 */ /* 0x040fe40007ffe0ff */
[----:B------:R-:W-:Y:S01]  /*0b10*/  IADD3 R223, R226, 0x60, RZ ;  /* 0x00000060e2df7810 */ /* 0x000fe20007ffe0ff */
[----:B------:R-:W-:-:S04]  /*0b20*/  IMAD.WIDE.U32 R196, R225, R248, c[0x0][0x218] ;  /* 0x00008600e1c47625 */ /* 0x000fc800078e00f8 */
[----:B------:R-:W-:-:S04]  /*0b30*/  IMAD.WIDE.U32 R194, R224, R248, c[0x0][0x218] ;  /* 0x00008600e0c27625 */ /* 0x000fc800078e00f8 */
[----:B0-----:R-:W-:Y:S01]  /*0b40*/  IMAD.WIDE.U32 R192, R223, R248, c[0x0][0x218] ;  /* 0x00008600dfc07625 */ /* 0x001fe200078e00f8 */
[----:B--2---:R-:W-:-:S13]  /*0b50*/  ISETP.GT.AND P1, PT, R247, RZ, PT ;  /* 0x000000fff700720c */ /* 0x004fda0003f24270 */
[----:B------:R-:W-:Y:S05]  /*0b60*/  @P1 BRA `(.L_x_478) ;  /* 0x000000c000001947 */ /* 0x000fea0003800000 */
[----:B------:R-:W-:Y:S02]  /*0b70*/  ISETP.NE.U32.AND P0, PT, RZ, c[0x0][0x218], PT ;  /* 0x00008600ff007a0c */ /* 0x000fe40003f05070 */
[----:B------:R-:W-:Y:S02]  /*0b80*/  MOV R247, RZ ;  /* 0x000000ff00f77202 */ /* 0x000fe40000000f00 */
[----:B------:R-:W-:Y:S02]  /*0b90*/  ISETP.NE.AND.EX P0, PT, RZ, c[0x0][0x21c], PT, P0 ;  /* 0x00008700ff007a0c */ /* 0x000fe40003f05300 */
[----:B------:R-:W-:-:S11]  /*0ba0*/  MOV R248, RZ ;  /* 0x000000ff00f87202 */ /* 0x000fd60000000f00 */
[----:B------:R-:W-:Y:S05]  /*0bb0*/  @!P0 BRA `(.L_x_479) ;  /* 0x000014d000008947 */ /* 0x000fea0003800000 */
[----:B------:R0:W5:Y:S04]  /*0bc0*/  LDG.E.128 R40, [R198.64] ;  /* 0x00000004c6287981 */ /* 0x000168000c1e1d00 */
[----:B------:R0:W5:Y:S04]  /*0bd0*/  LDG.E.128 R36, [R196.64] ;  /* 0x00000004c4247981 */ /* 0x000168000c1e1d00 */
[----:B------:R0:W5:Y:S04]  /*0be0*/  LDG.E.128 R32, [R194.64] ;  /* 0x00000004c2207981 */ /* 0x000168000c1e1d00 */
[----:B------:R0:W5:Y:S01]  /*0bf0*/  LDG.E.128 R28, [R192.64] ;  /* 0x00000004c01c7981 */ /* 0x000162000c1e1d00 */
[----:B------:R-:W-:Y:S01]  /*0c00*/  HFMA2.MMA R247, -RZ, RZ, 0, 0 ;  /* 0x00000000fff77435 */ /* 0x000fe200000001ff */
[----:B------:R-:W-:Y:S01]  /*0c10*/  MOV R248, RZ ;  /* 0x000000ff00f87202 */ /* 0x000fe20000000f00 */
[----:B------:R-:W-:Y:S05]  /*0c20*/  BRA `(.L_x_479) ;  /* 0x0000146000007947 */ /* 0x000fea0003800000 */
.L_x_478:
[----:B------:R-:W-:-:S05]  /*0c30*/  IADD3 R247, R247, -0x1, RZ ;  /* 0xfffffffff7f77810 */ /* 0x000fca0007ffe0ff */
[----:B------:R-:W-:-:S05]  /*0c40*/  IMAD R247, R247, c[0x0][0x168], RZ ;  /* 0x00005a00f7f77a24 */ /* 0x000fca00078e02ff */
[----:B------:R-:W-:-:S04]  /*0c50*/  SHF.R.S32.HI R8, RZ, 0x1f, R247 ;  /* 0x0000001fff087819 */ /* 0x000fc800000114f7 */
[----:B------:R-:W-:Y:S01]  /*0c60*/  LEA.HI R247, R8, R247, RZ, 0x3 ;  /* 0x000000f708f77211 */ /* 0x000fe200078f18ff */
[----:B------:R-:W-:-:S03]  /*0c70*/  IMAD.WIDE.U32 R20, R224, R248, c[0x0][0x188] ;  /* 0x00006200e0147625 */ /* 0x000fc600078e00f8 */
[----:B------:R-:W-:Y:S01]  /*0c80*/  LEA.HI.SX32 R247, R247, R252, 0x1d ;  /* 0x000000fcf7f77211 */ /* 0x000fe200078feaff */
[----:B------:R-:W-:Y:S02]  /*0c90*/  IMAD.WIDE R168, R2, R251, c[0x0][0x1a0] ;  /* 0x0000680002a87625 */ /* 0x000fe400078e02fb */
[----:B------:R-:W2:Y:S01]  /*0ca0*/  LDG.E.128 R20, [R20.64] ;  /* 0x0000000414147981 */ /* 0x000ea2000c1e1d00 */
[----:B------:R-:W-:Y:S01]  /*0cb0*/  IADD3 R177, R247, 0x60, RZ ;  /* 0x00000060f7b17810 */ /* 0x000fe20007ffe0ff */
[-C--:B------:R-:W-:Y:S01]  /*0cc0*/  IMAD.WIDE.U32 R24, R223, R248.reuse, c[0x0][0x188] ;  /* 0x00006200df187625 */ /* 0x080fe200078e00f8 */
[----:B------:R-:W-:Y:S01]  /*0cd0*/  IADD3 R171, R247, 0x20, RZ ;  /* 0x00000020f7ab7810 */ /* 0x000fe20007ffe0ff */
[----:B------:R0:W3:Y:S02]  /*0ce0*/  LDG.E R7, [R168.64] ;  /* 0x00000004a8077981 */ /* 0x0000e4000c1e1900 */
[-C--:B------:R-:W-:Y:S02]  /*0cf0*/  IMAD.WIDE.U32 R176, R177, R248.reuse, c[0x0][0x208] ;  /* 0x00008200b1b07625 */ /* 0x080fe400078e00f8 */
[----:B------:R-:W4:Y:S02]  /*0d00*/  LDG.E.128 R24, [R24.64] ;  /* 0x0000000418187981 */ /* 0x000f24000c1e1d00 */
[----:B------:R-:W-:-:S02]  /*0d10*/  IMAD.WIDE.U32 R12, R247, R248, c[0x0][0x208] ;  /* 0x00008200f70c7625 */ /* 0x000fc400078e00f8 */
[----:B------:R-:W4:Y:S02]  /*0d20*/  LDG.E.128 R176, [R176.64] ;  /* 0x00000004b0b07981 */ /* 0x000f24000c1e1d00 */
[-C--:B------:R-:W-:Y:S02]  /*0d30*/  IMAD.WIDE.U32 R8, R226, R248.reuse, c[0x0][0x188] ;  /* 0x00006200e2087625 */ /* 0x080fe400078e00f8 */
[----:B------:R-:W4:Y:S02]  /*0d40*/  LDG.E.128 R12, [R12.64] ;  /* 0x000000040c0c7981 */ /* 0x000f24000c1e1d00 */
[-C--:B------:R-:W-:Y:S02]  /*0d50*/  IMAD.WIDE.U32 R16, R225, R248.reuse, c[0x0][0x188] ;  /* 0x00006200e1107625 */ /* 0x080fe400078e00f8 */
[----:B------:R-:W4:Y:S02]  /*0d60*/  LDG.E.128 R8, [R8.64] ;  /* 0x0000000408087981 */ /* 0x000f24000c1e1d00 */
[----:B0-----:R-:W-:-:S02]  /*0d70*/  IMAD.WIDE.U32 R168, R171, R248, c[0x0][0x208] ;  /* 0x00008200aba87625 */ /* 0x001fc400078e00f8 */
[----:B------:R-:W4:Y:S04]  /*0d80*/  LDG.E.128 R16, [R16.64] ;  /* 0x0000000410107981 */ /* 0x000f28000c1e1d00 */
[----:B------:R-:W4:Y:S01]  /*0d90*/  LDG.E.128 R168, [R168.64] ;  /* 0x00000004a8a87981 */ /* 0x000f22000c1e1d00 */
[----:B------:R-:W-:-:S04]  /*0da0*/  ISETP.NE.U32.AND P0, PT, RZ, c[0x0][0x218], PT ;  /* 0x00008600ff007a0c */ /* 0x000fc80003f05070 */
[----:B------:R-:W-:Y:S02]  /*0db0*/  ISETP.NE.AND.EX P0, PT, RZ, c[0x0][0x21c], PT, P0 ;  /* 0x00008700ff007a0c */ /* 0x000fe40003f05300 */
[----:B------:R-:W-:-:S05]  /*0dc0*/  IADD3 R173, R247, 0x40, RZ ;  /* 0x00000040f7ad7810 */ /* 0x000fca0007ffe0ff */
[----:B------:R-:W-:-:S06]  /*0dd0*/  IMAD.WIDE.U32 R172, R173, R248, c[0x0][0x208] ;  /* 0x00008200adac7625 */ /* 0x000fcc00078e00f8 */
[----:B------:R0:W5:Y:S04]  /*0de0*/  @P0 LDG.E.128 R40, [R198.64] ;  /* 0x00000004c6280981 */ /* 0x000168000c1e1d00 */
[----:B------:R1:W5:Y:S04]  /*0df0*/  @P0 LDG.E.128 R36, [R196.64] ;  /* 0x00000004c4240981 */ /* 0x000368000c1e1d00 */
[----:B------:R0:W5:Y:S04]  /*0e00*/  @P0 LDG.E.128 R32, [R194.64] ;  /* 0x00000004c2200981 */ /* 0x000168000c1e1d00 */
[----:B------:R3:W5:Y:S01]  /*0e10*/  @P0 LDG.E.128 R28, [R192.64] ;  /* 0x00000004c01c0981 */ /* 0x000762000c1e1d00 */
[----:B------:R-:W-:-:S03]  /*0e20*/  ISETP.NE.AND P0, PT, R0, RZ, PT ;  /* 0x000000ff0000720c */ /* 0x000fc60003f05270 */
[----:B------:R-:W4:Y:S01]  /*0e30*/  LDG.E.128 R172, [R172.64] ;  /* 0x00000004acac7981 */ /* 0x000f22000c1e1d00 */
[----:B--2---:R-:W-:Y:S02]  /*0e40*/  PRMT R248, RZ, 0x7610, R23 ;  /* 0x00007610fff87816 */ /* 0x004fe40000000017 */
[----:B---3--:R-:W-:Y:S02]  /*0e50*/  FSEL R193, R7, RZ, !P0 ;  /* 0x000000ff07c17208 */ /* 0x008fe40004000000 */
[----:B------:R-:W-:Y:S02]  /*0e60*/  PRMT R200, RZ, 0x7610, R20 ;  /* 0x00007610ffc87816 */ /* 0x000fe40000000014 */
[----:B------:R-:W-:Y:S01]  /*0e70*/  PRMT R191, RZ, 0x7610, R21 ;  /* 0x00007610ffbf7816 */ /* 0x000fe20000000015 */
[----:B------:R-:W-:Y:S01]  /*0e80*/  FADD.FTZ R248, -R193, R248 ;  /* 0x000000f8c1f87221 */ /* 0x000fe20000010100 */
[----:B------:R-:W-:Y:S02]  /*0e90*/  PRMT R251, RZ, 0x5410, R23 ;  /* 0x00005410fffb7816 */ /* 0x000fe40000000017 */
[----:B----4-:R-:W-:-:S02]  /*0ea0*/  PRMT R217, RZ, 0x5410, R179 ;  /* 0x00005410ffd97816 */ /* 0x010fc400000000b3 */
[----:B------:R-:W-:Y:S02]  /*0eb0*/  PRMT R218, RZ, 0x7610, R179 ;  /* 0x00007610ffda7816 */ /* 0x000fe400000000b3 */
[----:B------:R-:W-:Y:S01]  /*0ec0*/  PRMT R190, RZ, 0x5410, R21 ;  /* 0x00005410ffbe7816 */ /* 0x000fe20000000015 */
[----:B------:R-:W2:Y:S01]  /*0ed0*/  LDL R179, [R1+0xc] ;  /* 0x00000c0001b37983 */ /* 0x000ea20000100800 */
[----:B------:R-:W-:Y:S02]  /*0ee0*/  PRMT R189, RZ, 0x5410, R22 ;  /* 0x00005410ffbd7816 */ /* 0x000fe40000000016 */
[--C-:B------:R-:W-:Y:S02]  /*0ef0*/  PRMT R247, RZ, 0x5410, R24.reuse ;  /* 0x00005410fff77816 */ /* 0x100fe40000000018 */
[----:B0-----:R-:W-:Y:S01]  /*0f00*/  PRMT R199, RZ, 0x7610, R24 ;  /* 0x00007610ffc77816 */ /* 0x001fe20000000018 */
[----:B------:R-:W-:Y:S01]  /*0f10*/  FADD.FTZ R24, -R193, R200 ;  /* 0x000000c8c1187221 */ /* 0x000fe20000010100 */
[----:B-1----:R-:W-:-:S02]  /*0f20*/  PRMT R196, RZ, 0x5410, R26 ;  /* 0x00005410ffc47816 */ /* 0x002fc4000000001a */
[----:B------:R-:W-:Y:S01]  /*0f30*/  PRMT R195, RZ, 0x7610, R26 ;  /* 0x00007610ffc37816 */ /* 0x000fe2000000001a */
[C---:B------:R-:W-:Y:S01]  /*0f40*/  FADD.FTZ R26, -R193.reuse, R191 ;  /* 0x000000bfc11a7221 */ /* 0x040fe20000010100 */
[----:B------:R-:W-:Y:S01]  /*0f50*/  PRMT R185, RZ, 0x5410, R15 ;  /* 0x00005410ffb97816 */ /* 0x000fe2000000000f */
[----:B------:R-:W-:Y:S01]  /*0f60*/  FADD.FTZ R251, -R193, R251 ;  /* 0x000000fbc1fb7221 */ /* 0x000fe20000010100 */
[----:B------:R-:W-:Y:S02]  /*0f70*/  PRMT R186, RZ, 0x7610, R15 ;  /* 0x00007610ffba7816 */ /* 0x000fe4000000000f */
[----:B------:R-:W-:Y:S02]  /*0f80*/  PRMT R252, RZ, 0x7610, R22 ;  /* 0x00007610fffc7816 */ /* 0x000fe40000000016 */
[----:B------:R-:W-:Y:S02]  /*0f90*/  PRMT R213, RZ, 0x5410, R8 ;  /* 0x00005410ffd57816 */ /* 0x000fe40000000008 */
[----:B------:R-:W-:-:S02]  /*0fa0*/  PRMT R15, RZ, 0x5410, R16 ;  /* 0x00005410ff0f7816 */ /* 0x000fc40000000010 */
[--C-:B------:R-:W-:Y:S02]  /*0fb0*/  PRMT R191, RZ, 0x5410, R170.reuse ;  /* 0x00005410ffbf7816 */ /* 0x100fe400000000aa */
[----:B------:R-:W-:Y:S01]  /*0fc0*/  PRMT R200, RZ, 0x7610, R170 ;  /* 0x00007610ffc87816 */ /* 0x000fe200000000aa */
[----:B-----5:R-:W-:Y:S01]  /*0fd0*/  FMUL.FTZ R170, R222, R248 ;  /* 0x000000f8deaa7220 */ /* 0x020fe20000410000 */
[----:B------:R-:W-:Y:S01]  /*0fe0*/  PRMT R8, RZ, 0x7610, R8 ;  /* 0x00007610ff087816 */ /* 0x000fe20000000008 */
[----:B------:R-:W3:Y:S01]  /*0ff0*/  LDL R248, [R1+0x8] ;  /* 0x0000080001f87983 */ /* 0x000ee20000100800 */
        /* <DEDUP_REMOVED lines=13> */
[----:B------:R-:W-:Y:S02]  /*10d0*/  PRMT R192, RZ, 0x5410, R20 ;  /* 0x00005410ffc07816 */ /* 0x000fe40000000014 */
[----:B------:R-:W-:-:S02]  /*10e0*/  PRMT R198, RZ, 0x5410, R25 ;  /* 0x00005410ffc67816 */ /* 0x000fc40000000019 */
[----:B------:R-:W-:Y:S02]  /*10f0*/  PRMT R197, RZ, 0x7610, R25 ;  /* 0x00007610ffc57816 */ /* 0x000fe40000000019 */
[--C-:B------:R-:W-:Y:S01]  /*1100*/  PRMT R194, RZ, 0x5410, R27.reuse ;  /* 0x00005410ffc27816 */ /* 0x100fe2000000001b */
[C---:B------:R-:W-:Y:S01]  /*1110*/  FADD.FTZ R25, -R193.reuse, R190 ;  /* 0x000000bec1197221 */ /* 0x040fe20000010100 */
[----:B------:R-:W-:Y:S01]  /*1120*/  PRMT R188, RZ, 0x7610, R27 ;  /* 0x00007610ffbc7816 */ /* 0x000fe2000000001b */
[C---:B------:R-:W-:Y:S01]  /*1130*/  FADD.FTZ R27, -R193.reuse, R189 ;  /* 0x000000bdc11b7221 */ /* 0x040fe20000010100 */
[--C-:B------:R-:W-:Y:S01]  /*1140*/  PRMT R189, RZ, 0x5410, R169.reuse ;  /* 0x00005410ffbd7816 */ /* 0x100fe200000000a9 */
[C---:B------:R-:W-:Y:S01]  /*1150*/  FADD.FTZ R252, -R193.reuse, R252 ;  /* 0x000000fcc1fc7221 */ /* 0x040fe20000010100 */
[----:B------:R-:W-:Y:S01]  /*1160*/  PRMT R190, RZ, 0x7610, R169 ;  /* 0x00007610ffbe7816 */ /* 0x000fe200000000a9 */
[----:B------:R-:W-:Y:S01]  /*1170*/  FMUL.FTZ R169, R222, R251 ;  /* 0x000000fbdea97220 */ /* 0x000fe20000410000 */
[--C-:B------:R-:W-:Y:S01]  /*1180*/  PRMT R180, RZ, 0x5410, R12.reuse ;  /* 0x00005410ffb47816 */ /* 0x100fe2000000000c */
[C---:B------:R-:W-:Y:S01]  /*1190*/  FADD.FTZ R7, -R193.reuse, R213 ;  /* 0x000000d5c1077221 */ /* 0x040fe20000010100 */
[----:B------:R-:W-:Y:S01]  /*11a0*/  PRMT R187, RZ, 0x7610, R12 ;  /* 0x00007610ffbb7816 */ /* 0x000fe2000000000c */
[C---:B------:R-:W-:Y:S01]  /*11b0*/  FADD.FTZ R8, -R193.reuse, R8 ;  /* 0x00000008c1087221 */ /* 0x040fe20000010100 */
[----:B------:R-:W-:Y:S01]  /*11c0*/  PRMT R181, RZ, 0x5410, R13 ;  /* 0x00005410ffb57816 */ /* 0x000fe2000000000d */
[C---:B------:R-:W-:Y:S01]  /*11d0*/  FADD.FTZ R9, -R193.reuse, R209 ;  /* 0x000000d1c1097221 */ /* 0x040fe20000010100 */
[----:B------:R-:W-:Y:S01]  /*11e0*/  PRMT R182, RZ, 0x7610, R13 ;  /* 0x00007610ffb67816 */ /* 0x000fe2000000000d */
[C---:B------:R-:W-:Y:S01]  /*11f0*/  FADD.FTZ R10, -R193.reuse, R210 ;  /* 0x000000d2c10a7221 */ /* 0x040fe20000010100 */
[--C-:B------:R-:W-:Y:S01]  /*1200*/  PRMT R183, RZ, 0x5410, R14.reuse ;  /* 0x00005410ffb77816 */ /* 0x100fe2000000000e */
[C---:B------:R-:W-:Y:S01]  /*1210*/  FADD.FTZ R11, -R193.reuse, R205 ;  /* 0x000000cdc10b7221 */ /* 0x040fe20000010100 */
[----:B------:R-:W-:Y:S01]  /*1220*/  PRMT R184, RZ, 0x7610, R14 ;  /* 0x00007610ffb87816 */ /* 0x000fe2000000000e */
[C---:B------:R-:W-:Y:S01]  /*1230*/  FADD.FTZ R12, -R193.reuse, R206 ;  /* 0x000000cec10c7221 */ /* 0x040fe20000010100 */
[----:B------:R-:W4:Y:S01]  /*1240*/  LDL R251, [R1+0x4] ;  /* 0x0000040001fb7983 */ /* 0x000f220000100800 */
        /* <DEDUP_REMOVED lines=17> */
[C---:B------:R-:W-:Y:S01]  /*1360*/  FADD.FTZ R194, -R193.reuse, R194 ;  /* 0x000000c2c1c27221 */ /* 0x040fe20000010100 */
[----:B------:R-:W-:Y:S01]  /*1370*/  PRMT R192, RZ, 0x7610, R168 ;  /* 0x00007610ffc07816 */ /* 0x000fe200000000a8 */
[----:B------:R-:W-:Y:S01]  /*1380*/  FADD.FTZ R193, -R193, R188 ;  /* 0x000000bcc1c17221 */ /* 0x000fe20000010100 */
[----:B------:R-:W-:Y:S01]  /*1390*/  PRMT R188, RZ, 0x5410, R168 ;  /* 0x00005410ffbc7816 */ /* 0x000fe200000000a8 */
[----:B------:R-:W-:-:S02]  /*13a0*/  FMUL.FTZ R168, R222, R252 ;  /* 0x000000fcdea87220 */ /* 0x000fc40000410000 */
[----:B------:R-:W4:Y:S01]  /*13b0*/  LDL R252, [R1] ;  /* 0x0000000001fc7983 */ /* 0x000f220000100800 */
[C---:B------:R-:W-:Y:S01]  /*13c0*/  FMUL.FTZ R7, R222.reuse, R7 ;  /* 0x00000007de077220 */ /* 0x040fe20000410000 */
[--C-:B------:R-:W-:Y:S01]  /*13d0*/  PRMT R211, RZ, 0x5410, R176.reuse ;  /* 0x00005410ffd37816 */ /* 0x100fe200000000b0 */
[C---:B------:R-:W-:Y:S01]  /*13e0*/  FMUL.FTZ R8, R222.reuse, R8 ;  /* 0x00000008de087220 */ /* 0x040fe20000410000 */
[----:B------:R-:W-:Y:S01]  /*13f0*/  PRMT R212, RZ, 0x7610, R176 ;  /* 0x00007610ffd47816 */ /* 0x000fe200000000b0 */
[C---:B------:R-:W-:Y:S01]  /*1400*/  FMUL.FTZ R15, R222.reuse, R15 ;  /* 0x0000000fde0f7220 */ /* 0x040fe20000410000 */
[--C-:B------:R-:W-:Y:S01]  /*1410*/  PRMT R215, RZ, 0x5410, R178.reuse ;  /* 0x00005410ffd77816 */ /* 0x100fe200000000b2 */
[C---:B------:R-:W-:Y:S01]  /*1420*/  FMUL.FTZ R9, R222.reuse, R9 ;  /* 0x00000009de097220 */ /* 0x040fe20000410000 */
[----:B------:R-:W-:Y:S01]  /*1430*/  PRMT R216, RZ, 0x7610, R178 ;  /* 0x00007610ffd87816 */ /* 0x000fe200000000b2 */
[C---:B------:R-:W-:Y:S02]  /*1440*/  FMUL.FTZ R16, R222.reuse, R16 ;  /* 0x00000010de107220 */ /* 0x040fe40000410000 */
[----:B------:R-:W-:-:S02]  /*1450*/  FMUL.FTZ R176, R222, R195 ;  /* 0x000000c3deb07220 */ /* 0x000fc40000410000 */
[----:B------:R-:W-:Y:S02]  /*1460*/  FMUL.FTZ R178, R222, R193 ;  /* 0x000000c1deb27220 */ /* 0x000fe40000410000 */
[----:B------:R-:W-:Y:S02]  /*1470*/  FFMA.FTZ R44, R7, R180, R44 ;  /* 0x000000b4072c7223 */ /* 0x000fe4000001002c */
[----:B------:R-:W-:Y:S01]  /*1480*/  FADD.FTZ R76, R76, R180 ;  /* 0x000000b44c4c7221 */ /* 0x000fe20000010000 */
[----:B------:R-:W-:Y:S01]  /*1490*/  PRMT R213, RZ, 0x5410, R177 ;  /* 0x00005410ffd57816 */ /* 0x000fe200000000b1 */
[----:B------:R-:W-:Y:S01]  /*14a0*/  FFMA.FTZ R45, R8, R187, R45 ;  /* 0x000000bb082d7223 */ /* 0x000fe2000001002d */
[----:B------:R-:W-:Y:S01]  /*14b0*/  PRMT R214, RZ, 0x7610, R177 ;  /* 0x00007610ffd67816 */ /* 0x000fe200000000b1 */
[----:B------:R-:W-:Y:S02]  /*14c0*/  FADD.FTZ R77, R77, R187 ;  /* 0x000000bb4d4d7221 */ /* 0x000fe40000010000 */
[----:B------:R-:W-:-:S02]  /*14d0*/  FFMA.FTZ R52, R15, R188, R52 ;  /* 0x000000bc0f347223 */ /* 0x000fc40000010034 */
[----:B------:R-:W-:Y:S02]  /*14e0*/  FADD.FTZ R84, R84, R188 ;  /* 0x000000bc54547221 */ /* 0x000fe40000010000 */
[C---:B------:R-:W-:Y:S02]  /*14f0*/  FMUL.FTZ R10, R222.reuse, R10 ;  /* 0x0000000ade0a7220 */ /* 0x040fe40000410000 */
[----:B------:R-:W-:Y:S02]  /*1500*/  FMUL.FTZ R177, R222, R194 ;  /* 0x000000c2deb17220 */ /* 0x000fe40000410000 */
[----:B------:R-:W-:Y:S02]  /*1510*/  FFMA.FTZ R46, R9, R181, R46 ;  /* 0x000000b5092e7223 */ /* 0x000fe4000001002e */
[----:B------:R-:W-:Y:S02]  /*1520*/  FADD.FTZ R78, R78, R181 ;  /* 0x000000b54e4e7221 */ /* 0x000fe40000010000 */
[----:B------:R-:W-:-:S02]  /*1530*/  FFMA.FTZ R53, R16, R192, R53 ;  /* 0x000000c010357223 */ /* 0x000fc40000010035 */
[----:B------:R-:W-:Y:S02]  /*1540*/  FADD.FTZ R85, R85, R192 ;  /* 0x000000c055557221 */ /* 0x000fe40000010000 */
[----:B------:R-:W-:Y:S02]  /*1550*/  FMUL.FTZ R11, R222, R11 ;  /* 0x0000000bde0b7220 */ /* 0x000fe40000410000 */
[----:B------:R-:W-:Y:S02]  /*1560*/  FFMA.FTZ R47, R10, R182, R47 ;  /* 0x000000b60a2f7223 */ /* 0x000fe4000001002f */
[----:B------:R-:W-:Y:S02]  /*1570*/  FADD.FTZ R79, R79, R182 ;  /* 0x000000b64f4f7221 */ /* 0x000fe40000010000 */
[----:B------:R-:W-:Y:S02]  /*1580*/  FMUL.FTZ R12, R222, R12 ;  /* 0x0000000cde0c7220 */ /* 0x000fe40000410000 */
[----:B------:R-:W-:-:S02]  /*1590*/  FFMA.FTZ R48, R11, R183, R48 ;  /* 0x000000b70b307223 */ /* 0x000fc40000010030 */
[----:B------:R-:W-:Y:S02]  /*15a0*/  FADD.FTZ R80, R80, R183 ;  /* 0x000000b750507221 */ /* 0x000fe40000010000 */
[----:B------:R-:W-:Y:S02]  /*15b0*/  FMUL.FTZ R183, R250, R183 ;  /* 0x000000b7fab77220 */ /* 0x000fe40000410000 */
[----:B------:R-:W-:Y:S02]  /*15c0*/  FMUL.FTZ R13, R222, R13 ;  /* 0x0000000dde0d7220 */ /* 0x000fe40000410000 */
[-C--:B------:R-:W-:Y:S02]  /*15d0*/  FFMA.FTZ R49, R12, R184.reuse, R49 ;  /* 0x000000b80c317223 */ /* 0x080fe40000010031 */
[----:B------:R-:W-:Y:S02]  /*15e0*/  FADD.FTZ R81, R81, R184 ;  /* 0x000000b851517221 */ /* 0x000fe40000010000 */
[----:B------:R-:W-:-:S02]  /*15f0*/  FMUL.FTZ R184, R249, R184 ;  /* 0x000000b8f9b87220 */ /* 0x000fc40000410000 */
[----:B------:R-:W-:Y:S02]  /*1600*/  FMUL.FTZ R14, R222, R14 ;  /* 0x0000000ede0e7220 */ /* 0x000fe40000410000 */
[-C--:B------:R-:W-:Y:S02]  /*1610*/  FFMA.FTZ R50, R13, R185.reuse, R50 ;  /* 0x000000b90d327223 */ /* 0x080fe40000010032 */
[----:B------:R-:W-:Y:S02]  /*1620*/  FADD.FTZ R82, R82, R185 ;  /* 0x000000b952527221 */ /* 0x000fe40000010000 */
[----:B------:R-:W-:Y:S02]  /*1630*/  FMUL.FTZ R185, R246, R185 ;  /* 0x000000b9f6b97220 */ /* 0x000fe40000410000 */
[----:B------:R-:W-:Y:S02]  /*1640*/  FFMA.FTZ R51, R14, R186, R51 ;  /* 0x000000ba0e337223 */ /* 0x000fe40000010033 */
[----:B------:R-:W-:-:S02]  /*1650*/  FADD.FTZ R83, R83, R186 ;  /* 0x000000ba53537221 */ /* 0x000fc40000010000 */
[----:B------:R-:W-:Y:S02]  /*1660*/  FMUL.FTZ R186, R245, R186 ;  /* 0x000000baf5ba7220 */ /* 0x000fe40000410000 */
[C---:B------:R-:W-:Y:S02]  /*1670*/  FMUL.FTZ R17, R222.reuse, R17 ;  /* 0x00000011de117220 */ /* 0x040fe40000410000 */
        /* <DEDUP_REMOVED lines=8> */
[----:B------:R-:W-:Y:S02]  /*1700*/  FMUL.FTZ R20, R222, R20 ;  /* 0x00000014de147220 */ /* 0x000fe40000410000 */
[----:B------:R-:W-:-:S02]  /*1710*/  FFMA.FTZ R56, R19, R191, R56 ;  /* 0x000000bf13387223 */ /* 0x000fc40000010038 */
[----:B------:R-:W-:Y:S02]  /*1720*/  FADD.FTZ R88, R88, R191 ;  /* 0x000000bf58587221 */ /* 0x000fe40000010000 */
[----:B------:R-:W-:Y:S01]  /*1730*/  FMUL.FTZ R191, R240, R191 ;  /* 0x000000bff0bf7220 */ /* 0x000fe20000410000 */
[----:B------:R-:W-:Y:S01]  /*1740*/  PRMT R201, RZ, 0x5410, R171 ;  /* 0x00005410ffc97816 */ /* 0x000fe200000000ab */
[----:B------:R-:W-:Y:S02]  /*1750*/  FMUL.FTZ R21, R222, R21 ;  /* 0x00000015de157220 */ /* 0x000fe40000410000 */
[-C--:B------:R-:W-:Y:S02]  /*1760*/  FFMA.FTZ R57, R20, R200.reuse, R57 ;  /* 0x000000c814397223 */ /* 0x080fe40000010039 */
[----:B------:R-:W-:Y:S02]  /*1770*/  FADD.FTZ R89, R89, R200 ;  /* 0x000000c859597221 */ /* 0x000fe40000010000 */
[----:B------:R-:W-:Y:S01]  /*1780*/  FMUL.FTZ R200, R239, R200 ;  /* 0x000000c8efc87220 */ /* 0x000fe20000410000 */
[----:B------:R-:W-:Y:S01]  /*1790*/  PRMT R202, RZ, 0x7610, R171 ;  /* 0x00007610ffca7816 */ /* 0x000fe200000000ab */
[----:B------:R-:W-:-:S02]  /*17a0*/  FMUL.FTZ R22, R222, R22 ;  /* 0x00000016de167220 */ /* 0x000fc40000410000 */
[-C--:B------:R-:W-:Y:S02]  /*17b0*/  FFMA.FTZ R58, R21, R201.reuse, R58 ;  /* 0x000000c9153a7223 */ /* 0x080fe4000001003a */
[----:B------:R-:W-:Y:S02]  /*17c0*/  FADD.FTZ R90, R90, R201 ;  /* 0x000000c95a5a7221 */ /* 0x000fe40000010000 */
[----:B------:R-:W-:Y:S01]  /*17d0*/  FMUL.FTZ R201, R238, R201 ;  /* 0x000000c9eec97220 */ /* 0x000fe20000410000 */
[----:B------:R-:W-:Y:S01]  /*17e0*/  PRMT R203, RZ, 0x5410, R172 ;  /* 0x00005410ffcb7816 */ /* 0x000fe200000000ac */
[----:B------:R-:W-:Y:S02]  /*17f0*/  FMUL.FTZ R23, R222, R23 ;  /* 0x00000017de177220 */ /* 0x000fe40000410000 */
[----:B------:R-:W-:Y:S02]  /*1800*/  FFMA.FTZ R59, R22, R202, R59 ;  /* 0x000000ca163b7223 */ /* 0x000fe4000001003b */
[----:B------:R-:W-:-:S02]  /*1810*/  FADD.FTZ R91, R91, R202 ;  /* 0x000000ca5b5b7221 */ /* 0x000fc40000010000 */
[----:B--2---:R-:W-:-:S04]  /*1820*/  FMUL.FTZ R179, R179, R180 ;  /* 0x000000b4b3b37220 */ /* 0x004fc80000410000 */
[----:B------:R-:W-:Y:S02]  /*1830*/  FADD.FTZ R193, RZ, R179 ;  /* 0x000000b3ffc17221 */ /* 0x000fe40000010000 */
[----:B------:R-:W-:Y:S02]  /*1840*/  FFMA.FTZ R195, R7, R179, RZ ;  /* 0x000000b307c37223 */ /* 0x000fe400000100ff */
[----:B---3--:R-:W-:Y:S02]  /*1850*/  FMUL.FTZ R180, R248, R187 ;  /* 0x000000bbf8b47220 */ /* 0x008fe40000410000 */
[----:B------:R-:W-:Y:S02]  /*1860*/  FMUL.FTZ R187, R244, R188 ;  /* 0x000000bcf4bb7220 */ /* 0x000fe40000410000 */
[----:B------:R-:W-:Y:S02]  /*1870*/  FMUL.FTZ R188, R243, R192 ;  /* 0x000000c0f3bc7220 */ /* 0x000fe40000410000 */
[----:B------:R-:W-:-:S02]  /*1880*/  FADD.FTZ R192, R193, R180 ;  /* 0x000000b4c1c07221 */ /* 0x000fc40000010000 */
[----:B------:R-:W-:Y:S02]  /*1890*/  FFMA.FTZ R194, R8, R180, R195 ;  /* 0x000000b408c27223 */ /* 0x000fe400000100c3 */
[----:B----4-:R-:W-:-:S04]  /*18a0*/  FMUL.FTZ R181, R251, R181 ;  /* 0x000000b5fbb57220 */ /* 0x010fc80000410000 */
[----:B------:R-:W-:Y:S02]  /*18b0*/  FADD.FTZ R193, R192, R181 ;  /* 0x000000b5c0c17221 */ /* 0x000fe40000010000 */
[----:B------:R-:W-:Y:S02]  /*18c0*/  FFMA.FTZ R195, R9, R181, R194 ;  /* 0x000000b509c37223 */ /* 0x000fe400000100c2 */
[----:B------:R-:W-:-:S04]  /*18d0*/  FMUL.FTZ R182, R252, R182 ;  /* 0x000000b6fcb67220 */ /* 0x000fc80000410000 */
        /* <DEDUP_REMOVED lines=22> */
[----:B------:R-:W-:Y:S02]  /*1a40*/  FMUL.FTZ R202, R237, R202 ;  /* 0x000000caedca7220 */ /* 0x000fe40000410000 */
[----:B------:R-:W-:-:S02]  /*1a50*/  FADD.FTZ R193, R192, R201 ;  /* 0x000000c9c0c17221 */ /* 0x000fc40000010000 */
[----:B------:R-:W-:Y:S01]  /*1a60*/  FFMA.FTZ R195, R21, R201, R194 ;  /* 0x000000c915c37223 */ /* 0x000fe200000100c2 */
[----:B------:R-:W-:Y:S01]  /*1a70*/  PRMT R204, RZ, 0x7610, R172 ;  /* 0x00007610ffcc7816 */ /* 0x000fe200000000ac */
[----:B------:R-:W-:Y:S02]  /*1a80*/  FMUL.FTZ R24, R222, R24 ;  /* 0x00000018de187220 */ /* 0x000fe40000410000 */
[-C--:B------:R-:W-:Y:S02]  /*1a90*/  FFMA.FTZ R60, R23, R203.reuse, R60 ;  /* 0x000000cb173c7223 */ /* 0x080fe4000001003c */
[----:B------:R-:W-:Y:S02]  /*1aa0*/  FADD.FTZ R92, R92, R203 ;  /* 0x000000cb5c5c7221 */ /* 0x000fe40000010000 */
        /* <DEDUP_REMOVED lines=25> */
[-C--:B------:R-:W-:Y:S02]  /*1c40*/  FFMA.FTZ R64, R27, R207.reuse, R64 ;  /* 0x000000cf1b407223 */ /* 0x080fe40000010040 */
[----:B------:R-:W-:Y:S02]  /*1c50*/  FADD.FTZ R96, R96, R207 ;  /* 0x000000cf60607221 */ /* 0x000fe40000010000 */
[----:B------:R-:W-:Y:S02]  /*1c60*/  FMUL.FTZ R207, R232, R207 ;  /* 0x000000cfe8cf7220 */ /* 0x000fe40000410000 */
[----:B------:R-:W-:Y:S02]  /*1c70*/  FADD.FTZ R192, R193, R206 ;  /* 0x000000cec1c07221 */ /* 0x000fe40000010000 */
[----:B------:R-:W-:Y:S01]  /*1c80*/  FFMA.FTZ R194, R26, R206, R195 ;  /* 0x000000ce1ac27223 */ /* 0x000fe200000100c3 */
[----:B------:R-:W-:Y:S01]  /*1c90*/  PRMT R209, RZ, 0x5410, R175 ;  /* 0x00005410ffd17816 */ /* 0x000fe200000000af */
[----:B------:R-:W-:-:S02]  /*1ca0*/  FFMA.FTZ R65, R168, R208, R65 ;  /* 0x000000d0a8417223 */ /* 0x000fc40000010041 */
[----:B------:R-:W-:Y:S02]  /*1cb0*/  FADD.FTZ R97, R97, R208 ;  /* 0x000000d061617221 */ /* 0x000fe40000010000 */
[----:B------:R-:W-:Y:S02]  /*1cc0*/  FMUL.FTZ R208, R231, R208 ;  /* 0x000000d0e7d07220 */ /* 0x000fe40000410000 */
[----:B------:R-:W-:Y:S02]  /*1cd0*/  FADD.FTZ R193, R192, R207 ;  /* 0x000000cfc0c17221 */ /* 0x000fe40000010000 */
[----:B------:R-:W-:Y:S01]  /*1ce0*/  FFMA.FTZ R195, R27, R207, R194 ;  /* 0x000000cf1bc37223 */ /* 0x000fe200000100c2 */
[----:B------:R-:W-:Y:S01]  /*1cf0*/  PRMT R210, RZ, 0x7610, R175 ;  /* 0x00007610ffd27816 */ /* 0x000fe200000000af */
[----:B------:R-:W-:Y:S02]  /*1d00*/  FFMA.FTZ R66, R169, R209, R66 ;  /* 0x000000d1a9427223 */ /* 0x000fe40000010042 */
[----:B------:R-:W-:-:S02]  /*1d10*/  FADD.FTZ R98, R98, R209 ;  /* 0x000000d162627221 */ /* 0x000fc40000010000 */
[----:B------:R-:W-:Y:S02]  /*1d20*/  FMUL.FTZ R209, R230, R209 ;  /* 0x000000d1e6d17220 */ /* 0x000fe40000410000 */
[----:B------:R-:W-:Y:S02]  /*1d30*/  FADD.FTZ R192, R193, R208 ;  /* 0x000000d0c1c07221 */ /* 0x000fe40000010000 */
[----:B------:R-:W-:Y:S02]  /*1d40*/  FFMA.FTZ R194, R168, R208, R195 ;  /* 0x000000d0a8c27223 */ /* 0x000fe400000100c3 */
[----:B------:R-:W-:Y:S02]  /*1d50*/  FMUL.FTZ R171, R222, R247 ;  /* 0x000000f7deab7220 */ /* 0x000fe40000410000 */
        /* <DEDUP_REMOVED lines=29> */
[-C--:B------:R-:W-:Y:S02]  /*1f30*/  FFMA.FTZ R72, R175, R215.reuse, R72 ;  /* 0x000000d7af487223 */ /* 0x080fe40000010048 */
[----:B------:R-:W-:Y:S02]  /*1f40*/  FADD.FTZ R132, R132, R215 ;  /* 0x000000d784847221 */ /* 0x000fe40000010000 */
[----:B------:R-:W-:-:S02]  /*1f50*/  FMUL.FTZ R215, R3, R215 ;  /* 0x000000d703d77220 */ /* 0x000fc40000410000 */
[----:B------:R-:W-:Y:S02]  /*1f60*/  FADD.FTZ R192, R193, R214 ;  /* 0x000000d6c1c07221 */ /* 0x000fe40000010000 */
[----:B------:R-:W-:Y:S02]  /*1f70*/  FFMA.FTZ R194, R174, R214, R195 ;  /* 0x000000d6aec27223 */ /* 0x000fe400000100c3 */
[-C--:B------:R-:W-:Y:S02]  /*1f80*/  FFMA.FTZ R73, R176, R216.reuse, R73 ;  /* 0x000000d8b0497223 */ /* 0x080fe40000010049 */
[----:B------:R-:W-:Y:S02]  /*1f90*/  FADD.FTZ R133, R133, R216 ;  /* 0x000000d885857221 */ /* 0x000fe40000010000 */
[----:B------:R-:W-:Y:S02]  /*1fa0*/  FMUL.FTZ R216, R4, R216 ;  /* 0x000000d804d87220 */ /* 0x000fe40000410000 */
[----:B------:R-:W-:-:S02]  /*1fb0*/  FADD.FTZ R193, R192, R215 ;  /* 0x000000d7c0c17221 */ /* 0x000fc40000010000 */
[----:B------:R-:W-:Y:S02]  /*1fc0*/  FFMA.FTZ R195, R175, R215, R194 ;  /* 0x000000d7afc37223 */ /* 0x000fe400000100c2 */
        /* <DEDUP_REMOVED lines=12> */
.L_x_479:
[----:B------:R-:W-:Y:S05]  /*2090*/  BSYNC B1 ;  /* 0x0000000000017941 */ /* 0x000fea0003800000 */
.L_x_477:
[----:B------:R-:W-:Y:S05]  /*20a0*/  BRA.DIV ~URZ, `(.L_x_480) ;  /* 0x000044a27f007947 */ /* 0x000fea000b800000 */
[----:B0-----:R0:W1:Y:S02]  /*20b0*/  SHFL.BFLY PT, R195, R248, 0x1, 0x1f ;  /* 0x0c201f00f8c37f89 */ /* 0x00106400000e0000 */
.L_x_585:
[----:B------:R-:W-:Y:S05]  /*20c0*/  BRA.DIV ~URZ, `(.L_x_481) ;  /* 0x000045027f007947 */ /* 0x000fea000b800000 */
        /* <DEDUP_REMOVED lines=9> */
[----:B-1----:R-:W-:Y:S02]  /*2160*/  FADD.FTZ R196, R193, R196 ;  /* 0x000000c4c1c47221 */ /* 0x002fe40000010000 */
[----:B--2---:R-:W-:-:S03]  /*2170*/  FADD.FTZ R197, R194, R195 ;  /* 0x000000c3c2c57221 */ /* 0x004fc60000010000 */
[----:B------:R-:W1:Y:S04]  /*2180*/  SHFL.BFLY PT, R195, R196, 0x8, 0x1f ;  /* 0x0d001f00c4c37f89 */ /* 0x000e6800000e0000 */
[----:B------:R-:W2:Y:S01]  /*2190*/  SHFL.BFLY PT, R198, R197, 0x8, 0x1f ;  /* 0x0d001f00c5c67f89 */ /* 0x000ea200000e0000 */
[----:B01----:R-:W-:Y:S02]  /*21a0*/  FADD.FTZ R248, R196, R195 ;  /* 0x000000c3c4f87221 */ /* 0x003fe40000010000 */
[----:B--2---:R-:W-:-:S03]  /*21b0*/  FADD.FTZ R247, R197, R198 ;  /* 0x000000c6c5f77221 */ /* 0x004fc60000010000 */
[----:B------:R0:W1:Y:S04]  /*21c0*/  SHFL.BFLY PT, R195, R248, 0x10, 0x1f ;  /* 0x0e001f00f8c37f89 */ /* 0x00006800000e0000 */
[----:B------:R0:W2:Y:S02]  /*21d0*/  SHFL.BFLY PT, R192, R247, 0x10, 0x1f ;  /* 0x0e001f00f7c07f89 */ /* 0x0000a400000e0000 */
.L_x_586:
[----:B-----5:R-:W-:Y:S01]  /*21e0*/  ISETP.GE.AND P2, PT, R227, 0x1, PT ;  /* 0x00000001e300780c */ /* 0x020fe20003f46270 */
[----:B------:R-:W3:Y:S01]  /*21f0*/  S2R R193, SR_TID.X ;  /* 0x0000000000c17919 */ /* 0x000ee20000002100 */
[----:B--2---:R-:W-:Y:S01]  /*2200*/  FADD.FTZ R196, R192, R247 ;  /* 0x000000f7c0c47221 */ /* 0x004fe20000010000 */
[----:B------:R-:W-:Y:S01]  /*2210*/  HFMA2.MMA R194, -RZ, RZ, 0, 0 ;  /* 0x00000000ffc27435 */ /* 0x000fe200000001ff */
[----:B-1----:R-:W-:-:S09]  /*2220*/  FADD.FTZ R195, R195, R248 ;  /* 0x000000f8c3c37221 */ /* 0x002fd20000010000 */
[----:B------:R-:W-:-:S05]  /*2230*/  @P2 IADD3 R227, R227, -0x1, RZ ;  /* 0xffffffffe3e32810 */ /* 0x000fca0007ffe0ff */
[----:B------:R-:W-:-:S05]  /*2240*/  @P2 IMAD R227, R227, c[0x0][0x168], RZ ;  /* 0x00005a00e3e32a24 */ /* 0x000fca00078e02ff */
[----:B------:R-:W-:Y:S02]  /*2250*/  @P2 SHF.R.S32.HI R192, RZ, 0x1f, R227 ;  /* 0x0000001fffc02819 */ /* 0x000fe400000114e3 */
[----:B---3--:R-:W-:Y:S02]  /*2260*/  LOP3.LUT R193, R193, 0x1f, RZ, 0xc0, !PT ;  /* 0x0000001fc1c17812 */ /* 0x008fe400078ec0ff */
[----:B------:R-:W-:-:S04]  /*2270*/  @P2 LEA.HI R192, R192, R227, RZ, 0x3 ;  /* 0x000000e3c0c02211 */ /* 0x000fc800078f18ff */
[----:B------:R-:W-:Y:S02]  /*2280*/  @P2 LEA.HI.SX32 R194, R192, R193, 0x1d ;  /* 0x000000c1c0c22211 */ /* 0x000fe400078feaff */
[----:B------:R-:W-:-:S05]  /*2290*/  @P2 MOV R193, 0x10 ;  /* 0x0000001000c12802 */ /* 0x000fca0000000f00 */
[----:B------:R-:W-:-:S05]  /*22a0*/  @P2 IMAD.WIDE.U32 R192, R194, R193, c[0x0][0x170] ;  /* 0x00005c00c2c02625 */ /* 0x000fca00078e00c1 */
[----:B------:R1:W5:Y:S01]  /*22b0*/  @P2 LDG.E.128 R156, [R192.64] ;  /* 0x00000004c09c2981 */ /* 0x000362000c1e1d00 */
[----:B------:R-:W-:Y:S01]  /*22c0*/  BSSY B1, `(.L_x_482) ;  /* 0x0000017000017945 */ /* 0x000fe20003800000 */
[----:B------:R-:W-:Y:S02]  /*22d0*/  FMUL.FTZ R195, R195, c[0x0][0x1e0] ;  /* 0x00007800c3c37a20 */ /* 0x000fe40000410000 */
[----:B------:R-:W-:Y:S01]  /*22e0*/  FMUL.FTZ R196, R196, c[0x0][0x1e0] ;  /* 0x00007800c4c47a20 */ /* 0x000fe20000410000 */
[----:B------:R-:W-:Y:S05]  /*22f0*/  @P1 BRA `(.L_x_483) ;  /* 0x0000008000001947 */ /* 0x000fea0003800000 */
[----:B------:R-:W-:Y:S01]  /*2300*/  ULDC.64 UR6, c[0x0][0x218] ;  /* 0x0000860000067ab9 */ /* 0x000fe20000000a00 */
[----:B-1----:R-:W-:Y:S01]  /*2310*/  MOV R193, RZ ;  /* 0x000000ff00c17202 */ /* 0x002fe20000000f00 */
[----:B------:R-:W-:-:S04]  /*2320*/  UISETP.NE.U32.AND UP0, UPT, URZ, UR6, UPT ;  /* 0x000000063f00728c */ /* 0x000fc8000bf05070 */
[----:B------:R-:W-:-:S06]  /*2330*/  UISETP.NE.AND.EX UP0, UPT, URZ, UR7, UPT, UP0 ;  /* 0x000000073f00728c */ /* 0x000fcc000bf05300 */
[----:B------:R-:W-:-:S13]  /*2340*/  PLOP3.LUT P3, PT, PT, PT, UP0, 0x80, 0x0 ;  /* 0x000000000000781c */ /* 0x000fda0003f6f008 */
[----:B------:R-:W-:Y:S05]  /*2350*/  @!P3 BRA `(.L_x_484) ;  /* 0x000000d00000b947 */ /* 0x000fea0003800000 */
[----:B------:R-:W-:Y:S01]  /*2360*/  PRMT R193, RZ, 0x5410, R40 ;  /* 0x00005410ffc17816 */ /* 0x000fe20000000028 */
[----:B------:R-:W-:Y:S05]  /*2370*/  BRA `(.L_x_484) ;  /* 0x000000b000007947 */ /* 0x000fea0003800000 */
.L_x_483:
[----:B------:R-:W-:Y:S01]  /*2380*/  ULDC.64 UR6, c[0x0][0x218] ;  /* 0x0000860000067ab9 */ /* 0x000fe20000000a00 */
[----:B------:R-:W-:Y:S01]  /*2390*/  ISETP.NE.AND P0, PT, R0, RZ, PT ;  /* 0x000000ff0000720c */ /* 0x000fe20003f05270 */
[----:B------:R-:W-:-:S03]  /*23a0*/  UISETP.NE.U32.AND UP0, UPT, URZ, UR6, UPT ;  /* 0x000000063f00728c */ /* 0x000fc6000bf05070 */
[----:B-1----:R-:W-:Y:S01]  /*23b0*/  FSEL R192, R195, RZ, !P0 ;  /* 0x000000ffc3c07208 */ /* 0x002fe20004000000 */
[----:B------:R-:W-:-:S04]  /*23c0*/  UISETP.NE.AND.EX UP0, UPT, URZ, UR7, UPT, UP0 ;  /* 0x000000073f00728c */ /* 0x000fc8000bf05300 */
[----:B------:R-:W-:Y:S02]  /*23d0*/  FFMA.FTZ R192, R7, R196, R192 ;  /* 0x000000c407c07223 */ /* 0x000fe400000100c0 */
[----:B------:R-:W-:Y:S02]  /*23e0*/  PLOP3.LUT P3, PT, PT, PT, UP0, 0x80, 0x0 ;  /* 0x000000000000781c */ /* 0x000fe40003f6f008 */
[----:B------:R-:W-:-:S04]  /*23f0*/  FADD.FTZ R193, R179, -R192 ;  /* 0x800000c0b3c17221 */ /* 0x000fc80000010000 */
[----:B------:R-:W-:-:S07]  /*2400*/  FMUL.FTZ R193, R222, R193 ;  /* 0x000000c1dec17220 */ /* 0x000fce0000410000 */
[----:B------:R-:W-:-:S05]  /*2410*/  @P3 PRMT R192, RZ, 0x5410, R40 ;  /* 0x00005410ffc03816 */ /* 0x000fca0000000028 */
[----:B------:R-:W-:Y:S02]  /*2420*/  @P3 FADD.FTZ R193, R193, R192 ;  /* 0x000000c0c1c13221 */ /* 0x000fe40000010000 */
.L_x_484:
[----:B------:R-:W-:Y:S05]  /*2430*/  BSYNC B1 ;  /* 0x0000000000017941 */ /* 0x000fea0003800000 */
.L_x_482:
[----:B------:R-:W-:Y:S01]  /*2440*/  ISETP.NE.U32.AND P0, PT, RZ, c[0x0][0x258], PT ;  /* 0x00009600ff007a0c */ /* 0x000fe20003f05070 */
[----:B------:R-:W-:Y:S03]  /*2450*/  BSSY B1, `(.L_x_485) ;  /* 0x0000017000017945 */ /* 0x000fe60003800000 */
[----:B------:R-:W-:-:S13]  /*2460*/  ISETP.NE.AND.EX P0, PT, RZ, c[0x0][0x25c], PT, P0 ;  /* 0x00009700ff007a0c */ /* 0x000fda0003f05300 */
[----:B------:R-:W-:Y:S01]  /*2470*/  @P0 F2FP.BF16.PACK_AB R192, RZ, R193 ;  /* 0x000000c1ffc0023e */ /* 0x000fe200000010ff */
[----:B------:R-:W-:-:S03]  /*2480*/  @P2 FMUL.FTZ R193, R193, c[0x0][0x1ec] ;  /* 0x00007b00c1c12a20 */ /* 0x000fc60000410000 */
[----:B------:R-:W-:Y:S02]  /*2490*/  @P0 PRMT R160, R192, 0x7610, R160 ;  /* 0x00007610c0a00816 */ /* 0x000fe400000000a0 */
[----:B-----5:R-:W-:-:S05]  /*24a0*/  @P2 PRMT R192, RZ, 0x5410, R156 ;  /* 0x00005410ffc02816 */ /* 0x020fca000000009c */
[----:B------:R-:W-:Y:S01]  /*24b0*/  @P2 FFMA.FTZ R128, R193, R192, R128 ;  /* 0x000000c0c1802223 */ /* 0x000fe20000010080 */
[----:B------:R-:W-:-:S05]  /*24c0*/  @P2 PRMT R192, RZ, 0x5410, R152 ;  /* 0x00005410ffc02816 */ /* 0x000fca0000000098 */
        /* <DEDUP_REMOVED lines=8> */
.L_x_486:
[----:B------:R-:W-:Y:S02]  /*2550*/  ISETP.NE.AND P4, PT, R0, RZ, PT ;  /* 0x000000ff0000720c */ /* 0x000fe40003f85270 */
[----:B------:R-:W-:Y:S02]  /*2560*/  @P3 PRMT R192, RZ, 0x7610, R40 ;  /* 0x00007610ffc03816 */ /* 0x000fe40000000028 */
[----:B------:R-:W-:-:S05]  /*2570*/  FSEL R193, R195, RZ, !P4 ;  /* 0x000000ffc3c17208 */ /* 0x000fca0006000000 */
[----:B------:R-:W-:-:S04]  /*2580*/  FFMA.FTZ R193, R8, R196, R193 ;  /* 0x000000c408c17223 */ /* 0x000fc800000100c1 */
[----:B------:R-:W-:-:S04]  /*2590*/  FADD.FTZ R193, R180, -R193 ;  /* 0x800000c1b4c17221 */ /* 0x000fc80000010000 */
[----:B------:R-:W-:-:S04]  /*25a0*/  FMUL.FTZ R193, R222, R193 ;  /* 0x000000c1dec17220 */ /* 0x000fc80000410000 */
[----:B------:R-:W-:Y:S02]  /*25b0*/  @P3 FADD.FTZ R193, R193, R192 ;  /* 0x000000c0c1c13221 */ /* 0x000fe40000010000 */
.L_x_487:
[----:B------:R-:W-:Y:S05]  /*25c0*/  BSYNC B1 ;  /* 0x0000000000017941 */ /* 0x000fea0003800000 */
.L_x_485:
[----:B------:R-:W-:Y:S01]  /*25d0*/  @P0 F2FP.BF16.PACK_AB R192, RZ, R193 ;  /* 0x000000c1ffc0023e */ /* 0x000fe200000010ff */
[----:B------:R-:W-:Y:S03]  /*25e0*/  BSSY B1, `(.L_x_488) ;  /* 0x0000015000017945 */ /* 0x000fe60003800000 */
[----:B------:R-:W-:Y:S01]  /*25f0*/  @P0 PRMT R160, R160, 0x5410, R192 ;  /* 0x00005410a0a00816 */ /* 0x000fe200000000c0 */
[----:B------:R-:W-:Y:S01]  /*2600*/  @P2 FMUL.FTZ R192, R193, c[0x0][0x1ec] ;  /* 0x00007b00c1c02a20 */ /* 0x000fe20000410000 */
[----:B------:R-:W-:-:S05]  /*2610*/  @P2 PRMT R193, RZ, 0x7610, R156 ;  /* 0x00007610ffc12816 */ /* 0x000fca000000009c */
[----:B------:R-:W-:Y:S01]  /*2620*/  @P2 FFMA.FTZ R129, R192, R193, R129 ;  /* 0x000000c1c0812223 */ /* 0x000fe20000010081 */
[----:B------:R-:W-:-:S05]  /*2630*/  @P2 PRMT R193, RZ, 0x7610, R152 ;  /* 0x00007610ffc12816 */ /* 0x000fca0000000098 */
        /* <DEDUP_REMOVED lines=8> */
.L_x_489:
[----:B------:R-:W-:-:S04]  /*26c0*/  ISETP.NE.AND P4, PT, R0, RZ, PT ;  /* 0x000000ff0000720c */ /* 0x000fc80003f85270 */
[----:B------:R-:W-:-:S05]  /*26d0*/  FSEL R192, R195, RZ, !P4 ;  /* 0x000000ffc3c07208 */ /* 0x000fca0006000000 */
[----:B------:R-:W-:-:S04]  /*26e0*/  FFMA.FTZ R192, R9, R196, R192 ;  /* 0x000000c409c07223 */ /* 0x000fc800000100c0 */
[----:B------:R-:W-:Y:S01]  /*26f0*/  FADD.FTZ R193, R181, -R192 ;  /* 0x800000c0b5c17221 */ /* 0x000fe20000010000 */
[----:B------:R-:W-:-:S03]  /*2700*/  @P3 PRMT R192, RZ, 0x5410, R41 ;  /* 0x00005410ffc03816 */ /* 0x000fc60000000029 */
[----:B------:R-:W-:-:S04]  /*2710*/  FMUL.FTZ R193, R222, R193 ;  /* 0x000000c1dec17220 */ /* 0x000fc80000410000 */
[----:B------:R-:W-:Y:S02]  /*2720*/  @P3 FADD.FTZ R193, R193, R192 ;  /* 0x000000c0c1c13221 */ /* 0x000fe40000010000 */
.L_x_490:
[----:B------:R-:W-:Y:S05]  /*2730*/  BSYNC B1 ;  /* 0x0000000000017941 */ /* 0x000fea0003800000 */
.L_x_488:
[----:B------:R-:W-:Y:S01]  /*2740*/  @P0 F2FP.BF16.PACK_AB R192, RZ, R193 ;  /* 0x000000c1ffc0023e */ /* 0x000fe200000010ff */
[----:B------:R-:W-:Y:S01]  /*2750*/  @P2 FMUL.FTZ R193, R193, c[0x0][0x1ec] ;  /* 0x00007b00c1c12a20 */ /* 0x000fe20000410000 */
[----:B------:R-:W-:Y:S02]  /*2760*/  BSSY B1, `(.L_x_491) ;  /* 0x0000014000017945 */ /* 0x000fe40003800000 */
[----:B------:R-:W-:Y:S02]  /*2770*/  @P0 PRMT R161, R192, 0x7610, R161 ;  /* 0x00007610c0a10816 */ /* 0x000fe400000000a1 */
[----:B------:R-:W-:-:S05]  /*2780*/  @P2 PRMT R192, RZ, 0x5410, R157 ;  /* 0x00005410ffc02816 */ /* 0x000fca000000009d */
        /* <DEDUP_REMOVED lines=10> */
.L_x_492:
[----:B------:R-:W-:Y:S02]  /*2830*/  ISETP.NE.AND P4, PT, R0, RZ, PT ;  /* 0x000000ff0000720c */ /* 0x000fe40003f85270 */
[----:B------:R-:W-:Y:S02]  /*2840*/  @P3 PRMT R192, RZ, 0x7610, R41 ;  /* 0x00007610ffc03816 */ /* 0x000fe40000000029 */
[----:B------:R-:W-:-:S05]  /*2850*/  FSEL R193, R195, RZ, !P4 ;  /* 0x000000ffc3c17208 */ /* 0x000fca0006000000 */
[----:B------:R-:W-:-:S04]  /*2860*/  FFMA.FTZ R193, R10, R196, R193 ;  /* 0x000000c40ac17223 */ /* 0x000fc800000100c1 */
[----:B------:R-:W-:-:S04]  /*2870*/  FADD.FTZ R193, R182, -R193 ;  /* 0x800000c1b6c17221 */ /* 0x000fc80000010000 */
[----:B------:R-:W-:-:S04]  /*2880*/  FMUL.FTZ R193, R222, R193 ;  /* 0x000000c1dec17220 */ /* 0x000fc80000410000 */
[----:B------:R-:W-:Y:S02]  /*2890*/  @P3 FADD.FTZ R193, R193, R192 ;  /* 0x000000c0c1c13221 */ /* 0x000fe40000010000 */
.L_x_493:
[----:B------:R-:W-:Y:S05]  /*28a0*/  BSYNC B1 ;  /* 0x0000000000017941 */ /* 0x000fea0003800000 */
.L_x_491:
        /* <DEDUP_REMOVED lines=15> */
.L_x_495:
[----:B------:R-:W-:-:S04]  /*29a0*/  ISETP.NE.AND P4, PT, R0, RZ, PT ;  /* 0x000000ff0000720c */ /* 0x000fc80003f85270 */
[----:B------:R-:W-:-:S05]  /*29b0*/  FSEL R192, R195, RZ, !P4 ;  /* 0x000000ffc3c07208 */ /* 0x000fca0006000000 */
[----:B------:R-:W-:-:S04]  /*29c0*/  FFMA.FTZ R192, R11, R196, R192 ;  /* 0x000000c40bc07223 */ /* 0x000fc800000100c0 */
[----:B------:R-:W-:Y:S01]  /*29d0*/  FADD.FTZ R193, R183, -R192 ;  /* 0x800000c0b7c17221 */ /* 0x000fe20000010000 */
[----:B------:R-:W-:-:S03]  /*29e0*/  @P3 PRMT R192, RZ, 0x5410, R42 ;  /* 0x00005410ffc03816 */ /* 0x000fc6000000002a */
[----:B------:R-:W-:-:S04]  /*29f0*/  FMUL.FTZ R193, R222, R193 ;  /* 0x000000c1dec17220 */ /* 0x000fc80000410000 */
[----:B------:R-:W-:Y:S02]  /*2a00*/  @P3 FADD.FTZ R193, R193, R192 ;  /* 0x000000c0c1c13221 */ /* 0x000fe40000010000 */
.L_x_496:
[----:B------:R-:W-:Y:S05]  /*2a10*/  BSYNC B1 ;  /* 0x0000000000017941 */ /* 0x000fea0003800000 */
.L_x_494:
        /* <DEDUP_REMOVED lines=15> */
.L_x_498:
[----:B------:R-:W-:Y:S02]  /*2b10*/  ISETP.NE.AND P4, PT, R0, RZ, PT ;  /* 0x000000ff0000720c */ /* 0x000fe40003f85270 */
[----:B------:R-:W-:Y:S02]  /*2b20*/  @P3 PRMT R192, RZ, 0x7610, R42 ;  /* 0x00007610ffc03816 */ /* 0x000fe4000000002a */
[----:B------:R-:W-:-:S05]  /*2b30*/  FSEL R193, R195, RZ, !P4 ;  /* 0x000000ffc3c17208 */ /* 0x000fca0006000000 */
[----:B------:R-:W-:-:S04]  /*2b40*/  FFMA.FTZ R193, R12, R196, R193 ;  /* 0x000000c40cc17223 */ /* 0x000fc800000100c1 */
[----:B------:R-:W-:-:S04]  /*2b50*/  FADD.FTZ R193, R184, -R193 ;  /* 0x800000c1b8c17221 */ /* 0x000fc80000010000 */
[----:B------:R-:W-:-:S04]  /*2b60*/  FMUL.FTZ R193, R222, R193 ;  /* 0x000000c1dec17220 */ /* 0x000fc80000410000 */
[----:B------:R-:W-:Y:S02]  /*2b70*/  @P3 FADD.FTZ R193, R193, R192 ;  /* 0x000000c0c1c13221 */ /* 0x000fe40000010000 */
.L_x_499:
[----:B------:R-:W-:Y:S05]  /*2b80*/  BSYNC B1 ;  /* 0x0000000000017941 */ /* 0x000fea0003800000 */
.L_x_497:
        /* <DEDUP_REMOVED lines=15> */
.L_x_501:
[----:B------:R-:W-:-:S04]  /*2c80*/  ISETP.NE.AND P4, PT, R0, RZ, PT ;  /* 0x000000ff0000720c */ /* 0x000fc80003f85270 */
[----:B------:R-:W-:-:S05]  /*2c90*/  FSEL R192, R195, RZ, !P4 ;  /* 0x000000ffc3c07208 */ /* 0x000fca0006000000 */
[----:B------:R-:W-:-:S04]  /*2ca0*/  FFMA.FTZ R192, R13, R196, R192 ;  /* 0x000000c40dc07223 */ /* 0x000fc800000100c0 */
[----:B------:R-:W-:Y:S01]  /*2cb0*/  FADD.FTZ R193, R185, -R192 ;  /* 0x800000c0b9c17221 */ /* 0x000fe20000010000 */
[----:B------:R-:W-:-:S03]  /*2cc0*/  @P3 PRMT R192, RZ, 0x5410, R43 ;  /* 0x00005410ffc03816 */ /* 0x000fc6000000002b */
[----:B------:R-:W-:-:S04]  /*2cd0*/  FMUL.FTZ R193, R222, R193 ;  /* 0x000000c1dec17220 */ /* 0x000fc80000410000 */
[----:B------:R-:W-:Y:S02]  /*2ce0*/  @P3 FADD.FTZ R193, R193, R192 ;  /* 0x000000c0c1c13221 */ /* 0x000fe40000010000 */
.L_x_502:
[----:B------:R-:W-:Y:S05]  /*2cf0*/  BSYNC B1 ;  /* 0x0000000000017941 */ /* 0x000fea0003800000 */
.L_x_500:
        /* <DEDUP_REMOVED lines=15> */
.L_x_504:
[----:B------:R-:W-:Y:S02]  /*2df0*/  ISETP.NE.AND P4, PT, R0, RZ, PT ;  /* 0x000000ff0000720c */ /* 0x000fe40003f85270 */
[----:B------:R-:W-:Y:S02]  /*2e00*/  @P3 PRMT R192, RZ, 0x7610, R43 ;  /* 0x00007610ffc03816 */ /* 0x000fe4000000002b */
[----:B------:R-:W-:-:S05]  /*2e10*/  FSEL R193, R195, RZ, !P4 ;  /* 0x000000ffc3c17208 */ /* 0x000fca0006000000 */
[----:B------:R-:W-:-:S04]  /*2e20*/  FFMA.FTZ R193, R14, R196, R193 ;  /* 0x000000c40ec17223 */ /* 0x000fc800000100c1 */
[----:B------:R-:W-:-:S04]  /*2e30*/  FADD.FTZ R193, R186, -R193 ;  /* 0x800000c1bac17221 */ /* 0x000fc80000010000 */
[----:B------:R-:W-:-:S04]  /*2e40*/  FMUL.FTZ R193, R222, R193 ;  /* 0x000000c1dec17220 */ /* 0x000fc80000410000 */
[----:B------:R-:W-:Y:S02]  /*2e50*/  @P3 FADD.FTZ R193, R193, R192 ;  /* 0x000000c0c1c13221 */ /* 0x000fe40000010000 */
.L_x_505:
[----:B------:R-:W-:Y:S05]  /*2e60*/  BSYNC B1 ;  /* 0x0000000000017941 */ /* 0x000fea0003800000 */
.L_x_503:
[----:B------:R-:W-:Y:S01]  /*2e70*/  @P0 F2FP.BF16.PACK_AB R192, RZ, R193 ;  /* 0x000000c1ffc0023e */ /* 0x000fe200000010ff */
[----:B------:R-:W-:Y:S03]  /*2e80*/  BSSY B1, `(.L_x_506) ;  /* 0x0000014000017945 */ /* 0x000fe60003800000 */
[----:B------:R-:W-:Y:S01]  /*2e90*/  @P0 PRMT R163, R163, 0x5410, R192 ;  /* 0x00005410a3a30816 */ /* 0x000fe200000000c0 */
[----:B------:R-:W-:Y:S01]  /*2ea0*/  @P2 FMUL.FTZ R192, R193, c[0x0][0x1ec] ;  /* 0x00007b00c1c02a20 */ /* 0x000fe20000410000 */
[----:B------:R-:W-:-:S05]  /*2eb0*/  @P2 PRMT R193, RZ, 0x7610, R159 ;  /* 0x00007610ffc12816 */ /* 0x000fca000000009f */
[----:B------:R-:W-:Y:S01]  /*2ec0*/  @P2 FFMA.FTZ R127, R192, R193, R127 ;  /* 0x000000c1c07f2223 */ /* 0x000fe2000001007f */
[----:B------:R-:W-:-:S05]  /*2ed0*/  @P2 PRMT R193, RZ, 0x7610, R155 ;  /* 0x00007610ffc12816 */ /* 0x000fca000000009b */
[----:B------:R-:W-:Y:S01]  /*2ee0*/  @P2 FMUL.FTZ R197, R192, R193 ;  /* 0x000000c1c0c52220 */ /* 0x000fe20000410000 */
[----:B------:R-:W-:-:S04]  /*2ef0*/  @P0 MOV R193, 0x10 ;  /* 0x0000001000c10802 */ /* 0x000fc80000000f00 */
[----:B------:R-:W-:Y:S01]  /*2f00*/  @P2 F2FP.BF16.PACK_AB R197, RZ, R197 ;  /* 0x000000c5ffc5223e */ /* 0x000fe200000010ff */
[----:B------:R-:W-:-:S03]  /*2f10*/  @P0 IMAD.WIDE.U32 R192, R226, R193, c[0x0][0x258] ;  /* 0x00009600e2c00625 */ /* 0x000fc600078e00c1 */
[----:B------:R-:W-:Y:S02]  /*2f20*/  @P2 PRMT R167, R167, 0x5410, R197 ;  /* 0x00005410a7a72816 */ /* 0x000fe400000000c5 */
[----:B------:R-:W-:Y:S01]  /*2f30*/  @P2 MOV R197, 0x10 ;  /* 0x0000001000c52802 */ /* 0x000fe20000000f00 */
[----:B------:R1:W-:Y:S04]  /*2f40*/  @P0 STG.E.128 [R192.64], R160 ;  /* 0x000000a0c0000986 */ /* 0x0003e8000c101d04 */
[C---:B-1----:R-:W-:Y:S01]  /*2f50*/  @P2 IMAD.WIDE.U32 R192, R194.reuse, R197, c[0x0][0x248] ;  /* 0x00009200c2c02625 */ /* 0x042fe200078e00c5 */
[----:B------:R-:W-:-:S04]  /*2f60*/  IADD3 R197, R194, 0x20, RZ ;  /* 0x00000020c2c57810 */ /* 0x000fc80007ffe0ff */
[----:B------:R1:W-:Y:S01]  /*2f70*/  @P2 STG.E.128 [R192.64], R164 ;  /* 0x000000a4c0002986 */ /* 0x0003e2000c101d04 */
[----:B------:R-:W-:Y:S05]  /*2f80*/  @!P2 BRA `(.L_x_507) ;  /* 0x000000300000a947 */ /* 0x000fea0003800000 */
[----:B------:R-:W-:-:S10]  /*2f90*/  HFMA2.MMA R156, -RZ, RZ, 0, 9.5367431640625e-07 ;  /* 0x00000010ff9c7435 */ /* 0x000fd400000001ff */
[----:B------:R-:W-:-:S06]  /*2fa0*/  IMAD.WIDE.U32 R156, R197, R156, c[0x0][0x170] ;  /* 0x00005c00c59c7625 */ /* 0x000fcc00078e009c */
[----:B------:R-:W5:Y:S02]  /*2fb0*/  LDG.E.128 R156, [R156.64] ;  /* 0x000000049c9c7981 */ /* 0x000f64000c1e1d00 */
.L_x_507:
[----:B------:R-:W-:Y:S05]  /*2fc0*/  BSYNC B1 ;  /* 0x0000000000017941 */ /* 0x000fea0003800000 */
.L_x_506:
[----:B------:R-:W-:Y:S01]  /*2fd0*/  BSSY B1, `(.L_x_508) ;  /* 0x000000d000017945 */ /* 0x000fe20003800000 */
[----:B------:R-:W-:Y:S05]  /*2fe0*/  @P1 BRA `(.L_x_509) ;  /* 0x0000004000001947 */ /* 0x000fea0003800000 */
[----:B-1----:R-:W-:Y:S01]  /*2ff0*/  MOV R193, RZ ;  /* 0x000000ff00c17202 */ /* 0x002fe20000000f00 */
[----:B------:R-:W-:Y:S05]  /*3000*/  @!P3 BRA `(.L_x_510) ;  /* 0x000000900000b947 */ /* 0x000fea0003800000 */
[----:B------:R-:W-:Y:S01]  /*3010*/  PRMT R193, RZ, 0x5410, R36 ;  /* 0x00005410ffc17816 */ /* 0x000fe20000000024 */
[----:B------:R-:W-:Y:S05]  /*3020*/  BRA `(.L_x_510) ;  /* 0x0000007000007947 */ /* 0x000fea0003800000 */
.L_x_509:
[----:B------:R-:W-:-:S04]  /*3030*/  ISETP.NE.AND P4, PT, R0, RZ, PT ;  /* 0x000000ff0000720c */ /* 0x000fc80003f85270 */
[----:B-1----:R-:W-:-:S05]  /*3040*/  FSEL R192, R195, RZ, !P4 ;  /* 0x000000ffc3c07208 */ /* 0x002fca0006000000 */
[----:B------:R-:W-:-:S04]  /*3050*/  FFMA.FTZ R192, R15, R196, R192 ;  /* 0x000000c40fc07223 */ /* 0x000fc800000100c0 */
[----:B------:R-:W-:Y:S01]  /*3060*/  FADD.FTZ R193, R187, -R192 ;  /* 0x800000c0bbc17221 */ /* 0x000fe20000010000 */
[----:B------:R-:W-:-:S03]  /*3070*/  @P3 PRMT R192, RZ, 0x5410, R36 ;  /* 0x00005410ffc03816 */ /* 0x000fc60000000024 */
[----:B------:R-:W-:-:S04]  /*3080*/  FMUL.FTZ R193, R222, R193 ;  /* 0x000000c1dec17220 */ /* 0x000fc80000410000 */
[----:B------:R-:W-:Y:S02]  /*3090*/  @P3 FADD.FTZ R193, R193, R192 ;  /* 0x000000c0c1c13221 */ /* 0x000fe40000010000 */
.L_x_510:
[----:B------:R-:W-:Y:S05]  /*30a0*/  BSYNC B1 ;  /* 0x0000000000017941 */ /* 0x000fea0003800000 */
.L_x_508:
[----:B------:R-:W-:Y:S01]  /*30b0*/  @P0 F2FP.BF16.PACK_AB R192, RZ, R193 ;  /* 0x000000c1ffc0023e */ /* 0x000fe200000010ff */
[----:B------:R-:W-:Y:S01]  /*30c0*/  @P2 FMUL.FTZ R193, R193, c[0x0][0x1ec] ;  /* 0x00007b00c1c12a20 */ /* 0x000fe20000410000 */
[----:B------:R-:W-:Y:S02]  /*30d0*/  BSSY B1, `(.L_x_511) ;  /* 0x0000014000017945 */ /* 0x000fe40003800000 */
        /* <DEDUP_REMOVED lines=12> */
.L_x_512:
[----:B------:R-:W-:Y:S02]  /*31a0*/  ISETP.NE.AND P4, PT, R0, RZ, PT ;  /* 0x000000ff0000720c */ /* 0x000fe40003f85270 */
[----:B------:R-:W-:Y:S02]  /*31b0*/  @P3 PRMT R192, RZ, 0x7610, R36 ;  /* 0x00007610ffc03816 */ /* 0x000fe40000000024 */
[----:B------:R-:W-:-:S05]  /*31c0*/  FSEL R193, R195, RZ, !P4 ;  /* 0x000000ffc3c17208 */ /* 0x000fca0006000000 */
[----:B------:R-:W-:-:S04]  /*31d0*/  FFMA.FTZ R193, R16, R196, R193 ;  /* 0x000000c410c17223 */ /* 0x000fc800000100c1 */
[----:B------:R-:W-:-:S04]  /*31e0*/  FADD.FTZ R193, R188, -R193 ;  /* 0x800000c1bcc17221 */ /* 0x000fc80000010000 */
[----:B------:R-:W-:-:S04]  /*31f0*/  FMUL.FTZ R193, R222, R193 ;  /* 0x000000c1dec17220 */ /* 0x000fc80000410000 */
[----:B------:R-:W-:Y:S02]  /*3200*/  @P3 FADD.FTZ R193, R193, R192 ;  /* 0x000000c0c1c13221 */ /* 0x000fe40000010000 */
.L_x_513:
[----:B------:R-:W-:Y:S05]  /*3210*/  BSYNC B1 ;  /* 0x0000000000017941 */ /* 0x000fea0003800000 */
.L_x_511:
        /* <DEDUP_REMOVED lines=15> */
.L_x_515:
[----:B------:R-:W-:-:S04]  /*3310*/  ISETP.NE.AND P4, PT, R0, RZ, PT ;  /* 0x000000ff0000720c */ /* 0x000fc80003f85270 */
[----:B------:R-:W-:-:S05]  /*3320*/  FSEL R192, R195, RZ, !P4 ;  /* 0x000000ffc3c07208 */ /* 0x000fca0006000000 */
[----:B------:R-:W-:-:S04]  /*3330*/  FFMA.FTZ R192, R17, R196, R192 ;  /* 0x000000c411c07223 */ /* 0x000fc800000100c0 */
[----:B------:R-:W-:Y:S01]  /*3340*/  FADD.FTZ R193, R189, -R192 ;  /* 0x800000c0bdc17221 */ /* 0x000fe20000010000 */
[----:B------:R-:W-:-:S03]  /*3350*/  @P3 PRMT R192, RZ, 0x5410, R37 ;  /* 0x00005410ffc03816 */ /* 0x000fc60000000025 */
[----:B------:R-:W-:-:S04]  /*3360*/  FMUL.FTZ R193, R222, R193 ;  /* 0x000000c1dec17220 */ /* 0x000fc80000410000 */
[----:B------:R-:W-:Y:S02]  /*3370*/  @P3 FADD.FTZ R193, R193, R192 ;  /* 0x000000c0c1c13221 */ /* 0x000fe40000010000 */
.L_x_516:
[----:B------:R-:W-:Y:S05]  /*3380*/  BSYNC B1 ;  /* 0x0000000000017941 */ /* 0x000fea0003800000 */
.L_x_514:
        /* <DEDUP_REMOVED lines=15> */
.L_x_518:
[----:B------:R-:W-:Y:S02]  /*3480*/  ISETP.NE.AND P4, PT, R0, RZ, PT ;  /* 0x000000ff0000720c */ /* 0x000fe40003f85270 */
[----:B------:R-:W-:Y:S02]  /*3490*/  @P3 PRMT R192, RZ, 0x7610, R37 ;  /* 0x00007610ffc03816 */ /* 0x000fe40000000025 */
[----:B------:R-:W-:-:S05]  /*34a0*/  FSEL R193, R195, RZ, !P4 ;  /* 0x000000ffc3c17208 */ /* 0x000fca0006000000 */
[----:B------:R-:W-:-:S04]  /*34b0*/  FFMA.FTZ R193, R18, R196, R193 ;  /* 0x000000c412c17223 */ /* 0x000fc800000100c1 */
[----:B------:R-:W-:-:S04]  /*34c0*/  FADD.FTZ R193, R190, -R193 ;  /* 0x800000c1bec17221 */ /* 0x000fc80000010000 */
[----:B------:R-:W-:-:S04]  /*34d0*/  FMUL.FTZ R193, R222, R193 ;  /* 0x000000c1dec17220 */ /* 0x000fc80000410000 */
[----:B------:R-:W-:Y:S02]  /*34e0*/  @P3 FADD.FTZ R193, R193, R192 ;  /* 0x000000c0c1c13221 */ /* 0x000fe40000010000 */
.L_x_519:
[----:B------:R-:W-:Y:S05]  /*34f0*/  BSYNC B1 ;  /* 0x0000000000017941 */ /* 0x000fea0003800000 */
.L_x_517:
        /* <DEDUP_REMOVED lines=15> */
.L_x_521:
[----:B------:R-:W-:-:S04]  /*35f0*/  ISETP.NE.AND P4, PT, R0, RZ, PT ;  /* 0x000000ff0000720c */ /* 0x000fc80003f85270 */
[----:B------:R-:W-:-:S05]  /*3600*/  FSEL R192, R195, RZ, !P4 ;  /* 0x000000ffc3c07208 */ /* 0x000fca0006000000 */
[----:B------:R-:W-:-:S04]  /*3610*/  FFMA.FTZ R192, R19, R196, R192 ;  /* 0x000000c413c07223 */ /* 0x000fc800000100c0 */
[----:B------:R-:W-:Y:S01]  /*3620*/  FADD.FTZ R193, R191, -R192 ;  /* 0x800000c0bfc17221 */ /* 0x000fe20000010000 */
[----:B------:R-:W-:-:S03]  /*3630*/  @P3 PRMT R192, RZ, 0x5410, R38 ;  /* 0x00005410ffc03816 */ /* 0x000fc60000000026 */
[----:B------:R-:W-:-:S04]  /*3640*/  FMUL.FTZ R193, R222, R193 ;  /* 0x000000c1dec17220 */ /* 0x000fc80000410000 */
[----:B------:R-:W-:Y:S02]  /*3650*/  @P3 FADD.FTZ R193, R193, R192 ;  /* 0x000000c0c1c13221 */ /* 0x000fe40000010000 */
.L_x_522:
[----:B------:R-:W-:Y:S05]  /*3660*/  BSYNC B1 ;  /* 0x0000000000017941 */ /* 0x000fea0003800000 */
.L_x_520:
        /* <DEDUP_REMOVED lines=15> */
.L_x_524:
[----:B------:R-:W-:Y:S02]  /*3760*/  ISETP.NE.AND P4, PT, R0, RZ, PT ;  /* 0x000000ff0000720c */ /* 0x000fe40003f85270 */
[----:B------:R-:W-:Y:S02]  /*3770*/  @P3 PRMT R192, RZ, 0x7610, R38 ;  /* 0x00007610ffc03816 */ /* 0x000fe40000000026 */
[----:B------:R-:W-:-:S05]  /*3780*/  FSEL R193, R195, RZ, !P4 ;  /* 0x000000ffc3c17208 */ /* 0x000fca0006000000 */
[----:B------:R-:W-:-:S04]  /*3790*/  FFMA.FTZ R193, R20, R196, R193 ;  /* 0x000000c414c17223 */ /* 0x000fc800000100c1 */
[----:B------:R-:W-:-:S04]  /*37a0*/  FADD.FTZ R193, R200, -R193 ;  /* 0x800000c1c8c17221 */ /* 0x000fc80000010000 */
[----:B------:R-:W-:-:S04]  /*37b0*/  FMUL.FTZ R193, R222, R193 ;  /* 0x000000c1dec17220 */ /* 0x000fc80000410000 */
[----:B------:R-:W-:Y:S02]  /*37c0*/  @P3 FADD.FTZ R193, R193, R192 ;  /* 0x000000c0c1c13221 */ /* 0x000fe40000010000 */
.L_x_525:
[----:B------:R-:W-:Y:S05]  /*37d0*/  BSYNC B1 ;  /* 0x0000000000017941 */ /* 0x000fea0003800000 */
.L_x_523:
        /* <DEDUP_REMOVED lines=15> */
.L_x_527:
[----:B------:R-:W-:-:S04]  /*38d0*/  ISETP.NE.AND P4, PT, R0, RZ, PT ;  /* 0x000000ff0000720c */ /* 0x000fc80003f85270 */
[----:B------:R-:W-:-:S05]  /*38e0*/  FSEL R192, R195, RZ, !P4 ;  /* 0x000000ffc3c07208 */ /* 0x000fca0006000000 */
[----:B------:R-:W-:-:S04]  /*38f0*/  FFMA.FTZ R192, R21, R196, R192 ;  /* 0x000000c415c07223 */ /* 0x000fc800000100c0 */
[----:B------:R-:W-:Y:S01]  /*3900*/  FADD.FTZ R193, R201, -R192 ;  /* 0x800000c0c9c17221 */ /* 0x000fe20000010000 */
[----:B------:R-:W-:-:S03]  /*3910*/  @P3 PRMT R192, RZ, 0x5410, R39 ;  /* 0x00005410ffc03816 */ /* 0x000fc60000000027 */
[----:B------:R-:W-:-:S04]  /*3920*/  FMUL.FTZ R193, R222, R193 ;  /* 0x000000c1dec17220 */ /* 0x000fc80000410000 */
[----:B------:R-:W-:Y:S02]  /*3930*/  @P3 FADD.FTZ R193, R193, R192 ;  /* 0x000000c0c1c13221 */ /* 0x000fe40000010000 */
.L_x_528:
[----:B------:R-:W-:Y:S05]  /*3940*/  BSYNC B1 ;  /* 0x0000000000017941 */ /* 0x000fea0003800000 */
.L_x_526:
        /* <DEDUP_REMOVED lines=15> */
.L_x_530:
[----:B------:R-:W-:Y:S02]  /*3a40*/  ISETP.NE.AND P4, PT, R0, RZ, PT ;  /* 0x000000ff0000720c */ /* 0x000fe40003f85270 */
[----:B------:R-:W-:Y:S02]  /*3a50*/  @P3 PRMT R192, RZ, 0x7610, R39 ;  /* 0x00007610ffc03816 */ /* 0x000fe40000000027 */
[----:B------:R-:W-:-:S05]  /*3a60*/  FSEL R193, R195, RZ, !P4 ;  /* 0x000000ffc3c17208 */ /* 0x000fca0006000000 */
[----:B------:R-:W-:-:S04]  /*3a70*/  FFMA.FTZ R193, R22, R196, R193 ;  /* 0x000000c416c17223 */ /* 0x000fc800000100c1 */
[----:B------:R-:W-:-:S04]  /*3a80*/  FADD.FTZ R193, R202, -R193 ;  /* 0x800000c1cac17221 */ /* 0x000fc80000010000 */
[----:B------:R-:W-:-:S04]  /*3a90*/  FMUL.FTZ R193, R222, R193 ;  /* 0x000000c1dec17220 */ /* 0x000fc80000410000 */
[----:B------:R-:W-:Y:S02]  /*3aa0*/  @P3 FADD.FTZ R193, R193, R192 ;  /* 0x000000c0c1c13221 */ /* 0x000fe40000010000 */
.L_x_531:
[----:B------:R-:W-:Y:S05]  /*3ab0*/  BSYNC B1 ;  /* 0x0000000000017941 */ /* 0x000fea0003800000 */
.L_x_529:
[----:B------:R-:W-:Y:S01]  /*3ac0*/  @P0 F2FP.BF16.PACK_AB R192, RZ, R193 ;  /* 0x000000c1ffc0023e */ /* 0x000fe200000010ff */
[----:B------:R-:W-:Y:S01]  /*3ad0*/  BSSY B1, `(.L_x_532) ;  /* 0x0000014000017945 */ /* 0x000fe20003800000 */
[----:B------:R-:W-:Y:S02]  /*3ae0*/  @P2 MOV R226, 0x10 ;  /* 0x0000001000e22802 */ /* 0x000fe40000000f00 */
        /* <DEDUP_REMOVED lines=10> */
[----:B------:R1:W-:Y:S02]  /*3b90*/  @P0 STG.E.128 [R192.64], R160 ;  /* 0x000000a0c0000986 */ /* 0x0003e4000c101d04 */
[----:B-1----:R-:W-:Y:S01]  /*3ba0*/  @P2 IMAD.WIDE.U32 R192, R197, R226, c[0x0][0x248] ;  /* 0x00009200c5c02625 */ /* 0x002fe200078e00e2 */
[----:B------:R-:W-:-:S04]  /*3bb0*/  IADD3 R197, R194, 0x40, RZ ;  /* 0x00000040c2c57810 */ /* 0x000fc80007ffe0ff */
[----:B------:R1:W-:Y:S01]  /*3bc0*/  @P2 STG.E.128 [R192.64], R164 ;  /* 0x000000a4c0002986 */ /* 0x0003e2000c101d04 */
[----:B------:R-:W-:Y:S05]  /*3bd0*/  @!P2 BRA `(.L_x_533) ;  /* 0x000000300000a947 */ /* 0x000fea0003800000 */
[----:B------:R-:W-:-:S10]  /*3be0*/  HFMA2.MMA R156, -RZ, RZ, 0, 9.5367431640625e-07 ;  /* 0x00000010ff9c7435 */ /* 0x000fd400000001ff */
[----:B------:R-:W-:-:S06]  /*3bf0*/  IMAD.WIDE.U32 R156, R197, R156, c[0x0][0x170] ;  /* 0x00005c00c59c7625 */ /* 0x000fcc00078e009c */
[----:B------:R-:W5:Y:S02]  /*3c00*/  LDG.E.128 R156, [R156.64] ;  /* 0x000000049c9c7981 */ /* 0x000f64000c1e1d00 */
.L_x_533:
[----:B------:R-:W-:Y:S05]  /*3c10*/  BSYNC B1 ;  /* 0x0000000000017941 */ /* 0x000fea0003800000 */
.L_x_532:
[----:B------:R-:W-:Y:S01]  /*3c20*/  BSSY B1, `(.L_x_534) ;  /* 0x000000d000017945 */ /* 0x000fe20003800000 */
[----:B------:R-:W-:Y:S05]  /*3c30*/  @P1 BRA `(.L_x_535) ;  /* 0x0000004000001947 */ /* 0x000fea0003800000 */
[----:B-1----:R-:W-:Y:S01]  /*3c40*/  MOV R193, RZ ;  /* 0x000000ff00c17202 */ /* 0x002fe20000000f00 */
[----:B------:R-:W-:Y:S05]  /*3c50*/  @!P3 BRA `(.L_x_536) ;  /* 0x000000900000b947 */ /* 0x000fea0003800000 */
[----:B------:R-:W-:Y:S01]  /*3c60*/  PRMT R193, RZ, 0x5410, R32 ;  /* 0x00005410ffc17816 */ /* 0x000fe20000000020 */
[----:B------:R-:W-:Y:S05]  /*3c70*/  BRA `(.L_x_536) ;  /* 0x0000007000007947 */ /* 0x000fea0003800000 */
.L_x_535:
[----:B------:R-:W-:-:S04]  /*3c80*/  ISETP.NE.AND P4, PT, R0, RZ, PT ;  /* 0x000000ff0000720c */ /* 0x000fc80003f85270 */
[----:B-1----:R-:W-:-:S05]  /*3c90*/  FSEL R192, R195, RZ, !P4 ;  /* 0x000000ffc3c07208 */ /* 0x002fca0006000000 */
[----:B------:R-:W-:-:S04]  /*3ca0*/  FFMA.FTZ R192, R23, R196, R192 ;  /* 0x000000c417c07223 */ /* 0x000fc800000100c0 */
[----:B------:R-:W-:Y:S01]  /*3cb0*/  FADD.FTZ R193, R203, -R192 ;  /* 0x800000c0cbc17221 */ /* 0x000fe20000010000 */
[----:B------:R-:W-:-:S03]  /*3cc0*/  @P3 PRMT R192, RZ, 0x5410, R32 ;  /* 0x00005410ffc03816 */ /* 0x000fc60000000020 */
[----:B------:R-:W-:-:S04]  /*3cd0*/  FMUL.FTZ R193, R222, R193 ;  /* 0x000000c1dec17220 */ /* 0x000fc80000410000 */
[----:B------:R-:W-:Y:S02]  /*3ce0*/  @P3 FADD.FTZ R193, R193, R192 ;  /* 0x000000c0c1c13221 */ /* 0x000fe40000010000 */
.L_x_536:
[----:B------:R-:W-:Y:S05]  /*3cf0*/  BSYNC B1 ;  /* 0x0000000000017941 */ /* 0x000fea0003800000 */
.L_x_534:
[----:B-----5:R-:W-:Y:S01]  /*3d00*/  @P2 PRMT R192, RZ, 0x5410, R156 ;  /* 0x00005410ffc02816 */ /* 0x020fe2000000009c */
[----:B------:R-:W-:Y:S01]  /*3d10*/  @P2 FMUL.FTZ R199, R193, c[0x0][0x1ec] ;  /* 0x00007b00c1c72a20 */ /* 0x000fe20000410000 */
[----:B------:R-:W-:Y:S01]  /*3d20*/  @P0 F2FP.BF16.PACK_AB R193, RZ, R193 ;  /* 0x000000c1ffc1023e */ /* 0x000fe200000010ff */
[----:B------:R-:W-:Y:S02]  /*3d30*/  BSSY B1, `(.L_x_537) ;  /* 0x0000013000017945 */ /* 0x000fe40003800000 */
[----:B------:R-:W-:Y:S01]  /*3d40*/  @P2 FFMA.FTZ R112, R192, R199, R112 ;  /* 0x000000c7c0702223 */ /* 0x000fe20000010070 */
[----:B------:R-:W-:Y:S02]  /*3d50*/  @P2 PRMT R192, RZ, 0x5410, R144 ;  /* 0x00005410ffc02816 */ /* 0x000fe40000000090 */
[----:B------:R-:W-:-:S03]  /*3d60*/  @P0 PRMT R160, R193, 0x7610, R160 ;  /* 0x00007610c1a00816 */ /* 0x000fc600000000a0 */
        /* <DEDUP_REMOVED lines=8> */
.L_x_538:
[----:B------:R-:W-:Y:S02]  /*3df0*/  ISETP.NE.AND P4, PT, R0, RZ, PT ;  /* 0x000000ff0000720c */ /* 0x000fe40003f85270 */
[----:B------:R-:W-:Y:S02]  /*3e00*/  @P3 PRMT R192, RZ, 0x7610, R32 ;  /* 0x00007610ffc03816 */ /* 0x000fe40000000020 */
[----:B------:R-:W-:-:S05]  /*3e10*/  FSEL R193, R195, RZ, !P4 ;  /* 0x000000ffc3c17208 */ /* 0x000fca0006000000 */
[----:B------:R-:W-:-:S04]  /*3e20*/  FFMA.FTZ R193, R24, R196, R193 ;  /* 0x000000c418c17223 */ /* 0x000fc800000100c1 */
[----:B------:R-:W-:-:S04]  /*3e30*/  FADD.FTZ R193, R204, -R193 ;  /* 0x800000c1ccc17221 */ /* 0x000fc80000010000 */
[----:B------:R-:W-:-:S04]  /*3e40*/  FMUL.FTZ R193, R222, R193 ;  /* 0x000000c1dec17220 */ /* 0x000fc80000410000 */
[----:B------:R-:W-:Y:S02]  /*3e50*/  @P3 FADD.FTZ R193, R193, R192 ;  /* 0x000000c0c1c13221 */ /* 0x000fe40000010000 */
.L_x_539:
[----:B------:R-:W-:Y:S05]  /*3e60*/  BSYNC B1 ;  /* 0x0000000000017941 */ /* 0x000fea0003800000 */
.L_x_537:
[----:B------:R-:W-:Y:S01]  /*3e70*/  @P2 PRMT R199, RZ, 0x7610, R144 ;  /* 0x00007610ffc72816 */ /* 0x000fe20000000090 */
[----:B------:R-:W-:Y:S01]  /*3e80*/  @P2 FMUL.FTZ R192, R193, c[0x0][0x1ec] ;  /* 0x00007b00c1c02a20 */ /* 0x000fe20000410000 */
[----:B------:R-:W-:Y:S01]  /*3e90*/  @P2 PRMT R198, RZ, 0x7610, R156 ;  /* 0x00007610ffc62816 */ /* 0x000fe2000000009c */
[----:B------:R-:W-:Y:S01]  /*3ea0*/  BSSY B1, `(.L_x_540) ;  /* 0x0000013000017945 */ /* 0x000fe20003800000 */
[----:B------:R-:W-:Y:S01]  /*3eb0*/  @P0 F2FP.BF16.PACK_AB R193, RZ, R193 ;  /* 0x000000c1ffc1023e */ /* 0x000fe200000010ff */
[----:B------:R-:W-:Y:S02]  /*3ec0*/  @P2 FMUL.FTZ R199, R192, R199 ;  /* 0x000000c7c0c72220 */ /* 0x000fe40000410000 */
[----:B------:R-:W-:Y:S01]  /*3ed0*/  @P2 FFMA.FTZ R113, R198, R192, R113 ;  /* 0x000000c0c6712223 */ /* 0x000fe20000010071 */
[----:B------:R-:W-:Y:S02]  /*3ee0*/  @P0 PRMT R160, R160, 0x5410, R193 ;  /* 0x00005410a0a00816 */ /* 0x000fe400000000c1 */
[----:B------:R-:W-:-:S04]  /*3ef0*/  @P2 F2FP.BF16.PACK_AB R199, RZ, R199 ;  /* 0x000000c7ffc7223e */ /* 0x000fc800000010ff */
[----:B------:R-:W-:Y:S01]  /*3f00*/  @P2 PRMT R164, R164, 0x5410, R199 ;  /* 0x00005410a4a42816 */ /* 0x000fe200000000c7 */
[----:B------:R-:W-:Y:S05]  /*3f10*/  @P1 BRA `(.L_x_541) ;  /* 0x0000004000001947 */ /* 0x000fea0003800000 */
[----:B------:R-:W-:Y:S01]  /*3f20*/  MOV R193, RZ ;  /* 0x000000ff00c17202 */ /* 0x000fe20000000f00 */
[----:B------:R-:W-:Y:S05]  /*3f30*/  @!P3 BRA `(.L_x_542) ;  /* 0x000000900000b947 */ /* 0x000fea0003800000 */
[----:B------:R-:W-:Y:S01]  /*3f40*/  PRMT R193, RZ, 0x5410, R33 ;  /* 0x00005410ffc17816 */ /* 0x000fe20000000021 */
[----:B------:R-:W-:Y:S05]  /*3f50*/  BRA `(.L_x_542) ;  /* 0x0000007000007947 */ /* 0x000fea0003800000 */
.L_x_541:
[----:B------:R-:W-:-:S04]  /*3f60*/  ISETP.NE.AND P4, PT, R0, RZ, PT ;  /* 0x000000ff0000720c */ /* 0x000fc80003f85270 */
[----:B------:R-:W-:-:S05]  /*3f70*/  FSEL R192, R195, RZ, !P4 ;  /* 0x000000ffc3c07208 */ /* 0x000fca0006000000 */
[----:B------:R-:W-:-:S04]  /*3f80*/  FFMA.FTZ R192, R25, R196, R192 ;  /* 0x000000c419c07223 */ /* 0x000fc800000100c0 */
[----:B------:R-:W-:Y:S01]  /*3f90*/  FADD.FTZ R193, R205, -R192 ;  /* 0x800000c0cdc17221 */ /* 0x000fe20000010000 */
[----:B------:R-:W-:-:S03]  /*3fa0*/  @P3 PRMT R192, RZ, 0x5410, R33 ;  /* 0x00005410ffc03816 */ /* 0x000fc60000000021 */
[----:B------:R-:W-:-:S04]  /*3fb0*/  FMUL.FTZ R193, R222, R193 ;  /* 0x000000c1dec17220 */ /* 0x000fc80000410000 */
[----:B------:R-:W-:Y:S02]  /*3fc0*/  @P3 FADD.FTZ R193, R193, R192 ;  /* 0x000000c0c1c13221 */ /* 0x000fe40000010000 */
.L_x_542:
[----:B------:R-:W-:Y:S05]  /*3fd0*/  BSYNC B1 ;  /* 0x0000000000017941 */ /* 0x000fea0003800000 */
.L_x_540:
[----:B------:R-:W-:Y:S01]  /*3fe0*/  @P2 PRMT R192, RZ, 0x5410, R157 ;  /* 0x00005410ffc02816 */ /* 0x000fe2000000009d */
        /* <DEDUP_REMOVED lines=14> */
.L_x_544:
[----:B------:R-:W-:Y:S02]  /*40d0*/  ISETP.NE.AND P4, PT, R0, RZ, PT ;  /* 0x000000ff0000720c */ /* 0x000fe40003f85270 */
[----:B------:R-:W-:Y:S02]  /*40e0*/  @P3 PRMT R192, RZ, 0x7610, R33 ;  /* 0x00007610ffc03816 */ /* 0x000fe40000000021 */
[----:B------:R-:W-:-:S05]  /*40f0*/  FSEL R193, R195, RZ, !P4 ;  /* 0x000000ffc3c17208 */ /* 0x000fca0006000000 */
[----:B------:R-:W-:-:S04]  /*4100*/  FFMA.FTZ R193, R26, R196, R193 ;  /* 0x000000c41ac17223 */ /* 0x000fc800000100c1 */
[----:B------:R-:W-:-:S04]  /*4110*/  FADD.FTZ R193, R206, -R193 ;  /* 0x800000c1cec17221 */ /* 0x000fc80000010000 */
[----:B------:R-:W-:-:S04]  /*4120*/  FMUL.FTZ R193, R222, R193 ;  /* 0x000000c1dec17220 */ /* 0x000fc80000410000 */
[----:B------:R-:W-:Y:S02]  /*4130*/  @P3 FADD.FTZ R193, R193, R192 ;  /* 0x000000c0c1c13221 */ /* 0x000fe40000010000 */
.L_x_545:
[----:B------:R-:W-:Y:S05]  /*4140*/  BSYNC B1 ;  /* 0x0000000000017941 */ /* 0x000fea0003800000 */
.L_x_543:
        /* <DEDUP_REMOVED lines=15> */
.L_x_547:
[----:B------:R-:W-:-:S04]  /*4240*/  ISETP.NE.AND P4, PT, R0, RZ, PT ;  /* 0x000000ff0000720c */ /* 0x000fc80003f85270 */
[----:B------:R-:W-:-:S05]  /*4250*/  FSEL R192, R195, RZ, !P4 ;  /* 0x000000ffc3c07208 */ /* 0x000fca0006000000 */
[----:B------:R-:W-:-:S04]  /*4260*/  FFMA.FTZ R192, R27, R196, R192 ;  /* 0x000000c41bc07223 */ /* 0x000fc800000100c0 */
[----:B------:R-:W-:Y:S01]  /*4270*/  FADD.FTZ R193, R207, -R192 ;  /* 0x800000c0cfc17221 */ /* 0x000fe20000010000 */
[----:B------:R-:W-:-:S03]  /*4280*/  @P3 PRMT R192, RZ, 0x5410, R34 ;  /* 0x00005410ffc03816 */ /* 0x000fc60000000022 */
[----:B------:R-:W-:-:S04]  /*4290*/  FMUL.FTZ R193, R222, R193 ;  /* 0x000000c1dec17220 */ /* 0x000fc80000410000 */
[----:B------:R-:W-:Y:S02]  /*42a0*/  @P3 FADD.FTZ R193, R193, R192 ;  /* 0x000000c0c1c13221 */ /* 0x000fe40000010000 */
.L_x_548:
[----:B------:R-:W-:Y:S05]  /*42b0*/  BSYNC B1 ;  /* 0x0000000000017941 */ /* 0x000fea0003800000 */
.L_x_546:
        /* <DEDUP_REMOVED lines=15> */
.L_x_550:
[----:B------:R-:W-:Y:S02]  /*43b0*/  ISETP.NE.AND P4, PT, R0, RZ, PT ;  /* 0x000000ff0000720c */ /* 0x000fe40003f85270 */
[----:B------:R-:W-:Y:S02]  /*43c0*/  @P3 PRMT R192, RZ, 0x7610, R34 ;  /* 0x00007610ffc03816 */ /* 0x000fe40000000022 */
[----:B------:R-:W-:-:S05]  /*43d0*/  FSEL R193, R195, RZ, !P4 ;  /* 0x000000ffc3c17208 */ /* 0x000fca0006000000 */
[----:B------:R-:W-:-:S04]  /*43e0*/  FFMA.FTZ R193, R168, R196, R193 ;  /* 0x000000c4a8c17223 */ /* 0x000fc800000100c1 */
[----:B------:R-:W-:-:S04]  /*43f0*/  FADD.FTZ R193, R208, -R193 ;  /* 0x800000c1d0c17221 */ /* 0x000fc80000010000 */
[----:B------:R-:W-:-:S04]  /*4400*/  FMUL.FTZ R193, R222, R193 ;  /* 0x000000c1dec17220 */ /* 0x000fc80000410000 */
[----:B------:R-:W-:Y:S02]  /*4410*/  @P3 FADD.FTZ R193, R193, R192 ;  /* 0x000000c0c1c13221 */ /* 0x000fe40000010000 */
.L_x_551:
[----:B------:R-:W-:Y:S05]  /*4420*/  BSYNC B1 ;  /* 0x0000000000017941 */ /* 0x000fea0003800000 */
.L_x_549:
        /* <DEDUP_REMOVED lines=15> */
.L_x_553:
[----:B------:R-:W-:-:S04]  /*4520*/  ISETP.NE.AND P4, PT, R0, RZ, PT ;  /* 0x000000ff0000720c */ /* 0x000fc80003f85270 */
[----:B------:R-:W-:-:S05]  /*4530*/  FSEL R192, R195, RZ, !P4 ;  /* 0x000000ffc3c07208 */ /* 0x000fca0006000000 */
[----:B------:R-:W-:-:S04]  /*4540*/  FFMA.FTZ R192, R169, R196, R192 ;  /* 0x000000c4a9c07223 */ /* 0x000fc800000100c0 */
[----:B------:R-:W-:Y:S01]  /*4550*/  FADD.FTZ R193, R209, -R192 ;  /* 0x800000c0d1c17221 */ /* 0x000fe20000010000 */
[----:B------:R-:W-:-:S03]  /*4560*/  @P3 PRMT R192, RZ, 0x5410, R35 ;  /* 0x00005410ffc03816 */ /* 0x000fc60000000023 */
[----:B------:R-:W-:-:S04]  /*4570*/  FMUL.FTZ R193, R222, R193 ;  /* 0x000000c1dec17220 */ /* 0x000fc80000410000 */
[----:B------:R-:W-:Y:S02]  /*4580*/  @P3 FADD.FTZ R193, R193, R192 ;  /* 0x000000c0c1c13221 */ /* 0x000fe40000010000 */
.L_x_554:
[----:B------:R-:W-:Y:S05]  /*4590*/  BSYNC B1 ;  /* 0x0000000000017941 */ /* 0x000fea0003800000 */
.L_x_552:
        /* <DEDUP_REMOVED lines=15> */
.L_x_556:
[----:B------:R-:W-:-:S04]  /*4690*/  ISETP.NE.AND P4, PT, R0, RZ, PT ;  /* 0x000000ff0000720c */ /* 0x000fc80003f85270 */
[----:B------:R-:W-:-:S05]  /*46a0*/  FSEL R193, R195, RZ, !P4 ;  /* 0x000000ffc3c17208 */ /* 0x000fca0006000000 */
[----:B------:R-:W-:-:S04]  /*46b0*/  FFMA.FTZ R193, R170, R196, R193 ;  /* 0x000000c4aac17223 */ /* 0x000fc800000100c1 */
[----:B------:R-:W-:-:S04]  /*46c0*/  FADD.FTZ R193, R210, -R193 ;  /* 0x800000c1d2c17221 */ /* 0x000fc80000010000 */
[----:B------:R-:W-:Y:S01]  /*46d0*/  FMUL.FTZ R198, R222, R193 ;  /* 0x000000c1dec67220 */ /* 0x000fe20000410000 */
[----:B------:R-:W-:-:S05]  /*46e0*/  @P3 PRMT R193, RZ, 0x7610, R35 ;  /* 0x00007610ffc13816 */ /* 0x000fca0000000023 */
[----:B------:R-:W-:Y:S02]  /*46f0*/  @P3 FADD.FTZ R198, R198, R193 ;  /* 0x000000c1c6c63221 */ /* 0x000fe40000010000 */
.L_x_557:
[----:B------:R-:W-:Y:S05]  /*4700*/  BSYNC B1 ;  /* 0x0000000000017941 */ /* 0x000fea0003800000 */
.L_x_555:
[----:B------:R-:W-:Y:S01]  /*4710*/  @P0 MOV R193, 0x10 ;  /* 0x0000001000c10802 */ /* 0x000fe20000000f00 */
[----:B------:R-:W-:Y:S01]  /*4720*/  BSSY B1, `(.L_x_558) ;  /* 0x0000014000017945 */ /* 0x000fe20003800000 */
[----:B------:R-:W-:Y:S01]  /*4730*/  @P0 F2FP.BF16.PACK_AB R199, RZ, R198 ;  /* 0x000000c6ffc7023e */ /* 0x000fe200000010ff */
[----:B------:R-:W-:Y:S01]  /*4740*/  @P2 FMUL.FTZ R198, R198, c[0x0][0x1ec] ;  /* 0x00007b00c6c62a20 */ /* 0x000fe20000410000 */
[----:B------:R-:W-:Y:S01]  /*4750*/  IADD3 R194, R194, 0x60, RZ ;  /* 0x00000060c2c27810 */ /* 0x000fe20007ffe0ff */
[----:B------:R-:W-:Y:S01]  /*4760*/  @P0 IMAD.WIDE.U32 R192, R224, R193, c[0x0][0x258] ;  /* 0x00009600e0c00625 */ /* 0x000fe200078e00c1 */
[----:B------:R-:W-:Y:S02]  /*4770*/  @P0 PRMT R163, R163, 0x5410, R199 ;  /* 0x00005410a3a30816 */ /* 0x000fe400000000c7 */
[----:B------:R-:W-:-:S03]  /*4780*/  @P2 MOV R224, 0x10 ;  /* 0x0000001000e02802 */ /* 0x000fc60000000f00 */
[----:B------:R1:W-:Y:S02]  /*4790*/  @P0 STG.E.128 [R192.64], R160 ;  /* 0x000000a0c0000986 */ /* 0x0003e4000c101d04 */
[----:B-1----:R-:W-:-:S05]  /*47a0*/  @P2 PRMT R193, RZ, 0x7610, R147 ;  /* 0x00007610ffc12816 */ /* 0x002fca0000000093 */
[----:B------:R-:W-:Y:S02]  /*47b0*/  @P2 FMUL.FTZ R199, R198, R193 ;  /* 0x000000c1c6c72220 */ /* 0x000fe40000410000 */
[----:B------:R-:W-:-:S03]  /*47c0*/  @P2 IMAD.WIDE.U32 R192, R197, R224, c[0x0][0x248] ;  /* 0x00009200c5c02625 */ /* 0x000fc600078e00e0 */
[----:B------:R-:W-:-:S04]  /*47d0*/  @P2 F2FP.BF16.PACK_AB R199, RZ, R199 ;  /* 0x000000c7ffc7223e */ /* 0x000fc800000010ff */
[----:B------:R-:W-:-:S05]  /*47e0*/  @P2 PRMT R167, R167, 0x5410, R199 ;  /* 0x00005410a7a72816 */ /* 0x000fca00000000c7 */
[----:B------:R1:W-:Y:S02]  /*47f0*/  @P2 STG.E.128 [R192.64], R164 ;  /* 0x000000a4c0002986 */ /* 0x0003e4000c101d04 */
[----:B-1----:R-:W-:-:S05]  /*4800*/  @P2 PRMT R192, RZ, 0x7610, R159 ;  /* 0x00007610ffc02816 */ /* 0x002fca000000009f */
[----:B------:R-:W-:Y:S01]  /*4810*/  @P2 FFMA.FTZ R111, R192, R198, R111 ;  /* 0x000000c6c06f2223 */ /* 0x000fe2000001006f */
[----:B------:R-:W-:Y:S05]  /*4820*/  @!P2 BRA `(.L_x_559) ;  /* 0x000000300000a947 */ /* 0x000fea0003800000 */
[----:B------:R-:W-:-:S10]  /*4830*/  HFMA2.MMA R157, -RZ, RZ, 0, 9.5367431640625e-07 ;  /* 0x00000010ff9d7435 */ /* 0x000fd400000001ff */
[----:B------:R-:W-:-:S06]  /*4840*/  IMAD.WIDE.U32 R156, R194, R157, c[0x0][0x170] ;  /* 0x00005c00c29c7625 */ /* 0x000fcc00078e009d */
[----:B------:R-:W5:Y:S02]  /*4850*/  LDG.E.128 R156, [R156.64] ;  /* 0x000000049c9c7981 */ /* 0x000f64000c1e1d00 */
.L_x_559:
[----:B------:R-:W-:Y:S05]  /*4860*/  BSYNC B1 ;  /* 0x0000000000017941 */ /* 0x000fea0003800000 */
.L_x_558:
[----:B------:R-:W-:Y:S01]  /*4870*/  BSSY B1, `(.L_x_560) ;  /* 0x000000d000017945 */ /* 0x000fe20003800000 */
[----:B------:R-:W-:Y:S05]  /*4880*/  @P1 BRA `(.L_x_561) ;  /* 0x0000004000001947 */ /* 0x000fea0003800000 */
[----:B------:R-:W-:Y:S01]  /*4890*/  MOV R193, RZ ;  /* 0x000000ff00c17202 */ /* 0x000fe20000000f00 */
[----:B------:R-:W-:Y:S05]  /*48a0*/  @!P3 BRA `(.L_x_562) ;  /* 0x000000900000b947 */ /* 0x000fea0003800000 */
[----:B------:R-:W-:Y:S01]  /*48b0*/  PRMT R193, RZ, 0x5410, R28 ;  /* 0x00005410ffc17816 */ /* 0x000fe2000000001c */
[----:B------:R-:W-:Y:S05]  /*48c0*/  BRA `(.L_x_562) ;  /* 0x0000007000007947 */ /* 0x000fea0003800000 */
.L_x_561:
[----:B------:R-:W-:-:S04]  /*48d0*/  ISETP.NE.AND P4, PT, R0, RZ, PT ;  /* 0x000000ff0000720c */ /* 0x000fc80003f85270 */
[----:B------:R-:W-:-:S05]  /*48e0*/  FSEL R192, R195, RZ, !P4 ;  /* 0x000000ffc3c07208 */ /* 0x000fca0006000000 */
[----:B------:R-:W-:-:S04]  /*48f0*/  FFMA.FTZ R192, R171, R196, R192 ;  /* 0x000000c4abc07223 */ /* 0x000fc800000100c0 */
[----:B------:R-:W-:Y:S01]  /*4900*/  FADD.FTZ R193, R211, -R192 ;  /* 0x800000c0d3c17221 */ /* 0x000fe20000010000 */
[----:B------:R-:W-:-:S03]  /*4910*/  @P3 PRMT R192, RZ, 0x5410, R28 ;  /* 0x00005410ffc03816 */ /* 0x000fc6000000001c */
[----:B------:R-:W-:-:S04]  /*4920*/  FMUL.FTZ R193, R222, R193 ;  /* 0x000000c1dec17220 */ /* 0x000fc80000410000 */
[----:B------:R-:W-:Y:S02]  /*4930*/  @P3 FADD.FTZ R193, R193, R192 ;  /* 0x000000c0c1c13221 */ /* 0x000fe40000010000 */
.L_x_562:
[----:B------:R-:W-:Y:S05]  /*4940*/  BSYNC B1 ;  /* 0x0000000000017941 */ /* 0x000fea0003800000 */
.L_x_560:
[----:B------:R-:W-:Y:S01]  /*4950*/  @P2 PRMT R192, RZ, 0x5410, R140 ;  /* 0x00005410ffc02816 */ /* 0x000fe2000000008c */
[----:B------:R-:W-:Y:S01]  /*4960*/  @P2 FMUL.FTZ R197, R193, c[0x0][0x1ec] ;  /* 0x00007b00c1c52a20 */ /* 0x000fe20000410000 */
[----:B-----5:R-:W-:Y:S01]  /*4970*/  @P2 PRMT R198, RZ, 0x5410, R156 ;  /* 0x00005410ffc62816 */ /* 0x020fe2000000009c */
        /* <DEDUP_REMOVED lines=8> */
[----:B------:R-:W-:Y:S01]  /*4a00*/  HFMA2.MMA R193, -RZ, RZ, 0, 0 ;  /* 0x00000000ffc17435 */ /* 0x000fe200000001ff */
[----:B------:R-:W-:Y:S05]  /*4a10*/  @!P3 BRA `(.L_x_565) ;  /* 0x000000900000b947 */ /* 0x000fea0003800000 */
[----:B------:R-:W-:Y:S01]  /*4a20*/  PRMT R193, RZ, 0x7610, R28 ;  /* 0x00007610ffc17816 */ /* 0x000fe2000000001c */
[----:B------:R-:W-:Y:S05]  /*4a30*/  BRA `(.L_x_565) ;  /* 0x0000007000007947 */ /* 0x000fea0003800000 */
.L_x_564:
[----:B------:R-:W-:Y:S02]  /*4a40*/  ISETP.NE.AND P4, PT, R0, RZ, PT ;  /* 0x000000ff0000720c */ /* 0x000fe40003f85270 */
[----:B------:R-:W-:Y:S02]  /*4a50*/  @P3 PRMT R192, RZ, 0x7610, R28 ;  /* 0x00007610ffc03816 */ /* 0x000fe4000000001c */
[----:B------:R-:W-:-:S05]  /*4a60*/  FSEL R193, R195, RZ, !P4 ;  /* 0x000000ffc3c17208 */ /* 0x000fca0006000000 */
[----:B------:R-:W-:-:S04]  /*4a70*/  FFMA.FTZ R193, R172, R196, R193 ;  /* 0x000000c4acc17223 */ /* 0x000fc800000100c1 */
[----:B------:R-:W-:-:S04]  /*4a80*/  FADD.FTZ R193, R212, -R193 ;  /* 0x800000c1d4c17221 */ /* 0x000fc80000010000 */
[----:B------:R-:W-:-:S04]  /*4a90*/  FMUL.FTZ R193, R222, R193 ;  /* 0x000000c1dec17220 */ /* 0x000fc80000410000 */
[----:B------:R-:W-:Y:S02]  /*4aa0*/  @P3 FADD.FTZ R193, R193, R192 ;  /* 0x000000c0c1c13221 */ /* 0x000fe40000010000 */
.L_x_565:
[----:B------:R-:W-:Y:S05]  /*4ab0*/  BSYNC B1 ;  /* 0x0000000000017941 */ /* 0x000fea0003800000 */
.L_x_563:
        /* <DEDUP_REMOVED lines=15> */
.L_x_567:
[----:B------:R-:W-:-:S04]  /*4bb0*/  ISETP.NE.AND P4, PT, R0, RZ, PT ;  /* 0x000000ff0000720c */ /* 0x000fc80003f85270 */
[----:B------:R-:W-:-:S05]  /*4bc0*/  FSEL R192, R195, RZ, !P4 ;  /* 0x000000ffc3c07208 */ /* 0x000fca0006000000 */
[----:B------:R-:W-:-:S04]  /*4bd0*/  FFMA.FTZ R192, R173, R196, R192 ;  /* 0x000000c4adc07223 */ /* 0x000fc800000100c0 */
[----:B------:R-:W-:Y:S01]  /*4be0*/  FADD.FTZ R193, R213, -R192 ;  /* 0x800000c0d5c17221 */ /* 0x000fe20000010000 */
[----:B------:R-:W-:-:S03]  /*4bf0*/  @P3 PRMT R192, RZ, 0x5410, R29 ;  /* 0x00005410ffc03816 */ /* 0x000fc6000000001d */
[----:B------:R-:W-:-:S04]  /*4c00*/  FMUL.FTZ R193, R222, R193 ;  /* 0x000000c1dec17220 */ /* 0x000fc80000410000 */
[----:B------:R-:W-:Y:S02]  /*4c10*/  @P3 FADD.FTZ R193, R193, R192 ;  /* 0x000000c0c1c13221 */ /* 0x000fe40000010000 */
.L_x_568:
[----:B------:R-:W-:Y:S05]  /*4c20*/  BSYNC B1 ;  /* 0x0000000000017941 */ /* 0x000fea0003800000 */
.L_x_566:
        /* <DEDUP_REMOVED lines=15> */
.L_x_570:
[----:B------:R-:W-:Y:S02]  /*4d20*/  ISETP.NE.AND P4, PT, R0, RZ, PT ;  /* 0x000000ff0000720c */ /* 0x000fe40003f85270 */
[----:B------:R-:W-:Y:S02]  /*4d30*/  @P3 PRMT R192, RZ, 0x7610, R29 ;  /* 0x00007610ffc03816 */ /* 0x000fe4000000001d */
[----:B------:R-:W-:-:S05]  /*4d40*/  FSEL R193, R195, RZ, !P4 ;  /* 0x000000ffc3c17208 */ /* 0x000fca0006000000 */
[----:B------:R-:W-:-:S04]  /*4d50*/  FFMA.FTZ R193, R174, R196, R193 ;  /* 0x000000c4aec17223 */ /* 0x000fc800000100c1 */
[----:B------:R-:W-:-:S04]  /*4d60*/  FADD.FTZ R193, R214, -R193 ;  /* 0x800000c1d6c17221 */ /* 0x000fc80000010000 */
[----:B------:R-:W-:-:S04]  /*4d70*/  FMUL.FTZ R193, R222, R193 ;  /* 0x000000c1dec17220 */ /* 0x000fc80000410000 */
[----:B------:R-:W-:Y:S02]  /*4d80*/  @P3 FADD.FTZ R193, R193, R192 ;  /* 0x000000c0c1c13221 */ /* 0x000fe40000010000 */
.L_x_571:
[----:B------:R-:W-:Y:S05]  /*4d90*/  BSYNC B1 ;  /* 0x0000000000017941 */ /* 0x000fea0003800000 */
.L_x_569:
        /* <DEDUP_REMOVED lines=15> */
.L_x_573:
[----:B------:R-:W-:-:S04]  /*4e90*/  ISETP.NE.AND P4, PT, R0, RZ, PT ;  /* 0x000000ff0000720c */ /* 0x000fc80003f85270 */
[----:B------:R-:W-:-:S05]  /*4ea0*/  FSEL R192, R195, RZ, !P4 ;  /* 0x000000ffc3c07208 */ /* 0x000fca0006000000 */
[----:B------:R-:W-:-:S04]  /*4eb0*/  FFMA.FTZ R192, R175, R196, R192 ;  /* 0x000000c4afc07223 */ /* 0x000fc800000100c0 */
[----:B------:R-:W-:Y:S01]  /*4ec0*/  FADD.FTZ R193, R215, -R192 ;  /* 0x800000c0d7c17221 */ /* 0x000fe20000010000 */
[----:B------:R-:W-:-:S03]  /*4ed0*/  @P3 PRMT R192, RZ, 0x5410, R30 ;  /* 0x00005410ffc03816 */ /* 0x000fc6000000001e */
[----:B------:R-:W-:-:S04]  /*4ee0*/  FMUL.FTZ R193, R222, R193 ;  /* 0x000000c1dec17220 */ /* 0x000fc80000410000 */
[----:B------:R-:W-:Y:S02]  /*4ef0*/  @P3 FADD.FTZ R193, R193, R192 ;  /* 0x000000c0c1c13221 */ /* 0x000fe40000010000 */
.L_x_574:
[----:B------:R-:W-:Y:S05]  /*4f00*/  BSYNC B1 ;  /* 0x0000000000017941 */ /* 0x000fea0003800000 */
.L_x_572:
        /* <DEDUP_REMOVED lines=15> */
.L_x_576:
[----:B------:R-:W-:Y:S02]  /*5000*/  ISETP.NE.AND P4, PT, R0, RZ, PT ;  /* 0x000000ff0000720c */ /* 0x000fe40003f85270 */
[----:B------:R-:W-:Y:S02]  /*5010*/  @P3 PRMT R192, RZ, 0x7610, R30 ;  /* 0x00007610ffc03816 */ /* 0x000fe4000000001e */
[----:B------:R-:W-:-:S05]  /*5020*/  FSEL R193, R195, RZ, !P4 ;  /* 0x000000ffc3c17208 */ /* 0x000fca0006000000 */
[----:B------:R-:W-:-:S04]  /*5030*/  FFMA.FTZ R193, R176, R196, R193 ;  /* 0x000000c4b0c17223 */ /* 0x000fc800000100c1 */
[----:B------:R-:W-:-:S04]  /*5040*/  FADD.FTZ R193, R216, -R193 ;  /* 0x800000c1d8c17221 */ /* 0x000fc80000010000 */
[----:B------:R-:W-:-:S04]  /*5050*/  FMUL.FTZ R193, R222, R193 ;  /* 0x000000c1dec17220 */ /* 0x000fc80000410000 */
[----:B------:R-:W-:Y:S02]  /*5060*/  @P3 FADD.FTZ R193, R193, R192 ;  /* 0x000000c0c1c13221 */ /* 0x000fe40000010000 */
.L_x_577:
[----:B------:R-:W-:Y:S05]  /*5070*/  BSYNC B1 ;  /* 0x0000000000017941 */ /* 0x000fea0003800000 */
.L_x_575:
        /* <DEDUP_REMOVED lines=15> */
.L_x_579:
[----:B------:R-:W-:-:S04]  /*5170*/  ISETP.NE.AND P4, PT, R0, RZ, PT ;  /* 0x000000ff0000720c */ /* 0x000fc80003f85270 */
[----:B------:R-:W-:-:S05]  /*5180*/  FSEL R192, R195, RZ, !P4 ;  /* 0x000000ffc3c07208 */ /* 0x000fca0006000000 */
[----:B------:R-:W-:-:S04]  /*5190*/  FFMA.FTZ R192, R177, R196, R192 ;  /* 0x000000c4b1c07223 */ /* 0x000fc800000100c0 */
[----:B------:R-:W-:Y:S01]  /*51a0*/  FADD.FTZ R193, R217, -R192 ;  /* 0x800000c0d9c17221 */ /* 0x000fe20000010000 */
[----:B------:R-:W-:-:S03]  /*51b0*/  @P3 PRMT R192, RZ, 0x5410, R31 ;  /* 0x00005410ffc03816 */ /* 0x000fc6000000001f */
[----:B------:R-:W-:-:S04]  /*51c0*/  FMUL.FTZ R193, R222, R193 ;  /* 0x000000c1dec17220 */ /* 0x000fc80000410000 */
[----:B------:R-:W-:Y:S02]  /*51d0*/  @P3 FADD.FTZ R193, R193, R192 ;  /* 0x000000c0c1c13221 */ /* 0x000fe40000010000 */
.L_x_580:
[----:B------:R-:W-:Y:S05]  /*51e0*/  BSYNC B1 ;  /* 0x0000000000017941 */ /* 0x000fea0003800000 */
.L_x_578:
        /* <DEDUP_REMOVED lines=15> */
.L_x_582:
[----:B------:R-:W-:-:S04]  /*52e0*/  ISETP.NE.AND P1, PT, R0, RZ, PT ;  /* 0x000000ff0000720c */ /* 0x000fc80003f25270 */
[----:B------:R-:W-:-:S05]  /*52f0*/  FSEL R193, R195, RZ, !P1 ;  /* 0x000000ffc3c17208 */ /* 0x000fca0004800000 */
[----:B------:R-:W-:-:S04]  /*5300*/  FFMA.FTZ R193, R178, R196, R193 ;  /* 0x000000c4b2c17223 */ /* 0x000fc800000100c1 */
[----:B------:R-:W-:-:S04]  /*5310*/  FADD.FTZ R193, R218, -R193 ;  /* 0x800000c1dac17221 */ /* 0x000fc80000010000 */
[----:B------:R-:W-:Y:S01]  /*5320*/  FMUL.FTZ R222, R222, R193 ;  /* 0x000000c1dede7220 */ /* 0x000fe20000410000 */
[----:B------:R-:W-:-:S05]  /*5330*/  @P3 PRMT R193, RZ, 0x7610, R31 ;  /* 0x00007610ffc13816 */ /* 0x000fca000000001f */
[----:B------:R-:W-:Y:S02]  /*5340*/  @P3 FADD.FTZ R222, R222, R193 ;  /* 0x000000c1dede3221 */ /* 0x000fe40000010000 */
.L_x_583:
[----:B------:R-:W-:Y:S05]  /*5350*/  BSYNC B1 ;  /* 0x0000000000017941 */ /* 0x000fea0003800000 */
.L_x_581:
[----:B------:R-:W-:Y:S02]  /*5360*/  @P0 MOV R192, 0x10 ;  /* 0x0000001000c00802 */ /* 0x000fe40000000f00 */
[----:B------:R-:W-:Y:S01]  /*5370*/  @P0 F2FP.BF16.PACK_AB R195, RZ, R222 ;  /* 0x000000deffc3023e */ /* 0x000fe200000010ff */
[----:B------:R-:W-:Y:S01]  /*5380*/  @P2 FMUL.FTZ R222, R222, c[0x0][0x1ec] ;  /* 0x00007b00dede2a20 */ /* 0x000fe20000410000 */
[----:B------:R-:W-:Y:S01]  /*5390*/  @P2 MOV R197, 0x10 ;  /* 0x0000001000c52802 */ /* 0x000fe20000000f00 */
[----:B------:R-:W-:Y:S01]  /*53a0*/  @P0 IMAD.WIDE.U32 R192, R223, R192, c[0x0][0x258] ;  /* 0x00009600dfc00625 */ /* 0x000fe200078e00c0 */
[----:B------:R-:W-:-:S05]  /*53b0*/  @P0 PRMT R163, R163, 0x5410, R195 ;  /* 0x00005410a3a30816 */ /* 0x000fca00000000c3 */
[----:B------:R1:W-:Y:S02]  /*53c0*/  @P0 STG.E.128 [R192.64], R160 ;  /* 0x000000a0c0000986 */ /* 0x0003e4000c101d04 */
[----:B-1----:R-:W-:-:S05]  /*53d0*/  @P2 PRMT R193, RZ, 0x7610, R143 ;  /* 0x00007610ffc12816 */ /* 0x002fca000000008f */
[----:B------:R-:W-:Y:S02]  /*53e0*/  @P2 FMUL.FTZ R195, R222, R193 ;  /* 0x000000c1dec32220 */ /* 0x000fe40000410000 */
[----:B------:R-:W-:-:S03]  /*53f0*/  @P2 IMAD.WIDE.U32 R192, R194, R197, c[0x0][0x248] ;  /* 0x00009200c2c02625 */ /* 0x000fc600078e00c5 */
[----:B------:R-:W-:-:S04]  /*5400*/  @P2 F2FP.BF16.PACK_AB R195, RZ, R195 ;  /* 0x000000c3ffc3223e */ /* 0x000fc800000010ff */
[----:B------:R-:W-:Y:S02]  /*5410*/  @P2 PRMT R167, R167, 0x5410, R195 ;  /* 0x00005410a7a72816 */ /* 0x000fe400000000c3 */
[----:B------:R-:W-:-:S03]  /*5420*/  MOV R195, c[0x0][0x160] ;  /* 0x0000580000c37a02 */ /* 0x000fc60000000f00 */
[----:B------:R1:W-:Y:S01]  /*5430*/  @P2 STG.E.128 [R192.64], R164 ;  /* 0x000000a4c0002986 */ /* 0x0003e2000c101d04 */
[----:B------:R-:W-:-:S04]  /*5440*/  LEA R2, R195, R2, 0x2 ;  /* 0x00000002c3027211 */ /* 0x000fc800078e10ff */
[----:B------:R-:W-:Y:S02]  /*5450*/  ISETP.GE.AND P0, PT, R2, c[0x0][0x164], PT ;  /* 0x0000590002007a0c */ /* 0x000fe40003f06270 */
[----:B-1----:R-:W-:-:S05]  /*5460*/  @P2 PRMT R192, RZ, 0x7610, R159 ;  /* 0x00007610ffc02816 */ /* 0x002fca000000009f */
[----:B------:R-:W-:-:S06]  /*5470*/  @P2 FFMA.FTZ R103, R192, R222, R103 ;  /* 0x000000dec0672223 */ /* 0x000fcc0000010067 */
[----:B0-----:R-:W-:Y:S01]  /*5480*/  @P0 CALL.REL.NOINC `(.L_x_476) ;  /* 0x0000001000000944 */ /* 0x001fe20003c00000 */
[----:B------:R-:W-:Y:S05]  /*5490*/  BRA `(.L_x_584) ;  /* 0xffffb55000007947 */ /* 0x000fea000383ffff */
.L_x_476:
[----:B------:R-:W-:Y:S05]  /*54a0*/  BSYNC B0 ;  /* 0x0000000000007941 */ /* 0x000fea0003800000 */
.L_x_474:
[----:B------:R-:W0:Y:S01]  /*54b0*/  S2R R0, SR_TID.X ;  /* 0x0000000000007919 */ /* 0x000e220000002100 */
[----:B------:R-:W-:Y:S03]  /*54c0*/  WARPSYNC 0xffffffff ;  /* 0xffffffff00007948 */ /* 0x000fe60003800000 */
[----:B------:R-:W1:Y:S01]  /*54d0*/  S2R R192, SR_TID.X ;  /* 0x0000000000c07919 */ /* 0x000e620000002100 */
[----:B0-----:R-:W-:Y:S02]  /*54e0*/  SHF.R.U32.HI R2, RZ, 0x5, R0 ;  /* 0x00000005ff027819 */ /* 0x001fe40000011600 */
[----:B-1----:R-:W-:Y:S02]  /*54f0*/  LOP3.LUT R192, R192, 0x1f, RZ, 0xc0, !PT ;  /* 0x0000001fc0c07812 */ /* 0x002fe400078ec0ff */
        /* <DEDUP_REMOVED lines=68> */
[----:B-1----:R-:W-:-:S03]  /*5940*/  FADD.FTZ R10, R10, R25 ;  /* 0x000000190a0a7221 */ /* 0x002fc60000010000 */
[----:B------:R-:W0:Y:S01]  /*5950*/  S2R R26, SR_CTAID.X ;  /* 0x00000000001a7919 */ /* 0x000e220000002500 */
[----:B--2---:R-:W-:Y:S02]  /*5960*/  FADD.FTZ R11, R3, R28 ;  /* 0x0000001c030b7221 */ /* 0x004fe40000010000 */
[----:B---3--:R-:W-:Y:S02]  /*5970*/  FADD.FTZ R27, R4, R27 ;  /* 0x0000001b041b7221 */ /* 0x008fe40000010000 */
[----:B----4-:R-:W-:Y:S02]  /*5980*/  FADD.FTZ R13, R5, R30 ;  /* 0x0000001e050d7221 */ /* 0x010fe40000010000 */
[----:B------:R-:W-:Y:S01]  /*5990*/  FADD.FTZ R29, R6, R29 ;  /* 0x0000001d061d7221 */ /* 0x000fe20000010000 */
        /* <DEDUP_REMOVED lines=9> */
[----:B------:R-:W-:Y:S04]  /*5a30*/  STS.128 [R2+0x810], R64 ;  /* 0x0008104002007388 */ /* 0x000fe80000000c00 */
[----:B------:R-:W-:Y:S04]  /*5a40*/  STS.128 [R2+0xc00], R68 ;  /* 0x000c004402007388 */ /* 0x000fe80000000c00 */
[----:B------:R-:W-:Y:S04]  /*5a50*/  STS.128 [R2+0xc10], R72 ;  /* 0x000c104802007388 */ /* 0x000fe80000000c00 */
[----:B------:R-:W-:Y:S06]  /*5a60*/  BAR.SYNC.DEFER_BLOCKING 0x0 ;  /* 0x0000000000007b1d */ /* 0x000fec0000010000 */
[----:B------:R-:W1:Y:S04]  /*5a70*/  LDS R12, [R0.X4+0x200] ;  /* 0x00020000000c7984 */ /* 0x000e680000004800 */
[----:B------:R-:W2:Y:S04]  /*5a80*/  LDS R14, [R0.X4+0x400] ;  /* 0x00040000000e7984 */ /* 0x000ea80000004800 */
[----:B------:R-:W3:Y:S04]  /*5a90*/  LDS R16, [R0.X4+0x600] ;  /* 0x0006000000107984 */ /* 0x000ee80000004800 */
[----:B------:R-:W4:Y:S04]  /*5aa0*/  LDS R36, [R0.X4+0x800] ;  /* 0x0008000000247984 */ /* 0x000f280000004800 */
[----:B------:R-:W0:Y:S04]  /*5ab0*/  LDS R39, [R0.X4+0x1200] ;  /* 0x0012000000277984 */ /* 0x000e280000004800 */
[----:B------:R-:W0:Y:S04]  /*5ac0*/  LDS R41, [R0.X4+0x1400] ;  /* 0x0014000000297984 */ /* 0x000e280000004800 */
[----:B------:R-:W0:Y:S04]  /*5ad0*/  LDS R43, [R0.X4+0x1600] ;  /* 0x00160000002b7984 */ /* 0x000e280000004800 */
[----:B------:R-:W0:Y:S04]  /*5ae0*/  LDS R45, [R0.X4+0x1800] ;  /* 0x00180000002d7984 */ /* 0x000e280000004800 */
[----:B------:R-:W0:Y:S04]  /*5af0*/  LDS R35, [R0.X4] ;  /* 0x0000000000237984 */ /* 0x000e280000004800 */
[----:B------:R-:W0:Y:S01]  /*5b00*/  LDS R38, [R0.X4+0x1000] ;  /* 0x0010000000267984 */ /* 0x000e220000004800 */
[----:B-1----:R-:W-:-:S03]  /*5b10*/  FADD.FTZ R12, RZ, R12 ;  /* 0x0000000cff0c7221 */ /* 0x002fc60000010000 */
[----:B------:R-:W1:Y:S01]  /*5b20*/  LDS R37, [R0.X4+0xa00] ;  /* 0x000a000000257984 */ /* 0x000e620000004800 */
[----:B--2---:R-:W-:-:S03]  /*5b30*/  FADD.FTZ R14, RZ, R14 ;  /* 0x0000000eff0e7221 */ /* 0x004fc60000010000 */
[----:B------:R-:W2:Y:S01]  /*5b40*/  LDS R40, [R0.X4+0x1a00] ;  /* 0x001a000000287984 */ /* 0x000ea20000004800 */
[----:B---3--:R-:W-:-:S03]  /*5b50*/  FADD.FTZ R16, RZ, R16 ;  /* 0x00000010ff107221 */ /* 0x008fc60000010000 */
        /* <DEDUP_REMOVED lines=11> */
[----:B------:R-:W-:-:S03]  /*5c10*/  FADD.FTZ R35, RZ, R35 ;  /* 0x00000023ff237221 */ /* 0x000fc60000010000 */
        /* <DEDUP_REMOVED lines=12> */
[----:B0-----:R-:W-:-:S03]  /*5ce0*/  FADD.FTZ R3, R3, R6 ;  /* 0x0000000603037221 */ /* 0x001fc60000010000 */
[----:B------:R-:W0:Y:S01]  /*5cf0*/  LDS R20, [R0.X4+0x3200] ;  /* 0x0032000000147984 */ /* 0x000e220000004800 */
[----:B------:R-:W-:Y:S02]  /*5d00*/  FADD.FTZ R4, R4, R5 ;  /* 0x0000000504047221 */ /* 0x000fe40000010000 */
[----:B------:R-:W-:Y:S01]  /*5d10*/  IMAD R5, R26, c[0x0][0x168], RZ ;  /* 0x00005a001a057a24 */ /* 0x000fe200078e02ff */
[----:B------:R-:W0:Y:S01]  /*5d20*/  LDS R39, [R0.X4+0x3400] ;  /* 0x0034000000277984 */ /* 0x000e220000004800 */
[----:B------:R-:W-:-:S03]  /*5d30*/  FADD.FTZ R8, R35, R8 ;  /* 0x0000000823087221 */ /* 0x000fc60000010000 */
[----:B------:R-:W0:Y:S01]  /*5d40*/  LDS R41, [R0.X4+0x3600] ;  /* 0x0036000000297984 */ /* 0x000e220000004800 */
[----:B------:R-:W-:Y:S01]  /*5d50*/  FADD.FTZ R7, R12, R7 ;  /* 0x000000070c077221 */ /* 0x000fe20000010000 */
[----:B------:R-:W-:Y:S02]  /*5d60*/  IADD3 R28, P0, R5, R0, RZ ;  /* 0x00000000051c7210 */ /* 0x000fe40007f1e0ff */
[----:B------:R-:W0:Y:S01]  /*5d70*/  LDS R22, [R0.X4+0x3800] ;  /* 0x0038000000167984 */ /* 0x000e220000004800 */
[----:B------:R-:W-:Y:S01]  /*5d80*/  FADD.FTZ R14, R14, R17 ;  /* 0x000000110e0e7221 */ /* 0x000fe20000010000 */
[----:B------:R-:W-:Y:S02]  /*5d90*/  IADD3.X R5, RZ, RZ, RZ, P0, !PT ;  /* 0x000000ffff057210 */ /* 0x000fe400007fe4ff */
[----:B------:R-:W0:Y:S01]  /*5da0*/  LDS R43, [R0.X4+0x3a00] ;  /* 0x003a0000002b7984 */ /* 0x000e220000004800 */
[----:B------:R-:W-:Y:S01]  /*5db0*/  FADD.FTZ R16, R16, R19 ;  /* 0x0000001310107221 */ /* 0x000fe20000010000 */
[----:B------:R-:W-:-:S02]  /*5dc0*/  SHF.L.U64.HI R30, R28, 0x2, R5 ;  /* 0x000000021c1e7819 */ /* 0x000fc40000010205 */
[----:B------:R-:W0:Y:S01]  /*5dd0*/  LDS R45, [R0.X4+0x3c00] ;  /* 0x003c0000002d7984 */ /* 0x000e220000004800 */
[----:B------:R-:W-:Y:S01]  /*5de0*/  SHF.L.U32 R28, R28, 0x2, RZ ;  /* 0x000000021c1c7819 */ /* 0x000fe200000006ff */
[----:B------:R-:W-:Y:S02]  /*5df0*/  FADD.FTZ R21, R36, R21 ;  /* 0x0000001524157221 */ /* 0x000fe40000010000 */
[----:B------:R-:W0:Y:S01]  /*5e00*/  LDS R47, [R0.X4+0x3e00] ;  /* 0x003e0000002f7984 */ /* 0x000e220000004800 */
[----:B-1----:R-:W-:-:S03]  /*5e10*/  FADD.FTZ R10, R37, R10 ;  /* 0x0000000a250a7221 */ /* 0x002fc60000010000 */
[----:B------:R-:W-:Y:S01]  /*5e20*/  BAR.SYNC.DEFER_BLOCKING 0x0 ;  /* 0x0000000000007b1d */ /* 0x000fe20000010000 */
[----:B--2---:R-:W-:Y:S02]  /*5e30*/  FADD.FTZ R18, R3, R18 ;  /* 0x0000001203127221 */ /* 0x004fe40000010000 */
[----:B---3--:R-:W-:Y:S02]  /*5e40*/  FADD.FTZ R4, R4, R23 ;  /* 0x0000001704047221 */ /* 0x008fe40000010000 */
[----:B----4-:R-:W-:Y:S02]  /*5e50*/  FADD.FTZ R25, R8, R25 ;  /* 0x0000001908197221 */ /* 0x010fe40000010000 */
[----:B0-----:R-:W-:Y:S02]  /*5e60*/  FADD.FTZ R17, R7, R20 ;  /* 0x0000001407117221 */ /* 0x001fe40000010000 */
[----:B------:R-:W-:Y:S02]  /*5e70*/  FADD.FTZ R39, R14, R39 ;  /* 0x000000270e277221 */ /* 0x000fe40000010000 */
        /* <DEDUP_REMOVED lines=12> */
[----:B------:R0:W-:Y:S04]  /*5f40*/  STS.128 [R2+0xc10], R100 ;  /* 0x000c106402007388 */ /* 0x0001e80000000c00 */
[----:B------:R-:W-:Y:S01]  /*5f50*/  BAR.SYNC.DEFER_BLOCKING 0x0 ;  /* 0x0000000000007b1d */ /* 0x000fe20000010000 */
[----:B0-----:R-:W-:-:S04]  /*5f60*/  IADD3 R2, P0, R28, c[0x0][0x228], RZ ;  /* 0x00008a001c027a10 */ /* 0x001fc80007f1e0ff */
[----:B------:R-:W-:Y:S02]  /*5f70*/  IADD3.X R3, R30, c[0x0][0x22c], RZ, P0, !PT ;  /* 0x00008b001e037a10 */ /* 0x000fe400007fe4ff */
[----:B------:R-:W-:-:S04]  /*5f80*/  IADD3 R4, P0, R28, c[0x0][0x220], RZ ;  /* 0x000088001c047a10 */ /* 0x000fc80007f1e0ff */
[----:B------:R-:W-:Y:S01]  /*5f90*/  IADD3.X R5, R30, c[0x0][0x224], RZ, P0, !PT ;  /* 0x000089001e057a10 */ /* 0x000fe200007fe4ff */
        /* <DEDUP_REMOVED lines=14> */
[----:B--2---:R-:W-:-:S03]  /*6080*/  FADD.FTZ R24, R24, R49 ;  /* 0x0000003118187221 */ /* 0x004fc60000010000 */
[----:B------:R-:W2:Y:S01]  /*6090*/  LDS R51, [R0.X4+0x2400] ;  /* 0x0024000000337984 */ /* 0x000ea20000004800 */
[----:B---3--:R-:W-:-:S03]  /*60a0*/  FADD.FTZ R6, RZ, R6 ;  /* 0x00000006ff067221 */ /* 0x008fc60000010000 */
[----:B------:R-:W-:Y:S01]  /*60b0*/  STG.E [R2.64], R25 ;  /* 0x0000001902007986 */ /* 0x000fe2000c101904 */
[----:B----4-:R-:W-:-:S03]  /*60c0*/  FADD.FTZ R61, R24, R57 ;  /* 0x00000039183d7221 */ /* 0x010fc60000010000 */
[----:B------:R-:W3:Y:S01]  /*60d0*/  LDS R26, [R0.X4+0x3200] ;  /* 0x00320000001a7984 */ /* 0x000ee20000004800 */
[----:B------:R-:W-:-:S03]  /*60e0*/  FADD.FTZ R19, R6, R19 ;  /* 0x0000001306137221 */ /* 0x000fc60000010000 */
[----:B------:R-:W4:Y:S01]  /*60f0*/  LDS R14, [R0.X4+0xa00] ;  /* 0x000a0000000e7984 */ /* 0x000f220000004800 */
[----:B------:R-:W-:Y:S01]  /*6100*/  IADD3 R6, P0, R28, c[0x0][0x240], RZ ;  /* 0x000090001c067a10 */ /* 0x000fe20007f1e0ff */
[----:B------:R-:W-:Y:S02]  /*6110*/  FADD.FTZ R19, R19, R20 ;  /* 0x0000001413137221 */ /* 0x000fe40000010000 */
[----:B------:R-:W4:Y:S01]  /*6120*/  LDS R25, [R0.X4+0x1800] ;  /* 0x0018000000197984 */ /* 0x000f220000004800 */
[----:B------:R-:W-:Y:S01]  /*6130*/  IADD3.X R7, R30, c[0x0][0x244], RZ, P0, !PT ;  /* 0x000091001e077a10 */ /* 0x000fe200007fe4ff */
[----:B------:R-:W-:Y:S02]  /*6140*/  FADD.FTZ R8, RZ, R8 ;  /* 0x00000008ff087221 */ /* 0x000fe40000010000 */
[----:B------:R-:W4:Y:S01]  /*6150*/  LDS R53, [R0.X4+0x2600] ;  /* 0x0026000000357984 */ /* 0x000f220000004800 */
[----:B------:R-:W-:-:S03]  /*6160*/  FADD.FTZ R10, RZ, R10 ;  /* 0x0000000aff0a7221 */ /* 0x000fc60000010000 */
[----:B------:R-:W-:Y:S01]  /*6170*/  STG.E [R4.64], R11 ;  /* 0x0000000b04007986 */ /* 0x000fe2000c101904 */
[----:B------:R-:W-:-:S03]  /*6180*/  FADD.FTZ R8, R8, R23 ;  /* 0x0000001708087221 */ /* 0x000fc60000010000 */
[----:B------:R-:W4:Y:S04]  /*6190*/  LDS R63, [R0.X4+0x3400] ;  /* 0x00340000003f7984 */ /* 0x000f280000004800 */
[----:B------:R-:W4:Y:S01]  /*61a0*/  LDS R11, [R0.X4+0xc00] ;  /* 0x000c0000000b7984 */ /* 0x000f220000004800 */
[----:B0-----:R-:W-:-:S03]  /*61b0*/  FADD.FTZ R12, RZ, R12 ;  /* 0x0000000cff0c7221 */ /* 0x001fc60000010000 */
[----:B------:R-:W0:Y:S01]  /*61c0*/  LDS R35, [R0.X4+0x1a00] ;  /* 0x001a000000237984 */ /* 0x000e220000004800 */
[----:B-1----:R-:W-:-:S03]  /*61d0*/  FADD.FTZ R10, R10, R37 ;  /* 0x000000250a0a7221 */ /* 0x002fc60000010000 */
[----:B------:R-:W1:Y:S01]  /*61e0*/  LDS R55, [R0.X4+0x2800] ;  /* 0x0028000000377984 */ /* 0x000e620000004800 */
[----:B--2---:R-:W-:-:S03]  /*61f0*/  FADD.FTZ R8, R8, R51 ;  /* 0x0000003308087221 */ /* 0x004fc60000010000 */
[----:B------:R-:W2:Y:S04]  /*6200*/  LDS R65, [R0.X4+0x3600] ;  /* 0x0036000000417984 */ /* 0x000ea80000004800 */
[----:B------:R-:W2:Y:S01]  /*6210*/  LDS R16, [R0.X4+0xe00] ;  /* 0x000e000000107984 */ /* 0x000ea20000004800 */
[----:B---3--:R-:W-:-:S03]  /*6220*/  FADD.FTZ R19, R19, R26 ;  /* 0x0000001a13137221 */ /* 0x008fc60000010000 */
[----:B------:R-:W3:Y:S01]  /*6230*/  LDS R18, [R0.X4+0x1c00] ;  /* 0x001c000000127984 */ /* 0x000ee20000004800 */
[----:B----4-:R-:W-:-:S03]  /*6240*/  FADD.FTZ R14, RZ, R14 ;  /* 0x0000000eff0e7221 */ /* 0x010fc60000010000 */
[----:B------:R-:W4:Y:S01]  /*6250*/  LDS R57, [R0.X4+0x2a00] ;  /* 0x002a000000397984 */ /* 0x000f220000004800 */
[----:B------:R-:W-:-:S03]  /*6260*/  FADD.FTZ R12, R12, R25 ;  /* 0x000000190c0c7221 */ /* 0x000fc60000010000 */
[----:B------:R-:W4:Y:S01]  /*6270*/  LDS R67, [R0.X4+0x3800] ;  /* 0x0038000000437984 */ /* 0x000f220000004800 */
[----:B------:R-:W-:-:S03]  /*6280*/  FADD.FTZ R10, R10, R53 ;  /* 0x000000350a0a7221 */ /* 0x000fc60000010000 */
[----:B------:R-:W4:Y:S04]  /*6290*/  LDS R49, [R0.X4+0x1e00] ;  /* 0x001e000000317984 */ /* 0x000f280000004800 */
[----:B------:R-:W4:Y:S01]  /*62a0*/  LDS R22, [R0.X4+0x2c00] ;  /* 0x002c000000167984 */ /* 0x000f220000004800 */
[----:B------:R-:W-:-:S03]  /*62b0*/  FADD.FTZ R63, R8, R63 ;  /* 0x0000003f083f7221 */ /* 0x000fc60000010000 */
[----:B------:R-:W4:Y:S01]  /*62c0*/  LDS R69, [R0.X4+0x3a00] ;  /* 0x003a000000457984 */ /* 0x000f220000004800 */
[----:B------:R-:W-:-:S03]  /*62d0*/  FADD.FTZ R11, RZ, R11 ;  /* 0x0000000bff0b7221 */ /* 0x000fc60000010000 */
[----:B------:R-:W4:Y:S01]  /*62e0*/  LDS R59, [R0.X4+0x2e00] ;  /* 0x002e0000003b7984 */ /* 0x000f220000004800 */
[----:B0-----:R-:W-:-:S03]  /*62f0*/  FADD.FTZ R14, R14, R35 ;  /* 0x000000230e0e7221 */ /* 0x001fc60000010000 */
[----:B------:R-:W0:Y:S01]  /*6300*/  LDS R20, [R0.X4+0x3c00] ;  /* 0x003c000000147984 */ /* 0x000e220000004800 */
[----:B-1----:R-:W-:-:S03]  /*6310*/  FADD.FTZ R12, R12, R55 ;  /* 0x000000370c0c7221 */ /* 0x002fc60000010000 */
[----:B------:R-:W1:Y:S01]  /*6320*/  LDS R71, [R0.X4+0x3e00] ;  /* 0x003e000000477984 */ /* 0x000e620000004800 */
[----:B--2---:R-:W-:-:S03]  /*6330*/  FADD.FTZ R65, R10, R65 ;  /* 0x000000410a417221 */ /* 0x004fc60000010000 */
[----:B------:R-:W-:Y:S01]  /*6340*/  STG.E [R6.64], R61 ;  /* 0x0000003d06007986 */ /* 0x000fe2000c101904 */
[----:B------:R-:W-:-:S03]  /*6350*/  FADD.FTZ R16, RZ, R16 ;  /* 0x00000010ff107221 */ /* 0x000fc60000010000 */
[----:B------:R-:W-:Y:S01]  /*6360*/  STG.E [R2.64+0x200], R17 ;  /* 0x0002001102007986 */ /* 0x000fe2000c101904 */
[----:B---3--:R-:W-:-:S03]  /*6370*/  FADD.FTZ R11, R11, R18 ;  /* 0x000000120b0b7221 */ /* 0x008fc60000010000 */
[----:B------:R-:W-:Y:S01]  /*6380*/  STG.E [R4.64+0x200], R27 ;  /* 0x0002001b04007986 */ /* 0x000fe2000c101904 */
[----:B----4-:R-:W-:-:S03]  /*6390*/  FADD.FTZ R14, R14, R57 ;  /* 0x000000390e0e7221 */ /* 0x010fc60000010000 */
        /* <DEDUP_REMOVED lines=11> */
[----:B0-----:R-:W-:-:S03]  /*6450*/  FADD.FTZ R11, R11, R20 ;  /* 0x000000140b0b7221 */ /* 0x001fc60000010000 */
        /* <DEDUP_REMOVED lines=15> */
.L_x_480:
[----:B0-----:R-:W-:Y:S01]  /*6550*/  HFMA2.MMA R194, -RZ, RZ, 0, 5.9604644775390625e-08 ;  /* 0x00000001ffc27435 */ /* 0x001fe200000001ff */
[----:B------:R-:W-:-:S02]  /*6560*/  MOV R193, R248 ;  /* 0x000000f800c17202 */ /* 0x000fc40000000f00 */
[----:B------:R-:W-:Y:S02]  /*6570*/  MOV R197, 0x1f ;  /* 0x0000001f00c57802 */ /* 0x000fe40000000f00 */
[----:B------:R-:W-:Y:S02]  /*6580*/  MOV R196, 0xffffffff ;  /* 0xffffffff00c47802 */ /* 0x000fe40000000f00 */
[----:B------:R-:W-:Y:S02]  /*6590*/  MOV R192, 0x65b0 ;  /* 0x000065b000c07802 */ /* 0x000fe40000000f00 */
[----:B-----5:R-:W-:Y:S05]  /*65a0*/  CALL.REL.NOINC `($__internal_7_$__cuda_sm70_shflsync_bfly_p) ;  /* 0x0000046000007944 */ /* 0x020fea0003c00000 */
[----:B-1----:R-:W-:Y:S01]  /*65b0*/  MOV R195, R194 ;  /* 0x000000c200c37202 */ /* 0x002fe20000000f00 */
[----:B------:R-:W-:Y:S05]  /*65c0*/  BRA `(.L_x_585) ;  /* 0xffffbaf000007947 */ /* 0x000fea000383ffff */
.L_x_481:
[----:B------:R-:W-:Y:S01]  /*65d0*/  HFMA2.MMA R194, -RZ, RZ, 0, 5.9604644775390625e-08 ;  /* 0x00000001ffc27435 */ /* 0x000fe200000001ff */
[----:B------:R-:W-:Y:S02]  /*65e0*/  MOV R193, R247 ;  /* 0x000000f700c17202 */ /* 0x000fe40000000f00 */
[----:B------:R-:W-:Y:S02]  /*65f0*/  MOV R197, 0x1f ;  /* 0x0000001f00c57802 */ /* 0x000fe40000000f00 */
[----:B------:R-:W-:-:S02]  /*6600*/  MOV R196, 0xffffffff ;  /* 0xffffffff00c47802 */ /* 0x000fc40000000f00 */
[----:B------:R-:W-:Y:S02]  /*6610*/  MOV R192, 0x6630 ;  /* 0x0000663000c07802 */ /* 0x000fe40000000f00 */
[----:B01---5:R-:W-:Y:S05]  /*6620*/  CALL.REL.NOINC `($__internal_7_$__cuda_sm70_shflsync_bfly_p) ;  /* 0x000003e000007944 */ /* 0x023fea0003c00000 */
[----:B------:R-:W-:Y:S01]  /*6630*/  FADD.FTZ R248, R195, R248 ;  /* 0x000000f8c3f87221 */ /* 0x000fe20000010000 */
[----:B------:R-:W-:Y:S01]  /*6640*/  MOV R197, 0x1f ;  /* 0x0000001f00c57802 */ /* 0x000fe20000000f00 */
[----:B-1----:R-:W-:Y:S01]  /*6650*/  FADD.FTZ R247, R247, R194 ;  /* 0x000000c2f7f77221 */ /* 0x002fe20000010000 */
[----:B------:R-:W-:Y:S01]  /*6660*/  HFMA2.MMA R194, -RZ, RZ, 0, 1.1920928955078125e-07 ;  /* 0x00000002ffc27435 */ /* 0x000fe200000001ff */
[----:B------:R-:W-:Y:S02]  /*6670*/  MOV R196, 0xffffffff ;  /* 0xffffffff00c47802 */ /* 0x000fe40000000f00 */
[----:B------:R-:W-:Y:S02]  /*6680*/  MOV R193, R248 ;  /* 0x000000f800c17202 */ /* 0x000fe40000000f00 */
[----:B------:R-:W-:Y:S02]  /*6690*/  MOV R192, 0x66b0 ;  /* 0x000066b000c07802 */ /* 0x000fe40000000f00 */
[----:B------:R-:W-:Y:S05]  /*66a0*/  CALL.REL.NOINC `($__internal_7_$__cuda_sm70_shflsync_bfly_p) ;  /* 0x0000036000007944 */ /* 0x000fea0003c00000 */
[----:B-1----:R-:W-:Y:S01]  /*66b0*/  MOV R195, R194 ;  /* 0x000000c200c37202 */ /* 0x002fe20000000f00 */
[----:B------:R-:W-:Y:S01]  /*66c0*/  HFMA2.MMA R194, -RZ, RZ, 0, 1.1920928955078125e-07 ;  /* 0x00000002ffc27435 */ /* 0x000fe200000001ff */
[----:B------:R-:W-:-:S02]  /*66d0*/  MOV R193, R247 ;  /* 0x000000f700c17202 */ /* 0x000fc40000000f00 */
[----:B------:R-:W-:Y:S02]  /*66e0*/  MOV R197, 0x1f ;  /* 0x0000001f00c57802 */ /* 0x000fe40000000f00 */
[----:B------:R-:W-:Y:S02]  /*66f0*/  MOV R196, 0xffffffff ;  /* 0xffffffff00c47802 */ /* 0x000fe40000000f00 */
[----:B------:R-:W-:Y:S02]  /*6700*/  MOV R192, 0x6720 ;  /* 0x0000672000c07802 */ /* 0x000fe40000000f00 */
[----:B------:R-:W-:Y:S05]  /*6710*/  CALL.REL.NOINC `($__internal_7_$__cuda_sm70_shflsync_bfly_p) ;  /* 0x000002f000007944 */ /* 0x000fea0003c00000 */
[----:B------:R-:W-:Y:S01]  /*6720*/  FADD.FTZ R248, R195, R248 ;  /* 0x000000f8c3f87221 */ /* 0x000fe20000010000 */
[----:B------:R-:W-:Y:S01]  /*6730*/  MOV R197, 0x1f ;  /* 0x0000001f00c57802 */ /* 0x000fe20000000f00 */
[----:B-1----:R-:W-:Y:S01]  /*6740*/  FADD.FTZ R247, R247, R194 ;  /* 0x000000c2f7f77221 */ /* 0x002fe20000010000 */
[----:B------:R-:W-:Y:S01]  /*6750*/  HFMA2.MMA R194, -RZ, RZ, 0, 2.384185791015625e-07 ;  /* 0x00000004ffc27435 */ /* 0x000fe200000001ff */
[----:B------:R-:W-:Y:S02]  /*6760*/  MOV R196, 0xffffffff ;  /* 0xffffffff00c47802 */ /* 0x000fe40000000f00 */
[----:B------:R-:W-:-:S02]  /*6770*/  MOV R193, R248 ;  /* 0x000000f800c17202 */ /* 0x000fc40000000f00 */
[----:B------:R-:W-:Y:S02]  /*6780*/  MOV R192, 0x67a0 ;  /* 0x000067a000c07802 */ /* 0x000fe40000000f00 */
[----:B------:R-:W-:Y:S05]  /*6790*/  CALL.REL.NOINC `($__internal_7_$__cuda_sm70_shflsync_bfly_p) ;  /* 0x0000027000007944 */ /* 0x000fea0003c00000 */
[----:B-1----:R-:W-:Y:S01]  /*67a0*/  MOV R195, R194 ;  /* 0x000000c200c37202 */ /* 0x002fe20000000f00 */
[----:B------:R-:W-:Y:S01]  /*67b0*/  HFMA2.MMA R194, -RZ, RZ, 0, 2.384185791015625e-07 ;  /* 0x00000004ffc27435 */ /* 0x000fe200000001ff */
[----:B------:R-:W-:Y:S02]  /*67c0*/  MOV R193, R247 ;  /* 0x000000f700c17202 */ /* 0x000fe40000000f00 */
[----:B------:R-:W-:Y:S02]  /*67d0*/  MOV R197, 0x1f ;  /* 0x0000001f00c57802 */ /* 0x000fe40000000f00 */
[----:B------:R-:W-:Y:S02]  /*67e0*/  MOV R196, 0xffffffff ;  /* 0xffffffff00c47802 */ /* 0x000fe40000000f00 */
[----:B------:R-:W-:Y:S02]  /*67f0*/  MOV R192, 0x6810 ;  /* 0x0000681000c07802 */ /* 0x000fe40000000f00 */
[----:B------:R-:W-:Y:S05]  /*6800*/  CALL.REL.NOINC `($__internal_7_$__cuda_sm70_shflsync_bfly_p) ;  /* 0x0000020000007944 */ /* 0x000fea0003c00000 */
[----:B------:R-:W-:Y:S01]  /*6810*/  FADD.FTZ R248, R195, R248 ;  /* 0x000000f8c3f87221 */ /* 0x000fe20000010000 */
[----:B------:R-:W-:Y:S01]  /*6820*/  MOV R197, 0x1f ;  /* 0x0000001f00c57802 */ /* 0x000fe20000000f00 */
[----:B-1----:R-:W-:Y:S01]  /*6830*/  FADD.FTZ R247, R247, R194 ;  /* 0x000000c2f7f77221 */ /* 0x002fe20000010000 */
[----:B------:R-:W-:Y:S01]  /*6840*/  HFMA2.MMA R194, -RZ, RZ, 0, 4.76837158203125e-07 ;  /* 0x00000008ffc27435 */ /* 0x000fe200000001ff */
[----:B------:R-:W-:-:S02]  /*6850*/  MOV R196, 0xffffffff ;  /* 0xffffffff00c47802 */ /* 0x000fc40000000f00 */
[----:B------:R-:W-:Y:S02]  /*6860*/  MOV R193, R248 ;  /* 0x000000f800c17202 */ /* 0x000fe40000000f00 */
[----:B------:R-:W-:Y:S02]  /*6870*/  MOV R192, 0x6890 ;  /* 0x0000689000c07802 */ /* 0x000fe40000000f00 */
[----:B------:R-:W-:Y:S05]  /*6880*/  CALL.REL.NOINC `($__internal_7_$__cuda_sm70_shflsync_bfly_p) ;  /* 0x0000018000007944 */ /* 0x000fea0003c00000 */
[----:B-1----:R-:W-:Y:S01]  /*6890*/  MOV R195, R194 ;  /* 0x000000c200c37202 */ /* 0x002fe20000000f00 */
[----:B------:R-:W-:Y:S01]  /*68a0*/  HFMA2.MMA R194, -RZ, RZ, 0, 4.76837158203125e-07 ;  /* 0x00000008ffc27435 */ /* 0x000fe200000001ff */
[----:B------:R-:W-:Y:S02]  /*68b0*/  MOV R193, R247 ;  /* 0x000000f700c17202 */ /* 0x000fe40000000f00 */
[----:B------:R-:W-:Y:S02]  /*68c0*/  MOV R197, 0x1f ;  /* 0x0000001f00c57802 */ /* 0x000fe40000000f00 */
[----:B------:R-:W-:Y:S02]  /*68d0*/  MOV R196, 0xffffffff ;  /* 0xffffffff00c47802 */ /* 0x000fe40000000f00 */
[----:B------:R-:W-:-:S02]  /*68e0*/  MOV R192, 0x6900 ;  /* 0x0000690000c07802 */ /* 0x000fc40000000f00 */
[----:B------:R-:W-:Y:S05]  /*68f0*/  CALL.REL.NOINC `($__internal_7_$__cuda_sm70_shflsync_bfly_p) ;  /* 0x0000011000007944 */ /* 0x000fea0003c00000 */
[----:B------:R-:W-:Y:S01]  /*6900*/  FADD.FTZ R248, R195, R248 ;  /* 0x000000f8c3f87221 */ /* 0x000fe20000010000 */
[----:B------:R-:W-:Y:S01]  /*6910*/  MOV R197, 0x1f ;  /* 0x0000001f00c57802 */ /* 0x000fe20000000f00 */
[----:B-1----:R-:W-:Y:S01]  /*6920*/  FADD.FTZ R247, R247, R194 ;  /* 0x000000c2f7f77221 */ /* 0x002fe20000010000 */
[----:B------:R-:W-:Y:S01]  /*6930*/  HFMA2.MMA R194, -RZ, RZ, 0, 9.5367431640625e-07 ;  /* 0x00000010ffc27435 */ /* 0x000fe200000001ff */
[----:B------:R-:W-:-:S02]  /*6940*/  MOV R196, 0xffffffff ;  /* 0xffffffff00c47802 */ /* 0x000fc40000000f00 */
[----:B------:R-:W-:Y:S02]  /*6950*/  MOV R193, R248 ;  /* 0x000000f800c17202 */ /* 0x000fe40000000f00 */
[----:B------:R-:W-:Y:S02]  /*6960*/  MOV R192, 0x6980 ;  /* 0x0000698000c07802 */ /* 0x000fe40000000f00 */
[----:B------:R-:W-:Y:S05]  /*6970*/  CALL.REL.NOINC `($__internal_7_$__cuda_sm70_shflsync_bfly_p) ;  /* 0x0000009000007944 */ /* 0x000fea0003c00000 */
[----:B-1----:R-:W-:Y:S01]  /*6980*/  MOV R195, R194 ;  /* 0x000000c200c37202 */ /* 0x002fe20000000f00 */
[----:B------:R-:W-:Y:S01]  /*6990*/  HFMA2.MMA R194, -RZ, RZ, 0, 9.5367431640625e-07 ;  /* 0x00000010ffc27435 */ /* 0x000fe200000001ff */
[----:B------:R-:W-:Y:S02]  /*69a0*/  MOV R193, R247 ;  /* 0x000000f700c17202 */ /* 0x000fe40000000f00 */
[----:B------:R-:W-:Y:S02]  /*69b0*/  MOV R197, 0x1f ;  /* 0x0000001f00c57802 */ /* 0x000fe40000000f00 */
[----:B------:R-:W-:Y:S02]  /*69c0*/  MOV R196, 0xffffffff ;  /* 0xffffffff00c47802 */ /* 0x000fe40000000f00 */
[----:B------:R-:W-:-:S02]  /*69d0*/  MOV R192, 0x69f0 ;  /* 0x000069f000c07802 */ /* 0x000fc40000000f00 */
[----:B------:R-:W-:Y:S05]  /*69e0*/  CALL.REL.NOINC `($__internal_7_$__cuda_sm70_shflsync_bfly_p) ;  /* 0x0000002000007944 */ /* 0x000fea0003c00000 */
[----:B-1----:R-:W-:Y:S01]  /*69f0*/  MOV R192, R194 ;  /* 0x000000c200c07202 */ /* 0x002fe20000000f00 */
[----:B------:R-:W-:Y:S05]  /*6a00*/  BRA `(.L_x_586) ;  /* 0xffffb7d000007947 */ /* 0x000fea000383ffff */
        .weak           $__internal_7_$__cuda_sm70_shflsync_bfly_p
        .type           $__internal_7_$__cuda_sm70_shflsync_bfly_p,@function
        .size           $__internal_7_$__cuda_sm70_shflsync_bfly_p,(.L_x_12309 - $__internal_7_$__cuda_sm70_shflsync_bfly_p)
$__internal_7_$__cuda_sm70_shflsync_bfly_p:
[----:B------:R-:W-:Y:S04]  /*6a10*/  WARPSYNC R196 ;  /* 0x000000c400007348 */ /* 0x000fe80003800000 */
[----:B------:R0:W1:Y:S02]  /*6a20*/  SHFL.BFLY PT, R194, R193, R194, R197 ;  /* 0x0c0000c2c1c27389 */ /* 0x00006400000e00c5 */
[----:B0-----:R-:W-:-:S06]  /*6a30*/  HFMA2.MMA R193, -RZ, RZ, 0, 0 ;  /* 0x00000000ffc17435 */ /* 0x001fcc00000001ff */
[----:B------:R-:W-:Y:S05]  /*6a40*/  RET.REL.NODEC R192 `(_ZN10layer_norm13ln_bwd_kernelINS_13Kernel_traitsI13__nv_bfloat16S2_S2_S2_fjLj1024ELj1ELj4ELj1ELj16ENS_18Kernel_traits_baseILj1024ES2_S2_S2_S2_fjLj128EEEEELb0ELb1ELb1ELb1EEEvNS_9BwdParamsE) ;  /* 0xffff95b0c0007950 */ /* 0x000fea0003c3ffff */
.L_x_587:
        /* <DEDUP_REMOVED lines=11> */
.L_x_12309:


//--------------------- .text._ZN10layer_norm13ln_bwd_kernelINS_13Kernel_traitsI13__nv_bfloat16S2_S2_S2_fjLj1024ELj1ELj4ELj1ELj16ENS_18Kernel_traits_baseILj1024ES2_S2_S2_S2_fjLj128EEEEELb1ELb0ELb0ELb0EEEvNS_9BwdParamsE --------------------------
	.section	.text._ZN10layer_norm13ln_bwd_kernelINS_13Kernel_traitsI13__nv_bfloat16S2_S2_S2_fjLj1024ELj1ELj4ELj1ELj16ENS_18Kernel_traits_baseILj1024ES2_S2_S2_S2_fjLj128EEEEELb1ELb0ELb0ELb0EEEvNS_9BwdParamsE,"ax",@progbits
	.sectioninfo	@"SHI_REGISTERS=217"
	.align	128
        .global         _ZN10layer_norm13ln_bwd_kernelINS_13Kernel_traitsI13__nv_bfloat16S2_S2_S2_fjLj1024ELj1ELj4ELj1ELj16ENS_18Kernel_traits_baseILj1024ES2_S2_S2_S2_fjLj128EEEEELb1ELb0ELb0ELb0EEEvNS_9BwdParamsE
        .type           _ZN10layer_norm13ln_bwd_kernelINS_13Kernel_traitsI13__nv_bfloat16S2_S2_S2_fjLj1024ELj1ELj4ELj1ELj16ENS_18Kernel_traits_baseILj1024ES2_S2_S2_S2_fjLj128EEEEELb1ELb0ELb0ELb0EEEvNS_9BwdParamsE,@function
        .size           _ZN10layer_norm13ln_bwd_kernelINS_13Kernel_traitsI13__nv_bfloat16S2_S2_S2_fjLj1024ELj1ELj4ELj1ELj16ENS_18Kernel_traits_baseILj1024ES2_S2_S2_S2_fjLj128EEEEELb1ELb0ELb0ELb0EEEvNS_9BwdParamsE,(.L_x_12310 - _ZN10layer_norm13ln_bwd_kernelINS_13Kernel_traitsI13__nv_bfloat16S2_S2_S2_fjLj1024ELj1ELj4ELj1ELj16ENS_18Kernel_traits_baseILj1024ES2_S2_S2_S2_fjLj128EEEEELb1ELb0ELb0ELb0EEEvNS_9BwdParamsE)
        .other          _ZN10layer_norm13ln_bwd_kernelINS_13Kernel_traitsI13__nv_bfloat16S2_S2_S2_fjLj1024ELj1ELj4ELj1ELj16ENS_18Kernel_traits_baseILj1024ES2_S2_S2_S2_fjLj128EEEEELb1ELb0ELb0ELb0EEEvNS_9BwdParamsE,@"STO_CUDA_ENTRY STV_DEFAULT"
_ZN10layer_norm13ln_bwd_kernelINS_13Kernel_traitsI13__nv_bfloat16S2_S2_S2_fjLj1024ELj1ELj4ELj1ELj16ENS_18Kernel_traits_baseILj1024ES2_S2_S2_S2_fjLj128EEEEELb1ELb0ELb0ELb0EEEvNS_9BwdParamsE:
.text._ZN10layer_norm13ln_bwd_kernelINS_13Kernel_traitsI13__nv_bfloat16S2_S2_S2_fjLj1024ELj1ELj4ELj1ELj16ENS_18Kernel_traits_baseILj1024ES2_S2_S2_S2_fjLj128EEEEELb1ELb0ELb0ELb0EEEvNS_9BwdParamsE:
        /* <DEDUP_REMOVED lines=101> */
.L_x_608:
[----:B------:R-:W-:Y:S02]  /*0650*/  ISETP.NE.U32.AND P0, PT, RZ, c[0x0][0x1c0], PT ;  /* 0x00007000ff007a0c */ /* 0x000fe40003f05070 */
[----:B------:R-:W-:Y:S02]  /*0660*/  MOV R128, 0x4 ;  /* 0x0000000400807802 */ /* 0x000fe40000000f00 */
[----:B------:R-:W-:Y:S02]  /*0670*/  ISETP.NE.AND.EX P0, PT, RZ, c[0x0][0x1c4], PT, P0 ;  /* 0x00007100ff007a0c */ /* 0x000fe40003f05300 */
[----:B------:R-:W-:Y:S01]  /*0680*/  SHF.R.S32.HI R36, RZ, 0x1f, R9 ;  /* 0x0000001fff247819 */ /* 0x000fe20000011409 */
[----:B------:R-:W-:-:S10]  /*0690*/  IMAD.WIDE R126, R9, R128, c[0x0][0x1a0] ;  /* 0x00006800097e7625 */ /* 0x000fd400078e0280 */
[C---:B------:R-:W-:Y:S01]  /*06a0*/  @P0 LEA R124, P5, R9.reuse, c[0x0][0x1c0], 0x1 ;  /* 0x00007000097c0a11 */ /* 0x040fe200078a08ff */
[C---:B------:R-:W-:Y:S01]  /*06b0*/  IMAD.WIDE R128, R9.reuse, R128, c[0x0][0x1a8] ;  /* 0x00006a0009807625 */ /* 0x040fe200078e0280 */
[----:B------:R-:W2:Y:S02]  /*06c0*/  LDG.E R126, [R126.64] ;  /* 0x000000047e7e7981 */ /* 0x000ea4000c1e1900 */
[C---:B------:R-:W-:Y:S02]  /*06d0*/  @P0 LEA.HI.X R125, R9.reuse, c[0x0][0x1c4], R36, 0x1, P5 ;  /* 0x00007100097d0a11 */ /* 0x040fe400028f0c24 */
[----:B------:R0:W5:Y:S04]  /*06e0*/  LDG.E R39, [R128.64] ;  /* 0x0000000480277981 */ /* 0x000168000c1e1900 */
[----:B------:R-:W3:Y:S01]  /*06f0*/  @P0 LDG.E.U16 R124, [R124.64] ;  /* 0x000000047c7c0981 */ /* 0x000ee2000c1e1500 */
[----:B------:R-:W-:-:S05]  /*0700*/  IMAD R36, R9, c[0x0][0x168], RZ ;  /* 0x00005a0009247a24 */ /* 0x000fca00078e02ff */
[----:B------:R-:W-:-:S04]  /*0710*/  SHF.R.S32.HI R131, RZ, 0x1f, R36 ;  /* 0x0000001fff837819 */ /* 0x000fc80000011424 */
[----:B------:R-:W-:Y:S02]  /*0720*/  LEA.HI R36, R131, R36, RZ, 0x3 ;  /* 0x0000002483247211 */ /* 0x000fe400078f18ff */
[----:B------:R-:W-:Y:S01]  /*0730*/  LOP3.LUT R131, R35, 0x1f, RZ, 0xc0, !PT ;  /* 0x0000001f23837812 */ /* 0x000fe200078ec0ff */
[----:B------:R-:W-:Y:S01]  /*0740*/  BSSY B1, `(.L_x_590) ;  /* 0x0000060000017945 */ /* 0x000fe20003800000 */
[----:B------:R-:W-:Y:S02]  /*0750*/  ISETP.NE.AND P5, PT, R24, RZ, PT ;  /* 0x000000ff1800720c */ /* 0x000fe40003fa5270 */
[----:B------:R-:W-:Y:S01]  /*0760*/  LEA.HI.SX32 R36, R36, R131, 0x1d ;  /* 0x0000008324247211 */ /* 0x000fe200078feaff */
[----:B------:R-:W-:Y:S01]  /*0770*/  CS2R R204, SRZ ;  /* 0x0000000000cc7805 */ /* 0x000fe2000001ff00 */
[----:B------:R-:W-:Y:S02]  /*0780*/  MOV R132, 0x3f800000 ;  /* 0x3f80000000847802 */ /* 0x000fe40000000f00 */
[----:B------:R-:W-:-:S02]  /*0790*/  MOV R206, R36 ;  /* 0x0000002400ce7202 */ /* 0x000fc40000000f00 */
[----:B--2---:R-:W-:Y:S02]  /*07a0*/  FSEL R203, R126, RZ, !P5 ;  /* 0x000000ff7ecb7208 */ /* 0x004fe40006800000 */
[----:B---3--:R-:W-:Y:S01]  /*07b0*/  @P0 PRMT R132, RZ, 0x5410, R124 ;  /* 0x00005410ff840816 */ /* 0x008fe2000000007c */
        /* <DEDUP_REMOVED lines=10> */
[C---:B------:R-:W-:Y:S02]  /*0860*/  @P0 LEA.HI.X R135, R36.reuse, c[0x0][0x21c], RZ, 0x4, P6 ;  /* 0x0000870024870a11 */ /* 0x040fe400030f24ff */
[----:B------:R-:W-:-:S03]  /*0870*/  LEA R148, P6, R36, c[0x0][0x190], 0x3 ;  /* 0x0000640024947a11 */ /* 0x000fc600078c18ff */
[----:B------:R2:W5:Y:S01]  /*0880*/  @P0 LDG.E.128 R104, [R134.64] ;  /* 0x0000000486680981 */ /* 0x000562000c1e1d00 */
[----:B------:R-:W-:-:S06]  /*0890*/  LEA.HI.X R149, R36, c[0x0][0x194], RZ, 0x3, P6 ;  /* 0x0000650024957a11 */ /* 0x000fcc00030f1cff */
[----:B------:R-:W5:Y:S01]  /*08a0*/  LDG.E.64 R148, [R148.64] ;  /* 0x0000000494947981 */ /* 0x000f62000c1e1b00 */
[----:B------:R-:W-:Y:S02]  /*08b0*/  IADD3 R206, R36, 0x20, RZ ;  /* 0x0000002024ce7810 */ /* 0x000fe40007ffe0ff */
[--C-:B--2---:R-:W-:Y:S02]  /*08c0*/  PRMT R134, RZ, 0x5410, R124.reuse ;  /* 0x00005410ff867816 */ /* 0x104fe4000000007c */
[----:B------:R-:W-:Y:S02]  /*08d0*/  PRMT R124, RZ, 0x7610, R124 ;  /* 0x00007610ff7c7816 */ /* 0x000fe4000000007c */
[--C-:B------:R-:W-:Y:S01]  /*08e0*/  PRMT R138, RZ, 0x5410, R125.reuse ;  /* 0x00005410ff8a7816 */ /* 0x100fe2000000007d */
[C---:B------:R-:W-:Y:S01]  /*08f0*/  FADD.FTZ R134, -R203.reuse, R134 ;  /* 0x00000086cb867221 */ /* 0x040fe20000010100 */
[----:B------:R-:W-:Y:S02]  /*0900*/  PRMT R140, RZ, 0x7610, R125 ;  /* 0x00007610ff8c7816 */ /* 0x000fe4000000007d */
[----:B---3--:R-:W-:Y:S01]  /*0910*/  PRMT R125, RZ, 0x5410, R128 ;  /* 0x00005410ff7d7816 */ /* 0x008fe20000000080 */
[----:B------:R-:W-:Y:S01]  /*0920*/  FADD.FTZ R124, -R203, R124 ;  /* 0x0000007ccb7c7221 */ /* 0x000fe20000010100 */
[----:B------:R-:W-:Y:S01]  /*0930*/  PRMT R128, RZ, 0x7610, R128 ;  /* 0x00007610ff807816 */ /* 0x000fe20000000080 */
[----:B-----5:R-:W-:-:S02]  /*0940*/  FMUL.FTZ R135, R39, R134 ;  /* 0x0000008627877220 */ /* 0x020fc40000410000 */
[C---:B------:R-:W-:Y:S01]  /*0950*/  FADD.FTZ R138, -R203.reuse, R138 ;  /* 0x0000008acb8a7221 */ /* 0x040fe20000010100 */
[--C-:B------:R-:W-:Y:S01]  /*0960*/  PRMT R146, RZ, 0x5410, R127.reuse ;  /* 0x00005410ff927816 */ /* 0x100fe2000000007f */
[-C--:B------:R-:W-:Y:S01]  /*0970*/  FMUL.FTZ R136, R34, R125.reuse ;  /* 0x0000007d22887220 */ /* 0x080fe20000410000 */
[----:B------:R-:W-:Y:S01]  /*0980*/  PRMT R156, RZ, 0x7610, R127 ;  /* 0x00007610ff9c7816 */ /* 0x000fe2000000007f */
[----:B------:R-:W-:Y:S01]  /*0990*/  FADD.FTZ R140, -R203, R140 ;  /* 0x0000008ccb8c7221 */ /* 0x000fe20000010100 */
[----:B------:R-:W-:Y:S01]  /*09a0*/  PRMT R127, RZ, 0x5410, R129 ;  /* 0x00005410ff7f7816 */ /* 0x000fe20000000081 */
[----:B------:R-:W-:Y:S02]  /*09b0*/  FADD.FTZ R72, R72, R125 ;  /* 0x0000007d48487221 */ /* 0x000fe40000010000 */
[----:B------:R-:W-:Y:S02]  /*09c0*/  FMUL.FTZ R134, R39, R124 ;  /* 0x0000007c27867220 */ /* 0x000fe40000410000 */
[----:B------:R-:W-:-:S02]  /*09d0*/  FFMA.FTZ R44, R135, R125, R44 ;  /* 0x0000007d872c7223 */ /* 0x000fc4000001002c */
[----:B------:R-:W-:Y:S02]  /*09e0*/  FMUL.FTZ R139, R39, R138 ;  /* 0x0000008a278b7220 */ /* 0x000fe40000410000 */
[----:B------:R-:W-:Y:S02]  /*09f0*/  FMUL.FTZ R137, R33, R128 ;  /* 0x0000008021897220 */ /* 0x000fe40000410000 */
[----:B------:R-:W-:Y:S02]  /*0a00*/  FADD.FTZ R124, RZ, R136 ;  /* 0x00000088ff7c7221 */ /* 0x000fe40000010000 */
[----:B------:R-:W-:Y:S01]  /*0a10*/  FFMA.FTZ R125, R135, R136, RZ ;  /* 0x00000088877d7223 */ /* 0x000fe200000100ff */
[--C-:B------:R-:W-:Y:S01]  /*0a20*/  PRMT R142, RZ, 0x5410, R126.reuse ;  /* 0x00005410ff8e7816 */ /* 0x100fe2000000007e */
[----:B------:R-:W-:Y:S01]  /*0a30*/  FMUL.FTZ R138, R39, R140 ;  /* 0x0000008c278a7220 */ /* 0x000fe20000410000 */
[----:B------:R-:W-:Y:S01]  /*0a40*/  PRMT R144, RZ, 0x7610, R126 ;  /* 0x00007610ff907816 */ /* 0x000fe2000000007e */
[----:B------:R-:W-:Y:S01]  /*0a50*/  FADD.FTZ R74, R74, R127 ;  /* 0x0000007f4a4a7221 */ /* 0x000fe20000010000 */
[----:B------:R-:W-:Y:S01]  /*0a60*/  PRMT R126, RZ, 0x7610, R129 ;  /* 0x00007610ff7e7816 */ /* 0x000fe20000000081 */
[----:B------:R-:W-:-:S02]  /*0a70*/  FFMA.FTZ R46, R139, R127, R46 ;  /* 0x0000007f8b2e7223 */ /* 0x000fc4000001002e */
[----:B------:R-:W-:Y:S02]  /*0a80*/  FMUL.FTZ R140, R32, R127 ;  /* 0x0000007f208c7220 */ /* 0x000fe40000410000 */
[----:B------:R-:W-:Y:S02]  /*0a90*/  FADD.FTZ R127, R124, R137 ;  /* 0x000000897c7f7221 */ /* 0x000fe40000010000 */
[----:B------:R-:W-:Y:S01]  /*0aa0*/  FFMA.FTZ R125, R134, R137, R125 ;  /* 0x00000089867d7223 */ /* 0x000fe2000001007d */
[----:B------:R-:W-:Y:S01]  /*0ab0*/  PRMT R129, RZ, 0x5410, R130 ;  /* 0x00005410ff817816 */ /* 0x000fe20000000082 */
[----:B------:R-:W-:Y:S02]  /*0ac0*/  FADD.FTZ R142, -R203, R142 ;  /* 0x0000008ecb8e7221 */ /* 0x000fe40000010100 */
[----:B------:R-:W-:Y:S02]  /*0ad0*/  FMUL.FTZ R143, R31, R126 ;  /* 0x0000007e1f8f7220 */ /* 0x000fe40000410000 */
[----:B------:R-:W-:-:S02]  /*0ae0*/  FADD.FTZ R124, R127, R140 ;  /* 0x0000008c7f7c7221 */ /* 0x000fc40000010000 */
[----:B------:R-:W-:Y:S01]  /*0af0*/  FFMA.FTZ R125, R139, R140, R125 ;  /* 0x0000008c8b7d7223 */ /* 0x000fe2000001007d */
[----:B------:R-:W-:Y:S01]  /*0b00*/  PRMT R130, RZ, 0x7610, R130 ;  /* 0x00007610ff827816 */ /* 0x000fe20000000082 */
[----:B------:R-:W-:Y:S02]  /*0b10*/  FMUL.FTZ R141, R39, R142 ;  /* 0x0000008e278d7220 */ /* 0x000fe40000410000 */
[----:B------:R-:W-:Y:S02]  /*0b20*/  FMUL.FTZ R142, R30, R129 ;  /* 0x000000811e8e7220 */ /* 0x000fe40000410000 */
[C---:B------:R-:W-:Y:S02]  /*0b30*/  FADD.FTZ R144, -R203.reuse, R144 ;  /* 0x00000090cb907221 */ /* 0x040fe40000010100 */
[----:B------:R-:W-:Y:S02]  /*0b40*/  FADD.FTZ R127, R124, R143 ;  /* 0x0000008f7c7f7221 */ /* 0x000fe40000010000 */
[----:B------:R-:W-:Y:S01]  /*0b50*/  FFMA.FTZ R125, R138, R143, R125 ;  /* 0x0000008f8a7d7223 */ /* 0x000fe2000001007d */
[----:B------:R-:W-:Y:S01]  /*0b60*/  PRMT R157, RZ, 0x5410, R131 ;  /* 0x00005410ff9d7816 */ /* 0x000fe20000000083 */
[----:B------:R-:W-:-:S02]  /*0b70*/  FADD.FTZ R146, -R203, R146 ;  /* 0x00000092cb927221 */ /* 0x000fc40000010100 */
[----:B------:R-:W-:Y:S02]  /*0b80*/  FMUL.FTZ R144, R39, R144 ;  /* 0x0000009027907220 */ /* 0x000fe40000410000 */
[----:B------:R-:W-:Y:S02]  /*0b90*/  FMUL.FTZ R145, R29, R130 ;  /* 0x000000821d917220 */ /* 0x000fe40000410000 */
[----:B------:R-:W-:Y:S02]  /*0ba0*/  FADD.FTZ R124, R127, R142 ;  /* 0x0000008e7f7c7221 */ /* 0x000fe40000010000 */
[----:B------:R-:W-:Y:S01]  /*0bb0*/  FFMA.FTZ R125, R141, R142, R125 ;  /* 0x0000008e8d7d7223 */ /* 0x000fe2000001007d */
[----:B------:R-:W-:Y:S01]  /*0bc0*/  PRMT R204, RZ, 0x7610, R131 ;  /* 0x00007610ffcc7816 */ /* 0x000fe20000000083 */
        /* <DEDUP_REMOVED lines=23> */
.L_x_591:
[----:B0-----:R-:W-:Y:S05]  /*0d40*/  BSYNC B1 ;  /* 0x0000000000017941 */ /* 0x001fea0003800000 */
.L_x_590:
        /* <DEDUP_REMOVED lines=19> */
[--C-:B------:R-:W-:Y:S02]  /*0e80*/  PRMT R162, RZ, 0x5410, R125.reuse ;  /* 0x00005410ffa27816 */ /* 0x100fe4000000007d */
[----:B------:R-:W-:Y:S01]  /*0e90*/  PRMT R166, RZ, 0x7610, R125 ;  /* 0x00007610ffa67816 */ /* 0x000fe2000000007d */
[C---:B------:R-:W-:Y:S01]  /*0ea0*/  FADD.FTZ R158, -R203.reuse, R158 ;  /* 0x0000009ecb9e7221 */ /* 0x040fe20000010100 */
[----:B---3--:R-:W-:Y:S01]  /*0eb0*/  PRMT R125, RZ, 0x5410, R128 ;  /* 0x00005410ff7d7816 */ /* 0x008fe20000000080 */
[C---:B------:R-:W-:Y:S01]  /*0ec0*/  FADD.FTZ R124, -R203.reuse, R124 ;  /* 0x0000007ccb7c7221 */ /* 0x040fe20000010100 */
[----:B------:R-:W-:Y:S01]  /*0ed0*/  PRMT R128, RZ, 0x7610, R128 ;  /* 0x00007610ff807816 */ /* 0x000fe20000000080 */
[----:B------:R-:W-:-:S02]  /*0ee0*/  FADD.FTZ R162, -R203, R162 ;  /* 0x000000a2cba27221 */ /* 0x000fc40000010100 */
[C---:B-----5:R-:W-:Y:S02]  /*0ef0*/  FMUL.FTZ R133, R39.reuse, R158 ;  /* 0x0000009e27857220 */ /* 0x060fe40000410000 */
[----:B------:R-:W-:Y:S01]  /*0f00*/  FMUL.FTZ R160, R26, R125 ;  /* 0x0000007d1aa07220 */ /* 0x000fe20000410000 */
[----:B------:R-:W-:Y:S01]  /*0f10*/  PRMT R164, RZ, 0x5410, R129 ;  /* 0x00005410ffa47816 */ /* 0x000fe20000000081 */
[C---:B------:R-:W-:Y:S02]  /*0f20*/  FMUL.FTZ R158, R39.reuse, R124 ;  /* 0x0000007c279e7220 */ /* 0x040fe40000410000 */
[----:B------:R-:W-:Y:S02]  /*0f30*/  FMUL.FTZ R161, R39, R162 ;  /* 0x000000a227a17220 */ /* 0x000fe40000410000 */
[----:B------:R-:W-:Y:S02]  /*0f40*/  FMUL.FTZ R159, R25, R128 ;  /* 0x00000080199f7220 */ /* 0x000fe40000410000 */
[----:B------:R-:W-:-:S02]  /*0f50*/  FADD.FTZ R124, R205, R160 ;  /* 0x000000a0cd7c7221 */ /* 0x000fc40000010000 */
[C---:B------:R-:W-:Y:S01]  /*0f60*/  FFMA.FTZ R204, R133.reuse, R160, R204 ;  /* 0x000000a085cc7223 */ /* 0x040fe200000100cc */
[----:B------:R-:W-:Y:S01]  /*0f70*/  PRMT R168, RZ, 0x5410, R126 ;  /* 0x00005410ffa87816 */ /* 0x000fe2000000007e */
[----:B------:R-:W-:Y:S01]  /*0f80*/  FADD.FTZ R100, R100, R125 ;  /* 0x0000007d64647221 */ /* 0x000fe20000010000 */
[----:B------:R-:W-:Y:S01]  /*0f90*/  PRMT R129, RZ, 0x7610, R129 ;  /* 0x00007610ff817816 */ /* 0x000fe20000000081 */
[----:B------:R-:W-:Y:S02]  /*0fa0*/  FFMA.FTZ R108, R133, R125, R108 ;  /* 0x0000007d856c7223 */ /* 0x000fe4000001006c */
[----:B------:R-:W-:Y:S02]  /*0fb0*/  FADD.FTZ R102, R102, R164 ;  /* 0x000000a466667221 */ /* 0x000fe40000010000 */
[----:B------:R-:W-:Y:S02]  /*0fc0*/  FFMA.FTZ R110, R161, R164, R110 ;  /* 0x000000a4a16e7223 */ /* 0x000fe4000001006e */
[----:B------:R-:W-:-:S02]  /*0fd0*/  FADD.FTZ R166, -R203, R166 ;  /* 0x000000a6cba67221 */ /* 0x000fc40000010100 */
[----:B------:R-:W-:Y:S02]  /*0fe0*/  FMUL.FTZ R164, R23, R164 ;  /* 0x000000a417a47220 */ /* 0x000fe40000410000 */
[----:B------:R-:W-:Y:S02]  /*0ff0*/  FADD.FTZ R125, R124, R159 ;  /* 0x0000009f7c7d7221 */ /* 0x000fe40000010000 */
[----:B------:R-:W-:Y:S01]  /*1000*/  FFMA.FTZ R204, R158, R159, R204 ;  /* 0x0000009f9ecc7223 */ /* 0x000fe200000100cc */
[----:B------:R-:W-:Y:S01]  /*1010*/  PRMT R170, RZ, 0x7610, R126 ;  /* 0x00007610ffaa7816 */ /* 0x000fe2000000007e */
[----:B------:R-:W-:Y:S01]  /*1020*/  FADD.FTZ R168, -R203, R168 ;  /* 0x000000a8cba87221 */ /* 0x000fe20000010100 */
[----:B------:R-:W-:Y:S01]  /*1030*/  PRMT R126, RZ, 0x5410, R130 ;  /* 0x00005410ff7e7816 */ /* 0x000fe20000000082 */
[----:B------:R-:W-:Y:S02]  /*1040*/  FMUL.FTZ R162, R39, R166 ;  /* 0x000000a627a27220 */ /* 0x000fe40000410000 */
[----:B------:R-:W-:-:S02]  /*1050*/  FMUL.FTZ R165, R22, R129 ;  /* 0x0000008116a57220 */ /* 0x000fc40000410000 */
[----:B------:R-:W-:Y:S02]  /*1060*/  FADD.FTZ R124, R125, R164 ;  /* 0x000000a47d7c7221 */ /* 0x000fe40000010000 */
[----:B------:R-:W-:Y:S01]  /*1070*/  FFMA.FTZ R204, R161, R164, R204 ;  /* 0x000000a4a1cc7223 */ /* 0x000fe200000100cc */
[----:B------:R-:W-:Y:S01]  /*1080*/  PRMT R172, RZ, 0x5410, R127 ;  /* 0x00005410ffac7816 */ /* 0x000fe2000000007f */
[----:B------:R-:W-:Y:S01]  /*1090*/  FMUL.FTZ R163, R39, R168 ;  /* 0x000000a827a37220 */ /* 0x000fe20000410000 */
[----:B------:R-:W-:Y:S01]  /*10a0*/  PRMT R130, RZ, 0x7610, R130 ;  /* 0x00007610ff827816 */ /* 0x000fe20000000082 */
[----:B------:R-:W-:Y:S02]  /*10b0*/  FMUL.FTZ R166, R21, R126 ;  /* 0x0000007e15a67220 */ /* 0x000fe40000410000 */
[----:B------:R-:W-:Y:S02]  /*10c0*/  FADD.FTZ R168, -R203, R170 ;  /* 0x000000aacba87221 */ /* 0x000fe40000010100 */
[----:B------:R-:W-:-:S02]  /*10d0*/  FADD.FTZ R125, R124, R165 ;  /* 0x000000a57c7d7221 */ /* 0x000fc40000010000 */
[----:B------:R-:W-:Y:S01]  /*10e0*/  FFMA.FTZ R204, R162, R165, R204 ;  /* 0x000000a5a2cc7223 */ /* 0x000fe200000100cc */
[----:B------:R-:W-:Y:S01]  /*10f0*/  PRMT R208, RZ, 0x7610, R127 ;  /* 0x00007610ffd07816 */ /* 0x000fe2000000007f */
[----:B------:R-:W-:Y:S01]  /*1100*/  FADD.FTZ R172, -R203, R172 ;  /* 0x000000accbac7221 */ /* 0x000fe20000010100 */
[--C-:B------:R-:W-:Y:S01]  /*1110*/  PRMT R127, RZ, 0x5410, R131.reuse ;  /* 0x00005410ff7f7816 */ /* 0x100fe20000000083 */
[----:B------:R-:W-:Y:S02]  /*1120*/  FMUL.FTZ R168, R39, R168 ;  /* 0x000000a827a87220 */ /* 0x000fe40000410000 */
[----:B------:R-:W-:Y:S02]  /*1130*/  FMUL.FTZ R167, R20, R130 ;  /* 0x0000008214a77220 */ /* 0x000fe40000410000 */
[----:B------:R-:W-:Y:S02]  /*1140*/  FADD.FTZ R124, R125, R166 ;  /* 0x000000a67d7c7221 */ /* 0x000fe40000010000 */
[----:B------:R-:W-:Y:S01]  /*1150*/  FFMA.FTZ R204, R163, R166, R204 ;  /* 0x000000a6a3cc7223 */ /* 0x000fe200000100cc */
[----:B------:R-:W-:Y:S01]  /*1160*/  PRMT R131, RZ, 0x7610, R131 ;  /* 0x00007610ff837816 */ /* 0x000fe20000000083 */
[----:B------:R-:W-:-:S02]  /*1170*/  FMUL.FTZ R169, R39, R172 ;  /* 0x000000ac27a97220 */ /* 0x000fc40000410000 */
[----:B------:R-:W-:Y:S02]  /*1180*/  FMUL.FTZ R170, R19, R127 ;  /* 0x0000007f13aa7220 */ /* 0x000fe40000410000 */
[----:B------:R-:W-:Y:S02]  /*1190*/  FADD.FTZ R172, -R203, R208 ;  /* 0x000000d0cbac7221 */ /* 0x000fe40000010100 */
        /* <DEDUP_REMOVED lines=20> */
.L_x_593:
[----:B------:R-:W-:Y:S05]  /*12e0*/  BSYNC B1 ;  /* 0x0000000000017941 */ /* 0x000fea0003800000 */
.L_x_592:
        /* <DEDUP_REMOVED lines=18> */
[----:B------:R-:W-:-:S03]  /*1410*/  PRMT R128, RZ, 0x7610, R128 ;  /* 0x00007610ff807816 */ /* 0x000fc60000000080 */
[C---:B------:R-:W-:Y:S01]  /*1420*/  FADD.FTZ R38, -R203.reuse, R38 ;  /* 0x00000026cb267221 */ /* 0x040fe20000010100 */
[--C-:B------:R-:W-:Y:S01]  /*1430*/  PRMT R176, RZ, 0x5410, R129.reuse ;  /* 0x00005410ffb07816 */ /* 0x100fe20000000081 */
[----:B------:R-:W-:Y:S01]  /*1440*/  FADD.FTZ R128, -R203, R128 ;  /* 0x00000080cb807221 */ /* 0x000fe20000010100 */
[----:B------:R-:W-:Y:S01]  /*1450*/  PRMT R180, RZ, 0x7610, R129 ;  /* 0x00007610ffb47816 */ /* 0x000fe20000000081 */
[----:B-----5:R-:W-:Y:S01]  /*1460*/  FMUL.FTZ R38, R39, R38 ;  /* 0x0000002627267220 */ /* 0x020fe20000410000 */
[----:B---3--:R-:W-:Y:S01]  /*1470*/  PRMT R173, RZ, 0x5410, R124 ;  /* 0x00005410ffad7816 */ /* 0x008fe2000000007c */
[----:B------:R-:W-:Y:S01]  /*1480*/  FADD.FTZ R176, -R203, R176 ;  /* 0x000000b0cbb07221 */ /* 0x000fe20000010100 */
[----:B------:R-:W-:Y:S01]  /*1490*/  PRMT R124, RZ, 0x7610, R124 ;  /* 0x00007610ff7c7816 */ /* 0x000fe2000000007c */
[----:B0-----:R-:W-:Y:S02]  /*14a0*/  FMUL.FTZ R174, R39, R128 ;  /* 0x0000008027ae7220 */ /* 0x001fe40000410000 */
[----:B------:R-:W-:-:S02]  /*14b0*/  FADD.FTZ R84, R84, R173 ;  /* 0x000000ad54547221 */ /* 0x000fc40000010000 */
[-C--:B------:R-:W-:Y:S02]  /*14c0*/  FFMA.FTZ R56, R38, R173.reuse, R56 ;  /* 0x000000ad26387223 */ /* 0x080fe40000010038 */
[----:B------:R-:W-:Y:S01]  /*14d0*/  FADD.FTZ R180, -R203, R180 ;  /* 0x000000b4cbb47221 */ /* 0x000fe20000010100 */
[--C-:B------:R-:W-:Y:S01]  /*14e0*/  PRMT R178, RZ, 0x5410, R125.reuse ;  /* 0x00005410ffb27816 */ /* 0x100fe2000000007d */
[----:B------:R-:W-:Y:S01]  /*14f0*/  FMUL.FTZ R173, R17, R173 ;  /* 0x000000ad11ad7220 */ /* 0x000fe20000410000 */
[----:B------:R-:W-:Y:S01]  /*1500*/  PRMT R125, RZ, 0x7610, R125 ;  /* 0x00007610ff7d7816 */ /* 0x000fe2000000007d */
[----:B------:R-:W-:Y:S02]  /*1510*/  FMUL.FTZ R177, R39, R176 ;  /* 0x000000b027b17220 */ /* 0x000fe40000410000 */
[----:B------:R-:W-:Y:S02]  /*1520*/  FADD.FTZ R85, R85, R124 ;  /* 0x0000007c55557221 */ /* 0x000fe40000010000 */
[----:B------:R-:W-:-:S02]  /*1530*/  FFMA.FTZ R57, R174, R124, R57 ;  /* 0x0000007cae397223 */ /* 0x000fc40000010039 */
[----:B------:R-:W-:Y:S02]  /*1540*/  FMUL.FTZ R175, R16, R124 ;  /* 0x0000007c10af7220 */ /* 0x000fe40000410000 */
[----:B------:R-:W-:Y:S02]  /*1550*/  FMUL.FTZ R176, R39, R180 ;  /* 0x000000b427b07220 */ /* 0x000fe40000410000 */
[----:B------:R-:W-:Y:S02]  /*1560*/  FADD.FTZ R124, R205, R173 ;  /* 0x000000adcd7c7221 */ /* 0x000fe40000010000 */
[----:B------:R-:W-:Y:S01]  /*1570*/  FFMA.FTZ R204, R38, R173, R204 ;  /* 0x000000ad26cc7223 */ /* 0x000fe200000100cc */
[----:B------:R-:W-:Y:S01]  /*1580*/  PRMT R182, RZ, 0x5410, R130 ;  /* 0x00005410ffb67816 */ /* 0x000fe20000000082 */
[----:B------:R-:W-:Y:S02]  /*1590*/  FADD.FTZ R86, R86, R178 ;  /* 0x000000b256567221 */ /* 0x000fe40000010000 */
[----:B------:R-:W-:-:S02]  /*15a0*/  FFMA.FTZ R58, R177, R178, R58 ;  /* 0x000000b2b13a7223 */ /* 0x000fc4000001003a */
[----:B------:R-:W-:Y:S02]  /*15b0*/  FADD.FTZ R87, R87, R125 ;  /* 0x0000007d57577221 */ /* 0x000fe40000010000 */
[-C--:B------:R-:W-:Y:S02]  /*15c0*/  FFMA.FTZ R59, R176, R125.reuse, R59 ;  /* 0x0000007db03b7223 */ /* 0x080fe4000001003b */
[----:B------:R-:W-:Y:S02]  /*15d0*/  FMUL.FTZ R181, R14, R125 ;  /* 0x0000007d0eb57220 */ /* 0x000fe40000410000 */
[----:B------:R-:W-:Y:S02]  /*15e0*/  FMUL.FTZ R178, R15, R178 ;  /* 0x000000b20fb27220 */ /* 0x000fe40000410000 */
[----:B------:R-:W-:Y:S02]  /*15f0*/  FADD.FTZ R125, R124, R175 ;  /* 0x000000af7c7d7221 */ /* 0x000fe40000010000 */
[----:B------:R-:W-:Y:S01]  /*1600*/  FFMA.FTZ R204, R174, R175, R204 ;  /* 0x000000afaecc7223 */ /* 0x000fe200000100cc */
[----:B------:R-:W-:Y:S01]  /*1610*/  PRMT R130, RZ, 0x7610, R130 ;  /* 0x00007610ff827816 */ /* 0x000fe20000000082 */
[----:B------:R-:W-:Y:S01]  /*1620*/  FADD.FTZ R182, -R203, R182 ;  /* 0x000000b6cbb67221 */ /* 0x000fe20000010100 */
[----:B------:R-:W-:Y:S01]  /*1630*/  PRMT R129, RZ, 0x5410, R126 ;  /* 0x00005410ff817816 */ /* 0x000fe2000000007e */
[----:B------:R-:W-:-:S02]  /*1640*/  FADD.FTZ R124, R125, R178 ;  /* 0x000000b27d7c7221 */ /* 0x000fc40000010000 */
[----:B------:R-:W-:Y:S01]  /*1650*/  FFMA.FTZ R204, R177, R178, R204 ;  /* 0x000000b2b1cc7223 */ /* 0x000fe200000100cc */
[----:B------:R-:W-:Y:S01]  /*1660*/  PRMT R184, RZ, 0x5410, R131 ;  /* 0x00005410ffb87816 */ /* 0x000fe20000000083 */
[----:B------:R-:W-:Y:S01]  /*1670*/  FADD.FTZ R130, -R203, R130 ;  /* 0x00000082cb827221 */ /* 0x000fe20000010100 */
[----:B------:R-:W-:Y:S01]  /*1680*/  PRMT R126, RZ, 0x7610, R126 ;  /* 0x00007610ff7e7816 */ /* 0x000fe2000000007e */
[----:B------:R-:W-:Y:S02]  /*1690*/  FMUL.FTZ R179, R39, R182 ;  /* 0x000000b627b37220 */ /* 0x000fe40000410000 */
[----:B------:R-:W-:Y:S02]  /*16a0*/  FMUL.FTZ R180, R13, R129 ;  /* 0x000000810db47220 */ /* 0x000fe40000410000 */
[----:B------:R-:W-:Y:S02]  /*16b0*/  FADD.FTZ R125, R124, R181 ;  /* 0x000000b57c7d7221 */ /* 0x000fe40000010000 */
[----:B------:R-:W-:Y:S01]  /*16c0*/  FFMA.FTZ R204, R176, R181, R204 ;  /* 0x000000b5b0cc7223 */ /* 0x000fe200000100cc */
[----:B------:R-:W-:Y:S01]  /*16d0*/  PRMT R186, RZ, 0x7610, R131 ;  /* 0x00007610ffba7816 */ /* 0x000fe20000000083 */
[----:B------:R-:W-:Y:S01]  /*16e0*/  FMUL.FTZ R182, R39, R130 ;  /* 0x0000008227b67220 */ /* 0x000fe20000410000 */
[----:B------:R-:W-:Y:S01]  /*16f0*/  PRMT R131, RZ, 0x5410, R127 ;  /* 0x00005410ff837816 */ /* 0x000fe2000000007f */
[----:B------:R-:W-:-:S02]  /*1700*/  FADD.FTZ R184, -R203, R184 ;  /* 0x000000b8cbb87221 */ /* 0x000fc40000010100 */
[----:B------:R-:W-:Y:S02]  /*1710*/  FMUL.FTZ R183, R12, R126 ;  /* 0x0000007e0cb77220 */ /* 0x000fe40000410000 */
[----:B------:R-:W-:Y:S02]  /*1720*/  FADD.FTZ R124, R125, R180 ;  /* 0x000000b47d7c7221 */ /* 0x000fe40000010000 */
[----:B------:R-:W-:Y:S01]  /*1730*/  FFMA.FTZ R204, R179, R180, R204 ;  /* 0x000000b4b3cc7223 */ /* 0x000fe200000100cc */
[----:B------:R-:W-:Y:S01]  /*1740*/  PRMT R208, RZ, 0x7610, R127 ;  /* 0x00007610ffd07816 */ /* 0x000fe2000000007f */
[----:B------:R-:W-:Y:S02]  /*1750*/  FADD.FTZ R89, R89, R126 ;  /* 0x0000007e59597221 */ /* 0x000fe40000010000 */
[----:B------:R-:W-:Y:S02]  /*1760*/  FFMA.FTZ R61, R182, R126, R61 ;  /* 0x0000007eb63d7223 */ /* 0x000fe4000001003d */
        /* <DEDUP_REMOVED lines=17> */
.L_x_595:
[----:B------:R-:W-:Y:S05]  /*1880*/  BSYNC B1 ;  /* 0x0000000000017941 */ /* 0x000fea0003800000 */
.L_x_594:
        /* <DEDUP_REMOVED lines=16> */
[--C-:B--2---:R-:W-:Y:S02]  /*1990*/  PRMT R188, RZ, 0x5410, R128.reuse ;  /* 0x00005410ffbc7816 */ /* 0x104fe40000000080 */
[----:B------:R-:W-:Y:S02]  /*19a0*/  PRMT R190, RZ, 0x7610, R128 ;  /* 0x00007610ffbe7816 */ /* 0x000fe40000000080 */
[--C-:B------:R-:W-:Y:S01]  /*19b0*/  PRMT R192, RZ, 0x5410, R129.reuse ;  /* 0x00005410ffc07816 */ /* 0x100fe20000000081 */
[C---:B------:R-:W-:Y:S01]  /*19c0*/  FADD.FTZ R128, -R203.reuse, R188 ;  /* 0x000000bccb807221 */ /* 0x040fe20000010100 */
[----:B------:R-:W-:Y:S01]  /*19d0*/  PRMT R194, RZ, 0x7610, R129 ;  /* 0x00007610ffc27816 */ /* 0x000fe20000000081 */
[----:B------:R-:W-:Y:S01]  /*19e0*/  FADD.FTZ R188, -R203, R190 ;  /* 0x000000becbbc7221 */ /* 0x000fe20000010100 */
[--C-:B------:R-:W-:Y:S02]  /*19f0*/  PRMT R196, RZ, 0x5410, R130.reuse ;  /* 0x00005410ffc47816 */ /* 0x100fe40000000082 */
[----:B------:R-:W-:-:S02]  /*1a00*/  PRMT R130, RZ, 0x7610, R130 ;  /* 0x00007610ff827816 */ /* 0x000fc40000000082 */
[----:B---3--:R-:W-:Y:S01]  /*1a10*/  PRMT R129, RZ, 0x5410, R124 ;  /* 0x00005410ff817816 */ /* 0x008fe2000000007c */
[----:B------:R-:W-:Y:S01]  /*1a20*/  FADD.FTZ R196, -R203, R196 ;  /* 0x000000c4cbc47221 */ /* 0x000fe20000010100 */
[----:B------:R-:W-:Y:S01]  /*1a30*/  PRMT R124, RZ, 0x7610, R124 ;  /* 0x00007610ff7c7816 */ /* 0x000fe2000000007c */
[----:B-----5:R-:W-:Y:S01]  /*1a40*/  FMUL.FTZ R188, R39, R188 ;  /* 0x000000bc27bc7220 */ /* 0x020fe20000410000 */
[--C-:B------:R-:W-:Y:S01]  /*1a50*/  PRMT R200, RZ, 0x5410, R131.reuse ;  /* 0x00005410ffc87816 */ /* 0x100fe20000000083 */
[----:B------:R-:W-:Y:S01]  /*1a60*/  FADD.FTZ R198, -R203, R130 ;  /* 0x00000082cbc67221 */ /* 0x000fe20000010100 */
[----:B------:R-:W-:Y:S01]  /*1a70*/  PRMT R202, RZ, 0x7610, R131 ;  /* 0x00007610ffca7816 */ /* 0x000fe20000000083 */
[----:B------:R-:W-:Y:S01]  /*1a80*/  FMUL.FTZ R37, R39, R128 ;  /* 0x0000008027257220 */ /* 0x000fe20000410000 */
[--C-:B------:R-:W-:Y:S01]  /*1a90*/  PRMT R131, RZ, 0x5410, R125.reuse ;  /* 0x00005410ff837816 */ /* 0x100fe2000000007d */
[----:B------:R-:W-:Y:S01]  /*1aa0*/  FMUL.FTZ R190, R8, R129 ;  /* 0x0000008108be7220 */ /* 0x000fe20000410000 */
[----:B------:R-:W-:Y:S01]  /*1ab0*/  PRMT R130, RZ, 0x7610, R125 ;  /* 0x00007610ff827816 */ /* 0x000fe2000000007d */
[C---:B------:R-:W-:Y:S01]  /*1ac0*/  FADD.FTZ R192, -R203.reuse, R192 ;  /* 0x000000c0cbc07221 */ /* 0x040fe20000010100 */
[----:B------:R-:W-:Y:S01]  /*1ad0*/  PRMT R125, RZ, 0x5410, R126 ;  /* 0x00005410ff7d7816 */ /* 0x000fe2000000007e */
[----:B------:R-:W-:-:S02]  /*1ae0*/  FADD.FTZ R194, -R203, R194 ;  /* 0x000000c2cbc27221 */ /* 0x000fc40000010100 */
[----:B------:R-:W-:Y:S02]  /*1af0*/  FADD.FTZ R93, R93, R124 ;  /* 0x0000007c5d5d7221 */ /* 0x000fe40000010000 */
[-C--:B------:R-:W-:Y:S02]  /*1b00*/  FFMA.FTZ R65, R188, R124.reuse, R65 ;  /* 0x0000007cbc417223 */ /* 0x080fe40000010041 */
[----:B------:R-:W-:Y:S02]  /*1b10*/  FMUL.FTZ R191, R7, R124 ;  /* 0x0000007c07bf7220 */ /* 0x000fe40000410000 */
[----:B------:R-:W-:Y:S02]  /*1b20*/  FMUL.FTZ R195, R39, R196 ;  /* 0x000000c427c37220 */ /* 0x000fe40000410000 */
[----:B------:R-:W-:Y:S02]  /*1b30*/  FADD.FTZ R124, R205, R190 ;  /* 0x000000becd7c7221 */ /* 0x000fe40000010000 */
[----:B------:R-:W-:-:S02]  /*1b40*/  FFMA.FTZ R204, R37, R190, R204 ;  /* 0x000000be25cc7223 */ /* 0x000fc400000100cc */
[C---:B------:R-:W-:Y:S02]  /*1b50*/  FMUL.FTZ R189, R39.reuse, R192 ;  /* 0x000000c027bd7220 */ /* 0x040fe40000410000 */
[----:B------:R-:W-:Y:S02]  /*1b60*/  FMUL.FTZ R192, R39, R194 ;  /* 0x000000c227c07220 */ /* 0x000fe40000410000 */
[----:B------:R-:W-:Y:S02]  /*1b70*/  FADD.FTZ R96, R96, R125 ;  /* 0x0000007d60607221 */ /* 0x000fe40000010000 */
[-C--:B------:R-:W-:Y:S02]  /*1b80*/  FFMA.FTZ R68, R195, R125.reuse, R68 ;  /* 0x0000007dc3447223 */ /* 0x080fe40000010044 */
[----:B------:R-:W-:Y:S02]  /*1b90*/  FMUL.FTZ R196, R4, R125 ;  /* 0x0000007d04c47220 */ /* 0x000fe40000410000 */
[----:B------:R-:W-:-:S02]  /*1ba0*/  FMUL.FTZ R194, R6, R131 ;  /* 0x0000008306c27220 */ /* 0x000fc40000410000 */
[----:B------:R-:W-:Y:S02]  /*1bb0*/  FADD.FTZ R125, R124, R191 ;  /* 0x000000bf7c7d7221 */ /* 0x000fe40000010000 */
[----:B------:R-:W-:Y:S02]  /*1bc0*/  FFMA.FTZ R204, R188, R191, R204 ;  /* 0x000000bfbccc7223 */ /* 0x000fe400000100cc */
[----:B------:R-:W-:Y:S02]  /*1bd0*/  FMUL.FTZ R193, R5, R130 ;  /* 0x0000008205c17220 */ /* 0x000fe40000410000 */
[----:B------:R-:W-:Y:S02]  /*1be0*/  FADD.FTZ R124, R125, R194 ;  /* 0x000000c27d7c7221 */ /* 0x000fe40000010000 */
[----:B------:R-:W-:Y:S01]  /*1bf0*/  FFMA.FTZ R204, R189, R194, R204 ;  /* 0x000000c2bdcc7223 */ /* 0x000fe200000100cc */
[----:B------:R-:W-:Y:S01]  /*1c00*/  PRMT R126, RZ, 0x7610, R126 ;  /* 0x00007610ff7e7816 */ /* 0x000fe2000000007e */
[----:B------:R-:W-:-:S02]  /*1c10*/  FADD.FTZ R125, R124, R193 ;  /* 0x000000c17c7d7221 */ /* 0x000fc40000010000 */
[----:B------:R-:W-:Y:S01]  /*1c20*/  FFMA.FTZ R204, R192, R193, R204 ;  /* 0x000000c1c0cc7223 */ /* 0x000fe200000100cc */
[--C-:B------:R-:W-:Y:S01]  /*1c30*/  PRMT R201, RZ, 0x5410, R127.reuse ;  /* 0x00005410ffc97816 */ /* 0x100fe2000000007f */
[----:B------:R-:W-:Y:S02]  /*1c40*/  FADD.FTZ R200, -R203, R200 ;  /* 0x000000c8cbc87221 */ /* 0x000fe40000010100 */
[----:B------:R-:W-:Y:S02]  /*1c50*/  FMUL.FTZ R198, R39, R198 ;  /* 0x000000c627c67220 */ /* 0x000fe40000410000 */
[----:B------:R-:W-:Y:S02]  /*1c60*/  FMUL.FTZ R197, R3, R126 ;  /* 0x0000007e03c57220 */ /* 0x000fe40000410000 */
[----:B------:R-:W-:Y:S02]  /*1c70*/  FADD.FTZ R124, R125, R196 ;  /* 0x000000c47d7c7221 */ /* 0x000fe40000010000 */
[----:B------:R-:W-:Y:S01]  /*1c80*/  FFMA.FTZ R204, R195, R196, R204 ;  /* 0x000000c4c3cc7223 */ /* 0x000fe200000100cc */
[----:B------:R-:W-:Y:S01]  /*1c90*/  PRMT R127, RZ, 0x7610, R127 ;  /* 0x00007610ff7f7816 */ /* 0x000fe2000000007f */
[----:B------:R-:W-:-:S02]  /*1ca0*/  FMUL.FTZ R199, R39, R200 ;  /* 0x000000c827c77220 */ /* 0x000fc40000410000 */
[----:B------:R-:W-:Y:S02]  /*1cb0*/  FADD.FTZ R202, -R203, R202 ;  /* 0x000000cacbca7221 */ /* 0x000fe40000010100 */
        /* <DEDUP_REMOVED lines=21> */
.L_x_597:
[----:B------:R-:W-:Y:S05]  /*1e10*/  BSYNC B1 ;  /* 0x0000000000017941 */ /* 0x000fea0003800000 */
.L_x_596:
[----:B------:R-:W-:Y:S05]  /*1e20*/  BRA.DIV ~URZ, `(.L_x_598) ;  /* 0x00002c827f007947 */ /* 0x000fea000b800000 */
[----:B------:R0:W1:Y:S02]  /*1e30*/  SHFL.BFLY PT, R126, R205, 0x1, 0x1f ;  /* 0x0c201f00cd7e7f89 */ /* 0x00006400000e0000 */
.L_x_609:
        /* <DEDUP_REMOVED lines=18> */
.L_x_610:
        /* <DEDUP_REMOVED lines=8> */
[--C-:B------:R-:W-:Y:S01]  /*1fe0*/  FFMA.FTZ R125, R141, R204, R203.reuse ;  /* 0x000000cc8d7d7223 */ /* 0x100fe200000100cb */
[----:B------:R-:W-:Y:S01]  /*1ff0*/  MOV R124, R148 ;  /* 0x00000094007c7202 */ /* 0x000fe20000000f00 */
[-C--:B0-----:R-:W-:Y:S01]  /*2000*/  FFMA.FTZ R128, R144, R204.reuse, R203 ;  /* 0x000000cc90807223 */ /* 0x081fe200000100cb */
[----:B------:R-:W-:Y:S01]  /*2010*/  ISETP.NE.AND.EX P6, PT, RZ, c[0x0][0x21c], PT, P6 ;  /* 0x00008700ff007a0c */ /* 0x000fe20003fc5360 */
[----:B------:R-:W-:Y:S01]  /*2020*/  FADD.FTZ R126, R142, -R125 ;  /* 0x8000007d8e7e7221 */ /* 0x000fe20000010000 */
[----:B------:R-:W-:Y:S01]  /*2030*/  LOP3.LUT P5, RZ, R124, 0xff, RZ, 0xc0, !PT ;  /* 0x000000ff7cff7812 */ /* 0x000fe200078ac0ff */
[----:B------:R-:W-:Y:S01]  /*2040*/  FFMA.FTZ R125, R135, R204, R203 ;  /* 0x000000cc877d7223 */ /* 0x000fe200000100cb */
[----:B------:R-:W-:Y:S01]  /*2050*/  LOP3.LUT P0, RZ, R149, 0xff, RZ, 0xc0, !PT ;  /* 0x000000ff95ff7812 */ /* 0x000fe2000780c0ff */
[----:B-----5:R-:W-:-:S02]  /*2060*/  FMUL.FTZ R205, R39, R126 ;  /* 0x0000007e27cd7220 */ /* 0x020fc40000410000 */
[----:B------:R-:W-:Y:S02]  /*2070*/  FADD.FTZ R128, R145, -R128 ;  /* 0x8000008091807221 */ /* 0x000fe40000010000 */
[--C-:B------:R-:W-:Y:S02]  /*2080*/  FFMA.FTZ R126, R134, R204, R203.reuse ;  /* 0x000000cc867e7223 */ /* 0x100fe400000100cb */
[----:B------:R-:W-:Y:S02]  /*2090*/  FMUL.FTZ R207, R39, R128 ;  /* 0x0000008027cf7220 */ /* 0x000fe40000410000 */
[----:B------:R-:W-:Y:S01]  /*20a0*/  @P6 PRMT R124, RZ, 0x5410, R106 ;  /* 0x00005410ff7c6816 */ /* 0x000fe2000000006a */
[----:B------:R-:W-:Y:S01]  /*20b0*/  FADD.FTZ R126, R137, -R126 ;  /* 0x8000007e897e7221 */ /* 0x000fe20000010000 */
[----:B------:R-:W-:Y:S01]  /*20c0*/  @P6 PRMT R128, RZ, 0x7610, R106 ;  /* 0x00007610ff806816 */ /* 0x000fe2000000006a */
[----:B------:R-:W-:Y:S02]  /*20d0*/  FFMA.FTZ R129, R139, R204, R203 ;  /* 0x000000cc8b817223 */ /* 0x000fe400000100cb */
[----:B------:R-:W-:-:S02]  /*20e0*/  @P6 FADD.FTZ R205, R205, R124 ;  /* 0x0000007ccdcd6221 */ /* 0x000fc40000010000 */
[----:B------:R-:W-:Y:S02]  /*20f0*/  FADD.FTZ R124, R136, -R125 ;  /* 0x8000007d887c7221 */ /* 0x000fe40000010000 */
[----:B------:R-:W-:Y:S02]  /*2100*/  @P6 FADD.FTZ R207, R207, R128 ;  /* 0x00000080cfcf6221 */ /* 0x000fe40000010000 */
[C---:B------:R-:W-:Y:S01]  /*2110*/  FMUL.FTZ R125, R39.reuse, R124 ;  /* 0x0000007c277d7220 */ /* 0x040fe20000410000 */
[----:B------:R-:W-:Y:S01]  /*2120*/  @P6 PRMT R124, RZ, 0x5410, R104 ;  /* 0x00005410ff7c6816 */ /* 0x000fe20000000068 */
[----:B------:R-:W-:Y:S02]  /*2130*/  FMUL.FTZ R127, R39, R126 ;  /* 0x0000007e277f7220 */ /* 0x000fe40000410000 */
[----:B------:R-:W-:Y:S02]  /*2140*/  FMUL.FTZ R128, R205, R132 ;  /* 0x00000084cd807220 */ /* 0x000fe40000410000 */
[----:B------:R-:W-:Y:S01]  /*2150*/  @P6 FADD.FTZ R125, R125, R124 ;  /* 0x0000007c7d7d6221 */ /* 0x000fe20000010000 */
[----:B------:R-:W-:Y:S01]  /*2160*/  @P6 PRMT R124, RZ, 0x7610, R104 ;  /* 0x00007610ff7c6816 */ /* 0x000fe20000000068 */
[----:B------:R-:W-:-:S02]  /*2170*/  FMUL.FTZ R128, R128, c[0x0][0x1e8] ;  /* 0x00007a0080807a20 */ /* 0x000fc40000410000 */
[-C--:B------:R-:W-:Y:S02]  /*2180*/  FFMA.FTZ R126, R138, R204.reuse, R203 ;  /* 0x000000cc8a7e7223 */ /* 0x080fe400000100cb */
[----:B------:R-:W-:Y:S01]  /*2190*/  @P6 FADD.FTZ R127, R127, R124 ;  /* 0x0000007c7f7f6221 */ /* 0x000fe20000010000 */
[----:B------:R-:W-:Y:S01]  /*21a0*/  FSEL R213, R128, RZ, P0 ;  /* 0x000000ff80d57208 */ /* 0x000fe20000000000 */
[----:B------:R-:W-:Y:S01]  /*21b0*/  FADD.FTZ R124, R140, -R129 ;  /* 0x800000818c7c7221 */ /* 0x000fe20000010000 */
[----:B------:R-:W-:Y:S01]  /*21c0*/  ISETP.NE.U32.AND P0, PT, RZ, c[0x0][0x258], PT ;  /* 0x00009600ff007a0c */ /* 0x000fe20003f05070 */
[----:B------:R-:W-:Y:S02]  /*21d0*/  FFMA.FTZ R131, R147, R204, R203 ;  /* 0x000000cc93837223 */ /* 0x000fe400000100cb */
[----:B------:R-:W-:Y:S01]  /*21e0*/  FMUL.FTZ R129, R39, R124 ;  /* 0x0000007c27817220 */ /* 0x000fe20000410000 */
[----:B------:R-:W-:Y:S01]  /*21f0*/  @P6 PRMT R124, RZ, 0x5410, R105 ;  /* 0x00005410ff7c6816 */ /* 0x000fe20000000069 */
[----:B------:R-:W-:Y:S01]  /*2200*/  FADD.FTZ R126, R143, -R126 ;  /* 0x8000007e8f7e7221 */ /* 0x000fe20000010000 */
[----:B------:R-:W-:Y:S01]  /*2210*/  ISETP.NE.AND.EX P0, PT, RZ, c[0x0][0x25c], PT, P0 ;  /* 0x00009700ff007a0c */ /* 0x000fe20003f05300 */
[----:B------:R-:W-:-:S02]  /*2220*/  FADD.FTZ R128, R146, -R131 ;  /* 0x8000008392807221 */ /* 0x000fc40000010000 */
[----:B------:R-:W-:Y:S01]  /*2230*/  @P6 FADD.FTZ R129, R129, R124 ;  /* 0x0000007c81816221 */ /* 0x000fe20000010000 */
[----:B------:R-:W-:Y:S01]  /*2240*/  @P6 PRMT R124, RZ, 0x7610, R105 ;  /* 0x00007610ff7c6816 */ /* 0x000fe20000000069 */
[----:B------:R-:W-:Y:S02]  /*2250*/  FMUL.FTZ R131, R39, R126 ;  /* 0x0000007e27837220 */ /* 0x000fe40000410000 */
[----:B------:R-:W-:Y:S02]  /*2260*/  FFMA.FTZ R209, R157, R204, R203 ;  /* 0x000000cc9dd17223 */ /* 0x000fe400000100cb */
[----:B------:R-:W-:Y:S01]  /*2270*/  @P6 FADD.FTZ R131, R131, R124 ;  /* 0x0000007c83836221 */ /* 0x000fe20000010000 */
[----:B------:R-:W-:Y:S01]  /*2280*/  @P6 PRMT R124, RZ, 0x5410, R107 ;  /* 0x00005410ff7c6816 */ /* 0x000fe2000000006b */
[----:B------:R-:W-:Y:S02]  /*2290*/  FADD.FTZ R126, R156, -R209 ;  /* 0x800000d19c7e7221 */ /* 0x000fe40000010000 */
[C---:B------:R-:W-:Y:S01]  /*22a0*/  FMUL.FTZ R209, R39.reuse, R128 ;  /* 0x0000008027d17220 */ /* 0x040fe20000410000 */
[----:B------:R-:W-:Y:S01]  /*22b0*/  @P0 F2FP.BF16.PACK_AB R130, RZ, R207 ;  /* 0x000000cfff82023e */ /* 0x000fe200000010ff */
[----:B------:R-:W-:Y:S01]  /*22c0*/  FMUL.FTZ R211, R39, R126 ;  /* 0x0000007e27d37220 */ /* 0x000fe20000410000 */
[----:B------:R-:W-:Y:S01]  /*22d0*/  @P0 F2FP.BF16.PACK_AB R126, RZ, R129 ;  /* 0x00000081ff7e023e */ /* 0x000fe200000010ff */
[----:B------:R-:W-:Y:S01]  /*22e0*/  @P6 FADD.FTZ R209, R209, R124 ;  /* 0x0000007cd1d16221 */ /* 0x000fe20000010000 */
[----:B------:R-:W-:Y:S01]  /*22f0*/  @P6 PRMT R124, RZ, 0x7610, R107 ;  /* 0x00007610ff7c6816 */ /* 0x000fe2000000006b */
[-C--:B------:R-:W-:Y:S01]  /*2300*/  FMUL.FTZ R207, R207, R132.reuse ;  /* 0x00000084cfcf7220 */ /* 0x080fe20000410000 */
[----:B------:R-:W-:Y:S01]  /*2310*/  @P0 F2FP.BF16.PACK_AB R206, RZ, R131 ;  /* 0x00000083ffce023e */ /* 0x000fe200000010ff */
[-C--:B------:R-:W-:Y:S01]  /*2320*/  FMUL.FTZ R129, R129, R132.reuse ;  /* 0x0000008481817220 */ /* 0x080fe20000410000 */
[----:B------:R-:W-:Y:S01]  /*2330*/  @P0 F2FP.BF16.PACK_AB R128, RZ, R205 ;  /* 0x000000cdff80023e */ /* 0x000fe200000010ff */
[----:B------:R-:W-:Y:S01]  /*2340*/  @P6 FADD.FTZ R211, R211, R124 ;  /* 0x0000007cd3d36221 */ /* 0x000fe20000010000 */
[----:B------:R-:W-:Y:S01]  /*2350*/  LOP3.LUT P6, RZ, R149, 0xff00, RZ, 0xc0, !PT ;  /* 0x0000ff0095ff7812 */ /* 0x000fe200078cc0ff */
[----:B------:R-:W-:Y:S01]  /*2360*/  FMUL.FTZ R207, R207, c[0x0][0x1e8] ;  /* 0x00007a00cfcf7a20 */ /* 0x000fe20000410000 */
[----:B------:R-:W-:Y:S01]  /*2370*/  @P0 F2FP.BF16.PACK_AB R124, RZ, R125 ;  /* 0x0000007dff7c023e */ /* 0x000fe200000010ff */
[----:B------:R-:W-:Y:S01]  /*2380*/  FMUL.FTZ R129, R129, c[0x0][0x1e8] ;  /* 0x00007a0081817a20 */ /* 0x000fe20000410000 */
[----:B------:R-:W-:Y:S01]  /*2390*/  @P0 F2FP.BF16.PACK_AB R205, RZ, R127 ;  /* 0x0000007fffcd023e */ /* 0x000fe200000010ff */
[-C--:B------:R-:W-:Y:S01]  /*23a0*/  FMUL.FTZ R131, R131, R132.reuse ;  /* 0x0000008483837220 */ /* 0x080fe20000410000 */
[----:B------:R-:W-:Y:S01]  /*23b0*/  FSEL R214, R207, RZ, P6 ;  /* 0x000000ffcfd67208 */ /* 0x000fe20003000000 */
[-C--:B------:R-:W-:Y:S01]  /*23c0*/  FMUL.FTZ R125, R125, R132.reuse ;  /* 0x000000847d7d7220 */ /* 0x080fe20000410000 */
[C---:B------:R-:W-:Y:S01]  /*23d0*/  LOP3.LUT P6, RZ, R148.reuse, 0xff0000, RZ, 0xc0, !PT ;  /* 0x00ff000094ff7812 */ /* 0x040fe200078cc0ff */
[----:B------:R-:W-:Y:S01]  /*23e0*/  FMUL.FTZ R131, R131, c[0x0][0x1e8] ;  /* 0x00007a0083837a20 */ /* 0x000fe20000410000 */
[----:B------:R-:W-:Y:S01]  /*23f0*/  @P0 F2FP.BF16.PACK_AB R208, RZ, R209 ;  /* 0x000000d1ffd0023e */ /* 0x000fe200000010ff */
[-C--:B------:R-:W-:Y:S01]  /*2400*/  FMUL.FTZ R127, R127, R132.reuse ;  /* 0x000000847f7f7220 */ /* 0x080fe20000410000 */
[----:B------:R-:W-:Y:S01]  /*2410*/  FSEL R129, R129, RZ, P6 ;  /* 0x000000ff81817208 */ /* 0x000fe20003000000 */
[----:B------:R-:W-:Y:S01]  /*2420*/  FMUL.FTZ R125, R125, c[0x0][0x1e8] ;  /* 0x00007a007d7d7a20 */ /* 0x000fe20000410000 */
[----:B------:R-:W-:Y:S01]  /*2430*/  LOP3.LUT P6, RZ, R148, 0xff000000, RZ, 0xc0, !PT ;  /* 0xff00000094ff7812 */ /* 0x000fe200078cc0ff */
[----:B------:R-:W-:Y:S01]  /*2440*/  FMUL.FTZ R127, R127, c[0x0][0x1e8] ;  /* 0x00007a007f7f7a20 */ /* 0x000fe20000410000 */
[----:B------:R-:W-:Y:S01]  /*2450*/  @P0 PRMT R54, R128, 0x7610, R54 ;  /* 0x0000761080360816 */ /* 0x000fe20000000036 */
[----:B------:R-:W-:Y:S01]  /*2460*/  FMUL.FTZ R209, R209, R132 ;  /* 0x00000084d1d17220 */ /* 0x000fe20000410000 */
[----:B------:R-:W-:Y:S01]  /*2470*/  FSEL R212, R131, RZ, P6 ;  /* 0x000000ff83d47208 */ /* 0x000fe20003000000 */
[----:B------:R-:W-:Y:S01]  /*2480*/  HFMA2.MMA R131, -RZ, RZ, 0, 9.5367431640625e-07 ;  /* 0x00000010ff837435 */ /* 0x000fe200000001ff */
[----:B------:R-:W-:Y:S01]  /*2490*/  LOP3.LUT P6, RZ, R148, 0xff00, RZ, 0xc0, !PT ;  /* 0x0000ff0094ff7812 */ /* 0x000fe200078cc0ff */
[----:B------:R-:W-:Y:S01]  /*24a0*/  FMUL.FTZ R209, R209, c[0x0][0x1e8] ;  /* 0x00007a00d1d17a20 */ /* 0x000fe20000410000 */
[----:B------:R-:W-:-:S02]  /*24b0*/  FSEL R128, R125, RZ, P5 ;  /* 0x000000ff7d807208 */ /* 0x000fc40002800000 */
[----:B------:R-:W-:Y:S02]  /*24c0*/  ISETP.NE.U32.AND P5, PT, RZ, c[0x0][0x258], PT ;  /* 0x00009600ff007a0c */ /* 0x000fe40003fa5070 */
[----:B------:R-:W-:Y:S01]  /*24d0*/  @P0 F2FP.BF16.PACK_AB R210, RZ, R211 ;  /* 0x000000d3ffd2023e */ /* 0x000fe200000010ff */
[----:B------:R-:W-:Y:S01]  /*24e0*/  FMUL.FTZ R211, R211, R132 ;  /* 0x00000084d3d37220 */ /* 0x000fe20000410000 */
[----:B------:R-:W-:Y:S02]  /*24f0*/  FSEL R127, R127, RZ, P6 ;  /* 0x000000ff7f7f7208 */ /* 0x000fe40003000000 */
[----:B------:R-:W-:Y:S01]  /*2500*/  LOP3.LUT P6, RZ, R149, 0xff0000, RZ, 0xc0, !PT ;  /* 0x00ff000095ff7812 */ /* 0x000fe200078cc0ff */
[----:B------:R-:W-:Y:S01]  /*2510*/  FMUL.FTZ R211, R211, c[0x0][0x1e8] ;  /* 0x00007a00d3d37a20 */ /* 0x000fe20000410000 */
[----:B------:R-:W-:Y:S02]  /*2520*/  ISETP.NE.AND.EX P5, PT, RZ, c[0x0][0x25c], PT, P5 ;  /* 0x00009700ff007a0c */ /* 0x000fe40003fa5350 */
[----:B------:R-:W-:-:S02]  /*2530*/  FSEL R209, R209, RZ, P6 ;  /* 0x000000ffd1d17208 */ /* 0x000fc40003000000 */
[----:B------:R-:W-:Y:S02]  /*2540*/  LOP3.LUT P6, RZ, R149, 0xff000000, RZ, 0xc0, !PT ;  /* 0xff00000095ff7812 */ /* 0x000fe400078cc0ff */
[----:B------:R-:W-:Y:S02]  /*2550*/  @P0 PRMT R54, R54, 0x5410, R130 ;  /* 0x0000541036360816 */ /* 0x000fe40000000082 */
[----:B------:R-:W-:Y:S02]  /*2560*/  @P0 PRMT R53, R126, 0x7610, R53 ;  /* 0x000076107e350816 */ /* 0x000fe40000000035 */
[----:B------:R-:W-:Y:S02]  /*2570*/  @P0 PRMT R52, R124, 0x7610, R52 ;  /* 0x000076107c340816 */ /* 0x000fe40000000034 */
[----:B------:R-:W-:Y:S02]  /*2580*/  @P0 PRMT R55, R208, 0x7610, R55 ;  /* 0x00007610d0370816 */ /* 0x000fe40000000037 */
[----:B------:R-:W-:-:S02]  /*2590*/  FSEL R130, R211, RZ, P6 ;  /* 0x000000ffd3827208 */ /* 0x000fc40003000000 */
[----:B------:R-:W-:Y:S02]  /*25a0*/  F2FP.BF16.PACK_AB R125, R212, R129 ;  /* 0x00000081d47d723e */ /* 0x000fe400000010ff */
[----:B------:R-:W-:Y:S01]  /*25b0*/  F2FP.BF16.PACK_AB R124, R127, R128 ;  /* 0x000000807f7c723e */ /* 0x000fe200000010ff */
[----:B------:R-:W-:Y:S01]  /*25c0*/  @P5 IMAD.WIDE.U32 R128, R36, R131, c[0x0][0x258] ;  /* 0x0000960024805625 */ /* 0x000fe200078e0083 */
[----:B------:R-:W-:Y:S02]  /*25d0*/  F2FP.BF16.PACK_AB R127, R130, R209 ;  /* 0x000000d1827f723e */ /* 0x000fe400000010ff */
[----:B------:R-:W-:Y:S01]  /*25e0*/  @P0 PRMT R53, R53, 0x5410, R206 ;  /* 0x0000541035350816 */ /* 0x000fe200000000ce */
[----:B------:R-:W-:Y:S01]  /*25f0*/  IMAD.WIDE.U32 R130, R36, R131, c[0x0][0x248] ;  /* 0x0000920024827625 */ /* 0x000fe200078e0083 */
[----:B------:R-:W-:Y:S02]  /*2600*/  @P0 PRMT R52, R52, 0x5410, R205 ;  /* 0x0000541034340816 */ /* 0x000fe400000000cd */
[----:B------:R-:W-:-:S02]  /*2610*/  @P0 PRMT R55, R55, 0x5410, R210 ;  /* 0x0000541037370816 */ /* 0x000fc400000000d2 */
[----:B------:R-:W-:Y:S02]  /*2620*/  F2FP.BF16.PACK_AB R126, R214, R213 ;  /* 0x000000d5d67e723e */ /* 0x000fe400000010ff */
[----:B------:R-:W-:Y:S01]  /*2630*/  IADD3 R36, R36, 0x20, RZ ;  /* 0x0000002024247810 */ /* 0x000fe20007ffe0ff */
[----:B------:R0:W-:Y:S04]  /*2640*/  @P5 STG.E.128 [R128.64], R52 ;  /* 0x0000003480005986 */ /* 0x0001e8000c101d04 */
[----:B------:R0:W-:Y:S02]  /*2650*/  STG.E.128 [R130.64], R124 ;  /* 0x0000007c82007986 */ /* 0x0001e4000c101d04 */
.L_x_601:
[----:B------:R-:W-:Y:S05]  /*2660*/  BSYNC B1 ;  /* 0x0000000000017941 */ /* 0x000fea0003800000 */
.L_x_600:
[----:B------:R-:W-:Y:S01]  /*2670*/  BSSY B1, `(.L_x_602) ;  /* 0x000006b000017945 */ /* 0x000fe20003800000 */
[----:B------:R-:W-:Y:S05]  /*2680*/  @!P2 BRA `(.L_x_603) ;  /* 0x000006900000a947 */ /* 0x000fea0003800000 */
[----:B------:R-:W-:Y:S01]  /*2690*/  ISETP.NE.U32.AND P6, PT, RZ, c[0x0][0x218], PT ;  /* 0x00008600ff007a0c */ /* 0x000fe20003fc5070 */
[--C-:B0-----:R-:W-:Y:S01]  /*26a0*/  FFMA.FTZ R125, R163, R204, R203.reuse ;  /* 0x000000cca37d7223 */ /* 0x101fe200000100cb */
[----:B------:R-:W-:Y:S01]  /*26b0*/  MOV R124, R150 ;  /* 0x00000096007c7202 */ /* 0x000fe20000000f00 */
[-C--:B------:R-:W-:Y:S01]  /*26c0*/  FFMA.FTZ R128, R168, R204.reuse, R203 ;  /* 0x000000cca8807223 */ /* 0x080fe200000100cb */
        /* <DEDUP_REMOVED lines=39> */
[--C-:B------:R-:W-:Y:S01]  /*2940*/  @P6 PRMT R124, RZ, 0x5410, R43.reuse ;  /* 0x00005410ff7c6816 */ /* 0x100fe2000000002b */
        /* <DEDUP_REMOVED lines=61> */
.L_x_603:
[----:B------:R-:W-:Y:S05]  /*2d20*/  BSYNC B1 ;  /* 0x0000000000017941 */ /* 0x000fea0003800000 */
.L_x_602:
        /* <DEDUP_REMOVED lines=13> */
[----:B------:R-:W-:Y:S02]  /*2e00*/  FADD.FTZ R128, R183, -R128 ;  /* 0x80000080b7807221 */ /* 0x000fe40000010000 */
[C---:B------:R-:W-:Y:S02]  /*2e10*/  FMUL.FTZ R125, R39.reuse, R124 ;  /* 0x0000007c277d7220 */ /* 0x040fe40000410000 */
[----:B------:R-:W-:Y:S01]  /*2e20*/  @P6 PRMT R126, RZ, 0x5410, R118 ;  /* 0x00005410ff7e6816 */ /* 0x000fe20000000076 */
[----:B------:R-:W-:Y:S01]  /*2e30*/  FMUL.FTZ R207, R39, R128 ;  /* 0x0000008027cf7220 */ /* 0x000fe20000410000 */
[----:B------:R-:W-:Y:S01]  /*2e40*/  @P6 PRMT R124, RZ, 0x5410, R116 ;  /* 0x00005410ff7c6816 */ /* 0x000fe20000000074 */
[----:B------:R-:W-:Y:S01]  /*2e50*/  FFMA.FTZ R129, R177, R204, R203 ;  /* 0x000000ccb1817223 */ /* 0x000fe200000100cb */
[----:B------:R-:W-:Y:S01]  /*2e60*/  @P6 PRMT R128, RZ, 0x7610, R118 ;  /* 0x00007610ff806816 */ /* 0x000fe20000000076 */
[----:B------:R-:W-:-:S02]  /*2e70*/  @P6 FADD.FTZ R205, R205, R126 ;  /* 0x0000007ecdcd6221 */ /* 0x000fc40000010000 */
[----:B------:R-:W-:Y:S02]  /*2e80*/  FFMA.FTZ R126, R174, R204, R203 ;  /* 0x000000ccae7e7223 */ /* 0x000fe400000100cb */
[----:B------:R-:W-:Y:S01]  /*2e90*/  @P6 FADD.FTZ R125, R125, R124 ;  /* 0x0000007c7d7d6221 */ /* 0x000fe20000010000 */
[----:B------:R-:W-:Y:S01]  /*2ea0*/  @P6 PRMT R124, RZ, 0x7610, R116 ;  /* 0x00007610ff7c6816 */ /* 0x000fe20000000074 */
[----:B------:R-:W-:Y:S02]  /*2eb0*/  FADD.FTZ R126, R175, -R126 ;  /* 0x8000007eaf7e7221 */ /* 0x000fe40000010000 */
[----:B------:R-:W-:Y:S02]  /*2ec0*/  @P6 FADD.FTZ R207, R207, R128 ;  /* 0x00000080cfcf6221 */ /* 0x000fe40000010000 */
[----:B------:R-:W-:Y:S02]  /*2ed0*/  FMUL.FTZ R127, R39, R126 ;  /* 0x0000007e277f7220 */ /* 0x000fe40000410000 */
[----:B------:R-:W-:-:S02]  /*2ee0*/  FMUL.FTZ R128, R205, R132 ;  /* 0x00000084cd807220 */ /* 0x000fc40000410000 */
[----:B------:R-:W-:Y:S02]  /*2ef0*/  @P6 FADD.FTZ R127, R127, R124 ;  /* 0x0000007c7f7f6221 */ /* 0x000fe40000010000 */
[----:B------:R-:W-:Y:S02]  /*2f00*/  FMUL.FTZ R128, R128, c[0x0][0x1e8] ;  /* 0x00007a0080807a20 */ /* 0x000fe40000410000 */
[----:B------:R-:W-:Y:S02]  /*2f10*/  FADD.FTZ R124, R178, -R129 ;  /* 0x80000081b27c7221 */ /* 0x000fe40000010000 */
[----:B------:R-:W-:Y:S01]  /*2f20*/  FFMA.FTZ R126, R176, R204, R203 ;  /* 0x000000ccb07e7223 */ /* 0x000fe200000100cb */
[----:B------:R-:W-:Y:S01]  /*2f30*/  FSEL R213, R128, RZ, P0 ;  /* 0x000000ff80d57208 */ /* 0x000fe20000000000 */
[----:B------:R-:W-:Y:S01]  /*2f40*/  FMUL.FTZ R129, R39, R124 ;  /* 0x0000007c27817220 */ /* 0x000fe20000410000 */
[----:B------:R-:W-:Y:S01]  /*2f50*/  @P6 PRMT R124, RZ, 0x5410, R117 ;  /* 0x00005410ff7c6816 */ /* 0x000fe20000000075 */
[----:B------:R-:W-:Y:S01]  /*2f60*/  FFMA.FTZ R131, R185, R204, R203 ;  /* 0x000000ccb9837223 */ /* 0x000fe200000100cb */
[----:B------:R-:W-:Y:S01]  /*2f70*/  ISETP.NE.U32.AND P0, PT, RZ, c[0x0][0x258], PT ;  /* 0x00009600ff007a0c */ /* 0x000fe20003f05070 */
[----:B------:R-:W-:-:S02]  /*2f80*/  FADD.FTZ R126, R181, -R126 ;  /* 0x8000007eb57e7221 */ /* 0x000fc40000010000 */
[----:B------:R-:W-:Y:S01]  /*2f90*/  @P6 FADD.FTZ R129, R129, R124 ;  /* 0x0000007c81816221 */ /* 0x000fe20000010000 */
[----:B------:R-:W-:Y:S01]  /*2fa0*/  ISETP.NE.AND.EX P0, PT, RZ, c[0x0][0x25c], PT, P0 ;  /* 0x00009700ff007a0c */ /* 0x000fe20003f05300 */
[----:B------:R-:W-:Y:S01]  /*2fb0*/  FADD.FTZ R128, R184, -R131 ;  /* 0x80000083b8807221 */ /* 0x000fe20000010000 */
[----:B------:R-:W-:Y:S01]  /*2fc0*/  @P6 PRMT R124, RZ, 0x7610, R117 ;  /* 0x00007610ff7c6816 */ /* 0x000fe20000000075 */
[----:B------:R-:W-:Y:S02]  /*2fd0*/  FMUL.FTZ R131, R39, R126 ;  /* 0x0000007e27837220 */ /* 0x000fe40000410000 */
[----:B------:R-:W-:Y:S02]  /*2fe0*/  FFMA.FTZ R209, R187, R204, R203 ;  /* 0x000000ccbbd17223 */ /* 0x000fe400000100cb */
[----:B------:R-:W-:Y:S01]  /*2ff0*/  @P6 FADD.FTZ R131, R131, R124 ;  /* 0x0000007c83836221 */ /* 0x000fe20000010000 */
[----:B------:R-:W-:Y:S01]  /*3000*/  @P6 PRMT R124, RZ, 0x5410, R119 ;  /* 0x00005410ff7c6816 */ /* 0x000fe20000000077 */
[----:B------:R-:W-:-:S02]  /*3010*/  FADD.FTZ R126, R186, -R209 ;  /* 0x800000d1ba7e7221 */ /* 0x000fc40000010000 */
[C---:B------:R-:W-:Y:S02]  /*3020*/  FMUL.FTZ R209, R39.reuse, R128 ;  /* 0x0000008027d17220 */ /* 0x040fe40000410000 */
        /* <DEDUP_REMOVED lines=59> */
.L_x_605:
[----:B------:R-:W-:Y:S05]  /*33e0*/  BSYNC B1 ;  /* 0x0000000000017941 */ /* 0x000fea0003800000 */
.L_x_604:
[----:B------:R-:W-:Y:S01]  /*33f0*/  BSSY B1, `(.L_x_606) ;  /* 0x000006a000017945 */ /* 0x000fe20003800000 */
[----:B------:R-:W-:Y:S05]  /*3400*/  @!P4 BRA `(.L_x_607) ;  /* 0x000006800000c947 */ /* 0x000fea0003800000 */
[----:B------:R-:W-:Y:S01]  /*3410*/  ISETP.NE.U32.AND P6, PT, RZ, c[0x0][0x218], PT ;  /* 0x00008600ff007a0c */ /* 0x000fe20003fc5070 */
[-CC-:B0-----:R-:W-:Y:S01]  /*3420*/  FFMA.FTZ R125, R195, R204.reuse, R203.reuse ;  /* 0x000000ccc37d7223 */ /* 0x181fe200000100cb */
[C---:B------:R-:W-:Y:S01]  /*3430*/  LOP3.LUT P5, RZ, R155.reuse, 0xff, RZ, 0xc0, !PT ;  /* 0x000000ff9bff7812 */ /* 0x040fe200078ac0ff */
[----:B------:R-:W-:Y:S01]  /*3440*/  FFMA.FTZ R126, R198, R204, R203 ;  /* 0x000000ccc67e7223 */ /* 0x000fe200000100cb */
[----:B------:R-:W-:Y:S01]  /*3450*/  ISETP.NE.AND.EX P6, PT, RZ, c[0x0][0x21c], PT, P6 ;  /* 0x00008700ff007a0c */ /* 0x000fe20003fc5360 */
[----:B------:R-:W-:Y:S01]  /*3460*/  FADD.FTZ R124, R196, -R125 ;  /* 0x8000007dc47c7221 */ /* 0x000fe20000010000 */
[----:B------:R-:W-:Y:S01]  /*3470*/  LOP3.LUT P0, RZ, R155, 0xff00, RZ, 0xc0, !PT ;  /* 0x0000ff009bff7812 */ /* 0x000fe2000780c0ff */
[----:B------:R-:W-:-:S02]  /*3480*/  FADD.FTZ R126, R197, -R126 ;  /* 0x8000007ec57e7221 */ /* 0x000fc40000010000 */
[C---:B-----5:R-:W-:Y:S02]  /*3490*/  FMUL.FTZ R205, R39.reuse, R124 ;  /* 0x0000007c27cd7220 */ /* 0x060fe40000410000 */
[----:B------:R-:W-:Y:S02]  /*34a0*/  FMUL.FTZ R207, R39, R126 ;  /* 0x0000007e27cf7220 */ /* 0x000fe40000410000 */
[-CC-:B------:R-:W-:Y:S02]  /*34b0*/  FFMA.FTZ R125, R37, R204.reuse, R203.reuse ;  /* 0x000000cc257d7223 */ /* 0x180fe400000100cb */
[-CC-:B------:R-:W-:Y:S02]  /*34c0*/  FFMA.FTZ R126, R188, R204.reuse, R203.reuse ;  /* 0x000000ccbc7e7223 */ /* 0x180fe400000100cb */
[----:B------:R-:W-:Y:S01]  /*34d0*/  @P6 PRMT R124, RZ, 0x5410, R122 ;  /* 0x00005410ff7c6816 */ /* 0x000fe2000000007a */
[----:B------:R-:W-:Y:S02]  /*34e0*/  FFMA.FTZ R127, R189, R204, R203 ;  /* 0x000000ccbd7f7223 */ /* 0x000fe400000100cb */
[----:B------:R-:W-:-:S02]  /*34f0*/  FADD.FTZ R126, R191, -R126 ;  /* 0x8000007ebf7e7221 */ /* 0x000fc40000010000 */
[----:B------:R-:W-:Y:S01]  /*3500*/  @P6 FADD.FTZ R205, R205, R124 ;  /* 0x0000007ccdcd6221 */ /* 0x000fe20000010000 */
[----:B------:R-:W-:Y:S01]  /*3510*/  @P6 PRMT R124, RZ, 0x7610, R122 ;  /* 0x00007610ff7c6816 */ /* 0x000fe2000000007a */
[-CC-:B------:R-:W-:Y:S02]  /*3520*/  FFMA.FTZ R130, R192, R204.reuse, R203.reuse ;  /* 0x000000ccc0827223 */ /* 0x180fe400000100cb */
[----:B------:R-:W-:Y:S02]  /*3530*/  FFMA.FTZ R131, R199, R204, R203 ;  /* 0x000000ccc7837223 */ /* 0x000fe400000100cb */
[----:B------:R-:W-:Y:S02]  /*3540*/  @P6 FADD.FTZ R207, R207, R124 ;  /* 0x0000007ccfcf6221 */ /* 0x000fe40000010000 */
[-C--:B------:R-:W-:Y:S02]  /*3550*/  FMUL.FTZ R124, R205, R132.reuse ;  /* 0x00000084cd7c7220 */ /* 0x080fe40000410000 */
[----:B------:R-:W-:-:S02]  /*3560*/  FMUL.FTZ R129, R207, R132 ;  /* 0x00000084cf817220 */ /* 0x000fc40000410000 */
[----:B------:R-:W-:Y:S01]  /*3570*/  FMUL.FTZ R128, R124, c[0x0][0x1e8] ;  /* 0x00007a007c807a20 */ /* 0x000fe20000410000 */
[----:B------:R-:W-:Y:S01]  /*3580*/  MOV R124, R154 ;  /* 0x0000009a007c7202 */ /* 0x000fe20000000f00 */
[----:B------:R-:W-:Y:S02]  /*3590*/  FMUL.FTZ R129, R129, c[0x0][0x1e8] ;  /* 0x00007a0081817a20 */ /* 0x000fe40000410000 */
[----:B------:R-:W-:Y:S01]  /*35a0*/  FADD.FTZ R130, R193, -R130 ;  /* 0x80000082c1827221 */ /* 0x000fe20000010000 */
[----:B------:R-:W-:Y:S01]  /*35b0*/  FSEL R208, R128, RZ, P5 ;  /* 0x000000ff80d07208 */ /* 0x000fe20002800000 */
[----:B------:R-:W-:Y:S01]  /*35c0*/  FADD.FTZ R128, R194, -R127 ;  /* 0x8000007fc2807221 */ /* 0x000fe20000010000 */
[----:B------:R-:W-:Y:S01]  /*35d0*/  LOP3.LUT P5, RZ, R124, 0xff, RZ, 0xc0, !PT ;  /* 0x000000ff7cff7812 */ /* 0x000fe200078ac0ff */
[----:B------:R-:W-:Y:S01]  /*35e0*/  FADD.FTZ R124, R190, -R125 ;  /* 0x8000007dbe7c7221 */ /* 0x000fe20000010000 */
[----:B------:R-:W-:Y:S01]  /*35f0*/  FSEL R213, R129, RZ, P0 ;  /* 0x000000ff81d57208 */ /* 0x000fe20000000000 */
[C---:B------:R-:W-:Y:S01]  /*3600*/  FMUL.FTZ R127, R39.reuse, R126 ;  /* 0x0000007e277f7220 */ /* 0x040fe20000410000 */
[----:B------:R-:W-:Y:S01]  /*3610*/  ISETP.NE.U32.AND P0, PT, RZ, c[0x0][0x258], PT ;  /* 0x00009600ff007a0c */ /* 0x000fe20003f05070 */
[C---:B------:R-:W-:Y:S01]  /*3620*/  FMUL.FTZ R125, R39.reuse, R124 ;  /* 0x0000007c277d7220 */ /* 0x040fe20000410000 */
[----:B------:R-:W-:Y:S01]  /*3630*/  @P6 PRMT R124, RZ, 0x5410, R120 ;  /* 0x00005410ff7c6816 */ /* 0x000fe20000000078 */
[----:B------:R-:W-:Y:S01]  /*3640*/  FMUL.FTZ R129, R39, R128 ;  /* 0x0000008027817220 */ /* 0x000fe20000410000 */
[----:B------:R-:W-:Y:S01]  /*3650*/  ISETP.NE.AND.EX P0, PT, RZ, c[0x0][0x25c], PT, P0 ;  /* 0x00009700ff007a0c */ /* 0x000fe20003f05300 */
[----:B------:R-:W-:-:S02]  /*3660*/  FFMA.FTZ R206, R202, R204, R203 ;  /* 0x000000cccace7223 */ /* 0x000fc400000100cb */
[----:B------:R-:W-:Y:S01]  /*3670*/  @P6 FADD.FTZ R125, R125, R124 ;  /* 0x0000007c7d7d6221 */ /* 0x000fe20000010000 */
[----:B------:R-:W-:Y:S01]  /*3680*/  @P6 PRMT R124, RZ, 0x7610, R120 ;  /* 0x00007610ff7c6816 */ /* 0x000fe20000000078 */
[----:B------:R-:W-:Y:S02]  /*3690*/  FADD.FTZ R204, R200, -R131 ;  /* 0x80000083c8cc7221 */ /* 0x000fe40000010000 */
[----:B------:R-:W-:Y:S02]  /*36a0*/  FMUL.FTZ R131, R39, R130 ;  /* 0x0000008227837220 */ /* 0x000fe40000410000 */
[----:B------:R-:W-:Y:S01]  /*36b0*/  @P6 FADD.FTZ R127, R127, R124 ;  /* 0x0000007c7f7f6221 */ /* 0x000fe20000010000 */
[--C-:B------:R-:W-:Y:S01]  /*36c0*/  @P6 PRMT R124, RZ, 0x5410, R121.reuse ;  /* 0x00005410ff7c6816 */ /* 0x100fe20000000079 */
[----:B------:R-:W-:Y:S02]  /*36d0*/  FMUL.FTZ R209, R39, R204 ;  /* 0x000000cc27d17220 */ /* 0x000fe40000410000 */
        /* <DEDUP_REMOVED lines=9> */
[--C-:B------:R-:W-:Y:S01]  /*3770*/  @P6 PRMT R124, RZ, 0x5410, R123.reuse ;  /* 0x00005410ff7c6816 */ /* 0x100fe2000000007b */
[----:B------:R-:W-:Y:S01]  /*3780*/  FMUL.FTZ R125, R125, c[0x0][0x1e8] ;  /* 0x00007a007d7d7a20 */ /* 0x000fe20000410000 */
[----:B------:R-:W-:Y:S01]  /*3790*/  @P0 F2FP.BF16.PACK_AB R207, RZ, R207 ;  /* 0x000000cfffcf023e */ /* 0x000fe200000010ff */
[-C--:B------:R-:W-:Y:S01]  /*37a0*/  FMUL.FTZ R127, R127, R132.reuse ;  /* 0x000000847f7f7220 */ /* 0x080fe20000410000 */
[----:B------:R-:W-:Y:S01]  /*37b0*/  @P0 F2FP.BF16.PACK_AB R204, RZ, R131 ;  /* 0x00000083ffcc023e */ /* 0x000fe200000010ff */
[----:B------:R-:W-:Y:S01]  /*37c0*/  @P6 FADD.FTZ R209, R209, R124 ;  /* 0x0000007cd1d16221 */ /* 0x000fe20000010000 */
[----:B------:R-:W-:Y:S01]  /*37d0*/  @P6 PRMT R124, RZ, 0x7610, R123 ;  /* 0x00007610ff7c6816 */ /* 0x000fe2000000007b */
[-C--:B------:R-:W-:Y:S01]  /*37e0*/  FMUL.FTZ R131, R131, R132.reuse ;  /* 0x0000008483837220 */ /* 0x080fe20000410000 */
[----:B------:R-:W-:Y:S01]  /*37f0*/  @P0 PRMT R54, R205, 0x7610, R54 ;  /* 0x00007610cd360816 */ /* 0x000fe20000000036 */
[----:B------:R-:W-:Y:S01]  /*3800*/  FMUL.FTZ R127, R127, c[0x0][0x1e8] ;  /* 0x00007a007f7f7a20 */ /* 0x000fe20000410000 */
[----:B------:R-:W-:Y:S01]  /*3810*/  @P0 F2FP.BF16.PACK_AB R126, RZ, R209 ;  /* 0x000000d1ff7e023e */ /* 0x000fe200000010ff */
[----:B------:R-:W-:Y:S01]  /*3820*/  @P6 FADD.FTZ R211, R211, R124 ;  /* 0x0000007cd3d36221 */ /* 0x000fe20000010000 */
[----:B------:R-:W-:Y:S01]  /*3830*/  @P0 F2FP.BF16.PACK_AB R124, RZ, R129 ;  /* 0x00000081ff7c023e */ /* 0x000fe200000010ff */
[-C--:B------:R-:W-:Y:S01]  /*3840*/  FMUL.FTZ R129, R129, R132.reuse ;  /* 0x0000008481817220 */ /* 0x080fe20000410000 */
[----:B------:R-:W-:Y:S01]  /*3850*/  LOP3.LUT P6, RZ, R154, 0xff0000, RZ, 0xc0, !PT ;  /* 0x00ff00009aff7812 */ /* 0x000fe200078cc0ff */
[----:B------:R-:W-:Y:S01]  /*3860*/  FMUL.FTZ R131, R131, c[0x0][0x1e8] ;  /* 0x00007a0083837a20 */ /* 0x000fe20000410000 */
[----:B------:R-:W-:Y:S01]  /*3870*/  @P0 PRMT R53, R124, 0x7610, R53 ;  /* 0x000076107c350816 */ /* 0x000fe20000000035 */
[----:B------:R-:W-:Y:S01]  /*3880*/  FMUL.FTZ R129, R129, c[0x0][0x1e8] ;  /* 0x00007a0081817a20 */ /* 0x000fe20000410000 */
[----:B------:R-:W-:Y:S01]  /*3890*/  FSEL R124, R125, RZ, P5 ;  /* 0x000000ff7d7c7208 */ /* 0x000fe20002800000 */
[-C--:B------:R-:W-:Y:S01]  /*38a0*/  FMUL.FTZ R209, R209, R132.reuse ;  /* 0x00000084d1d17220 */ /* 0x080fe20000410000 */
[----:B------:R-:W-:Y:S01]  /*38b0*/  ISETP.NE.U32.AND P5, PT, RZ, c[0x0][0x258], PT ;  /* 0x00009600ff007a0c */ /* 0x000fe20003fa5070 */
[----:B------:R-:W-:Y:S01]  /*38c0*/  FMUL.FTZ R132, R211, R132 ;  /* 0x00000084d3847220 */ /* 0x000fe20000410000 */
[----:B------:R-:W-:Y:S01]  /*38d0*/  FSEL R129, R129, RZ, P6 ;  /* 0x000000ff81817208 */ /* 0x000fe20003000000 */
[----:B------:R-:W-:Y:S01]  /*38e0*/  FMUL.FTZ R209, R209, c[0x0][0x1e8] ;  /* 0x00007a00d1d17a20 */ /* 0x000fe20000410000 */
[----:B------:R-:W-:Y:S01]  /*38f0*/  LOP3.LUT P6, RZ, R154, 0xff000000, RZ, 0xc0, !PT ;  /* 0xff0000009aff7812 */ /* 0x000fe200078cc0ff */
[----:B------:R-:W-:Y:S01]  /*3900*/  FMUL.FTZ R132, R132, c[0x0][0x1e8] ;  /* 0x00007a0084847a20 */ /* 0x000fe20000410000 */
[----:B------:R-:W-:-:S02]  /*3910*/  ISETP.NE.AND.EX P5, PT, RZ, c[0x0][0x25c], PT, P5 ;  /* 0x00009700ff007a0c */ /* 0x000fc40003fa5350 */
[----:B------:R-:W-:Y:S01]  /*3920*/  FSEL R128, R131, RZ, P6 ;  /* 0x000000ff83807208 */ /* 0x000fe20003000000 */
[----:B------:R-:W-:Y:S01]  /*3930*/  HFMA2.MMA R131, -RZ, RZ, 0, 9.5367431640625e-07 ;  /* 0x00000010ff837435 */ /* 0x000fe200000001ff */
[----:B------:R-:W-:Y:S02]  /*3940*/  LOP3.LUT P6, RZ, R154, 0xff00, RZ, 0xc0, !PT ;  /* 0x0000ff009aff7812 */ /* 0x000fe400078cc0ff */
[----:B------:R-:W-:Y:S02]  /*3950*/  @P0 F2FP.BF16.PACK_AB R211, RZ, R211 ;  /* 0x000000d3ffd3023e */ /* 0x000fe400000010ff */
[----:B------:R-:W-:Y:S02]  /*3960*/  FSEL R127, R127, RZ, P6 ;  /* 0x000000ff7f7f7208 */ /* 0x000fe40003000000 */
[----:B------:R-:W-:Y:S02]  /*3970*/  LOP3.LUT P6, RZ, R155, 0xff0000, RZ, 0xc0, !PT ;  /* 0x00ff00009bff7812 */ /* 0x000fe400078cc0ff */
[----:B------:R-:W-:-:S02]  /*3980*/  @P0 PRMT R52, R39, 0x7610, R52 ;  /* 0x0000761027340816 */ /* 0x000fc40000000034 */
[----:B------:R-:W-:Y:S02]  /*3990*/  FSEL R209, R209, RZ, P6 ;  /* 0x000000ffd1d17208 */ /* 0x000fe40003000000 */
[----:B------:R-:W-:Y:S02]  /*39a0*/  LOP3.LUT P6, RZ, R155, 0xff000000, RZ, 0xc0, !PT ;  /* 0xff0000009bff7812 */ /* 0x000fe400078cc0ff */
[----:B------:R-:W-:Y:S02]  /*39b0*/  @P0 PRMT R55, R126, 0x7610, R55 ;  /* 0x000076107e370816 */ /* 0x000fe40000000037 */
[----:B------:R-:W-:Y:S02]  /*39c0*/  FSEL R132, R132, RZ, P6 ;  /* 0x000000ff84847208 */ /* 0x000fe40003000000 */
[----:B------:R-:W-:Y:S01]  /*39d0*/  F2FP.BF16.PACK_AB R125, R128, R129 ;  /* 0x00000081807d723e */ /* 0x000fe200000010ff */
[----:B------:R-:W-:Y:S01]  /*39e0*/  @P5 IMAD.WIDE.U32 R128, R36, R131, c[0x0][0x258] ;  /* 0x0000960024805625 */ /* 0x000fe200078e0083 */
[----:B------:R-:W-:-:S02]  /*39f0*/  @P0 PRMT R54, R54, 0x5410, R207 ;  /* 0x0000541036360816 */ /* 0x000fc400000000cf */
[----:B------:R-:W-:Y:S01]  /*3a00*/  F2FP.BF16.PACK_AB R124, R127, R124 ;  /* 0x0000007c7f7c723e */ /* 0x000fe200000010ff */
[----:B------:R-:W-:Y:S01]  /*3a10*/  IMAD.WIDE.U32 R130, R36, R131, c[0x0][0x248] ;  /* 0x0000920024827625 */ /* 0x000fe200078e0083 */
[----:B------:R-:W-:Y:S02]  /*3a20*/  @P0 PRMT R53, R53, 0x5410, R204 ;  /* 0x0000541035350816 */ /* 0x000fe400000000cc */
[----:B------:R-:W-:Y:S02]  /*3a30*/  @P0 PRMT R52, R52, 0x5410, R203 ;  /* 0x0000541034340816 */ /* 0x000fe400000000cb */
[----:B------:R-:W-:Y:S02]  /*3a40*/  @P0 PRMT R55, R55, 0x5410, R211 ;  /* 0x0000541037370816 */ /* 0x000fe400000000d3 */
[----:B------:R-:W-:Y:S02]  /*3a50*/  F2FP.BF16.PACK_AB R126, R213, R208 ;  /* 0x000000d0d57e723e */ /* 0x000fe400000010ff */
[----:B------:R-:W-:Y:S01]  /*3a60*/  F2FP.BF16.PACK_AB R127, R132, R209 ;  /* 0x000000d1847f723e */ /* 0x000fe200000010ff */
[----:B------:R0:W-:Y:S04]  /*3a70*/  @P5 STG.E.128 [R128.64], R52 ;  /* 0x0000003480005986 */ /* 0x0001e8000c101d04 */
[----:B------:R0:W-:Y:S02]  /*3a80*/  STG.E.128 [R130.64], R124 ;  /* 0x0000007c82007986 */ /* 0x0001e4000c101d04 */
.L_x_607:
[----:B------:R-:W-:Y:S05]  /*3a90*/  BSYNC B1 ;  /* 0x0000000000017941 */ /* 0x000fea0003800000 */
.L_x_606:
[----:B------:R-:W-:-:S04]  /*3aa0*/  MOV R36, c[0x0][0x160] ;  /* 0x0000580000247a02 */ /* 0x000fc80000000f00 */
[----:B------:R-:W-:-:S04]  /*3ab0*/  LEA R9, R36, R9, 0x2 ;  /* 0x0000000924097211 */ /* 0x000fc800078e10ff */
[----:B------:R-:W-:-:S13]  /*3ac0*/  ISETP.GE.AND P0, PT, R9, c[0x0][0x164], PT ;  /* 0x0000590009007a0c */ /* 0x000fda0003f06270 */
[----:B0----5:R-:W-:Y:S01]  /*3ad0*/  @P0 CALL.REL.NOINC `(.L_x_589) ;  /* 0x0000001000000944 */ /* 0x021fe20003c00000 */
[----:B------:R-:W-:Y:S05]  /*3ae0*/  BRA `(.L_x_608) ;  /* 0xffffcb6000007947 */ /* 0x000fea000383ffff */
.L_x_589:
[----:B0-----:R-:W-:Y:S05]  /*3af0*/  BSYNC B0 ;  /* 0x0000000000007941 */ /* 0x001fea0003800000 */
.L_x_588:
        /* <DEDUP_REMOVED lines=94> */
[----:B------:R-:W-:Y:S02]  /*40e0*/  STS.128 [R0+0x810], R60 ;  /* 0x0008103c00007388 */ /* 0x000fe40000000c00 */
[----:B------:R-:W-:Y:S02]  /*40f0*/  IMAD.SHL.U32 R38, R47, 0x4, RZ ;  /* 0x000000042f267824 */ /* 0x000fe400078e00ff */
[----:B------:R-:W-:Y:S04]  /*4100*/  STS.128 [R0+0xc00], R64 ;  /* 0x000c004000007388 */ /* 0x000fe80000000c00 */
        /* <DEDUP_REMOVED lines=108> */
[----:B------:R0:W-:Y:S02]  /*47d0*/  @P3 STG.E [R2.64], R5 ;  /* 0x0000000502003986 */ /* 0x0001e4000c101904 */
[----:B------:R-:W-:Y:S02]  /*47e0*/  @P3 IMAD.X R49, RZ, RZ, R49, P0 ;  /* 0x000000ffff313224 */ /* 0x000fe400000e0631 */
        /* <DEDUP_REMOVED lines=25> */
[----:B------:R-:W-:Y:S01]  /*4980*/  @P5 IADD3 R38, P2, R38, 0x200, RZ ;  /* 0x0000020026265810 */ /* 0x000fe20007f5e0ff */
[----:B------:R0:W-:Y:S01]  /*4990*/  @P1 STG.E [R2.64], R41 ;  /* 0x0000002902001986 */ /* 0x0001e2000c101904 */
[----:B------:R-:W-:-:S02]  /*49a0*/  @P5 MOV R7, R47 ;  /* 0x0000002f00075202 */ /* 0x000fc40000000f00 */
[----:B------:R-:W-:Y:S01]  /*49b0*/  @P5 IADD3.X R47, RZ, R47, RZ, P2, !PT ;  /* 0x0000002fff2f5210 */ /* 0x000fe200017fe4ff */
[----:B------:R1:W-:Y:S01]  /*49c0*/  @P1 STG.E [R4.64], R37 ;  /* 0x0000002504001986 */ /* 0x0003e2000c101904 */
[----:B0-----:R-:W-:Y:S02]  /*49d0*/  @P5 MOV R2, R40 ;  /* 0x0000002800025202 */ /* 0x001fe40000000f00 */
[-C--:B------:R-:W-:Y:S02]  /*49e0*/  @P5 MOV R3, R49.reuse ;  /* 0x0000003100035202 */ /* 0x080fe40000000f00 */
[----:B------:R-:W-:Y:S01]  /*49f0*/  @P5 IADD3 R40, P0, R40, 0x200, RZ ;  /* 0x0000020028285810 */ /* 0x000fe20007f1e0ff */
[----:B-1----:R-:W-:Y:S01]  /*4a00*/  IMAD.MOV.U32 R5, RZ, RZ, R47 ;  /* 0x000000ffff057224 */ /* 0x002fe200078e002f */
[----:B------:R-:W-:Y:S01]  /*4a10*/  MOV R4, R38 ;  /* 0x0000002600047202 */ /* 0x000fe20000000f00 */
[----:B------:R0:W-:Y:S01]  /*4a20*/  @P5 STG.E [R2.64], R29 ;  /* 0x0000001d02005986 */ /* 0x0001e2000c101904 */
[----:B------:R-:W-:-:S03]  /*4a30*/  @P5 IADD3.X R49, RZ, R49, RZ, P0, !PT ;  /* 0x00000031ff315210 */ /* 0x000fc600007fe4ff */
[----:B------:R1:W-:Y:S01]  /*4a40*/  @P5 STG.E [R6.64], R11 ;  /* 0x0000000b06005986 */ /* 0x0003e2000c101904 */
[----:B0-----:R-:W-:Y:S02]  /*4a50*/  MOV R2, R40 ;  /* 0x0000002800027202 */ /* 0x001fe40000000f00 */
[----:B------:R-:W-:Y:S01]  /*4a60*/  MOV R3, R49 ;  /* 0x0000003100037202 */ /* 0x000fe20000000f00 */
[----:B------:R-:W-:Y:S06]  /*4a70*/  @!P6 EXIT ;  /* 0x000000000000e94d */ /* 0x000fec0003800000 */
[----:B------:R-:W-:Y:S04]  /*4a80*/  STG.E [R2.64], R21 ;  /* 0x0000001502007986 */ /* 0x000fe8000c101904 */
[----:B------:R-:W-:Y:S01]  /*4a90*/  STG.E [R4.64], R39 ;  /* 0x0000002704007986 */ /* 0x000fe2000c101904 */
[----:B------:R-:W-:Y:S05]  /*4aa0*/  EXIT ;  /* 0x000000000000794d */ /* 0x000fea0003800000 */
.L_x_598:
[----:B------:R-:W-:Y:S01]  /*4ab0*/  HFMA2.MMA R206, -RZ, RZ, 0, 5.9604644775390625e-08 ;  /* 0x00000001ffce7435 */ /* 0x000fe200000001ff */
[----:B------:R-:W-:-:S02]  /*4ac0*/  MOV R127, R205 ;  /* 0x000000cd007f7202 */ /* 0x000fc40000000f00 */
[----:B------:R-:W-:Y:S02]  /*4ad0*/  MOV R129, 0x1f ;  /* 0x0000001f00817802 */ /* 0x000fe40000000f00 */
[----:B------:R-:W-:Y:S02]  /*4ae0*/  MOV R208, 0xffffffff ;  /* 0xffffffff00d07802 */ /* 0x000fe40000000f00 */
[----:B------:R-:W-:Y:S02]  /*4af0*/  MOV R124, 0x4b10 ;  /* 0x00004b10007c7802 */ /* 0x000fe40000000f00 */
[----:B-----5:R-:W-:Y:S05]  /*4b00*/  CALL.REL.NOINC `($__internal_8_$__cuda_sm70_shflsync_bfly_p) ;  /* 0x0000046000007944 */ /* 0x020fea0003c00000 */
[----:B-1----:R-:W-:Y:S01]  /*4b10*/  MOV R126, R127 ;  /* 0x0000007f007e7202 */ /* 0x002fe20000000f00 */
[----:B0-----:R-:W-:Y:S05]  /*4b20*/  BRA `(.L_x_609) ;  /* 0xffffd31000007947 */ /* 0x001fea000383ffff */
.L_x_599:
[----:B------:R-:W-:Y:S01]  /*4b30*/  HFMA2.MMA R206, -RZ, RZ, 0, 5.9604644775390625e-08 ;  /* 0x00000001ffce7435 */ /* 0x000fe200000001ff */
[----:B------:R-:W-:Y:S02]  /*4b40*/  MOV R127, R204 ;  /* 0x000000cc007f7202 */ /* 0x000fe40000000f00 */
[----:B------:R-:W-:Y:S02]  /*4b50*/  MOV R129, 0x1f ;  /* 0x0000001f00817802 */ /* 0x000fe40000000f00 */
[----:B------:R-:W-:-:S02]  /*4b60*/  MOV R208, 0xffffffff ;  /* 0xffffffff00d07802 */ /* 0x000fc40000000f00 */
[----:B------:R-:W-:Y:S02]  /*4b70*/  MOV R124, 0x4b90 ;  /* 0x00004b90007c7802 */ /* 0x000fe40000000f00 */
[----:B01---5:R-:W-:Y:S05]  /*4b80*/  CALL.REL.NOINC `($__internal_8_$__cuda_sm70_shflsync_bfly_p) ;  /* 0x000003e000007944 */ /* 0x023fea0003c00000 */
[----:B------:R-:W-:Y:S01]  /*4b90*/  FADD.FTZ R205, R126, R205 ;  /* 0x000000cd7ecd7221 */ /* 0x000fe20000010000 */
[----:B0-----:R-:W-:Y:S01]  /*4ba0*/  HFMA2.MMA R206, -RZ, RZ, 0, 1.1920928955078125e-07 ;  /* 0x00000002ffce7435 */ /* 0x001fe200000001ff */
[----:B-1----:R-:W-:Y:S01]  /*4bb0*/  FADD.FTZ R204, R204, R127 ;  /* 0x0000007fcccc7221 */ /* 0x002fe20000010000 */
[----:B------:R-:W-:Y:S02]  /*4bc0*/  MOV R129, 0x1f ;  /* 0x0000001f00817802 */ /* 0x000fe40000000f00 */
[----:B------:R-:W-:Y:S02]  /*4bd0*/  MOV R208, 0xffffffff ;  /* 0xffffffff00d07802 */ /* 0x000fe40000000f00 */
[----:B------:R-:W-:Y:S02]  /*4be0*/  MOV R127, R205 ;  /* 0x000000cd007f7202 */ /* 0x000fe40000000f00 */
[----:B------:R-:W-:Y:S02]  /*4bf0*/  MOV R124, 0x4c10 ;  /* 0x00004c10007c7802 */ /* 0x000fe40000000f00 */
[----:B------:R-:W-:Y:S05]  /*4c00*/  CALL.REL.NOINC `($__internal_8_$__cuda_sm70_shflsync_bfly_p) ;  /* 0x0000036000007944 */ /* 0x000fea0003c00000 */
[----:B0-----:R-:W-:Y:S01]  /*4c10*/  HFMA2.MMA R206, -RZ, RZ, 0, 1.1920928955078125e-07 ;  /* 0x00000002ffce7435 */ /* 0x001fe200000001ff */
[----:B-1----:R-:W-:-:S02]  /*4c20*/  MOV R126, R127 ;  /* 0x0000007f007e7202 */ /* 0x002fc40000000f00 */
[----:B------:R-:W-:Y:S02]  /*4c30*/  MOV R127, R204 ;  /* 0x000000cc007f7202 */ /* 0x000fe40000000f00 */
[----:B------:R-:W-:Y:S02]  /*4c40*/  MOV R129, 0x1f ;  /* 0x0000001f00817802 */ /* 0x000fe40000000f00 */
[----:B------:R-:W-:Y:S02]  /*4c50*/  MOV R208, 0xffffffff ;  /* 0xffffffff00d07802 */ /* 0x000fe40000000f00 */
[----:B------:R-:W-:Y:S02]  /*4c60*/  MOV R124, 0x4c80 ;  /* 0x00004c80007c7802 */ /* 0x000fe40000000f00 */
[----:B------:R-:W-:Y:S05]  /*4c70*/  CALL.REL.NOINC `($__internal_8_$__cuda_sm70_shflsync_bfly_p) ;  /* 0x000002f000007944 */ /* 0x000fea0003c00000 */
[----:B------:R-:W-:Y:S01]  /*4c80*/  FADD.FTZ R205, R126, R205 ;  /* 0x000000cd7ecd7221 */ /* 0x000fe20000010000 */
[----:B0-----:R-:W-:Y:S01]  /*4c90*/  HFMA2.MMA R206, -RZ, RZ, 0, 2.384185791015625e-07 ;  /* 0x00000004ffce7435 */ /* 0x001fe200000001ff */
[----:B-1----:R-:W-:Y:S01]  /*4ca0*/  FADD.FTZ R204, R204, R127 ;  /* 0x0000007fcccc7221 */ /* 0x002fe20000010000 */
[----:B------:R-:W-:Y:S02]  /*4cb0*/  MOV R129, 0x1f ;  /* 0x0000001f00817802 */ /* 0x000fe40000000f00 */
[----:B------:R-:W-:-:S02]  /*4cc0*/  MOV R208, 0xffffffff ;  /* 0xffffffff00d07802 */ /* 0x000fc40000000f00 */
[----:B------:R-:W-:Y:S02]  /*4cd0*/  MOV R127, R205 ;  /* 0x000000cd007f7202 */ /* 0x000fe40000000f00 */
[----:B------:R-:W-:Y:S02]  /*4ce0*/  MOV R124, 0x4d00 ;  /* 0x00004d00007c7802 */ /* 0x000fe40000000f00 */
[----:B------:R-:W-:Y:S05]  /*4cf0*/  CALL.REL.NOINC `($__internal_8_$__cuda_sm70_shflsync_bfly_p) ;  /* 0x0000027000007944 */ /* 0x000fea0003c00000 */
[----:B0-----:R-:W-:Y:S01]  /*4d00*/  HFMA2.MMA R206, -RZ, RZ, 0, 2.384185791015625e-07 ;  /* 0x00000004ffce7435 */ /* 0x001fe200000001ff */
[----:B-1----:R-:W-:Y:S01]  /*4d10*/  MOV R126, R127 ;  /* 0x0000007f007e7202 */ /* 0x002fe20000000f00 */
[----:B------:R-:W-:Y:S01]  /*4d20*/  IMAD.MOV.U32 R127, RZ, RZ, R204 ;  /* 0x000000ffff7f7224 */ /* 0x000fe200078e00cc */
[----:B------:R-:W-:Y:S02]  /*4d30*/  MOV R129, 0x1f ;  /* 0x0000001f00817802 */ /* 0x000fe40000000f00 */
[----:B------:R-:W-:Y:S02]  /*4d40*/  MOV R208, 0xffffffff ;  /* 0xffffffff00d07802 */ /* 0x000fe40000000f00 */
[----:B------:R-:W-:Y:S02]  /*4d50*/  MOV R124, 0x4d70 ;  /* 0x00004d70007c7802 */ /* 0x000fe40000000f00 */
[----:B------:R-:W-:Y:S05]  /*4d60*/  CALL.REL.NOINC `($__internal_8_$__cuda_sm70_shflsync_bfly_p) ;  /* 0x0000020000007944 */ /* 0x000fea0003c00000 */
[----:B------:R-:W-:Y:S01]  /*4d70*/  FADD.FTZ R205, R126, R205 ;  /* 0x000000cd7ecd7221 */ /* 0x000fe20000010000 */
[----:B0-----:R-:W-:Y:S01]  /*4d80*/  HFMA2.MMA R206, -RZ, RZ, 0, 4.76837158203125e-07 ;  /* 0x00000008ffce7435 */ /* 0x001fe200000001ff */
[----:B-1----:R-:W-:Y:S01]  /*4d90*/  FADD.FTZ R130, R204, R127 ;  /* 0x0000007fcc827221 */ /* 0x002fe20000010000 */
[----:B------:R-:W-:-:S02]  /*4da0*/  MOV R129, 0x1f ;  /* 0x0000001f00817802 */ /* 0x000fc40000000f00 */
[----:B------:R-:W-:Y:S02]  /*4db0*/  MOV R208, 0xffffffff ;  /* 0xffffffff00d07802 */ /* 0x000fe40000000f00 */
[----:B------:R-:W-:Y:S02]  /*4dc0*/  MOV R127, R205 ;  /* 0x000000cd007f7202 */ /* 0x000fe40000000f00 */
[----:B------:R-:W-:Y:S02]  /*4dd0*/  MOV R124, 0x4df0 ;  /* 0x00004df0007c7802 */ /* 0x000fe40000000f00 */
[----:B------:R-:W-:Y:S05]  /*4de0*/  CALL.REL.NOINC `($__internal_8_$__cuda_sm70_shflsync_bfly_p) ;  /* 0x0000018000007944 */ /* 0x000fea0003c00000 */
[----:B0-----:R-:W-:Y:S01]  /*4df0*/  HFMA2.MMA R206, -RZ, RZ, 0, 4.76837158203125e-07 ;  /* 0x00000008ffce7435 */ /* 0x001fe200000001ff */
[----:B-1----:R-:W-:Y:S02]  /*4e00*/  MOV R126, R127 ;  /* 0x0000007f007e7202 */ /* 0x002fe40000000f00 */
[----:B------:R-:W-:Y:S02]  /*4e10*/  MOV R127, R130 ;  /* 0x00000082007f7202 */ /* 0x000fe40000000f00 */
[----:B------:R-:W-:Y:S02]  /*4e20*/  MOV R129, 0x1f ;  /* 0x0000001f00817802 */ /* 0x000fe40000000f00 */
[----:B------:R-:W-:-:S02]  /*4e30*/  MOV R208, 0xffffffff ;  /* 0xffffffff00d07802 */ /* 0x000fc40000000f00 */
[----:B------:R-:W-:Y:S02]  /*4e40*/  MOV R124, 0x4e60 ;  /* 0x00004e60007c7802 */ /* 0x000fe40000000f00 */
[----:B------:R-:W-:Y:S05]  /*4e50*/  CALL.REL.NOINC `($__internal_8_$__cuda_sm70_shflsync_bfly_p) ;  /* 0x0000011000007944 */ /* 0x000fea0003c00000 */
[----:B------:R-:W-:Y:S01]  /*4e60*/  FADD.FTZ R128, R126, R205 ;  /* 0x000000cd7e807221 */ /* 0x000fe20000010000 */
[----:B0-----:R-:W-:Y:S01]  /*4e70*/  HFMA2.MMA R206, -RZ, RZ, 0, 9.5367431640625e-07 ;  /* 0x00000010ffce7435 */ /* 0x001fe200000001ff */
[----:B-1----:R-:W-:Y:S01]  /*4e80*/  FADD.FTZ R130, R130, R127 ;  /* 0x0000007f82827221 */ /* 0x002fe20000010000 */
[----:B------:R-:W-:Y:S02]  /*4e90*/  MOV R129, 0x1f ;  /* 0x0000001f00817802 */ /* 0x000fe40000000f00 */
[----:B------:R-:W-:Y:S02]  /*4ea0*/  MOV R208, 0xffffffff ;  /* 0xffffffff00d07802 */ /* 0x000fe40000000f00 */
[----:B------:R-:W-:Y:S02]  /*4eb0*/  MOV R127, R128 ;  /* 0x00000080007f7202 */ /* 0x000fe40000000f00 */
[----:B------:R-:W-:Y:S02]  /*4ec0*/  MOV R124, 0x4ee0 ;  /* 0x00004ee0007c7802 */ /* 0x000fe40000000f00 */
[----:B------:R-:W-:Y:S05]  /*4ed0*/  CALL.REL.NOINC `($__internal_8_$__cuda_sm70_shflsync_bfly_p) ;  /* 0x0000009000007944 */ /* 0x000fea0003c00000 */
[----:B0-----:R-:W-:Y:S01]  /*4ee0*/  HFMA2.MMA R206, -RZ, RZ, 0, 9.5367431640625e-07 ;  /* 0x00000010ffce7435 */ /* 0x001fe200000001ff */
[----:B-1----:R-:W-:-:S02]  /*4ef0*/  MOV R131, R127 ;  /* 0x0000007f00837202 */ /* 0x002fc40000000f00 */
[----:B------:R-:W-:Y:S02]  /*4f00*/  MOV R127, R130 ;  /* 0x00000082007f7202 */ /* 0x000fe40000000f00 */
[----:B------:R-:W-:Y:S02]  /*4f10*/  MOV R129, 0x1f ;  /* 0x0000001f00817802 */ /* 0x000fe40000000f00 */
[----:B------:R-:W-:Y:S02]  /*4f20*/  MOV R208, 0xffffffff ;  /* 0xffffffff00d07802 */ /* 0x000fe40000000f00 */
[----:B------:R-:W-:Y:S02]  /*4f30*/  MOV R124, 0x4f50 ;  /* 0x00004f50007c7802 */ /* 0x000fe40000000f00 */
[----:B------:R-:W-:Y:S05]  /*4f40*/  CALL.REL.NOINC `($__internal_8_$__cuda_sm70_shflsync_bfly_p) ;  /* 0x0000002000007944 */ /* 0x000fea0003c00000 */
[----:B-1----:R-:W-:Y:S01]  /*4f50*/  MOV R125, R127 ;  /* 0x0000007f007d7202 */ /* 0x002fe20000000f00 */
[----:B0-----:R-:W-:Y:S05]  /*4f60*/  BRA `(.L_x_610) ;  /* 0xffffcff000007947 */ /* 0x001fea000383ffff */
        .weak           $__internal_8_$__cuda_sm70_shflsync_bfly_p
        .type           $__internal_8_$__cuda_sm70_shflsync_bfly_p,@function
        .size           $__internal_8_$__cuda_sm70_shflsync_bfly_p,(.L_x_12310 - $__internal_8_$__cuda_sm70_shflsync_bfly_p)
$__internal_8_$__cuda_sm70_shflsync_bfly_p:
[----:B------:R-:W-:Y:S01]  /*4f70*/  HFMA2.MMA R125, -RZ, RZ, 0, 0 ;  /* 0x00000000ff7d7435 */ /* 0x000fe200000001ff */
[----:B------:R-:W-:Y:S04]  /*4f80*/  WARPSYNC R208 ;  /* 0x000000d000007348 */ /* 0x000fe80003800000 */
[----:B------:R0:W1:Y:S01]  /*4f90*/  SHFL.BFLY PT, R127, R127, R206, R129 ;  /* 0x0c0000ce7f7f7389 */ /* 0x00006200000e0081 */
[----:B------:R-:W-:Y:S05]  /*4fa0*/  RET.REL.NODEC R124 `(_ZN10layer_norm13ln_bwd_kernelINS_13Kernel_traitsI13__nv_bfloat16S2_S2_S2_fjLj1024ELj1ELj4ELj1ELj16ENS_18Kernel_traits_baseILj1024ES2_S2_S2_S2_fjLj128EEEEELb1ELb0ELb0ELb0EEEvNS_9BwdParamsE) ;  /* 0xffffb0507c007950 */ /* 0x000fea0003c3ffff */
.L_x_611:
        /* <DEDUP_REMOVED lines=13> */
.L_x_12310:


//--------------------- .text._ZN10layer_norm13ln_bwd_kernelINS_13Kernel_traitsI13__nv_bfloat16S2_S2_S2_fjLj1024ELj1ELj4ELj1ELj16ENS_18Kernel_traits_baseILj1024ES2_S2_S2_S2_fjLj128EEEEELb1ELb0ELb0ELb1EEEvNS_9BwdParamsE --------------------------
	.section	.text._ZN10layer_norm13ln_bwd_kernelINS_13Kernel_traitsI13__nv_bfloat16S2_S2_S2_fjLj1024ELj1ELj4ELj1ELj16ENS_18Kernel_traits_baseILj1024ES2_S2_S2_S2_fjLj128EEEEELb1ELb0ELb0ELb1EEEvNS_9BwdParamsE,"ax",@progbits
	.sectioninfo	@"SHI_REGISTERS=240"
	.align	128
        .global         _ZN10layer_norm13ln_bwd_kernelINS_13Kernel_traitsI13__nv_bfloat16S2_S2_S2_fjLj1024ELj1ELj4ELj1ELj16ENS_18Kernel_traits_baseILj1024ES2_S2_S2_S2_fjLj128EEEEELb1ELb0ELb0ELb1EEEvNS_9BwdParamsE
        .type           _ZN10layer_norm13ln_bwd_kernelINS_13Kernel_traitsI13__nv_bfloat16S2_S2_S2_fjLj1024ELj1ELj4ELj1ELj16ENS_18Kernel_traits_baseILj1024ES2_S2_S2_S2_fjLj128EEEEELb1ELb0ELb0ELb1EEEvNS_9BwdParamsE,@function
        .size           _ZN10layer_norm13ln_bwd_kernelINS_13Kernel_traitsI13__nv_bfloat16S2_S2_S2_fjLj1024ELj1ELj4ELj1ELj16ENS_18Kernel_traits_baseILj1024ES2_S2_S2_S2_fjLj128EEEEELb1ELb0ELb0ELb1EEEvNS_9BwdParamsE,(.L_x_12311 - _ZN10layer_norm13ln_bwd_kernelINS_13Kernel_traitsI13__nv_bfloat16S2_S2_S2_fjLj1024ELj1ELj4ELj1ELj16ENS_18Kernel_traits_baseILj1024ES2_S2_S2_S2_fjLj128EEEEELb1ELb0ELb0ELb1EEEvNS_9BwdParamsE)
        .other          _ZN10layer_norm13ln_bwd_kernelINS_13Kernel_traitsI13__nv_bfloat16S2_S2_S2_fjLj1024ELj1ELj4ELj1ELj16ENS_18Kernel_traits_baseILj1024ES2_S2_S2_S2_fjLj128EEEEELb1ELb0ELb0ELb1EEEvNS_9BwdParamsE,@"STO_CUDA_ENTRY STV_DEFAULT"
_ZN10layer_norm13ln_bwd_kernelINS_13Kernel_traitsI13__nv_bfloat16S2_S2_S2_fjLj1024ELj1ELj4ELj1ELj16ENS_18Kernel_traits_baseILj1024ES2_S2_S2_S2_fjLj128EEEEELb1ELb0ELb0ELb1EEEvNS_9BwdParamsE:
.text._ZN10layer_norm13ln_bwd_kernelINS_13Kernel_traitsI13__nv_bfloat16S2_S2_S2_fjLj1024ELj1ELj4ELj1ELj16ENS_18Kernel_traits_baseILj1024ES2_S2_S2_S2_fjLj128EEEEELb1ELb0ELb0ELb1EEEvNS_9BwdParamsE:
        /* <DEDUP_REMOVED lines=42> */
.L_x_613:
        /* <DEDUP_REMOVED lines=43> */
[----:B--2---:R-:W-:-:S02]  /*0550*/  PRMT R134, RZ, 0x5410, R8 ;  /* 0x00005410ff867816 */ /* 0x004fc40000000008 */
[----:B------:R-:W-:Y:S02]  /*0560*/  PRMT R135, RZ, 0x7610, R8 ;  /* 0x00007610ff877816 */ /* 0x000fe40000000008 */
[--C-:B------:R-:W-:Y:S02]  /*0570*/  PRMT R136, RZ, 0x5410, R9.reuse ;  /* 0x00005410ff887816 */ /* 0x100fe40000000009 */
[----:B------:R-:W-:Y:S02]  /*0580*/  PRMT R137, RZ, 0x7610, R9 ;  /* 0x00007610ff897816 */ /* 0x000fe40000000009 */
[--C-:B------:R-:W-:Y:S02]  /*0590*/  PRMT R138, RZ, 0x5410, R10.reuse ;  /* 0x00005410ff8a7816 */ /* 0x100fe4000000000a */
[----:B------:R-:W-:Y:S02]  /*05a0*/  PRMT R139, RZ, 0x7610, R10 ;  /* 0x00007610ff8b7816 */ /* 0x000fe4000000000a */
[----:B------:R-:W-:-:S02]  /*05b0*/  PRMT R140, RZ, 0x5410, R11 ;  /* 0x00005410ff8c7816 */ /* 0x000fc4000000000b */
[----:B------:R-:W-:Y:S02]  /*05c0*/  PRMT R141, RZ, 0x7610, R11 ;  /* 0x00007610ff8d7816 */ /* 0x000fe4000000000b */
[--C-:B---3--:R-:W-:Y:S02]  /*05d0*/  PRMT R142, RZ, 0x5410, R12.reuse ;  /* 0x00005410ff8e7816 */ /* 0x108fe4000000000c */
[----:B------:R-:W-:Y:S02]  /*05e0*/  PRMT R143, RZ, 0x7610, R12 ;  /* 0x00007610ff8f7816 */ /* 0x000fe4000000000c */
[--C-:B------:R-:W-:Y:S02]  /*05f0*/  PRMT R144, RZ, 0x5410, R13.reuse ;  /* 0x00005410ff907816 */ /* 0x100fe4000000000d */
[----:B------:R-:W-:Y:S02]  /*0600*/  PRMT R145, RZ, 0x7610, R13 ;  /* 0x00007610ff917816 */ /* 0x000fe4000000000d */
[----:B------:R-:W-:-:S02]  /*0610*/  PRMT R146, RZ, 0x5410, R14 ;  /* 0x00005410ff927816 */ /* 0x000fc4000000000e */
[----:B------:R-:W-:Y:S02]  /*0620*/  PRMT R147, RZ, 0x7610, R14 ;  /* 0x00007610ff937816 */ /* 0x000fe4000000000e */
[--C-:B------:R-:W-:Y:S02]  /*0630*/  PRMT R148, RZ, 0x5410, R15.reuse ;  /* 0x00005410ff947816 */ /* 0x100fe4000000000f */
[----:B------:R-:W-:Y:S02]  /*0640*/  PRMT R149, RZ, 0x7610, R15 ;  /* 0x00007610ff957816 */ /* 0x000fe4000000000f */
[--C-:B----4-:R-:W-:Y:S02]  /*0650*/  PRMT R150, RZ, 0x5410, R16.reuse ;  /* 0x00005410ff967816 */ /* 0x110fe40000000010 */
[----:B------:R-:W-:Y:S02]  /*0660*/  PRMT R151, RZ, 0x7610, R16 ;  /* 0x00007610ff977816 */ /* 0x000fe40000000010 */
[----:B------:R-:W-:-:S02]  /*0670*/  PRMT R152, RZ, 0x5410, R17 ;  /* 0x00005410ff987816 */ /* 0x000fc40000000011 */
[----:B------:R-:W-:Y:S02]  /*0680*/  PRMT R153, RZ, 0x7610, R17 ;  /* 0x00007610ff997816 */ /* 0x000fe40000000011 */
[--C-:B------:R-:W-:Y:S02]  /*0690*/  PRMT R154, RZ, 0x5410, R18.reuse ;  /* 0x00005410ff9a7816 */ /* 0x100fe40000000012 */
[----:B------:R-:W-:Y:S02]  /*06a0*/  PRMT R155, RZ, 0x7610, R18 ;  /* 0x00007610ff9b7816 */ /* 0x000fe40000000012 */
[--C-:B------:R-:W-:Y:S02]  /*06b0*/  PRMT R156, RZ, 0x5410, R19.reuse ;  /* 0x00005410ff9c7816 */ /* 0x100fe40000000013 */
[----:B------:R-:W-:Y:S02]  /*06c0*/  PRMT R157, RZ, 0x7610, R19 ;  /* 0x00007610ff9d7816 */ /* 0x000fe40000000013 */
[----:B-----5:R-:W-:-:S02]  /*06d0*/  PRMT R160, RZ, 0x5410, R4 ;  /* 0x00005410ffa07816 */ /* 0x020fc40000000004 */
[----:B------:R-:W-:Y:S02]  /*06e0*/  PRMT R163, RZ, 0x7610, R4 ;  /* 0x00007610ffa37816 */ /* 0x000fe40000000004 */
[--C-:B------:R-:W-:Y:S02]  /*06f0*/  PRMT R162, RZ, 0x5410, R5.reuse ;  /* 0x00005410ffa27816 */ /* 0x100fe40000000005 */
[----:B------:R-:W-:Y:S02]  /*0700*/  PRMT R164, RZ, 0x7610, R5 ;  /* 0x00007610ffa47816 */ /* 0x000fe40000000005 */
[--C-:B------:R-:W-:Y:S02]  /*0710*/  PRMT R165, RZ, 0x5410, R6.reuse ;  /* 0x00005410ffa57816 */ /* 0x100fe40000000006 */
[----:B------:R-:W-:Y:S02]  /*0720*/  PRMT R166, RZ, 0x7610, R6 ;  /* 0x00007610ffa67816 */ /* 0x000fe40000000006 */
[----:B------:R-:W-:-:S02]  /*0730*/  PRMT R167, RZ, 0x5410, R7 ;  /* 0x00005410ffa77816 */ /* 0x000fc40000000007 */
[----:B0-----:R-:W-:Y:S02]  /*0740*/  PRMT R168, RZ, 0x7610, R7 ;  /* 0x00007610ffa87816 */ /* 0x001fe40000000007 */
.L_x_619:
[----:B------:R-:W-:Y:S01]  /*0750*/  IMAD R2, R161, c[0x0][0x168], RZ ;  /* 0x00005a00a1027a24 */ /* 0x000fe200078e02ff */
[----:B------:R-:W-:Y:S02]  /*0760*/  LOP3.LUT R24, R127, 0x1f, RZ, 0xc0, !PT ;  /* 0x0000001f7f187812 */ /* 0x000fe400078ec0ff */
[----:B------:R-:W-:Y:S02]  /*0770*/  MOV R63, 0x10 ;  /* 0x00000010003f7802 */ /* 0x000fe40000000f00 */
[----:B------:R-:W-:-:S04]  /*0780*/  SHF.R.S32.HI R3, RZ, 0x1f, R2 ;  /* 0x0000001fff037819 */ /* 0x000fc80000011402 */
[----:B------:R-:W-:Y:S02]  /*0790*/  LEA.HI R3, R3, R2, RZ, 0x3 ;  /* 0x0000000203037211 */ /* 0x000fe400078f18ff */
[----:B------:R-:W-:Y:S02]  /*07a0*/  MOV R2, 0x4 ;  /* 0x0000000400027802 */ /* 0x000fe40000000f00 */
[----:B------:R-:W-:-:S03]  /*07b0*/  LEA.HI.SX32 R169, R3, R24, 0x1d ;  /* 0x0000001803a97211 */ /* 0x000fc600078feaff */
[----:B------:R-:W-:Y:S01]  /*07c0*/  IMAD.WIDE R56, R161, R2, c[0x0][0x1a0] ;  /* 0x00006800a1387625 */ /* 0x000fe200078e0202 */
[----:B------:R-:W-:-:S03]  /*07d0*/  IADD3 R171, R169, 0x20, RZ ;  /* 0x00000020a9ab7810 */ /* 0x000fc60007ffe0ff */
[-C--:B------:R-:W-:Y:S01]  /*07e0*/  IMAD.WIDE.U32 R24, R169, R63.reuse, c[0x0][0x188] ;  /* 0x00006200a9187625 */ /* 0x080fe200078e003f */
[----:B------:R0:W2:Y:S03]  /*07f0*/  LDG.E R181, [R56.64] ;  /* 0x0000000438b57981 */ /* 0x0000a6000c1e1900 */
[-C--:B------:R-:W-:Y:S02]  /*0800*/  IMAD.WIDE.U32 R32, R171, R63.reuse, c[0x0][0x188] ;  /* 0x00006200ab207625 */ /* 0x080fe400078e003f */
[----:B------:R-:W3:Y:S02]  /*0810*/  LDG.E.128 R24, [R24.64] ;  /* 0x0000000418187981 */ /* 0x000ee4000c1e1d00 */
[C---:B------:R-:W-:Y:S01]  /*0820*/  IMAD.WIDE.U32 R28, R169.reuse, R63, c[0x0][0x208] ;  /* 0x00008200a91c7625 */ /* 0x040fe200078e003f */
[----:B------:R-:W-:Y:S01]  /*0830*/  IADD3 R170, R169, 0x40, RZ ;  /* 0x00000040a9aa7810 */ /* 0x000fe20007ffe0ff */
[----:B------:R-:W4:Y:S02]  /*0840*/  LDG.E.128 R32, [R32.64] ;  /* 0x0000000420207981 */ /* 0x000f24000c1e1d00 */
[----:B------:R-:W-:-:S02]  /*0850*/  IMAD.WIDE R2, R161, R2, c[0x0][0x1a8] ;  /* 0x00006a00a1027625 */ /* 0x000fc400078e0202 */
[----:B------:R-:W4:Y:S02]  /*0860*/  LDG.E.128 R28, [R28.64] ;  /* 0x000000041c1c7981 */ /* 0x000f24000c1e1d00 */
[-C--:B------:R-:W-:Y:S02]  /*0870*/  IMAD.WIDE.U32 R36, R171, R63.reuse, c[0x0][0x208] ;  /* 0x00008200ab247625 */ /* 0x080fe400078e003f */
[----:B------:R1:W4:Y:S02]  /*0880*/  LDG.E R172, [R2.64] ;  /* 0x0000000402ac7981 */ /* 0x000324000c1e1900 */
[----:B------:R-:W-:Y:S02]  /*0890*/  IMAD.WIDE.U32 R40, R170, R63, c[0x0][0x188] ;  /* 0x00006200aa287625 */ /* 0x000fe400078e003f */
[----:B------:R-:W4:Y:S01]  /*08a0*/  LDG.E.128 R36, [R36.64] ;  /* 0x0000000424247981 */ /* 0x000f22000c1e1d00 */
[----:B------:R-:W-:-:S03]  /*08b0*/  IADD3 R60, R169, 0x60, RZ ;  /* 0x00000060a93c7810 */ /* 0x000fc60007ffe0ff */
[----:B------:R-:W4:Y:S01]  /*08c0*/  LDG.E.128 R40, [R40.64] ;  /* 0x0000000428287981 */ /* 0x000f22000c1e1d00 */
[----:B------:R-:W-:-:S04]  /*08d0*/  IMAD.WIDE.U32 R44, R170, R63, c[0x0][0x208] ;  /* 0x00008200aa2c7625 */ /* 0x000fc800078e003f */
[----:B------:R-:W-:Y:S02]  /*08e0*/  IMAD.WIDE.U32 R48, R60, R63, c[0x0][0x188] ;  /* 0x000062003c307625 */ /* 0x000fe400078e003f */
[----:B------:R-:W4:Y:S04]  /*08f0*/  LDG.E.128 R44, [R44.64] ;  /* 0x000000042c2c7981 */ /* 0x000f28000c1e1d00 */
[----:B------:R-:W4:Y:S01]  /*0900*/  LDG.E.128 R48, [R48.64] ;  /* 0x0000000430307981 */ /* 0x000f22000c1e1d00 */
[----:B------:R-:W-:-:S05]  /*0910*/  IADD3 R62, R169, 0x60, RZ ;  /* 0x00000060a93e7810 */ /* 0x000fca0007ffe0ff */
[----:B------:R-:W-:-:S06]  /*0920*/  IMAD.WIDE.U32 R52, R62, R63, c[0x0][0x208] ;  /* 0x000082003e347625 */ /* 0x000fcc00078e003f */
[----:B------:R-:W4:Y:S01]  /*0930*/  LDG.E.128 R52, [R52.64] ;  /* 0x0000000434347981 */ /* 0x000f22000c1e1d00 */
[----:B------:R-:W-:-:S04]  /*0940*/  ISETP.NE.U32.AND P1, PT, RZ, c[0x0][0x1c0], PT ;  /* 0x00007000ff007a0c */ /* 0x000fc80003f25070 */
[----:B------:R-:W-:Y:S02]  /*0950*/  ISETP.NE.AND.EX P1, PT, RZ, c[0x0][0x1c4], PT, P1 ;  /* 0x00007100ff007a0c */ /* 0x000fe40003f25310 */
[----:B0-----:R-:W-:-:S11]  /*0960*/  SHF.R.S32.HI R56, RZ, 0x1f, R161 ;  /* 0x0000001fff387819 */ /* 0x001fd600000114a1 */
[----:B------:R-:W-:-:S04]  /*0970*/  @P1 LEA R64, P2, R161, c[0x0][0x1c0], 0x1 ;  /* 0x00007000a1401a11 */ /* 0x000fc800078408ff */
[----:B------:R-:W-:Y:S02]  /*0980*/  @P1 LEA.HI.X R65, R161, c[0x0][0x1c4], R56, 0x1, P2 ;  /* 0x00007100a1411a11 */ /* 0x000fe400010f0c38 */
[----:B------:R-:W-:-:S03]  /*0990*/  MOV R56, 0x8 ;  /* 0x0000000800387802 */ /* 0x000fc60000000f00 */
[----:B------:R0:W4:Y:S02]  /*09a0*/  @P1 LDG.E.U16 R64, [R64.64] ;  /* 0x0000000440401981 */ /* 0x000124000c1e1500 */
[----:B-1----:R-:W-:-:S04]  /*09b0*/  IMAD.WIDE.U32 R2, R169, R56, c[0x0][0x190] ;  /* 0x00006400a9027625 */ /* 0x002fc800078e0038 */
[-C--:B------:R-:W-:Y:S02]  /*09c0*/  IMAD.WIDE.U32 R58, R171, R56.reuse, c[0x0][0x190] ;  /* 0x00006400ab3a7625 */ /* 0x080fe400078e0038 */
[----:B------:R-:W5:Y:S02]  /*09d0*/  LDG.E.64 R2, [R2.64] ;  /* 0x0000000402027981 */ /* 0x000f64000c1e1b00 */
[-C--:B------:R-:W-:Y:S02]  /*09e0*/  IMAD.WIDE.U32 R60, R60, R56.reuse, c[0x0][0x190] ;  /* 0x000064003c3c7625 */ /* 0x080fe400078e0038 */
[----:B------:R-:W5:Y:S02]  /*09f0*/  LDG.E.64 R58, [R58.64] ;  /* 0x000000043a3a7981 */ /* 0x000f64000c1e1b00 */
[----:B------:R-:W-:Y:S02]  /*0a00*/  IMAD.WIDE.U32 R56, R170, R56, c[0x0][0x190] ;  /* 0x00006400aa387625 */ /* 0x000fe400078e0038 */
[----:B------:R-:W5:Y:S04]  /*0a10*/  LDG.E.64 R60, [R60.64] ;  /* 0x000000043c3c7981 */ /* 0x000f68000c1e1b00 */
[----:B------:R-:W5:Y:S01]  /*0a20*/  LDG.E.64 R56, [R56.64] ;  /* 0x0000000438387981 */ /* 0x000f62000c1e1b00 */
[----:B------:R-:W-:-:S04]  /*0a30*/  ISETP.NE.U32.AND P0, PT, RZ, c[0x0][0x218], PT ;  /* 0x00008600ff007a0c */ /* 0x000fc80003f05070 */
[----:B------:R-:W-:Y:S02]  /*0a40*/  ISETP.NE.AND.EX P0, PT, RZ, c[0x0][0x21c], PT, P0 ;  /* 0x00008700ff007a0c */ /* 0x000fe40003f05300 */
[----:B------:R-:W-:-:S11]  /*0a50*/  ISETP.NE.AND P2, PT, R173, RZ, PT ;  /* 0x000000ffad00720c */ /* 0x000fd60003f45270 */
[----:B------:R-:W-:-:S04]  /*0a60*/  @P0 IMAD.WIDE.U32 R66, R169, R63, c[0x0][0x218] ;  /* 0x00008600a9420625 */ /* 0x000fc800078e003f */
[C---:B------:R-:W-:Y:S01]  /*0a70*/  @P0 IMAD.WIDE.U32 R68, R63.reuse, R171, c[0x0][0x218] ;  /* 0x000086003f440625 */ /* 0x040fe200078e00ab */
[----:B------:R3:W5:Y:S04]  /*0a80*/  @P0 LDG.E.128 R4, [R66.64] ;  /* 0x0000000442040981 */ /* 0x000768000c1e1d00 */
[----:B------:R1:W5:Y:S01]  /*0a90*/  @P0 LDG.E.128 R8, [R68.64] ;  /* 0x0000000444080981 */ /* 0x000362000c1e1d00 */
[----:B------:R-:W-:-:S05]  /*0aa0*/  @P0 IMAD.WIDE.U32 R70, R63, R170, c[0x0][0x218] ;  /* 0x000086003f460625 */ /* 0x000fca00078e00aa */
[----:B------:R0:W5:Y:S01]  /*0ab0*/  @P0 LDG.E.128 R12, [R70.64] ;  /* 0x00000004460c0981 */ /* 0x000162000c1e1d00 */
[----:B------:R-:W-:-:S05]  /*0ac0*/  @P0 IMAD.WIDE.U32 R62, R62, R63, c[0x0][0x218] ;  /* 0x000086003e3e0625 */ /* 0x000fca00078e003f */
[----:B------:R0:W5:Y:S01]  /*0ad0*/  @P0 LDG.E.128 R16, [R62.64] ;  /* 0x000000043e100981 */ /* 0x000162000c1e1d00 */
[----:B--2---:R-:W-:Y:S02]  /*0ae0*/  FSEL R197, R181, RZ, !P2 ;  /* 0x000000ffb5c57208 */ /* 0x004fe40005000000 */
[----:B---3--:R-:W-:Y:S02]  /*0af0*/  PRMT R67, RZ, 0x5410, R25 ;  /* 0x00005410ff437816 */ /* 0x008fe40000000019 */
[----:B------:R-:W-:Y:S02]  /*0b00*/  PRMT R175, RZ, 0x5410, R27 ;  /* 0x00005410ffaf7816 */ /* 0x000fe4000000001b */
[----:B-1----:R-:W-:Y:S01]  /*0b10*/  PRMT R68, RZ, 0x5410, R26 ;  /* 0x00005410ff447816 */ /* 0x002fe2000000001a */
[C---:B------:R-:W-:Y:S01]  /*0b20*/  FADD.FTZ R67, -R197.reuse, R67 ;  /* 0x00000043c5437221 */ /* 0x040fe20000010100 */
[----:B------:R-:W-:Y:S01]  /*0b30*/  PRMT R176, RZ, 0x7610, R27 ;  /* 0x00007610ffb07816 */ /* 0x000fe2000000001b */
[----:B------:R-:W-:Y:S01]  /*0b40*/  FADD.FTZ R217, -R197, R175 ;  /* 0x000000afc5d97221 */ /* 0x000fe20000010100 */
[----:B----4-:R-:W-:-:S02]  /*0b50*/  PRMT R180, RZ, 0x7610, R33 ;  /* 0x00007610ffb47816 */ /* 0x010fc40000000021 */
[--C-:B------:R-:W-:Y:S02]  /*0b60*/  PRMT R66, RZ, 0x5410, R24.reuse ;  /* 0x00005410ff427816 */ /* 0x100fe40000000018 */
[--C-:B------:R-:W-:Y:S01]  /*0b70*/  PRMT R27, RZ, 0x5410, R29.reuse ;  /* 0x00005410ff1b7816 */ /* 0x100fe2000000001d */
[----:B------:R-:W-:Y:S01]  /*0b80*/  FMUL.FTZ R175, R172, R67 ;  /* 0x00000043acaf7220 */ /* 0x000fe20000410000 */
[----:B------:R-:W-:Y:S01]  /*0b90*/  PRMT R24, RZ, 0x7610, R24 ;  /* 0x00007610ff187816 */ /* 0x000fe20000000018 */
[C---:B------:R-:W-:Y:S01]  /*0ba0*/  FADD.FTZ R183, -R197.reuse, R68 ;  /* 0x00000044c5b77221 */ /* 0x040fe20000010100 */
[----:B0-----:R-:W-:Y:S01]  /*0bb0*/  PRMT R65, RZ, 0x7610, R29 ;  /* 0x00007610ff417816 */ /* 0x001fe2000000001d */
[----:B------:R-:W-:Y:S01]  /*0bc0*/  FADD.FTZ R227, -R197, R180 ;  /* 0x000000b4c5e37221 */ /* 0x000fe20000010100 */
[--C-:B------:R-:W-:Y:S02]  /*0bd0*/  PRMT R69, RZ, 0x5410, R30.reuse ;  /* 0x00005410ff457816 */ /* 0x100fe4000000001e */
[----:B------:R-:W-:Y:S01]  /*0be0*/  PRMT R174, RZ, 0x7610, R30 ;  /* 0x00007610ffae7816 */ /* 0x000fe2000000001e */
[----:B------:R-:W-:Y:S01]  /*0bf0*/  FADD.FTZ R130, R27, R130 ;  /* 0x000000821b827221 */ /* 0x000fe20000010000 */
[----:B------:R-:W-:Y:S01]  /*0c00*/  PRMT R70, RZ, 0x7610, R26 ;  /* 0x00007610ff467816 */ /* 0x000fe2000000001a */
[-C--:B------:R-:W-:Y:S01]  /*0c10*/  FFMA.FTZ R132, R175, R27.reuse, R132 ;  /* 0x0000001baf847223 */ /* 0x080fe20000010084 */
[----:B------:R-:W-:Y:S01]  /*0c20*/  PRMT R178, RZ, 0x5410, R33 ;  /* 0x00005410ffb27816 */ /* 0x000fe20000000021 */
[----:B------:R-:W-:Y:S01]  /*0c30*/  FMUL.FTZ R180, R136, R27 ;  /* 0x0000001b88b47220 */ /* 0x000fe20000410000 */
[----:B------:R-:W-:-:S02]  /*0c40*/  PRMT R29, RZ, 0x5410, R37 ;  /* 0x00005410ff1d7816 */ /* 0x000fc40000000025 */
[----:B------:R-:W-:Y:S01]  /*0c50*/  PRMT R30, RZ, 0x7610, R37 ;  /* 0x00007610ff1e7816 */ /* 0x000fe20000000025 */
[C---:B------:R-:W-:Y:S01]  /*0c60*/  FMUL.FTZ R27, R172.reuse, R183 ;  /* 0x000000b7ac1b7220 */ /* 0x040fe20000410000 */
[--C-:B------:R-:W-:Y:S02]  /*0c70*/  PRMT R37, RZ, 0x5410, R39.reuse ;  /* 0x00005410ff257816 */ /* 0x100fe40000000027 */
        /* <DEDUP_REMOVED lines=16> */
[--C-:B------:R-:W-:Y:S01]  /*0d80*/  PRMT R179, RZ, 0x5410, R31.reuse ;  /* 0x00005410ffb37816 */ /* 0x100fe2000000001f */
[----:B------:R-:W-:Y:S01]  /*0d90*/  FMUL.FTZ R66, R138, R69 ;  /* 0x000000458a427220 */ /* 0x000fe20000410000 */
[----:B------:R-:W-:Y:S01]  /*0da0*/  PRMT R28, RZ, 0x7610, R31 ;  /* 0x00007610ff1c7816 */ /* 0x000fe2000000001f */
[C---:B------:R-:W-:Y:S01]  /*0db0*/  FADD.FTZ R181, -R197.reuse, R25 ;  /* 0x00000019c5b57221 */ /* 0x040fe20000010100 */
[----:B------:R-:W-:Y:S01]  /*0dc0*/  PRMT R186, RZ, 0x5410, R40 ;  /* 0x00005410ffba7816 */ /* 0x000fe20000000028 */
[----:B------:R-:W-:Y:S01]  /*0dd0*/  FMUL.FTZ R69, R172, R217 ;  /* 0x000000d9ac457220 */ /* 0x000fe20000410000 */
[----:B------:R-:W-:Y:S01]  /*0de0*/  PRMT R34, RZ, 0x7610, R34 ;  /* 0x00007610ff227816 */ /* 0x000fe20000000022 */
[----:B------:R-:W-:-:S02]  /*0df0*/  FADD.FTZ R221, -R197, R177 ;  /* 0x000000b1c5dd7221 */ /* 0x000fc40000010100 */
[C---:B------:R-:W-:Y:S02]  /*0e00*/  FMUL.FTZ R176, R172.reuse, R219 ;  /* 0x000000dbacb07220 */ /* 0x040fe40000410000 */
[----:B------:R-:W-:Y:S01]  /*0e10*/  FMUL.FTZ R183, R172, R225 ;  /* 0x000000e1acb77220 */ /* 0x000fe20000410000 */
[----:B------:R-:W-:Y:S01]  /*0e20*/  PRMT R31, RZ, 0x5410, R36 ;  /* 0x00005410ff1f7816 */ /* 0x000fe20000000024 */
[----:B------:R-:W-:Y:S02]  /*0e30*/  FADD.FTZ R229, -R197, R182 ;  /* 0x000000b6c5e57221 */ /* 0x000fe40000010100 */
[----:B------:R-:W-:Y:S02]  /*0e40*/  FADD.FTZ R131, R26, R131 ;  /* 0x000000831a837221 */ /* 0x000fe40000010000 */
[-C--:B------:R-:W-:Y:S02]  /*0e50*/  FFMA.FTZ R133, R70, R26.reuse, R133 ;  /* 0x0000001a46857223 */ /* 0x080fe40000010085 */
[----:B------:R-:W-:-:S02]  /*0e60*/  FMUL.FTZ R177, R135, R26 ;  /* 0x0000001a87b17220 */ /* 0x000fc40000410000 */
[----:B------:R-:W-:Y:S02]  /*0e70*/  FMUL.FTZ R26, R172, R181 ;  /* 0x000000b5ac1a7220 */ /* 0x000fe40000410000 */
[----:B------:R-:W-:Y:S02]  /*0e80*/  FADD.FTZ R102, R179, R102 ;  /* 0x00000066b3667221 */ /* 0x000fe40000010000 */
[-C--:B------:R-:W-:Y:S02]  /*0e90*/  FFMA.FTZ R74, R69, R179.reuse, R74 ;  /* 0x000000b3454a7223 */ /* 0x080fe4000001004a */
[----:B------:R-:W-:Y:S01]  /*0ea0*/  FMUL.FTZ R178, R140, R179 ;  /* 0x000000b38cb27220 */ /* 0x000fe20000410000 */
[----:B------:R-:W-:Y:S01]  /*0eb0*/  PRMT R33, RZ, 0x5410, R38 ;  /* 0x00005410ff217816 */ /* 0x000fe20000000026 */
[----:B------:R-:W-:Y:S02]  /*0ec0*/  FADD.FTZ R237, -R197, R186 ;  /* 0x000000bac5ed7221 */ /* 0x000fe40000010100 */
[----:B------:R-:W-:-:S02]  /*0ed0*/  FADD.FTZ R101, R28, R101 ;  /* 0x000000651c657221 */ /* 0x000fc40000010000 */
[-C--:B------:R-:W-:Y:S02]  /*0ee0*/  FFMA.FTZ R73, R176, R28.reuse, R73 ;  /* 0x0000001cb0497223 */ /* 0x080fe40000010049 */
[----:B------:R-:W-:Y:S02]  /*0ef0*/  FMUL.FTZ R179, R141, R28 ;  /* 0x0000001c8db37220 */ /* 0x000fe40000410000 */
[C---:B------:R-:W-:Y:S02]  /*0f00*/  FMUL.FTZ R181, R172.reuse, R221 ;  /* 0x000000ddacb57220 */ /* 0x040fe40000410000 */
[----:B------:R-:W-:Y:S02]  /*0f10*/  FADD.FTZ R106, R29, R106 ;  /* 0x0000006a1d6a7221 */ /* 0x000fe40000010000 */
[----:B------:R-:W-:Y:S02]  /*0f20*/  FMUL.FTZ R28, R172, R227 ;  /* 0x000000e3ac1c7220 */ /* 0x000fe40000410000 */
[----:B------:R-:W-:-:S02]  /*0f30*/  FFMA.FTZ R78, R183, R29, R78 ;  /* 0x0000001db74e7223 */ /* 0x000fc4000001004e */
[----:B------:R-:W-:Y:S02]  /*0f40*/  FMUL.FTZ R186, R144, R29 ;  /* 0x0000001d90ba7220 */ /* 0x000fe40000410000 */
[C---:B------:R-:W-:Y:S02]  /*0f50*/  FADD.FTZ R231, -R197.reuse, R34 ;  /* 0x00000022c5e77221 */ /* 0x040fe40000010100 */
[C---:B------:R-:W-:Y:S02]  /*0f60*/  FMUL.FTZ R29, R172.reuse, R229 ;  /* 0x000000e5ac1d7220 */ /* 0x040fe40000410000 */
[----:B------:R-:W-:Y:S01]  /*0f70*/  FADD.FTZ R233, -R197, R184 ;  /* 0x000000b8c5e97221 */ /* 0x000fe20000010100 */
[----:B------:R-:W-:Y:S01]  /*0f80*/  PRMT R38, RZ, 0x7610, R38 ;  /* 0x00007610ff267816 */ /* 0x000fe20000000026 */
[----:B------:R-:W-:Y:S01]  /*0f90*/  FMUL.FTZ R68, R172, R35 ;  /* 0x00000023ac447220 */ /* 0x000fe20000410000 */
[----:B------:R-:W-:Y:S01]  /*0fa0*/  PRMT R215, RZ, 0x7610, R40 ;  /* 0x00007610ffd77816 */ /* 0x000fe20000000028 */
[----:B------:R-:W-:-:S02]  /*0fb0*/  FADD.FTZ R104, R31, R104 ;  /* 0x000000681f687221 */ /* 0x000fc40000010000 */
[-C--:B------:R-:W-:Y:S02]  /*0fc0*/  FFMA.FTZ R76, R181, R31.reuse, R76 ;  /* 0x0000001fb54c7223 */ /* 0x080fe4000001004c */
[----:B------:R-:W-:Y:S01]  /*0fd0*/  FMUL.FTZ R184, R142, R31 ;  /* 0x0000001f8eb87220 */ /* 0x000fe20000410000 */
[--C-:B------:R-:W-:Y:S01]  /*0fe0*/  PRMT R40, RZ, 0x5410, R42.reuse ;  /* 0x00005410ff287816 */ /* 0x100fe2000000002a */
[----:B------:R-:W-:Y:S02]  /*0ff0*/  FADD.FTZ R105, R30, R105 ;  /* 0x000000691e697221 */ /* 0x000fe40000010000 */
[-C--:B------:R-:W-:Y:S02]  /*1000*/  FFMA.FTZ R77, R28, R30.reuse, R77 ;  /* 0x0000001e1c4d7223 */ /* 0x080fe4000001004d */
[----:B------:R-:W-:Y:S01]  /*1010*/  FMUL.FTZ R31, R145, R30 ;  /* 0x0000001e911f7220 */ /* 0x000fe20000410000 */
[----:B------:R-:W-:Y:S01]  /*1020*/  PRMT R42, RZ, 0x7610, R42 ;  /* 0x00007610ff2a7816 */ /* 0x000fe2000000002a */
[----:B------:R-:W-:Y:S01]  /*1030*/  FADD.FTZ R108, R33, R108 ;  /* 0x0000006c216c7221 */ /* 0x000fe20000010000 */
[--C-:B------:R-:W-:Y:S01]  /*1040*/  PRMT R201, RZ, 0x5410, R46.reuse ;  /* 0x00005410ffc97816 */ /* 0x100fe2000000002e */
[----:B------:R-:W-:Y:S01]  /*1050*/  FMUL.FTZ R30, R172, R231 ;  /* 0x000000e7ac1e7220 */ /* 0x000fe20000410000 */
[----:B------:R-:W-:Y:S01]  /*1060*/  PRMT R192, RZ, 0x7610, R46 ;  /* 0x00007610ffc07816 */ /* 0x000fe2000000002e */
[----:B------:R-:W-:-:S02]  /*1070*/  FFMA.FTZ R80, R29, R33, R80 ;  /* 0x000000211d507223 */ /* 0x000fc40000010050 */
[----:B------:R-:W-:Y:S01]  /*1080*/  FMUL.FTZ R34, R146, R33 ;  /* 0x0000002192227220 */ /* 0x000fe20000410000 */
[----:B------:R-:W-:Y:S01]  /*1090*/  PRMT R46, RZ, 0x5410, R51 ;  /* 0x00005410ff2e7816 */ /* 0x000fe20000000033 */
[----:B------:R-:W-:Y:S02]  /*10a0*/  FMUL.FTZ R33, R172, R233 ;  /* 0x000000e9ac217220 */ /* 0x000fe40000410000 */
[----:B------:R-:W-:Y:S02]  /*10b0*/  FADD.FTZ R158, R71, R158 ;  /* 0x0000009e479e7221 */ /* 0x000fe40000010000 */
[-C--:B------:R-:W-:Y:S01]  /*10c0*/  FFMA.FTZ R159, R68, R71.reuse, R159 ;  /* 0x00000047449f7223 */ /* 0x080fe2000001009f */
[--C-:B------:R-:W-:Y:S01]  /*10d0*/  PRMT R187, RZ, 0x5410, R41.reuse ;  /* 0x00005410ffbb7816 */ /* 0x100fe20000000029 */
        /* <DEDUP_REMOVED lines=8> */
[----:B------:R-:W-:-:S02]  /*1160*/  FADD.FTZ R110, R37, R110 ;  /* 0x0000006e256e7221 */ /* 0x000fc40000010000 */
[-C--:B------:R-:W-:Y:S02]  /*1170*/  FFMA.FTZ R82, R33, R37.reuse, R82 ;  /* 0x0000002521527223 */ /* 0x080fe40000010052 */
[----:B------:R-:W-:Y:S01]  /*1180*/  FMUL.FTZ R38, R148, R37 ;  /* 0x0000002594267220 */ /* 0x000fe20000410000 */
[----:B------:R-:W-:Y:S01]  /*1190*/  PRMT R188, RZ, 0x5410, R43 ;  /* 0x00005410ffbc7816 */ /* 0x000fe2000000002b */
[C---:B------:R-:W-:Y:S01]  /*11a0*/  FADD.FTZ R235, -R197.reuse, R185 ;  /* 0x000000b9c5eb7221 */ /* 0x040fe20000010100 */
[----:B------:R-:W-:Y:S01]  /*11b0*/  PRMT R189, RZ, 0x7610, R43 ;  /* 0x00007610ffbd7816 */ /* 0x000fe2000000002b */
[C---:B------:R-:W-:Y:S02]  /*11c0*/  FADD.FTZ R47, -R197.reuse, R42 ;  /* 0x0000002ac52f7221 */ /* 0x040fe40000010100 */
[----:B------:R-:W-:Y:S01]  /*11d0*/  FMUL.FTZ R37, R172, R237 ;  /* 0x000000edac257220 */ /* 0x000fe20000410000 */
[--C-:B------:R-:W-:Y:S01]  /*11e0*/  PRMT R43, RZ, 0x5410, R45.reuse ;  /* 0x00005410ff2b7816 */ /* 0x100fe2000000002d */
[C---:B------:R-:W-:Y:S01]  /*11f0*/  FADD.FTZ R185, -R197.reuse, R46 ;  /* 0x0000002ec5b97221 */ /* 0x040fe20000010100 */
[----:B------:R-:W-:Y:S01]  /*1200*/  PRMT R196, RZ, 0x7610, R45 ;  /* 0x00007610ffc47816 */ /* 0x000fe2000000002d */
[----:B------:R-:W-:Y:S01]  /*1210*/  FADD.FTZ R42, RZ, R71 ;  /* 0x00000047ff2a7221 */ /* 0x000fe20000010000 */
[--C-:B------:R-:W-:Y:S01]  /*1220*/  PRMT R211, RZ, 0x5410, R48.reuse ;  /* 0x00005410ffd37816 */ /* 0x100fe20000000030 */
[----:B------:R-:W-:Y:S01]  /*1230*/  FFMA.FTZ R46, R68, R71, RZ ;  /* 0x00000047442e7223 */ /* 0x000fe200000100ff */
[----:B------:R-:W-:Y:S01]  /*1240*/  PRMT R207, RZ, 0x7610, R48 ;  /* 0x00007610ffcf7816 */ /* 0x000fe20000000030 */
[----:B------:R-:W-:Y:S01]  /*1250*/  FADD.FTZ R45, -R197, R40 ;  /* 0x00000028c52d7221 */ /* 0x000fe20000010100 */
[----:B------:R-:W-:Y:S01]  /*1260*/  PRMT R48, RZ, 0x7610, R51 ;  /* 0x00007610ff307816 */ /* 0x000fe20000000033 */
[----:B------:R-:W-:-:S02]  /*1270*/  FADD.FTZ R112, R41, R112 ;  /* 0x0000007029707221 */ /* 0x000fc40000010000 */
[-C--:B------:R-:W-:Y:S02]  /*1280*/  FFMA.FTZ R84, R37, R41.reuse, R84 ;  /* 0x0000002925547223 */ /* 0x080fe40000010054 */
[----:B------:R-:W-:Y:S02]  /*1290*/  FMUL.FTZ R40, R150, R41 ;  /* 0x0000002996287220 */ /* 0x000fe40000410000 */
[----:B------:R-:W-:Y:S02]  /*12a0*/  FADD.FTZ R41, R42, R177 ;  /* 0x000000b12a297221 */ /* 0x000fe40000010000 */
[----:B------:R-:W-:Y:S02]  /*12b0*/  FFMA.FTZ R46, R70, R177, R46 ;  /* 0x000000b1462e7223 */ /* 0x000fe4000001002e */
[----:B------:R-:W-:Y:S02]  /*12c0*/  FADD.FTZ R25, -R197, R48 ;  /* 0x00000030c5197221 */ /* 0x000fe40000010100 */
[----:B------:R-:W-:-:S02]  /*12d0*/  FADD.FTZ R128, R65, R128 ;  /* 0x0000008041807221 */ /* 0x000fc40000010000 */
[-C--:B------:R-:W-:Y:S02]  /*12e0*/  FFMA.FTZ R129, R26, R65.reuse, R129 ;  /* 0x000000411a817223 */ /* 0x080fe40000010081 */
[----:B------:R-:W-:Y:S02]  /*12f0*/  FMUL.FTZ R65, R137, R65 ;  /* 0x0000004189417220 */ /* 0x000fe40000410000 */
[----:B------:R-:W-:Y:S02]  /*1300*/  FADD.FTZ R48, R41, R180 ;  /* 0x000000b429307221 */ /* 0x000fe40000010000 */
[----:B------:R-:W-:Y:S01]  /*1310*/  FFMA.FTZ R46, R175, R180, R46 ;  /* 0x000000b4af2e7223 */ /* 0x000fe2000001002e */
[--C-:B------:R-:W-:Y:S01]  /*1320*/  PRMT R203, RZ, 0x5410, R53.reuse ;  /* 0x00005410ffcb7816 */ /* 0x100fe20000000035 */
[----:B------:R-:W-:Y:S01]  /*1330*/  FMUL.FTZ R67, R172, R191 ;  /* 0x000000bfac437220 */ /* 0x000fe20000410000 */
[----:B------:R-:W-:Y:S01]  /*1340*/  PRMT R194, RZ, 0x7610, R53 ;  /* 0x00007610ffc27816 */ /* 0x000fe20000000035 */
[----:B------:R-:W-:-:S02]  /*1350*/  FADD.FTZ R53, R48, R65 ;  /* 0x0000004130357221 */ /* 0x000fc40000010000 */
[----:B------:R-:W-:Y:S02]  /*1360*/  FFMA.FTZ R46, R26, R65, R46 ;  /* 0x000000411a2e7223 */ /* 0x000fe4000001002e */
[----:B------:R-:W-:Y:S02]  /*1370*/  FADD.FTZ R99, R174, R99 ;  /* 0x00000063ae637221 */ /* 0x000fe40000010000 */
[-C--:B------:R-:W-:Y:S02]  /*1380*/  FFMA.FTZ R0, R67, R174.reuse, R0 ;  /* 0x000000ae43007223 */ /* 0x080fe40000010000 */
[----:B------:R-:W-:Y:S02]  /*1390*/  FMUL.FTZ R174, R139, R174 ;  /* 0x000000ae8bae7220 */ /* 0x000fe40000410000 */
[----:B------:R-:W-:Y:S02]  /*13a0*/  FADD.FTZ R53, R53, R66 ;  /* 0x0000004235357221 */ /* 0x000fe40000010000 */
[----:B------:R-:W-:-:S02]  /*13b0*/  FFMA.FTZ R46, R27, R66, R46 ;  /* 0x000000421b2e7223 */ /* 0x000fc4000001002e */
[----:B------:R-:W-:Y:S02]  /*13c0*/  FADD.FTZ R53, R53, R174 ;  /* 0x000000ae35357221 */ /* 0x000fe40000010000 */
[----:B------:R-:W-:Y:S01]  /*13d0*/  FFMA.FTZ R46, R67, R174, R46 ;  /* 0x000000ae432e7223 */ /* 0x000fe2000001002e */
[----:B------:R-:W-:Y:S01]  /*13e0*/  PRMT R32, RZ, 0x7610, R32 ;  /* 0x00007610ff207816 */ /* 0x000fe20000000020 */
[----:B------:R-:W-:Y:S02]  /*13f0*/  FADD.FTZ R48, R53, R178 ;  /* 0x000000b235307221 */ /* 0x000fe40000010000 */
[----:B------:R-:W-:Y:S01]  /*1400*/  FFMA.FTZ R46, R69, R178, R46 ;  /* 0x000000b2452e7223 */ /* 0x000fe2000001002e */
[----:B------:R-:W-:Y:S01]  /*1410*/  PRMT R36, RZ, 0x7610, R36 ;  /* 0x00007610ff247816 */ /* 0x000fe20000000024 */
[----:B------:R-:W-:Y:S02]  /*1420*/  FADD.FTZ R53, R48, R179 ;  /* 0x000000b330357221 */ /* 0x000fe40000010000 */
[----:B------:R-:W-:-:S02]  /*1430*/  FADD.FTZ R223, -R197, R32 ;  /* 0x00000020c5df7221 */ /* 0x000fc40000010100 */
[----:B------:R-:W-:Y:S01]  /*1440*/  FFMA.FTZ R46, R176, R179, R46 ;  /* 0x000000b3b02e7223 */ /* 0x000fe2000001002e */
[--C-:B------:R-:W-:Y:S01]  /*1450*/  PRMT R195, RZ, 0x5410, R50.reuse ;  /* 0x00005410ffc37816 */ /* 0x100fe20000000032 */
[----:B------:R-:W-:Y:S01]  /*1460*/  FMUL.FTZ R191, R143, R36 ;  /* 0x000000248fbf7220 */ /* 0x000fe20000410000 */
[----:B------:R-:W-:Y:S01]  /*1470*/  PRMT R193, RZ, 0x7610, R50 ;  /* 0x00007610ffc17816 */ /* 0x000fe20000000032 */
[----:B------:R-:W-:Y:S02]  /*1480*/  FADD.FTZ R48, R53, R184 ;  /* 0x000000b835307221 */ /* 0x000fe40000010000 */
[----:B------:R-:W-:Y:S02]  /*1490*/  FMUL.FTZ R182, R172, R223 ;  /* 0x000000dfacb67220 */ /* 0x000fe40000410000 */
[----:B------:R-:W-:Y:S02]  /*14a0*/  FFMA.FTZ R50, R181, R184, R46 ;  /* 0x000000b8b5327223 */ /* 0x000fe4000001002e */
[----:B------:R-:W-:-:S02]  /*14b0*/  FADD.FTZ R53, R48, R191 ;  /* 0x000000bf30357221 */ /* 0x000fc40000010000 */
[----:B------:R-:W-:Y:S01]  /*14c0*/  FFMA.FTZ R50, R182, R191, R50 ;  /* 0x000000bfb6327223 */ /* 0x000fe20000010032 */
[--C-:B------:R-:W-:Y:S02]  /*14d0*/  PRMT R209, RZ, 0x5410, R52.reuse ;  /* 0x00005410ffd17816 */ /* 0x100fe40000000034 */
[----:B------:R-:W-:Y:S01]  /*14e0*/  PRMT R198, RZ, 0x7610, R52 ;  /* 0x00007610ffc67816 */ /* 0x000fe20000000034 */
[----:B------:R-:W-:Y:S02]  /*14f0*/  FADD.FTZ R52, R53, R186 ;  /* 0x000000ba35347221 */ /* 0x000fe40000010000 */
[----:B------:R-:W-:Y:S02]  /*1500*/  FFMA.FTZ R50, R183, R186, R50 ;  /* 0x000000bab7327223 */ /* 0x000fe40000010032 */
[----:B------:R-:W-:Y:S02]  /*1510*/  FADD.FTZ R53, R52, R31 ;  /* 0x0000001f34357221 */ /* 0x000fe40000010000 */
[----:B------:R-:W-:Y:S01]  /*1520*/  FFMA.FTZ R50, R28, R31, R50 ;  /* 0x0000001f1c327223 */ /* 0x000fe20000010032 */
[--C-:B------:R-:W-:Y:S01]  /*1530*/  PRMT R205, RZ, 0x5410, R49.reuse ;  /* 0x00005410ffcd7816 */ /* 0x100fe20000000031 */
[----:B------:R-:W-:Y:S01]  /*1540*/  FADD.FTZ R52, R53, R34 ;  /* 0x0000002235347221 */ /* 0x000fe20000010000 */
[----:B------:R-:W-:Y:S01]  /*1550*/  PRMT R199, RZ, 0x7610, R49 ;  /* 0x00007610ffc77816 */ /* 0x000fe20000000031 */
[----:B------:R-:W-:Y:S01]  /*1560*/  FFMA.FTZ R53, R29, R34, R50 ;  /* 0x000000221d357223 */ /* 0x000fe20000010032 */
[----:B------:R-:W-:Y:S01]  /*1570*/  PRMT R24, RZ, 0x7610, R55 ;  /* 0x00007610ff187816 */ /* 0x000fe20000000037 */
[----:B------:R-:W-:Y:S01]  /*1580*/  FADD.FTZ R51, -R197, R189 ;  /* 0x000000bdc5337221 */ /* 0x000fe20000010100 */
[----:B------:R-:W-:Y:S01]  /*1590*/  PRMT R189, RZ, 0x5410, R55 ;  /* 0x00005410ffbd7816 */ /* 0x000fe20000000037 */
[----:B------:R-:W-:-:S02]  /*15a0*/  FADD.FTZ R55, R52, R35 ;  /* 0x0000002334377221 */ /* 0x000fc40000010000 */
[----:B------:R-:W-:Y:S02]  /*15b0*/  FFMA.FTZ R53, R30, R35, R53 ;  /* 0x000000231e357223 */ /* 0x000fe40000010035 */
[C---:B------:R-:W-:Y:S02]  /*15c0*/  FADD.FTZ R215, -R197.reuse, R215 ;  /* 0x000000d7c5d77221 */ /* 0x040fe40000010100 */
[C---:B------:R-:W-:Y:S02]  /*15d0*/  FADD.FTZ R187, -R197.reuse, R187 ;  /* 0x000000bbc5bb7221 */ /* 0x040fe40000010100 */
[C---:B------:R-:W-:Y:S02]  /*15e0*/  FADD.FTZ R213, -R197.reuse, R213 ;  /* 0x000000d5c5d57221 */ /* 0x040fe40000010100 */
[C---:B------:R-:W-:Y:S01]  /*15f0*/  FADD.FTZ R49, -R197.reuse, R188 ;  /* 0x000000bcc5317221 */ /* 0x040fe20000010100 */
[----:B------:R-:W-:Y:S01]  /*1600*/  PRMT R188, RZ, 0x7610, R54 ;  /* 0x00007610ffbc7816 */ /* 0x000fe20000000036 */
[----:B------:R-:W-:-:S02]  /*1610*/  FADD.FTZ R211, -R197, R211 ;  /* 0x000000d3c5d37221 */ /* 0x000fc40000010100 */
[C---:B------:R-:W-:Y:S02]  /*1620*/  FADD.FTZ R207, -R197.reuse, R207 ;  /* 0x000000cfc5cf7221 */ /* 0x040fe40000010100 */
[C---:B------:R-:W-:Y:S02]  /*1630*/  FADD.FTZ R205, -R197.reuse, R205 ;  /* 0x000000cdc5cd7221 */ /* 0x040fe40000010100 */
[C---:B------:R-:W-:Y:S02]  /*1640*/  FADD.FTZ R199, -R197.reuse, R199 ;  /* 0x000000c7c5c77221 */ /* 0x040fe40000010100 */
[C---:B------:R-:W-:Y:S02]  /*1650*/  FADD.FTZ R195, -R197.reuse, R195 ;  /* 0x000000c3c5c37221 */ /* 0x040fe40000010100 */
[----:B------:R-:W-:Y:S01]  /*1660*/  FADD.FTZ R193, -R197, R193 ;  /* 0x000000c1c5c17221 */ /* 0x000fe20000010100 */
[----:B------:R-:W-:Y:S01]  /*1670*/  PRMT R197, RZ, 0x5410, R54 ;  /* 0x00005410ffc57816 */ /* 0x000fe20000000036 */
[----:B------:R-:W-:-:S02]  /*1680*/  FADD.FTZ R103, R36, R103 ;  /* 0x0000006724677221 */ /* 0x000fc40000010000 */
[----:B------:R-:W-:Y:S02]  /*1690*/  FFMA.FTZ R75, R182, R36, R75 ;  /* 0x00000024b64b7223 */ /* 0x000fe4000001004b */
[----:B------:R-:W-:Y:S02]  /*16a0*/  FMUL.FTZ R39, R149, R190 ;  /* 0x000000be95277220 */ /* 0x000fe40000410000 */
[----:B------:R-:W-:Y:S02]  /*16b0*/  FADD.FTZ R54, R55, R38 ;  /* 0x0000002637367221 */ /* 0x000fe40000010000 */
[C---:B------:R-:W-:Y:S02]  /*16c0*/  FMUL.FTZ R36, R172.reuse, R235 ;  /* 0x000000ebac247220 */ /* 0x040fe40000410000 */
[----:B------:R-:W-:Y:S01]  /*16d0*/  FFMA.FTZ R53, R33, R38, R53 ;  /* 0x0000002621357223 */ /* 0x000fe20000010035 */
[----:B------:R-:W-:Y:S01]  /*16e0*/  PRMT R44, RZ, 0x7610, R44 ;  /* 0x00007610ff2c7816 */ /* 0x000fe2000000002c */
[----:B------:R-:W-:-:S02]  /*16f0*/  FMUL.FTZ R52, R172, R51 ;  /* 0x00000033ac347220 */ /* 0x000fc40000410000 */
[----:B------:R-:W-:Y:S02]  /*1700*/  FADD.FTZ R55, R54, R39 ;  /* 0x0000002736377221 */ /* 0x000fe40000010000 */
[----:B------:R-:W-:Y:S02]  /*1710*/  FFMA.FTZ R54, R36, R39, R53 ;  /* 0x0000002724367223 */ /* 0x000fe40000010035 */
[----:B------:R-:W-:Y:S02]  /*1720*/  FMUL.FTZ R49, R172, R49 ;  /* 0x00000031ac317220 */ /* 0x000fe40000410000 */
[----:B------:R-:W-:Y:S02]  /*1730*/  FADD.FTZ R117, R62, R117 ;  /* 0x000000753e757221 */ /* 0x000fe40000010000 */
[-C--:B------:R-:W-:Y:S02]  /*1740*/  FFMA.FTZ R89, R52, R62.reuse, R89 ;  /* 0x0000003e34597223 */ /* 0x080fe40000010059 */
[----:B------:R-:W-:-:S02]  /*1750*/  FMUL.FTZ R51, R157, R62 ;  /* 0x0000003e9d337220 */ /* 0x000fc40000410000 */
        /* <DEDUP_REMOVED lines=16> */
[----:B------:R-:W-:Y:S02]  /*1860*/  FMUL.FTZ R45, R172, R45 ;  /* 0x0000002dac2d7220 */ /* 0x000fe40000410000 */
[----:B------:R-:W-:-:S02]  /*1870*/  FADD.FTZ R115, R192, R115 ;  /* 0x00000073c0737221 */ /* 0x000fc40000010000 */
[-C--:B------:R-:W-:Y:S02]  /*1880*/  FFMA.FTZ R87, R48, R192.reuse, R87 ;  /* 0x000000c030577223 */ /* 0x080fe40000010057 */
[----:B------:R-:W-:Y:S02]  /*1890*/  FMUL.FTZ R47, R155, R192 ;  /* 0x000000c09b2f7220 */ /* 0x000fe40000410000 */
[----:B------:R-:W-:Y:S02]  /*18a0*/  FADD.FTZ R111, R44, R111 ;  /* 0x0000006f2c6f7221 */ /* 0x000fe40000010000 */
[----:B------:R-:W-:Y:S02]  /*18b0*/  FFMA.FTZ R83, R42, R44, R83 ;  /* 0x0000002c2a537223 */ /* 0x000fe40000010053 */
[----:B------:R-:W-:Y:S02]  /*18c0*/  FMUL.FTZ R43, R153, R196 ;  /* 0x000000c4992b7220 */ /* 0x000fe40000410000 */
[----:B------:R-:W-:-:S02]  /*18d0*/  FADD.FTZ R192, R63, R190 ;  /* 0x000000be3fc07221 */ /* 0x000fc40000010000 */
[----:B------:R-:W-:Y:S02]  /*18e0*/  FMUL.FTZ R44, R172, R213 ;  /* 0x000000d5ac2c7220 */ /* 0x000fe40000410000 */
        /* <DEDUP_REMOVED lines=12> */
[----:B------:R-:W-:Y:S02]  /*19b0*/  FADD.FTZ R196, R201, R46 ;  /* 0x0000002ec9c47221 */ /* 0x000fe40000010000 */
[----:B------:R-:W-:Y:S02]  /*19c0*/  FFMA.FTZ R198, R45, R46, R192 ;  /* 0x0000002e2dc67223 */ /* 0x000fe400000100c0 */
        /* <DEDUP_REMOVED lines=16> */
[----:B------:R-:W-:Y:S02]  /*1ad0*/  FMUL.FTZ R192, R162, R203 ;  /* 0x000000cba2c07220 */ /* 0x000fe40000410000 */
[----:B------:R-:W-:Y:S02]  /*1ae0*/  FADD.FTZ R197, R198, R55 ;  /* 0x00000037c6c57221 */ /* 0x000fe40000010000 */
[----:B------:R-:W-:Y:S02]  /*1af0*/  FFMA.FTZ R200, R62, R55, R200 ;  /* 0x000000373ec87223 */ /* 0x000fe400000100c8 */
[----:B------:R-:W-:Y:S02]  /*1b00*/  FADD.FTZ R121, R194, R121 ;  /* 0x00000079c2797221 */ /* 0x000fe40000010000 */
[----:B------:R-:W-:-:S02]  /*1b10*/  FFMA.FTZ R93, R199, R194, R93 ;  /* 0x000000c2c75d7223 */ /* 0x000fc4000001005d */
[----:B------:R-:W-:Y:S02]  /*1b20*/  FMUL.FTZ R194, R164, R194 ;  /* 0x000000c2a4c27220 */ /* 0x000fe40000410000 */
[----:B------:R-:W-:Y:S02]  /*1b30*/  FADD.FTZ R197, R197, R192 ;  /* 0x000000c0c5c57221 */ /* 0x000fe40000010000 */
[----:B------:R-:W-:Y:S02]  /*1b40*/  FFMA.FTZ R200, R63, R192, R200 ;  /* 0x000000c03fc87223 */ /* 0x000fe400000100c8 */
        /* <DEDUP_REMOVED lines=9> */
[-C--:B------:R-:W-:Y:S02]  /*1be0*/  FMUL.FTZ R198, R167, R189.reuse ;  /* 0x000000bda7c67220 */ /* 0x080fe40000410000 */
[----:B------:R-:W-:Y:S02]  /*1bf0*/  FADD.FTZ R197, R197, R188 ;  /* 0x000000bcc5c57221 */ /* 0x000fe40000010000 */
[----:B------:R-:W-:Y:S02]  /*1c00*/  FFMA.FTZ R201, R193, R188, R200 ;  /* 0x000000bcc1c97223 */ /* 0x000fe400000100c8 */
[----:B------:R-:W-:Y:S02]  /*1c10*/  FADD.FTZ R126, R189, R126 ;  /* 0x0000007ebd7e7221 */ /* 0x000fe40000010000 */
[----:B------:R-:W-:Y:S02]  /*1c20*/  FFMA.FTZ R98, R185, R189, R98 ;  /* 0x000000bdb9627223 */ /* 0x000fe40000010062 */
[----:B------:R-:W-:-:S02]  /*1c30*/  FMUL.FTZ R189, R168, R24 ;  /* 0x00000018a8bd7220 */ /* 0x000fc40000410000 */
[----:B------:R-:W-:Y:S02]  /*1c40*/  FMUL.FTZ R200, R172, R25 ;  /* 0x00000019acc87220 */ /* 0x000fe40000410000 */
[----:B------:R-:W-:Y:S02]  /*1c50*/  FADD.FTZ R202, R197, R198 ;  /* 0x000000c6c5ca7221 */ /* 0x000fe40000010000 */
[----:B------:R-:W-:Y:S01]  /*1c60*/  FFMA.FTZ R201, R185, R198, R201 ;  /* 0x000000c6b9c97223 */ /* 0x000fe200000100c9 */
[----:B------:R-:W-:Y:S01]  /*1c70*/  MOV R32, 0x3f800000 ;  /* 0x3f80000000207802 */ /* 0x000fe20000000f00 */
[----:B------:R-:W-:Y:S01]  /*1c80*/  FADD.FTZ R122, R203, R122 ;  /* 0x0000007acb7a7221 */ /* 0x000fe20000010000 */
[----:B------:R-:W-:Y:S01]  /*1c90*/  @P1 PRMT R32, RZ, 0x5410, R64 ;  /* 0x00005410ff201816 */ /* 0x000fe20000000040 */
[----:B------:R-:W-:Y:S02]  /*1ca0*/  FFMA.FTZ R94, R63, R203, R94 ;  /* 0x000000cb3f5e7223 */ /* 0x000fe4000001005e */
[----:B------:R-:W-:-:S02]  /*1cb0*/  FADD.FTZ R120, R209, R120 ;  /* 0x00000078d1787221 */ /* 0x000fc40000010000 */
[----:B------:R-:W-:Y:S02]  /*1cc0*/  FFMA.FTZ R92, R53, R209, R92 ;  /* 0x000000d1355c7223 */ /* 0x000fe4000001005c */
[----:B------:R-:W-:Y:S02]  /*1cd0*/  FADD.FTZ R125, R24, R125 ;  /* 0x0000007d187d7221 */ /* 0x000fe40000010000 */
[----:B------:R-:W-:Y:S02]  /*1ce0*/  FFMA.FTZ R97, R200, R24, R97 ;  /* 0x00000018c8617223 */ /* 0x000fe40000010061 */
[----:B------:R-:W-:Y:S02]  /*1cf0*/  FADD.FTZ R203, R202, R189 ;  /* 0x000000bdcacb7221 */ /* 0x000fe40000010000 */
[----:B------:R-:W-:Y:S01]  /*1d00*/  FFMA.FTZ R201, R200, R189, R201 ;  /* 0x000000bdc8c97223 */ /* 0x000fe200000100c9 */
[----:B------:R-:W-:Y:S05]  /*1d10*/  BRA.DIV ~URZ, `(.L_x_616) ;  /* 0x00002a127f007947 */ /* 0x000fea000b800000 */
[----:B------:R0:W1:Y:S02]  /*1d20*/  SHFL.BFLY PT, R64, R203, 0x1, 0x1f ;  /* 0x0c201f00cb407f89 */ /* 0x00006400000e0000 */
.L_x_620:
        /* <DEDUP_REMOVED lines=13> */
[----:B0-----:R-:W0:Y:S01]  /*1e00*/  SHFL.BFLY PT, R203, R202, 0x8, 0x1f ;  /* 0x0d001f00cacb7f89 */ /* 0x001e2200000e0000 */
[----:B-1----:R-:W-:-:S05]  /*1e10*/  FADD.FTZ R201, R64, R201 ;  /* 0x000000c940c97221 */ /* 0x002fca0000010000 */
[----:B------:R1:W2:Y:S01]  /*1e20*/  SHFL.BFLY PT, R204, R201, 0x10, 0x1f ;  /* 0x0e001f00c9cc7f89 */ /* 0x0002a200000e0000 */
[----:B0-----:R-:W-:-:S05]  /*1e30*/  FADD.FTZ R203, R202, R203 ;  /* 0x000000cbcacb7221 */ /* 0x001fca0000010000 */
[----:B------:R1:W0:Y:S02]  /*1e40*/  SHFL.BFLY PT, R24, R203, 0x10, 0x1f ;  /* 0x0e001f00cb187f89 */ /* 0x00022400000e0000 */
.L_x_621:
[----:B--2---:R-:W-:Y:S01]  /*1e50*/  FADD.FTZ R204, R204, R201 ;  /* 0x000000c9cccc7221 */ /* 0x004fe20000010000 */
[----:B-----5:R-:W-:Y:S01]  /*1e60*/  LOP3.LUT P6, RZ, R2, 0xff00, RZ, 0xc0, !PT ;  /* 0x0000ff0002ff7812 */ /* 0x020fe200078cc0ff */
[----:B0-----:R-:W-:Y:S01]  /*1e70*/  FADD.FTZ R24, R24, R203 ;  /* 0x000000cb18187221 */ /* 0x001fe20000010000 */
[----:B------:R-:W-:Y:S01]  /*1e80*/  LOP3.LUT P3, RZ, R2, 0xff0000, RZ, 0xc0, !PT ;  /* 0x00ff000002ff7812 */ /* 0x000fe2000786c0ff */
[----:B------:R-:W-:Y:S01]  /*1e90*/  FMUL.FTZ R64, R204, c[0x0][0x1e0] ;  /* 0x00007800cc407a20 */ /* 0x000fe20000410000 */
[----:B------:R-:W-:Y:S01]  /*1ea0*/  LOP3.LUT P4, RZ, R2, 0xff000000, RZ, 0xc0, !PT ;  /* 0xff00000002ff7812 */ /* 0x000fe2000788c0ff */
[----:B------:R-:W-:Y:S01]  /*1eb0*/  FMUL.FTZ R197, R24, c[0x0][0x1e0] ;  /* 0x0000780018c57a20 */ /* 0x000fe20000410000 */
[----:B------:R-:W-:Y:S02]  /*1ec0*/  MOV R24, R2 ;  /* 0x0000000200187202 */ /* 0x000fe40000000f00 */
[----:B------:R-:W-:Y:S02]  /*1ed0*/  FSEL R64, R64, RZ, !P2 ;  /* 0x000000ff40407208 */ /* 0x000fe40005000000 */
[----:B------:R-:W-:-:S02]  /*1ee0*/  LOP3.LUT P2, RZ, R24, 0xff, RZ, 0xc0, !PT ;  /* 0x000000ff18ff7812 */ /* 0x000fc4000784c0ff */
[----:B------:R-:W-:Y:S01]  /*1ef0*/  @P0 PRMT R24, RZ, 0x5410, R4 ;  /* 0x00005410ff180816 */ /* 0x000fe20000000004 */
[-CC-:B------:R-:W-:Y:S01]  /*1f00*/  FFMA.FTZ R68, R68, R197.reuse, R64.reuse ;  /* 0x000000c544447223 */ /* 0x180fe20000010040 */
[C---:B------:R-:W-:Y:S01]  /*1f10*/  LOP3.LUT P5, RZ, R3.reuse, 0xff, RZ, 0xc0, !PT ;  /* 0x000000ff03ff7812 */ /* 0x040fe200078ac0ff */
[-C--:B------:R-:W-:Y:S01]  /*1f20*/  FFMA.FTZ R70, R70, R197.reuse, R64 ;  /* 0x000000c546467223 */ /* 0x080fe20000010040 */
[----:B------:R-:W-:Y:S01]  /*1f30*/  LOP3.LUT P1, RZ, R3, 0xff00, RZ, 0xc0, !PT ;  /* 0x0000ff0003ff7812 */ /* 0x000fe2000782c0ff */
[----:B------:R-:W-:Y:S02]  /*1f40*/  FADD.FTZ R25, R71, -R68 ;  /* 0x8000004447197221 */ /* 0x000fe40000010000 */
[----:B------:R-:W-:Y:S02]  /*1f50*/  FFMA.FTZ R71, R175, R197, R64 ;  /* 0x000000c5af477223 */ /* 0x000fe40000010040 */
[C---:B------:R-:W-:Y:S02]  /*1f60*/  FMUL.FTZ R25, R172.reuse, R25 ;  /* 0x00000019ac197220 */ /* 0x040fe40000410000 */
[----:B------:R-:W-:Y:S01]  /*1f70*/  FADD.FTZ R175, R177, -R70 ;  /* 0x80000046b1af7221 */ /* 0x000fe20000010000 */
[----:B------:R-:W-:Y:S01]  /*1f80*/  MOV R70, R58 ;  /* 0x0000003a00467202 */ /* 0x000fe20000000f00 */
[----:B------:R-:W-:Y:S01]  /*1f90*/  @P0 FADD.FTZ R25, R25, R24 ;  /* 0x0000001819190221 */ /* 0x000fe20000010000 */
[----:B------:R-:W-:Y:S01]  /*1fa0*/  @P0 PRMT R24, RZ, 0x7610, R4 ;  /* 0x00007610ff180816 */ /* 0x000fe20000000004 */
[----:B------:R-:W-:-:S02]  /*1fb0*/  FMUL.FTZ R175, R172, R175 ;  /* 0x000000afacaf7220 */ /* 0x000fc40000410000 */
[----:B------:R-:W-:Y:S02]  /*1fc0*/  FADD.FTZ R71, R180, -R71 ;  /* 0x80000047b4477221 */ /* 0x000fe40000010000 */
[----:B------:R-:W-:Y:S01]  /*1fd0*/  @P0 FADD.FTZ R175, R175, R24 ;  /* 0x00000018afaf0221 */ /* 0x000fe20000010000 */
[----:B------:R-:W-:Y:S01]  /*1fe0*/  @P0 PRMT R24, RZ, 0x5410, R5 ;  /* 0x00005410ff180816 */ /* 0x000fe20000000005 */
[----:B------:R-:W-:Y:S02]  /*1ff0*/  FMUL.FTZ R71, R172, R71 ;  /* 0x00000047ac477220 */ /* 0x000fe40000410000 */
[-C--:B------:R-:W-:Y:S02]  /*2000*/  FMUL.FTZ R2, R175, R32.reuse ;  /* 0x00000020af027220 */ /* 0x080fe40000410000 */
[----:B------:R-:W-:Y:S02]  /*2010*/  @P0 FADD.FTZ R71, R71, R24 ;  /* 0x0000001847470221 */ /* 0x000fe40000010000 */
[----:B------:R-:W-:-:S02]  /*2020*/  FMUL.FTZ R24, R25, R32 ;  /* 0x0000002019187220 */ /* 0x000fc40000410000 */
[----:B------:R-:W-:Y:S02]  /*2030*/  FMUL.FTZ R2, R2, c[0x0][0x1e8] ;  /* 0x00007a0002027a20 */ /* 0x000fe40000410000 */
[----:B------:R-:W-:Y:S02]  /*2040*/  FMUL.FTZ R24, R24, c[0x0][0x1e8] ;  /* 0x00007a0018187a20 */ /* 0x000fe40000410000 */
[-CC-:B------:R-:W-:Y:S01]  /*2050*/  FFMA.FTZ R26, R26, R197.reuse, R64.reuse ;  /* 0x000000c51a1a7223 */ /* 0x180fe20000010040 */
[----:B------:R-:W-:Y:S01]  /*2060*/  FSEL R177, R2, RZ, P6 ;  /* 0x000000ff02b17208 */ /* 0x000fe20003000000 */
[-CC-:B------:R-:W-:Y:S01]  /*2070*/  FFMA.FTZ R27, R27, R197.reuse, R64.reuse ;  /* 0x000000c51b1b7223 */ /* 0x180fe20000010040 */
[----:B------:R-:W-:Y:S01]  /*2080*/  FSEL R24, R24, RZ, P2 ;  /* 0x000000ff18187208 */ /* 0x000fe20001000000 */
[----:B------:R-:W-:Y:S01]  /*2090*/  FFMA.FTZ R67, R67, R197, R64 ;  /* 0x000000c543437223 */ /* 0x000fe20000010040 */
[C---:B------:R-:W-:Y:S01]  /*20a0*/  LOP3.LUT P2, RZ, R3.reuse, 0xff0000, RZ, 0xc0, !PT ;  /* 0x00ff000003ff7812 */ /* 0x040fe2000784c0ff */
[----:B------:R-:W-:Y:S01]  /*20b0*/  FADD.FTZ R27, R66, -R27 ;  /* 0x8000001b421b7221 */ /* 0x000fe20000010000 */
[----:B------:R-:W-:Y:S01]  /*20c0*/  LOP3.LUT P6, RZ, R3, 0xff000000, RZ, 0xc0, !PT ;  /* 0xff00000003ff7812 */ /* 0x000fe200078cc0ff */
[----:B------:R-:W-:Y:S01]  /*20d0*/  FADD.FTZ R3, R65, -R26 ;  /* 0x8000001a41037221 */ /* 0x000fe20000010000 */
[----:B------:R-:W-:Y:S01]  /*20e0*/  @P0 PRMT R26, RZ, 0x7610, R5 ;  /* 0x00007610ff1a0816 */ /* 0x000fe20000000005 */
[C---:B------:R-:W-:Y:S01]  /*20f0*/  FMUL.FTZ R27, R172.reuse, R27 ;  /* 0x0000001bac1b7220 */ /* 0x040fe20000410000 */
[----:B------:R-:W-:Y:S01]  /*2100*/  @P0 PRMT R66, RZ, 0x7610, R8 ;  /* 0x00007610ff420816 */ /* 0x000fe20000000008 */
[----:B------:R-:W-:Y:S01]  /*2110*/  FMUL.FTZ R3, R172, R3 ;  /* 0x00000003ac037220 */ /* 0x000fe20000410000 */
[----:B------:R-:W-:Y:S01]  /*2120*/  F2FP.BF16.PACK_AB R24, R177, R24 ;  /* 0x00000018b118723e */ /* 0x000fe200000010ff */
[----:B------:R-:W-:-:S02]  /*2130*/  FFMA.FTZ R176, R176, R197, R64 ;  /* 0x000000c5b0b07223 */ /* 0x000fc40000010040 */
[----:B------:R-:W-:Y:S01]  /*2140*/  @P0 FADD.FTZ R3, R3, R26 ;  /* 0x0000001a03030221 */ /* 0x000fe20000010000 */
[----:B------:R-:W-:Y:S01]  /*2150*/  @P0 PRMT R26, RZ, 0x5410, R6 ;  /* 0x00005410ff1a0816 */ /* 0x000fe20000000006 */
[----:B------:R-:W-:Y:S02]  /*2160*/  FADD.FTZ R67, R174, -R67 ;  /* 0x80000043ae437221 */ /* 0x000fe40000010000 */
[----:B------:R-:W-:Y:S02]  /*2170*/  FFMA.FTZ R69, R69, R197, R64 ;  /* 0x000000c545457223 */ /* 0x000fe40000010040 */
[----:B------:R-:W-:Y:S01]  /*2180*/  @P0 FADD.FTZ R27, R27, R26 ;  /* 0x0000001a1b1b0221 */ /* 0x000fe20000010000 */
[----:B------:R-:W-:Y:S01]  /*2190*/  @P0 PRMT R26, RZ, 0x7610, R6 ;  /* 0x00007610ff1a0816 */ /* 0x000fe20000000006 */
[----:B------:R-:W-:Y:S02]  /*21a0*/  FADD.FTZ R65, R179, -R176 ;  /* 0x800000b0b3417221 */ /* 0x000fe40000010000 */
[----:B------:R-:W-:-:S02]  /*21b0*/  FMUL.FTZ R179, R172, R67 ;  /* 0x00000043acb37220 */ /* 0x000fc40000410000 */
[-C--:B------:R-:W-:Y:S02]  /*21c0*/  FFMA.FTZ R181, R181, R197.reuse, R64 ;  /* 0x000000c5b5b57223 */ /* 0x080fe40000010040 */
[----:B------:R-:W-:Y:S02]  /*21d0*/  FADD.FTZ R69, R178, -R69 ;  /* 0x80000045b2457221 */ /* 0x000fe40000010000 */
[----:B------:R-:W-:Y:S01]  /*21e0*/  @P0 FADD.FTZ R179, R179, R26 ;  /* 0x0000001ab3b30221 */ /* 0x000fe20000010000 */
[----:B------:R-:W-:Y:S01]  /*21f0*/  @P0 PRMT R26, RZ, 0x5410, R7 ;  /* 0x00005410ff1a0816 */ /* 0x000fe20000000007 */
[----:B------:R-:W-:Y:S02]  /*2200*/  FFMA.FTZ R28, R28, R197, R64 ;  /* 0x000000c51c1c7223 */ /* 0x000fe40000010040 */
[----:B-1----:R-:W-:Y:S02]  /*2210*/  FADD.FTZ R201, R184, -R181 ;  /* 0x800000b5b8c97221 */ /* 0x002fe40000010000 */
[----:B------:R-:W-:-:S02]  /*2220*/  FMUL.FTZ R181, R172, R69 ;  /* 0x00000045acb57220 */ /* 0x000fc40000410000 */
[-C--:B------:R-:W-:Y:S02]  /*2230*/  FFMA.FTZ R183, R183, R197.reuse, R64 ;  /* 0x000000c5b7b77223 */ /* 0x080fe40000010040 */
[----:B------:R-:W-:Y:S01]  /*2240*/  FADD.FTZ R31, R31, -R28 ;  /* 0x8000001c1f1f7221 */ /* 0x000fe20000010000 */
[----:B------:R-:W-:Y:S01]  /*2250*/  @P0 PRMT R28, RZ, 0x7610, R9 ;  /* 0x00007610ff1c0816 */ /* 0x000fe20000000009 */
[----:B------:R-:W-:Y:S01]  /*2260*/  @P0 FADD.FTZ R181, R181, R26 ;  /* 0x0000001ab5b50221 */ /* 0x000fe20000010000 */
[----:B------:R-:W-:Y:S01]  /*2270*/  @P0 PRMT R26, RZ, 0x7610, R7 ;  /* 0x00007610ff1a0816 */ /* 0x000fe20000000007 */
[-CC-:B------:R-:W-:Y:S02]  /*2280*/  FFMA.FTZ R29, R29, R197.reuse, R64.reuse ;  /* 0x000000c51d1d7223 */ /* 0x180fe40000010040 */
[----:B------:R-:W-:Y:S02]  /*2290*/  FFMA.FTZ R182, R182, R197, R64 ;  /* 0x000000c5b6b67223 */ /* 0x000fe40000010040 */
[----:B------:R-:W-:-:S02]  /*22a0*/  FADD.FTZ R203, R186, -R183 ;  /* 0x800000b7bacb7221 */ /* 0x000fc40000010000 */
[C---:B------:R-:W-:Y:S02]  /*22b0*/  FMUL.FTZ R183, R172.reuse, R65 ;  /* 0x00000041acb77220 */ /* 0x040fe40000410000 */
[----:B------:R-:W-:Y:S02]  /*22c0*/  FMUL.FTZ R31, R172, R31 ;  /* 0x0000001fac1f7220 */ /* 0x000fe40000410000 */
[----:B------:R-:W-:Y:S02]  /*22d0*/  FFMA.FTZ R36, R36, R197, R64 ;  /* 0x000000c524247223 */ /* 0x000fe40000010040 */
[----:B------:R-:W-:Y:S02]  /*22e0*/  FMUL.FTZ R68, R71, R32 ;  /* 0x0000002047447220 */ /* 0x000fe40000410000 */
[----:B------:R-:W-:Y:S02]  /*22f0*/  FADD.FTZ R29, R34, -R29 ;  /* 0x8000001d221d7221 */ /* 0x000fe40000010000 */
[----:B------:R-:W-:-:S02]  /*2300*/  FADD.FTZ R191, R191, -R182 ;  /* 0x800000b6bfbf7221 */ /* 0x000fc40000010000 */
[----:B------:R-:W-:Y:S01]  /*2310*/  @P0 FADD.FTZ R183, R183, R26 ;  /* 0x0000001ab7b70221 */ /* 0x000fe20000010000 */
[----:B------:R-:W-:Y:S01]  /*2320*/  @P0 PRMT R26, RZ, 0x5410, R8 ;  /* 0x00005410ff1a0816 */ /* 0x000fe20000000008 */
[----:B------:R-:W-:Y:S02]  /*2330*/  FFMA.FTZ R30, R30, R197, R64 ;  /* 0x000000c51e1e7223 */ /* 0x000fe40000010040 */
[----:B------:R-:W-:Y:S01]  /*2340*/  @P0 FADD.FTZ R31, R31, R28 ;  /* 0x0000001c1f1f0221 */ /* 0x000fe20000010000 */
[----:B------:R-:W-:Y:S01]  /*2350*/  @P0 PRMT R28, RZ, 0x5410, R10 ;  /* 0x00005410ff1c0816 */ /* 0x000fe2000000000a */
[----:B------:R-:W-:Y:S02]  /*2360*/  FADD.FTZ R207, R39, -R36 ;  /* 0x8000002427cf7221 */ /* 0x000fe40000010000 */
[----:B------:R-:W-:Y:S02]  /*2370*/  FMUL.FTZ R68, R68, c[0x0][0x1e8] ;  /* 0x00007a0044447a20 */ /* 0x000fe40000410000 */
[----:B------:R-:W-:-:S02]  /*2380*/  FMUL.FTZ R65, R172, R201 ;  /* 0x000000c9ac417220 */ /* 0x000fc40000410000 */
[----:B------:R-:W-:Y:S01]  /*2390*/  FMUL.FTZ R39, R172, R29 ;  /* 0x0000001dac277220 */ /* 0x000fe20000410000 */
[----:B------:R-:W-:Y:S01]  /*23a0*/  FSEL R2, R68, RZ, P3 ;  /* 0x000000ff44027208 */ /* 0x000fe20001800000 */
[----:B------:R-:W-:Y:S01]  /*23b0*/  FMUL.FTZ R67, R172, R191 ;  /* 0x000000bfac437220 */ /* 0x000fe20000410000 */
[----:B------:R-:W-:Y:S01]  /*23c0*/  @P0 PRMT R68, RZ, 0x5410, R9 ;  /* 0x00005410ff440816 */ /* 0x000fe20000000009 */
[-C--:B------:R-:W-:Y:S01]  /*23d0*/  FFMA.FTZ R42, R42, R197.reuse, R64 ;  /* 0x000000c52a2a7223 */ /* 0x080fe20000010040 */
[----:B------:R-:W-:Y:S01]  /*23e0*/  LOP3.LUT P3, RZ, R70, 0xff, RZ, 0xc0, !PT ;  /* 0x000000ff46ff7812 */ /* 0x000fe2000786c0ff */
[----:B------:R-:W-:Y:S01]  /*23f0*/  FADD.FTZ R35, R35, -R30 ;  /* 0x8000001e23237221 */ /* 0x000fe20000010000 */
[----:B------:R-:W-:Y:S01]  /*2400*/  @P0 PRMT R30, RZ, 0x7610, R12 ;  /* 0x00007610ff1e0816 */ /* 0x000fe2000000000c */
[----:B------:R-:W-:Y:S02]  /*2410*/  @P0 FADD.FTZ R65, R65, R26 ;  /* 0x0000001a41410221 */ /* 0x000fe40000010000 */
[----:B------:R-:W-:-:S02]  /*2420*/  FFMA.FTZ R33, R33, R197, R64 ;  /* 0x000000c521217223 */ /* 0x000fc40000010040 */
[----:B------:R-:W-:Y:S01]  /*2430*/  @P0 FADD.FTZ R39, R39, R28 ;  /* 0x0000001c27270221 */ /* 0x000fe20000010000 */
[----:B------:R-:W-:Y:S01]  /*2440*/  @P0 PRMT R28, RZ, 0x7610, R10 ;  /* 0x00007610ff1c0816 */ /* 0x000fe2000000000a */
[----:B------:R-:W-:Y:S02]  /*2450*/  FMUL.FTZ R26, R3, R32 ;  /* 0x00000020031a7220 */ /* 0x000fe40000410000 */
[----:B------:R-:W-:Y:S02]  /*2460*/  @P0 FADD.FTZ R67, R67, R66 ;  /* 0x0000004243430221 */ /* 0x000fe40000010000 */
[----:B------:R-:W-:Y:S01]  /*2470*/  FADD.FTZ R209, R41, -R42 ;  /* 0x8000002a29d17221 */ /* 0x000fe20000010000 */
[----:B------:R-:W-:Y:S01]  /*2480*/  MOV R42, R60 ;  /* 0x0000003c002a7202 */ /* 0x000fe20000000f00 */
[----:B------:R-:W-:Y:S02]  /*2490*/  FMUL.FTZ R66, R27, R32 ;  /* 0x000000201b427220 */ /* 0x000fe40000410000 */
[----:B------:R-:W-:-:S02]  /*24a0*/  FMUL.FTZ R41, R172, R35 ;  /* 0x00000023ac297220 */ /* 0x000fc40000410000 */
[----:B------:R-:W-:Y:S02]  /*24b0*/  FMUL.FTZ R69, R172, R203 ;  /* 0x000000cbac457220 */ /* 0x000fe40000410000 */
[-CC-:B------:R-:W-:Y:S02]  /*24c0*/  FFMA.FTZ R37, R37, R197.reuse, R64.reuse ;  /* 0x000000c525257223 */ /* 0x180fe40000010040 */
[----:B------:R-:W-:Y:S02]  /*24d0*/  FFMA.FTZ R187, R187, R197, R64 ;  /* 0x000000c5bbbb7223 */ /* 0x000fe40000010040 */
[----:B------:R-:W-:Y:S02]  /*24e0*/  FADD.FTZ R33, R38, -R33 ;  /* 0x8000002126217221 */ /* 0x000fe40000010000 */
[----:B------:R-:W-:Y:S02]  /*24f0*/  FMUL.FTZ R26, R26, c[0x0][0x1e8] ;  /* 0x00007a001a1a7a20 */ /* 0x000fe40000410000 */
[----:B------:R-:W-:-:S02]  /*2500*/  FMUL.FTZ R66, R66, c[0x0][0x1e8] ;  /* 0x00007a0042427a20 */ /* 0x000fc40000410000 */
[----:B------:R-:W-:Y:S01]  /*2510*/  @P0 FADD.FTZ R41, R41, R28 ;  /* 0x0000001c29290221 */ /* 0x000fe20000010000 */
[----:B------:R-:W-:Y:S01]  /*2520*/  @P0 PRMT R28, RZ, 0x5410, R11 ;  /* 0x00005410ff1c0816 */ /* 0x000fe2000000000b */
[----:B------:R-:W-:Y:S01]  /*2530*/  FMUL.FTZ R35, R172, R209 ;  /* 0x000000d1ac237220 */ /* 0x000fe20000410000 */
[----:B------:R-:W-:Y:S01]  /*2540*/  FSEL R201, R26, RZ, P4 ;  /* 0x000000ff1ac97208 */ /* 0x000fe20002000000 */
[----:B------:R-:W-:Y:S01]  /*2550*/  @P0 FADD.FTZ R69, R69, R68 ;  /* 0x0000004445450221 */ /* 0x000fe20000010000 */
[----:B------:R-:W-:Y:S01]  /*2560*/  FSEL R26, R66, RZ, P5 ;  /* 0x000000ff421a7208 */ /* 0x000fe20002800000 */
[----:B------:R-:W-:Y:S01]  /*2570*/  FADD.FTZ R37, R40, -R37 ;  /* 0x8000002528257221 */ /* 0x000fe20000010000 */
[----:B------:R-:W-:Y:S01]  /*2580*/  LOP3.LUT P4, RZ, R58, 0xff00, RZ, 0xc0, !PT ;  /* 0x0000ff003aff7812 */ /* 0x000fe2000788c0ff */
[----:B------:R-:W-:Y:S01]  /*2590*/  FADD.FTZ R211, R190, -R187 ;  /* 0x800000bbbed37221 */ /* 0x000fe20000010000 */
[----:B------:R-:W-:Y:S01]  /*25a0*/  LOP3.LUT P5, RZ, R58, 0xff0000, RZ, 0xc0, !PT ;  /* 0x00ff00003aff7812 */ /* 0x000fe200078ac0ff */
[----:B------:R-:W-:-:S02]  /*25b0*/  FMUL.FTZ R68, R179, R32 ;  /* 0x00000020b3447220 */ /* 0x000fc40000410000 */
[----:B------:R-:W-:Y:S02]  /*25c0*/  FMUL.FTZ R70, R181, R32 ;  /* 0x00000020b5467220 */ /* 0x000fe40000410000 */
[C---:B------:R-:W-:Y:S02]  /*25d0*/  FMUL.FTZ R187, R172.reuse, R33 ;  /* 0x00000021acbb7220 */ /* 0x040fe40000410000 */
[----:B------:R-:W-:Y:S01]  /*25e0*/  @P0 FADD.FTZ R35, R35, R30 ;  /* 0x0000001e23230221 */ /* 0x000fe20000010000 */
[----:B------:R-:W-:Y:S01]  /*25f0*/  @P0 PRMT R30, RZ, 0x5410, R13 ;  /* 0x00005410ff1e0816 */ /* 0x000fe2000000000d */
[----:B------:R-:W-:Y:S02]  /*2600*/  FMUL.FTZ R33, R172, R37 ;  /* 0x00000025ac217220 */ /* 0x000fe40000410000 */
[----:B------:R-:W-:Y:S02]  /*2610*/  FMUL.FTZ R68, R68, c[0x0][0x1e8] ;  /* 0x00007a0044447a20 */ /* 0x000fe40000410000 */
[----:B------:R-:W-:-:S02]  /*2620*/  FMUL.FTZ R66, R70, c[0x0][0x1e8] ;  /* 0x00007a0046427a20 */ /* 0x000fc40000410000 */
[----:B------:R-:W-:Y:S01]  /*2630*/  @P0 FADD.FTZ R187, R187, R28 ;  /* 0x0000001cbbbb0221 */ /* 0x000fe20000010000 */
[----:B------:R-:W-:Y:S01]  /*2640*/  @P0 PRMT R28, RZ, 0x7610, R11 ;  /* 0x00007610ff1c0816 */ /* 0x000fe2000000000b */
[----:B------:R-:W-:Y:S01]  /*2650*/  FMUL.FTZ R37, R172, R211 ;  /* 0x000000d3ac257220 */ /* 0x000fe20000410000 */
[----:B------:R-:W-:Y:S01]  /*2660*/  FSEL R203, R68, RZ, P1 ;  /* 0x000000ff44cb7208 */ /* 0x000fe20000800000 */
[-C--:B------:R-:W-:Y:S01]  /*2670*/  FMUL.FTZ R29, R39, R32.reuse ;  /* 0x00000020271d7220 */ /* 0x080fe20000410000 */
[----:B------:R-:W-:Y:S01]  /*2680*/  FSEL R66, R66, RZ, P2 ;  /* 0x000000ff42427208 */ /* 0x000fe20001000000 */
[----:B------:R-:W-:Y:S01]  /*2690*/  FMUL.FTZ R207, R172, R207 ;  /* 0x000000cfaccf7220 */ /* 0x000fe20000410000 */
[----:B------:R-:W-:Y:S01]  /*26a0*/  LOP3.LUT P2, RZ, R59, 0xff, RZ, 0xc0, !PT ;  /* 0x000000ff3bff7812 */ /* 0x000fe2000784c0ff */
[----:B------:R-:W-:Y:S01]  /*26b0*/  @P0 FADD.FTZ R37, R37, R30 ;  /* 0x0000001e25250221 */ /* 0x000fe20000010000 */
[----:B------:R-:W-:Y:S01]  /*26c0*/  LOP3.LUT P1, RZ, R58, 0xff000000, RZ, 0xc0, !PT ;  /* 0xff0000003aff7812 */ /* 0x000fe2000782c0ff */
[----:B------:R-:W-:Y:S01]  /*26d0*/  FMUL.FTZ R30, R41, R32 ;  /* 0x00000020291e7220 */ /* 0x000fe20000410000 */
[----:B------:R-:W-:Y:S01]  /*26e0*/  F2FP.BF16.PACK_AB R26, R203, R26 ;  /* 0x0000001acb1a723e */ /* 0x000fe200000010ff */
[----:B------:R-:W-:-:S02]  /*26f0*/  FMUL.FTZ R29, R29, c[0x0][0x1e8] ;  /* 0x00007a001d1d7a20 */ /* 0x000fc40000410000 */
[-C--:B------:R-:W-:Y:S02]  /*2700*/  FMUL.FTZ R68, R67, R32.reuse ;  /* 0x0000002043447220 */ /* 0x080fe40000410000 */
[----:B------:R-:W-:Y:S01]  /*2710*/  @P0 FADD.FTZ R207, R207, R28 ;  /* 0x0000001ccfcf0221 */ /* 0x000fe20000010000 */
[----:B------:R-:W-:Y:S01]  /*2720*/  @P0 PRMT R28, RZ, 0x5410, R12 ;  /* 0x00005410ff1c0816 */ /* 0x000fe2000000000c */
[----:B------:R-:W-:Y:S01]  /*2730*/  FMUL.FTZ R211, R30, c[0x0][0x1e8] ;  /* 0x00007a001ed37a20 */ /* 0x000fe20000410000 */
[----:B------:R-:W-:Y:S01]  /*2740*/  FSEL R30, R29, RZ, P2 ;  /* 0x000000ff1d1e7208 */ /* 0x000fe20001000000 */
[----:B------:R-:W-:Y:S01]  /*2750*/  FMUL.FTZ R68, R68, c[0x0][0x1e8] ;  /* 0x00007a0044447a20 */ /* 0x000fe20000410000 */
[----:B------:R-:W-:Y:S01]  /*2760*/  LOP3.LUT P2, RZ, R56, 0xff0000, RZ, 0xc0, !PT ;  /* 0x00ff000038ff7812 */ /* 0x000fe2000784c0ff */
[-C--:B------:R-:W-:Y:S02]  /*2770*/  FMUL.FTZ R29, R207, R32.reuse ;  /* 0x00000020cf1d7220 */ /* 0x080fe40000410000 */
[----:B------:R-:W-:Y:S01]  /*2780*/  @P0 FADD.FTZ R33, R33, R28 ;  /* 0x0000001c21210221 */ /* 0x000fe20000010000 */
[----:B------:R-:W-:Y:S01]  /*2790*/  FSEL R191, R68, RZ, P4 ;  /* 0x000000ff44bf7208 */ /* 0x000fe20002000000 */
[----:B------:R-:W-:Y:S01]  /*27a0*/  FMUL.FTZ R28, R31, R32 ;  /* 0x000000201f1c7220 */ /* 0x000fe20000410000 */
[----:B------:R-:W-:Y:S01]  /*27b0*/  LOP3.LUT P4, RZ, R59, 0xff000000, RZ, 0xc0, !PT ;  /* 0xff0000003bff7812 */ /* 0x000fe2000788c0ff */
[----:B------:R-:W-:-:S02]  /*27c0*/  FMUL.FTZ R29, R29, c[0x0][0x1e8] ;  /* 0x00007a001d1d7a20 */ /* 0x000fc40000410000 */
[----:B------:R-:W-:Y:S02]  /*27d0*/  FMUL.FTZ R28, R28, c[0x0][0x1e8] ;  /* 0x00007a001c1c7a20 */ /* 0x000fe40000410000 */
[-C--:B------:R-:W-:Y:S01]  /*27e0*/  FMUL.FTZ R174, R183, R32.reuse ;  /* 0x00000020b7ae7220 */ /* 0x080fe20000410000 */
[----:B------:R-:W-:Y:S01]  /*27f0*/  FSEL R213, R29, RZ, P4 ;  /* 0x000000ff1dd57208 */ /* 0x000fe20002000000 */
[-C--:B------:R-:W-:Y:S01]  /*2800*/  FMUL.FTZ R58, R65, R32.reuse ;  /* 0x00000020413a7220 */ /* 0x080fe20000410000 */
[----:B------:R-:W-:Y:S01]  /*2810*/  FSEL R36, R28, RZ, P1 ;  /* 0x000000ff1c247208 */ /* 0x000fe20000800000 */
[----:B------:R-:W-:Y:S01]  /*2820*/  FMUL.FTZ R29, R37, R32 ;  /* 0x00000020251d7220 */ /* 0x000fe20000410000 */
[----:B------:R-:W-:Y:S01]  /*2830*/  LOP3.LUT P1, RZ, R56, 0xff00, RZ, 0xc0, !PT ;  /* 0x0000ff0038ff7812 */ /* 0x000fe2000782c0ff */
[----:B------:R-:W-:Y:S01]  /*2840*/  FMUL.FTZ R174, R174, c[0x0][0x1e8] ;  /* 0x00007a00aeae7a20 */ /* 0x000fe20000410000 */
[----:B------:R-:W-:Y:S01]  /*2850*/  LOP3.LUT P4, RZ, R57, 0xff00, RZ, 0xc0, !PT ;  /* 0x0000ff0039ff7812 */ /* 0x000fe2000788c0ff */
[----:B------:R-:W-:-:S02]  /*2860*/  FMUL.FTZ R58, R58, c[0x0][0x1e8] ;  /* 0x00007a003a3a7a20 */ /* 0x000fc40000410000 */
[----:B------:R-:W-:Y:S01]  /*2870*/  FMUL.FTZ R28, R187, R32 ;  /* 0x00000020bb1c7220 */ /* 0x000fe20000410000 */
[----:B------:R-:W-:Y:S01]  /*2880*/  FSEL R205, R174, RZ, P6 ;  /* 0x000000ffaecd7208 */ /* 0x000fe20003000000 */
[----:B------:R-:W-:Y:S01]  /*2890*/  FMUL.FTZ R29, R29, c[0x0][0x1e8] ;  /* 0x00007a001d1d7a20 */ /* 0x000fe20000410000 */
[----:B------:R-:W-:Y:S01]  /*28a0*/  FSEL R58, R58, RZ, P3 ;  /* 0x000000ff3a3a7208 */ /* 0x000fe20001800000 */
[-CC-:B------:R-:W-:Y:S01]  /*28b0*/  FFMA.FTZ R44, R44, R197.reuse, R64.reuse ;  /* 0x000000c52c2c7223 */ /* 0x180fe20000010040 */
[C---:B------:R-:W-:Y:S01]  /*28c0*/  LOP3.LUT P6, RZ, R59.reuse, 0xff00, RZ, 0xc0, !PT ;  /* 0x0000ff003bff7812 */ /* 0x040fe200078cc0ff */
[----:B------:R-:W-:Y:S01]  /*28d0*/  FMUL.FTZ R28, R28, c[0x0][0x1e8] ;  /* 0x00007a001c1c7a20 */ /* 0x000fe20000410000 */
[----:B------:R-:W-:Y:S01]  /*28e0*/  LOP3.LUT P3, RZ, R59, 0xff0000, RZ, 0xc0, !PT ;  /* 0x00ff00003bff7812 */ /* 0x000fe2000786c0ff */
[-C--:B------:R-:W-:Y:S01]  /*28f0*/  FFMA.FTZ R195, R195, R197.reuse, R64 ;  /* 0x000000c5c3c37223 */ /* 0x080fe20000010040 */
[----:B------:R-:W-:Y:S01]  /*2900*/  FSEL R38, R29, RZ, P2 ;  /* 0x000000ff1d267208 */ /* 0x000fe20001000000 */
[----:B------:R-:W-:Y:S01]  /*2910*/  FADD.FTZ R43, R43, -R44 ;  /* 0x8000002c2b2b7221 */ /* 0x000fe20000010000 */
[----:B------:R-:W-:Y:S01]  /*2920*/  LOP3.LUT P2, RZ, R42, 0xff, RZ, 0xc0, !PT ;  /* 0x000000ff2aff7812 */ /* 0x000fe2000784c0ff */
[-CC-:B------:R-:W-:Y:S01]  /*2930*/  FFMA.FTZ R45, R45, R197.reuse, R64.reuse ;  /* 0x000000c52d2d7223 */ /* 0x180fe20000010040 */
[----:B------:R-:W-:Y:S01]  /*2940*/  FSEL R211, R211, RZ, P6 ;  /* 0x000000ffd3d37208 */ /* 0x000fe20003000000 */
[-CC-:B------:R-:W-:Y:S01]  /*2950*/  FFMA.FTZ R48, R48, R197.reuse, R64.reuse ;  /* 0x000000c530307223 */ /* 0x180fe20000010040 */
[----:B------:R-:W-:Y:S01]  /*2960*/  FSEL R40, R28, RZ, P3 ;  /* 0x000000ff1c287208 */ /* 0x000fe20001800000 */
[-CC-:B------:R-:W-:Y:S01]  /*2970*/  FFMA.FTZ R49, R49, R197.reuse, R64.reuse ;  /* 0x000000c531317223 */ /* 0x180fe20000010040 */
[----:B------:R-:W-:Y:S01]  /*2980*/  @P0 PRMT R42, RZ, 0x7610, R13 ;  /* 0x00007610ff2a0816 */ /* 0x000fe2000000000d */
[-CC-:B------:R-:W-:Y:S01]  /*2990*/  FFMA.FTZ R52, R52, R197.reuse, R64.reuse ;  /* 0x000000c534347223 */ /* 0x180fe20000010040 */
[----:B------:R-:W-:Y:S01]  /*29a0*/  MOV R174, R56 ;  /* 0x0000003800ae7202 */ /* 0x000fe20000000f00 */
[-CC-:B------:R-:W-:Y:S01]  /*29b0*/  FFMA.FTZ R53, R53, R197.reuse, R64.reuse ;  /* 0x000000c535357223 */ /* 0x180fe20000010040 */
[----:B------:R-:W-:Y:S01]  /*29c0*/  LOP3.LUT P6, RZ, R56, 0xff000000, RZ, 0xc0, !PT ;  /* 0xff00000038ff7812 */ /* 0x000fe200078cc0ff */
[-CC-:B------:R-:W-:Y:S01]  /*29d0*/  FFMA.FTZ R62, R62, R197.reuse, R64.reuse ;  /* 0x000000c53e3e7223 */ /* 0x180fe20000010040 */
[----:B------:R-:W-:Y:S01]  /*29e0*/  LOP3.LUT P3, RZ, R57, 0xff, RZ, 0xc0, !PT ;  /* 0x000000ff39ff7812 */ /* 0x000fe2000786c0ff */
[-CC-:B------:R-:W-:Y:S01]  /*29f0*/  FFMA.FTZ R63, R63, R197.reuse, R64.reuse ;  /* 0x000000c53f3f7223 */ /* 0x180fe20000010040 */
[----:B------:R-:W-:Y:S01]  /*2a00*/  @P0 PRMT R44, RZ, 0x5410, R19 ;  /* 0x00005410ff2c0816 */ /* 0x000fe20000000013 */
[-CC-:B------:R-:W-:Y:S01]  /*2a10*/  FFMA.FTZ R199, R199, R197.reuse, R64.reuse ;  /* 0x000000c5c7c77223 */ /* 0x180fe20000010040 */
[----:B------:R-:W-:Y:S01]  /*2a20*/  F2FP.BF16.PACK_AB R30, R211, R30 ;  /* 0x0000001ed31e723e */ /* 0x000fe200000010ff */
[----:B------:R-:W-:-:S02]  /*2a30*/  FFMA.FTZ R193, R193, R197, R64 ;  /* 0x000000c5c1c17223 */ /* 0x000fc40000010040 */
[-CC-:B------:R-:W-:Y:S02]  /*2a40*/  FFMA.FTZ R185, R185, R197.reuse, R64.reuse ;  /* 0x000000c5b9b97223 */ /* 0x180fe40000010040 */
[----:B------:R-:W-:Y:S02]  /*2a50*/  FFMA.FTZ R64, R200, R197, R64 ;  /* 0x000000c5c8407223 */ /* 0x000fe40000010040 */
[----:B------:R-:W-:Y:S02]  /*2a60*/  FADD.FTZ R197, R196, -R195 ;  /* 0x800000c3c4c57221 */ /* 0x000fe40000010000 */
[----:B------:R-:W-:Y:S02]  /*2a70*/  FMUL.FTZ R28, R35, R32 ;  /* 0x00000020231c7220 */ /* 0x000fe40000410000 */
[----:B------:R-:W-:Y:S02]  /*2a80*/  FMUL.FTZ R195, R172, R43 ;  /* 0x0000002bacc37220 */ /* 0x000fe40000410000 */
[----:B------:R-:W-:-:S02]  /*2a90*/  IMAD R56, R161, c[0x0][0x168], RZ ;  /* 0x00005a00a1387a24 */ /* 0x000fc400078e02ff */
[----:B------:R-:W-:Y:S02]  /*2aa0*/  FADD.FTZ R45, R46, -R45 ;  /* 0x8000002d2e2d7221 */ /* 0x000fe40000010000 */
[----:B------:R-:W-:Y:S01]  /*2ab0*/  FMUL.FTZ R28, R28, c[0x0][0x1e8] ;  /* 0x00007a001c1c7a20 */ /* 0x000fe20000410000 */
[----:B------:R-:W-:Y:S01]  /*2ac0*/  SHF.R.S32.HI R215, RZ, 0x1f, R56 ;  /* 0x0000001fffd77819 */ /* 0x000fe20000011438 */
[----:B------:R-:W-:Y:S01]  /*2ad0*/  @P0 FADD.FTZ R195, R195, R42 ;  /* 0x0000002ac3c30221 */ /* 0x000fe20000010000 */
[----:B------:R-:W-:Y:S01]  /*2ae0*/  @P0 PRMT R42, RZ, 0x5410, R14 ;  /* 0x00005410ff2a0816 */ /* 0x000fe2000000000e */
[----:B------:R-:W-:Y:S01]  /*2af0*/  FADD.FTZ R29, R192, -R63 ;  /* 0x8000003fc01d7221 */ /* 0x000fe20000010000 */
[----:B------:R-:W-:Y:S01]  /*2b00*/  FSEL R209, R28, RZ, P1 ;  /* 0x000000ff1cd17208 */ /* 0x000fe20000800000 */
[----:B------:R-:W-:Y:S01]  /*2b10*/  FMUL.FTZ R63, R172, R45 ;  /* 0x0000002dac3f7220 */ /* 0x000fe20000410000 */
[----:B------:R-:W-:Y:S01]  /*2b20*/  LEA.HI R28, R215, R56, RZ, 0x3 ;  /* 0x00000038d71c7211 */ /* 0x000fe200078f18ff */
[----:B------:R-:W-:Y:S01]  /*2b30*/  FADD.FTZ R47, R47, -R48 ;  /* 0x800000302f2f7221 */ /* 0x000fe20000010000 */
[----:B------:R-:W-:Y:S01]  /*2b40*/  LOP3.LUT P1, RZ, R57, 0xff000000, RZ, 0xc0, !PT ;  /* 0xff00000039ff7812 */ /* 0x000fe2000782c0ff */
[----:B------:R-:W-:Y:S01]  /*2b50*/  @P0 FADD.FTZ R63, R63, R42 ;  /* 0x0000002a3f3f0221 */ /* 0x000fe20000010000 */
[----:B------:R-:W-:Y:S01]  /*2b60*/  @P0 PRMT R42, RZ, 0x7610, R14 ;  /* 0x00007610ff2a0816 */ /* 0x000fe2000000000e */
[----:B------:R-:W-:-:S02]  /*2b70*/  FADD.FTZ R215, R188, -R193 ;  /* 0x800000c1bcd77221 */ /* 0x000fc40000010000 */
[----:B------:R-:W-:Y:S02]  /*2b80*/  FMUL.FTZ R193, R172, R47 ;  /* 0x0000002facc17220 */ /* 0x000fe40000410000 */
[----:B------:R-:W-:Y:S02]  /*2b90*/  FMUL.FTZ R70, R69, R32 ;  /* 0x0000002045467220 */ /* 0x000fe40000410000 */
[----:B------:R-:W-:Y:S02]  /*2ba0*/  FADD.FTZ R49, R50, -R49 ;  /* 0x8000003132317221 */ /* 0x000fe40000010000 */
[----:B------:R-:W-:Y:S01]  /*2bb0*/  @P0 FADD.FTZ R193, R193, R42 ;  /* 0x0000002ac1c10221 */ /* 0x000fe20000010000 */
[----:B------:R-:W-:Y:S01]  /*2bc0*/  @P0 PRMT R42, RZ, 0x5410, R15 ;  /* 0x00005410ff2a0816 */ /* 0x000fe2000000000f */
[----:B------:R-:W-:Y:S02]  /*2bd0*/  FMUL.FTZ R70, R70, c[0x0][0x1e8] ;  /* 0x00007a0046467a20 */ /* 0x000fe40000410000 */
[----:B------:R-:W-:-:S02]  /*2be0*/  FADD.FTZ R217, R198, -R185 ;  /* 0x800000b9c6d97221 */ /* 0x000fc40000010000 */
[----:B------:R-:W-:Y:S01]  /*2bf0*/  FMUL.FTZ R34, R33, R32 ;  /* 0x0000002021227220 */ /* 0x000fe20000410000 */
[----:B------:R-:W-:Y:S01]  /*2c00*/  FSEL R59, R70, RZ, P5 ;  /* 0x000000ff463b7208 */ /* 0x000fe20002800000 */
[----:B------:R-:W-:Y:S01]  /*2c10*/  FMUL.FTZ R185, R172, R49 ;  /* 0x00000031acb97220 */ /* 0x000fe20000410000 */
[----:B------:R-:W-:Y:S01]  /*2c20*/  LOP3.LUT P5, RZ, R174, 0xff, RZ, 0xc0, !PT ;  /* 0x000000ffaeff7812 */ /* 0x000fe200078ac0ff */
[----:B------:R-:W-:Y:S02]  /*2c30*/  FADD.FTZ R51, R51, -R52 ;  /* 0x8000003433337221 */ /* 0x000fe40000010000 */
[----:B------:R-:W-:Y:S02]  /*2c40*/  FMUL.FTZ R34, R34, c[0x0][0x1e8] ;  /* 0x00007a0022227a20 */ /* 0x000fe40000410000 */
[----:B------:R-:W-:Y:S01]  /*2c50*/  @P0 FADD.FTZ R185, R185, R42 ;  /* 0x0000002ab9b90221 */ /* 0x000fe20000010000 */
[----:B------:R-:W-:Y:S01]  /*2c60*/  @P0 PRMT R42, RZ, 0x7610, R15 ;  /* 0x00007610ff2a0816 */ /* 0x000fe2000000000f */
[----:B------:R-:W-:Y:S01]  /*2c70*/  FADD.FTZ R219, R189, -R64 ;  /* 0x80000040bddb7221 */ /* 0x000fe20000010000 */
[----:B------:R-:W-:Y:S01]  /*2c80*/  FSEL R34, R34, RZ, P5 ;  /* 0x000000ff22227208 */ /* 0x000fe20002800000 */
[----:B------:R-:W-:Y:S01]  /*2c90*/  FMUL.FTZ R189, R172, R51 ;  /* 0x00000033acbd7220 */ /* 0x000fe20000410000 */
[----:B------:R-:W-:Y:S01]  /*2ca0*/  LOP3.LUT P5, RZ, R57, 0xff0000, RZ, 0xc0, !PT ;  /* 0x00ff000039ff7812 */ /* 0x000fe200078ac0ff */
[----:B------:R-:W-:Y:S01]  /*2cb0*/  FADD.FTZ R53, R54, -R53 ;  /* 0x8000003536357221 */ /* 0x000fe20000010000 */
[----:B------:R-:W-:Y:S01]  /*2cc0*/  HFMA2.MMA R54, -RZ, RZ, 0, 9.5367431640625e-07 ;  /* 0x00000010ff367435 */ /* 0x000fe200000001ff */
[----:B------:R-:W-:Y:S01]  /*2cd0*/  @P0 FADD.FTZ R189, R189, R42 ;  /* 0x0000002abdbd0221 */ /* 0x000fe20000010000 */
[----:B------:R-:W-:Y:S01]  /*2ce0*/  @P0 PRMT R42, RZ, 0x7610, R19 ;  /* 0x00007610ff2a0816 */ /* 0x000fe20000000013 */
[----:B------:R-:W-:-:S02]  /*2cf0*/  FMUL.FTZ R57, R172, R53 ;  /* 0x00000035ac397220 */ /* 0x000fc40000410000 */
[C---:B------:R-:W-:Y:S02]  /*2d00*/  FMUL.FTZ R53, R172.reuse, R219 ;  /* 0x000000dbac357220 */ /* 0x040fe40000410000 */
[----:B------:R-:W-:Y:S02]  /*2d10*/  FADD.FTZ R55, R55, -R62 ;  /* 0x8000003e37377221 */ /* 0x000fe40000010000 */
[----:B------:R-:W-:Y:S01]  /*2d20*/  @P0 FADD.FTZ R53, R53, R42 ;  /* 0x0000002a35350221 */ /* 0x000fe20000010000 */
[----:B------:R-:W-:Y:S01]  /*2d30*/  @P0 PRMT R42, RZ, 0x5410, R16 ;  /* 0x00005410ff2a0816 */ /* 0x000fe20000000010 */
[C---:B------:R-:W-:Y:S02]  /*2d40*/  FMUL.FTZ R51, R172.reuse, R55 ;  /* 0x00000037ac337220 */ /* 0x040fe40000410000 */
[----:B------:R-:W-:Y:S02]  /*2d50*/  FMUL.FTZ R55, R172, R29 ;  /* 0x0000001dac377220 */ /* 0x000fe40000410000 */
[----:B------:R-:W-:Y:S01]  /*2d60*/  @P0 FADD.FTZ R57, R57, R42 ;  /* 0x0000002a39390221 */ /* 0x000fe20000010000 */
[----:B------:R-:W-:Y:S01]  /*2d70*/  @P0 PRMT R42, RZ, 0x7610, R16 ;  /* 0x00007610ff2a0816 */ /* 0x000fe20000000010 */
[----:B------:R-:W-:-:S02]  /*2d80*/  FADD.FTZ R199, R194, -R199 ;  /* 0x800000c7c2c77221 */ /* 0x000fc40000010000 */
[C---:B------:R-:W-:Y:S02]  /*2d90*/  FMUL.FTZ R43, R172.reuse, R197 ;  /* 0x000000c5ac2b7220 */ /* 0x040fe40000410000 */
[----:B------:R-:W-:Y:S01]  /*2da0*/  @P0 FADD.FTZ R51, R51, R42 ;  /* 0x0000002a33330221 */ /* 0x000fe20000010000 */
[--C-:B------:R-:W-:Y:S01]  /*2db0*/  @P0 PRMT R42, RZ, 0x5410, R17.reuse ;  /* 0x00005410ff2a0816 */ /* 0x100fe20000000011 */
[C---:B------:R-:W-:Y:S02]  /*2dc0*/  FMUL.FTZ R47, R172.reuse, R199 ;  /* 0x000000c7ac2f7220 */ /* 0x040fe40000410000 */
[C---:B------:R-:W-:Y:S02]  /*2dd0*/  FMUL.FTZ R45, R172.reuse, R215 ;  /* 0x000000d7ac2d7220 */ /* 0x040fe40000410000 */
[----:B------:R-:W-:Y:S01]  /*2de0*/  @P0 FADD.FTZ R55, R55, R42 ;  /* 0x0000002a37370221 */ /* 0x000fe20000010000 */
[----:B------:R-:W-:Y:S01]  /*2df0*/  @P0 PRMT R42, RZ, 0x7610, R17 ;  /* 0x00007610ff2a0816 */ /* 0x000fe20000000011 */
[----:B------:R-:W-:Y:S01]  /*2e00*/  FMUL.FTZ R49, R172, R217 ;  /* 0x000000d9ac317220 */ /* 0x000fe20000410000 */
[----:B------:R-:W-:Y:S01]  /*2e10*/  LOP3.LUT R217, R127, 0x1f, RZ, 0xc0, !PT ;  /* 0x0000001f7fd97812 */ /* 0x000fe200078ec0ff */
[----:B------:R-:W-:-:S02]  /*2e20*/  FMUL.FTZ R29, R195, R32 ;  /* 0x00000020c31d7220 */ /* 0x000fc40000410000 */
[----:B------:R-:W-:Y:S01]  /*2e30*/  @P0 FADD.FTZ R47, R47, R42 ;  /* 0x0000002a2f2f0221 */ /* 0x000fe20000010000 */
[----:B------:R-:W-:Y:S01]  /*2e40*/  @P0 PRMT R42, RZ, 0x5410, R18 ;  /* 0x00005410ff2a0816 */ /* 0x000fe20000000012 */
[----:B------:R-:W-:Y:S01]  /*2e50*/  @P0 FADD.FTZ R49, R49, R44 ;  /* 0x0000002c31310221 */ /* 0x000fe20000010000 */
[----:B------:R-:W-:Y:S01]  /*2e60*/  LEA.HI.SX32 R46, R28, R217, 0x1d ;  /* 0x000000d91c2e7211 */ /* 0x000fe200078feaff */
[----:B------:R-:W-:Y:S02]  /*2e70*/  FMUL.FTZ R29, R29, c[0x0][0x1e8] ;  /* 0x00007a001d1d7a20 */ /* 0x000fe40000410000 */
[----:B------:R-:W-:Y:S01]  /*2e80*/  @P0 FADD.FTZ R43, R43, R42 ;  /* 0x0000002a2b2b0221 */ /* 0x000fe20000010000 */
[----:B------:R-:W-:Y:S01]  /*2e90*/  @P0 PRMT R42, RZ, 0x7610, R18 ;  /* 0x00007610ff2a0816 */ /* 0x000fe20000000012 */
[-C--:B------:R-:W-:Y:S01]  /*2ea0*/  FMUL.FTZ R44, R193, R32.reuse ;  /* 0x00000020c12c7220 */ /* 0x080fe20000410000 */
[----:B------:R-:W-:Y:S01]  /*2eb0*/  FSEL R197, R29, RZ, P6 ;  /* 0x000000ff1dc57208 */ /* 0x000fe20003000000 */
[-C--:B------:R-:W-:Y:S01]  /*2ec0*/  FMUL.FTZ R29, R185, R32.reuse ;  /* 0x00000020b91d7220 */ /* 0x080fe20000410000 */
[----:B------:R-:W-:Y:S01]  /*2ed0*/  LOP3.LUT P6, RZ, R61, 0xff, RZ, 0xc0, !PT ;  /* 0x000000ff3dff7812 */ /* 0x000fe200078cc0ff */
[----:B------:R-:W-:Y:S01]  /*2ee0*/  @P0 FADD.FTZ R45, R45, R42 ;  /* 0x0000002a2d2d0221 */ /* 0x000fe20000010000 */
[----:B------:R-:W-:Y:S01]  /*2ef0*/  ISETP.NE.U32.AND P0, PT, RZ, c[0x0][0x258], PT ;  /* 0x00009600ff007a0c */ /* 0x000fe20003f05070 */
[----:B------:R-:W-:-:S02]  /*2f00*/  FMUL.FTZ R42, R63, R32 ;  /* 0x000000203f2a7220 */ /* 0x000fc40000410000 */
[----:B------:R-:W-:Y:S01]  /*2f10*/  FMUL.FTZ R44, R44, c[0x0][0x1e8] ;  /* 0x00007a002c2c7a20 */ /* 0x000fe20000410000 */
[----:B------:R-:W-:Y:S01]  /*2f20*/  ISETP.NE.AND.EX P0, PT, RZ, c[0x0][0x25c], PT, P0 ;  /* 0x00009700ff007a0c */ /* 0x000fe20003f05300 */
[----:B------:R-:W-:Y:S02]  /*2f30*/  FMUL.FTZ R42, R42, c[0x0][0x1e8] ;  /* 0x00007a002a2a7a20 */ /* 0x000fe40000410000 */
[----:B------:R-:W-:Y:S01]  /*2f40*/  FMUL.FTZ R29, R29, c[0x0][0x1e8] ;  /* 0x00007a001d1d7a20 */ /* 0x000fe20000410000 */
[----:B------:R-:W-:Y:S01]  /*2f50*/  FSEL R199, R44, RZ, P4 ;  /* 0x000000ff2cc77208 */ /* 0x000fe20002000000 */
        /* <DEDUP_REMOVED lines=8> */
[----:B------:R-:W-:Y:S01]  /*2fe0*/  FMUL.FTZ R44, R44, c[0x0][0x1e8] ;  /* 0x00007a002c2c7a20 */ /* 0x000fe20000410000 */
[----:B------:R-:W-:Y:S01]  /*2ff0*/  @P0 F2FP.BF16.PACK_AB R25, RZ, R25 ;  /* 0x00000019ff19023e */ /* 0x000fe200000010ff */
[----:B------:R-:W-:Y:S01]  /*3000*/  FMUL.FTZ R29, R29, c[0x0][0x1e8] ;  /* 0x00007a001d1d7a20 */ /* 0x000fe20000410000 */
[----:B------:R-:W-:-:S02]  /*3010*/  @P0 F2FP.BF16.PACK_AB R71, RZ, R71 ;  /* 0x00000047ff47023e */ /* 0x000fc400000010ff */
[----:B------:R-:W-:Y:S02]  /*3020*/  @P0 F2FP.BF16.PACK_AB R27, RZ, R27 ;  /* 0x0000001bff1b023e */ /* 0x000fe400000010ff */
[----:B------:R-:W-:Y:S02]  /*3030*/  @P0 F2FP.BF16.PACK_AB R181, RZ, R181 ;  /* 0x000000b5ffb5023e */ /* 0x000fe400000010ff */
[----:B------:R-:W-:Y:S02]  /*3040*/  @P0 F2FP.BF16.PACK_AB R175, RZ, R175 ;  /* 0x000000afffaf023e */ /* 0x000fe400000010ff */
[----:B------:R-:W-:Y:S02]  /*3050*/  @P0 F2FP.BF16.PACK_AB R48, RZ, R3 ;  /* 0x00000003ff30023e */ /* 0x000fe400000010ff */
[----:B------:R-:W-:Y:S02]  /*3060*/  @P0 F2FP.BF16.PACK_AB R179, RZ, R179 ;  /* 0x000000b3ffb3023e */ /* 0x000fe400000010ff */
[----:B------:R-:W-:-:S02]  /*3070*/  @P0 F2FP.BF16.PACK_AB R183, RZ, R183 ;  /* 0x000000b7ffb7023e */ /* 0x000fc400000010ff */
[----:B------:R-:W-:Y:S02]  /*3080*/  @P0 PRMT R20, R25, 0x7610, R20 ;  /* 0x0000761019140816 */ /* 0x000fe40000000014 */
[----:B------:R-:W-:Y:S02]  /*3090*/  @P0 PRMT R21, R71, 0x7610, R21 ;  /* 0x0000761047150816 */ /* 0x000fe40000000015 */
[----:B------:R-:W-:Y:S02]  /*30a0*/  @P0 PRMT R22, R27, 0x7610, R22 ;  /* 0x000076101b160816 */ /* 0x000fe40000000016 */
[----:B------:R-:W-:Y:S02]  /*30b0*/  @P0 PRMT R23, R181, 0x7610, R23 ;  /* 0x00007610b5170816 */ /* 0x000fe40000000017 */
[----:B------:R-:W-:Y:S01]  /*30c0*/  F2FP.BF16.PACK_AB R25, R201, R2 ;  /* 0x00000002c919723e */ /* 0x000fe200000010ff */
[----:B------:R-:W-:Y:S01]  /*30d0*/  @P0 IMAD.WIDE.U32 R2, R169, R54, c[0x0][0x258] ;  /* 0x00009600a9020625 */ /* 0x000fe200078e0036 */
[----:B------:R-:W-:-:S02]  /*30e0*/  @P0 PRMT R20, R20, 0x5410, R175 ;  /* 0x0000541014140816 */ /* 0x000fc400000000af */
[----:B------:R-:W-:Y:S02]  /*30f0*/  @P0 PRMT R21, R21, 0x5410, R48 ;  /* 0x0000541015150816 */ /* 0x000fe40000000030 */
[----:B------:R-:W-:Y:S02]  /*3100*/  @P0 PRMT R22, R22, 0x5410, R179 ;  /* 0x0000541016160816 */ /* 0x000fe400000000b3 */
[----:B------:R-:W-:Y:S02]  /*3110*/  @P0 PRMT R23, R23, 0x5410, R183 ;  /* 0x0000541017170816 */ /* 0x000fe400000000b7 */
[----:B------:R-:W-:Y:S02]  /*3120*/  @P0 F2FP.BF16.PACK_AB R65, RZ, R65 ;  /* 0x00000041ff41023e */ /* 0x000fe400000010ff */
[----:B------:R-:W-:Y:S01]  /*3130*/  @P0 F2FP.BF16.PACK_AB R69, RZ, R69 ;  /* 0x00000045ff45023e */ /* 0x000fe200000010ff */
[----:B------:R0:W-:Y:S01]  /*3140*/  @P0 STG.E.128 [R2.64], R20 ;  /* 0x0000001402000986 */ /* 0x0001e2000c101d04 */
[----:B------:R-:W-:-:S02]  /*3150*/  @P0 F2FP.BF16.PACK_AB R39, RZ, R39 ;  /* 0x00000027ff27023e */ /* 0x000fc400000010ff */
[----:B------:R-:W-:Y:S02]  /*3160*/  @P0 F2FP.BF16.PACK_AB R187, RZ, R187 ;  /* 0x000000bbffbb023e */ /* 0x000fe400000010ff */
[----:B------:R-:W-:Y:S02]  /*3170*/  FSEL R215, R42, RZ, P1 ;  /* 0x000000ff2ad77208 */ /* 0x000fe40000800000 */
[----:B------:R-:W-:Y:S02]  /*3180*/  @P0 F2FP.BF16.PACK_AB R67, RZ, R67 ;  /* 0x00000043ff43023e */ /* 0x000fe400000010ff */
[----:B------:R-:W-:Y:S02]  /*3190*/  @P0 F2FP.BF16.PACK_AB R48, RZ, R31 ;  /* 0x0000001fff30023e */ /* 0x000fe400000010ff */
[----:B------:R-:W-:Y:S02]  /*31a0*/  @P0 F2FP.BF16.PACK_AB R41, RZ, R41 ;  /* 0x00000029ff29023e */ /* 0x000fe400000010ff */
[----:B------:R-:W-:-:S02]  /*31b0*/  @P0 F2FP.BF16.PACK_AB R207, RZ, R207 ;  /* 0x000000cfffcf023e */ /* 0x000fc400000010ff */
[----:B------:R-:W-:Y:S02]  /*31c0*/  FSEL R42, R44, RZ, P2 ;  /* 0x000000ff2c2a7208 */ /* 0x000fe40001000000 */
[----:B------:R-:W-:Y:S01]  /*31d0*/  FSEL R44, R29, RZ, P4 ;  /* 0x000000ff1d2c7208 */ /* 0x000fe20002000000 */
[-C--:B------:R-:W-:Y:S01]  /*31e0*/  IMAD.WIDE.U32 R28, R169, R54.reuse, c[0x0][0x248] ;  /* 0x00009200a91c7625 */ /* 0x080fe200078e0036 */
[----:B0-----:R-:W-:Y:S02]  /*31f0*/  @P0 PRMT R20, R65, 0x7610, R20 ;  /* 0x0000761041140816 */ /* 0x001fe40000000014 */
[----:B------:R-:W-:Y:S01]  /*3200*/  @P0 PRMT R21, R69, 0x7610, R21 ;  /* 0x0000761045150816 */ /* 0x000fe20000000015 */
[----:B------:R-:W-:Y:S01]  /*3210*/  @P0 IMAD.WIDE.U32 R2, R171, R54, c[0x0][0x258] ;  /* 0x00009600ab020625 */ /* 0x000fe200078e0036 */
[----:B------:R-:W-:Y:S02]  /*3220*/  @P0 PRMT R22, R39, 0x7610, R22 ;  /* 0x0000761027160816 */ /* 0x000fe40000000016 */
[----:B------:R-:W-:-:S02]  /*3230*/  @P0 PRMT R23, R187, 0x7610, R23 ;  /* 0x00007610bb170816 */ /* 0x000fc40000000017 */
[----:B------:R-:W-:Y:S02]  /*3240*/  F2FP.BF16.PACK_AB R27, R205, R66 ;  /* 0x00000042cd1b723e */ /* 0x000fe400000010ff */
[----:B------:R-:W-:Y:S02]  /*3250*/  @P0 PRMT R20, R20, 0x5410, R67 ;  /* 0x0000541014140816 */ /* 0x000fe40000000043 */
[----:B------:R-:W-:Y:S01]  /*3260*/  @P0 PRMT R21, R21, 0x5410, R48 ;  /* 0x0000541015150816 */ /* 0x000fe20000000030 */
[----:B------:R0:W-:Y:S01]  /*3270*/  STG.E.128 [R28.64], R24 ;  /* 0x000000181c007986 */ /* 0x0001e2000c101d04 */
[----:B------:R-:W-:Y:S02]  /*3280*/  @P0 PRMT R22, R22, 0x5410, R41 ;  /* 0x0000541016160816 */ /* 0x000fe40000000029 */
[----:B------:R-:W-:Y:S02]  /*3290*/  @P0 PRMT R23, R23, 0x5410, R207 ;  /* 0x0000541017170816 */ /* 0x000fe400000000cf */
[----:B------:R-:W-:-:S02]  /*32a0*/  @P0 F2FP.BF16.PACK_AB R33, RZ, R33 ;  /* 0x00000021ff21023e */ /* 0x000fc400000010ff */
[----:B------:R-:W-:Y:S01]  /*32b0*/  @P0 F2FP.BF16.PACK_AB R37, RZ, R37 ;  /* 0x00000025ff25023e */ /* 0x000fe200000010ff */
[----:B------:R1:W-:Y:S01]  /*32c0*/  @P0 STG.E.128 [R2.64], R20 ;  /* 0x0000001402000986 */ /* 0x0003e2000c101d04 */
[----:B------:R-:W-:Y:S02]  /*32d0*/  @P0 F2FP.BF16.PACK_AB R63, RZ, R63 ;  /* 0x0000003fff3f023e */ /* 0x000fe400000010ff */
[----:B------:R-:W-:Y:S02]  /*32e0*/  @P0 F2FP.BF16.PACK_AB R185, RZ, R185 ;  /* 0x000000b9ffb9023e */ /* 0x000fe400000010ff */
[----:B------:R-:W-:Y:S02]  /*32f0*/  @P0 F2FP.BF16.PACK_AB R35, RZ, R35 ;  /* 0x00000023ff23023e */ /* 0x000fe400000010ff */
[----:B------:R-:W-:Y:S02]  /*3300*/  @P0 F2FP.BF16.PACK_AB R195, RZ, R195 ;  /* 0x000000c3ffc3023e */ /* 0x000fe400000010ff */
[----:B------:R-:W-:Y:S01]  /*3310*/  @P0 F2FP.BF16.PACK_AB R193, RZ, R193 ;  /* 0x000000c1ffc1023e */ /* 0x000fe200000010ff */
[----:B0-----:R-:W-:Y:S01]  /*3320*/  IMAD.WIDE.U32 R24, R171, R54, c[0x0][0x248] ;  /* 0x00009200ab187625 */ /* 0x001fe200078e0036 */
[----:B------:R-:W-:-:S02]  /*3330*/  @P0 F2FP.BF16.PACK_AB R189, RZ, R189 ;  /* 0x000000bdffbd023e */ /* 0x000fc400000010ff */
[----:B------:R-:W-:Y:S02]  /*3340*/  F2FP.BF16.PACK_AB R31, R213, R40 ;  /* 0x00000028d51f723e */ /* 0x000fe400000010ff */
[----:B------:R-:W-:Y:S02]  /*3350*/  F2FP.BF16.PACK_AB R29, R36, R59 ;  /* 0x0000003b241d723e */ /* 0x000fe400000010ff */
[----:B------:R-:W-:Y:S01]  /*3360*/  F2FP.BF16.PACK_AB R28, R191, R58 ;  /* 0x0000003abf1c723e */ /* 0x000fe200000010ff */
[CC--:B-1----:R-:W-:Y:S01]  /*3370*/  @P0 IMAD.WIDE.U32 R2, R170.reuse, R54.reuse, c[0x0][0x258] ;  /* 0x00009600aa020625 */ /* 0x0c2fe200078e0036 */
[----:B------:R-:W-:Y:S02]  /*3380*/  @P0 PRMT R20, R33, 0x7610, R20 ;  /* 0x0000761021140816 */ /* 0x000fe40000000014 */
[----:B------:R-:W-:Y:S01]  /*3390*/  @P0 PRMT R21, R37, 0x7610, R21 ;  /* 0x0000761025150816 */ /* 0x000fe20000000015 */
[----:B------:R0:W-:Y:S01]  /*33a0*/  STG.E.128 [R24.64], R28 ;  /* 0x0000001c18007986 */ /* 0x0001e2000c101d04 */
[----:B------:R-:W-:Y:S01]  /*33b0*/  @P0 PRMT R22, R63, 0x7610, R22 ;  /* 0x000076103f160816 */ /* 0x000fe20000000016 */
[----:B------:R-:W-:Y:S01]  /*33c0*/  IMAD.WIDE.U32 R170, R170, R54, c[0x0][0x248] ;  /* 0x00009200aaaa7625 */ /* 0x000fe200078e0036 */
[----:B------:R-:W-:-:S02]  /*33d0*/  @P0 PRMT R23, R185, 0x7610, R23 ;  /* 0x00007610b9170816 */ /* 0x000fc40000000017 */
[----:B------:R-:W-:Y:S02]  /*33e0*/  @P0 PRMT R20, R20, 0x5410, R35 ;  /* 0x0000541014140816 */ /* 0x000fe40000000023 */
[----:B------:R-:W-:Y:S02]  /*33f0*/  @P0 PRMT R21, R21, 0x5410, R195 ;  /* 0x0000541015150816 */ /* 0x000fe400000000c3 */
[----:B------:R-:W-:Y:S02]  /*3400*/  @P0 PRMT R22, R22, 0x5410, R193 ;  /* 0x0000541016160816 */ /* 0x000fe400000000c1 */
[----:B------:R-:W-:Y:S02]  /*3410*/  @P0 PRMT R23, R23, 0x5410, R189 ;  /* 0x0000541017170816 */ /* 0x000fe400000000bd */
[----:B------:R-:W-:Y:S02]  /*3420*/  F2FP.BF16.PACK_AB R27, R215, R52 ;  /* 0x00000034d71b723e */ /* 0x000fe400000010ff */
[----:B------:R-:W-:Y:S01]  /*3430*/  F2FP.BF16.PACK_AB R26, R199, R50 ;  /* 0x00000032c71a723e */ /* 0x000fe200000010ff */
[----:B------:R1:W-:Y:S01]  /*3440*/  @P0 STG.E.128 [R2.64], R20 ;  /* 0x0000001402000986 */ /* 0x0003e2000c101d04 */
[----:B------:R-:W-:-:S02]  /*3450*/  @P0 F2FP.BF16.PACK_AB R57, RZ, R57 ;  /* 0x00000039ff39023e */ /* 0x000fc400000010ff */
[----:B0-----:R-:W-:Y:S01]  /*3460*/  @P0 F2FP.BF16.PACK_AB R30, RZ, R47 ;  /* 0x0000002fff1e023e */ /* 0x001fe200000010ff */
[-C--:B------:R-:W-:Y:S01]  /*3470*/  FMUL.FTZ R47, R47, R32.reuse ;  /* 0x000000202f2f7220 */ /* 0x080fe20000410000 */
[----:B------:R-:W-:Y:S01]  /*3480*/  @P0 F2FP.BF16.PACK_AB R28, RZ, R43 ;  /* 0x0000002bff1c023e */ /* 0x000fe200000010ff */
[-C--:B------:R-:W-:Y:S01]  /*3490*/  FMUL.FTZ R43, R43, R32.reuse ;  /* 0x000000202b2b7220 */ /* 0x080fe20000410000 */
[----:B------:R-:W-:Y:S01]  /*34a0*/  @P0 F2FP.BF16.PACK_AB R31, RZ, R45 ;  /* 0x0000002dff1f023e */ /* 0x000fe200000010ff */
[-C--:B------:R-:W-:Y:S01]  /*34b0*/  FMUL.FTZ R45, R45, R32.reuse ;  /* 0x000000202d2d7220 */ /* 0x080fe20000410000 */
[----:B------:R-:W-:Y:S01]  /*34c0*/  @P0 F2FP.BF16.PACK_AB R29, RZ, R49 ;  /* 0x00000031ff1d023e */ /* 0x000fe200000010ff */
[----:B------:R-:W-:Y:S01]  /*34d0*/  FMUL.FTZ R49, R49, R32 ;  /* 0x0000002031317220 */ /* 0x000fe20000410000 */
[----:B------:R-:W-:Y:S01]  /*34e0*/  F2FP.BF16.PACK_AB R25, R197, R38 ;  /* 0x00000026c519723e */ /* 0x000fe200000010ff */
[----:B------:R-:W-:Y:S01]  /*34f0*/  FMUL.FTZ R43, R43, c[0x0][0x1e8] ;  /* 0x00007a002b2b7a20 */ /* 0x000fe20000410000 */
[----:B------:R-:W-:Y:S01]  /*3500*/  F2FP.BF16.PACK_AB R24, R209, R34 ;  /* 0x00000022d118723e */ /* 0x000fe200000010ff */
[----:B------:R-:W-:Y:S01]  /*3510*/  FMUL.FTZ R49, R49, c[0x0][0x1e8] ;  /* 0x00007a0031317a20 */ /* 0x000fe20000410000 */
[----:B------:R-:W-:Y:S01]  /*3520*/  @P0 F2FP.BF16.PACK_AB R55, RZ, R55 ;  /* 0x00000037ff37023e */ /* 0x000fe200000010ff */
[----:B------:R-:W-:Y:S01]  /*3530*/  FMUL.FTZ R45, R45, c[0x0][0x1e8] ;  /* 0x00007a002d2d7a20 */ /* 0x000fe20000410000 */
[----:B------:R-:W-:Y:S01]  /*3540*/  LOP3.LUT P5, RZ, R60, 0xff000000, RZ, 0xc0, !PT ;  /* 0xff0000003cff7812 */ /* 0x000fe200078ac0ff */
[----:B------:R-:W-:Y:S01]  /*3550*/  FMUL.FTZ R47, R47, c[0x0][0x1e8] ;  /* 0x00007a002f2f7a20 */ /* 0x000fe20000410000 */
[----:B-1----:R-:W-:Y:S01]  /*3560*/  @P0 F2FP.BF16.PACK_AB R3, RZ, R51 ;  /* 0x00000033ff03023e */ /* 0x002fe200000010ff */
[-C--:B------:R-:W-:Y:S01]  /*3570*/  FMUL.FTZ R51, R51, R32.reuse ;  /* 0x0000002033337220 */ /* 0x080fe20000410000 */
[----:B------:R-:W-:Y:S01]  /*3580*/  LOP3.LUT P1, RZ, R61, 0xff00, RZ, 0xc0, !PT ;  /* 0x0000ff003dff7812 */ /* 0x000fe2000782c0ff */
[----:B------:R-:W-:Y:S01]  /*3590*/  FMUL.FTZ R32, R53, R32 ;  /* 0x0000002035207220 */ /* 0x000fe20000410000 */
[----:B------:R-:W-:Y:S01]  /*35a0*/  LOP3.LUT P2, RZ, R61, 0xff0000, RZ, 0xc0, !PT ;  /* 0x00ff00003dff7812 */ /* 0x000fe2000784c0ff */
[----:B------:R-:W-:Y:S01]  /*35b0*/  FMUL.FTZ R51, R51, c[0x0][0x1e8] ;  /* 0x00007a0033337a20 */ /* 0x000fe20000410000 */
[----:B------:R-:W-:Y:S01]  /*35c0*/  LOP3.LUT P4, RZ, R61, 0xff000000, RZ, 0xc0, !PT ;  /* 0xff0000003dff7812 */ /* 0x000fe2000788c0ff */
[----:B------:R-:W-:Y:S01]  /*35d0*/  FMUL.FTZ R32, R32, c[0x0][0x1e8] ;  /* 0x00007a0020207a20 */ /* 0x000fe20000410000 */
[----:B------:R-:W-:Y:S01]  /*35e0*/  @P0 PRMT R20, R57, 0x7610, R20 ;  /* 0x0000761039140816 */ /* 0x000fe20000000014 */
[----:B------:R0:W-:Y:S01]  /*35f0*/  STG.E.128 [R170.64], R24 ;  /* 0x00000018aa007986 */ /* 0x0001e2000c101d04 */
[----:B------:R-:W-:-:S02]  /*3600*/  @P0 IADD3 R169, R169, 0x60, RZ ;  /* 0x00000060a9a90810 */ /* 0x000fc40007ffe0ff */
[----:B------:R-:W-:Y:S02]  /*3610*/  @P0 F2FP.BF16.PACK_AB R53, RZ, R53 ;  /* 0x00000035ff35023e */ /* 0x000fe400000010ff */
[----:B------:R-:W-:Y:S02]  /*3620*/  @P0 PRMT R21, R55, 0x7610, R21 ;  /* 0x0000761037150816 */ /* 0x000fe40000000015 */
[----:B------:R-:W-:Y:S02]  /*3630*/  IADD3 R33, R46, 0x60, RZ ;  /* 0x000000602e217810 */ /* 0x000fe40007ffe0ff */
[----:B------:R-:W-:Y:S02]  /*3640*/  @P0 PRMT R22, R28, 0x7610, R22 ;  /* 0x000076101c160816 */ /* 0x000fe40000000016 */
[----:B------:R-:W-:Y:S01]  /*3650*/  @P0 PRMT R23, R29, 0x7610, R23 ;  /* 0x000076101d170816 */ /* 0x000fe20000000017 */
[----:B------:R-:W-:Y:S01]  /*3660*/  IMAD.WIDE.U32 R28, R33, R54, c[0x0][0x248] ;  /* 0x00009200211c7625 */ /* 0x000fe200078e0036 */
[----:B------:R-:W-:-:S02]  /*3670*/  FSEL R32, R32, RZ, P4 ;  /* 0x000000ff20207208 */ /* 0x000fc40002000000 */
[----:B------:R-:W-:Y:S02]  /*3680*/  FSEL R45, R45, RZ, P1 ;  /* 0x000000ff2d2d7208 */ /* 0x000fe40000800000 */
[----:B------:R-:W-:Y:S02]  /*3690*/  FSEL R51, R51, RZ, P3 ;  /* 0x000000ff33337208 */ /* 0x000fe40001800000 */
[----:B0-----:R-:W-:Y:S02]  /*36a0*/  FSEL R26, R43, RZ, P6 ;  /* 0x000000ff2b1a7208 */ /* 0x001fe40003000000 */
[----:B------:R-:W-:Y:S02]  /*36b0*/  FSEL R27, R49, RZ, P2 ;  /* 0x000000ff311b7208 */ /* 0x000fe40001000000 */
[----:B------:R-:W-:Y:S02]  /*36c0*/  FSEL R25, R47, RZ, P5 ;  /* 0x000000ff2f197208 */ /* 0x000fe40002800000 */
[----:B------:R-:W-:Y:S01]  /*36d0*/  @P0 PRMT R20, R20, 0x5410, R3 ;  /* 0x0000541014140816 */ /* 0x000fe20000000003 */
[----:B------:R-:W-:Y:S01]  /*36e0*/  @P0 IMAD.WIDE.U32 R2, R169, R54, c[0x0][0x258] ;  /* 0x00009600a9020625 */ /* 0x000fe200078e0036 */
[----:B------:R-:W-:-:S02]  /*36f0*/  @P0 PRMT R21, R21, 0x5410, R30 ;  /* 0x0000541015150816 */ /* 0x000fc4000000001e */
[----:B------:R-:W-:Y:S02]  /*3700*/  @P0 PRMT R22, R22, 0x5410, R31 ;  /* 0x0000541016160816 */ /* 0x000fe4000000001f */
[----:B------:R-:W-:Y:S02]  /*3710*/  @P0 PRMT R23, R23, 0x5410, R53 ;  /* 0x0000541017170816 */ /* 0x000fe40000000035 */
[----:B------:R-:W-:Y:S02]  /*3720*/  F2FP.BF16.PACK_AB R27, R32, R27 ;  /* 0x0000001b201b723e */ /* 0x000fe400000010ff */
[----:B------:R-:W-:Y:S01]  /*3730*/  F2FP.BF16.PACK_AB R26, R45, R26 ;  /* 0x0000001a2d1a723e */ /* 0x000fe200000010ff */
[----:B------:R0:W-:Y:S01]  /*3740*/  @P0 STG.E.128 [R2.64], R20 ;  /* 0x0000001402000986 */ /* 0x0001e2000c101d04 */
[----:B------:R-:W-:Y:S02]  /*3750*/  F2FP.BF16.PACK_AB R25, R25, R44 ;  /* 0x0000002c1919723e */ /* 0x000fe400000010ff */
[----:B------:R-:W-:-:S02]  /*3760*/  F2FP.BF16.PACK_AB R24, R51, R42 ;  /* 0x0000002a3318723e */ /* 0x000fc400000010ff */
[----:B------:R-:W-:-:S03]  /*3770*/  MOV R30, c[0x0][0x160] ;  /* 0x00005800001e7a02 */ /* 0x000fc60000000f00 */
[----:B------:R0:W-:Y:S01]  /*3780*/  STG.E.128 [R28.64], R24 ;  /* 0x000000181c007986 */ /* 0x0001e2000c101d04 */
[----:B------:R-:W-:-:S04]  /*3790*/  LEA R161, R30, R161, 0x2 ;  /* 0x000000a11ea17211 */ /* 0x000fc800078e10ff */
[----:B------:R-:W-:-:S13]  /*37a0*/  ISETP.GE.AND P0, PT, R161, c[0x0][0x164], PT ;  /* 0x00005900a1007a0c */ /* 0x000fda0003f06270 */
[----:B0-----:R-:W-:Y:S01]  /*37b0*/  @P0 CALL.REL.NOINC `(.L_x_618) ;  /* 0x0000001000000944 */ /* 0x001fe20003c00000 */
[----:B------:R-:W-:Y:S05]  /*37c0*/  BRA `(.L_x_619) ;  /* 0xffffcf8000007947 */ /* 0x000fea000383ffff */
.L_x_618:
[----:B------:R-:W-:Y:S05]  /*37d0*/  BSYNC B1 ;  /* 0x0000000000017941 */ /* 0x000fea0003800000 */
.L_x_615:
        /* <DEDUP_REMOVED lines=64> */
.L_x_614:
[----:B------:R-:W-:Y:S05]  /*3be0*/  BSYNC B0 ;  /* 0x0000000000007941 */ /* 0x000fea0003800000 */
.L_x_612:
        /* <DEDUP_REMOVED lines=180> */
.L_x_616:
[----:B------:R-:W-:Y:S01]  /*4730*/  HFMA2.MMA R202, -RZ, RZ, 0, 5.9604644775390625e-08 ;  /* 0x00000001ffca7435 */ /* 0x000fe200000001ff */
[----:B------:R-:W-:-:S02]  /*4740*/  MOV R197, R203 ;  /* 0x000000cb00c57202 */ /* 0x000fc40000000f00 */
[----:B------:R-:W-:Y:S02]  /*4750*/  MOV R205, 0x1f ;  /* 0x0000001f00cd7802 */ /* 0x000fe40000000f00 */
[----:B------:R-:W-:Y:S02]  /*4760*/  MOV R206, 0xffffffff ;  /* 0xffffffff00ce7802 */ /* 0x000fe40000000f00 */
[----:B------:R-:W-:Y:S02]  /*4770*/  MOV R24, 0x4790 ;  /* 0x0000479000187802 */ /* 0x000fe40000000f00 */
[----:B-----5:R-:W-:Y:S05]  /*4780*/  CALL.REL.NOINC `($__internal_9_$__cuda_sm70_shflsync_bfly_p) ;  /* 0x0000046000007944 */ /* 0x020fea0003c00000 */
[----:B-1----:R-:W-:Y:S01]  /*4790*/  MOV R64, R197 ;  /* 0x000000c500407202 */ /* 0x002fe20000000f00 */
[----:B0-----:R-:W-:Y:S05]  /*47a0*/  BRA `(.L_x_620) ;  /* 0xffffd58000007947 */ /* 0x001fea000383ffff */
.L_x_617:
[----:B------:R-:W-:Y:S01]  /*47b0*/  HFMA2.MMA R202, -RZ, RZ, 0, 5.9604644775390625e-08 ;  /* 0x00000001ffca7435 */ /* 0x000fe200000001ff */
[----:B------:R-:W-:Y:S02]  /*47c0*/  MOV R197, R201 ;  /* 0x000000c900c57202 */ /* 0x000fe40000000f00 */
[----:B------:R-:W-:Y:S02]  /*47d0*/  MOV R205, 0x1f ;  /* 0x0000001f00cd7802 */ /* 0x000fe40000000f00 */
[----:B------:R-:W-:-:S02]  /*47e0*/  MOV R206, 0xffffffff ;  /* 0xffffffff00ce7802 */ /* 0x000fc40000000f00 */
[----:B------:R-:W-:Y:S02]  /*47f0*/  MOV R24, 0x4810 ;  /* 0x0000481000187802 */ /* 0x000fe40000000f00 */
[----:B01---5:R-:W-:Y:S05]  /*4800*/  CALL.REL.NOINC `($__internal_9_$__cuda_sm70_shflsync_bfly_p) ;  /* 0x000003e000007944 */ /* 0x023fea0003c00000 */
[----:B------:R-:W-:Y:S01]  /*4810*/  FADD.FTZ R203, R203, R64 ;  /* 0x00000040cbcb7221 */ /* 0x000fe20000010000 */
[----:B0-----:R-:W-:Y:S01]  /*4820*/  HFMA2.MMA R202, -RZ, RZ, 0, 1.1920928955078125e-07 ;  /* 0x00000002ffca7435 */ /* 0x001fe200000001ff */
[----:B-1----:R-:W-:Y:S01]  /*4830*/  FADD.FTZ R204, R201, R197 ;  /* 0x000000c5c9cc7221 */ /* 0x002fe20000010000 */
[----:B------:R-:W-:Y:S02]  /*4840*/  MOV R205, 0x1f ;  /* 0x0000001f00cd7802 */ /* 0x000fe40000000f00 */
[----:B------:R-:W-:Y:S02]  /*4850*/  MOV R206, 0xffffffff ;  /* 0xffffffff00ce7802 */ /* 0x000fe40000000f00 */
[----:B------:R-:W-:Y:S02]  /*4860*/  MOV R197, R203 ;  /* 0x000000cb00c57202 */ /* 0x000fe40000000f00 */
[----:B------:R-:W-:Y:S02]  /*4870*/  MOV R24, 0x4890 ;  /* 0x0000489000187802 */ /* 0x000fe40000000f00 */
[----:B------:R-:W-:Y:S05]  /*4880*/  CALL.REL.NOINC `($__internal_9_$__cuda_sm70_shflsync_bfly_p) ;  /* 0x0000036000007944 */ /* 0x000fea0003c00000 */
[----:B0-----:R-:W-:Y:S01]  /*4890*/  HFMA2.MMA R202, -RZ, RZ, 0, 1.1920928955078125e-07 ;  /* 0x00000002ffca7435 */ /* 0x001fe200000001ff */
[----:B-1----:R-:W-:-:S02]  /*48a0*/  MOV R64, R197 ;  /* 0x000000c500407202 */ /* 0x002fc40000000f00 */
[----:B------:R-:W-:Y:S02]  /*48b0*/  MOV R197, R204 ;  /* 0x000000cc00c57202 */ /* 0x000fe40000000f00 */
[----:B------:R-:W-:Y:S02]  /*48c0*/  MOV R205, 0x1f ;  /* 0x0000001f00cd7802 */ /* 0x000fe40000000f00 */
[----:B------:R-:W-:Y:S02]  /*48d0*/  MOV R206, 0xffffffff ;  /* 0xffffffff00ce7802 */ /* 0x000fe40000000f00 */
[----:B------:R-:W-:Y:S02]  /*48e0*/  MOV R24, 0x4900 ;  /* 0x0000490000187802 */ /* 0x000fe40000000f00 */
[----:B------:R-:W-:Y:S05]  /*48f0*/  CALL.REL.NOINC `($__internal_9_$__cuda_sm70_shflsync_bfly_p) ;  /* 0x000002f000007944 */ /* 0x000fea0003c00000 */
[----:B------:R-:W-:Y:S01]  /*4900*/  FADD.FTZ R203, R64, R203 ;  /* 0x000000cb40cb7221 */ /* 0x000fe20000010000 */
[----:B0-----:R-:W-:Y:S01]  /*4910*/  HFMA2.MMA R202, -RZ, RZ, 0, 2.384185791015625e-07 ;  /* 0x00000004ffca7435 */ /* 0x001fe200000001ff */
[----:B-1----:R-:W-:Y:S01]  /*4920*/  FADD.FTZ R204, R204, R197 ;  /* 0x000000c5cccc7221 */ /* 0x002fe20000010000 */
[----:B------:R-:W-:Y:S02]  /*4930*/  MOV R205, 0x1f ;  /* 0x0000001f00cd7802 */ /* 0x000fe40000000f00 */
[----:B------:R-:W-:-:S02]  /*4940*/  MOV R206, 0xffffffff ;  /* 0xffffffff00ce7802 */ /* 0x000fc40000000f00 */
[----:B------:R-:W-:Y:S02]  /*4950*/  MOV R197, R203 ;  /* 0x000000cb00c57202 */ /* 0x000fe40000000f00 */
[----:B------:R-:W-:Y:S02]  /*4960*/  MOV R24, 0x4980 ;  /* 0x0000498000187802 */ /* 0x000fe40000000f00 */
[----:B------:R-:W-:Y:S05]  /*4970*/  CALL.REL.NOINC `($__internal_9_$__cuda_sm70_shflsync_bfly_p) ;  /* 0x0000027000007944 */ /* 0x000fea0003c00000 */
[----:B0-----:R-:W-:Y:S01]  /*4980*/  HFMA2.MMA R202, -RZ, RZ, 0, 2.384185791015625e-07 ;  /* 0x00000004ffca7435 */ /* 0x001fe200000001ff */
[----:B-1----:R-:W-:Y:S02]  /*4990*/  MOV R64, R197 ;  /* 0x000000c500407202 */ /* 0x002fe40000000f00 */
[----:B------:R-:W-:Y:S02]  /*49a0*/  MOV R197, R204 ;  /* 0x000000cc00c57202 */ /* 0x000fe40000000f00 */
[----:B------:R-:W-:Y:S02]  /*49b0*/  MOV R205, 0x1f ;  /* 0x0000001f00cd7802 */ /* 0x000fe40000000f00 */
[----:B------:R-:W-:Y:S02]  /*49c0*/  MOV R206, 0xffffffff ;  /* 0xffffffff00ce7802 */ /* 0x000fe40000000f00 */
[----:B------:R-:W-:-:S02]  /*49d0*/  MOV R24, 0x49f0 ;  /* 0x000049f000187802 */ /* 0x000fc40000000f00 */
[----:B------:R-:W-:Y:S05]  /*49e0*/  CALL.REL.NOINC `($__internal_9_$__cuda_sm70_shflsync_bfly_p) ;  /* 0x0000020000007944 */ /* 0x000fea0003c00000 */
[----:B------:R-:W-:Y:S01]  /*49f0*/  FADD.FTZ R201, R64, R203 ;  /* 0x000000cb40c97221 */ /* 0x000fe20000010000 */
[----:B0-----:R-:W-:Y:S01]  /*4a00*/  HFMA2.MMA R202, -RZ, RZ, 0, 4.76837158203125e-07 ;  /* 0x00000008ffca7435 */ /* 0x001fe200000001ff */
[----:B-1----:R-:W-:Y:S01]  /*4a10*/  FADD.FTZ R204, R204, R197 ;  /* 0x000000c5cccc7221 */ /* 0x002fe20000010000 */
[----:B------:R-:W-:-:S02]  /*4a20*/  MOV R205, 0x1f ;  /* 0x0000001f00cd7802 */ /* 0x000fc40000000f00 */
[----:B------:R-:W-:Y:S02]  /*4a30*/  MOV R206, 0xffffffff ;  /* 0xffffffff00ce7802 */ /* 0x000fe40000000f00 */
[----:B------:R-:W-:Y:S02]  /*4a40*/  MOV R197, R201 ;  /* 0x000000c900c57202 */ /* 0x000fe40000000f00 */
[----:B------:R-:W-:Y:S02]  /*4a50*/  MOV R24, 0x4a70 ;  /* 0x00004a7000187802 */ /* 0x000fe40000000f00 */
[----:B------:R-:W-:Y:S05]  /*4a60*/  CALL.REL.NOINC `($__internal_9_$__cuda_sm70_shflsync_bfly_p) ;  /* 0x0000018000007944 */ /* 0x000fea0003c00000 */
[----:B0-----:R-:W-:Y:S01]  /*4a70*/  HFMA2.MMA R202, -RZ, RZ, 0, 4.76837158203125e-07 ;  /* 0x00000008ffca7435 */ /* 0x001fe200000001ff */
[----:B-1----:R-:W-:Y:S02]  /*4a80*/  MOV R64, R197 ;  /* 0x000000c500407202 */ /* 0x002fe40000000f00 */
[----:B------:R-:W-:Y:S02]  /*4a90*/  MOV R197, R204 ;  /* 0x000000cc00c57202 */ /* 0x000fe40000000f00 */
[----:B------:R-:W-:Y:S02]  /*4aa0*/  MOV R205, 0x1f ;  /* 0x0000001f00cd7802 */ /* 0x000fe40000000f00 */
[----:B------:R-:W-:-:S02]  /*4ab0*/  MOV R206, 0xffffffff ;  /* 0xffffffff00ce7802 */ /* 0x000fc40000000f00 */
[----:B------:R-:W-:Y:S02]  /*4ac0*/  MOV R24, 0x4ae0 ;  /* 0x00004ae000187802 */ /* 0x000fe40000000f00 */
[----:B------:R-:W-:Y:S05]  /*4ad0*/  CALL.REL.NOINC `($__internal_9_$__cuda_sm70_shflsync_bfly_p) ;  /* 0x0000011000007944 */ /* 0x000fea0003c00000 */
[----:B------:R-:W-:Y:S01]  /*4ae0*/  FADD.FTZ R201, R64, R201 ;  /* 0x000000c940c97221 */ /* 0x000fe20000010000 */
[----:B0-----:R-:W-:Y:S01]  /*4af0*/  HFMA2.MMA R202, -RZ, RZ, 0, 9.5367431640625e-07 ;  /* 0x00000010ffca7435 */ /* 0x001fe200000001ff */
[----:B-1----:R-:W-:Y:S01]  /*4b00*/  FADD.FTZ R203, R204, R197 ;  /* 0x000000c5cccb7221 */ /* 0x002fe20000010000 */
[----:B------:R-:W-:Y:S02]  /*4b10*/  MOV R205, 0x1f ;  /* 0x0000001f00cd7802 */ /* 0x000fe40000000f00 */
[----:B------:R-:W-:Y:S02]  /*4b20*/  MOV R206, 0xffffffff ;  /* 0xffffffff00ce7802 */ /* 0x000fe40000000f00 */
[----:B------:R-:W-:Y:S02]  /*4b30*/  MOV R197, R201 ;  /* 0x000000c900c57202 */ /* 0x000fe40000000f00 */
[----:B------:R-:W-:Y:S02]  /*4b40*/  MOV R24, 0x4b60 ;  /* 0x00004b6000187802 */ /* 0x000fe40000000f00 */
[----:B------:R-:W-:Y:S05]  /*4b50*/  CALL.REL.NOINC `($__internal_9_$__cuda_sm70_shflsync_bfly_p) ;  /* 0x0000009000007944 */ /* 0x000fea0003c00000 */
[----:B0-----:R-:W-:Y:S01]  /*4b60*/  HFMA2.MMA R202, -RZ, RZ, 0, 9.5367431640625e-07 ;  /* 0x00000010ffca7435 */ /* 0x001fe200000001ff */
[----:B-1----:R-:W-:-:S02]  /*4b70*/  MOV R204, R197 ;  /* 0x000000c500cc7202 */ /* 0x002fc40000000f00 */
[----:B------:R-:W-:Y:S02]  /*4b80*/  MOV R197, R203 ;  /* 0x000000cb00c57202 */ /* 0x000fe40000000f00 */
[----:B------:R-:W-:Y:S02]  /*4b90*/  MOV R205, 0x1f ;  /* 0x0000001f00cd7802 */ /* 0x000fe40000000f00 */
[----:B------:R-:W-:Y:S02]  /*4ba0*/  MOV R206, 0xffffffff ;  /* 0xffffffff00ce7802 */ /* 0x000fe40000000f00 */
[----:B------:R-:W-:Y:S02]  /*4bb0*/  MOV R24, 0x4bd0 ;  /* 0x00004bd000187802 */ /* 0x000fe40000000f00 */
[----:B------:R-:W-:Y:S05]  /*4bc0*/  CALL.REL.NOINC `($__internal_9_$__cuda_sm70_shflsync_bfly_p) ;  /* 0x0000002000007944 */ /* 0x000fea0003c00000 */
[----:B-1----:R-:W-:Y:S01]  /*4bd0*/  MOV R24, R197 ;  /* 0x000000c500187202 */ /* 0x002fe20000000f00 */
[----:B0-----:R-:W-:Y:S05]  /*4be0*/  BRA `(.L_x_621) ;  /* 0xffffd26000007947 */ /* 0x001fea000383ffff */
        .weak           $__internal_9_$__cuda_sm70_shflsync_bfly_p
        .type           $__internal_9_$__cuda_sm70_shflsync_bfly_p,@function
        .size           $__internal_9_$__cuda_sm70_shflsync_bfly_p,(.L_x_12311 - $__internal_9_$__cuda_sm70_shflsync_bfly_p)
$__internal_9_$__cuda_sm70_shflsync_bfly_p:
[----:B------:R-:W-:Y:S01]  /*4bf0*/  HFMA2.MMA R25, -RZ, RZ, 0, 0 ;  /* 0x00000000ff197435 */ /* 0x000fe200000001ff */
[----:B------:R-:W-:Y:S04]  /*4c00*/  WARPSYNC R206 ;  /* 0x000000ce00007348 */ /* 0x000fe80003800000 */
[----:B------:R0:W1:Y:S01]  /*4c10*/  SHFL.BFLY PT, R197, R197, R202, R205 ;  /* 0x0c0000cac5c57389 */ /* 0x00006200000e00cd */
[----:B------:R-:W-:Y:S05]  /*4c20*/  RET.REL.NODEC R24 `(_ZN10layer_norm13ln_bwd_kernelINS_13Kernel_traitsI13__nv_bfloat16S2_S2_S2_fjLj1024ELj1ELj4ELj1ELj16ENS_18Kernel_traits_baseILj1024ES2_S2_S2_S2_fjLj128EEEEELb1ELb0ELb0ELb1EEEvNS_9BwdParamsE) ;  /* 0xffffb3d018007950 */ /* 0x000fea0003c3ffff */
.L_x_622:
        /* <DEDUP_REMOVED lines=13> */
.L_x_12311:


//--------------------- .text._ZN10layer_norm22ln_bwd_finalize_kernelINS_22Kernel_traits_finalizeILj1024E13__nv_bfloat16S2_S2_S2_fjLb0ELj1024ELj4ENS_18Kernel_traits_baseILj1024ES2_S2_S2_S2_fjLj1024EEEEELb0ELb0EEEvNS_9BwdParamsE --------------------------
	.section	.text._ZN10layer_norm22ln_bwd_finalize_kernelINS_22Kernel_traits_finalizeILj1024E13__nv_bfloat16S2_S2_S2_fjLb0ELj1024ELj4ENS_18Kernel_traits_baseILj1024ES2_S2_S2_S2_fjLj1024EEEEELb0ELb0EEEvNS_9BwdParamsE,"ax",@progbits
	.sectioninfo	@"SHI_REGISTERS=30"
	.align	128
        .global         _ZN10layer_norm22ln_bwd_finalize_kernelINS_22Kernel_traits_finalizeILj1024E13__nv_bfloat16S2_S2_S2_fjLb0ELj1024ELj4ENS_18Kernel_traits_baseILj1024ES2_S2_S2_S2_fjLj1024EEEEELb0ELb0EEEvNS_9BwdParamsE
        .type           _ZN10layer_norm22ln_bwd_finalize_kernelINS_22Kernel_traits_finalizeILj1024E13__nv_bfloat16S2_S2_S2_fjLb0ELj1024ELj4ENS_18Kernel_traits_baseILj1024ES2_S2_S2_S2_fjLj1024EEEEELb0ELb0EEEvNS_9BwdParamsE,@function
        .size           _ZN10layer_norm22ln_bwd_finalize_kernelINS_22Kernel_traits_finalizeILj1024E13__nv_bfloat16S2_S2_S2_fjLb0ELj1024ELj4ENS_18Kernel_traits_baseILj1024ES2_S2_S2_S2_fjLj1024EEEEELb0ELb0EEEvNS_9BwdParamsE,(.L_x_12312 - _ZN10layer_norm22ln_bwd_finalize_kernelINS_22Kernel_traits_finalizeILj1024E13__nv_bfloat16S2_S2_S2_fjLb0ELj1024ELj4ENS_18Kernel_traits_baseILj1024ES2_S2_S2_S2_fjLj1024EEEEELb0ELb0EEEvNS_9BwdParamsE)
        .other          _ZN10layer_norm22ln_bwd_finalize_kernelINS_22Kernel_traits_finalizeILj1024E13__nv_bfloat16S2_S2_S2_fjLb0ELj1024ELj4ENS_18Kernel_traits_baseILj1024ES2_S2_S2_S2_fjLj1024EEEEELb0ELb0EEEvNS_9BwdParamsE,@"STO_CUDA_ENTRY STV_DEFAULT"
_ZN10layer_norm22ln_bwd_finalize_kernelINS_22Kernel_traits_finalizeILj1024E13__nv_bfloat16S2_S2_S2_fjLb0ELj1024ELj4ENS_18Kernel_traits_baseILj1024ES2_S2_S2_S2_fjLj1024EEEEELb0ELb0EEEvNS_9BwdParamsE:
.text._ZN10layer_norm22ln_bwd_finalize_kernelINS_22Kernel_traits_finalizeILj1024E13__nv_bfloat16S2_S2_S2_fjLb0ELj1024ELj4ENS_18Kernel_traits_baseILj1024ES2_S2_S2_S2_fjLj1024EEEEELb0ELb0EEEvNS_9BwdParamsE:
[----:B------:R-:W-:Y:S02]  /*0000*/  MOV R1, c[0x0][0x28] ;  /* 0x00000a0000017a02 */ /* 0x000fe40000000f00 */
[----:B------:R-:W0:Y:S04]  /*0010*/  S2R R2, SR_CTAID.X ;  /* 0x0000000000027919 */ /* 0x000e280000002500 */
[----:B------:R-:W1:Y:S01]  /*0020*/  S2R R0, SR_TID.X ;  /* 0x0000000000007919 */ /* 0x000e620000002100 */
[----:B0-----:R-:W-:Y:S01]  /*0030*/  IMAD.SHL.U32 R3, R2, 0x20, RZ ;  /* 0x0000002002037824 */ /* 0x001fe200078e00ff */
[----:B-1----:R-:W-:-:S04]  /*0040*/  LOP3.LUT R16, R0, 0x1f, RZ, 0xc0, !PT ;  /* 0x0000001f00107812 */ /* 0x002fc800078ec0ff */
[----:B------:R-:W-:-:S04]  /*0050*/  LOP3.LUT R18, R3, 0xffffffe0, R16, 0xe2, !PT ;  /* 0xffffffe003127812 */ /* 0x000fc800078ee210 */
[----:B------:R-:W-:-:S13]  /*0060*/  ISETP.GT.U32.AND P0, PT, R18, 0x3ff, PT ;  /* 0x000003ff1200780c */ /* 0x000fda0003f04070 */
[----:B------:R-:W-:Y:S05]  /*0070*/  @P0 EXIT ;  /* 0x000000000000094d */ /* 0x000fea0003800000 */
[--C-:B------:R-:W-:Y:S01]  /*0080*/  SHF.R.U32.HI R17, RZ, 0x5, R0.reuse ;  /* 0x00000005ff117819 */ /* 0x100fe20000011600 */
[----:B------:R-:W-:Y:S01]  /*0090*/  ULDC.64 UR4, c[0x0][0x118] ;  /* 0x0000460000047ab9 */ /* 0x000fe20000000a00 */
[----:B------:R-:W-:Y:S02]  /*00a0*/  SHF.L.U32 R2, R2, 0x4, RZ ;  /* 0x0000000402027819 */ /* 0x000fe400000006ff */
[----:B------:R-:W-:Y:S02]  /*00b0*/  LOP3.LUT R20, R0, 0x3fffffe0, RZ, 0xc0, !PT ;  /* 0x3fffffe000147812 */ /* 0x000fe400078ec0ff */
[----:B------:R-:W-:Y:S02]  /*00c0*/  LOP3.LUT R19, R2, 0x7ffffff0, RZ, 0xc0, !PT ;  /* 0x7ffffff002137812 */ /* 0x000fe400078ec0ff */
[C---:B------:R-:W-:Y:S02]  /*00d0*/  LOP3.LUT R21, R17.reuse, 0x1f, R0, 0x78, !PT ;  /* 0x0000001f11157812 */ /* 0x040fe400078e7800 */
[----:B------:R-:W-:Y:S01]  /*00e0*/  ISETP.NE.AND P0, PT, R17, 0x1f, PT ;  /* 0x0000001f1100780c */ /* 0x000fe20003f05270 */
[----:B------:R-:W-:Y:S01]  /*00f0*/  IMAD.IADD R19, R16, 0x1, R19 ;  /* 0x0000000110137824 */ /* 0x000fe200078e0213 */
[----:B------:R-:W-:Y:S01]  /*0100*/  IADD3 R20, R20, R21, RZ ;  /* 0x0000001514147210 */ /* 0x000fe20007ffe0ff */
[C---:B------:R-:W-:Y:S01]  /*0110*/  IMAD R21, R16.reuse, 0x20, R21 ;  /* 0x0000002010157824 */ /* 0x040fe200078e0215 */
[----:B------:R-:W-:-:S02]  /*0120*/  ISETP.GT.U32.OR P0, PT, R16, 0xf, P0 ;  /* 0x0000000f1000780c */ /* 0x000fc40000704470 */
.L_x_636:
[----:B------:R-:W-:Y:S01]  /*0130*/  ISETP.GE.U32.AND P1, PT, R17, c[0x0][0x160], PT ;  /* 0x0000580011007a0c */ /* 0x000fe20003f26070 */
[----:B------:R-:W-:Y:S01]  /*0140*/  BSSY B0, `(.L_x_623) ;  /* 0x0000063000007945 */ /* 0x000fe20003800000 */
[----:B------:R-:W-:Y:S01]  /*0150*/  HFMA2.MMA R24, -RZ, RZ, 0, 0 ;  /* 0x00000000ff187435 */ /* 0x000fe200000001ff */
[----:B------:R-:W-:Y:S01]  /*0160*/  IMAD.MOV.U32 R23, RZ, RZ, RZ ;  /* 0x000000ffff177224 */ /* 0x000fe200078e00ff */
[----:B------:R-:W-:-:S13]  /*0170*/  ISETP.GE.U32.OR P1, PT, R18, c[0x0][0x168], P1 ;  /* 0x00005a0012007a0c */ /* 0x000fda0000f26470 */
[----:B------:R-:W-:Y:S05]  /*0180*/  @P1 BRA `(.L_x_624) ;  /* 0x000005e000001947 */ /* 0x000fea0003800000 */
[----:B------:R-:W-:Y:S02]  /*0190*/  ISETP.GE.U32.AND P2, PT, R17, c[0x0][0x160], PT ;  /* 0x0000580011007a0c */ /* 0x000fe40003f46070 */
[----:B------:R-:W-:-:S11]  /*01a0*/  MOV R25, R17 ;  /* 0x0000001100197202 */ /* 0x000fd60000000f00 */
[----:B------:R-:W-:Y:S02]  /*01b0*/  @P2 IMAD.MOV.U32 R3, RZ, RZ, 0x4 ;  /* 0x00000004ff032424 */ /* 0x000fe400078e00ff */
[----:B------:R-:W-:-:S04]  /*01c0*/  @P2 IMAD R2, R25, c[0x0][0x168], R18 ;  /* 0x00005a0019022a24 */ /* 0x000fc800078e0212 */
[----:B------:R-:W-:-:S04]  /*01d0*/  @P2 IMAD.WIDE.U32 R4, R2, R3, c[0x0][0x228] ;  /* 0x00008a0002042625 */ /* 0x000fc800078e0003 */
[----:B------:R-:W-:Y:S02]  /*01e0*/  @P2 IMAD.WIDE.U32 R2, R2, R3, c[0x0][0x220] ;  /* 0x0000880002022625 */ /* 0x000fe400078e0003 */
[----:B------:R-:W2:Y:S04]  /*01f0*/  @P2 LDG.E R5, [R4.64] ;  /* 0x0000000404052981 */ /* 0x000ea8000c1e1900 */
[----:B------:R-:W3:Y:S01]  /*0200*/  @P2 LDG.E R2, [R2.64] ;  /* 0x0000000402022981 */ /* 0x000ee2000c1e1900 */
[----:B------:R-:W-:Y:S01]  /*0210*/  @P2 IADD3 R25, R25, 0x20, RZ ;  /* 0x0000002019192810 */ /* 0x000fe20007ffe0ff */
[----:B------:R-:W-:Y:S01]  /*0220*/  IMAD.MOV.U32 R23, RZ, RZ, RZ ;  /* 0x000000ffff177224 */ /* 0x000fe200078e00ff */
[----:B------:R-:W-:Y:S01]  /*0230*/  MOV R24, RZ ;  /* 0x000000ff00187202 */ /* 0x000fe20000000f00 */
[----:B------:R-:W-:Y:S01]  /*0240*/  BSSY B1, `(.L_x_625) ;  /* 0x000002e000017945 */ /* 0x000fe20003800000 */
[----:B------:R-:W-:-:S02]  /*0250*/  ISETP.GE.U32.AND P1, PT, R25, c[0x0][0x160], PT ;  /* 0x0000580019007a0c */ /* 0x000fc40003f26070 */
[----:B------:R-:W-:-:S04]  /*0260*/  IADD3 R6, -R25, c[0x0][0x160], RZ ;  /* 0x0000580019067a10 */ /* 0x000fc80007ffe1ff */
[----:B------:R-:W-:Y:S01]  /*0270*/  ISETP.LE.U32.OR P1, PT, R6, 0x60, P1 ;  /* 0x000000600600780c */ /* 0x000fe20000f23470 */
[----:B--2---:R-:W-:Y:S02]  /*0280*/  @P2 FADD.FTZ R24, R24, R5 ;  /* 0x0000000518182221 */ /* 0x004fe40000010000 */
[----:B---3--:R-:W-:Y:S01]  /*0290*/  @P2 FADD.FTZ R23, R23, R2 ;  /* 0x0000000217172221 */ /* 0x008fe20000010000 */
[----:B------:R-:W-:-:S09]  /*02a0*/  PLOP3.LUT P2, PT, P2, PT, PT, 0x8, 0x0 ;  /* 0x000000000000781c */ /* 0x000fd2000174e170 */
[----:B------:R-:W-:Y:S05]  /*02b0*/  @P1 BRA `(.L_x_626) ;  /* 0x0000026000001947 */ /* 0x000fea0003800000 */
[----:B------:R-:W-:Y:S02]  /*02c0*/  MOV R22, c[0x0][0x160] ;  /* 0x0000580000167a02 */ /* 0x000fe40000000f00 */
[----:B------:R-:W-:Y:S02]  /*02d0*/  PLOP3.LUT P2, PT, PT, PT, PT, 0x8, 0x0 ;  /* 0x000000000000781c */ /* 0x000fe40003f4e170 */
[----:B------:R-:W-:Y:S02]  /*02e0*/  IADD3 R22, R22, -0x60, RZ ;  /* 0xffffffa016167810 */ /* 0x000fe40007ffe0ff */
.L_x_627:
[----:B------:R-:W-:Y:S01]  /*02f0*/  IMAD.MOV.U32 R14, RZ, RZ, 0x4 ;  /* 0x00000004ff0e7424 */ /* 0x000fe200078e00ff */
[C---:B------:R-:W-:Y:S01]  /*0300*/  IADD3 R3, R25.reuse, 0x20, RZ ;  /* 0x0000002019037810 */ /* 0x040fe20007ffe0ff */
[C---:B------:R-:W-:Y:S01]  /*0310*/  IMAD R13, R25.reuse, c[0x0][0x168], R18 ;  /* 0x00005a00190d7a24 */ /* 0x040fe200078e0212 */
[----:B------:R-:W-:-:S03]  /*0320*/  IADD3 R5, R25, 0x40, RZ ;  /* 0x0000004019057810 */ /* 0x000fc60007ffe0ff */
[----:B------:R-:W-:Y:S01]  /*0330*/  IMAD.WIDE.U32 R26, R13, R14, c[0x0][0x220] ;  /* 0x000088000d1a7625 */ /* 0x000fe200078e000e */
[----:B------:R-:W-:-:S03]  /*0340*/  IADD3 R15, R25, 0x60, RZ ;  /* 0x00000060190f7810 */ /* 0x000fc60007ffe0ff */
[--C-:B------:R-:W-:Y:S02]  /*0350*/  IMAD R3, R3, c[0x0][0x168], R18.reuse ;  /* 0x00005a0003037a24 */ /* 0x100fe400078e0212 */
[-C--:B------:R-:W-:Y:S01]  /*0360*/  IMAD.WIDE.U32 R12, R13, R14.reuse, c[0x0][0x228] ;  /* 0x00008a000d0c7625 */ /* 0x080fe200078e000e */
[----:B------:R-:W2:Y:S03]  /*0370*/  LDG.E R26, [R26.64] ;  /* 0x000000041a1a7981 */ /* 0x000ea6000c1e1900 */
[----:B------:R-:W-:Y:S02]  /*0380*/  IMAD R11, R5, c[0x0][0x168], R18 ;  /* 0x00005a00050b7a24 */ /* 0x000fe400078e0212 */
[CC--:B------:R-:W-:Y:S01]  /*0390*/  IMAD.WIDE.U32 R4, R3.reuse, R14.reuse, c[0x0][0x220] ;  /* 0x0000880003047625 */ /* 0x0c0fe200078e000e */
[----:B------:R-:W3:Y:S03]  /*03a0*/  LDG.E R13, [R12.64] ;  /* 0x000000040c0d7981 */ /* 0x000ee6000c1e1900 */
[----:B------:R-:W-:-:S02]  /*03b0*/  IMAD.WIDE.U32 R6, R3, R14, c[0x0][0x228] ;  /* 0x00008a0003067625 */ /* 0x000fc400078e000e */
[----:B------:R-:W4:Y:S02]  /*03c0*/  LDG.E R4, [R4.64] ;  /* 0x0000000404047981 */ /* 0x000f24000c1e1900 */
[----:B------:R-:W-:Y:S02]  /*03d0*/  IMAD R15, R15, c[0x0][0x168], R18 ;  /* 0x00005a000f0f7a24 */ /* 0x000fe400078e0212 */
[CC--:B------:R-:W-:Y:S01]  /*03e0*/  IMAD.WIDE.U32 R8, R11.reuse, R14.reuse, c[0x0][0x220] ;  /* 0x000088000b087625 */ /* 0x0c0fe200078e000e */
[----:B------:R-:W5:Y:S03]  /*03f0*/  LDG.E R6, [R6.64] ;  /* 0x0000000406067981 */ /* 0x000f66000c1e1900 */
[-C--:B------:R-:W-:Y:S02]  /*0400*/  IMAD.WIDE.U32 R2, R11, R14.reuse, c[0x0][0x228] ;  /* 0x00008a000b027625 */ /* 0x080fe400078e000e */
[----:B------:R-:W5:Y:S02]  /*0410*/  LDG.E R8, [R8.64] ;  /* 0x0000000408087981 */ /* 0x000f64000c1e1900 */
[----:B------:R-:W-:-:S02]  /*0420*/  IMAD.WIDE.U32 R10, R15, R14, c[0x0][0x220] ;  /* 0x000088000f0a7625 */ /* 0x000fc400078e000e */
[----:B------:R-:W5:Y:S02]  /*0430*/  LDG.E R3, [R2.64] ;  /* 0x0000000402037981 */ /* 0x000f64000c1e1900 */
[----:B------:R-:W-:Y:S02]  /*0440*/  IMAD.WIDE.U32 R14, R15, R14, c[0x0][0x228] ;  /* 0x00008a000f0e7625 */ /* 0x000fe400078e000e */
[----:B------:R-:W5:Y:S04]  /*0450*/  LDG.E R10, [R10.64] ;  /* 0x000000040a0a7981 */ /* 0x000f68000c1e1900 */
[----:B------:R-:W5:Y:S01]  /*0460*/  LDG.E R15, [R14.64] ;  /* 0x000000040e0f7981 */ /* 0x000f62000c1e1900 */
[----:B------:R-:W-:-:S04]  /*0470*/  IADD3 R25, R25, 0x80, RZ ;  /* 0x0000008019197810 */ /* 0x000fc80007ffe0ff */
[----:B------:R-:W-:Y:S01]  /*0480*/  ISETP.GE.U32.AND P1, PT, R25, R22, PT ;  /* 0x000000161900720c */ /* 0x000fe20003f26070 */
[----:B--2---:R-:W-:Y:S02]  /*0490*/  FADD.FTZ R23, R26, R23 ;  /* 0x000000171a177221 */ /* 0x004fe40000010000 */
[----:B---3--:R-:W-:Y:S02]  /*04a0*/  FADD.FTZ R13, R13, R24 ;  /* 0x000000180d0d7221 */ /* 0x008fe40000010000 */
[----:B----4-:R-:W-:Y:S02]  /*04b0*/  FADD.FTZ R23, R23, R4 ;  /* 0x0000000417177221 */ /* 0x010fe40000010000 */
[----:B-----5:R-:W-:Y:S02]  /*04c0*/  FADD.FTZ R6, R13, R6 ;  /* 0x000000060d067221 */ /* 0x020fe40000010000 */
[----:B------:R-:W-:Y:S02]  /*04d0*/  FADD.FTZ R23, R23, R8 ;  /* 0x0000000817177221 */ /* 0x000fe40000010000 */
[----:B------:R-:W-:-:S02]  /*04e0*/  FADD.FTZ R6, R6, R3 ;  /* 0x0000000306067221 */ /* 0x000fc40000010000 */
[----:B------:R-:W-:Y:S02]  /*04f0*/  FADD.FTZ R23, R23, R10 ;  /* 0x0000000a17177221 */ /* 0x000fe40000010000 */
[----:B------:R-:W-:Y:S01]  /*0500*/  FADD.FTZ R24, R6, R15 ;  /* 0x0000000f06187221 */ /* 0x000fe20000010000 */
[----:B------:R-:W-:Y:S05]  /*0510*/  @!P1 BRA `(.L_x_627) ;  /* 0xfffffdd000009947 */ /* 0x000fea000383ffff */
.L_x_626:
[----:B------:R-:W-:Y:S05]  /*0520*/  BSYNC B1 ;  /* 0x0000000000017941 */ /* 0x000fea0003800000 */
.L_x_625:
[C---:B------:R-:W-:Y:S01]  /*0530*/  ISETP.GE.U32.AND P1, PT, R25.reuse, c[0x0][0x160], PT ;  /* 0x0000580019007a0c */ /* 0x040fe20003f26070 */
[----:B------:R-:W-:Y:S01]  /*0540*/  BSSY B1, `(.L_x_628) ;  /* 0x0000016000017945 */ /* 0x000fe20003800000 */
[----:B------:R-:W-:-:S04]  /*0550*/  IADD3 R2, -R25, c[0x0][0x160], RZ ;  /* 0x0000580019027a10 */ /* 0x000fc80007ffe1ff */
[----:B------:R-:W-:-:S13]  /*0560*/  ISETP.LE.U32.OR P1, PT, R2, 0x20, P1 ;  /* 0x000000200200780c */ /* 0x000fda0000f23470 */
[----:B------:R-:W-:Y:S05]  /*0570*/  @P1 BRA `(.L_x_629) ;  /* 0x0000012000001947 */ /* 0x000fea0003800000 */
[----:B------:R-:W-:Y:S01]  /*0580*/  HFMA2.MMA R7, -RZ, RZ, 0, 2.384185791015625e-07 ;  /* 0x00000004ff077435 */ /* 0x000fe200000001ff */
[C---:B------:R-:W-:Y:S01]  /*0590*/  IADD3 R3, R25.reuse, 0x20, RZ ;  /* 0x0000002019037810 */ /* 0x040fe20007ffe0ff */
[----:B------:R-:W-:-:S04]  /*05a0*/  IMAD R2, R25, c[0x0][0x168], R18 ;  /* 0x00005a0019027a24 */ /* 0x000fc800078e0212 */
[----:B------:R-:W-:-:S04]  /*05b0*/  IMAD R6, R3, c[0x0][0x168], R18 ;  /* 0x00005a0003067a24 */ /* 0x000fc800078e0212 */
[----:B------:R-:W-:-:S04]  /*05c0*/  IMAD.WIDE.U32 R8, R2, R7, c[0x0][0x220] ;  /* 0x0000880002087625 */ /* 0x000fc800078e0007 */
[-C--:B------:R-:W-:Y:S02]  /*05d0*/  IMAD.WIDE.U32 R2, R2, R7.reuse, c[0x0][0x228] ;  /* 0x00008a0002027625 */ /* 0x080fe400078e0007 */
[----:B------:R-:W2:Y:S02]  /*05e0*/  LDG.E R8, [R8.64] ;  /* 0x0000000408087981 */ /* 0x000ea4000c1e1900 */
[CC--:B------:R-:W-:Y:S02]  /*05f0*/  IMAD.WIDE.U32 R4, R6.reuse, R7.reuse, c[0x0][0x220] ;  /* 0x0000880006047625 */ /* 0x0c0fe400078e0007 */
[----:B------:R-:W3:Y:S02]  /*0600*/  LDG.E R3, [R2.64] ;  /* 0x0000000402037981 */ /* 0x000ee4000c1e1900 */
[----:B------:R-:W-:Y:S02]  /*0610*/  IMAD.WIDE.U32 R6, R6, R7, c[0x0][0x228] ;  /* 0x00008a0006067625 */ /* 0x000fe400078e0007 */
[----:B------:R-:W4:Y:S04]  /*0620*/  LDG.E R4, [R4.64] ;  /* 0x0000000404047981 */ /* 0x000f28000c1e1900 */
[----:B------:R-:W5:Y:S01]  /*0630*/  LDG.E R7, [R6.64] ;  /* 0x0000000406077981 */ /* 0x000f62000c1e1900 */
[----:B------:R-:W-:-:S02]  /*0640*/  PLOP3.LUT P2, PT, PT, PT, PT, 0x8, 0x0 ;  /* 0x000000000000781c */ /* 0x000fc40003f4e170 */
[----:B------:R-:W-:Y:S01]  /*0650*/  IADD3 R25, R25, 0x40, RZ ;  /* 0x0000004019197810 */ /* 0x000fe20007ffe0ff */
[----:B--2---:R-:W-:Y:S02]  /*0660*/  FADD.FTZ R23, R23, R8 ;  /* 0x0000000817177221 */ /* 0x004fe40000010000 */
[----:B---3--:R-:W-:Y:S02]  /*0670*/  FADD.FTZ R24, R24, R3 ;  /* 0x0000000318187221 */ /* 0x008fe40000010000 */
[----:B----4-:R-:W-:Y:S02]  /*0680*/  FADD.FTZ R23, R23, R4 ;  /* 0x0000000417177221 */ /* 0x010fe40000010000 */
[----:B-----5:R-:W-:Y:S02]  /*0690*/  FADD.FTZ R24, R24, R7 ;  /* 0x0000000718187221 */ /* 0x020fe40000010000 */
.L_x_629:
[----:B------:R-:W-:Y:S05]  /*06a0*/  BSYNC B1 ;  /* 0x0000000000017941 */ /* 0x000fea0003800000 */
.L_x_628:
[----:B------:R-:W-:Y:S01]  /*06b0*/  ISETP.LT.U32.OR P2, PT, R25, c[0x0][0x160], P2 ;  /* 0x0000580019007a0c */ /* 0x000fe20001741470 */
[----:B------:R-:W-:-:S12]  /*06c0*/  BSSY B1, `(.L_x_624) ;  /* 0x000000a000017945 */ /* 0x000fd80003800000 */
[----:B------:R-:W-:Y:S05]  /*06d0*/  @!P2 BRA `(.L_x_630) ;  /* 0x000000800000a947 */ /* 0x000fea0003800000 */
[----:B------:R-:W-:Y:S02]  /*06e0*/  IMAD.MOV.U32 R3, RZ, RZ, 0x4 ;  /* 0x00000004ff037424 */ /* 0x000fe400078e00ff */
[----:B------:R-:W-:-:S04]  /*06f0*/  IMAD R2, R25, c[0x0][0x168], R18 ;  /* 0x00005a0019027a24 */ /* 0x000fc800078e0212 */
[----:B------:R-:W-:-:S04]  /*0700*/  IMAD.WIDE.U32 R4, R2, R3, c[0x0][0x228] ;  /* 0x00008a0002047625 */ /* 0x000fc800078e0003 */
[----:B------:R-:W-:Y:S02]  /*0710*/  IMAD.WIDE.U32 R2, R2, R3, c[0x0][0x220] ;  /* 0x0000880002027625 */ /* 0x000fe400078e0003 */
[----:B------:R-:W2:Y:S04]  /*0720*/  LDG.E R5, [R4.64] ;  /* 0x0000000404057981 */ /* 0x000ea8000c1e1900 */
[----:B------:R-:W3:Y:S01]  /*0730*/  LDG.E R2, [R2.64] ;  /* 0x0000000402027981 */ /* 0x000ee2000c1e1900 */
[----:B--2---:R-:W-:Y:S02]  /*0740*/  FADD.FTZ R24, R24, R5 ;  /* 0x0000000518187221 */ /* 0x004fe40000010000 */
[----:B---3--:R-:W-:Y:S02]  /*0750*/  FADD.FTZ R23, R23, R2 ;  /* 0x0000000217177221 */ /* 0x008fe40000010000 */
.L_x_630:
[----:B------:R-:W-:Y:S05]  /*0760*/  BSYNC B1 ;  /* 0x0000000000017941 */ /* 0x000fea0003800000 */
.L_x_624:
[----:B------:R-:W-:Y:S05]  /*0770*/  BSYNC B0 ;  /* 0x0000000000007941 */ /* 0x000fea0003800000 */
.L_x_623:
[----:B------:R-:W-:Y:S01]  /*0780*/  ISETP.GT.U32.AND P1, PT, R0, 0x3ff, PT ;  /* 0x000003ff0000780c */ /* 0x000fe20003f24070 */
[----:B------:R0:W-:Y:S01]  /*0790*/  STS [R20.X4], R24 ;  /* 0x0000001814007388 */ /* 0x0001e20000004800 */
[----:B------:R-:W-:Y:S03]  /*07a0*/  WARPSYNC 0xffffffff ;  /* 0xffffffff00007948 */ /* 0x000fe60003800000 */
[----:B------:R0:W-:Y:S04]  /*07b0*/  STS [R20.X4+0x1000], R23 ;  /* 0x0010001714007388 */ /* 0x0001e80000004800 */
[----:B------:R-:W-:Y:S06]  /*07c0*/  BAR.SYNC.DEFER_BLOCKING 0x0 ;  /* 0x0000000000007b1d */ /* 0x000fec0000010000 */
[----:B------:R-:W-:Y:S05]  /*07d0*/  @P1 BRA `(.L_x_631) ;  /* 0x000001b000001947 */ /* 0x000fea0003800000 */
[----:B0-----:R0:W1:Y:S01]  /*07e0*/  LDS R4, [R21.X4] ;  /* 0x0000000015047984 */ /* 0x0010620000004800 */
[----:B------:R-:W-:-:S03]  /*07f0*/  ISETP.NE.AND P1, PT, R16, RZ, PT ;  /* 0x000000ff1000720c */ /* 0x000fc60003f25270 */
[----:B------:R0:W2:Y:S01]  /*0800*/  LDS R5, [R21.X4+0x1000] ;  /* 0x0010000015057984 */ /* 0x0000a20000004800 */
[----:B------:R-:W-:Y:S07]  /*0810*/  BRA.DIV ~URZ, `(.L_x_632) ;  /* 0x000002e27f007947 */ /* 0x000fee000b800000 */
[----:B--2---:R2:W3:Y:S02]  /*0820*/  SHFL.BFLY PT, R2, R5, 0x1, 0x1f ;  /* 0x0c201f0005027f89 */ /* 0x0044e400000e0000 */
.L_x_637:
[----:B---3--:R-:W-:Y:S01]  /*0830*/  FADD.FTZ R9, R5, R2 ;  /* 0x0000000205097221 */ /* 0x008fe20000010000 */
[----:B------:R-:W-:Y:S05]  /*0840*/  BRA.DIV ~URZ, `(.L_x_633) ;  /* 0x000003327f007947 */ /* 0x000fea000b800000 */
[----:B-1----:R-:W1:Y:S04]  /*0850*/  SHFL.BFLY PT, R3, R4, 0x1, 0x1f ;  /* 0x0c201f0004037f89 */ /* 0x002e6800000e0000 */
[----:B------:R-:W3:Y:S01]  /*0860*/  SHFL.BFLY PT, R2, R9, 0x2, 0x1f ;  /* 0x0c401f0009027f89 */ /* 0x000ee200000e0000 */
[----:B-12---:R-:W-:Y:S02]  /*0870*/  FADD.FTZ R5, R4, R3 ;  /* 0x0000000304057221 */ /* 0x006fe40000010000 */
[----:B---3--:R-:W-:-:S03]  /*0880*/  FADD.FTZ R2, R9, R2 ;  /* 0x0000000209027221 */ /* 0x008fc60000010000 */
[----:B------:R-:W1:Y:S04]  /*0890*/  SHFL.BFLY PT, R6, R5, 0x2, 0x1f ;  /* 0x0c401f0005067f89 */ /* 0x000e6800000e0000 */
[----:B------:R-:W2:Y:S01]  /*08a0*/  SHFL.BFLY PT, R3, R2, 0x4, 0x1f ;  /* 0x0c801f0002037f89 */ /* 0x000ea200000e0000 */
[----:B-1----:R-:W-:Y:S02]  /*08b0*/  FADD.FTZ R7, R5, R6 ;  /* 0x0000000605077221 */ /* 0x002fe40000010000 */
[----:B--2---:R-:W-:-:S03]  /*08c0*/  FADD.FTZ R3, R2, R3 ;  /* 0x0000000302037221 */ /* 0x004fc60000010000 */
[----:B------:R-:W1:Y:S02]  /*08d0*/  SHFL.BFLY PT, R6, R7, 0x4, 0x1f ;  /* 0x0c801f0007067f89 */ /* 0x000e6400000e0000 */
[----:B-1----:R-:W-:Y:S02]  /*08e0*/  FADD.FTZ R8, R7, R6 ;  /* 0x0000000607087221 */ /* 0x002fe40000010000 */
[----:B------:R-:W1:Y:S04]  /*08f0*/  SHFL.BFLY PT, R6, R3, 0x8, 0x1f ;  /* 0x0d001f0003067f89 */ /* 0x000e6800000e0000 */
[----:B------:R-:W2:Y:S01]  /*0900*/  SHFL.BFLY PT, R9, R8, 0x8, 0x1f ;  /* 0x0d001f0008097f89 */ /* 0x000ea200000e0000 */
[----:B-1----:R-:W-:Y:S02]  /*0910*/  FADD.FTZ R6, R3, R6 ;  /* 0x0000000603067221 */ /* 0x002fe40000010000 */
[----:B--2---:R-:W-:-:S03]  /*0920*/  FADD.FTZ R9, R8, R9 ;  /* 0x0000000908097221 */ /* 0x004fc60000010000 */
[----:B------:R1:W2:Y:S04]  /*0930*/  SHFL.BFLY PT, R5, R6, 0x10, 0x1f ;  /* 0x0e001f0006057f89 */ /* 0x0002a800000e0000 */
[----:B------:R1:W3:Y:S02]  /*0940*/  SHFL.BFLY PT, R4, R9, 0x10, 0x1f ;  /* 0x0e001f0009047f89 */ /* 0x0002e400000e0000 */
.L_x_638:
[----:B---3--:R-:W-:Y:S02]  /*0950*/  FADD.FTZ R4, R4, R9 ;  /* 0x0000000904047221 */ /* 0x008fe40000010000 */
[----:B-12---:R-:W-:-:S03]  /*0960*/  FADD.FTZ R6, R5, R6 ;  /* 0x0000000605067221 */ /* 0x006fc60000010000 */
[----:B------:R1:W-:Y:S04]  /*0970*/  @!P1 STS [R17.X4+0x2000], R4 ;  /* 0x0020000411009388 */ /* 0x0003e80000004800 */
[----:B------:R1:W-:Y:S02]  /*0980*/  @!P1 STS [R17.X4+0x2080], R6 ;  /* 0x0020800611009388 */ /* 0x0003e40000004800 */
.L_x_631:
[----:B0-----:R-:W-:Y:S01]  /*0990*/  SHF.L.U32 R2, R19, 0x1, RZ ;  /* 0x0000000113027819 */ /* 0x001fe200000006ff */
[----:B------:R-:W-:Y:S01]  /*09a0*/  WARPSYNC 0xffffffff ;  /* 0xffffffff00007948 */ /* 0x000fe20003800000 */
[----:B------:R-:W-:Y:S02]  /*09b0*/  BAR.SYNC.DEFER_BLOCKING 0x0 ;  /* 0x0000000000007b1d */ /* 0x000fe40000010000 */
[----:B------:R-:W-:-:S04]  /*09c0*/  ISETP.GE.U32.OR P1, PT, R2, c[0x0][0x168], P0 ;  /* 0x00005a0002007a0c */ /* 0x000fc80000726470 */
[----:B------:R-:W-:Y:S09]  /*09d0*/  BSSY B0, `(.L_x_634) ;  /* 0x000000d000007945 */ /* 0x000ff20003800000 */
[----:B------:R-:W-:Y:S05]  /*09e0*/  @P1 BRA `(.L_x_635) ;  /* 0x000000b000001947 */ /* 0x000fea0003800000 */
[----:B------:R-:W-:Y:S01]  /*09f0*/  IMAD.SHL.U32 R2, R0, 0x8, RZ ;  /* 0x0000000800027824 */ /* 0x000fe200078e00ff */
[----:B------:R-:W-:-:S04]  /*0a00*/  HFMA2.MMA R10, -RZ, RZ, 0, 2.384185791015625e-07 ;  /* 0x00000004ff0a7435 */ /* 0x000fc800000001ff */
[----:B-1----:R-:W-:-:S05]  /*0a10*/  LOP3.LUT R6, R2, 0xf8, RZ, 0xc0, !PT ;  /* 0x000000f802067812 */ /* 0x002fca00078ec0ff */
[----:B------:R-:W0:Y:S01]  /*0a20*/  LDS.64 R4, [R6+0x2000] ;  /* 0x0020000006047984 */ /* 0x000e220000000a00 */
[----:B------:R-:W-:-:S03]  /*0a30*/  IMAD.WIDE.U32 R2, R19, R10, c[0x0][0x268] ;  /* 0x00009a0013027625 */ /* 0x000fc600078e000a */
[----:B------:R-:W1:Y:S01]  /*0a40*/  LDS.64 R8, [R6+0x2080] ;  /* 0x0020800006087984 */ /* 0x000e620000000a00 */
[----:B0-----:R-:W-:Y:S01]  /*0a50*/  F2FP.BF16.PACK_AB R7, R5, R4 ;  /* 0x000000040507723e */ /* 0x001fe200000010ff */
[----:B------:R-:W-:Y:S01]  /*0a60*/  IMAD.WIDE.U32 R4, R19, R10, c[0x0][0x260] ;  /* 0x0000980013047625 */ /* 0x000fe200078e000a */
[----:B-1----:R-:W-:-:S03]  /*0a70*/  F2FP.BF16.PACK_AB R9, R9, R8 ;  /* 0x000000080909723e */ /* 0x002fc600000010ff */
[----:B------:R0:W-:Y:S04]  /*0a80*/  STG.E [R2.64], R7 ;  /* 0x0000000702007986 */ /* 0x0001e8000c101904 */
[----:B------:R0:W-:Y:S02]  /*0a90*/  STG.E [R4.64], R9 ;  /* 0x0000000904007986 */ /* 0x0001e4000c101904 */
.L_x_635:
[----:B------:R-:W-:Y:S05]  /*0aa0*/  BSYNC B0 ;  /* 0x0000000000007941 */ /* 0x000fea0003800000 */
.L_x_634:
[C---:B------:R-:W-:Y:S02]  /*0ab0*/  ISETP.GT.U32.AND P1, PT, R18.reuse, -0x401, PT ;  /* 0xfffffbff1200780c */ /* 0x040fe40003f24070 */
[----:B------:R-:W-:Y:S02]  /*0ac0*/  IADD3 R18, R18, 0x400, RZ ;  /* 0x0000040012127810 */ /* 0x000fe40007ffe0ff */
[----:B------:R-:W-:-:S09]  /*0ad0*/  IADD3 R19, R19, 0x200, RZ ;  /* 0x0000020013137810 */ /* 0x000fd20007ffe0ff */
[----:B01----:R-:W-:Y:S05]  /*0ae0*/  @P1 BRA `(.L_x_636) ;  /* 0xfffff64000001947 */ /* 0x003fea000383ffff */
[----:B------:R-:W-:Y:S05]  /*0af0*/  EXIT ;  /* 0x000000000000794d */ /* 0x000fea0003800000 */
.L_x_632:
[----:B--2---:R-:W-:Y:S01]  /*0b00*/  IMAD.MOV.U32 R9, RZ, RZ, R5 ;  /* 0x000000ffff097224 */ /* 0x004fe200078e0005 */
[----:B------:R-:W-:Y:S01]  /*0b10*/  MOV R8, 0x1 ;  /* 0x0000000100087802 */ /* 0x000fe20000000f00 */
[----:B------:R-:W-:Y:S01]  /*0b20*/  IMAD.MOV.U32 R7, RZ, RZ, 0x1f ;  /* 0x0000001fff077424 */ /* 0x000fe200078e00ff */
[----:B------:R-:W-:Y:S02]  /*0b30*/  MOV R10, 0xffffffff ;  /* 0xffffffff000a7802 */ /* 0x000fe40000000f00 */
[----:B------:R-:W-:Y:S02]  /*0b40*/  MOV R2, 0xb60 ;  /* 0x00000b6000027802 */ /* 0x000fe40000000f00 */
[----:B01----:R-:W-:Y:S05]  /*0b50*/  CALL.REL.NOINC `($__internal_10_$__cuda_sm70_shflsync_bfly_p) ;  /* 0x000003b000007944 */ /* 0x003fea0003c00000 */
[----:B-1----:R-:W-:Y:S01]  /*0b60*/  IMAD.MOV.U32 R2, RZ, RZ, R7 ;  /* 0x000000ffff027224 */ /* 0x002fe200078e0007 */
[----:B0-----:R-:W-:Y:S05]  /*0b70*/  BRA `(.L_x_637) ;  /* 0xfffffcb000007947 */ /* 0x001fea000383ffff */
.L_x_633:
[----:B------:R-:W-:Y:S01]  /*0b80*/  HFMA2.MMA R8, -RZ, RZ, 0, 1.1920928955078125e-07 ;  /* 0x00000002ff087435 */ /* 0x000fe200000001ff */
[----:B------:R-:W-:Y:S01]  /*0b90*/  IMAD.MOV.U32 R7, RZ, RZ, 0x1f ;  /* 0x0000001fff077424 */ /* 0x000fe200078e00ff */
[----:B------:R-:W-:Y:S02]  /*0ba0*/  MOV R10, 0xffffffff ;  /* 0xffffffff000a7802 */ /* 0x000fe40000000f00 */
[----:B------:R-:W-:-:S02]  /*0bb0*/  MOV R2, 0xbd0 ;  /* 0x00000bd000027802 */ /* 0x000fc40000000f00 */
[----:B012---:R-:W-:Y:S05]  /*0bc0*/  CALL.REL.NOINC `($__internal_10_$__cuda_sm70_shflsync_bfly_p) ;  /* 0x0000034000007944 */ /* 0x007fea0003c00000 */
[----:B01----:R-:W-:Y:S01]  /*0bd0*/  FADD.FTZ R9, R9, R7 ;  /* 0x0000000709097221 */ /* 0x003fe20000010000 */
[----:B------:R-:W-:Y:S01]  /*0be0*/  HFMA2.MMA R7, -RZ, RZ, 0, 1.847743988037109375e-06 ;  /* 0x0000001fff077435 */ /* 0x000fe200000001ff */
[----:B------:R-:W-:Y:S01]  /*0bf0*/  IMAD.MOV.U32 R8, RZ, RZ, 0x4 ;  /* 0x00000004ff087424 */ /* 0x000fe200078e00ff */
[----:B------:R-:W-:Y:S01]  /*0c00*/  MOV R2, 0xc30 ;  /* 0x00000c3000027802 */ /* 0x000fe20000000f00 */
[----:B------:R-:W-:-:S03]  /*0c10*/  IMAD.MOV.U32 R10, RZ, RZ, -0x1 ;  /* 0xffffffffff0a7424 */ /* 0x000fc600078e00ff */
[----:B------:R-:W-:Y:S05]  /*0c20*/  CALL.REL.NOINC `($__internal_10_$__cuda_sm70_shflsync_bfly_p) ;  /* 0x000002e000007944 */ /* 0x000fea0003c00000 */
[----:B01----:R-:W-:Y:S01]  /*0c30*/  FADD.FTZ R9, R9, R7 ;  /* 0x0000000709097221 */ /* 0x003fe20000010000 */
[----:B------:R-:W-:Y:S01]  /*0c40*/  HFMA2.MMA R7, -RZ, RZ, 0, 1.847743988037109375e-06 ;  /* 0x0000001fff077435 */ /* 0x000fe200000001ff */
[----:B------:R-:W-:Y:S01]  /*0c50*/  MOV R8, 0x8 ;  /* 0x0000000800087802 */ /* 0x000fe20000000f00 */
[----:B------:R-:W-:Y:S01]  /*0c60*/  IMAD.MOV.U32 R10, RZ, RZ, -0x1 ;  /* 0xffffffffff0a7424 */ /* 0x000fe200078e00ff */
[----:B------:R-:W-:-:S03]  /*0c70*/  MOV R2, 0xc90 ;  /* 0x00000c9000027802 */ /* 0x000fc60000000f00 */
[----:B------:R-:W-:Y:S05]  /*0c80*/  CALL.REL.NOINC `($__internal_10_$__cuda_sm70_shflsync_bfly_p) ;  /* 0x0000028000007944 */ /* 0x000fea0003c00000 */
[----:B-1----:R-:W-:Y:S01]  /*0c90*/  FADD.FTZ R6, R9, R7 ;  /* 0x0000000709067221 */ /* 0x002fe20000010000 */
[----:B------:R-:W-:Y:S01]  /*0ca0*/  HFMA2.MMA R7, -RZ, RZ, 0, 1.847743988037109375e-06 ;  /* 0x0000001fff077435 */ /* 0x000fe200000001ff */
[----:B0-----:R-:W-:Y:S01]  /*0cb0*/  MOV R8, 0x10 ;  /* 0x0000001000087802 */ /* 0x001fe20000000f00 */
[----:B------:R-:W-:Y:S01]  /*0cc0*/  IMAD.MOV.U32 R10, RZ, RZ, -0x1 ;  /* 0xffffffffff0a7424 */ /* 0x000fe200078e00ff */
[----:B------:R-:W-:-:S02]  /*0cd0*/  MOV R2, 0xd00 ;  /* 0x00000d0000027802 */ /* 0x000fc40000000f00 */
[----:B------:R-:W-:Y:S02]  /*0ce0*/  MOV R9, R6 ;  /* 0x0000000600097202 */ /* 0x000fe40000000f00 */
[----:B------:R-:W-:Y:S05]  /*0cf0*/  CALL.REL.NOINC `($__internal_10_$__cuda_sm70_shflsync_bfly_p) ;  /* 0x0000021000007944 */ /* 0x000fea0003c00000 */
[----:B0-----:R-:W-:Y:S01]  /*0d00*/  HFMA2.MMA R8, -RZ, RZ, 0, 5.9604644775390625e-08 ;  /* 0x00000001ff087435 */ /* 0x001fe200000001ff */
[----:B-1----:R-:W-:Y:S01]  /*0d10*/  MOV R5, R7 ;  /* 0x0000000700057202 */ /* 0x002fe20000000f00 */
[----:B------:R-:W-:Y:S01]  /*0d20*/  IMAD.MOV.U32 R9, RZ, RZ, R4 ;  /* 0x000000ffff097224 */ /* 0x000fe200078e0004 */
[----:B------:R-:W-:Y:S01]  /*0d30*/  MOV R7, 0x1f ;  /* 0x0000001f00077802 */ /* 0x000fe20000000f00 */
[----:B------:R-:W-:Y:S01]  /*0d40*/  IMAD.MOV.U32 R10, RZ, RZ, -0x1 ;  /* 0xffffffffff0a7424 */ /* 0x000fe200078e00ff */
[----:B------:R-:W-:Y:S02]  /*0d50*/  MOV R2, 0xd70 ;  /* 0x00000d7000027802 */ /* 0x000fe40000000f00 */
[----:B------:R-:W-:Y:S05]  /*0d60*/  CALL.REL.NOINC `($__internal_10_$__cuda_sm70_shflsync_bfly_p) ;  /* 0x000001a000007944 */ /* 0x000fea0003c00000 */
[----:B0-----:R-:W-:Y:S01]  /*0d70*/  HFMA2.MMA R8, -RZ, RZ, 0, 1.1920928955078125e-07 ;  /* 0x00000002ff087435 */ /* 0x001fe200000001ff */
[----:B-1----:R-:W-:Y:S01]  /*0d80*/  FADD.FTZ R9, R4, R7 ;  /* 0x0000000704097221 */ /* 0x002fe20000010000 */
[----:B------:R-:W-:Y:S01]  /*0d90*/  MOV R7, 0x1f ;  /* 0x0000001f00077802 */ /* 0x000fe20000000f00 */
[----:B------:R-:W-:Y:S01]  /*0da0*/  IMAD.MOV.U32 R10, RZ, RZ, -0x1 ;  /* 0xffffffffff0a7424 */ /* 0x000fe200078e00ff */
[----:B------:R-:W-:Y:S02]  /*0db0*/  MOV R2, 0xdd0 ;  /* 0x00000dd000027802 */ /* 0x000fe40000000f00 */
[----:B------:R-:W-:Y:S05]  /*0dc0*/  CALL.REL.NOINC `($__internal_10_$__cuda_sm70_shflsync_bfly_p) ;  /* 0x0000014000007944 */ /* 0x000fea0003c00000 */
[----:B0-----:R-:W-:Y:S01]  /*0dd0*/  HFMA2.MMA R8, -RZ, RZ, 0, 2.384185791015625e-07 ;  /* 0x00000004ff087435 */ /* 0x001fe200000001ff */
[----:B-1----:R-:W-:Y:S01]  /*0de0*/  FADD.FTZ R9, R9, R7 ;  /* 0x0000000709097221 */ /* 0x002fe20000010000 */
[----:B------:R-:W-:Y:S01]  /*0df0*/  MOV R7, 0x1f ;  /* 0x0000001f00077802 */ /* 0x000fe20000000f00 */
[----:B------:R-:W-:Y:S01]  /*0e00*/  IMAD.MOV.U32 R10, RZ, RZ, -0x1 ;  /* 0xffffffffff0a7424 */ /* 0x000fe200078e00ff */
[----:B------:R-:W-:-:S02]  /*0e10*/  MOV R2, 0xe30 ;  /* 0x00000e3000027802 */ /* 0x000fc40000000f00 */
[----:B------:R-:W-:Y:S05]  /*0e20*/  CALL.REL.NOINC `($__internal_10_$__cuda_sm70_shflsync_bfly_p) ;  /* 0x000000e000007944 */ /* 0x000fea0003c00000 */
[----:B0-----:R-:W-:Y:S01]  /*0e30*/  HFMA2.MMA R8, -RZ, RZ, 0, 4.76837158203125e-07 ;  /* 0x00000008ff087435 */ /* 0x001fe200000001ff */
[----:B-1----:R-:W-:Y:S01]  /*0e40*/  FADD.FTZ R9, R9, R7 ;  /* 0x0000000709097221 */ /* 0x002fe20000010000 */
[----:B------:R-:W-:Y:S01]  /*0e50*/  MOV R7, 0x1f ;  /* 0x0000001f00077802 */ /* 0x000fe20000000f00 */
[----:B------:R-:W-:Y:S01]  /*0e60*/  IMAD.MOV.U32 R10, RZ, RZ, -0x1 ;  /* 0xffffffffff0a7424 */ /* 0x000fe200078e00ff */
[----:B------:R-:W-:-:S02]  /*0e70*/  MOV R2, 0xe90 ;  /* 0x00000e9000027802 */ /* 0x000fc40000000f00 */
[----:B------:R-:W-:Y:S05]  /*0e80*/  CALL.REL.NOINC `($__internal_10_$__cuda_sm70_shflsync_bfly_p) ;  /* 0x0000008000007944 */ /* 0x000fea0003c00000 */
[----:B0-----:R-:W-:Y:S01]  /*0e90*/  HFMA2.MMA R8, -RZ, RZ, 0, 9.5367431640625e-07 ;  /* 0x00000010ff087435 */ /* 0x001fe200000001ff */
[----:B-1----:R-:W-:Y:S01]  /*0ea0*/  FADD.FTZ R9, R9, R7 ;  /* 0x0000000709097221 */ /* 0x002fe20000010000 */
[----:B------:R-:W-:Y:S01]  /*0eb0*/  MOV R7, 0x1f ;  /* 0x0000001f00077802 */ /* 0x000fe20000000f00 */
[----:B------:R-:W-:Y:S01]  /*0ec0*/  IMAD.MOV.U32 R10, RZ, RZ, -0x1 ;  /* 0xffffffffff0a7424 */ /* 0x000fe200078e00ff */
[----:B------:R-:W-:-:S02]  /*0ed0*/  MOV R2, 0xef0 ;  /* 0x00000ef000027802 */ /* 0x000fc40000000f00 */
[----:B------:R-:W-:Y:S05]  /*0ee0*/  CALL.REL.NOINC `($__internal_10_$__cuda_sm70_shflsync_bfly_p) ;  /* 0x0000002000007944 */ /* 0x000fea0003c00000 */
[----:B-1----:R-:W-:Y:S01]  /*0ef0*/  MOV R4, R7 ;  /* 0x0000000700047202 */ /* 0x002fe20000000f00 */
[----:B0-----:R-:W-:Y:S05]  /*0f00*/  BRA `(.L_x_638) ;  /* 0xfffffa4000007947 */ /* 0x001fea000383ffff */
        .weak           $__internal_10_$__cuda_sm70_shflsync_bfly_p
        .type           $__internal_10_$__cuda_sm70_shflsync_bfly_p,@function
        .size           $__internal_10_$__cuda_sm70_shflsync_bfly_p,(.L_x_12312 - $__internal_10_$__cuda_sm70_shflsync_bfly_p)
$__internal_10_$__cuda_sm70_shflsync_bfly_p:
[----:B------:R-:W-:Y:S01]  /*0f10*/  HFMA2.MMA R3, -RZ, RZ, 0, 0 ;  /* 0x00000000ff037435 */ /* 0x000fe200000001ff */
[----:B------:R-:W-:Y:S04]  /*0f20*/  WARPSYNC R10 ;  /* 0x0000000a00007348 */ /* 0x000fe80003800000 */
[----:B------:R0:W1:Y:S01]  /*0f30*/  SHFL.BFLY PT, R7, R9, R8, R7 ;  /* 0x0c00000809077389 */ /* 0x00006200000e0007 */
[----:B------:R-:W-:Y:S05]  /*0f40*/  RET.REL.NODEC R2 `(_ZN10layer_norm22ln_bwd_finalize_kernelINS_22Kernel_traits_finalizeILj1024E13__nv_bfloat16S2_S2_S2_fjLb0ELj1024ELj4ENS_18Kernel_traits_baseILj1024ES2_S2_S2_S2_fjLj1024EEEEELb0ELb0EEEvNS_9BwdParamsE) ;  /* 0xfffff0b002007950 */ /* 0x000fea0003c3ffff */
.L_x_639:
        /* <DEDUP_REMOVED lines=11> */
.L_x_12312:


//--------------------- .text._ZN10layer_norm13ln_bwd_kernelINS_13Kernel_traitsI13__nv_bfloat16S2_S2_S2_fjLj1024ELj1ELj4ELj1ELj16ENS_18Kernel_traits_baseILj1024ES2_S2_S2_S2_fjLj128EEEEELb1ELb0ELb1ELb0EEEvNS_9BwdParamsE --------------------------
	.section	.text._ZN10layer_norm13ln_bwd_kernelINS_13Kernel_traitsI13__nv_bfloat16S2_S2_S2_fjLj1024ELj1ELj4ELj1ELj16ENS_18Kernel_traits_baseILj1024ES2_S2_S2_S2_fjLj128EEEEELb1ELb0ELb1ELb0EEEvNS_9BwdParamsE,"ax",@progbits
	.sectioninfo	@"SHI_REGISTERS=221"
	.align	128
        .global         _ZN10layer_norm13ln_bwd_kernelINS_13Kernel_traitsI13__nv_bfloat16S2_S2_S2_fjLj1024ELj1ELj4ELj1ELj16ENS_18Kernel_traits_baseILj1024ES2_S2_S2_S2_fjLj128EEEEELb1ELb0ELb1ELb0EEEvNS_9BwdParamsE
        .type           _ZN10layer_norm13ln_bwd_kernelINS_13Kernel_traitsI13__nv_bfloat16S2_S2_S2_fjLj1024ELj1ELj4ELj1ELj16ENS_18Kernel_traits_baseILj1024ES2_S2_S2_S2_fjLj128EEEEELb1ELb0ELb1ELb0EEEvNS_9BwdParamsE,@function
        .size           _ZN10layer_norm13ln_bwd_kernelINS_13Kernel_traitsI13__nv_bfloat16S2_S2_S2_fjLj1024ELj1ELj4ELj1ELj16ENS_18Kernel_traits_baseILj1024ES2_S2_S2_S2_fjLj128EEEEELb1ELb0ELb1ELb0EEEvNS_9BwdParamsE,(.L_x_12313 - _ZN10layer_norm13ln_bwd_kernelINS_13Kernel_traitsI13__nv_bfloat16S2_S2_S2_fjLj1024ELj1ELj4ELj1ELj16ENS_18Kernel_traits_baseILj1024ES2_S2_S2_S2_fjLj128EEEEELb1ELb0ELb1ELb0EEEvNS_9BwdParamsE)
        .other          _ZN10layer_norm13ln_bwd_kernelINS_13Kernel_traitsI13__nv_bfloat16S2_S2_S2_fjLj1024ELj1ELj4ELj1ELj16ENS_18Kernel_traits_baseILj1024ES2_S2_S2_S2_fjLj128EEEEELb1ELb0ELb1ELb0EEEvNS_9BwdParamsE,@"STO_CUDA_ENTRY STV_DEFAULT"
_ZN10layer_norm13ln_bwd_kernelINS_13Kernel_traitsI13__nv_bfloat16S2_S2_S2_fjLj1024ELj1ELj4ELj1ELj16ENS_18Kernel_traits_baseILj1024ES2_S2_S2_S2_fjLj128EEEEELb1ELb0ELb1ELb0EEEvNS_9BwdParamsE:
.text._ZN10layer_norm13ln_bwd_kernelINS_13Kernel_traitsI13__nv_bfloat16S2_S2_S2_fjLj1024ELj1ELj4ELj1ELj16ENS_18Kernel_traits_baseILj1024ES2_S2_S2_S2_fjLj128EEEEELb1ELb0ELb1ELb0EEEvNS_9BwdParamsE:
[----:B------:R-:W-:Y:S02]  /*0000*/  IMAD.MOV.U32 R1, RZ, RZ, c[0x0][0x28] ;  /* 0x00000a00ff017624 */ /* 0x000fe400078e00ff */
[----:B------:R-:W0:Y:S01]  /*0010*/  S2R R37, SR_TID.X ;  /* 0x0000000000257919 */ /* 0x000e220000002100 */
[----:B------:R-:W-:Y:S01]  /*0020*/  IMAD.MOV.U32 R0, RZ, RZ, c[0x0][0x168] ;  /* 0x00005a00ff007624 */ /* 0x000fe200078e00ff */
[----:B------:R-:W-:-:S04]  /*0030*/  ULDC.64 UR4, c[0x0][0x118] ;  /* 0x0000460000047ab9 */ /* 0x000fc80000000a00 */
        /* <DEDUP_REMOVED lines=8> */
[----:B------:R-:W-:Y:S01]  /*00c0*/  P2R R2, PR, RZ, 0x8 ;  /* 0x00000008ff027803 */ /* 0x000fe20000000000 */
[----:B------:R-:W0:Y:S01]  /*00d0*/  S2R R15, SR_CTAID.X ;  /* 0x00000000000f7919 */ /* 0x000e220000002500 */
[----:B------:R-:W-:Y:S02]  /*00e0*/  ISETP.GE.U32.AND P2, PT, R0, 0x80, PT ;  /* 0x000000800000780c */ /* 0x000fe40003f46070 */
[----:B------:R-:W-:-:S02]  /*00f0*/  SHF.R.U32.HI R14, RZ, 0x5, R37 ;  /* 0x00000005ff0e7819 */ /* 0x000fc40000011625 */
[----:B------:R-:W-:Y:S02]  /*0100*/  P2R R9, PR, RZ, 0x4 ;  /* 0x00000004ff097803 */ /* 0x000fe40000000000 */
[----:B------:R-:W-:Y:S01]  /*0110*/  @P3 MOV R3, 0x10 ;  /* 0x0000001000033802 */ /* 0x000fe20000000f00 */
[----:B------:R-:W-:Y:S02]  /*0120*/  @P0 IMAD.MOV.U32 R11, RZ, RZ, 0x10 ;  /* 0x00000010ff0b0424 */ /* 0x000fe400078e00ff */
[----:B------:R-:W-:Y:S02]  /*0130*/  @P1 IMAD.MOV.U32 R13, RZ, RZ, 0x10 ;  /* 0x00000010ff0d1424 */ /* 0x000fe400078e00ff */
[C---:B------:R-:W-:Y:S01]  /*0140*/  @P3 IMAD.WIDE.U32 R2, R8.reuse, R3, c[0x0][0x1b0] ;  /* 0x00006c0008023625 */ /* 0x040fe200078e0003 */
[----:B------:R-:W-:Y:S02]  /*0150*/  @P3 LOP3.LUT R8, R8, 0x20, RZ, 0xfc, !PT ;  /* 0x0000002008083812 */ /* 0x000fe400078efcff */
[----:B------:R-:W-:-:S02]  /*0160*/  @P2 MOV R9, 0x10 ;  /* 0x0000001000092802 */ /* 0x000fc40000000f00 */
[----:B------:R1:W5:Y:S01]  /*0170*/  @P3 LDG.E.128 R16, [R2.64] ;  /* 0x0000000402103981 */ /* 0x000362000c1e1d00 */
[C---:B------:R-:W-:Y:S01]  /*0180*/  @P0 IMAD.WIDE.U32 R10, R8.reuse, R11, c[0x0][0x1b0] ;  /* 0x00006c00080a0625 */ /* 0x040fe200078e000b */
[----:B------:R-:W-:-:S04]  /*0190*/  @P0 IADD3 R8, R8, 0x20, RZ ;  /* 0x0000002008080810 */ /* 0x000fc80007ffe0ff */
[----:B------:R0:W5:Y:S01]  /*01a0*/  @P0 LDG.E.128 R76, [R10.64] ;  /* 0x000000040a4c0981 */ /* 0x000162000c1e1d00 */
[C---:B------:R-:W-:Y:S01]  /*01b0*/  @P1 IMAD.WIDE.U32 R12, R8.reuse, R13, c[0x0][0x1b0] ;  /* 0x00006c00080c1625 */ /* 0x040fe200078e000d */
[----:B------:R-:W-:-:S04]  /*01c0*/  @P1 IADD3 R8, R8, 0x20, RZ ;  /* 0x0000002008081810 */ /* 0x000fc80007ffe0ff */
[----:B------:R1:W5:Y:S01]  /*01d0*/  @P1 LDG.E.128 R4, [R12.64] ;  /* 0x000000040c041981 */ /* 0x000362000c1e1d00 */
[----:B------:R-:W-:-:S04]  /*01e0*/  @P2 IMAD.WIDE.U32 R8, R8, R9, c[0x0][0x1b0] ;  /* 0x00006c0008082625 */ /* 0x000fc800078e0009 */
[----:B0-----:R-:W-:Y:S01]  /*01f0*/  IMAD R11, R15, 0x4, R14 ;  /* 0x000000040f0b7824 */ /* 0x001fe200078e020e */
[----:B------:R1:W5:Y:S04]  /*0200*/  @P2 LDG.E.128 R40, [R8.64] ;  /* 0x0000000408282981 */ /* 0x000368000c1e1d00 */
        /* <DEDUP_REMOVED lines=35> */
[----:B-1----:R-:W0:Y:S01]  /*0440*/  LDC.U8 R26, c[0x0][0x1f0] ;  /* 0x00007c00ff1a7b82 */ /* 0x002e220000000000 */
[--C-:B-----5:R-:W-:Y:S01]  /*0450*/  PRMT R36, RZ, 0x5410, R16.reuse ;  /* 0x00005410ff247816 */ /* 0x120fe20000000010 */
[----:B------:R-:W-:Y:S01]  /*0460*/  IMAD.MOV.U32 R45, RZ, RZ, RZ ;  /* 0x000000ffff2d7224 */ /* 0x000fe200078e00ff */
        /* <DEDUP_REMOVED lines=30> */
[----:B0-----:R-:W-:-:S02]  /*0650*/  PRMT R3, RZ, 0x7610, R43 ;  /* 0x00007610ff037816 */ /* 0x001fc4000000002b */
.L_x_763:
[----:B------:R-:W-:-:S10]  /*0660*/  HFMA2.MMA R134, -RZ, RZ, 0, 2.384185791015625e-07 ;  /* 0x00000004ff867435 */ /* 0x000fd400000001ff */
        /* <DEDUP_REMOVED lines=8> */
[----:B------:R-:W-:Y:S01]  /*06f0*/  IMAD.MOV.U32 R211, RZ, RZ, 0x10 ;  /* 0x00000010ffd37424 */ /* 0x000fe200078e00ff */
[----:B------:R-:W-:Y:S02]  /*0700*/  BSSY B1, `(.L_x_642) ;  /* 0x00001b2000017945 */ /* 0x000fe40003800000 */
[----:B------:R-:W-:-:S04]  /*0710*/  SHF.R.S32.HI R135, RZ, 0x1f, R38 ;  /* 0x0000001fff877819 */ /* 0x000fc80000011426 */
[----:B------:R-:W-:-:S04]  /*0720*/  LEA.HI R38, R135, R38, RZ, 0x3 ;  /* 0x0000002687267211 */ /* 0x000fc800078f18ff */
[----:B------:R-:W-:-:S05]  /*0730*/  LEA.HI.SX32 R38, R38, R210, 0x1d ;  /* 0x000000d226267211 */ /* 0x000fca00078feaff */
[----:B------:R-:W-:Y:S01]  /*0740*/  IMAD.WIDE.U32 R176, R38, R211, c[0x0][0x218] ;  /* 0x0000860026b07625 */ /* 0x000fe200078e00d3 */
[----:B--2---:R-:W-:-:S13]  /*0750*/  ISETP.GT.AND P2, PT, R132, RZ, PT ;  /* 0x000000ff8400720c */ /* 0x004fda0003f44270 */
[----:B------:R-:W-:Y:S05]  /*0760*/  @P2 BRA `(.L_x_643) ;  /* 0x0000039000002947 */ /* 0x000fea0003800000 */
[----:B0----5:R-:W-:Y:S01]  /*0770*/  ISETP.GE.AND P3, PT, R39, 0x1, PT ;  /* 0x000000012700780c */ /* 0x021fe20003f66270 */
[----:B------:R-:W-:Y:S01]  /*0780*/  BSSY B2, `(.L_x_644) ;  /* 0x0000012000027945 */ /* 0x000fe20003800000 */
[----:B------:R-:W-:Y:S01]  /*0790*/  LOP3.LUT P4, RZ, R0, 0xffffffe0, RZ, 0xc0, !PT ;  /* 0xffffffe000ff7812 */ /* 0x000fe2000788c0ff */
[----:B------:R-:W-:Y:S01]  /*07a0*/  IMAD.MOV.U32 R130, RZ, RZ, RZ ;  /* 0x000000ffff827224 */ /* 0x000fe200078e00ff */
[----:B------:R-:W-:-:S09]  /*07b0*/  MOV R132, R38 ;  /* 0x0000002600847202 */ /* 0x000fd20000000f00 */
[----:B------:R-:W-:-:S05]  /*07c0*/  @P3 IADD3 R128, R39, -0x1, RZ ;  /* 0xffffffff27803810 */ /* 0x000fca0007ffe0ff */
[----:B------:R-:W-:-:S05]  /*07d0*/  @P3 IMAD R128, R128, c[0x0][0x168], RZ ;  /* 0x00005a0080803a24 */ /* 0x000fca00078e02ff */
[----:B------:R-:W-:-:S04]  /*07e0*/  @P3 SHF.R.S32.HI R129, RZ, 0x1f, R128 ;  /* 0x0000001fff813819 */ /* 0x000fc80000011480 */
[----:B------:R-:W-:-:S04]  /*07f0*/  @P3 LEA.HI R129, R129, R128, RZ, 0x3 ;  /* 0x0000008081813211 */ /* 0x000fc800078f18ff */
[----:B------:R-:W-:Y:S01]  /*0800*/  @P3 LEA.HI.SX32 R130, R129, R210, 0x1d ;  /* 0x000000d281823211 */ /* 0x000fe200078feaff */
[----:B------:R-:W-:Y:S05]  /*0810*/  @!P4 BRA `(.L_x_645) ;  /* 0x000000800000c947 */ /* 0x000fea0003800000 */
[----:B------:R-:W-:Y:S01]  /*0820*/  ISETP.NE.U32.AND P3, PT, RZ, c[0x0][0x218], PT ;  /* 0x00008600ff007a0c */ /* 0x000fe20003f65070 */
[----:B------:R-:W-:-:S03]  /*0830*/  IMAD.MOV.U32 R165, RZ, RZ, 0x8 ;  /* 0x00000008ffa57424 */ /* 0x000fc600078e00ff */
[----:B------:R-:W-:Y:S01]  /*0840*/  ISETP.NE.AND.EX P3, PT, RZ, c[0x0][0x21c], PT, P3 ;  /* 0x00008700ff007a0c */ /* 0x000fe20003f65330 */
[----:B------:R-:W-:-:S06]  /*0850*/  IMAD.WIDE.U32 R164, R130, R165, c[0x0][0x190] ;  /* 0x0000640082a47625 */ /* 0x000fcc00078e00a5 */
[----:B------:R-:W5:Y:S06]  /*0860*/  LDG.E.64 R164, [R164.64] ;  /* 0x00000004a4a47981 */ /* 0x000f6c000c1e1b00 */
[----:B------:R0:W5:Y:S01]  /*0870*/  @P3 LDG.E.128 R100, [R176.64] ;  /* 0x00000004b0643981 */ /* 0x000162000c1e1d00 */
[----:B------:R-:W-:Y:S02]  /*0880*/  IADD3 R132, R38, 0x20, RZ ;  /* 0x0000002026847810 */ /* 0x000fe40007ffe0ff */
[----:B------:R-:W-:Y:S02]  /*0890*/  IADD3 R130, R130, 0x20, RZ ;  /* 0x0000002082827810 */ /* 0x000fe40007ffe0ff */
.L_x_645:
[----:B------:R-:W-:Y:S05]  /*08a0*/  BSYNC B2 ;  /* 0x0000000000027941 */ /* 0x000fea0003800000 */
.L_x_644:
[----:B------:R-:W-:Y:S01]  /*08b0*/  BSSY B2, `(.L_x_646) ;  /* 0x000000b000027945 */ /* 0x000fe20003800000 */
[----:B------:R-:W-:Y:S05]  /*08c0*/  @!P0 BRA `(.L_x_647) ;  /* 0x0000009000008947 */ /* 0x000fea0003800000 */
[----:B------:R-:W-:Y:S01]  /*08d0*/  ISETP.NE.U32.AND P3, PT, RZ, c[0x0][0x218], PT ;  /* 0x00008600ff007a0c */ /* 0x000fe20003f65070 */
[----:B------:R-:W-:-:S03]  /*08e0*/  IMAD.MOV.U32 R163, RZ, RZ, 0x8 ;  /* 0x00000008ffa37424 */ /* 0x000fc600078e00ff */
[----:B------:R-:W-:Y:S01]  /*08f0*/  ISETP.NE.AND.EX P3, PT, RZ, c[0x0][0x21c], PT, P3 ;  /* 0x00008700ff007a0c */ /* 0x000fe20003f65330 */
[----:B------:R-:W-:-:S06]  /*0900*/  IMAD.WIDE.U32 R162, R130, R163, c[0x0][0x190] ;  /* 0x0000640082a27625 */ /* 0x000fcc00078e00a3 */
[----:B------:R-:W5:Y:S06]  /*0910*/  LDG.E.64 R162, [R162.64] ;  /* 0x00000004a2a27981 */ /* 0x000f6c000c1e1b00 */
[----:B------:R-:W-:-:S05]  /*0920*/  @P3 IMAD.WIDE.U32 R128, R132, R211, c[0x0][0x218] ;  /* 0x0000860084803625 */ /* 0x000fca00078e00d3 */
[----:B------:R1:W5:Y:S01]  /*0930*/  @P3 LDG.E.128 R40, [R128.64] ;  /* 0x0000000480283981 */ /* 0x000362000c1e1d00 */
[----:B------:R-:W-:Y:S02]  /*0940*/  IADD3 R130, R130, 0x20, RZ ;  /* 0x0000002082827810 */ /* 0x000fe40007ffe0ff */
[----:B------:R-:W-:Y:S02]  /*0950*/  IADD3 R132, R132, 0x20, RZ ;  /* 0x0000002084847810 */ /* 0x000fe40007ffe0ff */
.L_x_647:
[----:B------:R-:W-:Y:S05]  /*0960*/  BSYNC B2 ;  /* 0x0000000000027941 */ /* 0x000fea0003800000 */
.L_x_646:
[----:B------:R-:W-:Y:S01]  /*0970*/  BSSY B2, `(.L_x_648) ;  /* 0x000000b000027945 */ /* 0x000fe20003800000 */
[----:B------:R-:W-:Y:S05]  /*0980*/  @!P1 BRA `(.L_x_649) ;  /* 0x0000009000009947 */ /* 0x000fea0003800000 */
[----:B------:R-:W-:Y:S02]  /*0990*/  ISETP.NE.U32.AND P3, PT, RZ, c[0x0][0x218], PT ;  /* 0x00008600ff007a0c */ /* 0x000fe40003f65070 */
[----:B------:R-:W-:Y:S02]  /*09a0*/  MOV R161, 0x8 ;  /* 0x0000000800a17802 */ /* 0x000fe40000000f00 */
[----:B------:R-:W-:-:S03]  /*09b0*/  ISETP.NE.AND.EX P3, PT, RZ, c[0x0][0x21c], PT, P3 ;  /* 0x00008700ff007a0c */ /* 0x000fc60003f65330 */
[----:B------:R-:W-:-:S06]  /*09c0*/  IMAD.WIDE.U32 R160, R130, R161, c[0x0][0x190] ;  /* 0x0000640082a07625 */ /* 0x000fcc00078e00a1 */
[----:B------:R-:W5:Y:S04]  /*09d0*/  LDG.E.64 R160, [R160.64] ;  /* 0x00000004a0a07981 */ /* 0x000f68000c1e1b00 */
[----:B-1----:R-:W-:-:S05]  /*09e0*/  @P3 IMAD.WIDE.U32 R128, R132, R211, c[0x0][0x218] ;  /* 0x0000860084803625 */ /* 0x002fca00078e00d3 */
[----:B------:R1:W5:Y:S01]  /*09f0*/  @P3 LDG.E.128 R104, [R128.64] ;  /* 0x0000000480683981 */ /* 0x000362000c1e1d00 */
[----:B------:R-:W-:Y:S02]  /*0a00*/  IADD3 R130, R130, 0x20, RZ ;  /* 0x0000002082827810 */ /* 0x000fe40007ffe0ff */
[----:B------:R-:W-:Y:S02]  /*0a10*/  IADD3 R132, R132, 0x20, RZ ;  /* 0x0000002084847810 */ /* 0x000fe40007ffe0ff */
.L_x_649:
[----:B------:R-:W-:Y:S05]  /*0a20*/  BSYNC B2 ;  /* 0x0000000000027941 */ /* 0x000fea0003800000 */
.L_x_648:
[----:B------:R-:W-:Y:S01]  /*0a30*/  ISETP.GE.U32.AND P3, PT, R0, 0x80, PT ;  /* 0x000000800000780c */ /* 0x000fe20003f66070 */
[----:B------:R-:W-:Y:S02]  /*0a40*/  IMAD.MOV.U32 R213, RZ, RZ, RZ ;  /* 0x000000ffffd57224 */ /* 0x000fe400078e00ff */
[----:B------:R-:W-:-:S10]  /*0a50*/  IMAD.MOV.U32 R214, RZ, RZ, RZ ;  /* 0x000000ffffd67224 */ /* 0x000fd400078e00ff */
[----:B------:R-:W-:Y:S05]  /*0a60*/  @!P3 BRA `(.L_x_650) ;  /* 0x000017b00000b947 */ /* 0x000fea0003800000 */
[----:B------:R-:W-:Y:S01]  /*0a70*/  ISETP.NE.U32.AND P3, PT, RZ, c[0x0][0x218], PT ;  /* 0x00008600ff007a0c */ /* 0x000fe20003f65070 */
[----:B------:R-:W-:-:S03]  /*0a80*/  HFMA2.MMA R159, -RZ, RZ, 0, 4.76837158203125e-07 ;  /* 0x00000008ff9f7435 */ /* 0x000fc600000001ff */
[----:B------:R-:W-:-:S07]  /*0a90*/  ISETP.NE.AND.EX P3, PT, RZ, c[0x0][0x21c], PT, P3 ;  /* 0x00008700ff007a0c */ /* 0x000fce0003f65330 */
[----:B------:R-:W-:-:S06]  /*0aa0*/  IMAD.WIDE.U32 R158, R130, R159, c[0x0][0x190] ;  /* 0x00006400829e7625 */ /* 0x000fcc00078e009f */
[----:B-1----:R-:W-:Y:S01]  /*0ab0*/  @P3 IMAD.WIDE.U32 R128, R132, R211, c[0x0][0x218] ;  /* 0x0000860084803625 */ /* 0x002fe200078e00d3 */
[----:B------:R-:W5:Y:S04]  /*0ac0*/  LDG.E.64 R158, [R158.64] ;  /* 0x000000049e9e7981 */ /* 0x000f68000c1e1b00 */
[----:B------:R1:W5:Y:S01]  /*0ad0*/  @P3 LDG.E.128 R108, [R128.64] ;  /* 0x00000004806c3981 */ /* 0x000362000c1e1d00 */
[----:B------:R-:W-:Y:S01]  /*0ae0*/  IMAD.MOV.U32 R214, RZ, RZ, RZ ;  /* 0x000000ffffd67224 */ /* 0x000fe200078e00ff */
[----:B------:R-:W-:Y:S05]  /*0af0*/  BRA `(.L_x_650) ;  /* 0x0000172000007947 */ /* 0x000fea0003800000 */
.L_x_643:
[----:B0-----:R-:W-:-:S06]  /*0b00*/  IMAD.WIDE R128, R11, R134, c[0x0][0x1a0] ;  /* 0x000068000b807625 */ /* 0x001fcc00078e0286 */
[----:B------:R-:W2:Y:S01]  /*0b10*/  LDG.E R128, [R128.64] ;  /* 0x0000000480807981 */ /* 0x000ea2000c1e1900 */
[----:B-----5:R-:W-:Y:S01]  /*0b20*/  ISETP.GE.AND P3, PT, R39, 0x1, PT ;  /* 0x000000012700780c */ /* 0x020fe20003f66270 */
[----:B------:R-:W-:Y:S01]  /*0b30*/  CS2R R212, SRZ ;  /* 0x0000000000d47805 */ /* 0x000fe2000001ff00 */
[----:B------:R-:W-:Y:S01]  /*0b40*/  IADD3 R130, R132, -0x1, RZ ;  /* 0xffffffff84827810 */ /* 0x000fe20007ffe0ff */
[----:B------:R-:W-:Y:S01]  /*0b50*/  BSSY B2, `(.L_x_651) ;  /* 0x0000065000027945 */ /* 0x000fe20003800000 */
[----:B------:R-:W-:Y:S01]  /*0b60*/  LOP3.LUT P4, RZ, R0, 0xffffffe0, RZ, 0xc0, !PT ;  /* 0xffffffe000ff7812 */ /* 0x000fe2000788c0ff */
[----:B------:R-:W-:Y:S01]  /*0b70*/  IMAD.MOV.U32 R214, RZ, RZ, RZ ;  /* 0x000000ffffd67224 */ /* 0x000fe200078e00ff */
[----:B------:R-:W-:Y:S01]  /*0b80*/  MOV R218, R38 ;  /* 0x0000002600da7202 */ /* 0x000fe20000000f00 */
[----:B------:R-:W-:-:S06]  /*0b90*/  IMAD R130, R130, c[0x0][0x168], RZ ;  /* 0x00005a0082827a24 */ /* 0x000fcc00078e02ff */
[----:B------:R-:W-:-:S05]  /*0ba0*/  @P3 IADD3 R131, R39, -0x1, RZ ;  /* 0xffffffff27833810 */ /* 0x000fca0007ffe0ff */
[----:B------:R-:W-:Y:S01]  /*0bb0*/  @P3 IMAD R132, R131, c[0x0][0x168], RZ ;  /* 0x00005a0083843a24 */ /* 0x000fe200078e02ff */
[----:B------:R-:W-:-:S04]  /*0bc0*/  SHF.R.S32.HI R131, RZ, 0x1f, R130 ;  /* 0x0000001fff837819 */ /* 0x000fc80000011482 */
[----:B------:R-:W-:Y:S02]  /*0bd0*/  @P3 SHF.R.S32.HI R133, RZ, 0x1f, R132 ;  /* 0x0000001fff853819 */ /* 0x000fe40000011484 */
[----:B------:R-:W-:Y:S02]  /*0be0*/  LEA.HI R131, R131, R130, RZ, 0x3 ;  /* 0x0000008283837211 */ /* 0x000fe400078f18ff */
[----:B------:R-:W-:Y:S02]  /*0bf0*/  @P3 LEA.HI R133, R133, R132, RZ, 0x3 ;  /* 0x0000008485853211 */ /* 0x000fe400078f18ff */
[-C--:B------:R-:W-:Y:S02]  /*0c00*/  LEA.HI.SX32 R216, R131, R210.reuse, 0x1d ;  /* 0x000000d283d87211 */ /* 0x080fe400078feaff */
[----:B------:R-:W-:Y:S02]  /*0c10*/  @P3 LEA.HI.SX32 R212, R133, R210, 0x1d ;  /* 0x000000d285d43211 */ /* 0x000fe400078feaff */
[----:B------:R-:W-:-:S04]  /*0c20*/  ISETP.NE.AND P3, PT, R26, RZ, PT ;  /* 0x000000ff1a00720c */ /* 0x000fc80003f65270 */
[----:B--2---:R-:W-:Y:S01]  /*0c30*/  FSEL R210, R128, RZ, !P3 ;  /* 0x000000ff80d27208 */ /* 0x004fe20005800000 */
[----:B------:R-:W-:Y:S05]  /*0c40*/  @!P4 BRA `(.L_x_652) ;  /* 0x000005500000c947 */ /* 0x000fea0003800000 */
[----:B------:R-:W-:-:S04]  /*0c50*/  IMAD.WIDE.U32 R128, R38, R211, c[0x0][0x188] ;  /* 0x0000620026807625 */ /* 0x000fc800078e00d3 */
[----:B------:R-:W-:Y:S02]  /*0c60*/  IMAD.WIDE.U32 R132, R216, R211, c[0x0][0x208] ;  /* 0x00008200d8847625 */ /* 0x000fe400078e00d3 */
[----:B------:R-:W2:Y:S04]  /*0c70*/  LDG.E.128 R128, [R128.64] ;  /* 0x0000000480807981 */ /* 0x000ea8000c1e1d00 */
[----:B------:R-:W3:Y:S01]  /*0c80*/  LDG.E.128 R132, [R132.64] ;  /* 0x0000000484847981 */ /* 0x000ee2000c1e1d00 */
[----:B------:R-:W-:Y:S01]  /*0c90*/  IMAD.MOV.U32 R165, RZ, RZ, 0x8 ;  /* 0x00000008ffa57424 */ /* 0x000fe200078e00ff */
[----:B------:R-:W-:-:S03]  /*0ca0*/  ISETP.NE.U32.AND P3, PT, RZ, c[0x0][0x218], PT ;  /* 0x00008600ff007a0c */ /* 0x000fc60003f65070 */
[----:B------:R-:W-:Y:S01]  /*0cb0*/  IMAD.WIDE.U32 R164, R212, R165, c[0x0][0x190] ;  /* 0x00006400d4a47625 */ /* 0x000fe200078e00a5 */
[----:B------:R-:W-:-:S05]  /*0cc0*/  ISETP.NE.AND.EX P3, PT, RZ, c[0x0][0x21c], PT, P3 ;  /* 0x00008700ff007a0c */ /* 0x000fca0003f65330 */
[----:B------:R-:W5:Y:S08]  /*0cd0*/  LDG.E.64 R164, [R164.64] ;  /* 0x00000004a4a47981 */ /* 0x000f70000c1e1b00 */
[----:B------:R0:W5:Y:S01]  /*0ce0*/  @P3 LDG.E.128 R100, [R176.64] ;  /* 0x00000004b0643981 */ /* 0x000162000c1e1d00 */
[----:B------:R-:W-:Y:S02]  /*0cf0*/  IADD3 R218, R38, 0x20, RZ ;  /* 0x0000002026da7810 */ /* 0x000fe40007ffe0ff */
[----:B------:R-:W-:-:S02]  /*0d00*/  IADD3 R216, R216, 0x20, RZ ;  /* 0x00000020d8d87810 */ /* 0x000fc40007ffe0ff */
[----:B------:R-:W-:Y:S02]  /*0d10*/  IADD3 R212, R212, 0x20, RZ ;  /* 0x00000020d4d47810 */ /* 0x000fe40007ffe0ff */
[--C-:B--2---:R-:W-:Y:S02]  /*0d20*/  PRMT R139, RZ, 0x5410, R128.reuse ;  /* 0x00005410ff8b7816 */ /* 0x104fe40000000080 */
[----:B------:R-:W-:Y:S02]  /*0d30*/  PRMT R145, RZ, 0x7610, R129 ;  /* 0x00007610ff917816 */ /* 0x000fe40000000081 */
[----:B------:R-:W-:Y:S02]  /*0d40*/  PRMT R141, RZ, 0x7610, R128 ;  /* 0x00007610ff8d7816 */ /* 0x000fe40000000080 */
[----:B------:R-:W-:Y:S01]  /*0d50*/  PRMT R147, RZ, 0x5410, R130 ;  /* 0x00005410ff937816 */ /* 0x000fe20000000082 */
[C---:B------:R-:W-:Y:S01]  /*0d60*/  FADD.FTZ R139, -R210.reuse, R139 ;  /* 0x0000008bd28b7221 */ /* 0x040fe20000010100 */
[----:B------:R-:W-:Y:S01]  /*0d70*/  PRMT R143, RZ, 0x5410, R129 ;  /* 0x00005410ff8f7816 */ /* 0x000fe20000000081 */
[C---:B------:R-:W-:Y:S01]  /*0d80*/  FADD.FTZ R145, -R210.reuse, R145 ;  /* 0x00000091d2917221 */ /* 0x040fe20000010100 */
[--C-:B---3--:R-:W-:Y:S01]  /*0d90*/  PRMT R129, RZ, 0x5410, R132.reuse ;  /* 0x00005410ff817816 */ /* 0x108fe20000000084 */
[C---:B------:R-:W-:Y:S01]  /*0da0*/  FADD.FTZ R141, -R210.reuse, R141 ;  /* 0x0000008dd28d7221 */ /* 0x040fe20000010100 */
[----:B------:R-:W-:Y:S01]  /*0db0*/  PRMT R128, RZ, 0x7610, R133 ;  /* 0x00007610ff807816 */ /* 0x000fe20000000085 */
[C---:B------:R-:W-:Y:S01]  /*0dc0*/  FADD.FTZ R147, -R210.reuse, R147 ;  /* 0x00000093d2937221 */ /* 0x040fe20000010100 */
[----:B------:R-:W-:Y:S01]  /*0dd0*/  PRMT R132, RZ, 0x7610, R132 ;  /* 0x00007610ff847816 */ /* 0x000fe20000000084 */
[----:B------:R-:W-:-:S02]  /*0de0*/  FADD.FTZ R143, -R210, R143 ;  /* 0x0000008fd28f7221 */ /* 0x000fc40000010100 */
[C---:B------:R-:W-:Y:S02]  /*0df0*/  FMUL.FTZ R139, R2.reuse, R139 ;  /* 0x0000008b028b7220 */ /* 0x040fe40000410000 */
[----:B------:R-:W-:Y:S01]  /*0e00*/  FMUL.FTZ R140, R2, R145 ;  /* 0x00000091028c7220 */ /* 0x000fe20000410000 */
[--C-:B------:R-:W-:Y:S01]  /*0e10*/  PRMT R151, RZ, 0x5410, R131.reuse ;  /* 0x00005410ff977816 */ /* 0x100fe20000000083 */
[----:B------:R-:W-:Y:S01]  /*0e20*/  FMUL.FTZ R138, R36, R129 ;  /* 0x00000081248a7220 */ /* 0x000fe20000410000 */
[----:B0-----:R-:W-:Y:S01]  /*0e30*/  PRMT R177, RZ, 0x7610, R131 ;  /* 0x00007610ffb17816 */ /* 0x001fe20000000083 */
[C---:B------:R-:W-:Y:S01]  /*0e40*/  FMUL.FTZ R136, R2.reuse, R141 ;  /* 0x0000008d02887220 */ /* 0x040fe20000410000 */
[----:B------:R-:W-:Y:S01]  /*0e50*/  PRMT R131, RZ, 0x5410, R133 ;  /* 0x00005410ff837816 */ /* 0x000fe20000000085 */
[----:B------:R-:W-:Y:S02]  /*0e60*/  FMUL.FTZ R145, R2, R147 ;  /* 0x0000009302917220 */ /* 0x000fe40000410000 */
[----:B------:R-:W-:-:S02]  /*0e70*/  FADD.FTZ R68, R68, R129 ;  /* 0x0000008144447221 */ /* 0x000fc40000010000 */
[----:B------:R-:W-:Y:S02]  /*0e80*/  FFMA.FTZ R44, R139, R129, R44 ;  /* 0x000000818b2c7223 */ /* 0x000fe4000001002c */
[----:B------:R-:W-:Y:S02]  /*0e90*/  FMUL.FTZ R141, R2, R143 ;  /* 0x0000008f028d7220 */ /* 0x000fe40000410000 */
[----:B------:R-:W-:Y:S02]  /*0ea0*/  FADD.FTZ R71, R71, R128 ;  /* 0x0000008047477221 */ /* 0x000fe40000010000 */
[-C--:B------:R-:W-:Y:S02]  /*0eb0*/  FFMA.FTZ R47, R140, R128.reuse, R47 ;  /* 0x000000808c2f7223 */ /* 0x080fe4000001002f */
[----:B------:R-:W-:Y:S02]  /*0ec0*/  FMUL.FTZ R147, R33, R128 ;  /* 0x0000008021937220 */ /* 0x000fe40000410000 */
[----:B------:R-:W-:-:S02]  /*0ed0*/  FMUL.FTZ R143, R35, R132 ;  /* 0x00000084238f7220 */ /* 0x000fc40000410000 */
[----:B------:R-:W-:Y:S02]  /*0ee0*/  FADD.FTZ R128, RZ, R138 ;  /* 0x0000008aff807221 */ /* 0x000fe40000010000 */
[----:B------:R-:W-:Y:S02]  /*0ef0*/  FFMA.FTZ R129, R139, R138, RZ ;  /* 0x0000008a8b817223 */ /* 0x000fe400000100ff */
[----:B------:R-:W-:Y:S02]  /*0f00*/  FADD.FTZ R70, R70, R131 ;  /* 0x0000008346467221 */ /* 0x000fe40000010000 */
[-C--:B------:R-:W-:Y:S02]  /*0f10*/  FFMA.FTZ R46, R141, R131.reuse, R46 ;  /* 0x000000838d2e7223 */ /* 0x080fe4000001002e */
[----:B------:R-:W-:Y:S02]  /*0f20*/  FMUL.FTZ R142, R34, R131 ;  /* 0x00000083228e7220 */ /* 0x000fe40000410000 */
[----:B------:R-:W-:-:S02]  /*0f30*/  FADD.FTZ R131, R128, R143 ;  /* 0x0000008f80837221 */ /* 0x000fc40000010000 */
[----:B------:R-:W-:Y:S01]  /*0f40*/  FFMA.FTZ R129, R136, R143, R129 ;  /* 0x0000008f88817223 */ /* 0x000fe20000010081 */
[----:B------:R-:W-:Y:S01]  /*0f50*/  PRMT R149, RZ, 0x7610, R130 ;  /* 0x00007610ff957816 */ /* 0x000fe20000000082 */
[----:B------:R-:W-:Y:S01]  /*0f60*/  FADD.FTZ R128, R131, R142 ;  /* 0x0000008e83807221 */ /* 0x000fe20000010000 */
[--C-:B------:R-:W-:Y:S01]  /*0f70*/  PRMT R133, RZ, 0x5410, R134.reuse ;  /* 0x00005410ff857816 */ /* 0x100fe20000000086 */
[----:B------:R-:W-:Y:S01]  /*0f80*/  FFMA.FTZ R129, R141, R142, R129 ;  /* 0x0000008e8d817223 */ /* 0x000fe20000010081 */
[----:B------:R-:W-:Y:S01]  /*0f90*/  PRMT R134, RZ, 0x7610, R134 ;  /* 0x00007610ff867816 */ /* 0x000fe20000000086 */
[----:B------:R-:W-:Y:S02]  /*0fa0*/  FADD.FTZ R149, -R210, R149 ;  /* 0x00000095d2957221 */ /* 0x000fe40000010100 */
[----:B------:R-:W-:Y:S02]  /*0fb0*/  FMUL.FTZ R144, R32, R133 ;  /* 0x0000008520907220 */ /* 0x000fe40000410000 */
[----:B------:R-:W-:-:S02]  /*0fc0*/  FADD.FTZ R131, R128, R147 ;  /* 0x0000009380837221 */ /* 0x000fc40000010000 */
[----:B------:R-:W-:Y:S01]  /*0fd0*/  FFMA.FTZ R129, R140, R147, R129 ;  /* 0x000000938c817223 */ /* 0x000fe20000010081 */
[----:B------:R-:W-:Y:S01]  /*0fe0*/  PRMT R153, RZ, 0x5410, R135 ;  /* 0x00005410ff997816 */ /* 0x000fe20000000087 */
[----:B------:R-:W-:Y:S02]  /*0ff0*/  FADD.FTZ R151, -R210, R151 ;  /* 0x00000097d2977221 */ /* 0x000fe40000010100 */
[C---:B------:R-:W-:Y:S02]  /*1000*/  FMUL.FTZ R146, R2.reuse, R149 ;  /* 0x0000009502927220 */ /* 0x040fe40000410000 */
        /* <DEDUP_REMOVED lines=25> */
.L_x_652:
[----:B------:R-:W-:Y:S05]  /*11a0*/  BSYNC B2 ;  /* 0x0000000000027941 */ /* 0x000fea0003800000 */
.L_x_651:
[----:B------:R-:W-:Y:S01]  /*11b0*/  BSSY B2, `(.L_x_653) ;  /* 0x0000058000027945 */ /* 0x000fe20003800000 */
        /* <DEDUP_REMOVED lines=10> */
[----:B------:R-:W-:-:S05]  /*1260*/  @P3 IMAD.WIDE.U32 R154, R218, R211, c[0x0][0x218] ;  /* 0x00008600da9a3625 */ /* 0x000fca00078e00d3 */
[----:B------:R2:W5:Y:S01]  /*1270*/  @P3 LDG.E.128 R40, [R154.64] ;  /* 0x000000049a283981 */ /* 0x000562000c1e1d00 */
[----:B------:R-:W-:Y:S02]  /*1280*/  IADD3 R216, R216, 0x20, RZ ;  /* 0x00000020d8d87810 */ /* 0x000fe40007ffe0ff */
[----:B------:R-:W-:Y:S02]  /*1290*/  IADD3 R212, R212, 0x20, RZ ;  /* 0x00000020d4d47810 */ /* 0x000fe40007ffe0ff */
[----:B------:R-:W-:Y:S02]  /*12a0*/  IADD3 R218, R218, 0x20, RZ ;  /* 0x00000020dada7810 */ /* 0x000fe40007ffe0ff */
[--C-:B--2---:R-:W-:Y:S02]  /*12b0*/  PRMT R155, RZ, 0x5410, R128.reuse ;  /* 0x00005410ff9b7816 */ /* 0x104fe40000000080 */
[----:B------:R-:W-:Y:S02]  /*12c0*/  PRMT R157, RZ, 0x7610, R128 ;  /* 0x00007610ff9d7816 */ /* 0x000fe40000000080 */
[----:B------:R-:W-:-:S02]  /*12d0*/  PRMT R167, RZ, 0x5410, R129 ;  /* 0x00005410ffa77816 */ /* 0x000fc40000000081 */
[----:B------:R-:W-:Y:S01]  /*12e0*/  PRMT R169, RZ, 0x7610, R129 ;  /* 0x00007610ffa97816 */ /* 0x000fe20000000081 */
[C---:B------:R-:W-:Y:S01]  /*12f0*/  FADD.FTZ R155, -R210.reuse, R155 ;  /* 0x0000009bd29b7221 */ /* 0x040fe20000010100 */
[--C-:B---3--:R-:W-:Y:S01]  /*1300*/  PRMT R129, RZ, 0x5410, R132.reuse ;  /* 0x00005410ff817816 */ /* 0x108fe20000000084 */
[C---:B------:R-:W-:Y:S01]  /*1310*/  FADD.FTZ R157, -R210.reuse, R157 ;  /* 0x0000009dd29d7221 */ /* 0x040fe20000010100 */
[----:B------:R-:W-:Y:S01]  /*1320*/  PRMT R132, RZ, 0x7610, R132 ;  /* 0x00007610ff847816 */ /* 0x000fe20000000084 */
[----:B------:R-:W-:Y:S02]  /*1330*/  FADD.FTZ R167, -R210, R167 ;  /* 0x000000a7d2a77221 */ /* 0x000fe40000010100 */
[----:B------:R-:W-:Y:S02]  /*1340*/  FMUL.FTZ R155, R2, R155 ;  /* 0x0000009b029b7220 */ /* 0x000fe40000410000 */
[----:B------:R-:W-:Y:S01]  /*1350*/  FMUL.FTZ R154, R28, R129 ;  /* 0x000000811c9a7220 */ /* 0x000fe20000410000 */
[----:B------:R-:W-:Y:S01]  /*1360*/  PRMT R171, RZ, 0x5410, R130 ;  /* 0x00005410ffab7816 */ /* 0x000fe20000000082 */
[C---:B------:R-:W-:Y:S01]  /*1370*/  FMUL.FTZ R152, R2.reuse, R157 ;  /* 0x0000009d02987220 */ /* 0x040fe20000410000 */
[----:B------:R-:W-:Y:S01]  /*1380*/  PRMT R166, RZ, 0x5410, R133 ;  /* 0x00005410ffa67816 */ /* 0x000fe20000000085 */
[----:B------:R-:W-:-:S02]  /*1390*/  FMUL.FTZ R157, R2, R167 ;  /* 0x000000a7029d7220 */ /* 0x000fc40000410000 */
[----:B------:R-:W-:Y:S02]  /*13a0*/  FMUL.FTZ R167, R27, R132 ;  /* 0x000000841ba77220 */ /* 0x000fe40000410000 */
[----:B------:R-:W-:Y:S02]  /*13b0*/  FADD.FTZ R128, R213, R154 ;  /* 0x0000009ad5807221 */ /* 0x000fe40000010000 */
[----:B------:R-:W-:Y:S01]  /*13c0*/  FFMA.FTZ R214, R155, R154, R214 ;  /* 0x0000009a9bd67223 */ /* 0x000fe200000100d6 */
[----:B------:R-:W-:Y:S01]  /*13d0*/  PRMT R133, RZ, 0x7610, R133 ;  /* 0x00007610ff857816 */ /* 0x000fe20000000085 */
[C---:B------:R-:W-:Y:S02]  /*13e0*/  FADD.FTZ R169, -R210.reuse, R169 ;  /* 0x000000a9d2a97221 */ /* 0x040fe40000010100 */
[----:B------:R-:W-:Y:S02]  /*13f0*/  FADD.FTZ R171, -R210, R171 ;  /* 0x000000abd2ab7221 */ /* 0x000fe40000010100 */
[----:B------:R-:W-:-:S02]  /*1400*/  FADD.FTZ R124, R124, R129 ;  /* 0x000000817c7c7221 */ /* 0x000fc40000010000 */
[----:B------:R-:W-:Y:S02]  /*1410*/  FFMA.FTZ R112, R155, R129, R112 ;  /* 0x000000819b707223 */ /* 0x000fe40000010070 */
[----:B------:R-:W-:Y:S02]  /*1420*/  FADD.FTZ R126, R126, R166 ;  /* 0x000000a67e7e7221 */ /* 0x000fe40000010000 */
[-C--:B------:R-:W-:Y:S02]  /*1430*/  FFMA.FTZ R114, R157, R166.reuse, R114 ;  /* 0x000000a69d727223 */ /* 0x080fe40000010072 */
[----:B------:R-:W-:Y:S02]  /*1440*/  FMUL.FTZ R166, R25, R166 ;  /* 0x000000a619a67220 */ /* 0x000fe40000410000 */
[----:B------:R-:W-:Y:S02]  /*1450*/  FADD.FTZ R129, R128, R167 ;  /* 0x000000a780817221 */ /* 0x000fe40000010000 */
[----:B------:R-:W-:Y:S01]  /*1460*/  FFMA.FTZ R214, R152, R167, R214 ;  /* 0x000000a798d67223 */ /* 0x000fe200000100d6 */
[----:B------:R-:W-:Y:S01]  /*1470*/  PRMT R173, RZ, 0x7610, R130 ;  /* 0x00007610ffad7816 */ /* 0x000fe20000000082 */
[C---:B------:R-:W-:Y:S01]  /*1480*/  FMUL.FTZ R156, R2.reuse, R169 ;  /* 0x000000a9029c7220 */ /* 0x040fe20000410000 */
[----:B------:R-:W-:Y:S01]  /*1490*/  PRMT R175, RZ, 0x5410, R131 ;  /* 0x00005410ffaf7816 */ /* 0x000fe20000000083 */
[----:B------:R-:W-:Y:S01]  /*14a0*/  FMUL.FTZ R169, R2, R171 ;  /* 0x000000ab02a97220 */ /* 0x000fe20000410000 */
[----:B------:R-:W-:Y:S01]  /*14b0*/  PRMT R168, RZ, 0x5410, R134 ;  /* 0x00005410ffa87816 */ /* 0x000fe20000000086 */
[----:B------:R-:W-:-:S02]  /*14c0*/  FMUL.FTZ R171, R24, R133 ;  /* 0x0000008518ab7220 */ /* 0x000fc40000410000 */
[----:B------:R-:W-:Y:S02]  /*14d0*/  FADD.FTZ R128, R129, R166 ;  /* 0x000000a681807221 */ /* 0x000fe40000010000 */
[----:B------:R-:W-:Y:S01]  /*14e0*/  FFMA.FTZ R214, R157, R166, R214 ;  /* 0x000000a69dd67223 */ /* 0x000fe200000100d6 */
[----:B------:R-:W-:Y:S01]  /*14f0*/  PRMT R134, RZ, 0x7610, R134 ;  /* 0x00007610ff867816 */ /* 0x000fe20000000086 */
[C---:B------:R-:W-:Y:S02]  /*1500*/  FADD.FTZ R173, -R210.reuse, R173 ;  /* 0x000000add2ad7221 */ /* 0x040fe40000010100 */
[----:B------:R-:W-:Y:S02]  /*1510*/  FADD.FTZ R175, -R210, R175 ;  /* 0x000000afd2af7221 */ /* 0x000fe40000010100 */
[----:B------:R-:W-:Y:S02]  /*1520*/  FADD.FTZ R116, R116, R168 ;  /* 0x000000a874747221 */ /* 0x000fe40000010000 */
[----:B------:R-:W-:-:S02]  /*1530*/  FFMA.FTZ R80, R169, R168, R80 ;  /* 0x000000a8a9507223 */ /* 0x000fc40000010050 */
[----:B------:R-:W-:Y:S02]  /*1540*/  FMUL.FTZ R168, R23, R168 ;  /* 0x000000a817a87220 */ /* 0x000fe40000410000 */
[----:B------:R-:W-:Y:S02]  /*1550*/  FADD.FTZ R129, R128, R171 ;  /* 0x000000ab80817221 */ /* 0x000fe40000010000 */
[----:B------:R-:W-:Y:S01]  /*1560*/  FFMA.FTZ R214, R156, R171, R214 ;  /* 0x000000ab9cd67223 */ /* 0x000fe200000100d6 */
[----:B------:R-:W-:Y:S01]  /*1570*/  PRMT R172, RZ, 0x5410, R135 ;  /* 0x00005410ffac7816 */ /* 0x000fe20000000087 */
[C---:B------:R-:W-:Y:S01]  /*1580*/  FMUL.FTZ R170, R2.reuse, R173 ;  /* 0x000000ad02aa7220 */ /* 0x040fe20000410000 */
[----:B------:R-:W-:Y:S01]  /*1590*/  PRMT R131, RZ, 0x7610, R131 ;  /* 0x00007610ff837816 */ /* 0x000fe20000000083 */
[----:B------:R-:W-:Y:S02]  /*15a0*/  FMUL.FTZ R175, R2, R175 ;  /* 0x000000af02af7220 */ /* 0x000fe40000410000 */
[----:B------:R-:W-:-:S02]  /*15b0*/  FMUL.FTZ R173, R22, R134 ;  /* 0x0000008616ad7220 */ /* 0x000fc40000410000 */
[----:B------:R-:W-:Y:S02]  /*15c0*/  FADD.FTZ R128, R129, R168 ;  /* 0x000000a881807221 */ /* 0x000fe40000010000 */
[----:B------:R-:W-:Y:S01]  /*15d0*/  FFMA.FTZ R214, R169, R168, R214 ;  /* 0x000000a8a9d67223 */ /* 0x000fe200000100d6 */
[----:B------:R-:W-:Y:S01]  /*15e0*/  PRMT R135, RZ, 0x7610, R135 ;  /* 0x00007610ff877816 */ /* 0x000fe20000000087 */
[----:B------:R-:W-:Y:S02]  /*15f0*/  FADD.FTZ R118, R118, R172 ;  /* 0x000000ac76767221 */ /* 0x000fe40000010000 */
[-C--:B------:R-:W-:Y:S02]  /*1600*/  FFMA.FTZ R82, R175, R172.reuse, R82 ;  /* 0x000000acaf527223 */ /* 0x080fe40000010052 */
[----:B------:R-:W-:Y:S02]  /*1610*/  FADD.FTZ R131, -R210, R131 ;  /* 0x00000083d2837221 */ /* 0x000fe40000010100 */
        /* <DEDUP_REMOVED lines=17> */
.L_x_654:
[----:B------:R-:W-:Y:S05]  /*1730*/  BSYNC B2 ;  /* 0x0000000000027941 */ /* 0x000fea0003800000 */
.L_x_653:
[----:B------:R-:W-:Y:S01]  /*1740*/  BSSY B2, `(.L_x_655) ;  /* 0x0000058000027945 */ /* 0x000fe20003800000 */
[----:B------:R-:W-:Y:S05]  /*1750*/  @!P1 BRA `(.L_x_656) ;  /* 0x0000056000009947 */ /* 0x000fea0003800000 */
[----:B------:R-:W-:-:S04]  /*1760*/  IMAD.WIDE.U32 R128, R218, R211, c[0x0][0x188] ;  /* 0x00006200da807625 */ /* 0x000fc800078e00d3 */
[----:B------:R-:W-:Y:S02]  /*1770*/  IMAD.WIDE.U32 R132, R216, R211, c[0x0][0x208] ;  /* 0x00008200d8847625 */ /* 0x000fe400078e00d3 */
[----:B------:R-:W2:Y:S04]  /*1780*/  LDG.E.128 R128, [R128.64] ;  /* 0x0000000480807981 */ /* 0x000ea8000c1e1d00 */
[----:B------:R-:W3:Y:S01]  /*1790*/  LDG.E.128 R132, [R132.64] ;  /* 0x0000000484847981 */ /* 0x000ee2000c1e1d00 */
[----:B------:R-:W-:Y:S02]  /*17a0*/  MOV R161, 0x8 ;  /* 0x0000000800a17802 */ /* 0x000fe40000000f00 */
        /* <DEDUP_REMOVED lines=10> */
[----:B------:R-:W-:-:S03]  /*1850*/  PRMT R181, RZ, 0x7610, R128 ;  /* 0x00007610ffb57816 */ /* 0x000fc60000000080 */
[C---:B------:R-:W-:Y:S01]  /*1860*/  FADD.FTZ R177, -R210.reuse, R177 ;  /* 0x000000b1d2b17221 */ /* 0x040fe20000010100 */
[--C-:B------:R-:W-:Y:S02]  /*1870*/  PRMT R183, RZ, 0x5410, R129.reuse ;  /* 0x00005410ffb77816 */ /* 0x100fe40000000081 */
[----:B------:R-:W-:Y:S01]  /*1880*/  PRMT R185, RZ, 0x7610, R129 ;  /* 0x00007610ffb97816 */ /* 0x000fe20000000081 */
[----:B------:R-:W-:Y:S01]  /*1890*/  FADD.FTZ R129, -R210, R181 ;  /* 0x000000b5d2817221 */ /* 0x000fe20000010100 */
[--C-:B---3--:R-:W-:Y:S01]  /*18a0*/  PRMT R180, RZ, 0x5410, R132.reuse ;  /* 0x00005410ffb47816 */ /* 0x108fe20000000084 */
[----:B------:R-:W-:Y:S01]  /*18b0*/  FMUL.FTZ R181, R2, R177 ;  /* 0x000000b102b57220 */ /* 0x000fe20000410000 */
[----:B------:R-:W-:Y:S01]  /*18c0*/  PRMT R132, RZ, 0x7610, R132 ;  /* 0x00007610ff847816 */ /* 0x000fe20000000084 */
[----:B------:R-:W-:Y:S02]  /*18d0*/  FADD.FTZ R183, -R210, R183 ;  /* 0x000000b7d2b77221 */ /* 0x000fe40000010100 */
[----:B------:R-:W-:-:S02]  /*18e0*/  FADD.FTZ R84, R84, R180 ;  /* 0x000000b454547221 */ /* 0x000fc40000010000 */
[-C--:B------:R-:W-:Y:S02]  /*18f0*/  FFMA.FTZ R52, R181, R180.reuse, R52 ;  /* 0x000000b4b5347223 */ /* 0x080fe40000010034 */
[----:B------:R-:W-:Y:S01]  /*1900*/  FMUL.FTZ R180, R19, R180 ;  /* 0x000000b413b47220 */ /* 0x000fe20000410000 */
[----:B------:R-:W-:Y:S01]  /*1910*/  PRMT R187, RZ, 0x5410, R130 ;  /* 0x00005410ffbb7816 */ /* 0x000fe20000000082 */
[----:B------:R-:W-:Y:S01]  /*1920*/  FMUL.FTZ R183, R2, R183 ;  /* 0x000000b702b77220 */ /* 0x000fe20000410000 */
[--C-:B------:R-:W-:Y:S02]  /*1930*/  PRMT R193, RZ, 0x5410, R131.reuse ;  /* 0x00005410ffc17816 */ /* 0x100fe40000000083 */
[----:B------:R-:W-:Y:S01]  /*1940*/  PRMT R195, RZ, 0x7610, R131 ;  /* 0x00007610ffc37816 */ /* 0x000fe20000000083 */
[----:B------:R-:W-:Y:S01]  /*1950*/  FADD.FTZ R131, -R210, R185 ;  /* 0x000000b9d2837221 */ /* 0x000fe20000010100 */
[----:B------:R-:W-:Y:S01]  /*1960*/  PRMT R184, RZ, 0x5410, R133 ;  /* 0x00005410ffb87816 */ /* 0x000fe20000000085 */
[----:B------:R-:W-:-:S02]  /*1970*/  FMUL.FTZ R178, R2, R129 ;  /* 0x0000008102b27220 */ /* 0x000fc40000410000 */
[----:B------:R-:W-:Y:S02]  /*1980*/  FMUL.FTZ R185, R18, R132 ;  /* 0x0000008412b97220 */ /* 0x000fe40000410000 */
[----:B------:R-:W-:Y:S02]  /*1990*/  FADD.FTZ R128, R213, R180 ;  /* 0x000000b4d5807221 */ /* 0x000fe40000010000 */
[----:B------:R-:W-:Y:S01]  /*19a0*/  FFMA.FTZ R214, R181, R180, R214 ;  /* 0x000000b4b5d67223 */ /* 0x000fe200000100d6 */
[----:B------:R-:W-:Y:S01]  /*19b0*/  PRMT R189, RZ, 0x7610, R130 ;  /* 0x00007610ffbd7816 */ /* 0x000fe20000000082 */
[----:B------:R-:W-:Y:S01]  /*19c0*/  FADD.FTZ R187, -R210, R187 ;  /* 0x000000bbd2bb7221 */ /* 0x000fe20000010100 */
[----:B------:R-:W-:Y:S01]  /*19d0*/  PRMT R133, RZ, 0x7610, R133 ;  /* 0x00007610ff857816 */ /* 0x000fe20000000085 */
[----:B------:R-:W-:Y:S02]  /*19e0*/  FADD.FTZ R86, R86, R184 ;  /* 0x000000b856567221 */ /* 0x000fe40000010000 */
[----:B------:R-:W-:-:S02]  /*19f0*/  FFMA.FTZ R54, R183, R184, R54 ;  /* 0x000000b8b7367223 */ /* 0x000fc40000010036 */
[----:B------:R-:W-:Y:S02]  /*1a00*/  FMUL.FTZ R184, R17, R184 ;  /* 0x000000b811b87220 */ /* 0x000fe40000410000 */
[----:B------:R-:W-:Y:S02]  /*1a10*/  FADD.FTZ R129, R128, R185 ;  /* 0x000000b980817221 */ /* 0x000fe40000010000 */
[----:B------:R-:W-:Y:S01]  /*1a20*/  FFMA.FTZ R214, R178, R185, R214 ;  /* 0x000000b9b2d67223 */ /* 0x000fe200000100d6 */
[----:B------:R-:W-:Y:S01]  /*1a30*/  PRMT R186, RZ, 0x5410, R134 ;  /* 0x00005410ffba7816 */ /* 0x000fe20000000086 */
[----:B------:R-:W-:Y:S02]  /*1a40*/  FADD.FTZ R191, -R210, R189 ;  /* 0x000000bdd2bf7221 */ /* 0x000fe40000010100 */
[C---:B------:R-:W-:Y:S02]  /*1a50*/  FMUL.FTZ R187, R2.reuse, R187 ;  /* 0x000000bb02bb7220 */ /* 0x040fe40000410000 */
[----:B------:R-:W-:-:S02]  /*1a60*/  FMUL.FTZ R182, R2, R131 ;  /* 0x0000008302b67220 */ /* 0x000fc40000410000 */
[----:B------:R-:W-:Y:S02]  /*1a70*/  FMUL.FTZ R189, R16, R133 ;  /* 0x0000008510bd7220 */ /* 0x000fe40000410000 */
[----:B------:R-:W-:Y:S02]  /*1a80*/  FADD.FTZ R128, R129, R184 ;  /* 0x000000b881807221 */ /* 0x000fe40000010000 */
[----:B------:R-:W-:Y:S01]  /*1a90*/  FFMA.FTZ R214, R183, R184, R214 ;  /* 0x000000b8b7d67223 */ /* 0x000fe200000100d6 */
[----:B------:R-:W-:Y:S01]  /*1aa0*/  PRMT R134, RZ, 0x7610, R134 ;  /* 0x00007610ff867816 */ /* 0x000fe20000000086 */
[----:B------:R-:W-:Y:S02]  /*1ab0*/  FADD.FTZ R193, -R210, R193 ;  /* 0x000000c1d2c17221 */ /* 0x000fe40000010100 */
[----:B------:R-:W-:Y:S02]  /*1ac0*/  FADD.FTZ R88, R88, R186 ;  /* 0x000000ba58587221 */ /* 0x000fe40000010000 */
[----:B------:R-:W-:-:S02]  /*1ad0*/  FFMA.FTZ R56, R187, R186, R56 ;  /* 0x000000babb387223 */ /* 0x000fc40000010038 */
[----:B------:R-:W-:Y:S02]  /*1ae0*/  FMUL.FTZ R186, R15, R186 ;  /* 0x000000ba0fba7220 */ /* 0x000fe40000410000 */
[----:B------:R-:W-:Y:S02]  /*1af0*/  FADD.FTZ R129, R128, R189 ;  /* 0x000000bd80817221 */ /* 0x000fe40000010000 */
[----:B------:R-:W-:Y:S01]  /*1b00*/  FFMA.FTZ R214, R182, R189, R214 ;  /* 0x000000bdb6d67223 */ /* 0x000fe200000100d6 */
[----:B------:R-:W-:Y:S01]  /*1b10*/  PRMT R190, RZ, 0x5410, R135 ;  /* 0x00005410ffbe7816 */ /* 0x000fe20000000087 */
[C---:B------:R-:W-:Y:S02]  /*1b20*/  FMUL.FTZ R188, R2.reuse, R191 ;  /* 0x000000bf02bc7220 */ /* 0x040fe40000410000 */
[----:B------:R-:W-:Y:S02]  /*1b30*/  FMUL.FTZ R193, R2, R193 ;  /* 0x000000c102c17220 */ /* 0x000fe40000410000 */
[----:B------:R-:W-:-:S02]  /*1b40*/  FMUL.FTZ R191, R14, R134 ;  /* 0x000000860ebf7220 */ /* 0x000fc40000410000 */
[----:B------:R-:W-:Y:S02]  /*1b50*/  FADD.FTZ R128, R129, R186 ;  /* 0x000000ba81807221 */ /* 0x000fe40000010000 */
[----:B------:R-:W-:Y:S01]  /*1b60*/  FFMA.FTZ R214, R187, R186, R214 ;  /* 0x000000babbd67223 */ /* 0x000fe200000100d6 */
[----:B------:R-:W-:Y:S01]  /*1b70*/  PRMT R135, RZ, 0x7610, R135 ;  /* 0x00007610ff877816 */ /* 0x000fe20000000087 */
[----:B------:R-:W-:Y:S02]  /*1b80*/  FADD.FTZ R195, -R210, R195 ;  /* 0x000000c3d2c37221 */ /* 0x000fe40000010100 */
[----:B------:R-:W-:Y:S02]  /*1b90*/  FADD.FTZ R90, R90, R190 ;  /* 0x000000be5a5a7221 */ /* 0x000fe40000010000 */
[-C--:B------:R-:W-:Y:S02]  /*1ba0*/  FFMA.FTZ R58, R193, R190.reuse, R58 ;  /* 0x000000bec13a7223 */ /* 0x080fe4000001003a */
        /* <DEDUP_REMOVED lines=17> */
.L_x_656:
[----:B------:R-:W-:Y:S05]  /*1cc0*/  BSYNC B2 ;  /* 0x0000000000027941 */ /* 0x000fea0003800000 */
.L_x_655:
[----:B------:R-:W-:-:S13]  /*1cd0*/  ISETP.GE.U32.AND P3, PT, R0, 0x80, PT ;  /* 0x000000800000780c */ /* 0x000fda0003f66070 */
        /* <DEDUP_REMOVED lines=12> */
[--C-:B--2---:R-:W-:Y:S02]  /*1da0*/  PRMT R197, RZ, 0x5410, R129.reuse ;  /* 0x00005410ffc57816 */ /* 0x104fe40000000081 */
[----:B------:R-:W-:Y:S02]  /*1db0*/  PRMT R129, RZ, 0x7610, R129 ;  /* 0x00007610ff817816 */ /* 0x000fe40000000081 */
[--C-:B------:R-:W-:Y:S02]  /*1dc0*/  PRMT R137, RZ, 0x5410, R128.reuse ;  /* 0x00005410ff897816 */ /* 0x100fe40000000080 */
[----:B0-----:R-:W-:Y:S01]  /*1dd0*/  PRMT R177, RZ, 0x7610, R128 ;  /* 0x00007610ffb17816 */ /* 0x001fe20000000080 */
[C---:B------:R-:W-:Y:S01]  /*1de0*/  FADD.FTZ R201, -R210.reuse, R129 ;  /* 0x00000081d2c97221 */ /* 0x040fe20000010100 */
[----:B---3--:R-:W-:Y:S01]  /*1df0*/  PRMT R129, RZ, 0x5410, R132 ;  /* 0x00005410ff817816 */ /* 0x008fe20000000084 */
[----:B------:R-:W-:Y:S01]  /*1e00*/  FADD.FTZ R137, -R210, R137 ;  /* 0x00000089d2897221 */ /* 0x000fe20000010100 */
[----:B------:R-:W-:-:S02]  /*1e10*/  PRMT R207, RZ, 0x5410, R131 ;  /* 0x00005410ffcf7816 */ /* 0x000fc40000000083 */
[----:B------:R-:W-:Y:S01]  /*1e20*/  PRMT R131, RZ, 0x7610, R131 ;  /* 0x00007610ff837816 */ /* 0x000fe20000000083 */
[----:B------:R-:W-:Y:S01]  /*1e30*/  FMUL.FTZ R198, R2, R201 ;  /* 0x000000c902c67220 */ /* 0x000fe20000410000 */
[----:B------:R-:W-:Y:S02]  /*1e40*/  PRMT R199, RZ, 0x5410, R130 ;  /* 0x00005410ffc77816 */ /* 0x000fe40000000082 */
[----:B------:R-:W-:Y:S01]  /*1e50*/  PRMT R128, RZ, 0x7610, R133 ;  /* 0x00007610ff807816 */ /* 0x000fe20000000085 */
[----:B------:R-:W-:Y:S01]  /*1e60*/  FADD.FTZ R177, -R210, R177 ;  /* 0x000000b1d2b17221 */ /* 0x000fe20000010100 */
[----:B------:R-:W-:Y:S01]  /*1e70*/  PRMT R132, RZ, 0x7610, R132 ;  /* 0x00007610ff847816 */ /* 0x000fe20000000084 */
[----:B------:R-:W-:Y:S02]  /*1e80*/  FMUL.FTZ R137, R2, R137 ;  /* 0x0000008902897220 */ /* 0x000fe40000410000 */
[----:B------:R-:W-:Y:S02]  /*1e90*/  FMUL.FTZ R196, R10, R129 ;  /* 0x000000810ac47220 */ /* 0x000fe40000410000 */
[C---:B------:R-:W-:Y:S01]  /*1ea0*/  FADD.FTZ R211, -R210.reuse, R131 ;  /* 0x00000083d2d37221 */ /* 0x040fe20000010100 */
[----:B------:R-:W-:Y:S01]  /*1eb0*/  PRMT R131, RZ, 0x5410, R133 ;  /* 0x00005410ff837816 */ /* 0x000fe20000000085 */
[----:B------:R-:W-:-:S02]  /*1ec0*/  FADD.FTZ R203, -R210, R199 ;  /* 0x000000c7d2cb7221 */ /* 0x000fc40000010100 */
[----:B------:R-:W-:Y:S02]  /*1ed0*/  FADD.FTZ R95, R95, R128 ;  /* 0x000000805f5f7221 */ /* 0x000fe40000010000 */
[-C--:B------:R-:W-:Y:S02]  /*1ee0*/  FFMA.FTZ R63, R198, R128.reuse, R63 ;  /* 0x00000080c63f7223 */ /* 0x080fe4000001003f */
[----:B------:R-:W-:Y:S02]  /*1ef0*/  FMUL.FTZ R201, R7, R128 ;  /* 0x0000008007c97220 */ /* 0x000fe40000410000 */
[----:B------:R-:W-:Y:S02]  /*1f00*/  FADD.FTZ R197, -R210, R197 ;  /* 0x000000c5d2c57221 */ /* 0x000fe40000010100 */
[----:B------:R-:W-:Y:S02]  /*1f10*/  FMUL.FTZ R194, R2, R177 ;  /* 0x000000b102c27220 */ /* 0x000fe40000410000 */
[----:B------:R-:W-:-:S02]  /*1f20*/  FMUL.FTZ R199, R9, R132 ;  /* 0x0000008409c77220 */ /* 0x000fc40000410000 */
[----:B------:R-:W-:Y:S02]  /*1f30*/  FADD.FTZ R128, R213, R196 ;  /* 0x000000c4d5807221 */ /* 0x000fe40000010000 */
[C---:B------:R-:W-:Y:S02]  /*1f40*/  FFMA.FTZ R214, R137.reuse, R196, R214 ;  /* 0x000000c489d67223 */ /* 0x040fe400000100d6 */
[----:B------:R-:W-:Y:S02]  /*1f50*/  FADD.FTZ R92, R92, R129 ;  /* 0x000000815c5c7221 */ /* 0x000fe40000010000 */
[----:B------:R-:W-:Y:S02]  /*1f60*/  FFMA.FTZ R60, R137, R129, R60 ;  /* 0x00000081893c7223 */ /* 0x000fe4000001003c */
[----:B------:R-:W-:Y:S02]  /*1f70*/  FMUL.FTZ R197, R2, R197 ;  /* 0x000000c502c57220 */ /* 0x000fe40000410000 */
[----:B------:R-:W-:-:S02]  /*1f80*/  FMUL.FTZ R200, R8, R131 ;  /* 0x0000008308c87220 */ /* 0x000fc40000410000 */
[----:B------:R-:W-:Y:S02]  /*1f90*/  FADD.FTZ R129, R128, R199 ;  /* 0x000000c780817221 */ /* 0x000fe40000010000 */
[----:B------:R-:W-:Y:S01]  /*1fa0*/  FFMA.FTZ R214, R194, R199, R214 ;  /* 0x000000c7c2d67223 */ /* 0x000fe200000100d6 */
[----:B------:R-:W-:Y:S01]  /*1fb0*/  PRMT R205, RZ, 0x7610, R130 ;  /* 0x00007610ffcd7816 */ /* 0x000fe20000000082 */
[----:B------:R-:W-:Y:S01]  /*1fc0*/  FADD.FTZ R128, R129, R200 ;  /* 0x000000c881807221 */ /* 0x000fe20000010000 */
[----:B------:R-:W-:Y:S01]  /*1fd0*/  PRMT R133, RZ, 0x5410, R134 ;  /* 0x00005410ff857816 */ /* 0x000fe20000000086 */
[----:B------:R-:W-:Y:S01]  /*1fe0*/  FFMA.FTZ R214, R197, R200, R214 ;  /* 0x000000c8c5d67223 */ /* 0x000fe200000100d6 */
[----:B------:R-:W-:Y:S01]  /*1ff0*/  PRMT R134, RZ, 0x7610, R134 ;  /* 0x00007610ff867816 */ /* 0x000fe20000000086 */
[----:B------:R-:W-:Y:S02]  /*2000*/  FADD.FTZ R205, -R210, R205 ;  /* 0x000000cdd2cd7221 */ /* 0x000fe40000010100 */
[----:B------:R-:W-:-:S02]  /*2010*/  FMUL.FTZ R203, R2, R203 ;  /* 0x000000cb02cb7220 */ /* 0x000fc40000410000 */
[----:B------:R-:W-:Y:S02]  /*2020*/  FMUL.FTZ R202, R6, R133 ;  /* 0x0000008506ca7220 */ /* 0x000fe40000410000 */
[----:B------:R-:W-:Y:S02]  /*2030*/  FADD.FTZ R129, R128, R201 ;  /* 0x000000c980817221 */ /* 0x000fe40000010000 */
[----:B------:R-:W-:Y:S01]  /*2040*/  FFMA.FTZ R214, R198, R201, R214 ;  /* 0x000000c9c6d67223 */ /* 0x000fe200000100d6 */
[----:B------:R-:W-:Y:S01]  /*2050*/  PRMT R209, RZ, 0x5410, R135 ;  /* 0x00005410ffd17816 */ /* 0x000fe20000000087 */
[----:B------:R-:W-:Y:S02]  /*2060*/  FADD.FTZ R207, -R210, R207 ;  /* 0x000000cfd2cf7221 */ /* 0x000fe40000010100 */
[----:B------:R-:W-:Y:S02]  /*2070*/  FMUL.FTZ R204, R2, R205 ;  /* 0x000000cd02cc7220 */ /* 0x000fe40000410000 */
[----:B------:R-:W-:-:S02]  /*2080*/  FMUL.FTZ R205, R5, R134 ;  /* 0x0000008605cd7220 */ /* 0x000fc40000410000 */
[----:B------:R-:W-:Y:S02]  /*2090*/  FADD.FTZ R128, R129, R202 ;  /* 0x000000ca81807221 */ /* 0x000fe40000010000 */
[----:B------:R-:W-:Y:S01]  /*20a0*/  FFMA.FTZ R214, R203, R202, R214 ;  /* 0x000000cacbd67223 */ /* 0x000fe200000100d6 */
[----:B------:R-:W-:Y:S01]  /*20b0*/  PRMT R130, RZ, 0x7610, R135 ;  /* 0x00007610ff827816 */ /* 0x000fe20000000087 */
        /* <DEDUP_REMOVED lines=22> */
.L_x_650:
[----:B------:R-:W-:Y:S05]  /*2220*/  BSYNC B1 ;  /* 0x0000000000017941 */ /* 0x000fea0003800000 */
.L_x_642:
[----:B------:R-:W-:Y:S05]  /*2230*/  BRA.DIV ~URZ, `(.L_x_657) ;  /* 0x000043427f007947 */ /* 0x000fea000b800000 */
[----:B------:R2:W3:Y:S02]  /*2240*/  SHFL.BFLY PT, R130, R213, 0x1, 0x1f ;  /* 0x0c201f00d5827f89 */ /* 0x0004e400000e0000 */
.L_x_764:
[----:B------:R-:W-:Y:S05]  /*2250*/  BRA.DIV ~URZ, `(.L_x_658) ;  /* 0x000043a27f007947 */ /* 0x000fea000b800000 */
[----:B-1----:R-:W1:Y:S01]  /*2260*/  SHFL.BFLY PT, R129, R214, 0x1, 0x1f ;  /* 0x0c201f00d6817f89 */ /* 0x002e6200000e0000 */
[----:B--23--:R-:W-:-:S05]  /*2270*/  FADD.FTZ R213, R130, R213 ;  /* 0x000000d582d57221 */ /* 0x00cfca0000010000 */
        /* <DEDUP_REMOVED lines=12> */
[----:B------:R2:W3:Y:S01]  /*2340*/  SHFL.BFLY PT, R135, R132, 0x10, 0x1f ;  /* 0x0e001f0084877f89 */ /* 0x0004e200000e0000 */
[----:B-1----:R-:W-:-:S05]  /*2350*/  FADD.FTZ R134, R133, R134 ;  /* 0x0000008685867221 */ /* 0x002fca0000010000 */
[----:B------:R2:W1:Y:S02]  /*2360*/  SHFL.BFLY PT, R129, R134, 0x10, 0x1f ;  /* 0x0e001f0086817f89 */ /* 0x00046400000e0000 */
.L_x_765:
[----:B------:R-:W-:Y:S01]  /*2370*/  ISETP.GE.AND P3, PT, R39, 0x1, PT ;  /* 0x000000012700780c */ /* 0x000fe20003f66270 */
[----:B-12---:R-:W-:Y:S01]  /*2380*/  FADD.FTZ R134, R129, R134 ;  /* 0x0000008681867221 */ /* 0x006fe20000010000 */
[----:B------:R-:W-:Y:S01]  /*2390*/  LOP3.LUT P4, RZ, R0, 0xffffffe0, RZ, 0xc0, !PT ;  /* 0xffffffe000ff7812 */ /* 0x000fe2000788c0ff */
[----:B---3--:R-:W-:Y:S01]  /*23a0*/  FADD.FTZ R132, R135, R132 ;  /* 0x0000008487847221 */ /* 0x008fe20000010000 */
[----:B------:R-:W-:Y:S01]  /*23b0*/  BSSY B1, `(.L_x_659) ;  /* 0x00000cd000017945 */ /* 0x000fe20003800000 */
[----:B------:R-:W-:Y:S02]  /*23c0*/  FMUL.FTZ R134, R134, c[0x0][0x1e0] ;  /* 0x0000780086867a20 */ /* 0x000fe40000410000 */
[----:B------:R-:W-:-:S06]  /*23d0*/  FMUL.FTZ R132, R132, c[0x0][0x1e0] ;  /* 0x0000780084847a20 */ /* 0x000fcc0000410000 */
[----:B------:R-:W-:-:S05]  /*23e0*/  @P3 IADD3 R39, R39, -0x1, RZ ;  /* 0xffffffff27273810 */ /* 0x000fca0007ffe0ff */
[----:B------:R-:W-:-:S05]  /*23f0*/  @P3 IMAD R39, R39, c[0x0][0x168], RZ ;  /* 0x00005a0027273a24 */ /* 0x000fca00078e02ff */
[----:B------:R-:W-:-:S04]  /*2400*/  @P3 SHF.R.S32.HI R128, RZ, 0x1f, R39 ;  /* 0x0000001fff803819 */ /* 0x000fc80000011427 */
[----:B------:R-:W-:Y:S01]  /*2410*/  @P3 LEA.HI R129, R128, R39, RZ, 0x3 ;  /* 0x0000002780813211 */ /* 0x000fe200078f18ff */
[----:B------:R-:W-:Y:S01]  /*2420*/  IMAD.MOV.U32 R39, RZ, RZ, RZ ;  /* 0x000000ffff277224 */ /* 0x000fe200078e00ff */
[----:B------:R-:W-:-:S04]  /*2430*/  @P3 LOP3.LUT R128, R37, 0x1f, RZ, 0xc0, !PT ;  /* 0x0000001f25803812 */ /* 0x000fc800078ec0ff */
[----:B------:R-:W-:Y:S01]  /*2440*/  @P3 LEA.HI.SX32 R39, R129, R128, 0x1d ;  /* 0x0000008081273211 */ /* 0x000fe200078feaff */
[----:B------:R-:W-:Y:S05]  /*2450*/  @!P4 BRA `(.L_x_660) ;  /* 0x00000c200000c947 */ /* 0x000fea0003800000 */
[----:B------:R-:W-:Y:S01]  /*2460*/  BSSY B2, `(.L_x_661) ;  /* 0x0000015000027945 */ /* 0x000fe20003800000 */
[----:B------:R-:W-:Y:S05]  /*2470*/  @P2 BRA `(.L_x_662) ;  /* 0x0000008000002947 */ /* 0x000fea0003800000 */
[----:B------:R-:W-:Y:S01]  /*2480*/  ULDC.64 UR6, c[0x0][0x218] ;  /* 0x0000860000067ab9 */ /* 0x000fe20000000a00 */
[----:B------:R-:W-:Y:S01]  /*2490*/  HFMA2.MMA R129, -RZ, RZ, 0, 0 ;  /* 0x00000000ff817435 */ /* 0x000fe200000001ff */
[----:B------:R-:W-:-:S04]  /*24a0*/  UISETP.NE.U32.AND UP0, UPT, URZ, UR6, UPT ;  /* 0x000000063f00728c */ /* 0x000fc8000bf05070 */
[----:B------:R-:W-:-:S06]  /*24b0*/  UISETP.NE.AND.EX UP0, UPT, URZ, UR7, UPT, UP0 ;  /* 0x000000073f00728c */ /* 0x000fcc000bf05300 */
[----:B------:R-:W-:-:S13]  /*24c0*/  PLOP3.LUT P4, PT, PT, PT, UP0, 0x80, 0x0 ;  /* 0x000000000000781c */ /* 0x000fda0003f8f008 */
[----:B------:R-:W-:Y:S05]  /*24d0*/  @!P4 BRA `(.L_x_663) ;  /* 0x000000d00000c947 */ /* 0x000fea0003800000 */
[----:B-----5:R-:W-:Y:S01]  /*24e0*/  PRMT R129, RZ, 0x5410, R100 ;  /* 0x00005410ff817816 */ /* 0x020fe20000000064 */
[----:B------:R-:W-:Y:S05]  /*24f0*/  BRA `(.L_x_663) ;  /* 0x000000b000007947 */ /* 0x000fea0003800000 */
.L_x_662:
        /* <DEDUP_REMOVED lines=9> */
[----:B-----5:R-:W-:-:S05]  /*2590*/  @P4 PRMT R128, RZ, 0x5410, R100 ;  /* 0x00005410ff804816 */ /* 0x020fca0000000064 */
[----:B------:R-:W-:Y:S02]  /*25a0*/  @P4 FADD.FTZ R129, R129, R128 ;  /* 0x0000008081814221 */ /* 0x000fe40000010000 */
.L_x_663:
[----:B------:R-:W-:Y:S05]  /*25b0*/  BSYNC B2 ;  /* 0x0000000000027941 */ /* 0x000fea0003800000 */
.L_x_661:
[----:B------:R-:W-:Y:S01]  /*25c0*/  @P3 FMUL.FTZ R128, R129, c[0x0][0x1ec] ;  /* 0x00007b0081803a20 */ /* 0x000fe20000410000 */
[----:B-----5:R-:W-:Y:S01]  /*25d0*/  @P3 LOP3.LUT P5, RZ, R164, 0xff, RZ, 0xc0, !PT ;  /* 0x000000ffa4ff3812 */ /* 0x020fe200078ac0ff */
[----:B------:R-:W-:Y:S02]  /*25e0*/  BSSY B2, `(.L_x_664) ;  /* 0x0000015000027945 */ /* 0x000fe40003800000 */
[----:B------:R-:W-:-:S05]  /*25f0*/  @P3 FMUL.FTZ R128, R128, c[0x0][0x1e8] ;  /* 0x00007a0080803a20 */ /* 0x000fca0000410000 */
[----:B------:R-:W-:Y:S02]  /*2600*/  @P3 FSEL R128, R128, RZ, P5 ;  /* 0x000000ff80803208 */ /* 0x000fe40002800000 */
[----:B------:R-:W-:Y:S02]  /*2610*/  ISETP.NE.U32.AND P5, PT, RZ, c[0x0][0x258], PT ;  /* 0x00009600ff007a0c */ /* 0x000fe40003fa5070 */
[----:B------:R-:W-:Y:S02]  /*2620*/  @P3 F2FP.BF16.PACK_AB R128, RZ, R128 ;  /* 0x00000080ff80323e */ /* 0x000fe400000010ff */
[----:B------:R-:W-:Y:S02]  /*2630*/  ISETP.NE.AND.EX P5, PT, RZ, c[0x0][0x25c], PT, P5 ;  /* 0x00009700ff007a0c */ /* 0x000fe40003fa5350 */
[----:B------:R-:W-:-:S11]  /*2640*/  @P3 PRMT R76, R128, 0x7610, R76 ;  /* 0x00007610804c3816 */ /* 0x000fd6000000004c */
[----:B------:R-:W-:-:S04]  /*2650*/  @P5 F2FP.BF16.PACK_AB R129, RZ, R129 ;  /* 0x00000081ff81523e */ /* 0x000fc800000010ff */
[----:B------:R-:W-:Y:S01]  /*2660*/  @P5 PRMT R120, R129, 0x7610, R120 ;  /* 0x0000761081785816 */ /* 0x000fe20000000078 */
[----:B------:R-:W-:Y:S05]  /*2670*/  @P2 BRA `(.L_x_665) ;  /* 0x0000004000002947 */ /* 0x000fea0003800000 */
[----:B------:R-:W-:Y:S01]  /*2680*/  IMAD.MOV.U32 R129, RZ, RZ, RZ ;  /* 0x000000ffff817224 */ /* 0x000fe200078e00ff */
[----:B------:R-:W-:Y:S05]  /*2690*/  @!P4 BRA `(.L_x_666) ;  /* 0x000000900000c947 */ /* 0x000fea0003800000 */
[----:B------:R-:W-:Y:S01]  /*26a0*/  PRMT R129, RZ, 0x7610, R100 ;  /* 0x00007610ff817816 */ /* 0x000fe20000000064 */
[----:B------:R-:W-:Y:S05]  /*26b0*/  BRA `(.L_x_666) ;  /* 0x0000007000007947 */ /* 0x000fea0003800000 */
.L_x_665:
[----:B------:R-:W-:-:S04]  /*26c0*/  ISETP.NE.AND P6, PT, R26, RZ, PT ;  /* 0x000000ff1a00720c */ /* 0x000fc80003fc5270 */
[----:B------:R-:W-:-:S05]  /*26d0*/  FSEL R129, R132, RZ, !P6 ;  /* 0x000000ff84817208 */ /* 0x000fca0007000000 */
[----:B------:R-:W-:-:S04]  /*26e0*/  FFMA.FTZ R128, R136, R134, R129 ;  /* 0x0000008688807223 */ /* 0x000fc80000010081 */
[----:B------:R-:W-:Y:S01]  /*26f0*/  FADD.FTZ R129, R143, -R128 ;  /* 0x800000808f817221 */ /* 0x000fe20000010000 */
[----:B------:R-:W-:-:S03]  /*2700*/  @P4 PRMT R128, RZ, 0x7610, R100 ;  /* 0x00007610ff804816 */ /* 0x000fc60000000064 */
[----:B------:R-:W-:-:S04]  /*2710*/  FMUL.FTZ R129, R2, R129 ;  /* 0x0000008102817220 */ /* 0x000fc80000410000 */
[----:B------:R-:W-:Y:S02]  /*2720*/  @P4 FADD.FTZ R129, R129, R128 ;  /* 0x0000008081814221 */ /* 0x000fe40000010000 */
.L_x_666:
[----:B------:R-:W-:Y:S05]  /*2730*/  BSYNC B2 ;  /* 0x0000000000027941 */ /* 0x000fea0003800000 */
.L_x_664:
[----:B------:R-:W-:Y:S01]  /*2740*/  @P3 FMUL.FTZ R128, R129, c[0x0][0x1ec] ;  /* 0x00007b0081803a20 */ /* 0x000fe20000410000 */
[----:B------:R-:W-:Y:S01]  /*2750*/  @P3 LOP3.LUT P6, RZ, R164, 0xff00, RZ, 0xc0, !PT ;  /* 0x0000ff00a4ff3812 */ /* 0x000fe200078cc0ff */
[----:B------:R-:W-:Y:S01]  /*2760*/  BSSY B2, `(.L_x_667) ;  /* 0x0000013000027945 */ /* 0x000fe20003800000 */
[----:B------:R-:W-:Y:S01]  /*2770*/  @P5 F2FP.BF16.PACK_AB R129, RZ, R129 ;  /* 0x00000081ff81523e */ /* 0x000fe200000010ff */
[----:B------:R-:W-:-:S03]  /*2780*/  @P3 FMUL.FTZ R128, R128, c[0x0][0x1e8] ;  /* 0x00007a0080803a20 */ /* 0x000fc60000410000 */
[----:B------:R-:W-:Y:S02]  /*2790*/  @P5 PRMT R120, R120, 0x5410, R129 ;  /* 0x0000541078785816 */ /* 0x000fe40000000081 */
[----:B------:R-:W-:-:S04]  /*27a0*/  @P3 FSEL R128, R128, RZ, P6 ;  /* 0x000000ff80803208 */ /* 0x000fc80003000000 */
[----:B------:R-:W-:-:S04]  /*27b0*/  @P3 F2FP.BF16.PACK_AB R128, RZ, R128 ;  /* 0x00000080ff80323e */ /* 0x000fc800000010ff */
[----:B------:R-:W-:Y:S01]  /*27c0*/  @P3 PRMT R76, R76, 0x5410, R128 ;  /* 0x000054104c4c3816 */ /* 0x000fe20000000080 */
[----:B------:R-:W-:Y:S05]  /*27d0*/  @P2 BRA `(.L_x_668) ;  /* 0x0000004000002947 */ /* 0x000fea0003800000 */
[----:B------:R-:W-:Y:S01]  /*27e0*/  IMAD.MOV.U32 R129, RZ, RZ, RZ ;  /* 0x000000ffff817224 */ /* 0x000fe200078e00ff */
[----:B------:R-:W-:Y:S05]  /*27f0*/  @!P4 BRA `(.L_x_669) ;  /* 0x000000900000c947 */ /* 0x000fea0003800000 */
[----:B------:R-:W-:Y:S01]  /*2800*/  PRMT R129, RZ, 0x5410, R101 ;  /* 0x00005410ff817816 */ /* 0x000fe20000000065 */
[----:B------:R-:W-:Y:S05]  /*2810*/  BRA `(.L_x_669) ;  /* 0x0000007000007947 */ /* 0x000fea0003800000 */
.L_x_668:
[----:B------:R-:W-:Y:S02]  /*2820*/  ISETP.NE.AND P6, PT, R26, RZ, PT ;  /* 0x000000ff1a00720c */ /* 0x000fe40003fc5270 */
[----:B------:R-:W-:Y:S02]  /*2830*/  @P4 PRMT R128, RZ, 0x5410, R101 ;  /* 0x00005410ff804816 */ /* 0x000fe40000000065 */
[----:B------:R-:W-:-:S05]  /*2840*/  FSEL R129, R132, RZ, !P6 ;  /* 0x000000ff84817208 */ /* 0x000fca0007000000 */
[----:B------:R-:W-:-:S04]  /*2850*/  FFMA.FTZ R129, R141, R134, R129 ;  /* 0x000000868d817223 */ /* 0x000fc80000010081 */
[----:B------:R-:W-:-:S04]  /*2860*/  FADD.FTZ R129, R142, -R129 ;  /* 0x800000818e817221 */ /* 0x000fc80000010000 */
[----:B------:R-:W-:-:S04]  /*2870*/  FMUL.FTZ R129, R2, R129 ;  /* 0x0000008102817220 */ /* 0x000fc80000410000 */
[----:B------:R-:W-:Y:S02]  /*2880*/  @P4 FADD.FTZ R129, R129, R128 ;  /* 0x0000008081814221 */ /* 0x000fe40000010000 */
.L_x_669:
[----:B------:R-:W-:Y:S05]  /*2890*/  BSYNC B2 ;  /* 0x0000000000027941 */ /* 0x000fea0003800000 */
.L_x_667:
        /* <DEDUP_REMOVED lines=10> */
[----:B------:R-:W-:Y:S01]  /*2940*/  MOV R129, RZ ;  /* 0x000000ff00817202 */ /* 0x000fe20000000f00 */
[----:B------:R-:W-:Y:S05]  /*2950*/  @!P4 BRA `(.L_x_672) ;  /* 0x000000900000c947 */ /* 0x000fea0003800000 */
[----:B------:R-:W-:Y:S01]  /*2960*/  PRMT R129, RZ, 0x7610, R101 ;  /* 0x00007610ff817816 */ /* 0x000fe20000000065 */
[----:B------:R-:W-:Y:S05]  /*2970*/  BRA `(.L_x_672) ;  /* 0x0000007000007947 */ /* 0x000fea0003800000 */
.L_x_671:
[----:B------:R-:W-:-:S04]  /*2980*/  ISETP.NE.AND P6, PT, R26, RZ, PT ;  /* 0x000000ff1a00720c */ /* 0x000fc80003fc5270 */
[----:B------:R-:W-:-:S05]  /*2990*/  FSEL R129, R132, RZ, !P6 ;  /* 0x000000ff84817208 */ /* 0x000fca0007000000 */
[----:B------:R-:W-:-:S04]  /*29a0*/  FFMA.FTZ R128, R140, R134, R129 ;  /* 0x000000868c807223 */ /* 0x000fc80000010081 */
[----:B------:R-:W-:Y:S01]  /*29b0*/  FADD.FTZ R129, R147, -R128 ;  /* 0x8000008093817221 */ /* 0x000fe20000010000 */
[----:B------:R-:W-:-:S03]  /*29c0*/  @P4 PRMT R128, RZ, 0x7610, R101 ;  /* 0x00007610ff804816 */ /* 0x000fc60000000065 */
[----:B------:R-:W-:-:S04]  /*29d0*/  FMUL.FTZ R129, R2, R129 ;  /* 0x0000008102817220 */ /* 0x000fc80000410000 */
[----:B------:R-:W-:Y:S02]  /*29e0*/  @P4 FADD.FTZ R129, R129, R128 ;  /* 0x0000008081814221 */ /* 0x000fe40000010000 */
.L_x_672:
[----:B------:R-:W-:Y:S05]  /*29f0*/  BSYNC B2 ;  /* 0x0000000000027941 */ /* 0x000fea0003800000 */
.L_x_670:
        /* <DEDUP_REMOVED lines=14> */
.L_x_674:
[----:B------:R-:W-:Y:S02]  /*2ae0*/  ISETP.NE.AND P6, PT, R26, RZ, PT ;  /* 0x000000ff1a00720c */ /* 0x000fe40003fc5270 */
[----:B------:R-:W-:Y:S02]  /*2af0*/  @P4 PRMT R128, RZ, 0x5410, R102 ;  /* 0x00005410ff804816 */ /* 0x000fe40000000066 */
[----:B------:R-:W-:-:S05]  /*2b00*/  FSEL R129, R132, RZ, !P6 ;  /* 0x000000ff84817208 */ /* 0x000fca0007000000 */
[----:B------:R-:W-:-:S04]  /*2b10*/  FFMA.FTZ R129, R145, R134, R129 ;  /* 0x0000008691817223 */ /* 0x000fc80000010081 */
[----:B------:R-:W-:-:S04]  /*2b20*/  FADD.FTZ R129, R144, -R129 ;  /* 0x8000008190817221 */ /* 0x000fc80000010000 */
[----:B------:R-:W-:-:S04]  /*2b30*/  FMUL.FTZ R129, R2, R129 ;  /* 0x0000008102817220 */ /* 0x000fc80000410000 */
[----:B------:R-:W-:Y:S02]  /*2b40*/  @P4 FADD.FTZ R129, R129, R128 ;  /* 0x0000008081814221 */ /* 0x000fe40000010000 */
.L_x_675:
[----:B------:R-:W-:Y:S05]  /*2b50*/  BSYNC B2 ;  /* 0x0000000000027941 */ /* 0x000fea0003800000 */
.L_x_673:
        /* <DEDUP_REMOVED lines=14> */
.L_x_677:
[----:B------:R-:W-:-:S04]  /*2c40*/  ISETP.NE.AND P6, PT, R26, RZ, PT ;  /* 0x000000ff1a00720c */ /* 0x000fc80003fc5270 */
[----:B------:R-:W-:-:S05]  /*2c50*/  FSEL R129, R132, RZ, !P6 ;  /* 0x000000ff84817208 */ /* 0x000fca0007000000 */
[----:B------:R-:W-:-:S04]  /*2c60*/  FFMA.FTZ R128, R146, R134, R129 ;  /* 0x0000008692807223 */ /* 0x000fc80000010081 */
[----:B------:R-:W-:Y:S01]  /*2c70*/  FADD.FTZ R129, R149, -R128 ;  /* 0x8000008095817221 */ /* 0x000fe20000010000 */
[----:B------:R-:W-:-:S03]  /*2c80*/  @P4 PRMT R128, RZ, 0x7610, R102 ;  /* 0x00007610ff804816 */ /* 0x000fc60000000066 */
[----:B------:R-:W-:-:S04]  /*2c90*/  FMUL.FTZ R129, R2, R129 ;  /* 0x0000008102817220 */ /* 0x000fc80000410000 */
[----:B------:R-:W-:Y:S02]  /*2ca0*/  @P4 FADD.FTZ R129, R129, R128 ;  /* 0x0000008081814221 */ /* 0x000fe40000010000 */
.L_x_678:
[----:B------:R-:W-:Y:S05]  /*2cb0*/  BSYNC B2 ;  /* 0x0000000000027941 */ /* 0x000fea0003800000 */
.L_x_676:
        /* <DEDUP_REMOVED lines=10> */
[----:B------:R-:W-:Y:S01]  /*2d60*/  HFMA2.MMA R129, -RZ, RZ, 0, 0 ;  /* 0x00000000ff817435 */ /* 0x000fe200000001ff */
[----:B------:R-:W-:Y:S05]  /*2d70*/  @!P4 BRA `(.L_x_681) ;  /* 0x000000900000c947 */ /* 0x000fea0003800000 */
[----:B------:R-:W-:Y:S01]  /*2d80*/  PRMT R129, RZ, 0x5410, R103 ;  /* 0x00005410ff817816 */ /* 0x000fe20000000067 */
[----:B------:R-:W-:Y:S05]  /*2d90*/  BRA `(.L_x_681) ;  /* 0x0000007000007947 */ /* 0x000fea0003800000 */
.L_x_680:
[----:B------:R-:W-:Y:S02]  /*2da0*/  ISETP.NE.AND P6, PT, R26, RZ, PT ;  /* 0x000000ff1a00720c */ /* 0x000fe40003fc5270 */
[----:B------:R-:W-:Y:S02]  /*2db0*/  @P4 PRMT R128, RZ, 0x5410, R103 ;  /* 0x00005410ff804816 */ /* 0x000fe40000000067 */
[----:B------:R-:W-:-:S05]  /*2dc0*/  FSEL R129, R132, RZ, !P6 ;  /* 0x000000ff84817208 */ /* 0x000fca0007000000 */
[----:B------:R-:W-:-:S04]  /*2dd0*/  FFMA.FTZ R129, R151, R134, R129 ;  /* 0x0000008697817223 */ /* 0x000fc80000010081 */
[----:B------:R-:W-:-:S04]  /*2de0*/  FADD.FTZ R129, R148, -R129 ;  /* 0x8000008194817221 */ /* 0x000fc80000010000 */
[----:B------:R-:W-:-:S04]  /*2df0*/  FMUL.FTZ R129, R2, R129 ;  /* 0x0000008102817220 */ /* 0x000fc80000410000 */
[----:B------:R-:W-:Y:S02]  /*2e00*/  @P4 FADD.FTZ R129, R129, R128 ;  /* 0x0000008081814221 */ /* 0x000fe40000010000 */
.L_x_681:
[----:B------:R-:W-:Y:S05]  /*2e10*/  BSYNC B2 ;  /* 0x0000000000027941 */ /* 0x000fea0003800000 */
.L_x_679:
        /* <DEDUP_REMOVED lines=14> */
.L_x_683:
[----:B------:R-:W-:-:S04]  /*2f00*/  ISETP.NE.AND P6, PT, R26, RZ, PT ;  /* 0x000000ff1a00720c */ /* 0x000fc80003fc5270 */
[----:B------:R-:W-:-:S05]  /*2f10*/  FSEL R129, R132, RZ, !P6 ;  /* 0x000000ff84817208 */ /* 0x000fca0007000000 */
[----:B------:R-:W-:-:S04]  /*2f20*/  FFMA.FTZ R128, R150, R134, R129 ;  /* 0x0000008696807223 */ /* 0x000fc80000010081 */
[----:B------:R-:W-:Y:S01]  /*2f30*/  FADD.FTZ R129, R153, -R128 ;  /* 0x8000008099817221 */ /* 0x000fe20000010000 */
[----:B------:R-:W-:-:S03]  /*2f40*/  @P4 PRMT R128, RZ, 0x7610, R103 ;  /* 0x00007610ff804816 */ /* 0x000fc60000000067 */
[----:B------:R-:W-:-:S04]  /*2f50*/  FMUL.FTZ R129, R2, R129 ;  /* 0x0000008102817220 */ /* 0x000fc80000410000 */
[----:B------:R-:W-:Y:S02]  /*2f60*/  @P4 FADD.FTZ R129, R129, R128 ;  /* 0x0000008081814221 */ /* 0x000fe40000010000 */
.L_x_684:
[----:B------:R-:W-:Y:S05]  /*2f70*/  BSYNC B2 ;  /* 0x0000000000027941 */ /* 0x000fea0003800000 */
.L_x_682:
[----:B------:R-:W-:Y:S01]  /*2f80*/  @P3 FMUL.FTZ R128, R129, c[0x0][0x1ec] ;  /* 0x00007b0081803a20 */ /* 0x000fe20000410000 */
[----:B------:R-:W-:Y:S01]  /*2f90*/  @P3 LOP3.LUT P4, RZ, R165, 0xff000000, RZ, 0xc0, !PT ;  /* 0xff000000a5ff3812 */ /* 0x000fe2000788c0ff */
[----:B------:R-:W-:Y:S01]  /*2fa0*/  @P5 IMAD.MOV.U32 R131, RZ, RZ, 0x10 ;  /* 0x00000010ff835424 */ /* 0x000fe200078e00ff */
[----:B0-----:R-:W-:Y:S01]  /*2fb0*/  @P3 MOV R176, 0x10 ;  /* 0x0000001000b03802 */ /* 0x001fe20000000f00 */
[----:B------:R-:W-:Y:S01]  /*2fc0*/  @P3 FMUL.FTZ R128, R128, c[0x0][0x1e8] ;  /* 0x00007a0080803a20 */ /* 0x000fe20000410000 */
[----:B------:R-:W-:Y:S01]  /*2fd0*/  @P5 F2FP.BF16.PACK_AB R133, RZ, R129 ;  /* 0x00000081ff85523e */ /* 0x000fe200000010ff */
[C---:B------:R-:W-:Y:S01]  /*2fe0*/  @P5 IMAD.WIDE.U32 R130, R38.reuse, R131, c[0x0][0x258] ;  /* 0x0000960026825625 */ /* 0x040fe200078e0083 */
[----:B------:R-:W-:Y:S02]  /*2ff0*/  IADD3 R38, R38, 0x20, RZ ;  /* 0x0000002026267810 */ /* 0x000fe40007ffe0ff */
[----:B------:R-:W-:Y:S02]  /*3000*/  @P3 FSEL R128, R128, RZ, P4 ;  /* 0x000000ff80803208 */ /* 0x000fe40002000000 */
[----:B------:R-:W-:-:S02]  /*3010*/  @P5 PRMT R123, R123, 0x5410, R133 ;  /* 0x000054107b7b5816 */ /* 0x000fc40000000085 */
[----:B------:R-:W-:Y:S01]  /*3020*/  @P3 F2FP.BF16.PACK_AB R135, RZ, R128 ;  /* 0x00000080ff87323e */ /* 0x000fe200000010ff */
[C---:B------:R-:W-:Y:S01]  /*3030*/  @P3 IMAD.WIDE.U32 R128, R39.reuse, R176, c[0x0][0x248] ;  /* 0x0000920027803625 */ /* 0x040fe200078e00b0 */
[----:B------:R-:W-:Y:S01]  /*3040*/  IADD3 R39, R39, 0x20, RZ ;  /* 0x0000002027277810 */ /* 0x000fe20007ffe0ff */
[----:B------:R0:W-:Y:S01]  /*3050*/  @P5 STG.E.128 [R130.64], R120 ;  /* 0x0000007882005986 */ /* 0x0001e2000c101d04 */
[----:B------:R-:W-:-:S05]  /*3060*/  @P3 PRMT R79, R79, 0x5410, R135 ;  /* 0x000054104f4f3816 */ /* 0x000fca0000000087 */
[----:B------:R0:W-:Y:S02]  /*3070*/  @P3 STG.E.128 [R128.64], R76 ;  /* 0x0000004c80003986 */ /* 0x0001e4000c101d04 */
.L_x_660:
[----:B------:R-:W-:Y:S05]  /*3080*/  BSYNC B1 ;  /* 0x0000000000017941 */ /* 0x000fea0003800000 */
.L_x_659:
[----:B------:R-:W-:Y:S01]  /*3090*/  BSSY B1, `(.L_x_685) ;  /* 0x00000c4000017945 */ /* 0x000fe20003800000 */
[----:B------:R-:W-:Y:S05]  /*30a0*/  @!P0 BRA `(.L_x_686) ;  /* 0x00000c2000008947 */ /* 0x000fea0003800000 */
        /* <DEDUP_REMOVED lines=8> */
[----:B-----5:R-:W-:Y:S01]  /*3130*/  PRMT R129, RZ, 0x5410, R40 ;  /* 0x00005410ff817816 */ /* 0x020fe20000000028 */
[----:B------:R-:W-:Y:S05]  /*3140*/  BRA `(.L_x_689) ;  /* 0x000000b000007947 */ /* 0x000fea0003800000 */
.L_x_688:
        /* <DEDUP_REMOVED lines=9> */
[----:B-----5:R-:W-:-:S05]  /*31e0*/  @P4 PRMT R128, RZ, 0x5410, R40 ;  /* 0x00005410ff804816 */ /* 0x020fca0000000028 */
[----:B------:R-:W-:Y:S02]  /*31f0*/  @P4 FADD.FTZ R129, R129, R128 ;  /* 0x0000008081814221 */ /* 0x000fe40000010000 */
.L_x_689:
[----:B------:R-:W-:Y:S05]  /*3200*/  BSYNC B2 ;  /* 0x0000000000027941 */ /* 0x000fea0003800000 */
.L_x_687:
        /* <DEDUP_REMOVED lines=16> */
.L_x_691:
[----:B------:R-:W-:-:S04]  /*3310*/  ISETP.NE.AND P6, PT, R26, RZ, PT ;  /* 0x000000ff1a00720c */ /* 0x000fc80003fc5270 */
[----:B------:R-:W-:-:S05]  /*3320*/  FSEL R129, R132, RZ, !P6 ;  /* 0x000000ff84817208 */ /* 0x000fca0007000000 */
[----:B------:R-:W-:-:S04]  /*3330*/  FFMA.FTZ R128, R152, R134, R129 ;  /* 0x0000008698807223 */ /* 0x000fc80000010081 */
[----:B------:R-:W-:Y:S01]  /*3340*/  FADD.FTZ R129, R167, -R128 ;  /* 0x80000080a7817221 */ /* 0x000fe20000010000 */
[----:B------:R-:W-:-:S03]  /*3350*/  @P4 PRMT R128, RZ, 0x7610, R40 ;  /* 0x00007610ff804816 */ /* 0x000fc60000000028 */
[----:B------:R-:W-:-:S04]  /*3360*/  FMUL.FTZ R129, R2, R129 ;  /* 0x0000008102817220 */ /* 0x000fc80000410000 */
[----:B------:R-:W-:Y:S02]  /*3370*/  @P4 FADD.FTZ R129, R129, R128 ;  /* 0x0000008081814221 */ /* 0x000fe40000010000 */
.L_x_692:
[----:B------:R-:W-:Y:S05]  /*3380*/  BSYNC B2 ;  /* 0x0000000000027941 */ /* 0x000fea0003800000 */
.L_x_690:
        /* <DEDUP_REMOVED lines=14> */
.L_x_694:
[----:B------:R-:W-:Y:S02]  /*3470*/  ISETP.NE.AND P6, PT, R26, RZ, PT ;  /* 0x000000ff1a00720c */ /* 0x000fe40003fc5270 */
[----:B------:R-:W-:Y:S02]  /*3480*/  @P4 PRMT R128, RZ, 0x5410, R41 ;  /* 0x00005410ff804816 */ /* 0x000fe40000000029 */
[----:B------:R-:W-:-:S05]  /*3490*/  FSEL R129, R132, RZ, !P6 ;  /* 0x000000ff84817208 */ /* 0x000fca0007000000 */
[----:B------:R-:W-:-:S04]  /*34a0*/  FFMA.FTZ R129, R157, R134, R129 ;  /* 0x000000869d817223 */ /* 0x000fc80000010081 */
[----:B------:R-:W-:-:S04]  /*34b0*/  FADD.FTZ R129, R166, -R129 ;  /* 0x80000081a6817221 */ /* 0x000fc80000010000 */
[----:B------:R-:W-:-:S04]  /*34c0*/  FMUL.FTZ R129, R2, R129 ;  /* 0x0000008102817220 */ /* 0x000fc80000410000 */
[----:B------:R-:W-:Y:S02]  /*34d0*/  @P4 FADD.FTZ R129, R129, R128 ;  /* 0x0000008081814221 */ /* 0x000fe40000010000 */
.L_x_695:
[----:B------:R-:W-:Y:S05]  /*34e0*/  BSYNC B2 ;  /* 0x0000000000027941 */ /* 0x000fea0003800000 */
.L_x_693:
        /* <DEDUP_REMOVED lines=14> */
.L_x_697:
[----:B------:R-:W-:-:S04]  /*35d0*/  ISETP.NE.AND P6, PT, R26, RZ, PT ;  /* 0x000000ff1a00720c */ /* 0x000fc80003fc5270 */
[----:B------:R-:W-:-:S05]  /*35e0*/  FSEL R129, R132, RZ, !P6 ;  /* 0x000000ff84817208 */ /* 0x000fca0007000000 */
[----:B------:R-:W-:-:S04]  /*35f0*/  FFMA.FTZ R128, R156, R134, R129 ;  /* 0x000000869c807223 */ /* 0x000fc80000010081 */
[----:B------:R-:W-:Y:S01]  /*3600*/  FADD.FTZ R129, R171, -R128 ;  /* 0x80000080ab817221 */ /* 0x000fe20000010000 */
[----:B------:R-:W-:-:S03]  /*3610*/  @P4 PRMT R128, RZ, 0x7610, R41 ;  /* 0x00007610ff804816 */ /* 0x000fc60000000029 */
[----:B------:R-:W-:-:S04]  /*3620*/  FMUL.FTZ R129, R2, R129 ;  /* 0x0000008102817220 */ /* 0x000fc80000410000 */
[----:B------:R-:W-:Y:S02]  /*3630*/  @P4 FADD.FTZ R129, R129, R128 ;  /* 0x0000008081814221 */ /* 0x000fe40000010000 */
.L_x_698:
[----:B------:R-:W-:Y:S05]  /*3640*/  BSYNC B2 ;  /* 0x0000000000027941 */ /* 0x000fea0003800000 */
.L_x_696:
        /* <DEDUP_REMOVED lines=14> */
.L_x_700:
[----:B------:R-:W-:Y:S02]  /*3730*/  ISETP.NE.AND P6, PT, R26, RZ, PT ;  /* 0x000000ff1a00720c */ /* 0x000fe40003fc5270 */
[----:B------:R-:W-:Y:S02]  /*3740*/  @P4 PRMT R128, RZ, 0x5410, R42 ;  /* 0x00005410ff804816 */ /* 0x000fe4000000002a */
[----:B------:R-:W-:-:S05]  /*3750*/  FSEL R129, R132, RZ, !P6 ;  /* 0x000000ff84817208 */ /* 0x000fca0007000000 */
[----:B------:R-:W-:-:S04]  /*3760*/  FFMA.FTZ R129, R169, R134, R129 ;  /* 0x00000086a9817223 */ /* 0x000fc80000010081 */
[----:B------:R-:W-:-:S04]  /*3770*/  FADD.FTZ R129, R168, -R129 ;  /* 0x80000081a8817221 */ /* 0x000fc80000010000 */
[----:B------:R-:W-:-:S04]  /*3780*/  FMUL.FTZ R129, R2, R129 ;  /* 0x0000008102817220 */ /* 0x000fc80000410000 */
[----:B------:R-:W-:Y:S02]  /*3790*/  @P4 FADD.FTZ R129, R129, R128 ;  /* 0x0000008081814221 */ /* 0x000fe40000010000 */
.L_x_701:
[----:B------:R-:W-:Y:S05]  /*37a0*/  BSYNC B2 ;  /* 0x0000000000027941 */ /* 0x000fea0003800000 */
.L_x_699:
        /* <DEDUP_REMOVED lines=14> */
.L_x_703:
[----:B------:R-:W-:-:S04]  /*3890*/  ISETP.NE.AND P6, PT, R26, RZ, PT ;  /* 0x000000ff1a00720c */ /* 0x000fc80003fc5270 */
[----:B------:R-:W-:-:S05]  /*38a0*/  FSEL R129, R132, RZ, !P6 ;  /* 0x000000ff84817208 */ /* 0x000fca0007000000 */
[----:B------:R-:W-:-:S04]  /*38b0*/  FFMA.FTZ R128, R170, R134, R129 ;  /* 0x00000086aa807223 */ /* 0x000fc80000010081 */
[----:B------:R-:W-:Y:S01]  /*38c0*/  FADD.FTZ R129, R173, -R128 ;  /* 0x80000080ad817221 */ /* 0x000fe20000010000 */
[----:B------:R-:W-:-:S03]  /*38d0*/  @P4 PRMT R128, RZ, 0x7610, R42 ;  /* 0x00007610ff804816 */ /* 0x000fc6000000002a */
[----:B------:R-:W-:-:S04]  /*38e0*/  FMUL.FTZ R129, R2, R129 ;  /* 0x0000008102817220 */ /* 0x000fc80000410000 */
[----:B------:R-:W-:Y:S02]  /*38f0*/  @P4 FADD.FTZ R129, R129, R128 ;  /* 0x0000008081814221 */ /* 0x000fe40000010000 */
.L_x_704:
[----:B------:R-:W-:Y:S05]  /*3900*/  BSYNC B2 ;  /* 0x0000000000027941 */ /* 0x000fea0003800000 */
.L_x_702:
        /* <DEDUP_REMOVED lines=14> */
.L_x_706:
[----:B------:R-:W-:Y:S02]  /*39f0*/  ISETP.NE.AND P6, PT, R26, RZ, PT ;  /* 0x000000ff1a00720c */ /* 0x000fe40003fc5270 */
[----:B------:R-:W-:Y:S02]  /*3a00*/  @P4 PRMT R128, RZ, 0x5410, R43 ;  /* 0x00005410ff804816 */ /* 0x000fe4000000002b */
[----:B------:R-:W-:-:S05]  /*3a10*/  FSEL R129, R132, RZ, !P6 ;  /* 0x000000ff84817208 */ /* 0x000fca0007000000 */
[----:B------:R-:W-:-:S04]  /*3a20*/  FFMA.FTZ R129, R175, R134, R129 ;  /* 0x00000086af817223 */ /* 0x000fc80000010081 */
[----:B------:R-:W-:-:S04]  /*3a30*/  FADD.FTZ R129, R172, -R129 ;  /* 0x80000081ac817221 */ /* 0x000fc80000010000 */
[----:B------:R-:W-:-:S04]  /*3a40*/  FMUL.FTZ R129, R2, R129 ;  /* 0x0000008102817220 */ /* 0x000fc80000410000 */
[----:B------:R-:W-:Y:S02]  /*3a50*/  @P4 FADD.FTZ R129, R129, R128 ;  /* 0x0000008081814221 */ /* 0x000fe40000010000 */
.L_x_707:
[----:B------:R-:W-:Y:S05]  /*3a60*/  BSYNC B2 ;  /* 0x0000000000027941 */ /* 0x000fea0003800000 */
.L_x_705:
        /* <DEDUP_REMOVED lines=14> */
.L_x_709:
[----:B------:R-:W-:-:S04]  /*3b50*/  ISETP.NE.AND P6, PT, R26, RZ, PT ;  /* 0x000000ff1a00720c */ /* 0x000fc80003fc5270 */
[----:B------:R-:W-:-:S05]  /*3b60*/  FSEL R129, R132, RZ, !P6 ;  /* 0x000000ff84817208 */ /* 0x000fca0007000000 */
[----:B------:R-:W-:-:S04]  /*3b70*/  FFMA.FTZ R128, R174, R134, R129 ;  /* 0x00000086ae807223 */ /* 0x000fc80000010081 */
[----:B------:R-:W-:Y:S01]  /*3b80*/  FADD.FTZ R129, R179, -R128 ;  /* 0x80000080b3817221 */ /* 0x000fe20000010000 */
[----:B------:R-:W-:-:S03]  /*3b90*/  @P4 PRMT R128, RZ, 0x7610, R43 ;  /* 0x00007610ff804816 */ /* 0x000fc6000000002b */
[----:B------:R-:W-:-:S04]  /*3ba0*/  FMUL.FTZ R129, R2, R129 ;  /* 0x0000008102817220 */ /* 0x000fc80000410000 */
[----:B------:R-:W-:Y:S02]  /*3bb0*/  @P4 FADD.FTZ R129, R129, R128 ;  /* 0x0000008081814221 */ /* 0x000fe40000010000 */
.L_x_710:
[----:B------:R-:W-:Y:S05]  /*3bc0*/  BSYNC B2 ;  /* 0x0000000000027941 */ /* 0x000fea0003800000 */
.L_x_708:
[----:B------:R-:W-:Y:S01]  /*3bd0*/  @P3 FMUL.FTZ R128, R129, c[0x0][0x1ec] ;  /* 0x00007b0081803a20 */ /* 0x000fe20000410000 */
[----:B------:R-:W-:Y:S01]  /*3be0*/  @P3 LOP3.LUT P4, RZ, R163, 0xff000000, RZ, 0xc0, !PT ;  /* 0xff000000a3ff3812 */ /* 0x000fe2000788c0ff */
[----:B------:R-:W-:Y:S01]  /*3bf0*/  @P3 IMAD.MOV.U32 R176, RZ, RZ, 0x10 ;  /* 0x00000010ffb03424 */ /* 0x000fe200078e00ff */
[----:B------:R-:W-:Y:S01]  /*3c00*/  @P5 MOV R131, 0x10 ;  /* 0x0000001000835802 */ /* 0x000fe20000000f00 */
[----:B------:R-:W-:Y:S01]  /*3c10*/  @P3 FMUL.FTZ R128, R128, c[0x0][0x1e8] ;  /* 0x00007a0080803a20 */ /* 0x000fe20000410000 */
[----:B------:R-:W-:-:S03]  /*3c20*/  @P5 F2FP.BF16.PACK_AB R133, RZ, R129 ;  /* 0x00000081ff85523e */ /* 0x000fc600000010ff */
[----:B------:R-:W-:Y:S01]  /*3c30*/  @P5 IMAD.WIDE.U32 R130, R38, R131, c[0x0][0x258] ;  /* 0x0000960026825625 */ /* 0x000fe200078e0083 */
[----:B------:R-:W-:Y:S02]  /*3c40*/  @P3 FSEL R128, R128, RZ, P4 ;  /* 0x000000ff80803208 */ /* 0x000fe40002000000 */
[----:B------:R-:W-:Y:S02]  /*3c50*/  @P5 PRMT R123, R123, 0x5410, R133 ;  /* 0x000054107b7b5816 */ /* 0x000fe40000000085 */
[----:B------:R-:W-:Y:S01]  /*3c60*/  @P3 F2FP.BF16.PACK_AB R135, RZ, R128 ;  /* 0x00000080ff87323e */ /* 0x000fe200000010ff */
[----:B------:R-:W-:Y:S01]  /*3c70*/  @P3 IMAD.WIDE.U32 R128, R39, R176, c[0x0][0x248] ;  /* 0x0000920027803625 */ /* 0x000fe200078e00b0 */
[----:B------:R-:W-:Y:S01]  /*3c80*/  IADD3 R38, R38, 0x20, RZ ;  /* 0x0000002026267810 */ /* 0x000fe20007ffe0ff */
[----:B------:R0:W-:Y:S01]  /*3c90*/  @P5 STG.E.128 [R130.64], R120 ;  /* 0x0000007882005986 */ /* 0x0001e2000c101d04 */
[----:B------:R-:W-:Y:S02]  /*3ca0*/  @P3 PRMT R79, R79, 0x5410, R135 ;  /* 0x000054104f4f3816 */ /* 0x000fe40000000087 */
[----:B------:R-:W-:-:S03]  /*3cb0*/  IADD3 R39, R39, 0x20, RZ ;  /* 0x0000002027277810 */ /* 0x000fc60007ffe0ff */
[----:B------:R0:W-:Y:S04]  /*3cc0*/  @P3 STG.E.128 [R128.64], R76 ;  /* 0x0000004c80003986 */ /* 0x0001e8000c101d04 */
.L_x_686:
[----:B------:R-:W-:Y:S05]  /*3cd0*/  BSYNC B1 ;  /* 0x0000000000017941 */ /* 0x000fea0003800000 */
.L_x_685:
        /* <DEDUP_REMOVED lines=10> */
[----:B-----5:R-:W-:Y:S01]  /*3d80*/  PRMT R129, RZ, 0x5410, R104 ;  /* 0x00005410ff817816 */ /* 0x020fe20000000068 */
[----:B------:R-:W-:Y:S05]  /*3d90*/  BRA `(.L_x_715) ;  /* 0x000000b000007947 */ /* 0x000fea0003800000 */
.L_x_714:
        /* <DEDUP_REMOVED lines=11> */
.L_x_715:
[----:B------:R-:W-:Y:S05]  /*3e50*/  BSYNC B2 ;  /* 0x0000000000027941 */ /* 0x000fea0003800000 */
.L_x_713:
        /* <DEDUP_REMOVED lines=16> */
.L_x_717:
[----:B------:R-:W-:-:S04]  /*3f60*/  ISETP.NE.AND P6, PT, R26, RZ, PT ;  /* 0x000000ff1a00720c */ /* 0x000fc80003fc5270 */
[----:B------:R-:W-:-:S05]  /*3f70*/  FSEL R129, R132, RZ, !P6 ;  /* 0x000000ff84817208 */ /* 0x000fca0007000000 */
[----:B------:R-:W-:-:S04]  /*3f80*/  FFMA.FTZ R128, R178, R134, R129 ;  /* 0x00000086b2807223 */ /* 0x000fc80000010081 */
[----:B------:R-:W-:Y:S01]  /*3f90*/  FADD.FTZ R129, R185, -R128 ;  /* 0x80000080b9817221 */ /* 0x000fe20000010000 */
[----:B------:R-:W-:-:S03]  /*3fa0*/  @P4 PRMT R128, RZ, 0x7610, R104 ;  /* 0x00007610ff804816 */ /* 0x000fc60000000068 */
[----:B------:R-:W-:-:S04]  /*3fb0*/  FMUL.FTZ R129, R2, R129 ;  /* 0x0000008102817220 */ /* 0x000fc80000410000 */
[----:B------:R-:W-:Y:S02]  /*3fc0*/  @P4 FADD.FTZ R129, R129, R128 ;  /* 0x0000008081814221 */ /* 0x000fe40000010000 */
.L_x_718:
[----:B------:R-:W-:Y:S05]  /*3fd0*/  BSYNC B2 ;  /* 0x0000000000027941 */ /* 0x000fea0003800000 */
.L_x_716:
        /* <DEDUP_REMOVED lines=14> */
.L_x_720:
[----:B------:R-:W-:Y:S02]  /*40c0*/  ISETP.NE.AND P6, PT, R26, RZ, PT ;  /* 0x000000ff1a00720c */ /* 0x000fe40003fc5270 */
[----:B------:R-:W-:Y:S02]  /*40d0*/  @P4 PRMT R128, RZ, 0x5410, R105 ;  /* 0x00005410ff804816 */ /* 0x000fe40000000069 */
[----:B------:R-:W-:-:S05]  /*40e0*/  FSEL R129, R132, RZ, !P6 ;  /* 0x000000ff84817208 */ /* 0x000fca0007000000 */
[----:B------:R-:W-:-:S04]  /*40f0*/  FFMA.FTZ R129, R183, R134, R129 ;  /* 0x00000086b7817223 */ /* 0x000fc80000010081 */
[----:B------:R-:W-:-:S04]  /*4100*/  FADD.FTZ R129, R184, -R129 ;  /* 0x80000081b8817221 */ /* 0x000fc80000010000 */
[----:B------:R-:W-:-:S04]  /*4110*/  FMUL.FTZ R129, R2, R129 ;  /* 0x0000008102817220 */ /* 0x000fc80000410000 */
[----:B------:R-:W-:Y:S02]  /*4120*/  @P4 FADD.FTZ R129, R129, R128 ;  /* 0x0000008081814221 */ /* 0x000fe40000010000 */
.L_x_721:
[----:B------:R-:W-:Y:S05]  /*4130*/  BSYNC B2 ;  /* 0x0000000000027941 */ /* 0x000fea0003800000 */
.L_x_719:
        /* <DEDUP_REMOVED lines=14> */
.L_x_723:
[----:B------:R-:W-:-:S04]  /*4220*/  ISETP.NE.AND P6, PT, R26, RZ, PT ;  /* 0x000000ff1a00720c */ /* 0x000fc80003fc5270 */
[----:B------:R-:W-:-:S05]  /*4230*/  FSEL R129, R132, RZ, !P6 ;  /* 0x000000ff84817208 */ /* 0x000fca0007000000 */
[----:B------:R-:W-:-:S04]  /*4240*/  FFMA.FTZ R128, R182, R134, R129 ;  /* 0x00000086b6807223 */ /* 0x000fc80000010081 */
[----:B------:R-:W-:Y:S01]  /*4250*/  FADD.FTZ R129, R189, -R128 ;  /* 0x80000080bd817221 */ /* 0x000fe20000010000 */
[----:B------:R-:W-:-:S03]  /*4260*/  @P4 PRMT R128, RZ, 0x7610, R105 ;  /* 0x00007610ff804816 */ /* 0x000fc60000000069 */
[----:B------:R-:W-:-:S04]  /*4270*/  FMUL.FTZ R129, R2, R129 ;  /* 0x0000008102817220 */ /* 0x000fc80000410000 */
[----:B------:R-:W-:Y:S02]  /*4280*/  @P4 FADD.FTZ R129, R129, R128 ;  /* 0x0000008081814221 */ /* 0x000fe40000010000 */
.L_x_724:
[----:B------:R-:W-:Y:S05]  /*4290*/  BSYNC B2 ;  /* 0x0000000000027941 */ /* 0x000fea0003800000 */
.L_x_722:
        /* <DEDUP_REMOVED lines=14> */
.L_x_726:
[----:B------:R-:W-:Y:S02]  /*4380*/  ISETP.NE.AND P6, PT, R26, RZ, PT ;  /* 0x000000ff1a00720c */ /* 0x000fe40003fc5270 */
[----:B------:R-:W-:Y:S02]  /*4390*/  @P4 PRMT R128, RZ, 0x5410, R106 ;  /* 0x00005410ff804816 */ /* 0x000fe4000000006a */
[----:B------:R-:W-:-:S05]  /*43a0*/  FSEL R129, R132, RZ, !P6 ;  /* 0x000000ff84817208 */ /* 0x000fca0007000000 */
[----:B------:R-:W-:-:S04]  /*43b0*/  FFMA.FTZ R129, R187, R134, R129 ;  /* 0x00000086bb817223 */ /* 0x000fc80000010081 */
[----:B------:R-:W-:-:S04]  /*43c0*/  FADD.FTZ R129, R186, -R129 ;  /* 0x80000081ba817221 */ /* 0x000fc80000010000 */
[----:B------:R-:W-:-:S04]  /*43d0*/  FMUL.FTZ R129, R2, R129 ;  /* 0x0000008102817220 */ /* 0x000fc80000410000 */
[----:B------:R-:W-:Y:S02]  /*43e0*/  @P4 FADD.FTZ R129, R129, R128 ;  /* 0x0000008081814221 */ /* 0x000fe40000010000 */
.L_x_727:
[----:B------:R-:W-:Y:S05]  /*43f0*/  BSYNC B2 ;  /* 0x0000000000027941 */ /* 0x000fea0003800000 */
.L_x_725:
        /* <DEDUP_REMOVED lines=14> */
.L_x_729:
[----:B------:R-:W-:-:S04]  /*44e0*/  ISETP.NE.AND P6, PT, R26, RZ, PT ;  /* 0x000000ff1a00720c */ /* 0x000fc80003fc5270 */
[----:B------:R-:W-:-:S05]  /*44f0*/  FSEL R129, R132, RZ, !P6 ;  /* 0x000000ff84817208 */ /* 0x000fca0007000000 */
[----:B------:R-:W-:-:S04]  /*4500*/  FFMA.FTZ R128, R188, R134, R129 ;  /* 0x00000086bc807223 */ /* 0x000fc80000010081 */
[----:B------:R-:W-:Y:S01]  /*4510*/  FADD.FTZ R129, R191, -R128 ;  /* 0x80000080bf817221 */ /* 0x000fe20000010000 */
[----:B------:R-:W-:-:S03]  /*4520*/  @P4 PRMT R128, RZ, 0x7610, R106 ;  /* 0x00007610ff804816 */ /* 0x000fc6000000006a */
[----:B------:R-:W-:-:S04]  /*4530*/  FMUL.FTZ R129, R2, R129 ;  /* 0x0000008102817220 */ /* 0x000fc80000410000 */
[----:B------:R-:W-:Y:S02]  /*4540*/  @P4 FADD.FTZ R129, R129, R128 ;  /* 0x0000008081814221 */ /* 0x000fe40000010000 */
.L_x_730:
[----:B------:R-:W-:Y:S05]  /*4550*/  BSYNC B2 ;  /* 0x0000000000027941 */ /* 0x000fea0003800000 */
.L_x_728:
        /* <DEDUP_REMOVED lines=14> */
.L_x_732:
[----:B------:R-:W-:Y:S02]  /*4640*/  ISETP.NE.AND P6, PT, R26, RZ, PT ;  /* 0x000000ff1a00720c */ /* 0x000fe40003fc5270 */
[----:B------:R-:W-:Y:S02]  /*4650*/  @P4 PRMT R128, RZ, 0x5410, R107 ;  /* 0x00005410ff804816 */ /* 0x000fe4000000006b */
[----:B------:R-:W-:-:S05]  /*4660*/  FSEL R129, R132, RZ, !P6 ;  /* 0x000000ff84817208 */ /* 0x000fca0007000000 */
[----:B------:R-:W-:-:S04]  /*4670*/  FFMA.FTZ R129, R193, R134, R129 ;  /* 0x00000086c1817223 */ /* 0x000fc80000010081 */
[----:B------:R-:W-:-:S04]  /*4680*/  FADD.FTZ R129, R190, -R129 ;  /* 0x80000081be817221 */ /* 0x000fc80000010000 */
[----:B------:R-:W-:-:S04]  /*4690*/  FMUL.FTZ R129, R2, R129 ;  /* 0x0000008102817220 */ /* 0x000fc80000410000 */
[----:B------:R-:W-:Y:S02]  /*46a0*/  @P4 FADD.FTZ R129, R129, R128 ;  /* 0x0000008081814221 */ /* 0x000fe40000010000 */
.L_x_733:
[----:B------:R-:W-:Y:S05]  /*46b0*/  BSYNC B2 ;  /* 0x0000000000027941 */ /* 0x000fea0003800000 */
.L_x_731:
        /* <DEDUP_REMOVED lines=14> */
.L_x_735:
[----:B------:R-:W-:-:S04]  /*47a0*/  ISETP.NE.AND P6, PT, R26, RZ, PT ;  /* 0x000000ff1a00720c */ /* 0x000fc80003fc5270 */
[----:B------:R-:W-:-:S05]  /*47b0*/  FSEL R129, R132, RZ, !P6 ;  /* 0x000000ff84817208 */ /* 0x000fca0007000000 */
[----:B------:R-:W-:-:S04]  /*47c0*/  FFMA.FTZ R128, R192, R134, R129 ;  /* 0x00000086c0807223 */ /* 0x000fc80000010081 */
[----:B------:R-:W-:Y:S01]  /*47d0*/  FADD.FTZ R129, R195, -R128 ;  /* 0x80000080c3817221 */ /* 0x000fe20000010000 */
[----:B------:R-:W-:-:S03]  /*47e0*/  @P4 PRMT R128, RZ, 0x7610, R107 ;  /* 0x00007610ff804816 */ /* 0x000fc6000000006b */
[----:B------:R-:W-:-:S04]  /*47f0*/  FMUL.FTZ R129, R2, R129 ;  /* 0x0000008102817220 */ /* 0x000fc80000410000 */
[----:B------:R-:W-:Y:S02]  /*4800*/  @P4 FADD.FTZ R129, R129, R128 ;  /* 0x0000008081814221 */ /* 0x000fe40000010000 */
.L_x_736:
[----:B------:R-:W-:Y:S05]  /*4810*/  BSYNC B2 ;  /* 0x0000000000027941 */ /* 0x000fea0003800000 */
.L_x_734:
[----:B------:R-:W-:Y:S01]  /*4820*/  @P3 FMUL.FTZ R128, R129, c[0x0][0x1ec] ;  /* 0x00007b0081803a20 */ /* 0x000fe20000410000 */
[----:B------:R-:W-:Y:S01]  /*4830*/  @P3 LOP3.LUT P4, RZ, R161, 0xff000000, RZ, 0xc0, !PT ;  /* 0xff000000a1ff3812 */ /* 0x000fe2000788c0ff */
[----:B------:R-:W-:Y:S01]  /*4840*/  @P3 IMAD.MOV.U32 R176, RZ, RZ, 0x10 ;  /* 0x00000010ffb03424 */ /* 0x000fe200078e00ff */
[----:B------:R-:W-:Y:S01]  /*4850*/  @P5 MOV R131, 0x10 ;  /* 0x0000001000835802 */ /* 0x000fe20000000f00 */
[----:B------:R-:W-:Y:S01]  /*4860*/  @P3 FMUL.FTZ R128, R128, c[0x0][0x1e8] ;  /* 0x00007a0080803a20 */ /* 0x000fe20000410000 */
[----:B------:R-:W-:-:S04]  /*4870*/  @P5 F2FP.BF16.PACK_AB R133, RZ, R129 ;  /* 0x00000081ff85523e */ /* 0x000fc800000010ff */
[----:B------:R-:W-:Y:S01]  /*4880*/  @P3 FSEL R130, R128, RZ, P4 ;  /* 0x000000ff80823208 */ /* 0x000fe20002000000 */
[C---:B------:R-:W-:Y:S01]  /*4890*/  @P5 IMAD.WIDE.U32 R128, R38.reuse, R131, c[0x0][0x258] ;  /* 0x0000960026805625 */ /* 0x040fe200078e0083 */
        /* <DEDUP_REMOVED lines=8> */
.L_x_712:
[----:B------:R-:W-:Y:S05]  /*4920*/  BSYNC B1 ;  /* 0x0000000000017941 */ /* 0x000fea0003800000 */
.L_x_711:
        /* <DEDUP_REMOVED lines=13> */
.L_x_740:
        /* <DEDUP_REMOVED lines=11> */
.L_x_741:
[----:B------:R-:W-:Y:S05]  /*4ab0*/  BSYNC B2 ;  /* 0x0000000000027941 */ /* 0x000fea0003800000 */
.L_x_739:
        /* <DEDUP_REMOVED lines=16> */
.L_x_743:
[----:B------:R-:W-:-:S04]  /*4bc0*/  ISETP.NE.AND P6, PT, R26, RZ, PT ;  /* 0x000000ff1a00720c */ /* 0x000fc80003fc5270 */
[----:B------:R-:W-:-:S05]  /*4bd0*/  FSEL R129, R132, RZ, !P6 ;  /* 0x000000ff84817208 */ /* 0x000fca0007000000 */
[----:B------:R-:W-:-:S04]  /*4be0*/  FFMA.FTZ R128, R194, R134, R129 ;  /* 0x00000086c2807223 */ /* 0x000fc80000010081 */
[----:B------:R-:W-:Y:S01]  /*4bf0*/  FADD.FTZ R129, R199, -R128 ;  /* 0x80000080c7817221 */ /* 0x000fe20000010000 */
[----:B------:R-:W-:-:S03]  /*4c00*/  @P4 PRMT R128, RZ, 0x7610, R108 ;  /* 0x00007610ff804816 */ /* 0x000fc6000000006c */
[----:B------:R-:W-:-:S04]  /*4c10*/  FMUL.FTZ R129, R2, R129 ;  /* 0x0000008102817220 */ /* 0x000fc80000410000 */
[----:B------:R-:W-:Y:S02]  /*4c20*/  @P4 FADD.FTZ R129, R129, R128 ;  /* 0x0000008081814221 */ /* 0x000fe40000010000 */
.L_x_744:
[----:B------:R-:W-:Y:S05]  /*4c30*/  BSYNC B2 ;  /* 0x0000000000027941 */ /* 0x000fea0003800000 */
.L_x_742:
        /* <DEDUP_REMOVED lines=14> */
.L_x_746:
[----:B------:R-:W-:Y:S02]  /*4d20*/  ISETP.NE.AND P6, PT, R26, RZ, PT ;  /* 0x000000ff1a00720c */ /* 0x000fe40003fc5270 */
[----:B------:R-:W-:Y:S02]  /*4d30*/  @P4 PRMT R128, RZ, 0x5410, R109 ;  /* 0x00005410ff804816 */ /* 0x000fe4000000006d */
[----:B------:R-:W-:-:S05]  /*4d40*/  FSEL R129, R132, RZ, !P6 ;  /* 0x000000ff84817208 */ /* 0x000fca0007000000 */
[----:B------:R-:W-:-:S04]  /*4d50*/  FFMA.FTZ R129, R197, R134, R129 ;  /* 0x00000086c5817223 */ /* 0x000fc80000010081 */
[----:B------:R-:W-:-:S04]  /*4d60*/  FADD.FTZ R129, R200, -R129 ;  /* 0x80000081c8817221 */ /* 0x000fc80000010000 */
[----:B------:R-:W-:-:S04]  /*4d70*/  FMUL.FTZ R129, R2, R129 ;  /* 0x0000008102817220 */ /* 0x000fc80000410000 */
[----:B------:R-:W-:Y:S02]  /*4d80*/  @P4 FADD.FTZ R129, R129, R128 ;  /* 0x0000008081814221 */ /* 0x000fe40000010000 */
.L_x_747:
[----:B------:R-:W-:Y:S05]  /*4d90*/  BSYNC B2 ;  /* 0x0000000000027941 */ /* 0x000fea0003800000 */
.L_x_745:
        /* <DEDUP_REMOVED lines=14> */
.L_x_749:
[----:B------:R-:W-:-:S04]  /*4e80*/  ISETP.NE.AND P6, PT, R26, RZ, PT ;  /* 0x000000ff1a00720c */ /* 0x000fc80003fc5270 */
[----:B------:R-:W-:-:S05]  /*4e90*/  FSEL R129, R132, RZ, !P6 ;  /* 0x000000ff84817208 */ /* 0x000fca0007000000 */
[----:B------:R-:W-:-:S04]  /*4ea0*/  FFMA.FTZ R128, R198, R134, R129 ;  /* 0x00000086c6807223 */ /* 0x000fc80000010081 */
[----:B------:R-:W-:Y:S01]  /*4eb0*/  FADD.FTZ R129, R201, -R128 ;  /* 0x80000080c9817221 */ /* 0x000fe20000010000 */
[----:B------:R-:W-:-:S03]  /*4ec0*/  @P4 PRMT R128, RZ, 0x7610, R109 ;  /* 0x00007610ff804816 */ /* 0x000fc6000000006d */
[----:B------:R-:W-:-:S04]  /*4ed0*/  FMUL.FTZ R129, R2, R129 ;  /* 0x0000008102817220 */ /* 0x000fc80000410000 */
[----:B------:R-:W-:Y:S02]  /*4ee0*/  @P4 FADD.FTZ R129, R129, R128 ;  /* 0x0000008081814221 */ /* 0x000fe40000010000 */
.L_x_750:
[----:B------:R-:W-:Y:S05]  /*4ef0*/  BSYNC B2 ;  /* 0x0000000000027941 */ /* 0x000fea0003800000 */
.L_x_748:
        /* <DEDUP_REMOVED lines=14> */
.L_x_752:
[----:B------:R-:W-:Y:S02]  /*4fe0*/  ISETP.NE.AND P6, PT, R26, RZ, PT ;  /* 0x000000ff1a00720c */ /* 0x000fe40003fc5270 */
[----:B------:R-:W-:Y:S02]  /*4ff0*/  @P4 PRMT R128, RZ, 0x5410, R110 ;  /* 0x00005410ff804816 */ /* 0x000fe4000000006e */
[----:B------:R-:W-:-:S05]  /*5000*/  FSEL R129, R132, RZ, !P6 ;  /* 0x000000ff84817208 */ /* 0x000fca0007000000 */
[----:B------:R-:W-:-:S04]  /*5010*/  FFMA.FTZ R129, R203, R134, R129 ;  /* 0x00000086cb817223 */ /* 0x000fc80000010081 */
[----:B------:R-:W-:-:S04]  /*5020*/  FADD.FTZ R129, R202, -R129 ;  /* 0x80000081ca817221 */ /* 0x000fc80000010000 */
[----:B------:R-:W-:-:S04]  /*5030*/  FMUL.FTZ R129, R2, R129 ;  /* 0x0000008102817220 */ /* 0x000fc80000410000 */
[----:B------:R-:W-:Y:S02]  /*5040*/  @P4 FADD.FTZ R129, R129, R128 ;  /* 0x0000008081814221 */ /* 0x000fe40000010000 */
.L_x_753:
[----:B------:R-:W-:Y:S05]  /*5050*/  BSYNC B2 ;  /* 0x0000000000027941 */ /* 0x000fea0003800000 */
.L_x_751:
        /* <DEDUP_REMOVED lines=14> */
.L_x_755:
[----:B------:R-:W-:-:S04]  /*5140*/  ISETP.NE.AND P6, PT, R26, RZ, PT ;  /* 0x000000ff1a00720c */ /* 0x000fc80003fc5270 */
[----:B------:R-:W-:-:S05]  /*5150*/  FSEL R129, R132, RZ, !P6 ;  /* 0x000000ff84817208 */ /* 0x000fca0007000000 */
[----:B------:R-:W-:-:S04]  /*5160*/  FFMA.FTZ R128, R204, R134, R129 ;  /* 0x00000086cc807223 */ /* 0x000fc80000010081 */
[----:B------:R-:W-:Y:S01]  /*5170*/  FADD.FTZ R129, R205, -R128 ;  /* 0x80000080cd817221 */ /* 0x000fe20000010000 */
[----:B------:R-:W-:-:S03]  /*5180*/  @P4 PRMT R128, RZ, 0x7610, R110 ;  /* 0x00007610ff804816 */ /* 0x000fc6000000006e */
[----:B------:R-:W-:-:S04]  /*5190*/  FMUL.FTZ R129, R2, R129 ;  /* 0x0000008102817220 */ /* 0x000fc80000410000 */
[----:B------:R-:W-:Y:S02]  /*51a0*/  @P4 FADD.FTZ R129, R129, R128 ;  /* 0x0000008081814221 */ /* 0x000fe40000010000 */
.L_x_756:
[----:B------:R-:W-:Y:S05]  /*51b0*/  BSYNC B2 ;  /* 0x0000000000027941 */ /* 0x000fea0003800000 */
.L_x_754:
        /* <DEDUP_REMOVED lines=14> */
.L_x_758:
[----:B------:R-:W-:Y:S02]  /*52a0*/  ISETP.NE.AND P6, PT, R26, RZ, PT ;  /* 0x000000ff1a00720c */ /* 0x000fe40003fc5270 */
[----:B------:R-:W-:Y:S02]  /*52b0*/  @P4 PRMT R128, RZ, 0x5410, R111 ;  /* 0x00005410ff804816 */ /* 0x000fe4000000006f */
[----:B------:R-:W-:-:S05]  /*52c0*/  FSEL R129, R132, RZ, !P6 ;  /* 0x000000ff84817208 */ /* 0x000fca0007000000 */
[----:B------:R-:W-:-:S04]  /*52d0*/  FFMA.FTZ R129, R207, R134, R129 ;  /* 0x00000086cf817223 */ /* 0x000fc80000010081 */
[----:B------:R-:W-:-:S04]  /*52e0*/  FADD.FTZ R129, R206, -R129 ;  /* 0x80000081ce817221 */ /* 0x000fc80000010000 */
[----:B------:R-:W-:-:S04]  /*52f0*/  FMUL.FTZ R129, R2, R129 ;  /* 0x0000008102817220 */ /* 0x000fc80000410000 */
[----:B------:R-:W-:Y:S02]  /*5300*/  @P4 FADD.FTZ R129, R129, R128 ;  /* 0x0000008081814221 */ /* 0x000fe40000010000 */
.L_x_759:
[----:B------:R-:W-:Y:S05]  /*5310*/  BSYNC B2 ;  /* 0x0000000000027941 */ /* 0x000fea0003800000 */
.L_x_757:
        /* <DEDUP_REMOVED lines=14> */
.L_x_761:
[----:B------:R-:W-:-:S04]  /*5400*/  ISETP.NE.AND P2, PT, R26, RZ, PT ;  /* 0x000000ff1a00720c */ /* 0x000fc80003f45270 */
[----:B------:R-:W-:-:S05]  /*5410*/  FSEL R129, R132, RZ, !P2 ;  /* 0x000000ff84817208 */ /* 0x000fca0005000000 */
[----:B------:R-:W-:-:S04]  /*5420*/  FFMA.FTZ R129, R209, R134, R129 ;  /* 0x00000086d1817223 */ /* 0x000fc80000010081 */
[----:B------:R-:W-:-:S04]  /*5430*/  FADD.FTZ R129, R208, -R129 ;  /* 0x80000081d0817221 */ /* 0x000fc80000010000 */
[----:B------:R-:W-:Y:S01]  /*5440*/  FMUL.FTZ R2, R2, R129 ;  /* 0x0000008102027220 */ /* 0x000fe20000410000 */
[----:B------:R-:W-:-:S05]  /*5450*/  @P4 PRMT R129, RZ, 0x7610, R111 ;  /* 0x00007610ff814816 */ /* 0x000fca000000006f */
[----:B------:R-:W-:Y:S02]  /*5460*/  @P4 FADD.FTZ R2, R2, R129 ;  /* 0x0000008102024221 */ /* 0x000fe40000010000 */
.L_x_762:
[----:B------:R-:W-:Y:S05]  /*5470*/  BSYNC B2 ;  /* 0x0000000000027941 */ /* 0x000fea0003800000 */
.L_x_760:
[----:B------:R-:W-:Y:S01]  /*5480*/  @P3 FMUL.FTZ R128, R2, c[0x0][0x1ec] ;  /* 0x00007b0002803a20 */ /* 0x000fe20000410000 */
[----:B------:R-:W-:Y:S01]  /*5490*/  @P3 LOP3.LUT P2, RZ, R159, 0xff000000, RZ, 0xc0, !PT ;  /* 0xff0000009fff3812 */ /* 0x000fe2000784c0ff */
[----:B------:R-:W-:Y:S01]  /*54a0*/  @P3 IMAD.MOV.U32 R132, RZ, RZ, 0x10 ;  /* 0x00000010ff843424 */ /* 0x000fe200078e00ff */
[----:B------:R-:W-:Y:S01]  /*54b0*/  @P5 MOV R129, 0x10 ;  /* 0x0000001000815802 */ /* 0x000fe20000000f00 */
[----:B------:R-:W-:Y:S01]  /*54c0*/  @P3 FMUL.FTZ R128, R128, c[0x0][0x1e8] ;  /* 0x00007a0080803a20 */ /* 0x000fe20000410000 */
[----:B------:R-:W-:-:S04]  /*54d0*/  @P5 F2FP.BF16.PACK_AB R2, RZ, R2 ;  /* 0x00000002ff02523e */ /* 0x000fc800000010ff */
[----:B------:R-:W-:Y:S01]  /*54e0*/  @P3 FSEL R130, R128, RZ, P2 ;  /* 0x000000ff80823208 */ /* 0x000fe20001000000 */
[----:B------:R-:W-:Y:S01]  /*54f0*/  @P5 IMAD.WIDE.U32 R128, R38, R129, c[0x0][0x258] ;  /* 0x0000960026805625 */ /* 0x000fe200078e0081 */
[----:B------:R-:W-:Y:S02]  /*5500*/  @P5 PRMT R123, R123, 0x5410, R2 ;  /* 0x000054107b7b5816 */ /* 0x000fe40000000002 */
[----:B------:R-:W-:Y:S01]  /*5510*/  @P3 F2FP.BF16.PACK_AB R130, RZ, R130 ;  /* 0x00000082ff82323e */ /* 0x000fe200000010ff */
[----:B------:R-:W-:Y:S02]  /*5520*/  @P3 IMAD.WIDE.U32 R38, R39, R132, c[0x0][0x248] ;  /* 0x0000920027263625 */ /* 0x000fe400078e0084 */
[----:B------:R0:W-:Y:S01]  /*5530*/  @P5 STG.E.128 [R128.64], R120 ;  /* 0x0000007880005986 */ /* 0x0001e2000c101d04 */
[----:B------:R-:W-:-:S05]  /*5540*/  @P3 PRMT R79, R79, 0x5410, R130 ;  /* 0x000054104f4f3816 */ /* 0x000fca0000000082 */
[----:B------:R0:W-:Y:S02]  /*5550*/  @P3 STG.E.128 [R38.64], R76 ;  /* 0x0000004c26003986 */ /* 0x0001e4000c101d04 */
.L_x_738:
[----:B------:R-:W-:Y:S05]  /*5560*/  BSYNC B1 ;  /* 0x0000000000017941 */ /* 0x000fea0003800000 */
.L_x_737:
[----:B------:R-:W-:-:S05]  /*5570*/  MOV R2, c[0x0][0x160] ;  /* 0x0000580000027a02 */ /* 0x000fca0000000f00 */
[----:B------:R-:W-:-:S05]  /*5580*/  IMAD R11, R2, 0x4, R11 ;  /* 0x00000004020b7824 */ /* 0x000fca00078e020b */
[----:B------:R-:W-:-:S13]  /*5590*/  ISETP.GE.AND P2, PT, R11, c[0x0][0x164], PT ;  /* 0x000059000b007a0c */ /* 0x000fda0003f46270 */
[----:B0----5:R-:W-:Y:S01]  /*55a0*/  @P2 CALL.REL.NOINC `(.L_x_641) ;  /* 0x0000001000002944 */ /* 0x021fe20003c00000 */
[----:B------:R-:W-:Y:S05]  /*55b0*/  BRA `(.L_x_763) ;  /* 0xffffb0a000007947 */ /* 0x000fea000383ffff */
.L_x_641:
[----:B-1----:R-:W-:Y:S05]  /*55c0*/  BSYNC B0 ;  /* 0x0000000000007941 */ /* 0x002fea0003800000 */
.L_x_640:
[----:B------:R-:W-:Y:S01]  /*55d0*/  SHF.R.U32.HI R0, RZ, 0x5, R37 ;  /* 0x00000005ff007819 */ /* 0x000fe20000011625 */
[----:B------:R-:W-:Y:S01]  /*55e0*/  WARPSYNC 0xffffffff ;  /* 0xffffffff00007948 */ /* 0x000fe20003800000 */
[C---:B------:R-:W-:Y:S01]  /*55f0*/  LOP3.LUT R2, R37.reuse, 0x1f, RZ, 0xc0, !PT ;  /* 0x0000001f25027812 */ /* 0x040fe200078ec0ff */
[----:B------:R-:W0:Y:S01]  /*5600*/  S2R R34, SR_CTAID.X ;  /* 0x0000000000227919 */ /* 0x000e220000002500 */
[----:B------:R-:W-:Y:S02]  /*5610*/  SHF.L.U32 R3, R0, 0x7, RZ ;  /* 0x0000000700037819 */ /* 0x000fe400000006ff */
[----:B------:R-:W-:Y:S02]  /*5620*/  IADD3 R32, -R37, 0x7f, RZ ;  /* 0x0000007f25207810 */ /* 0x000fe40007ffe1ff */
[----:B------:R-:W-:Y:S02]  /*5630*/  LOP3.LUT R0, R3, 0xffffff80, R2, 0xe2, !PT ;  /* 0xffffff8003007812 */ /* 0x000fe400078ee202 */
[----:B------:R-:W-:-:S03]  /*5640*/  IADD3 R32, R32, c[0x0][0x168], RZ ;  /* 0x00005a0020207a10 */ /* 0x000fc60007ffe0ff */
[----:B------:R-:W-:Y:S01]  /*5650*/  IMAD.SHL.U32 R0, R0, 0x20, RZ ;  /* 0x0000002000007824 */ /* 0x000fe200078e00ff */
[C---:B------:R-:W-:Y:S02]  /*5660*/  LOP3.LUT P5, RZ, R32.reuse, 0xffffff80, RZ, 0xc0, !PT ;  /* 0xffffff8020ff7812 */ /* 0x040fe400078ac0ff */
[C---:B------:R-:W-:Y:S02]  /*5670*/  ISETP.GE.U32.AND P4, PT, R32.reuse, 0x180, PT ;  /* 0x000001802000780c */ /* 0x040fe40003f86070 */
        /* <DEDUP_REMOVED lines=14> */
[----:B-----5:R-:W2:Y:S04]  /*5760*/  LDS R6, [R37.X4+0x200] ;  /* 0x0002000025067984 */ /* 0x020ea80000004800 */
        /* <DEDUP_REMOVED lines=77> */
[C---:B------:R-:W-:Y:S02]  /*5c40*/  IADD3.X R49, R47.reuse, c[0x0][0x22c], RZ, P0, !PT ;  /* 0x00008b002f317a10 */ /* 0x040fe400007fe4ff */
[----:B------:R-:W-:Y:S01]  /*5c50*/  ISETP.GE.U32.AND P0, PT, R32, 0x100, PT ;  /* 0x000001002000780c */ /* 0x000fe20003f06070 */
[----:B------:R-:W0:Y:S01]  /*5c60*/  LDS R4, [R37.X4] ;  /* 0x0000000025047984 */ /* 0x000e220000004800 */
[----:B------:R-:W-:Y:S01]  /*5c70*/  @P5 MOV R2, R40 ;  /* 0x0000002800025202 */ /* 0x000fe20000000f00 */
[----:B------:R-:W-:Y:S01]  /*5c80*/  @P5 IMAD.MOV.U32 R3, RZ, RZ, R49 ;  /* 0x000000ffff035224 */ /* 0x000fe200078e0031 */
[----:B------:R-:W-:Y:S01]  /*5c90*/  IADD3.X R47, R47, c[0x0][0x224], RZ, P1, !PT ;  /* 0x000089002f2f7a10 */ /* 0x000fe20000ffe4ff */
[----:B------:R-:W1:Y:S01]  /*5ca0*/  LDS R41, [R37.X4+0x1000] ;  /* 0x0010000025297984 */ /* 0x000e620000004800 */
[----:B------:R-:W-:-:S03]  /*5cb0*/  @P5 IADD3 R40, P1, R40, 0x200, RZ ;  /* 0x0000020028285810 */ /* 0x000fc60007f3e0ff */
[----:B------:R-:W2:Y:S01]  /*5cc0*/  LDS R43, [R37.X4+0x2000] ;  /* 0x00200000252b7984 */ /* 0x000ea20000004800 */
[----:B------:R-:W-:Y:S02]  /*5cd0*/  @P5 IADD3.X R49, RZ, R49, RZ, P1, !PT ;  /* 0x00000031ff315210 */ /* 0x000fe40000ffe4ff */
[----:B------:R-:W-:Y:S01]  /*5ce0*/  ISETP.GE.U32.AND P1, PT, R32, 0x300, PT ;  /* 0x000003002000780c */ /* 0x000fe20003f26070 */
[----:B------:R-:W3:Y:S04]  /*5cf0*/  LDS R45, [R37.X4+0x3000] ;  /* 0x00300000252d7984 */ /* 0x000ee80000004800 */
        /* <DEDUP_REMOVED lines=21> */
[--C-:B------:R-:W-:Y:S01]  /*5e50*/  @P5 IMAD.MOV.U32 R3, RZ, RZ, R47.reuse ;  /* 0x000000ffff035224 */ /* 0x100fe200078e002f */
[----:B------:R-:W-:Y:S01]  /*5e60*/  @P5 IADD3 R38, P6, R38, 0x200, RZ ;  /* 0x0000020026265810 */ /* 0x000fe20007fde0ff */
[----:B------:R-:W3:Y:S03]  /*5e70*/  LDS R21, [R37.X4+0x2800] ;  /* 0x0028000025157984 */ /* 0x000ee60000004800 */
[----:B------:R-:W-:Y:S01]  /*5e80*/  @P0 MOV R4, R38 ;  /* 0x0000002600040202 */ /* 0x000fe20000000f00 */
[----:B------:R1:W-:Y:S01]  /*5e90*/  @P5 STG.E [R2.64], R29 ;  /* 0x0000001d02005986 */ /* 0x0003e2000c101904 */
[----:B------:R-:W-:Y:S01]  /*5ea0*/  @P5 IMAD.X R47, RZ, RZ, R47, P6 ;  /* 0x000000ffff2f5224 */ /* 0x000fe200030e062f */
[----:B------:R-:W-:Y:S01]  /*5eb0*/  ISETP.GE.U32.AND P5, PT, R32, 0x380, PT ;  /* 0x000003802000780c */ /* 0x000fe20003fa6070 */
[----:B------:R-:W-:Y:S01]  /*5ec0*/  FADD.FTZ R13, R13, R18 ;  /* 0x000000120d0d7221 */ /* 0x000fe20000010000 */
[----:B------:R-:W3:Y:S01]  /*5ed0*/  LDS R29, [R37.X4+0x400] ;  /* 0x00040000251d7984 */ /* 0x000ee20000004800 */
[----:B------:R-:W-:-:S03]  /*5ee0*/  @P0 IMAD.MOV.U32 R5, RZ, RZ, R47 ;  /* 0x000000ffff050224 */ /* 0x000fc600078e002f */
        /* <DEDUP_REMOVED lines=25> */
[----:B----4-:R-:W-:Y:S01]  /*6080*/  @P4 MOV R2, R40 ;  /* 0x0000002800024202 */ /* 0x010fe20000000f00 */
[----:B------:R-:W-:Y:S02]  /*6090*/  @P4 IMAD.MOV.U32 R3, RZ, RZ, R49 ;  /* 0x000000ffff034224 */ /* 0x000fe400078e0031 */
[----:B------:R4:W-:Y:S01]  /*60a0*/  @P0 STG.E [R4.64], R31 ;  /* 0x0000001f04000986 */ /* 0x0009e2000c101904 */
[----:B------:R-:W-:Y:S01]  /*60b0*/  @P4 IADD3 R40, P0, R40, 0x200, RZ ;  /* 0x0000020028284810 */ /* 0x000fe20007f1e0ff */
[----:B0-----:R-:W-:-:S02]  /*60c0*/  FADD.FTZ R6, RZ, R6 ;  /* 0x00000006ff067221 */ /* 0x001fc40000010000 */
[----:B------:R-:W0:Y:S01]  /*60d0*/  LDS R8, [R37.X4+0xe00] ;  /* 0x000e000025087984 */ /* 0x000e220000004800 */
[----:B------:R-:W-:-:S03]  /*60e0*/  @P4 IADD3.X R49, RZ, R49, RZ, P0, !PT ;  /* 0x00000031ff314210 */ /* 0x000fc600007fe4ff */
[----:B------:R-:W-:Y:S01]  /*60f0*/  LDS R15, [R37.X4+0x2e00] ;  /* 0x002e0000250f7984 */ /* 0x000fe20000004800 */
[----:B-1----:R-:W-:Y:S02]  /*6100*/  FADD.FTZ R29, R29, R32 ;  /* 0x000000201d1d7221 */ /* 0x002fe40000010000 */
[----:B----4-:R-:W-:Y:S01]  /*6110*/  FADD.FTZ R5, R13, R20 ;  /* 0x000000140d057221 */ /* 0x010fe20000010000 */
[----:B------:R-:W-:Y:S01]  /*6120*/  LDS R21, [R37.X4+0x3e00] ;  /* 0x003e000025157984 */ /* 0x000fe20000004800 */
[----:B------:R-:W-:Y:S02]  /*6130*/  FADD.FTZ R29, R29, R34 ;  /* 0x000000221d1d7221 */ /* 0x000fe40000010000 */
[----:B--2---:R-:W-:Y:S01]  /*6140*/  FADD.FTZ R0, RZ, R0 ;  /* 0x00000000ff007221 */ /* 0x004fe20000010000 */
[----:B------:R-:W1:Y:S01]  /*6150*/  LDS R13, [R37.X4+0x1e00] ;  /* 0x001e0000250d7984 */ /* 0x000e620000004800 */
[----:B------:R-:W-:Y:S02]  /*6160*/  FADD.FTZ R29, R29, R36 ;  /* 0x000000241d1d7221 */ /* 0x000fe40000010000 */
[----:B------:R-:W-:-:S02]  /*6170*/  FADD.FTZ R0, R0, R17 ;  /* 0x0000001100007221 */ /* 0x000fc40000010000 */
[----:B---3--:R-:W-:Y:S01]  /*6180*/  FADD.FTZ R6, R6, R19 ;  /* 0x0000001306067221 */ /* 0x008fe20000010000 */
[----:B------:R2:W-:Y:S01]  /*6190*/  @P4 STG.E [R2.64], R29 ;  /* 0x0000001d02004986 */ /* 0x0005e2000c101904 */
[----:B------:R-:W-:-:S03]  /*61a0*/  FADD.FTZ R0, R0, R23 ;  /* 0x0000001700007221 */ /* 0x000fc60000010000 */
[----:B------:R-:W3:Y:S01]  /*61b0*/  LDS R29, [R37.X4+0x3c00] ;  /* 0x003c0000251d7984 */ /* 0x000ee20000004800 */
[----:B------:R-:W-:Y:S02]  /*61c0*/  FADD.FTZ R41, R0, R41 ;  /* 0x0000002900297221 */ /* 0x000fe40000010000 */
[----:B------:R-:W-:Y:S01]  /*61d0*/  FADD.FTZ R6, R6, R25 ;  /* 0x0000001906067221 */ /* 0x000fe20000010000 */
[----:B--2---:R-:W-:Y:S01]  /*61e0*/  @P4 MOV R2, R38 ;  /* 0x0000002600024202 */ /* 0x004fe20000000f00 */
[----:B------:R-:W-:Y:S01]  /*61f0*/  @P4 IMAD.MOV.U32 R3, RZ, RZ, R47 ;  /* 0x000000ffff034224 */ /* 0x000fe200078e002f */
[----:B------:R-:W-:-:S04]  /*6200*/  @P4 IADD3 R38, P0, R38, 0x200, RZ ;  /* 0x0000020026264810 */ /* 0x000fc80007f1e0ff */
[----:B------:R2:W-:Y:S01]  /*6210*/  @P4 STG.E [R2.64], R7 ;  /* 0x0000000702004986 */ /* 0x0005e2000c101904 */
[----:B------:R-:W-:Y:S02]  /*6220*/  @P4 IMAD.X R47, RZ, RZ, R47, P0 ;  /* 0x000000ffff2f4224 */ /* 0x000fe400000e062f */
[----:B0-----:R-:W-:Y:S02]  /*6230*/  FADD.FTZ R8, RZ, R8 ;  /* 0x00000008ff087221 */ /* 0x001fe40000010000 */
[----:B--2---:R-:W-:Y:S01]  /*6240*/  @P3 IMAD.MOV.U32 R2, RZ, RZ, R40 ;  /* 0x000000ffff023224 */ /* 0x004fe200078e0028 */
[-C--:B------:R-:W-:Y:S02]  /*6250*/  @P3 MOV R3, R49.reuse ;  /* 0x0000003100033202 */ /* 0x080fe40000000f00 */
[----:B------:R-:W-:Y:S01]  /*6260*/  @P3 IADD3 R40, P0, R40, 0x200, RZ ;  /* 0x0000020028283810 */ /* 0x000fe20007f1e0ff */
[----:B-1----:R-:W-:Y:S02]  /*6270*/  FADD.FTZ R8, R8, R13 ;  /* 0x0000000d08087221 */ /* 0x002fe40000010000 */
[----:B------:R0:W-:Y:S01]  /*6280*/  @P3 STG.E [R2.64], R5 ;  /* 0x0000000502003986 */ /* 0x0001e2000c101904 */
[----:B------:R-:W-:Y:S01]  /*6290*/  @P3 IADD3.X R49, RZ, R49, RZ, P0, !PT ;  /* 0x00000031ff313210 */ /* 0x000fe200007fe4ff */
[----:B------:R-:W-:-:S04]  /*62a0*/  FADD.FTZ R8, R8, R15 ;  /* 0x0000000f08087221 */ /* 0x000fc80000010000 */
[----:B------:R-:W-:Y:S02]  /*62b0*/  FADD.FTZ R21, R8, R21 ;  /* 0x0000001508157221 */ /* 0x000fe40000010000 */
[----:B---3--:R-:W-:Y:S01]  /*62c0*/  FADD.FTZ R29, R6, R29 ;  /* 0x0000001d061d7221 */ /* 0x008fe20000010000 */
[----:B0-----:R-:W-:Y:S01]  /*62d0*/  @P3 MOV R2, R38 ;  /* 0x0000002600023202 */ /* 0x001fe20000000f00 */
[----:B------:R-:W-:Y:S01]  /*62e0*/  @P3 IMAD.MOV.U32 R3, RZ, RZ, R47 ;  /* 0x000000ffff033224 */ /* 0x000fe200078e002f */
[----:B------:R-:W-:-:S04]  /*62f0*/  @P3 IADD3 R38, P4, R38, 0x200, RZ ;  /* 0x0000020026263810 */ /* 0x000fc80007f9e0ff */
[----:B------:R0:W-:Y:S01]  /*6300*/  @P3 STG.E [R2.64], R33 ;  /* 0x0000002102003986 */ /* 0x0001e2000c101904 */
[----:B------:R-:W-:Y:S01]  /*6310*/  @P3 IMAD.X R47, RZ, RZ, R47, P4 ;  /* 0x000000ffff2f3224 */ /* 0x000fe200020e062f */
[----:B0-----:R-:W-:Y:S01]  /*6320*/  @P2 MOV R2, R40 ;  /* 0x0000002800022202 */ /* 0x001fe20000000f00 */
[----:B------:R-:W-:Y:S01]  /*6330*/  @P2 IMAD.MOV.U32 R3, RZ, RZ, R49 ;  /* 0x000000ffff032224 */ /* 0x000fe200078e0031 */
[----:B------:R-:W-:-:S04]  /*6340*/  @P2 IADD3 R40, P0, R40, 0x200, RZ ;  /* 0x0000020028282810 */ /* 0x000fc80007f1e0ff */
[----:B------:R0:W-:Y:S01]  /*6350*/  @P2 STG.E [R2.64], R27 ;  /* 0x0000001b02002986 */ /* 0x0001e2000c101904 */
[----:B------:R-:W-:Y:S02]  /*6360*/  @P2 IADD3.X R49, RZ, R49, RZ, P0, !PT ;  /* 0x00000031ff312210 */ /* 0x000fe400007fe4ff */
[----:B0-----:R-:W-:Y:S01]  /*6370*/  @P2 MOV R2, R38 ;  /* 0x0000002600022202 */ /* 0x001fe20000000f00 */
[----:B------:R-:W-:Y:S01]  /*6380*/  @P2 IMAD.MOV.U32 R3, RZ, RZ, R47 ;  /* 0x000000ffff032224 */ /* 0x000fe200078e002f */
[----:B------:R-:W-:-:S04]  /*6390*/  @P2 IADD3 R38, P3, R38, 0x200, RZ ;  /* 0x0000020026262810 */ /* 0x000fc80007f7e0ff */
[----:B------:R0:W-:Y:S01]  /*63a0*/  @P2 STG.E [R2.64], R9 ;  /* 0x0000000902002986 */ /* 0x0001e2000c101904 */
[----:B------:R-:W-:Y:S01]  /*63b0*/  @P2 IMAD.X R47, RZ, RZ, R47, P3 ;  /* 0x000000ffff2f2224 */ /* 0x000fe200018e062f */
[----:B------:R-:W-:Y:S02]  /*63c0*/  @P1 MOV R4, R38 ;  /* 0x0000002600041202 */ /* 0x000fe40000000f00 */
[----:B------:R-:W-:Y:S01]  /*63d0*/  @P1 IADD3 R38, P2, R38, 0x200, RZ ;  /* 0x0000020026261810 */ /* 0x000fe20007f5e0ff */
[----:B------:R-:W-:-:S03]  /*63e0*/  @P1 IMAD.MOV.U32 R5, RZ, RZ, R47 ;  /* 0x000000ffff051224 */ /* 0x000fc600078e002f */
[----:B------:R-:W-:Y:S01]  /*63f0*/  @P5 MOV R6, R38 ;  /* 0x0000002600065202 */ /* 0x000fe20000000f00 */
[----:B------:R-:W-:Y:S01]  /*6400*/  @P1 IMAD.X R47, RZ, RZ, R47, P2 ;  /* 0x000000ffff2f1224 */ /* 0x000fe200010e062f */
[----:B------:R-:W-:Y:S02]  /*6410*/  @P5 IADD3 R38, P2, R38, 0x200, RZ ;  /* 0x0000020026265810 */ /* 0x000fe40007f5e0ff */
[----:B0-----:R-:W-:Y:S01]  /*6420*/  @P1 MOV R2, R40 ;  /* 0x0000002800021202 */ /* 0x001fe20000000f00 */
[----:B------:R-:W-:Y:S01]  /*6430*/  @P1 IMAD.MOV.U32 R3, RZ, RZ, R49 ;  /* 0x000000ffff031224 */ /* 0x000fe200078e0031 */
[----:B------:R-:W-:Y:S01]  /*6440*/  @P1 IADD3 R40, P0, R40, 0x200, RZ ;  /* 0x0000020028281810 */ /* 0x000fe20007f1e0ff */
[--C-:B------:R-:W-:Y:S02]  /*6450*/  @P5 IMAD.MOV.U32 R7, RZ, RZ, R47.reuse ;  /* 0x000000ffff075224 */ /* 0x100fe400078e002f */
[----:B------:R-:W-:Y:S01]  /*6460*/  @P5 IMAD.X R47, RZ, RZ, R47, P2 ;  /* 0x000000ffff2f5224 */ /* 0x000fe200010e062f */
[----:B------:R-:W-:Y:S01]  /*6470*/  @P1 IADD3.X R49, RZ, R49, RZ, P0, !PT ;  /* 0x00000031ff311210 */ /* 0x000fe200007fe4ff */
[----:B------:R0:W-:Y:S04]  /*6480*/  @P1 STG.E [R2.64], R41 ;  /* 0x0000002902001986 */ /* 0x0001e8000c101904 */
[----:B------:R1:W-:Y:S01]  /*6490*/  @P1 STG.E [R4.64], R35 ;  /* 0x0000002304001986 */ /* 0x0003e2000c101904 */
[----:B0-----:R-:W-:Y:S01]  /*64a0*/  @P5 MOV R2, R40 ;  /* 0x0000002800025202 */ /* 0x001fe20000000f00 */
[----:B------:R-:W-:Y:S01]  /*64b0*/  @P5 IMAD.MOV.U32 R3, RZ, RZ, R49 ;  /* 0x000000ffff035224 */ /* 0x000fe200078e0031 */
[----:B------:R-:W-:-:S02]  /*64c0*/  @P5 IADD3 R40, P0, R40, 0x200, RZ ;  /* 0x0000020028285810 */ /* 0x000fc40007f1e0ff */
[----:B-1----:R-:W-:Y:S01]  /*64d0*/  MOV R4, R38 ;  /* 0x0000002600047202 */ /* 0x002fe20000000f00 */
[----:B------:R-:W-:Y:S01]  /*64e0*/  IMAD.MOV.U32 R5, RZ, RZ, R47 ;  /* 0x000000ffff057224 */ /* 0x000fe200078e002f */
[----:B------:R-:W-:Y:S01]  /*64f0*/  @P5 IADD3.X R49, RZ, R49, RZ, P0, !PT ;  /* 0x00000031ff315210 */ /* 0x000fe200007fe4ff */
[----:B------:R0:W-:Y:S04]  /*6500*/  @P5 STG.E [R2.64], R29 ;  /* 0x0000001d02005986 */ /* 0x0001e8000c101904 */
[----:B------:R1:W-:Y:S01]  /*6510*/  @P5 STG.E [R6.64], R11 ;  /* 0x0000000b06005986 */ /* 0x0003e2000c101904 */
[----:B0-----:R-:W-:Y:S01]  /*6520*/  MOV R2, R40 ;  /* 0x0000002800027202 */ /* 0x001fe20000000f00 */
[----:B------:R-:W-:Y:S01]  /*6530*/  IMAD.MOV.U32 R3, RZ, RZ, R49 ;  /* 0x000000ffff037224 */ /* 0x000fe200078e0031 */
[----:B------:R-:W-:Y:S06]  /*6540*/  @!P6 EXIT ;  /* 0x000000000000e94d */ /* 0x000fec0003800000 */
[----:B------:R-:W-:Y:S04]  /*6550*/  STG.E [R2.64], R21 ;  /* 0x0000001502007986 */ /* 0x000fe8000c101904 */
[----:B------:R-:W-:Y:S01]  /*6560*/  STG.E [R4.64], R39 ;  /* 0x0000002704007986 */ /* 0x000fe2000c101904 */
[----:B------:R-:W-:Y:S05]  /*6570*/  EXIT ;  /* 0x000000000000794d */ /* 0x000fea0003800000 */
.L_x_657:
[----:B------:R-:W-:Y:S01]  /*6580*/  HFMA2.MMA R133, -RZ, RZ, 0, 1.847743988037109375e-06 ;  /* 0x0000001fff857435 */ /* 0x000fe200000001ff */
[----:B------:R-:W-:Y:S01]  /*6590*/  MOV R131, R213 ;  /* 0x000000d500837202 */ /* 0x000fe20000000f00 */
[----:B0-----:R-:W-:Y:S01]  /*65a0*/  IMAD.MOV.U32 R176, RZ, RZ, 0x1 ;  /* 0x00000001ffb07424 */ /* 0x001fe200078e00ff */
[----:B-1----:R-:W-:Y:S01]  /*65b0*/  MOV R128, 0x65e0 ;  /* 0x000065e000807802 */ /* 0x002fe20000000f00 */
[----:B------:R-:W-:-:S02]  /*65c0*/  IMAD.MOV.U32 R210, RZ, RZ, -0x1 ;  /* 0xffffffffffd27424 */ /* 0x000fc400078e00ff */
[----:B-----5:R-:W-:Y:S05]  /*65d0*/  CALL.REL.NOINC `($__internal_11_$__cuda_sm70_shflsync_bfly_p) ;  /* 0x0000046000007944 */ /* 0x020fea0003c00000 */
[----:B-1----:R-:W-:Y:S01]  /*65e0*/  MOV R130, R131 ;  /* 0x0000008300827202 */ /* 0x002fe20000000f00 */
[----:B0-----:R-:W-:Y:S05]  /*65f0*/  BRA `(.L_x_764) ;  /* 0xffffbc5000007947 */ /* 0x001fea000383ffff */
.L_x_658:
[----:B0-----:R-:W-:Y:S01]  /*6600*/  HFMA2.MMA R176, -RZ, RZ, 0, 5.9604644775390625e-08 ;  /* 0x00000001ffb07435 */ /* 0x001fe200000001ff */
[----:B------:R-:W-:Y:S01]  /*6610*/  IMAD.MOV.U32 R131, RZ, RZ, R214 ;  /* 0x000000ffff837224 */ /* 0x000fe200078e00d6 */
[----:B------:R-:W-:Y:S01]  /*6620*/  MOV R210, 0xffffffff ;  /* 0xffffffff00d27802 */ /* 0x000fe20000000f00 */
[----:B------:R-:W-:Y:S01]  /*6630*/  IMAD.MOV.U32 R133, RZ, RZ, 0x1f ;  /* 0x0000001fff857424 */ /* 0x000fe200078e00ff */
[----:B-1----:R-:W-:-:S02]  /*6640*/  MOV R128, 0x6660 ;  /* 0x0000666000807802 */ /* 0x002fc40000000f00 */
[----:B--23-5:R-:W-:Y:S05]  /*6650*/  CALL.REL.NOINC `($__internal_11_$__cuda_sm70_shflsync_bfly_p) ;  /* 0x000003e000007944 */ /* 0x02cfea0003c00000 */
[----:B------:R-:W-:Y:S01]  /*6660*/  FADD.FTZ R213, R130, R213 ;  /* 0x000000d582d57221 */ /* 0x000fe20000010000 */
[----:B0-----:R-:W-:Y:S01]  /*6670*/  HFMA2.MMA R133, -RZ, RZ, 0, 1.847743988037109375e-06 ;  /* 0x0000001fff857435 */ /* 0x001fe200000001ff */
[----:B-1----:R-:W-:Y:S01]  /*6680*/  FADD.FTZ R214, R214, R131 ;  /* 0x00000083d6d67221 */ /* 0x002fe20000010000 */
[----:B------:R-:W-:Y:S01]  /*6690*/  MOV R128, 0x66e0 ;  /* 0x000066e000807802 */ /* 0x000fe20000000f00 */
[----:B------:R-:W-:Y:S01]  /*66a0*/  IMAD.MOV.U32 R176, RZ, RZ, 0x2 ;  /* 0x00000002ffb07424 */ /* 0x000fe200078e00ff */
[----:B------:R-:W-:Y:S01]  /*66b0*/  MOV R131, R213 ;  /* 0x000000d500837202 */ /* 0x000fe20000000f00 */
[----:B------:R-:W-:-:S02]  /*66c0*/  IMAD.MOV.U32 R210, RZ, RZ, -0x1 ;  /* 0xffffffffffd27424 */ /* 0x000fc400078e00ff */
[----:B------:R-:W-:Y:S05]  /*66d0*/  CALL.REL.NOINC `($__internal_11_$__cuda_sm70_shflsync_bfly_p) ;  /* 0x0000036000007944 */ /* 0x000fea0003c00000 */
[----:B0-----:R-:W-:Y:S01]  /*66e0*/  HFMA2.MMA R133, -RZ, RZ, 0, 1.847743988037109375e-06 ;  /* 0x0000001fff857435 */ /* 0x001fe200000001ff */
[----:B-1----:R-:W-:Y:S01]  /*66f0*/  IMAD.MOV.U32 R130, RZ, RZ, R131 ;  /* 0x000000ffff827224 */ /* 0x002fe200078e0083 */
[----:B------:R-:W-:Y:S01]  /*6700*/  MOV R131, R214 ;  /* 0x000000d600837202 */ /* 0x000fe20000000f00 */
[----:B------:R-:W-:Y:S01]  /*6710*/  IMAD.MOV.U32 R176, RZ, RZ, 0x2 ;  /* 0x00000002ffb07424 */ /* 0x000fe200078e00ff */
[----:B------:R-:W-:Y:S01]  /*6720*/  MOV R128, 0x6750 ;  /* 0x0000675000807802 */ /* 0x000fe20000000f00 */
[----:B------:R-:W-:-:S02]  /*6730*/  IMAD.MOV.U32 R210, RZ, RZ, -0x1 ;  /* 0xffffffffffd27424 */ /* 0x000fc400078e00ff */
[----:B------:R-:W-:Y:S05]  /*6740*/  CALL.REL.NOINC `($__internal_11_$__cuda_sm70_shflsync_bfly_p) ;  /* 0x000002f000007944 */ /* 0x000fea0003c00000 */
[----:B------:R-:W-:Y:S01]  /*6750*/  FADD.FTZ R213, R130, R213 ;  /* 0x000000d582d57221 */ /* 0x000fe20000010000 */
[----:B0-----:R-:W-:Y:S01]  /*6760*/  MOV R176, 0x4 ;  /* 0x0000000400b07802 */ /* 0x001fe20000000f00 */
[----:B-1----:R-:W-:Y:S01]  /*6770*/  FADD.FTZ R214, R214, R131 ;  /* 0x00000083d6d67221 */ /* 0x002fe20000010000 */
[----:B------:R-:W-:Y:S01]  /*6780*/  MOV R210, 0xffffffff ;  /* 0xffffffff00d27802 */ /* 0x000fe20000000f00 */
[----:B------:R-:W-:Y:S01]  /*6790*/  IMAD.MOV.U32 R133, RZ, RZ, 0x1f ;  /* 0x0000001fff857424 */ /* 0x000fe200078e00ff */
[----:B------:R-:W-:Y:S01]  /*67a0*/  MOV R128, 0x67d0 ;  /* 0x000067d000807802 */ /* 0x000fe20000000f00 */
[----:B------:R-:W-:-:S02]  /*67b0*/  IMAD.MOV.U32 R131, RZ, RZ, R213 ;  /* 0x000000ffff837224 */ /* 0x000fc400078e00d5 */
[----:B------:R-:W-:Y:S05]  /*67c0*/  CALL.REL.NOINC `($__internal_11_$__cuda_sm70_shflsync_bfly_p) ;  /* 0x0000027000007944 */ /* 0x000fea0003c00000 */
[----:B0-----:R-:W-:Y:S01]  /*67d0*/  HFMA2.MMA R176, -RZ, RZ, 0, 2.384185791015625e-07 ;  /* 0x00000004ffb07435 */ /* 0x001fe200000001ff */
[----:B-1----:R-:W-:Y:S01]  /*67e0*/  MOV R130, R131 ;  /* 0x0000008300827202 */ /* 0x002fe20000000f00 */
[----:B------:R-:W-:Y:S01]  /*67f0*/  IMAD.MOV.U32 R131, RZ, RZ, R214 ;  /* 0x000000ffff837224 */ /* 0x000fe200078e00d6 */
[----:B------:R-:W-:Y:S01]  /*6800*/  MOV R210, 0xffffffff ;  /* 0xffffffff00d27802 */ /* 0x000fe20000000f00 */
[----:B------:R-:W-:Y:S01]  /*6810*/  IMAD.MOV.U32 R133, RZ, RZ, 0x1f ;  /* 0x0000001fff857424 */ /* 0x000fe200078e00ff */
[----:B------:R-:W-:-:S02]  /*6820*/  MOV R128, 0x6840 ;  /* 0x0000684000807802 */ /* 0x000fc40000000f00 */
[----:B------:R-:W-:Y:S05]  /*6830*/  CALL.REL.NOINC `($__internal_11_$__cuda_sm70_shflsync_bfly_p) ;  /* 0x0000020000007944 */ /* 0x000fea0003c00000 */
        /* <DEDUP_REMOVED lines=23> */
[----:B0-----:R-:W-:Y:S01]  /*69b0*/  HFMA2.MMA R176, -RZ, RZ, 0, 9.5367431640625e-07 ;  /* 0x00000010ffb07435 */ /* 0x001fe200000001ff */
[----:B-1----:R-:W-:Y:S01]  /*69c0*/  MOV R135, R131 ;  /* 0x0000008300877202 */ /* 0x002fe20000000f00 */
[----:B------:R-:W-:Y:S01]  /*69d0*/  IMAD.MOV.U32 R131, RZ, RZ, R134 ;  /* 0x000000ffff837224 */ /* 0x000fe200078e0086 */
[----:B------:R-:W-:Y:S01]  /*69e0*/  MOV R210, 0xffffffff ;  /* 0xffffffff00d27802 */ /* 0x000fe20000000f00 */
[----:B------:R-:W-:Y:S01]  /*69f0*/  IMAD.MOV.U32 R133, RZ, RZ, 0x1f ;  /* 0x0000001fff857424 */ /* 0x000fe200078e00ff */
[----:B------:R-:W-:-:S02]  /*6a00*/  MOV R128, 0x6a20 ;  /* 0x00006a2000807802 */ /* 0x000fc40000000f00 */
[----:B------:R-:W-:Y:S05]  /*6a10*/  CALL.REL.NOINC `($__internal_11_$__cuda_sm70_shflsync_bfly_p) ;  /* 0x0000002000007944 */ /* 0x000fea0003c00000 */
[----:B-1----:R-:W-:Y:S01]  /*6a20*/  IMAD.MOV.U32 R129, RZ, RZ, R131 ;  /* 0x000000ffff817224 */ /* 0x002fe200078e0083 */
[----:B0-----:R-:W-:Y:S05]  /*6a30*/  BRA `(.L_x_765) ;  /* 0xffffb93000007947 */ /* 0x001fea000383ffff */
        .weak           $__internal_11_$__cuda_sm70_shflsync_bfly_p
        .type           $__internal_11_$__cuda_sm70_shflsync_bfly_p,@function
        .size           $__internal_11_$__cuda_sm70_shflsync_bfly_p,(.L_x_12313 - $__internal_11_$__cuda_sm70_shflsync_bfly_p)
$__internal_11_$__cuda_sm70_shflsync_bfly_p:
[----:B------:R-:W-:Y:S01]  /*6a40*/  HFMA2.MMA R129, -RZ, RZ, 0, 0 ;  /* 0x00000000ff817435 */ /* 0x000fe200000001ff */
[----:B------:R-:W-:Y:S04]  /*6a50*/  WARPSYNC R210 ;  /* 0x000000d200007348 */ /* 0x000fe80003800000 */
[----:B------:R0:W1:Y:S01]  /*6a60*/  SHFL.BFLY PT, R131, R131, R176, R133 ;  /* 0x0c0000b083837389 */ /* 0x00006200000e0085 */
[----:B------:R-:W-:Y:S05]  /*6a70*/  RET.REL.NODEC R128 `(_ZN10layer_norm13ln_bwd_kernelINS_13Kernel_traitsI13__nv_bfloat16S2_S2_S2_fjLj1024ELj1ELj4ELj1ELj16ENS_18Kernel_traits_baseILj1024ES2_S2_S2_S2_fjLj128EEEEELb1ELb0ELb1ELb0EEEvNS_9BwdParamsE) ;  /* 0xffff958080007950 */ /* 0x000fea0003c3ffff */
.L_x_766:
        /* <DEDUP_REMOVED lines=16> */
.L_x_12313:


//--------------------- .text._ZN10layer_norm22ln_bwd_finalize_kernelINS_22Kernel_traits_finalizeILj1024E13__nv_bfloat16S2_S2_S2_fjLb0ELj1024ELj4ENS_18Kernel_traits_baseILj1024ES2_S2_S2_S2_fjLj1024EEEEELb0ELb1EEEvNS_9BwdParamsE --------------------------
	.section	.text._ZN10layer_norm22ln_bwd_finalize_kernelINS_22Kernel_traits_finalizeILj1024E13__nv_bfloat16S2_S2_S2_fjLb0ELj1024ELj4ENS_18Kernel_traits_baseILj1024ES2_S2_S2_S2_fjLj1024EEEEELb0ELb1EEEvNS_9BwdParamsE,"ax",@progbits
	.sectioninfo	@"SHI_REGISTERS=32"
	.align	128
        .global         _ZN10layer_norm22ln_bwd_finalize_kernelINS_22Kernel_traits_finalizeILj1024E13__nv_bfloat16S2_S2_S2_fjLb0ELj1024ELj4ENS_18Kernel_traits_baseILj1024ES2_S2_S2_S2_fjLj1024EEEEELb0ELb1EEEvNS_9BwdParamsE
        .type           _ZN10layer_norm22ln_bwd_finalize_kernelINS_22Kernel_traits_finalizeILj1024E13__nv_bfloat16S2_S2_S2_fjLb0ELj1024ELj4ENS_18Kernel_traits_baseILj1024ES2_S2_S2_S2_fjLj1024EEEEELb0ELb1EEEvNS_9BwdParamsE,@function
        .size           _ZN10layer_norm22ln_bwd_finalize_kernelINS_22Kernel_traits_finalizeILj1024E13__nv_bfloat16S2_S2_S2_fjLb0ELj1024ELj4ENS_18Kernel_traits_baseILj1024ES2_S2_S2_S2_fjLj1024EEEEELb0ELb1EEEvNS_9BwdParamsE,(.L_x_12314 - _ZN10layer_norm22ln_bwd_finalize_kernelINS_22Kernel_traits_finalizeILj1024E13__nv_bfloat16S2_S2_S2_fjLb0ELj1024ELj4ENS_18Kernel_traits_baseILj1024ES2_S2_S2_S2_fjLj1024EEEEELb0ELb1EEEvNS_9BwdParamsE)
        .other          _ZN10layer_norm22ln_bwd_finalize_kernelINS_22Kernel_traits_finalizeILj1024E13__nv_bfloat16S2_S2_S2_fjLb0ELj1024ELj4ENS_18Kernel_traits_baseILj1024ES2_S2_S2_S2_fjLj1024EEEEELb0ELb1EEEvNS_9BwdParamsE,@"STO_CUDA_ENTRY STV_DEFAULT"
_ZN10layer_norm22ln_bwd_finalize_kernelINS_22Kernel_traits_finalizeILj1024E13__nv_bfloat16S2_S2_S2_fjLb0ELj1024ELj4ENS_18Kernel_traits_baseILj1024ES2_S2_S2_S2_fjLj1024EEEEELb0ELb1EEEvNS_9BwdParamsE:
.text._ZN10layer_norm22ln_bwd_finalize_kernelINS_22Kernel_traits_finalizeILj1024E13__nv_bfloat16S2_S2_S2_fjLb0ELj1024ELj4ENS_18Kernel_traits_baseILj1024ES2_S2_S2_S2_fjLj1024EEEEELb0ELb1EEEvNS_9BwdParamsE:
        /* <DEDUP_REMOVED lines=8> */
[----:B------:R-:W-:Y:S01]  /*0080*/  SHF.L.U32 R2, R2, 0x4, RZ ;  /* 0x0000000402027819 */ /* 0x000fe200000006ff */
[----:B------:R-:W-:Y:S01]  /*0090*/  ULDC.64 UR4, c[0x0][0x118] ;  /* 0x0000460000047ab9 */ /* 0x000fe20000000a00 */
[--C-:B------:R-:W-:Y:S02]  /*00a0*/  SHF.R.U32.HI R17, RZ, 0x5, R0.reuse ;  /* 0x00000005ff117819 */ /* 0x100fe40000011600 */
[----:B------:R-:W-:Y:S02]  /*00b0*/  LOP3.LUT R20, R0, 0x3fffffe0, RZ, 0xc0, !PT ;  /* 0x3fffffe000147812 */ /* 0x000fe400078ec0ff */
[----:B------:R-:W-:Y:S02]  /*00c0*/  LOP3.LUT R19, R2, 0x7ffffff0, RZ, 0xc0, !PT ;  /* 0x7ffffff002137812 */ /* 0x000fe400078ec0ff */
[C---:B------:R-:W-:Y:S02]  /*00d0*/  LOP3.LUT R21, R17.reuse, 0x1f, R0, 0x78, !PT ;  /* 0x0000001f11157812 */ /* 0x040fe400078e7800 */
[C---:B------:R-:W-:Y:S01]  /*00e0*/  ISETP.GE.U32.AND P0, PT, R16.reuse, 0x10, PT ;  /* 0x000000101000780c */ /* 0x040fe20003f06070 */
[----:B------:R-:W-:Y:S01]  /*00f0*/  IMAD.IADD R19, R16, 0x1, R19 ;  /* 0x0000000110137824 */ /* 0x000fe200078e0213 */
[----:B------:R-:W-:Y:S01]  /*0100*/  IADD3 R20, R20, R21, RZ ;  /* 0x0000001514147210 */ /* 0x000fe20007ffe0ff */
[----:B------:R-:W-:Y:S01]  /*0110*/  IMAD R21, R16, 0x20, R21 ;  /* 0x0000002010157824 */ /* 0x000fe200078e0215 */
[----:B------:R-:W-:-:S02]  /*0120*/  ISETP.EQ.AND P0, PT, R17, 0x1f, !P0 ;  /* 0x0000001f1100780c */ /* 0x000fc40004702270 */
.L_x_779:
[----:B------:R-:W-:Y:S01]  /*0130*/  ISETP.GE.U32.AND P1, PT, R17, c[0x0][0x160], PT ;  /* 0x0000580011007a0c */ /* 0x000fe20003f26070 */
[----:B------:R-:W-:Y:S01]  /*0140*/  BSSY B0, `(.L_x_767) ;  /* 0x0000060000007945 */ /* 0x000fe20003800000 */
[----:B------:R-:W-:Y:S01]  /*0150*/  HFMA2.MMA R27, -RZ, RZ, 0, 0 ;  /* 0x00000000ff1b7435 */ /* 0x000fe200000001ff */
[----:B------:R-:W-:-:S10]  /*0160*/  IMAD.MOV.U32 R23, RZ, RZ, RZ ;  /* 0x000000ffff177224 */ /* 0x000fd400078e00ff */
        /* <DEDUP_REMOVED lines=23> */
.L_x_771:
[----:B------:R-:W-:Y:S01]  /*02e0*/  IMAD.MOV.U32 R14, RZ, RZ, 0x4 ;  /* 0x00000004ff0e7424 */ /* 0x000fe200078e00ff */
[C---:B------:R-:W-:Y:S01]  /*02f0*/  IADD3 R3, R25.reuse, 0x20, RZ ;  /* 0x0000002019037810 */ /* 0x040fe20007ffe0ff */
[C---:B------:R-:W-:Y:S01]  /*0300*/  IMAD R13, R25.reuse, c[0x0][0x168], R18 ;  /* 0x00005a00190d7a24 */ /* 0x040fe200078e0212 */
[----:B------:R-:W-:-:S03]  /*0310*/  IADD3 R5, R25, 0x40, RZ ;  /* 0x0000004019057810 */ /* 0x000fc60007ffe0ff */
[----:B------:R-:W-:Y:S01]  /*0320*/  IMAD.WIDE.U32 R10, R13, R14, c[0x0][0x220] ;  /* 0x000088000d0a7625 */ /* 0x000fe200078e000e */
[----:B------:R-:W-:-:S03]  /*0330*/  IADD3 R29, R25, 0x60, RZ ;  /* 0x00000060191d7810 */ /* 0x000fc60007ffe0ff */
[----:B------:R-:W-:Y:S01]  /*0340*/  IMAD R3, R3, c[0x0][0x168], R18 ;  /* 0x00005a0003037a24 */ /* 0x000fe200078e0212 */
[----:B------:R0:W2:Y:S01]  /*0350*/  LDG.E R24, [R10.64] ;  /* 0x000000040a187981 */ /* 0x0000a2000c1e1900 */
[----:B------:R-:W-:-:S04]  /*0360*/  IMAD.WIDE.U32 R12, R13, R14, c[0x0][0x228] ;  /* 0x00008a000d0c7625 */ /* 0x000fc800078e000e */
[--C-:B------:R-:W-:Y:S02]  /*0370*/  IMAD R15, R5, c[0x0][0x168], R18.reuse ;  /* 0x00005a00050f7a24 */ /* 0x100fe400078e0212 */
[CC--:B------:R-:W-:Y:S01]  /*0380*/  IMAD.WIDE.U32 R4, R3.reuse, R14.reuse, c[0x0][0x220] ;  /* 0x0000880003047625 */ /* 0x0c0fe200078e000e */
[----:B------:R-:W3:Y:S03]  /*0390*/  LDG.E R12, [R12.64] ;  /* 0x000000040c0c7981 */ /* 0x000ee6000c1e1900 */
[----:B------:R-:W-:Y:S02]  /*03a0*/  IMAD.WIDE.U32 R6, R3, R14, c[0x0][0x228] ;  /* 0x00008a0003067625 */ /* 0x000fe400078e000e */
[----:B------:R-:W4:Y:S02]  /*03b0*/  LDG.E R4, [R4.64] ;  /* 0x0000000404047981 */ /* 0x000f24000c1e1900 */
[----:B------:R-:W-:-:S02]  /*03c0*/  IMAD R29, R29, c[0x0][0x168], R18 ;  /* 0x00005a001d1d7a24 */ /* 0x000fc400078e0212 */
[CC--:B------:R-:W-:Y:S01]  /*03d0*/  IMAD.WIDE.U32 R8, R15.reuse, R14.reuse, c[0x0][0x220] ;  /* 0x000088000f087625 */ /* 0x0c0fe200078e000e */
[----:B------:R-:W5:Y:S03]  /*03e0*/  LDG.E R6, [R6.64] ;  /* 0x0000000406067981 */ /* 0x000f66000c1e1900 */
[-C--:B------:R-:W-:Y:S02]  /*03f0*/  IMAD.WIDE.U32 R2, R15, R14.reuse, c[0x0][0x228] ;  /* 0x00008a000f027625 */ /* 0x080fe400078e000e */
[----:B------:R-:W5:Y:S02]  /*0400*/  LDG.E R8, [R8.64] ;  /* 0x0000000408087981 */ /* 0x000f64000c1e1900 */
[CC--:B0-----:R-:W-:Y:S02]  /*0410*/  IMAD.WIDE.U32 R10, R29.reuse, R14.reuse, c[0x0][0x220] ;  /* 0x000088001d0a7625 */ /* 0x0c1fe400078e000e */
[----:B------:R-:W5:Y:S02]  /*0420*/  LDG.E R3, [R2.64] ;  /* 0x0000000402037981 */ /* 0x000f64000c1e1900 */
[----:B------:R-:W-:-:S02]  /*0430*/  IMAD.WIDE.U32 R14, R29, R14, c[0x0][0x228] ;  /* 0x00008a001d0e7625 */ /* 0x000fc400078e000e */
        /* <DEDUP_REMOVED lines=13> */
.L_x_770:
[----:B------:R-:W-:Y:S05]  /*0510*/  BSYNC B1 ;  /* 0x0000000000017941 */ /* 0x000fea0003800000 */
.L_x_769:
        /* <DEDUP_REMOVED lines=23> */
.L_x_773:
[----:B------:R-:W-:Y:S05]  /*0690*/  BSYNC B1 ;  /* 0x0000000000017941 */ /* 0x000fea0003800000 */
.L_x_772:
[----:B------:R-:W-:-:S13]  /*06a0*/  ISETP.LT.U32.OR P2, PT, R25, c[0x0][0x160], P2 ;  /* 0x0000580019007a0c */ /* 0x000fda0001741470 */
        /* <DEDUP_REMOVED lines=9> */
.L_x_768:
[----:B------:R-:W-:Y:S05]  /*0740*/  BSYNC B0 ;  /* 0x0000000000007941 */ /* 0x000fea0003800000 */
.L_x_767:
        /* <DEDUP_REMOVED lines=11> */
.L_x_780:
[----:B---3--:R-:W-:Y:S01]  /*0800*/  FADD.FTZ R13, R4, R3 ;  /* 0x00000003040d7221 */ /* 0x008fe20000010000 */
[----:B------:R-:W-:Y:S05]  /*0810*/  BRA.DIV ~URZ, `(.L_x_776) ;  /* 0x000003127f007947 */ /* 0x000fea000b800000 */
[----:B-1----:R-:W1:Y:S02]  /*0820*/  SHFL.BFLY PT, R2, R5, 0x1, 0x1f ;  /* 0x0c201f0005027f89 */ /* 0x002e6400000e0000 */
[----:B-1----:R-:W-:Y:S02]  /*0830*/  FADD.FTZ R6, R5, R2 ;  /* 0x0000000205067221 */ /* 0x002fe40000010000 */
[----:B------:R-:W1:Y:S04]  /*0840*/  SHFL.BFLY PT, R2, R13, 0x2, 0x1f ;  /* 0x0c401f000d027f89 */ /* 0x000e6800000e0000 */
[----:B------:R-:W3:Y:S01]  /*0850*/  SHFL.BFLY PT, R3, R6, 0x2, 0x1f ;  /* 0x0c401f0006037f89 */ /* 0x000ee200000e0000 */
[----:B-1----:R-:W-:-:S02]  /*0860*/  FADD.FTZ R2, R13, R2 ;  /* 0x000000020d027221 */ /* 0x002fc40000010000 */
[----:B---3--:R-:W-:-:S03]  /*0870*/  FADD.FTZ R8, R6, R3 ;  /* 0x0000000306087221 */ /* 0x008fc60000010000 */
[----:B------:R-:W1:Y:S04]  /*0880*/  SHFL.BFLY PT, R3, R2, 0x4, 0x1f ;  /* 0x0c801f0002037f89 */ /* 0x000e6800000e0000 */
[----:B------:R-:W3:Y:S01]  /*0890*/  SHFL.BFLY PT, R7, R8, 0x4, 0x1f ;  /* 0x0c801f0008077f89 */ /* 0x000ee200000e0000 */
[----:B-1----:R-:W-:Y:S02]  /*08a0*/  FADD.FTZ R3, R2, R3 ;  /* 0x0000000302037221 */ /* 0x002fe40000010000 */
[----:B---3--:R-:W-:-:S03]  /*08b0*/  FADD.FTZ R9, R8, R7 ;  /* 0x0000000708097221 */ /* 0x008fc60000010000 */
[----:B--2---:R-:W1:Y:S04]  /*08c0*/  SHFL.BFLY PT, R4, R3, 0x8, 0x1f ;  /* 0x0d001f0003047f89 */ /* 0x004e6800000e0000 */
[----:B------:R-:W2:Y:S01]  /*08d0*/  SHFL.BFLY PT, R10, R9, 0x8, 0x1f ;  /* 0x0d001f00090a7f89 */ /* 0x000ea200000e0000 */
[----:B-1----:R-:W-:Y:S02]  /*08e0*/  FADD.FTZ R4, R3, R4 ;  /* 0x0000000403047221 */ /* 0x002fe40000010000 */
[----:B--2---:R-:W-:-:S03]  /*08f0*/  FADD.FTZ R10, R9, R10 ;  /* 0x0000000a090a7221 */ /* 0x004fc60000010000 */
[----:B------:R1:W2:Y:S04]  /*0900*/  SHFL.BFLY PT, R7, R4, 0x10, 0x1f ;  /* 0x0e001f0004077f89 */ /* 0x0002a800000e0000 */
[----:B------:R1:W3:Y:S02]  /*0910*/  SHFL.BFLY PT, R5, R10, 0x10, 0x1f ;  /* 0x0e001f000a057f89 */ /* 0x0002e400000e0000 */
.L_x_781:
[----:B------:R-:W-:Y:S01]  /*0920*/  @!P1 SHF.R.U32.HI R2, RZ, 0x3, R0 ;  /* 0x00000003ff029819 */ /* 0x000fe20000011600 */
[----:B---3--:R-:W-:Y:S02]  /*0930*/  FADD.FTZ R5, R5, R10 ;  /* 0x0000000a05057221 */ /* 0x008fe40000010000 */
[----:B--2---:R-:W-:Y:S01]  /*0940*/  FADD.FTZ R7, R7, R4 ;  /* 0x0000000407077221 */ /* 0x004fe20000010000 */
[----:B------:R-:W-:-:S05]  /*0950*/  @!P1 LOP3.LUT R2, R2, 0x1ffffffc, RZ, 0xc0, !PT ;  /* 0x1ffffffc02029812 */ /* 0x000fca00078ec0ff */
[----:B------:R2:W-:Y:S04]  /*0960*/  @!P1 STS [R2+0x2000], R5 ;  /* 0x0020000502009388 */ /* 0x0005e80000000800 */
[----:B------:R2:W-:Y:S02]  /*0970*/  @!P1 STS [R2+0x2080], R7 ;  /* 0x0020800702009388 */ /* 0x0005e40000000800 */
.L_x_774:
[----:B0-----:R-:W-:Y:S01]  /*0980*/  WARPSYNC 0xffffffff ;  /* 0xffffffff00007948 */ /* 0x001fe20003800000 */
[----:B------:R-:W-:Y:S06]  /*0990*/  BAR.SYNC.DEFER_BLOCKING 0x0 ;  /* 0x0000000000007b1d */ /* 0x000fec0000010000 */
[----:B------:R-:W-:Y:S01]  /*09a0*/  BSSY B0, `(.L_x_777) ;  /* 0x000000b000007945 */ /* 0x000fe20003800000 */
[----:B------:R-:W-:Y:S05]  /*09b0*/  @!P0 BRA `(.L_x_778) ;  /* 0x0000009000008947 */ /* 0x000fea0003800000 */
[----:B--2---:R-:W0:Y:S01]  /*09c0*/  LDS.64 R2, [R16.X8+0x2000] ;  /* 0x0020000010027984 */ /* 0x004e220000008a00 */
[----:B------:R-:W-:-:S03]  /*09d0*/  HFMA2.MMA R6, -RZ, RZ, 0, 2.384185791015625e-07 ;  /* 0x00000004ff067435 */ /* 0x000fc600000001ff */
[----:B-1----:R-:W1:Y:S01]  /*09e0*/  LDS.64 R4, [R16.X8+0x2080] ;  /* 0x0020800010047984 */ /* 0x002e620000008a00 */
[----:B0-----:R-:W-:-:S06]  /*09f0*/  F2FP.BF16.PACK_AB R7, R3, R2 ;  /* 0x000000020307723e */ /* 0x001fcc00000010ff */
[----:B------:R-:W-:Y:S01]  /*0a00*/  IMAD.WIDE.U32 R2, R19, R6, c[0x0][0x268] ;  /* 0x00009a0013027625 */ /* 0x000fe200078e0006 */
[----:B-1----:R-:W-:-:S03]  /*0a10*/  F2FP.BF16.PACK_AB R9, R5, R4 ;  /* 0x000000040509723e */ /* 0x002fc600000010ff */
[----:B------:R-:W-:Y:S01]  /*0a20*/  IMAD.WIDE.U32 R4, R19, R6, c[0x0][0x260] ;  /* 0x0000980013047625 */ /* 0x000fe200078e0006 */
[----:B------:R0:W-:Y:S04]  /*0a30*/  STG.E [R2.64], R7 ;  /* 0x0000000702007986 */ /* 0x0001e8000c101904 */
[----:B------:R0:W-:Y:S02]  /*0a40*/  STG.E [R4.64], R9 ;  /* 0x0000000904007986 */ /* 0x0001e4000c101904 */
.L_x_778:
[----:B------:R-:W-:Y:S05]  /*0a50*/  BSYNC B0 ;  /* 0x0000000000007941 */ /* 0x000fea0003800000 */
.L_x_777:
[C---:B------:R-:W-:Y:S02]  /*0a60*/  ISETP.GT.U32.AND P1, PT, R18.reuse, -0x401, PT ;  /* 0xfffffbff1200780c */ /* 0x040fe40003f24070 */
[----:B------:R-:W-:Y:S02]  /*0a70*/  IADD3 R18, R18, 0x400, RZ ;  /* 0x0000040012127810 */ /* 0x000fe40007ffe0ff */
[----:B------:R-:W-:-:S09]  /*0a80*/  IADD3 R19, R19, 0x200, RZ ;  /* 0x0000020013137810 */ /* 0x000fd20007ffe0ff */
[----:B012---:R-:W-:Y:S05]  /*0a90*/  @P1 BRA `(.L_x_779) ;  /* 0xfffff69000001947 */ /* 0x007fea000383ffff */
[----:B------:R-:W-:Y:S05]  /*0aa0*/  EXIT ;  /* 0x000000000000794d */ /* 0x000fea0003800000 */
.L_x_775:
[----:B--2---:R-:W-:Y:S01]  /*0ab0*/  IMAD.MOV.U32 R10, RZ, RZ, R4 ;  /* 0x000000ffff0a7224 */ /* 0x004fe200078e0004 */
[----:B------:R-:W-:Y:S01]  /*0ac0*/  MOV R9, 0x1 ;  /* 0x0000000100097802 */ /* 0x000fe20000000f00 */
[----:B------:R-:W-:Y:S01]  /*0ad0*/  IMAD.MOV.U32 R6, RZ, RZ, 0x1f ;  /* 0x0000001fff067424 */ /* 0x000fe200078e00ff */
[----:B------:R-:W-:Y:S02]  /*0ae0*/  MOV R11, 0xffffffff ;  /* 0xffffffff000b7802 */ /* 0x000fe40000000f00 */
[----:B------:R-:W-:Y:S02]  /*0af0*/  MOV R2, 0xb10 ;  /* 0x00000b1000027802 */ /* 0x000fe40000000f00 */
[----:B01----:R-:W-:Y:S05]  /*0b00*/  CALL.REL.NOINC `($__internal_12_$__cuda_sm70_shflsync_bfly_p) ;  /* 0x000003c000007944 */ /* 0x003fea0003c00000 */
[----:B-1----:R-:W-:Y:S01]  /*0b10*/  IMAD.MOV.U32 R3, RZ, RZ, R6 ;  /* 0x000000ffff037224 */ /* 0x002fe200078e0006 */
[----:B0-----:R-:W-:Y:S05]  /*0b20*/  BRA `(.L_x_780) ;  /* 0xfffffcd000007947 */ /* 0x001fea000383ffff */
.L_x_776:
[----:B------:R-:W-:Y:S01]  /*0b30*/  HFMA2.MMA R6, -RZ, RZ, 0, 1.847743988037109375e-06 ;  /* 0x0000001fff067435 */ /* 0x000fe200000001ff */
[----:B------:R-:W-:Y:S01]  /*0b40*/  MOV R10, R13 ;  /* 0x0000000d000a7202 */ /* 0x000fe20000000f00 */
[----:B------:R-:W-:Y:S01]  /*0b50*/  IMAD.MOV.U32 R9, RZ, RZ, 0x2 ;  /* 0x00000002ff097424 */ /* 0x000fe200078e00ff */
[----:B------:R-:W-:Y:S01]  /*0b60*/  MOV R2, 0xb90 ;  /* 0x00000b9000027802 */ /* 0x000fe20000000f00 */
[----:B------:R-:W-:-:S02]  /*0b70*/  IMAD.MOV.U32 R11, RZ, RZ, -0x1 ;  /* 0xffffffffff0b7424 */ /* 0x000fc400078e00ff */
[----:B012---:R-:W-:Y:S05]  /*0b80*/  CALL.REL.NOINC `($__internal_12_$__cuda_sm70_shflsync_bfly_p) ;  /* 0x0000034000007944 */ /* 0x007fea0003c00000 */
[----:B01----:R-:W-:Y:S01]  /*0b90*/  FADD.FTZ R10, R13, R6 ;  /* 0x000000060d0a7221 */ /* 0x003fe20000010000 */
[----:B------:R-:W-:Y:S01]  /*0ba0*/  HFMA2.MMA R6, -RZ, RZ, 0, 1.847743988037109375e-06 ;  /* 0x0000001fff067435 */ /* 0x000fe200000001ff */
[----:B------:R-:W-:Y:S01]  /*0bb0*/  MOV R9, 0x4 ;  /* 0x0000000400097802 */ /* 0x000fe20000000f00 */
[----:B------:R-:W-:Y:S01]  /*0bc0*/  IMAD.MOV.U32 R11, RZ, RZ, -0x1 ;  /* 0xffffffffff0b7424 */ /* 0x000fe200078e00ff */
[----:B------:R-:W-:-:S03]  /*0bd0*/  MOV R2, 0xbf0 ;  /* 0x00000bf000027802 */ /* 0x000fc60000000f00 */
[----:B------:R-:W-:Y:S05]  /*0be0*/  CALL.REL.NOINC `($__internal_12_$__cuda_sm70_shflsync_bfly_p) ;  /* 0x000002e000007944 */ /* 0x000fea0003c00000 */
[----:B01----:R-:W-:Y:S01]  /*0bf0*/  FADD.FTZ R10, R10, R6 ;  /* 0x000000060a0a7221 */ /* 0x003fe20000010000 */
[----:B------:R-:W-:Y:S01]  /*0c00*/  HFMA2.MMA R6, -RZ, RZ, 0, 1.847743988037109375e-06 ;  /* 0x0000001fff067435 */ /* 0x000fe200000001ff */
[----:B------:R-:W-:Y:S01]  /*0c10*/  MOV R9, 0x8 ;  /* 0x0000000800097802 */ /* 0x000fe20000000f00 */
[----:B------:R-:W-:Y:S01]  /*0c20*/  IMAD.MOV.U32 R11, RZ, RZ, -0x1 ;  /* 0xffffffffff0b7424 */ /* 0x000fe200078e00ff */
[----:B------:R-:W-:-:S03]  /*0c30*/  MOV R2, 0xc50 ;  /* 0x00000c5000027802 */ /* 0x000fc60000000f00 */
[----:B------:R-:W-:Y:S05]  /*0c40*/  CALL.REL.NOINC `($__internal_12_$__cuda_sm70_shflsync_bfly_p) ;  /* 0x0000028000007944 */ /* 0x000fea0003c00000 */
[----:B-1----:R-:W-:Y:S01]  /*0c50*/  FADD.FTZ R4, R10, R6 ;  /* 0x000000060a047221 */ /* 0x002fe20000010000 */
[----:B------:R-:W-:Y:S01]  /*0c60*/  HFMA2.MMA R6, -RZ, RZ, 0, 1.847743988037109375e-06 ;  /* 0x0000001fff067435 */ /* 0x000fe200000001ff */
[----:B0-----:R-:W-:Y:S01]  /*0c70*/  MOV R9, 0x10 ;  /* 0x0000001000097802 */ /* 0x001fe20000000f00 */
[----:B------:R-:W-:Y:S01]  /*0c80*/  IMAD.MOV.U32 R11, RZ, RZ, -0x1 ;  /* 0xffffffffff0b7424 */ /* 0x000fe200078e00ff */
[----:B------:R-:W-:-:S02]  /*0c90*/  MOV R2, 0xcc0 ;  /* 0x00000cc000027802 */ /* 0x000fc40000000f00 */
[----:B------:R-:W-:Y:S02]  /*0ca0*/  MOV R10, R4 ;  /* 0x00000004000a7202 */ /* 0x000fe40000000f00 */
[----:B------:R-:W-:Y:S05]  /*0cb0*/  CALL.REL.NOINC `($__internal_12_$__cuda_sm70_shflsync_bfly_p) ;  /* 0x0000021000007944 */ /* 0x000fea0003c00000 */
[----:B0-----:R-:W-:Y:S01]  /*0cc0*/  HFMA2.MMA R9, -RZ, RZ, 0, 5.9604644775390625e-08 ;  /* 0x00000001ff097435 */ /* 0x001fe200000001ff */
[----:B-1----:R-:W-:Y:S01]  /*0cd0*/  MOV R7, R6 ;  /* 0x0000000600077202 */ /* 0x002fe20000000f00 */
[----:B------:R-:W-:Y:S01]  /*0ce0*/  IMAD.MOV.U32 R10, RZ, RZ, R5 ;  /* 0x000000ffff0a7224 */ /* 0x000fe200078e0005 */
[----:B------:R-:W-:Y:S01]  /*0cf0*/  MOV R6, 0x1f ;  /* 0x0000001f00067802 */ /* 0x000fe20000000f00 */
[----:B------:R-:W-:Y:S01]  /*0d00*/  IMAD.MOV.U32 R11, RZ, RZ, -0x1 ;  /* 0xffffffffff0b7424 */ /* 0x000fe200078e00ff */
[----:B------:R-:W-:Y:S02]  /*0d10*/  MOV R2, 0xd30 ;  /* 0x00000d3000027802 */ /* 0x000fe40000000f00 */
[----:B------:R-:W-:Y:S05]  /*0d20*/  CALL.REL.NOINC `($__internal_12_$__cuda_sm70_shflsync_bfly_p) ;  /* 0x000001a000007944 */ /* 0x000fea0003c00000 */
[----:B0-----:R-:W-:Y:S01]  /*0d30*/  HFMA2.MMA R9, -RZ, RZ, 0, 1.1920928955078125e-07 ;  /* 0x00000002ff097435 */ /* 0x001fe200000001ff */
[----:B-1----:R-:W-:Y:S01]  /*0d40*/  FADD.FTZ R10, R5, R6 ;  /* 0x00000006050a7221 */ /* 0x002fe20000010000 */
[----:B------:R-:W-:Y:S01]  /*0d50*/  MOV R6, 0x1f ;  /* 0x0000001f00067802 */ /* 0x000fe20000000f00 */
[----:B------:R-:W-:Y:S01]  /*0d60*/  IMAD.MOV.U32 R11, RZ, RZ, -0x1 ;  /* 0xffffffffff0b7424 */ /* 0x000fe200078e00ff */
[----:B------:R-:W-:Y:S02]  /*0d70*/  MOV R2, 0xd90 ;  /* 0x00000d9000027802 */ /* 0x000fe40000000f00 */
[----:B------:R-:W-:Y:S05]  /*0d80*/  CALL.REL.NOINC `($__internal_12_$__cuda_sm70_shflsync_bfly_p) ;  /* 0x0000014000007944 */ /* 0x000fea0003c00000 */
[----:B0-----:R-:W-:Y:S01]  /*0d90*/  HFMA2.MMA R9, -RZ, RZ, 0, 2.384185791015625e-07 ;  /* 0x00000004ff097435 */ /* 0x001fe200000001ff */
[----:B-1----:R-:W-:Y:S01]  /*0da0*/  FADD.FTZ R10, R10, R6 ;  /* 0x000000060a0a7221 */ /* 0x002fe20000010000 */
[----:B------:R-:W-:Y:S01]  /*0db0*/  MOV R6, 0x1f ;  /* 0x0000001f00067802 */ /* 0x000fe20000000f00 */
[----:B------:R-:W-:Y:S01]  /*0dc0*/  IMAD.MOV.U32 R11, RZ, RZ, -0x1 ;  /* 0xffffffffff0b7424 */ /* 0x000fe200078e00ff */
[----:B------:R-:W-:-:S02]  /*0dd0*/  MOV R2, 0xdf0 ;  /* 0x00000df000027802 */ /* 0x000fc40000000f00 */
[----:B------:R-:W-:Y:S05]  /*0de0*/  CALL.REL.NOINC `($__internal_12_$__cuda_sm70_shflsync_bfly_p) ;  /* 0x000000e000007944 */ /* 0x000fea0003c00000 */
[----:B0-----:R-:W-:Y:S01]  /*0df0*/  HFMA2.MMA R9, -RZ, RZ, 0, 4.76837158203125e-07 ;  /* 0x00000008ff097435 */ /* 0x001fe200000001ff */
[----:B-1----:R-:W-:Y:S01]  /*0e00*/  FADD.FTZ R10, R10, R6 ;  /* 0x000000060a0a7221 */ /* 0x002fe20000010000 */
[----:B------:R-:W-:Y:S01]  /*0e10*/  MOV R6, 0x1f ;  /* 0x0000001f00067802 */ /* 0x000fe20000000f00 */
[----:B------:R-:W-:Y:S01]  /*0e20*/  IMAD.MOV.U32 R11, RZ, RZ, -0x1 ;  /* 0xffffffffff0b7424 */ /* 0x000fe200078e00ff */
[----:B------:R-:W-:-:S02]  /*0e30*/  MOV R2, 0xe50 ;  /* 0x00000e5000027802 */ /* 0x000fc40000000f00 */
[----:B------:R-:W-:Y:S05]  /*0e40*/  CALL.REL.NOINC `($__internal_12_$__cuda_sm70_shflsync_bfly_p) ;  /* 0x0000008000007944 */ /* 0x000fea0003c00000 */
[----:B0-----:R-:W-:Y:S01]  /*0e50*/  HFMA2.MMA R9, -RZ, RZ, 0, 9.5367431640625e-07 ;  /* 0x00000010ff097435 */ /* 0x001fe200000001ff */
[----:B-1----:R-:W-:Y:S01]  /*0e60*/  FADD.FTZ R10, R10, R6 ;  /* 0x000000060a0a7221 */ /* 0x002fe20000010000 */
[----:B------:R-:W-:Y:S01]  /*0e70*/  MOV R6, 0x1f ;  /* 0x0000001f00067802 */ /* 0x000fe20000000f00 */
[----:B------:R-:W-:Y:S01]  /*0e80*/  IMAD.MOV.U32 R11, RZ, RZ, -0x1 ;  /* 0xffffffffff0b7424 */ /* 0x000fe200078e00ff */
[----:B------:R-:W-:-:S02]  /*0e90*/  MOV R2, 0xeb0 ;  /* 0x00000eb000027802 */ /* 0x000fc40000000f00 */
[----:B------:R-:W-:Y:S05]  /*0ea0*/  CALL.REL.NOINC `($__internal_12_$__cuda_sm70_shflsync_bfly_p) ;  /* 0x0000002000007944 */ /* 0x000fea0003c00000 */
[----:B-1----:R-:W-:Y:S01]  /*0eb0*/  MOV R5, R6 ;  /* 0x0000000600057202 */ /* 0x002fe20000000f00 */
[----:B0-----:R-:W-:Y:S05]  /*0ec0*/  BRA `(.L_x_781) ;  /* 0xfffffa5000007947 */ /* 0x001fea000383ffff */
        .weak           $__internal_12_$__cuda_sm70_shflsync_bfly_p
        .type           $__internal_12_$__cuda_sm70_shflsync_bfly_p,@function
        .size           $__internal_12_$__cuda_sm70_shflsync_bfly_p,(.L_x_12314 - $__internal_12_$__cuda_sm70_shflsync_bfly_p)
$__internal_12_$__cuda_sm70_shflsync_bfly_p:
[----:B------:R-:W-:Y:S01]  /*0ed0*/  HFMA2.MMA R3, -RZ, RZ, 0, 0 ;  /* 0x00000000ff037435 */ /* 0x000fe200000001ff */
[----:B------:R-:W-:Y:S04]  /*0ee0*/  WARPSYNC R11 ;  /* 0x0000000b00007348 */ /* 0x000fe80003800000 */
[----:B------:R0:W1:Y:S01]  /*0ef0*/  SHFL.BFLY PT, R6, R10, R9, R6 ;  /* 0x0c0000090a067389 */ /* 0x00006200000e0006 */
[----:B------:R-:W-:Y:S05]  /*0f00*/  RET.REL.NODEC R2 `(_ZN10layer_norm22ln_bwd_finalize_kernelINS_22Kernel_traits_finalizeILj1024E13__nv_bfloat16S2_S2_S2_fjLb0ELj1024ELj4ENS_18Kernel_traits_baseILj1024ES2_S2_S2_S2_fjLj1024EEEEELb0ELb1EEEvNS_9BwdParamsE) ;  /* 0xfffff0f002007950 */ /* 0x000fea0003c3ffff */
.L_x_782:
        /* <DEDUP_REMOVED lines=15> */
.L_x_12314:


//--------------------- .text._ZN10layer_norm13ln_bwd_kernelINS_13Kernel_traitsI13__nv_bfloat16S2_S2_S2_fjLj1024ELj1ELj4ELj1ELj16ENS_18Kernel_traits_baseILj1024ES2_S2_S2_S2_fjLj128EEEEELb1ELb0ELb1ELb1EEEvNS_9BwdParamsE --------------------------
	.section	.text._ZN10layer_norm13ln_bwd_kernelINS_13Kernel_traitsI13__nv_bfloat16S2_S2_S2_fjLj1024ELj1ELj4ELj1ELj16ENS_18Kernel_traits_baseILj1024ES2_S2_S2_S2_fjLj128EEEEELb1ELb0ELb1ELb1EEEvNS_9BwdParamsE,"ax",@progbits
	.sectioninfo	@"SHI_REGISTERS=243"
	.align	128
        .global         _ZN10layer_norm13ln_bwd_kernelINS_13Kernel_traitsI13__nv_bfloat16S2_S2_S2_fjLj1024ELj1ELj4ELj1ELj16ENS_18Kernel_traits_baseILj1024ES2_S2_S2_S2_fjLj128EEEEELb1ELb0ELb1ELb1EEEvNS_9BwdParamsE
        .type           _ZN10layer_norm13ln_bwd_kernelINS_13Kernel_traitsI13__nv_bfloat16S2_S2_S2_fjLj1024ELj1ELj4ELj1ELj16ENS_18Kernel_traits_baseILj1024ES2_S2_S2_S2_fjLj128EEEEELb1ELb0ELb1ELb1EEEvNS_9BwdParamsE,@function
        .size           _ZN10layer_norm13ln_bwd_kernelINS_13Kernel_traitsI13__nv_bfloat16S2_S2_S2_fjLj1024ELj1ELj4ELj1ELj16ENS_18Kernel_traits_baseILj1024ES2_S2_S2_S2_fjLj128EEEEELb1ELb0ELb1ELb1EEEvNS_9BwdParamsE,(.L_x_12315 - _ZN10layer_norm13ln_bwd_kernelINS_13Kernel_traitsI13__nv_bfloat16S2_S2_S2_fjLj1024ELj1ELj4ELj1ELj16ENS_18Kernel_traits_baseILj1024ES2_S2_S2_S2_fjLj128EEEEELb1ELb0ELb1ELb1EEEvNS_9BwdParamsE)
        .other          _ZN10layer_norm13ln_bwd_kernelINS_13Kernel_traitsI13__nv_bfloat16S2_S2_S2_fjLj1024ELj1ELj4ELj1ELj16ENS_18Kernel_traits_baseILj1024ES2_S2_S2_S2_fjLj128EEEEELb1ELb0ELb1ELb1EEEvNS_9BwdParamsE,@"STO_CUDA_ENTRY STV_DEFAULT"
_ZN10layer_norm13ln_bwd_kernelINS_13Kernel_traitsI13__nv_bfloat16S2_S2_S2_fjLj1024ELj1ELj4ELj1ELj16ENS_18Kernel_traits_baseILj1024ES2_S2_S2_S2_fjLj128EEEEELb1ELb0ELb1ELb1EEEvNS_9BwdParamsE:
.text._ZN10layer_norm13ln_bwd_kernelINS_13Kernel_traitsI13__nv_bfloat16S2_S2_S2_fjLj1024ELj1ELj4ELj1ELj16ENS_18Kernel_traits_baseILj1024ES2_S2_S2_S2_fjLj128EEEEELb1ELb0ELb1ELb1EEEvNS_9BwdParamsE:
        /* <DEDUP_REMOVED lines=42> */
.L_x_784:
[----:B------:R-:W-:-:S05]  /*02a0*/  IMAD.SHL.U32 R0, R166, 0x10, RZ ;  /* 0x00000010a6007824 */ /* 0x000fca00078e00ff */
        /* <DEDUP_REMOVED lines=72> */
.L_x_887:
[----:B------:R-:W-:-:S10]  /*0730*/  HFMA2.MMA R126, -RZ, RZ, 0, 2.384185791015625e-07 ;  /* 0x00000004ff7e7435 */ /* 0x000fd400000001ff */
[----:B------:R-:W-:-:S06]  /*0740*/  IMAD.WIDE R94, R165, R126, c[0x0][0x1d8] ;  /* 0x00007600a55e7625 */ /* 0x000fcc00078e027e */
[----:B------:R-:W2:Y:S01]  /*0750*/  LDG.E R94, [R94.64] ;  /* 0x000000045e5e7981 */ /* 0x000ea2000c1e1900 */
[----:B------:R-:W-:-:S04]  /*0760*/  IMAD.WIDE R92, R165, R126, c[0x0][0x1a8] ;  /* 0x00006a00a55c7625 */ /* 0x000fc800078e027e */
[C---:B------:R-:W-:Y:S01]  /*0770*/  IMAD R124, R165.reuse, c[0x0][0x168], RZ ;  /* 0x00005a00a57c7a24 */ /* 0x040fe200078e02ff */
[----:B------:R0:W5:Y:S01]  /*0780*/  LDG.E R167, [R92.64] ;  /* 0x000000045ca77981 */ /* 0x000162000c1e1900 */
[----:B------:R-:W-:Y:S01]  /*0790*/  LOP3.LUT R130, R166, 0x1f, RZ, 0xc0, !PT ;  /* 0x0000001fa6827812 */ /* 0x000fe200078ec0ff */
[----:B------:R-:W-:Y:S02]  /*07a0*/  IMAD.WIDE R2, R165, R126, c[0x0][0x1d0] ;  /* 0x00007400a5027625 */ /* 0x000fe400078e027e */
[----:B------:R-:W-:Y:S01]  /*07b0*/  SHF.R.S32.HI R125, RZ, 0x1f, R124 ;  /* 0x0000001fff7d7819 */ /* 0x000fe2000001147c */
[----:B------:R-:W-:Y:S01]  /*07c0*/  BSSY B1, `(.L_x_786) ;  /* 0x000017f000017945 */ /* 0x000fe20003800000 */
[----:B------:R-:W-:Y:S01]  /*07d0*/  IMAD.MOV.U32 R131, RZ, RZ, 0x10 ;  /* 0x00000010ff837424 */ /* 0x000fe200078e00ff */
[----:B------:R1:W5:Y:S01]  /*07e0*/  LDG.E R171, [R2.64] ;  /* 0x0000000402ab7981 */ /* 0x000362000c1e1900 */
[----:B------:R-:W-:-:S04]  /*07f0*/  LEA.HI R125, R125, R124, RZ, 0x3 ;  /* 0x0000007c7d7d7211 */ /* 0x000fc800078f18ff */
[----:B------:R-:W-:-:S04]  /*0800*/  LEA.HI.SX32 R172, R125, R130, 0x1d ;  /* 0x000000827dac7211 */ /* 0x000fc800078feaff */
[C---:B------:R-:W-:Y:S02]  /*0810*/  IADD3 R170, R172.reuse, 0x20, RZ ;  /* 0x00000020acaa7810 */ /* 0x040fe40007ffe0ff */
[C---:B------:R-:W-:Y:S02]  /*0820*/  IADD3 R169, R172.reuse, 0x40, RZ ;  /* 0x00000040aca97810 */ /* 0x040fe40007ffe0ff */
[----:B------:R-:W-:Y:S01]  /*0830*/  IADD3 R168, R172, 0x60, RZ ;  /* 0x00000060aca87810 */ /* 0x000fe20007ffe0ff */
[----:B------:R-:W-:-:S04]  /*0840*/  IMAD.WIDE R126, R165, R126, c[0x0][0x1a0] ;  /* 0x00006800a57e7625 */ /* 0x000fc800078e027e */
[----:B------:R-:W-:-:S04]  /*0850*/  IMAD.WIDE.U32 R124, R172, R131, c[0x0][0x218] ;  /* 0x00008600ac7c7625 */ /* 0x000fc800078e0083 */
[----:B-1----:R-:W-:-:S04]  /*0860*/  IMAD.WIDE.U32 R2, R170, R131, c[0x0][0x218] ;  /* 0x00008600aa027625 */ /* 0x002fc800078e0083 */
[----:B------:R-:W-:-:S04]  /*0870*/  IMAD.WIDE.U32 R132, R169, R131, c[0x0][0x218] ;  /* 0x00008600a9847625 */ /* 0x000fc800078e0083 */
[----:B------:R-:W-:Y:S01]  /*0880*/  IMAD.WIDE.U32 R128, R168, R131, c[0x0][0x218] ;  /* 0x00008600a8807625 */ /* 0x000fe200078e0083 */
[----:B--2---:R-:W-:-:S13]  /*0890*/  ISETP.GT.AND P1, PT, R94, RZ, PT ;  /* 0x000000ff5e00720c */ /* 0x004fda0003f24270 */
[----:B------:R-:W-:Y:S05]  /*08a0*/  @P1 BRA `(.L_x_787) ;  /* 0x000001c000001947 */ /* 0x000fea0003800000 */
[----:B0----5:R-:W-:Y:S02]  /*08b0*/  ISETP.GE.AND P2, PT, R171, 0x1, PT ;  /* 0x00000001ab00780c */ /* 0x021fe40003f46270 */
[----:B------:R-:W-:Y:S02]  /*08c0*/  ISETP.NE.U32.AND P0, PT, RZ, c[0x0][0x218], PT ;  /* 0x00008600ff007a0c */ /* 0x000fe40003f05070 */
[----:B------:R-:W-:Y:S02]  /*08d0*/  MOV R131, RZ ;  /* 0x000000ff00837202 */ /* 0x000fe40000000f00 */
[----:B------:R-:W-:-:S07]  /*08e0*/  ISETP.NE.AND.EX P0, PT, RZ, c[0x0][0x21c], PT, P0 ;  /* 0x00008700ff007a0c */ /* 0x000fce0003f05300 */
[----:B------:R-:W-:-:S05]  /*08f0*/  @P2 IADD3 R92, R171, -0x1, RZ ;  /* 0xffffffffab5c2810 */ /* 0x000fca0007ffe0ff */
[----:B------:R-:W-:Y:S01]  /*0900*/  @P2 IMAD R92, R92, c[0x0][0x168], RZ ;  /* 0x00005a005c5c2a24 */ /* 0x000fe200078e02ff */
[----:B------:R0:W5:Y:S04]  /*0910*/  @P0 LDG.E.128 R68, [R124.64] ;  /* 0x000000047c440981 */ /* 0x000168000c1e1d00 */
[----:B------:R-:W-:Y:S01]  /*0920*/  @P2 SHF.R.S32.HI R93, RZ, 0x1f, R92 ;  /* 0x0000001fff5d2819 */ /* 0x000fe2000001145c */
[----:B------:R1:W5:Y:S03]  /*0930*/  @P0 LDG.E.128 R72, [R2.64] ;  /* 0x0000000402480981 */ /* 0x000366000c1e1d00 */
[----:B------:R-:W-:Y:S01]  /*0940*/  @P2 LEA.HI R93, R93, R92, RZ, 0x3 ;  /* 0x0000005c5d5d2211 */ /* 0x000fe200078f18ff */
[----:B------:R2:W5:Y:S03]  /*0950*/  @P0 LDG.E.128 R80, [R128.64] ;  /* 0x0000000480500981 */ /* 0x000566000c1e1d00 */
[----:B------:R-:W-:Y:S01]  /*0960*/  @P2 LEA.HI.SX32 R131, R93, R130, 0x1d ;  /* 0x000000825d832211 */ /* 0x000fe200078feaff */
[----:B------:R3:W5:Y:S01]  /*0970*/  @P0 LDG.E.128 R76, [R132.64] ;  /* 0x00000004844c0981 */ /* 0x000762000c1e1d00 */
[----:B------:R-:W-:-:S02]  /*0980*/  MOV R93, 0x8 ;  /* 0x00000008005d7802 */ /* 0x000fc40000000f00 */
[C---:B------:R-:W-:Y:S02]  /*0990*/  IADD3 R126, R131.reuse, 0x20, RZ ;  /* 0x00000020837e7810 */ /* 0x040fe40007ffe0ff */
[C---:B------:R-:W-:Y:S02]  /*09a0*/  IADD3 R94, R131.reuse, 0x40, RZ ;  /* 0x00000040835e7810 */ /* 0x040fe40007ffe0ff */
[C---:B------:R-:W-:Y:S01]  /*09b0*/  IADD3 R92, R131.reuse, 0x60, RZ ;  /* 0x00000060835c7810 */ /* 0x040fe20007ffe0ff */
[----:B------:R-:W-:-:S04]  /*09c0*/  IMAD.WIDE.U32 R130, R131, R93, c[0x0][0x190] ;  /* 0x0000640083827625 */ /* 0x000fc800078e005d */
[-C--:B------:R-:W-:Y:S02]  /*09d0*/  IMAD.WIDE.U32 R126, R126, R93.reuse, c[0x0][0x190] ;  /* 0x000064007e7e7625 */ /* 0x080fe400078e005d */
[----:B------:R-:W5:Y:S02]  /*09e0*/  LDG.E.64 R130, [R130.64] ;  /* 0x0000000482827981 */ /* 0x000f64000c1e1b00 */
[-C--:B------:R-:W-:Y:S02]  /*09f0*/  IMAD.WIDE.U32 R94, R94, R93.reuse, c[0x0][0x190] ;  /* 0x000064005e5e7625 */ /* 0x080fe400078e005d */
[----:B------:R-:W5:Y:S02]  /*0a00*/  LDG.E.64 R126, [R126.64] ;  /* 0x000000047e7e7981 */ /* 0x000f64000c1e1b00 */
[----:B------:R-:W-:Y:S02]  /*0a10*/  IMAD.WIDE.U32 R92, R92, R93, c[0x0][0x190] ;  /* 0x000064005c5c7625 */ /* 0x000fe400078e005d */
[----:B0-----:R2:W5:Y:S04]  /*0a20*/  LDG.E.64 R124, [R94.64] ;  /* 0x000000045e7c7981 */ /* 0x001568000c1e1b00 */
[----:B-1----:R2:W5:Y:S01]  /*0a30*/  LDG.E.64 R2, [R92.64] ;  /* 0x000000045c027981 */ /* 0x002562000c1e1b00 */
[----:B------:R-:W-:Y:S01]  /*0a40*/  IMAD.MOV.U32 R209, RZ, RZ, RZ ;  /* 0x000000ffffd17224 */ /* 0x000fe200078e00ff */
[----:B---3--:R-:W-:Y:S01]  /*0a50*/  MOV R132, RZ ;  /* 0x000000ff00847202 */ /* 0x008fe20000000f00 */
[----:B------:R-:W-:Y:S05]  /*0a60*/  BRA `(.L_x_788) ;  /* 0x0000154000007947 */ /* 0x000fea0003800000 */
.L_x_787:
[----:B0-----:R-:W-:Y:S01]  /*0a70*/  IADD3 R92, R94, -0x1, RZ ;  /* 0xffffffff5e5c7810 */ /* 0x001fe20007ffe0ff */
[----:B------:R-:W-:Y:S01]  /*0a80*/  IMAD.WIDE.U32 R100, R170, R131, c[0x0][0x188] ;  /* 0x00006200aa647625 */ /* 0x000fe200078e0083 */
[----:B------:R0:W2:Y:S03]  /*0a90*/  LDG.E R186, [R126.64] ;  /* 0x000000047eba7981 */ /* 0x0000a6000c1e1900 */
[----:B------:R-:W-:-:S02]  /*0aa0*/  IMAD R92, R92, c[0x0][0x168], RZ ;  /* 0x00005a005c5c7a24 */ /* 0x000fc400078e02ff */
[-C--:B------:R-:W-:Y:S01]  /*0ab0*/  IMAD.WIDE.U32 R108, R169, R131.reuse, c[0x0][0x188] ;  /* 0x00006200a96c7625 */ /* 0x080fe200078e0083 */
[----:B------:R-:W3:Y:S02]  /*0ac0*/  LDG.E.128 R100, [R100.64] ;  /* 0x0000000464647981 */ /* 0x000ee4000c1e1d00 */
[----:B------:R-:W-:Y:S01]  /*0ad0*/  SHF.R.S32.HI R93, RZ, 0x1f, R92 ;  /* 0x0000001fff5d7819 */ /* 0x000fe2000001145c */
[-C--:B------:R-:W-:Y:S02]  /*0ae0*/  IMAD.WIDE.U32 R116, R168, R131.reuse, c[0x0][0x188] ;  /* 0x00006200a8747625 */ /* 0x080fe400078e0083 */
[----:B------:R-:W4:Y:S01]  /*0af0*/  LDG.E.128 R108, [R108.64] ;  /* 0x000000046c6c7981 */ /* 0x000f22000c1e1d00 */
[----:B------:R-:W-:Y:S01]  /*0b00*/  LEA.HI R95, R93, R92, RZ, 0x3 ;  /* 0x0000005c5d5f7211 */ /* 0x000fe200078f18ff */
[----:B------:R-:W-:Y:S02]  /*0b10*/  IMAD.WIDE.U32 R92, R172, R131, c[0x0][0x188] ;  /* 0x00006200ac5c7625 */ /* 0x000fe400078e0083 */
[----:B------:R-:W4:Y:S01]  /*0b20*/  LDG.E.128 R116, [R116.64] ;  /* 0x0000000474747981 */ /* 0x000f22000c1e1d00 */
[----:B------:R-:W-:-:S03]  /*0b30*/  LEA.HI.SX32 R120, R95, R130, 0x1d ;  /* 0x000000825f787211 */ /* 0x000fc600078feaff */
[----:B------:R-:W4:Y:S01]  /*0b40*/  LDG.E.128 R92, [R92.64] ;  /* 0x000000045c5c7981 */ /* 0x000f22000c1e1d00 */
[C---:B------:R-:W-:Y:S01]  /*0b50*/  IADD3 R104, R120.reuse, 0x20, RZ ;  /* 0x0000002078687810 */ /* 0x040fe20007ffe0ff */
[C---:B------:R-:W-:Y:S01]  /*0b60*/  IMAD.WIDE.U32 R96, R120.reuse, R131, c[0x0][0x208] ;  /* 0x0000820078607625 */ /* 0x040fe200078e0083 */
[----:B------:R-:W-:-:S03]  /*0b70*/  IADD3 R112, R120, 0x40, RZ ;  /* 0x0000004078707810 */ /* 0x000fc60007ffe0ff */
[-C--:B------:R-:W-:Y:S02]  /*0b80*/  IMAD.WIDE.U32 R104, R104, R131.reuse, c[0x0][0x208] ;  /* 0x0000820068687625 */ /* 0x080fe400078e0083 */
[----:B------:R-:W4:Y:S02]  /*0b90*/  LDG.E.128 R96, [R96.64] ;  /* 0x0000000460607981 */ /* 0x000f24000c1e1d00 */
[----:B------:R-:W-:Y:S02]  /*0ba0*/  IMAD.WIDE.U32 R112, R112, R131, c[0x0][0x208] ;  /* 0x0000820070707625 */ /* 0x000fe400078e0083 */
[----:B------:R-:W4:Y:S04]  /*0bb0*/  LDG.E.128 R104, [R104.64] ;  /* 0x0000000468687981 */ /* 0x000f28000c1e1d00 */
[----:B------:R-:W4:Y:S01]  /*0bc0*/  LDG.E.128 R112, [R112.64] ;  /* 0x0000000470707981 */ /* 0x000f22000c1e1d00 */
[----:B------:R-:W-:-:S05]  /*0bd0*/  IADD3 R120, R120, 0x60, RZ ;  /* 0x0000006078787810 */ /* 0x000fca0007ffe0ff */
[----:B------:R-:W-:-:S06]  /*0be0*/  IMAD.WIDE.U32 R120, R120, R131, c[0x0][0x208] ;  /* 0x0000820078787625 */ /* 0x000fcc00078e0083 */
[----:B------:R-:W4:Y:S01]  /*0bf0*/  LDG.E.128 R120, [R120.64] ;  /* 0x0000000478787981 */ /* 0x000f22000c1e1d00 */
[----:B-----5:R-:W-:-:S13]  /*0c00*/  ISETP.GE.AND P2, PT, R171, 0x1, PT ;  /* 0x00000001ab00780c */ /* 0x020fda0003f46270 */
[----:B------:R-:W-:-:S05]  /*0c10*/  @P2 IADD3 R131, R171, -0x1, RZ ;  /* 0xffffffffab832810 */ /* 0x000fca0007ffe0ff */
[----:B------:R-:W-:-:S05]  /*0c20*/  @P2 IMAD R131, R131, c[0x0][0x168], RZ ;  /* 0x00005a0083832a24 */ /* 0x000fca00078e02ff */
[----:B------:R-:W-:-:S04]  /*0c30*/  @P2 SHF.R.S32.HI R174, RZ, 0x1f, R131 ;  /* 0x0000001fffae2819 */ /* 0x000fc80000011483 */
[----:B0-----:R-:W-:Y:S02]  /*0c40*/  @P2 LEA.HI R127, R174, R131, RZ, 0x3 ;  /* 0x00000083ae7f2211 */ /* 0x001fe400078f18ff */
[----:B------:R-:W-:Y:S02]  /*0c50*/  MOV R131, RZ ;  /* 0x000000ff00837202 */ /* 0x000fe40000000f00 */
[----:B------:R-:W-:Y:S01]  /*0c60*/  @P2 LEA.HI.SX32 R131, R127, R130, 0x1d ;  /* 0x000000827f832211 */ /* 0x000fe200078feaff */
[----:B------:R-:W-:-:S03]  /*0c70*/  IMAD.MOV.U32 R177, RZ, RZ, 0x8 ;  /* 0x00000008ffb17424 */ /* 0x000fc600078e00ff */
[C---:B------:R-:W-:Y:S02]  /*0c80*/  IADD3 R126, R131.reuse, 0x20, RZ ;  /* 0x00000020837e7810 */ /* 0x040fe40007ffe0ff */
[C---:B------:R-:W-:Y:S02]  /*0c90*/  IADD3 R174, R131.reuse, 0x40, RZ ;  /* 0x0000004083ae7810 */ /* 0x040fe40007ffe0ff */
[C---:B------:R-:W-:Y:S01]  /*0ca0*/  IADD3 R176, R131.reuse, 0x60, RZ ;  /* 0x0000006083b07810 */ /* 0x040fe20007ffe0ff */
[----:B------:R-:W-:-:S04]  /*0cb0*/  IMAD.WIDE.U32 R130, R131, R177, c[0x0][0x190] ;  /* 0x0000640083827625 */ /* 0x000fc800078e00b1 */
[----:B------:R-:W-:Y:S02]  /*0cc0*/  IMAD.WIDE.U32 R126, R126, R177, c[0x0][0x190] ;  /* 0x000064007e7e7625 */ /* 0x000fe400078e00b1 */
[----:B------:R-:W5:Y:S04]  /*0cd0*/  LDG.E.64 R130, [R130.64] ;  /* 0x0000000482827981 */ /* 0x000f68000c1e1b00 */
[----:B------:R-:W5:Y:S01]  /*0ce0*/  LDG.E.64 R126, [R126.64] ;  /* 0x000000047e7e7981 */ /* 0x000f62000c1e1b00 */
[----:B------:R-:W-:-:S04]  /*0cf0*/  ISETP.NE.U32.AND P0, PT, RZ, c[0x0][0x218], PT ;  /* 0x00008600ff007a0c */ /* 0x000fc80003f05070 */
[----:B------:R-:W-:Y:S01]  /*0d00*/  ISETP.NE.AND.EX P0, PT, RZ, c[0x0][0x21c], PT, P0 ;  /* 0x00008700ff007a0c */ /* 0x000fe20003f05300 */
[----:B------:R-:W-:-:S04]  /*0d10*/  IMAD.WIDE.U32 R174, R174, R177, c[0x0][0x190] ;  /* 0x00006400aeae7625 */ /* 0x000fc800078e00b1 */
[----:B------:R-:W-:-:S08]  /*0d20*/  IMAD.WIDE.U32 R176, R176, R177, c[0x0][0x190] ;  /* 0x00006400b0b07625 */ /* 0x000fd000078e00b1 */
[----:B------:R0:W5:Y:S04]  /*0d30*/  @P0 LDG.E.128 R68, [R124.64] ;  /* 0x000000047c440981 */ /* 0x000168000c1e1d00 */
[----:B------:R1:W5:Y:S04]  /*0d40*/  @P0 LDG.E.128 R72, [R2.64] ;  /* 0x0000000402480981 */ /* 0x000368000c1e1d00 */
[----:B------:R1:W5:Y:S04]  /*0d50*/  @P0 LDG.E.128 R76, [R132.64] ;  /* 0x00000004844c0981 */ /* 0x000368000c1e1d00 */
[----:B------:R2:W5:Y:S01]  /*0d60*/  @P0 LDG.E.128 R80, [R128.64] ;  /* 0x0000000480500981 */ /* 0x000562000c1e1d00 */
[----:B------:R-:W-:-:S03]  /*0d70*/  ISETP.NE.AND P0, PT, R184, RZ, PT ;  /* 0x000000ffb800720c */ /* 0x000fc60003f05270 */
[----:B0-----:R0:W5:Y:S04]  /*0d80*/  LDG.E.64 R124, [R174.64] ;  /* 0x00000004ae7c7981 */ /* 0x001168000c1e1b00 */
[----:B-1----:R1:W5:Y:S01]  /*0d90*/  LDG.E.64 R2, [R176.64] ;  /* 0x00000004b0027981 */ /* 0x002362000c1e1b00 */
[----:B--2---:R-:W-:Y:S02]  /*0da0*/  FSEL R240, R186, RZ, !P0 ;  /* 0x000000ffbaf07208 */ /* 0x004fe40004000000 */
[--C-:B---3--:R-:W-:Y:S02]  /*0db0*/  PRMT R183, RZ, 0x5410, R101.reuse ;  /* 0x00005410ffb77816 */ /* 0x108fe40000000065 */
[----:B------:R-:W-:Y:S02]  /*0dc0*/  PRMT R181, RZ, 0x5410, R100 ;  /* 0x00005410ffb57816 */ /* 0x000fe40000000064 */
[----:B------:R-:W-:-:S02]  /*0dd0*/  PRMT R185, RZ, 0x7610, R101 ;  /* 0x00007610ffb97816 */ /* 0x000fc40000000065 */
[----:B----4-:R-:W-:Y:S02]  /*0de0*/  PRMT R203, RZ, 0x5410, R109 ;  /* 0x00005410ffcb7816 */ /* 0x010fe4000000006d */
[----:B------:R-:W-:Y:S02]  /*0df0*/  PRMT R187, RZ, 0x5410, R102 ;  /* 0x00005410ffbb7816 */ /* 0x000fe40000000066 */
[--C-:B------:R-:W-:Y:S02]  /*0e00*/  PRMT R179, RZ, 0x5410, R95.reuse ;  /* 0x00005410ffb37816 */ /* 0x100fe4000000005f */
[----:B------:R-:W-:Y:S02]  /*0e10*/  PRMT R178, RZ, 0x7610, R94 ;  /* 0x00007610ffb27816 */ /* 0x000fe4000000005e */
[----:B------:R-:W-:Y:S02]  /*0e20*/  PRMT R173, RZ, 0x5410, R92 ;  /* 0x00005410ffad7816 */ /* 0x000fe4000000005c */
[----:B------:R-:W-:-:S02]  /*0e30*/  PRMT R180, RZ, 0x7610, R95 ;  /* 0x00007610ffb47816 */ /* 0x000fc4000000005f */
[--C-:B------:R-:W-:Y:S02]  /*0e40*/  PRMT R195, RZ, 0x5410, R98.reuse ;  /* 0x00005410ffc37816 */ /* 0x100fe40000000062 */
[----:B------:R-:W-:Y:S02]  /*0e50*/  PRMT R194, RZ, 0x7610, R98 ;  /* 0x00007610ffc27816 */ /* 0x000fe40000000062 */
[----:B------:R-:W-:Y:S01]  /*0e60*/  PRMT R189, RZ, 0x7610, R102 ;  /* 0x00007610ffbd7816 */ /* 0x000fe20000000066 */
[C---:B------:R-:W-:Y:S01]  /*0e70*/  FADD.FTZ R102, -R240.reuse, R179 ;  /* 0x000000b3f0667221 */ /* 0x040fe20000010100 */
[----:B------:R-:W-:Y:S01]  /*0e80*/  PRMT R109, RZ, 0x7610, R109 ;  /* 0x00007610ff6d7816 */ /* 0x000fe2000000006d */
[----:B------:R-:W-:Y:S01]  /*0e90*/  FADD.FTZ R178, -R240, R178 ;  /* 0x000000b2f0b27221 */ /* 0x000fe20000010100 */
[----:B0-----:R-:W-:Y:S02]  /*0ea0*/  PRMT R174, RZ, 0x7610, R92 ;  /* 0x00007610ffae7816 */ /* 0x001fe4000000005c */
[----:B------:R-:W-:-:S02]  /*0eb0*/  PRMT R175, RZ, 0x5410, R93 ;  /* 0x00005410ffaf7816 */ /* 0x000fc4000000005d */
[----:B-1----:R-:W-:Y:S02]  /*0ec0*/  PRMT R176, RZ, 0x7610, R93 ;  /* 0x00007610ffb07816 */ /* 0x002fe4000000005d */
[----:B------:R-:W-:Y:S02]  /*0ed0*/  PRMT R201, RZ, 0x5410, R96 ;  /* 0x00005410ffc97816 */ /* 0x000fe40000000060 */
[--C-:B------:R-:W-:Y:S02]  /*0ee0*/  PRMT R193, RZ, 0x5410, R99.reuse ;  /* 0x00005410ffc17816 */ /* 0x100fe40000000063 */
[----:B------:R-:W-:Y:S01]  /*0ef0*/  PRMT R98, RZ, 0x7610, R99 ;  /* 0x00007610ff627816 */ /* 0x000fe20000000063 */
[----:B------:R-:W-:Y:S01]  /*0f00*/  FADD.FTZ R190, -R240, R173 ;  /* 0x000000adf0be7221 */ /* 0x000fe20000010100 */
[----:B------:R-:W-:Y:S02]  /*0f10*/  PRMT R182, RZ, 0x7610, R100 ;  /* 0x00007610ffb67816 */ /* 0x000fe40000000064 */
[----:B------:R-:W-:-:S02]  /*0f20*/  PRMT R199, RZ, 0x5410, R103 ;  /* 0x00005410ffc77816 */ /* 0x000fc40000000067 */
[--C-:B------:R-:W-:Y:S02]  /*0f30*/  PRMT R99, RZ, 0x5410, R105.reuse ;  /* 0x00005410ff637816 */ /* 0x100fe40000000069 */
[----:B------:R-:W-:Y:S02]  /*0f40*/  PRMT R192, RZ, 0x7610, R105 ;  /* 0x00007610ffc07816 */ /* 0x000fe40000000069 */
[--C-:B------:R-:W-:Y:S02]  /*0f50*/  PRMT R93, RZ, 0x5410, R107.reuse ;  /* 0x00005410ff5d7816 */ /* 0x100fe4000000006b */
[----:B------:R-:W-:Y:S01]  /*0f60*/  PRMT R92, RZ, 0x7610, R107 ;  /* 0x00007610ff5c7816 */ /* 0x000fe2000000006b */
[----:B------:R-:W-:Y:S01]  /*0f70*/  FADD.FTZ R180, -R240, R180 ;  /* 0x000000b4f0b47221 */ /* 0x000fe20000010100 */
[----:B------:R-:W-:Y:S02]  /*0f80*/  PRMT R103, RZ, 0x7610, R103 ;  /* 0x00007610ff677816 */ /* 0x000fe40000000067 */
[----:B------:R-:W-:-:S02]  /*0f90*/  PRMT R105, RZ, 0x5410, R108 ;  /* 0x00005410ff697816 */ /* 0x000fc4000000006c */
[----:B------:R-:W-:Y:S01]  /*0fa0*/  PRMT R107, RZ, 0x7610, R108 ;  /* 0x00007610ff6b7816 */ /* 0x000fe2000000006c */
[C---:B------:R-:W-:Y:S01]  /*0fb0*/  FADD.FTZ R108, -R240.reuse, R183 ;  /* 0x000000b7f06c7221 */ /* 0x040fe20000010100 */
[--C-:B------:R-:W-:Y:S01]  /*0fc0*/  PRMT R101, RZ, 0x5410, R104.reuse ;  /* 0x00005410ff657816 */ /* 0x100fe20000000068 */
[C---:B------:R-:W-:Y:S01]  /*0fd0*/  FADD.FTZ R216, -R240.reuse, R109 ;  /* 0x0000006df0d87221 */ /* 0x040fe20000010100 */
[----:B------:R-:W-:Y:S01]  /*0fe0*/  PRMT R100, RZ, 0x7610, R104 ;  /* 0x00007610ff647816 */ /* 0x000fe20000000068 */
[C---:B------:R-:W-:Y:S01]  /*0ff0*/  FADD.FTZ R104, -R240.reuse, R181 ;  /* 0x000000b5f0687221 */ /* 0x040fe20000010100 */
[--C-:B------:R-:W-:Y:S01]  /*1000*/  PRMT R204, RZ, 0x5410, R110.reuse ;  /* 0x00005410ffcc7816 */ /* 0x100fe2000000006e */
[C---:B------:R-:W-:Y:S01]  /*1010*/  FMUL.FTZ R183, R167.reuse, R102 ;  /* 0x00000066a7b77220 */ /* 0x040fe20000410000 */
[----:B------:R-:W-:Y:S01]  /*1020*/  PRMT R205, RZ, 0x7610, R110 ;  /* 0x00007610ffcd7816 */ /* 0x000fe2000000006e */
[----:B------:R-:W-:Y:S01]  /*1030*/  FADD.FTZ R110, -R240, R185 ;  /* 0x000000b9f06e7221 */ /* 0x000fe20000010100 */
[----:B------:R-:W-:Y:S01]  /*1040*/  PRMT R200, RZ, 0x7610, R96 ;  /* 0x00007610ffc87816 */ /* 0x000fe20000000060 */
[C---:B------:R-:W-:Y:S01]  /*1050*/  FMUL.FTZ R185, R167.reuse, R178 ;  /* 0x000000b2a7b97220 */ /* 0x040fe20000410000 */
[--C-:B------:R-:W-:Y:S01]  /*1060*/  PRMT R197, RZ, 0x5410, R97.reuse ;  /* 0x00005410ffc57816 */ /* 0x100fe20000000061 */
[----:B------:R-:W-:Y:S01]  /*1070*/  FMUL.FTZ R109, R164, R201 ;  /* 0x000000c9a46d7220 */ /* 0x000fe20000410000 */
[----:B------:R-:W-:Y:S01]  /*1080*/  PRMT R198, RZ, 0x7610, R97 ;  /* 0x00007610ffc67816 */ /* 0x000fe20000000061 */
[C---:B------:R-:W-:Y:S01]  /*1090*/  FADD.FTZ R174, -R240.reuse, R174 ;  /* 0x000000aef0ae7221 */ /* 0x040fe20000010100 */
[--C-:B------:R-:W-:Y:S01]  /*10a0*/  PRMT R97, RZ, 0x5410, R106.reuse ;  /* 0x00005410ff617816 */ /* 0x100fe2000000006a */
[C---:B------:R-:W-:Y:S01]  /*10b0*/  FMUL.FTZ R190, R167.reuse, R190 ;  /* 0x000000bea7be7220 */ /* 0x040fe20000410000 */
[----:B------:R-:W-:Y:S01]  /*10c0*/  PRMT R96, RZ, 0x7610, R106 ;  /* 0x00007610ff607816 */ /* 0x000fe2000000006a */
[C---:B------:R-:W-:Y:S01]  /*10d0*/  FADD.FTZ R106, -R240.reuse, R182 ;  /* 0x000000b6f06a7221 */ /* 0x040fe20000010100 */
[--C-:B------:R-:W-:Y:S01]  /*10e0*/  PRMT R208, RZ, 0x5410, R118.reuse ;  /* 0x00005410ffd07816 */ /* 0x100fe20000000076 */
[C---:B------:R-:W-:Y:S01]  /*10f0*/  FMUL.FTZ R182, R167.reuse, R180 ;  /* 0x000000b4a7b67220 */ /* 0x040fe20000410000 */
[----:B------:R-:W-:Y:S01]  /*1100*/  PRMT R209, RZ, 0x7610, R118 ;  /* 0x00007610ffd17816 */ /* 0x000fe20000000076 */
[----:B------:R-:W-:Y:S01]  /*1110*/  FADD.FTZ R118, -R240, R103 ;  /* 0x00000067f0767221 */ /* 0x000fe20000010100 */
[--C-:B------:R-:W-:Y:S01]  /*1120*/  PRMT R129, RZ, 0x5410, R114.reuse ;  /* 0x00005410ff817816 */ /* 0x100fe20000000072 */
[C---:B------:R-:W-:Y:S01]  /*1130*/  FMUL.FTZ R181, R167.reuse, R104 ;  /* 0x00000068a7b57220 */ /* 0x040fe20000410000 */
[----:B------:R-:W-:Y:S01]  /*1140*/  PRMT R128, RZ, 0x7610, R114 ;  /* 0x00007610ff807816 */ /* 0x000fe20000000072 */
[----:B------:R-:W-:-:S02]  /*1150*/  FMUL.FTZ R179, R167, R108 ;  /* 0x0000006ca7b37220 */ /* 0x000fc40000410000 */
[----:B------:R-:W-:Y:S02]  /*1160*/  FMUL.FTZ R178, R167, R110 ;  /* 0x0000006ea7b27220 */ /* 0x000fe40000410000 */
[-C--:B------:R-:W-:Y:S02]  /*1170*/  FFMA.FTZ R10, R183, R193.reuse, R10 ;  /* 0x000000c1b70a7223 */ /* 0x080fe4000001000a */
[----:B------:R-:W-:Y:S02]  /*1180*/  FADD.FTZ R62, R62, R193 ;  /* 0x000000c13e3e7221 */ /* 0x000fe40000010000 */
[----:B------:R-:W-:Y:S02]  /*1190*/  FMUL.FTZ R103, R158, R193 ;  /* 0x000000c19e677220 */ /* 0x000fe40000410000 */
[----:B------:R-:W-:Y:S02]  /*11a0*/  FADD.FTZ R114, -R240, R189 ;  /* 0x000000bdf0727221 */ /* 0x000fe40000010100 */
[----:B------:R-:W-:-:S02]  /*11b0*/  FMUL.FTZ R108, R163, R200 ;  /* 0x000000c8a36c7220 */ /* 0x000fc40000410000 */
[-C--:B------:R-:W-:Y:S02]  /*11c0*/  FFMA.FTZ R9, R185, R194.reuse, R9 ;  /* 0x000000c2b9097223 */ /* 0x080fe40000010009 */
[----:B------:R-:W-:Y:S02]  /*11d0*/  FADD.FTZ R61, R61, R194 ;  /* 0x000000c23d3d7221 */ /* 0x000fe40000010000 */
[----:B------:R-:W-:Y:S02]  /*11e0*/  FMUL.FTZ R104, R159, R194 ;  /* 0x000000c29f687220 */ /* 0x000fe40000410000 */
[----:B------:R-:W-:Y:S02]  /*11f0*/  FADD.FTZ R193, RZ, R109 ;  /* 0x0000006dffc17221 */ /* 0x000fe40000010000 */
[----:B------:R-:W-:Y:S02]  /*1200*/  FADD.FTZ R188, -R240, R175 ;  /* 0x000000aff0bc7221 */ /* 0x000fe40000010100 */
[----:B------:R-:W-:-:S02]  /*1210*/  FMUL.FTZ R189, R167, R174 ;  /* 0x000000aea7bd7220 */ /* 0x000fc40000410000 */
[----:B------:R-:W-:Y:S02]  /*1220*/  FFMA.FTZ R194, R190, R109, RZ ;  /* 0x0000006dbec27223 */ /* 0x000fe400000100ff */
[-C--:B------:R-:W-:Y:S02]  /*1230*/  FFMA.FTZ R11, R182, R98.reuse, R11 ;  /* 0x00000062b60b7223 */ /* 0x080fe4000001000b */
[----:B------:R-:W-:Y:S02]  /*1240*/  FADD.FTZ R63, R63, R98 ;  /* 0x000000623f3f7221 */ /* 0x000fe40000010000 */
[----:B------:R-:W-:Y:S01]  /*1250*/  FMUL.FTZ R102, R157, R98 ;  /* 0x000000629d667220 */ /* 0x000fe20000410000 */
[----:B------:R-:W-:Y:S01]  /*1260*/  PRMT R177, RZ, 0x5410, R94 ;  /* 0x00005410ffb17816 */ /* 0x000fe2000000005e */
[----:B------:R-:W-:Y:S02]  /*1270*/  FADD.FTZ R212, -R240, R107 ;  /* 0x0000006bf0d47221 */ /* 0x000fe40000010100 */
[----:B------:R-:W-:-:S02]  /*1280*/  FFMA.FTZ R15, R178, R192, R15 ;  /* 0x000000c0b20f7223 */ /* 0x000fc4000001000f */
[----:B------:R-:W-:Y:S02]  /*1290*/  FADD.FTZ R59, R59, R192 ;  /* 0x000000c03b3b7221 */ /* 0x000fe40000010000 */
[----:B------:R-:W-:Y:S02]  /*12a0*/  FMUL.FTZ R98, R153, R192 ;  /* 0x000000c099627220 */ /* 0x000fe40000410000 */
[----:B------:R-:W-:Y:S02]  /*12b0*/  FMUL.FTZ R107, R162, R197 ;  /* 0x000000c5a26b7220 */ /* 0x000fe40000410000 */
[----:B------:R-:W-:Y:S02]  /*12c0*/  FADD.FTZ R192, R193, R108 ;  /* 0x0000006cc1c07221 */ /* 0x000fe40000010000 */
[----:B------:R-:W-:Y:S02]  /*12d0*/  FADD.FTZ R176, -R240, R176 ;  /* 0x000000b0f0b07221 */ /* 0x000fe40000010100 */
[----:B------:R-:W-:-:S02]  /*12e0*/  FMUL.FTZ R188, R167, R188 ;  /* 0x000000bca7bc7220 */ /* 0x000fc40000410000 */
[----:B------:R-:W-:Y:S01]  /*12f0*/  FFMA.FTZ R194, R189, R108, R194 ;  /* 0x0000006cbdc27223 */ /* 0x000fe200000100c2 */
[--C-:B------:R-:W-:Y:S01]  /*1300*/  PRMT R191, RZ, 0x5410, R112.reuse ;  /* 0x00005410ffbf7816 */ /* 0x100fe20000000070 */
[----:B------:R-:W-:Y:S01]  /*1310*/  FMUL.FTZ R180, R167, R106 ;  /* 0x0000006aa7b47220 */ /* 0x000fe20000410000 */
[----:B------:R-:W-:Y:S01]  /*1320*/  PRMT R196, RZ, 0x7610, R112 ;  /* 0x00007610ffc47816 */ /* 0x000fe20000000070 */
[----:B------:R-:W-:Y:S02]  /*1330*/  FADD.FTZ R112, -R240, R187 ;  /* 0x000000bbf0707221 */ /* 0x000fe40000010100 */
[----:B------:R-:W-:Y:S02]  /*1340*/  FMUL.FTZ R106, R161, R198 ;  /* 0x000000c6a16a7220 */ /* 0x000fe40000410000 */
[----:B------:R-:W-:Y:S02]  /*1350*/  FADD.FTZ R193, R192, R107 ;  /* 0x0000006bc0c17221 */ /* 0x000fe40000010000 */
[----:B------:R-:W-:-:S02]  /*1360*/  FADD.FTZ R186, -R240, R177 ;  /* 0x000000b1f0ba7221 */ /* 0x000fc40000010100 */
[----:B------:R-:W-:Y:S02]  /*1370*/  FMUL.FTZ R187, R167, R176 ;  /* 0x000000b0a7bb7220 */ /* 0x000fe40000410000 */
[----:B------:R-:W-:Y:S02]  /*1380*/  FFMA.FTZ R194, R188, R107, R194 ;  /* 0x0000006bbcc27223 */ /* 0x000fe400000100c2 */
[----:B------:R-:W-:Y:S01]  /*1390*/  FADD.FTZ R202, -R240, R105 ;  /* 0x00000069f0ca7221 */ /* 0x000fe20000010100 */
[--C-:B------:R-:W-:Y:S01]  /*13a0*/  PRMT R133, RZ, 0x5410, R113.reuse ;  /* 0x00005410ff857816 */ /* 0x100fe20000000071 */
[----:B------:R-:W-:Y:S01]  /*13b0*/  FMUL.FTZ R105, R160, R195 ;  /* 0x000000c3a0697220 */ /* 0x000fe20000410000 */
[----:B------:R-:W-:Y:S01]  /*13c0*/  PRMT R132, RZ, 0x7610, R113 ;  /* 0x00007610ff847816 */ /* 0x000fe20000000071 */
[----:B------:R-:W-:Y:S01]  /*13d0*/  FADD.FTZ R192, R193, R106 ;  /* 0x0000006ac1c07221 */ /* 0x000fe20000010000 */
[--C-:B------:R-:W-:Y:S01]  /*13e0*/  PRMT R95, RZ, 0x5410, R115.reuse ;  /* 0x00005410ff5f7816 */ /* 0x100fe20000000073 */
[----:B------:R-:W-:Y:S01]  /*13f0*/  FMUL.FTZ R186, R167, R186 ;  /* 0x000000baa7ba7220 */ /* 0x000fe20000410000 */
[----:B------:R-:W-:Y:S01]  /*1400*/  PRMT R94, RZ, 0x7610, R115 ;  /* 0x00007610ff5e7816 */ /* 0x000fe20000000073 */
[----:B------:R-:W-:Y:S01]  /*1410*/  FFMA.FTZ R194, R187, R106, R194 ;  /* 0x0000006abbc27223 */ /* 0x000fe200000100c2 */
[----:B------:R-:W-:-:S02]  /*1420*/  PRMT R113, RZ, 0x5410, R116 ;  /* 0x00005410ff717816 */ /* 0x000fc40000000074 */
[----:B------:R-:W-:Y:S01]  /*1430*/  PRMT R115, RZ, 0x7610, R116 ;  /* 0x00007610ff737816 */ /* 0x000fe20000000074 */
[----:B------:R-:W-:Y:S02]  /*1440*/  FADD.FTZ R116, -R240, R199 ;  /* 0x000000c7f0747221 */ /* 0x000fe40000010100 */
[----:B------:R-:W-:Y:S02]  /*1450*/  FADD.FTZ R193, R192, R105 ;  /* 0x00000069c0c17221 */ /* 0x000fe40000010000 */
[----:B------:R-:W-:Y:S02]  /*1460*/  FFMA.FTZ R194, R186, R105, R194 ;  /* 0x00000069bac27223 */ /* 0x000fe400000100c2 */
[----:B------:R-:W-:Y:S02]  /*1470*/  FMUL.FTZ R175, R167, R116 ;  /* 0x00000074a7af7220 */ /* 0x000fe40000410000 */
[----:B------:R-:W-:Y:S02]  /*1480*/  FFMA.FTZ R7, R187, R198, R7 ;  /* 0x000000c6bb077223 */ /* 0x000fe40000010007 */
[----:B------:R-:W-:-:S02]  /*1490*/  FADD.FTZ R67, R67, R198 ;  /* 0x000000c643437221 */ /* 0x000fc40000010000 */
[----:B------:R-:W-:Y:S02]  /*14a0*/  FADD.FTZ R198, R193, R104 ;  /* 0x00000068c1c67221 */ /* 0x000fe40000010000 */
[----:B------:R-:W-:Y:S02]  /*14b0*/  FFMA.FTZ R194, R185, R104, R194 ;  /* 0x00000068b9c27223 */ /* 0x000fe400000100c2 */
[----:B------:R-:W-:Y:S02]  /*14c0*/  FMUL.FTZ R174, R167, R118 ;  /* 0x00000076a7ae7220 */ /* 0x000fe40000410000 */
[-C--:B------:R-:W-:Y:S02]  /*14d0*/  FFMA.FTZ R18, R175, R93.reuse, R18 ;  /* 0x0000005daf127223 */ /* 0x080fe40000010012 */
[----:B------:R-:W-:Y:S02]  /*14e0*/  FADD.FTZ R54, R54, R93 ;  /* 0x0000005d36367221 */ /* 0x000fe40000010000 */
[----:B------:R-:W-:-:S02]  /*14f0*/  FMUL.FTZ R192, R150, R93 ;  /* 0x0000005d96c07220 */ /* 0x000fc40000410000 */
[----:B------:R-:W-:Y:S02]  /*1500*/  FFMA.FTZ R8, R186, R195, R8 ;  /* 0x000000c3ba087223 */ /* 0x000fe40000010008 */
[----:B------:R-:W-:Y:S02]  /*1510*/  FADD.FTZ R60, R60, R195 ;  /* 0x000000c33c3c7221 */ /* 0x000fe40000010000 */
[----:B------:R-:W-:Y:S02]  /*1520*/  FADD.FTZ R93, R198, R103 ;  /* 0x00000067c65d7221 */ /* 0x000fe40000010000 */
[----:B------:R-:W-:Y:S02]  /*1530*/  FFMA.FTZ R195, R183, R103, R194 ;  /* 0x00000067b7c37223 */ /* 0x000fe400000100c2 */
[----:B------:R-:W-:Y:S02]  /*1540*/  FFMA.FTZ R12, R181, R101, R12 ;  /* 0x00000065b50c7223 */ /* 0x000fe4000001000c */
[----:B------:R-:W-:-:S02]  /*1550*/  FADD.FTZ R56, R56, R101 ;  /* 0x0000006538387221 */ /* 0x000fc40000010000 */
[-C--:B------:R-:W-:Y:S02]  /*1560*/  FFMA.FTZ R19, R174, R92.reuse, R19 ;  /* 0x0000005cae137223 */ /* 0x080fe40000010013 */
[----:B------:R-:W-:Y:S02]  /*1570*/  FADD.FTZ R55, R55, R92 ;  /* 0x0000005c37377221 */ /* 0x000fe40000010000 */
[----:B------:R-:W-:Y:S02]  /*1580*/  FMUL.FTZ R193, R149, R92 ;  /* 0x0000005c95c17220 */ /* 0x000fe40000410000 */
[----:B------:R-:W-:Y:S02]  /*1590*/  FMUL.FTZ R173, R167, R202 ;  /* 0x000000caa7ad7220 */ /* 0x000fe40000410000 */
[----:B------:R-:W-:Y:S02]  /*15a0*/  FMUL.FTZ R101, R156, R101 ;  /* 0x000000659c657220 */ /* 0x000fe40000410000 */
[----:B------:R-:W-:-:S02]  /*15b0*/  FADD.FTZ R92, R93, R102 ;  /* 0x000000665d5c7221 */ /* 0x000fc40000010000 */
[----:B------:R-:W-:Y:S02]  /*15c0*/  FFMA.FTZ R198, R182, R102, R195 ;  /* 0x00000066b6c67223 */ /* 0x000fe400000100c3 */
[-C--:B------:R-:W-:Y:S02]  /*15d0*/  FFMA.FTZ R13, R180, R100.reuse, R13 ;  /* 0x00000064b40d7223 */ /* 0x080fe4000001000d */
[----:B------:R-:W-:Y:S02]  /*15e0*/  FADD.FTZ R57, R57, R100 ;  /* 0x0000006439397221 */ /* 0x000fe40000010000 */
[----:B------:R-:W-:Y:S02]  /*15f0*/  FMUL.FTZ R100, R155, R100 ;  /* 0x000000649b647220 */ /* 0x000fe40000410000 */
[----:B------:R-:W-:Y:S02]  /*1600*/  FFMA.FTZ R20, R173, R191, R20 ;  /* 0x000000bfad147223 */ /* 0x000fe40000010014 */
[----:B------:R-:W-:-:S02]  /*1610*/  FADD.FTZ R48, R48, R191 ;  /* 0x000000bf30307221 */ /* 0x000fc40000010000 */
[----:B------:R-:W-:Y:S02]  /*1620*/  FMUL.FTZ R194, R148, R191 ;  /* 0x000000bf94c27220 */ /* 0x000fe40000410000 */
[----:B------:R-:W-:Y:S02]  /*1630*/  FADD.FTZ R93, R92, R101 ;  /* 0x000000655c5d7221 */ /* 0x000fe40000010000 */
[----:B------:R-:W-:Y:S02]  /*1640*/  FFMA.FTZ R191, R181, R101, R198 ;  /* 0x00000065b5bf7223 */ /* 0x000fe400000100c6 */
[-C--:B------:R-:W-:Y:S02]  /*1650*/  FFMA.FTZ R14, R179, R99.reuse, R14 ;  /* 0x00000063b30e7223 */ /* 0x080fe4000001000e */
[----:B------:R-:W-:Y:S01]  /*1660*/  FADD.FTZ R58, R58, R99 ;  /* 0x000000633a3a7221 */ /* 0x000fe20000010000 */
[----:B------:R-:W-:Y:S01]  /*1670*/  PRMT R207, RZ, 0x5410, R117 ;  /* 0x00005410ffcf7816 */ /* 0x000fe20000000075 */
[----:B------:R-:W-:-:S02]  /*1680*/  FMUL.FTZ R99, R154, R99 ;  /* 0x000000639a637220 */ /* 0x000fc40000410000 */
[----:B------:R-:W-:Y:S02]  /*1690*/  FADD.FTZ R92, R93, R100 ;  /* 0x000000645d5c7221 */ /* 0x000fe40000010000 */
[----:B------:R-:W-:Y:S02]  /*16a0*/  FFMA.FTZ R198, R180, R100, R191 ;  /* 0x00000064b4c67223 */ /* 0x000fe400000100bf */
[----:B------:R-:W-:Y:S02]  /*16b0*/  FMUL.FTZ R177, R167, R112 ;  /* 0x00000070a7b17220 */ /* 0x000fe40000410000 */
[----:B------:R-:W-:Y:S02]  /*16c0*/  FADD.FTZ R214, -R240, R203 ;  /* 0x000000cbf0d67221 */ /* 0x000fe40000010100 */
[----:B------:R-:W-:Y:S02]  /*16d0*/  FADD.FTZ R93, R92, R99 ;  /* 0x000000635c5d7221 */ /* 0x000fe40000010000 */
[C---:B------:R-:W-:Y:S01]  /*16e0*/  FADD.FTZ R220, -R240.reuse, R205 ;  /* 0x000000cdf0dc7221 */ /* 0x040fe20000010100 */
[----:B------:R-:W-:Y:S01]  /*16f0*/  PRMT R205, RZ, 0x5410, R122 ;  /* 0x00005410ffcd7816 */ /* 0x000fe2000000007a */
[----:B------:R-:W-:Y:S01]  /*1700*/  FADD.FTZ R234, -R240, R208 ;  /* 0x000000d0f0ea7221 */ /* 0x000fe20000010100 */
[----:B------:R-:W-:Y:S01]  /*1710*/  PRMT R208, RZ, 0x7610, R122 ;  /* 0x00007610ffd07816 */ /* 0x000fe2000000007a */
[----:B------:R-:W-:-:S02]  /*1720*/  FFMA.FTZ R195, R179, R99, R198 ;  /* 0x00000063b3c37223 */ /* 0x000fc400000100c6 */
[C---:B------:R-:W-:Y:S01]  /*1730*/  FADD.FTZ R230, -R240.reuse, R207 ;  /* 0x000000cff0e67221 */ /* 0x040fe20000010100 */
[----:B------:R-:W-:Y:S01]  /*1740*/  PRMT R207, RZ, 0x5410, R123 ;  /* 0x00005410ffcf7816 */ /* 0x000fe2000000007b */
[----:B------:R-:W-:Y:S01]  /*1750*/  FADD.FTZ R236, -R240, R209 ;  /* 0x000000d1f0ec7221 */ /* 0x000fe20000010100 */
[----:B------:R-:W-:Y:S01]  /*1760*/  PRMT R209, RZ, 0x7610, R123 ;  /* 0x00007610ffd17816 */ /* 0x000fe2000000007b */
[C---:B------:R-:W-:Y:S02]  /*1770*/  FMUL.FTZ R176, R167.reuse, R114 ;  /* 0x00000072a7b07220 */ /* 0x040fe40000410000 */
[----:B------:R-:W-:Y:S02]  /*1780*/  FMUL.FTZ R122, R167, R212 ;  /* 0x000000d4a77a7220 */ /* 0x000fe40000410000 */
[----:B------:R-:W-:Y:S02]  /*1790*/  FFMA.FTZ R16, R177, R97, R16 ;  /* 0x00000061b1107223 */ /* 0x000fe40000010010 */
[----:B------:R-:W-:-:S02]  /*17a0*/  FADD.FTZ R52, R52, R97 ;  /* 0x0000006134347221 */ /* 0x000fc40000010000 */
[----:B------:R-:W-:Y:S02]  /*17b0*/  FMUL.FTZ R123, R167, R214 ;  /* 0x000000d6a77b7220 */ /* 0x000fe40000410000 */
[----:B------:R-:W-:Y:S02]  /*17c0*/  FMUL.FTZ R97, R152, R97 ;  /* 0x0000006198617220 */ /* 0x000fe40000410000 */
        /* <DEDUP_REMOVED lines=8> */
[----:B------:R-:W-:Y:S02]  /*1850*/  FFMA.FTZ R22, R123, R133, R22 ;  /* 0x000000857b167223 */ /* 0x000fe40000010016 */
[----:B------:R-:W-:-:S02]  /*1860*/  FADD.FTZ R50, R50, R133 ;  /* 0x0000008532327221 */ /* 0x000fc40000010000 */
[----:B------:R-:W-:Y:S02]  /*1870*/  FMUL.FTZ R196, R146, R133 ;  /* 0x0000008592c47220 */ /* 0x000fe40000410000 */
[----:B------:R-:W-:Y:S02]  /*1880*/  FADD.FTZ R93, R92, R97 ;  /* 0x000000615c5d7221 */ /* 0x000fe40000010000 */
[----:B------:R-:W-:Y:S02]  /*1890*/  FFMA.FTZ R133, R177, R97, R198 ;  /* 0x00000061b1857223 */ /* 0x000fe400000100c6 */
[----:B------:R-:W-:Y:S02]  /*18a0*/  FADD.FTZ R93, R93, R96 ;  /* 0x000000605d5d7221 */ /* 0x000fe40000010000 */
[----:B------:R-:W-:Y:S01]  /*18b0*/  FFMA.FTZ R133, R176, R96, R133 ;  /* 0x00000060b0857223 */ /* 0x000fe20000010085 */
[----:B------:R-:W-:Y:S01]  /*18c0*/  PRMT R206, RZ, 0x5410, R111 ;  /* 0x00005410ffce7816 */ /* 0x000fe2000000006f */
[----:B------:R-:W-:Y:S01]  /*18d0*/  FADD.FTZ R92, R93, R192 ;  /* 0x000000c05d5c7221 */ /* 0x000fe20000010000 */
[----:B------:R-:W-:Y:S01]  /*18e0*/  PRMT R210, RZ, 0x5410, R119 ;  /* 0x00005410ffd27816 */ /* 0x000fe20000000077 */
[----:B------:R-:W-:Y:S01]  /*18f0*/  FFMA.FTZ R133, R175, R192, R133 ;  /* 0x000000c0af857223 */ /* 0x000fe20000010085 */
[----:B------:R-:W-:Y:S01]  /*1900*/  PRMT R119, RZ, 0x7610, R119 ;  /* 0x00007610ff777816 */ /* 0x000fe20000000077 */
[----:B------:R-:W-:-:S02]  /*1910*/  FADD.FTZ R222, -R240, R206 ;  /* 0x000000cef0de7221 */ /* 0x000fc40000010100 */
[----:B------:R-:W-:Y:S02]  /*1920*/  FADD.FTZ R93, R92, R193 ;  /* 0x000000c15c5d7221 */ /* 0x000fe40000010000 */
[----:B------:R-:W-:Y:S02]  /*1930*/  FFMA.FTZ R133, R174, R193, R133 ;  /* 0x000000c1ae857223 */ /* 0x000fe40000010085 */
[C---:B------:R-:W-:Y:S02]  /*1940*/  FADD.FTZ R238, -R240.reuse, R210 ;  /* 0x000000d2f0ee7221 */ /* 0x040fe40000010100 */
[----:B------:R-:W-:Y:S02]  /*1950*/  FADD.FTZ R210, -R240, R119 ;  /* 0x00000077f0d27221 */ /* 0x000fe40000010100 */
[----:B------:R-:W-:Y:S02]  /*1960*/  FMUL.FTZ R119, R167, R222 ;  /* 0x000000dea7777220 */ /* 0x000fe40000410000 */
[----:B------:R-:W-:-:S02]  /*1970*/  FADD.FTZ R92, R93, R194 ;  /* 0x000000c25d5c7221 */ /* 0x000fc40000010000 */
[----:B------:R-:W-:Y:S02]  /*1980*/  FFMA.FTZ R93, R173, R194, R133 ;  /* 0x000000c2ad5d7223 */ /* 0x000fe40000010085 */
[----:B------:R-:W-:Y:S02]  /*1990*/  FFMA.FTZ R5, R189, R200, R5 ;  /* 0x000000c8bd057223 */ /* 0x000fe40000010005 */
[----:B------:R-:W-:Y:S02]  /*19a0*/  FADD.FTZ R65, R65, R200 ;  /* 0x000000c841417221 */ /* 0x000fe40000010000 */
[-C--:B------:R-:W-:Y:S02]  /*19b0*/  FFMA.FTZ R26, R119, R95.reuse, R26 ;  /* 0x0000005f771a7223 */ /* 0x080fe4000001001a */
[----:B------:R-:W-:Y:S02]  /*19c0*/  FADD.FTZ R46, R46, R95 ;  /* 0x0000005f2e2e7221 */ /* 0x000fe40000010000 */
[----:B------:R-:W-:-:S02]  /*19d0*/  FMUL.FTZ R200, R142, R95 ;  /* 0x0000005f8ec87220 */ /* 0x000fc40000410000 */
[----:B------:R-:W-:Y:S02]  /*19e0*/  FADD.FTZ R95, R92, R191 ;  /* 0x000000bf5c5f7221 */ /* 0x000fe40000010000 */
[----:B------:R-:W-:Y:S01]  /*19f0*/  FFMA.FTZ R93, R122, R191, R93 ;  /* 0x000000bf7a5d7223 */ /* 0x000fe2000001005d */
[----:B------:R-:W-:Y:S01]  /*1a00*/  PRMT R199, RZ, 0x5410, R120 ;  /* 0x00005410ffc77816 */ /* 0x000fe20000000078 */
[----:B------:R-:W-:Y:S01]  /*1a10*/  FADD.FTZ R218, -R240, R204 ;  /* 0x000000ccf0da7221 */ /* 0x000fe20000010100 */
[----:B------:R-:W-:Y:S01]  /*1a20*/  PRMT R204, RZ, 0x7610, R120 ;  /* 0x00007610ffcc7816 */ /* 0x000fe20000000078 */
[----:B------:R-:W-:Y:S02]  /*1a30*/  FMUL.FTZ R120, R167, R216 ;  /* 0x000000d8a7787220 */ /* 0x000fe40000410000 */
[----:B------:R-:W-:Y:S02]  /*1a40*/  FMUL.FTZ R195, R145, R132 ;  /* 0x0000008491c37220 */ /* 0x000fe40000410000 */
[----:B------:R-:W-:-:S02]  /*1a50*/  FADD.FTZ R92, R95, R196 ;  /* 0x000000c45f5c7221 */ /* 0x000fc40000010000 */
[----:B------:R-:W-:Y:S01]  /*1a60*/  FFMA.FTZ R93, R123, R196, R93 ;  /* 0x000000c47b5d7223 */ /* 0x000fe2000001005d */
[--C-:B------:R-:W-:Y:S01]  /*1a70*/  PRMT R203, RZ, 0x5410, R121.reuse ;  /* 0x00005410ffcb7816 */ /* 0x100fe20000000079 */
[----:B------:R-:W-:Y:S01]  /*1a80*/  FMUL.FTZ R198, R144, R129 ;  /* 0x0000008190c67220 */ /* 0x000fe20000410000 */
[----:B------:R-:W-:Y:S01]  /*1a90*/  PRMT R206, RZ, 0x7610, R121 ;  /* 0x00007610ffce7816 */ /* 0x000fe20000000079 */
[----:B------:R-:W-:Y:S02]  /*1aa0*/  FMUL.FTZ R121, R167, R218 ;  /* 0x000000daa7797220 */ /* 0x000fe40000410000 */
[----:B------:R-:W-:Y:S02]  /*1ab0*/  FADD.FTZ R95, R92, R195 ;  /* 0x000000c35c5f7221 */ /* 0x000fe40000010000 */
[----:B------:R-:W-:Y:S01]  /*1ac0*/  FFMA.FTZ R93, R120, R195, R93 ;  /* 0x000000c3785d7223 */ /* 0x000fe2000001005d */
[----:B------:R-:W-:Y:S01]  /*1ad0*/  PRMT R111, RZ, 0x7610, R111 ;  /* 0x00007610ff6f7816 */ /* 0x000fe2000000006f */
[----:B------:R-:W-:-:S02]  /*1ae0*/  FFMA.FTZ R6, R188, R197, R6 ;  /* 0x000000c5bc067223 */ /* 0x000fc40000010006 */
[----:B------:R-:W-:Y:S02]  /*1af0*/  FADD.FTZ R66, R66, R197 ;  /* 0x000000c542427221 */ /* 0x000fe40000010000 */
[----:B------:R-:W-:Y:S02]  /*1b00*/  FMUL.FTZ R118, R167, R220 ;  /* 0x000000dca7767220 */ /* 0x000fe40000410000 */
[----:B------:R-:W-:Y:S02]  /*1b10*/  FMUL.FTZ R197, R143, R128 ;  /* 0x000000808fc57220 */ /* 0x000fe40000410000 */
[----:B------:R-:W-:Y:S02]  /*1b20*/  FADD.FTZ R92, R95, R198 ;  /* 0x000000c65f5c7221 */ /* 0x000fe40000010000 */
[----:B------:R-:W-:Y:S01]  /*1b30*/  FFMA.FTZ R93, R121, R198, R93 ;  /* 0x000000c6795d7223 */ /* 0x000fe2000001005d */
[----:B------:R-:W-:Y:S01]  /*1b40*/  PRMT R117, RZ, 0x7610, R117 ;  /* 0x00007610ff757816 */ /* 0x000fe20000000075 */
[----:B------:R-:W-:-:S02]  /*1b50*/  FADD.FTZ R224, -R240, R111 ;  /* 0x0000006ff0e07221 */ /* 0x000fc40000010100 */
[----:B------:R-:W-:Y:S02]  /*1b60*/  FADD.FTZ R95, R92, R197 ;  /* 0x000000c55c5f7221 */ /* 0x000fe40000010000 */
[----:B------:R-:W-:Y:S02]  /*1b70*/  FFMA.FTZ R93, R118, R197, R93 ;  /* 0x000000c5765d7223 */ /* 0x000fe4000001005d */
[----:B------:R-:W-:Y:S02]  /*1b80*/  FADD.FTZ R226, -R240, R113 ;  /* 0x00000071f0e27221 */ /* 0x000fe40000010100 */
[----:B------:R-:W-:Y:S02]  /*1b90*/  FFMA.FTZ R4, R190, R201, R4 ;  /* 0x000000c9be047223 */ /* 0x000fe40000010004 */
[----:B------:R-:W-:Y:S02]  /*1ba0*/  FADD.FTZ R64, R64, R201 ;  /* 0x000000c940407221 */ /* 0x000fe40000010000 */
[----:B------:R-:W-:-:S02]  /*1bb0*/  FMUL.FTZ R116, R167, R224 ;  /* 0x000000e0a7747220 */ /* 0x000fc40000410000 */
[----:B------:R-:W-:Y:S02]  /*1bc0*/  FMUL.FTZ R201, R141, R94 ;  /* 0x0000005e8dc97220 */ /* 0x000fe40000410000 */
[----:B------:R-:W-:Y:S02]  /*1bd0*/  FADD.FTZ R92, R95, R200 ;  /* 0x000000c85f5c7221 */ /* 0x000fe40000010000 */
[----:B------:R-:W-:Y:S02]  /*1be0*/  FFMA.FTZ R93, R119, R200, R93 ;  /* 0x000000c8775d7223 */ /* 0x000fe4000001005d */
[C---:B------:R-:W-:Y:S02]  /*1bf0*/  FADD.FTZ R232, -R240.reuse, R117 ;  /* 0x00000075f0e87221 */ /* 0x040fe40000010100 */
[----:B------:R-:W-:Y:S02]  /*1c00*/  FADD.FTZ R228, -R240, R115 ;  /* 0x00000073f0e47221 */ /* 0x000fe40000010100 */
[----:B------:R-:W-:-:S02]  /*1c10*/  FMUL.FTZ R117, R167, R226 ;  /* 0x000000e2a7757220 */ /* 0x000fc40000410000 */
        /* <DEDUP_REMOVED lines=39> */
[----:B------:R-:W-:Y:S02]  /*1e90*/  FFMA.FTZ R34, R111, R207, R34 ;  /* 0x000000cf6f227223 */ /* 0x000fe40000010022 */
[----:B------:R-:W-:Y:S02]  /*1ea0*/  FADD.FTZ R38, R38, R207 ;  /* 0x000000cf26267221 */ /* 0x000fe40000010000 */
[----:B------:R-:W-:-:S02]  /*1eb0*/  FMUL.FTZ R210, R167, R210 ;  /* 0x000000d2a7d27220 */ /* 0x000fc40000410000 */
[-C--:B------:R-:W-:Y:S02]  /*1ec0*/  FMUL.FTZ R207, R0, R209.reuse ;  /* 0x000000d100cf7220 */ /* 0x080fe40000410000 */
[----:B------:R-:W-:Y:S02]  /*1ed0*/  FADD.FTZ R92, R95, R208 ;  /* 0x000000d05f5c7221 */ /* 0x000fe40000010000 */
[----:B------:R-:W-:Y:S02]  /*1ee0*/  FFMA.FTZ R93, R111, R208, R93 ;  /* 0x000000d06f5d7223 */ /* 0x000fe4000001005d */
        /* <DEDUP_REMOVED lines=10> */
[----:B------:R-:W-:Y:S02]  /*1f90*/  FADD.FTZ R209, R92, R207 ;  /* 0x000000cf5cd17221 */ /* 0x000fe40000010000 */
[----:B------:R-:W-:Y:S02]  /*1fa0*/  FFMA.FTZ R132, R210, R207, R93 ;  /* 0x000000cfd2847223 */ /* 0x000fe4000001005d */
.L_x_788:
[----:B------:R-:W-:Y:S05]  /*1fb0*/  BSYNC B1 ;  /* 0x0000000000017941 */ /* 0x000fea0003800000 */
.L_x_786:
[----:B--2--5:R-:W-:Y:S01]  /*1fc0*/  IMAD.MOV.U32 R94, RZ, RZ, R124 ;  /* 0x000000ffff5e7224 */ /* 0x024fe200078e007c */
[----:B------:R-:W-:Y:S02]  /*1fd0*/  MOV R92, R130 ;  /* 0x00000082005c7202 */ /* 0x000fe40000000f00 */
[----:B------:R-:W-:Y:S02]  /*1fe0*/  MOV R93, R126 ;  /* 0x0000007e005d7202 */ /* 0x000fe40000000f00 */
[----:B------:R-:W-:Y:S02]  /*1ff0*/  MOV R95, R2 ;  /* 0x00000002005f7202 */ /* 0x000fe40000000f00 */
[----:B------:R-:W-:-:S02]  /*2000*/  PRMT R215, R92, 0x7610, R215 ;  /* 0x000076105cd77816 */ /* 0x000fc400000000d7 */
[----:B------:R-:W-:Y:S02]  /*2010*/  PRMT R213, R93, 0x7610, R213 ;  /* 0x000076105dd57816 */ /* 0x000fe400000000d5 */
[----:B------:R-:W-:Y:S02]  /*2020*/  PRMT R212, R94, 0x7610, R212 ;  /* 0x000076105ed47816 */ /* 0x000fe400000000d4 */
[----:B------:R-:W-:Y:S01]  /*2030*/  PRMT R211, R95, 0x7610, R211 ;  /* 0x000076105fd37816 */ /* 0x000fe200000000d3 */
[----:B------:R-:W-:Y:S05]  /*2040*/  BRA.DIV ~URZ, `(.L_x_789) ;  /* 0x00003be27f007947 */ /* 0x000fea000b800000 */
[----:B------:R0:W1:Y:S02]  /*2050*/  SHFL.BFLY PT, R94, R209, 0x1, 0x1f ;  /* 0x0c201f00d15e7f89 */ /* 0x00006400000e0000 */
.L_x_888:
        /* <DEDUP_REMOVED lines=18> */
.L_x_889:
[----:B------:R-:W-:Y:S01]  /*2180*/  ISETP.GE.AND P2, PT, R171, 0x1, PT ;  /* 0x00000001ab00780c */ /* 0x000fe20003f46270 */
[----:B--2---:R-:W-:Y:S01]  /*2190*/  FADD.FTZ R129, R133, R128 ;  /* 0x0000008085817221 */ /* 0x004fe20000010000 */
[----:B0-----:R-:W-:Y:S01]  /*21a0*/  HFMA2.MMA R128, -RZ, RZ, 0, 0 ;  /* 0x00000000ff807435 */ /* 0x001fe200000001ff */
[----:B-1----:R-:W-:Y:S01]  /*21b0*/  FADD.FTZ R132, R93, R132 ;  /* 0x000000845d847221 */ /* 0x002fe20000010000 */
[----:B------:R-:W-:Y:S01]  /*21c0*/  BSSY B1, `(.L_x_791) ;  /* 0x000001d000017945 */ /* 0x000fe20003800000 */
[----:B------:R-:W-:Y:S02]  /*21d0*/  FMUL.FTZ R129, R129, c[0x0][0x1e0] ;  /* 0x0000780081817a20 */ /* 0x000fe40000410000 */
[----:B------:R-:W-:-:S06]  /*21e0*/  FMUL.FTZ R132, R132, c[0x0][0x1e0] ;  /* 0x0000780084847a20 */ /* 0x000fcc0000410000 */
[----:B------:R-:W-:-:S05]  /*21f0*/  @P2 IADD3 R171, R171, -0x1, RZ ;  /* 0xffffffffabab2810 */ /* 0x000fca0007ffe0ff */
[----:B------:R-:W-:-:S05]  /*2200*/  @P2 IMAD R171, R171, c[0x0][0x168], RZ ;  /* 0x00005a00abab2a24 */ /* 0x000fca00078e02ff */
[----:B------:R-:W-:-:S04]  /*2210*/  @P2 SHF.R.S32.HI R92, RZ, 0x1f, R171 ;  /* 0x0000001fff5c2819 */ /* 0x000fc800000114ab */
[----:B------:R-:W-:Y:S02]  /*2220*/  @P2 LEA.HI R171, R92, R171, RZ, 0x3 ;  /* 0x000000ab5cab2211 */ /* 0x000fe400078f18ff */
[----:B------:R-:W-:-:S04]  /*2230*/  @P2 LOP3.LUT R92, R166, 0x1f, RZ, 0xc0, !PT ;  /* 0x0000001fa65c2812 */ /* 0x000fc800078ec0ff */
[----:B------:R-:W-:Y:S01]  /*2240*/  @P2 LEA.HI.SX32 R128, R171, R92, 0x1d ;  /* 0x0000005cab802211 */ /* 0x000fe200078feaff */
[----:B------:R-:W-:Y:S05]  /*2250*/  @P1 BRA `(.L_x_792) ;  /* 0x0000008000001947 */ /* 0x000fea0003800000 */
[----:B------:R-:W-:Y:S01]  /*2260*/  ULDC.64 UR6, c[0x0][0x218] ;  /* 0x0000860000067ab9 */ /* 0x000fe20000000a00 */
[----:B------:R-:W-:Y:S01]  /*2270*/  IMAD.MOV.U32 R92, RZ, RZ, RZ ;  /* 0x000000ffff5c7224 */ /* 0x000fe200078e00ff */
[----:B------:R-:W-:-:S04]  /*2280*/  UISETP.NE.U32.AND UP0, UPT, URZ, UR6, UPT ;  /* 0x000000063f00728c */ /* 0x000fc8000bf05070 */
[----:B------:R-:W-:-:S06]  /*2290*/  UISETP.NE.AND.EX UP0, UPT, URZ, UR7, UPT, UP0 ;  /* 0x000000073f00728c */ /* 0x000fcc000bf05300 */
[----:B------:R-:W-:-:S13]  /*22a0*/  PLOP3.LUT P3, PT, PT, PT, UP0, 0x80, 0x0 ;  /* 0x000000000000781c */ /* 0x000fda0003f6f008 */
[----:B------:R-:W-:Y:S05]  /*22b0*/  @!P3 BRA `(.L_x_793) ;  /* 0x000000d00000b947 */ /* 0x000fea0003800000 */
[----:B------:R-:W-:Y:S01]  /*22c0*/  PRMT R92, RZ, 0x5410, R68 ;  /* 0x00005410ff5c7816 */ /* 0x000fe20000000044 */
[----:B------:R-:W-:Y:S05]  /*22d0*/  BRA `(.L_x_793) ;  /* 0x000000b000007947 */ /* 0x000fea0003800000 */
.L_x_792:
        /* <DEDUP_REMOVED lines=11> */
.L_x_793:
[----:B------:R-:W-:Y:S05]  /*2390*/  BSYNC B1 ;  /* 0x0000000000017941 */ /* 0x000fea0003800000 */
.L_x_791:
[----:B------:R-:W-:Y:S01]  /*23a0*/  ISETP.NE.U32.AND P0, PT, RZ, c[0x0][0x258], PT ;  /* 0x00009600ff007a0c */ /* 0x000fe20003f05070 */
[----:B------:R-:W-:Y:S01]  /*23b0*/  @P2 FMUL.FTZ R93, R92, c[0x0][0x1ec] ;  /* 0x00007b005c5d2a20 */ /* 0x000fe20000410000 */
[----:B------:R-:W-:Y:S01]  /*23c0*/  @P2 LOP3.LUT P4, RZ, R215, 0xff, RZ, 0xc0, !PT ;  /* 0x000000ffd7ff2812 */ /* 0x000fe2000788c0ff */
[----:B------:R-:W-:Y:S01]  /*23d0*/  BSSY B1, `(.L_x_794) ;  /* 0x0000014000017945 */ /* 0x000fe20003800000 */
[----:B------:R-:W-:Y:S01]  /*23e0*/  ISETP.NE.AND.EX P0, PT, RZ, c[0x0][0x25c], PT, P0 ;  /* 0x00009700ff007a0c */ /* 0x000fe20003f05300 */
[----:B------:R-:W-:-:S05]  /*23f0*/  @P2 FMUL.FTZ R93, R93, c[0x0][0x1e8] ;  /* 0x00007a005d5d2a20 */ /* 0x000fca0000410000 */
[----:B------:R-:W-:-:S04]  /*2400*/  @P2 FSEL R93, R93, RZ, P4 ;  /* 0x000000ff5d5d2208 */ /* 0x000fc80002000000 */
[----:B------:R-:W-:-:S03]  /*2410*/  @P2 F2FP.BF16.PACK_AB R93, RZ, R93 ;  /* 0x0000005dff5d223e */ /* 0x000fc600000010ff */
        /* <DEDUP_REMOVED lines=8> */
.L_x_795:
[----:B------:R-:W-:-:S04]  /*24a0*/  ISETP.NE.AND P4, PT, R184, RZ, PT ;  /* 0x000000ffb800720c */ /* 0x000fc80003f85270 */
[----:B------:R-:W-:-:S05]  /*24b0*/  FSEL R93, R129, RZ, !P4 ;  /* 0x000000ff815d7208 */ /* 0x000fca0006000000 */
[----:B------:R-:W-:-:S04]  /*24c0*/  FFMA.FTZ R93, R189, R132, R93 ;  /* 0x00000084bd5d7223 */ /* 0x000fc8000001005d */
[----:B------:R-:W-:Y:S01]  /*24d0*/  FADD.FTZ R92, R108, -R93 ;  /* 0x8000005d6c5c7221 */ /* 0x000fe20000010000 */
[----:B------:R-:W-:-:S03]  /*24e0*/  @P3 PRMT R93, RZ, 0x7610, R68 ;  /* 0x00007610ff5d3816 */ /* 0x000fc60000000044 */
[----:B------:R-:W-:-:S04]  /*24f0*/  FMUL.FTZ R92, R167, R92 ;  /* 0x0000005ca75c7220 */ /* 0x000fc80000410000 */
[----:B------:R-:W-:Y:S02]  /*2500*/  @P3 FADD.FTZ R92, R92, R93 ;  /* 0x0000005d5c5c3221 */ /* 0x000fe40000010000 */
.L_x_796:
[----:B------:R-:W-:Y:S05]  /*2510*/  BSYNC B1 ;  /* 0x0000000000017941 */ /* 0x000fea0003800000 */
.L_x_794:
        /* <DEDUP_REMOVED lines=14> */
.L_x_798:
[----:B------:R-:W-:-:S04]  /*2600*/  ISETP.NE.AND P4, PT, R184, RZ, PT ;  /* 0x000000ffb800720c */ /* 0x000fc80003f85270 */
[----:B------:R-:W-:-:S05]  /*2610*/  FSEL R93, R129, RZ, !P4 ;  /* 0x000000ff815d7208 */ /* 0x000fca0006000000 */
[----:B------:R-:W-:Y:S01]  /*2620*/  FFMA.FTZ R92, R188, R132, R93 ;  /* 0x00000084bc5c7223 */ /* 0x000fe2000001005d */
[----:B------:R-:W-:-:S03]  /*2630*/  @P3 PRMT R93, RZ, 0x5410, R69 ;  /* 0x00005410ff5d3816 */ /* 0x000fc60000000045 */
[----:B------:R-:W-:-:S04]  /*2640*/  FADD.FTZ R92, R107, -R92 ;  /* 0x8000005c6b5c7221 */ /* 0x000fc80000010000 */
[----:B------:R-:W-:-:S04]  /*2650*/  FMUL.FTZ R92, R167, R92 ;  /* 0x0000005ca75c7220 */ /* 0x000fc80000410000 */
[----:B------:R-:W-:Y:S02]  /*2660*/  @P3 FADD.FTZ R92, R92, R93 ;  /* 0x0000005d5c5c3221 */ /* 0x000fe40000010000 */
.L_x_799:
[----:B------:R-:W-:Y:S05]  /*2670*/  BSYNC B1 ;  /* 0x0000000000017941 */ /* 0x000fea0003800000 */
.L_x_797:
        /* <DEDUP_REMOVED lines=14> */
.L_x_801:
[----:B------:R-:W-:-:S04]  /*2760*/  ISETP.NE.AND P4, PT, R184, RZ, PT ;  /* 0x000000ffb800720c */ /* 0x000fc80003f85270 */
[----:B------:R-:W-:-:S05]  /*2770*/  FSEL R93, R129, RZ, !P4 ;  /* 0x000000ff815d7208 */ /* 0x000fca0006000000 */
[----:B------:R-:W-:-:S04]  /*2780*/  FFMA.FTZ R93, R187, R132, R93 ;  /* 0x00000084bb5d7223 */ /* 0x000fc8000001005d */
[----:B------:R-:W-:Y:S01]  /*2790*/  FADD.FTZ R92, R106, -R93 ;  /* 0x8000005d6a5c7221 */ /* 0x000fe20000010000 */
[----:B------:R-:W-:-:S03]  /*27a0*/  @P3 PRMT R93, RZ, 0x7610, R69 ;  /* 0x00007610ff5d3816 */ /* 0x000fc60000000045 */
[----:B------:R-:W-:-:S04]  /*27b0*/  FMUL.FTZ R92, R167, R92 ;  /* 0x0000005ca75c7220 */ /* 0x000fc80000410000 */
[----:B------:R-:W-:Y:S02]  /*27c0*/  @P3 FADD.FTZ R92, R92, R93 ;  /* 0x0000005d5c5c3221 */ /* 0x000fe40000010000 */
.L_x_802:
[----:B------:R-:W-:Y:S05]  /*27d0*/  BSYNC B1 ;  /* 0x0000000000017941 */ /* 0x000fea0003800000 */
.L_x_800:
        /* <DEDUP_REMOVED lines=14> */
.L_x_804:
[----:B------:R-:W-:-:S04]  /*28c0*/  ISETP.NE.AND P4, PT, R184, RZ, PT ;  /* 0x000000ffb800720c */ /* 0x000fc80003f85270 */
[----:B------:R-:W-:-:S05]  /*28d0*/  FSEL R93, R129, RZ, !P4 ;  /* 0x000000ff815d7208 */ /* 0x000fca0006000000 */
[----:B------:R-:W-:Y:S01]  /*28e0*/  FFMA.FTZ R92, R186, R132, R93 ;  /* 0x00000084ba5c7223 */ /* 0x000fe2000001005d */
[----:B------:R-:W-:-:S03]  /*28f0*/  @P3 PRMT R93, RZ, 0x5410, R70 ;  /* 0x00005410ff5d3816 */ /* 0x000fc60000000046 */
[----:B------:R-:W-:-:S04]  /*2900*/  FADD.FTZ R92, R105, -R92 ;  /* 0x8000005c695c7221 */ /* 0x000fc80000010000 */
[----:B------:R-:W-:-:S04]  /*2910*/  FMUL.FTZ R92, R167, R92 ;  /* 0x0000005ca75c7220 */ /* 0x000fc80000410000 */
[----:B------:R-:W-:Y:S02]  /*2920*/  @P3 FADD.FTZ R92, R92, R93 ;  /* 0x0000005d5c5c3221 */ /* 0x000fe40000010000 */
.L_x_805:
[----:B------:R-:W-:Y:S05]  /*2930*/  BSYNC B1 ;  /* 0x0000000000017941 */ /* 0x000fea0003800000 */
.L_x_803:
        /* <DEDUP_REMOVED lines=14> */
.L_x_807:
[----:B------:R-:W-:-:S04]  /*2a20*/  ISETP.NE.AND P4, PT, R184, RZ, PT ;  /* 0x000000ffb800720c */ /* 0x000fc80003f85270 */
[----:B------:R-:W-:-:S05]  /*2a30*/  FSEL R93, R129, RZ, !P4 ;  /* 0x000000ff815d7208 */ /* 0x000fca0006000000 */
[----:B------:R-:W-:-:S04]  /*2a40*/  FFMA.FTZ R93, R185, R132, R93 ;  /* 0x00000084b95d7223 */ /* 0x000fc8000001005d */
[----:B------:R-:W-:Y:S01]  /*2a50*/  FADD.FTZ R92, R104, -R93 ;  /* 0x8000005d685c7221 */ /* 0x000fe20000010000 */
[----:B------:R-:W-:-:S03]  /*2a60*/  @P3 PRMT R93, RZ, 0x7610, R70 ;  /* 0x00007610ff5d3816 */ /* 0x000fc60000000046 */
[----:B------:R-:W-:-:S04]  /*2a70*/  FMUL.FTZ R92, R167, R92 ;  /* 0x0000005ca75c7220 */ /* 0x000fc80000410000 */
[----:B------:R-:W-:Y:S02]  /*2a80*/  @P3 FADD.FTZ R92, R92, R93 ;  /* 0x0000005d5c5c3221 */ /* 0x000fe40000010000 */
.L_x_808:
[----:B------:R-:W-:Y:S05]  /*2a90*/  BSYNC B1 ;  /* 0x0000000000017941 */ /* 0x000fea0003800000 */
.L_x_806:
        /* <DEDUP_REMOVED lines=14> */
.L_x_810:
[----:B------:R-:W-:Y:S02]  /*2b80*/  ISETP.NE.AND P4, PT, R184, RZ, PT ;  /* 0x000000ffb800720c */ /* 0x000fe40003f85270 */
[----:B------:R-:W-:Y:S02]  /*2b90*/  @P3 PRMT R93, RZ, 0x5410, R71 ;  /* 0x00005410ff5d3816 */ /* 0x000fe40000000047 */
[----:B------:R-:W-:-:S05]  /*2ba0*/  FSEL R92, R129, RZ, !P4 ;  /* 0x000000ff815c7208 */ /* 0x000fca0006000000 */
[----:B------:R-:W-:-:S04]  /*2bb0*/  FFMA.FTZ R92, R183, R132, R92 ;  /* 0x00000084b75c7223 */ /* 0x000fc8000001005c */
[----:B------:R-:W-:-:S04]  /*2bc0*/  FADD.FTZ R92, R103, -R92 ;  /* 0x8000005c675c7221 */ /* 0x000fc80000010000 */
[----:B------:R-:W-:-:S04]  /*2bd0*/  FMUL.FTZ R92, R167, R92 ;  /* 0x0000005ca75c7220 */ /* 0x000fc80000410000 */
[----:B------:R-:W-:Y:S02]  /*2be0*/  @P3 FADD.FTZ R92, R92, R93 ;  /* 0x0000005d5c5c3221 */ /* 0x000fe40000010000 */
.L_x_811:
[----:B------:R-:W-:Y:S05]  /*2bf0*/  BSYNC B1 ;  /* 0x0000000000017941 */ /* 0x000fea0003800000 */
.L_x_809:
        /* <DEDUP_REMOVED lines=14> */
.L_x_813:
[----:B------:R-:W-:-:S04]  /*2ce0*/  ISETP.NE.AND P4, PT, R184, RZ, PT ;  /* 0x000000ffb800720c */ /* 0x000fc80003f85270 */
[----:B------:R-:W-:-:S05]  /*2cf0*/  FSEL R93, R129, RZ, !P4 ;  /* 0x000000ff815d7208 */ /* 0x000fca0006000000 */
[----:B------:R-:W-:-:S04]  /*2d00*/  FFMA.FTZ R93, R182, R132, R93 ;  /* 0x00000084b65d7223 */ /* 0x000fc8000001005d */
[----:B------:R-:W-:Y:S01]  /*2d10*/  FADD.FTZ R92, R102, -R93 ;  /* 0x8000005d665c7221 */ /* 0x000fe20000010000 */
[----:B------:R-:W-:-:S03]  /*2d20*/  @P3 PRMT R93, RZ, 0x7610, R71 ;  /* 0x00007610ff5d3816 */ /* 0x000fc60000000047 */
[----:B------:R-:W-:-:S04]  /*2d30*/  FMUL.FTZ R92, R167, R92 ;  /* 0x0000005ca75c7220 */ /* 0x000fc80000410000 */
[----:B------:R-:W-:Y:S02]  /*2d40*/  @P3 FADD.FTZ R92, R92, R93 ;  /* 0x0000005d5c5c3221 */ /* 0x000fe40000010000 */
.L_x_814:
[----:B------:R-:W-:Y:S05]  /*2d50*/  BSYNC B1 ;  /* 0x0000000000017941 */ /* 0x000fea0003800000 */
.L_x_812:
[----:B------:R-:W-:Y:S01]  /*2d60*/  @P2 FMUL.FTZ R93, R92, c[0x0][0x1ec] ;  /* 0x00007b005c5d2a20 */ /* 0x000fe20000410000 */
[----:B------:R-:W-:Y:S01]  /*2d70*/  @P2 LOP3.LUT P4, RZ, R131, 0xff000000, RZ, 0xc0, !PT ;  /* 0xff00000083ff2812 */ /* 0x000fe2000788c0ff */
[----:B------:R-:W-:Y:S01]  /*2d80*/  @P2 IMAD.MOV.U32 R133, RZ, RZ, 0x10 ;  /* 0x00000010ff852424 */ /* 0x000fe200078e00ff */
[----:B------:R-:W-:Y:S01]  /*2d90*/  @P0 MOV R95, 0x10 ;  /* 0x00000010005f0802 */ /* 0x000fe20000000f00 */
[----:B------:R-:W-:Y:S01]  /*2da0*/  @P2 FMUL.FTZ R93, R93, c[0x0][0x1e8] ;  /* 0x00007a005d5d2a20 */ /* 0x000fe20000410000 */
[----:B------:R-:W-:Y:S01]  /*2db0*/  @P0 F2FP.BF16.PACK_AB R130, RZ, R92 ;  /* 0x0000005cff82023e */ /* 0x000fe200000010ff */
[----:B------:R-:W-:Y:S03]  /*2dc0*/  BSSY B1, `(.L_x_815) ;  /* 0x0000015000017945 */ /* 0x000fe60003800000 */
[----:B------:R-:W-:Y:S01]  /*2dd0*/  @P2 FSEL R94, R93, RZ, P4 ;  /* 0x000000ff5d5e2208 */ /* 0x000fe20002000000 */
[----:B------:R-:W-:Y:S01]  /*2de0*/  @P0 IMAD.WIDE.U32 R92, R172, R95, c[0x0][0x258] ;  /* 0x00009600ac5c0625 */ /* 0x000fe200078e005f */
[----:B------:R-:W-:-:S02]  /*2df0*/  @P0 PRMT R87, R87, 0x5410, R130 ;  /* 0x0000541057570816 */ /* 0x000fc40000000082 */
[----:B------:R-:W-:Y:S01]  /*2e00*/  @P2 F2FP.BF16.PACK_AB R131, RZ, R94 ;  /* 0x0000005eff83223e */ /* 0x000fe200000010ff */
[----:B------:R-:W-:Y:S02]  /*2e10*/  @P2 IMAD.WIDE.U32 R94, R128, R133, c[0x0][0x248] ;  /* 0x00009200805e2625 */ /* 0x000fe400078e0085 */
[----:B------:R0:W-:Y:S01]  /*2e20*/  @P0 STG.E.128 [R92.64], R84 ;  /* 0x000000545c000986 */ /* 0x0001e2000c101d04 */
[----:B------:R-:W-:-:S05]  /*2e30*/  @P2 PRMT R91, R91, 0x5410, R131 ;  /* 0x000054105b5b2816 */ /* 0x000fca0000000083 */
[----:B------:R0:W-:Y:S01]  /*2e40*/  @P2 STG.E.128 [R94.64], R88 ;  /* 0x000000585e002986 */ /* 0x0001e2000c101d04 */
[----:B------:R-:W-:Y:S05]  /*2e50*/  @P1 BRA `(.L_x_816) ;  /* 0x0000004000001947 */ /* 0x000fea0003800000 */
[----:B0-----:R-:W-:Y:S01]  /*2e60*/  HFMA2.MMA R92, -RZ, RZ, 0, 0 ;  /* 0x00000000ff5c7435 */ /* 0x001fe200000001ff */
[----:B------:R-:W-:Y:S05]  /*2e70*/  @!P3 BRA `(.L_x_817) ;  /* 0x000000900000b947 */ /* 0x000fea0003800000 */
[----:B------:R-:W-:Y:S01]  /*2e80*/  PRMT R92, RZ, 0x5410, R72 ;  /* 0x00005410ff5c7816 */ /* 0x000fe20000000048 */
[----:B------:R-:W-:Y:S05]  /*2e90*/  BRA `(.L_x_817) ;  /* 0x0000007000007947 */ /* 0x000fea0003800000 */
.L_x_816:
[----:B------:R-:W-:Y:S02]  /*2ea0*/  ISETP.NE.AND P4, PT, R184, RZ, PT ;  /* 0x000000ffb800720c */ /* 0x000fe40003f85270 */
[----:B0-----:R-:W-:Y:S02]  /*2eb0*/  @P3 PRMT R93, RZ, 0x5410, R72 ;  /* 0x00005410ff5d3816 */ /* 0x001fe40000000048 */
[----:B------:R-:W-:-:S05]  /*2ec0*/  FSEL R92, R129, RZ, !P4 ;  /* 0x000000ff815c7208 */ /* 0x000fca0006000000 */
[----:B------:R-:W-:-:S04]  /*2ed0*/  FFMA.FTZ R92, R181, R132, R92 ;  /* 0x00000084b55c7223 */ /* 0x000fc8000001005c */
[----:B------:R-:W-:-:S04]  /*2ee0*/  FADD.FTZ R92, R101, -R92 ;  /* 0x8000005c655c7221 */ /* 0x000fc80000010000 */
[----:B------:R-:W-:-:S04]  /*2ef0*/  FMUL.FTZ R92, R167, R92 ;  /* 0x0000005ca75c7220 */ /* 0x000fc80000410000 */
[----:B------:R-:W-:Y:S02]  /*2f00*/  @P3 FADD.FTZ R92, R92, R93 ;  /* 0x0000005d5c5c3221 */ /* 0x000fe40000010000 */
.L_x_817:
[----:B------:R-:W-:Y:S05]  /*2f10*/  BSYNC B1 ;  /* 0x0000000000017941 */ /* 0x000fea0003800000 */
.L_x_815:
        /* <DEDUP_REMOVED lines=14> */
.L_x_819:
[----:B------:R-:W-:-:S04]  /*3000*/  ISETP.NE.AND P4, PT, R184, RZ, PT ;  /* 0x000000ffb800720c */ /* 0x000fc80003f85270 */
[----:B------:R-:W-:-:S05]  /*3010*/  FSEL R93, R129, RZ, !P4 ;  /* 0x000000ff815d7208 */ /* 0x000fca0006000000 */
[----:B------:R-:W-:-:S04]  /*3020*/  FFMA.FTZ R93, R180, R132, R93 ;  /* 0x00000084b45d7223 */ /* 0x000fc8000001005d */
[----:B------:R-:W-:Y:S01]  /*3030*/  FADD.FTZ R92, R100, -R93 ;  /* 0x8000005d645c7221 */ /* 0x000fe20000010000 */
[----:B------:R-:W-:-:S03]  /*3040*/  @P3 PRMT R93, RZ, 0x7610, R72 ;  /* 0x00007610ff5d3816 */ /* 0x000fc60000000048 */
[----:B------:R-:W-:-:S04]  /*3050*/  FMUL.FTZ R92, R167, R92 ;  /* 0x0000005ca75c7220 */ /* 0x000fc80000410000 */
[----:B------:R-:W-:Y:S02]  /*3060*/  @P3 FADD.FTZ R92, R92, R93 ;  /* 0x0000005d5c5c3221 */ /* 0x000fe40000010000 */
.L_x_820:
[----:B------:R-:W-:Y:S05]  /*3070*/  BSYNC B1 ;  /* 0x0000000000017941 */ /* 0x000fea0003800000 */
.L_x_818:
        /* <DEDUP_REMOVED lines=14> */
.L_x_822:
[----:B------:R-:W-:Y:S02]  /*3160*/  ISETP.NE.AND P4, PT, R184, RZ, PT ;  /* 0x000000ffb800720c */ /* 0x000fe40003f85270 */
[----:B------:R-:W-:Y:S02]  /*3170*/  @P3 PRMT R93, RZ, 0x5410, R73 ;  /* 0x00005410ff5d3816 */ /* 0x000fe40000000049 */
[----:B------:R-:W-:-:S05]  /*3180*/  FSEL R92, R129, RZ, !P4 ;  /* 0x000000ff815c7208 */ /* 0x000fca0006000000 */
[----:B------:R-:W-:-:S04]  /*3190*/  FFMA.FTZ R92, R179, R132, R92 ;  /* 0x00000084b35c7223 */ /* 0x000fc8000001005c */
[----:B------:R-:W-:-:S04]  /*31a0*/  FADD.FTZ R92, R99, -R92 ;  /* 0x8000005c635c7221 */ /* 0x000fc80000010000 */
[----:B------:R-:W-:-:S04]  /*31b0*/  FMUL.FTZ R92, R167, R92 ;  /* 0x0000005ca75c7220 */ /* 0x000fc80000410000 */
[----:B------:R-:W-:Y:S02]  /*31c0*/  @P3 FADD.FTZ R92, R92, R93 ;  /* 0x0000005d5c5c3221 */ /* 0x000fe40000010000 */
.L_x_823:
[----:B------:R-:W-:Y:S05]  /*31d0*/  BSYNC B1 ;  /* 0x0000000000017941 */ /* 0x000fea0003800000 */
.L_x_821:
        /* <DEDUP_REMOVED lines=14> */
.L_x_825:
[----:B------:R-:W-:-:S04]  /*32c0*/  ISETP.NE.AND P4, PT, R184, RZ, PT ;  /* 0x000000ffb800720c */ /* 0x000fc80003f85270 */
[----:B------:R-:W-:-:S05]  /*32d0*/  FSEL R93, R129, RZ, !P4 ;  /* 0x000000ff815d7208 */ /* 0x000fca0006000000 */
[----:B------:R-:W-:-:S04]  /*32e0*/  FFMA.FTZ R93, R178, R132, R93 ;  /* 0x00000084b25d7223 */ /* 0x000fc8000001005d */
[----:B------:R-:W-:Y:S01]  /*32f0*/  FADD.FTZ R92, R98, -R93 ;  /* 0x8000005d625c7221 */ /* 0x000fe20000010000 */
[----:B------:R-:W-:-:S03]  /*3300*/  @P3 PRMT R93, RZ, 0x7610, R73 ;  /* 0x00007610ff5d3816 */ /* 0x000fc60000000049 */
[----:B------:R-:W-:-:S04]  /*3310*/  FMUL.FTZ R92, R167, R92 ;  /* 0x0000005ca75c7220 */ /* 0x000fc80000410000 */
[----:B------:R-:W-:Y:S02]  /*3320*/  @P3 FADD.FTZ R92, R92, R93 ;  /* 0x0000005d5c5c3221 */ /* 0x000fe40000010000 */
.L_x_826:
[----:B------:R-:W-:Y:S05]  /*3330*/  BSYNC B1 ;  /* 0x0000000000017941 */ /* 0x000fea0003800000 */
.L_x_824:
        /* <DEDUP_REMOVED lines=14> */
.L_x_828:
[----:B------:R-:W-:Y:S02]  /*3420*/  ISETP.NE.AND P4, PT, R184, RZ, PT ;  /* 0x000000ffb800720c */ /* 0x000fe40003f85270 */
[----:B------:R-:W-:Y:S02]  /*3430*/  @P3 PRMT R93, RZ, 0x5410, R74 ;  /* 0x00005410ff5d3816 */ /* 0x000fe4000000004a */
[----:B------:R-:W-:-:S05]  /*3440*/  FSEL R92, R129, RZ, !P4 ;  /* 0x000000ff815c7208 */ /* 0x000fca0006000000 */
[----:B------:R-:W-:-:S04]  /*3450*/  FFMA.FTZ R92, R177, R132, R92 ;  /* 0x00000084b15c7223 */ /* 0x000fc8000001005c */
[----:B------:R-:W-:-:S04]  /*3460*/  FADD.FTZ R92, R97, -R92 ;  /* 0x8000005c615c7221 */ /* 0x000fc80000010000 */
[----:B------:R-:W-:-:S04]  /*3470*/  FMUL.FTZ R92, R167, R92 ;  /* 0x0000005ca75c7220 */ /* 0x000fc80000410000 */
[----:B------:R-:W-:Y:S02]  /*3480*/  @P3 FADD.FTZ R92, R92, R93 ;  /* 0x0000005d5c5c3221 */ /* 0x000fe40000010000 */
.L_x_829:
[----:B------:R-:W-:Y:S05]  /*3490*/  BSYNC B1 ;  /* 0x0000000000017941 */ /* 0x000fea0003800000 */
.L_x_827:
        /* <DEDUP_REMOVED lines=14> */
.L_x_831:
[----:B------:R-:W-:-:S04]  /*3580*/  ISETP.NE.AND P4, PT, R184, RZ, PT ;  /* 0x000000ffb800720c */ /* 0x000fc80003f85270 */
[----:B------:R-:W-:-:S05]  /*3590*/  FSEL R93, R129, RZ, !P4 ;  /* 0x000000ff815d7208 */ /* 0x000fca0006000000 */
[----:B------:R-:W-:-:S04]  /*35a0*/  FFMA.FTZ R93, R176, R132, R93 ;  /* 0x00000084b05d7223 */ /* 0x000fc8000001005d */
[----:B------:R-:W-:Y:S01]  /*35b0*/  FADD.FTZ R92, R96, -R93 ;  /* 0x8000005d605c7221 */ /* 0x000fe20000010000 */
[----:B------:R-:W-:-:S03]  /*35c0*/  @P3 PRMT R93, RZ, 0x7610, R74 ;  /* 0x00007610ff5d3816 */ /* 0x000fc6000000004a */
[----:B------:R-:W-:-:S04]  /*35d0*/  FMUL.FTZ R92, R167, R92 ;  /* 0x0000005ca75c7220 */ /* 0x000fc80000410000 */
[----:B------:R-:W-:Y:S02]  /*35e0*/  @P3 FADD.FTZ R92, R92, R93 ;  /* 0x0000005d5c5c3221 */ /* 0x000fe40000010000 */
.L_x_832:
[----:B------:R-:W-:Y:S05]  /*35f0*/  BSYNC B1 ;  /* 0x0000000000017941 */ /* 0x000fea0003800000 */
.L_x_830:
        /* <DEDUP_REMOVED lines=14> */
.L_x_834:
[----:B------:R-:W-:-:S04]  /*36e0*/  ISETP.NE.AND P4, PT, R184, RZ, PT ;  /* 0x000000ffb800720c */ /* 0x000fc80003f85270 */
[----:B------:R-:W-:-:S05]  /*36f0*/  FSEL R93, R129, RZ, !P4 ;  /* 0x000000ff815d7208 */ /* 0x000fca0006000000 */
[----:B------:R-:W-:-:S04]  /*3700*/  FFMA.FTZ R93, R175, R132, R93 ;  /* 0x00000084af5d7223 */ /* 0x000fc8000001005d */
[----:B------:R-:W-:Y:S01]  /*3710*/  FADD.FTZ R92, R192, -R93 ;  /* 0x8000005dc05c7221 */ /* 0x000fe20000010000 */
[----:B------:R-:W-:-:S03]  /*3720*/  @P3 PRMT R93, RZ, 0x5410, R75 ;  /* 0x00005410ff5d3816 */ /* 0x000fc6000000004b */
[----:B------:R-:W-:-:S04]  /*3730*/  FMUL.FTZ R92, R167, R92 ;  /* 0x0000005ca75c7220 */ /* 0x000fc80000410000 */
[----:B------:R-:W-:Y:S02]  /*3740*/  @P3 FADD.FTZ R92, R92, R93 ;  /* 0x0000005d5c5c3221 */ /* 0x000fe40000010000 */
.L_x_835:
[----:B------:R-:W-:Y:S05]  /*3750*/  BSYNC B1 ;  /* 0x0000000000017941 */ /* 0x000fea0003800000 */
.L_x_833:
        /* <DEDUP_REMOVED lines=14> */
.L_x_837:
[----:B------:R-:W-:-:S04]  /*3840*/  ISETP.NE.AND P4, PT, R184, RZ, PT ;  /* 0x000000ffb800720c */ /* 0x000fc80003f85270 */
[----:B------:R-:W-:-:S05]  /*3850*/  FSEL R93, R129, RZ, !P4 ;  /* 0x000000ff815d7208 */ /* 0x000fca0006000000 */
[----:B------:R-:W-:Y:S01]  /*3860*/  FFMA.FTZ R92, R174, R132, R93 ;  /* 0x00000084ae5c7223 */ /* 0x000fe2000001005d */
[----:B------:R-:W-:-:S03]  /*3870*/  @P3 PRMT R93, RZ, 0x7610, R75 ;  /* 0x00007610ff5d3816 */ /* 0x000fc6000000004b */
[----:B------:R-:W-:-:S04]  /*3880*/  FADD.FTZ R92, R193, -R92 ;  /* 0x8000005cc15c7221 */ /* 0x000fc80000010000 */
[----:B------:R-:W-:-:S04]  /*3890*/  FMUL.FTZ R92, R167, R92 ;  /* 0x0000005ca75c7220 */ /* 0x000fc80000410000 */
[----:B------:R-:W-:Y:S02]  /*38a0*/  @P3 FADD.FTZ R92, R92, R93 ;  /* 0x0000005d5c5c3221 */ /* 0x000fe40000010000 */
.L_x_838:
[----:B------:R-:W-:Y:S05]  /*38b0*/  BSYNC B1 ;  /* 0x0000000000017941 */ /* 0x000fea0003800000 */
.L_x_836:
[----:B------:R-:W-:Y:S01]  /*38c0*/  @P2 FMUL.FTZ R93, R92, c[0x0][0x1ec] ;  /* 0x00007b005c5d2a20 */ /* 0x000fe20000410000 */
[----:B------:R-:W-:Y:S01]  /*38d0*/  @P2 LOP3.LUT P4, RZ, R127, 0xff000000, RZ, 0xc0, !PT ;  /* 0xff0000007fff2812 */ /* 0x000fe2000788c0ff */
[----:B------:R-:W-:Y:S01]  /*38e0*/  @P0 IMAD.MOV.U32 R127, RZ, RZ, 0x10 ;  /* 0x00000010ff7f0424 */ /* 0x000fe200078e00ff */
[----:B------:R-:W-:Y:S01]  /*38f0*/  @P0 F2FP.BF16.PACK_AB R126, RZ, R92 ;  /* 0x0000005cff7e023e */ /* 0x000fe200000010ff */
[----:B------:R-:W-:Y:S01]  /*3900*/  @P2 FMUL.FTZ R93, R93, c[0x0][0x1e8] ;  /* 0x00007a005d5d2a20 */ /* 0x000fe20000410000 */
[----:B------:R-:W-:Y:S01]  /*3910*/  @P2 IADD3 R95, R128, 0x20, RZ ;  /* 0x00000020805f2810 */ /* 0x000fe20007ffe0ff */
[----:B------:R-:W-:Y:S01]  /*3920*/  BSSY B1, `(.L_x_839) ;  /* 0x0000016000017945 */ /* 0x000fe20003800000 */
[----:B------:R-:W-:Y:S02]  /*3930*/  @P2 MOV R130, 0x10 ;  /* 0x0000001000822802 */ /* 0x000fe40000000f00 */
        /* <DEDUP_REMOVED lines=13> */
.L_x_840:
[----:B------:R-:W-:-:S04]  /*3a10*/  ISETP.NE.AND P4, PT, R184, RZ, PT ;  /* 0x000000ffb800720c */ /* 0x000fc80003f85270 */
[----:B0-----:R-:W-:-:S05]  /*3a20*/  FSEL R93, R129, RZ, !P4 ;  /* 0x000000ff815d7208 */ /* 0x001fca0006000000 */
[----:B------:R-:W-:-:S04]  /*3a30*/  FFMA.FTZ R93, R173, R132, R93 ;  /* 0x00000084ad5d7223 */ /* 0x000fc8000001005d */
[----:B------:R-:W-:Y:S01]  /*3a40*/  FADD.FTZ R92, R194, -R93 ;  /* 0x8000005dc25c7221 */ /* 0x000fe20000010000 */
[----:B------:R-:W-:-:S03]  /*3a50*/  @P3 PRMT R93, RZ, 0x5410, R76 ;  /* 0x00005410ff5d3816 */ /* 0x000fc6000000004c */
[----:B------:R-:W-:-:S04]  /*3a60*/  FMUL.FTZ R92, R167, R92 ;  /* 0x0000005ca75c7220 */ /* 0x000fc80000410000 */
[----:B------:R-:W-:Y:S02]  /*3a70*/  @P3 FADD.FTZ R92, R92, R93 ;  /* 0x0000005d5c5c3221 */ /* 0x000fe40000010000 */
.L_x_841:
[----:B------:R-:W-:Y:S05]  /*3a80*/  BSYNC B1 ;  /* 0x0000000000017941 */ /* 0x000fea0003800000 */
.L_x_839:
        /* <DEDUP_REMOVED lines=14> */
.L_x_843:
[----:B------:R-:W-:-:S04]  /*3b70*/  ISETP.NE.AND P4, PT, R184, RZ, PT ;  /* 0x000000ffb800720c */ /* 0x000fc80003f85270 */
[----:B------:R-:W-:-:S05]  /*3b80*/  FSEL R93, R129, RZ, !P4 ;  /* 0x000000ff815d7208 */ /* 0x000fca0006000000 */
[----:B------:R-:W-:Y:S01]  /*3b90*/  FFMA.FTZ R92, R122, R132, R93 ;  /* 0x000000847a5c7223 */ /* 0x000fe2000001005d */
[----:B------:R-:W-:-:S03]  /*3ba0*/  @P3 PRMT R93, RZ, 0x7610, R76 ;  /* 0x00007610ff5d3816 */ /* 0x000fc6000000004c */
[----:B------:R-:W-:-:S04]  /*3bb0*/  FADD.FTZ R92, R191, -R92 ;  /* 0x8000005cbf5c7221 */ /* 0x000fc80000010000 */
[----:B------:R-:W-:-:S04]  /*3bc0*/  FMUL.FTZ R92, R167, R92 ;  /* 0x0000005ca75c7220 */ /* 0x000fc80000410000 */
[----:B------:R-:W-:Y:S02]  /*3bd0*/  @P3 FADD.FTZ R92, R92, R93 ;  /* 0x0000005d5c5c3221 */ /* 0x000fe40000010000 */
.L_x_844:
[----:B------:R-:W-:Y:S05]  /*3be0*/  BSYNC B1 ;  /* 0x0000000000017941 */ /* 0x000fea0003800000 */
.L_x_842:
        /* <DEDUP_REMOVED lines=14> */
.L_x_846:
[----:B------:R-:W-:-:S04]  /*3cd0*/  ISETP.NE.AND P4, PT, R184, RZ, PT ;  /* 0x000000ffb800720c */ /* 0x000fc80003f85270 */
[----:B------:R-:W-:-:S05]  /*3ce0*/  FSEL R93, R129, RZ, !P4 ;  /* 0x000000ff815d7208 */ /* 0x000fca0006000000 */
[----:B------:R-:W-:-:S04]  /*3cf0*/  FFMA.FTZ R93, R123, R132, R93 ;  /* 0x000000847b5d7223 */ /* 0x000fc8000001005d */
[----:B------:R-:W-:Y:S01]  /*3d00*/  FADD.FTZ R92, R196, -R93 ;  /* 0x8000005dc45c7221 */ /* 0x000fe20000010000 */
[----:B------:R-:W-:-:S03]  /*3d10*/  @P3 PRMT R93, RZ, 0x5410, R77 ;  /* 0x00005410ff5d3816 */ /* 0x000fc6000000004d */
[----:B------:R-:W-:-:S04]  /*3d20*/  FMUL.FTZ R92, R167, R92 ;  /* 0x0000005ca75c7220 */ /* 0x000fc80000410000 */
[----:B------:R-:W-:Y:S02]  /*3d30*/  @P3 FADD.FTZ R92, R92, R93 ;  /* 0x0000005d5c5c3221 */ /* 0x000fe40000010000 */
.L_x_847:
[----:B------:R-:W-:Y:S05]  /*3d40*/  BSYNC B1 ;  /* 0x0000000000017941 */ /* 0x000fea0003800000 */
.L_x_845:
        /* <DEDUP_REMOVED lines=14> */
.L_x_849:
[----:B------:R-:W-:-:S04]  /*3e30*/  ISETP.NE.AND P4, PT, R184, RZ, PT ;  /* 0x000000ffb800720c */ /* 0x000fc80003f85270 */
[----:B------:R-:W-:-:S05]  /*3e40*/  FSEL R93, R129, RZ, !P4 ;  /* 0x000000ff815d7208 */ /* 0x000fca0006000000 */
[----:B------:R-:W-:Y:S01]  /*3e50*/  FFMA.FTZ R92, R120, R132, R93 ;  /* 0x00000084785c7223 */ /* 0x000fe2000001005d */
[----:B------:R-:W-:-:S03]  /*3e60*/  @P3 PRMT R93, RZ, 0x7610, R77 ;  /* 0x00007610ff5d3816 */ /* 0x000fc6000000004d */
[----:B------:R-:W-:-:S04]  /*3e70*/  FADD.FTZ R92, R195, -R92 ;  /* 0x8000005cc35c7221 */ /* 0x000fc80000010000 */
[----:B------:R-:W-:-:S04]  /*3e80*/  FMUL.FTZ R92, R167, R92 ;  /* 0x0000005ca75c7220 */ /* 0x000fc80000410000 */
[----:B------:R-:W-:Y:S02]  /*3e90*/  @P3 FADD.FTZ R92, R92, R93 ;  /* 0x0000005d5c5c3221 */ /* 0x000fe40000010000 */
.L_x_850:
[----:B------:R-:W-:Y:S05]  /*3ea0*/  BSYNC B1 ;  /* 0x0000000000017941 */ /* 0x000fea0003800000 */
.L_x_848:
        /* <DEDUP_REMOVED lines=14> */
.L_x_852:
[----:B------:R-:W-:-:S04]  /*3f90*/  ISETP.NE.AND P4, PT, R184, RZ, PT ;  /* 0x000000ffb800720c */ /* 0x000fc80003f85270 */
[----:B------:R-:W-:-:S05]  /*3fa0*/  FSEL R93, R129, RZ, !P4 ;  /* 0x000000ff815d7208 */ /* 0x000fca0006000000 */
[----:B------:R-:W-:-:S04]  /*3fb0*/  FFMA.FTZ R93, R121, R132, R93 ;  /* 0x00000084795d7223 */ /* 0x000fc8000001005d */
[----:B------:R-:W-:Y:S01]  /*3fc0*/  FADD.FTZ R92, R198, -R93 ;  /* 0x8000005dc65c7221 */ /* 0x000fe20000010000 */
[----:B------:R-:W-:-:S03]  /*3fd0*/  @P3 PRMT R93, RZ, 0x5410, R78 ;  /* 0x00005410ff5d3816 */ /* 0x000fc6000000004e */
[----:B------:R-:W-:-:S04]  /*3fe0*/  FMUL.FTZ R92, R167, R92 ;  /* 0x0000005ca75c7220 */ /* 0x000fc80000410000 */
[----:B------:R-:W-:Y:S02]  /*3ff0*/  @P3 FADD.FTZ R92, R92, R93 ;  /* 0x0000005d5c5c3221 */ /* 0x000fe40000010000 */
.L_x_853:
[----:B------:R-:W-:Y:S05]  /*4000*/  BSYNC B1 ;  /* 0x0000000000017941 */ /* 0x000fea0003800000 */
.L_x_851:
        /* <DEDUP_REMOVED lines=14> */
.L_x_855:
[----:B------:R-:W-:-:S04]  /*40f0*/  ISETP.NE.AND P4, PT, R184, RZ, PT ;  /* 0x000000ffb800720c */ /* 0x000fc80003f85270 */
[----:B------:R-:W-:-:S05]  /*4100*/  FSEL R93, R129, RZ, !P4 ;  /* 0x000000ff815d7208 */ /* 0x000fca0006000000 */
[----:B------:R-:W-:Y:S01]  /*4110*/  FFMA.FTZ R92, R118, R132, R93 ;  /* 0x00000084765c7223 */ /* 0x000fe2000001005d */
[----:B------:R-:W-:-:S03]  /*4120*/  @P3 PRMT R93, RZ, 0x7610, R78 ;  /* 0x00007610ff5d3816 */ /* 0x000fc6000000004e */
[----:B------:R-:W-:-:S04]  /*4130*/  FADD.FTZ R92, R197, -R92 ;  /* 0x8000005cc55c7221 */ /* 0x000fc80000010000 */
[----:B------:R-:W-:-:S04]  /*4140*/  FMUL.FTZ R92, R167, R92 ;  /* 0x0000005ca75c7220 */ /* 0x000fc80000410000 */
[----:B------:R-:W-:Y:S02]  /*4150*/  @P3 FADD.FTZ R92, R92, R93 ;  /* 0x0000005d5c5c3221 */ /* 0x000fe40000010000 */
.L_x_856:
[----:B------:R-:W-:Y:S05]  /*4160*/  BSYNC B1 ;  /* 0x0000000000017941 */ /* 0x000fea0003800000 */
.L_x_854:
        /* <DEDUP_REMOVED lines=14> */
.L_x_858:
[----:B------:R-:W-:-:S04]  /*4250*/  ISETP.NE.AND P4, PT, R184, RZ, PT ;  /* 0x000000ffb800720c */ /* 0x000fc80003f85270 */
[----:B------:R-:W-:-:S05]  /*4260*/  FSEL R93, R129, RZ, !P4 ;  /* 0x000000ff815d7208 */ /* 0x000fca0006000000 */
[----:B------:R-:W-:-:S04]  /*4270*/  FFMA.FTZ R93, R119, R132, R93 ;  /* 0x00000084775d7223 */ /* 0x000fc8000001005d */
[----:B------:R-:W-:Y:S01]  /*4280*/  FADD.FTZ R92, R200, -R93 ;  /* 0x8000005dc85c7221 */ /* 0x000fe20000010000 */
[----:B------:R-:W-:-:S03]  /*4290*/  @P3 PRMT R93, RZ, 0x5410, R79 ;  /* 0x00005410ff5d3816 */ /* 0x000fc6000000004f */
[----:B------:R-:W-:-:S04]  /*42a0*/  FMUL.FTZ R92, R167, R92 ;  /* 0x0000005ca75c7220 */ /* 0x000fc80000410000 */
[----:B------:R-:W-:Y:S02]  /*42b0*/  @P3 FADD.FTZ R92, R92, R93 ;  /* 0x0000005d5c5c3221 */ /* 0x000fe40000010000 */
.L_x_859:
[----:B------:R-:W-:Y:S05]  /*42c0*/  BSYNC B1 ;  /* 0x0000000000017941 */ /* 0x000fea0003800000 */
.L_x_857:
        /* <DEDUP_REMOVED lines=14> */
.L_x_861:
[----:B------:R-:W-:-:S04]  /*43b0*/  ISETP.NE.AND P4, PT, R184, RZ, PT ;  /* 0x000000ffb800720c */ /* 0x000fc80003f85270 */
[----:B------:R-:W-:-:S05]  /*43c0*/  FSEL R93, R129, RZ, !P4 ;  /* 0x000000ff815d7208 */ /* 0x000fca0006000000 */
[----:B------:R-:W-:Y:S01]  /*43d0*/  FFMA.FTZ R92, R116, R132, R93 ;  /* 0x00000084745c7223 */ /* 0x000fe2000001005d */
[----:B------:R-:W-:-:S03]  /*43e0*/  @P3 PRMT R93, RZ, 0x7610, R79 ;  /* 0x00007610ff5d3816 */ /* 0x000fc6000000004f */
[----:B------:R-:W-:-:S04]  /*43f0*/  FADD.FTZ R92, R201, -R92 ;  /* 0x8000005cc95c7221 */ /* 0x000fc80000010000 */
[----:B------:R-:W-:-:S04]  /*4400*/  FMUL.FTZ R92, R167, R92 ;  /* 0x0000005ca75c7220 */ /* 0x000fc80000410000 */
[----:B------:R-:W-:Y:S02]  /*4410*/  @P3 FADD.FTZ R92, R92, R93 ;  /* 0x0000005d5c5c3221 */ /* 0x000fe40000010000 */
.L_x_862:
[----:B------:R-:W-:Y:S05]  /*4420*/  BSYNC B1 ;  /* 0x0000000000017941 */ /* 0x000fea0003800000 */
.L_x_860:
[----:B------:R-:W-:Y:S01]  /*4430*/  @P2 FMUL.FTZ R93, R92, c[0x0][0x1ec] ;  /* 0x00007b005c5d2a20 */ /* 0x000fe20000410000 */
[----:B------:R-:W-:Y:S01]  /*4440*/  @P2 LOP3.LUT P4, RZ, R125, 0xff000000, RZ, 0xc0, !PT ;  /* 0xff0000007dff2812 */ /* 0x000fe2000788c0ff */
[----:B------:R-:W-:Y:S01]  /*4450*/  BSSY B1, `(.L_x_863) ;  /* 0x000001a000017945 */ /* 0x000fe20003800000 */
[----:B------:R-:W-:Y:S01]  /*4460*/  @P0 MOV R126, 0x10 ;  /* 0x00000010007e0802 */ /* 0x000fe20000000f00 */
[----:B------:R-:W-:Y:S01]  /*4470*/  @P2 FMUL.FTZ R93, R93, c[0x0][0x1e8] ;  /* 0x00007a005d5d2a20 */ /* 0x000fe20000410000 */
[----:B------:R-:W-:Y:S02]  /*4480*/  @P2 IADD3 R95, R128, 0x40, RZ ;  /* 0x00000040805f2810 */ /* 0x000fe40007ffe0ff */
[----:B------:R-:W-:Y:S02]  /*4490*/  @P2 MOV R130, 0x10 ;  /* 0x0000001000822802 */ /* 0x000fe40000000f00 */
[----:B------:R-:W-:Y:S02]  /*44a0*/  @P2 FSEL R94, R93, RZ, P4 ;  /* 0x000000ff5d5e2208 */ /* 0x000fe40002000000 */
[----:B------:R-:W-:Y:S01]  /*44b0*/  @P0 F2FP.BF16.PACK_AB R124, RZ, R92 ;  /* 0x0000005cff7c023e */ /* 0x000fe200000010ff */
[----:B------:R-:W-:Y:S01]  /*44c0*/  @P0 IMAD.WIDE.U32 R92, R169, R126, c[0x0][0x258] ;  /* 0x00009600a95c0625 */ /* 0x000fe200078e007e */
[----:B------:R-:W-:-:S02]  /*44d0*/  @P2 F2FP.BF16.PACK_AB R125, RZ, R94 ;  /* 0x0000005eff7d223e */ /* 0x000fc400000010ff */
[----:B------:R-:W-:Y:S01]  /*44e0*/  @P0 PRMT R87, R87, 0x5410, R124 ;  /* 0x0000541057570816 */ /* 0x000fe2000000007c */
[----:B------:R-:W-:Y:S01]  /*44f0*/  @P2 IMAD.WIDE.U32 R94, R95, R130, c[0x0][0x248] ;  /* 0x000092005f5e2625 */ /* 0x000fe200078e0082 */
[----:B------:R-:W-:-:S03]  /*4500*/  @P2 PRMT R91, R91, 0x5410, R125 ;  /* 0x000054105b5b2816 */ /* 0x000fc6000000007d */
[----:B------:R0:W-:Y:S04]  /*4510*/  @P0 STG.E.128 [R92.64], R84 ;  /* 0x000000545c000986 */ /* 0x0001e8000c101d04 */
[----:B------:R0:W-:Y:S01]  /*4520*/  @P2 STG.E.128 [R94.64], R88 ;  /* 0x000000585e002986 */ /* 0x0001e2000c101d04 */
[----:B------:R-:W-:Y:S05]  /*4530*/  @P1 BRA `(.L_x_864) ;  /* 0x0000004000001947 */ /* 0x000fea0003800000 */
[----:B0-----:R-:W-:Y:S01]  /*4540*/  IMAD.MOV.U32 R92, RZ, RZ, RZ ;  /* 0x000000ffff5c7224 */ /* 0x001fe200078e00ff */
[----:B------:R-:W-:Y:S05]  /*4550*/  @!P3 BRA `(.L_x_865) ;  /* 0x000000900000b947 */ /* 0x000fea0003800000 */
[----:B------:R-:W-:Y:S01]  /*4560*/  PRMT R92, RZ, 0x5410, R80 ;  /* 0x00005410ff5c7816 */ /* 0x000fe20000000050 */
[----:B------:R-:W-:Y:S05]  /*4570*/  BRA `(.L_x_865) ;  /* 0x0000007000007947 */ /* 0x000fea0003800000 */
.L_x_864:
[----:B------:R-:W-:-:S04]  /*4580*/  ISETP.NE.AND P4, PT, R184, RZ, PT ;  /* 0x000000ffb800720c */ /* 0x000fc80003f85270 */
[----:B0-----:R-:W-:-:S05]  /*4590*/  FSEL R93, R129, RZ, !P4 ;  /* 0x000000ff815d7208 */ /* 0x001fca0006000000 */
[----:B------:R-:W-:-:S04]  /*45a0*/  FFMA.FTZ R93, R117, R132, R93 ;  /* 0x00000084755d7223 */ /* 0x000fc8000001005d */
[----:B------:R-:W-:Y:S01]  /*45b0*/  FADD.FTZ R92, R202, -R93 ;  /* 0x8000005dca5c7221 */ /* 0x000fe20000010000 */
[----:B------:R-:W-:-:S03]  /*45c0*/  @P3 PRMT R93, RZ, 0x5410, R80 ;  /* 0x00005410ff5d3816 */ /* 0x000fc60000000050 */
[----:B------:R-:W-:-:S04]  /*45d0*/  FMUL.FTZ R92, R167, R92 ;  /* 0x0000005ca75c7220 */ /* 0x000fc80000410000 */
[----:B------:R-:W-:Y:S02]  /*45e0*/  @P3 FADD.FTZ R92, R92, R93 ;  /* 0x0000005d5c5c3221 */ /* 0x000fe40000010000 */
.L_x_865:
[----:B------:R-:W-:Y:S05]  /*45f0*/  BSYNC B1 ;  /* 0x0000000000017941 */ /* 0x000fea0003800000 */
.L_x_863:
        /* <DEDUP_REMOVED lines=14> */
.L_x_867:
[----:B------:R-:W-:-:S04]  /*46e0*/  ISETP.NE.AND P4, PT, R184, RZ, PT ;  /* 0x000000ffb800720c */ /* 0x000fc80003f85270 */
[----:B------:R-:W-:-:S05]  /*46f0*/  FSEL R93, R129, RZ, !P4 ;  /* 0x000000ff815d7208 */ /* 0x000fca0006000000 */
[----:B------:R-:W-:Y:S01]  /*4700*/  FFMA.FTZ R92, R114, R132, R93 ;  /* 0x00000084725c7223 */ /* 0x000fe2000001005d */
[----:B------:R-:W-:-:S03]  /*4710*/  @P3 PRMT R93, RZ, 0x7610, R80 ;  /* 0x00007610ff5d3816 */ /* 0x000fc60000000050 */
[----:B------:R-:W-:-:S04]  /*4720*/  FADD.FTZ R92, R199, -R92 ;  /* 0x8000005cc75c7221 */ /* 0x000fc80000010000 */
[----:B------:R-:W-:-:S04]  /*4730*/  FMUL.FTZ R92, R167, R92 ;  /* 0x0000005ca75c7220 */ /* 0x000fc80000410000 */
[----:B------:R-:W-:Y:S02]  /*4740*/  @P3 FADD.FTZ R92, R92, R93 ;  /* 0x0000005d5c5c3221 */ /* 0x000fe40000010000 */
.L_x_868:
[----:B------:R-:W-:Y:S05]  /*4750*/  BSYNC B1 ;  /* 0x0000000000017941 */ /* 0x000fea0003800000 */
.L_x_866:
        /* <DEDUP_REMOVED lines=14> */
.L_x_870:
[----:B------:R-:W-:-:S04]  /*4840*/  ISETP.NE.AND P4, PT, R184, RZ, PT ;  /* 0x000000ffb800720c */ /* 0x000fc80003f85270 */
[----:B------:R-:W-:-:S05]  /*4850*/  FSEL R93, R129, RZ, !P4 ;  /* 0x000000ff815d7208 */ /* 0x000fca0006000000 */
[----:B------:R-:W-:-:S04]  /*4860*/  FFMA.FTZ R93, R115, R132, R93 ;  /* 0x00000084735d7223 */ /* 0x000fc8000001005d */
[----:B------:R-:W-:Y:S01]  /*4870*/  FADD.FTZ R92, R204, -R93 ;  /* 0x8000005dcc5c7221 */ /* 0x000fe20000010000 */
[----:B------:R-:W-:-:S03]  /*4880*/  @P3 PRMT R93, RZ, 0x5410, R81 ;  /* 0x00005410ff5d3816 */ /* 0x000fc60000000051 */
[----:B------:R-:W-:-:S04]  /*4890*/  FMUL.FTZ R92, R167, R92 ;  /* 0x0000005ca75c7220 */ /* 0x000fc80000410000 */
[----:B------:R-:W-:Y:S02]  /*48a0*/  @P3 FADD.FTZ R92, R92, R93 ;  /* 0x0000005d5c5c3221 */ /* 0x000fe40000010000 */
.L_x_871:
[----:B------:R-:W-:Y:S05]  /*48b0*/  BSYNC B1 ;  /* 0x0000000000017941 */ /* 0x000fea0003800000 */
.L_x_869:
        /* <DEDUP_REMOVED lines=14> */
.L_x_873:
[----:B------:R-:W-:-:S04]  /*49a0*/  ISETP.NE.AND P4, PT, R184, RZ, PT ;  /* 0x000000ffb800720c */ /* 0x000fc80003f85270 */
[----:B------:R-:W-:-:S05]  /*49b0*/  FSEL R93, R129, RZ, !P4 ;  /* 0x000000ff815d7208 */ /* 0x000fca0006000000 */
[----:B------:R-:W-:Y:S01]  /*49c0*/  FFMA.FTZ R92, R112, R132, R93 ;  /* 0x00000084705c7223 */ /* 0x000fe2000001005d */
[----:B------:R-:W-:-:S03]  /*49d0*/  @P3 PRMT R93, RZ, 0x7610, R81 ;  /* 0x00007610ff5d3816 */ /* 0x000fc60000000051 */
[----:B------:R-:W-:-:S04]  /*49e0*/  FADD.FTZ R92, R203, -R92 ;  /* 0x8000005ccb5c7221 */ /* 0x000fc80000010000 */
[----:B------:R-:W-:-:S04]  /*49f0*/  FMUL.FTZ R92, R167, R92 ;  /* 0x0000005ca75c7220 */ /* 0x000fc80000410000 */
[----:B------:R-:W-:Y:S02]  /*4a00*/  @P3 FADD.FTZ R92, R92, R93 ;  /* 0x0000005d5c5c3221 */ /* 0x000fe40000010000 */
.L_x_874:
[----:B------:R-:W-:Y:S05]  /*4a10*/  BSYNC B1 ;  /* 0x0000000000017941 */ /* 0x000fea0003800000 */
.L_x_872:
        /* <DEDUP_REMOVED lines=14> */
.L_x_876:
[----:B------:R-:W-:-:S04]  /*4b00*/  ISETP.NE.AND P4, PT, R184, RZ, PT ;  /* 0x000000ffb800720c */ /* 0x000fc80003f85270 */
[----:B------:R-:W-:-:S05]  /*4b10*/  FSEL R93, R129, RZ, !P4 ;  /* 0x000000ff815d7208 */ /* 0x000fca0006000000 */
[----:B------:R-:W-:-:S04]  /*4b20*/  FFMA.FTZ R93, R113, R132, R93 ;  /* 0x00000084715d7223 */ /* 0x000fc8000001005d */
[----:B------:R-:W-:Y:S01]  /*4b30*/  FADD.FTZ R92, R206, -R93 ;  /* 0x8000005dce5c7221 */ /* 0x000fe20000010000 */
[----:B------:R-:W-:-:S03]  /*4b40*/  @P3 PRMT R93, RZ, 0x5410, R82 ;  /* 0x00005410ff5d3816 */ /* 0x000fc60000000052 */
[----:B------:R-:W-:-:S04]  /*4b50*/  FMUL.FTZ R92, R167, R92 ;  /* 0x0000005ca75c7220 */ /* 0x000fc80000410000 */
[----:B------:R-:W-:Y:S02]  /*4b60*/  @P3 FADD.FTZ R92, R92, R93 ;  /* 0x0000005d5c5c3221 */ /* 0x000fe40000010000 */
.L_x_877:
[----:B------:R-:W-:Y:S05]  /*4b70*/  BSYNC B1 ;  /* 0x0000000000017941 */ /* 0x000fea0003800000 */
.L_x_875:
        /* <DEDUP_REMOVED lines=14> */
.L_x_879:
[----:B------:R-:W-:-:S04]  /*4c60*/  ISETP.NE.AND P4, PT, R184, RZ, PT ;  /* 0x000000ffb800720c */ /* 0x000fc80003f85270 */
[----:B------:R-:W-:-:S05]  /*4c70*/  FSEL R93, R129, RZ, !P4 ;  /* 0x000000ff815d7208 */ /* 0x000fca0006000000 */
[----:B------:R-:W-:Y:S01]  /*4c80*/  FFMA.FTZ R92, R110, R132, R93 ;  /* 0x000000846e5c7223 */ /* 0x000fe2000001005d */
[----:B------:R-:W-:-:S03]  /*4c90*/  @P3 PRMT R93, RZ, 0x7610, R82 ;  /* 0x00007610ff5d3816 */ /* 0x000fc60000000052 */
[----:B------:R-:W-:-:S04]  /*4ca0*/  FADD.FTZ R92, R205, -R92 ;  /* 0x8000005ccd5c7221 */ /* 0x000fc80000010000 */
[----:B------:R-:W-:-:S04]  /*4cb0*/  FMUL.FTZ R92, R167, R92 ;  /* 0x0000005ca75c7220 */ /* 0x000fc80000410000 */
[----:B------:R-:W-:Y:S02]  /*4cc0*/  @P3 FADD.FTZ R92, R92, R93 ;  /* 0x0000005d5c5c3221 */ /* 0x000fe40000010000 */
.L_x_880:
[----:B------:R-:W-:Y:S05]  /*4cd0*/  BSYNC B1 ;  /* 0x0000000000017941 */ /* 0x000fea0003800000 */
.L_x_878:
        /* <DEDUP_REMOVED lines=14> */
.L_x_882:
[----:B------:R-:W-:-:S04]  /*4dc0*/  ISETP.NE.AND P4, PT, R184, RZ, PT ;  /* 0x000000ffb800720c */ /* 0x000fc80003f85270 */
[----:B------:R-:W-:-:S05]  /*4dd0*/  FSEL R93, R129, RZ, !P4 ;  /* 0x000000ff815d7208 */ /* 0x000fca0006000000 */
[----:B------:R-:W-:-:S04]  /*4de0*/  FFMA.FTZ R93, R111, R132, R93 ;  /* 0x000000846f5d7223 */ /* 0x000fc8000001005d */
[----:B------:R-:W-:Y:S01]  /*4df0*/  FADD.FTZ R92, R208, -R93 ;  /* 0x8000005dd05c7221 */ /* 0x000fe20000010000 */
[----:B------:R-:W-:-:S03]  /*4e00*/  @P3 PRMT R93, RZ, 0x5410, R83 ;  /* 0x00005410ff5d3816 */ /* 0x000fc60000000053 */
[----:B------:R-:W-:-:S04]  /*4e10*/  FMUL.FTZ R92, R167, R92 ;  /* 0x0000005ca75c7220 */ /* 0x000fc80000410000 */
[----:B------:R-:W-:Y:S02]  /*4e20*/  @P3 FADD.FTZ R92, R92, R93 ;  /* 0x0000005d5c5c3221 */ /* 0x000fe40000010000 */
.L_x_883:
[----:B------:R-:W-:Y:S05]  /*4e30*/  BSYNC B1 ;  /* 0x0000000000017941 */ /* 0x000fea0003800000 */
.L_x_881:
        /* <DEDUP_REMOVED lines=14> */
.L_x_885:
[----:B------:R-:W-:Y:S02]  /*4f20*/  ISETP.NE.AND P1, PT, R184, RZ, PT ;  /* 0x000000ffb800720c */ /* 0x000fe40003f25270 */
[----:B------:R-:W-:Y:S02]  /*4f30*/  @P3 PRMT R93, RZ, 0x7610, R83 ;  /* 0x00007610ff5d3816 */ /* 0x000fe40000000053 */
[----:B------:R-:W-:-:S05]  /*4f40*/  FSEL R129, R129, RZ, !P1 ;  /* 0x000000ff81817208 */ /* 0x000fca0004800000 */
[----:B------:R-:W-:-:S04]  /*4f50*/  FFMA.FTZ R132, R210, R132, R129 ;  /* 0x00000084d2847223 */ /* 0x000fc80000010081 */
[----:B------:R-:W-:-:S04]  /*4f60*/  FADD.FTZ R132, R207, -R132 ;  /* 0x80000084cf847221 */ /* 0x000fc80000010000 */
[----:B------:R-:W-:-:S04]  /*4f70*/  FMUL.FTZ R132, R167, R132 ;  /* 0x00000084a7847220 */ /* 0x000fc80000410000 */
[----:B------:R-:W-:Y:S02]  /*4f80*/  @P3 FADD.FTZ R132, R132, R93 ;  /* 0x0000005d84843221 */ /* 0x000fe40000010000 */
.L_x_886:
[----:B------:R-:W-:Y:S05]  /*4f90*/  BSYNC B1 ;  /* 0x0000000000017941 */ /* 0x000fea0003800000 */
.L_x_884:
[----:B------:R-:W-:Y:S01]  /*4fa0*/  @P2 FMUL.FTZ R2, R132, c[0x0][0x1ec] ;  /* 0x00007b0084022a20 */ /* 0x000fe20000410000 */
[----:B------:R-:W-:Y:S01]  /*4fb0*/  @P2 LOP3.LUT P1, RZ, R3, 0xff000000, RZ, 0xc0, !PT ;  /* 0xff00000003ff2812 */ /* 0x000fe2000782c0ff */
[----:B------:R-:W-:Y:S01]  /*4fc0*/  @P2 IMAD.MOV.U32 R124, RZ, RZ, 0x10 ;  /* 0x00000010ff7c2424 */ /* 0x000fe200078e00ff */
[----:B------:R-:W-:Y:S01]  /*4fd0*/  @P0 MOV R3, 0x10 ;  /* 0x0000001000030802 */ /* 0x000fe20000000f00 */
[----:B------:R-:W-:Y:S01]  /*4fe0*/  @P2 FMUL.FTZ R2, R2, c[0x0][0x1e8] ;  /* 0x00007a0002022a20 */ /* 0x000fe20000410000 */
[----:B------:R-:W-:Y:S02]  /*4ff0*/  @P2 IADD3 R93, R128, 0x60, RZ ;  /* 0x00000060805d2810 */ /* 0x000fe40007ffe0ff */
[----:B------:R-:W-:Y:S02]  /*5000*/  @P0 F2FP.BF16.PACK_AB R132, RZ, R132 ;  /* 0x00000084ff84023e */ /* 0x000fe400000010ff */
[----:B------:R-:W-:Y:S01]  /*5010*/  @P2 FSEL R92, R2, RZ, P1 ;  /* 0x000000ff025c2208 */ /* 0x000fe20000800000 */
[----:B------:R-:W-:Y:S01]  /*5020*/  @P0 IMAD.WIDE.U32 R2, R168, R3, c[0x0][0x258] ;  /* 0x00009600a8020625 */ /* 0x000fe200078e0003 */
[----:B------:R-:W-:-:S02]  /*5030*/  @P0 PRMT R87, R87, 0x5410, R132 ;  /* 0x0000541057570816 */ /* 0x000fc40000000084 */
[----:B------:R-:W-:Y:S01]  /*5040*/  @P2 F2FP.BF16.PACK_AB R94, RZ, R92 ;  /* 0x0000005cff5e223e */ /* 0x000fe200000010ff */
[----:B------:R-:W-:Y:S02]  /*5050*/  @P2 IMAD.WIDE.U32 R92, R93, R124, c[0x0][0x248] ;  /* 0x000092005d5c2625 */ /* 0x000fe400078e007c */
[----:B------:R0:W-:Y:S01]  /*5060*/  @P0 STG.E.128 [R2.64], R84 ;  /* 0x0000005402000986 */ /* 0x0001e2000c101d04 */
[----:B------:R-:W-:Y:S02]  /*5070*/  @P2 PRMT R91, R91, 0x5410, R94 ;  /* 0x000054105b5b2816 */ /* 0x000fe4000000005e */
[----:B------:R-:W-:-:S03]  /*5080*/  MOV R94, c[0x0][0x160] ;  /* 0x00005800005e7a02 */ /* 0x000fc60000000f00 */
[----:B------:R0:W-:Y:S01]  /*5090*/  @P2 STG.E.128 [R92.64], R88 ;  /* 0x000000585c002986 */ /* 0x0001e2000c101d04 */
[----:B------:R-:W-:-:S04]  /*50a0*/  LEA R165, R94, R165, 0x2 ;  /* 0x000000a55ea57211 */ /* 0x000fc800078e10ff */
[----:B------:R-:W-:-:S13]  /*50b0*/  ISETP.GE.AND P0, PT, R165, c[0x0][0x164], PT ;  /* 0x00005900a5007a0c */ /* 0x000fda0003f06270 */
[----:B0-----:R-:W-:Y:S01]  /*50c0*/  @P0 CALL.REL.NOINC `(.L_x_785) ;  /* 0x0000001000000944 */ /* 0x001fe20003c00000 */
[----:B------:R-:W-:Y:S05]  /*50d0*/  BRA `(.L_x_887) ;  /* 0xffffb65000007947 */ /* 0x000fea000383ffff */
.L_x_785:
[----:B------:R-:W-:Y:S05]  /*50e0*/  BSYNC B0 ;  /* 0x0000000000007941 */ /* 0x000fea0003800000 */
.L_x_783:
[----:B------:R-:W-:Y:S01]  /*50f0*/  SHF.R.U32.HI R0, RZ, 0x5, R166 ;  /* 0x00000005ff007819 */ /* 0x000fe200000116a6 */
[----:B------:R-:W-:Y:S01]  /*5100*/  WARPSYNC 0xffffffff ;  /* 0xffffffff00007948 */ /* 0x000fe20003800000 */
[----:B------:R-:W-:-:S03]  /*5110*/  LOP3.LUT R2, R166, 0x1f, RZ, 0xc0, !PT ;  /* 0x0000001fa6027812 */ /* 0x000fc600078ec0ff */
        /* <DEDUP_REMOVED lines=111> */
[----:B------:R-:W-:Y:S02]  /*5810*/  IMAD.SHL.U32 R4, R4, 0x4, RZ ;  /* 0x0000000404047824 */ /* 0x000fe400078e00ff */
[----:B-----5:R-:W-:Y:S01]  /*5820*/  FADD.FTZ R0, RZ, R3 ;  /* 0x00000003ff007221 */ /* 0x020fe20000010000 */
[----:B------:R-:W5:Y:S01]  /*5830*/  LDS R9, [R166.X4+0xa00] ;  /* 0x000a0000a6097984 */ /* 0x000f620000004800 */
[----:B------:R-:W-:Y:S01]  /*5840*/  FADD.FTZ R6, RZ, R6 ;  /* 0x00000006ff067221 */ /* 0x000fe20000010000 */
[C---:B------:R-:W-:Y:S02]  /*5850*/  IADD3 R2, P0, R4.reuse, c[0x0][0x228], RZ ;  /* 0x00008a0004027a10 */ /* 0x040fe40007f1e0ff */
[----:B------:R-:W5:Y:S01]  /*5860*/  LDS R31, [R166.X4+0x3200] ;  /* 0x00320000a61f7984 */ /* 0x000f620000004800 */
[----:B------:R-:W-:Y:S01]  /*5870*/  IADD3 R4, P1, R4, c[0x0][0x220], RZ ;  /* 0x0000880004047a10 */ /* 0x000fe20007f3e0ff */
[----:B------:R-:W-:Y:S01]  /*5880*/  FADD.FTZ R0, R0, R13 ;  /* 0x0000000d00007221 */ /* 0x000fe20000010000 */
[----:B------:R-:W-:Y:S01]  /*5890*/  IADD3.X R3, R28, c[0x0][0x22c], RZ, P0, !PT ;  /* 0x00008b001c037a10 */ /* 0x000fe200007fe4ff */
        /* <DEDUP_REMOVED lines=57> */
.L_x_789:
[----:B------:R-:W-:Y:S01]  /*5c30*/  HFMA2.MMA R214, -RZ, RZ, 0, 5.9604644775390625e-08 ;  /* 0x00000001ffd67435 */ /* 0x000fe200000001ff */
[----:B------:R-:W-:Y:S01]  /*5c40*/  MOV R95, R209 ;  /* 0x000000d1005f7202 */ /* 0x000fe20000000f00 */
[----:B------:R-:W-:Y:S01]  /*5c50*/  IMAD.MOV.U32 R129, RZ, RZ, 0x1f ;  /* 0x0000001fff817424 */ /* 0x000fe200078e00ff */
[----:B------:R-:W-:-:S02]  /*5c60*/  MOV R216, 0xffffffff ;  /* 0xffffffff00d87802 */ /* 0x000fc40000000f00 */
[----:B------:R-:W-:Y:S02]  /*5c70*/  MOV R92, 0x5c90 ;  /* 0x00005c90005c7802 */ /* 0x000fe40000000f00 */
[----:B------:R-:W-:Y:S05]  /*5c80*/  CALL.REL.NOINC `($__internal_13_$__cuda_sm70_shflsync_bfly_p) ;  /* 0x0000046000007944 */ /* 0x000fea0003c00000 */
[----:B-1----:R-:W-:Y:S01]  /*5c90*/  MOV R94, R95 ;  /* 0x0000005f005e7202 */ /* 0x002fe20000000f00 */
[----:B0-----:R-:W-:Y:S05]  /*5ca0*/  BRA `(.L_x_888) ;  /* 0xffffc3b000007947 */ /* 0x001fea000383ffff */
.L_x_790:
[----:B------:R-:W-:Y:S01]  /*5cb0*/  HFMA2.MMA R214, -RZ, RZ, 0, 5.9604644775390625e-08 ;  /* 0x00000001ffd67435 */ /* 0x000fe200000001ff */
[----:B------:R-:W-:Y:S01]  /*5cc0*/  IMAD.MOV.U32 R95, RZ, RZ, R132 ;  /* 0x000000ffff5f7224 */ /* 0x000fe200078e0084 */
[----:B------:R-:W-:Y:S01]  /*5cd0*/  MOV R129, 0x1f ;  /* 0x0000001f00817802 */ /* 0x000fe20000000f00 */
[----:B------:R-:W-:Y:S01]  /*5ce0*/  IMAD.MOV.U32 R216, RZ, RZ, -0x1 ;  /* 0xffffffffffd87424 */ /* 0x000fe200078e00ff */
[----:B------:R-:W-:Y:S02]  /*5cf0*/  MOV R92, 0x5d10 ;  /* 0x00005d10005c7802 */ /* 0x000fe40000000f00 */
[----:B01----:R-:W-:Y:S05]  /*5d00*/  CALL.REL.NOINC `($__internal_13_$__cuda_sm70_shflsync_bfly_p) ;  /* 0x000003e000007944 */ /* 0x003fea0003c00000 */
[----:B------:R-:W-:Y:S01]  /*5d10*/  FADD.FTZ R209, R94, R209 ;  /* 0x000000d15ed17221 */ /* 0x000fe20000010000 */
[----:B0-----:R-:W-:Y:S01]  /*5d20*/  HFMA2.MMA R214, -RZ, RZ, 0, 1.1920928955078125e-07 ;  /* 0x00000002ffd67435 */ /* 0x001fe200000001ff */
[----:B-1----:R-:W-:Y:S01]  /*5d30*/  FADD.FTZ R132, R132, R95 ;  /* 0x0000005f84847221 */ /* 0x002fe20000010000 */
[----:B------:R-:W-:Y:S01]  /*5d40*/  MOV R129, 0x1f ;  /* 0x0000001f00817802 */ /* 0x000fe20000000f00 */
[----:B------:R-:W-:Y:S01]  /*5d50*/  IMAD.MOV.U32 R216, RZ, RZ, -0x1 ;  /* 0xffffffffffd87424 */ /* 0x000fe200078e00ff */
[----:B------:R-:W-:-:S02]  /*5d60*/  MOV R95, R209 ;  /* 0x000000d1005f7202 */ /* 0x000fc40000000f00 */
[----:B------:R-:W-:Y:S02]  /*5d70*/  MOV R92, 0x5d90 ;  /* 0x00005d90005c7802 */ /* 0x000fe40000000f00 */
[----:B------:R-:W-:Y:S05]  /*5d80*/  CALL.REL.NOINC `($__internal_13_$__cuda_sm70_shflsync_bfly_p) ;  /* 0x0000036000007944 */ /* 0x000fea0003c00000 */
[----:B0-----:R-:W-:Y:S01]  /*5d90*/  HFMA2.MMA R129, -RZ, RZ, 0, 1.847743988037109375e-06 ;  /* 0x0000001fff817435 */ /* 0x001fe200000001ff */
[----:B-1----:R-:W-:Y:S01]  /*5da0*/  MOV R94, R95 ;  /* 0x0000005f005e7202 */ /* 0x002fe20000000f00 */
[----:B------:R-:W-:Y:S01]  /*5db0*/  IMAD.MOV.U32 R214, RZ, RZ, 0x2 ;  /* 0x00000002ffd67424 */ /* 0x000fe200078e00ff */
[----:B------:R-:W-:Y:S02]  /*5dc0*/  MOV R95, R132 ;  /* 0x00000084005f7202 */ /* 0x000fe40000000f00 */
[----:B------:R-:W-:Y:S02]  /*5dd0*/  MOV R216, 0xffffffff ;  /* 0xffffffff00d87802 */ /* 0x000fe40000000f00 */
[----:B------:R-:W-:Y:S02]  /*5de0*/  MOV R92, 0x5e00 ;  /* 0x00005e00005c7802 */ /* 0x000fe40000000f00 */
[----:B------:R-:W-:Y:S05]  /*5df0*/  CALL.REL.NOINC `($__internal_13_$__cuda_sm70_shflsync_bfly_p) ;  /* 0x000002f000007944 */ /* 0x000fea0003c00000 */
[----:B------:R-:W-:Y:S01]  /*5e00*/  FADD.FTZ R209, R94, R209 ;  /* 0x000000d15ed17221 */ /* 0x000fe20000010000 */
[----:B0-----:R-:W-:Y:S01]  /*5e10*/  HFMA2.MMA R214, -RZ, RZ, 0, 2.384185791015625e-07 ;  /* 0x00000004ffd67435 */ /* 0x001fe200000001ff */
[----:B-1----:R-:W-:Y:S01]  /*5e20*/  FADD.FTZ R132, R132, R95 ;  /* 0x0000005f84847221 */ /* 0x002fe20000010000 */
[----:B------:R-:W-:Y:S01]  /*5e30*/  MOV R216, 0xffffffff ;  /* 0xffffffff00d87802 */ /* 0x000fe20000000f00 */
[----:B------:R-:W-:Y:S01]  /*5e40*/  IMAD.MOV.U32 R129, RZ, RZ, 0x1f ;  /* 0x0000001fff817424 */ /* 0x000fe200078e00ff */
[----:B------:R-:W-:-:S02]  /*5e50*/  MOV R95, R209 ;  /* 0x000000d1005f7202 */ /* 0x000fc40000000f00 */
[----:B------:R-:W-:Y:S02]  /*5e60*/  MOV R92, 0x5e80 ;  /* 0x00005e80005c7802 */ /* 0x000fe40000000f00 */
[----:B------:R-:W-:Y:S05]  /*5e70*/  CALL.REL.NOINC `($__internal_13_$__cuda_sm70_shflsync_bfly_p) ;  /* 0x0000027000007944 */ /* 0x000fea0003c00000 */
[----:B0-----:R-:W-:Y:S01]  /*5e80*/  HFMA2.MMA R214, -RZ, RZ, 0, 2.384185791015625e-07 ;  /* 0x00000004ffd67435 */ /* 0x001fe200000001ff */
[----:B-1----:R-:W-:Y:S01]  /*5e90*/  MOV R94, R95 ;  /* 0x0000005f005e7202 */ /* 0x002fe20000000f00 */
[----:B------:R-:W-:Y:S01]  /*5ea0*/  IMAD.MOV.U32 R95, RZ, RZ, R132 ;  /* 0x000000ffff5f7224 */ /* 0x000fe200078e0084 */
[----:B------:R-:W-:Y:S02]  /*5eb0*/  MOV R129, 0x1f ;  /* 0x0000001f00817802 */ /* 0x000fe40000000f00 */
[----:B------:R-:W-:Y:S02]  /*5ec0*/  MOV R216, 0xffffffff ;  /* 0xffffffff00d87802 */ /* 0x000fe40000000f00 */
[----:B------:R-:W-:Y:S02]  /*5ed0*/  MOV R92, 0x5ef0 ;  /* 0x00005ef0005c7802 */ /* 0x000fe40000000f00 */
[----:B------:R-:W-:Y:S05]  /*5ee0*/  CALL.REL.NOINC `($__internal_13_$__cuda_sm70_shflsync_bfly_p) ;  /* 0x0000020000007944 */ /* 0x000fea0003c00000 */
[----:B------:R-:W-:Y:S01]  /*5ef0*/  FADD.FTZ R209, R94, R209 ;  /* 0x000000d15ed17221 */ /* 0x000fe20000010000 */
[----:B0-----:R-:W-:Y:S01]  /*5f00*/  HFMA2.MMA R129, -RZ, RZ, 0, 1.847743988037109375e-06 ;  /* 0x0000001fff817435 */ /* 0x001fe200000001ff */
[----:B-1----:R-:W-:Y:S01]  /*5f10*/  FADD.FTZ R132, R132, R95 ;  /* 0x0000005f84847221 */ /* 0x002fe20000010000 */
[----:B------:R-:W-:Y:S01]  /*5f20*/  MOV R216, 0xffffffff ;  /* 0xffffffff00d87802 */ /* 0x000fe20000000f00 */
[----:B------:R-:W-:Y:S01]  /*5f30*/  IMAD.MOV.U32 R214, RZ, RZ, 0x8 ;  /* 0x00000008ffd67424 */ /* 0x000fe200078e00ff */
[----:B------:R-:W-:-:S02]  /*5f40*/  MOV R95, R209 ;  /* 0x000000d1005f7202 */ /* 0x000fc40000000f00 */
[----:B------:R-:W-:Y:S02]  /*5f50*/  MOV R92, 0x5f70 ;  /* 0x00005f70005c7802 */ /* 0x000fe40000000f00 */
[----:B------:R-:W-:Y:S05]  /*5f60*/  CALL.REL.NOINC `($__internal_13_$__cuda_sm70_shflsync_bfly_p) ;  /* 0x0000018000007944 */ /* 0x000fea0003c00000 */
[----:B0-----:R-:W-:Y:S01]  /*5f70*/  HFMA2.MMA R214, -RZ, RZ, 0, 4.76837158203125e-07 ;  /* 0x00000008ffd67435 */ /* 0x001fe200000001ff */
[----:B-1----:R-:W-:Y:S01]  /*5f80*/  IMAD.MOV.U32 R94, RZ, RZ, R95 ;  /* 0x000000ffff5e7224 */ /* 0x002fe200078e005f */
[----:B------:R-:W-:Y:S01]  /*5f90*/  MOV R95, R132 ;  /* 0x00000084005f7202 */ /* 0x000fe20000000f00 */
[----:B------:R-:W-:Y:S01]  /*5fa0*/  IMAD.MOV.U32 R216, RZ, RZ, -0x1 ;  /* 0xffffffffffd87424 */ /* 0x000fe200078e00ff */
[----:B------:R-:W-:Y:S02]  /*5fb0*/  MOV R129, 0x1f ;  /* 0x0000001f00817802 */ /* 0x000fe40000000f00 */
[----:B------:R-:W-:Y:S02]  /*5fc0*/  MOV R92, 0x5fe0 ;  /* 0x00005fe0005c7802 */ /* 0x000fe40000000f00 */
[----:B------:R-:W-:Y:S05]  /*5fd0*/  CALL.REL.NOINC `($__internal_13_$__cuda_sm70_shflsync_bfly_p) ;  /* 0x0000011000007944 */ /* 0x000fea0003c00000 */
[----:B------:R-:W-:Y:S01]  /*5fe0*/  FADD.FTZ R128, R94, R209 ;  /* 0x000000d15e807221 */ /* 0x000fe20000010000 */
[----:B0-----:R-:W-:Y:S01]  /*5ff0*/  HFMA2.MMA R214, -RZ, RZ, 0, 9.5367431640625e-07 ;  /* 0x00000010ffd67435 */ /* 0x001fe200000001ff */
[----:B-1----:R-:W-:Y:S01]  /*6000*/  FADD.FTZ R132, R132, R95 ;  /* 0x0000005f84847221 */ /* 0x002fe20000010000 */
[----:B------:R-:W-:Y:S01]  /*6010*/  MOV R129, 0x1f ;  /* 0x0000001f00817802 */ /* 0x000fe20000000f00 */
[----:B------:R-:W-:Y:S01]  /*6020*/  IMAD.MOV.U32 R95, RZ, RZ, R128 ;  /* 0x000000ffff5f7224 */ /* 0x000fe200078e0080 */
[----:B------:R-:W-:-:S02]  /*6030*/  MOV R216, 0xffffffff ;  /* 0xffffffff00d87802 */ /* 0x000fc40000000f00 */
[----:B------:R-:W-:Y:S02]  /*6040*/  MOV R92, 0x6060 ;  /* 0x00006060005c7802 */ /* 0x000fe40000000f00 */
[----:B------:R-:W-:Y:S05]  /*6050*/  CALL.REL.NOINC `($__internal_13_$__cuda_sm70_shflsync_bfly_p) ;  /* 0x0000009000007944 */ /* 0x000fea0003c00000 */
[----:B0-----:R-:W-:Y:S01]  /*6060*/  HFMA2.MMA R214, -RZ, RZ, 0, 9.5367431640625e-07 ;  /* 0x00000010ffd67435 */ /* 0x001fe200000001ff */
[----:B-1----:R-:W-:Y:S01]  /*6070*/  MOV R133, R95 ;  /* 0x0000005f00857202 */ /* 0x002fe20000000f00 */
[----:B------:R-:W-:Y:S01]  /*6080*/  IMAD.MOV.U32 R129, RZ, RZ, 0x1f ;  /* 0x0000001fff817424 */ /* 0x000fe200078e00ff */
[----:B------:R-:W-:Y:S02]  /*6090*/  MOV R95, R132 ;  /* 0x00000084005f7202 */ /* 0x000fe40000000f00 */
[----:B------:R-:W-:Y:S02]  /*60a0*/  MOV R216, 0xffffffff ;  /* 0xffffffff00d87802 */ /* 0x000fe40000000f00 */
[----:B------:R-:W-:Y:S02]  /*60b0*/  MOV R92, 0x60d0 ;  /* 0x000060d0005c7802 */ /* 0x000fe40000000f00 */
[----:B------:R-:W-:Y:S05]  /*60c0*/  CALL.REL.NOINC `($__internal_13_$__cuda_sm70_shflsync_bfly_p) ;  /* 0x0000002000007944 */ /* 0x000fea0003c00000 */
[----:B-1----:R-:W-:Y:S01]  /*60d0*/  MOV R93, R95 ;  /* 0x0000005f005d7202 */ /* 0x002fe20000000f00 */
[----:B0-----:R-:W-:Y:S05]  /*60e0*/  BRA `(.L_x_889) ;  /* 0xffffc09000007947 */ /* 0x001fea000383ffff */
        .weak           $__internal_13_$__cuda_sm70_shflsync_bfly_p
        .type           $__internal_13_$__cuda_sm70_shflsync_bfly_p,@function
        .size           $__internal_13_$__cuda_sm70_shflsync_bfly_p,(.L_x_12315 - $__internal_13_$__cuda_sm70_shflsync_bfly_p)
$__internal_13_$__cuda_sm70_shflsync_bfly_p:
[----:B------:R-:W-:Y:S01]  /*60f0*/  HFMA2.MMA R93, -RZ, RZ, 0, 0 ;  /* 0x00000000ff5d7435 */ /* 0x000fe200000001ff */
[----:B------:R-:W-:Y:S04]  /*6100*/  WARPSYNC R216 ;  /* 0x000000d800007348 */ /* 0x000fe80003800000 */
[----:B------:R0:W1:Y:S01]  /*6110*/  SHFL.BFLY PT, R95, R95, R214, R129 ;  /* 0x0c0000d65f5f7389 */ /* 0x00006200000e0081 */
[----:B------:R-:W-:Y:S05]  /*6120*/  RET.REL.NODEC R92 `(_ZN10layer_norm13ln_bwd_kernelINS_13Kernel_traitsI13__nv_bfloat16S2_S2_S2_fjLj1024ELj1ELj4ELj1ELj16ENS_18Kernel_traits_baseILj1024ES2_S2_S2_S2_fjLj128EEEEELb1ELb0ELb1ELb1EEEvNS_9BwdParamsE) ;  /* 0xffff9ed05c007950 */ /* 0x000fea0003c3ffff */
.L_x_890:
        /* <DEDUP_REMOVED lines=13> */
.L_x_12315:


//--------------------- .text._ZN10layer_norm13ln_bwd_kernelINS_13Kernel_traitsI13__nv_bfloat16S2_S2_S2_fjLj1024ELj1ELj4ELj1ELj16ENS_18Kernel_traits_baseILj1024ES2_S2_S2_S2_fjLj128EEEEELb1ELb1ELb0ELb0EEEvNS_9BwdParamsE --------------------------
	.section	.text._ZN10layer_norm13ln_bwd_kernelINS_13Kernel_traitsI13__nv_bfloat16S2_S2_S2_fjLj1024ELj1ELj4ELj1ELj16ENS_18Kernel_traits_baseILj1024ES2_S2_S2_S2_fjLj128EEEEELb1ELb1ELb0ELb0EEEvNS_9BwdParamsE,"ax",@progbits
	.sectioninfo	@"SHI_REGISTERS=255"
	.align	128
        .global         _ZN10layer_norm13ln_bwd_kernelINS_13Kernel_traitsI13__nv_bfloat16S2_S2_S2_fjLj1024ELj1ELj4ELj1ELj16ENS_18Kernel_traits_baseILj1024ES2_S2_S2_S2_fjLj128EEEEELb1ELb1ELb0ELb0EEEvNS_9BwdParamsE
        .type           _ZN10layer_norm13ln_bwd_kernelINS_13Kernel_traitsI13__nv_bfloat16S2_S2_S2_fjLj1024ELj1ELj4ELj1ELj16ENS_18Kernel_traits_baseILj1024ES2_S2_S2_S2_fjLj128EEEEELb1ELb1ELb0ELb0EEEvNS_9BwdParamsE,@function
        .size           _ZN10layer_norm13ln_bwd_kernelINS_13Kernel_traitsI13__nv_bfloat16S2_S2_S2_fjLj1024ELj1ELj4ELj1ELj16ENS_18Kernel_traits_baseILj1024ES2_S2_S2_S2_fjLj128EEEEELb1ELb1ELb0ELb0EEEvNS_9BwdParamsE,(.L_x_12316 - _ZN10layer_norm13ln_bwd_kernelINS_13Kernel_traitsI13__nv_bfloat16S2_S2_S2_fjLj1024ELj1ELj4ELj1ELj16ENS_18Kernel_traits_baseILj1024ES2_S2_S2_S2_fjLj128EEEEELb1ELb1ELb0ELb0EEEvNS_9BwdParamsE)
        .other          _ZN10layer_norm13ln_bwd_kernelINS_13Kernel_traitsI13__nv_bfloat16S2_S2_S2_fjLj1024ELj1ELj4ELj1ELj16ENS_18Kernel_traits_baseILj1024ES2_S2_S2_S2_fjLj128EEEEELb1ELb1ELb0ELb0EEEvNS_9BwdParamsE,@"STO_CUDA_ENTRY STV_DEFAULT"
_ZN10layer_norm13ln_bwd_kernelINS_13Kernel_traitsI13__nv_bfloat16S2_S2_S2_fjLj1024ELj1ELj4ELj1ELj16ENS_18Kernel_traits_baseILj1024ES2_S2_S2_S2_fjLj128EEEEELb1ELb1ELb0ELb0EEEvNS_9BwdParamsE:
.text._ZN10layer_norm13ln_bwd_kernelINS_13Kernel_traitsI13__nv_bfloat16S2_S2_S2_fjLj1024ELj1ELj4ELj1ELj16ENS_18Kernel_traits_baseILj1024ES2_S2_S2_S2_fjLj128EEEEELb1ELb1ELb0ELb0EEEvNS_9BwdParamsE:
        /* <DEDUP_REMOVED lines=34> */
[----:B------:R-:W-:Y:S01]  /*0220*/  @P3 IMAD.WIDE.U32 R32, R32, R33, c[0x0][0x1c8] ;  /* 0x0000720020203625 */ /* 0x000fe200078e0021 */
[----:B------:R0:W5:Y:S04]  /*0230*/  @P3 LDG.E.128 R16, [R30.64] ;  /* 0x000000041e103981 */ /* 0x000168000c1e1d00 */
        /* <DEDUP_REMOVED lines=70> */
[----:B------:R0:W-:Y:S01]  /*06a0*/  STL [R1+0x34], R3 ;  /* 0x0000340301007387 */ /* 0x0001e20000100800 */
[--C-:B------:R-:W-:Y:S02]  /*06b0*/  PRMT R242, RZ, 0x5410, R23.reuse ;  /* 0x00005410fff27816 */ /* 0x100fe40000000017 */
[----:B--2---:R-:W-:Y:S01]  /*06c0*/  PRMT R28, RZ, 0x7610, R142 ;  /* 0x00007610ff1c7816 */ /* 0x004fe2000000008e */
[----:B------:R1:W-:Y:S01]  /*06d0*/  STL [R1+0x30], R2 ;  /* 0x0000300201007387 */ /* 0x0003e20000100800 */
[----:B------:R-:W-:-:S02]  /*06e0*/  PRMT R241, RZ, 0x7610, R23 ;  /* 0x00007610fff17816 */ /* 0x000fc40000000017 */
[--C-:B------:R-:W-:Y:S01]  /*06f0*/  PRMT R240, RZ, 0x5410, R16.reuse ;  /* 0x00005410fff07816 */ /* 0x100fe20000000010 */
        /* <DEDUP_REMOVED lines=9> */
[--C-:B------:R-:W-:Y:S02]  /*0790*/  PRMT R236, RZ, 0x5410, R18.reuse ;  /* 0x00005410ffec7816 */ /* 0x100fe40000000012 */
[----:B------:R-:W-:Y:S01]  /*07a0*/  PRMT R235, RZ, 0x7610, R18 ;  /* 0x00007610ffeb7816 */ /* 0x000fe20000000012 */
[----:B------:R-:W-:Y:S01]  /*07b0*/  STL [R1+0x20], R28 ;  /* 0x0000201c01007387 */ /* 0x000fe20000100800 */
[----:B------:R-:W-:Y:S02]  /*07c0*/  PRMT R234, RZ, 0x5410, R19 ;  /* 0x00005410ffea7816 */ /* 0x000fe40000000013 */
[----:B0-----:R-:W-:Y:S02]  /*07d0*/  PRMT R3, RZ, 0x7610, R24 ;  /* 0x00007610ff037816 */ /* 0x001fe40000000018 */
[----:B------:R-:W-:-:S02]  /*07e0*/  PRMT R24, RZ, 0x7610, R25 ;  /* 0x00007610ff187816 */ /* 0x000fc40000000019 */
[----:B-1----:R-:W-:Y:S01]  /*07f0*/  PRMT R2, RZ, 0x5410, R25 ;  /* 0x00005410ff027816 */ /* 0x002fe20000000019 */
        /* <DEDUP_REMOVED lines=9> */
[----:B------:R-:W-:Y:S02]  /*0890*/  PRMT R228, RZ, 0x5410, R14 ;  /* 0x00005410ffe47816 */ /* 0x000fe4000000000e */
[----:B-1----:R-:W-:Y:S01]  /*08a0*/  PRMT R2, RZ, 0x7610, R26 ;  /* 0x00007610ff027816 */ /* 0x002fe2000000001a */
[----:B------:R0:W-:Y:S01]  /*08b0*/  STL [R1+0x10], R3 ;  /* 0x0000100301007387 */ /* 0x0001e20000100800 */
[----:B------:R-:W-:Y:S02]  /*08c0*/  PRMT R227, RZ, 0x7610, R14 ;  /* 0x00007610ffe37816 */ /* 0x000fe4000000000e */
[----:B--2---:R-:W-:Y:S01]  /*08d0*/  PRMT R24, RZ, 0x5410, R27 ;  /* 0x00005410ff187816 */ /* 0x004fe2000000001b */
[----:B------:R1:W-:Y:S01]  /*08e0*/  STL [R1+0xc], R2 ;  /* 0x00000c0201007387 */ /* 0x0003e20000100800 */
[----:B------:R-:W-:-:S02]  /*08f0*/  PRMT R226, RZ, 0x5410, R15 ;  /* 0x00005410ffe27816 */ /* 0x000fc4000000000f */
[----:B------:R-:W-:Y:S01]  /*0900*/  PRMT R225, RZ, 0x7610, R15 ;  /* 0x00007610ffe17816 */ /* 0x000fe2000000000f */
[----:B------:R2:W-:Y:S01]  /*0910*/  STL [R1+0x8], R24 ;  /* 0x0000081801007387 */ /* 0x0005e20000100800 */
[--C-:B------:R-:W-:Y:S02]  /*0920*/  PRMT R224, RZ, 0x5410, R8.reuse ;  /* 0x00005410ffe07816 */ /* 0x100fe40000000008 */
[----:B0-----:R-:W-:Y:S02]  /*0930*/  PRMT R3, RZ, 0x7610, R27 ;  /* 0x00007610ff037816 */ /* 0x001fe4000000001b */
[----:B------:R-:W-:Y:S02]  /*0940*/  PRMT R223, RZ, 0x7610, R8 ;  /* 0x00007610ffdf7816 */ /* 0x000fe40000000008 */
[----:B-1----:R-:W-:Y:S01]  /*0950*/  PRMT R2, RZ, 0x5410, R20 ;  /* 0x00005410ff027816 */ /* 0x002fe20000000014 */
[----:B------:R2:W-:Y:S01]  /*0960*/  STL [R1+0x4], R3 ;  /* 0x0000040301007387 */ /* 0x0005e20000100800 */
[----:B------:R-:W-:-:S02]  /*0970*/  PRMT R222, RZ, 0x5410, R9 ;  /* 0x00005410ffde7816 */ /* 0x000fc40000000009 */
[----:B------:R-:W-:Y:S01]  /*0980*/  PRMT R221, RZ, 0x7610, R9 ;  /* 0x00007610ffdd7816 */ /* 0x000fe20000000009 */
[----:B------:R2:W-:Y:S01]  /*0990*/  STL [R1], R2 ;  /* 0x0000000201007387 */ /* 0x0005e20000100800 */
        /* <DEDUP_REMOVED lines=18> */
[----:B--2---:R-:W-:Y:S02]  /*0ac0*/  PRMT R199, RZ, 0x7610, R199 ;  /* 0x00007610ffc77816 */ /* 0x004fe400000000c7 */
.L_x_911:
        /* <DEDUP_REMOVED lines=8> */
[----:B------:R0:W3:Y:S04]  /*0b50*/  LDG.E R190, [R148.64] ;  /* 0x0000000494be7981 */ /* 0x0000e8000c1e1900 */
[----:B------:R-:W1:Y:S01]  /*0b60*/  S2R R151, SR_TID.X ;  /* 0x0000000000977919 */ /* 0x000e620000002100 */
[----:B------:R-:W4:Y:S01]  /*0b70*/  LDC.U8 R191, c[0x0][0x1f0] ;  /* 0x00007c00ffbf7b82 */ /* 0x000f220000000000 */
[----:B------:R-:W-:Y:S01]  /*0b80*/  MOV R160, 0x3f800000 ;  /* 0x3f80000000a07802 */ /* 0x000fe20000000f00 */
[----:B0-----:R-:W-:-:S05]  /*0b90*/  IMAD.WIDE R148, R0, R150, c[0x0][0x1a8] ;  /* 0x00006a0000947625 */ /* 0x001fca00078e0296 */
[----:B------:R0:W5:Y:S01]  /*0ba0*/  LDG.E R159, [R148.64] ;  /* 0x00000004949f7981 */ /* 0x000162000c1e1900 */
[----:B------:R-:W-:Y:S01]  /*0bb0*/  BSSY B1, `(.L_x_893) ;  /* 0x000006c000017945 */ /* 0x000fe20003800000 */
[----:B------:R-:W-:Y:S02]  /*0bc0*/  MOV R207, RZ ;  /* 0x000000ff00cf7202 */ /* 0x000fe40000000f00 */
[----:B----4-:R-:W-:Y:S02]  /*0bd0*/  ISETP.NE.AND P6, PT, R191, RZ, PT ;  /* 0x000000ffbf00720c */ /* 0x010fe40003fc5270 */
[----:B------:R-:W-:Y:S02]  /*0be0*/  MOV R191, RZ ;  /* 0x000000ff00bf7202 */ /* 0x000fe40000000f00 */
[----:B--2---:R-:W-:Y:S01]  /*0bf0*/  @P4 PRMT R160, RZ, 0x5410, R2 ;  /* 0x00005410ffa04816 */ /* 0x004fe20000000002 */
[----:B------:R-:W-:-:S05]  /*0c00*/  IMAD R2, R0, c[0x0][0x168], RZ ;  /* 0x00005a0000027a24 */ /* 0x000fca00078e02ff */
[----:B0-----:R-:W-:-:S04]  /*0c10*/  SHF.R.S32.HI R148, RZ, 0x1f, R2 ;  /* 0x0000001fff947819 */ /* 0x001fc80000011402 */
[----:B------:R-:W-:Y:S02]  /*0c20*/  LEA.HI R2, R148, R2, RZ, 0x3 ;  /* 0x0000000294027211 */ /* 0x000fe400078f18ff */
[----:B-1----:R-:W-:Y:S02]  /*0c30*/  LOP3.LUT R148, R151, 0x1f, RZ, 0xc0, !PT ;  /* 0x0000001f97947812 */ /* 0x002fe400078ec0ff */
[----:B---3--:R-:W-:Y:S02]  /*0c40*/  FSEL R190, R190, RZ, !P6 ;  /* 0x000000ffbebe7208 */ /* 0x008fe40007000000 */
[----:B------:R-:W-:-:S04]  /*0c50*/  LEA.HI.SX32 R2, R2, R148, 0x1d ;  /* 0x0000009402027211 */ /* 0x000fc800078feaff */
[----:B------:R-:W-:Y:S01]  /*0c60*/  MOV R208, R2 ;  /* 0x0000000200d07202 */ /* 0x000fe20000000f00 */
[----:B------:R-:W-:Y:S05]  /*0c70*/  @!P0 BRA `(.L_x_894) ;  /* 0x000005f000008947 */ /* 0x000fea0003800000 */
[----:B------:R-:W-:Y:S01]  /*0c80*/  MOV R149, 0x10 ;  /* 0x0000001000957802 */ /* 0x000fe20000000f00 */
[----:B------:R-:W2:Y:S04]  /*0c90*/  LDL R252, [R1+0x3c] ;  /* 0x00003c0001fc7983 */ /* 0x000ea80000100800 */
[C---:B------:R-:W-:Y:S01]  /*0ca0*/  IMAD.WIDE.U32 R148, R2.reuse, R149, c[0x0][0x208] ;  /* 0x0000820002947625 */ /* 0x040fe200078e0095 */
[C---:B------:R-:W-:Y:S01]  /*0cb0*/  LEA R8, P4, R2.reuse, c[0x0][0x188], 0x4 ;  /* 0x0000620002087a11 */ /* 0x040fe200078820ff */
[----:B------:R-:W3:Y:S04]  /*0cc0*/  LDL R194, [R1+0x40] ;  /* 0x0000400001c27983 */ /* 0x000ee80000100800 */
[----:B------:R-:W4:Y:S01]  /*0cd0*/  LDG.E.128 R148, [R148.64] ;  /* 0x0000000494947981 */ /* 0x000f22000c1e1d00 */
[----:B------:R-:W-:-:S03]  /*0ce0*/  LEA.HI.X R9, R2, c[0x0][0x18c], RZ, 0x4, P4 ;  /* 0x0000630002097a11 */ /* 0x000fc600020f24ff */
[----:B------:R-:W2:Y:S04]  /*0cf0*/  LDL R250, [R1+0x34] ;  /* 0x0000340001fa7983 */ /* 0x000ea80000100800 */
[----:B------:R-:W2:Y:S01]  /*0d00*/  LDG.E.128 R8, [R8.64] ;  /* 0x0000000408087981 */ /* 0x000ea2000c1e1d00 */
[----:B------:R-:W-:-:S03]  /*0d10*/  ISETP.NE.U32.AND P4, PT, RZ, c[0x0][0x218], PT ;  /* 0x00008600ff007a0c */ /* 0x000fc60003f85070 */
[----:B------:R-:W3:Y:S01]  /*0d20*/  LDL R248, [R1+0x2c] ;  /* 0x00002c0001f87983 */ /* 0x000ee20000100800 */
[----:B------:R-:W-:-:S03]  /*0d30*/  ISETP.NE.AND.EX P4, PT, RZ, c[0x0][0x21c], PT, P4 ;  /* 0x00008700ff007a0c */ /* 0x000fc60003f85340 */
[----:B------:R-:W3:Y:S04]  /*0d40*/  LDL R251, [R1+0x38] ;  /* 0x0000380001fb7983 */ /* 0x000ee80000100800 */
[----:B------:R-:W3:Y:S04]  /*0d50*/  LDL R249, [R1+0x30] ;  /* 0x0000300001f97983 */ /* 0x000ee80000100800 */
[----:B------:R-:W3:Y:S02]  /*0d60*/  LDL R207, [R1+0x28] ;  /* 0x0000280001cf7983 */ /* 0x000ee40000100800 */
[----:B------:R-:W-:-:S04]  /*0d70*/  @P4 LEA R6, P5, R2, c[0x0][0x218], 0x4 ;  /* 0x0000860002064a11 */ /* 0x000fc800078a20ff */
[----:B------:R-:W-:-:S05]  /*0d80*/  @P4 LEA.HI.X R7, R2, c[0x0][0x21c], RZ, 0x4, P5 ;  /* 0x0000870002074a11 */ /* 0x000fca00028f24ff */
[----:B------:R0:W5:Y:S01]  /*0d90*/  @P4 LDG.E.128 R40, [R6.64] ;  /* 0x0000000406284981 */ /* 0x000162000c1e1d00 */
[----:B------:R-:W-:-:S04]  /*0da0*/  LEA R162, P4, R2, c[0x0][0x190], 0x3 ;  /* 0x0000640002a27a11 */ /* 0x000fc800078818ff */
[----:B------:R-:W-:-:S06]  /*0db0*/  LEA.HI.X R163, R2, c[0x0][0x194], RZ, 0x3, P4 ;  /* 0x0000650002a37a11 */ /* 0x000fcc00020f1cff */
[----:B------:R-:W5:Y:S01]  /*0dc0*/  LDG.E.64 R162, [R162.64] ;  /* 0x00000004a2a27981 */ /* 0x000f62000c1e1b00 */
[--C-:B----4-:R-:W-:Y:S02]  /*0dd0*/  PRMT R193, RZ, 0x5410, R151.reuse ;  /* 0x00005410ffc17816 */ /* 0x110fe40000000097 */
[----:B------:R-:W-:Y:S02]  /*0de0*/  PRMT R14, RZ, 0x7610, R151 ;  /* 0x00007610ff0e7816 */ /* 0x000fe40000000097 */
[----:B------:R-:W4:Y:S01]  /*0df0*/  LDL R151, [R1+0x24] ;  /* 0x0000240001977983 */ /* 0x000f220000100800 */
[--C-:B--2---:R-:W-:Y:S02]  /*0e00*/  PRMT R5, RZ, 0x5410, R8.reuse ;  /* 0x00005410ff057816 */ /* 0x104fe40000000008 */
[----:B------:R-:W-:Y:S02]  /*0e10*/  PRMT R8, RZ, 0x7610, R8 ;  /* 0x00007610ff087816 */ /* 0x000fe40000000008 */
[----:B0-----:R-:W-:Y:S01]  /*0e20*/  PRMT R6, RZ, 0x5410, R9 ;  /* 0x00005410ff067816 */ /* 0x001fe20000000009 */
[C---:B------:R-:W-:Y:S01]  /*0e30*/  FADD.FTZ R5, -R190.reuse, R5 ;  /* 0x00000005be057221 */ /* 0x040fe20000010100 */
[----:B------:R-:W-:Y:S01]  /*0e40*/  PRMT R191, RZ, 0x7610, R9 ;  /* 0x00007610ffbf7816 */ /* 0x000fe20000000009 */
[----:B------:R-:W-:Y:S01]  /*0e50*/  FADD.FTZ R8, -R190, R8 ;  /* 0x00000008be087221 */ /* 0x000fe20000010100 */
[----:B------:R-:W-:-:S02]  /*0e60*/  PRMT R12, RZ, 0x5410, R11 ;  /* 0x00005410ff0c7816 */ /* 0x000fc4000000000b */
[----:B------:R-:W-:Y:S01]  /*0e70*/  PRMT R13, RZ, 0x7610, R11 ;  /* 0x00007610ff0d7816 */ /* 0x000fe2000000000b */
[C---:B------:R-:W-:Y:S01]  /*0e80*/  FADD.FTZ R11, -R190.reuse, R6 ;  /* 0x00000006be0b7221 */ /* 0x040fe20000010100 */
[----:B------:R-:W-:Y:S01]  /*0e90*/  PRMT R7, RZ, 0x5410, R148 ;  /* 0x00005410ff077816 */ /* 0x000fe20000000094 */
[C---:B-----5:R-:W-:Y:S01]  /*0ea0*/  FMUL.FTZ R6, R159.reuse, R8 ;  /* 0x000000089f067220 */ /* 0x060fe20000410000 */
[----:B------:R-:W-:Y:S02]  /*0eb0*/  PRMT R9, RZ, 0x5410, R10 ;  /* 0x00005410ff097816 */ /* 0x000fe4000000000a */
[----:B------:R-:W-:Y:S01]  /*0ec0*/  PRMT R148, RZ, 0x7610, R148 ;  /* 0x00007610ff947816 */ /* 0x000fe20000000094 */
[C---:B------:R-:W-:Y:S01]  /*0ed0*/  FMUL.FTZ R5, R159.reuse, R5 ;  /* 0x000000059f057220 */ /* 0x040fe20000410000 */
[----:B------:R-:W-:Y:S01]  /*0ee0*/  PRMT R10, RZ, 0x7610, R10 ;  /* 0x00007610ff0a7816 */ /* 0x000fe2000000000a */
[----:B------:R-:W-:Y:S01]  /*0ef0*/  FADD.FTZ R191, -R190, R191 ;  /* 0x000000bfbebf7221 */ /* 0x000fe20000010100 */
[--C-:B------:R-:W-:Y:S01]  /*0f00*/  PRMT R197, RZ, 0x5410, R149.reuse ;  /* 0x00005410ffc57816 */ /* 0x100fe20000000095 */
[----:B------:R-:W-:Y:S01]  /*0f10*/  FMUL.FTZ R8, R159, R11 ;  /* 0x0000000b9f087220 */ /* 0x000fe20000410000 */
[----:B------:R-:W-:Y:S01]  /*0f20*/  PRMT R149, RZ, 0x7610, R149 ;  /* 0x00007610ff957816 */ /* 0x000fe20000000095 */
[----:B------:R-:W-:-:S02]  /*0f30*/  FADD.FTZ R105, R105, R148 ;  /* 0x0000009469697221 */ /* 0x000fc40000010000 */
[-C--:B------:R-:W-:Y:S02]  /*0f40*/  FFMA.FTZ R137, R6, R148.reuse, R137 ;  /* 0x0000009406897223 */ /* 0x080fe40000010089 */
[----:B------:R-:W-:Y:S02]  /*0f50*/  FMUL.FTZ R198, R252, R148 ;  /* 0x00000094fcc67220 */ /* 0x000fe40000410000 */
[----:B------:R-:W-:Y:S02]  /*0f60*/  FADD.FTZ R11, -R190, R9 ;  /* 0x00000009be0b7221 */ /* 0x000fe40000010100 */
[----:B------:R-:W-:Y:S02]  /*0f70*/  FADD.FTZ R104, R104, R7 ;  /* 0x0000000768687221 */ /* 0x000fe40000010000 */
[----:B------:R-:W-:Y:S02]  /*0f80*/  FFMA.FTZ R136, R5, R7, R136 ;  /* 0x0000000705887223 */ /* 0x000fe40000010088 */
[----:B------:R-:W-:-:S02]  /*0f90*/  FMUL.FTZ R9, R159, R191 ;  /* 0x000000bf9f097220 */ /* 0x000fc40000410000 */
[----:B------:R-:W-:Y:S01]  /*0fa0*/  FADD.FTZ R148, -R190, R10 ;  /* 0x0000000abe947221 */ /* 0x000fe20000010100 */
[--C-:B------:R-:W-:Y:S01]  /*0fb0*/  PRMT R195, RZ, 0x5410, R150.reuse ;  /* 0x00005410ffc37816 */ /* 0x100fe20000000096 */
[----:B---3--:R-:W-:Y:S01]  /*0fc0*/  FMUL.FTZ R7, R194, R7 ;  /* 0x00000007c2077220 */ /* 0x008fe20000410000 */
[----:B------:R-:W-:Y:S01]  /*0fd0*/  PRMT R150, RZ, 0x7610, R150 ;  /* 0x00007610ff967816 */ /* 0x000fe20000000096 */
[----:B------:R-:W-:Y:S02]  /*0fe0*/  FMUL.FTZ R10, R159, R11 ;  /* 0x0000000b9f0a7220 */ /* 0x000fe40000410000 */
[----:B------:R-:W-:Y:S02]  /*0ff0*/  FADD.FTZ R107, R107, R149 ;  /* 0x000000956b6b7221 */ /* 0x000fe40000010000 */
[-C--:B------:R-:W-:Y:S02]  /*1000*/  FFMA.FTZ R139, R9, R149.reuse, R139 ;  /* 0x00000095098b7223 */ /* 0x080fe4000001008b */
[----:B------:R-:W-:-:S02]  /*1010*/  FMUL.FTZ R196, R250, R149 ;  /* 0x00000095fac47220 */ /* 0x000fc40000410000 */
[----:B------:R-:W-:Y:S02]  /*1020*/  FMUL.FTZ R11, R159, R148 ;  /* 0x000000949f0b7220 */ /* 0x000fe40000410000 */
[----:B------:R-:W-:Y:S02]  /*1030*/  FADD.FTZ R148, RZ, R7 ;  /* 0x00000007ff947221 */ /* 0x000fe40000010000 */
[----:B------:R-:W-:Y:S02]  /*1040*/  FFMA.FTZ R149, R5, R7, RZ ;  /* 0x0000000705957223 */ /* 0x000fe400000100ff */
        /* <DEDUP_REMOVED lines=10> */
[----:B------:R-:W-:Y:S02]  /*10f0*/  FADD.FTZ R100, R100, R195 ;  /* 0x000000c364647221 */ /* 0x000fe40000010000 */
[-C--:B------:R-:W-:Y:S02]  /*1100*/  FFMA.FTZ R132, R10, R195.reuse, R132 ;  /* 0x000000c30a847223 */ /* 0x080fe40000010084 */
[C---:B------:R-:W-:Y:S02]  /*1110*/  FADD.FTZ R12, -R190.reuse, R12 ;  /* 0x0000000cbe0c7221 */ /* 0x040fe40000010100 */
[----:B------:R-:W-:Y:S02]  /*1120*/  FADD.FTZ R148, -R190, R13 ;  /* 0x0000000dbe947221 */ /* 0x000fe40000010100 */
[----:B------:R-:W-:-:S02]  /*1130*/  FMUL.FTZ R195, R249, R195 ;  /* 0x000000c3f9c37220 */ /* 0x000fc40000410000 */
[----:B------:R-:W-:Y:S02]  /*1140*/  FADD.FTZ R13, R150, R196 ;  /* 0x000000c4960d7221 */ /* 0x000fe40000010000 */
[----:B------:R-:W-:Y:S02]  /*1150*/  FFMA.FTZ R149, R9, R196, R149 ;  /* 0x000000c409957223 */ /* 0x000fe40000010095 */
        /* <DEDUP_REMOVED lines=10> */
[-C--:B------:R-:W-:Y:S02]  /*1200*/  FFMA.FTZ R135, R13, R14.reuse, R135 ;  /* 0x0000000e0d877223 */ /* 0x080fe40000010087 */
[----:B------:R-:W-:Y:S02]  /*1210*/  FADD.FTZ R150, R150, R193 ;  /* 0x000000c196967221 */ /* 0x000fe40000010000 */
[----:B------:R-:W-:Y:S01]  /*1220*/  FFMA.FTZ R149, R12, R193, R149 ;  /* 0x000000c10c957223 */ /* 0x000fe20000010095 */
[----:B------:R-:W-:Y:S01]  /*1230*/  IADD3 R208, R2, 0x20, RZ ;  /* 0x0000002002d07810 */ /* 0x000fe20007ffe0ff */
[----:B----4-:R-:W-:-:S04]  /*1240*/  FMUL.FTZ R14, R151, R14 ;  /* 0x0000000e970e7220 */ /* 0x010fc80000410000 */
[----:B------:R-:W-:Y:S02]  /*1250*/  FADD.FTZ R191, R150, R14 ;  /* 0x0000000e96bf7221 */ /* 0x000fe40000010000 */
[----:B------:R-:W-:Y:S02]  /*1260*/  FFMA.FTZ R207, R13, R14, R149 ;  /* 0x0000000e0dcf7223 */ /* 0x000fe40000010095 */
.L_x_894:
[----:B------:R-:W-:Y:S05]  /*1270*/  BSYNC B1 ;  /* 0x0000000000017941 */ /* 0x000fea0003800000 */
.L_x_893:
[----:B------:R-:W-:Y:S01]  /*1280*/  BSSY B1, `(.L_x_895) ;  /* 0x0000061000017945 */ /* 0x000fe20003800000 */
[----:B------:R-:W-:Y:S05]  /*1290*/  @!P1 BRA `(.L_x_896) ;  /* 0x000005f000009947 */ /* 0x000fea0003800000 */
[----:B------:R-:W-:Y:S01]  /*12a0*/  HFMA2.MMA R17, -RZ, RZ, 0, 9.5367431640625e-07 ;  /* 0x00000010ff117435 */ /* 0x000fe200000001ff */
[C---:B------:R-:W-:Y:S01]  /*12b0*/  LEA R20, P4, R208.reuse, c[0x0][0x188], 0x4 ;  /* 0x00006200d0147a11 */ /* 0x040fe200078820ff */
[----:B------:R-:W2:Y:S03]  /*12c0*/  LDL R249, [R1+0x20] ;  /* 0x0000200001f97983 */ /* 0x000ea60000100800 */
[C---:B------:R-:W-:Y:S01]  /*12d0*/  LEA.HI.X R21, R208.reuse, c[0x0][0x18c], RZ, 0x4, P4 ;  /* 0x00006300d0157a11 */ /* 0x040fe200020f24ff */
[----:B------:R-:W3:Y:S04]  /*12e0*/  LDL R248, [R1+0x1c] ;  /* 0x00001c0001f87983 */ /* 0x000ee80000100800 */
[----:B------:R-:W-:Y:S01]  /*12f0*/  IMAD.WIDE.U32 R16, R208, R17, c[0x0][0x208] ;  /* 0x00008200d0107625 */ /* 0x000fe200078e0011 */
[----:B------:R-:W4:Y:S04]  /*1300*/  LDG.E.128 R20, [R20.64] ;  /* 0x0000000414147981 */ /* 0x000f28000c1e1d00 */
[----:B------:R-:W2:Y:S04]  /*1310*/  LDL R252, [R1+0x18] ;  /* 0x0000180001fc7983 */ /* 0x000ea80000100800 */
[----:B------:R-:W2:Y:S01]  /*1320*/  LDG.E.128 R16, [R16.64] ;  /* 0x0000000410107981 */ /* 0x000ea2000c1e1d00 */
[----:B------:R-:W-:-:S03]  /*1330*/  ISETP.NE.U32.AND P4, PT, RZ, c[0x0][0x218], PT ;  /* 0x00008600ff007a0c */ /* 0x000fc60003f85070 */
[----:B------:R-:W3:Y:S01]  /*1340*/  LDL R251, [R1+0x14] ;  /* 0x0000140001fb7983 */ /* 0x000ee20000100800 */
[----:B------:R-:W-:-:S03]  /*1350*/  ISETP.NE.AND.EX P4, PT, RZ, c[0x0][0x21c], PT, P4 ;  /* 0x00008700ff007a0c */ /* 0x000fc60003f85340 */
[----:B------:R-:W3:Y:S10]  /*1360*/  LDL R250, [R1+0x10] ;  /* 0x0000100001fa7983 */ /* 0x000ef40000100800 */
        /* <DEDUP_REMOVED lines=8> */
[--C-:B--2---:R-:W-:Y:S02]  /*13f0*/  PRMT R150, RZ, 0x5410, R16.reuse ;  /* 0x00005410ff967816 */ /* 0x104fe40000000010 */
[----:B------:R-:W-:Y:S01]  /*1400*/  PRMT R151, RZ, 0x7610, R16 ;  /* 0x00007610ff977816 */ /* 0x000fe20000000010 */
[C---:B------:R-:W-:Y:S02]  /*1410*/  FADD.FTZ R16, -R190.reuse, R15 ;  /* 0x0000000fbe107221 */ /* 0x040fe40000010100 */
[----:B------:R-:W-:Y:S01]  /*1420*/  FADD.FTZ R15, -R190, R3 ;  /* 0x00000003be0f7221 */ /* 0x000fe20000010100 */
[--C-:B------:R-:W-:Y:S01]  /*1430*/  PRMT R20, RZ, 0x5410, R22.reuse ;  /* 0x00005410ff147816 */ /* 0x100fe20000000016 */
[----:B-----5:R-:W-:Y:S01]  /*1440*/  FMUL.FTZ R3, R159, R16 ;  /* 0x000000109f037220 */ /* 0x020fe20000410000 */
[----:B0-----:R-:W-:Y:S01]  /*1450*/  PRMT R24, RZ, 0x7610, R22 ;  /* 0x00007610ff187816 */ /* 0x001fe20000000016 */
[----:B------:R-:W-:Y:S01]  /*1460*/  FMUL.FTZ R16, R249, R150 ;  /* 0x00000096f9107220 */ /* 0x000fe20000410000 */
[--C-:B------:R-:W-:Y:S01]  /*1470*/  PRMT R149, RZ, 0x5410, R17.reuse ;  /* 0x00005410ff957816 */ /* 0x100fe20000000011 */
[----:B------:R-:W2:Y:S01]  /*1480*/  LDL R249, [R1+0xc] ;  /* 0x00000c0001f97983 */ /* 0x000ea20000100800 */
[----:B------:R-:W-:Y:S01]  /*1490*/  PRMT R22, RZ, 0x7610, R17 ;  /* 0x00007610ff167816 */ /* 0x000fe20000000011 */
[----:B---3--:R-:W-:-:S02]  /*14a0*/  FMUL.FTZ R17, R248, R151 ;  /* 0x00000097f8117220 */ /* 0x008fc40000410000 */
[----:B------:R-:W3:Y:S01]  /*14b0*/  LDL R248, [R1+0x8] ;  /* 0x0000080001f87983 */ /* 0x000ee20000100800 */
[----:B------:R-:W-:Y:S02]  /*14c0*/  FADD.FTZ R96, R96, R150 ;  /* 0x0000009660607221 */ /* 0x000fe40000010000 */
[----:B------:R-:W-:Y:S02]  /*14d0*/  FFMA.FTZ R128, R3, R150, R128 ;  /* 0x0000009603807223 */ /* 0x000fe40000010080 */
[----:B------:R-:W4:Y:S01]  /*14e0*/  LDL R150, [R1+0x4] ;  /* 0x0000040001967983 */ /* 0x000f220000100800 */
[--C-:B------:R-:W-:Y:S02]  /*14f0*/  PRMT R148, RZ, 0x5410, R21.reuse ;  /* 0x00005410ff947816 */ /* 0x100fe40000000015 */
[----:B------:R-:W-:Y:S02]  /*1500*/  PRMT R21, RZ, 0x7610, R21 ;  /* 0x00007610ff157816 */ /* 0x000fe40000000015 */
[----:B------:R-:W-:-:S02]  /*1510*/  PRMT R26, RZ, 0x5410, R23 ;  /* 0x00005410ff1a7816 */ /* 0x000fc40000000017 */
[----:B------:R-:W-:Y:S02]  /*1520*/  PRMT R27, RZ, 0x7610, R23 ;  /* 0x00007610ff1b7816 */ /* 0x000fe40000000017 */
[--C-:B------:R-:W-:Y:S02]  /*1530*/  PRMT R28, RZ, 0x5410, R19.reuse ;  /* 0x00005410ff1c7816 */ /* 0x100fe40000000013 */
[----:B------:R-:W-:Y:S01]  /*1540*/  PRMT R29, RZ, 0x7610, R19 ;  /* 0x00007610ff1d7816 */ /* 0x000fe20000000013 */
[C---:B------:R-:W-:Y:S01]  /*1550*/  FADD.FTZ R19, -R190.reuse, R21 ;  /* 0x00000015be137221 */ /* 0x040fe20000010100 */
[--C-:B------:R-:W-:Y:S01]  /*1560*/  PRMT R23, RZ, 0x5410, R18.reuse ;  /* 0x00005410ff177816 */ /* 0x100fe20000000012 */
[----:B------:R-:W-:Y:S01]  /*1570*/  FMUL.FTZ R15, R159, R15 ;  /* 0x0000000f9f0f7220 */ /* 0x000fe20000410000 */
[----:B------:R-:W-:Y:S01]  /*1580*/  PRMT R25, RZ, 0x7610, R18 ;  /* 0x00007610ff197816 */ /* 0x000fe20000000012 */
[----:B------:R-:W-:Y:S02]  /*1590*/  FADD.FTZ R18, -R190, R148 ;  /* 0x00000094be127221 */ /* 0x000fe40000010100 */
[----:B------:R-:W-:-:S02]  /*15a0*/  FADD.FTZ R191, R191, R16 ;  /* 0x00000010bfbf7221 */ /* 0x000fc40000010000 */
[----:B------:R-:W-:Y:S02]  /*15b0*/  FFMA.FTZ R207, R3, R16, R207 ;  /* 0x0000001003cf7223 */ /* 0x000fe400000100cf */
[----:B------:R-:W-:Y:S02]  /*15c0*/  FADD.FTZ R21, -R190, R20 ;  /* 0x00000014be157221 */ /* 0x000fe40000010100 */
[C---:B------:R-:W-:Y:S02]  /*15d0*/  FMUL.FTZ R19, R159.reuse, R19 ;  /* 0x000000139f137220 */ /* 0x040fe40000410000 */
[----:B------:R-:W-:Y:S02]  /*15e0*/  FMUL.FTZ R18, R159, R18 ;  /* 0x000000129f127220 */ /* 0x000fe40000410000 */
[----:B------:R-:W-:Y:S02]  /*15f0*/  FMUL.FTZ R20, R252, R149 ;  /* 0x00000095fc147220 */ /* 0x000fe40000410000 */
[----:B------:R-:W-:-:S02]  /*1600*/  FADD.FTZ R191, R191, R17 ;  /* 0x00000011bfbf7221 */ /* 0x000fc40000010000 */
[----:B------:R-:W-:Y:S02]  /*1610*/  FFMA.FTZ R207, R15, R17, R207 ;  /* 0x000000110fcf7223 */ /* 0x000fe400000100cf */
[----:B------:R-:W-:Y:S02]  /*1620*/  FADD.FTZ R99, R99, R22 ;  /* 0x0000001663637221 */ /* 0x000fe40000010000 */
[----:B------:R-:W-:Y:S02]  /*1630*/  FMUL.FTZ R21, R159, R21 ;  /* 0x000000159f157220 */ /* 0x000fe40000410000 */
[-C--:B------:R-:W-:Y:S02]  /*1640*/  FFMA.FTZ R131, R19, R22.reuse, R131 ;  /* 0x0000001613837223 */ /* 0x080fe40000010083 */
[----:B------:R-:W-:Y:S02]  /*1650*/  FADD.FTZ R24, -R190, R24 ;  /* 0x00000018be187221 */ /* 0x000fe40000010100 */
[----:B------:R-:W-:-:S02]  /*1660*/  FMUL.FTZ R22, R251, R22 ;  /* 0x00000016fb167220 */ /* 0x000fc40000410000 */
[----:B------:R-:W-:Y:S02]  /*1670*/  FADD.FTZ R191, R191, R20 ;  /* 0x00000014bfbf7221 */ /* 0x000fe40000010000 */
[----:B------:R-:W-:Y:S02]  /*1680*/  FFMA.FTZ R207, R18, R20, R207 ;  /* 0x0000001412cf7223 */ /* 0x000fe400000100cf */
[----:B------:R-:W-:Y:S02]  /*1690*/  FADD.FTZ R26, -R190, R26 ;  /* 0x0000001abe1a7221 */ /* 0x000fe40000010100 */
[----:B------:R-:W-:Y:S02]  /*16a0*/  FADD.FTZ R92, R92, R23 ;  /* 0x000000175c5c7221 */ /* 0x000fe40000010000 */
[----:B------:R-:W-:Y:S02]  /*16b0*/  FFMA.FTZ R124, R21, R23, R124 ;  /* 0x00000017157c7223 */ /* 0x000fe4000001007c */
[----:B------:R-:W-:-:S02]  /*16c0*/  FMUL.FTZ R24, R159, R24 ;  /* 0x000000189f187220 */ /* 0x000fc40000410000 */
[----:B------:R-:W-:Y:S02]  /*16d0*/  FMUL.FTZ R23, R250, R23 ;  /* 0x00000017fa177220 */ /* 0x000fe40000410000 */
[----:B------:R-:W-:Y:S02]  /*16e0*/  FADD.FTZ R191, R191, R22 ;  /* 0x00000016bfbf7221 */ /* 0x000fe40000010000 */
[----:B------:R-:W-:Y:S02]  /*16f0*/  FFMA.FTZ R207, R19, R22, R207 ;  /* 0x0000001613cf7223 */ /* 0x000fe400000100cf */
[----:B------:R-:W-:Y:S02]  /*1700*/  FMUL.FTZ R26, R159, R26 ;  /* 0x0000001a9f1a7220 */ /* 0x000fe40000410000 */
[----:B------:R-:W-:Y:S02]  /*1710*/  FADD.FTZ R93, R93, R25 ;  /* 0x000000195d5d7221 */ /* 0x000fe40000010000 */
[----:B------:R-:W-:-:S02]  /*1720*/  FFMA.FTZ R125, R24, R25, R125 ;  /* 0x00000019187d7223 */ /* 0x000fc4000001007d */
[----:B------:R-:W-:Y:S02]  /*1730*/  FADD.FTZ R148, -R190, R27 ;  /* 0x0000001bbe947221 */ /* 0x000fe40000010100 */
[----:B------:R-:W-:Y:S02]  /*1740*/  FADD.FTZ R191, R191, R23 ;  /* 0x00000017bfbf7221 */ /* 0x000fe40000010000 */
[----:B------:R-:W-:Y:S02]  /*1750*/  FFMA.FTZ R207, R21, R23, R207 ;  /* 0x0000001715cf7223 */ /* 0x000fe400000100cf */
[----:B------:R-:W-:Y:S02]  /*1760*/  FADD.FTZ R94, R94, R28 ;  /* 0x0000001c5e5e7221 */ /* 0x000fe40000010000 */
[----:B------:R-:W-:Y:S02]  /*1770*/  FFMA.FTZ R126, R26, R28, R126 ;  /* 0x0000001c1a7e7223 */ /* 0x000fe4000001007e */
[----:B------:R-:W-:Y:S01]  /*1780*/  FADD.FTZ R95, R95, R29 ;  /* 0x0000001d5f5f7221 */ /* 0x000fe20000010000 */
[----:B------:R-:W-:Y:S01]  /*1790*/  IADD3 R208, R208, 0x20, RZ ;  /* 0x00000020d0d07810 */ /* 0x000fe20007ffe0ff */
[----:B------:R-:W-:-:S02]  /*17a0*/  FADD.FTZ R97, R97, R151 ;  /* 0x0000009761617221 */ /* 0x000fc40000010000 */
[----:B------:R-:W-:Y:S02]  /*17b0*/  FFMA.FTZ R129, R15, R151, R129 ;  /* 0x000000970f817223 */ /* 0x000fe40000010081 */
[----:B------:R-:W-:Y:S02]  /*17c0*/  FADD.FTZ R98, R98, R149 ;  /* 0x0000009562627221 */ /* 0x000fe40000010000 */
[----:B------:R-:W-:Y:S02]  /*17d0*/  FFMA.FTZ R130, R18, R149, R130 ;  /* 0x0000009512827223 */ /* 0x000fe40000010082 */
[----:B--2---:R-:W-:Y:S02]  /*17e0*/  FMUL.FTZ R25, R249, R25 ;  /* 0x00000019f9197220 */ /* 0x004fe40000410000 */
[----:B---3--:R-:W-:Y:S02]  /*17f0*/  FMUL.FTZ R27, R248, R28 ;  /* 0x0000001cf81b7220 */ /* 0x008fe40000410000 */
[----:B------:R-:W-:-:S02]  /*1800*/  FMUL.FTZ R28, R159, R148 ;  /* 0x000000949f1c7220 */ /* 0x000fc40000410000 */
[----:B------:R-:W-:Y:S02]  /*1810*/  FADD.FTZ R191, R191, R25 ;  /* 0x00000019bfbf7221 */ /* 0x000fe40000010000 */
[----:B------:R-:W-:Y:S02]  /*1820*/  FFMA.FTZ R207, R24, R25, R207 ;  /* 0x0000001918cf7223 */ /* 0x000fe400000100cf */
[-C--:B------:R-:W-:Y:S02]  /*1830*/  FFMA.FTZ R127, R28, R29.reuse, R127 ;  /* 0x0000001d1c7f7223 */ /* 0x080fe4000001007f */
[----:B----4-:R-:W-:Y:S02]  /*1840*/  FMUL.FTZ R29, R150, R29 ;  /* 0x0000001d961d7220 */ /* 0x010fe40000410000 */
[----:B------:R-:W-:Y:S02]  /*1850*/  FADD.FTZ R191, R191, R27 ;  /* 0x0000001bbfbf7221 */ /* 0x000fe40000010000 */
[----:B------:R-:W-:-:S02]  /*1860*/  FFMA.FTZ R207, R26, R27, R207 ;  /* 0x0000001b1acf7223 */ /* 0x000fc400000100cf */
[----:B------:R-:W-:Y:S02]  /*1870*/  FADD.FTZ R191, R191, R29 ;  /* 0x0000001dbfbf7221 */ /* 0x000fe40000010000 */
[----:B------:R-:W-:Y:S02]  /*1880*/  FFMA.FTZ R207, R28, R29, R207 ;  /* 0x0000001d1ccf7223 */ /* 0x000fe400000100cf */
.L_x_896:
[----:B------:R-:W-:Y:S05]  /*1890*/  BSYNC B1 ;  /* 0x0000000000017941 */ /* 0x000fea0003800000 */
.L_x_895:
[----:B------:R-:W-:Y:S01]  /*18a0*/  BSSY B1, `(.L_x_897) ;  /* 0x000005a000017945 */ /* 0x000fe20003800000 */
[----:B------:R-:W-:Y:S05]  /*18b0*/  @!P2 BRA `(.L_x_898) ;  /* 0x000005800000a947 */ /* 0x000fea0003800000 */
[C---:B------:R-:W-:Y:S01]  /*18c0*/  LEA R164, P4, R208.reuse, c[0x0][0x188], 0x4 ;  /* 0x00006200d0a47a11 */ /* 0x040fe200078820ff */
[----:B------:R-:W2:Y:S01]  /*18d0*/  LDL R248, [R1] ;  /* 0x0000000001f87983 */ /* 0x000ea20000100800 */
[----:B------:R-:W-:Y:S02]  /*18e0*/  MOV R149, 0x10 ;  /* 0x0000001000957802 */ /* 0x000fe40000000f00 */
[----:B------:R-:W-:-:S03]  /*18f0*/  LEA.HI.X R165, R208, c[0x0][0x18c], RZ, 0x4, P4 ;  /* 0x00006300d0a57a11 */ /* 0x000fc600020f24ff */
[----:B------:R-:W-:-:S03]  /*1900*/  IMAD.WIDE.U32 R148, R208, R149, c[0x0][0x208] ;  /* 0x00008200d0947625 */ /* 0x000fc600078e0095 */
[----:B------:R-:W3:Y:S04]  /*1910*/  LDG.E.128 R164, [R164.64] ;  /* 0x00000004a4a47981 */ /* 0x000ee8000c1e1d00 */
[----:B------:R-:W4:Y:S01]  /*1920*/  LDG.E.128 R148, [R148.64] ;  /* 0x0000000494947981 */ /* 0x000f22000c1e1d00 */
[----:B------:R-:W-:-:S04]  /*1930*/  ISETP.NE.U32.AND P4, PT, RZ, c[0x0][0x218], PT ;  /* 0x00008600ff007a0c */ /* 0x000fc80003f85070 */
[----:B------:R-:W-:-:S13]  /*1940*/  ISETP.NE.AND.EX P4, PT, RZ, c[0x0][0x21c], PT, P4 ;  /* 0x00008700ff007a0c */ /* 0x000fda0003f85340 */
[----:B------:R-:W-:-:S04]  /*1950*/  @P4 LEA R30, P5, R208, c[0x0][0x218], 0x4 ;  /* 0x00008600d01e4a11 */ /* 0x000fc800078a20ff */
[----:B------:R-:W-:-:S05]  /*1960*/  @P4 LEA.HI.X R31, R208, c[0x0][0x21c], RZ, 0x4, P5 ;  /* 0x00008700d01f4a11 */ /* 0x000fca00028f24ff */
[----:B------:R4:W5:Y:S01]  /*1970*/  @P4 LDG.E.128 R32, [R30.64] ;  /* 0x000000041e204981 */ /* 0x000962000c1e1d00 */
[----:B------:R-:W-:-:S04]  /*1980*/  LEA R170, P4, R208, c[0x0][0x190], 0x3 ;  /* 0x00006400d0aa7a11 */ /* 0x000fc800078818ff */
[----:B------:R-:W-:-:S06]  /*1990*/  LEA.HI.X R171, R208, c[0x0][0x194], RZ, 0x3, P4 ;  /* 0x00006500d0ab7a11 */ /* 0x000fcc00020f1cff */
[----:B------:R-:W5:Y:S01]  /*19a0*/  LDG.E.64 R170, [R170.64] ;  /* 0x00000004aaaa7981 */ /* 0x000f62000c1e1b00 */
[----:B------:R-:W-:Y:S02]  /*19b0*/  IADD3 R208, R208, 0x20, RZ ;  /* 0x00000020d0d07810 */ /* 0x000fe40007ffe0ff */
[--C-:B---3--:R-:W-:Y:S02]  /*19c0*/  PRMT R4, RZ, 0x5410, R164.reuse ;  /* 0x00005410ff047816 */ /* 0x108fe400000000a4 */
[----:B------:R-:W-:Y:S02]  /*19d0*/  PRMT R164, RZ, 0x7610, R164 ;  /* 0x00007610ffa47816 */ /* 0x000fe400000000a4 */
[--C-:B------:R-:W-:Y:S01]  /*19e0*/  PRMT R156, RZ, 0x5410, R165.reuse ;  /* 0x00005410ff9c7816 */ /* 0x100fe200000000a5 */
[C---:B------:R-:W-:Y:S01]  /*19f0*/  FADD.FTZ R4, -R190.reuse, R4 ;  /* 0x00000004be047221 */ /* 0x040fe20000010100 */
[----:B----4-:R-:W-:Y:S01]  /*1a00*/  PRMT R31, RZ, 0x5410, R148 ;  /* 0x00005410ff1f7816 */ /* 0x010fe20000000094 */
[----:B------:R-:W-:Y:S01]  /*1a10*/  FADD.FTZ R30, -R190, R164 ;  /* 0x000000a4be1e7221 */ /* 0x000fe20000010100 */
[----:B------:R-:W-:Y:S01]  /*1a20*/  PRMT R157, RZ, 0x7610, R148 ;  /* 0x00007610ff9d7816 */ /* 0x000fe20000000094 */
[C---:B-----5:R-:W-:Y:S01]  /*1a30*/  FMUL.FTZ R4, R159.reuse, R4 ;  /* 0x000000049f047220 */ /* 0x060fe20000410000 */
[----:B------:R-:W-:Y:S01]  /*1a40*/  PRMT R165, RZ, 0x7610, R165 ;  /* 0x00007610ffa57816 */ /* 0x000fe200000000a5 */
[----:B------:R-:W-:Y:S01]  /*1a50*/  FMUL.FTZ R30, R159, R30 ;  /* 0x0000001e9f1e7220 */ /* 0x000fe20000410000 */
[----:B------:R-:W-:Y:S01]  /*1a60*/  PRMT R161, RZ, 0x5410, R149 ;  /* 0x00005410ffa17816 */ /* 0x000fe20000000095 */
[----:B------:R-:W-:Y:S01]  /*1a70*/  FADD.FTZ R88, R88, R31 ;  /* 0x0000001f58587221 */ /* 0x000fe20000010000 */
[----:B------:R-:W-:Y:S01]  /*1a80*/  PRMT R158, RZ, 0x5410, R166 ;  /* 0x00005410ff9e7816 */ /* 0x000fe200000000a6 */
[-C--:B------:R-:W-:Y:S01]  /*1a90*/  FFMA.FTZ R120, R4, R31.reuse, R120 ;  /* 0x0000001f04787223 */ /* 0x080fe20000010078 */
[--C-:B------:R-:W-:Y:S01]  /*1aa0*/  PRMT R175, RZ, 0x5410, R167.reuse ;  /* 0x00005410ffaf7816 */ /* 0x100fe200000000a7 */
[----:B------:R-:W-:Y:S01]  /*1ab0*/  FADD.FTZ R164, -R190, R156 ;  /* 0x0000009cbea47221 */ /* 0x000fe20000010100 */
[----:B------:R-:W-:Y:S01]  /*1ac0*/  PRMT R176, RZ, 0x7610, R167 ;  /* 0x00007610ffb07816 */ /* 0x000fe200000000a7 */
[----:B--2---:R-:W-:Y:S01]  /*1ad0*/  FMUL.FTZ R31, R248, R31 ;  /* 0x0000001ff81f7220 */ /* 0x004fe20000410000 */
[----:B------:R-:W-:Y:S01]  /*1ae0*/  PRMT R167, RZ, 0x7610, R149 ;  /* 0x00007610ffa77816 */ /* 0x000fe20000000095 */
[----:B------:R-:W-:Y:S01]  /*1af0*/  FADD.FTZ R89, R89, R157 ;  /* 0x0000009d59597221 */ /* 0x000fe20000010000 */
[----:B------:R-:W-:Y:S01]  /*1b00*/  PRMT R166, RZ, 0x7610, R166 ;  /* 0x00007610ffa67816 */ /* 0x000fe200000000a6 */
[-C--:B------:R-:W-:Y:S01]  /*1b10*/  FFMA.FTZ R121, R30, R157.reuse, R121 ;  /* 0x0000009d1e797223 */ /* 0x080fe20000010079 */
[--C-:B------:R-:W-:Y:S01]  /*1b20*/  PRMT R149, RZ, 0x5410, R150.reuse ;  /* 0x00005410ff957816 */ /* 0x100fe20000000096 */
[----:B------:R-:W-:Y:S01]  /*1b30*/  FMUL.FTZ R156, R247, R157 ;  /* 0x0000009df79c7220 */ /* 0x000fe20000410000 */
[----:B------:R-:W-:Y:S01]  /*1b40*/  PRMT R150, RZ, 0x7610, R150 ;  /* 0x00007610ff967816 */ /* 0x000fe20000000096 */
[----:B------:R-:W-:Y:S01]  /*1b50*/  FMUL.FTZ R157, R159, R164 ;  /* 0x000000a49f9d7220 */ /* 0x000fe20000410000 */
[----:B------:R-:W-:Y:S01]  /*1b60*/  PRMT R148, RZ, 0x5410, R151 ;  /* 0x00005410ff947816 */ /* 0x000fe20000000097 */
[----:B------:R-:W-:Y:S01]  /*1b70*/  FADD.FTZ R191, R191, R31 ;  /* 0x0000001fbfbf7221 */ /* 0x000fe20000010000 */
[----:B------:R-:W-:Y:S01]  /*1b80*/  PRMT R151, RZ, 0x7610, R151 ;  /* 0x00007610ff977816 */ /* 0x000fe20000000097 */
[----:B------:R-:W-:-:S02]  /*1b90*/  FFMA.FTZ R207, R4, R31, R207 ;  /* 0x0000001f04cf7223 */ /* 0x000fc400000100cf */
[----:B------:R-:W-:Y:S02]  /*1ba0*/  FADD.FTZ R165, -R190, R165 ;  /* 0x000000a5bea57221 */ /* 0x000fe40000010100 */
[----:B------:R-:W-:Y:S02]  /*1bb0*/  FADD.FTZ R90, R90, R161 ;  /* 0x000000a15a5a7221 */ /* 0x000fe40000010000 */
        /* <DEDUP_REMOVED lines=17> */
[----:B------:R-:W-:Y:S02]  /*1cd0*/  FMUL.FTZ R174, R243, R150 ;  /* 0x00000096f3ae7220 */ /* 0x000fe40000410000 */
[----:B------:R-:W-:Y:S02]  /*1ce0*/  FADD.FTZ R175, -R190, R175 ;  /* 0x000000afbeaf7221 */ /* 0x000fe40000010100 */
[----:B------:R-:W-:Y:S02]  /*1cf0*/  FADD.FTZ R191, R191, R166 ;  /* 0x000000a6bfbf7221 */ /* 0x000fe40000010000 */
[----:B------:R-:W-:Y:S02]  /*1d00*/  FFMA.FTZ R207, R164, R166, R207 ;  /* 0x000000a6a4cf7223 */ /* 0x000fe400000100cf */
[----:B------:R-:W-:-:S02]  /*1d10*/  FADD.FTZ R177, -R190, R176 ;  /* 0x000000b0beb17221 */ /* 0x000fc40000010100 */
        /* <DEDUP_REMOVED lines=18> */
.L_x_898:
[----:B------:R-:W-:Y:S05]  /*1e40*/  BSYNC B1 ;  /* 0x0000000000017941 */ /* 0x000fea0003800000 */
.L_x_897:
[----:B------:R-:W-:Y:S01]  /*1e50*/  BSSY B1, `(.L_x_899) ;  /* 0x0000058000017945 */ /* 0x000fe20003800000 */
[----:B------:R-:W-:Y:S05]  /*1e60*/  @!P3 BRA `(.L_x_900) ;  /* 0x000005600000b947 */ /* 0x000fea0003800000 */
[----:B------:R-:W-:Y:S01]  /*1e70*/  HFMA2.MMA R153, -RZ, RZ, 0, 9.5367431640625e-07 ;  /* 0x00000010ff997435 */ /* 0x000fe200000001ff */
[----:B------:R-:W-:-:S04]  /*1e80*/  LEA R148, P4, R208, c[0x0][0x188], 0x4 ;  /* 0x00006200d0947a11 */ /* 0x000fc800078820ff */
[----:B------:R-:W-:-:S05]  /*1e90*/  LEA.HI.X R149, R208, c[0x0][0x18c], RZ, 0x4, P4 ;  /* 0x00006300d0957a11 */ /* 0x000fca00020f24ff */
[----:B------:R-:W-:Y:S01]  /*1ea0*/  IMAD.WIDE.U32 R152, R208, R153, c[0x0][0x208] ;  /* 0x00008200d0987625 */ /* 0x000fe200078e0099 */
[----:B------:R-:W2:Y:S01]  /*1eb0*/  LDG.E.128 R148, [R148.64] ;  /* 0x0000000494947981 */ /* 0x000ea2000c1e1d00 */
[----:B------:R-:W-:-:S04]  /*1ec0*/  ISETP.NE.U32.AND P4, PT, RZ, c[0x0][0x218], PT ;  /* 0x00008600ff007a0c */ /* 0x000fc80003f85070 */
[----:B------:R-:W3:Y:S01]  /*1ed0*/  LDG.E.128 R152, [R152.64] ;  /* 0x0000000498987981 */ /* 0x000ee2000c1e1d00 */
[----:B------:R-:W-:-:S13]  /*1ee0*/  ISETP.NE.AND.EX P4, PT, RZ, c[0x0][0x21c], PT, P4 ;  /* 0x00008700ff007a0c */ /* 0x000fda0003f85340 */
[----:B------:R-:W-:-:S04]  /*1ef0*/  @P4 LEA R172, P5, R208, c[0x0][0x218], 0x4 ;  /* 0x00008600d0ac4a11 */ /* 0x000fc800078a20ff */
[----:B------:R-:W-:-:S05]  /*1f00*/  @P4 LEA.HI.X R173, R208, c[0x0][0x21c], RZ, 0x4, P5 ;  /* 0x00008700d0ad4a11 */ /* 0x000fca00028f24ff */
[----:B------:R0:W5:Y:S02]  /*1f10*/  @P4 LDG.E.128 R140, [R172.64] ;  /* 0x00000004ac8c4981 */ /* 0x000164000c1e1d00 */
[----:B0-----:R-:W-:-:S04]  /*1f20*/  LEA R172, P4, R208, c[0x0][0x190], 0x3 ;  /* 0x00006400d0ac7a11 */ /* 0x001fc800078818ff */
[----:B------:R-:W-:-:S06]  /*1f30*/  LEA.HI.X R173, R208, c[0x0][0x194], RZ, 0x3, P4 ;  /* 0x00006500d0ad7a11 */ /* 0x000fcc00020f1cff */
[----:B------:R-:W5:Y:S01]  /*1f40*/  LDG.E.64 R172, [R172.64] ;  /* 0x00000004acac7981 */ /* 0x000f62000c1e1b00 */
[--C-:B--2---:R-:W-:Y:S02]  /*1f50*/  PRMT R181, RZ, 0x7610, R148.reuse ;  /* 0x00007610ffb57816 */ /* 0x104fe40000000094 */
[----:B------:R-:W-:Y:S02]  /*1f60*/  PRMT R179, RZ, 0x5410, R148 ;  /* 0x00005410ffb37816 */ /* 0x000fe40000000094 */
        /* <DEDUP_REMOVED lines=11> */
[--C-:B---3--:R-:W-:Y:S01]  /*2020*/  PRMT R150, RZ, 0x5410, R152.reuse ;  /* 0x00005410ff967816 */ /* 0x108fe20000000098 */
[C---:B-----5:R-:W-:Y:S01]  /*2030*/  FMUL.FTZ R180, R159.reuse, R180 ;  /* 0x000000b49fb47220 */ /* 0x060fe20000410000 */
[----:B------:R-:W-:Y:S01]  /*2040*/  PRMT R179, RZ, 0x7610, R152 ;  /* 0x00007610ffb37816 */ /* 0x000fe20000000098 */
[C---:B------:R-:W-:Y:S01]  /*2050*/  FMUL.FTZ R152, R159.reuse, R151 ;  /* 0x000000979f987220 */ /* 0x040fe20000410000 */
[----:B------:R-:W-:Y:S01]  /*2060*/  PRMT R181, RZ, 0x5410, R153 ;  /* 0x00005410ffb57816 */ /* 0x000fe20000000099 */
[----:B------:R-:W-:Y:S01]  /*2070*/  FADD.FTZ R185, -R190, R185 ;  /* 0x000000b9beb97221 */ /* 0x000fe20000010100 */
[----:B------:R-:W-:Y:S01]  /*2080*/  PRMT R183, RZ, 0x7610, R153 ;  /* 0x00007610ffb77816 */ /* 0x000fe20000000099 */
[----:B------:R-:W-:Y:S01]  /*2090*/  FMUL.FTZ R153, R159, R149 ;  /* 0x000000959f997220 */ /* 0x000fe20000410000 */
[--C-:B------:R-:W-:Y:S01]  /*20a0*/  PRMT R184, RZ, 0x5410, R154.reuse ;  /* 0x00005410ffb87816 */ /* 0x100fe2000000009a */
[----:B------:R-:W-:Y:S01]  /*20b0*/  FADD.FTZ R81, R81, R179 ;  /* 0x000000b351517221 */ /* 0x000fe20000010000 */
[----:B------:R-:W-:Y:S01]  /*20c0*/  PRMT R186, RZ, 0x7610, R154 ;  /* 0x00007610ffba7816 */ /* 0x000fe2000000009a */
[----:B------:R-:W-:Y:S01]  /*20d0*/  FMUL.FTZ R154, R240, R150 ;  /* 0x00000096f09a7220 */ /* 0x000fe20000410000 */
[----:B------:R-:W-:Y:S01]  /*20e0*/  PRMT R188, RZ, 0x5410, R155 ;  /* 0x00005410ffbc7816 */ /* 0x000fe2000000009b */
[----:B------:R-:W-:Y:S01]  /*20f0*/  FFMA.FTZ R113, R153, R179, R113 ;  /* 0x000000b399717223 */ /* 0x000fe20000010071 */
[----:B------:R-:W-:Y:S01]  /*2100*/  PRMT R192, RZ, 0x7610, R155 ;  /* 0x00007610ffc07816 */ /* 0x000fe2000000009b */
        /* <DEDUP_REMOVED lines=10> */
[----:B------:R-:W-:Y:S02]  /*21b0*/  FMUL.FTZ R182, R159, R182 ;  /* 0x000000b69fb67220 */ /* 0x000fe40000410000 */
[-C--:B------:R-:W-:Y:S02]  /*21c0*/  FFMA.FTZ R115, R180, R183.reuse, R115 ;  /* 0x000000b7b4737223 */ /* 0x080fe40000010073 */
        /* <DEDUP_REMOVED lines=10> */
[----:B------:R-:W-:Y:S02]  /*2270*/  FADD.FTZ R189, -R190, R189 ;  /* 0x000000bdbebd7221 */ /* 0x000fe40000010100 */
        /* <DEDUP_REMOVED lines=21> */
.L_x_900:
[----:B------:R-:W-:Y:S05]  /*23d0*/  BSYNC B1 ;  /* 0x0000000000017941 */ /* 0x000fea0003800000 */
.L_x_899:
[----:B------:R-:W-:Y:S05]  /*23e0*/  BRA.DIV ~URZ, `(.L_x_901) ;  /* 0x000040227f007947 */ /* 0x000fea000b800000 */
[----:B------:R0:W1:Y:S02]  /*23f0*/  SHFL.BFLY PT, R151, R191, 0x1, 0x1f ;  /* 0x0c201f00bf977f89 */ /* 0x00006400000e0000 */
.L_x_926:
[----:B------:R-:W-:Y:S05]  /*2400*/  BRA.DIV ~URZ, `(.L_x_902) ;  /* 0x000040827f007947 */ /* 0x000fea000b800000 */
[----:B------:R-:W2:Y:S01]  /*2410*/  SHFL.BFLY PT, R148, R207, 0x1, 0x1f ;  /* 0x0c201f00cf947f89 */ /* 0x000ea200000e0000 */
[----:B-1----:R-:W-:Y:S02]  /*2420*/  FADD.FTZ R151, R151, R191 ;  /* 0x000000bf97977221 */ /* 0x002fe40000010000 */
        /* <DEDUP_REMOVED lines=15> */
.L_x_927:
[----:B--2---:R-:W-:Y:S01]  /*2520*/  FADD.FTZ R151, R151, R191 ;  /* 0x000000bf97977221 */ /* 0x004fe20000010000 */
[----:B------:R-:W-:Y:S01]  /*2530*/  BSSY B1, `(.L_x_903) ;  /* 0x000009a000017945 */ /* 0x000fe20003800000 */
[----:B0-----:R-:W-:Y:S02]  /*2540*/  FADD.FTZ R148, R148, R207 ;  /* 0x000000cf94947221 */ /* 0x001fe40000010000 */
[----:B-1----:R-:W-:Y:S02]  /*2550*/  FMUL.FTZ R207, R151, c[0x0][0x1e0] ;  /* 0x0000780097cf7a20 */ /* 0x002fe40000410000 */
[----:B------:R-:W-:Y:S01]  /*2560*/  FMUL.FTZ R208, R148, c[0x0][0x1e0] ;  /* 0x0000780094d07a20 */ /* 0x000fe20000410000 */
[----:B------:R-:W-:Y:S05]  /*2570*/  @!P0 BRA `(.L_x_904) ;  /* 0x0000095000008947 */ /* 0x000fea0003800000 */
[----:B------:R-:W0:Y:S01]  /*2580*/  LDC.U8 R149, c[0x0][0x1f0] ;  /* 0x00007c00ff957b82 */ /* 0x000e220000000000 */
[----:B------:R-:W-:Y:S01]  /*2590*/  HFMA2.MMA R148, -RZ, RZ, 0, 9.5367431640625e-07 ;  /* 0x00000010ff947435 */ /* 0x000fe200000001ff */
[----:B0-----:R-:W-:-:S09]  /*25a0*/  ISETP.NE.AND P4, PT, R149, RZ, PT ;  /* 0x000000ff9500720c */ /* 0x001fd20003f85270 */
[----:B------:R-:W-:-:S06]  /*25b0*/  IMAD.WIDE.U32 R148, R2, R148, c[0x0][0x170] ;  /* 0x00005c0002947625 */ /* 0x000fcc00078e0094 */
[----:B------:R-:W2:Y:S01]  /*25c0*/  LDG.E.128 R148, [R148.64] ;  /* 0x0000000494947981 */ /* 0x000ea2000c1e1d00 */
[----:B------:R-:W-:Y:S01]  /*25d0*/  ISETP.NE.U32.AND P5, PT, RZ, c[0x0][0x218], PT ;  /* 0x00008600ff007a0c */ /* 0x000fe20003fa5070 */
[----:B------:R-:W-:Y:S01]  /*25e0*/  HFMA2.MMA R248, -RZ, RZ, 0, 0 ;  /* 0x00000000fff87435 */ /* 0x000fe200000001ff */
[----:B------:R-:W-:Y:S02]  /*25f0*/  FSEL R251, R207, RZ, !P4 ;  /* 0x000000ffcffb7208 */ /* 0x000fe40006000000 */
[----:B------:R-:W-:Y:S02]  /*2600*/  ISETP.NE.AND.EX P5, PT, RZ, c[0x0][0x21c], PT, P5 ;  /* 0x00008700ff007a0c */ /* 0x000fe40003fa5350 */
[----:B------:R-:W-:Y:S01]  /*2610*/  MOV R190, R162 ;  /* 0x000000a200be7202 */ /* 0x000fe20000000f00 */
[----:B------:R-:W-:Y:S01]  /*2620*/  FFMA.FTZ R249, R5, R208, R251 ;  /* 0x000000d005f97223 */ /* 0x000fe200000100fb */
[----:B------:R-:W-:Y:S02]  /*2630*/  LOP3.LUT P6, RZ, R162, 0xff00, RZ, 0xc0, !PT ;  /* 0x0000ff00a2ff7812 */ /* 0x000fe400078cc0ff */
[----:B------:R-:W-:Y:S01]  /*2640*/  LOP3.LUT P4, RZ, R190, 0xff, RZ, 0xc0, !PT ;  /* 0x000000ffbeff7812 */ /* 0x000fe2000788c0ff */
[----:B------:R-:W-:Y:S01]  /*2650*/  FADD.FTZ R249, R7, -R249 ;  /* 0x800000f907f97221 */ /* 0x000fe20000010000 */
[----:B------:R-:W-:-:S03]  /*2660*/  MOV R252, RZ ;  /* 0x000000ff00fc7202 */ /* 0x000fc60000000f00 */
[----:B-----5:R-:W-:Y:S02]  /*2670*/  FMUL.FTZ R249, R159, R249 ;  /* 0x000000f99ff97220 */ /* 0x020fe40000410000 */
[----:B------:R-:W-:-:S05]  /*2680*/  @P5 PRMT R190, RZ, 0x5410, R40 ;  /* 0x00005410ffbe5816 */ /* 0x000fca0000000028 */
[----:B------:R-:W-:-:S04]  /*2690*/  @P5 FADD.FTZ R249, R249, R190 ;  /* 0x000000bef9f95221 */ /* 0x000fc80000010000 */
[----:B------:R-:W-:-:S04]  /*26a0*/  FMUL.FTZ R191, R249, R160 ;  /* 0x000000a0f9bf7220 */ /* 0x000fc80000410000 */
[----:B------:R-:W-:Y:S01]  /*26b0*/  FMUL.FTZ R191, R191, c[0x0][0x1e8] ;  /* 0x00007a00bfbf7a20 */ /* 0x000fe20000410000 */
[--C-:B--2---:R-:W-:Y:S02]  /*26c0*/  @P4 PRMT R190, RZ, 0x5410, R148.reuse ;  /* 0x00005410ffbe4816 */ /* 0x104fe40000000094 */
[----:B------:R-:W-:-:S03]  /*26d0*/  @P6 PRMT R148, RZ, 0x7610, R148 ;  /* 0x00007610ff946816 */ /* 0x000fc60000000094 */
[----:B------:R-:W-:Y:S02]  /*26e0*/  @P4 FMUL.FTZ R248, R191, R190 ;  /* 0x000000bebff84220 */ /* 0x000fe40000410000 */
[----:B------:R-:W-:Y:S02]  /*26f0*/  IMAD.MOV.U32 R190, RZ, RZ, RZ ;  /* 0x000000ffffbe7224 */ /* 0x000fe400078e00ff */
[----:B------:R-:W-:Y:S01]  /*2700*/  @P4 FMUL.FTZ R190, R232, R191 ;  /* 0x000000bfe8be4220 */ /* 0x000fe20000410000 */
[----:B------:R-:W-:Y:S01]  /*2710*/  ISETP.NE.U32.AND P4, PT, RZ, c[0x0][0x258], PT ;  /* 0x00009600ff007a0c */ /* 0x000fe20003f85070 */
[----:B------:R-:W-:Y:S02]  /*2720*/  FFMA.FTZ R191, R6, R208, R251 ;  /* 0x000000d006bf7223 */ /* 0x000fe400000100fb */
[----:B------:R-:W-:Y:S01]  /*2730*/  FADD.FTZ R72, R72, R248 ;  /* 0x000000f848487221 */ /* 0x000fe20000010000 */
[----:B------:R-:W-:Y:S01]  /*2740*/  ISETP.NE.AND.EX P4, PT, RZ, c[0x0][0x25c], PT, P4 ;  /* 0x00009700ff007a0c */ /* 0x000fe20003f85340 */
[----:B------:R-:W-:Y:S01]  /*2750*/  FADD.FTZ R191, R198, -R191 ;  /* 0x800000bfc6bf7221 */ /* 0x000fe20000010000 */
[----:B------:R-:W-:-:S11]  /*2760*/  @P5 PRMT R248, RZ, 0x5410, R41 ;  /* 0x00005410fff85816 */ /* 0x000fd60000000029 */
[----:B------:R-:W-:-:S04]  /*2770*/  @P4 F2FP.BF16.PACK_AB R249, RZ, R249 ;  /* 0x000000f9fff9423e */ /* 0x000fc800000010ff */
[----:B------:R-:W-:Y:S01]  /*2780*/  @P4 PRMT R144, R249, 0x7610, R144 ;  /* 0x00007610f9904816 */ /* 0x000fe20000000090 */
[----:B------:R-:W-:Y:S01]  /*2790*/  FMUL.FTZ R249, R159, R191 ;  /* 0x000000bf9ff97220 */ /* 0x000fe20000410000 */
[----:B------:R-:W-:-:S05]  /*27a0*/  @P5 PRMT R191, RZ, 0x7610, R40 ;  /* 0x00007610ffbf5816 */ /* 0x000fca0000000028 */
[----:B------:R-:W-:Y:S01]  /*27b0*/  @P5 FADD.FTZ R249, R249, R191 ;  /* 0x000000bff9f95221 */ /* 0x000fe20000010000 */
[----:B------:R-:W-:-:S03]  /*27c0*/  HFMA2.MMA R191, -RZ, RZ, 0, 0 ;  /* 0x00000000ffbf7435 */ /* 0x000fc600000001ff */
[----:B------:R-:W-:Y:S01]  /*27d0*/  FMUL.FTZ R250, R249, R160 ;  /* 0x000000a0f9fa7220 */ /* 0x000fe20000410000 */
[----:B------:R-:W-:-:S03]  /*27e0*/  @P4 F2FP.BF16.PACK_AB R249, RZ, R249 ;  /* 0x000000f9fff9423e */ /* 0x000fc600000010ff */
[----:B------:R-:W-:Y:S01]  /*27f0*/  FMUL.FTZ R250, R250, c[0x0][0x1e8] ;  /* 0x00007a00fafa7a20 */ /* 0x000fe20000410000 */
[----:B------:R-:W-:Y:S02]  /*2800*/  @P4 PRMT R144, R144, 0x5410, R249 ;  /* 0x0000541090904816 */ /* 0x000fe400000000f9 */
[----:B------:R-:W-:Y:S01]  /*2810*/  MOV R249, RZ ;  /* 0x000000ff00f97202 */ /* 0x000fe20000000f00 */
[----:B------:R-:W-:Y:S02]  /*2820*/  @P6 FMUL.FTZ R252, R250, R148 ;  /* 0x00000094fafc6220 */ /* 0x000fe40000410000 */
[----:B------:R-:W-:Y:S02]  /*2830*/  FFMA.FTZ R148, R8, R208, R251 ;  /* 0x000000d008947223 */ /* 0x000fe400000100fb */
[----:B------:R-:W-:Y:S01]  /*2840*/  @P6 FMUL.FTZ R191, R231, R250 ;  /* 0x000000fae7bf6220 */ /* 0x000fe20000410000 */
[----:B------:R-:W-:Y:S01]  /*2850*/  LOP3.LUT P6, RZ, R162, 0xff0000, RZ, 0xc0, !PT ;  /* 0x00ff0000a2ff7812 */ /* 0x000fe200078cc0ff */
[----:B------:R-:W-:-:S02]  /*2860*/  FADD.FTZ R148, R197, -R148 ;  /* 0x80000094c5947221 */ /* 0x000fc40000010000 */
[----:B------:R-:W-:Y:S01]  /*2870*/  FADD.FTZ R73, R73, R252 ;  /* 0x000000fc49497221 */ /* 0x000fe20000010000 */
[----:B------:R-:W-:Y:S01]  /*2880*/  MOV R252, RZ ;  /* 0x000000ff00fc7202 */ /* 0x000fe20000000f00 */
[----:B------:R-:W-:-:S04]  /*2890*/  FMUL.FTZ R148, R159, R148 ;  /* 0x000000949f947220 */ /* 0x000fc80000410000 */
[----:B------:R-:W-:-:S04]  /*28a0*/  @P5 FADD.FTZ R148, R148, R248 ;  /* 0x000000f894945221 */ /* 0x000fc80000010000 */
[----:B------:R-:W-:Y:S01]  /*28b0*/  FMUL.FTZ R250, R148, R160 ;  /* 0x000000a094fa7220 */ /* 0x000fe20000410000 */
[----:B------:R-:W-:Y:S02]  /*28c0*/  @P4 F2FP.BF16.PACK_AB R148, RZ, R148 ;  /* 0x00000094ff94423e */ /* 0x000fe400000010ff */
[----:B------:R-:W-:Y:S01]  /*28d0*/  @P6 PRMT R248, RZ, 0x5410, R149 ;  /* 0x00005410fff86816 */ /* 0x000fe20000000095 */
[----:B------:R-:W-:Y:S01]  /*28e0*/  FMUL.FTZ R250, R250, c[0x0][0x1e8] ;  /* 0x00007a00fafa7a20 */ /* 0x000fe20000410000 */
[----:B------:R-:W-:Y:S01]  /*28f0*/  @P4 PRMT R145, R148, 0x7610, R145 ;  /* 0x0000761094914816 */ /* 0x000fe20000000091 */
[----:B------:R-:W-:Y:S02]  /*2900*/  FFMA.FTZ R148, R9, R208, R251 ;  /* 0x000000d009947223 */ /* 0x000fe400000100fb */
[----:B------:R-:W-:Y:S01]  /*2910*/  @P6 FMUL.FTZ R249, R250, R248 ;  /* 0x000000f8faf96220 */ /* 0x000fe20000410000 */
[----:B------:R-:W-:Y:S01]  /*2920*/  HFMA2.MMA R248, -RZ, RZ, 0, 0 ;  /* 0x00000000fff87435 */ /* 0x000fe200000001ff */
[----:B------:R-:W-:-:S02]  /*2930*/  FADD.FTZ R148, R196, -R148 ;  /* 0x80000094c4947221 */ /* 0x000fc40000010000 */
[----:B------:R-:W-:Y:S01]  /*2940*/  FADD.FTZ R74, R74, R249 ;  /* 0x000000f94a4a7221 */ /* 0x000fe20000010000 */
[----:B------:R-:W-:Y:S01]  /*2950*/  @P5 PRMT R249, RZ, 0x7610, R41 ;  /* 0x00007610fff95816 */ /* 0x000fe20000000029 */
[----:B------:R-:W-:Y:S02]  /*2960*/  FMUL.FTZ R148, R159, R148 ;  /* 0x000000949f947220 */ /* 0x000fe40000410000 */
[----:B------:R-:W-:Y:S01]  /*2970*/  @P6 FMUL.FTZ R248, R230, R250 ;  /* 0x000000fae6f86220 */ /* 0x000fe20000410000 */
[----:B------:R-:W-:Y:S01]  /*2980*/  LOP3.LUT P6, RZ, R162, 0xff000000, RZ, 0xc0, !PT ;  /* 0xff000000a2ff7812 */ /* 0x000fe200078cc0ff */
[----:B------:R-:W-:Y:S01]  /*2990*/  @P5 FADD.FTZ R148, R148, R249 ;  /* 0x000000f994945221 */ /* 0x000fe20000010000 */
[----:B------:R-:W-:-:S03]  /*29a0*/  HFMA2.MMA R249, -RZ, RZ, 0, 0 ;  /* 0x00000000fff97435 */ /* 0x000fc600000001ff */
[----:B------:R-:W-:Y:S01]  /*29b0*/  FMUL.FTZ R250, R148, R160 ;  /* 0x000000a094fa7220 */ /* 0x000fe20000410000 */
[----:B------:R-:W-:-:S03]  /*29c0*/  @P4 F2FP.BF16.PACK_AB R148, RZ, R148 ;  /* 0x00000094ff94423e */ /* 0x000fc600000010ff */
[----:B------:R-:W-:Y:S01]  /*29d0*/  FMUL.FTZ R250, R250, c[0x0][0x1e8] ;  /* 0x00007a00fafa7a20 */ /* 0x000fe20000410000 */
[----:B------:R-:W-:Y:S01]  /*29e0*/  @P4 PRMT R145, R145, 0x5410, R148 ;  /* 0x0000541091914816 */ /* 0x000fe20000000094 */
[----:B------:R-:W-:Y:S02]  /*29f0*/  FFMA.FTZ R148, R10, R208, R251 ;  /* 0x000000d00a947223 */ /* 0x000fe400000100fb */
[----:B------:R-:W-:Y:S01]  /*2a00*/  @P6 PRMT R149, RZ, 0x7610, R149 ;  /* 0x00007610ff956816 */ /* 0x000fe20000000095 */
[----:B------:R-:W-:Y:S02]  /*2a10*/  @P6 FMUL.FTZ R249, R229, R250 ;  /* 0x000000fae5f96220 */ /* 0x000fe40000410000 */
[----:B------:R-:W-:Y:S02]  /*2a20*/  FADD.FTZ R148, R195, -R148 ;  /* 0x80000094c3947221 */ /* 0x000fe40000010000 */
[----:B------:R-:W-:Y:S01]  /*2a30*/  @P6 FMUL.FTZ R252, R250, R149 ;  /* 0x00000095fafc6220 */ /* 0x000fe20000410000 */
[----:B------:R-:W-:Y:S01]  /*2a40*/  LOP3.LUT P6, RZ, R163, 0xff, RZ, 0xc0, !PT ;  /* 0x000000ffa3ff7812 */ /* 0x000fe200078cc0ff */
[----:B------:R-:W-:Y:S01]  /*2a50*/  FMUL.FTZ R149, R159, R148 ;  /* 0x000000949f957220 */ /* 0x000fe20000410000 */
[----:B------:R-:W-:Y:S01]  /*2a60*/  @P5 PRMT R148, RZ, 0x5410, R42 ;  /* 0x00005410ff945816 */ /* 0x000fe2000000002a */
[----:B------:R-:W-:-:S04]  /*2a70*/  FADD.FTZ R75, R75, R252 ;  /* 0x000000fc4b4b7221 */ /* 0x000fc80000010000 */
[----:B------:R-:W-:-:S05]  /*2a80*/  @P5 FADD.FTZ R149, R149, R148 ;  /* 0x0000009495955221 */ /* 0x000fca0000010000 */
[----:B------:R-:W-:Y:S01]  /*2a90*/  @P4 F2FP.BF16.PACK_AB R148, RZ, R149 ;  /* 0x00000095ff94423e */ /* 0x000fe200000010ff */
[----:B------:R-:W-:Y:S01]  /*2aa0*/  FMUL.FTZ R149, R149, R160 ;  /* 0x000000a095957220 */ /* 0x000fe20000410000 */
[----:B------:R-:W-:Y:S02]  /*2ab0*/  @P6 PRMT R250, RZ, 0x5410, R150 ;  /* 0x00005410fffa6816 */ /* 0x000fe40000000096 */
[----:B------:R-:W-:Y:S01]  /*2ac0*/  @P4 PRMT R146, R148, 0x7610, R146 ;  /* 0x0000761094924816 */ /* 0x000fe20000000092 */
[----:B------:R-:W-:Y:S01]  /*2ad0*/  FMUL.FTZ R148, R149, c[0x0][0x1e8] ;  /* 0x00007a0095947a20 */ /* 0x000fe20000410000 */
[----:B------:R-:W-:-:S03]  /*2ae0*/  MOV R149, RZ ;  /* 0x000000ff00957202 */ /* 0x000fc60000000f00 */
[----:B------:R-:W-:Y:S01]  /*2af0*/  @P6 FMUL.FTZ R149, R148, R250 ;  /* 0x000000fa94956220 */ /* 0x000fe20000410000 */
[----:B------:R-:W-:-:S03]  /*2b00*/  HFMA2.MMA R250, -RZ, RZ, 0, 0 ;  /* 0x00000000fffa7435 */ /* 0x000fc600000001ff */
[----:B------:R-:W-:-:S03]  /*2b10*/  FADD.FTZ R68, R68, R149 ;  /* 0x0000009544447221 */ /* 0x000fc60000010000 */
[----:B------:R-:W-:Y:S01]  /*2b20*/  @P6 FMUL.FTZ R250, R228, R148 ;  /* 0x00000094e4fa6220 */ /* 0x000fe20000410000 */
[----:B------:R-:W-:Y:S01]  /*2b30*/  LOP3.LUT P6, RZ, R163, 0xff00, RZ, 0xc0, !PT ;  /* 0x0000ff00a3ff7812 */ /* 0x000fe200078cc0ff */
[----:B------:R-:W-:-:S04]  /*2b40*/  FFMA.FTZ R148, R11, R208, R251 ;  /* 0x000000d00b947223 */ /* 0x000fc800000100fb */
[----:B------:R-:W-:-:S04]  /*2b50*/  FADD.FTZ R148, R194, -R148 ;  /* 0x80000094c2947221 */ /* 0x000fc80000010000 */
[----:B------:R-:W-:Y:S01]  /*2b60*/  FMUL.FTZ R149, R159, R148 ;  /* 0x000000949f957220 */ /* 0x000fe20000410000 */
[----:B------:R-:W-:-:S03]  /*2b70*/  @P5 PRMT R148, RZ, 0x7610, R42 ;  /* 0x00007610ff945816 */ /* 0x000fc6000000002a */
[----:B------:R-:W-:Y:S02]  /*2b80*/  @P6 PRMT R150, RZ, 0x7610, R150 ;  /* 0x00007610ff966816 */ /* 0x000fe40000000096 */
[----:B------:R-:W-:-:S05]  /*2b90*/  @P5 FADD.FTZ R149, R149, R148 ;  /* 0x0000009495955221 */ /* 0x000fca0000010000 */
[----:B------:R-:W-:-:S04]  /*2ba0*/  @P4 F2FP.BF16.PACK_AB R148, RZ, R149 ;  /* 0x00000095ff94423e */ /* 0x000fc800000010ff */
[----:B------:R-:W-:Y:S01]  /*2bb0*/  @P4 PRMT R146, R146, 0x5410, R148 ;  /* 0x0000541092924816 */ /* 0x000fe20000000094 */
[----:B------:R-:W-:Y:S01]  /*2bc0*/  FMUL.FTZ R148, R149, R160 ;  /* 0x000000a095947220 */ /* 0x000fe20000410000 */
[----:B------:R-:W-:-:S03]  /*2bd0*/  MOV R149, RZ ;  /* 0x000000ff00957202 */ /* 0x000fc60000000f00 */
[----:B------:R-:W-:-:S04]  /*2be0*/  FMUL.FTZ R148, R148, c[0x0][0x1e8] ;  /* 0x00007a0094947a20 */ /* 0x000fc80000410000 */
[----:B------:R-:W-:Y:S01]  /*2bf0*/  @P6 FMUL.FTZ R149, R148, R150 ;  /* 0x0000009694956220 */ /* 0x000fe20000410000 */
[----:B------:R-:W-:-:S03]  /*2c00*/  HFMA2.MMA R150, -RZ, RZ, 0, 0 ;  /* 0x00000000ff967435 */ /* 0x000fc600000001ff */
[----:B------:R-:W-:Y:S02]  /*2c10*/  FADD.FTZ R69, R69, R149 ;  /* 0x0000009545457221 */ /* 0x000fe40000010000 */
[--C-:B------:R-:W-:Y:S02]  /*2c20*/  FFMA.FTZ R149, R13, R208, R251.reuse ;  /* 0x000000d00d957223 */ /* 0x100fe400000100fb */
[----:B------:R-:W-:Y:S02]  /*2c30*/  @P6 FMUL.FTZ R150, R227, R148 ;  /* 0x00000094e3966220 */ /* 0x000fe40000410000 */
[----:B------:R-:W-:Y:S02]  /*2c40*/  FFMA.FTZ R148, R12, R208, R251 ;  /* 0x000000d00c947223 */ /* 0x000fe400000100fb */
[----:B------:R-:W-:Y:S01]  /*2c50*/  FADD.FTZ R149, R14, -R149 ;  /* 0x800000950e957221 */ /* 0x000fe20000010000 */
[----:B------:R-:W-:Y:S01]  /*2c60*/  F2FP.BF16.PACK_AB R150, R150, R250 ;  /* 0x000000fa9696723e */ /* 0x000fe200000010ff */
[----:B------:R-:W-:-:S04]  /*2c70*/  FADD.FTZ R148, R193, -R148 ;  /* 0x80000094c1947221 */ /* 0x000fc80000010000 */
[----:B------:R-:W-:Y:S01]  /*2c80*/  FMUL.FTZ R251, R159, R148 ;  /* 0x000000949ffb7220 */ /* 0x000fe20000410000 */
[----:B------:R-:W-:-:S05]  /*2c90*/  @P5 PRMT R148, RZ, 0x5410, R43 ;  /* 0x00005410ff945816 */ /* 0x000fca000000002b */
[----:B------:R-:W-:Y:S02]  /*2ca0*/  @P5 FADD.FTZ R251, R251, R148 ;  /* 0x00000094fbfb5221 */ /* 0x000fe40000010000 */
[----:B------:R-:W-:Y:S01]  /*2cb0*/  FMUL.FTZ R148, R159, R149 ;  /* 0x000000959f947220 */ /* 0x000fe20000410000 */
[----:B------:R-:W-:-:S05]  /*2cc0*/  @P5 PRMT R149, RZ, 0x7610, R43 ;  /* 0x00007610ff955816 */ /* 0x000fca000000002b */
[----:B------:R-:W-:Y:S01]  /*2cd0*/  @P5 FADD.FTZ R148, R148, R149 ;  /* 0x0000009594945221 */ /* 0x000fe20000010000 */
[----:B------:R-:W-:Y:S02]  /*2ce0*/  LOP3.LUT P5, RZ, R163, 0xff0000, RZ, 0xc0, !PT ;  /* 0x00ff0000a3ff7812 */ /* 0x000fe400078ac0ff */
[----:B------:R-:W-:-:S04]  /*2cf0*/  @P4 F2FP.BF16.PACK_AB R149, RZ, R251 ;  /* 0x000000fbff95423e */ /* 0x000fc800000010ff */
[----:B------:R-:W-:Y:S01]  /*2d00*/  @P4 PRMT R147, R149, 0x7610, R147 ;  /* 0x0000761095934816 */ /* 0x000fe20000000093 */
[----:B------:R-:W-:Y:S01]  /*2d10*/  FMUL.FTZ R149, R251, R160 ;  /* 0x000000a0fb957220 */ /* 0x000fe20000410000 */
[----:B------:R-:W-:-:S03]  /*2d20*/  MOV R251, RZ ;  /* 0x000000ff00fb7202 */ /* 0x000fc60000000f00 */
[----:B------:R-:W-:Y:S02]  /*2d30*/  FMUL.FTZ R149, R149, c[0x0][0x1e8] ;  /* 0x00007a0095957a20 */ /* 0x000fe40000410000 */
[----:B------:R-:W-:-:S05]  /*2d40*/  @P5 PRMT R252, RZ, 0x5410, R151 ;  /* 0x00005410fffc5816 */ /* 0x000fca0000000097 */
[----:B------:R-:W-:Y:S01]  /*2d50*/  @P5 FMUL.FTZ R251, R149, R252 ;  /* 0x000000fc95fb5220 */ /* 0x000fe20000410000 */
[----:B------:R-:W-:-:S03]  /*2d60*/  HFMA2.MMA R252, -RZ, RZ, 0, 9.5367431640625e-07 ;  /* 0x00000010fffc7435 */ /* 0x000fc600000001ff */
[----:B------:R-:W-:Y:S01]  /*2d70*/  FADD.FTZ R70, R70, R251 ;  /* 0x000000fb46467221 */ /* 0x000fe20000010000 */
[----:B------:R-:W-:-:S06]  /*2d80*/  HFMA2.MMA R251, -RZ, RZ, 0, 0 ;  /* 0x00000000fffb7435 */ /* 0x000fcc00000001ff */
[----:B------:R-:W-:Y:S01]  /*2d90*/  @P5 FMUL.FTZ R251, R226, R149 ;  /* 0x00000095e2fb5220 */ /* 0x000fe20000410000 */
[----:B------:R-:W-:Y:S02]  /*2da0*/  LOP3.LUT P5, RZ, R163, 0xff000000, RZ, 0xc0, !PT ;  /* 0xff000000a3ff7812 */ /* 0x000fe400078ac0ff */
[----:B------:R-:W-:Y:S01]  /*2db0*/  @P4 F2FP.BF16.PACK_AB R149, RZ, R148 ;  /* 0x00000094ff95423e */ /* 0x000fe200000010ff */
[----:B------:R-:W-:-:S03]  /*2dc0*/  FMUL.FTZ R148, R148, R160 ;  /* 0x000000a094947220 */ /* 0x000fc60000410000 */
[----:B------:R-:W-:Y:S01]  /*2dd0*/  @P4 PRMT R147, R147, 0x5410, R149 ;  /* 0x0000541093934816 */ /* 0x000fe20000000095 */
[----:B------:R-:W-:Y:S01]  /*2de0*/  FMUL.FTZ R148, R148, c[0x0][0x1e8] ;  /* 0x00007a0094947a20 */ /* 0x000fe20000410000 */
[----:B------:R-:W-:-:S05]  /*2df0*/  MOV R149, RZ ;  /* 0x000000ff00957202 */ /* 0x000fca0000000f00 */
[----:B------:R-:W-:-:S05]  /*2e00*/  @P5 PRMT R151, RZ, 0x7610, R151 ;  /* 0x00007610ff975816 */ /* 0x000fca0000000097 */
[----:B------:R-:W-:Y:S01]  /*2e10*/  @P5 FMUL.FTZ R149, R148, R151 ;  /* 0x0000009794955220 */ /* 0x000fe20000410000 */
[----:B------:R-:W-:Y:S01]  /*2e20*/  MOV R151, RZ ;  /* 0x000000ff00977202 */ /* 0x000fe20000000f00 */
[----:B------:R-:W-:Y:S02]  /*2e30*/  @P5 FMUL.FTZ R151, R225, R148 ;  /* 0x00000094e1975220 */ /* 0x000fe40000410000 */
[----:B------:R-:W-:Y:S02]  /*2e40*/  FADD.FTZ R71, R71, R149 ;  /* 0x0000009547477221 */ /* 0x000fe40000010000 */
[----:B------:R-:W-:Y:S01]  /*2e50*/  @P4 IMAD.WIDE.U32 R148, R2, R252, c[0x0][0x258] ;  /* 0x0000960002944625 */ /* 0x000fe200078e00fc */
[----:B------:R-:W-:-:S04]  /*2e60*/  F2FP.BF16.PACK_AB R151, R151, R251 ;  /* 0x000000fb9797723e */ /* 0x000fc800000010ff */
[----:B------:R0:W-:Y:S02]  /*2e70*/  @P4 STG.E.128 [R148.64], R144 ;  /* 0x0000009094004986 */ /* 0x0001e4000c101d04 */
[----:B0-----:R-:W-:Y:S01]  /*2e80*/  F2FP.BF16.PACK_AB R148, R191, R190 ;  /* 0x000000bebf94723e */ /* 0x001fe200000010ff */
[C---:B------:R-:W-:Y:S01]  /*2e90*/  IMAD.WIDE.U32 R190, R2.reuse, R252, c[0x0][0x248] ;  /* 0x0000920002be7625 */ /* 0x040fe200078e00fc */
[----:B------:R-:W-:Y:S02]  /*2ea0*/  F2FP.BF16.PACK_AB R149, R249, R248 ;  /* 0x000000f8f995723e */ /* 0x000fe400000010ff */
[----:B------:R-:W-:-:S03]  /*2eb0*/  IADD3 R2, R2, 0x20, RZ ;  /* 0x0000002002027810 */ /* 0x000fc60007ffe0ff */
[----:B------:R0:W-:Y:S04]  /*2ec0*/  STG.E.128 [R190.64], R148 ;  /* 0x00000094be007986 */ /* 0x0001e8000c101d04 */
.L_x_904:
[----:B------:R-:W-:Y:S05]  /*2ed0*/  BSYNC B1 ;  /* 0x0000000000017941 */ /* 0x000fea0003800000 */
.L_x_903:
[----:B------:R-:W-:Y:S01]  /*2ee0*/  BSSY B1, `(.L_x_905) ;  /* 0x0000098000017945 */ /* 0x000fe20003800000 */
[----:B------:R-:W-:Y:S05]  /*2ef0*/  @!P1 BRA `(.L_x_906) ;  /* 0x0000096000009947 */ /* 0x000fea0003800000 */
[----:B0-----:R-:W0:Y:S01]  /*2f00*/  LDC.U8 R149, c[0x0][0x1f0] ;  /* 0x00007c00ff957b82 */ /* 0x001e220000000000 */
        /* <DEDUP_REMOVED lines=124> */
[----:B------:R-:W-:-:S04]  /*36d0*/  @P5 FMUL.FTZ R251, R149, R252 ;  /* 0x000000fc95fb5220 */ /* 0x000fc80000410000 */
        /* <DEDUP_REMOVED lines=11> */
[----:B------:R-:W-:-:S03]  /*3790*/  HFMA2.MMA R151, -RZ, RZ, 0, 0 ;  /* 0x00000000ff977435 */ /* 0x000fc600000001ff */
[----:B------:R-:W-:-:S03]  /*37a0*/  FADD.FTZ R63, R63, R149 ;  /* 0x000000953f3f7221 */ /* 0x000fc60000010000 */
[----:B------:R-:W-:Y:S01]  /*37b0*/  @P5 FMUL.FTZ R151, R217, R148 ;  /* 0x00000094d9975220 */ /* 0x000fe20000410000 */
[----:B------:R-:W-:-:S04]  /*37c0*/  @P4 LEA R148, P5, R2, c[0x0][0x258], 0x4 ;  /* 0x0000960002944a11 */ /* 0x000fc800078a20ff */
[----:B------:R-:W-:Y:S02]  /*37d0*/  @P4 LEA.HI.X R149, R2, c[0x0][0x25c], RZ, 0x4, P5 ;  /* 0x0000970002954a11 */ /* 0x000fe400028f24ff */
[----:B------:R-:W-:-:S03]  /*37e0*/  F2FP.BF16.PACK_AB R151, R151, R251 ;  /* 0x000000fb9797723e */ /* 0x000fc600000010ff */
[----:B------:R0:W-:Y:S02]  /*37f0*/  @P4 STG.E.128 [R148.64], R144 ;  /* 0x0000009094004986 */ /* 0x0001e4000c101d04 */
[----:B0-----:R-:W-:Y:S02]  /*3800*/  F2FP.BF16.PACK_AB R148, R191, R190 ;  /* 0x000000bebf94723e */ /* 0x001fe400000010ff */
[C---:B------:R-:W-:Y:S02]  /*3810*/  LEA R190, P4, R2.reuse, c[0x0][0x248], 0x4 ;  /* 0x0000920002be7a11 */ /* 0x040fe400078820ff */
[----:B------:R-:W-:Y:S02]  /*3820*/  F2FP.BF16.PACK_AB R149, R249, R248 ;  /* 0x000000f8f995723e */ /* 0x000fe400000010ff */
[C---:B------:R-:W-:Y:S02]  /*3830*/  LEA.HI.X R191, R2.reuse, c[0x0][0x24c], RZ, 0x4, P4 ;  /* 0x0000930002bf7a11 */ /* 0x040fe400020f24ff */
[----:B------:R-:W-:-:S03]  /*3840*/  IADD3 R2, R2, 0x20, RZ ;  /* 0x0000002002027810 */ /* 0x000fc60007ffe0ff */
[----:B------:R0:W-:Y:S04]  /*3850*/  STG.E.128 [R190.64], R148 ;  /* 0x00000094be007986 */ /* 0x0001e8000c101d04 */
.L_x_906:
[----:B------:R-:W-:Y:S05]  /*3860*/  BSYNC B1 ;  /* 0x0000000000017941 */ /* 0x000fea0003800000 */
.L_x_905:
        /* <DEDUP_REMOVED lines=9> */
[----:B------:R-:W-:Y:S01]  /*3900*/  FSEL R251, R207, RZ, !P4 ;  /* 0x000000ffcffb7208 */ /* 0x000fe20006000000 */
[----:B------:R-:W-:Y:S01]  /*3910*/  IMAD.MOV.U32 R252, RZ, RZ, RZ ;  /* 0x000000fffffc7224 */ /* 0x000fe200078e00ff */
[----:B------:R-:W-:Y:S02]  /*3920*/  ISETP.NE.AND.EX P5, PT, RZ, c[0x0][0x21c], PT, P5 ;  /* 0x00008700ff007a0c */ /* 0x000fe40003fa5350 */
[----:B------:R-:W-:Y:S01]  /*3930*/  MOV R190, R170 ;  /* 0x000000aa00be7202 */ /* 0x000fe20000000f00 */
[----:B------:R-:W-:Y:S01]  /*3940*/  FFMA.FTZ R249, R4, R208, R251 ;  /* 0x000000d004f97223 */ /* 0x000fe200000100fb */
[----:B------:R-:W-:Y:S02]  /*3950*/  LOP3.LUT P6, RZ, R170, 0xff00, RZ, 0xc0, !PT ;  /* 0x0000ff00aaff7812 */ /* 0x000fe400078cc0ff */
[----:B------:R-:W-:Y:S01]  /*3960*/  LOP3.LUT P4, RZ, R190, 0xff, RZ, 0xc0, !PT ;  /* 0x000000ffbeff7812 */ /* 0x000fe2000788c0ff */
[----:B------:R-:W-:-:S04]  /*3970*/  FADD.FTZ R249, R31, -R249 ;  /* 0x800000f91ff97221 */ /* 0x000fc80000010000 */
[----:B-----5:R-:W-:Y:S02]  /*3980*/  FMUL.FTZ R249, R159, R249 ;  /* 0x000000f99ff97220 */ /* 0x020fe40000410000 */
[----:B------:R-:W-:-:S05]  /*3990*/  @P5 PRMT R190, RZ, 0x5410, R32 ;  /* 0x00005410ffbe5816 */ /* 0x000fca0000000020 */
[----:B------:R-:W-:-:S04]  /*39a0*/  @P5 FADD.FTZ R249, R249, R190 ;  /* 0x000000bef9f95221 */ /* 0x000fc80000010000 */
[----:B------:R-:W-:-:S04]  /*39b0*/  FMUL.FTZ R191, R249, R160 ;  /* 0x000000a0f9bf7220 */ /* 0x000fc80000410000 */
[----:B------:R-:W-:Y:S01]  /*39c0*/  FMUL.FTZ R191, R191, c[0x0][0x1e8] ;  /* 0x00007a00bfbf7a20 */ /* 0x000fe20000410000 */
[--C-:B--2---:R-:W-:Y:S02]  /*39d0*/  @P4 PRMT R190, RZ, 0x5410, R148.reuse ;  /* 0x00005410ffbe4816 */ /* 0x104fe40000000094 */
[----:B------:R-:W-:-:S03]  /*39e0*/  @P6 PRMT R148, RZ, 0x7610, R148 ;  /* 0x00007610ff946816 */ /* 0x000fc60000000094 */
[----:B------:R-:W-:Y:S01]  /*39f0*/  @P4 FMUL.FTZ R248, R191, R190 ;  /* 0x000000bebff84220 */ /* 0x000fe20000410000 */
[----:B------:R-:W-:Y:S01]  /*3a00*/  MOV R190, RZ ;  /* 0x000000ff00be7202 */ /* 0x000fe20000000f00 */
        /* <DEDUP_REMOVED lines=126> */
.L_x_908:
[----:B------:R-:W-:Y:S05]  /*41f0*/  BSYNC B1 ;  /* 0x0000000000017941 */ /* 0x000fea0003800000 */
.L_x_907:
        /* <DEDUP_REMOVED lines=11> */
[----:B------:R-:W-:Y:S01]  /*42b0*/  ISETP.NE.U32.AND P4, PT, RZ, c[0x0][0x258], PT ;  /* 0x00009600ff007a0c */ /* 0x000fe20003f85070 */
[----:B------:R-:W-:-:S03]  /*42c0*/  FFMA.FTZ R190, R152, R208, R250 ;  /* 0x000000d098be7223 */ /* 0x000fc600000100fa */
[----:B------:R-:W-:Y:S01]  /*42d0*/  ISETP.NE.AND.EX P4, PT, RZ, c[0x0][0x25c], PT, P4 ;  /* 0x00009700ff007a0c */ /* 0x000fe20003f85340 */
[----:B------:R-:W-:-:S04]  /*42e0*/  FADD.FTZ R190, R154, -R190 ;  /* 0x800000be9abe7221 */ /* 0x000fc80000010000 */
[----:B-----5:R-:W-:Y:S02]  /*42f0*/  FMUL.FTZ R191, R159, R190 ;  /* 0x000000be9fbf7220 */ /* 0x020fe40000410000 */
[----:B------:R-:W-:-:S05]  /*4300*/  @P5 PRMT R190, RZ, 0x5410, R140 ;  /* 0x00005410ffbe5816 */ /* 0x000fca000000008c */
[----:B------:R-:W-:Y:S01]  /*4310*/  @P5 FADD.FTZ R191, R191, R190 ;  /* 0x000000bebfbf5221 */ /* 0x000fe20000010000 */
[----:B------:R-:W-:-:S03]  /*4320*/  MOV R190, R172 ;  /* 0x000000ac00be7202 */ /* 0x000fc60000000f00 */
[----:B------:R-:W-:Y:S01]  /*4330*/  FMUL.FTZ R207, R191, R160 ;  /* 0x000000a0bfcf7220 */ /* 0x000fe20000410000 */
[----:B------:R-:W-:Y:S02]  /*4340*/  LOP3.LUT P6, RZ, R190, 0xff, RZ, 0xc0, !PT ;  /* 0x000000ffbeff7812 */ /* 0x000fe400078cc0ff */
[----:B------:R-:W-:Y:S01]  /*4350*/  @P4 F2FP.BF16.PACK_AB R190, RZ, R191 ;  /* 0x000000bfffbe423e */ /* 0x000fe200000010ff */
[----:B------:R-:W-:Y:S01]  /*4360*/  HFMA2.MMA R191, -RZ, RZ, 0, 0 ;  /* 0x00000000ffbf7435 */ /* 0x000fe200000001ff */
[----:B------:R-:W-:Y:S02]  /*4370*/  FMUL.FTZ R207, R207, c[0x0][0x1e8] ;  /* 0x00007a00cfcf7a20 */ /* 0x000fe40000410000 */
[----:B------:R-:W-:-:S07]  /*4380*/  @P4 PRMT R144, R190, 0x7610, R144 ;  /* 0x00007610be904816 */ /* 0x000fce0000000090 */
[----:B--2---:R-:W-:-:S05]  /*4390*/  @P6 PRMT R190, RZ, 0x5410, R148 ;  /* 0x00005410ffbe6816 */ /* 0x004fca0000000094 */
[----:B------:R-:W-:Y:S01]  /*43a0*/  @P6 FMUL.FTZ R191, R207, R190 ;  /* 0x000000becfbf6220 */ /* 0x000fe20000410000 */
[----:B------:R-:W-:Y:S01]  /*43b0*/  MOV R190, RZ ;  /* 0x000000ff00be7202 */ /* 0x000fe20000000f00 */
[----:B------:R-:W-:Y:S01]  /*43c0*/  @P6 FMUL.FTZ R190, R206, R207 ;  /* 0x000000cfcebe6220 */ /* 0x000fe20000410000 */
[----:B------:R-:W-:Y:S01]  /*43d0*/  LOP3.LUT P6, RZ, R172, 0xff00, RZ, 0xc0, !PT ;  /* 0x0000ff00acff7812 */ /* 0x000fe200078cc0ff */
[----:B------:R-:W-:Y:S02]  /*43e0*/  FFMA.FTZ R207, R153, R208, R250 ;  /* 0x000000d099cf7223 */ /* 0x000fe400000100fa */
[----:B------:R-:W-:Y:S01]  /*43f0*/  FADD.FTZ R48, R48, R191 ;  /* 0x000000bf30307221 */ /* 0x000fe20000010000 */
[----:B------:R-:W-:Y:S01]  /*4400*/  @P5 PRMT R191, RZ, 0x7610, R140 ;  /* 0x00007610ffbf5816 */ /* 0x000fe2000000008c */
[----:B------:R-:W-:-:S04]  /*4410*/  FADD.FTZ R207, R179, -R207 ;  /* 0x800000cfb3cf7221 */ /* 0x000fc80000010000 */
[----:B------:R-:W-:-:S04]  /*4420*/  FMUL.FTZ R207, R159, R207 ;  /* 0x000000cf9fcf7220 */ /* 0x000fc80000410000 */
[----:B------:R-:W-:Y:S01]  /*4430*/  @P5 FADD.FTZ R207, R207, R191 ;  /* 0x000000bfcfcf5221 */ /* 0x000fe20000010000 */
[----:B------:R-:W-:-:S04]  /*4440*/  @P6 PRMT R148, RZ, 0x7610, R148 ;  /* 0x00007610ff946816 */ /* 0x000fc80000000094 */
[----:B------:R-:W-:Y:S01]  /*4450*/  @P4 F2FP.BF16.PACK_AB R191, RZ, R207 ;  /* 0x000000cfffbf423e */ /* 0x000fe200000010ff */
[----:B------:R-:W-:-:S03]  /*4460*/  FMUL.FTZ R207, R207, R160 ;  /* 0x000000a0cfcf7220 */ /* 0x000fc60000410000 */
[----:B------:R-:W-:Y:S01]  /*4470*/  @P4 PRMT R144, R144, 0x5410, R191 ;  /* 0x0000541090904816 */ /* 0x000fe200000000bf */
[----:B------:R-:W-:Y:S02]  /*4480*/  FMUL.FTZ R207, R207, c[0x0][0x1e8] ;  /* 0x00007a00cfcf7a20 */ /* 0x000fe40000410000 */
[----:B------:R-:W-:Y:S02]  /*4490*/  IMAD.MOV.U32 R191, RZ, RZ, RZ ;  /* 0x000000ffffbf7224 */ /* 0x000fe400078e00ff */
[----:B------:R-:W-:Y:S02]  /*44a0*/  @P6 FMUL.FTZ R248, R207, R148 ;  /* 0x00000094cff86220 */ /* 0x000fe40000410000 */
[----:B------:R-:W-:Y:S02]  /*44b0*/  FFMA.FTZ R148, R155, R208, R250 ;  /* 0x000000d09b947223 */ /* 0x000fe400000100fa */
[----:B------:R-:W-:Y:S01]  /*44c0*/  @P6 FMUL.FTZ R191, R205, R207 ;  /* 0x000000cfcdbf6220 */ /* 0x000fe20000410000 */
[----:B------:R-:W-:Y:S01]  /*44d0*/  LOP3.LUT P6, RZ, R172, 0xff0000, RZ, 0xc0, !PT ;  /* 0x00ff0000acff7812 */ /* 0x000fe200078cc0ff */
[----:B------:R-:W-:-:S02]  /*44e0*/  FADD.FTZ R148, R181, -R148 ;  /* 0x80000094b5947221 */ /* 0x000fc40000010000 */
[----:B------:R-:W-:Y:S02]  /*44f0*/  FADD.FTZ R49, R49, R248 ;  /* 0x000000f831317221 */ /* 0x000fe40000010000 */
[----:B------:R-:W-:Y:S01]  /*4500*/  FMUL.FTZ R207, R159, R148 ;  /* 0x000000949fcf7220 */ /* 0x000fe20000410000 */
[----:B------:R-:W-:-:S05]  /*4510*/  @P5 PRMT R148, RZ, 0x5410, R141 ;  /* 0x00005410ff945816 */ /* 0x000fca000000008d */
[----:B------:R-:W-:Y:S02]  /*4520*/  @P5 FADD.FTZ R207, R207, R148 ;  /* 0x00000094cfcf5221 */ /* 0x000fe40000010000 */
[----:B------:R-:W-:-:S03]  /*4530*/  @P6 PRMT R248, RZ, 0x5410, R149 ;  /* 0x00005410fff86816 */ /* 0x000fc60000000095 */
[----:B------:R-:W-:Y:S01]  /*4540*/  @P4 F2FP.BF16.PACK_AB R148, RZ, R207 ;  /* 0x000000cfff94423e */ /* 0x000fe200000010ff */
[----:B------:R-:W-:-:S03]  /*4550*/  FMUL.FTZ R207, R207, R160 ;  /* 0x000000a0cfcf7220 */ /* 0x000fc60000410000 */
[----:B------:R-:W-:Y:S01]  /*4560*/  @P4 PRMT R145, R148, 0x7610, R145 ;  /* 0x0000761094914816 */ /* 0x000fe20000000091 */
[----:B------:R-:W-:Y:S01]  /*4570*/  FMUL.FTZ R148, R207, c[0x0][0x1e8] ;  /* 0x00007a00cf947a20 */ /* 0x000fe20000410000 */
[----:B------:R-:W-:-:S03]  /*4580*/  MOV R207, RZ ;  /* 0x000000ff00cf7202 */ /* 0x000fc60000000f00 */
[----:B------:R-:W-:-:S04]  /*4590*/  @P6 FMUL.FTZ R207, R148, R248 ;  /* 0x000000f894cf6220 */ /* 0x000fc80000410000 */
[----:B------:R-:W-:Y:S01]  /*45a0*/  FADD.FTZ R50, R50, R207 ;  /* 0x000000cf32327221 */ /* 0x000fe20000010000 */
[----:B------:R-:W-:-:S06]  /*45b0*/  HFMA2.MMA R207, -RZ, RZ, 0, 0 ;  /* 0x00000000ffcf7435 */ /* 0x000fcc00000001ff */
        /* <DEDUP_REMOVED lines=47> */
[----:B------:R-:W-:Y:S01]  /*48b0*/  FADD.FTZ R45, R45, R149 ;  /* 0x000000952d2d7221 */ /* 0x000fe20000010000 */
[----:B------:R-:W-:Y:S02]  /*48c0*/  @P5 PRMT R149, RZ, 0x5410, R143 ;  /* 0x00005410ff955816 */ /* 0x000fe4000000008f */
[----:B------:R-:W-:Y:S01]  /*48d0*/  @P6 FMUL.FTZ R150, R201, R148 ;  /* 0x00000094c9966220 */ /* 0x000fe20000410000 */
[----:B------:R-:W-:Y:S01]  /*48e0*/  LOP3.LUT P6, RZ, R173, 0xff000000, RZ, 0xc0, !PT ;  /* 0xff000000adff7812 */ /* 0x000fe200078cc0ff */
[-CC-:B------:R-:W-:Y:S02]  /*48f0*/  FFMA.FTZ R148, R187, R208.reuse, R250.reuse ;  /* 0x000000d0bb947223 */ /* 0x180fe400000100fa */
[----:B------:R-:W-:Y:S01]  /*4900*/  FFMA.FTZ R208, R189, R208, R250 ;  /* 0x000000d0bdd07223 */ /* 0x000fe200000100fa */
[----:B------:R-:W-:Y:S01]  /*4910*/  F2FP.BF16.PACK_AB R150, R150, R249 ;  /* 0x000000f99696723e */ /* 0x000fe200000010ff */
[----:B------:R-:W-:Y:S02]  /*4920*/  FADD.FTZ R148, R188, -R148 ;  /* 0x80000094bc947221 */ /* 0x000fe40000010000 */
[----:B------:R-:W-:-:S02]  /*4930*/  FADD.FTZ R208, R192, -R208 ;  /* 0x800000d0c0d07221 */ /* 0x000fc40000010000 */
[C---:B------:R-:W-:Y:S02]  /*4940*/  FMUL.FTZ R148, R159.reuse, R148 ;  /* 0x000000949f947220 */ /* 0x040fe40000410000 */
[----:B------:R-:W-:Y:S02]  /*4950*/  FMUL.FTZ R159, R159, R208 ;  /* 0x000000d09f9f7220 */ /* 0x000fe40000410000 */
[----:B------:R-:W-:Y:S01]  /*4960*/  @P5 FADD.FTZ R148, R148, R149 ;  /* 0x0000009594945221 */ /* 0x000fe20000010000 */
[----:B------:R-:W-:-:S05]  /*4970*/  @P5 PRMT R149, RZ, 0x7610, R143 ;  /* 0x00007610ff955816 */ /* 0x000fca000000008f */
[----:B------:R-:W-:Y:S01]  /*4980*/  @P5 FADD.FTZ R159, R159, R149 ;  /* 0x000000959f9f5221 */ /* 0x000fe20000010000 */
[----:B------:R-:W-:Y:S02]  /*4990*/  LOP3.LUT P5, RZ, R173, 0xff0000, RZ, 0xc0, !PT ;  /* 0x00ff0000adff7812 */ /* 0x000fe400078ac0ff */
[----:B------:R-:W-:Y:S01]  /*49a0*/  @P4 F2FP.BF16.PACK_AB R149, RZ, R148 ;  /* 0x00000094ff95423e */ /* 0x000fe200000010ff */
[----:B------:R-:W-:-:S03]  /*49b0*/  FMUL.FTZ R148, R148, R160 ;  /* 0x000000a094947220 */ /* 0x000fc60000410000 */
[----:B------:R-:W-:Y:S02]  /*49c0*/  @P4 PRMT R147, R149, 0x7610, R147 ;  /* 0x0000761095934816 */ /* 0x000fe40000000093 */
[----:B------:R-:W-:Y:S01]  /*49d0*/  @P4 F2FP.BF16.PACK_AB R149, RZ, R159 ;  /* 0x0000009fff95423e */ /* 0x000fe200000010ff */
[----:B------:R-:W-:-:S03]  /*49e0*/  FMUL.FTZ R159, R159, R160 ;  /* 0x000000a09f9f7220 */ /* 0x000fc60000410000 */
[----:B------:R-:W-:Y:S01]  /*49f0*/  @P4 PRMT R147, R147, 0x5410, R149 ;  /* 0x0000541093934816 */ /* 0x000fe20000000095 */
[----:B------:R-:W-:Y:S01]  /*4a00*/  FMUL.FTZ R149, R148, c[0x0][0x1e8] ;  /* 0x00007a0094957a20 */ /* 0x000fe20000410000 */
[--C-:B------:R-:W-:Y:S02]  /*4a10*/  @P5 PRMT R160, RZ, 0x5410, R151.reuse ;  /* 0x00005410ffa05816 */ /* 0x100fe40000000097 */
[----:B------:R-:W-:Y:S02]  /*4a20*/  MOV R148, RZ ;  /* 0x000000ff00947202 */ /* 0x000fe40000000f00 */
[----:B------:R-:W-:Y:S01]  /*4a30*/  @P6 PRMT R151, RZ, 0x7610, R151 ;  /* 0x00007610ff976816 */ /* 0x000fe20000000097 */
[----:B------:R-:W-:Y:S01]  /*4a40*/  @P5 FMUL.FTZ R148, R149, R160 ;  /* 0x000000a095945220 */ /* 0x000fe20000410000 */
[----:B------:R-:W-:-:S03]  /*4a50*/  HFMA2.MMA R160, -RZ, RZ, 0, 0 ;  /* 0x00000000ffa07435 */ /* 0x000fc600000001ff */
[----:B------:R-:W-:-:S03]  /*4a60*/  FADD.FTZ R46, R46, R148 ;  /* 0x000000942e2e7221 */ /* 0x000fc60000010000 */
[----:B------:R-:W-:Y:S01]  /*4a70*/  @P5 FMUL.FTZ R160, R200, R149 ;  /* 0x00000095c8a05220 */ /* 0x000fe20000410000 */
[----:B------:R-:W-:Y:S01]  /*4a80*/  @P4 LEA R148, P5, R2, c[0x0][0x258], 0x4 ;  /* 0x0000960002944a11 */ /* 0x000fe200078a20ff */
[----:B------:R-:W-:Y:S01]  /*4a90*/  FMUL.FTZ R149, R159, c[0x0][0x1e8] ;  /* 0x00007a009f957a20 */ /* 0x000fe20000410000 */
[----:B------:R-:W-:-:S03]  /*4aa0*/  MOV R159, RZ ;  /* 0x000000ff009f7202 */ /* 0x000fc60000000f00 */
[----:B------:R-:W-:Y:S01]  /*4ab0*/  @P6 FMUL.FTZ R159, R149, R151 ;  /* 0x00000097959f6220 */ /* 0x000fe20000410000 */
[----:B------:R-:W-:-:S03]  /*4ac0*/  HFMA2.MMA R151, -RZ, RZ, 0, 0 ;  /* 0x00000000ff977435 */ /* 0x000fc600000001ff */
[----:B------:R-:W-:-:S03]  /*4ad0*/  FADD.FTZ R47, R47, R159 ;  /* 0x0000009f2f2f7221 */ /* 0x000fc60000010000 */
[----:B------:R-:W-:Y:S01]  /*4ae0*/  @P6 FMUL.FTZ R151, R199, R149 ;  /* 0x00000095c7976220 */ /* 0x000fe20000410000 */
[----:B------:R-:W-:-:S04]  /*4af0*/  @P4 LEA.HI.X R149, R2, c[0x0][0x25c], RZ, 0x4, P5 ;  /* 0x0000970002954a11 */ /* 0x000fc800028f24ff */
[----:B------:R-:W-:Y:S01]  /*4b00*/  F2FP.BF16.PACK_AB R151, R151, R160 ;  /* 0x000000a09797723e */ /* 0x000fe200000010ff */
[----:B------:R0:W-:Y:S02]  /*4b10*/  @P4 STG.E.128 [R148.64], R144 ;  /* 0x0000009094004986 */ /* 0x0001e4000c101d04 */
[----:B0-----:R-:W-:Y:S02]  /*4b20*/  F2FP.BF16.PACK_AB R148, R191, R190 ;  /* 0x000000bebf94723e */ /* 0x001fe400000010ff */
[----:B------:R-:W-:Y:S02]  /*4b30*/  LEA R190, P4, R2, c[0x0][0x248], 0x4 ;  /* 0x0000920002be7a11 */ /* 0x000fe400078820ff */
[----:B------:R-:W-:Y:S02]  /*4b40*/  F2FP.BF16.PACK_AB R149, R248, R207 ;  /* 0x000000cff895723e */ /* 0x000fe400000010ff */
[----:B------:R-:W-:-:S05]  /*4b50*/  LEA.HI.X R191, R2, c[0x0][0x24c], RZ, 0x4, P4 ;  /* 0x0000930002bf7a11 */ /* 0x000fca00020f24ff */
[----:B------:R0:W-:Y:S04]  /*4b60*/  STG.E.128 [R190.64], R148 ;  /* 0x00000094be007986 */ /* 0x0001e8000c101d04 */
.L_x_910:
[----:B------:R-:W-:Y:S05]  /*4b70*/  BSYNC B1 ;  /* 0x0000000000017941 */ /* 0x000fea0003800000 */
.L_x_909:
[----:B------:R-:W-:-:S04]  /*4b80*/  MOV R2, c[0x0][0x160] ;  /* 0x0000580000027a02 */ /* 0x000fc80000000f00 */
[----:B------:R-:W-:-:S04]  /*4b90*/  LEA R0, R2, R0, 0x2 ;  /* 0x0000000002007211 */ /* 0x000fc800078e10ff */
[----:B------:R-:W-:-:S13]  /*4ba0*/  ISETP.GE.AND P4, PT, R0, c[0x0][0x164], PT ;  /* 0x0000590000007a0c */ /* 0x000fda0003f86270 */
[----:B0----5:R-:W-:Y:S01]  /*4bb0*/  @P4 CALL.REL.NOINC `(.L_x_892) ;  /* 0x0000001000004944 */ /* 0x021fe20003c00000 */
[----:B------:R-:W-:Y:S05]  /*4bc0*/  BRA `(.L_x_911) ;  /* 0xffffbf0000007947 */ /* 0x000fea000383ffff */
.L_x_892:
[----:B0-----:R-:W-:Y:S05]  /*4bd0*/  BSYNC B0 ;  /* 0x0000000000007941 */ /* 0x001fea0003800000 */
.L_x_891:
        /* <DEDUP_REMOVED lines=98> */
[----:B------:R-:W-:Y:S01]  /*5200*/  BAR.SYNC.DEFER_BLOCKING 0x0 ;  /* 0x0000000000007b1d */ /* 0x000fe20000010000 */
[----:B-1----:R-:W-:-:S05]  /*5210*/  FADD.FTZ R99, R4, R99 ;  /* 0x0000006304637221 */ /* 0x002fca0000010000 */
[----:B------:R-:W-:Y:S04]  /*5220*/  STS.128 [R0], R72 ;  /* 0x0000004800007388 */ /* 0x000fe80000000c00 */
[----:B------:R0:W-:Y:S04]  /*5230*/  STS.128 [R0+0x10], R68 ;  /* 0x0000104400007388 */ /* 0x0001e80000000c00 */
[----:B------:R-:W-:Y:S04]  /*5240*/  STS.128 [R0+0x400], R64 ;  /* 0x0004004000007388 */ /* 0x000fe80000000c00 */
[----:B------:R-:W-:Y:S04]  /*5250*/  STS.128 [R0+0x410], R60 ;  /* 0x0004103c00007388 */ /* 0x000fe80000000c00 */
[----:B------:R-:W-:Y:S04]  /*5260*/  STS.128 [R0+0x800], R56 ;  /* 0x0008003800007388 */ /* 0x000fe80000000c00 */
[----:B------:R-:W-:Y:S04]  /*5270*/  STS.128 [R0+0x810], R52 ;  /* 0x0008103400007388 */ /* 0x000fe80000000c00 */
[----:B------:R-:W-:Y:S04]  /*5280*/  STS.128 [R0+0xc00], R48 ;  /* 0x000c003000007388 */ /* 0x000fe80000000c00 */
[----:B------:R1:W-:Y:S04]  /*5290*/  STS.128 [R0+0xc10], R44 ;  /* 0x000c102c00007388 */ /* 0x0003e80000000c00 */
[----:B------:R-:W-:Y:S06]  /*52a0*/  BAR.SYNC.DEFER_BLOCKING 0x0 ;  /* 0x0000000000007b1d */ /* 0x000fec0000010000 */
[----:B0-----:R-:W0:Y:S01]  /*52b0*/  S2R R68, SR_CTAID.X ;  /* 0x0000000000447919 */ /* 0x001e220000002500 */
[----:B-1----:R-:W-:-:S04]  /*52c0*/  IADD3 R0, -R148, 0x7f, RZ ;  /* 0x0000007f94007810 */ /* 0x002fc80007ffe1ff */
[----:B------:R-:W-:-:S04]  /*52d0*/  IADD3 R0, R0, c[0x0][0x168], RZ ;  /* 0x00005a0000007a10 */ /* 0x000fc80007ffe0ff */
[C---:B------:R-:W-:Y:S02]  /*52e0*/  ISETP.GE.U32.AND P6, PT, R0.reuse, 0x100, PT ;  /* 0x000001000000780c */ /* 0x040fe40003fc6070 */
[----:B------:R-:W-:Y:S01]  /*52f0*/  ISETP.GE.U32.AND P5, PT, R0, 0x180, PT ;  /* 0x000001800000780c */ /* 0x000fe20003fa6070 */
[----:B------:R-:W1:Y:S04]  /*5300*/  LDS R6, [R148.X4] ;  /* 0x0000000094067984 */ /* 0x000e680000004800 */
[----:B------:R-:W2:Y:S01]  /*5310*/  LDS R111, [R148.X4+0x1000] ;  /* 0x00100000946f7984 */ /* 0x000ea20000004800 */
[----:B0-----:R-:W-:-:S03]  /*5320*/  IMAD R44, R68, c[0x0][0x168], RZ ;  /* 0x00005a00442c7a24 */ /* 0x001fc600078e02ff */
[----:B------:R-:W0:Y:S02]  /*5330*/  LDS R73, [R148.X4+0x2000] ;  /* 0x0020000094497984 */ /* 0x000e240000004800 */
[----:B------:R-:W-:Y:S02]  /*5340*/  IADD3 R44, P0, R44, R148, RZ ;  /* 0x000000942c2c7210 */ /* 0x000fe40007f1e0ff */
[----:B------:R-:W3:Y:S02]  /*5350*/  LDS R65, [R148.X4+0x3000] ;  /* 0x0030000094417984 */ /* 0x000ee40000004800 */
[----:B------:R-:W-:Y:S02]  /*5360*/  IADD3.X R51, RZ, RZ, RZ, P0, !PT ;  /* 0x000000ffff337210 */ /* 0x000fe400007fe4ff */
[----:B------:R-:W-:Y:S02]  /*5370*/  LOP3.LUT P0, RZ, R0, 0xffffff80, RZ, 0xc0, !PT ;  /* 0xffffff8000ff7812 */ /* 0x000fe4000780c0ff */
[----:B------:R-:W-:-:S02]  /*5380*/  SHF.L.U64.HI R51, R44, 0x2, R51 ;  /* 0x000000022c337819 */ /* 0x000fc40000010233 */
[----:B------:R-:W-:-:S04]  /*5390*/  SHF.L.U32 R44, R44, 0x2, RZ ;  /* 0x000000022c2c7819 */ /* 0x000fc800000006ff */
[C---:B------:R-:W-:Y:S02]  /*53a0*/  IADD3 R48, P1, R44.reuse, c[0x0][0x228], RZ ;  /* 0x00008a002c307a10 */ /* 0x040fe40007f3e0ff */
[C---:B------:R-:W-:Y:S02]  /*53b0*/  IADD3 R46, P2, R44.reuse, c[0x0][0x220], RZ ;  /* 0x000088002c2e7a10 */ /* 0x040fe40007f5e0ff */
[----:B------:R-:W-:Y:S02]  /*53c0*/  IADD3 R44, P3, R44, c[0x0][0x240], RZ ;  /* 0x000090002c2c7a10 */ /* 0x000fe40007f7e0ff */
[C---:B------:R-:W-:Y:S02]  /*53d0*/  IADD3.X R55, R51.reuse, c[0x0][0x22c], RZ, P1, !PT ;  /* 0x00008b0033377a10 */ /* 0x040fe40000ffe4ff */
[C---:B------:R-:W-:Y:S02]  /*53e0*/  IADD3.X R53, R51.reuse, c[0x0][0x224], RZ, P2, !PT ;  /* 0x0000890033357a10 */ /* 0x040fe400017fe4ff */
[----:B------:R-:W-:Y:S01]  /*53f0*/  IADD3.X R51, R51, c[0x0][0x244], RZ, P3, !PT ;  /* 0x0000910033337a10 */ /* 0x000fe20001ffe4ff */
[----:B-1----:R-:W-:-:S04]  /*5400*/  FADD.FTZ R6, RZ, R6 ;  /* 0x00000006ff067221 */ /* 0x002fc80000010000 */
[----:B--2---:R-:W-:-:S04]  /*5410*/  FADD.FTZ R6, R6, R111 ;  /* 0x0000006f06067221 */ /* 0x004fc80000010000 */
[----:B0-----:R-:W-:-:S04]  /*5420*/  FADD.FTZ R6, R6, R73 ;  /* 0x0000004906067221 */ /* 0x001fc80000010000 */
[----:B---3--:R-:W-:Y:S01]  /*5430*/  FADD.FTZ R65, R6, R65 ;  /* 0x0000004106417221 */ /* 0x008fe20000010000 */
[----:B------:R-:W-:Y:S05]  /*5440*/  @!P0 BRA `(.L_x_913) ;  /* 0x000000f000008947 */ /* 0x000fea0003800000 */
[----:B------:R-:W-:Y:S01]  /*5450*/  IMAD.MOV.U32 R2, RZ, RZ, R48 ;  /* 0x000000ffff027224 */ /* 0x000fe200078e0030 */
[----:B------:R-:W-:Y:S02]  /*5460*/  MOV R3, R55 ;  /* 0x0000003700037202 */ /* 0x000fe40000000f00 */
[----:B------:R-:W-:Y:S02]  /*5470*/  MOV R4, R46 ;  /* 0x0000002e00047202 */ /* 0x000fe40000000f00 */
[----:B------:R-:W-:Y:S01]  /*5480*/  MOV R5, R53 ;  /* 0x0000003500057202 */ /* 0x000fe20000000f00 */
[----:B------:R0:W-:Y:S01]  /*5490*/  STG.E [R2.64], R99 ;  /* 0x0000006302007986 */ /* 0x0001e2000c101904 */
[----:B------:R-:W-:Y:S02]  /*54a0*/  MOV R6, R44 ;  /* 0x0000002c00067202 */ /* 0x000fe40000000f00 */
[----:B------:R-:W-:Y:S01]  /*54b0*/  MOV R7, R51 ;  /* 0x0000003300077202 */ /* 0x000fe20000000f00 */
[----:B------:R0:W-:Y:S01]  /*54c0*/  STG.E [R4.64], R31 ;  /* 0x0000001f04007986 */ /* 0x0001e2000c101904 */
[----:B------:R-:W-:-:S02]  /*54d0*/  IADD3 R48, P0, R48, 0x200, RZ ;  /* 0x0000020030307810 */ /* 0x000fc40007f1e0ff */
[----:B------:R-:W-:Y:S01]  /*54e0*/  IADD3 R46, P1, R46, 0x200, RZ ;  /* 0x000002002e2e7810 */ /* 0x000fe20007f3e0ff */
[----:B------:R0:W-:Y:S01]  /*54f0*/  STG.E [R6.64], R65 ;  /* 0x0000004106007986 */ /* 0x0001e2000c101904 */
[----:B------:R-:W-:Y:S02]  /*5500*/  IADD3 R44, P2, R44, 0x200, RZ ;  /* 0x000002002c2c7810 */ /* 0x000fe40007f5e0ff */
[----:B------:R-:W-:Y:S02]  /*5510*/  IADD3.X R55, RZ, R55, RZ, P0, !PT ;  /* 0x00000037ff377210 */ /* 0x000fe400007fe4ff */
[----:B------:R-:W-:Y:S02]  /*5520*/  IADD3.X R53, RZ, R53, RZ, P1, !PT ;  /* 0x00000035ff357210 */ /* 0x000fe40000ffe4ff */
[----:B------:R-:W-:Y:S02]  /*5530*/  IADD3.X R51, RZ, R51, RZ, P2, !PT ;  /* 0x00000033ff337210 */ /* 0x000fe400017fe4ff */
.L_x_913:
[----:B------:R-:W-:Y:S05]  /*5540*/  BSYNC B0 ;  /* 0x0000000000007941 */ /* 0x000fea0003800000 */
.L_x_912:
        /* <DEDUP_REMOVED lines=34> */
[----:B------:R-:W-:-:S02]  /*5770*/  FADD.FTZ R39, R14, R39 ;  /* 0x000000270e277221 */ /* 0x000fc40000010000 */
[----:B------:R-:W-:Y:S01]  /*5780*/  FADD.FTZ R13, R13, R20 ;  /* 0x000000140d0d7221 */ /* 0x000fe20000010000 */
[----:B------:R-:W4:Y:S01]  /*5790*/  LDS R17, [R148.X4+0x1400] ;  /* 0x0014000094117984 */ /* 0x000f220000004800 */
        /* <DEDUP_REMOVED lines=9> */
[----:B------:R-:W-:Y:S02]  /*5830*/  FADD.FTZ R41, RZ, R41 ;  /* 0x00000029ff297221 */ /* 0x000fe40000010000 */
[----:B------:R-:W-:Y:S01]  /*5840*/  FADD.FTZ R42, RZ, R42 ;  /* 0x0000002aff2a7221 */ /* 0x000fe20000010000 */
[----:B------:R-:W5:Y:S01]  /*5850*/  LDS R21, [R148.X4+0x1c00] ;  /* 0x001c000094157984 */ /* 0x000f620000004800 */
[----:B------:R-:W-:Y:S02]  /*5860*/  FADD.FTZ R43, RZ, R43 ;  /* 0x0000002bff2b7221 */ /* 0x000fe40000010000 */
[----:B-1----:R-:W-:Y:S01]  /*5870*/  FADD.FTZ R0, RZ, R0 ;  /* 0x00000000ff007221 */ /* 0x002fe20000010000 */
[----:B------:R-:W1:Y:S01]  /*5880*/  LDS R12, [R148.X4+0x1e00] ;  /* 0x001e0000940c7984 */ /* 0x000e620000004800 */
[----:B------:R-:W-:-:S02]  /*5890*/  FADD.FTZ R34, R34, R77 ;  /* 0x0000004d22227221 */ /* 0x000fc40000010000 */
[----:B------:R-:W-:Y:S01]  /*58a0*/  FADD.FTZ R36, R36, R79 ;  /* 0x0000004f24247221 */ /* 0x000fe20000010000 */
[----:B------:R-:W1:Y:S01]  /*58b0*/  LDS R23, [R148.X4+0x2200] ;  /* 0x0022000094177984 */ /* 0x000e620000004800 */
[----:B------:R-:W-:Y:S02]  /*58c0*/  FADD.FTZ R38, R38, R81 ;  /* 0x0000005126267221 */ /* 0x000fe40000010000 */
        /* <DEDUP_REMOVED lines=36> */
[----:B-1----:R-:W-:Y:S01]  /*5b10*/  FADD.FTZ R7, R7, R12 ;  /* 0x0000000c07077221 */ /* 0x002fe20000010000 */
[----:B------:R1:W1:Y:S01]  /*5b20*/  LDS R49, [R148.X4+0x3e00] ;  /* 0x003e000094317984 */ /* 0x0002620000004800 */
        /* <DEDUP_REMOVED lines=11> */
[----:B------:R-:W-:Y:S02]  /*5be0*/  FADD.FTZ R25, R2, R25 ;  /* 0x0000001902197221 */ /* 0x000fe40000010000 */
        /* <DEDUP_REMOVED lines=22> */
.L_x_915:
[----:B0-----:R-:W-:Y:S05]  /*5d50*/  BSYNC B0 ;  /* 0x0000000000007941 */ /* 0x001fea0003800000 */
.L_x_914:
[----:B------:R-:W-:Y:S01]  /*5d60*/  BSSY B0, `(.L_x_916) ;  /* 0x0000012000007945 */ /* 0x000fe20003800000 */
[----:B------:R-:W-:Y:S01]  /*5d70*/  FADD.FTZ R25, R25, R20 ;  /* 0x0000001419197221 */ /* 0x000fe20000010000 */
[----:B------:R-:W-:Y:S05]  /*5d80*/  @!P5 BRA `(.L_x_917) ;  /* 0x000000f00000d947 */ /* 0x000fea0003800000 */
[----:B------:R-:W-:Y:S01]  /*5d90*/  MOV R2, R48 ;  /* 0x0000003000027202 */ /* 0x000fe20000000f00 */
[----:B------:R-:W-:Y:S01]  /*5da0*/  IMAD.MOV.U32 R3, RZ, RZ, R55 ;  /* 0x000000ffff037224 */ /* 0x000fe200078e0037 */
[----:B------:R-:W-:Y:S02]  /*5db0*/  MOV R4, R46 ;  /* 0x0000002e00047202 */ /* 0x000fe40000000f00 */
[----:B------:R-:W-:Y:S02]  /*5dc0*/  MOV R5, R53 ;  /* 0x0000003500057202 */ /* 0x000fe40000000f00 */
[----:B------:R-:W-:Y:S01]  /*5dd0*/  MOV R6, R44 ;  /* 0x0000002c00067202 */ /* 0x000fe20000000f00 */
[----:B------:R0:W-:Y:S01]  /*5de0*/  STG.E [R2.64], R103 ;  /* 0x0000006702007986 */ /* 0x0001e2000c101904 */
[----:B------:R-:W-:-:S02]  /*5df0*/  MOV R7, R51 ;  /* 0x0000003300077202 */ /* 0x000fc40000000f00 */
[----:B------:R-:W-:Y:S01]  /*5e00*/  IADD3 R48, P6, R48, 0x200, RZ ;  /* 0x0000020030307810 */ /* 0x000fe20007fde0ff */
[----:B------:R0:W-:Y:S01]  /*5e10*/  STG.E [R4.64], R9 ;  /* 0x0000000904007986 */ /* 0x0001e2000c101904 */
[----:B------:R-:W-:Y:S02]  /*5e20*/  IADD3 R46, P5, R46, 0x200, RZ ;  /* 0x000002002e2e7810 */ /* 0x000fe40007fbe0ff */
[----:B------:R-:W-:Y:S01]  /*5e30*/  IADD3.X R55, RZ, R55, RZ, P6, !PT ;  /* 0x00000037ff377210 */ /* 0x000fe200037fe4ff */
[----:B------:R0:W-:Y:S01]  /*5e40*/  STG.E [R6.64], R25 ;  /* 0x0000001906007986 */ /* 0x0001e2000c101904 */
[----:B------:R-:W-:Y:S02]  /*5e50*/  IADD3 R44, P6, R44, 0x200, RZ ;  /* 0x000002002c2c7810 */ /* 0x000fe40007fde0ff */
[----:B------:R-:W-:Y:S02]  /*5e60*/  IADD3.X R53, RZ, R53, RZ, P5, !PT ;  /* 0x00000035ff357210 */ /* 0x000fe40002ffe4ff */
[----:B------:R-:W-:-:S04]  /*5e70*/  IADD3.X R51, RZ, R51, RZ, P6, !PT ;  /* 0x00000033ff337210 */ /* 0x000fc800037fe4ff */
.L_x_917:
[----:B------:R-:W-:Y:S05]  /*5e80*/  BSYNC B0 ;  /* 0x0000000000007941 */ /* 0x000fea0003800000 */
.L_x_916:
[----:B------:R-:W-:Y:S01]  /*5e90*/  BSSY B0, `(.L_x_918) ;  /* 0x0000012000007945 */ /* 0x000fe20003800000 */
[----:B------:R-:W-:Y:S01]  /*5ea0*/  FADD.FTZ R45, R14, R45 ;  /* 0x0000002d0e2d7221 */ /* 0x000fe20000010000 */
[----:B------:R-:W-:Y:S05]  /*5eb0*/  @!P0 BRA `(.L_x_919) ;  /* 0x000000f000008947 */ /* 0x000fea0003800000 */
[----:B0-----:R-:W-:Y:S02]  /*5ec0*/  MOV R2, R48 ;  /* 0x0000003000027202 */ /* 0x001fe40000000f00 */
[----:B------:R-:W-:-:S02]  /*5ed0*/  MOV R3, R55 ;  /* 0x0000003700037202 */ /* 0x000fc40000000f00 */
[----:B------:R-:W-:Y:S02]  /*5ee0*/  MOV R4, R46 ;  /* 0x0000002e00047202 */ /* 0x000fe40000000f00 */
[----:B------:R-:W-:Y:S01]  /*5ef0*/  MOV R5, R53 ;  /* 0x0000003500057202 */ /* 0x000fe20000000f00 */
[----:B------:R0:W-:Y:S01]  /*5f00*/  STG.E [R2.64], R105 ;  /* 0x0000006902007986 */ /* 0x0001e2000c101904 */
[----:B------:R-:W-:Y:S02]  /*5f10*/  MOV R6, R44 ;  /* 0x0000002c00067202 */ /* 0x000fe40000000f00 */
[----:B------:R-:W-:Y:S01]  /*5f20*/  MOV R7, R51 ;  /* 0x0000003300077202 */ /* 0x000fe20000000f00 */
[----:B------:R0:W-:Y:S01]  /*5f30*/  STG.E [R4.64], R35 ;  /* 0x0000002304007986 */ /* 0x0001e2000c101904 */
[----:B------:R-:W-:Y:S02]  /*5f40*/  IADD3 R48, P0, R48, 0x200, RZ ;  /* 0x0000020030307810 */ /* 0x000fe40007f1e0ff */
[----:B------:R-:W-:Y:S01]  /*5f50*/  IADD3 R46, P5, R46, 0x200, RZ ;  /* 0x000002002e2e7810 */ /* 0x000fe20007fbe0ff */
[----:B------:R0:W-:Y:S01]  /*5f60*/  STG.E [R6.64], R45 ;  /* 0x0000002d06007986 */ /* 0x0001e2000c101904 */
[----:B------:R-:W-:-:S02]  /*5f70*/  IADD3 R44, P6, R44, 0x200, RZ ;  /* 0x000002002c2c7810 */ /* 0x000fc40007fde0ff */
[----:B------:R-:W-:Y:S02]  /*5f80*/  IADD3.X R55, RZ, R55, RZ, P0, !PT ;  /* 0x00000037ff377210 */ /* 0x000fe400007fe4ff */
[----:B------:R-:W-:Y:S02]  /*5f90*/  IADD3.X R53, RZ, R53, RZ, P5, !PT ;  /* 0x00000035ff357210 */ /* 0x000fe40002ffe4ff */
[----:B------:R-:W-:Y:S02]  /*5fa0*/  IADD3.X R51, RZ, R51, RZ, P6, !PT ;  /* 0x00000033ff337210 */ /* 0x000fe400037fe4ff */
.L_x_919:
[----:B------:R-:W-:Y:S05]  /*5fb0*/  BSYNC B0 ;  /* 0x0000000000007941 */ /* 0x000fea0003800000 */
.L_x_918:
[----:B------:R-:W-:Y:S01]  /*5fc0*/  BSSY B0, `(.L_x_920) ;  /* 0x0000012000007945 */ /* 0x000fe20003800000 */
[----:B------:R-:W-:Y:S01]  /*5fd0*/  FADD.FTZ R27, R27, R22 ;  /* 0x000000161b1b7221 */ /* 0x000fe20000010000 */
[----:B------:R-:W-:Y:S05]  /*5fe0*/  @!P1 BRA `(.L_x_921) ;  /* 0x000000f000009947 */ /* 0x000fea0003800000 */
[----:B0-----:R-:W-:Y:S01]  /*5ff0*/  MOV R2, R48 ;  /* 0x0000003000027202 */ /* 0x001fe20000000f00 */
[----:B------:R-:W-:Y:S01]  /*6000*/  IMAD.MOV.U32 R4, RZ, RZ, R46 ;  /* 0x000000ffff047224 */ /* 0x000fe200078e002e */
[----:B------:R-:W-:Y:S02]  /*6010*/  MOV R3, R55 ;  /* 0x0000003700037202 */ /* 0x000fe40000000f00 */
[----:B------:R-:W-:-:S02]  /*6020*/  MOV R5, R53 ;  /* 0x0000003500057202 */ /* 0x000fc40000000f00 */
[----:B------:R-:W-:Y:S01]  /*6030*/  MOV R6, R44 ;  /* 0x0000002c00067202 */ /* 0x000fe20000000f00 */
[----:B------:R0:W-:Y:S01]  /*6040*/  STG.E [R2.64], R107 ;  /* 0x0000006b02007986 */ /* 0x0001e2000c101904 */
[----:B------:R-:W-:Y:S02]  /*6050*/  MOV R7, R51 ;  /* 0x0000003300077202 */ /* 0x000fe40000000f00 */
[----:B------:R-:W-:Y:S01]  /*6060*/  IADD3 R48, P0, R48, 0x200, RZ ;  /* 0x0000020030307810 */ /* 0x000fe20007f1e0ff */
[----:B------:R0:W-:Y:S01]  /*6070*/  STG.E [R4.64], R11 ;  /* 0x0000000b04007986 */ /* 0x0001e2000c101904 */
[----:B------:R-:W-:Y:S02]  /*6080*/  IADD3 R46, P1, R46, 0x200, RZ ;  /* 0x000002002e2e7810 */ /* 0x000fe40007f3e0ff */
[----:B------:R-:W-:Y:S01]  /*6090*/  IADD3 R44, P5, R44, 0x200, RZ ;  /* 0x000002002c2c7810 */ /* 0x000fe20007fbe0ff */
[----:B------:R0:W-:Y:S01]  /*60a0*/  STG.E [R6.64], R27 ;  /* 0x0000001b06007986 */ /* 0x0001e2000c101904 */
[----:B------:R-:W-:-:S02]  /*60b0*/  IADD3.X R55, RZ, R55, RZ, P0, !PT ;  /* 0x00000037ff377210 */ /* 0x000fc400007fe4ff */
[----:B------:R-:W-:Y:S02]  /*60c0*/  IADD3.X R53, RZ, R53, RZ, P1, !PT ;  /* 0x00000035ff357210 */ /* 0x000fe40000ffe4ff */
[----:B------:R-:W-:Y:S02]  /*60d0*/  IADD3.X R51, RZ, R51, RZ, P5, !PT ;  /* 0x00000033ff337210 */ /* 0x000fe40002ffe4ff */
.L_x_921:
[----:B------:R-:W-:Y:S05]  /*60e0*/  BSYNC B0 ;  /* 0x0000000000007941 */ /* 0x000fea0003800000 */
.L_x_920:
        /* <DEDUP_REMOVED lines=18> */
.L_x_923:
[----:B------:R-:W-:Y:S05]  /*6210*/  BSYNC B0 ;  /* 0x0000000000007941 */ /* 0x000fea0003800000 */
.L_x_922:
[----:B------:R-:W-:Y:S01]  /*6220*/  BSSY B0, `(.L_x_924) ;  /* 0x0000012000007945 */ /* 0x000fe20003800000 */
[----:B------:R-:W-:Y:S01]  /*6230*/  FADD.FTZ R29, R29, R24 ;  /* 0x000000181d1d7221 */ /* 0x000fe20000010000 */
[----:B------:R-:W-:Y:S05]  /*6240*/  @!P3 BRA `(.L_x_925) ;  /* 0x000000f00000b947 */ /* 0x000fea0003800000 */
[----:B0-----:R-:W-:Y:S01]  /*6250*/  MOV R2, R48 ;  /* 0x0000003000027202 */ /* 0x001fe20000000f00 */
        /* <DEDUP_REMOVED lines=9> */
[----:B------:R-:W-:Y:S01]  /*62f0*/  IADD3 R44, P2, R44, 0x200, RZ ;  /* 0x000002002c2c7810 */ /* 0x000fe20007f5e0ff */
[----:B------:R0:W-:Y:S01]  /*6300*/  STG.E [R6.64], R29 ;  /* 0x0000001d06007986 */ /* 0x0001e2000c101904 */
[----:B------:R-:W-:Y:S02]  /*6310*/  IADD3.X R55, RZ, R55, RZ, P0, !PT ;  /* 0x00000037ff377210 */ /* 0x000fe400007fe4ff */
[----:B------:R-:W-:Y:S02]  /*6320*/  IADD3.X R53, RZ, R53, RZ, P1, !PT ;  /* 0x00000035ff357210 */ /* 0x000fe40000ffe4ff */
[----:B------:R-:W-:-:S02]  /*6330*/  IADD3.X R51, RZ, R51, RZ, P2, !PT ;  /* 0x00000033ff337210 */ /* 0x000fc400017fe4ff */
.L_x_925:
[----:B------:R-:W-:Y:S05]  /*6340*/  BSYNC B0 ;  /* 0x0000000000007941 */ /* 0x000fea0003800000 */
.L_x_924:
[----:B-1----:R-:W-:Y:S01]  /*6350*/  FADD.FTZ R49, R18, R49 ;  /* 0x0000003112317221 */ /* 0x002fe20000010000 */
[----:B0-----:R-:W-:-:S02]  /*6360*/  MOV R2, R48 ;  /* 0x0000003000027202 */ /* 0x001fc40000000f00 */
        /* <DEDUP_REMOVED lines=10> */
.L_x_901:
[----:B------:R-:W-:Y:S01]  /*6410*/  HFMA2.MMA R150, -RZ, RZ, 0, 5.9604644775390625e-08 ;  /* 0x00000001ff967435 */ /* 0x000fe200000001ff */
[----:B------:R-:W-:Y:S02]  /*6420*/  MOV R149, R191 ;  /* 0x000000bf00957202 */ /* 0x000fe40000000f00 */
[----:B------:R-:W-:Y:S02]  /*6430*/  MOV R249, 0x1f ;  /* 0x0000001f00f97802 */ /* 0x000fe40000000f00 */
[----:B------:R-:W-:-:S02]  /*6440*/  MOV R190, 0xffffffff ;  /* 0xffffffff00be7802 */ /* 0x000fc40000000f00 */
[----:B------:R-:W-:Y:S02]  /*6450*/  MOV R148, 0x6470 ;  /* 0x0000647000947802 */ /* 0x000fe40000000f00 */
[----:B-----5:R-:W-:Y:S05]  /*6460*/  CALL.REL.NOINC `($__internal_14_$__cuda_sm70_shflsync_bfly_p) ;  /* 0x0000046000007944 */ /* 0x020fea0003c00000 */
[----:B-1----:R-:W-:Y:S01]  /*6470*/  MOV R151, R150 ;  /* 0x0000009600977202 */ /* 0x002fe20000000f00 */
[----:B------:R-:W-:Y:S05]  /*6480*/  BRA `(.L_x_926) ;  /* 0xffffbf7000007947 */ /* 0x000fea000383ffff */
.L_x_902:
[----:B------:R-:W-:Y:S01]  /*6490*/  HFMA2.MMA R150, -RZ, RZ, 0, 5.9604644775390625e-08 ;  /* 0x00000001ff967435 */ /* 0x000fe200000001ff */
[----:B------:R-:W-:Y:S01]  /*64a0*/  MOV R149, R207 ;  /* 0x000000cf00957202 */ /* 0x000fe20000000f00 */
[----:B------:R-:W-:Y:S01]  /*64b0*/  IMAD.MOV.U32 R249, RZ, RZ, 0x1f ;  /* 0x0000001ffff97424 */ /* 0x000fe200078e00ff */
[----:B------:R-:W-:Y:S02]  /*64c0*/  MOV R190, 0xffffffff ;  /* 0xffffffff00be7802 */ /* 0x000fe40000000f00 */
[----:B------:R-:W-:Y:S02]  /*64d0*/  MOV R148, 0x64f0 ;  /* 0x000064f000947802 */ /* 0x000fe40000000f00 */
[----:B01---5:R-:W-:Y:S05]  /*64e0*/  CALL.REL.NOINC `($__internal_14_$__cuda_sm70_shflsync_bfly_p) ;  /* 0x000003e000007944 */ /* 0x023fea0003c00000 */
[----:B------:R-:W-:Y:S01]  /*64f0*/  FADD.FTZ R191, R151, R191 ;  /* 0x000000bf97bf7221 */ /* 0x000fe20000010000 */
[----:B------:R-:W-:Y:S01]  /*6500*/  MOV R249, 0x1f ;  /* 0x0000001f00f97802 */ /* 0x000fe20000000f00 */
[----:B-1----:R-:W-:Y:S01]  /*6510*/  FADD.FTZ R207, R207, R150 ;  /* 0x00000096cfcf7221 */ /* 0x002fe20000010000 */
[----:B------:R-:W-:Y:S01]  /*6520*/  HFMA2.MMA R150, -RZ, RZ, 0, 1.1920928955078125e-07 ;  /* 0x00000002ff967435 */ /* 0x000fe200000001ff */
[----:B------:R-:W-:-:S02]  /*6530*/  MOV R190, 0xffffffff ;  /* 0xffffffff00be7802 */ /* 0x000fc40000000f00 */
[----:B------:R-:W-:Y:S02]  /*6540*/  MOV R149, R191 ;  /* 0x000000bf00957202 */ /* 0x000fe40000000f00 */
[----:B------:R-:W-:Y:S02]  /*6550*/  MOV R148, 0x6570 ;  /* 0x0000657000947802 */ /* 0x000fe40000000f00 */
[----:B------:R-:W-:Y:S05]  /*6560*/  CALL.REL.NOINC `($__internal_14_$__cuda_sm70_shflsync_bfly_p) ;  /* 0x0000036000007944 */ /* 0x000fea0003c00000 */
[----:B-1----:R-:W-:Y:S01]  /*6570*/  MOV R151, R150 ;  /* 0x0000009600977202 */ /* 0x002fe20000000f00 */
[----:B------:R-:W-:Y:S01]  /*6580*/  HFMA2.MMA R150, -RZ, RZ, 0, 1.1920928955078125e-07 ;  /* 0x00000002ff967435 */ /* 0x000fe200000001ff */
[----:B------:R-:W-:Y:S02]  /*6590*/  MOV R149, R207 ;  /* 0x000000cf00957202 */ /* 0x000fe40000000f00 */
[----:B------:R-:W-:Y:S02]  /*65a0*/  MOV R249, 0x1f ;  /* 0x0000001f00f97802 */ /* 0x000fe40000000f00 */
[----:B------:R-:W-:Y:S02]  /*65b0*/  MOV R190, 0xffffffff ;  /* 0xffffffff00be7802 */ /* 0x000fe40000000f00 */
[----:B------:R-:W-:-:S02]  /*65c0*/  MOV R148, 0x65e0 ;  /* 0x000065e000947802 */ /* 0x000fc40000000f00 */
[----:B------:R-:W-:Y:S05]  /*65d0*/  CALL.REL.NOINC `($__internal_14_$__cuda_sm70_shflsync_bfly_p) ;  /* 0x000002f000007944 */ /* 0x000fea0003c00000 */
[----:B------:R-:W-:Y:S01]  /*65e0*/  FADD.FTZ R191, R151, R191 ;  /* 0x000000bf97bf7221 */ /* 0x000fe20000010000 */
[----:B------:R-:W-:Y:S01]  /*65f0*/  MOV R249, 0x1f ;  /* 0x0000001f00f97802 */ /* 0x000fe20000000f00 */
[----:B-1----:R-:W-:Y:S01]  /*6600*/  FADD.FTZ R207, R207, R150 ;  /* 0x00000096cfcf7221 */ /* 0x002fe20000010000 */
[----:B------:R-:W-:Y:S01]  /*6610*/  HFMA2.MMA R150, -RZ, RZ, 0, 2.384185791015625e-07 ;  /* 0x00000004ff967435 */ /* 0x000fe200000001ff */
[----:B------:R-:W-:-:S02]  /*6620*/  MOV R190, 0xffffffff ;  /* 0xffffffff00be7802 */ /* 0x000fc40000000f00 */
[----:B------:R-:W-:Y:S02]  /*6630*/  MOV R149, R191 ;  /* 0x000000bf00957202 */ /* 0x000fe40000000f00 */
[----:B------:R-:W-:Y:S02]  /*6640*/  MOV R148, 0x6660 ;  /* 0x0000666000947802 */ /* 0x000fe40000000f00 */
[----:B------:R-:W-:Y:S05]  /*6650*/  CALL.REL.NOINC `($__internal_14_$__cuda_sm70_shflsync_bfly_p) ;  /* 0x0000027000007944 */ /* 0x000fea0003c00000 */
[----:B-1----:R-:W-:Y:S01]  /*6660*/  MOV R151, R150 ;  /* 0x0000009600977202 */ /* 0x002fe20000000f00 */
[----:B------:R-:W-:Y:S01]  /*6670*/  HFMA2.MMA R150, -RZ, RZ, 0, 2.384185791015625e-07 ;  /* 0x00000004ff967435 */ /* 0x000fe200000001ff */
[----:B------:R-:W-:Y:S02]  /*6680*/  MOV R149, R207 ;  /* 0x000000cf00957202 */ /* 0x000fe40000000f00 */
[----:B------:R-:W-:Y:S02]  /*6690*/  MOV R249, 0x1f ;  /* 0x0000001f00f97802 */ /* 0x000fe40000000f00 */
[----:B------:R-:W-:Y:S02]  /*66a0*/  MOV R190, 0xffffffff ;  /* 0xffffffff00be7802 */ /* 0x000fe40000000f00 */
[----:B------:R-:W-:-:S02]  /*66b0*/  MOV R148, 0x66d0 ;  /* 0x000066d000947802 */ /* 0x000fc40000000f00 */
[----:B------:R-:W-:Y:S05]  /*66c0*/  CALL.REL.NOINC `($__internal_14_$__cuda_sm70_shflsync_bfly_p) ;  /* 0x0000020000007944 */ /* 0x000fea0003c00000 */
[----:B------:R-:W-:Y:S01]  /*66d0*/  FADD.FTZ R191, R151, R191 ;  /* 0x000000bf97bf7221 */ /* 0x000fe20000010000 */
[----:B------:R-:W-:Y:S01]  /*66e0*/  HFMA2.MMA R249, -RZ, RZ, 0, 1.847743988037109375e-06 ;  /* 0x0000001ffff97435 */ /* 0x000fe200000001ff */
[----:B-1----:R-:W-:Y:S01]  /*66f0*/  FADD.FTZ R207, R207, R150 ;  /* 0x00000096cfcf7221 */ /* 0x002fe20000010000 */
[----:B------:R-:W-:Y:S01]  /*6700*/  MOV R190, 0xffffffff ;  /* 0xffffffff00be7802 */ /* 0x000fe20000000f00 */
[----:B------:R-:W-:Y:S01]  /*6710*/  IMAD.MOV.U32 R150, RZ, RZ, 0x8 ;  /* 0x00000008ff967424 */ /* 0x000fe200078e00ff */
[----:B------:R-:W-:-:S02]  /*6720*/  MOV R149, R191 ;  /* 0x000000bf00957202 */ /* 0x000fc40000000f00 */
[----:B------:R-:W-:Y:S02]  /*6730*/  MOV R148, 0x6750 ;  /* 0x0000675000947802 */ /* 0x000fe40000000f00 */
[----:B------:R-:W-:Y:S05]  /*6740*/  CALL.REL.NOINC `($__internal_14_$__cuda_sm70_shflsync_bfly_p) ;  /* 0x0000018000007944 */ /* 0x000fea0003c00000 */
[----:B-1----:R-:W-:Y:S01]  /*6750*/  MOV R151, R150 ;  /* 0x0000009600977202 */ /* 0x002fe20000000f00 */
[----:B------:R-:W-:Y:S01]  /*6760*/  HFMA2.MMA R150, -RZ, RZ, 0, 4.76837158203125e-07 ;  /* 0x00000008ff967435 */ /* 0x000fe200000001ff */
[----:B------:R-:W-:Y:S02]  /*6770*/  MOV R149, R207 ;  /* 0x000000cf00957202 */ /* 0x000fe40000000f00 */
[----:B------:R-:W-:Y:S02]  /*6780*/  MOV R249, 0x1f ;  /* 0x0000001f00f97802 */ /* 0x000fe40000000f00 */
[----:B------:R-:W-:Y:S02]  /*6790*/  MOV R190, 0xffffffff ;  /* 0xffffffff00be7802 */ /* 0x000fe40000000f00 */
[----:B------:R-:W-:Y:S02]  /*67a0*/  MOV R148, 0x67c0 ;  /* 0x000067c000947802 */ /* 0x000fe40000000f00 */
[----:B------:R-:W-:Y:S05]  /*67b0*/  CALL.REL.NOINC `($__internal_14_$__cuda_sm70_shflsync_bfly_p) ;  /* 0x0000011000007944 */ /* 0x000fea0003c00000 */
[----:B------:R-:W-:Y:S01]  /*67c0*/  FADD.FTZ R191, R151, R191 ;  /* 0x000000bf97bf7221 */ /* 0x000fe20000010000 */
[----:B------:R-:W-:Y:S01]  /*67d0*/  MOV R249, 0x1f ;  /* 0x0000001f00f97802 */ /* 0x000fe20000000f00 */
[----:B-1----:R-:W-:Y:S01]  /*67e0*/  FADD.FTZ R207, R207, R150 ;  /* 0x00000096cfcf7221 */ /* 0x002fe20000010000 */
[----:B------:R-:W-:Y:S01]  /*67f0*/  HFMA2.MMA R150, -RZ, RZ, 0, 9.5367431640625e-07 ;  /* 0x00000010ff967435 */ /* 0x000fe200000001ff */
[----:B------:R-:W-:-:S02]  /*6800*/  MOV R190, 0xffffffff ;  /* 0xffffffff00be7802 */ /* 0x000fc40000000f00 */
[----:B------:R-:W-:Y:S02]  /*6810*/  MOV R149, R191 ;  /* 0x000000bf00957202 */ /* 0x000fe40000000f00 */
[----:B------:R-:W-:Y:S02]  /*6820*/  MOV R148, 0x6840 ;  /* 0x0000684000947802 */ /* 0x000fe40000000f00 */
[----:B------:R-:W-:Y:S05]  /*6830*/  CALL.REL.NOINC `($__internal_14_$__cuda_sm70_shflsync_bfly_p) ;  /* 0x0000009000007944 */ /* 0x000fea0003c00000 */
[----:B-1----:R-:W-:Y:S01]  /*6840*/  MOV R151, R150 ;  /* 0x0000009600977202 */ /* 0x002fe20000000f00 */
[----:B------:R-:W-:Y:S01]  /*6850*/  HFMA2.MMA R150, -RZ, RZ, 0, 9.5367431640625e-07 ;  /* 0x00000010ff967435 */ /* 0x000fe200000001ff */
[----:B------:R-:W-:Y:S02]  /*6860*/  MOV R149, R207 ;  /* 0x000000cf00957202 */ /* 0x000fe40000000f00 */
[----:B------:R-:W-:Y:S02]  /*6870*/  MOV R249, 0x1f ;  /* 0x0000001f00f97802 */ /* 0x000fe40000000f00 */
[----:B------:R-:W-:Y:S02]  /*6880*/  MOV R190, 0xffffffff ;  /* 0xffffffff00be7802 */ /* 0x000fe40000000f00 */
[----:B------:R-:W-:-:S02]  /*6890*/  MOV R148, 0x68b0 ;  /* 0x000068b000947802 */ /* 0x000fc40000000f00 */
[----:B------:R-:W-:Y:S05]  /*68a0*/  CALL.REL.NOINC `($__internal_14_$__cuda_sm70_shflsync_bfly_p) ;  /* 0x0000002000007944 */ /* 0x000fea0003c00000 */
[----:B-1----:R-:W-:Y:S01]  /*68b0*/  MOV R148, R150 ;  /* 0x0000009600947202 */ /* 0x002fe20000000f00 */
[----:B------:R-:W-:Y:S05]  /*68c0*/  BRA `(.L_x_927) ;  /* 0xffffbc5000007947 */ /* 0x000fea000383ffff */
        .weak           $__internal_14_$__cuda_sm70_shflsync_bfly_p
        .type           $__internal_14_$__cuda_sm70_shflsync_bfly_p,@function
        .size           $__internal_14_$__cuda_sm70_shflsync_bfly_p,(.L_x_12316 - $__internal_14_$__cuda_sm70_shflsync_bfly_p)
$__internal_14_$__cuda_sm70_shflsync_bfly_p:
[----:B------:R-:W-:Y:S04]  /*68d0*/  WARPSYNC R190 ;  /* 0x000000be00007348 */ /* 0x000fe80003800000 */
[----:B------:R0:W1:Y:S02]  /*68e0*/  SHFL.BFLY PT, R150, R149, R150, R249 ;  /* 0x0c00009695967389 */ /* 0x00006400000e00f9 */
[----:B0-----:R-:W-:-:S06]  /*68f0*/  HFMA2.MMA R149, -RZ, RZ, 0, 0 ;  /* 0x00000000ff957435 */ /* 0x001fcc00000001ff */
[----:B------:R-:W-:Y:S05]  /*6900*/  RET.REL.NODEC R148 `(_ZN10layer_norm13ln_bwd_kernelINS_13Kernel_traitsI13__nv_bfloat16S2_S2_S2_fjLj1024ELj1ELj4ELj1ELj16ENS_18Kernel_traits_baseILj1024ES2_S2_S2_S2_fjLj128EEEEELb1ELb1ELb0ELb0EEEvNS_9BwdParamsE) ;  /* 0xffff96f094007950 */ /* 0x000fea0003c3ffff */
.L_x_928:
        /* <DEDUP_REMOVED lines=15> */
.L_x_12316:


//--------------------- .text._ZN10layer_norm13ln_bwd_kernelINS_13Kernel_traitsI13__nv_bfloat16S2_S2_S2_fjLj1024ELj1ELj4ELj1ELj16ENS_18Kernel_traits_baseILj1024ES2_S2_S2_S2_fjLj128EEEEELb1ELb1ELb0ELb1EEEvNS_9BwdParamsE --------------------------
	.section	.text._ZN10layer_norm13ln_bwd_kernelINS_13Kernel_traitsI13__nv_bfloat16S2_S2_S2_fjLj1024ELj1ELj4ELj1ELj16ENS_18Kernel_traits_baseILj1024ES2_S2_S2_S2_fjLj128EEEEELb1ELb1ELb0ELb1EEEvNS_9BwdParamsE,"ax",@progbits
	.sectioninfo	@"SHI_REGISTERS=255"
	.align	128
        .global         _ZN10layer_norm13ln_bwd_kernelINS_13Kernel_traitsI13__nv_bfloat16S2_S2_S2_fjLj1024ELj1ELj4ELj1ELj16ENS_18Kernel_traits_baseILj1024ES2_S2_S2_S2_fjLj128EEEEELb1ELb1ELb0ELb1EEEvNS_9BwdParamsE
        .type           _ZN10layer_norm13ln_bwd_kernelINS_13Kernel_traitsI13__nv_bfloat16S2_S2_S2_fjLj1024ELj1ELj4ELj1ELj16ENS_18Kernel_traits_baseILj1024ES2_S2_S2_S2_fjLj128EEEEELb1ELb1ELb0ELb1EEEvNS_9BwdParamsE,@function
        .size           _ZN10layer_norm13ln_bwd_kernelINS_13Kernel_traitsI13__nv_bfloat16S2_S2_S2_fjLj1024ELj1ELj4ELj1ELj16ENS_18Kernel_traits_baseILj1024ES2_S2_S2_S2_fjLj128EEEEELb1ELb1ELb0ELb1EEEvNS_9BwdParamsE,(.L_x_12317 - _ZN10layer_norm13ln_bwd_kernelINS_13Kernel_traitsI13__nv_bfloat16S2_S2_S2_fjLj1024ELj1ELj4ELj1ELj16ENS_18Kernel_traits_baseILj1024ES2_S2_S2_S2_fjLj128EEEEELb1ELb1ELb0ELb1EEEvNS_9BwdParamsE)
        .other          _ZN10layer_norm13ln_bwd_kernelINS_13Kernel_traitsI13__nv_bfloat16S2_S2_S2_fjLj1024ELj1ELj4ELj1ELj16ENS_18Kernel_traits_baseILj1024ES2_S2_S2_S2_fjLj128EEEEELb1ELb1ELb0ELb1EEEvNS_9BwdParamsE,@"STO_CUDA_ENTRY STV_DEFAULT"
_ZN10layer_norm13ln_bwd_kernelINS_13Kernel_traitsI13__nv_bfloat16S2_S2_S2_fjLj1024ELj1ELj4ELj1ELj16ENS_18Kernel_traits_baseILj1024ES2_S2_S2_S2_fjLj128EEEEELb1ELb1ELb0ELb1EEEvNS_9BwdParamsE:
.text._ZN10layer_norm13ln_bwd_kernelINS_13Kernel_traitsI13__nv_bfloat16S2_S2_S2_fjLj1024ELj1ELj4ELj1ELj16ENS_18Kernel_traits_baseILj1024ES2_S2_S2_S2_fjLj128EEEEELb1ELb1ELb0ELb1EEEvNS_9BwdParamsE:
[----:B------:R-:W-:Y:S02]  /*0000*/  MOV R1, c[0x0][0x28] ;  /* 0x00000a0000017a02 */ /* 0x000fe40000000f00 */
[----:B------:R-:W0:Y:S01]  /*0010*/  S2R R4, SR_TID.X ;  /* 0x0000000000047919 */ /* 0x000e220000002100 */
[----:B------:R-:W-:Y:S01]  /*0020*/  ULDC.64 UR4, c[0x0][0x118] ;  /* 0x0000460000047ab9 */ /* 0x000fe20000000a00 */
        /* <DEDUP_REMOVED lines=55> */
[----:B-----5:R-:W-:Y:S01]  /*03a0*/  CS2R R62, SRZ ;  /* 0x00000000003e7805 */ /* 0x020fe2000001ff00 */
        /* <DEDUP_REMOVED lines=8> */
.L_x_930:
[----:B0-----:R-:W-:-:S04]  /*0430*/  LEA R2, P0, R5, c[0x0][0x1b0], 0x4 ;  /* 0x00006c0005027a11 */ /* 0x001fc800078020ff */
[----:B------:R-:W-:-:S05]  /*0440*/  IADD3.X R3, RZ, c[0x0][0x1b4], RZ, P0, !PT ;  /* 0x00006d00ff037a10 */ /* 0x000fca00007fe4ff */
[----:B------:R0:W2:Y:S04]  /*0450*/  LDG.E.128 R4, [R2.64] ;  /* 0x0000000402047981 */ /* 0x0000a8000c1e1d00 */
[----:B------:R0:W3:Y:S04]  /*0460*/  LDG.E.128 R8, [R2.64+0x200] ;  /* 0x0002000402087981 */ /* 0x0000e8000c1e1d00 */
[----:B------:R0:W4:Y:S04]  /*0470*/  LDG.E.128 R12, [R2.64+0x400] ;  /* 0x00040004020c7981 */ /* 0x000128000c1e1d00 */
[----:B------:R0:W3:Y:S01]  /*0480*/  LDG.E.128 R64, [R2.64+0x600] ;  /* 0x0006000402407981 */ /* 0x0000e2000c1e1d00 */
        /* <DEDUP_REMOVED lines=53> */
[--C-:B---3--:R-:W-:Y:S01]  /*07e0*/  PRMT R205, RZ, 0x5410, R8.reuse ;  /* 0x00005410ffcd7816 */ /* 0x108fe20000000008 */
        /* <DEDUP_REMOVED lines=9> */
[--C-:B----4-:R-:W-:Y:S01]  /*0880*/  PRMT R197, RZ, 0x5410, R12.reuse ;  /* 0x00005410ffc57816 */ /* 0x110fe2000000000c */
        /* <DEDUP_REMOVED lines=9> */
[----:B------:R-:W-:Y:S01]  /*0920*/  CS2R R14, SRZ ;  /* 0x00000000000e7805 */ /* 0x000fe2000001ff00 */
        /* <DEDUP_REMOVED lines=8> */
.L_x_936:
[----:B------:R-:W0:Y:S01]  /*09b0*/  S2R R89, SR_TID.X ;  /* 0x0000000000597919 */ /* 0x000e220000002100 */
[----:B------:R-:W-:Y:S01]  /*09c0*/  ISETP.NE.U32.AND P1, PT, RZ, c[0x0][0x1c0], PT ;  /* 0x00007000ff007a0c */ /* 0x000fe20003f25070 */
[----:B------:R-:W-:Y:S01]  /*09d0*/  IMAD R86, R175, c[0x0][0x168], RZ ;  /* 0x00005a00af567a24 */ /* 0x000fe200078e02ff */
[----:B------:R-:W-:Y:S02]  /*09e0*/  SHF.R.S32.HI R88, RZ, 0x1f, R175 ;  /* 0x0000001fff587819 */ /* 0x000fe400000114af */
[----:B------:R-:W-:Y:S02]  /*09f0*/  ISETP.NE.AND.EX P1, PT, RZ, c[0x0][0x1c4], PT, P1 ;  /* 0x00007100ff007a0c */ /* 0x000fe40003f25310 */
[----:B------:R-:W-:-:S04]  /*0a00*/  SHF.R.S32.HI R87, RZ, 0x1f, R86 ;  /* 0x0000001fff577819 */ /* 0x000fc80000011456 */
[----:B------:R-:W-:Y:S02]  /*0a10*/  LEA.HI R87, R87, R86, RZ, 0x3 ;  /* 0x0000005657577211 */ /* 0x000fe400078f18ff */
[----:B------:R-:W-:-:S05]  /*0a20*/  MOV R161, 0x10 ;  /* 0x0000001000a17802 */ /* 0x000fca0000000f00 */
[----:B------:R-:W-:-:S04]  /*0a30*/  @P1 LEA R84, P0, R175, c[0x0][0x1c0], 0x1 ;  /* 0x00007000af541a11 */ /* 0x000fc800078008ff */
[----:B------:R-:W-:Y:S02]  /*0a40*/  @P1 LEA.HI.X R85, R175, c[0x0][0x1c4], R88, 0x1, P0 ;  /* 0x00007100af551a11 */ /* 0x000fe400000f0c58 */
[----:B0-----:R-:W-:Y:S02]  /*0a50*/  LOP3.LUT R89, R89, 0x1f, RZ, 0xc0, !PT ;  /* 0x0000001f59597812 */ /* 0x001fe400078ec0ff */
[----:B------:R-:W-:Y:S01]  /*0a60*/  MOV R146, 0x4 ;  /* 0x0000000400927802 */ /* 0x000fe20000000f00 */
[----:B------:R0:W2:Y:S01]  /*0a70*/  @P1 LDG.E.U16 R160, [R84.64] ;  /* 0x0000000454a01981 */ /* 0x0000a2000c1e1500 */
[----:B------:R-:W-:-:S04]  /*0a80*/  LEA.HI.SX32 R179, R87, R89, 0x1d ;  /* 0x0000005957b37211 */ /* 0x000fc800078feaff */
[----:B------:R-:W-:Y:S01]  /*0a90*/  IADD3 R192, R179, 0x20, RZ ;  /* 0x00000020b3c07810 */ /* 0x000fe20007ffe0ff */
[----:B------:R-:W-:Y:S01]  /*0aa0*/  IMAD.WIDE R96, R175, R146, c[0x0][0x1a0] ;  /* 0x00006800af607625 */ /* 0x000fe200078e0292 */
[----:B------:R-:W-:-:S03]  /*0ab0*/  IADD3 R178, R179, 0x60, RZ ;  /* 0x00000060b3b27810 */ /* 0x000fc60007ffe0ff */
[CC--:B0-----:R-:W-:Y:S01]  /*0ac0*/  IMAD.WIDE.U32 R84, R179.reuse, R161.reuse, c[0x0][0x188] ;  /* 0x00006200b3547625 */ /* 0x0c1fe200078e00a1 */
[----:B------:R0:W3:Y:S03]  /*0ad0*/  LDG.E R207, [R96.64] ;  /* 0x0000000460cf7981 */ /* 0x0000e6000c1e1900 */
[-C--:B------:R-:W-:Y:S02]  /*0ae0*/  IMAD.WIDE.U32 R88, R192, R161.reuse, c[0x0][0x188] ;  /* 0x00006200c0587625 */ /* 0x080fe400078e00a1 */
[----:B------:R-:W4:Y:S01]  /*0af0*/  LDG.E.128 R84, [R84.64] ;  /* 0x0000000454547981 */ /* 0x000f22000c1e1d00 */
[C---:B------:R-:W-:Y:S01]  /*0b00*/  IADD3 R180, R179.reuse, 0x40, RZ ;  /* 0x00000040b3b47810 */ /* 0x040fe20007ffe0ff */
[-C--:B------:R-:W-:Y:S02]  /*0b10*/  IMAD.WIDE.U32 R98, R178, R161.reuse, c[0x0][0x188] ;  /* 0x00006200b2627625 */ /* 0x080fe400078e00a1 */
[----:B------:R-:W3:Y:S02]  /*0b20*/  LDG.E.128 R88, [R88.64] ;  /* 0x0000000458587981 */ /* 0x000ee4000c1e1d00 */
[----:B------:R-:W-:-:S02]  /*0b30*/  IMAD.WIDE.U32 R100, R179, R161, c[0x0][0x208] ;  /* 0x00008200b3647625 */ /* 0x000fc400078e00a1 */
[----:B0-----:R-:W3:Y:S02]  /*0b40*/  LDG.E.128 R96, [R98.64] ;  /* 0x0000000462607981 */ /* 0x001ee4000c1e1d00 */
[----:B------:R-:W-:Y:S02]  /*0b50*/  IMAD.WIDE R146, R175, R146, c[0x0][0x1a8] ;  /* 0x00006a00af927625 */ /* 0x000fe400078e0292 */
[----:B------:R-:W3:Y:S02]  /*0b60*/  LDG.E.128 R100, [R100.64] ;  /* 0x0000000464647981 */ /* 0x000ee4000c1e1d00 */
[-C--:B------:R-:W-:Y:S02]  /*0b70*/  IMAD.WIDE.U32 R92, R180, R161.reuse, c[0x0][0x188] ;  /* 0x00006200b45c7625 */ /* 0x080fe400078e00a1 */
[----:B------:R0:W3:Y:S02]  /*0b80*/  LDG.E R186, [R146.64] ;  /* 0x0000000492ba7981 */ /* 0x0000e4000c1e1900 */
[----:B------:R-:W-:-:S02]  /*0b90*/  IMAD.WIDE.U32 R104, R192, R161, c[0x0][0x208] ;  /* 0x00008200c0687625 */ /* 0x000fc400078e00a1 */
[----:B------:R-:W3:Y:S02]  /*0ba0*/  LDG.E.128 R92, [R92.64] ;  /* 0x000000045c5c7981 */ /* 0x000ee4000c1e1d00 */
[-C--:B------:R-:W-:Y:S02]  /*0bb0*/  IMAD.WIDE.U32 R108, R180, R161.reuse, c[0x0][0x208] ;  /* 0x00008200b46c7625 */ /* 0x080fe400078e00a1 */
[----:B------:R-:W3:Y:S02]  /*0bc0*/  LDG.E.128 R104, [R104.64] ;  /* 0x0000000468687981 */ /* 0x000ee4000c1e1d00 */
[----:B------:R-:W-:Y:S02]  /*0bd0*/  IMAD.WIDE.U32 R112, R178, R161, c[0x0][0x208] ;  /* 0x00008200b2707625 */ /* 0x000fe400078e00a1 */
[----:B------:R-:W3:Y:S04]  /*0be0*/  LDG.E.128 R108, [R108.64] ;  /* 0x000000046c6c7981 */ /* 0x000ee8000c1e1d00 */
[----:B------:R-:W3:Y:S01]  /*0bf0*/  LDG.E.128 R112, [R112.64] ;  /* 0x0000000470707981 */ /* 0x000ee2000c1e1d00 */
[----:B------:R-:W-:-:S04]  /*0c00*/  ISETP.NE.U32.AND P0, PT, RZ, c[0x0][0x218], PT ;  /* 0x00008600ff007a0c */ /* 0x000fc80003f05070 */
[----:B------:R-:W-:Y:S02]  /*0c10*/  ISETP.NE.AND.EX P0, PT, RZ, c[0x0][0x21c], PT, P0 ;  /* 0x00008700ff007a0c */ /* 0x000fe40003f05300 */
[----:B------:R-:W-:-:S11]  /*0c20*/  MOV R209, 0x8 ;  /* 0x0000000800d17802 */ /* 0x000fd60000000f00 */
[----:B0-----:R-:W-:-:S04]  /*0c30*/  @P0 IMAD.WIDE.U32 R146, R179, R161, c[0x0][0x218] ;  /* 0x00008600b3920625 */ /* 0x001fc800078e00a1 */
[-C--:B------:R-:W-:Y:S01]  /*0c40*/  @P0 IMAD.WIDE.U32 R150, R192, R161.reuse, c[0x0][0x218] ;  /* 0x00008600c0960625 */ /* 0x080fe200078e00a1 */
[----:B-----5:R0:W5:Y:S03]  /*0c50*/  @P0 LDG.E.128 R64, [R146.64] ;  /* 0x0000000492400981 */ /* 0x020166000c1e1d00 */
[----:B------:R-:W-:Y:S01]  /*0c60*/  @P0 IMAD.WIDE.U32 R156, R180, R161, c[0x0][0x218] ;  /* 0x00008600b49c0625 */ /* 0x000fe200078e00a1 */
[----:B------:R1:W5:Y:S04]  /*0c70*/  @P0 LDG.E.128 R68, [R150.64] ;  /* 0x0000000496440981 */ /* 0x000368000c1e1d00 */
[----:B------:R1:W5:Y:S01]  /*0c80*/  @P0 LDG.E.128 R72, [R156.64] ;  /* 0x000000049c480981 */ /* 0x000362000c1e1d00 */
[----:B0-----:R-:W-:-:S04]  /*0c90*/  IMAD.WIDE.U32 R146, R178, R209, c[0x0][0x190] ;  /* 0x00006400b2927625 */ /* 0x001fc800078e00d1 */
[-C--:B-1----:R-:W-:Y:S02]  /*0ca0*/  IMAD.WIDE.U32 R150, R180, R209.reuse, c[0x0][0x190] ;  /* 0x00006400b4967625 */ /* 0x082fe400078e00d1 */
[----:B------:R-:W5:Y:S02]  /*0cb0*/  LDG.E.64 R146, [R146.64] ;  /* 0x0000000492927981 */ /* 0x000f64000c1e1b00 */
[----:B------:R-:W-:Y:S02]  /*0cc0*/  IMAD.WIDE.U32 R156, R209, R192, c[0x0][0x190] ;  /* 0x00006400d19c7625 */ /* 0x000fe400078e00c0 */
[----:B------:R-:W5:Y:S04]  /*0cd0*/  LDG.E.64 R150, [R150.64] ;  /* 0x0000000496967981 */ /* 0x000f68000c1e1b00 */
[----:B------:R-:W5:Y:S01]  /*0ce0*/  LDG.E.64 R156, [R156.64] ;  /* 0x000000049c9c7981 */ /* 0x000f62000c1e1b00 */
[----:B------:R-:W0:Y:S01]  /*0cf0*/  LDC.U8 R211, c[0x0][0x1f0] ;  /* 0x00007c00ffd37b82 */ /* 0x000e220000000000 */
[----:B------:R-:W-:Y:S01]  /*0d00*/  MOV R184, 0x3f800000 ;  /* 0x3f80000000b87802 */ /* 0x000fe20000000f00 */
[----:B------:R-:W-:Y:S01]  /*0d10*/  IMAD.WIDE.U32 R164, R179, R209, c[0x0][0x190] ;  /* 0x00006400b3a47625 */ /* 0x000fe200078e00d1 */
[----:B--2---:R-:W-:-:S02]  /*0d20*/  @P1 PRMT R184, RZ, 0x5410, R160 ;  /* 0x00005410ffb81816 */ /* 0x004fc400000000a0 */
[----:B0-----:R-:W-:Y:S02]  /*0d30*/  ISETP.NE.AND P1, PT, R211, RZ, PT ;  /* 0x000000ffd300720c */ /* 0x001fe40003f25270 */
[--C-:B----4-:R-:W-:Y:S02]  /*0d40*/  PRMT R221, RZ, 0x5410, R84.reuse ;  /* 0x00005410ffdd7816 */ /* 0x110fe40000000054 */
[----:B------:R-:W-:Y:S02]  /*0d50*/  PRMT R223, RZ, 0x7610, R84 ;  /* 0x00007610ffdf7816 */ /* 0x000fe40000000054 */
[----:B---3--:R-:W-:Y:S02]  /*0d60*/  FSEL R84, R207, RZ, !P1 ;  /* 0x000000ffcf547208 */ /* 0x008fe40004800000 */
[----:B------:R-:W-:Y:S02]  /*0d70*/  PRMT R237, RZ, 0x5410, R85 ;  /* 0x00005410ffed7816 */ /* 0x000fe40000000055 */
[----:B------:R-:W-:-:S02]  /*0d80*/  PRMT R241, RZ, 0x5410, R86 ;  /* 0x00005410fff17816 */ /* 0x000fc40000000056 */
[----:B------:R-:W-:Y:S02]  /*0d90*/  PRMT R86, RZ, 0x7610, R86 ;  /* 0x00007610ff567816 */ /* 0x000fe40000000056 */
[----:B------:R-:W-:Y:S02]  /*0da0*/  PRMT R220, RZ, 0x5410, R88 ;  /* 0x00005410ffdc7816 */ /* 0x000fe40000000058 */
[--C-:B------:R-:W-:Y:S02]  /*0db0*/  PRMT R233, RZ, 0x5410, R90.reuse ;  /* 0x00005410ffe97816 */ /* 0x100fe4000000005a */
[----:B------:R-:W-:Y:S01]  /*0dc0*/  PRMT R235, RZ, 0x7610, R90 ;  /* 0x00007610ffeb7816 */ /* 0x000fe2000000005a */
[C---:B------:R-:W-:Y:S01]  /*0dd0*/  FADD.FTZ R90, -R84.reuse, R221 ;  /* 0x000000dd545a7221 */ /* 0x040fe20000010100 */
[----:B------:R-:W-:Y:S01]  /*0de0*/  PRMT R88, RZ, 0x7610, R88 ;  /* 0x00007610ff587816 */ /* 0x000fe20000000058 */
[----:B------:R-:W-:Y:S01]  /*0df0*/  FADD.FTZ R240, -R84, R237 ;  /* 0x000000ed54f07221 */ /* 0x000fe20000010100 */
[----:B------:R-:W-:-:S02]  /*0e00*/  PRMT R229, RZ, 0x5410, R91 ;  /* 0x00005410ffe57816 */ /* 0x000fc4000000005b */
[----:B------:R-:W-:Y:S01]  /*0e10*/  PRMT R231, RZ, 0x7610, R91 ;  /* 0x00007610ffe77816 */ /* 0x000fe2000000005b */
[C---:B------:R-:W-:Y:S01]  /*0e20*/  FADD.FTZ R237, -R84.reuse, R241 ;  /* 0x000000f154ed7221 */ /* 0x040fe20000010100 */
[----:B------:R-:W-:Y:S01]  /*0e30*/  PRMT R91, RZ, 0x7610, R98 ;  /* 0x00007610ff5b7816 */ /* 0x000fe20000000062 */
[C---:B------:R-:W-:Y:S01]  /*0e40*/  FADD.FTZ R242, -R84.reuse, R223 ;  /* 0x000000df54f27221 */ /* 0x040fe20000010100 */
[----:B------:R-:W-:Y:S01]  /*0e50*/  PRMT R241, RZ, 0x5410, R100 ;  /* 0x00005410fff17816 */ /* 0x000fe20000000064 */
[----:B------:R-:W-:Y:S02]  /*0e60*/  FADD.FTZ R86, -R84, R86 ;  /* 0x0000005654567221 */ /* 0x000fe40000010100 */
[----:B------:R-:W-:Y:S01]  /*0e70*/  FMUL.FTZ R90, R186, R90 ;  /* 0x0000005aba5a7220 */ /* 0x000fe20000410000 */
[----:B------:R-:W-:Y:S01]  /*0e80*/  PRMT R217, RZ, 0x5410, R96 ;  /* 0x00005410ffd97816 */ /* 0x000fe20000000060 */
[C---:B------:R-:W-:Y:S02]  /*0e90*/  FADD.FTZ R221, -R84.reuse, R88 ;  /* 0x0000005854dd7221 */ /* 0x040fe40000010100 */
[C---:B------:R-:W-:Y:S01]  /*0ea0*/  FADD.FTZ R226, -R84.reuse, R235 ;  /* 0x000000eb54e27221 */ /* 0x040fe20000010100 */
[----:B------:R-:W-:Y:S01]  /*0eb0*/  PRMT R235, RZ, 0x5410, R102 ;  /* 0x00005410ffeb7816 */ /* 0x000fe20000000066 */
[----:B------:R-:W-:Y:S01]  /*0ec0*/  FADD.FTZ R88, -R84, R91 ;  /* 0x0000005b54587221 */ /* 0x000fe20000010100 */
[----:B------:R-:W-:Y:S01]  /*0ed0*/  PRMT R239, RZ, 0x7610, R85 ;  /* 0x00007610ffef7816 */ /* 0x000fe20000000055 */
[----:B------:R-:W-:Y:S01]  /*0ee0*/  FADD.FTZ R173, R241, R173 ;  /* 0x000000adf1ad7221 */ /* 0x000fe20000010000 */
[--C-:B------:R-:W-:Y:S01]  /*0ef0*/  PRMT R215, RZ, 0x5410, R93.reuse ;  /* 0x00005410ffd77816 */ /* 0x100fe2000000005d */
[----:B------:R-:W-:Y:S01]  /*0f00*/  FMUL.FTZ R242, R186, R242 ;  /* 0x000000f2baf27220 */ /* 0x000fe20000410000 */
[----:B------:R-:W-:Y:S01]  /*0f10*/  PRMT R227, RZ, 0x7610, R93 ;  /* 0x00007610ffe37816 */ /* 0x000fe2000000005d */
[-C--:B------:R-:W-:Y:S01]  /*0f20*/  FFMA.FTZ R174, R90, R241.reuse, R174 ;  /* 0x000000f15aae7223 */ /* 0x080fe200000100ae */
[----:B------:R-:W-:Y:S01]  /*0f30*/  PRMT R91, RZ, 0x7610, R100 ;  /* 0x00007610ff5b7816 */ /* 0x000fe20000000064 */
[----:B------:R-:W-:Y:S01]  /*0f40*/  FMUL.FTZ R86, R186, R86 ;  /* 0x00000056ba567220 */ /* 0x000fe20000410000 */
[----:B------:R-:W-:Y:S01]  /*0f50*/  PRMT R102, RZ, 0x7610, R102 ;  /* 0x00007610ff667816 */ /* 0x000fe20000000066 */
[----:B------:R-:W-:Y:S01]  /*0f60*/  FMUL.FTZ R241, R252, R241 ;  /* 0x000000f1fcf17220 */ /* 0x000fe20000410000 */
[----:B------:R-:W-:-:S02]  /*0f70*/  PRMT R219, RZ, 0x5410, R94 ;  /* 0x00005410ffdb7816 */ /* 0x000fc4000000005e */
[----:B------:R-:W-:Y:S02]  /*0f80*/  PRMT R225, RZ, 0x7610, R94 ;  /* 0x00007610ffe17816 */ /* 0x000fe4000000005e */
[----:B------:R-:W-:Y:S02]  /*0f90*/  PRMT R93, RZ, 0x5410, R97 ;  /* 0x00005410ff5d7816 */ /* 0x000fe40000000061 */
[--C-:B------:R-:W-:Y:S02]  /*0fa0*/  PRMT R208, RZ, 0x5410, R89.reuse ;  /* 0x00005410ffd07816 */ /* 0x100fe40000000059 */
[----:B------:R-:W-:Y:S02]  /*0fb0*/  PRMT R210, RZ, 0x7610, R89 ;  /* 0x00007610ffd27816 */ /* 0x000fe40000000059 */
[----:B------:R-:W-:Y:S02]  /*0fc0*/  PRMT R209, RZ, 0x7610, R95 ;  /* 0x00007610ffd17816 */ /* 0x000fe4000000005f */
[----:B------:R-:W-:Y:S01]  /*0fd0*/  PRMT R89, RZ, 0x5410, R98 ;  /* 0x00005410ff597816 */ /* 0x000fe20000000062 */
[----:B------:R-:W-:Y:S01]  /*0fe0*/  FADD.FTZ R98, -R84, R217 ;  /* 0x000000d954627221 */ /* 0x000fe20000010100 */
[----:B------:R-:W-:Y:S01]  /*0ff0*/  PRMT R238, RZ, 0x5410, R101 ;  /* 0x00005410ffee7816 */ /* 0x000fe20000000065 */
[----:B------:R-:W-:Y:S01]  /*1000*/  @P0 IMAD.WIDE.U32 R160, R178, R161, c[0x0][0x218] ;  /* 0x00008600b2a00625 */ /* 0x000fe200078e00a1 */
[----:B------:R-:W-:-:S02]  /*1010*/  PRMT R245, RZ, 0x7610, R96 ;  /* 0x00007610fff57816 */ /* 0x000fc40000000060 */
[----:B------:R-:W-:Y:S01]  /*1020*/  PRMT R243, RZ, 0x7610, R97 ;  /* 0x00007610fff37816 */ /* 0x000fe20000000061 */
[----:B------:R-:W-:Y:S01]  /*1030*/  FADD.FTZ R239, -R84, R239 ;  /* 0x000000ef54ef7221 */ /* 0x000fe20000010100 */
[--C-:B------:R-:W-:Y:S01]  /*1040*/  PRMT R211, RZ, 0x5410, R92.reuse ;  /* 0x00005410ffd37816 */ /* 0x100fe2000000005c */
[----:B------:R-:W-:Y:S01]  /*1050*/  FADD.FTZ R171, R91, R171 ;  /* 0x000000ab5bab7221 */ /* 0x000fe20000010000 */
[----:B------:R-:W-:Y:S01]  /*1060*/  PRMT R213, RZ, 0x7610, R92 ;  /* 0x00007610ffd57816 */ /* 0x000fe2000000005c */
[----:B------:R-:W-:Y:S01]  /*1070*/  FMUL.FTZ R240, R186, R240 ;  /* 0x000000f0baf07220 */ /* 0x000fe20000410000 */
[----:B------:R-:W-:Y:S01]  /*1080*/  PRMT R234, RZ, 0x7610, R103 ;  /* 0x00007610ffea7816 */ /* 0x000fe20000000067 */
[----:B------:R-:W-:Y:S01]  /*1090*/  FFMA.FTZ R172, R242, R91, R172 ;  /* 0x0000005bf2ac7223 */ /* 0x000fe200000100ac */
[----:B------:R-:W-:Y:S01]  /*10a0*/  PRMT R236, RZ, 0x7610, R101 ;  /* 0x00007610ffec7816 */ /* 0x000fe20000000065 */
[----:B------:R-:W-:Y:S01]  /*10b0*/  FADD.FTZ R159, R102, R159 ;  /* 0x0000009f669f7221 */ /* 0x000fe20000010000 */
[----:B------:R0:W5:Y:S01]  /*10c0*/  @P0 LDG.E.128 R76, [R160.64] ;  /* 0x00000004a04c0981 */ /* 0x000162000c1e1d00 */
[----:B------:R-:W-:-:S02]  /*10d0*/  FFMA.FTZ R162, R86, R102, R162 ;  /* 0x0000006656a27223 */ /* 0x000fc400000100a2 */
[----:B------:R-:W-:Y:S02]  /*10e0*/  FMUL.FTZ R217, R247, R102 ;  /* 0x00000066f7d97220 */ /* 0x000fe40000410000 */
[C---:B------:R-:W-:Y:S01]  /*10f0*/  FADD.FTZ R97, -R84.reuse, R219 ;  /* 0x000000db54617221 */ /* 0x040fe20000010100 */
[----:B------:R-:W-:Y:S01]  /*1100*/  PRMT R219, RZ, 0x5410, R103 ;  /* 0x00005410ffdb7816 */ /* 0x000fe20000000067 */
[C---:B------:R-:W-:Y:S01]  /*1110*/  FADD.FTZ R96, -R84.reuse, R225 ;  /* 0x000000e154607221 */ /* 0x040fe20000010100 */
[----:B------:R-:W-:Y:S01]  /*1120*/  PRMT R225, RZ, 0x7610, R105 ;  /* 0x00007610ffe17816 */ /* 0x000fe20000000069 */
[----:B------:R-:W-:Y:S01]  /*1130*/  FADD.FTZ R244, -R84, R93 ;  /* 0x0000005d54f47221 */ /* 0x000fe20000010100 */
[----:B------:R-:W-:Y:S01]  /*1140*/  PRMT R93, RZ, 0x5410, R105 ;  /* 0x00005410ff5d7816 */ /* 0x000fe20000000069 */
[----:B------:R-:W-:Y:S01]  /*1150*/  FMUL.FTZ R91, R251, R91 ;  /* 0x0000005bfb5b7220 */ /* 0x000fe20000410000 */
[----:B0-----:R0:W5:Y:S01]  /*1160*/  LDG.E.64 R160, [R164.64] ;  /* 0x00000004a4a07981 */ /* 0x001162000c1e1b00 */
[----:B------:R-:W-:-:S02]  /*1170*/  FADD.FTZ R100, RZ, R241 ;  /* 0x000000f1ff647221 */ /* 0x000fc40000010000 */
[----:B------:R-:W-:Y:S01]  /*1180*/  FFMA.FTZ R102, R90, R241, RZ ;  /* 0x000000f15a667223 */ /* 0x000fe200000100ff */
[----:B------:R-:W-:Y:S01]  /*1190*/  PRMT R103, RZ, 0x5410, R113 ;  /* 0x00005410ff677816 */ /* 0x000fe20000000071 */
[C---:B------:R-:W-:Y:S01]  /*11a0*/  FADD.FTZ R92, -R84.reuse, R208 ;  /* 0x000000d0545c7221 */ /* 0x040fe20000010100 */
[----:B------:R-:W-:Y:S01]  /*11b0*/  PRMT R208, RZ, 0x7610, R111 ;  /* 0x00007610ffd07816 */ /* 0x000fe2000000006f */
[----:B------:R-:W-:Y:S01]  /*11c0*/  FADD.FTZ R94, -R84, R209 ;  /* 0x000000d1545e7221 */ /* 0x000fe20000010100 */
[----:B------:R-:W-:Y:S01]  /*11d0*/  PRMT R209, RZ, 0x5410, R111 ;  /* 0x00005410ffd17816 */ /* 0x000fe2000000006f */
[----:B------:R-:W-:Y:S01]  /*11e0*/  FADD.FTZ R169, R238, R169 ;  /* 0x000000a9eea97221 */ /* 0x000fe20000010000 */
[----:B------:R-:W-:Y:S01]  /*11f0*/  PRMT R105, RZ, 0x7610, R113 ;  /* 0x00007610ff697816 */ /* 0x000fe20000000071 */
[----:B------:R-:W-:Y:S01]  /*1200*/  FMUL.FTZ R239, R186, R239 ;  /* 0x000000efbaef7220 */ /* 0x000fe20000410000 */
[--C-:B------:R-:W-:Y:S01]  /*1210*/  PRMT R111, RZ, 0x5410, R115.reuse ;  /* 0x00005410ff6f7816 */ /* 0x100fe20000000073 */
[-C--:B------:R-:W-:Y:S01]  /*1220*/  FFMA.FTZ R170, R240, R238.reuse, R170 ;  /* 0x000000eef0aa7223 */ /* 0x080fe200000100aa */
[----:B------:R-:W-:Y:S01]  /*1230*/  PRMT R113, RZ, 0x7610, R115 ;  /* 0x00007610ff717816 */ /* 0x000fe20000000073 */
[----:B------:R-:W-:-:S02]  /*1240*/  FMUL.FTZ R238, R250, R238 ;  /* 0x000000eefaee7220 */ /* 0x000fc40000410000 */
[----:B------:R-:W-:Y:S02]  /*1250*/  FADD.FTZ R115, R100, R91 ;  /* 0x0000005b64737221 */ /* 0x000fe40000010000 */
[----:B------:R-:W-:Y:S01]  /*1260*/  FFMA.FTZ R102, R242, R91, R102 ;  /* 0x0000005bf2667223 */ /* 0x000fe20000010066 */
[----:B0-----:R-:W-:Y:S01]  /*1270*/  PRMT R164, RZ, 0x5410, R87 ;  /* 0x00005410ffa47816 */ /* 0x001fe20000000057 */
[----:B------:R-:W-:Y:S02]  /*1280*/  FADD.FTZ R167, R236, R167 ;  /* 0x000000a7eca77221 */ /* 0x000fe40000010000 */
[----:B------:R-:W-:Y:S02]  /*1290*/  FMUL.FTZ R237, R186, R237 ;  /* 0x000000edbaed7220 */ /* 0x000fe40000410000 */
[-C--:B------:R-:W-:Y:S02]  /*12a0*/  FFMA.FTZ R168, R239, R236.reuse, R168 ;  /* 0x000000ecefa87223 */ /* 0x080fe400000100a8 */
        /* <DEDUP_REMOVED lines=10> */
[----:B------:R-:W-:Y:S02]  /*1350*/  FADD.FTZ R218, -R84, R218 ;  /* 0x000000da54da7221 */ /* 0x000fe40000010100 */
[----:B------:R-:W-:Y:S02]  /*1360*/  FMUL.FTZ R87, R186, R87 ;  /* 0x00000057ba577220 */ /* 0x000fe40000410000 */
[----:B------:R-:W-:Y:S02]  /*1370*/  FADD.FTZ R100, R100, R235 ;  /* 0x000000eb64647221 */ /* 0x000fe40000010000 */
[----:B------:R-:W-:-:S02]  /*1380*/  FFMA.FTZ R102, R237, R235, R102 ;  /* 0x000000ebed667223 */ /* 0x000fc40000010066 */
[----:B------:R-:W-:Y:S02]  /*1390*/  FADD.FTZ R220, -R84, R220 ;  /* 0x000000dc54dc7221 */ /* 0x000fe40000010100 */
[----:B------:R-:W-:Y:S02]  /*13a0*/  FADD.FTZ R155, R219, R155 ;  /* 0x0000009bdb9b7221 */ /* 0x000fe40000010000 */
[----:B------:R-:W-:Y:S02]  /*13b0*/  FMUL.FTZ R218, R186, R218 ;  /* 0x000000dabada7220 */ /* 0x000fe40000410000 */
[-C--:B------:R-:W-:Y:S02]  /*13c0*/  FFMA.FTZ R158, R87, R219.reuse, R158 ;  /* 0x000000db579e7223 */ /* 0x080fe4000001009e */
[----:B------:R-:W-:Y:S02]  /*13d0*/  FMUL.FTZ R219, R246, R219 ;  /* 0x000000dbf6db7220 */ /* 0x000fe40000410000 */
[----:B------:R-:W-:-:S02]  /*13e0*/  FADD.FTZ R100, R100, R217 ;  /* 0x000000d964647221 */ /* 0x000fc40000010000 */
[----:B------:R-:W-:Y:S01]  /*13f0*/  FFMA.FTZ R102, R86, R217, R102 ;  /* 0x000000d956667223 */ /* 0x000fe20000010066 */
[----:B------:R-:W-:Y:S01]  /*1400*/  PRMT R222, RZ, 0x5410, R104 ;  /* 0x00005410ffde7816 */ /* 0x000fe20000000068 */
        /* <DEDUP_REMOVED lines=9> */
[----:B------:R-:W-:Y:S02]  /*14a0*/  FMUL.FTZ R222, R205, R222 ;  /* 0x000000decdde7220 */ /* 0x000fe40000410000 */
[----:B------:R-:W-:Y:S02]  /*14b0*/  FADD.FTZ R115, R115, R234 ;  /* 0x000000ea73737221 */ /* 0x000fe40000010000 */
[----:B------:R-:W-:-:S02]  /*14c0*/  FFMA.FTZ R102, R218, R234, R102 ;  /* 0x000000eada667223 */ /* 0x000fc40000010066 */
[C---:B------:R-:W-:Y:S02]  /*14d0*/  FADD.FTZ R223, -R84.reuse, R210 ;  /* 0x000000d254df7221 */ /* 0x040fe40000010100 */
        /* <DEDUP_REMOVED lines=12> */
[----:B------:R-:W-:Y:S01]  /*15a0*/  FADD.FTZ R207, -R84, R227 ;  /* 0x000000e354cf7221 */ /* 0x000fe20000010100 */
[----:B------:R-:W-:Y:S01]  /*15b0*/  PRMT R227, RZ, 0x5410, R106 ;  /* 0x00005410ffe37816 */ /* 0x000fe2000000006a */
        /* <DEDUP_REMOVED lines=13> */
[----:B------:R-:W-:Y:S01]  /*1690*/  FADD.FTZ R230, -R84, R231 ;  /* 0x000000e754e67221 */ /* 0x000fe20000010100 */
        /* <DEDUP_REMOVED lines=9> */
[----:B------:R-:W-:Y:S02]  /*1730*/  FMUL.FTZ R230, R186, R230 ;  /* 0x000000e6bae67220 */ /* 0x000fe40000410000 */
[----:B------:R-:W-:-:S02]  /*1740*/  FFMA.FTZ R136, R228, R231, R136 ;  /* 0x000000e7e4887223 */ /* 0x000fc40000010088 */
[----:B------:R-:W-:Y:S02]  /*1750*/  FMUL.FTZ R231, R199, R231 ;  /* 0x000000e7c7e77220 */ /* 0x000fe40000410000 */
[----:B------:R-:W-:Y:S02]  /*1760*/  FADD.FTZ R100, R100, R229 ;  /* 0x000000e564647221 */ /* 0x000fe40000010000 */
[----:B------:R-:W-:Y:S01]  /*1770*/  FFMA.FTZ R102, R226, R229, R102 ;  /* 0x000000e5e2667223 */ /* 0x000fe20000010066 */
[----:B------:R-:W-:Y:S01]  /*1780*/  PRMT R212, RZ, 0x5410, R108 ;  /* 0x00005410ffd47816 */ /* 0x000fe2000000006c */
[----:B------:R-:W-:Y:S02]  /*1790*/  FADD.FTZ R133, R232, R133 ;  /* 0x00000085e8857221 */ /* 0x000fe40000010000 */
[----:B------:R-:W-:Y:S02]  /*17a0*/  FMUL.FTZ R211, R186, R211 ;  /* 0x000000d3bad37220 */ /* 0x000fe40000410000 */
[----:B------:R-:W-:-:S02]  /*17b0*/  FFMA.FTZ R134, R230, R232, R134 ;  /* 0x000000e8e6867223 */ /* 0x000fc40000010086 */
[----:B------:R-:W-:Y:S02]  /*17c0*/  FMUL.FTZ R232, R198, R232 ;  /* 0x000000e8c6e87220 */ /* 0x000fe40000410000 */
[----:B------:R-:W-:Y:S02]  /*17d0*/  FADD.FTZ R115, R100, R231 ;  /* 0x000000e764737221 */ /* 0x000fe40000010000 */
[----:B------:R-:W-:Y:S01]  /*17e0*/  FFMA.FTZ R102, R228, R231, R102 ;  /* 0x000000e7e4667223 */ /* 0x000fe20000010066 */
[----:B------:R-:W-:Y:S01]  /*17f0*/  PRMT R108, RZ, 0x7610, R108 ;  /* 0x00007610ff6c7816 */ /* 0x000fe2000000006c */
[----:B------:R-:W-:Y:S02]  /*1800*/  FADD.FTZ R215, -R84, R215 ;  /* 0x000000d754d77221 */ /* 0x000fe40000010100 */
[----:B------:R-:W-:Y:S02]  /*1810*/  FADD.FTZ R131, R212, R131 ;  /* 0x00000083d4837221 */ /* 0x000fe40000010000 */
[----:B------:R-:W-:-:S02]  /*1820*/  FFMA.FTZ R132, R211, R212, R132 ;  /* 0x000000d4d3847223 */ /* 0x000fc40000010084 */
[----:B------:R-:W-:Y:S02]  /*1830*/  FADD.FTZ R213, -R84, R213 ;  /* 0x000000d554d57221 */ /* 0x000fe40000010100 */
[----:B------:R-:W-:Y:S02]  /*1840*/  FMUL.FTZ R212, R197, R212 ;  /* 0x000000d4c5d47220 */ /* 0x000fe40000410000 */
[----:B------:R-:W-:Y:S02]  /*1850*/  FADD.FTZ R115, R115, R232 ;  /* 0x000000e873737221 */ /* 0x000fe40000010000 */
[----:B------:R-:W-:Y:S01]  /*1860*/  FFMA.FTZ R102, R230, R232, R102 ;  /* 0x000000e8e6667223 */ /* 0x000fe20000010066 */
        /* <DEDUP_REMOVED lines=12> */
[----:B------:R-:W-:Y:S02]  /*1930*/  FADD.FTZ R115, R115, R214 ;  /* 0x000000d673737221 */ /* 0x000fe40000010000 */
[----:B------:R-:W-:Y:S02]  /*1940*/  FFMA.FTZ R102, R213, R214, R102 ;  /* 0x000000d6d5667223 */ /* 0x000fe40000010066 */
[----:B------:R-:W-:Y:S01]  /*1950*/  FADD.FTZ R95, -R84, R165 ;  /* 0x000000a5545f7221 */ /* 0x000fe20000010100 */
        /* <DEDUP_REMOVED lines=13> */
[----:B------:R-:W-:Y:S02]  /*1a30*/  FADD.FTZ R123, R165, R123 ;  /* 0x0000007ba57b7221 */ /* 0x000fe40000010000 */
[-C--:B------:R-:W-:Y:S02]  /*1a40*/  FFMA.FTZ R124, R97, R165.reuse, R124 ;  /* 0x000000a5617c7223 */ /* 0x080fe4000001007c */
[----:B------:R-:W-:Y:S02]  /*1a50*/  FMUL.FTZ R165, R193, R165 ;  /* 0x000000a5c1a57220 */ /* 0x000fe40000410000 */
[----:B------:R-:W-:-:S02]  /*1a60*/  FADD.FTZ R106, R115, R164 ;  /* 0x000000a4736a7221 */ /* 0x000fc40000010000 */
[----:B------:R-:W-:Y:S01]  /*1a70*/  FFMA.FTZ R104, R207, R164, R104 ;  /* 0x000000a4cf687223 */ /* 0x000fe20000010068 */
[--C-:B------:R-:W-:Y:S01]  /*1a80*/  PRMT R85, RZ, 0x5410, R99.reuse ;  /* 0x00005410ff557816 */ /* 0x100fe20000000063 */
[C---:B------:R-:W-:Y:S01]  /*1a90*/  FMUL.FTZ R95, R186.reuse, R95 ;  /* 0x0000005fba5f7220 */ /* 0x040fe20000410000 */
[----:B------:R-:W-:Y:S01]  /*1aa0*/  PRMT R99, RZ, 0x7610, R99 ;  /* 0x00007610ff637816 */ /* 0x000fe20000000063 */
[C---:B------:R-:W-:Y:S02]  /*1ab0*/  FMUL.FTZ R100, R186.reuse, R245 ;  /* 0x000000f5ba647220 */ /* 0x040fe40000410000 */
[----:B------:R-:W-:Y:S02]  /*1ac0*/  FMUL.FTZ R96, R186, R96 ;  /* 0x00000060ba607220 */ /* 0x000fe40000410000 */
[----:B------:R-:W-:Y:S02]  /*1ad0*/  FMUL.FTZ R210, R191, R110 ;  /* 0x0000006ebfd27220 */ /* 0x000fe40000410000 */
[----:B------:R-:W-:-:S02]  /*1ae0*/  FADD.FTZ R115, R106, R165 ;  /* 0x000000a56a737221 */ /* 0x000fc40000010000 */
[----:B------:R-:W-:Y:S02]  /*1af0*/  FFMA.FTZ R245, R97, R165, R104 ;  /* 0x000000a561f57223 */ /* 0x000fe40000010068 */
[----:B------:R-:W-:Y:S02]  /*1b00*/  FADD.FTZ R243, -R84, R243 ;  /* 0x000000f354f37221 */ /* 0x000fe40000010100 */
[----:B------:R-:W-:Y:S02]  /*1b10*/  FADD.FTZ R129, R108, R129 ;  /* 0x000000816c817221 */ /* 0x000fe40000010000 */
[----:B------:R-:W-:Y:S02]  /*1b20*/  FFMA.FTZ R130, R213, R108, R130 ;  /* 0x0000006cd5827223 */ /* 0x000fe40000010082 */
[----:B------:R-:W-:Y:S02]  /*1b30*/  FADD.FTZ R119, R209, R119 ;  /* 0x00000077d1777221 */ /* 0x000fe40000010000 */
[----:B------:R-:W-:-:S02]  /*1b40*/  FFMA.FTZ R120, R95, R209, R120 ;  /* 0x000000d15f787223 */ /* 0x000fc40000010078 */
[----:B------:R-:W-:Y:S02]  /*1b50*/  FMUL.FTZ R94, R186, R94 ;  /* 0x0000005eba5e7220 */ /* 0x000fe40000410000 */
[C---:B------:R-:W-:Y:S02]  /*1b60*/  FADD.FTZ R89, -R84.reuse, R89 ;  /* 0x0000005954597221 */ /* 0x040fe40000010100 */
[----:B------:R-:W-:Y:S02]  /*1b70*/  FADD.FTZ R85, -R84, R85 ;  /* 0x0000005554557221 */ /* 0x000fe40000010100 */
[----:B------:R-:W-:Y:S02]  /*1b80*/  FMUL.FTZ R209, R190, R209 ;  /* 0x000000d1bed17220 */ /* 0x000fe40000410000 */
[----:B------:R-:W-:Y:S02]  /*1b90*/  FADD.FTZ R106, R115, R210 ;  /* 0x000000d2736a7221 */ /* 0x000fe40000010000 */
[----:B------:R-:W-:-:S02]  /*1ba0*/  FFMA.FTZ R108, R96, R210, R245 ;  /* 0x000000d2606c7223 */ /* 0x000fc400000100f5 */
[----:B------:R-:W-:Y:S01]  /*1bb0*/  FADD.FTZ R84, -R84, R99 ;  /* 0x0000006354547221 */ /* 0x000fe20000010100 */
[----:B------:R-:W-:Y:S01]  /*1bc0*/  PRMT R99, RZ, 0x5410, R112 ;  /* 0x00005410ff637816 */ /* 0x000fe20000000070 */
[----:B------:R-:W-:Y:S02]  /*1bd0*/  FADD.FTZ R40, R208, R40 ;  /* 0x00000028d0287221 */ /* 0x000fe40000010000 */
[----:B------:R-:W-:Y:S02]  /*1be0*/  FFMA.FTZ R118, R94, R208, R118 ;  /* 0x000000d05e767223 */ /* 0x000fe40000010076 */
[C---:B------:R-:W-:Y:S02]  /*1bf0*/  FMUL.FTZ R98, R186.reuse, R98 ;  /* 0x00000062ba627220 */ /* 0x040fe40000410000 */
[----:B------:R-:W-:Y:S02]  /*1c00*/  FMUL.FTZ R104, R186, R243 ;  /* 0x000000f3ba687220 */ /* 0x000fe40000410000 */
[----:B------:R-:W-:-:S02]  /*1c10*/  FMUL.FTZ R208, R189, R208 ;  /* 0x000000d0bdd07220 */ /* 0x000fc40000410000 */
[----:B------:R-:W-:Y:S02]  /*1c20*/  FADD.FTZ R115, R106, R209 ;  /* 0x000000d16a737221 */ /* 0x000fe40000010000 */
[----:B------:R-:W-:Y:S01]  /*1c30*/  FFMA.FTZ R243, R95, R209, R108 ;  /* 0x000000d15ff37223 */ /* 0x000fe2000001006c */
[----:B------:R-:W-:Y:S01]  /*1c40*/  PRMT R101, RZ, 0x7610, R112 ;  /* 0x00007610ff657816 */ /* 0x000fe20000000070 */
        /* <DEDUP_REMOVED lines=25> */
[----:B------:R-:W-:Y:S01]  /*1de0*/  FFMA.FTZ R89, R102, R103, R89 ;  /* 0x0000006766597223 */ /* 0x000fe20000010059 */
[----:B------:R-:W-:Y:S01]  /*1df0*/  PRMT R109, RZ, 0x7610, R114 ;  /* 0x00007610ff6d7816 */ /* 0x000fe20000000072 */
[----:B------:R-:W-:Y:S02]  /*1e00*/  FADD.FTZ R46, R107, R46 ;  /* 0x0000002e6b2e7221 */ /* 0x000fe40000010000 */
[-C--:B------:R-:W-:Y:S02]  /*1e10*/  FFMA.FTZ R36, R106, R107.reuse, R36 ;  /* 0x0000006b6a247223 */ /* 0x080fe40000010024 */
[----:B------:R-:W-:-:S02]  /*1e20*/  FMUL.FTZ R107, R182, R107 ;  /* 0x0000006bb66b7220 */ /* 0x000fc40000410000 */
[----:B------:R-:W-:Y:S02]  /*1e30*/  FADD.FTZ R88, R88, R105 ;  /* 0x0000006958587221 */ /* 0x000fe40000010000 */
[----:B------:R-:W-:Y:S02]  /*1e40*/  FFMA.FTZ R89, R104, R105, R89 ;  /* 0x0000006968597223 */ /* 0x000fe40000010059 */
[----:B------:R-:W-:Y:S02]  /*1e50*/  FADD.FTZ R44, R109, R44 ;  /* 0x0000002c6d2c7221 */ /* 0x000fe40000010000 */
        /* <DEDUP_REMOVED lines=17> */
[----:B------:R-:W-:Y:S01]  /*1f70*/  FFMA.FTZ R89, R112, R113, R89 ;  /* 0x0000007170597223 */ /* 0x000fe20000010059 */
[----:B------:R-:W-:Y:S05]  /*1f80*/  BRA.DIV ~URZ, `(.L_x_933) ;  /* 0x00003d727f007947 */ /* 0x000fea000b800000 */
[----:B------:R0:W1:Y:S02]  /*1f90*/  SHFL.BFLY PT, R115, R114, 0x1, 0x1f ;  /* 0x0c201f0072737f89 */ /* 0x00006400000e0000 */
.L_x_937:
[----:B------:R-:W-:Y:S05]  /*1fa0*/  BRA.DIV ~URZ, `(.L_x_934) ;  /* 0x00003dd27f007947 */ /* 0x000fea000b800000 */
[----:B------:R-:W2:Y:S01]  /*1fb0*/  SHFL.BFLY PT, R84, R89, 0x1, 0x1f ;  /* 0x0c201f0059547f89 */ /* 0x000ea200000e0000 */
[----:B-1----:R-:W-:-:S05]  /*1fc0*/  FADD.FTZ R245, R114, R115 ;  /* 0x0000007372f57221 */ /* 0x002fca0000010000 */
[----:B------:R-:W1:Y:S01]  /*1fd0*/  SHFL.BFLY PT, R85, R245, 0x2, 0x1f ;  /* 0x0c401f00f5557f89 */ /* 0x000e6200000e0000 */
[----:B--2---:R-:W-:-:S05]  /*1fe0*/  FADD.FTZ R84, R89, R84 ;  /* 0x0000005459547221 */ /* 0x004fca0000010000 */
[----:B------:R-:W2:Y:S01]  /*1ff0*/  SHFL.BFLY PT, R115, R84, 0x2, 0x1f ;  /* 0x0c401f0054737f89 */ /* 0x000ea200000e0000 */
[----:B-1----:R-:W-:-:S05]  /*2000*/  FADD.FTZ R85, R85, R245 ;  /* 0x000000f555557221 */ /* 0x002fca0000010000 */
[----:B0-----:R-:W0:Y:S01]  /*2010*/  SHFL.BFLY PT, R114, R85, 0x4, 0x1f ;  /* 0x0c801f0055727f89 */ /* 0x001e2200000e0000 */
[----:B--2---:R-:W-:-:S05]  /*2020*/  FADD.FTZ R88, R84, R115 ;  /* 0x0000007354587221 */ /* 0x004fca0000010000 */
        /* <DEDUP_REMOVED lines=9> */
.L_x_938:
[----:B--2---:R-:W-:Y:S01]  /*20c0*/  FADD.FTZ R115, R115, R114 ;  /* 0x0000007273737221 */ /* 0x004fe20000010000 */
[----:B-----5:R-:W-:Y:S01]  /*20d0*/  @P0 PRMT R85, RZ, 0x5410, R64 ;  /* 0x00005410ff550816 */ /* 0x020fe20000000040 */
[----:B-1----:R-:W-:Y:S02]  /*20e0*/  FADD.FTZ R84, R84, R89 ;  /* 0x0000005954547221 */ /* 0x002fe40000010000 */
[----:B0-----:R-:W-:Y:S02]  /*20f0*/  FMUL.FTZ R114, R115, c[0x0][0x1e0] ;  /* 0x0000780073727a20 */ /* 0x001fe40000410000 */
[----:B------:R-:W-:-:S03]  /*2100*/  FMUL.FTZ R115, R84, c[0x0][0x1e0] ;  /* 0x0000780054737a20 */ /* 0x000fc60000410000 */
[----:B------:R-:W-:Y:S02]  /*2110*/  FSEL R114, R114, RZ, !P1 ;  /* 0x000000ff72727208 */ /* 0x000fe40004800000 */
[----:B------:R-:W-:-:S03]  /*2120*/  ISETP.NE.U32.AND P1, PT, RZ, c[0x0][0x258], PT ;  /* 0x00009600ff007a0c */ /* 0x000fc60003f25070 */
[-CC-:B------:R-:W-:Y:S01]  /*2130*/  FFMA.FTZ R90, R90, R115.reuse, R114.reuse ;  /* 0x000000735a5a7223 */ /* 0x180fe20000010072 */
[----:B------:R-:W-:Y:S01]  /*2140*/  ISETP.NE.AND.EX P1, PT, RZ, c[0x0][0x25c], PT, P1 ;  /* 0x00009700ff007a0c */ /* 0x000fe20003f25310 */
[----:B------:R-:W-:Y:S02]  /*2150*/  FFMA.FTZ R242, R242, R115, R114 ;  /* 0x00000073f2f27223 */ /* 0x000fe40000010072 */
[----:B------:R-:W-:-:S04]  /*2160*/  FADD.FTZ R241, R241, -R90 ;  /* 0x8000005af1f17221 */ /* 0x000fc80000010000 */
[----:B------:R-:W-:-:S04]  /*2170*/  FMUL.FTZ R84, R186, R241 ;  /* 0x000000f1ba547220 */ /* 0x000fc80000410000 */
[----:B------:R-:W-:Y:S02]  /*2180*/  @P0 FADD.FTZ R84, R84, R85 ;  /* 0x0000005554540221 */ /* 0x000fe40000010000 */
[----:B------:R-:W-:Y:S01]  /*2190*/  FADD.FTZ R85, R91, -R242 ;  /* 0x800000f25b557221 */ /* 0x000fe20000010000 */
[----:B------:R-:W-:Y:S02]  /*21a0*/  HFMA2.MMA R242, -RZ, RZ, 0, 9.5367431640625e-07 ;  /* 0x00000010fff27435 */ /* 0x000fe400000001ff */
[----:B------:R-:W-:-:S04]  /*21b0*/  @P1 F2FP.BF16.PACK_AB R88, RZ, R84 ;  /* 0x00000054ff58123e */ /* 0x000fc800000010ff */
[----:B------:R-:W-:Y:S02]  /*21c0*/  @P1 PRMT R80, R88, 0x7610, R80 ;  /* 0x0000761058501816 */ /* 0x000fe40000000050 */
[----:B------:R-:W-:-:S04]  /*21d0*/  MOV R88, R160 ;  /* 0x000000a000587202 */ /* 0x000fc80000000f00 */
[----:B------:R-:W-:Y:S01]  /*21e0*/  LOP3.LUT P2, RZ, R88, 0xff, RZ, 0xc0, !PT ;  /* 0x000000ff58ff7812 */ /* 0x000fe2000784c0ff */
[----:B------:R-:W-:-:S06]  /*21f0*/  IMAD.WIDE.U32 R88, R179, R242, c[0x0][0x170] ;  /* 0x00005c00b3587625 */ /* 0x000fcc00078e00f2 */
[----:B------:R-:W2:Y:S01]  /*2200*/  LDG.E.128 R88, [R88.64] ;  /* 0x0000000458587981 */ /* 0x000ea2000c1e1d00 */
[----:B------:R-:W-:Y:S01]  /*2210*/  FMUL.FTZ R84, R84, R184 ;  /* 0x000000b854547220 */ /* 0x000fe20000410000 */
[----:B------:R-:W-:Y:S01]  /*2220*/  MOV R244, RZ ;  /* 0x000000ff00f47202 */ /* 0x000fe20000000f00 */
[----:B------:R-:W-:Y:S01]  /*2230*/  FMUL.FTZ R85, R186, R85 ;  /* 0x00000055ba557220 */ /* 0x000fe20000410000 */
[----:B------:R-:W-:Y:S01]  /*2240*/  LOP3.LUT P3, RZ, R161, 0xff, RZ, 0xc0, !PT ;  /* 0x000000ffa1ff7812 */ /* 0x000fe2000786c0ff */
[----:B------:R-:W-:Y:S01]  /*2250*/  FMUL.FTZ R84, R84, c[0x0][0x1e8] ;  /* 0x00007a0054547a20 */ /* 0x000fe20000410000 */
[----:B------:R-:W-:Y:S01]  /*2260*/  @P2 PRMT R243, RZ, 0x5410, R60 ;  /* 0x00005410fff32816 */ /* 0x000fe2000000003c */
[-CC-:B------:R-:W-:Y:S01]  /*2270*/  FFMA.FTZ R239, R239, R115.reuse, R114.reuse ;  /* 0x00000073efef7223 */ /* 0x180fe20000010072 */
[C---:B------:R-:W-:Y:S01]  /*2280*/  LOP3.LUT P4, RZ, R161.reuse, 0xff00, RZ, 0xc0, !PT ;  /* 0x0000ff00a1ff7812 */ /* 0x040fe2000788c0ff */
[----:B------:R-:W-:Y:S01]  /*2290*/  FFMA.FTZ R86, R86, R115, R114 ;  /* 0x0000007356567223 */ /* 0x000fe20000010072 */
[C---:B------:R-:W-:Y:S01]  /*22a0*/  LOP3.LUT P5, RZ, R161.reuse, 0xff0000, RZ, 0xc0, !PT ;  /* 0x00ff0000a1ff7812 */ /* 0x040fe200078ac0ff */
[----:B------:R-:W-:Y:S01]  /*22b0*/  FADD.FTZ R239, R236, -R239 ;  /* 0x800000efecef7221 */ /* 0x000fe20000010000 */
[----:B------:R-:W-:Y:S01]  /*22c0*/  LOP3.LUT P6, RZ, R161, 0xff000000, RZ, 0xc0, !PT ;  /* 0xff000000a1ff7812 */ /* 0x000fe200078cc0ff */
[----:B------:R-:W-:Y:S01]  /*22d0*/  FADD.FTZ R217, R217, -R86 ;  /* 0x80000056d9d97221 */ /* 0x000fe20000010000 */
[----:B------:R-:W-:Y:S01]  /*22e0*/  MOV R236, RZ ;  /* 0x000000ff00ec7202 */ /* 0x000fe20000000f00 */
[----:B------:R-:W-:-:S02]  /*22f0*/  FMUL.FTZ R239, R186, R239 ;  /* 0x000000efbaef7220 */ /* 0x000fc40000410000 */
[----:B------:R-:W-:Y:S01]  /*2300*/  FMUL.FTZ R217, R186, R217 ;  /* 0x000000d9bad97220 */ /* 0x000fe20000410000 */
[----:B--2---:R-:W-:-:S05]  /*2310*/  @P2 PRMT R241, RZ, 0x5410, R88 ;  /* 0x00005410fff12816 */ /* 0x004fca0000000058 */
[----:B------:R-:W-:Y:S01]  /*2320*/  @P2 FMUL.FTZ R244, R84, R241 ;  /* 0x000000f154f42220 */ /* 0x000fe20000410000 */
[----:B------:R-:W-:Y:S01]  /*2330*/  HFMA2.MMA R241, -RZ, RZ, 0, 0 ;  /* 0x00000000fff17435 */ /* 0x000fe200000001ff */
[-CC-:B------:R-:W-:Y:S02]  /*2340*/  FFMA.FTZ R92, R92, R115.reuse, R114.reuse ;  /* 0x000000735c5c7223 */ /* 0x180fe40000010072 */
[-CC-:B------:R-:W-:Y:S02]  /*2350*/  FFMA.FTZ R224, R224, R115.reuse, R114.reuse ;  /* 0x00000073e0e07223 */ /* 0x180fe40000010072 */
[----:B------:R-:W-:Y:S02]  /*2360*/  FFMA.FTZ R228, R228, R115, R114 ;  /* 0x00000073e4e47223 */ /* 0x000fe40000010072 */
[----:B------:R-:W-:Y:S01]  /*2370*/  @P2 FMUL.FTZ R241, R84, R243 ;  /* 0x000000f354f12220 */ /* 0x000fe20000410000 */
[----:B------:R-:W-:Y:S01]  /*2380*/  @P0 PRMT R84, RZ, 0x7610, R64 ;  /* 0x00007610ff540816 */ /* 0x000fe20000000040 */
[-CC-:B------:R-:W-:Y:S01]  /*2390*/  FFMA.FTZ R226, R226, R115.reuse, R114.reuse ;  /* 0x00000073e2e27223 */ /* 0x180fe20000010072 */
[----:B------:R-:W-:Y:S01]  /*23a0*/  LOP3.LUT P2, RZ, R160, 0xff00, RZ, 0xc0, !PT ;  /* 0x0000ff00a0ff7812 */ /* 0x000fe2000784c0ff */
[----:B------:R-:W-:-:S02]  /*23b0*/  FFMA.FTZ R211, R211, R115, R114 ;  /* 0x00000073d3d37223 */ /* 0x000fc40000010072 */
[----:B------:R-:W-:Y:S02]  /*23c0*/  @P0 FADD.FTZ R85, R85, R84 ;  /* 0x0000005455550221 */ /* 0x000fe40000010000 */
[-CC-:B------:R-:W-:Y:S02]  /*23d0*/  FFMA.FTZ R213, R213, R115.reuse, R114.reuse ;  /* 0x00000073d5d57223 */ /* 0x180fe40000010072 */
[--C-:B------:R-:W-:Y:S01]  /*23e0*/  FFMA.FTZ R215, R215, R115, R114.reuse ;  /* 0x00000073d7d77223 */ /* 0x100fe20000010072 */
[----:B------:R-:W-:Y:S01]  /*23f0*/  @P1 F2FP.BF16.PACK_AB R84, RZ, R85 ;  /* 0x00000055ff54123e */ /* 0x000fe200000010ff */
[-CC-:B------:R-:W-:Y:S02]  /*2400*/  FFMA.FTZ R207, R207, R115.reuse, R114.reuse ;  /* 0x00000073cfcf7223 */ /* 0x180fe40000010072 */
[----:B------:R-:W-:Y:S01]  /*2410*/  FFMA.FTZ R98, R98, R115, R114 ;  /* 0x0000007362627223 */ /* 0x000fe20000010072 */
[----:B------:R-:W-:Y:S01]  /*2420*/  @P1 PRMT R80, R80, 0x5410, R84 ;  /* 0x0000541050501816 */ /* 0x000fe20000000054 */
[----:B------:R-:W-:Y:S01]  /*2430*/  FMUL.FTZ R84, R85, R184 ;  /* 0x000000b855547220 */ /* 0x000fe20000410000 */
[----:B------:R-:W-:Y:S01]  /*2440*/  @P2 PRMT R243, RZ, 0x7610, R88 ;  /* 0x00007610fff32816 */ /* 0x000fe20000000058 */
[----:B------:R-:W-:Y:S01]  /*2450*/  HFMA2.MMA R88, -RZ, RZ, 0, 0 ;  /* 0x00000000ff587435 */ /* 0x000fe200000001ff */
[----:B------:R-:W-:Y:S01]  /*2460*/  MOV R85, RZ ;  /* 0x000000ff00557202 */ /* 0x000fe20000000f00 */
[----:B------:R-:W-:-:S02]  /*2470*/  FMUL.FTZ R84, R84, c[0x0][0x1e8] ;  /* 0x00007a0054547a20 */ /* 0x000fc40000410000 */
[--C-:B------:R-:W-:Y:S02]  /*2480*/  FFMA.FTZ R100, R100, R115, R114.reuse ;  /* 0x0000007364647223 */ /* 0x100fe40000010072 */
[----:B------:R-:W-:Y:S02]  /*2490*/  @P2 FMUL.FTZ R85, R84, R243 ;  /* 0x000000f354552220 */ /* 0x000fe40000410000 */
[-C--:B------:R-:W-:Y:S02]  /*24a0*/  FFMA.FTZ R102, R102, R115.reuse, R114 ;  /* 0x0000007366667223 */ /* 0x080fe40000010072 */
[----:B------:R-:W-:Y:S01]  /*24b0*/  FADD.FTZ R32, R85, R32 ;  /* 0x0000002055207221 */ /* 0x000fe20000010000 */
[----:B------:R-:W-:Y:S01]  /*24c0*/  @P2 PRMT R85, RZ, 0x7610, R60 ;  /* 0x00007610ff552816 */ /* 0x000fe2000000003c */
[-CC-:B------:R-:W-:Y:S02]  /*24d0*/  FFMA.FTZ R104, R104, R115.reuse, R114.reuse ;  /* 0x0000007368687223 */ /* 0x180fe40000010072 */
[----:B------:R-:W-:-:S02]  /*24e0*/  FFMA.FTZ R106, R106, R115, R114 ;  /* 0x000000736a6a7223 */ /* 0x000fc40000010072 */
[----:B------:R-:W-:Y:S01]  /*24f0*/  @P2 FMUL.FTZ R88, R84, R85 ;  /* 0x0000005554582220 */ /* 0x000fe20000410000 */
[----:B------:R-:W-:Y:S01]  /*2500*/  @P0 PRMT R84, RZ, 0x5410, R65 ;  /* 0x00005410ff540816 */ /* 0x000fe20000000041 */
[-CC-:B------:R-:W-:Y:S01]  /*2510*/  FFMA.FTZ R85, R240, R115.reuse, R114.reuse ;  /* 0x00000073f0557223 */ /* 0x180fe20000010072 */
[----:B------:R-:W-:Y:S01]  /*2520*/  LOP3.LUT P2, RZ, R160, 0xff0000, RZ, 0xc0, !PT ;  /* 0x00ff0000a0ff7812 */ /* 0x000fe2000784c0ff */
[-CC-:B------:R-:W-:Y:S02]  /*2530*/  FFMA.FTZ R108, R108, R115.reuse, R114.reuse ;  /* 0x000000736c6c7223 */ /* 0x180fe40000010072 */
[----:B------:R-:W-:Y:S01]  /*2540*/  FADD.FTZ R85, R238, -R85 ;  /* 0x80000055ee557221 */ /* 0x000fe20000010000 */
[----:B------:R-:W-:Y:S01]  /*2550*/  HFMA2.MMA R238, -RZ, RZ, 0, 0 ;  /* 0x00000000ffee7435 */ /* 0x000fe200000001ff */
[----:B------:R-:W-:Y:S02]  /*2560*/  FFMA.FTZ R110, R110, R115, R114 ;  /* 0x000000736e6e7223 */ /* 0x000fe40000010072 */
[----:B------:R-:W-:-:S02]  /*2570*/  FMUL.FTZ R85, R186, R85 ;  /* 0x00000055ba557220 */ /* 0x000fc40000410000 */
[----:B------:R-:W-:Y:S02]  /*2580*/  FFMA.FTZ R112, R112, R115, R114 ;  /* 0x0000007370707223 */ /* 0x000fe40000010072 */
[----:B------:R-:W-:Y:S02]  /*2590*/  @P0 FADD.FTZ R85, R85, R84 ;  /* 0x0000005455550221 */ /* 0x000fe40000010000 */
[----:B------:R-:W-:-:S03]  /*25a0*/  FADD.FTZ R31, R244, R31 ;  /* 0x0000001ff41f7221 */ /* 0x000fc60000010000 */
[----:B------:R-:W-:Y:S01]  /*25b0*/  @P1 F2FP.BF16.PACK_AB R84, RZ, R85 ;  /* 0x00000055ff54123e */ /* 0x000fe200000010ff */
[----:B------:R-:W-:-:S03]  /*25c0*/  FMUL.FTZ R85, R85, R184 ;  /* 0x000000b855557220 */ /* 0x000fc60000410000 */
[----:B------:R-:W-:Y:S01]  /*25d0*/  @P1 PRMT R81, R84, 0x7610, R81 ;  /* 0x0000761054511816 */ /* 0x000fe20000000051 */
[----:B------:R-:W-:Y:S01]  /*25e0*/  FMUL.FTZ R240, R85, c[0x0][0x1e8] ;  /* 0x00007a0055f07a20 */ /* 0x000fe20000410000 */
[----:B------:R-:W-:Y:S02]  /*25f0*/  @P2 PRMT R85, RZ, 0x5410, R89 ;  /* 0x00005410ff552816 */ /* 0x000fe40000000059 */
[----:B------:R-:W-:-:S03]  /*2600*/  MOV R84, RZ ;  /* 0x000000ff00547202 */ /* 0x000fc60000000f00 */
[----:B------:R-:W-:-:S04]  /*2610*/  @P2 FMUL.FTZ R84, R240, R85 ;  /* 0x00000055f0542220 */ /* 0x000fc80000410000 */
[----:B------:R-:W-:Y:S01]  /*2620*/  FADD.FTZ R29, R84, R29 ;  /* 0x0000001d541d7221 */ /* 0x000fe20000010000 */
[----:B------:R-:W-:-:S05]  /*2630*/  @P2 PRMT R84, RZ, 0x5410, R61 ;  /* 0x00005410ff542816 */ /* 0x000fca000000003d */
[----:B------:R-:W-:Y:S01]  /*2640*/  @P2 FMUL.FTZ R238, R240, R84 ;  /* 0x00000054f0ee2220 */ /* 0x000fe20000410000 */
[----:B------:R-:W-:Y:S02]  /*2650*/  @P0 PRMT R84, RZ, 0x7610, R65 ;  /* 0x00007610ff540816 */ /* 0x000fe40000000041 */
[----:B------:R-:W-:Y:S02]  /*2660*/  LOP3.LUT P2, RZ, R160, 0xff000000, RZ, 0xc0, !PT ;  /* 0xff000000a0ff7812 */ /* 0x000fe4000784c0ff */
[----:B------:R-:W-:Y:S01]  /*2670*/  CS2R R160, SRZ ;  /* 0x0000000000a07805 */ /* 0x000fe2000001ff00 */
[----:B------:R-:W-:Y:S02]  /*2680*/  @P0 FADD.FTZ R239, R239, R84 ;  /* 0x00000054efef0221 */ /* 0x000fe40000010000 */
[----:B------:R-:W-:-:S04]  /*2690*/  FFMA.FTZ R84, R237, R115, R114 ;  /* 0x00000073ed547223 */ /* 0x000fc80000010072 */
[----:B------:R-:W-:Y:S01]  /*26a0*/  FADD.FTZ R235, R235, -R84 ;  /* 0x80000054ebeb7221 */ /* 0x000fe20000010000 */
[----:B------:R-:W-:Y:S01]  /*26b0*/  @P1 F2FP.BF16.PACK_AB R84, RZ, R239 ;  /* 0x000000efff54123e */ /* 0x000fe200000010ff */
[----:B------:R-:W-:Y:S02]  /*26c0*/  FMUL.FTZ R239, R239, R184 ;  /* 0x000000b8efef7220 */ /* 0x000fe40000410000 */
[----:B------:R-:W-:Y:S01]  /*26d0*/  FMUL.FTZ R235, R186, R235 ;  /* 0x000000ebbaeb7220 */ /* 0x000fe20000410000 */
[----:B------:R-:W-:Y:S01]  /*26e0*/  @P1 PRMT R81, R81, 0x5410, R84 ;  /* 0x0000541051511816 */ /* 0x000fe20000000054 */
[----:B------:R-:W-:Y:S01]  /*26f0*/  FMUL.FTZ R239, R239, c[0x0][0x1e8] ;  /* 0x00007a00efef7a20 */ /* 0x000fe20000410000 */
[----:B------:R-:W-:Y:S02]  /*2700*/  @P0 PRMT R84, RZ, 0x5410, R66 ;  /* 0x00005410ff540816 */ /* 0x000fe40000000042 */
[----:B------:R-:W-:-:S03]  /*2710*/  @P2 PRMT R89, RZ, 0x7610, R89 ;  /* 0x00007610ff592816 */ /* 0x000fc60000000059 */
[----:B------:R-:W-:Y:S01]  /*2720*/  @P0 FADD.FTZ R235, R235, R84 ;  /* 0x00000054ebeb0221 */ /* 0x000fe20000010000 */
[----:B------:R-:W-:Y:S01]  /*2730*/  @P2 PRMT R84, RZ, 0x7610, R61 ;  /* 0x00007610ff542816 */ /* 0x000fe2000000003d */
[----:B------:R-:W-:Y:S01]  /*2740*/  @P2 FMUL.FTZ R160, R239, R89 ;  /* 0x00000059efa02220 */ /* 0x000fe20000410000 */
[----:B------:R-:W-:-:S03]  /*2750*/  MOV R89, RZ ;  /* 0x000000ff00597202 */ /* 0x000fc60000000f00 */
[----:B------:R-:W-:Y:S01]  /*2760*/  @P2 FMUL.FTZ R89, R239, R84 ;  /* 0x00000054ef592220 */ /* 0x000fe20000410000 */
[----:B------:R-:W-:Y:S01]  /*2770*/  @P1 F2FP.BF16.PACK_AB R84, RZ, R235 ;  /* 0x000000ebff54123e */ /* 0x000fe200000010ff */
[----:B------:R-:W-:-:S03]  /*2780*/  FMUL.FTZ R235, R235, R184 ;  /* 0x000000b8ebeb7220 */ /* 0x000fc60000410000 */
[----:B------:R-:W-:Y:S01]  /*2790*/  @P1 PRMT R82, R84, 0x7610, R82 ;  /* 0x0000761054521816 */ /* 0x000fe20000000052 */
[----:B------:R-:W-:Y:S01]  /*27a0*/  FMUL.FTZ R85, R235, c[0x0][0x1e8] ;  /* 0x00007a00eb557a20 */ /* 0x000fe20000410000 */
[----:B------:R-:W-:Y:S01]  /*27b0*/  @P3 PRMT R84, RZ, 0x5410, R90 ;  /* 0x00005410ff543816 */ /* 0x000fe2000000005a */
[----:B------:R-:W-:-:S04]  /*27c0*/  HFMA2.MMA R235, -RZ, RZ, 0, 0 ;  /* 0x00000000ffeb7435 */ /* 0x000fc800000001ff */
[----:B------:R-:W-:Y:S01]  /*27d0*/  @P3 FMUL.FTZ R161, R85, R84 ;  /* 0x0000005455a13220 */ /* 0x000fe20000410000 */
[----:B------:R-:W-:-:S05]  /*27e0*/  @P3 PRMT R84, RZ, 0x5410, R62 ;  /* 0x00005410ff543816 */ /* 0x000fca000000003e */
[----:B------:R-:W-:Y:S02]  /*27f0*/  @P3 FMUL.FTZ R235, R85, R84 ;  /* 0x0000005455eb3220 */ /* 0x000fe40000410000 */
[-CC-:B------:R-:W-:Y:S02]  /*2800*/  FFMA.FTZ R84, R87, R115.reuse, R114.reuse ;  /* 0x0000007357547223 */ /* 0x180fe40000010072 */
[----:B------:R-:W-:Y:S02]  /*2810*/  FFMA.FTZ R85, R218, R115, R114 ;  /* 0x00000073da557223 */ /* 0x000fe40000010072 */
[----:B------:R-:W-:Y:S01]  /*2820*/  FADD.FTZ R87, R219, -R84 ;  /* 0x80000054db577221 */ /* 0x000fe20000010000 */
[----:B------:R-:W-:Y:S01]  /*2830*/  @P0 PRMT R84, RZ, 0x5410, R67 ;  /* 0x00005410ff540816 */ /* 0x000fe20000000043 */
[----:B------:R-:W-:Y:S02]  /*2840*/  FADD.FTZ R85, R234, -R85 ;  /* 0x80000055ea557221 */ /* 0x000fe40000010000 */
[----:B------:R-:W-:-:S02]  /*2850*/  FMUL.FTZ R87, R186, R87 ;  /* 0x00000057ba577220 */ /* 0x000fc40000410000 */
[----:B------:R-:W-:Y:S02]  /*2860*/  FMUL.FTZ R85, R186, R85 ;  /* 0x00000055ba557220 */ /* 0x000fe40000410000 */
[----:B------:R-:W-:Y:S01]  /*2870*/  @P0 FADD.FTZ R87, R87, R84 ;  /* 0x0000005457570221 */ /* 0x000fe20000010000 */
[----:B------:R-:W-:-:S04]  /*2880*/  @P0 PRMT R84, RZ, 0x7610, R66 ;  /* 0x00007610ff540816 */ /* 0x000fc80000000042 */
[----:B------:R-:W-:Y:S01]  /*2890*/  @P1 F2FP.BF16.PACK_AB R86, RZ, R87 ;  /* 0x00000057ff56123e */ /* 0x000fe200000010ff */
[----:B------:R-:W-:Y:S01]  /*28a0*/  @P0 FADD.FTZ R217, R217, R84 ;  /* 0x00000054d9d90221 */ /* 0x000fe20000010000 */
[----:B------:R-:W-:Y:S02]  /*28b0*/  @P0 PRMT R84, RZ, 0x7610, R67 ;  /* 0x00007610ff540816 */ /* 0x000fe40000000043 */
[----:B------:R-:W-:Y:S01]  /*28c0*/  @P1 PRMT R83, R86, 0x7610, R83 ;  /* 0x0000761056531816 */ /* 0x000fe20000000053 */
[-C--:B------:R-:W-:Y:S01]  /*28d0*/  FMUL.FTZ R218, R217, R184.reuse ;  /* 0x000000b8d9da7220 */ /* 0x080fe20000410000 */
[----:B------:R-:W-:Y:S01]  /*28e0*/  MOV R86, RZ ;  /* 0x000000ff00567202 */ /* 0x000fe20000000f00 */
[----:B------:R-:W-:Y:S01]  /*28f0*/  @P0 FADD.FTZ R85, R85, R84 ;  /* 0x0000005455550221 */ /* 0x000fe20000010000 */
[----:B------:R-:W-:Y:S01]  /*2900*/  @P1 F2FP.BF16.PACK_AB R84, RZ, R217 ;  /* 0x000000d9ff54123e */ /* 0x000fe200000010ff */
[----:B------:R-:W-:Y:S02]  /*2910*/  FMUL.FTZ R218, R218, c[0x0][0x1e8] ;  /* 0x00007a00dada7a20 */ /* 0x000fe40000410000 */
[----:B------:R-:W-:Y:S01]  /*2920*/  FMUL.FTZ R234, R85, R184 ;  /* 0x000000b855ea7220 */ /* 0x000fe20000410000 */
[----:B------:R-:W-:-:S02]  /*2930*/  @P1 F2FP.BF16.PACK_AB R219, RZ, R85 ;  /* 0x00000055ffdb123e */ /* 0x000fc400000010ff */
[----:B------:R-:W-:Y:S01]  /*2940*/  @P1 PRMT R82, R82, 0x5410, R84 ;  /* 0x0000541052521816 */ /* 0x000fe20000000054 */
[----:B------:R-:W-:Y:S01]  /*2950*/  FMUL.FTZ R234, R234, c[0x0][0x1e8] ;  /* 0x00007a00eaea7a20 */ /* 0x000fe20000410000 */
[----:B------:R-:W-:Y:S01]  /*2960*/  @P1 PRMT R83, R83, 0x5410, R219 ;  /* 0x0000541053531816 */ /* 0x000fe200000000db */
[----:B------:R-:W-:Y:S01]  /*2970*/  FMUL.FTZ R219, R87, R184 ;  /* 0x000000b857db7220 */ /* 0x000fe20000410000 */
[----:B------:R-:W-:Y:S02]  /*2980*/  @P4 PRMT R87, RZ, 0x7610, R62 ;  /* 0x00007610ff574816 */ /* 0x000fe4000000003e */
[--C-:B------:R-:W-:Y:S01]  /*2990*/  @P5 PRMT R84, RZ, 0x5410, R63.reuse ;  /* 0x00005410ff545816 */ /* 0x100fe2000000003f */
[----:B------:R-:W-:Y:S01]  /*29a0*/  FMUL.FTZ R219, R219, c[0x0][0x1e8] ;  /* 0x00007a00dbdb7a20 */ /* 0x000fe20000410000 */
[----:B------:R-:W-:Y:S01]  /*29b0*/  @P6 PRMT R85, RZ, 0x7610, R63 ;  /* 0x00007610ff556816 */ /* 0x000fe2000000003f */
[----:B------:R-:W-:Y:S01]  /*29c0*/  @P4 FMUL.FTZ R86, R218, R87 ;  /* 0x00000057da564220 */ /* 0x000fe20000410000 */
[----:B------:R-:W-:-:S03]  /*29d0*/  HFMA2.MMA R87, -RZ, RZ, 0, 0 ;  /* 0x00000000ff577435 */ /* 0x000fc600000001ff */
[----:B------:R-:W-:Y:S01]  /*29e0*/  @P6 FMUL.FTZ R236, R234, R85 ;  /* 0x00000055eaec6220 */ /* 0x000fe20000410000 */
[----:B------:R-:W-:Y:S02]  /*29f0*/  F2FP.BF16.PACK_AB R86, R86, R235 ;  /* 0x000000eb5656723e */ /* 0x000fe400000010ff */
[----:B------:R-:W-:Y:S02]  /*2a00*/  @P5 FMUL.FTZ R87, R219, R84 ;  /* 0x00000054db575220 */ /* 0x000fe40000410000 */
[----:B------:R-:W-:-:S03]  /*2a10*/  @P1 IMAD.WIDE.U32 R84, R179, R242, c[0x0][0x258] ;  /* 0x00009600b3541625 */ /* 0x000fc600078e00f2 */
[----:B------:R-:W-:Y:S02]  /*2a20*/  F2FP.BF16.PACK_AB R87, R236, R87 ;  /* 0x00000057ec57723e */ /* 0x000fe400000010ff */
[----:B------:R0:W-:Y:S02]  /*2a30*/  @P1 STG.E.128 [R84.64], R80 ;  /* 0x0000005054001986 */ /* 0x0001e4000c101d04 */
[----:B0-----:R-:W-:Y:S02]  /*2a40*/  F2FP.BF16.PACK_AB R85, R89, R238 ;  /* 0x000000ee5955723e */ /* 0x001fe400000010ff */
[----:B------:R-:W-:Y:S01]  /*2a50*/  F2FP.BF16.PACK_AB R84, R88, R241 ;  /* 0x000000f15854723e */ /* 0x000fe200000010ff */
[----:B------:R-:W-:-:S05]  /*2a60*/  IMAD.WIDE.U32 R88, R179, R242, c[0x0][0x248] ;  /* 0x00009200b3587625 */ /* 0x000fca00078e00f2 */
[----:B------:R0:W-:Y:S02]  /*2a70*/  STG.E.128 [R88.64], R84 ;  /* 0x0000005458007986 */ /* 0x0001e4000c101d04 */
[----:B0-----:R-:W-:-:S06]  /*2a80*/  IMAD.WIDE.U32 R84, R192, R242, c[0x0][0x170] ;  /* 0x00005c00c0547625 */ /* 0x001fcc00078e00f2 */
[----:B------:R-:W2:Y:S01]  /*2a90*/  LDG.E.128 R84, [R84.64] ;  /* 0x0000000454547981 */ /* 0x000ea2000c1e1d00 */
[----:B------:R-:W-:Y:S01]  /*2aa0*/  HFMA2.MMA R217, -RZ, RZ, 0, 0 ;  /* 0x00000000ffd97435 */ /* 0x000fe200000001ff */
[----:B------:R-:W-:Y:S01]  /*2ab0*/  @P4 PRMT R89, RZ, 0x7610, R90 ;  /* 0x00007610ff594816 */ /* 0x000fe2000000005a */
[----:B------:R-:W-:Y:S01]  /*2ac0*/  FADD.FTZ R93, R93, -R92 ;  /* 0x8000005c5d5d7221 */ /* 0x000fe20000010000 */
[--C-:B------:R-:W-:Y:S01]  /*2ad0*/  @P5 PRMT R88, RZ, 0x5410, R91.reuse ;  /* 0x00005410ff585816 */ /* 0x100fe2000000005b */
[----:B------:R-:W-:Y:S01]  /*2ae0*/  FADD.FTZ R227, R227, -R224 ;  /* 0x800000e0e3e37221 */ /* 0x000fe20000010000 */
[----:B------:R-:W-:Y:S01]  /*2af0*/  @P6 PRMT R91, RZ, 0x7610, R91 ;  /* 0x00007610ff5b6816 */ /* 0x000fe2000000005b */
[----:B------:R-:W-:Y:S01]  /*2b00*/  @P4 FMUL.FTZ R217, R218, R89 ;  /* 0x00000059dad94220 */ /* 0x000fe20000410000 */
[----:B------:R-:W-:Y:S01]  /*2b10*/  MOV R218, RZ ;  /* 0x000000ff00da7202 */ /* 0x000fe20000000f00 */
[----:B------:R-:W-:Y:S01]  /*2b20*/  FFMA.FTZ R89, R220, R115, R114 ;  /* 0x00000073dc597223 */ /* 0x000fe20000010072 */
[----:B------:R-:W-:Y:S01]  /*2b30*/  MOV R220, RZ ;  /* 0x000000ff00dc7202 */ /* 0x000fe20000000f00 */
[----:B------:R-:W-:Y:S01]  /*2b40*/  @P5 FMUL.FTZ R218, R219, R88 ;  /* 0x00000058dbda5220 */ /* 0x000fe20000410000 */
[----:B------:R-:W-:Y:S01]  /*2b50*/  MOV R88, R156 ;  /* 0x0000009c00587202 */ /* 0x000fe20000000f00 */
[----:B------:R-:W-:Y:S01]  /*2b60*/  FADD.FTZ R89, R222, -R89 ;  /* 0x80000059de597221 */ /* 0x000fe20000010000 */
[----:B------:R-:W-:Y:S01]  /*2b70*/  HFMA2.MMA R219, -RZ, RZ, 0, 0 ;  /* 0x00000000ffdb7435 */ /* 0x000fe200000001ff */
[----:B------:R-:W-:Y:S01]  /*2b80*/  MOV R222, RZ ;  /* 0x000000ff00de7202 */ /* 0x000fe20000000f00 */
[----:B------:R-:W-:Y:S01]  /*2b90*/  FMUL.FTZ R227, R186, R227 ;  /* 0x000000e3bae37220 */ /* 0x000fe20000410000 */
[----:B------:R-:W-:Y:S01]  /*2ba0*/  LOP3.LUT P2, RZ, R88, 0xff, RZ, 0xc0, !PT ;  /* 0x000000ff58ff7812 */ /* 0x000fe2000784c0ff */
[----:B------:R-:W-:Y:S01]  /*2bb0*/  FMUL.FTZ R89, R186, R89 ;  /* 0x00000059ba597220 */ /* 0x000fe20000410000 */
[----:B------:R-:W-:Y:S01]  /*2bc0*/  @P0 PRMT R88, RZ, 0x5410, R68 ;  /* 0x00005410ff580816 */ /* 0x000fe20000000044 */
[----:B------:R-:W-:Y:S01]  /*2bd0*/  @P6 FMUL.FTZ R219, R234, R91 ;  /* 0x0000005beadb6220 */ /* 0x000fe20000410000 */
[----:B------:R-:W-:Y:S01]  /*2be0*/  HFMA2.MMA R234, -RZ, RZ, 0, 0 ;  /* 0x00000000ffea7435 */ /* 0x000fe200000001ff */
[----:B------:R-:W-:Y:S01]  /*2bf0*/  @P0 PRMT R90, RZ, 0x5410, R70 ;  /* 0x00005410ff5a0816 */ /* 0x000fe20000000046 */
[----:B------:R-:W-:Y:S01]  /*2c00*/  FADD.FTZ R229, R229, -R226 ;  /* 0x800000e2e5e57221 */ /* 0x000fe20000010000 */
[----:B------:R-:W-:Y:S01]  /*2c10*/  LOP3.LUT P3, RZ, R157, 0xff00, RZ, 0xc0, !PT ;  /* 0x0000ff009dff7812 */ /* 0x000fe2000786c0ff */
[----:B------:R-:W-:Y:S01]  /*2c20*/  @P0 FADD.FTZ R89, R89, R88 ;  /* 0x0000005859590221 */ /* 0x000fe20000010000 */
[----:B------:R-:W-:Y:S01]  /*2c30*/  LOP3.LUT P4, RZ, R157, 0xff0000, RZ, 0xc0, !PT ;  /* 0x00ff00009dff7812 */ /* 0x000fe2000788c0ff */
[----:B------:R-:W-:Y:S01]  /*2c40*/  FFMA.FTZ R88, R221, R115, R114 ;  /* 0x00000073dd587223 */ /* 0x000fe20000010072 */
[----:B------:R-:W-:Y:S01]  /*2c50*/  LOP3.LUT P6, RZ, R156, 0xff000000, RZ, 0xc0, !PT ;  /* 0xff0000009cff7812 */ /* 0x000fe200078cc0ff */
[----:B------:R-:W-:Y:S01]  /*2c60*/  @P0 FADD.FTZ R227, R227, R90 ;  /* 0x0000005ae3e30221 */ /* 0x000fe20000010000 */
[----:B------:R-:W-:Y:S01]  /*2c70*/  @P0 PRMT R90, RZ, 0x7610, R69 ;  /* 0x00007610ff5a0816 */ /* 0x000fe20000000045 */
[----:B------:R-:W-:Y:S01]  /*2c80*/  FADD.FTZ R91, R233, -R88 ;  /* 0x80000058e95b7221 */ /* 0x000fe20000010000 */
[----:B------:R-:W-:Y:S01]  /*2c90*/  HFMA2.MMA R233, -RZ, RZ, 0, 0 ;  /* 0x00000000ffe97435 */ /* 0x000fe200000001ff */
[----:B------:R-:W-:Y:S01]  /*2ca0*/  FMUL.FTZ R88, R89, R184 ;  /* 0x000000b859587220 */ /* 0x000fe20000410000 */
[----:B------:R-:W-:Y:S01]  /*2cb0*/  @P1 F2FP.BF16.PACK_AB R89, RZ, R89 ;  /* 0x00000059ff59123e */ /* 0x000fe200000010ff */
[----:B------:R-:W-:-:S02]  /*2cc0*/  FMUL.FTZ R91, R186, R91 ;  /* 0x0000005bba5b7220 */ /* 0x000fc40000410000 */
[----:B------:R-:W-:Y:S01]  /*2cd0*/  FMUL.FTZ R221, R88, c[0x0][0x1e8] ;  /* 0x00007a0058dd7a20 */ /* 0x000fe20000410000 */
[----:B------:R-:W-:Y:S01]  /*2ce0*/  @P2 PRMT R88, RZ, 0x5410, R56 ;  /* 0x00005410ff582816 */ /* 0x000fe20000000038 */
[----:B------:R-:W-:Y:S01]  /*2cf0*/  FMUL.FTZ R229, R186, R229 ;  /* 0x000000e5bae57220 */ /* 0x000fe20000410000 */
[----:B------:R-:W-:Y:S02]  /*2d00*/  @P1 PRMT R80, R89, 0x7610, R80 ;  /* 0x0000761059501816 */ /* 0x000fe40000000050 */
[----:B------:R-:W-:Y:S01]  /*2d10*/  @P1 F2FP.BF16.PACK_AB R89, RZ, R227 ;  /* 0x000000e3ff59123e */ /* 0x000fe200000010ff */
[----:B------:R-:W-:-:S03]  /*2d20*/  @P2 FMUL.FTZ R233, R221, R88 ;  /* 0x00000058dde92220 */ /* 0x000fc60000410000 */
[----:B------:R-:W-:Y:S02]  /*2d30*/  @P1 PRMT R82, R89, 0x7610, R82 ;  /* 0x0000761059521816 */ /* 0x000fe40000000052 */
[----:B--2---:R-:W-:-:S05]  /*2d40*/  @P2 PRMT R88, RZ, 0x5410, R84 ;  /* 0x00005410ff582816 */ /* 0x004fca0000000054 */
[----:B------:R-:W-:Y:S01]  /*2d50*/  @P2 FMUL.FTZ R220, R221, R88 ;  /* 0x00000058dddc2220 */ /* 0x000fe20000410000 */
[----:B------:R-:W-:Y:S02]  /*2d60*/  @P0 PRMT R88, RZ, 0x7610, R68 ;  /* 0x00007610ff580816 */ /* 0x000fe40000000044 */
[----:B------:R-:W-:Y:S02]  /*2d70*/  LOP3.LUT P2, RZ, R156, 0xff00, RZ, 0xc0, !PT ;  /* 0x0000ff009cff7812 */ /* 0x000fe4000784c0ff */
[----:B------:R-:W-:Y:S01]  /*2d80*/  MOV R221, RZ ;  /* 0x000000ff00dd7202 */ /* 0x000fe20000000f00 */
[----:B------:R-:W-:-:S04]  /*2d90*/  @P0 FADD.FTZ R91, R91, R88 ;  /* 0x000000585b5b0221 */ /* 0x000fc80000010000 */
[----:B------:R-:W-:-:S04]  /*2da0*/  FMUL.FTZ R88, R91, R184 ;  /* 0x000000b85b587220 */ /* 0x000fc80000410000 */
[----:B------:R-:W-:Y:S02]  /*2db0*/  FMUL.FTZ R235, R88, c[0x0][0x1e8] ;  /* 0x00007a0058eb7a20 */ /* 0x000fe40000410000 */
[----:B------:R-:W-:Y:S02]  /*2dc0*/  @P2 PRMT R84, RZ, 0x7610, R84 ;  /* 0x00007610ff542816 */ /* 0x000fe40000000054 */
[----:B------:R-:W-:-:S03]  /*2dd0*/  @P2 PRMT R88, RZ, 0x7610, R56 ;  /* 0x00007610ff582816 */ /* 0x000fc60000000038 */
[C---:B------:R-:W-:Y:S01]  /*2de0*/  @P2 FMUL.FTZ R221, R235.reuse, R84 ;  /* 0x00000054ebdd2220 */ /* 0x040fe20000410000 */
[----:B------:R-:W-:Y:S01]  /*2df0*/  @P0 PRMT R84, RZ, 0x5410, R69 ;  /* 0x00005410ff540816 */ /* 0x000fe20000000045 */
[----:B------:R-:W-:Y:S01]  /*2e00*/  @P2 FMUL.FTZ R234, R235, R88 ;  /* 0x00000058ebea2220 */ /* 0x000fe20000410000 */
[----:B------:R-:W-:Y:S01]  /*2e10*/  LOP3.LUT P2, RZ, R156, 0xff0000, RZ, 0xc0, !PT ;  /* 0x00ff00009cff7812 */ /* 0x000fe2000784c0ff */
[----:B------:R-:W-:-:S04]  /*2e20*/  FMUL.FTZ R235, R186, R93 ;  /* 0x0000005dbaeb7220 */ /* 0x000fc80000410000 */
[----:B------:R-:W-:-:S04]  /*2e30*/  @P0 FADD.FTZ R235, R235, R84 ;  /* 0x00000054ebeb0221 */ /* 0x000fc80000010000 */
[----:B------:R-:W-:Y:S01]  /*2e40*/  FMUL.FTZ R84, R235, R184 ;  /* 0x000000b8eb547220 */ /* 0x000fe20000410000 */
[----:B------:R-:W-:-:S03]  /*2e50*/  @P1 F2FP.BF16.PACK_AB R235, RZ, R235 ;  /* 0x000000ebffeb123e */ /* 0x000fc600000010ff */
[----:B------:R-:W-:Y:S01]  /*2e60*/  FMUL.FTZ R93, R84, c[0x0][0x1e8] ;  /* 0x00007a00545d7a20 */ /* 0x000fe20000410000 */
[----:B------:R-:W-:Y:S01]  /*2e70*/  HFMA2.MMA R84, -RZ, RZ, 0, 0 ;  /* 0x00000000ff547435 */ /* 0x000fe200000001ff */
[----:B------:R-:W-:Y:S02]  /*2e80*/  @P2 PRMT R88, RZ, 0x5410, R57 ;  /* 0x00005410ff582816 */ /* 0x000fe40000000039 */
[----:B------:R-:W-:-:S03]  /*2e90*/  @P1 PRMT R81, R235, 0x7610, R81 ;  /* 0x00007610eb511816 */ /* 0x000fc60000000051 */
[----:B------:R-:W-:Y:S01]  /*2ea0*/  @P2 FMUL.FTZ R84, R93, R88 ;  /* 0x000000585d542220 */ /* 0x000fe20000410000 */
[----:B------:R-:W-:-:S05]  /*2eb0*/  @P2 PRMT R88, RZ, 0x5410, R85 ;  /* 0x00005410ff582816 */ /* 0x000fca0000000055 */
[----:B------:R-:W-:Y:S01]  /*2ec0*/  @P2 FMUL.FTZ R222, R93, R88 ;  /* 0x000000585dde2220 */ /* 0x000fe20000410000 */
[----:B------:R-:W-:Y:S02]  /*2ed0*/  IADD3 R88, R179, 0x20, RZ ;  /* 0x00000020b3587810 */ /* 0x000fe40007ffe0ff */
[----:B------:R-:W-:Y:S02]  /*2ee0*/  LOP3.LUT P2, RZ, R157, 0xff, RZ, 0xc0, !PT ;  /* 0x000000ff9dff7812 */ /* 0x000fe4000784c0ff */
[----:B------:R-:W-:-:S04]  /*2ef0*/  LEA R92, P5, R88, c[0x0][0x248], 0x4 ;  /* 0x00009200585c7a11 */ /* 0x000fc800078a20ff */
[----:B------:R-:W-:Y:S01]  /*2f00*/  LEA.HI.X R93, R88, c[0x0][0x24c], RZ, 0x4, P5 ;  /* 0x00009300585d7a11 */ /* 0x000fe200028f24ff */
[----:B------:R-:W-:Y:S01]  /*2f10*/  FFMA.FTZ R88, R223, R115, R114 ;  /* 0x00000073df587223 */ /* 0x000fe20000010072 */
[----:B------:R-:W-:Y:S01]  /*2f20*/  LOP3.LUT P5, RZ, R157, 0xff000000, RZ, 0xc0, !PT ;  /* 0xff0000009dff7812 */ /* 0x000fe200078ac0ff */
[----:B------:R-:W-:Y:S02]  /*2f30*/  FADD.FTZ R157, R231, -R228 ;  /* 0x800000e4e79d7221 */ /* 0x000fe40000010000 */
[----:B------:R-:W-:Y:S01]  /*2f40*/  FADD.FTZ R225, R225, -R88 ;  /* 0x80000058e1e17221 */ /* 0x000fe20000010000 */
[----:B------:R-:W-:Y:S01]  /*2f50*/  @P1 F2FP.BF16.PACK_AB R88, RZ, R91 ;  /* 0x0000005bff58123e */ /* 0x000fe200000010ff */
[C---:B------:R-:W-:Y:S02]  /*2f60*/  FMUL.FTZ R157, R186.reuse, R157 ;  /* 0x0000009dba9d7220 */ /* 0x040fe40000410000 */
[----:B------:R-:W-:Y:S01]  /*2f70*/  FMUL.FTZ R91, R186, R225 ;  /* 0x000000e1ba5b7220 */ /* 0x000fe20000410000 */
[----:B------:R-:W-:Y:S01]  /*2f80*/  @P1 PRMT R80, R80, 0x5410, R88 ;  /* 0x0000541050501816 */ /* 0x000fe20000000058 */
[----:B------:R-:W-:-:S02]  /*2f90*/  FFMA.FTZ R223, R230, R115, R114 ;  /* 0x00000073e6df7223 */ /* 0x000fc40000010072 */
[----:B------:R-:W-:Y:S01]  /*2fa0*/  @P0 FADD.FTZ R91, R91, R90 ;  /* 0x0000005a5b5b0221 */ /* 0x000fe20000010000 */
[----:B------:R-:W-:Y:S01]  /*2fb0*/  @P0 PRMT R90, RZ, 0x5410, R71 ;  /* 0x00005410ff5a0816 */ /* 0x000fe20000000047 */
[----:B------:R-:W-:Y:S02]  /*2fc0*/  FADD.FTZ R223, R232, -R223 ;  /* 0x800000dfe8df7221 */ /* 0x000fe40000010000 */
[----:B------:R-:W-:Y:S01]  /*2fd0*/  FMUL.FTZ R225, R227, R184 ;  /* 0x000000b8e3e17220 */ /* 0x000fe20000410000 */
[----:B------:R-:W-:Y:S01]  /*2fe0*/  @P1 F2FP.BF16.PACK_AB R89, RZ, R91 ;  /* 0x0000005bff59123e */ /* 0x000fe200000010ff */
[----:B------:R-:W-:Y:S01]  /*2ff0*/  @P0 FADD.FTZ R157, R157, R90 ;  /* 0x0000005a9d9d0221 */ /* 0x000fe20000010000 */
[----:B------:R-:W-:Y:S01]  /*3000*/  @P0 PRMT R90, RZ, 0x7610, R70 ;  /* 0x00007610ff5a0816 */ /* 0x000fe20000000046 */
[----:B------:R-:W-:Y:S01]  /*3010*/  FMUL.FTZ R223, R186, R223 ;  /* 0x000000dfbadf7220 */ /* 0x000fe20000410000 */
[----:B------:R-:W-:Y:S01]  /*3020*/  @P1 PRMT R81, R81, 0x5410, R89 ;  /* 0x0000541051511816 */ /* 0x000fe20000000059 */
[----:B------:R-:W-:Y:S01]  /*3030*/  @P1 IMAD.WIDE.U32 R88, R192, R242, c[0x0][0x258] ;  /* 0x00009600c0581625 */ /* 0x000fe200078e00f2 */
[----:B------:R-:W-:-:S02]  /*3040*/  @P1 F2FP.BF16.PACK_AB R156, RZ, R157 ;  /* 0x0000009dff9c123e */ /* 0x000fc400000010ff */
[----:B------:R-:W-:Y:S01]  /*3050*/  MOV R227, RZ ;  /* 0x000000ff00e37202 */ /* 0x000fe20000000f00 */
[----:B------:R-:W-:Y:S01]  /*3060*/  @P0 FADD.FTZ R229, R229, R90 ;  /* 0x0000005ae5e50221 */ /* 0x000fe20000010000 */
[----:B------:R-:W-:Y:S01]  /*3070*/  @P0 PRMT R90, RZ, 0x7610, R71 ;  /* 0x00007610ff5a0816 */ /* 0x000fe20000000047 */
[----:B------:R-:W-:Y:S01]  /*3080*/  FMUL.FTZ R225, R225, c[0x0][0x1e8] ;  /* 0x00007a00e1e17a20 */ /* 0x000fe20000410000 */
[----:B------:R-:W-:Y:S01]  /*3090*/  @P1 PRMT R83, R156, 0x7610, R83 ;  /* 0x000076109c531816 */ /* 0x000fe20000000053 */
[-C--:B------:R-:W-:Y:S02]  /*30a0*/  FMUL.FTZ R192, R229, R184.reuse ;  /* 0x000000b8e5c07220 */ /* 0x080fe40000410000 */
[----:B------:R-:W-:Y:S01]  /*30b0*/  @P0 FADD.FTZ R223, R223, R90 ;  /* 0x0000005adfdf0221 */ /* 0x000fe20000010000 */
[----:B------:R-:W-:Y:S01]  /*30c0*/  @P1 F2FP.BF16.PACK_AB R90, RZ, R229 ;  /* 0x000000e5ff5a123e */ /* 0x000fe200000010ff */
[----:B------:R-:W-:Y:S02]  /*30d0*/  FMUL.FTZ R192, R192, c[0x0][0x1e8] ;  /* 0x00007a00c0c07a20 */ /* 0x000fe40000410000 */
[-C--:B------:R-:W-:Y:S01]  /*30e0*/  FMUL.FTZ R156, R223, R184.reuse ;  /* 0x000000b8df9c7220 */ /* 0x080fe20000410000 */
[----:B------:R-:W-:Y:S01]  /*30f0*/  @P1 F2FP.BF16.PACK_AB R224, RZ, R223 ;  /* 0x000000dfffe0123e */ /* 0x000fe200000010ff */
[-C--:B------:R-:W-:Y:S01]  /*3100*/  FMUL.FTZ R226, R91, R184.reuse ;  /* 0x000000b85be27220 */ /* 0x080fe20000410000 */
[----:B------:R-:W-:Y:S01]  /*3110*/  @P1 PRMT R82, R82, 0x5410, R90 ;  /* 0x0000541052521816 */ /* 0x000fe2000000005a */
[----:B------:R-:W-:Y:S01]  /*3120*/  HFMA2.MMA R90, -RZ, RZ, 0, 0 ;  /* 0x00000000ff5a7435 */ /* 0x000fe200000001ff */
[----:B------:R-:W-:Y:S01]  /*3130*/  @P1 PRMT R83, R83, 0x5410, R224 ;  /* 0x0000541053531816 */ /* 0x000fe200000000e0 */
[----:B------:R-:W-:Y:S01]  /*3140*/  FMUL.FTZ R224, R157, R184 ;  /* 0x000000b89de07220 */ /* 0x000fe20000410000 */
[----:B------:R-:W-:Y:S01]  /*3150*/  MOV R157, RZ ;  /* 0x000000ff009d7202 */ /* 0x000fe20000000f00 */
[----:B------:R-:W-:Y:S01]  /*3160*/  FMUL.FTZ R156, R156, c[0x0][0x1e8] ;  /* 0x00007a009c9c7a20 */ /* 0x000fe20000410000 */
[----:B------:R-:W-:Y:S01]  /*3170*/  @P6 PRMT R91, RZ, 0x7610, R57 ;  /* 0x00007610ff5b6816 */ /* 0x000fe20000000039 */
[----:B------:R0:W-:Y:S01]  /*3180*/  @P1 STG.E.128 [R88.64], R80 ;  /* 0x0000005058001986 */ /* 0x0001e2000c101d04 */
[----:B------:R-:W-:Y:S01]  /*3190*/  FMUL.FTZ R224, R224, c[0x0][0x1e8] ;  /* 0x00007a00e0e07a20 */ /* 0x000fe20000410000 */
[----:B------:R-:W-:Y:S01]  /*31a0*/  IADD3 R223, R179, 0x40, RZ ;  /* 0x00000040b3df7810 */ /* 0x000fe20007ffe0ff */
[----:B------:R-:W-:Y:S01]  /*31b0*/  FMUL.FTZ R226, R226, c[0x0][0x1e8] ;  /* 0x00007a00e2e27a20 */ /* 0x000fe20000410000 */
[----:B0-----:R-:W-:-:S02]  /*31c0*/  @P2 PRMT R88, RZ, 0x5410, R58 ;  /* 0x00005410ff582816 */ /* 0x001fc4000000003a */
[----:B------:R-:W-:-:S03]  /*31d0*/  @P3 PRMT R89, RZ, 0x7610, R58 ;  /* 0x00007610ff593816 */ /* 0x000fc6000000003a */
[----:B------:R-:W-:Y:S01]  /*31e0*/  @P2 FMUL.FTZ R90, R225, R88 ;  /* 0x00000058e15a2220 */ /* 0x000fe20000410000 */
[----:B------:R-:W-:Y:S01]  /*31f0*/  HFMA2.MMA R88, -RZ, RZ, 0, 0 ;  /* 0x00000000ff587435 */ /* 0x000fe200000001ff */
[----:B------:R-:W-:Y:S01]  /*3200*/  @P3 FMUL.FTZ R227, R192, R89 ;  /* 0x00000059c0e33220 */ /* 0x000fe20000410000 */
[----:B------:R-:W-:-:S04]  /*3210*/  @P4 PRMT R89, RZ, 0x5410, R59 ;  /* 0x00005410ff594816 */ /* 0x000fc8000000003b */
[----:B------:R-:W-:Y:S01]  /*3220*/  F2FP.BF16.PACK_AB R90, R227, R90 ;  /* 0x0000005ae35a723e */ /* 0x000fe200000010ff */
[----:B------:R-:W-:Y:S01]  /*3230*/  @P4 FMUL.FTZ R88, R224, R89 ;  /* 0x00000059e0584220 */ /* 0x000fe20000410000 */
[----:B------:R-:W-:-:S05]  /*3240*/  @P5 PRMT R89, RZ, 0x7610, R59 ;  /* 0x00007610ff595816 */ /* 0x000fca000000003b */
[----:B------:R-:W-:Y:S01]  /*3250*/  @P5 FMUL.FTZ R157, R156, R89 ;  /* 0x000000599c9d5220 */ /* 0x000fe20000410000 */
[----:B------:R-:W-:-:S06]  /*3260*/  HFMA2.MMA R89, -RZ, RZ, 0, 0 ;  /* 0x00000000ff597435 */ /* 0x000fcc00000001ff */
[----:B------:R-:W-:Y:S01]  /*3270*/  @P6 FMUL.FTZ R89, R226, R91 ;  /* 0x0000005be2596220 */ /* 0x000fe20000410000 */
[----:B------:R-:W-:Y:S02]  /*3280*/  F2FP.BF16.PACK_AB R91, R157, R88 ;  /* 0x000000589d5b723e */ /* 0x000fe400000010ff */
[----:B------:R-:W-:Y:S02]  /*3290*/  F2FP.BF16.PACK_AB R88, R234, R233 ;  /* 0x000000e9ea58723e */ /* 0x000fe400000010ff */
[----:B------:R-:W-:-:S05]  /*32a0*/  F2FP.BF16.PACK_AB R89, R89, R84 ;  /* 0x000000545959723e */ /* 0x000fca00000010ff */
[----:B------:R0:W-:Y:S02]  /*32b0*/  STG.E.128 [R92.64], R88 ;  /* 0x000000585c007986 */ /* 0x0001e4000c101d04 */
[----:B0-----:R-:W-:-:S06]  /*32c0*/  IMAD.WIDE.U32 R88, R223, R242, c[0x0][0x170] ;  /* 0x00005c00df587625 */ /* 0x001fcc00078e00f2 */
[----:B------:R-:W2:Y:S01]  /*32d0*/  LDG.E.128 R88, [R88.64] ;  /* 0x0000000458587981 */ /* 0x000ea2000c1e1d00 */
[----:B------:R-:W-:Y:S01]  /*32e0*/  @P6 PRMT R85, RZ, 0x7610, R85 ;  /* 0x00007610ff556816 */ /* 0x000fe20000000055 */
[----:B------:R-:W-:Y:S01]  /*32f0*/  FADD.FTZ R211, R212, -R211 ;  /* 0x800000d3d4d37221 */ /* 0x000fe20000010000 */
[----:B------:R-:W-:Y:S01]  /*3300*/  MOV R84, R150 ;  /* 0x0000009600547202 */ /* 0x000fe20000000f00 */
[----:B------:R-:W-:Y:S01]  /*3310*/  FADD.FTZ R213, R214, -R213 ;  /* 0x800000d5d6d57221 */ /* 0x000fe20000010000 */
[----:B------:R-:W-:Y:S01]  /*3320*/  MOV R157, RZ ;  /* 0x000000ff009d7202 */ /* 0x000fe20000000f00 */
[----:B------:R-:W-:Y:S01]  /*3330*/  @P6 FMUL.FTZ R157, R226, R85 ;  /* 0x00000055e29d6220 */ /* 0x000fe20000410000 */
[----:B------:R-:W-:Y:S01]  /*3340*/  LOP3.LUT P6, RZ, R84, 0xff, RZ, 0xc0, !PT ;  /* 0x000000ff54ff7812 */ /* 0x000fe200078cc0ff */
[C---:B------:R-:W-:Y:S01]  /*3350*/  FMUL.FTZ R85, R186.reuse, R211 ;  /* 0x000000d3ba557220 */ /* 0x040fe20000410000 */
[----:B------:R-:W-:Y:S01]  /*3360*/  @P0 PRMT R84, RZ, 0x5410, R72 ;  /* 0x00005410ff540816 */ /* 0x000fe20000000048 */
[----:B------:R-:W-:Y:S01]  /*3370*/  FMUL.FTZ R227, R186, R213 ;  /* 0x000000d5bae37220 */ /* 0x000fe20000410000 */
[----:B------:R-:W-:Y:S01]  /*3380*/  @P3 PRMT R93, RZ, 0x7610, R86 ;  /* 0x00007610ff5d3816 */ /* 0x000fe20000000056 */
[----:B------:R-:W-:Y:S01]  /*3390*/  FADD.FTZ R215, R216, -R215 ;  /* 0x800000d7d8d77221 */ /* 0x000fe20000010000 */
[----:B------:R-:W-:Y:S01]  /*33a0*/  CS2R R212, SRZ ;  /* 0x0000000000d47805 */ /* 0x000fe2000001ff00 */
[----:B------:R-:W-:Y:S01]  /*33b0*/  @P0 FADD.FTZ R85, R85, R84 ;  /* 0x0000005455550221 */ /* 0x000fe20000010000 */
[----:B------:R-:W-:Y:S01]  /*33c0*/  @P0 PRMT R84, RZ, 0x7610, R72 ;  /* 0x00007610ff540816 */ /* 0x000fe20000000048 */
[----:B------:R-:W-:Y:S01]  /*33d0*/  FMUL.FTZ R229, R186, R215 ;  /* 0x000000d7bae57220 */ /* 0x000fe20000410000 */
[----:B------:R-:W-:Y:S01]  /*33e0*/  MOV R211, RZ ;  /* 0x000000ff00d37202 */ /* 0x000fe20000000f00 */
[----:B------:R-:W-:Y:S01]  /*33f0*/  FMUL.FTZ R92, R85, R184 ;  /* 0x000000b8555c7220 */ /* 0x000fe20000410000 */
[----:B------:R-:W-:Y:S01]  /*3400*/  CS2R R214, SRZ ;  /* 0x0000000000d67805 */ /* 0x000fe2000001ff00 */
[----:B------:R-:W-:Y:S01]  /*3410*/  @P0 FADD.FTZ R227, R227, R84 ;  /* 0x00000054e3e30221 */ /* 0x000fe20000010000 */
[----:B------:R-:W-:Y:S01]  /*3420*/  @P0 PRMT R84, RZ, 0x5410, R73 ;  /* 0x00005410ff540816 */ /* 0x000fe20000000049 */
[----:B------:R-:W-:Y:S01]  /*3430*/  FMUL.FTZ R231, R92, c[0x0][0x1e8] ;  /* 0x00007a005ce77a20 */ /* 0x000fe20000410000 */
[----:B------:R-:W-:Y:S01]  /*3440*/  @P6 PRMT R92, RZ, 0x5410, R52 ;  /* 0x00005410ff5c6816 */ /* 0x000fe20000000034 */
[----:B------:R-:W-:Y:S01]  /*3450*/  @P3 FMUL.FTZ R211, R192, R93 ;  /* 0x0000005dc0d33220 */ /* 0x000fe20000410000 */
[----:B------:R-:W-:Y:S01]  /*3460*/  LOP3.LUT P3, RZ, R150, 0xff0000, RZ, 0xc0, !PT ;  /* 0x00ff000096ff7812 */ /* 0x000fe2000786c0ff */
[----:B------:R-:W-:Y:S01]  /*3470*/  @P0 FADD.FTZ R229, R229, R84 ;  /* 0x00000054e5e50221 */ /* 0x000fe20000010000 */
[----:B------:R-:W-:Y:S01]  /*3480*/  @P2 PRMT R84, RZ, 0x5410, R86 ;  /* 0x00005410ff542816 */ /* 0x000fe20000000056 */
[----:B------:R-:W-:Y:S01]  /*3490*/  FADD.FTZ R207, R164, -R207 ;  /* 0x800000cfa4cf7221 */ /* 0x000fe20000010000 */
[--C-:B------:R-:W-:Y:S01]  /*34a0*/  @P4 PRMT R93, RZ, 0x5410, R87.reuse ;  /* 0x00005410ff5d4816 */ /* 0x100fe20000000057 */
[----:B------:R-:W-:Y:S01]  /*34b0*/  HFMA2.MMA R216, -RZ, RZ, 0, 0 ;  /* 0x00000000ffd87435 */ /* 0x000fe200000001ff */
[----:B------:R-:W-:Y:S01]  /*34c0*/  MOV R192, RZ ;  /* 0x000000ff00c07202 */ /* 0x000fe20000000f00 */
[----:B------:R-:W-:Y:S01]  /*34d0*/  @P2 FMUL.FTZ R212, R225, R84 ;  /* 0x00000054e1d42220 */ /* 0x000fe20000410000 */
[----:B------:R-:W-:Y:S01]  /*34e0*/  LOP3.LUT P2, RZ, R150, 0xff00, RZ, 0xc0, !PT ;  /* 0x0000ff0096ff7812 */ /* 0x000fe2000784c0ff */
[----:B------:R-:W-:Y:S01]  /*34f0*/  HFMA2.MMA R84, -RZ, RZ, 0, 0 ;  /* 0x00000000ff547435 */ /* 0x000fe200000001ff */
[----:B------:R-:W-:Y:S01]  /*3500*/  @P5 PRMT R87, RZ, 0x7610, R87 ;  /* 0x00007610ff575816 */ /* 0x000fe20000000057 */
[----:B------:R-:W-:Y:S01]  /*3510*/  HFMA2.MMA R225, -RZ, RZ, 0, 0 ;  /* 0x00000000ffe17435 */ /* 0x000fe200000001ff */
[----:B------:R-:W-:-:S02]  /*3520*/  FMUL.FTZ R207, R186, R207 ;  /* 0x000000cfbacf7220 */ /* 0x000fc40000410000 */
[----:B------:R-:W-:Y:S01]  /*3530*/  @P4 FMUL.FTZ R214, R224, R93 ;  /* 0x0000005de0d64220 */ /* 0x000fe20000410000 */
[----:B------:R-:W-:Y:S01]  /*3540*/  LOP3.LUT P4, RZ, R151, 0xff00, RZ, 0xc0, !PT ;  /* 0x0000ff0097ff7812 */ /* 0x000fe2000788c0ff */
[----:B------:R-:W-:Y:S02]  /*3550*/  @P6 FMUL.FTZ R84, R231, R92 ;  /* 0x0000005ce7546220 */ /* 0x000fe40000410000 */
[----:B------:R-:W-:Y:S01]  /*3560*/  FMUL.FTZ R92, R227, R184 ;  /* 0x000000b8e35c7220 */ /* 0x000fe20000410000 */
[----:B------:R-:W-:Y:S01]  /*3570*/  @P1 F2FP.BF16.PACK_AB R227, RZ, R227 ;  /* 0x000000e3ffe3123e */ /* 0x000fe200000010ff */
[----:B------:R-:W-:Y:S01]  /*3580*/  @P5 FMUL.FTZ R213, R156, R87 ;  /* 0x000000579cd55220 */ /* 0x000fe20000410000 */
[----:B------:R-:W-:Y:S01]  /*3590*/  @P2 PRMT R86, RZ, 0x7610, R52 ;  /* 0x00007610ff562816 */ /* 0x000fe20000000034 */
[----:B------:R-:W-:Y:S01]  /*35a0*/  FMUL.FTZ R233, R92, c[0x0][0x1e8] ;  /* 0x00007a005ce97a20 */ /* 0x000fe20000410000 */
[----:B------:R-:W-:Y:S01]  /*35b0*/  HFMA2.MMA R156, -RZ, RZ, 0, 0 ;  /* 0x00000000ff9c7435 */ /* 0x000fe200000001ff */
[----:B------:R-:W-:-:S02]  /*35c0*/  LOP3.LUT P5, RZ, R151, 0xff0000, RZ, 0xc0, !PT ;  /* 0x00ff000097ff7812 */ /* 0x000fc400078ac0ff */
[----:B------:R-:W-:-:S05]  /*35d0*/  @P2 FMUL.FTZ R225, R233, R86 ;  /* 0x00000056e9e12220 */ /* 0x000fca0000410000 */
[----:B------:R-:W-:Y:S02]  /*35e0*/  F2FP.BF16.PACK_AB R84, R225, R84 ;  /* 0x00000054e154723e */ /* 0x000fe400000010ff */
[--C-:B--2---:R-:W-:Y:S02]  /*35f0*/  @P6 PRMT R86, RZ, 0x5410, R88.reuse ;  /* 0x00005410ff566816 */ /* 0x104fe40000000058 */
[----:B------:R-:W-:-:S03]  /*3600*/  @P2 PRMT R88, RZ, 0x7610, R88 ;  /* 0x00007610ff582816 */ /* 0x000fc60000000058 */
[----:B------:R-:W-:Y:S01]  /*3610*/  @P6 FMUL.FTZ R192, R231, R86 ;  /* 0x00000056e7c06220 */ /* 0x000fe20000410000 */
[----:B------:R-:W-:Y:S01]  /*3620*/  LEA R92, P6, R223, c[0x0][0x248], 0x4 ;  /* 0x00009200df5c7a11 */ /* 0x000fe200078c20ff */
[----:B------:R-:W-:Y:S01]  /*3630*/  FMUL.FTZ R86, R229, R184 ;  /* 0x000000b8e5567220 */ /* 0x000fe20000410000 */
[----:B------:R-:W-:Y:S01]  /*3640*/  HFMA2.MMA R231, -RZ, RZ, 0, 0 ;  /* 0x00000000ffe77435 */ /* 0x000fe200000001ff */
[----:B------:R-:W-:Y:S01]  /*3650*/  @P2 FMUL.FTZ R215, R233, R88 ;  /* 0x00000058e9d72220 */ /* 0x000fe20000410000 */
[----:B------:R-:W-:Y:S01]  /*3660*/  MOV R88, RZ ;  /* 0x000000ff00587202 */ /* 0x000fe20000000f00 */
[----:B------:R-:W-:Y:S01]  /*3670*/  FMUL.FTZ R87, R86, c[0x0][0x1e8] ;  /* 0x00007a0056577a20 */ /* 0x000fe20000410000 */
[----:B------:R-:W-:Y:S02]  /*3680*/  @P3 PRMT R86, RZ, 0x5410, R53 ;  /* 0x00005410ff563816 */ /* 0x000fe40000000035 */
[----:B------:R-:W-:Y:S02]  /*3690*/  LOP3.LUT P2, RZ, R150, 0xff000000, RZ, 0xc0, !PT ;  /* 0xff00000096ff7812 */ /* 0x000fe4000784c0ff */
[----:B------:R-:W-:Y:S01]  /*36a0*/  LEA.HI.X R93, R223, c[0x0][0x24c], RZ, 0x4, P6 ;  /* 0x00009300df5d7a11 */ /* 0x000fe200030f24ff */
[----:B------:R-:W-:Y:S01]  /*36b0*/  @P3 FMUL.FTZ R156, R87, R86 ;  /* 0x00000056579c3220 */ /* 0x000fe20000410000 */
[----:B------:R-:W-:-:S02]  /*36c0*/  @P3 PRMT R86, RZ, 0x5410, R89 ;  /* 0x00005410ff563816 */ /* 0x000fc40000000059 */
[----:B------:R-:W-:Y:S02]  /*36d0*/  LOP3.LUT P6, RZ, R151, 0xff000000, RZ, 0xc0, !PT ;  /* 0xff00000097ff7812 */ /* 0x000fe400078cc0ff */
[----:B------:R-:W-:Y:S01]  /*36e0*/  @P1 F2FP.BF16.PACK_AB R229, RZ, R229 ;  /* 0x000000e5ffe5123e */ /* 0x000fe200000010ff */
[----:B------:R-:W-:Y:S01]  /*36f0*/  @P3 FMUL.FTZ R88, R87, R86 ;  /* 0x0000005657583220 */ /* 0x000fe20000410000 */
[----:B------:R-:W-:Y:S01]  /*3700*/  LOP3.LUT P3, RZ, R151, 0xff, RZ, 0xc0, !PT ;  /* 0x000000ff97ff7812 */ /* 0x000fe2000786c0ff */
[-CC-:B------:R-:W-:Y:S01]  /*3710*/  FFMA.FTZ R86, R97, R115.reuse, R114.reuse ;  /* 0x0000007361567223 */ /* 0x180fe20000010072 */
[----:B------:R-:W-:Y:S01]  /*3720*/  @P1 PRMT R81, R229, 0x7610, R81 ;  /* 0x00007610e5511816 */ /* 0x000fe20000000051 */
[-C--:B------:R-:W-:Y:S01]  /*3730*/  FFMA.FTZ R97, R96, R115.reuse, R114 ;  /* 0x0000007360617223 */ /* 0x080fe20000010072 */
[----:B------:R-:W-:Y:S01]  /*3740*/  @P2 PRMT R151, RZ, 0x7610, R53 ;  /* 0x00007610ff972816 */ /* 0x000fe20000000035 */
[----:B------:R-:W-:Y:S01]  /*3750*/  FADD.FTZ R87, R165, -R86 ;  /* 0x80000056a5577221 */ /* 0x000fe20000010000 */
[----:B------:R-:W-:Y:S01]  /*3760*/  @P0 PRMT R86, RZ, 0x7610, R73 ;  /* 0x00007610ff560816 */ /* 0x000fe20000000049 */
[----:B------:R-:W-:-:S02]  /*3770*/  FFMA.FTZ R96, R95, R115, R114 ;  /* 0x000000735f607223 */ /* 0x000fc40000010072 */
[----:B------:R-:W-:Y:S02]  /*3780*/  FMUL.FTZ R87, R186, R87 ;  /* 0x00000057ba577220 */ /* 0x000fe40000410000 */
[----:B------:R-:W-:Y:S01]  /*3790*/  @P0 FADD.FTZ R207, R207, R86 ;  /* 0x00000056cfcf0221 */ /* 0x000fe20000010000 */
[----:B------:R-:W-:Y:S01]  /*37a0*/  @P0 PRMT R86, RZ, 0x5410, R74 ;  /* 0x00005410ff560816 */ /* 0x000fe2000000004a */
[----:B------:R-:W-:Y:S01]  /*37b0*/  FFMA.FTZ R95, R94, R115, R114 ;  /* 0x000000735e5f7223 */ /* 0x000fe20000010072 */
[--C-:B------:R-:W-:Y:S01]  /*37c0*/  @P3 PRMT R165, RZ, 0x5410, R54.reuse ;  /* 0x00005410ffa53816 */ /* 0x100fe20000000036 */
[----:B------:R-:W-:Y:S01]  /*37d0*/  FADD.FTZ R97, R210, -R97 ;  /* 0x80000061d2617221 */ /* 0x000fe20000010000 */
[----:B------:R-:W-:Y:S01]  /*37e0*/  @P4 PRMT R94, RZ, 0x7610, R54 ;  /* 0x00007610ff5e4816 */ /* 0x000fe20000000036 */
[----:B------:R-:W-:Y:S01]  /*37f0*/  @P0 FADD.FTZ R87, R87, R86 ;  /* 0x0000005657570221 */ /* 0x000fe20000010000 */
[----:B------:R-:W-:Y:S01]  /*3800*/  @P0 PRMT R86, RZ, 0x7610, R74 ;  /* 0x00007610ff560816 */ /* 0x000fe2000000004a */
[----:B------:R-:W-:Y:S01]  /*3810*/  FADD.FTZ R223, R208, -R95 ;  /* 0x8000005fd0df7221 */ /* 0x000fe20000010000 */
[----:B------:R-:W-:Y:S01]  /*3820*/  @P5 PRMT R208, RZ, 0x5410, R55 ;  /* 0x00005410ffd05816 */ /* 0x000fe20000000037 */
[C---:B------:R-:W-:Y:S01]  /*3830*/  FMUL.FTZ R95, R186.reuse, R97 ;  /* 0x00000061ba5f7220 */ /* 0x040fe20000410000 */
[----:B------:R-:W-:Y:S01]  /*3840*/  HFMA2.MMA R97, -RZ, RZ, 0, 0 ;  /* 0x00000000ff617435 */ /* 0x000fe200000001ff */
[----:B------:R-:W-:Y:S01]  /*3850*/  FADD.FTZ R209, R209, -R96 ;  /* 0x80000060d1d17221 */ /* 0x000fe20000010000 */
[----:B------:R-:W-:Y:S01]  /*3860*/  @P1 F2FP.BF16.PACK_AB R96, RZ, R207 ;  /* 0x000000cfff60123e */ /* 0x000fe200000010ff */
[----:B------:R-:W-:Y:S01]  /*3870*/  @P0 FADD.FTZ R95, R95, R86 ;  /* 0x000000565f5f0221 */ /* 0x000fe20000010000 */
[--C-:B------:R-:W-:Y:S01]  /*3880*/  @P0 PRMT R86, RZ, 0x5410, R75.reuse ;  /* 0x00005410ff560816 */ /* 0x100fe2000000004b */
[----:B------:R-:W-:Y:S01]  /*3890*/  FMUL.FTZ R209, R186, R209 ;  /* 0x000000d1bad17220 */ /* 0x000fe20000410000 */
[----:B------:R-:W-:Y:S01]  /*38a0*/  @P1 PRMT R81, R81, 0x5410, R96 ;  /* 0x0000541051511816 */ /* 0x000fe20000000060 */
[-C--:B------:R-:W-:Y:S01]  /*38b0*/  FMUL.FTZ R164, R207, R184.reuse ;  /* 0x000000b8cfa47220 */ /* 0x080fe20000410000 */
[----:B------:R-:W-:Y:S01]  /*38c0*/  @P1 F2FP.BF16.PACK_AB R210, RZ, R95 ;  /* 0x0000005fffd2123e */ /* 0x000fe200000010ff */
[----:B------:R-:W-:Y:S01]  /*38d0*/  @P0 FADD.FTZ R209, R209, R86 ;  /* 0x00000056d1d10221 */ /* 0x000fe20000010000 */
[----:B------:R-:W-:Y:S01]  /*38e0*/  @P0 PRMT R86, RZ, 0x7610, R75 ;  /* 0x00007610ff560816 */ /* 0x000fe2000000004b */
[----:B------:R-:W-:-:S02]  /*38f0*/  FMUL.FTZ R150, R87, R184 ;  /* 0x000000b857967220 */ /* 0x000fc40000410000 */
[----:B------:R-:W-:Y:S02]  /*3900*/  FMUL.FTZ R164, R164, c[0x0][0x1e8] ;  /* 0x00007a00a4a47a20 */ /* 0x000fe40000410000 */
[----:B------:R-:W-:Y:S02]  /*3910*/  FMUL.FTZ R223, R186, R223 ;  /* 0x000000dfbadf7220 */ /* 0x000fe40000410000 */
[----:B------:R-:W-:Y:S02]  /*3920*/  FMUL.FTZ R150, R150, c[0x0][0x1e8] ;  /* 0x00007a0096967a20 */ /* 0x000fe40000410000 */
[----:B------:R-:W-:Y:S02]  /*3930*/  @P2 FMUL.FTZ R97, R164, R151 ;  /* 0x00000097a4612220 */ /* 0x000fe40000410000 */
[----:B------:R-:W-:Y:S01]  /*3940*/  @P0 FADD.FTZ R223, R223, R86 ;  /* 0x00000056dfdf0221 */ /* 0x000fe20000010000 */
[----:B------:R-:W-:Y:S01]  /*3950*/  MOV R86, RZ ;  /* 0x000000ff00567202 */ /* 0x000fe20000000f00 */
[----:B------:R-:W-:-:S02]  /*3960*/  FMUL.FTZ R151, R95, R184 ;  /* 0x000000b85f977220 */ /* 0x000fc40000410000 */
[----:B------:R-:W-:Y:S02]  /*3970*/  @P3 FMUL.FTZ R86, R150, R165 ;  /* 0x000000a596563220 */ /* 0x000fe40000410000 */
[----:B------:R-:W-:Y:S01]  /*3980*/  FMUL.FTZ R165, R209, R184 ;  /* 0x000000b8d1a57220 */ /* 0x000fe20000410000 */
[----:B------:R-:W-:Y:S01]  /*3990*/  @P1 F2FP.BF16.PACK_AB R209, RZ, R209 ;  /* 0x000000d1ffd1123e */ /* 0x000fe200000010ff */
[----:B------:R-:W-:Y:S02]  /*39a0*/  FMUL.FTZ R151, R151, c[0x0][0x1e8] ;  /* 0x00007a0097977a20 */ /* 0x000fe40000410000 */
[----:B------:R-:W-:Y:S01]  /*39b0*/  FMUL.FTZ R165, R165, c[0x0][0x1e8] ;  /* 0x00007a00a5a57a20 */ /* 0x000fe20000410000 */
[----:B------:R-:W-:Y:S01]  /*39c0*/  @P1 PRMT R83, R209, 0x7610, R83 ;  /* 0x00007610d1531816 */ /* 0x000fe20000000053 */
[----:B------:R-:W-:Y:S01]  /*39d0*/  @P4 FMUL.FTZ R231, R151, R94 ;  /* 0x0000005e97e74220 */ /* 0x000fe20000410000 */
[----:B------:R-:W-:Y:S01]  /*39e0*/  @P1 F2FP.BF16.PACK_AB R94, RZ, R85 ;  /* 0x00000055ff5e123e */ /* 0x000fe200000010ff */
[----:B------:R-:W-:Y:S01]  /*39f0*/  FMUL.FTZ R207, R223, R184 ;  /* 0x000000b8dfcf7220 */ /* 0x000fe20000410000 */
[----:B------:R-:W-:Y:S01]  /*3a00*/  MOV R85, RZ ;  /* 0x000000ff00557202 */ /* 0x000fe20000000f00 */
[----:B------:R-:W-:Y:S01]  /*3a10*/  @P5 FMUL.FTZ R85, R165, R208 ;  /* 0x000000d0a5555220 */ /* 0x000fe20000410000 */
[----:B------:R-:W-:Y:S01]  /*3a20*/  @P6 PRMT R208, RZ, 0x7610, R55 ;  /* 0x00007610ffd06816 */ /* 0x000fe20000000037 */
[----:B------:R-:W-:Y:S01]  /*3a30*/  FMUL.FTZ R207, R207, c[0x0][0x1e8] ;  /* 0x00007a00cfcf7a20 */ /* 0x000fe20000410000 */
[----:B------:R-:W-:-:S02]  /*3a40*/  @P1 F2FP.BF16.PACK_AB R223, RZ, R223 ;  /* 0x000000dfffdf123e */ /* 0x000fc400000010ff */
[----:B------:R-:W-:Y:S01]  /*3a50*/  @P1 PRMT R80, R94, 0x7610, R80 ;  /* 0x000076105e501816 */ /* 0x000fe20000000050 */
[----:B------:R-:W-:Y:S01]  /*3a60*/  @P6 FMUL.FTZ R216, R207, R208 ;  /* 0x000000d0cfd86220 */ /* 0x000fe20000410000 */
[----:B------:R-:W-:Y:S01]  /*3a70*/  @P1 F2FP.BF16.PACK_AB R208, RZ, R87 ;  /* 0x00000057ffd0123e */ /* 0x000fe200000010ff */
[----:B------:R-:W-:Y:S01]  /*3a80*/  @P1 IMAD.WIDE.U32 R94, R180, R242, c[0x0][0x258] ;  /* 0x00009600b45e1625 */ /* 0x000fe200078e00f2 */
[----:B------:R-:W-:Y:S02]  /*3a90*/  IADD3 R209, R179, 0x60, RZ ;  /* 0x00000060b3d17810 */ /* 0x000fe40007ffe0ff */
[----:B------:R-:W-:Y:S02]  /*3aa0*/  @P1 PRMT R82, R208, 0x7610, R82 ;  /* 0x00007610d0521816 */ /* 0x000fe40000000052 */
[----:B------:R-:W-:Y:S02]  /*3ab0*/  F2FP.BF16.PACK_AB R87, R216, R85 ;  /* 0x00000055d857723e */ /* 0x000fe400000010ff */
[----:B------:R-:W-:-:S02]  /*3ac0*/  @P1 PRMT R80, R80, 0x5410, R227 ;  /* 0x0000541050501816 */ /* 0x000fc400000000e3 */
[----:B------:R-:W-:Y:S02]  /*3ad0*/  @P1 PRMT R82, R82, 0x5410, R210 ;  /* 0x0000541052521816 */ /* 0x000fe400000000d2 */
[----:B------:R-:W-:Y:S02]  /*3ae0*/  @P1 PRMT R83, R83, 0x5410, R223 ;  /* 0x0000541053531816 */ /* 0x000fe400000000df */
[----:B------:R-:W-:Y:S02]  /*3af0*/  F2FP.BF16.PACK_AB R86, R231, R86 ;  /* 0x00000056e756723e */ /* 0x000fe400000010ff */
[----:B------:R-:W-:Y:S01]  /*3b00*/  F2FP.BF16.PACK_AB R85, R97, R156 ;  /* 0x0000009c6155723e */ /* 0x000fe200000010ff */
[----:B------:R-:W-:Y:S01]  /*3b10*/  IMAD.WIDE.U32 R96, R209, R242, c[0x0][0x170] ;  /* 0x00005c00d1607625 */ /* 0x000fe200078e00f2 */
[----:B------:R-:W-:Y:S04]  /*3b20*/  @P1 STG.E.128 [R94.64], R80 ;  /* 0x000000505e001986 */ /* 0x000fe8000c101d04 */
[----:B------:R0:W-:Y:S04]  /*3b30*/  STG.E.128 [R92.64], R84 ;  /* 0x000000545c007986 */ /* 0x0001e8000c101d04 */
[----:B0-----:R0:W2:Y:S01]  /*3b40*/  LDG.E.128 R84, [R96.64] ;  /* 0x0000000460547981 */ /* 0x0010a2000c1e1d00 */
[----:B------:R-:W-:Y:S01]  /*3b50*/  FADD.FTZ R99, R99, -R98 ;  /* 0x8000006263637221 */ /* 0x000fe20000010000 */
[----:B------:R-:W-:Y:S01]  /*3b60*/  @P0 PRMT R92, RZ, 0x5410, R76 ;  /* 0x00005410ff5c0816 */ /* 0x000fe2000000004c */
[----:B------:R-:W-:Y:S01]  /*3b70*/  FADD.FTZ R101, R101, -R100 ;  /* 0x8000006465657221 */ /* 0x000fe20000010000 */
[----:B------:R-:W-:Y:S01]  /*3b80*/  @P2 PRMT R89, RZ, 0x7610, R89 ;  /* 0x00007610ff592816 */ /* 0x000fe20000000059 */
[C---:B------:R-:W-:Y:S01]  /*3b90*/  FMUL.FTZ R99, R186.reuse, R99 ;  /* 0x00000063ba637220 */ /* 0x040fe20000410000 */
[----:B------:R-:W-:Y:S01]  /*3ba0*/  MOV R156, R146 ;  /* 0x00000092009c7202 */ /* 0x000fe20000000f00 */
[C---:B------:R-:W-:Y:S01]  /*3bb0*/  FMUL.FTZ R101, R186.reuse, R101 ;  /* 0x00000065ba657220 */ /* 0x040fe20000410000 */
[----:B------:R-:W-:Y:S01]  /*3bc0*/  MOV R223, RZ ;  /* 0x000000ff00df7202 */ /* 0x000fe20000000f00 */
[----:B------:R-:W-:Y:S01]  /*3bd0*/  @P0 FADD.FTZ R99, R99, R92 ;  /* 0x0000005c63630221 */ /* 0x000fe20000010000 */
[----:B------:R-:W-:Y:S01]  /*3be0*/  @P0 PRMT R92, RZ, 0x7610, R76 ;  /* 0x00007610ff5c0816 */ /* 0x000fe2000000004c */
[----:B------:R-:W-:Y:S01]  /*3bf0*/  FADD.FTZ R103, R103, -R102 ;  /* 0x8000006667677221 */ /* 0x000fe20000010000 */
[----:B------:R-:W-:Y:S01]  /*3c00*/  @P3 PRMT R93, RZ, 0x5410, R90 ;  /* 0x00005410ff5d3816 */ /* 0x000fe2000000005a */
[----:B------:R-:W-:Y:S01]  /*3c10*/  FADD.FTZ R105, R105, -R104 ;  /* 0x8000006869697221 */ /* 0x000fe20000010000 */
[----:B------:R-:W-:Y:S01]  /*3c20*/  CS2R R94, SRZ ;  /* 0x00000000005e7805 */ /* 0x000fe2000001ff00 */
[----:B------:R-:W-:Y:S01]  /*3c30*/  @P0 FADD.FTZ R101, R101, R92 ;  /* 0x0000005c65650221 */ /* 0x000fe20000010000 */
[----:B------:R-:W-:Y:S01]  /*3c40*/  @P0 PRMT R92, RZ, 0x5410, R77 ;  /* 0x00005410ff5c0816 */ /* 0x000fe2000000004d */
[C---:B------:R-:W-:Y:S01]  /*3c50*/  FMUL.FTZ R103, R186.reuse, R103 ;  /* 0x00000067ba677220 */ /* 0x040fe20000410000 */
[----:B------:R-:W-:Y:S01]  /*3c60*/  @P4 PRMT R90, RZ, 0x7610, R90 ;  /* 0x00007610ff5a4816 */ /* 0x000fe2000000005a */
[C---:B------:R-:W-:Y:S01]  /*3c70*/  FMUL.FTZ R105, R186.reuse, R105 ;  /* 0x00000069ba697220 */ /* 0x040fe20000410000 */
[----:B------:R-:W-:Y:S01]  /*3c80*/  @P6 PRMT R100, RZ, 0x7610, R91 ;  /* 0x00007610ff646816 */ /* 0x000fe2000000005b */
[----:B------:R-:W-:Y:S01]  /*3c90*/  @P0 FADD.FTZ R103, R103, R92 ;  /* 0x0000005c67670221 */ /* 0x000fe20000010000 */
[----:B------:R-:W-:Y:S01]  /*3ca0*/  @P0 PRMT R92, RZ, 0x7610, R77 ;  /* 0x00007610ff5c0816 */ /* 0x000fe2000000004d */
[----:B------:R-:W-:Y:S01]  /*3cb0*/  FADD.FTZ R107, R107, -R106 ;  /* 0x8000006a6b6b7221 */ /* 0x000fe20000010000 */
[----:B------:R-:W-:Y:S01]  /*3cc0*/  HFMA2.MMA R98, -RZ, RZ, 0, 0 ;  /* 0x00000000ff627435 */ /* 0x000fe200000001ff */
[----:B------:R-:W-:Y:S01]  /*3cd0*/  FADD.FTZ R109, R109, -R108 ;  /* 0x8000006c6d6d7221 */ /* 0x000fe20000010000 */
[----:B0-----:R-:W-:Y:S01]  /*3ce0*/  MOV R96, RZ ;  /* 0x000000ff00607202 */ /* 0x001fe20000000f00 */
[----:B------:R-:W-:Y:S01]  /*3cf0*/  @P0 FADD.FTZ R105, R105, R92 ;  /* 0x0000005c69690221 */ /* 0x000fe20000010000 */
[----:B------:R-:W-:Y:S01]  /*3d00*/  @P0 PRMT R92, RZ, 0x5410, R78 ;  /* 0x00005410ff5c0816 */ /* 0x000fe2000000004e */
[----:B------:R-:W-:-:S02]  /*3d10*/  FMUL.FTZ R107, R186, R107 ;  /* 0x0000006bba6b7220 */ /* 0x000fc40000410000 */
[----:B------:R-:W-:Y:S01]  /*3d20*/  @P2 FMUL.FTZ R223, R164, R89 ;  /* 0x00000059a4df2220 */ /* 0x000fe20000410000 */
[----:B------:R-:W-:Y:S01]  /*3d30*/  LOP3.LUT P2, RZ, R156, 0xff, RZ, 0xc0, !PT ;  /* 0x000000ff9cff7812 */ /* 0x000fe2000784c0ff */
[----:B------:R-:W-:Y:S01]  /*3d40*/  @P0 FADD.FTZ R107, R107, R92 ;  /* 0x0000005c6b6b0221 */ /* 0x000fe20000010000 */
[----:B------:R-:W-:Y:S01]  /*3d50*/  @P0 PRMT R92, RZ, 0x7610, R78 ;  /* 0x00007610ff5c0816 */ /* 0x000fe2000000004e */
[C---:B------:R-:W-:Y:S02]  /*3d60*/  FMUL.FTZ R109, R186.reuse, R109 ;  /* 0x0000006dba6d7220 */ /* 0x040fe40000410000 */
[----:B------:R-:W-:Y:S02]  /*3d70*/  FADD.FTZ R111, R111, -R110 ;  /* 0x8000006e6f6f7221 */ /* 0x000fe40000010000 */
[----:B------:R-:W-:Y:S01]  /*3d80*/  @P0 FADD.FTZ R109, R109, R92 ;  /* 0x0000005c6d6d0221 */ /* 0x000fe20000010000 */
[----:B------:R-:W-:Y:S01]  /*3d90*/  @P0 PRMT R92, RZ, 0x5410, R79 ;  /* 0x00005410ff5c0816 */ /* 0x000fe2000000004f */
[----:B------:R-:W-:-:S02]  /*3da0*/  FMUL.FTZ R111, R186, R111 ;  /* 0x0000006fba6f7220 */ /* 0x000fc40000410000 */
[----:B------:R-:W-:Y:S01]  /*3db0*/  FMUL.FTZ R89, R99, R184 ;  /* 0x000000b863597220 */ /* 0x000fe20000410000 */
[----:B------:R-:W-:Y:S01]  /*3dc0*/  @P1 F2FP.BF16.PACK_AB R99, RZ, R99 ;  /* 0x00000063ff63123e */ /* 0x000fe200000010ff */
[----:B------:R-:W-:Y:S01]  /*3dd0*/  FADD.FTZ R113, R113, -R112 ;  /* 0x8000007071717221 */ /* 0x000fe20000010000 */
[----:B------:R-:W-:Y:S01]  /*3de0*/  @P1 F2FP.BF16.PACK_AB R97, RZ, R109 ;  /* 0x0000006dff61123e */ /* 0x000fe200000010ff */
[----:B------:R-:W-:Y:S01]  /*3df0*/  @P0 FADD.FTZ R111, R111, R92 ;  /* 0x0000005c6f6f0221 */ /* 0x000fe20000010000 */
[----:B------:R-:W-:Y:S01]  /*3e00*/  @P0 PRMT R92, RZ, 0x7610, R79 ;  /* 0x00007610ff5c0816 */ /* 0x000fe2000000004f */
[----:B------:R-:W-:Y:S01]  /*3e10*/  FMUL.FTZ R104, R89, c[0x0][0x1e8] ;  /* 0x00007a0059687a20 */ /* 0x000fe20000410000 */
[----:B------:R-:W-:Y:S01]  /*3e20*/  @P2 PRMT R89, RZ, 0x5410, R48 ;  /* 0x00005410ff592816 */ /* 0x000fe20000000030 */
[----:B------:R-:W-:Y:S01]  /*3e30*/  FMUL.FTZ R113, R186, R113 ;  /* 0x00000071ba717220 */ /* 0x000fe20000410000 */
[----:B------:R-:W-:Y:S01]  /*3e40*/  @P1 PRMT R80, R99, 0x7610, R80 ;  /* 0x0000761063501816 */ /* 0x000fe20000000050 */
[----:B------:R-:W-:Y:S01]  /*3e50*/  @P4 FMUL.FTZ R95, R151, R90 ;  /* 0x0000005a975f4220 */ /* 0x000fe20000410000 */
[----:B------:R-:W-:Y:S01]  /*3e60*/  @P1 F2FP.BF16.PACK_AB R90, RZ, R101 ;  /* 0x00000065ff5a123e */ /* 0x000fe200000010ff */
[----:B------:R-:W-:Y:S01]  /*3e70*/  @P0 FADD.FTZ R113, R113, R92 ;  /* 0x0000005c71710221 */ /* 0x000fe20000010000 */
[----:B------:R-:W-:Y:S01]  /*3e80*/  @P5 PRMT R92, RZ, 0x5410, R91 ;  /* 0x00005410ff5c5816 */ /* 0x000fe2000000005b */
[----:B------:R-:W-:Y:S01]  /*3e90*/  @P2 FMUL.FTZ R94, R104, R89 ;  /* 0x00000059685e2220 */ /* 0x000fe20000410000 */
[----:B------:R-:W-:Y:S01]  /*3ea0*/  HFMA2.MMA R89, -RZ, RZ, 0, 0 ;  /* 0x00000000ff597435 */ /* 0x000fe200000001ff */
[----:B------:R-:W-:Y:S01]  /*3eb0*/  @P1 PRMT R80, R80, 0x5410, R90 ;  /* 0x0000541050501816 */ /* 0x000fe2000000005a */
[----:B------:R-:W-:Y:S01]  /*3ec0*/  @P3 FMUL.FTZ R98, R150, R93 ;  /* 0x0000005d96623220 */ /* 0x000fe20000410000 */
[----:B------:R-:W-:Y:S01]  /*3ed0*/  @P1 F2FP.BF16.PACK_AB R93, RZ, R107 ;  /* 0x0000006bff5d123e */ /* 0x000fe200000010ff */
[----:B------:R-:W-:Y:S01]  /*3ee0*/  @P5 FMUL.FTZ R96, R165, R92 ;  /* 0x0000005ca5605220 */ /* 0x000fe20000410000 */
[----:B------:R-:W-:Y:S01]  /*3ef0*/  LOP3.LUT P5, RZ, R146, 0xff00, RZ, 0xc0, !PT ;  /* 0x0000ff0092ff7812 */ /* 0x000fe200078ac0ff */
[----:B------:R-:W-:Y:S01]  /*3f00*/  @P6 FMUL.FTZ R89, R207, R100 ;  /* 0x00000064cf596220 */ /* 0x000fe20000410000 */
[----:B------:R-:W-:Y:S01]  /*3f10*/  @P1 F2FP.BF16.PACK_AB R100, RZ, R111 ;  /* 0x0000006fff64123e */ /* 0x000fe200000010ff */
[----:B------:R-:W-:Y:S01]  /*3f20*/  FMUL.FTZ R101, R101, R184 ;  /* 0x000000b865657220 */ /* 0x000fe20000410000 */
[----:B------:R-:W-:Y:S01]  /*3f30*/  @P1 F2FP.BF16.PACK_AB R91, RZ, R103 ;  /* 0x00000067ff5b123e */ /* 0x000fe200000010ff */
[----:B------:R-:W-:Y:S01]  /*3f40*/  @P1 IMAD.WIDE.U32 R178, R178, R242, c[0x0][0x258] ;  /* 0x00009600b2b21625 */ /* 0x000fe200078e00f2 */
[----:B------:R-:W-:-:S02]  /*3f50*/  @P1 PRMT R83, R100, 0x7610, R83 ;  /* 0x0000761064531816 */ /* 0x000fc40000000053 */
[----:B------:R-:W-:Y:S01]  /*3f60*/  MOV R100, RZ ;  /* 0x000000ff00647202 */ /* 0x000fe20000000f00 */
[----:B------:R-:W-:Y:S01]  /*3f70*/  FMUL.FTZ R115, R101, c[0x0][0x1e8] ;  /* 0x00007a0065737a20 */ /* 0x000fe20000410000 */
[----:B------:R-:W-:Y:S01]  /*3f80*/  LOP3.LUT P4, RZ, R146, 0xff0000, RZ, 0xc0, !PT ;  /* 0x00ff000092ff7812 */ /* 0x000fe2000788c0ff */
[-C--:B------:R-:W-:Y:S01]  /*3f90*/  FMUL.FTZ R103, R103, R184.reuse ;  /* 0x000000b867677220 */ /* 0x080fe20000410000 */
[----:B------:R-:W-:Y:S01]  /*3fa0*/  @P1 PRMT R82, R93, 0x7610, R82 ;  /* 0x000076105d521816 */ /* 0x000fe20000000052 */
[-C--:B------:R-:W-:Y:S01]  /*3fb0*/  FMUL.FTZ R107, R107, R184.reuse ;  /* 0x000000b86b6b7220 */ /* 0x080fe20000410000 */
[----:B------:R-:W-:Y:S01]  /*3fc0*/  @P1 F2FP.BF16.PACK_AB R92, RZ, R105 ;  /* 0x00000069ff5c123e */ /* 0x000fe200000010ff */
[-C--:B------:R-:W-:Y:S01]  /*3fd0*/  FMUL.FTZ R105, R105, R184.reuse ;  /* 0x000000b869697220 */ /* 0x080fe20000410000 */
[----:B------:R-:W-:Y:S01]  /*3fe0*/  @P1 F2FP.BF16.PACK_AB R102, RZ, R113 ;  /* 0x00000071ff66123e */ /* 0x000fe200000010ff */
[----:B------:R-:W-:Y:S01]  /*3ff0*/  FMUL.FTZ R107, R107, c[0x0][0x1e8] ;  /* 0x00007a006b6b7a20 */ /* 0x000fe20000410000 */
[----:B------:R-:W-:Y:S01]  /*4000*/  @P1 PRMT R81, R91, 0x7610, R81 ;  /* 0x000076105b511816 */ /* 0x000fe20000000051 */
[----:B------:R-:W-:Y:S01]  /*4010*/  FMUL.FTZ R105, R105, c[0x0][0x1e8] ;  /* 0x00007a0069697a20 */ /* 0x000fe20000410000 */
[----:B------:R-:W-:Y:S01]  /*4020*/  @P1 PRMT R82, R82, 0x5410, R97 ;  /* 0x0000541052521816 */ /* 0x000fe20000000061 */
[----:B------:R-:W-:Y:S01]  /*4030*/  HFMA2.MMA R97, -RZ, RZ, 0, 0 ;  /* 0x00000000ff617435 */ /* 0x000fe200000001ff */
[----:B------:R-:W-:Y:S01]  /*4040*/  LOP3.LUT P3, RZ, R146, 0xff000000, RZ, 0xc0, !PT ;  /* 0xff00000092ff7812 */ /* 0x000fe2000786c0ff */
[-C--:B------:R-:W-:Y:S01]  /*4050*/  FMUL.FTZ R109, R109, R184.reuse ;  /* 0x000000b86d6d7220 */ /* 0x080fe20000410000 */
[----:B------:R-:W-:Y:S01]  /*4060*/  @P1 PRMT R81, R81, 0x5410, R92 ;  /* 0x0000541051511816 */ /* 0x000fe2000000005c */
[-C--:B------:R-:W-:Y:S01]  /*4070*/  FMUL.FTZ R111, R111, R184.reuse ;  /* 0x000000b86f6f7220 */ /* 0x080fe20000410000 */
[----:B------:R-:W-:Y:S01]  /*4080*/  @P1 PRMT R83, R83, 0x5410, R102 ;  /* 0x0000541053531816 */ /* 0x000fe20000000066 */
[----:B------:R-:W-:Y:S01]  /*4090*/  HFMA2.MMA R102, -RZ, RZ, 0, 0 ;  /* 0x00000000ff667435 */ /* 0x000fe200000001ff */
[----:B------:R-:W-:Y:S01]  /*40a0*/  LEA R92, P6, R209, c[0x0][0x248], 0x4 ;  /* 0x00009200d15c7a11 */ /* 0x000fe200078c20ff */
[----:B------:R-:W-:Y:S01]  /*40b0*/  HFMA2.MMA R101, -RZ, RZ, 0, 0 ;  /* 0x00000000ff657435 */ /* 0x000fe200000001ff */
[----:B------:R-:W-:Y:S01]  /*40c0*/  LOP3.LUT P0, RZ, R147, 0xff0000, RZ, 0xc0, !PT ;  /* 0x00ff000093ff7812 */ /* 0x000fe2000780c0ff */
[----:B------:R0:W-:Y:S01]  /*40d0*/  @P1 STG.E.128 [R178.64], R80 ;  /* 0x00000050b2001986 */ /* 0x0001e2000c101d04 */
[----:B------:R-:W-:Y:S01]  /*40e0*/  LEA.HI.X R93, R209, c[0x0][0x24c], RZ, 0x4, P6 ;  /* 0x00009300d15d7a11 */ /* 0x000fe200030f24ff */
[----:B------:R-:W-:Y:S01]  /*40f0*/  FMUL.FTZ R109, R109, c[0x0][0x1e8] ;  /* 0x00007a006d6d7a20 */ /* 0x000fe20000410000 */
[----:B------:R-:W-:Y:S01]  /*4100*/  LOP3.LUT P1, RZ, R147, 0xff00, RZ, 0xc0, !PT ;  /* 0x0000ff0093ff7812 */ /* 0x000fe2000782c0ff */
[----:B------:R-:W-:Y:S01]  /*4110*/  FMUL.FTZ R106, R111, c[0x0][0x1e8] ;  /* 0x00007a006f6a7a20 */ /* 0x000fe20000410000 */
[----:B------:R-:W-:Y:S01]  /*4120*/  LOP3.LUT P6, RZ, R147, 0xff000000, RZ, 0xc0, !PT ;  /* 0xff00000093ff7812 */ /* 0x000fe200078cc0ff */
[----:B------:R-:W-:Y:S01]  /*4130*/  FMUL.FTZ R113, R113, R184 ;  /* 0x000000b871717220 */ /* 0x000fe20000410000 */
[----:B------:R-:W-:Y:S01]  /*4140*/  MOV R99, RZ ;  /* 0x000000ff00637202 */ /* 0x000fe20000000f00 */
[----:B------:R-:W-:-:S02]  /*4150*/  FADD.FTZ R13, R88, R13 ;  /* 0x0000000d580d7221 */ /* 0x000fc40000010000 */
[----:B------:R-:W-:Y:S02]  /*4160*/  FMUL.FTZ R113, R113, c[0x0][0x1e8] ;  /* 0x00007a0071717a20 */ /* 0x000fe40000410000 */
        /* <DEDUP_REMOVED lines=19> */
[----:B------:R-:W-:Y:S01]  /*42a0*/  FADD.FTZ R14, R223, R14 ;  /* 0x0000000edf0e7221 */ /* 0x000fe20000010000 */
[--C-:B--2---:R-:W-:Y:S02]  /*42b0*/  @P2 PRMT R90, RZ, 0x5410, R84.reuse ;  /* 0x00005410ff5a2816 */ /* 0x104fe40000000054 */
[----:B------:R-:W-:Y:S02]  /*42c0*/  @P5 PRMT R84, RZ, 0x7610, R84 ;  /* 0x00007610ff545816 */ /* 0x000fe40000000054 */
[----:B------:R-:W-:Y:S01]  /*42d0*/  @P4 PRMT R96, RZ, 0x5410, R85 ;  /* 0x00005410ff604816 */ /* 0x000fe20000000055 */
[----:B------:R-:W-:Y:S01]  /*42e0*/  @P2 FMUL.FTZ R100, R104, R90 ;  /* 0x0000005a68642220 */ /* 0x000fe20000410000 */
[----:B------:R-:W-:Y:S01]  /*42f0*/  MOV R90, c[0x0][0x160] ;  /* 0x00005800005a7a02 */ /* 0x000fe20000000f00 */
[----:B------:R-:W-:Y:S01]  /*4300*/  HFMA2.MMA R104, -RZ, RZ, 0, 0 ;  /* 0x00000000ff687435 */ /* 0x000fe200000001ff */
[----:B------:R-:W-:Y:S01]  /*4310*/  LOP3.LUT P2, RZ, R147, 0xff, RZ, 0xc0, !PT ;  /* 0x000000ff93ff7812 */ /* 0x000fe2000784c0ff */
[----:B------:R-:W-:Y:S01]  /*4320*/  FMUL.FTZ R147, R103, c[0x0][0x1e8] ;  /* 0x00007a0067937a20 */ /* 0x000fe20000410000 */
[----:B------:R-:W-:Y:S01]  /*4330*/  LEA R175, R90, R175, 0x2 ;  /* 0x000000af5aaf7211 */ /* 0x000fe200078e10ff */
[----:B------:R-:W-:Y:S01]  /*4340*/  FADD.FTZ R7, R100, R7 ;  /* 0x0000000764077221 */ /* 0x000fe20000010000 */
[----:B------:R-:W-:-:S02]  /*4350*/  @P5 PRMT R90, RZ, 0x7610, R48 ;  /* 0x00007610ff5a5816 */ /* 0x000fc40000000030 */
[----:B------:R-:W-:-:S03]  /*4360*/  @P0 PRMT R103, RZ, 0x5410, R51 ;  /* 0x00005410ff670816 */ /* 0x000fc60000000033 */
[----:B------:R-:W-:Y:S01]  /*4370*/  @P5 FMUL.FTZ R97, R115, R90 ;  /* 0x0000005a73615220 */ /* 0x000fe20000410000 */
[----:B------:R-:W-:-:S03]  /*4380*/  @P4 PRMT R90, RZ, 0x5410, R49 ;  /* 0x00005410ff5a4816 */ /* 0x000fc60000000031 */
[----:B------:R-:W-:Y:S02]  /*4390*/  @P2 PRMT R91, RZ, 0x5410, R50 ;  /* 0x00005410ff5b2816 */ /* 0x000fe40000000032 */
[----:B------:R-:W-:Y:S01]  /*43a0*/  @P4 FMUL.FTZ R99, R147, R90 ;  /* 0x0000005a93634220 */ /* 0x000fe20000410000 */
[----:B------:R-:W-:Y:S02]  /*43b0*/  @P3 PRMT R90, RZ, 0x7610, R49 ;  /* 0x00007610ff5a3816 */ /* 0x000fe40000000031 */
[----:B------:R-:W-:Y:S02]  /*43c0*/  F2FP.BF16.PACK_AB R88, R97, R94 ;  /* 0x0000005e6158723e */ /* 0x000fe400000010ff */
[----:B------:R-:W-:Y:S01]  /*43d0*/  @P2 PRMT R98, RZ, 0x5410, R86 ;  /* 0x00005410ff622816 */ /* 0x000fe20000000056 */
[----:B------:R-:W-:Y:S01]  /*43e0*/  @P3 FMUL.FTZ R102, R105, R90 ;  /* 0x0000005a69663220 */ /* 0x000fe20000410000 */
[----:B------:R-:W-:Y:S01]  /*43f0*/  MOV R90, RZ ;  /* 0x000000ff005a7202 */ /* 0x000fe20000000f00 */
[----:B------:R-:W-:Y:S01]  /*4400*/  @P2 FMUL.FTZ R90, R107, R91 ;  /* 0x0000005b6b5a2220 */ /* 0x000fe20000410000 */
[----:B------:R-:W-:Y:S01]  /*4410*/  @P1 PRMT R91, RZ, 0x7610, R50 ;  /* 0x00007610ff5b1816 */ /* 0x000fe20000000032 */
[----:B------:R-:W-:Y:S01]  /*4420*/  CS2R R94, SRZ ;  /* 0x00000000005e7805 */ /* 0x000fe2000001ff00 */
[----:B------:R-:W-:Y:S01]  /*4430*/  F2FP.BF16.PACK_AB R89, R102, R99 ;  /* 0x000000636659723e */ /* 0x000fe200000010ff */
[----:B------:R-:W-:Y:S01]  /*4440*/  HFMA2.MMA R99, -RZ, RZ, 0, 0 ;  /* 0x00000000ff637435 */ /* 0x000fe200000001ff */
[----:B------:R-:W-:Y:S01]  /*4450*/  @P3 PRMT R97, RZ, 0x7610, R85 ;  /* 0x00007610ff613816 */ /* 0x000fe20000000055 */
[----:B------:R-:W-:Y:S01]  /*4460*/  @P1 FMUL.FTZ R101, R109, R91 ;  /* 0x0000005b6d651220 */ /* 0x000fe20000410000 */
[----:B------:R-:W-:Y:S01]  /*4470*/  MOV R91, RZ ;  /* 0x000000ff005b7202 */ /* 0x000fe20000000f00 */
[C---:B------:R-:W-:Y:S01]  /*4480*/  @P0 FMUL.FTZ R91, R106.reuse, R103 ;  /* 0x000000676a5b0220 */ /* 0x040fe20000410000 */
[----:B------:R-:W-:Y:S01]  /*4490*/  @P6 PRMT R103, RZ, 0x7610, R51 ;  /* 0x00007610ff676816 */ /* 0x000fe20000000033 */
[----:B------:R-:W-:Y:S01]  /*44a0*/  @P5 FMUL.FTZ R95, R115, R84 ;  /* 0x00000054735f5220 */ /* 0x000fe20000410000 */
[----:B------:R-:W-:Y:S01]  /*44b0*/  F2FP.BF16.PACK_AB R90, R101, R90 ;  /* 0x0000005a655a723e */ /* 0x000fe200000010ff */
[----:B------:R-:W-:Y:S01]  /*44c0*/  CS2R R84, SRZ ;  /* 0x0000000000547805 */ /* 0x000fe2000001ff00 */
[--C-:B------:R-:W-:Y:S01]  /*44d0*/  @P0 PRMT R101, RZ, 0x5410, R87.reuse ;  /* 0x00005410ff650816 */ /* 0x100fe20000000057 */
[----:B------:R-:W-:Y:S01]  /*44e0*/  @P6 FMUL.FTZ R104, R113, R103 ;  /* 0x0000006771686220 */ /* 0x000fe20000410000 */
[----:B------:R-:W-:Y:S01]  /*44f0*/  @P1 PRMT R86, RZ, 0x7610, R86 ;  /* 0x00007610ff561816 */ /* 0x000fe20000000056 */
[----:B------:R-:W-:Y:S01]  /*4500*/  @P4 FMUL.FTZ R94, R147, R96 ;  /* 0x00000060935e4220 */ /* 0x000fe20000410000 */
[----:B------:R-:W-:Y:S01]  /*4510*/  @P6 PRMT R102, RZ, 0x7610, R87 ;  /* 0x00007610ff666816 */ /* 0x000fe20000000057 */
[----:B------:R-:W-:Y:S01]  /*4520*/  @P0 FMUL.FTZ R99, R106, R101 ;  /* 0x000000656a630220 */ /* 0x000fe20000410000 */
[----:B------:R-:W-:Y:S01]  /*4530*/  F2FP.BF16.PACK_AB R91, R104, R91 ;  /* 0x0000005b685b723e */ /* 0x000fe200000010ff */
[----:B------:R-:W-:Y:S01]  /*4540*/  @P3 FMUL.FTZ R85, R105, R97 ;  /* 0x0000006169553220 */ /* 0x000fe20000410000 */
[----:B------:R-:W-:Y:S01]  /*4550*/  ISETP.GE.AND P0, PT, R175, c[0x0][0x164], PT ;  /* 0x00005900af007a0c */ /* 0x000fe20003f06270 */
[----:B------:R-:W-:Y:S01]  /*4560*/  @P2 FMUL.FTZ R84, R107, R98 ;  /* 0x000000626b542220 */ /* 0x000fe20000410000 */
[----:B------:R-:W-:Y:S01]  /*4570*/  MOV R87, RZ ;  /* 0x000000ff00577202 */ /* 0x000fe20000000f00 */
[----:B------:R0:W-:Y:S01]  /*4580*/  STG.E.128 [R92.64], R88 ;  /* 0x000000585c007986 */ /* 0x0001e2000c101d04 */
[----:B------:R-:W-:Y:S01]  /*4590*/  MOV R103, RZ ;  /* 0x000000ff00677202 */ /* 0x000fe20000000f00 */
[----:B------:R-:W-:-:S02]  /*45a0*/  @P1 FMUL.FTZ R87, R109, R86 ;  /* 0x000000566d571220 */ /* 0x000fc40000410000 */
[----:B------:R-:W-:Y:S02]  /*45b0*/  @P6 FMUL.FTZ R103, R113, R102 ;  /* 0x0000006671676220 */ /* 0x000fe40000410000 */
[----:B------:R-:W-:Y:S02]  /*45c0*/  FADD.FTZ R8, R95, R8 ;  /* 0x000000085f087221 */ /* 0x000fe40000010000 */
[----:B------:R-:W-:Y:S02]  /*45d0*/  FADD.FTZ R5, R94, R5 ;  /* 0x000000055e057221 */ /* 0x000fe40000010000 */
[----:B------:R-:W-:Y:S02]  /*45e0*/  FADD.FTZ R6, R85, R6 ;  /* 0x0000000655067221 */ /* 0x000fe40000010000 */
[----:B------:R-:W-:Y:S02]  /*45f0*/  FADD.FTZ R3, R84, R3 ;  /* 0x0000000354037221 */ /* 0x000fe40000010000 */
[----:B------:R-:W-:-:S02]  /*4600*/  FADD.FTZ R4, R87, R4 ;  /* 0x0000000457047221 */ /* 0x000fc40000010000 */
[----:B------:R-:W-:Y:S02]  /*4610*/  FADD.FTZ R0, R99, R0 ;  /* 0x0000000063007221 */ /* 0x000fe40000010000 */
[----:B------:R-:W-:Y:S01]  /*4620*/  FADD.FTZ R2, R103, R2 ;  /* 0x0000000267027221 */ /* 0x000fe20000010000 */
[----:B0-----:R-:W-:Y:S01]  /*4630*/  @P0 CALL.REL.NOINC `(.L_x_935) ;  /* 0x0000001000000944 */ /* 0x001fe20003c00000 */
[----:B------:R-:W-:Y:S05]  /*4640*/  BRA `(.L_x_936) ;  /* 0xffffc36000007947 */ /* 0x000fea000383ffff */
.L_x_935:
[----:B------:R-:W-:Y:S05]  /*4650*/  BSYNC B1 ;  /* 0x0000000000017941 */ /* 0x000fea0003800000 */
.L_x_932:
        /* <DEDUP_REMOVED lines=95> */
.L_x_931:
[----:B------:R-:W-:Y:S05]  /*4c50*/  BSYNC B0 ;  /* 0x0000000000007941 */ /* 0x000fea0003800000 */
.L_x_929:
[----:B------:R-:W0:Y:S01]  /*4c60*/  S2R R0, SR_TID.X ;  /* 0x0000000000007919 */ /* 0x000e220000002100 */
[----:B------:R-:W-:Y:S03]  /*4c70*/  WARPSYNC 0xffffffff ;  /* 0xffffffff00007948 */ /* 0x000fe60003800000 */
[----:B------:R-:W1:Y:S01]  /*4c80*/  S2R R3, SR_TID.X ;  /* 0x0000000000037919 */ /* 0x000e620000002100 */
[----:B0-----:R-:W-:-:S02]  /*4c90*/  SHF.R.U32.HI R2, RZ, 0x5, R0 ;  /* 0x00000005ff027819 */ /* 0x001fc40000011600 */
        /* <DEDUP_REMOVED lines=55> */
[----:B------:R-:W-:Y:S01]  /*5010*/  LDS R90, [R0.X4+0x3400] ;  /* 0x00340000005a7984 */ /* 0x000fe20000004800 */
[----:B-----5:R-:W-:-:S03]  /*5020*/  FADD.FTZ R3, R3, R80 ;  /* 0x0000005003037221 */ /* 0x020fc60000010000 */
[----:B------:R-:W3:Y:S01]  /*5030*/  LDS R89, [R0.X4+0x3600] ;  /* 0x0036000000597984 */ /* 0x000ee20000004800 */
[----:B------:R-:W-:-:S03]  /*5040*/  FADD.FTZ R4, R4, R79 ;  /* 0x0000004f04047221 */ /* 0x000fc60000010000 */
        /* <DEDUP_REMOVED lines=15> */
[----:B------:R-:W-:Y:S01]  /*5140*/  STS.128 [R2+0x10], R52 ;  /* 0x0000103402007388 */ /* 0x000fe20000000c00 */
[----:B-----5:R-:W-:-:S03]  /*5150*/  FADD.FTZ R91, R44, R91 ;  /* 0x0000005b2c5b7221 */ /* 0x020fc60000010000 */
[----:B------:R0:W-:Y:S01]  /*5160*/  STS.128 [R2+0x400], R56 ;  /* 0x0004003802007388 */ /* 0x0001e20000000c00 */
[----:B------:R-:W-:-:S03]  /*5170*/  FADD.FTZ R45, R45, R94 ;  /* 0x0000005e2d2d7221 */ /* 0x000fc60000010000 */
[----:B------:R-:W-:Y:S01]  /*5180*/  STS.128 [R2+0x410], R60 ;  /* 0x0004103c02007388 */ /* 0x000fe20000000c00 */
[----:B------:R-:W-:-:S03]  /*5190*/  FADD.FTZ R93, R46, R93 ;  /* 0x0000005d2e5d7221 */ /* 0x000fc60000010000 */
[----:B------:R-:W-:Y:S04]  /*51a0*/  STS.128 [R2+0x800], R64 ;  /* 0x0008004002007388 */ /* 0x000fe80000000c00 */
[----:B------:R-:W-:Y:S04]  /*51b0*/  STS.128 [R2+0x810], R68 ;  /* 0x0008104402007388 */ /* 0x000fe80000000c00 */
[----:B------:R-:W-:Y:S04]  /*51c0*/  STS.128 [R2+0xc00], R96 ;  /* 0x000c006002007388 */ /* 0x000fe80000000c00 */
[----:B------:R1:W-:Y:S04]  /*51d0*/  STS.128 [R2+0xc10], R36 ;  /* 0x000c102402007388 */ /* 0x0003e80000000c00 */
[----:B------:R-:W-:Y:S06]  /*51e0*/  BAR.SYNC.DEFER_BLOCKING 0x0 ;  /* 0x0000000000007b1d */ /* 0x000fec0000010000 */
[----:B0-----:R-:W0:Y:S01]  /*51f0*/  S2R R56, SR_CTAID.X ;  /* 0x0000000000387919 */ /* 0x001e220000002500 */
[----:B-1----:R-:W-:-:S02]  /*5200*/  FADD.FTZ R37, R3, R88 ;  /* 0x0000005803257221 */ /* 0x002fc40000010000 */
        /* <DEDUP_REMOVED lines=41> */
[----:B------:R-:W5:Y:S01]  /*54a0*/  LDS R57, [R0.X4+0x3200] ;  /* 0x0032000000397984 */ /* 0x000f620000004800 */
[----:B0-----:R-:W-:Y:S02]  /*54b0*/  FADD.FTZ R4, R4, R5 ;  /* 0x0000000504047221 */ /* 0x001fe40000010000 */
[----:B------:R-:W-:Y:S01]  /*54c0*/  IMAD R5, R56, c[0x0][0x168], RZ ;  /* 0x00005a0038057a24 */ /* 0x000fe200078e02ff */
        /* <DEDUP_REMOVED lines=11> */
[----:B-1----:R-:W-:-:S03]  /*5580*/  FADD.FTZ R50, R50, R61 ;  /* 0x0000003d32327221 */ /* 0x002fc60000010000 */
[----:B------:R-:W-:Y:S01]  /*5590*/  BAR.SYNC.DEFER_BLOCKING 0x0 ;  /* 0x0000000000007b1d */ /* 0x000fe20000010000 */
[----:B--2---:R-:W-:Y:S02]  /*55a0*/  FADD.FTZ R46, R3, R46 ;  /* 0x0000002e032e7221 */ /* 0x004fe40000010000 */
[----:B---3--:R-:W-:Y:S02]  /*55b0*/  FADD.FTZ R4, R4, R55 ;  /* 0x0000003704047221 */ /* 0x008fe40000010000 */
[----:B----4-:R-:W-:Y:S02]  /*55c0*/  FADD.FTZ R7, R7, R54 ;  /* 0x0000003607077221 */ /* 0x010fe40000010000 */
[----:B-----5:R-:W-:Y:S02]  /*55d0*/  FADD.FTZ R57, R36, R57 ;  /* 0x0000003924397221 */ /* 0x020fe40000010000 */
[----:B0-----:R-:W-:Y:S02]  /*55e0*/  FADD.FTZ R63, R38, R63 ;  /* 0x0000003f263f7221 */ /* 0x001fe40000010000 */
        /* <DEDUP_REMOVED lines=9> */
[----:B------:R0:W-:Y:S04]  /*5680*/  STS.128 [R2+0x800], R20 ;  /* 0x0008001402007388 */ /* 0x0001e80000000c00 */
[----:B------:R-:W-:Y:S04]  /*5690*/  STS.128 [R2+0x810], R16 ;  /* 0x0008101002007388 */ /* 0x000fe80000000c00 */
[----:B------:R-:W-:Y:S04]  /*56a0*/  STS.128 [R2+0xc00], R12 ;  /* 0x000c000c02007388 */ /* 0x000fe80000000c00 */
[----:B------:R1:W-:Y:S04]  /*56b0*/  STS.128 [R2+0xc10], R8 ;  /* 0x000c100802007388 */ /* 0x0003e80000000c00 */
[----:B------:R-:W-:Y:S01]  /*56c0*/  BAR.SYNC.DEFER_BLOCKING 0x0 ;  /* 0x0000000000007b1d */ /* 0x000fe20000010000 */
[----:B0-----:R-:W-:-:S04]  /*56d0*/  IADD3 R20, P0, R5, R0, RZ ;  /* 0x0000000005147210 */ /* 0x001fc80007f1e0ff */
[----:B------:R-:W-:-:S04]  /*56e0*/  IADD3.X R5, RZ, RZ, RZ, P0, !PT ;  /* 0x000000ffff057210 */ /* 0x000fc800007fe4ff */
[C---:B------:R-:W-:Y:S02]  /*56f0*/  SHF.L.U64.HI R26, R20.reuse, 0x2, R5 ;  /* 0x00000002141a7819 */ /* 0x040fe40000010205 */
[----:B------:R-:W-:-:S04]  /*5700*/  SHF.L.U32 R20, R20, 0x2, RZ ;  /* 0x0000000214147819 */ /* 0x000fc800000006ff */
[----:B-1----:R-:W-:-:S04]  /*5710*/  IADD3 R2, P0, R20, c[0x0][0x228], RZ ;  /* 0x00008a0014027a10 */ /* 0x002fc80007f1e0ff */
[----:B------:R-:W-:Y:S02]  /*5720*/  IADD3.X R3, R26, c[0x0][0x22c], RZ, P0, !PT ;  /* 0x00008b001a037a10 */ /* 0x000fe400007fe4ff */
[----:B------:R-:W-:Y:S01]  /*5730*/  IADD3 R4, P0, R20, c[0x0][0x220], RZ ;  /* 0x0000880014047a10 */ /* 0x000fe20007f1e0ff */
[----:B------:R-:W0:Y:S03]  /*5740*/  LDS R40, [R0.X4] ;  /* 0x0000000000287984 */ /* 0x000e260000004800 */
[----:B------:R-:W-:Y:S01]  /*5750*/  IADD3.X R5, R26, c[0x0][0x224], RZ, P0, !PT ;  /* 0x000089001a057a10 */ /* 0x000fe200007fe4ff */
        /* <DEDUP_REMOVED lines=21> */
[----:B------:R-:W-:Y:S01]  /*58b0*/  IADD3 R6, P0, R20, c[0x0][0x240], RZ ;  /* 0x0000900014067a10 */ /* 0x000fe20007f1e0ff */
[----:B------:R-:W-:Y:S02]  /*58c0*/  FADD.FTZ R14, R14, R23 ;  /* 0x000000170e0e7221 */ /* 0x000fe40000010000 */
        /* <DEDUP_REMOVED lines=23> */
[----:B------:R0:W-:Y:S01]  /*5a40*/  STG.E [R2.64], R7 ;  /* 0x0000000702007986 */ /* 0x0001e2000c101904 */
[----:B------:R-:W-:-:S03]  /*5a50*/  FADD.FTZ R12, RZ, R12 ;  /* 0x0000000cff0c7221 */ /* 0x000fc60000010000 */
[----:B------:R-:W5:Y:S01]  /*5a60*/  LDS R30, [R0.X4+0x3a00] ;  /* 0x003a0000001e7984 */ /* 0x000f620000004800 */
[----:B------:R-:W-:-:S03]  /*5a70*/  FADD.FTZ R11, R11, R18 ;  /* 0x000000120b0b7221 */ /* 0x000fc60000010000 */
[----:B------:R-:W5:Y:S01]  /*5a80*/  LDS R23, [R0.X4+0x3c00] ;  /* 0x003c000000177984 */ /* 0x000f620000004800 */
[----:B------:R-:W-:Y:S01]  /*5a90*/  FADD.FTZ R10, R10, R21 ;  /* 0x000000150a0a7221 */ /* 0x000fe20000010000 */
[----:B0-----:R-:W-:Y:S02]  /*5aa0*/  IADD3.X R7, R26, c[0x0][0x244], RZ, P0, !PT ;  /* 0x000091001a077a10 */ /* 0x001fe400007fe4ff */
[----:B------:R-:W-:Y:S01]  /*5ab0*/  LDS R32, [R0.X4+0x3e00] ;  /* 0x003e000000207984 */ /* 0x000fe20000004800 */
[----:B------:R-:W-:Y:S02]  /*5ac0*/  FADD.FTZ R9, R9, R28 ;  /* 0x0000001c09097221 */ /* 0x000fe40000010000 */
[----:B-1----:R-:W-:Y:S01]  /*5ad0*/  FADD.FTZ R13, RZ, R13 ;  /* 0x0000000dff0d7221 */ /* 0x002fe20000010000 */
[----:B------:R-:W0:Y:S01]  /*5ae0*/  LDS R26, [R0.X4+0x2e00] ;  /* 0x002e0000001a7984 */ /* 0x000e220000004800 */
[----:B--2---:R-:W-:-:S03]  /*5af0*/  FADD.FTZ R12, R12, R19 ;  /* 0x000000130c0c7221 */ /* 0x004fc60000010000 */
[----:B------:R-:W-:Y:S01]  /*5b00*/  STG.E [R4.64], R37 ;  /* 0x0000002504007986 */ /* 0x000fe2000c101904 */
[----:B---3--:R-:W-:-:S03]  /*5b10*/  FADD.FTZ R11, R11, R24 ;  /* 0x000000180b0b7221 */ /* 0x008fc60000010000 */
[----:B------:R-:W-:Y:S01]  /*5b20*/  STG.E [R6.64], R29 ;  /* 0x0000001d06007986 */ /* 0x000fe2000c101904 */
[----:B----4-:R-:W-:-:S03]  /*5b30*/  FADD.FTZ R35, R10, R35 ;  /* 0x000000230a237221 */ /* 0x010fc60000010000 */
[----:B------:R-:W-:Y:S01]  /*5b40*/  STG.E [R2.64+0x200], R57 ;  /* 0x0002003902007986 */ /* 0x000fe2000c101904 */
[----:B-----5:R-:W-:-:S03]  /*5b50*/  FADD.FTZ R13, R13, R20 ;  /* 0x000000140d0d7221 */ /* 0x020fc60000010000 */
[----:B------:R-:W-:Y:S01]  /*5b60*/  STG.E [R4.64+0x200], R87 ;  /* 0x0002005704007986 */ /* 0x000fe2000c101904 */
[----:B------:R-:W-:-:S03]  /*5b70*/  FADD.FTZ R12, R12, R27 ;  /* 0x0000001b0c0c7221 */ /* 0x000fc60000010000 */
[----:B------:R-:W-:Y:S04]  /*5b80*/  STG.E [R6.64+0x200], R31 ;  /* 0x0002001f06007986 */ /* 0x000fe8000c101904 */
[----:B------:R-:W-:Y:S01]  /*5b90*/  STG.E [R2.64+0x400], R63 ;  /* 0x0004003f02007986 */ /* 0x000fe2000c101904 */
[----:B------:R-:W-:-:S03]  /*5ba0*/  FADD.FTZ R11, R11, R30 ;  /* 0x0000001e0b0b7221 */ /* 0x000fc60000010000 */
[----:B------:R-:W-:Y:S01]  /*5bb0*/  STG.E [R4.64+0x400], R39 ;  /* 0x0004002704007986 */ /* 0x000fe2000c101904 */
[----:B------:R-:W-:-:S03]  /*5bc0*/  FADD.FTZ R23, R12, R23 ;  /* 0x000000170c177221 */ /* 0x000fc60000010000 */
[----:B------:R-:W-:Y:S04]  /*5bd0*/  STG.E [R6.64+0x400], R33 ;  /* 0x0004002106007986 */ /* 0x000fe8000c101904 */
[----:B------:R-:W-:Y:S04]  /*5be0*/  STG.E [R2.64+0x600], R65 ;  /* 0x0006004102007986 */ /* 0x000fe8000c101904 */
[----:B------:R-:W-:Y:S01]  /*5bf0*/  STG.E [R4.64+0x600], R89 ;  /* 0x0006005904007986 */ /* 0x000fe2000c101904 */
[----:B0-----:R-:W-:-:S03]  /*5c00*/  FADD.FTZ R13, R13, R26 ;  /* 0x0000001a0d0d7221 */ /* 0x001fc60000010000 */
        /* <DEDUP_REMOVED lines=15> */
.L_x_933:
[----:B------:R-:W-:Y:S01]  /*5d00*/  HFMA2.MMA R88, -RZ, RZ, 0, 5.9604644775390625e-08 ;  /* 0x00000001ff587435 */ /* 0x000fe200000001ff */
[----:B------:R-:W-:-:S02]  /*5d10*/  MOV R85, R114 ;  /* 0x0000007200557202 */ /* 0x000fc40000000f00 */
[----:B------:R-:W-:Y:S02]  /*5d20*/  MOV R244, 0x1f ;  /* 0x0000001f00f47802 */ /* 0x000fe40000000f00 */
[----:B------:R-:W-:Y:S02]  /*5d30*/  MOV R243, 0xffffffff ;  /* 0xffffffff00f37802 */ /* 0x000fe40000000f00 */
[----:B------:R-:W-:Y:S02]  /*5d40*/  MOV R84, 0x5d60 ;  /* 0x00005d6000547802 */ /* 0x000fe40000000f00 */
[----:B-----5:R-:W-:Y:S05]  /*5d50*/  CALL.REL.NOINC `($__internal_15_$__cuda_sm70_shflsync_bfly_p) ;  /* 0x0000046000007944 */ /* 0x020fea0003c00000 */
[----:B-1----:R-:W-:Y:S01]  /*5d60*/  MOV R115, R88 ;  /* 0x0000005800737202 */ /* 0x002fe20000000f00 */
[----:B------:R-:W-:Y:S05]  /*5d70*/  BRA `(.L_x_937) ;  /* 0xffffc22000007947 */ /* 0x000fea000383ffff */
.L_x_934:
[----:B------:R-:W-:Y:S01]  /*5d80*/  HFMA2.MMA R88, -RZ, RZ, 0, 5.9604644775390625e-08 ;  /* 0x00000001ff587435 */ /* 0x000fe200000001ff */
[----:B------:R-:W-:Y:S02]  /*5d90*/  MOV R85, R89 ;  /* 0x0000005900557202 */ /* 0x000fe40000000f00 */
[----:B------:R-:W-:Y:S02]  /*5da0*/  MOV R244, 0x1f ;  /* 0x0000001f00f47802 */ /* 0x000fe40000000f00 */
[----:B------:R-:W-:-:S02]  /*5db0*/  MOV R243, 0xffffffff ;  /* 0xffffffff00f37802 */ /* 0x000fc40000000f00 */
[----:B------:R-:W-:Y:S02]  /*5dc0*/  MOV R84, 0x5de0 ;  /* 0x00005de000547802 */ /* 0x000fe40000000f00 */
[----:B01---5:R-:W-:Y:S05]  /*5dd0*/  CALL.REL.NOINC `($__internal_15_$__cuda_sm70_shflsync_bfly_p) ;  /* 0x000003e000007944 */ /* 0x023fea0003c00000 */
[----:B------:R-:W-:Y:S01]  /*5de0*/  FADD.FTZ R114, R114, R115 ;  /* 0x0000007372727221 */ /* 0x000fe20000010000 */
[----:B------:R-:W-:Y:S01]  /*5df0*/  MOV R244, 0x1f ;  /* 0x0000001f00f47802 */ /* 0x000fe20000000f00 */
[----:B-1----:R-:W-:Y:S01]  /*5e00*/  FADD.FTZ R89, R89, R88 ;  /* 0x0000005859597221 */ /* 0x002fe20000010000 */
[----:B------:R-:W-:Y:S01]  /*5e10*/  HFMA2.MMA R88, -RZ, RZ, 0, 1.1920928955078125e-07 ;  /* 0x00000002ff587435 */ /* 0x000fe200000001ff */
[----:B------:R-:W-:Y:S02]  /*5e20*/  MOV R243, 0xffffffff ;  /* 0xffffffff00f37802 */ /* 0x000fe40000000f00 */
[----:B------:R-:W-:Y:S02]  /*5e30*/  MOV R85, R114 ;  /* 0x0000007200557202 */ /* 0x000fe40000000f00 */
[----:B------:R-:W-:Y:S02]  /*5e40*/  MOV R84, 0x5e60 ;  /* 0x00005e6000547802 */ /* 0x000fe40000000f00 */
[----:B------:R-:W-:Y:S05]  /*5e50*/  CALL.REL.NOINC `($__internal_15_$__cuda_sm70_shflsync_bfly_p) ;  /* 0x0000036000007944 */ /* 0x000fea0003c00000 */
[----:B-1----:R-:W-:Y:S01]  /*5e60*/  MOV R115, R88 ;  /* 0x0000005800737202 */ /* 0x002fe20000000f00 */
[----:B------:R-:W-:Y:S01]  /*5e70*/  HFMA2.MMA R88, -RZ, RZ, 0, 1.1920928955078125e-07 ;  /* 0x00000002ff587435 */ /* 0x000fe200000001ff */
[----:B------:R-:W-:-:S02]  /*5e80*/  MOV R85, R89 ;  /* 0x0000005900557202 */ /* 0x000fc40000000f00 */
[----:B------:R-:W-:Y:S02]  /*5e90*/  MOV R244, 0x1f ;  /* 0x0000001f00f47802 */ /* 0x000fe40000000f00 */
[----:B------:R-:W-:Y:S02]  /*5ea0*/  MOV R243, 0xffffffff ;  /* 0xffffffff00f37802 */ /* 0x000fe40000000f00 */
[----:B------:R-:W-:Y:S02]  /*5eb0*/  MOV R84, 0x5ed0 ;  /* 0x00005ed000547802 */ /* 0x000fe40000000f00 */
[----:B------:R-:W-:Y:S05]  /*5ec0*/  CALL.REL.NOINC `($__internal_15_$__cuda_sm70_shflsync_bfly_p) ;  /* 0x000002f000007944 */ /* 0x000fea0003c00000 */
[----:B------:R-:W-:Y:S01]  /*5ed0*/  FADD.FTZ R114, R115, R114 ;  /* 0x0000007273727221 */ /* 0x000fe20000010000 */
[----:B------:R-:W-:Y:S01]  /*5ee0*/  MOV R244, 0x1f ;  /* 0x0000001f00f47802 */ /* 0x000fe20000000f00 */
[----:B-1----:R-:W-:Y:S01]  /*5ef0*/  FADD.FTZ R89, R89, R88 ;  /* 0x0000005859597221 */ /* 0x002fe20000010000 */
[----:B------:R-:W-:Y:S01]  /*5f00*/  HFMA2.MMA R88, -RZ, RZ, 0, 2.384185791015625e-07 ;  /* 0x00000004ff587435 */ /* 0x000fe200000001ff */
[----:B------:R-:W-:Y:S02]  /*5f10*/  MOV R243, 0xffffffff ;  /* 0xffffffff00f37802 */ /* 0x000fe40000000f00 */
[----:B------:R-:W-:-:S02]  /*5f20*/  MOV R85, R114 ;  /* 0x0000007200557202 */ /* 0x000fc40000000f00 */
[----:B------:R-:W-:Y:S02]  /*5f30*/  MOV R84, 0x5f50 ;  /* 0x00005f5000547802 */ /* 0x000fe40000000f00 */
[----:B------:R-:W-:Y:S05]  /*5f40*/  CALL.REL.NOINC `($__internal_15_$__cuda_sm70_shflsync_bfly_p) ;  /* 0x0000027000007944 */ /* 0x000fea0003c00000 */
[----:B-1----:R-:W-:Y:S01]  /*5f50*/  MOV R115, R88 ;  /* 0x0000005800737202 */ /* 0x002fe20000000f00 */
[----:B------:R-:W-:Y:S01]  /*5f60*/  HFMA2.MMA R88, -RZ, RZ, 0, 2.384185791015625e-07 ;  /* 0x00000004ff587435 */ /* 0x000fe200000001ff */
[----:B------:R-:W-:Y:S02]  /*5f70*/  MOV R85, R89 ;  /* 0x0000005900557202 */ /* 0x000fe40000000f00 */
[----:B------:R-:W-:Y:S02]  /*5f80*/  MOV R244, 0x1f ;  /* 0x0000001f00f47802 */ /* 0x000fe40000000f00 */
[----:B------:R-:W-:Y:S02]  /*5f90*/  MOV R243, 0xffffffff ;  /* 0xffffffff00f37802 */ /* 0x000fe40000000f00 */
[----:B------:R-:W-:Y:S02]  /*5fa0*/  MOV R84, 0x5fc0 ;  /* 0x00005fc000547802 */ /* 0x000fe40000000f00 */
[----:B------:R-:W-:Y:S05]  /*5fb0*/  CALL.REL.NOINC `($__internal_15_$__cuda_sm70_shflsync_bfly_p) ;  /* 0x0000020000007944 */ /* 0x000fea0003c00000 */
[----:B------:R-:W-:Y:S01]  /*5fc0*/  FADD.FTZ R114, R115, R114 ;  /* 0x0000007273727221 */ /* 0x000fe20000010000 */
[----:B------:R-:W-:Y:S01]  /*5fd0*/  MOV R244, 0x1f ;  /* 0x0000001f00f47802 */ /* 0x000fe20000000f00 */
[----:B-1----:R-:W-:Y:S01]  /*5fe0*/  FADD.FTZ R89, R89, R88 ;  /* 0x0000005859597221 */ /* 0x002fe20000010000 */
[----:B------:R-:W-:Y:S01]  /*5ff0*/  HFMA2.MMA R88, -RZ, RZ, 0, 4.76837158203125e-07 ;  /* 0x00000008ff587435 */ /* 0x000fe200000001ff */
[----:B------:R-:W-:-:S02]  /*6000*/  MOV R243, 0xffffffff ;  /* 0xffffffff00f37802 */ /* 0x000fc40000000f00 */
[----:B------:R-:W-:Y:S02]  /*6010*/  MOV R85, R114 ;  /* 0x0000007200557202 */ /* 0x000fe40000000f00 */
[----:B------:R-:W-:Y:S02]  /*6020*/  MOV R84, 0x6040 ;  /* 0x0000604000547802 */ /* 0x000fe40000000f00 */
[----:B------:R-:W-:Y:S05]  /*6030*/  CALL.REL.NOINC `($__internal_15_$__cuda_sm70_shflsync_bfly_p) ;  /* 0x0000018000007944 */ /* 0x000fea0003c00000 */
[----:B-1----:R-:W-:Y:S01]  /*6040*/  MOV R115, R88 ;  /* 0x0000005800737202 */ /* 0x002fe20000000f00 */
[----:B------:R-:W-:Y:S01]  /*6050*/  HFMA2.MMA R88, -RZ, RZ, 0, 4.76837158203125e-07 ;  /* 0x00000008ff587435 */ /* 0x000fe200000001ff */
[----:B------:R-:W-:Y:S02]  /*6060*/  MOV R85, R89 ;  /* 0x0000005900557202 */ /* 0x000fe40000000f00 */
[----:B------:R-:W-:Y:S02]  /*6070*/  MOV R244, 0x1f ;  /* 0x0000001f00f47802 */ /* 0x000fe40000000f00 */
[----:B------:R-:W-:Y:S02]  /*6080*/  MOV R243, 0xffffffff ;  /* 0xffffffff00f37802 */ /* 0x000fe40000000f00 */
[----:B------:R-:W-:-:S02]  /*6090*/  MOV R84, 0x60b0 ;  /* 0x000060b000547802 */ /* 0x000fc40000000f00 */
[----:B------:R-:W-:Y:S05]  /*60a0*/  CALL.REL.NOINC `($__internal_15_$__cuda_sm70_shflsync_bfly_p) ;  /* 0x0000011000007944 */ /* 0x000fea0003c00000 */
[----:B------:R-:W-:Y:S01]  /*60b0*/  FADD.FTZ R114, R115, R114 ;  /* 0x0000007273727221 */ /* 0x000fe20000010000 */
[----:B------:R-:W-:Y:S01]  /*60c0*/  MOV R244, 0x1f ;  /* 0x0000001f00f47802 */ /* 0x000fe20000000f00 */
[----:B-1----:R-:W-:Y:S01]  /*60d0*/  FADD.FTZ R89, R89, R88 ;  /* 0x0000005859597221 */ /* 0x002fe20000010000 */
[----:B------:R-:W-:Y:S01]  /*60e0*/  HFMA2.MMA R88, -RZ, RZ, 0, 9.5367431640625e-07 ;  /* 0x00000010ff587435 */ /* 0x000fe200000001ff */
[----:B------:R-:W-:-:S02]  /*60f0*/  MOV R243, 0xffffffff ;  /* 0xffffffff00f37802 */ /* 0x000fc40000000f00 */
[----:B------:R-:W-:Y:S02]  /*6100*/  MOV R85, R114 ;  /* 0x0000007200557202 */ /* 0x000fe40000000f00 */
[----:B------:R-:W-:Y:S02]  /*6110*/  MOV R84, 0x6130 ;  /* 0x0000613000547802 */ /* 0x000fe40000000f00 */
[----:B------:R-:W-:Y:S05]  /*6120*/  CALL.REL.NOINC `($__internal_15_$__cuda_sm70_shflsync_bfly_p) ;  /* 0x0000009000007944 */ /* 0x000fea0003c00000 */
[----:B-1----:R-:W-:Y:S01]  /*6130*/  MOV R115, R88 ;  /* 0x0000005800737202 */ /* 0x002fe20000000f00 */
[----:B------:R-:W-:Y:S01]  /*6140*/  HFMA2.MMA R88, -RZ, RZ, 0, 9.5367431640625e-07 ;  /* 0x00000010ff587435 */ /* 0x000fe200000001ff */
[----:B------:R-:W-:Y:S02]  /*6150*/  MOV R85, R89 ;  /* 0x0000005900557202 */ /* 0x000fe40000000f00 */
[----:B------:R-:W-:Y:S02]  /*6160*/  MOV R244, 0x1f ;  /* 0x0000001f00f47802 */ /* 0x000fe40000000f00 */
[----:B------:R-:W-:Y:S02]  /*6170*/  MOV R243, 0xffffffff ;  /* 0xffffffff00f37802 */ /* 0x000fe40000000f00 */
[----:B------:R-:W-:-:S02]  /*6180*/  MOV R84, 0x61a0 ;  /* 0x000061a000547802 */ /* 0x000fc40000000f00 */
[----:B------:R-:W-:Y:S05]  /*6190*/  CALL.REL.NOINC `($__internal_15_$__cuda_sm70_shflsync_bfly_p) ;  /* 0x0000002000007944 */ /* 0x000fea0003c00000 */
[----:B-1----:R-:W-:Y:S01]  /*61a0*/  MOV R84, R88 ;  /* 0x0000005800547202 */ /* 0x002fe20000000f00 */
[----:B------:R-:W-:Y:S05]  /*61b0*/  BRA `(.L_x_938) ;  /* 0xffffbf0000007947 */ /* 0x000fea000383ffff */
        .weak           $__internal_15_$__cuda_sm70_shflsync_bfly_p
        .type           $__internal_15_$__cuda_sm70_shflsync_bfly_p,@function
        .size           $__internal_15_$__cuda_sm70_shflsync_bfly_p,(.L_x_12317 - $__internal_15_$__cuda_sm70_shflsync_bfly_p)
$__internal_15_$__cuda_sm70_shflsync_bfly_p:
[----:B------:R-:W-:Y:S04]  /*61c0*/  WARPSYNC R243 ;  /* 0x000000f300007348 */ /* 0x000fe80003800000 */
[----:B------:R0:W1:Y:S02]  /*61d0*/  SHFL.BFLY PT, R88, R85, R88, R244 ;  /* 0x0c00005855587389 */ /* 0x00006400000e00f4 */
[----:B0-----:R-:W-:-:S06]  /*61e0*/  HFMA2.MMA R85, -RZ, RZ, 0, 0 ;  /* 0x00000000ff557435 */ /* 0x001fcc00000001ff */
[----:B------:R-:W-:Y:S05]  /*61f0*/  RET.REL.NODEC R84 `(_ZN10layer_norm13ln_bwd_kernelINS_13Kernel_traitsI13__nv_bfloat16S2_S2_S2_fjLj1024ELj1ELj4ELj1ELj16ENS_18Kernel_traits_baseILj1024ES2_S2_S2_S2_fjLj128EEEEELb1ELb1ELb0ELb1EEEvNS_9BwdParamsE) ;  /* 0xffff9e0054007950 */ /* 0x000fea0003c3ffff */
.L_x_939:
        /* <DEDUP_REMOVED lines=16> */
.L_x_12317:


//--------------------- .text._ZN10layer_norm22ln_bwd_finalize_kernelINS_22Kernel_traits_finalizeILj1024E13__nv_bfloat16S2_S2_S2_fjLb1ELj1024ELj4ENS_18Kernel_traits_baseILj1024ES2_S2_S2_S2_fjLj1024EEEEELb1ELb0EEEvNS_9BwdParamsE --------------------------
	.section	.text._ZN10layer_norm22ln_bwd_finalize_kernelINS_22Kernel_traits_finalizeILj1024E13__nv_bfloat16S2_S2_S2_fjLb1ELj1024ELj4ENS_18Kernel_traits_baseILj1024ES2_S2_S2_S2_fjLj1024EEEEELb1ELb0EEEvNS_9BwdParamsE,"ax",@progbits
	.sectioninfo	@"SHI_REGISTERS=32"
	.align	128
        .global         _ZN10layer_norm22ln_bwd_finalize_kernelINS_22Kernel_traits_finalizeILj1024E13__nv_bfloat16S2_S2_S2_fjLb1ELj1024ELj4ENS_18Kernel_traits_baseILj1024ES2_S2_S2_S2_fjLj1024EEEEELb1ELb0EEEvNS_9BwdParamsE
        .type           _ZN10layer_norm22ln_bwd_finalize_kernelINS_22Kernel_traits_finalizeILj1024E13__nv_bfloat16S2_S2_S2_fjLb1ELj1024ELj4ENS_18Kernel_traits_baseILj1024ES2_S2_S2_S2_fjLj1024EEEEELb1ELb0EEEvNS_9BwdParamsE,@function
        .size           _ZN10layer_norm22ln_bwd_finalize_kernelINS_22Kernel_traits_finalizeILj1024E13__nv_bfloat16S2_S2_S2_fjLb1ELj1024ELj4ENS_18Kernel_traits_baseILj1024ES2_S2_S2_S2_fjLj1024EEEEELb1ELb0EEEvNS_9BwdParamsE,(.L_x_12318 - _ZN10layer_norm22ln_bwd_finalize_kernelINS_22Kernel_traits_finalizeILj1024E13__nv_bfloat16S2_S2_S2_fjLb1ELj1024ELj4ENS_18Kernel_traits_baseILj1024ES2_S2_S2_S2_fjLj1024EEEEELb1ELb0EEEvNS_9BwdParamsE)
        .other          _ZN10layer_norm22ln_bwd_finalize_kernelINS_22Kernel_traits_finalizeILj1024E13__nv_bfloat16S2_S2_S2_fjLb1ELj1024ELj4ENS_18Kernel_traits_baseILj1024ES2_S2_S2_S2_fjLj1024EEEEELb1ELb0EEEvNS_9BwdParamsE,@"STO_CUDA_ENTRY STV_DEFAULT"
_ZN10layer_norm22ln_bwd_finalize_kernelINS_22Kernel_traits_finalizeILj1024E13__nv_bfloat16S2_S2_S2_fjLb1ELj1024ELj4ENS_18Kernel_traits_baseILj1024ES2_S2_S2_S2_fjLj1024EEEEELb1ELb0EEEvNS_9BwdParamsE:
.text._ZN10layer_norm22ln_bwd_finalize_kernelINS_22Kernel_traits_finalizeILj1024E13__nv_bfloat16S2_S2_S2_fjLb1ELj1024ELj4ENS_18Kernel_traits_baseILj1024ES2_S2_S2_S2_fjLj1024EEEEELb1ELb0EEEvNS_9BwdParamsE:
[----:B------:R-:W-:Y:S02]  /*0000*/  MOV R1, c[0x0][0x28] ;  /* 0x00000a0000017a02 */ /* 0x000fe40000000f00 */
[----:B------:R-:W0:Y:S04]  /*0010*/  S2R R0, SR_TID.X ;  /* 0x0000000000007919 */ /* 0x000e280000002100 */
[----:B------:R-:W1:Y:S01]  /*0020*/  S2R R5, SR_CTAID.X ;  /* 0x0000000000057919 */ /* 0x000e620000002500 */
[----:B0-----:R-:W-:Y:S02]  /*0030*/  LOP3.LUT R2, R0, 0x1f, RZ, 0xc0, !PT ;  /* 0x0000001f00027812 */ /* 0x001fe400078ec0ff */
[----:B-1----:R-:W-:-:S04]  /*0040*/  SHF.L.U32 R3, R5, 0x5, RZ ;  /* 0x0000000505037819 */ /* 0x002fc800000006ff */
[----:B------:R-:W-:-:S04]  /*0050*/  LOP3.LUT R4, R3, 0xffffffe0, R2, 0xe2, !PT ;  /* 0xffffffe003047812 */ /* 0x000fc800078ee202 */
[----:B------:R-:W-:-:S13]  /*0060*/  ISETP.GT.U32.AND P0, PT, R4, 0x3ff, PT ;  /* 0x000003ff0400780c */ /* 0x000fda0003f04070 */
[----:B------:R-:W-:Y:S05]  /*0070*/  @P0 EXIT ;  /* 0x000000000000094d */ /* 0x000fea0003800000 */
[--C-:B------:R-:W-:Y:S01]  /*0080*/  SHF.R.U32.HI R3, RZ, 0x5, R0.reuse ;  /* 0x00000005ff037819 */ /* 0x100fe20000011600 */
[----:B------:R-:W-:Y:S01]  /*0090*/  IMAD.SHL.U32 R5, R5, 0x10, RZ ;  /* 0x0000001005057824 */ /* 0x000fe200078e00ff */
[----:B------:R-:W-:Y:S01]  /*00a0*/  LOP3.LUT R6, R0, 0x3fffffe0, RZ, 0xc0, !PT ;  /* 0x3fffffe000067812 */ /* 0x000fe200078ec0ff */
[----:B------:R-:W-:Y:S01]  /*00b0*/  ULDC.64 UR4, c[0x0][0x118] ;  /* 0x0000460000047ab9 */ /* 0x000fe20000000a00 */
[C---:B------:R-:W-:Y:S02]  /*00c0*/  LOP3.LUT R7, R3.reuse, 0x1f, R0, 0x78, !PT ;  /* 0x0000001f03077812 */ /* 0x040fe400078e7800 */
[----:B------:R-:W-:Y:S02]  /*00d0*/  ISETP.NE.AND P0, PT, R3, 0x1f, PT ;  /* 0x0000001f0300780c */ /* 0x000fe40003f05270 */
[----:B------:R-:W-:Y:S02]  /*00e0*/  LOP3.LUT R5, R5, 0x7ffffff0, RZ, 0xc0, !PT ;  /* 0x7ffffff005057812 */ /* 0x000fe400078ec0ff */
[----:B------:R-:W-:Y:S01]  /*00f0*/  IADD3 R6, R6, R7, RZ ;  /* 0x0000000706067210 */ /* 0x000fe20007ffe0ff */
[C---:B------:R-:W-:Y:S01]  /*0100*/  IMAD R7, R2.reuse, 0x20, R7 ;  /* 0x0000002002077824 */ /* 0x040fe200078e0207 */
[----:B------:R-:W-:-:S02]  /*0110*/  ISETP.GT.U32.OR P0, PT, R2, 0xf, P0 ;  /* 0x0000000f0200780c */ /* 0x000fc40000704470 */
[----:B------:R-:W-:Y:S02]  /*0120*/  IADD3 R5, R2, R5, RZ ;  /* 0x0000000502057210 */ /* 0x000fe40007ffe0ff */
.L_x_953:
[----:B------:R-:W-:Y:S01]  /*0130*/  ISETP.GE.U32.AND P1, PT, R3, c[0x0][0x160], PT ;  /* 0x0000580003007a0c */ /* 0x000fe20003f26070 */
[----:B------:R-:W-:Y:S01]  /*0140*/  BSSY B0, `(.L_x_940) ;  /* 0x000007d000007945 */ /* 0x000fe20003800000 */
[----:B------:R-:W-:Y:S01]  /*0150*/  HFMA2.MMA R27, -RZ, RZ, 0, 0 ;  /* 0x00000000ff1b7435 */ /* 0x000fe200000001ff */
[----:B------:R-:W-:Y:S01]  /*0160*/  MOV R23, RZ ;  /* 0x000000ff00177202 */ /* 0x000fe20000000f00 */
[----:B------:R-:W-:Y:S01]  /*0170*/  IMAD.MOV.U32 R8, RZ, RZ, RZ ;  /* 0x000000ffff087224 */ /* 0x000fe200078e00ff */
[----:B------:R-:W-:-:S13]  /*0180*/  ISETP.GE.U32.OR P1, PT, R4, c[0x0][0x168], P1 ;  /* 0x00005a0004007a0c */ /* 0x000fda0000f26470 */
[----:B------:R-:W-:Y:S05]  /*0190*/  @P1 BRA `(.L_x_941) ;  /* 0x0000077000001947 */ /* 0x000fea0003800000 */
[----:B------:R-:W-:Y:S02]  /*01a0*/  ISETP.GE.U32.AND P2, PT, R3, c[0x0][0x160], PT ;  /* 0x0000580003007a0c */ /* 0x000fe40003f46070 */
[----:B------:R-:W-:-:S11]  /*01b0*/  MOV R25, R3 ;  /* 0x0000000300197202 */ /* 0x000fd60000000f00 */
[----:B------:R-:W-:Y:S01]  /*01c0*/  @P2 MOV R15, 0x4 ;  /* 0x00000004000f2802 */ /* 0x000fe20000000f00 */
[----:B------:R-:W-:-:S04]  /*01d0*/  @P2 IMAD R14, R25, c[0x0][0x168], R4 ;  /* 0x00005a00190e2a24 */ /* 0x000fc800078e0204 */
[----:B------:R-:W-:-:S04]  /*01e0*/  @P2 IMAD.WIDE.U32 R10, R14, R15, c[0x0][0x220] ;  /* 0x000088000e0a2625 */ /* 0x000fc800078e000f */
[CC--:B------:R-:W-:Y:S02]  /*01f0*/  @P2 IMAD.WIDE.U32 R12, R14.reuse, R15.reuse, c[0x0][0x228] ;  /* 0x00008a000e0c2625 */ /* 0x0c0fe400078e000f */
[----:B------:R-:W2:Y:S02]  /*0200*/  @P2 LDG.E R11, [R10.64] ;  /* 0x000000040a0b2981 */ /* 0x000ea4000c1e1900 */
[----:B------:R-:W-:Y:S02]  /*0210*/  @P2 IMAD.WIDE.U32 R14, R14, R15, c[0x0][0x240] ;  /* 0x000090000e0e2625 */ /* 0x000fe400078e000f */
[----:B------:R-:W3:Y:S04]  /*0220*/  @P2 LDG.E R12, [R12.64] ;  /* 0x000000040c0c2981 */ /* 0x000ee8000c1e1900 */
[----:B------:R-:W4:Y:S01]  /*0230*/  @P2 LDG.E R14, [R14.64] ;  /* 0x000000040e0e2981 */ /* 0x000f22000c1e1900 */
[----:B------:R-:W-:-:S04]  /*0240*/  @P2 IADD3 R25, R25, 0x20, RZ ;  /* 0x0000002019192810 */ /* 0x000fc80007ffe0ff */
[C---:B------:R-:W-:Y:S02]  /*0250*/  ISETP.GE.U32.AND P1, PT, R25.reuse, c[0x0][0x160], PT ;  /* 0x0000580019007a0c */ /* 0x040fe40003f26070 */
[----:B------:R-:W-:-:S04]  /*0260*/  IADD3 R8, -R25, c[0x0][0x160], RZ ;  /* 0x0000580019087a10 */ /* 0x000fc80007ffe1ff */
[----:B------:R-:W-:Y:S01]  /*0270*/  ISETP.LE.U32.OR P1, PT, R8, 0x60, P1 ;  /* 0x000000600800780c */ /* 0x000fe20000f23470 */
[----:B------:R-:W-:Y:S01]  /*0280*/  IMAD.MOV.U32 R8, RZ, RZ, RZ ;  /* 0x000000ffff087224 */ /* 0x000fe200078e00ff */
[----:B------:R-:W-:Y:S02]  /*0290*/  MOV R23, RZ ;  /* 0x000000ff00177202 */ /* 0x000fe40000000f00 */
[----:B------:R-:W-:Y:S01]  /*02a0*/  MOV R27, RZ ;  /* 0x000000ff001b7202 */ /* 0x000fe20000000f00 */
[----:B------:R-:W-:Y:S01]  /*02b0*/  BSSY B1, `(.L_x_942) ;  /* 0x0000038000017945 */ /* 0x000fe20003800000 */
[----:B--2---:R-:W-:Y:S02]  /*02c0*/  @P2 FADD.FTZ R8, R8, R11 ;  /* 0x0000000b08082221 */ /* 0x004fe40000010000 */
[----:B---3--:R-:W-:Y:S02]  /*02d0*/  @P2 FADD.FTZ R23, R23, R12 ;  /* 0x0000000c17172221 */ /* 0x008fe40000010000 */
[----:B----4-:R-:W-:Y:S01]  /*02e0*/  @P2 FADD.FTZ R27, R27, R14 ;  /* 0x0000000e1b1b2221 */ /* 0x010fe20000010000 */
[----:B------:R-:W-:-:S02]  /*02f0*/  PLOP3.LUT P2, PT, P2, PT, PT, 0x8, 0x0 ;  /* 0x000000000000781c */ /* 0x000fc4000174e170 */
[----:B------:R-:W-:Y:S06]  /*0300*/  @P1 BRA `(.L_x_943) ;  /* 0x0000032000001947 */ /* 0x000fec0003800000 */
[----:B------:R-:W-:Y:S01]  /*0310*/  IMAD.MOV.U32 R9, RZ, RZ, c[0x0][0x160] ;  /* 0x00005800ff097624 */ /* 0x000fe200078e00ff */
[----:B------:R-:W-:-:S04]  /*0320*/  PLOP3.LUT P2, PT, PT, PT, PT, 0x8, 0x0 ;  /* 0x000000000000781c */ /* 0x000fc80003f4e170 */
[----:B------:R-:W-:Y:S02]  /*0330*/  IADD3 R9, R9, -0x60, RZ ;  /* 0xffffffa009097810 */ /* 0x000fe40007ffe0ff */
.L_x_944:
[----:B------:R-:W-:Y:S01]  /*0340*/  HFMA2.MMA R11, -RZ, RZ, 0, 2.384185791015625e-07 ;  /* 0x00000004ff0b7435 */ /* 0x000fe200000001ff */
[C---:B------:R-:W-:Y:S01]  /*0350*/  IADD3 R13, R25.reuse, 0x20, RZ ;  /* 0x00000020190d7810 */ /* 0x040fe20007ffe0ff */
[C---:B------:R-:W-:Y:S01]  /*0360*/  IMAD R14, R25.reuse, c[0x0][0x168], R4 ;  /* 0x00005a00190e7a24 */ /* 0x040fe200078e0204 */
[----:B------:R-:W-:-:S03]  /*0370*/  IADD3 R21, R25, 0x40, RZ ;  /* 0x0000004019157810 */ /* 0x000fc60007ffe0ff */
[----:B------:R-:W-:-:S04]  /*0380*/  IMAD R28, R13, c[0x0][0x168], R4 ;  /* 0x00005a000d1c7a24 */ /* 0x000fc800078e0204 */
[----:B------:R-:W-:-:S04]  /*0390*/  IMAD.WIDE.U32 R12, R14, R11, c[0x0][0x220] ;  /* 0x000088000e0c7625 */ /* 0x000fc800078e000b */
[CC--:B------:R-:W-:Y:S02]  /*03a0*/  IMAD.WIDE.U32 R18, R14.reuse, R11.reuse, c[0x0][0x228] ;  /* 0x00008a000e127625 */ /* 0x0c0fe400078e000b */
[----:B------:R0:W2:Y:S02]  /*03b0*/  LDG.E R13, [R12.64] ;  /* 0x000000040c0d7981 */ /* 0x0000a4000c1e1900 */
[----:B------:R-:W-:-:S04]  /*03c0*/  IMAD.WIDE.U32 R14, R14, R11, c[0x0][0x240] ;  /* 0x000090000e0e7625 */ /* 0x000fc800078e000b */
[--C-:B------:R-:W-:Y:S01]  /*03d0*/  IMAD R20, R21, c[0x0][0x168], R4.reuse ;  /* 0x00005a0015147a24 */ /* 0x100fe200078e0204 */
[----:B------:R-:W-:Y:S01]  /*03e0*/  IADD3 R21, R25, 0x60, RZ ;  /* 0x0000006019157810 */ /* 0x000fe20007ffe0ff */
[----:B------:R-:W-:Y:S01]  /*03f0*/  IMAD.WIDE.U32 R16, R28, R11, c[0x0][0x220] ;  /* 0x000088001c107625 */ /* 0x000fe200078e000b */
[----:B------:R1:W3:Y:S04]  /*0400*/  LDG.E R10, [R14.64] ;  /* 0x000000040e0a7981 */ /* 0x0002e8000c1e1900 */
[----:B0-----:R0:W4:Y:S01]  /*0410*/  LDG.E R12, [R18.64] ;  /* 0x00000004120c7981 */ /* 0x001122000c1e1900 */
[----:B------:R-:W-:-:S03]  /*0420*/  IMAD R26, R21, c[0x0][0x168], R4 ;  /* 0x00005a00151a7a24 */ /* 0x000fc600078e0204 */
[----:B------:R5:W4:Y:S01]  /*0430*/  LDG.E R22, [R16.64] ;  /* 0x0000000410167981 */ /* 0x000b22000c1e1900 */
[----:B-1----:R-:W-:-:S04]  /*0440*/  IMAD.WIDE.U32 R14, R20, R11, c[0x0][0x220] ;  /* 0x00008800140e7625 */ /* 0x002fc800078e000b */
[----:B0-----:R-:W-:-:S04]  /*0450*/  IMAD.WIDE.U32 R18, R28, R11, c[0x0][0x228] ;  /* 0x00008a001c127625 */ /* 0x001fc800078e000b */
[-C--:B------:R-:W-:Y:S01]  /*0460*/  IMAD.WIDE.U32 R28, R28, R11.reuse, c[0x0][0x240] ;  /* 0x000090001c1c7625 */ /* 0x080fe200078e000b */
[----:B------:R0:W4:Y:S03]  /*0470*/  LDG.E R24, [R18.64] ;  /* 0x0000000412187981 */ /* 0x000126000c1e1900 */
[CC--:B-----5:R-:W-:Y:S02]  /*0480*/  IMAD.WIDE.U32 R16, R26.reuse, R11.reuse, c[0x0][0x220] ;  /* 0x000088001a107625 */ /* 0x0e0fe400078e000b */
[----:B------:R1:W5:Y:S04]  /*0490*/  LDG.E R28, [R28.64] ;  /* 0x000000041c1c7981 */ /* 0x000368000c1e1900 */
[----:B------:R1:W5:Y:S01]  /*04a0*/  LDG.E R16, [R16.64] ;  /* 0x0000000410107981 */ /* 0x000362000c1e1900 */
[----:B0-----:R-:W-:-:S03]  /*04b0*/  IMAD.WIDE.U32 R18, R26, R11, c[0x0][0x228] ;  /* 0x00008a001a127625 */ /* 0x001fc600078e000b */
[----:B-1----:R0:W5:Y:S04]  /*04c0*/  LDG.E R29, [R14.64] ;  /* 0x000000040e1d7981 */ /* 0x002168000c1e1900 */
[----:B------:R1:W5:Y:S01]  /*04d0*/  LDG.E R17, [R18.64] ;  /* 0x0000000412117981 */ /* 0x000362000c1e1900 */
[----:B0-----:R-:W-:-:S04]  /*04e0*/  IMAD.WIDE.U32 R14, R20, R11, c[0x0][0x228] ;  /* 0x00008a00140e7625 */ /* 0x001fc800078e000b */
[-C--:B------:R-:W-:Y:S02]  /*04f0*/  IMAD.WIDE.U32 R20, R20, R11.reuse, c[0x0][0x240] ;  /* 0x0000900014147625 */ /* 0x080fe400078e000b */
[----:B------:R-:W5:Y:S02]  /*0500*/  LDG.E R14, [R14.64] ;  /* 0x000000040e0e7981 */ /* 0x000f64000c1e1900 */
[----:B-1----:R-:W-:Y:S02]  /*0510*/  IMAD.WIDE.U32 R18, R26, R11, c[0x0][0x240] ;  /* 0x000090001a127625 */ /* 0x002fe400078e000b */
[----:B------:R-:W5:Y:S04]  /*0520*/  LDG.E R20, [R20.64] ;  /* 0x0000000414147981 */ /* 0x000f68000c1e1900 */
[----:B------:R-:W5:Y:S01]  /*0530*/  LDG.E R11, [R18.64] ;  /* 0x00000004120b7981 */ /* 0x000f62000c1e1900 */
[----:B------:R-:W-:-:S04]  /*0540*/  IADD3 R25, R25, 0x80, RZ ;  /* 0x0000008019197810 */ /* 0x000fc80007ffe0ff */
[----:B------:R-:W-:Y:S01]  /*0550*/  ISETP.GE.U32.AND P1, PT, R25, R9, PT ;  /* 0x000000091900720c */ /* 0x000fe20003f26070 */
[----:B--2---:R-:W-:Y:S02]  /*0560*/  FADD.FTZ R13, R13, R8 ;  /* 0x000000080d0d7221 */ /* 0x004fe40000010000 */
[----:B---3--:R-:W-:Y:S02]  /*0570*/  FADD.FTZ R27, R10, R27 ;  /* 0x0000001b0a1b7221 */ /* 0x008fe40000010000 */
[----:B----4-:R-:W-:Y:S02]  /*0580*/  FADD.FTZ R23, R12, R23 ;  /* 0x000000170c177221 */ /* 0x010fe40000010000 */
[----:B------:R-:W-:Y:S02]  /*0590*/  FADD.FTZ R22, R13, R22 ;  /* 0x000000160d167221 */ /* 0x000fe40000010000 */
[----:B------:R-:W-:Y:S02]  /*05a0*/  FADD.FTZ R23, R23, R24 ;  /* 0x0000001817177221 */ /* 0x000fe40000010000 */
[----:B-----5:R-:W-:-:S02]  /*05b0*/  FADD.FTZ R27, R27, R28 ;  /* 0x0000001c1b1b7221 */ /* 0x020fc40000010000 */
[----:B------:R-:W-:-:S04]  /*05c0*/  FADD.FTZ R29, R22, R29 ;  /* 0x0000001d161d7221 */ /* 0x000fc80000010000 */
[----:B------:R-:W-:Y:S02]  /*05d0*/  FADD.FTZ R8, R29, R16 ;  /* 0x000000101d087221 */ /* 0x000fe40000010000 */
[----:B------:R-:W-:Y:S02]  /*05e0*/  FADD.FTZ R14, R23, R14 ;  /* 0x0000000e170e7221 */ /* 0x000fe40000010000 */
[----:B------:R-:W-:Y:S02]  /*05f0*/  FADD.FTZ R20, R27, R20 ;  /* 0x000000141b147221 */ /* 0x000fe40000010000 */
[----:B------:R-:W-:Y:S02]  /*0600*/  FADD.FTZ R23, R14, R17 ;  /* 0x000000110e177221 */ /* 0x000fe40000010000 */
[----:B------:R-:W-:Y:S01]  /*0610*/  FADD.FTZ R27, R20, R11 ;  /* 0x0000000b141b7221 */ /* 0x000fe20000010000 */
[----:B------:R-:W-:Y:S05]  /*0620*/  @!P1 BRA `(.L_x_944) ;  /* 0xfffffd1000009947 */ /* 0x000fea000383ffff */
.L_x_943:
[----:B------:R-:W-:Y:S05]  /*0630*/  BSYNC B1 ;  /* 0x0000000000017941 */ /* 0x000fea0003800000 */
.L_x_942:
[C---:B------:R-:W-:Y:S01]  /*0640*/  ISETP.GE.U32.AND P1, PT, R25.reuse, c[0x0][0x160], PT ;  /* 0x0000580019007a0c */ /* 0x040fe20003f26070 */
[----:B------:R-:W-:Y:S01]  /*0650*/  BSSY B1, `(.L_x_945) ;  /* 0x000001c000017945 */ /* 0x000fe20003800000 */
[----:B------:R-:W-:-:S04]  /*0660*/  IADD3 R9, -R25, c[0x0][0x160], RZ ;  /* 0x0000580019097a10 */ /* 0x000fc80007ffe1ff */
[----:B------:R-:W-:-:S13]  /*0670*/  ISETP.LE.U32.OR P1, PT, R9, 0x20, P1 ;  /* 0x000000200900780c */ /* 0x000fda0000f23470 */
[----:B------:R-:W-:Y:S05]  /*0680*/  @P1 BRA `(.L_x_946) ;  /* 0x0000018000001947 */ /* 0x000fea0003800000 */
[----:B------:R-:W-:Y:S01]  /*0690*/  MOV R15, 0x4 ;  /* 0x00000004000f7802 */ /* 0x000fe20000000f00 */
[C---:B------:R-:W-:Y:S01]  /*06a0*/  IMAD R10, R25.reuse, c[0x0][0x168], R4 ;  /* 0x00005a00190a7a24 */ /* 0x040fe200078e0204 */
[----:B------:R-:W-:-:S03]  /*06b0*/  IADD3 R9, R25, 0x20, RZ ;  /* 0x0000002019097810 */ /* 0x000fc60007ffe0ff */
[----:B------:R-:W-:-:S04]  /*06c0*/  IMAD.WIDE.U32 R20, R10, R15, c[0x0][0x220] ;  /* 0x000088000a147625 */ /* 0x000fc800078e000f */
[CC--:B------:R-:W-:Y:S02]  /*06d0*/  IMAD.WIDE.U32 R18, R10.reuse, R15.reuse, c[0x0][0x228] ;  /* 0x00008a000a127625 */ /* 0x0c0fe400078e000f */
[----:B------:R-:W2:Y:S02]  /*06e0*/  LDG.E R21, [R20.64] ;  /* 0x0000000414157981 */ /* 0x000ea4000c1e1900 */
[----:B------:R-:W-:Y:S02]  /*06f0*/  IMAD R14, R9, c[0x0][0x168], R4 ;  /* 0x00005a00090e7a24 */ /* 0x000fe400078e0204 */
[-C--:B------:R-:W-:Y:S01]  /*0700*/  IMAD.WIDE.U32 R10, R10, R15.reuse, c[0x0][0x240] ;  /* 0x000090000a0a7625 */ /* 0x080fe200078e000f */
[----:B------:R-:W3:Y:S03]  /*0710*/  LDG.E R18, [R18.64] ;  /* 0x0000000412127981 */ /* 0x000ee6000c1e1900 */
[----:B------:R-:W-:-:S02]  /*0720*/  IMAD.WIDE.U32 R16, R14, R15, c[0x0][0x220] ;  /* 0x000088000e107625 */ /* 0x000fc400078e000f */
[----:B------:R-:W4:Y:S02]  /*0730*/  LDG.E R10, [R10.64] ;  /* 0x000000040a0a7981 */ /* 0x000f24000c1e1900 */
[CC--:B------:R-:W-:Y:S02]  /*0740*/  IMAD.WIDE.U32 R12, R14.reuse, R15.reuse, c[0x0][0x228] ;  /* 0x00008a000e0c7625 */ /* 0x0c0fe400078e000f */
[----:B------:R-:W5:Y:S02]  /*0750*/  LDG.E R17, [R16.64] ;  /* 0x0000000410117981 */ /* 0x000f64000c1e1900 */
[----:B------:R-:W-:Y:S02]  /*0760*/  IMAD.WIDE.U32 R14, R14, R15, c[0x0][0x240] ;  /* 0x000090000e0e7625 */ /* 0x000fe400078e000f */
[----:B------:R-:W5:Y:S04]  /*0770*/  LDG.E R12, [R12.64] ;  /* 0x000000040c0c7981 */ /* 0x000f68000c1e1900 */
[----:B------:R-:W5:Y:S01]  /*0780*/  LDG.E R14, [R14.64] ;  /* 0x000000040e0e7981 */ /* 0x000f62000c1e1900 */
[----:B------:R-:W-:-:S02]  /*0790*/  PLOP3.LUT P2, PT, PT, PT, PT, 0x8, 0x0 ;  /* 0x000000000000781c */ /* 0x000fc40003f4e170 */
[----:B------:R-:W-:Y:S01]  /*07a0*/  IADD3 R25, R25, 0x40, RZ ;  /* 0x0000004019197810 */ /* 0x000fe20007ffe0ff */
[----:B--2---:R-:W-:Y:S02]  /*07b0*/  FADD.FTZ R8, R8, R21 ;  /* 0x0000001508087221 */ /* 0x004fe40000010000 */
[----:B---3--:R-:W-:Y:S02]  /*07c0*/  FADD.FTZ R23, R23, R18 ;  /* 0x0000001217177221 */ /* 0x008fe40000010000 */
[----:B----4-:R-:W-:Y:S02]  /*07d0*/  FADD.FTZ R27, R27, R10 ;  /* 0x0000000a1b1b7221 */ /* 0x010fe40000010000 */
[----:B-----5:R-:W-:Y:S02]  /*07e0*/  FADD.FTZ R8, R8, R17 ;  /* 0x0000001108087221 */ /* 0x020fe40000010000 */
[----:B------:R-:W-:Y:S02]  /*07f0*/  FADD.FTZ R23, R23, R12 ;  /* 0x0000000c17177221 */ /* 0x000fe40000010000 */
[----:B------:R-:W-:-:S02]  /*0800*/  FADD.FTZ R27, R27, R14 ;  /* 0x0000000e1b1b7221 */ /* 0x000fc40000010000 */
.L_x_946:
[----:B------:R-:W-:Y:S05]  /*0810*/  BSYNC B1 ;  /* 0x0000000000017941 */ /* 0x000fea0003800000 */
.L_x_945:
[----:B------:R-:W-:Y:S01]  /*0820*/  ISETP.LT.U32.OR P2, PT, R25, c[0x0][0x160], P2 ;  /* 0x0000580019007a0c */ /* 0x000fe20001741470 */
[----:B------:R-:W-:-:S12]  /*0830*/  BSSY B1, `(.L_x_941) ;  /* 0x000000d000017945 */ /* 0x000fd80003800000 */
[----:B------:R-:W-:Y:S05]  /*0840*/  @!P2 BRA `(.L_x_947) ;  /* 0x000000b00000a947 */ /* 0x000fea0003800000 */
[----:B------:R-:W-:Y:S02]  /*0850*/  IMAD.MOV.U32 R11, RZ, RZ, 0x4 ;  /* 0x00000004ff0b7424 */ /* 0x000fe400078e00ff */
[----:B------:R-:W-:-:S04]  /*0860*/  IMAD R10, R25, c[0x0][0x168], R4 ;  /* 0x00005a00190a7a24 */ /* 0x000fc800078e0204 */
[----:B------:R-:W-:-:S04]  /*0870*/  IMAD.WIDE.U32 R14, R10, R11, c[0x0][0x220] ;  /* 0x000088000a0e7625 */ /* 0x000fc800078e000b */
[CC--:B------:R-:W-:Y:S02]  /*0880*/  IMAD.WIDE.U32 R12, R10.reuse, R11.reuse, c[0x0][0x228] ;  /* 0x00008a000a0c7625 */ /* 0x0c0fe400078e000b */
[----:B------:R-:W2:Y:S02]  /*0890*/  LDG.E R15, [R14.64] ;  /* 0x000000040e0f7981 */ /* 0x000ea4000c1e1900 */
[----:B------:R-:W-:Y:S02]  /*08a0*/  IMAD.WIDE.U32 R10, R10, R11, c[0x0][0x240] ;  /* 0x000090000a0a7625 */ /* 0x000fe400078e000b */
[----:B------:R-:W3:Y:S04]  /*08b0*/  LDG.E R12, [R12.64] ;  /* 0x000000040c0c7981 */ /* 0x000ee8000c1e1900 */
[----:B------:R-:W4:Y:S01]  /*08c0*/  LDG.E R10, [R10.64] ;  /* 0x000000040a0a7981 */ /* 0x000f22000c1e1900 */
[----:B--2---:R-:W-:-:S02]  /*08d0*/  FADD.FTZ R8, R8, R15 ;  /* 0x0000000f08087221 */ /* 0x004fc40000010000 */
[----:B---3--:R-:W-:Y:S02]  /*08e0*/  FADD.FTZ R23, R23, R12 ;  /* 0x0000000c17177221 */ /* 0x008fe40000010000 */
[----:B----4-:R-:W-:Y:S02]  /*08f0*/  FADD.FTZ R27, R27, R10 ;  /* 0x0000000a1b1b7221 */ /* 0x010fe40000010000 */
.L_x_947:
[----:B------:R-:W-:Y:S05]  /*0900*/  BSYNC B1 ;  /* 0x0000000000017941 */ /* 0x000fea0003800000 */
.L_x_941:
[----:B------:R-:W-:Y:S05]  /*0910*/  BSYNC B0 ;  /* 0x0000000000007941 */ /* 0x000fea0003800000 */
.L_x_940:
[----:B------:R-:W-:Y:S01]  /*0920*/  ISETP.GT.U32.AND P1, PT, R0, 0x3ff, PT ;  /* 0x000003ff0000780c */ /* 0x000fe20003f24070 */
[----:B------:R0:W-:Y:S01]  /*0930*/  STS [R6.X4], R23 ;  /* 0x0000001706007388 */ /* 0x0001e20000004800 */
[----:B------:R-:W-:Y:S03]  /*0940*/  WARPSYNC 0xffffffff ;  /* 0xffffffff00007948 */ /* 0x000fe60003800000 */
[----:B------:R0:W-:Y:S04]  /*0950*/  STS [R6.X4+0x1000], R8 ;  /* 0x0010000806007388 */ /* 0x0001e80000004800 */
[----:B------:R0:W-:Y:S04]  /*0960*/  STS [R6.X4+0x2000], R27 ;  /* 0x0020001b06007388 */ /* 0x0001e80000004800 */
[----:B------:R-:W-:Y:S06]  /*0970*/  BAR.SYNC.DEFER_BLOCKING 0x0 ;  /* 0x0000000000007b1d */ /* 0x000fec0000010000 */
[----:B------:R-:W-:Y:S05]  /*0980*/  @P1 BRA `(.L_x_948) ;  /* 0x0000029000001947 */ /* 0x000fea0003800000 */
[----:B0-----:R0:W1:Y:S04]  /*0990*/  LDS R15, [R7.X4] ;  /* 0x00000000070f7984 */ /* 0x0010680000004800 */
[----:B------:R0:W2:Y:S04]  /*09a0*/  LDS R11, [R7.X4+0x2000] ;  /* 0x00200000070b7984 */ /* 0x0000a80000004800 */
[----:B------:R0:W3:Y:S01]  /*09b0*/  LDS R10, [R7.X4+0x1000] ;  /* 0x00100000070a7984 */ /* 0x0000e20000004800 */
[----:B------:R-:W-:Y:S05]  /*09c0*/  BRA.DIV ~URZ, `(.L_x_949) ;  /* 0x000004027f007947 */ /* 0x000fea000b800000 */
[----:B---3--:R3:W4:Y:S02]  /*09d0*/  SHFL.BFLY PT, R14, R10, 0x1, 0x1f ;  /* 0x0c201f000a0e7f89 */ /* 0x00872400000e0000 */
.L_x_954:
[----:B----4-:R-:W-:Y:S01]  /*09e0*/  FADD.FTZ R18, R10, R14 ;  /* 0x0000000e0a127221 */ /* 0x010fe20000010000 */
[----:B------:R-:W-:Y:S05]  /*09f0*/  BRA.DIV ~URZ, `(.L_x_950) ;  /* 0x000004427f007947 */ /* 0x000fea000b800000 */
[----:B-1----:R-:W1:Y:S04]  /*0a00*/  SHFL.BFLY PT, R8, R15, 0x1, 0x1f ;  /* 0x0c201f000f087f89 */ /* 0x002e6800000e0000 */
[----:B--2---:R-:W2:Y:S01]  /*0a10*/  SHFL.BFLY PT, R12, R11, 0x1, 0x1f ;  /* 0x0c201f000b0c7f89 */ /* 0x004ea200000e0000 */
[----:B-1-3--:R-:W-:-:S03]  /*0a20*/  FADD.FTZ R10, R15, R8 ;  /* 0x000000080f0a7221 */ /* 0x00afc60000010000 */
[----:B------:R-:W1:Y:S01]  /*0a30*/  SHFL.BFLY PT, R8, R18, 0x2, 0x1f ;  /* 0x0c401f0012087f89 */ /* 0x000e6200000e0000 */
[----:B--2---:R-:W-:-:S03]  /*0a40*/  FADD.FTZ R14, R11, R12 ;  /* 0x0000000c0b0e7221 */ /* 0x004fc60000010000 */
[----:B------:R-:W2:Y:S04]  /*0a50*/  SHFL.BFLY PT, R9, R10, 0x2, 0x1f ;  /* 0x0c401f000a097f89 */ /* 0x000ea800000e0000 */
[----:B------:R-:W3:Y:S01]  /*0a60*/  SHFL.BFLY PT, R17, R14, 0x2, 0x1f ;  /* 0x0c401f000e117f89 */ /* 0x000ee200000e0000 */
[----:B-1----:R-:W-:Y:S02]  /*0a70*/  FADD.FTZ R8, R18, R8 ;  /* 0x0000000812087221 */ /* 0x002fe40000010000 */
[----:B--2---:R-:W-:-:S03]  /*0a80*/  FADD.FTZ R13, R10, R9 ;  /* 0x000000090a0d7221 */ /* 0x004fc60000010000 */
[----:B------:R-:W1:Y:S01]  /*0a90*/  SHFL.BFLY PT, R9, R8, 0x4, 0x1f ;  /* 0x0c801f0008097f89 */ /* 0x000e6200000e0000 */
[----:B---3--:R-:W-:-:S03]  /*0aa0*/  FADD.FTZ R17, R14, R17 ;  /* 0x000000110e117221 */ /* 0x008fc60000010000 */
        /* <DEDUP_REMOVED lines=10> */
[----:B------:R1:W2:Y:S01]  /*0b50*/  SHFL.BFLY PT, R13, R10, 0x10, 0x1f ;  /* 0x0e001f000a0d7f89 */ /* 0x0002a200000e0000 */
[----:B---3--:R-:W-:-:S03]  /*0b60*/  FADD.FTZ R18, R16, R15 ;  /* 0x0000000f10127221 */ /* 0x008fc60000010000 */
[----:B------:R1:W3:Y:S04]  /*0b70*/  SHFL.BFLY PT, R15, R12, 0x10, 0x1f ;  /* 0x0e001f000c0f7f89 */ /* 0x0002e800000e0000 */
[----:B------:R1:W4:Y:S02]  /*0b80*/  SHFL.BFLY PT, R14, R18, 0x10, 0x1f ;  /* 0x0e001f00120e7f89 */ /* 0x00032400000e0000 */
.L_x_955:
[----:B------:R-:W-:Y:S01]  /*0b90*/  ISETP.NE.AND P1, PT, R2, RZ, PT ;  /* 0x000000ff0200720c */ /* 0x000fe20003f25270 */
[----:B---3--:R-:W-:Y:S02]  /*0ba0*/  FADD.FTZ R15, R15, R12 ;  /* 0x0000000c0f0f7221 */ /* 0x008fe40000010000 */
[----:B--2---:R-:W-:Y:S02]  /*0bb0*/  FADD.FTZ R13, R13, R10 ;  /* 0x0000000a0d0d7221 */ /* 0x004fe40000010000 */
[----:B----4-:R-:W-:-:S08]  /*0bc0*/  FADD.FTZ R9, R14, R18 ;  /* 0x000000120e097221 */ /* 0x010fd00000010000 */
[----:B------:R-:W-:-:S04]  /*0bd0*/  @!P1 SHF.R.U32.HI R8, RZ, 0x3, R0 ;  /* 0x00000003ff089819 */ /* 0x000fc80000011600 */
[----:B------:R-:W-:-:S05]  /*0be0*/  @!P1 LOP3.LUT R8, R8, 0x1ffffffc, RZ, 0xc0, !PT ;  /* 0x1ffffffc08089812 */ /* 0x000fca00078ec0ff */
[----:B------:R2:W-:Y:S04]  /*0bf0*/  @!P1 STS [R8+0x3000], R15 ;  /* 0x0030000f08009388 */ /* 0x0005e80000000800 */
[----:B------:R2:W-:Y:S04]  /*0c00*/  @!P1 STS [R8+0x3080], R13 ;  /* 0x0030800d08009388 */ /* 0x0005e80000000800 */
[----:B------:R2:W-:Y:S02]  /*0c10*/  @!P1 STS [R8+0x3100], R9 ;  /* 0x0031000908009388 */ /* 0x0005e40000000800 */
.L_x_948:
[----:B0-2---:R-:W-:Y:S01]  /*0c20*/  SHF.L.U32 R8, R5, 0x1, RZ ;  /* 0x0000000105087819 */ /* 0x005fe200000006ff */
[----:B------:R-:W-:Y:S01]  /*0c30*/  WARPSYNC 0xffffffff ;  /* 0xffffffff00007948 */ /* 0x000fe20003800000 */
[----:B------:R-:W-:Y:S02]  /*0c40*/  BAR.SYNC.DEFER_BLOCKING 0x0 ;  /* 0x0000000000007b1d */ /* 0x000fe40000010000 */
[----:B------:R-:W-:-:S04]  /*0c50*/  ISETP.GE.U32.OR P1, PT, R8, c[0x0][0x168], P0 ;  /* 0x00005a0008007a0c */ /* 0x000fc80000726470 */
[----:B------:R-:W-:Y:S09]  /*0c60*/  BSSY B0, `(.L_x_951) ;  /* 0x0000011000007945 */ /* 0x000ff20003800000 */
[----:B------:R-:W-:Y:S05]  /*0c70*/  @P1 BRA `(.L_x_952) ;  /* 0x000000f000001947 */ /* 0x000fea0003800000 */
[----:B------:R-:W-:Y:S01]  /*0c80*/  SHF.L.U32 R8, R0, 0x3, RZ ;  /* 0x0000000300087819 */ /* 0x000fe200000006ff */
[----:B------:R-:W-:-:S03]  /*0c90*/  IMAD.MOV.U32 R16, RZ, RZ, 0x4 ;  /* 0x00000004ff107424 */ /* 0x000fc600078e00ff */
[----:B------:R-:W-:-:S05]  /*0ca0*/  LOP3.LUT R14, R8, 0xf8, RZ, 0xc0, !PT ;  /* 0x000000f8080e7812 */ /* 0x000fca00078ec0ff */
[----:B------:R-:W0:Y:S04]  /*0cb0*/  LDS.64 R8, [R14+0x3000] ;  /* 0x003000000e087984 */ /* 0x000e280000000a00 */
[----:B-1----:R-:W1:Y:S04]  /*0cc0*/  LDS.64 R10, [R14+0x3080] ;  /* 0x003080000e0a7984 */ /* 0x002e680000000a00 */
[----:B------:R-:W2:Y:S01]  /*0cd0*/  LDS.64 R12, [R14+0x3100] ;  /* 0x003100000e0c7984 */ /* 0x000ea20000000a00 */
[----:B0-----:R-:W-:Y:S01]  /*0ce0*/  F2FP.BF16.PACK_AB R15, R9, R8 ;  /* 0x00000008090f723e */ /* 0x001fe200000010ff */
[----:B------:R-:W-:Y:S01]  /*0cf0*/  IMAD.WIDE.U32 R8, R5, R16, c[0x0][0x268] ;  /* 0x00009a0005087625 */ /* 0x000fe200078e0010 */
[----:B-1----:R-:W-:-:S03]  /*0d00*/  F2FP.BF16.PACK_AB R17, R11, R10 ;  /* 0x0000000a0b11723e */ /* 0x002fc600000010ff */
[----:B------:R-:W-:Y:S01]  /*0d10*/  IMAD.WIDE.U32 R10, R5, R16, c[0x0][0x260] ;  /* 0x00009800050a7625 */ /* 0x000fe200078e0010 */
[----:B------:R0:W-:Y:S01]  /*0d20*/  STG.E [R8.64], R15 ;  /* 0x0000000f08007986 */ /* 0x0001e2000c101904 */
[----:B--2---:R-:W-:Y:S02]  /*0d30*/  F2FP.BF16.PACK_AB R19, R13, R12 ;  /* 0x0000000c0d13723e */ /* 0x004fe400000010ff */
[----:B------:R-:W-:Y:S01]  /*0d40*/  IMAD.WIDE.U32 R12, R5, R16, c[0x0][0x280] ;  /* 0x0000a000050c7625 */ /* 0x000fe200078e0010 */
[----:B------:R0:W-:Y:S04]  /*0d50*/  STG.E [R10.64], R17 ;  /* 0x000000110a007986 */ /* 0x0001e8000c101904 */
[----:B------:R0:W-:Y:S02]  /*0d60*/  STG.E [R12.64], R19 ;  /* 0x000000130c007986 */ /* 0x0001e4000c101904 */
.L_x_952:
[----:B------:R-:W-:Y:S05]  /*0d70*/  BSYNC B0 ;  /* 0x0000000000007941 */ /* 0x000fea0003800000 */
.L_x_951:
[C---:B------:R-:W-:Y:S02]  /*0d80*/  ISETP.GT.U32.AND P1, PT, R4.reuse, -0x401, PT ;  /* 0xfffffbff0400780c */ /* 0x040fe40003f24070 */
[----:B------:R-:W-:-:S02]  /*0d90*/  IADD3 R4, R4, 0x400, RZ ;  /* 0x0000040004047810 */ /* 0x000fc40007ffe0ff */
[----:B------:R-:W-:-:S09]  /*0da0*/  IADD3 R5, R5, 0x200, RZ ;  /* 0x0000020005057810 */ /* 0x000fd20007ffe0ff */
[----:B01----:R-:W-:Y:S05]  /*0db0*/  @P1 BRA `(.L_x_953) ;  /* 0xfffff37000001947 */ /* 0x003fea000383ffff */
[----:B------:R-:W-:Y:S05]  /*0dc0*/  EXIT ;  /* 0x000000000000794d */ /* 0x000fea0003800000 */
.L_x_949:
[----:B------:R-:W-:Y:S01]  /*0dd0*/  HFMA2.MMA R17, -RZ, RZ, 0, 5.9604644775390625e-08 ;  /* 0x00000001ff117435 */ /* 0x000fe200000001ff */
[----:B---3--:R-:W-:Y:S01]  /*0de0*/  MOV R18, R10 ;  /* 0x0000000a00127202 */ /* 0x008fe20000000f00 */
[----:B------:R-:W-:Y:S01]  /*0df0*/  IMAD.MOV.U32 R14, RZ, RZ, 0x1f ;  /* 0x0000001fff0e7424 */ /* 0x000fe200078e00ff */
[----:B------:R-:W-:Y:S02]  /*0e00*/  MOV R19, 0xffffffff ;  /* 0xffffffff00137802 */ /* 0x000fe40000000f00 */
[----:B------:R-:W-:Y:S02]  /*0e10*/  MOV R8, 0xe30 ;  /* 0x00000e3000087802 */ /* 0x000fe40000000f00 */
[----:B012---:R-:W-:Y:S05]  /*0e20*/  CALL.REL.NOINC `($__internal_16_$__cuda_sm70_shflsync_bfly_p) ;  /* 0x0000059000007944 */ /* 0x007fea0003c00000 */
[----:B01----:R-:W-:Y:S05]  /*0e30*/  BRA `(.L_x_954) ;  /* 0xfffffba000007947 */ /* 0x003fea000383ffff */
.L_x_950:
[----:B------:R-:W-:Y:S01]  /*0e40*/  HFMA2.MMA R17, -RZ, RZ, 0, 1.1920928955078125e-07 ;  /* 0x00000002ff117435 */ /* 0x000fe200000001ff */
[----:B------:R-:W-:Y:S01]  /*0e50*/  IMAD.MOV.U32 R14, RZ, RZ, 0x1f ;  /* 0x0000001fff0e7424 */ /* 0x000fe200078e00ff */
[----:B------:R-:W-:Y:S02]  /*0e60*/  MOV R19, 0xffffffff ;  /* 0xffffffff00137802 */ /* 0x000fe40000000f00 */
[----:B------:R-:W-:Y:S02]  /*0e70*/  MOV R8, 0xe90 ;  /* 0x00000e9000087802 */ /* 0x000fe40000000f00 */
[----:B0123--:R-:W-:Y:S05]  /*0e80*/  CALL.REL.NOINC `($__internal_16_$__cuda_sm70_shflsync_bfly_p) ;  /* 0x0000053000007944 */ /* 0x00ffea0003c00000 */
[----:B0-----:R-:W-:Y:S01]  /*0e90*/  HFMA2.MMA R17, -RZ, RZ, 0, 2.384185791015625e-07 ;  /* 0x00000004ff117435 */ /* 0x001fe200000001ff */
[----:B-1----:R-:W-:Y:S01]  /*0ea0*/  FADD.FTZ R18, R18, R14 ;  /* 0x0000000e12127221 */ /* 0x002fe20000010000 */
[----:B------:R-:W-:Y:S01]  /*0eb0*/  MOV R19, 0xffffffff ;  /* 0xffffffff00137802 */ /* 0x000fe20000000f00 */
[----:B------:R-:W-:Y:S01]  /*0ec0*/  IMAD.MOV.U32 R14, RZ, RZ, 0x1f ;  /* 0x0000001fff0e7424 */ /* 0x000fe200078e00ff */
[----:B------:R-:W-:-:S02]  /*0ed0*/  MOV R8, 0xef0 ;  /* 0x00000ef000087802 */ /* 0x000fc40000000f00 */
[----:B------:R-:W-:Y:S05]  /*0ee0*/  CALL.REL.NOINC `($__internal_16_$__cuda_sm70_shflsync_bfly_p) ;  /* 0x000004d000007944 */ /* 0x000fea0003c00000 */
[----:B0-----:R-:W-:Y:S01]  /*0ef0*/  HFMA2.MMA R17, -RZ, RZ, 0, 4.76837158203125e-07 ;  /* 0x00000008ff117435 */ /* 0x001fe200000001ff */
[----:B-1----:R-:W-:Y:S01]  /*0f00*/  FADD.FTZ R18, R18, R14 ;  /* 0x0000000e12127221 */ /* 0x002fe20000010000 */
[----:B------:R-:W-:Y:S01]  /*0f10*/  MOV R19, 0xffffffff ;  /* 0xffffffff00137802 */ /* 0x000fe20000000f00 */
[----:B------:R-:W-:Y:S01]  /*0f20*/  IMAD.MOV.U32 R14, RZ, RZ, 0x1f ;  /* 0x0000001fff0e7424 */ /* 0x000fe200078e00ff */
[----:B------:R-:W-:-:S02]  /*0f30*/  MOV R8, 0xf50 ;  /* 0x00000f5000087802 */ /* 0x000fc40000000f00 */
[----:B------:R-:W-:Y:S05]  /*0f40*/  CALL.REL.NOINC `($__internal_16_$__cuda_sm70_shflsync_bfly_p) ;  /* 0x0000047000007944 */ /* 0x000fea0003c00000 */
[----:B-1----:R-:W-:Y:S01]  /*0f50*/  FADD.FTZ R10, R18, R14 ;  /* 0x0000000e120a7221 */ /* 0x002fe20000010000 */
[----:B0-----:R-:W-:Y:S01]  /*0f60*/  HFMA2.MMA R17, -RZ, RZ, 0, 9.5367431640625e-07 ;  /* 0x00000010ff117435 */ /* 0x001fe200000001ff */
[----:B------:R-:W-:Y:S01]  /*0f70*/  IMAD.MOV.U32 R14, RZ, RZ, 0x1f ;  /* 0x0000001fff0e7424 */ /* 0x000fe200078e00ff */
[----:B------:R-:W-:-:S02]  /*0f80*/  MOV R19, 0xffffffff ;  /* 0xffffffff00137802 */ /* 0x000fc40000000f00 */
[----:B------:R-:W-:Y:S02]  /*0f90*/  MOV R18, R10 ;  /* 0x0000000a00127202 */ /* 0x000fe40000000f00 */
[----:B------:R-:W-:Y:S02]  /*0fa0*/  MOV R8, 0xfc0 ;  /* 0x00000fc000087802 */ /* 0x000fe40000000f00 */
[----:B------:R-:W-:Y:S05]  /*0fb0*/  CALL.REL.NOINC `($__internal_16_$__cuda_sm70_shflsync_bfly_p) ;  /* 0x0000040000007944 */ /* 0x000fea0003c00000 */
[----:B0-----:R-:W-:Y:S01]  /*0fc0*/  HFMA2.MMA R17, -RZ, RZ, 0, 5.9604644775390625e-08 ;  /* 0x00000001ff117435 */ /* 0x001fe200000001ff */
[----:B-1----:R-:W-:Y:S01]  /*0fd0*/  IMAD.MOV.U32 R13, RZ, RZ, R14 ;  /* 0x000000ffff0d7224 */ /* 0x002fe200078e000e */
[----:B------:R-:W-:Y:S01]  /*0fe0*/  MOV R18, R15 ;  /* 0x0000000f00127202 */ /* 0x000fe20000000f00 */
[----:B------:R-:W-:Y:S01]  /*0ff0*/  IMAD.MOV.U32 R14, RZ, RZ, 0x1f ;  /* 0x0000001fff0e7424 */ /* 0x000fe200078e00ff */
[----:B------:R-:W-:Y:S02]  /*1000*/  MOV R19, 0xffffffff ;  /* 0xffffffff00137802 */ /* 0x000fe40000000f00 */
[----:B------:R-:W-:Y:S02]  /*1010*/  MOV R8, 0x1030 ;  /* 0x0000103000087802 */ /* 0x000fe40000000f00 */
[----:B------:R-:W-:Y:S05]  /*1020*/  CALL.REL.NOINC `($__internal_16_$__cuda_sm70_shflsync_bfly_p) ;  /* 0x0000039000007944 */ /* 0x000fea0003c00000 */
[----:B0-----:R-:W-:Y:S01]  /*1030*/  HFMA2.MMA R17, -RZ, RZ, 0, 1.1920928955078125e-07 ;  /* 0x00000002ff117435 */ /* 0x001fe200000001ff */
[----:B-1----:R-:W-:Y:S01]  /*1040*/  FADD.FTZ R18, R15, R14 ;  /* 0x0000000e0f127221 */ /* 0x002fe20000010000 */
[----:B------:R-:W-:Y:S01]  /*1050*/  MOV R19, 0xffffffff ;  /* 0xffffffff00137802 */ /* 0x000fe20000000f00 */
[----:B------:R-:W-:Y:S01]  /*1060*/  IMAD.MOV.U32 R14, RZ, RZ, 0x1f ;  /* 0x0000001fff0e7424 */ /* 0x000fe200078e00ff */
[----:B------:R-:W-:-:S02]  /*1070*/  MOV R8, 0x1090 ;  /* 0x0000109000087802 */ /* 0x000fc40000000f00 */
[----:B------:R-:W-:Y:S05]  /*1080*/  CALL.REL.NOINC `($__internal_16_$__cuda_sm70_shflsync_bfly_p) ;  /* 0x0000033000007944 */ /* 0x000fea0003c00000 */
        /* <DEDUP_REMOVED lines=35> */
[----:B------:R-:W-:Y:S01]  /*12c0*/  IMAD.MOV.U32 R19, RZ, RZ, -0x1 ;  /* 0xffffffffff137424 */ /* 0x000fe200078e00ff */
[----:B------:R-:W-:-:S02]  /*12d0*/  MOV R8, 0x12f0 ;  /* 0x000012f000087802 */ /* 0x000fc40000000f00 */
[----:B------:R-:W-:Y:S05]  /*12e0*/  CALL.REL.NOINC `($__internal_16_$__cuda_sm70_shflsync_bfly_p) ;  /* 0x000000d000007944 */ /* 0x000fea0003c00000 */
[----:B0-----:R-:W-:Y:S01]  /*12f0*/  HFMA2.MMA R17, -RZ, RZ, 0, 4.76837158203125e-07 ;  /* 0x00000008ff117435 */ /* 0x001fe200000001ff */
[----:B-1----:R-:W-:Y:S01]  /*1300*/  FADD.FTZ R18, R18, R14 ;  /* 0x0000000e12127221 */ /* 0x002fe20000010000 */
[----:B------:R-:W-:-:S02]  /*1310*/  MOV R14, 0x1f ;  /* 0x0000001f000e7802 */ /* 0x000fc40000000f00 */
[----:B------:R-:W-:Y:S02]  /*1320*/  MOV R19, 0xffffffff ;  /* 0xffffffff00137802 */ /* 0x000fe40000000f00 */
[----:B------:R-:W-:Y:S02]  /*1330*/  MOV R8, 0x1350 ;  /* 0x0000135000087802 */ /* 0x000fe40000000f00 */
[----:B------:R-:W-:Y:S05]  /*1340*/  CALL.REL.NOINC `($__internal_16_$__cuda_sm70_shflsync_bfly_p) ;  /* 0x0000007000007944 */ /* 0x000fea0003c00000 */
[----:B01----:R-:W-:Y:S01]  /*1350*/  FADD.FTZ R18, R18, R14 ;  /* 0x0000000e12127221 */ /* 0x003fe20000010000 */
[----:B------:R-:W-:Y:S01]  /*1360*/  HFMA2.MMA R14, -RZ, RZ, 0, 1.847743988037109375e-06 ;  /* 0x0000001fff0e7435 */ /* 0x000fe200000001ff */
[----:B------:R-:W-:Y:S01]  /*1370*/  IMAD.MOV.U32 R17, RZ, RZ, 0x10 ;  /* 0x00000010ff117424 */ /* 0x000fe200078e00ff */
[----:B------:R-:W-:Y:S02]  /*1380*/  MOV R19, 0xffffffff ;  /* 0xffffffff00137802 */ /* 0x000fe40000000f00 */
[----:B------:R-:W-:Y:S02]  /*1390*/  MOV R8, 0x13b0 ;  /* 0x000013b000087802 */ /* 0x000fe40000000f00 */
[----:B------:R-:W-:Y:S05]  /*13a0*/  CALL.REL.NOINC `($__internal_16_$__cuda_sm70_shflsync_bfly_p) ;  /* 0x0000001000007944 */ /* 0x000fea0003c00000 */
[----:B01----:R-:W-:Y:S05]  /*13b0*/  BRA `(.L_x_955) ;  /* 0xfffff7d000007947 */ /* 0x003fea000383ffff */
        .weak           $__internal_16_$__cuda_sm70_shflsync_bfly_p
        .type           $__internal_16_$__cuda_sm70_shflsync_bfly_p,@function
        .size           $__internal_16_$__cuda_sm70_shflsync_bfly_p,(.L_x_12318 - $__internal_16_$__cuda_sm70_shflsync_bfly_p)
$__internal_16_$__cuda_sm70_shflsync_bfly_p:
[----:B------:R-:W-:Y:S01]  /*13c0*/  HFMA2.MMA R9, -RZ, RZ, 0, 0 ;  /* 0x00000000ff097435 */ /* 0x000fe200000001ff */
[----:B------:R-:W-:Y:S04]  /*13d0*/  WARPSYNC R19 ;  /* 0x0000001300007348 */ /* 0x000fe80003800000 */
[----:B------:R0:W1:Y:S01]  /*13e0*/  SHFL.BFLY PT, R14, R18, R17, R14 ;  /* 0x0c000011120e7389 */ /* 0x00006200000e000e */
[----:B------:R-:W-:Y:S05]  /*13f0*/  RET.REL.NODEC R8 `(_ZN10layer_norm22ln_bwd_finalize_kernelINS_22Kernel_traits_finalizeILj1024E13__nv_bfloat16S2_S2_S2_fjLb1ELj1024ELj4ENS_18Kernel_traits_baseILj1024ES2_S2_S2_S2_fjLj1024EEEEELb1ELb0EEEvNS_9BwdParamsE) ;  /* 0xffffec0008007950 */ /* 0x000fea0003c3ffff */
.L_x_956:
        /* <DEDUP_REMOVED lines=16> */
.L_x_12318:


//--------------------- .text._ZN10layer_norm13ln_bwd_kernelINS_13Kernel_traitsI13__nv_bfloat16S2_S2_S2_fjLj1024ELj1ELj4ELj1ELj16ENS_18Kernel_traits_baseILj1024ES2_S2_S2_S2_fjLj128EEEEELb1ELb1ELb1ELb0EEEvNS_9BwdParamsE --------------------------
	.section	.text._ZN10layer_norm13ln_bwd_kernelINS_13Kernel_traitsI13__nv_bfloat16S2_S2_S2_fjLj1024ELj1ELj4ELj1ELj16ENS_18Kernel_traits_baseILj1024ES2_S2_S2_S2_fjLj128EEEEELb1ELb1ELb1ELb0EEEvNS_9BwdParamsE,"ax",@progbits
	.sectioninfo	@"SHI_REGISTERS=255"
	.align	128
        .global         _ZN10layer_norm13ln_bwd_kernelINS_13Kernel_traitsI13__nv_bfloat16S2_S2_S2_fjLj1024ELj1ELj4ELj1ELj16ENS_18Kernel_traits_baseILj1024ES2_S2_S2_S2_fjLj128EEEEELb1ELb1ELb1ELb0EEEvNS_9BwdParamsE
        .type           _ZN10layer_norm13ln_bwd_kernelINS_13Kernel_traitsI13__nv_bfloat16S2_S2_S2_fjLj1024ELj1ELj4ELj1ELj16ENS_18Kernel_traits_baseILj1024ES2_S2_S2_S2_fjLj128EEEEELb1ELb1ELb1ELb0EEEvNS_9BwdParamsE,@function
        .size           _ZN10layer_norm13ln_bwd_kernelINS_13Kernel_traitsI13__nv_bfloat16S2_S2_S2_fjLj1024ELj1ELj4ELj1ELj16ENS_18Kernel_traits_baseILj1024ES2_S2_S2_S2_fjLj128EEEEELb1ELb1ELb1ELb0EEEvNS_9BwdParamsE,(.L_x_12319 - _ZN10layer_norm13ln_bwd_kernelINS_13Kernel_traitsI13__nv_bfloat16S2_S2_S2_fjLj1024ELj1ELj4ELj1ELj16ENS_18Kernel_traits_baseILj1024ES2_S2_S2_S2_fjLj128EEEEELb1ELb1ELb1ELb0EEEvNS_9BwdParamsE)
        .other          _ZN10layer_norm13ln_bwd_kernelINS_13Kernel_traitsI13__nv_bfloat16S2_S2_S2_fjLj1024ELj1ELj4ELj1ELj16ENS_18Kernel_traits_baseILj1024ES2_S2_S2_S2_fjLj128EEEEELb1ELb1ELb1ELb0EEEvNS_9BwdParamsE,@"STO_CUDA_ENTRY STV_DEFAULT"
_ZN10layer_norm13ln_bwd_kernelINS_13Kernel_traitsI13__nv_bfloat16S2_S2_S2_fjLj1024ELj1ELj4ELj1ELj16ENS_18Kernel_traits_baseILj1024ES2_S2_S2_S2_fjLj128EEEEELb1ELb1ELb1ELb0EEEvNS_9BwdParamsE:
.text._ZN10layer_norm13ln_bwd_kernelINS_13Kernel_traitsI13__nv_bfloat16S2_S2_S2_fjLj1024ELj1ELj4ELj1ELj16ENS_18Kernel_traits_baseILj1024ES2_S2_S2_S2_fjLj128EEEEELb1ELb1ELb1ELb0EEEvNS_9BwdParamsE:
        /* <DEDUP_REMOVED lines=31> */
[----:B------:R1:W5:Y:S01]  /*01f0*/  @P1 LDG.E.128 R8, [R32.64] ;  /* 0x0000000420081981 */ /* 0x000362000c1e1d00 */
[----:B------:R-:W-:-:S03]  /*0200*/  @P1 IADD3 R26, R26, 0x20, RZ ;  /* 0x000000201a1a1810 */ /* 0x000fc60007ffe0ff */
[----:B------:R1:W5:Y:S01]  /*0210*/  @P1 LDG.E.128 R224, [R34.64] ;  /* 0x0000000422e01981 */ /* 0x000362000c1e1d00 */
[----:B------:R-:W-:Y:S01]  /*0220*/  SHF.R.U32.HI R0, RZ, 0x5, R2 ;  /* 0x00000005ff007819 */ /* 0x000fe20000011602 */
[----:B------:R-:W-:-:S04]  /*0230*/  @P2 IMAD.WIDE.U32 R24, R26, R27, c[0x0][0x1b0] ;  /* 0x00006c001a182625 */ /* 0x000fc800078e001b */
[----:B------:R-:W-:Y:S01]  /*0240*/  @P2 IMAD.WIDE.U32 R26, R26, R27, c[0x0][0x1c8] ;  /* 0x000072001a1a2625 */ /* 0x000fe200078e001b */
[----:B0-----:R-:W-:Y:S01]  /*0250*/  LEA R0, R37, R0, 0x2 ;  /* 0x0000000025007211 */ /* 0x001fe200078e10ff */
[----:B------:R1:W5:Y:S04]  /*0260*/  @P2 LDG.E.128 R248, [R24.64] ;  /* 0x0000000418f82981 */ /* 0x000368000c1e1d00 */
[----:B------:R1:W5:Y:S01]  /*0270*/  @P2 LDG.E.128 R4, [R26.64] ;  /* 0x000000041a042981 */ /* 0x000362000c1e1d00 */
        /* <DEDUP_REMOVED lines=52> */
[----:B------:R-:W0:Y:S01]  /*05c0*/  LDC.U8 R218, c[0x0][0x1f0] ;  /* 0x00007c00ffda7b82 */ /* 0x000e220000000000 */
[----:B------:R-:W-:Y:S01]  /*05d0*/  PRMT R16, RZ, 0x7610, R16 ;  /* 0x00007610ff107816 */ /* 0x000fe20000000010 */
[----:B------:R-:W-:Y:S01]  /*05e0*/  IMAD.MOV.U32 R37, RZ, RZ, RZ ;  /* 0x000000ffff257224 */ /* 0x000fe200078e00ff */
[--C-:B------:R-:W-:Y:S01]  /*05f0*/  PRMT R2, RZ, 0x5410, R17.reuse ;  /* 0x00005410ff027816 */ /* 0x100fe20000000011 */
[----:B------:R-:W-:Y:S01]  /*0600*/  STL [R1+0x74], R20 ;  /* 0x0000741401007387 */ /* 0x000fe20000100800 */
[----:B------:R-:W-:-:S02]  /*0610*/  PRMT R17, RZ, 0x7610, R17 ;  /* 0x00007610ff117816 */ /* 0x000fc40000000011 */
[----:B------:R-:W-:Y:S01]  /*0620*/  PRMT R247, RZ, 0x7610, R241 ;  /* 0x00007610fff77816 */ /* 0x000fe200000000f1 */
[----:B------:R1:W-:Y:S01]  /*0630*/  STL [R1+0x70], R16 ;  /* 0x0000701001007387 */ /* 0x0003e20000100800 */
[--C-:B------:R-:W-:Y:S02]  /*0640*/  PRMT R246, RZ, 0x5410, R242.reuse ;  /* 0x00005410fff67816 */ /* 0x100fe400000000f2 */
[----:B------:R-:W-:Y:S01]  /*0650*/  PRMT R245, RZ, 0x7610, R242 ;  /* 0x00007610fff57816 */ /* 0x000fe200000000f2 */
[----:B------:R2:W-:Y:S01]  /*0660*/  STL [R1+0x6c], R2 ;  /* 0x00006c0201007387 */ /* 0x0005e20000100800 */
[----:B------:R-:W-:Y:S02]  /*0670*/  PRMT R242, RZ, 0x5410, R232 ;  /* 0x00005410fff27816 */ /* 0x000fe400000000e8 */
[----:B------:R-:W-:Y:S01]  /*0680*/  PRMT R239, RZ, 0x7610, R233 ;  /* 0x00007610ffef7816 */ /* 0x000fe200000000e9 */
        /* <DEDUP_REMOVED lines=8> */
[----:B------:R2:W-:Y:S01]  /*0710*/  STL [R1+0x60], R2 ;  /* 0x0000600201007387 */ /* 0x0005e20000100800 */
[----:B------:R-:W-:-:S02]  /*0720*/  PRMT R244, RZ, 0x5410, R243 ;  /* 0x00005410fff47816 */ /* 0x000fc400000000f3 */
[----:B------:R-:W-:Y:S01]  /*0730*/  PRMT R236, RZ, 0x5410, R235 ;  /* 0x00005410ffec7816 */ /* 0x000fe200000000eb */
[----:B------:R-:W-:Y:S01]  /*0740*/  STL [R1+0x5c], R17 ;  /* 0x00005c1101007387 */ /* 0x000fe20000100800 */
[----:B------:R-:W-:Y:S02]  /*0750*/  PRMT R234, RZ, 0x5410, R224 ;  /* 0x00005410ffea7816 */ /* 0x000fe400000000e0 */
[----:B-1----:R-:W-:Y:S02]  /*0760*/  PRMT R16, RZ, 0x7610, R19 ;  /* 0x00007610ff107816 */ /* 0x002fe40000000013 */
[----:B------:R-:W-:Y:S02]  /*0770*/  PRMT R231, RZ, 0x7610, R225 ;  /* 0x00007610ffe77816 */ /* 0x000fe400000000e1 */
[--C-:B--2---:R-:W-:Y:S01]  /*0780*/  PRMT R2, RZ, 0x5410, R12.reuse ;  /* 0x00005410ff027816 */ /* 0x104fe2000000000c */
[----:B------:R1:W-:Y:S01]  /*0790*/  STL [R1+0x58], R16 ;  /* 0x0000581001007387 */ /* 0x0003e20000100800 */
[----:B------:R-:W-:-:S02]  /*07a0*/  PRMT R12, RZ, 0x7610, R12 ;  /* 0x00007610ff0c7816 */ /* 0x000fc4000000000c */
[--C-:B------:R-:W-:Y:S01]  /*07b0*/  PRMT R230, RZ, 0x5410, R226.reuse ;  /* 0x00005410ffe67816 */ /* 0x100fe200000000e2 */
[----:B------:R2:W-:Y:S01]  /*07c0*/  STL [R1+0x54], R2 ;  /* 0x0000540201007387 */ /* 0x0005e20000100800 */
[----:B------:R-:W-:Y:S02]  /*07d0*/  PRMT R229, RZ, 0x7610, R226 ;  /* 0x00007610ffe57816 */ /* 0x000fe400000000e2 */
[----:B------:R-:W-:Y:S01]  /*07e0*/  PRMT R228, RZ, 0x5410, R227 ;  /* 0x00005410ffe47816 */ /* 0x000fe200000000e3 */
[----:B------:R3:W-:Y:S01]  /*07f0*/  STL [R1+0x50], R12 ;  /* 0x0000500c01007387 */ /* 0x0007e20000100800 */
[----:B------:R-:W-:Y:S02]  /*0800*/  PRMT R251, RZ, 0x7610, R251 ;  /* 0x00007610fffb7816 */ /* 0x000fe400000000fb */
[----:B-1----:R-:W-:Y:S02]  /*0810*/  PRMT R16, RZ, 0x5410, R13 ;  /* 0x00005410ff107816 */ /* 0x002fe4000000000d */
[----:B------:R-:W-:-:S02]  /*0820*/  PRMT R243, RZ, 0x7610, R243 ;  /* 0x00007610fff37816 */ /* 0x000fc400000000f3 */
[----:B--2---:R-:W-:Y:S01]  /*0830*/  PRMT R2, RZ, 0x7610, R13 ;  /* 0x00007610ff027816 */ /* 0x004fe2000000000d */
[----:B------:R-:W-:Y:S01]  /*0840*/  STL [R1+0x4c], R16 ;  /* 0x00004c1001007387 */ /* 0x000fe20000100800 */
[--C-:B------:R-:W-:Y:S02]  /*0850*/  PRMT R13, RZ, 0x7610, R14.reuse ;  /* 0x00007610ff0d7816 */ /* 0x100fe4000000000e */
[----:B---3--:R-:W-:Y:S01]  /*0860*/  PRMT R12, RZ, 0x5410, R14 ;  /* 0x00005410ff0c7816 */ /* 0x008fe2000000000e */
[----:B------:R1:W-:Y:S01]  /*0870*/  STL [R1+0x48], R2 ;  /* 0x0000480201007387 */ /* 0x0003e20000100800 */
[----:B------:R-:W-:Y:S02]  /*0880*/  PRMT R235, RZ, 0x7610, R235 ;  /* 0x00007610ffeb7816 */ /* 0x000fe400000000eb */
[----:B------:R-:W-:Y:S01]  /*0890*/  PRMT R227, RZ, 0x7610, R227 ;  /* 0x00007610ffe37816 */ /* 0x000fe200000000e3 */
[----:B------:R2:W-:Y:S01]  /*08a0*/  STL [R1+0x44], R12 ;  /* 0x0000440c01007387 */ /* 0x0005e20000100800 */
[----:B------:R-:W-:-:S02]  /*08b0*/  PRMT R226, RZ, 0x5410, R4 ;  /* 0x00005410ffe27816 */ /* 0x000fc40000000004 */
[----:B------:R-:W-:Y:S01]  /*08c0*/  PRMT R223, RZ, 0x7610, R5 ;  /* 0x00007610ffdf7816 */ /* 0x000fe20000000005 */
[----:B------:R3:W-:Y:S01]  /*08d0*/  STL [R1+0x40], R13 ;  /* 0x0000400d01007387 */ /* 0x0007e20000100800 */
[--C-:B------:R-:W-:Y:S02]  /*08e0*/  PRMT R222, RZ, 0x5410, R6.reuse ;  /* 0x00005410ffde7816 */ /* 0x100fe40000000006 */
[--C-:B-1----:R-:W-:Y:S02]  /*08f0*/  PRMT R2, RZ, 0x5410, R15.reuse ;  /* 0x00005410ff027816 */ /* 0x102fe4000000000f */
[----:B------:R-:W-:Y:S02]  /*0900*/  PRMT R221, RZ, 0x7610, R6 ;  /* 0x00007610ffdd7816 */ /* 0x000fe40000000006 */
[----:B--2---:R-:W-:Y:S01]  /*0910*/  PRMT R12, RZ, 0x7610, R15 ;  /* 0x00007610ff0c7816 */ /* 0x004fe2000000000f */
[----:B------:R1:W-:Y:S01]  /*0920*/  STL [R1+0x3c], R2 ;  /* 0x00003c0201007387 */ /* 0x0003e20000100800 */
[----:B------:R-:W-:-:S02]  /*0930*/  PRMT R220, RZ, 0x5410, R7 ;  /* 0x00005410ffdc7816 */ /* 0x000fc40000000007 */
[----:B---3--:R-:W-:Y:S01]  /*0940*/  PRMT R13, RZ, 0x5410, R8 ;  /* 0x00005410ff0d7816 */ /* 0x008fe20000000008 */
[----:B------:R2:W-:Y:S01]  /*0950*/  STL [R1+0x38], R12 ;  /* 0x0000380c01007387 */ /* 0x0005e20000100800 */
[----:B------:R-:W-:-:S03]  /*0960*/  PRMT R219, RZ, 0x7610, R7 ;  /* 0x00007610ffdb7816 */ /* 0x000fc60000000007 */
[----:B------:R-:W-:Y:S01]  /*0970*/  STL [R1+0x34], R13 ;  /* 0x0000340d01007387 */ /* 0x000fe20000100800 */
[----:B-1----:R-:W-:Y:S02]  /*0980*/  PRMT R2, RZ, 0x7610, R8 ;  /* 0x00007610ff027816 */ /* 0x002fe40000000008 */
[--C-:B------:R-:W-:Y:S02]  /*0990*/  PRMT R8, RZ, 0x7610, R9.reuse ;  /* 0x00007610ff087816 */ /* 0x100fe40000000009 */
[----:B--2---:R-:W-:Y:S01]  /*09a0*/  PRMT R12, RZ, 0x5410, R9 ;  /* 0x00005410ff0c7816 */ /* 0x004fe20000000009 */
[----:B------:R1:W-:Y:S01]  /*09b0*/  STL [R1+0x30], R2 ;  /* 0x0000300201007387 */ /* 0x0003e20000100800 */
[----:B------:R-:W-:-:S03]  /*09c0*/  PRMT R9, RZ, 0x7610, R10 ;  /* 0x00007610ff097816 */ /* 0x000fc6000000000a */
[----:B------:R-:W-:Y:S04]  /*09d0*/  STL [R1+0x2c], R12 ;  /* 0x00002c0c01007387 */ /* 0x000fe80000100800 */
[----:B------:R2:W-:Y:S01]  /*09e0*/  STL [R1+0x28], R8 ;  /* 0x0000280801007387 */ /* 0x0005e20000100800 */
[----:B-1----:R-:W-:-:S05]  /*09f0*/  PRMT R2, RZ, 0x5410, R10 ;  /* 0x00005410ff027816 */ /* 0x002fca000000000a */
[----:B------:R1:W-:Y:S01]  /*0a00*/  STL [R1+0x24], R2 ;  /* 0x0000240201007387 */ /* 0x0003e20000100800 */
[----:B--2---:R-:W-:-:S03]  /*0a10*/  PRMT R8, RZ, 0x5410, R11 ;  /* 0x00005410ff087816 */ /* 0x004fc6000000000b */
[----:B------:R2:W-:Y:S04]  /*0a20*/  STL [R1+0x20], R9 ;  /* 0x0000200901007387 */ /* 0x0005e80000100800 */
[----:B------:R3:W-:Y:S01]  /*0a30*/  STL [R1+0x1c], R8 ;  /* 0x00001c0801007387 */ /* 0x0007e20000100800 */
[----:B-1----:R-:W-:Y:S02]  /*0a40*/  PRMT R2, RZ, 0x7610, R11 ;  /* 0x00007610ff027816 */ /* 0x002fe4000000000b */
[----:B--2---:R-:W-:-:S03]  /*0a50*/  PRMT R9, RZ, 0x5410, R248 ;  /* 0x00005410ff097816 */ /* 0x004fc600000000f8 */
[----:B------:R1:W-:Y:S01]  /*0a60*/  STL [R1+0x18], R2 ;  /* 0x0000180201007387 */ /* 0x0003e20000100800 */
[----:B---3--:R-:W-:-:S03]  /*0a70*/  PRMT R8, RZ, 0x7610, R248 ;  /* 0x00007610ff087816 */ /* 0x008fc600000000f8 */
[----:B------:R2:W-:Y:S01]  /*0a80*/  STL [R1+0x14], R9 ;  /* 0x0000140901007387 */ /* 0x0005e20000100800 */
[----:B------:R-:W-:Y:S02]  /*0a90*/  PRMT R248, RZ, 0x5410, R241 ;  /* 0x00005410fff87816 */ /* 0x000fe400000000f1 */
[----:B------:R-:W-:Y:S01]  /*0aa0*/  PRMT R241, RZ, 0x7610, R232 ;  /* 0x00007610fff17816 */ /* 0x000fe200000000e8 */
[----:B------:R3:W-:Y:S01]  /*0ab0*/  STL [R1+0x10], R8 ;  /* 0x0000100801007387 */ /* 0x0007e20000100800 */
[----:B------:R-:W-:Y:S02]  /*0ac0*/  PRMT R232, RZ, 0x5410, R225 ;  /* 0x00005410ffe87816 */ /* 0x000fe400000000e1 */
[--C-:B-1----:R-:W-:Y:S02]  /*0ad0*/  PRMT R2, RZ, 0x5410, R249.reuse ;  /* 0x00005410ff027816 */ /* 0x102fe400000000f9 */
[----:B------:R-:W-:Y:S02]  /*0ae0*/  PRMT R225, RZ, 0x7610, R4 ;  /* 0x00007610ffe17816 */ /* 0x000fe40000000004 */
[----:B--2---:R-:W-:Y:S01]  /*0af0*/  PRMT R9, RZ, 0x7610, R249 ;  /* 0x00007610ff097816 */ /* 0x004fe200000000f9 */
[----:B------:R1:W-:Y:S01]  /*0b00*/  STL [R1+0xc], R2 ;  /* 0x00000c0201007387 */ /* 0x0003e20000100800 */
[----:B------:R-:W-:-:S02]  /*0b10*/  PRMT R249, RZ, 0x7610, R240 ;  /* 0x00007610fff97816 */ /* 0x000fc400000000f0 */
[--C-:B---3--:R-:W-:Y:S01]  /*0b20*/  PRMT R8, RZ, 0x5410, R250.reuse ;  /* 0x00005410ff087816 */ /* 0x108fe200000000fa */
[----:B------:R2:W-:Y:S04]  /*0b30*/  STL [R1+0x8], R9 ;  /* 0x0000080901007387 */ /* 0x0005e80000100800 */
[----:B------:R2:W-:Y:S01]  /*0b40*/  STL [R1+0x4], R8 ;  /* 0x0000040801007387 */ /* 0x0005e20000100800 */
[----:B-1----:R-:W-:Y:S02]  /*0b50*/  PRMT R2, RZ, 0x7610, R250 ;  /* 0x00007610ff027816 */ /* 0x002fe400000000fa */
[----:B------:R-:W-:Y:S02]  /*0b60*/  PRMT R250, RZ, 0x5410, R240 ;  /* 0x00005410fffa7816 */ /* 0x000fe400000000f0 */
[----:B------:R-:W-:Y:S01]  /*0b70*/  PRMT R240, RZ, 0x5410, R233 ;  /* 0x00005410fff07816 */ /* 0x000fe200000000e9 */
[----:B------:R2:W-:Y:S01]  /*0b80*/  STL [R1], R2 ;  /* 0x0000000201007387 */ /* 0x0005e20000100800 */
[----:B------:R-:W-:-:S02]  /*0b90*/  PRMT R233, RZ, 0x7610, R224 ;  /* 0x00007610ffe97816 */ /* 0x000fc400000000e0 */
[----:B0-----:R-:W-:Y:S02]  /*0ba0*/  PRMT R224, RZ, 0x5410, R5 ;  /* 0x00005410ffe07816 */ /* 0x001fe40000000005 */
.L_x_1152:
[----:B------:R-:W-:-:S10]  /*0bb0*/  HFMA2.MMA R160, -RZ, RZ, 0, 2.384185791015625e-07 ;  /* 0x00000004ffa07435 */ /* 0x000fd400000001ff */
[----:B------:R-:W-:-:S05]  /*0bc0*/  IMAD.WIDE R156, R0, R160, c[0x0][0x1d8] ;  /* 0x00007600009c7625 */ /* 0x000fca00078e02a0 */
[----:B------:R0:W3:Y:S04]  /*0bd0*/  LDG.E R158, [R156.64] ;  /* 0x000000049c9e7981 */ /* 0x0000e8000c1e1900 */
[----:B------:R-:W1:Y:S01]  /*0be0*/  S2R R159, SR_TID.X ;  /* 0x00000000009f7919 */ /* 0x000e620000002100 */
[----:B0-----:R-:W-:-:S05]  /*0bf0*/  IMAD.WIDE R156, R0, R160, c[0x0][0x1a8] ;  /* 0x00006a00009c7625 */ /* 0x001fca00078e02a0 */
[----:B--2---:R0:W5:Y:S01]  /*0c00*/  LDG.E R2, [R156.64] ;  /* 0x000000049c027981 */ /* 0x004162000c1e1900 */
[C---:B------:R-:W-:Y:S02]  /*0c10*/  IMAD R4, R0.reuse, c[0x0][0x168], RZ ;  /* 0x00005a0000047a24 */ /* 0x040fe400078e02ff */
[----:B0-----:R-:W-:-:S05]  /*0c20*/  IMAD.WIDE R156, R0, R160, c[0x0][0x1d0] ;  /* 0x00007400009c7625 */ /* 0x001fca00078e02a0 */
[----:B------:R0:W5:Y:S01]  /*0c30*/  LDG.E R207, [R156.64] ;  /* 0x000000049ccf7981 */ /* 0x000162000c1e1900 */
[----:B-1----:R-:W-:Y:S01]  /*0c40*/  LOP3.LUT R159, R159, 0x1f, RZ, 0xc0, !PT ;  /* 0x0000001f9f9f7812 */ /* 0x002fe200078ec0ff */
[----:B------:R-:W-:Y:S01]  /*0c50*/  IMAD.MOV.U32 R161, RZ, RZ, 0x10 ;  /* 0x00000010ffa17424 */ /* 0x000fe200078e00ff */
[----:B------:R-:W-:Y:S01]  /*0c60*/  BSSY B1, `(.L_x_959) ;  /* 0x00001d2000017945 */ /* 0x000fe20003800000 */
[----:B0-----:R-:W-:-:S04]  /*0c70*/  SHF.R.S32.HI R156, RZ, 0x1f, R4 ;  /* 0x0000001fff9c7819 */ /* 0x001fc80000011404 */
[----:B------:R-:W-:-:S04]  /*0c80*/  LEA.HI R4, R156, R4, RZ, 0x3 ;  /* 0x000000049c047211 */ /* 0x000fc800078f18ff */
[----:B------:R-:W-:-:S05]  /*0c90*/  LEA.HI.SX32 R4, R4, R159, 0x1d ;  /* 0x0000009f04047211 */ /* 0x000fca00078feaff */
[----:B------:R-:W-:Y:S01]  /*0ca0*/  IMAD.WIDE.U32 R196, R4, R161, c[0x0][0x218] ;  /* 0x0000860004c47625 */ /* 0x000fe200078e00a1 */
[----:B---3--:R-:W-:-:S13]  /*0cb0*/  ISETP.GT.AND P2, PT, R158, RZ, PT ;  /* 0x000000ff9e00720c */ /* 0x008fda0003f44270 */
[----:B------:R-:W-:Y:S05]  /*0cc0*/  @P2 BRA `(.L_x_960) ;  /* 0x0000038000002947 */ /* 0x000fea0003800000 */
[----:B-----5:R-:W-:Y:S01]  /*0cd0*/  ISETP.GE.AND P3, PT, R207, 0x1, PT ;  /* 0x00000001cf00780c */ /* 0x020fe20003f66270 */
[----:B------:R-:W-:Y:S01]  /*0ce0*/  BSSY B2, `(.L_x_961) ;  /* 0x0000012000027945 */ /* 0x000fe20003800000 */
[----:B------:R-:W-:Y:S02]  /*0cf0*/  LOP3.LUT P4, RZ, R3, 0xffffffe0, RZ, 0xc0, !PT ;  /* 0xffffffe003ff7812 */ /* 0x000fe4000788c0ff */
[----:B------:R-:W-:-:S09]  /*0d00*/  MOV R158, RZ ;  /* 0x000000ff009e7202 */ /* 0x000fd20000000f00 */
[----:B------:R-:W-:-:S05]  /*0d10*/  @P3 IADD3 R156, R207, -0x1, RZ ;  /* 0xffffffffcf9c3810 */ /* 0x000fca0007ffe0ff */
[----:B------:R-:W-:-:S05]  /*0d20*/  @P3 IMAD R156, R156, c[0x0][0x168], RZ ;  /* 0x00005a009c9c3a24 */ /* 0x000fca00078e02ff */
[----:B------:R-:W-:-:S04]  /*0d30*/  @P3 SHF.R.S32.HI R157, RZ, 0x1f, R156 ;  /* 0x0000001fff9d3819 */ /* 0x000fc8000001149c */
[----:B------:R-:W-:-:S04]  /*0d40*/  @P3 LEA.HI R157, R157, R156, RZ, 0x3 ;  /* 0x0000009c9d9d3211 */ /* 0x000fc800078f18ff */
[----:B------:R-:W-:Y:S01]  /*0d50*/  @P3 LEA.HI.SX32 R158, R157, R159, 0x1d ;  /* 0x0000009f9d9e3211 */ /* 0x000fe200078feaff */
[----:B------:R-:W-:Y:S01]  /*0d60*/  IMAD.MOV.U32 R159, RZ, RZ, R4 ;  /* 0x000000ffff9f7224 */ /* 0x000fe200078e0004 */
[----:B------:R-:W-:Y:S05]  /*0d70*/  @!P4 BRA `(.L_x_962) ;  /* 0x000000800000c947 */ /* 0x000fea0003800000 */
[----:B------:R-:W-:Y:S02]  /*0d80*/  ISETP.NE.U32.AND P3, PT, RZ, c[0x0][0x218], PT ;  /* 0x00008600ff007a0c */ /* 0x000fe40003f65070 */
[----:B------:R-:W-:Y:S02]  /*0d90*/  MOV R182, 0x8 ;  /* 0x0000000800b67802 */ /* 0x000fe40000000f00 */
[----:B------:R-:W-:-:S03]  /*0da0*/  ISETP.NE.AND.EX P3, PT, RZ, c[0x0][0x21c], PT, P3 ;  /* 0x00008700ff007a0c */ /* 0x000fc60003f65330 */
[----:B------:R-:W-:-:S06]  /*0db0*/  IMAD.WIDE.U32 R182, R158, R182, c[0x0][0x190] ;  /* 0x000064009eb67625 */ /* 0x000fcc00078e00b6 */
[----:B------:R-:W5:Y:S04]  /*0dc0*/  LDG.E.64 R182, [R182.64] ;  /* 0x00000004b6b67981 */ /* 0x000f68000c1e1b00 */
[----:B------:R0:W5:Y:S01]  /*0dd0*/  @P3 LDG.E.128 R128, [R196.64] ;  /* 0x00000004c4803981 */ /* 0x000162000c1e1d00 */
[----:B------:R-:W-:Y:S02]  /*0de0*/  IADD3 R158, R158, 0x20, RZ ;  /* 0x000000209e9e7810 */ /* 0x000fe40007ffe0ff */
[----:B------:R-:W-:Y:S02]  /*0df0*/  IADD3 R159, R4, 0x20, RZ ;  /* 0x00000020049f7810 */ /* 0x000fe40007ffe0ff */
.L_x_962:
[----:B------:R-:W-:Y:S05]  /*0e00*/  BSYNC B2 ;  /* 0x0000000000027941 */ /* 0x000fea0003800000 */
.L_x_961:
[----:B------:R-:W-:Y:S01]  /*0e10*/  BSSY B2, `(.L_x_963) ;  /* 0x000000b000027945 */ /* 0x000fe20003800000 */
[----:B------:R-:W-:Y:S05]  /*0e20*/  @!P0 BRA `(.L_x_964) ;  /* 0x0000009000008947 */ /* 0x000fea0003800000 */
[----:B------:R-:W-:-:S04]  /*0e30*/  ISETP.NE.U32.AND P3, PT, RZ, c[0x0][0x218], PT ;  /* 0x00008600ff007a0c */ /* 0x000fc80003f65070 */
[----:B------:R-:W-:Y:S01]  /*0e40*/  ISETP.NE.AND.EX P3, PT, RZ, c[0x0][0x21c], PT, P3 ;  /* 0x00008700ff007a0c */ /* 0x000fe20003f65330 */
[----:B------:R-:W-:-:S04]  /*0e50*/  IMAD.MOV.U32 R180, RZ, RZ, 0x8 ;  /* 0x00000008ffb47424 */ /* 0x000fc800078e00ff */
[----:B------:R-:W-:-:S06]  /*0e60*/  IMAD.WIDE.U32 R180, R158, R180, c[0x0][0x190] ;  /* 0x000064009eb47625 */ /* 0x000fcc00078e00b4 */
[----:B------:R-:W5:Y:S02]  /*0e70*/  LDG.E.64 R180, [R180.64] ;  /* 0x00000004b4b47981 */ /* 0x000f64000c1e1b00 */
[----:B------:R-:W-:-:S05]  /*0e80*/  @P3 IMAD.WIDE.U32 R156, R159, R161, c[0x0][0x218] ;  /* 0x000086009f9c3625 */ /* 0x000fca00078e00a1 */
[----:B------:R1:W5:Y:S01]  /*0e90*/  @P3 LDG.E.128 R132, [R156.64] ;  /* 0x000000049c843981 */ /* 0x000362000c1e1d00 */
[----:B------:R-:W-:Y:S02]  /*0ea0*/  IADD3 R158, R158, 0x20, RZ ;  /* 0x000000209e9e7810 */ /* 0x000fe40007ffe0ff */
[----:B------:R-:W-:Y:S02]  /*0eb0*/  IADD3 R159, R159, 0x20, RZ ;  /* 0x000000209f9f7810 */ /* 0x000fe40007ffe0ff */
.L_x_964:
[----:B------:R-:W-:Y:S05]  /*0ec0*/  BSYNC B2 ;  /* 0x0000000000027941 */ /* 0x000fea0003800000 */
.L_x_963:
[----:B------:R-:W-:Y:S01]  /*0ed0*/  BSSY B2, `(.L_x_965) ;  /* 0x000000b000027945 */ /* 0x000fe20003800000 */
[----:B------:R-:W-:Y:S05]  /*0ee0*/  @!P1 BRA `(.L_x_966) ;  /* 0x0000009000009947 */ /* 0x000fea0003800000 */
[----:B------:R-:W-:Y:S01]  /*0ef0*/  ISETP.NE.U32.AND P3, PT, RZ, c[0x0][0x218], PT ;  /* 0x00008600ff007a0c */ /* 0x000fe20003f65070 */
[----:B------:R-:W-:-:S03]  /*0f00*/  HFMA2.MMA R178, -RZ, RZ, 0, 4.76837158203125e-07 ;  /* 0x00000008ffb27435 */ /* 0x000fc600000001ff */
[----:B------:R-:W-:-:S07]  /*0f10*/  ISETP.NE.AND.EX P3, PT, RZ, c[0x0][0x21c], PT, P3 ;  /* 0x00008700ff007a0c */ /* 0x000fce0003f65330 */
[----:B------:R-:W-:-:S06]  /*0f20*/  IMAD.WIDE.U32 R178, R158, R178, c[0x0][0x190] ;  /* 0x000064009eb27625 */ /* 0x000fcc00078e00b2 */
[C---:B-1----:R-:W-:Y:S01]  /*0f30*/  @P3 IMAD.WIDE.U32 R156, R159.reuse, R161, c[0x0][0x218] ;  /* 0x000086009f9c3625 */ /* 0x042fe200078e00a1 */
[----:B------:R-:W5:Y:S04]  /*0f40*/  LDG.E.64 R178, [R178.64] ;  /* 0x00000004b2b27981 */ /* 0x000f68000c1e1b00 */
[----:B------:R1:W5:Y:S01]  /*0f50*/  @P3 LDG.E.128 R136, [R156.64] ;  /* 0x000000049c883981 */ /* 0x000362000c1e1d00 */
[----:B------:R-:W-:Y:S02]  /*0f60*/  IADD3 R158, R158, 0x20, RZ ;  /* 0x000000209e9e7810 */ /* 0x000fe40007ffe0ff */
[----:B------:R-:W-:Y:S02]  /*0f70*/  IADD3 R159, R159, 0x20, RZ ;  /* 0x000000209f9f7810 */ /* 0x000fe40007ffe0ff */
.L_x_966:
[----:B------:R-:W-:Y:S05]  /*0f80*/  BSYNC B2 ;  /* 0x0000000000027941 */ /* 0x000fea0003800000 */
.L_x_965:
[----:B------:R-:W-:Y:S01]  /*0f90*/  ISETP.GE.U32.AND P3, PT, R3, 0x80, PT ;  /* 0x000000800300780c */ /* 0x000fe20003f66070 */
[----:B------:R-:W-:-:S12]  /*0fa0*/  CS2R R214, SRZ ;  /* 0x0000000000d67805 */ /* 0x000fd8000001ff00 */
[----:B------:R-:W-:Y:S05]  /*0fb0*/  @!P3 BRA `(.L_x_967) ;  /* 0x000019c00000b947 */ /* 0x000fea0003800000 */
[----:B------:R-:W-:-:S04]  /*0fc0*/  ISETP.NE.U32.AND P3, PT, RZ, c[0x0][0x218], PT ;  /* 0x00008600ff007a0c */ /* 0x000fc80003f65070 */
[----:B------:R-:W-:Y:S01]  /*0fd0*/  ISETP.NE.AND.EX P3, PT, RZ, c[0x0][0x21c], PT, P3 ;  /* 0x00008700ff007a0c */ /* 0x000fe20003f65330 */
[----:B------:R-:W-:-:S04]  /*0fe0*/  IMAD.MOV.U32 R176, RZ, RZ, 0x8 ;  /* 0x00000008ffb07424 */ /* 0x000fc800078e00ff */
[----:B------:R-:W-:-:S06]  /*0ff0*/  IMAD.WIDE.U32 R176, R158, R176, c[0x0][0x190] ;  /* 0x000064009eb07625 */ /* 0x000fcc00078e00b0 */
[----:B------:R-:W5:Y:S02]  /*1000*/  LDG.E.64 R176, [R176.64] ;  /* 0x00000004b0b07981 */ /* 0x000f64000c1e1b00 */
[----:B-1----:R-:W-:-:S05]  /*1010*/  @P3 IMAD.WIDE.U32 R156, R159, R161, c[0x0][0x218] ;  /* 0x000086009f9c3625 */ /* 0x002fca00078e00a1 */
[----:B------:R1:W5:Y:S01]  /*1020*/  @P3 LDG.E.128 R32, [R156.64] ;  /* 0x000000049c203981 */ /* 0x000362000c1e1d00 */
[----:B------:R-:W-:Y:S01]  /*1030*/  MOV R215, RZ ;  /* 0x000000ff00d77202 */ /* 0x000fe20000000f00 */
[----:B------:R-:W-:Y:S05]  /*1040*/  BRA `(.L_x_967) ;  /* 0x0000193000007947 */ /* 0x000fea0003800000 */
.L_x_960:
[----:B------:R-:W-:Y:S01]  /*1050*/  IADD3 R213, R158, -0x1, RZ ;  /* 0xffffffff9ed57810 */ /* 0x000fe20007ffe0ff */
[----:B------:R-:W-:Y:S01]  /*1060*/  IMAD.MOV.U32 R211, RZ, RZ, RZ ;  /* 0x000000ffffd37224 */ /* 0x000fe200078e00ff */
[----:B-----5:R-:W-:-:S03]  /*1070*/  ISETP.GE.AND P3, PT, R207, 0x1, PT ;  /* 0x00000001cf00780c */ /* 0x020fc60003f66270 */
[----:B------:R-:W-:-:S05]  /*1080*/  IMAD R213, R213, c[0x0][0x168], RZ ;  /* 0x00005a00d5d57a24 */ /* 0x000fca00078e02ff */
[----:B------:R-:W-:-:S04]  /*1090*/  SHF.R.S32.HI R156, RZ, 0x1f, R213 ;  /* 0x0000001fff9c7819 */ /* 0x000fc800000114d5 */
[----:B------:R-:W-:Y:S02]  /*10a0*/  LEA.HI R213, R156, R213, RZ, 0x3 ;  /* 0x000000d59cd57211 */ /* 0x000fe400078f18ff */
[----:B------:R-:W-:Y:S02]  /*10b0*/  @P3 IADD3 R156, R207, -0x1, RZ ;  /* 0xffffffffcf9c3810 */ /* 0x000fe40007ffe0ff */
[----:B------:R-:W-:Y:S01]  /*10c0*/  LOP3.LUT P4, RZ, R3, 0xffffffe0, RZ, 0xc0, !PT ;  /* 0xffffffe003ff7812 */ /* 0x000fe2000788c0ff */
[----:B------:R-:W-:Y:S01]  /*10d0*/  BSSY B2, `(.L_x_968) ;  /* 0x000006a000027945 */ /* 0x000fe20003800000 */
[----:B------:R-:W-:Y:S01]  /*10e0*/  LEA.HI.SX32 R213, R213, R159, 0x1d ;  /* 0x0000009fd5d57211 */ /* 0x000fe200078feaff */
[----:B------:R-:W-:-:S05]  /*10f0*/  @P3 IMAD R156, R156, c[0x0][0x168], RZ ;  /* 0x00005a009c9c3a24 */ /* 0x000fca00078e02ff */
[----:B------:R-:W-:-:S04]  /*1100*/  @P3 SHF.R.S32.HI R157, RZ, 0x1f, R156 ;  /* 0x0000001fff9d3819 */ /* 0x000fc8000001149c */
[----:B------:R-:W-:-:S04]  /*1110*/  @P3 LEA.HI R156, R157, R156, RZ, 0x3 ;  /* 0x0000009c9d9c3211 */ /* 0x000fc800078f18ff */
[----:B------:R-:W-:Y:S01]  /*1120*/  @P3 LEA.HI.SX32 R211, R156, R159, 0x1d ;  /* 0x0000009f9cd33211 */ /* 0x000fe200078feaff */
[----:B------:R-:W-:-:S06]  /*1130*/  IMAD.WIDE R156, R0, R160, c[0x0][0x1a0] ;  /* 0x00006800009c7625 */ /* 0x000fcc00078e02a0 */
[----:B------:R-:W2:Y:S01]  /*1140*/  LDG.E R156, [R156.64] ;  /* 0x000000049c9c7981 */ /* 0x000ea2000c1e1900 */
[----:B------:R-:W-:Y:S01]  /*1150*/  ISETP.NE.AND P3, PT, R218, RZ, PT ;  /* 0x000000ffda00720c */ /* 0x000fe20003f65270 */
[----:B------:R-:W-:Y:S01]  /*1160*/  CS2R R214, SRZ ;  /* 0x0000000000d67805 */ /* 0x000fe2000001ff00 */
[----:B------:R-:W-:Y:S02]  /*1170*/  MOV R216, R4 ;  /* 0x0000000400d87202 */ /* 0x000fe40000000f00 */
[----:B--2---:R-:W-:Y:S01]  /*1180*/  FSEL R212, R156, RZ, !P3 ;  /* 0x000000ff9cd47208 */ /* 0x004fe20005800000 */
[----:B------:R-:W-:Y:S05]  /*1190*/  @!P4 BRA `(.L_x_969) ;  /* 0x000005d00000c947 */ /* 0x000fea0003800000 */
[-C--:B------:R-:W-:Y:S01]  /*11a0*/  IMAD.WIDE.U32 R156, R4, R161.reuse, c[0x0][0x188] ;  /* 0x00006200049c7625 */ /* 0x080fe200078e00a1 */
[----:B------:R-:W2:Y:S04]  /*11b0*/  LDL R208, [R1+0x74] ;  /* 0x0000740001d07983 */ /* 0x000ea80000100800 */
[----:B------:R-:W3:Y:S04]  /*11c0*/  LDL R205, [R1+0x70] ;  /* 0x0000700001cd7983 */ /* 0x000ee80000100800 */
[----:B------:R-:W4:Y:S01]  /*11d0*/  LDG.E.128 R156, [R156.64] ;  /* 0x000000049c9c7981 */ /* 0x000f22000c1e1d00 */
[----:B------:R-:W-:-:S03]  /*11e0*/  IMAD.WIDE.U32 R160, R213, R161, c[0x0][0x208] ;  /* 0x00008200d5a07625 */ /* 0x000fc600078e00a1 */
[----:B------:R-:W2:Y:S04]  /*11f0*/  LDL R214, [R1+0x6c] ;  /* 0x00006c0001d67983 */ /* 0x000ea80000100800 */
[----:B------:R-:W2:Y:S04]  /*1200*/  LDG.E.128 R160, [R160.64] ;  /* 0x00000004a0a07981 */ /* 0x000ea8000c1e1d00 */
[----:B------:R-:W2:Y:S01]  /*1210*/  LDL R204, [R1+0x68] ;  /* 0x0000680001cc7983 */ /* 0x000ea20000100800 */
[----:B------:R-:W-:-:S03]  /*1220*/  ISETP.NE.U32.AND P3, PT, RZ, c[0x0][0x218], PT ;  /* 0x00008600ff007a0c */ /* 0x000fc60003f65070 */
[----:B------:R-:W2:Y:S01]  /*1230*/  LDL R175, [R1+0x64] ;  /* 0x0000640001af7983 */ /* 0x000ea20000100800 */
[----:B------:R-:W-:-:S03]  /*1240*/  ISETP.NE.AND.EX P3, PT, RZ, c[0x0][0x21c], PT, P3 ;  /* 0x00008700ff007a0c */ /* 0x000fc60003f65330 */
[----:B------:R-:W2:Y:S01]  /*1250*/  LDL R171, [R1+0x60] ;  /* 0x0000600001ab7983 */ /* 0x000ea20000100800 */
[----:B------:R-:W-:-:S04]  /*1260*/  IMAD.MOV.U32 R182, RZ, RZ, 0x8 ;  /* 0x00000008ffb67424 */ /* 0x000fc800078e00ff */
[----:B------:R-:W-:-:S05]  /*1270*/  IMAD.WIDE.U32 R182, R211, R182, c[0x0][0x190] ;  /* 0x00006400d3b67625 */ /* 0x000fca00078e00b6 */
[----:B------:R0:W5:Y:S04]  /*1280*/  @P3 LDG.E.128 R128, [R196.64] ;  /* 0x00000004c4803981 */ /* 0x000168000c1e1d00 */
[----:B------:R-:W5:Y:S01]  /*1290*/  LDG.E.64 R182, [R182.64] ;  /* 0x00000004b6b67981 */ /* 0x000f62000c1e1b00 */
[----:B----4-:R-:W-:Y:S02]  /*12a0*/  PRMT R170, RZ, 0x7610, R156 ;  /* 0x00007610ffaa7816 */ /* 0x010fe4000000009c */
[--C-:B------:R-:W-:Y:S02]  /*12b0*/  PRMT R203, RZ, 0x5410, R158.reuse ;  /* 0x00005410ffcb7816 */ /* 0x100fe4000000009e */
[----:B------:R-:W-:Y:S02]  /*12c0*/  PRMT R158, RZ, 0x7610, R158 ;  /* 0x00007610ff9e7816 */ /* 0x000fe4000000009e */
[----:B------:R-:W-:-:S02]  /*12d0*/  PRMT R172, RZ, 0x5410, R159 ;  /* 0x00005410ffac7816 */ /* 0x000fc4000000009f */
[----:B------:R-:W-:Y:S02]  /*12e0*/  PRMT R174, RZ, 0x7610, R159 ;  /* 0x00007610ffae7816 */ /* 0x000fe4000000009f */
[----:B------:R-:W4:Y:S01]  /*12f0*/  LDL R159, [R1+0x5c] ;  /* 0x00005c00019f7983 */ /* 0x000f220000100800 */
[C---:B------:R-:W-:Y:S02]  /*1300*/  FADD.FTZ R217, -R212.reuse, R170 ;  /* 0x000000aad4d97221 */ /* 0x040fe40000010100 */
[----:B------:R-:W-:Y:S02]  /*1310*/  FADD.FTZ R170, -R212, R158 ;  /* 0x0000009ed4aa7221 */ /* 0x000fe40000010100 */
[----:B------:R-:W4:Y:S01]  /*1320*/  LDL R158, [R1+0x58] ;  /* 0x00005800019e7983 */ /* 0x000f220000100800 */
[----:B------:R-:W-:Y:S02]  /*1330*/  PRMT R167, RZ, 0x5410, R156 ;  /* 0x00005410ffa77816 */ /* 0x000fe4000000009c */
[----:B------:R-:W-:-:S03]  /*1340*/  PRMT R156, RZ, 0x5410, R157 ;  /* 0x00005410ff9c7816 */ /* 0x000fc6000000009d */
[----:B------:R-:W-:Y:S01]  /*1350*/  FADD.FTZ R167, -R212, R167 ;  /* 0x000000a7d4a77221 */ /* 0x000fe20000010100 */
[----:B------:R-:W-:Y:S02]  /*1360*/  PRMT R157, RZ, 0x7610, R157 ;  /* 0x00007610ff9d7816 */ /* 0x000fe4000000009d */
[--C-:B--2---:R-:W-:Y:S01]  /*1370*/  PRMT R168, RZ, 0x5410, R160.reuse ;  /* 0x00005410ffa87816 */ /* 0x104fe200000000a0 */
[----:B------:R-:W-:Y:S01]  /*1380*/  FMUL.FTZ R167, R2, R167 ;  /* 0x000000a702a77220 */ /* 0x000fe20000410000 */
[----:B------:R-:W-:Y:S01]  /*1390*/  PRMT R160, RZ, 0x7610, R160 ;  /* 0x00007610ffa07816 */ /* 0x000fe200000000a0 */
[C---:B------:R-:W-:Y:S02]  /*13a0*/  FADD.FTZ R156, -R212.reuse, R156 ;  /* 0x0000009cd49c7221 */ /* 0x040fe40000010100 */
[----:B------:R-:W-:Y:S02]  /*13b0*/  FADD.FTZ R157, -R212, R157 ;  /* 0x0000009dd49d7221 */ /* 0x000fe40000010100 */
[----:B------:R-:W-:-:S02]  /*13c0*/  FADD.FTZ R68, R68, R168 ;  /* 0x000000a844447221 */ /* 0x000fc40000010000 */
[-C--:B------:R-:W-:Y:S02]  /*13d0*/  FFMA.FTZ R36, R167, R168.reuse, R36 ;  /* 0x000000a8a7247223 */ /* 0x080fe40000010024 */
[----:B------:R-:W-:Y:S01]  /*13e0*/  FMUL.FTZ R168, R208, R168 ;  /* 0x000000a8d0a87220 */ /* 0x000fe20000410000 */
[----:B------:R-:W-:Y:S01]  /*13f0*/  PRMT R206, RZ, 0x5410, R161 ;  /* 0x00005410ffce7816 */ /* 0x000fe200000000a1 */
[----:B---3--:R-:W-:Y:S02]  /*1400*/  FMUL.FTZ R209, R205, R160 ;  /* 0x000000a0cdd17220 */ /* 0x008fe40000410000 */
[C---:B------:R-:W-:Y:S02]  /*1410*/  FMUL.FTZ R208, R2.reuse, R156 ;  /* 0x0000009c02d07220 */ /* 0x040fe40000410000 */
[C---:B------:R-:W-:Y:S02]  /*1420*/  FMUL.FTZ R205, R2.reuse, R157 ;  /* 0x0000009d02cd7220 */ /* 0x040fe40000410000 */
[----:B------:R-:W-:-:S02]  /*1430*/  FMUL.FTZ R217, R2, R217 ;  /* 0x000000d902d97220 */ /* 0x000fc40000410000 */
[----:B------:R-:W-:Y:S02]  /*1440*/  FADD.FTZ R157, RZ, R168 ;  /* 0x000000a8ff9d7221 */ /* 0x000fe40000010000 */
[----:B------:R-:W-:Y:S01]  /*1450*/  FFMA.FTZ R156, R167, R168, RZ ;  /* 0x000000a8a79c7223 */ /* 0x000fe200000100ff */
[----:B------:R-:W-:Y:S01]  /*1460*/  PRMT R161, RZ, 0x7610, R161 ;  /* 0x00007610ffa17816 */ /* 0x000fe200000000a1 */
[----:B------:R-:W-:Y:S02]  /*1470*/  FADD.FTZ R203, -R212, R203 ;  /* 0x000000cbd4cb7221 */ /* 0x000fe40000010100 */
[----:B------:R-:W-:Y:S02]  /*1480*/  FADD.FTZ R70, R70, R206 ;  /* 0x000000ce46467221 */ /* 0x000fe40000010000 */
[-C--:B------:R-:W-:Y:S02]  /*1490*/  FFMA.FTZ R38, R208, R206.reuse, R38 ;  /* 0x000000ced0267223 */ /* 0x080fe40000010026 */
[----:B------:R-:W-:-:S02]  /*14a0*/  FMUL.FTZ R206, R214, R206 ;  /* 0x000000ced6ce7220 */ /* 0x000fc40000410000 */
[----:B------:R-:W-:Y:S02]  /*14b0*/  FADD.FTZ R157, R157, R209 ;  /* 0x000000d19d9d7221 */ /* 0x000fe40000010000 */
[----:B------:R-:W-:Y:S01]  /*14c0*/  FFMA.FTZ R156, R217, R209, R156 ;  /* 0x000000d1d99c7223 */ /* 0x000fe2000001009c */
[----:B------:R-:W-:Y:S01]  /*14d0*/  PRMT R169, RZ, 0x5410, R162 ;  /* 0x00005410ffa97816 */ /* 0x000fe200000000a2 */
[----:B------:R-:W-:Y:S02]  /*14e0*/  FMUL.FTZ R203, R2, R203 ;  /* 0x000000cb02cb7220 */ /* 0x000fe40000410000 */
[----:B------:R-:W-:Y:S02]  /*14f0*/  FMUL.FTZ R204, R204, R161 ;  /* 0x000000a1cccc7220 */ /* 0x000fe40000410000 */
[----:B------:R-:W-:Y:S02]  /*1500*/  FADD.FTZ R157, R157, R206 ;  /* 0x000000ce9d9d7221 */ /* 0x000fe40000010000 */
[----:B------:R-:W-:Y:S01]  /*1510*/  FFMA.FTZ R156, R208, R206, R156 ;  /* 0x000000ced09c7223 */ /* 0x000fe2000001009c */
[----:B------:R-:W-:Y:S01]  /*1520*/  PRMT R162, RZ, 0x7610, R162 ;  /* 0x00007610ffa27816 */ /* 0x000fe200000000a2 */
[----:B------:R-:W-:-:S02]  /*1530*/  FADD.FTZ R172, -R212, R172 ;  /* 0x000000acd4ac7221 */ /* 0x000fc40000010100 */
[----:B------:R-:W-:Y:S02]  /*1540*/  FADD.FTZ R72, R72, R169 ;  /* 0x000000a948487221 */ /* 0x000fe40000010000 */
[-C--:B------:R-:W-:Y:S02]  /*1550*/  FFMA.FTZ R40, R203, R169.reuse, R40 ;  /* 0x000000a9cb287223 */ /* 0x080fe40000010028 */
[----:B------:R-:W-:Y:S02]  /*1560*/  FMUL.FTZ R169, R175, R169 ;  /* 0x000000a9afa97220 */ /* 0x000fe40000410000 */
[----:B------:R-:W-:Y:S02]  /*1570*/  FADD.FTZ R157, R157, R204 ;  /* 0x000000cc9d9d7221 */ /* 0x000fe40000010000 */
[----:B------:R-:W-:Y:S01]  /*1580*/  FFMA.FTZ R156, R205, R204, R156 ;  /* 0x000000cccd9c7223 */ /* 0x000fe2000001009c */
[----:B------:R-:W-:Y:S01]  /*1590*/  PRMT R173, RZ, 0x5410, R163 ;  /* 0x00005410ffad7816 */ /* 0x000fe200000000a3 */
[----:B------:R-:W-:-:S02]  /*15a0*/  FMUL.FTZ R172, R2, R172 ;  /* 0x000000ac02ac7220 */ /* 0x000fc40000410000 */
[----:B------:R-:W-:Y:S02]  /*15b0*/  FMUL.FTZ R170, R2, R170 ;  /* 0x000000aa02aa7220 */ /* 0x000fe40000410000 */
[----:B------:R-:W-:Y:S02]  /*15c0*/  FMUL.FTZ R171, R171, R162 ;  /* 0x000000a2abab7220 */ /* 0x000fe40000410000 */
[----:B------:R-:W-:Y:S02]  /*15d0*/  FADD.FTZ R157, R157, R169 ;  /* 0x000000a99d9d7221 */ /* 0x000fe40000010000 */
[----:B------:R-:W-:Y:S01]  /*15e0*/  FFMA.FTZ R156, R203, R169, R156 ;  /* 0x000000a9cb9c7223 */ /* 0x000fe2000001009c */
[----:B------:R-:W-:Y:S01]  /*15f0*/  PRMT R163, RZ, 0x7610, R163 ;  /* 0x00007610ffa37816 */ /* 0x000fe200000000a3 */
[----:B------:R-:W-:Y:S02]  /*1600*/  FADD.FTZ R74, R74, R173 ;  /* 0x000000ad4a4a7221 */ /* 0x000fe40000010000 */
[----:B------:R-:W-:-:S02]  /*1610*/  FFMA.FTZ R42, R172, R173, R42 ;  /* 0x000000adac2a7223 */ /* 0x000fc4000001002a */
[----:B------:R-:W-:Y:S02]  /*1620*/  FADD.FTZ R174, -R212, R174 ;  /* 0x000000aed4ae7221 */ /* 0x000fe40000010100 */
[----:B------:R-:W-:Y:S02]  /*1630*/  FADD.FTZ R157, R157, R171 ;  /* 0x000000ab9d9d7221 */ /* 0x000fe40000010000 */
[----:B------:R-:W-:Y:S02]  /*1640*/  FFMA.FTZ R156, R170, R171, R156 ;  /* 0x000000abaa9c7223 */ /* 0x000fe4000001009c */
[----:B------:R-:W-:Y:S01]  /*1650*/  FMUL.FTZ R174, R2, R174 ;  /* 0x000000ae02ae7220 */ /* 0x000fe20000410000 */
[----:B------:R-:W-:Y:S01]  /*1660*/  IADD3 R213, R213, 0x20, RZ ;  /* 0x00000020d5d57810 */ /* 0x000fe20007ffe0ff */
[----:B------:R-:W-:Y:S01]  /*1670*/  FADD.FTZ R69, R69, R160 ;  /* 0x000000a045457221 */ /* 0x000fe20000010000 */
[----:B------:R-:W-:Y:S01]  /*1680*/  IADD3 R211, R211, 0x20, RZ ;  /* 0x00000020d3d37810 */ /* 0x000fe20007ffe0ff */
[----:B------:R-:W-:Y:S01]  /*1690*/  FFMA.FTZ R37, R217, R160, R37 ;  /* 0x000000a0d9257223 */ /* 0x000fe20000010025 */
[----:B------:R-:W-:Y:S01]  /*16a0*/  IADD3 R216, R4, 0x20, RZ ;  /* 0x0000002004d87810 */ /* 0x000fe20007ffe0ff */
[----:B------:R-:W-:-:S02]  /*16b0*/  FADD.FTZ R71, R71, R161 ;  /* 0x000000a147477221 */ /* 0x000fc40000010000 */
[----:B------:R-:W-:Y:S02]  /*16c0*/  FFMA.FTZ R39, R205, R161, R39 ;  /* 0x000000a1cd277223 */ /* 0x000fe40000010027 */
[----:B------:R-:W-:Y:S02]  /*16d0*/  FADD.FTZ R73, R73, R162 ;  /* 0x000000a249497221 */ /* 0x000fe40000010000 */
[----:B------:R-:W-:Y:S02]  /*16e0*/  FFMA.FTZ R41, R170, R162, R41 ;  /* 0x000000a2aa297223 */ /* 0x000fe40000010029 */
[----:B------:R-:W-:Y:S02]  /*16f0*/  FADD.FTZ R75, R75, R163 ;  /* 0x000000a34b4b7221 */ /* 0x000fe40000010000 */
[----:B------:R-:W-:Y:S02]  /*1700*/  FFMA.FTZ R43, R174, R163, R43 ;  /* 0x000000a3ae2b7223 */ /* 0x000fe4000001002b */
[----:B----4-:R-:W-:-:S04]  /*1710*/  FMUL.FTZ R173, R159, R173 ;  /* 0x000000ad9fad7220 */ /* 0x010fc80000410000 */
[----:B------:R-:W-:Y:S02]  /*1720*/  FADD.FTZ R157, R157, R173 ;  /* 0x000000ad9d9d7221 */ /* 0x000fe40000010000 */
[----:B------:R-:W-:Y:S02]  /*1730*/  FMUL.FTZ R175, R158, R163 ;  /* 0x000000a39eaf7220 */ /* 0x000fe40000410000 */
[----:B------:R-:W-:Y:S02]  /*1740*/  FFMA.FTZ R156, R172, R173, R156 ;  /* 0x000000adac9c7223 */ /* 0x000fe4000001009c */
[----:B------:R-:W-:Y:S02]  /*1750*/  FADD.FTZ R214, R157, R175 ;  /* 0x000000af9dd67221 */ /* 0x000fe40000010000 */
[----:B------:R-:W-:Y:S02]  /*1760*/  FFMA.FTZ R215, R174, R175, R156 ;  /* 0x000000afaed77223 */ /* 0x000fe4000001009c */
.L_x_969:
[----:B0-----:R-:W-:Y:S05]  /*1770*/  BSYNC B2 ;  /* 0x0000000000027941 */ /* 0x001fea0003800000 */
.L_x_968:
[----:B------:R-:W-:Y:S01]  /*1780*/  BSSY B2, `(.L_x_970) ;  /* 0x0000061000027945 */ /* 0x000fe20003800000 */
[----:B------:R-:W-:Y:S05]  /*1790*/  @!P0 BRA `(.L_x_971) ;  /* 0x000005f000008947 */ /* 0x000fea0003800000 */
[----:B------:R-:W-:Y:S01]  /*17a0*/  HFMA2.MMA R156, -RZ, RZ, 0, 9.5367431640625e-07 ;  /* 0x00000010ff9c7435 */ /* 0x000fe200000001ff */
[----:B------:R-:W2:Y:S01]  /*17b0*/  LDL R159, [R1+0x54] ;  /* 0x00005400019f7983 */ /* 0x000ea20000100800 */
[----:B------:R-:W-:-:S03]  /*17c0*/  ISETP.NE.U32.AND P3, PT, RZ, c[0x0][0x218], PT ;  /* 0x00008600ff007a0c */ /* 0x000fc60003f65070 */
[----:B------:R-:W3:Y:S04]  /*17d0*/  LDL R196, [R1+0x50] ;  /* 0x0000500001c47983 */ /* 0x000ee80000100800 */
[----:B------:R-:W4:Y:S01]  /*17e0*/  LDL R163, [R1+0x4c] ;  /* 0x00004c0001a37983 */ /* 0x000f220000100800 */
[----:B------:R-:W-:-:S03]  /*17f0*/  IMAD.WIDE.U32 R8, R216, R156, c[0x0][0x188] ;  /* 0x00006200d8087625 */ /* 0x000fc600078e009c */
[----:B------:R-:W2:Y:S01]  /*1800*/  LDL R162, [R1+0x48] ;  /* 0x0000480001a27983 */ /* 0x000ea20000100800 */
[----:B------:R-:W-:-:S03]  /*1810*/  IMAD.WIDE.U32 R12, R213, R156, c[0x0][0x208] ;  /* 0x00008200d50c7625 */ /* 0x000fc600078e009c */
[----:B------:R-:W2:Y:S04]  /*1820*/  LDG.E.128 R8, [R8.64] ;  /* 0x0000000408087981 */ /* 0x000ea8000c1e1d00 */
[----:B------:R-:W3:Y:S01]  /*1830*/  LDG.E.128 R12, [R12.64] ;  /* 0x000000040c0c7981 */ /* 0x000ee2000c1e1d00 */
[----:B------:R-:W-:-:S03]  /*1840*/  ISETP.NE.AND.EX P3, PT, RZ, c[0x0][0x21c], PT, P3 ;  /* 0x00008700ff007a0c */ /* 0x000fc60003f65330 */
[----:B------:R-:W4:Y:S04]  /*1850*/  LDL R161, [R1+0x44] ;  /* 0x0000440001a17983 */ /* 0x000f280000100800 */
[----:B------:R-:W4:Y:S06]  /*1860*/  LDL R160, [R1+0x40] ;  /* 0x0000400001a07983 */ /* 0x000f2c0000100800 */
[----:B------:R-:W-:-:S05]  /*1870*/  @P3 IMAD.WIDE.U32 R6, R216, R156, c[0x0][0x218] ;  /* 0x00008600d8063625 */ /* 0x000fca00078e009c */
[----:B------:R3:W5:Y:S01]  /*1880*/  @P3 LDG.E.128 R132, [R6.64] ;  /* 0x0000000406843981 */ /* 0x000762000c1e1d00 */
[----:B------:R-:W-:-:S04]  /*1890*/  IMAD.MOV.U32 R180, RZ, RZ, 0x8 ;  /* 0x00000008ffb47424 */ /* 0x000fc800078e00ff */
[----:B------:R-:W-:-:S06]  /*18a0*/  IMAD.WIDE.U32 R180, R211, R180, c[0x0][0x190] ;  /* 0x00006400d3b47625 */ /* 0x000fcc00078e00b4 */
[----:B------:R-:W5:Y:S01]  /*18b0*/  LDG.E.64 R180, [R180.64] ;  /* 0x00000004b4b47981 */ /* 0x000f62000c1e1b00 */
[----:B--2---:R-:W-:-:S05]  /*18c0*/  PRMT R5, RZ, 0x5410, R8 ;  /* 0x00005410ff057816 */ /* 0x004fca0000000008 */
[----:B------:R-:W-:Y:S01]  /*18d0*/  FADD.FTZ R5, -R212, R5 ;  /* 0x00000005d4057221 */ /* 0x000fe20000010100 */
[----:B---3--:R-:W-:-:S03]  /*18e0*/  PRMT R7, RZ, 0x5410, R12 ;  /* 0x00005410ff077816 */ /* 0x008fc6000000000c */
[----:B------:R-:W-:Y:S01]  /*18f0*/  FMUL.FTZ R5, R2, R5 ;  /* 0x0000000502057220 */ /* 0x000fe20000410000 */
[----:B------:R-:W-:Y:S01]  /*1900*/  PRMT R157, RZ, 0x5410, R10 ;  /* 0x00005410ff9d7816 */ /* 0x000fe2000000000a */
[----:B------:R-:W-:Y:S02]  /*1910*/  FADD.FTZ R76, R76, R7 ;  /* 0x000000074c4c7221 */ /* 0x000fe40000010000 */
[-C--:B------:R-:W-:Y:S02]  /*1920*/  FFMA.FTZ R44, R5, R7.reuse, R44 ;  /* 0x00000007052c7223 */ /* 0x080fe4000001002c */
[----:B------:R-:W-:Y:S01]  /*1930*/  FMUL.FTZ R7, R159, R7 ;  /* 0x000000079f077220 */ /* 0x000fe20000410000 */
[--C-:B------:R-:W-:Y:S01]  /*1940*/  PRMT R6, RZ, 0x5410, R9.reuse ;  /* 0x00005410ff067816 */ /* 0x100fe20000000009 */
[----:B------:R-:W2:Y:S01]  /*1950*/  LDL R159, [R1+0x3c] ;  /* 0x00003c00019f7983 */ /* 0x000ea20000100800 */
[----:B------:R-:W-:Y:S02]  /*1960*/  PRMT R158, RZ, 0x7610, R9 ;  /* 0x00007610ff9e7816 */ /* 0x000fe40000000009 */
[----:B------:R-:W-:Y:S01]  /*1970*/  PRMT R9, RZ, 0x7610, R12 ;  /* 0x00007610ff097816 */ /* 0x000fe2000000000c */
[----:B------:R-:W-:-:S02]  /*1980*/  FADD.FTZ R12, -R212, R157 ;  /* 0x0000009dd40c7221 */ /* 0x000fc40000010100 */
[----:B------:R-:W3:Y:S01]  /*1990*/  LDL R157, [R1+0x38] ;  /* 0x00003800019d7983 */ /* 0x000ee20000100800 */
[----:B------:R-:W-:Y:S02]  /*19a0*/  PRMT R8, RZ, 0x7610, R8 ;  /* 0x00007610ff087816 */ /* 0x000fe40000000008 */
[--C-:B------:R-:W-:Y:S02]  /*19b0*/  PRMT R156, RZ, 0x5410, R14.reuse ;  /* 0x00005410ff9c7816 */ /* 0x100fe4000000000e */
[----:B------:R-:W-:Y:S01]  /*19c0*/  PRMT R16, RZ, 0x7610, R14 ;  /* 0x00007610ff107816 */ /* 0x000fe2000000000e */
[C---:B------:R-:W-:Y:S02]  /*19d0*/  FADD.FTZ R14, -R212.reuse, R8 ;  /* 0x00000008d40e7221 */ /* 0x040fe40000010100 */
[----:B------:R-:W-:Y:S02]  /*19e0*/  FADD.FTZ R8, -R212, R6 ;  /* 0x00000006d4087221 */ /* 0x000fe40000010100 */
[----:B------:R-:W-:Y:S01]  /*19f0*/  FMUL.FTZ R6, R2, R14 ;  /* 0x0000000e02067220 */ /* 0x000fe20000410000 */
[----:B------:R-:W-:-:S02]  /*1a00*/  PRMT R10, RZ, 0x7610, R10 ;  /* 0x00007610ff0a7816 */ /* 0x000fc4000000000a */
[--C-:B------:R-:W-:Y:S02]  /*1a10*/  PRMT R17, RZ, 0x5410, R11.reuse ;  /* 0x00005410ff117816 */ /* 0x100fe4000000000b */
[----:B------:R-:W-:Y:S01]  /*1a20*/  PRMT R19, RZ, 0x7610, R11 ;  /* 0x00007610ff137816 */ /* 0x000fe2000000000b */
[----:B------:R-:W-:Y:S01]  /*1a30*/  FADD.FTZ R158, -R212, R158 ;  /* 0x0000009ed49e7221 */ /* 0x000fe20000010100 */
[----:B------:R-:W-:Y:S01]  /*1a40*/  PRMT R11, RZ, 0x5410, R13 ;  /* 0x00005410ff0b7816 */ /* 0x000fe2000000000d */
[----:B------:R-:W-:Y:S02]  /*1a50*/  FADD.FTZ R77, R77, R9 ;  /* 0x000000094d4d7221 */ /* 0x000fe40000010000 */
[----:B------:R-:W-:Y:S02]  /*1a60*/  FMUL.FTZ R8, R2, R8 ;  /* 0x0000000802087220 */ /* 0x000fe40000410000 */
[-C--:B------:R-:W-:Y:S01]  /*1a70*/  FFMA.FTZ R45, R6, R9.reuse, R45 ;  /* 0x00000009062d7223 */ /* 0x080fe2000001002d */
[--C-:B------:R-:W-:Y:S01]  /*1a80*/  PRMT R18, RZ, 0x5410, R15.reuse ;  /* 0x00005410ff127816 */ /* 0x100fe2000000000f */
[----:B------:R-:W-:Y:S01]  /*1a90*/  FMUL.FTZ R9, R196, R9 ;  /* 0x00000009c4097220 */ /* 0x000fe20000410000 */
[----:B------:R-:W-:Y:S01]  /*1aa0*/  PRMT R20, RZ, 0x7610, R15 ;  /* 0x00007610ff147816 */ /* 0x000fe2000000000f */
[----:B------:R-:W-:-:S02]  /*1ab0*/  FADD.FTZ R214, R214, R7 ;  /* 0x00000007d6d67221 */ /* 0x000fc40000010000 */
[----:B------:R-:W-:Y:S01]  /*1ac0*/  FFMA.FTZ R215, R5, R7, R215 ;  /* 0x0000000705d77223 */ /* 0x000fe200000100d7 */
[----:B------:R-:W-:Y:S01]  /*1ad0*/  PRMT R13, RZ, 0x7610, R13 ;  /* 0x00007610ff0d7816 */ /* 0x000fe2000000000d */
[----:B------:R-:W-:Y:S02]  /*1ae0*/  FADD.FTZ R15, -R212, R10 ;  /* 0x0000000ad40f7221 */ /* 0x000fe40000010100 */
[----:B------:R-:W-:Y:S02]  /*1af0*/  FADD.FTZ R78, R78, R11 ;  /* 0x0000000b4e4e7221 */ /* 0x000fe40000010000 */
[----:B------:R-:W-:Y:S02]  /*1b00*/  FMUL.FTZ R10, R2, R158 ;  /* 0x0000009e020a7220 */ /* 0x000fe40000410000 */
[-C--:B------:R-:W-:Y:S02]  /*1b10*/  FFMA.FTZ R46, R8, R11.reuse, R46 ;  /* 0x0000000b082e7223 */ /* 0x080fe4000001002e */
[----:B----4-:R-:W-:-:S02]  /*1b20*/  FMUL.FTZ R11, R163, R11 ;  /* 0x0000000ba30b7220 */ /* 0x010fc40000410000 */
[----:B------:R-:W-:Y:S02]  /*1b30*/  FADD.FTZ R214, R214, R9 ;  /* 0x00000009d6d67221 */ /* 0x000fe40000010000 */
[----:B------:R-:W-:Y:S02]  /*1b40*/  FFMA.FTZ R215, R6, R9, R215 ;  /* 0x0000000906d77223 */ /* 0x000fe400000100d7 */
[----:B------:R-:W-:Y:S02]  /*1b50*/  FADD.FTZ R79, R79, R13 ;  /* 0x0000000d4f4f7221 */ /* 0x000fe40000010000 */
[-C--:B------:R-:W-:Y:S02]  /*1b60*/  FFMA.FTZ R47, R10, R13.reuse, R47 ;  /* 0x0000000d0a2f7223 */ /* 0x080fe4000001002f */
[----:B------:R-:W-:Y:S02]  /*1b70*/  FMUL.FTZ R13, R162, R13 ;  /* 0x0000000da20d7220 */ /* 0x000fe40000410000 */
        /* <DEDUP_REMOVED lines=8> */
[----:B------:R-:W-:Y:S02]  /*1c00*/  FADD.FTZ R19, -R212, R19 ;  /* 0x00000013d4137221 */ /* 0x000fe40000010100 */
        /* <DEDUP_REMOVED lines=12> */
[----:B------:R-:W-:Y:S01]  /*1cd0*/  FFMA.FTZ R51, R19, R20, R51 ;  /* 0x0000001413337223 */ /* 0x000fe20000010033 */
[----:B------:R-:W-:Y:S01]  /*1ce0*/  IADD3 R213, R213, 0x20, RZ ;  /* 0x00000020d5d57810 */ /* 0x000fe20007ffe0ff */
[----:B------:R-:W-:Y:S01]  /*1cf0*/  FADD.FTZ R80, R80, R156 ;  /* 0x0000009c50507221 */ /* 0x000fe20000010000 */
[----:B------:R-:W-:Y:S01]  /*1d00*/  IADD3 R211, R211, 0x20, RZ ;  /* 0x00000020d3d37810 */ /* 0x000fe20007ffe0ff */
[----:B------:R-:W-:Y:S01]  /*1d10*/  FFMA.FTZ R48, R12, R156, R48 ;  /* 0x0000009c0c307223 */ /* 0x000fe20000010030 */
[----:B------:R-:W-:Y:S01]  /*1d20*/  IADD3 R216, R216, 0x20, RZ ;  /* 0x00000020d8d87810 */ /* 0x000fe20007ffe0ff */
[----:B--2---:R-:W-:-:S04]  /*1d30*/  FMUL.FTZ R18, R159, R18 ;  /* 0x000000129f127220 */ /* 0x004fc80000410000 */
[----:B------:R-:W-:Y:S02]  /*1d40*/  FADD.FTZ R214, R214, R18 ;  /* 0x00000012d6d67221 */ /* 0x000fe40000010000 */
[----:B---3--:R-:W-:Y:S02]  /*1d50*/  FMUL.FTZ R20, R157, R20 ;  /* 0x000000149d147220 */ /* 0x008fe40000410000 */
[----:B------:R-:W-:Y:S02]  /*1d60*/  FFMA.FTZ R215, R17, R18, R215 ;  /* 0x0000001211d77223 */ /* 0x000fe400000100d7 */
[----:B------:R-:W-:Y:S02]  /*1d70*/  FADD.FTZ R214, R214, R20 ;  /* 0x00000014d6d67221 */ /* 0x000fe40000010000 */
[----:B------:R-:W-:Y:S02]  /*1d80*/  FFMA.FTZ R215, R19, R20, R215 ;  /* 0x0000001413d77223 */ /* 0x000fe400000100d7 */
.L_x_971:
[----:B------:R-:W-:Y:S05]  /*1d90*/  BSYNC B2 ;  /* 0x0000000000027941 */ /* 0x000fea0003800000 */
.L_x_970:
[----:B------:R-:W-:Y:S01]  /*1da0*/  BSSY B2, `(.L_x_972) ;  /* 0x0000061000027945 */ /* 0x000fe20003800000 */
[----:B------:R-:W-:Y:S05]  /*1db0*/  @!P1 BRA `(.L_x_973) ;  /* 0x000005f000009947 */ /* 0x000fea0003800000 */
[----:B------:R-:W-:Y:S01]  /*1dc0*/  MOV R156, 0x10 ;  /* 0x00000010009c7802 */ /* 0x000fe20000000f00 */
[----:B------:R-:W2:Y:S04]  /*1dd0*/  LDL R159, [R1+0x34] ;  /* 0x00003400019f7983 */ /* 0x000ea80000100800 */
[-C--:B------:R-:W-:Y:S01]  /*1de0*/  IMAD.WIDE.U32 R24, R216, R156.reuse, c[0x0][0x188] ;  /* 0x00006200d8187625 */ /* 0x080fe200078e009c */
[----:B------:R-:W-:Y:S01]  /*1df0*/  ISETP.NE.U32.AND P3, PT, RZ, c[0x0][0x218], PT ;  /* 0x00008600ff007a0c */ /* 0x000fe20003f65070 */
[----:B------:R-:W3:Y:S02]  /*1e00*/  LDL R196, [R1+0x30] ;  /* 0x0000300001c47983 */ /* 0x000ee40000100800 */
[----:B------:R-:W-:-:S02]  /*1e10*/  IMAD.WIDE.U32 R28, R213, R156, c[0x0][0x208] ;  /* 0x00008200d51c7625 */ /* 0x000fc400078e009c */
[----:B------:R-:W4:Y:S04]  /*1e20*/  LDG.E.128 R24, [R24.64] ;  /* 0x0000000418187981 */ /* 0x000f28000c1e1d00 */
[----:B------:R-:W2:Y:S01]  /*1e30*/  LDG.E.128 R28, [R28.64] ;  /* 0x000000041c1c7981 */ /* 0x000ea2000c1e1d00 */
[----:B------:R-:W-:-:S03]  /*1e40*/  ISETP.NE.AND.EX P3, PT, RZ, c[0x0][0x21c], PT, P3 ;  /* 0x00008700ff007a0c */ /* 0x000fc60003f65330 */
[----:B------:R-:W3:Y:S04]  /*1e50*/  LDL R163, [R1+0x2c] ;  /* 0x00002c0001a37983 */ /* 0x000ee80000100800 */
[----:B------:R-:W3:Y:S04]  /*1e60*/  LDL R162, [R1+0x28] ;  /* 0x0000280001a27983 */ /* 0x000ee80000100800 */
[----:B------:R-:W3:Y:S02]  /*1e70*/  LDL R161, [R1+0x24] ;  /* 0x0000240001a17983 */ /* 0x000ee40000100800 */
[----:B------:R-:W-:-:S02]  /*1e80*/  @P3 IMAD.WIDE.U32 R22, R216, R156, c[0x0][0x218] ;  /* 0x00008600d8163625 */ /* 0x000fc400078e009c */
[----:B------:R-:W3:Y:S04]  /*1e90*/  LDL R160, [R1+0x20] ;  /* 0x0000200001a07983 */ /* 0x000ee80000100800 */
[----:B------:R2:W5:Y:S01]  /*1ea0*/  @P3 LDG.E.128 R136, [R22.64] ;  /* 0x0000000416883981 */ /* 0x000562000c1e1d00 */
[----:B------:R-:W-:-:S04]  /*1eb0*/  IMAD.MOV.U32 R178, RZ, RZ, 0x8 ;  /* 0x00000008ffb27424 */ /* 0x000fc800078e00ff */
[----:B------:R-:W-:-:S06]  /*1ec0*/  IMAD.WIDE.U32 R178, R211, R178, c[0x0][0x190] ;  /* 0x00006400d3b27625 */ /* 0x000fcc00078e00b2 */
[----:B------:R-:W5:Y:S01]  /*1ed0*/  LDG.E.64 R178, [R178.64] ;  /* 0x00000004b2b27981 */ /* 0x000f62000c1e1b00 */
[----:B----4-:R-:W-:-:S05]  /*1ee0*/  PRMT R21, RZ, 0x5410, R24 ;  /* 0x00005410ff157816 */ /* 0x010fca0000000018 */
[----:B------:R-:W-:Y:S01]  /*1ef0*/  FADD.FTZ R21, -R212, R21 ;  /* 0x00000015d4157221 */ /* 0x000fe20000010100 */
[----:B--2---:R-:W-:-:S03]  /*1f00*/  PRMT R23, RZ, 0x5410, R28 ;  /* 0x00005410ff177816 */ /* 0x004fc6000000001c */
        /* <DEDUP_REMOVED lines=10> */
[----:B------:R-:W4:Y:S01]  /*1fb0*/  LDL R157, [R1+0x18] ;  /* 0x00001800019d7983 */ /* 0x000f220000100800 */
        /* <DEDUP_REMOVED lines=15> */
[----:B---3--:R-:W-:Y:S01]  /*20b0*/  FMUL.FTZ R25, R196, R25 ;  /* 0x00000019c4197220 */ /* 0x008fe20000410000 */
        /* <DEDUP_REMOVED lines=43> */
[----:B----4-:R-:W-:Y:S02]  /*2370*/  FMUL.FTZ R185, R157, R185 ;  /* 0x000000b99db97220 */ /* 0x010fe40000410000 */
[----:B------:R-:W-:Y:S02]  /*2380*/  FFMA.FTZ R215, R165, R166, R215 ;  /* 0x000000a6a5d77223 */ /* 0x000fe400000100d7 */
[----:B------:R-:W-:Y:S02]  /*2390*/  FADD.FTZ R214, R214, R185 ;  /* 0x000000b9d6d67221 */ /* 0x000fe40000010000 */
[----:B------:R-:W-:Y:S02]  /*23a0*/  FFMA.FTZ R215, R184, R185, R215 ;  /* 0x000000b9b8d77223 */ /* 0x000fe400000100d7 */
.L_x_973:
[----:B------:R-:W-:Y:S05]  /*23b0*/  BSYNC B2 ;  /* 0x0000000000027941 */ /* 0x000fea0003800000 */
.L_x_972:
[----:B------:R-:W-:-:S13]  /*23c0*/  ISETP.GE.U32.AND P3, PT, R3, 0x80, PT ;  /* 0x000000800300780c */ /* 0x000fda0003f66070 */
        /* <DEDUP_REMOVED lines=12> */
[----:B------:R-:W4:Y:S10]  /*2490*/  LDL R197, [R1+0x4] ;  /* 0x0000040001c57983 */ /* 0x000f340000100800 */
[----:B------:R-:W-:-:S02]  /*24a0*/  @P3 IMAD.WIDE.U32 R176, R216, R196, c[0x0][0x218] ;  /* 0x00008600d8b03625 */ /* 0x000fc400078e00c4 */
[----:B------:R-:W4:Y:S04]  /*24b0*/  LDL R196, [R1] ;  /* 0x0000000001c47983 */ /* 0x000f280000100800 */
[----:B------:R0:W5:Y:S02]  /*24c0*/  @P3 LDG.E.128 R32, [R176.64] ;  /* 0x00000004b0203981 */ /* 0x000164000c1e1d00 */
[----:B0-----:R-:W-:-:S05]  /*24d0*/  MOV R176, 0x8 ;  /* 0x0000000800b07802 */ /* 0x001fca0000000f00 */
[----:B------:R-:W-:-:S06]  /*24e0*/  IMAD.WIDE.U32 R176, R211, R176, c[0x0][0x190] ;  /* 0x00006400d3b07625 */ /* 0x000fcc00078e00b0 */
[----:B------:R-:W5:Y:S01]  /*24f0*/  LDG.E.64 R176, [R176.64] ;  /* 0x00000004b0b07981 */ /* 0x000f62000c1e1b00 */
[----:B--2---:R-:W-:Y:S02]  /*2500*/  PRMT R210, RZ, 0x5410, R156 ;  /* 0x00005410ffd27816 */ /* 0x004fe4000000009c */
[----:B------:R-:W-:-:S03]  /*2510*/  PRMT R188, RZ, 0x5410, R157 ;  /* 0x00005410ffbc7816 */ /* 0x000fc6000000009d */
[----:B------:R-:W-:Y:S01]  /*2520*/  FADD.FTZ R210, -R212, R210 ;  /* 0x000000d2d4d27221 */ /* 0x000fe20000010100 */
[----:B---3--:R-:W-:Y:S02]  /*2530*/  PRMT R187, RZ, 0x5410, R160 ;  /* 0x00005410ffbb7816 */ /* 0x008fe400000000a0 */
[----:B------:R-:W-:Y:S01]  /*2540*/  PRMT R186, RZ, 0x7610, R156 ;  /* 0x00007610ffba7816 */ /* 0x000fe2000000009c */
[----:B------:R-:W-:Y:S01]  /*2550*/  FMUL.FTZ R210, R2, R210 ;  /* 0x000000d202d27220 */ /* 0x000fe20000410000 */
        /* <DEDUP_REMOVED lines=15> */
[----:B------:R-:W-:Y:S02]  /*2650*/  FADD.FTZ R192, -R212, R192 ;  /* 0x000000c0d4c07221 */ /* 0x000fe40000010100 */
        /* <DEDUP_REMOVED lines=47> */
[C---:B------:R-:W-:Y:S02]  /*2950*/  FFMA.FTZ R95, R201.reuse, R163, R95 ;  /* 0x000000a3c95f7223 */ /* 0x040fe4000001005f */
[----:B------:R-:W-:Y:S02]  /*2960*/  FADD.FTZ R214, R214, R202 ;  /* 0x000000cad6d67221 */ /* 0x000fe40000010000 */
[----:B------:R-:W-:Y:S02]  /*2970*/  FFMA.FTZ R215, R201, R202, R215 ;  /* 0x000000cac9d77223 */ /* 0x000fe400000100d7 */
.L_x_967:
[----:B------:R-:W-:Y:S05]  /*2980*/  BSYNC B1 ;  /* 0x0000000000017941 */ /* 0x000fea0003800000 */
.L_x_959:
[----:B------:R-:W-:Y:S05]  /*2990*/  BRA.DIV ~URZ, `(.L_x_974) ;  /* 0x00005d527f007947 */ /* 0x000fea000b800000 */
[----:B------:R2:W3:Y:S02]  /*29a0*/  SHFL.BFLY PT, R159, R214, 0x1, 0x1f ;  /* 0x0c201f00d69f7f89 */ /* 0x0004e400000e0000 */
.L_x_1167:
[----:B------:R-:W-:Y:S05]  /*29b0*/  BRA.DIV ~URZ, `(.L_x_975) ;  /* 0x00005db27f007947 */ /* 0x000fea000b800000 */
[----:B-1----:R-:W1:Y:S01]  /*29c0*/  SHFL.BFLY PT, R156, R215, 0x1, 0x1f ;  /* 0x0c201f00d79c7f89 */ /* 0x002e6200000e0000 */
[----:B---3--:R-:W-:Y:S02]  /*29d0*/  FADD.FTZ R159, R159, R214 ;  /* 0x000000d69f9f7221 */ /* 0x008fe40000010000 */
[----:B-1----:R-:W-:-:S03]  /*29e0*/  FADD.FTZ R215, R156, R215 ;  /* 0x000000d79cd77221 */ /* 0x002fc60000010000 */
[----:B------:R-:W1:Y:S02]  /*29f0*/  SHFL.BFLY PT, R156, R159, 0x2, 0x1f ;  /* 0x0c401f009f9c7f89 */ /* 0x000e6400000e0000 */
[----:B-1----:R-:W-:Y:S02]  /*2a00*/  FADD.FTZ R159, R156, R159 ;  /* 0x0000009f9c9f7221 */ /* 0x002fe40000010000 */
[----:B------:R-:W1:Y:S02]  /*2a10*/  SHFL.BFLY PT, R156, R215, 0x2, 0x1f ;  /* 0x0c401f00d79c7f89 */ /* 0x000e6400000e0000 */
[----:B-1----:R-:W-:Y:S02]  /*2a20*/  FADD.FTZ R215, R215, R156 ;  /* 0x0000009cd7d77221 */ /* 0x002fe40000010000 */
[----:B------:R-:W1:Y:S02]  /*2a30*/  SHFL.BFLY PT, R156, R159, 0x4, 0x1f ;  /* 0x0c801f009f9c7f89 */ /* 0x000e6400000e0000 */
[----:B-1----:R-:W-:-:S02]  /*2a40*/  FADD.FTZ R159, R159, R156 ;  /* 0x0000009c9f9f7221 */ /* 0x002fc40000010000 */
[----:B------:R-:W1:Y:S04]  /*2a50*/  SHFL.BFLY PT, R156, R215, 0x4, 0x1f ;  /* 0x0c801f00d79c7f89 */ /* 0x000e6800000e0000 */
[----:B--2---:R-:W2:Y:S01]  /*2a60*/  SHFL.BFLY PT, R214, R159, 0x8, 0x1f ;  /* 0x0d001f009fd67f89 */ /* 0x004ea200000e0000 */
[----:B-1----:R-:W-:Y:S02]  /*2a70*/  FADD.FTZ R215, R215, R156 ;  /* 0x0000009cd7d77221 */ /* 0x002fe40000010000 */
[----:B--2---:R-:W-:-:S03]  /*2a80*/  FADD.FTZ R214, R159, R214 ;  /* 0x000000d69fd67221 */ /* 0x004fc60000010000 */
[----:B------:R-:W1:Y:S04]  /*2a90*/  SHFL.BFLY PT, R156, R215, 0x8, 0x1f ;  /* 0x0d001f00d79c7f89 */ /* 0x000e6800000e0000 */
[----:B------:R2:W3:Y:S01]  /*2aa0*/  SHFL.BFLY PT, R159, R214, 0x10, 0x1f ;  /* 0x0e001f00d69f7f89 */ /* 0x0004e200000e0000 */
[----:B-1----:R-:W-:-:S05]  /*2ab0*/  FADD.FTZ R215, R215, R156 ;  /* 0x0000009cd7d77221 */ /* 0x002fca0000010000 */
[----:B------:R2:W1:Y:S02]  /*2ac0*/  SHFL.BFLY PT, R156, R215, 0x10, 0x1f ;  /* 0x0e001f00d79c7f89 */ /* 0x00046400000e0000 */
.L_x_1168:
[----:B---3--:R-:W-:Y:S01]  /*2ad0*/  ISETP.GE.AND P3, PT, R207, 0x1, PT ;  /* 0x00000001cf00780c */ /* 0x008fe20003f66270 */
[----:B------:R-:W3:Y:S01]  /*2ae0*/  S2R R160, SR_TID.X ;  /* 0x0000000000a07919 */ /* 0x000ee20000002100 */
[----:B------:R-:W-:Y:S01]  /*2af0*/  LOP3.LUT P4, RZ, R3, 0xffffffe0, RZ, 0xc0, !PT ;  /* 0xffffffe003ff7812 */ /* 0x000fe2000788c0ff */
[----:B------:R-:W-:Y:S01]  /*2b00*/  FADD.FTZ R159, R159, R214 ;  /* 0x000000d69f9f7221 */ /* 0x000fe20000010000 */
[----:B------:R-:W-:Y:S01]  /*2b10*/  BSSY B1, `(.L_x_976) ;  /* 0x0000114000017945 */ /* 0x000fe20003800000 */
[----:B-1----:R-:W-:Y:S02]  /*2b20*/  FADD.FTZ R156, R156, R215 ;  /* 0x000000d79c9c7221 */ /* 0x002fe40000010000 */
[----:B------:R-:W-:-:S06]  /*2b30*/  FMUL.FTZ R159, R159, c[0x0][0x1e0] ;  /* 0x000078009f9f7a20 */ /* 0x000fcc0000410000 */
[----:B------:R-:W-:-:S05]  /*2b40*/  @P3 IADD3 R157, R207, -0x1, RZ ;  /* 0xffffffffcf9d3810 */ /* 0x000fca0007ffe0ff */
[----:B------:R-:W-:-:S05]  /*2b50*/  @P3 IMAD R157, R157, c[0x0][0x168], RZ ;  /* 0x00005a009d9d3a24 */ /* 0x000fca00078e02ff */
[----:B------:R-:W-:Y:S02]  /*2b60*/  @P3 SHF.R.S32.HI R158, RZ, 0x1f, R157 ;  /* 0x0000001fff9e3819 */ /* 0x000fe4000001149d */
[----:B---3--:R-:W-:Y:S02]  /*2b70*/  @P3 LOP3.LUT R160, R160, 0x1f, RZ, 0xc0, !PT ;  /* 0x0000001fa0a03812 */ /* 0x008fe400078ec0ff */
[----:B------:R-:W-:Y:S01]  /*2b80*/  @P3 LEA.HI R157, R158, R157, RZ, 0x3 ;  /* 0x0000009d9e9d3211 */ /* 0x000fe200078f18ff */
[----:B------:R-:W-:-:S03]  /*2b90*/  IMAD.MOV.U32 R158, RZ, RZ, RZ ;  /* 0x000000ffff9e7224 */ /* 0x000fc600078e00ff */
[----:B------:R-:W-:Y:S01]  /*2ba0*/  @P3 LEA.HI.SX32 R158, R157, R160, 0x1d ;  /* 0x000000a09d9e3211 */ /* 0x000fe200078feaff */
[----:B------:R-:W-:Y:S01]  /*2bb0*/  FMUL.FTZ R160, R156, c[0x0][0x1e0] ;  /* 0x000078009ca07a20 */ /* 0x000fe20000410000 */
[----:B------:R-:W-:Y:S05]  /*2bc0*/  @!P4 BRA `(.L_x_977) ;  /* 0x000010800000c947 */ /* 0x000fea0003800000 */
[----:B------:R-:W-:Y:S01]  /*2bd0*/  BSSY B2, `(.L_x_978) ;  /* 0x0000005000027945 */ /* 0x000fe20003800000 */
[----:B------:R-:W-:Y:S05]  /*2be0*/  @!P3 BRA `(.L_x_979) ;  /* 0x000000300000b947 */ /* 0x000fea0003800000 */
[----:B------:R-:W-:-:S10]  /*2bf0*/  HFMA2.MMA R152, -RZ, RZ, 0, 9.5367431640625e-07 ;  /* 0x00000010ff987435 */ /* 0x000fd400000001ff */
[----:B------:R-:W-:-:S06]  /*2c00*/  IMAD.WIDE.U32 R152, R158, R152, c[0x0][0x170] ;  /* 0x00005c009e987625 */ /* 0x000fcc00078e0098 */
[----:B------:R-:W5:Y:S02]  /*2c10*/  LDG.E.128 R152, [R152.64] ;  /* 0x0000000498987981 */ /* 0x000f64000c1e1d00 */
.L_x_979:
[----:B------:R-:W-:Y:S05]  /*2c20*/  BSYNC B2 ;  /* 0x0000000000027941 */ /* 0x000fea0003800000 */
.L_x_978:
        /* <DEDUP_REMOVED lines=8> */
[----:B-----5:R-:W-:Y:S01]  /*2cb0*/  PRMT R157, RZ, 0x5410, R128 ;  /* 0x00005410ff9d7816 */ /* 0x020fe20000000080 */
[----:B------:R-:W-:Y:S05]  /*2cc0*/  BRA `(.L_x_982) ;  /* 0x000000b000007947 */ /* 0x000fea0003800000 */
.L_x_981:
        /* <DEDUP_REMOVED lines=11> */
.L_x_982:
[----:B------:R-:W-:Y:S05]  /*2d80*/  BSYNC B2 ;  /* 0x0000000000027941 */ /* 0x000fea0003800000 */
.L_x_980:
[----:B------:R-:W-:Y:S01]  /*2d90*/  ISETP.NE.U32.AND P5, PT, RZ, c[0x0][0x258], PT ;  /* 0x00009600ff007a0c */ /* 0x000fe20003fa5070 */
[----:B------:R-:W-:Y:S03]  /*2da0*/  BSSY B2, `(.L_x_983) ;  /* 0x0000010000027945 */ /* 0x000fe60003800000 */
[----:B------:R-:W-:-:S13]  /*2db0*/  ISETP.NE.AND.EX P5, PT, RZ, c[0x0][0x25c], PT, P5 ;  /* 0x00009700ff007a0c */ /* 0x000fda0003fa5350 */
[----:B------:R-:W-:-:S04]  /*2dc0*/  @P5 F2FP.BF16.PACK_AB R156, RZ, R157 ;  /* 0x0000009dff9c523e */ /* 0x000fc800000010ff */
[----:B------:R-:W-:Y:S01]  /*2dd0*/  @P5 PRMT R140, R156, 0x7610, R140 ;  /* 0x000076109c8c5816 */ /* 0x000fe2000000008c */
[----:B------:R-:W-:Y:S05]  /*2de0*/  @!P3 BRA `(.L_x_984) ;  /* 0x000000b00000b947 */ /* 0x000fea0003800000 */
[----:B-----5:R-:W-:Y:S01]  /*2df0*/  LOP3.LUT P6, RZ, R182, 0xff, RZ, 0xc0, !PT ;  /* 0x000000ffb6ff7812 */ /* 0x020fe200078cc0ff */
[----:B------:R-:W-:Y:S02]  /*2e00*/  FMUL.FTZ R156, R157, c[0x0][0x1ec] ;  /* 0x00007b009d9c7a20 */ /* 0x000fe40000410000 */
[----:B------:R-:W-:Y:S02]  /*2e10*/  IMAD.MOV.U32 R157, RZ, RZ, RZ ;  /* 0x000000ffff9d7224 */ /* 0x000fe400078e00ff */
[----:B------:R-:W-:-:S08]  /*2e20*/  FMUL.FTZ R156, R156, c[0x0][0x1e8] ;  /* 0x00007a009c9c7a20 */ /* 0x000fd00000410000 */
[----:B------:R-:W-:-:S05]  /*2e30*/  @P6 PRMT R161, RZ, 0x5410, R152 ;  /* 0x00005410ffa16816 */ /* 0x000fca0000000098 */
[----:B------:R-:W-:-:S04]  /*2e40*/  @P6 FMUL.FTZ R157, R156, R161 ;  /* 0x000000a19c9d6220 */ /* 0x000fc80000410000 */
[----:B------:R-:W-:Y:S01]  /*2e50*/  FADD.FTZ R96, R96, R157 ;  /* 0x0000009d60607221 */ /* 0x000fe20000010000 */
[----:B------:R-:W-:-:S06]  /*2e60*/  HFMA2.MMA R157, -RZ, RZ, 0, 0 ;  /* 0x00000000ff9d7435 */ /* 0x000fcc00000001ff */
[----:B------:R-:W-:-:S05]  /*2e70*/  @P6 FMUL.FTZ R157, R250, R156 ;  /* 0x0000009cfa9d6220 */ /* 0x000fca0000410000 */
[----:B------:R-:W-:-:S04]  /*2e80*/  F2FP.BF16.PACK_AB R157, RZ, R157 ;  /* 0x0000009dff9d723e */ /* 0x000fc800000010ff */
[----:B------:R-:W-:Y:S02]  /*2e90*/  PRMT R60, R157, 0x7610, R60 ;  /* 0x000076109d3c7816 */ /* 0x000fe4000000003c */
.L_x_984:
[----:B------:R-:W-:Y:S05]  /*2ea0*/  BSYNC B2 ;  /* 0x0000000000027941 */ /* 0x000fea0003800000 */
.L_x_983:
[----:B------:R-:W-:Y:S01]  /*2eb0*/  BSSY B2, `(.L_x_985) ;  /* 0x000000d000027945 */ /* 0x000fe20003800000 */
[----:B------:R-:W-:Y:S05]  /*2ec0*/  @P2 BRA `(.L_x_986) ;  /* 0x0000004000002947 */ /* 0x000fea0003800000 */
[----:B------:R-:W-:Y:S01]  /*2ed0*/  MOV R157, RZ ;  /* 0x000000ff009d7202 */ /* 0x000fe20000000f00 */
[----:B------:R-:W-:Y:S05]  /*2ee0*/  @!P4 BRA `(.L_x_987) ;  /* 0x000000900000c947 */ /* 0x000fea0003800000 */
[----:B-----5:R-:W-:Y:S01]  /*2ef0*/  PRMT R157, RZ, 0x7610, R128 ;  /* 0x00007610ff9d7816 */ /* 0x020fe20000000080 */
[----:B------:R-:W-:Y:S05]  /*2f00*/  BRA `(.L_x_987) ;  /* 0x0000007000007947 */ /* 0x000fea0003800000 */
.L_x_986:
[----:B------:R-:W-:-:S04]  /*2f10*/  ISETP.NE.AND P6, PT, R218, RZ, PT ;  /* 0x000000ffda00720c */ /* 0x000fc80003fc5270 */
[----:B------:R-:W-:-:S05]  /*2f20*/  FSEL R156, R159, RZ, !P6 ;  /* 0x000000ff9f9c7208 */ /* 0x000fca0007000000 */
[----:B------:R-:W-:-:S04]  /*2f30*/  FFMA.FTZ R156, R217, R160, R156 ;  /* 0x000000a0d99c7223 */ /* 0x000fc8000001009c */
[----:B------:R-:W-:-:S04]  /*2f40*/  FADD.FTZ R156, R209, -R156 ;  /* 0x8000009cd19c7221 */ /* 0x000fc80000010000 */
[----:B------:R-:W-:Y:S01]  /*2f50*/  FMUL.FTZ R157, R2, R156 ;  /* 0x0000009c029d7220 */ /* 0x000fe20000410000 */
[----:B-----5:R-:W-:-:S05]  /*2f60*/  @P4 PRMT R156, RZ, 0x7610, R128 ;  /* 0x00007610ff9c4816 */ /* 0x020fca0000000080 */
[----:B------:R-:W-:Y:S02]  /*2f70*/  @P4 FADD.FTZ R157, R157, R156 ;  /* 0x0000009c9d9d4221 */ /* 0x000fe40000010000 */
.L_x_987:
[----:B------:R-:W-:Y:S05]  /*2f80*/  BSYNC B2 ;  /* 0x0000000000027941 */ /* 0x000fea0003800000 */
.L_x_985:
[----:B------:R-:W-:Y:S01]  /*2f90*/  @P5 F2FP.BF16.PACK_AB R156, RZ, R157 ;  /* 0x0000009dff9c523e */ /* 0x000fe200000010ff */
[----:B------:R-:W-:Y:S03]  /*2fa0*/  BSSY B2, `(.L_x_988) ;  /* 0x000000e000027945 */ /* 0x000fe60003800000 */
        /* <DEDUP_REMOVED lines=13> */
.L_x_989:
[----:B------:R-:W-:Y:S05]  /*3080*/  BSYNC B2 ;  /* 0x0000000000027941 */ /* 0x000fea0003800000 */
.L_x_988:
[----:B------:R-:W-:Y:S01]  /*3090*/  BSSY B2, `(.L_x_990) ;  /* 0x000000d000027945 */ /* 0x000fe20003800000 */
[----:B------:R-:W-:Y:S05]  /*30a0*/  @P2 BRA `(.L_x_991) ;  /* 0x0000004000002947 */ /* 0x000fea0003800000 */
[----:B------:R-:W-:Y:S01]  /*30b0*/  MOV R157, RZ ;  /* 0x000000ff009d7202 */ /* 0x000fe20000000f00 */
[----:B------:R-:W-:Y:S05]  /*30c0*/  @!P4 BRA `(.L_x_992) ;  /* 0x000000900000c947 */ /* 0x000fea0003800000 */
[----:B-----5:R-:W-:Y:S01]  /*30d0*/  PRMT R157, RZ, 0x5410, R129 ;  /* 0x00005410ff9d7816 */ /* 0x020fe20000000081 */
[----:B------:R-:W-:Y:S05]  /*30e0*/  BRA `(.L_x_992) ;  /* 0x0000007000007947 */ /* 0x000fea0003800000 */
.L_x_991:
[----:B------:R-:W-:-:S04]  /*30f0*/  ISETP.NE.AND P6, PT, R218, RZ, PT ;  /* 0x000000ffda00720c */ /* 0x000fc80003fc5270 */
[----:B------:R-:W-:-:S05]  /*3100*/  FSEL R156, R159, RZ, !P6 ;  /* 0x000000ff9f9c7208 */ /* 0x000fca0007000000 */
[----:B------:R-:W-:-:S04]  /*3110*/  FFMA.FTZ R156, R208, R160, R156 ;  /* 0x000000a0d09c7223 */ /* 0x000fc8000001009c */
[----:B------:R-:W-:-:S04]  /*3120*/  FADD.FTZ R156, R206, -R156 ;  /* 0x8000009cce9c7221 */ /* 0x000fc80000010000 */
[----:B------:R-:W-:Y:S01]  /*3130*/  FMUL.FTZ R157, R2, R156 ;  /* 0x0000009c029d7220 */ /* 0x000fe20000410000 */
[----:B-----5:R-:W-:-:S05]  /*3140*/  @P4 PRMT R156, RZ, 0x5410, R129 ;  /* 0x00005410ff9c4816 */ /* 0x020fca0000000081 */
[----:B------:R-:W-:Y:S02]  /*3150*/  @P4 FADD.FTZ R157, R157, R156 ;  /* 0x0000009c9d9d4221 */ /* 0x000fe40000010000 */
.L_x_992:
[----:B------:R-:W-:Y:S05]  /*3160*/  BSYNC B2 ;  /* 0x0000000000027941 */ /* 0x000fea0003800000 */
.L_x_990:
        /* <DEDUP_REMOVED lines=15> */
.L_x_994:
[----:B------:R-:W-:Y:S05]  /*3260*/  BSYNC B2 ;  /* 0x0000000000027941 */ /* 0x000fea0003800000 */
.L_x_993:
[----:B------:R-:W-:Y:S01]  /*3270*/  BSSY B2, `(.L_x_995) ;  /* 0x000000d000027945 */ /* 0x000fe20003800000 */
[----:B------:R-:W-:Y:S05]  /*3280*/  @P2 BRA `(.L_x_996) ;  /* 0x0000004000002947 */ /* 0x000fea0003800000 */
[----:B------:R-:W-:Y:S01]  /*3290*/  MOV R157, RZ ;  /* 0x000000ff009d7202 */ /* 0x000fe20000000f00 */
[----:B------:R-:W-:Y:S05]  /*32a0*/  @!P4 BRA `(.L_x_997) ;  /* 0x000000900000c947 */ /* 0x000fea0003800000 */
[----:B-----5:R-:W-:Y:S01]  /*32b0*/  PRMT R157, RZ, 0x7610, R129 ;  /* 0x00007610ff9d7816 */ /* 0x020fe20000000081 */
[----:B------:R-:W-:Y:S05]  /*32c0*/  BRA `(.L_x_997) ;  /* 0x0000007000007947 */ /* 0x000fea0003800000 */
.L_x_996:
[----:B------:R-:W-:-:S04]  /*32d0*/  ISETP.NE.AND P6, PT, R218, RZ, PT ;  /* 0x000000ffda00720c */ /* 0x000fc80003fc5270 */
[----:B------:R-:W-:-:S05]  /*32e0*/  FSEL R156, R159, RZ, !P6 ;  /* 0x000000ff9f9c7208 */ /* 0x000fca0007000000 */
[----:B------:R-:W-:-:S04]  /*32f0*/  FFMA.FTZ R156, R205, R160, R156 ;  /* 0x000000a0cd9c7223 */ /* 0x000fc8000001009c */
[----:B------:R-:W-:-:S04]  /*3300*/  FADD.FTZ R156, R204, -R156 ;  /* 0x8000009ccc9c7221 */ /* 0x000fc80000010000 */
[----:B------:R-:W-:Y:S01]  /*3310*/  FMUL.FTZ R157, R2, R156 ;  /* 0x0000009c029d7220 */ /* 0x000fe20000410000 */
[----:B-----5:R-:W-:-:S05]  /*3320*/  @P4 PRMT R156, RZ, 0x7610, R129 ;  /* 0x00007610ff9c4816 */ /* 0x020fca0000000081 */
[----:B------:R-:W-:Y:S02]  /*3330*/  @P4 FADD.FTZ R157, R157, R156 ;  /* 0x0000009c9d9d4221 */ /* 0x000fe40000010000 */
.L_x_997:
[----:B------:R-:W-:Y:S05]  /*3340*/  BSYNC B2 ;  /* 0x0000000000027941 */ /* 0x000fea0003800000 */
.L_x_995:
        /* <DEDUP_REMOVED lines=15> */
.L_x_999:
[----:B------:R-:W-:Y:S05]  /*3440*/  BSYNC B2 ;  /* 0x0000000000027941 */ /* 0x000fea0003800000 */
.L_x_998:
[----:B------:R-:W-:Y:S01]  /*3450*/  BSSY B2, `(.L_x_1000) ;  /* 0x000000d000027945 */ /* 0x000fe20003800000 */
[----:B------:R-:W-:Y:S05]  /*3460*/  @P2 BRA `(.L_x_1001) ;  /* 0x0000004000002947 */ /* 0x000fea0003800000 */
[----:B------:R-:W-:Y:S01]  /*3470*/  MOV R157, RZ ;  /* 0x000000ff009d7202 */ /* 0x000fe20000000f00 */
[----:B------:R-:W-:Y:S05]  /*3480*/  @!P4 BRA `(.L_x_1002) ;  /* 0x000000900000c947 */ /* 0x000fea0003800000 */
[----:B-----5:R-:W-:Y:S01]  /*3490*/  PRMT R157, RZ, 0x5410, R130 ;  /* 0x00005410ff9d7816 */ /* 0x020fe20000000082 */
[----:B------:R-:W-:Y:S05]  /*34a0*/  BRA `(.L_x_1002) ;  /* 0x0000007000007947 */ /* 0x000fea0003800000 */
.L_x_1001:
[----:B------:R-:W-:-:S04]  /*34b0*/  ISETP.NE.AND P6, PT, R218, RZ, PT ;  /* 0x000000ffda00720c */ /* 0x000fc80003fc5270 */
[----:B------:R-:W-:-:S05]  /*34c0*/  FSEL R156, R159, RZ, !P6 ;  /* 0x000000ff9f9c7208 */ /* 0x000fca0007000000 */
[----:B------:R-:W-:-:S04]  /*34d0*/  FFMA.FTZ R156, R203, R160, R156 ;  /* 0x000000a0cb9c7223 */ /* 0x000fc8000001009c */
[----:B------:R-:W-:-:S04]  /*34e0*/  FADD.FTZ R156, R169, -R156 ;  /* 0x8000009ca99c7221 */ /* 0x000fc80000010000 */
[----:B------:R-:W-:Y:S01]  /*34f0*/  FMUL.FTZ R157, R2, R156 ;  /* 0x0000009c029d7220 */ /* 0x000fe20000410000 */
[----:B-----5:R-:W-:-:S05]  /*3500*/  @P4 PRMT R156, RZ, 0x5410, R130 ;  /* 0x00005410ff9c4816 */ /* 0x020fca0000000082 */
[----:B------:R-:W-:Y:S02]  /*3510*/  @P4 FADD.FTZ R157, R157, R156 ;  /* 0x0000009c9d9d4221 */ /* 0x000fe40000010000 */
.L_x_1002:
[----:B------:R-:W-:Y:S05]  /*3520*/  BSYNC B2 ;  /* 0x0000000000027941 */ /* 0x000fea0003800000 */
.L_x_1000:
        /* <DEDUP_REMOVED lines=15> */
.L_x_1004:
[----:B------:R-:W-:Y:S05]  /*3620*/  BSYNC B2 ;  /* 0x0000000000027941 */ /* 0x000fea0003800000 */
.L_x_1003:
[----:B------:R-:W-:Y:S01]  /*3630*/  BSSY B2, `(.L_x_1005) ;  /* 0x000000d000027945 */ /* 0x000fe20003800000 */
[----:B------:R-:W-:Y:S05]  /*3640*/  @P2 BRA `(.L_x_1006) ;  /* 0x0000004000002947 */ /* 0x000fea0003800000 */
[----:B------:R-:W-:Y:S01]  /*3650*/  MOV R157, RZ ;  /* 0x000000ff009d7202 */ /* 0x000fe20000000f00 */
[----:B------:R-:W-:Y:S05]  /*3660*/  @!P4 BRA `(.L_x_1007) ;  /* 0x000000900000c947 */ /* 0x000fea0003800000 */
[----:B-----5:R-:W-:Y:S01]  /*3670*/  PRMT R157, RZ, 0x7610, R130 ;  /* 0x00007610ff9d7816 */ /* 0x020fe20000000082 */
[----:B------:R-:W-:Y:S05]  /*3680*/  BRA `(.L_x_1007) ;  /* 0x0000007000007947 */ /* 0x000fea0003800000 */
.L_x_1006:
[----:B------:R-:W-:-:S04]  /*3690*/  ISETP.NE.AND P6, PT, R218, RZ, PT ;  /* 0x000000ffda00720c */ /* 0x000fc80003fc5270 */
[----:B------:R-:W-:-:S05]  /*36a0*/  FSEL R156, R159, RZ, !P6 ;  /* 0x000000ff9f9c7208 */ /* 0x000fca0007000000 */
[----:B------:R-:W-:-:S04]  /*36b0*/  FFMA.FTZ R156, R170, R160, R156 ;  /* 0x000000a0aa9c7223 */ /* 0x000fc8000001009c */
[----:B------:R-:W-:-:S04]  /*36c0*/  FADD.FTZ R156, R171, -R156 ;  /* 0x8000009cab9c7221 */ /* 0x000fc80000010000 */
[----:B------:R-:W-:Y:S01]  /*36d0*/  FMUL.FTZ R157, R2, R156 ;  /* 0x0000009c029d7220 */ /* 0x000fe20000410000 */
[----:B-----5:R-:W-:-:S05]  /*36e0*/  @P4 PRMT R156, RZ, 0x7610, R130 ;  /* 0x00007610ff9c4816 */ /* 0x020fca0000000082 */
[----:B------:R-:W-:Y:S02]  /*36f0*/  @P4 FADD.FTZ R157, R157, R156 ;  /* 0x0000009c9d9d4221 */ /* 0x000fe40000010000 */
.L_x_1007:
[----:B------:R-:W-:Y:S05]  /*3700*/  BSYNC B2 ;  /* 0x0000000000027941 */ /* 0x000fea0003800000 */
.L_x_1005:
        /* <DEDUP_REMOVED lines=15> */
.L_x_1009:
[----:B------:R-:W-:Y:S05]  /*3800*/  BSYNC B2 ;  /* 0x0000000000027941 */ /* 0x000fea0003800000 */
.L_x_1008:
[----:B------:R-:W-:Y:S01]  /*3810*/  BSSY B2, `(.L_x_1010) ;  /* 0x000000d000027945 */ /* 0x000fe20003800000 */
[----:B------:R-:W-:Y:S05]  /*3820*/  @P2 BRA `(.L_x_1011) ;  /* 0x0000004000002947 */ /* 0x000fea0003800000 */
[----:B------:R-:W-:Y:S01]  /*3830*/  MOV R157, RZ ;  /* 0x000000ff009d7202 */ /* 0x000fe20000000f00 */
[----:B------:R-:W-:Y:S05]  /*3840*/  @!P4 BRA `(.L_x_1012) ;  /* 0x000000900000c947 */ /* 0x000fea0003800000 */
[----:B-----5:R-:W-:Y:S01]  /*3850*/  PRMT R157, RZ, 0x5410, R131 ;  /* 0x00005410ff9d7816 */ /* 0x020fe20000000083 */
[----:B------:R-:W-:Y:S05]  /*3860*/  BRA `(.L_x_1012) ;  /* 0x0000007000007947 */ /* 0x000fea0003800000 */
.L_x_1011:
[----:B------:R-:W-:-:S04]  /*3870*/  ISETP.NE.AND P6, PT, R218, RZ, PT ;  /* 0x000000ffda00720c */ /* 0x000fc80003fc5270 */
[----:B------:R-:W-:-:S05]  /*3880*/  FSEL R156, R159, RZ, !P6 ;  /* 0x000000ff9f9c7208 */ /* 0x000fca0007000000 */
[----:B------:R-:W-:-:S04]  /*3890*/  FFMA.FTZ R156, R172, R160, R156 ;  /* 0x000000a0ac9c7223 */ /* 0x000fc8000001009c */
[----:B------:R-:W-:-:S04]  /*38a0*/  FADD.FTZ R156, R173, -R156 ;  /* 0x8000009cad9c7221 */ /* 0x000fc80000010000 */
[----:B------:R-:W-:Y:S01]  /*38b0*/  FMUL.FTZ R157, R2, R156 ;  /* 0x0000009c029d7220 */ /* 0x000fe20000410000 */
[----:B-----5:R-:W-:-:S05]  /*38c0*/  @P4 PRMT R156, RZ, 0x5410, R131 ;  /* 0x00005410ff9c4816 */ /* 0x020fca0000000083 */
[----:B------:R-:W-:Y:S02]  /*38d0*/  @P4 FADD.FTZ R157, R157, R156 ;  /* 0x0000009c9d9d4221 */ /* 0x000fe40000010000 */
.L_x_1012:
[----:B------:R-:W-:Y:S05]  /*38e0*/  BSYNC B2 ;  /* 0x0000000000027941 */ /* 0x000fea0003800000 */
.L_x_1010:
        /* <DEDUP_REMOVED lines=15> */
.L_x_1014:
[----:B------:R-:W-:Y:S05]  /*39e0*/  BSYNC B2 ;  /* 0x0000000000027941 */ /* 0x000fea0003800000 */
.L_x_1013:
[----:B------:R-:W-:Y:S01]  /*39f0*/  BSSY B2, `(.L_x_1015) ;  /* 0x000000d000027945 */ /* 0x000fe20003800000 */
[----:B------:R-:W-:Y:S05]  /*3a00*/  @P2 BRA `(.L_x_1016) ;  /* 0x0000004000002947 */ /* 0x000fea0003800000 */
[----:B------:R-:W-:Y:S01]  /*3a10*/  MOV R157, RZ ;  /* 0x000000ff009d7202 */ /* 0x000fe20000000f00 */
[----:B------:R-:W-:Y:S05]  /*3a20*/  @!P4 BRA `(.L_x_1017) ;  /* 0x000000900000c947 */ /* 0x000fea0003800000 */
[----:B-----5:R-:W-:Y:S01]  /*3a30*/  PRMT R157, RZ, 0x7610, R131 ;  /* 0x00007610ff9d7816 */ /* 0x020fe20000000083 */
[----:B------:R-:W-:Y:S05]  /*3a40*/  BRA `(.L_x_1017) ;  /* 0x0000007000007947 */ /* 0x000fea0003800000 */
.L_x_1016:
[----:B------:R-:W-:-:S04]  /*3a50*/  ISETP.NE.AND P6, PT, R218, RZ, PT ;  /* 0x000000ffda00720c */ /* 0x000fc80003fc5270 */
[----:B------:R-:W-:-:S05]  /*3a60*/  FSEL R156, R159, RZ, !P6 ;  /* 0x000000ff9f9c7208 */ /* 0x000fca0007000000 */
[----:B------:R-:W-:-:S04]  /*3a70*/  FFMA.FTZ R156, R174, R160, R156 ;  /* 0x000000a0ae9c7223 */ /* 0x000fc8000001009c */
[----:B------:R-:W-:-:S04]  /*3a80*/  FADD.FTZ R156, R175, -R156 ;  /* 0x8000009caf9c7221 */ /* 0x000fc80000010000 */
[----:B------:R-:W-:Y:S01]  /*3a90*/  FMUL.FTZ R157, R2, R156 ;  /* 0x0000009c029d7220 */ /* 0x000fe20000410000 */
[----:B-----5:R-:W-:-:S05]  /*3aa0*/  @P4 PRMT R156, RZ, 0x7610, R131 ;  /* 0x00007610ff9c4816 */ /* 0x020fca0000000083 */
[----:B------:R-:W-:Y:S02]  /*3ab0*/  @P4 FADD.FTZ R157, R157, R156 ;  /* 0x0000009c9d9d4221 */ /* 0x000fe40000010000 */
.L_x_1017:
[----:B------:R-:W-:Y:S05]  /*3ac0*/  BSYNC B2 ;  /* 0x0000000000027941 */ /* 0x000fea0003800000 */
.L_x_1015:
        /* <DEDUP_REMOVED lines=15> */
.L_x_1019:
[----:B------:R-:W-:Y:S05]  /*3bc0*/  BSYNC B2 ;  /* 0x0000000000027941 */ /* 0x000fea0003800000 */
.L_x_1018:
[----:B------:R-:W-:-:S05]  /*3bd0*/  @P5 MOV R156, 0x10 ;  /* 0x00000010009c5802 */ /* 0x000fca0000000f00 */
[C---:B------:R-:W-:Y:S01]  /*3be0*/  @P5 IMAD.WIDE.U32 R156, R4.reuse, R156, c[0x0][0x258] ;  /* 0x00009600049c5625 */ /* 0x040fe200078e009c */
[----:B------:R-:W-:-:S04]  /*3bf0*/  IADD3 R4, R4, 0x20, RZ ;  /* 0x0000002004047810 */ /* 0x000fc80007ffe0ff */
[----:B------:R1:W-:Y:S02]  /*3c00*/  @P5 STG.E.128 [R156.64], R140 ;  /* 0x0000008c9c005986 */ /* 0x0003e4000c101d04 */
[----:B-1----:R-:W-:-:S04]  /*3c10*/  @P3 IMAD.MOV.U32 R156, RZ, RZ, 0x10 ;  /* 0x00000010ff9c3424 */ /* 0x002fc800078e00ff */
[C---:B------:R-:W-:Y:S01]  /*3c20*/  @P3 IMAD.WIDE.U32 R156, R158.reuse, R156, c[0x0][0x248] ;  /* 0x000092009e9c3625 */ /* 0x040fe200078e009c */
[----:B------:R-:W-:-:S04]  /*3c30*/  IADD3 R158, R158, 0x20, RZ ;  /* 0x000000209e9e7810 */ /* 0x000fc80007ffe0ff */
[----:B------:R1:W-:Y:S03]  /*3c40*/  @P3 STG.E.128 [R156.64], R60 ;  /* 0x0000003c9c003986 */ /* 0x0003e6000c101d04 */
.L_x_977:
[----:B------:R-:W-:Y:S05]  /*3c50*/  BSYNC B1 ;  /* 0x0000000000017941 */ /* 0x000fea0003800000 */
.L_x_976:
[----:B------:R-:W-:Y:S01]  /*3c60*/  BSSY B1, `(.L_x_1020) ;  /* 0x000010a000017945 */ /* 0x000fe20003800000 */
[----:B------:R-:W-:Y:S05]  /*3c70*/  @!P0 BRA `(.L_x_1021) ;  /* 0x0000108000008947 */ /* 0x000fea0003800000 */
[----:B------:R-:W-:Y:S01]  /*3c80*/  BSSY B2, `(.L_x_1022) ;  /* 0x0000005000027945 */ /* 0x000fe20003800000 */
[----:B------:R-:W-:Y:S05]  /*3c90*/  @!P3 BRA `(.L_x_1023) ;  /* 0x000000300000b947 */ /* 0x000fea0003800000 */
[----:B-----5:R-:W-:-:S10]  /*3ca0*/  HFMA2.MMA R152, -RZ, RZ, 0, 9.5367431640625e-07 ;  /* 0x00000010ff987435 */ /* 0x020fd400000001ff */
[----:B------:R-:W-:-:S06]  /*3cb0*/  IMAD.WIDE.U32 R152, R158, R152, c[0x0][0x170] ;  /* 0x00005c009e987625 */ /* 0x000fcc00078e0098 */
[----:B------:R-:W5:Y:S02]  /*3cc0*/  LDG.E.128 R152, [R152.64] ;  /* 0x0000000498987981 */ /* 0x000f64000c1e1d00 */
.L_x_1023:
[----:B------:R-:W-:Y:S05]  /*3cd0*/  BSYNC B2 ;  /* 0x0000000000027941 */ /* 0x000fea0003800000 */
.L_x_1022:
[----:B------:R-:W-:Y:S01]  /*3ce0*/  BSSY B2, `(.L_x_1024) ;  /* 0x0000015000027945 */ /* 0x000fe20003800000 */
[----:B------:R-:W-:Y:S05]  /*3cf0*/  @P2 BRA `(.L_x_1025) ;  /* 0x0000008000002947 */ /* 0x000fea0003800000 */
[----:B------:R-:W-:Y:S01]  /*3d00*/  ULDC.64 UR6, c[0x0][0x218] ;  /* 0x0000860000067ab9 */ /* 0x000fe20000000a00 */
[----:B-1----:R-:W-:Y:S01]  /*3d10*/  MOV R157, RZ ;  /* 0x000000ff009d7202 */ /* 0x002fe20000000f00 */
[----:B------:R-:W-:-:S04]  /*3d20*/  UISETP.NE.U32.AND UP0, UPT, URZ, UR6, UPT ;  /* 0x000000063f00728c */ /* 0x000fc8000bf05070 */
[----:B------:R-:W-:-:S06]  /*3d30*/  UISETP.NE.AND.EX UP0, UPT, URZ, UR7, UPT, UP0 ;  /* 0x000000073f00728c */ /* 0x000fcc000bf05300 */
[----:B------:R-:W-:-:S13]  /*3d40*/  PLOP3.LUT P4, PT, PT, PT, UP0, 0x80, 0x0 ;  /* 0x000000000000781c */ /* 0x000fda0003f8f008 */
[----:B------:R-:W-:Y:S05]  /*3d50*/  @!P4 BRA `(.L_x_1026) ;  /* 0x000000d00000c947 */ /* 0x000fea0003800000 */
[----:B-----5:R-:W-:Y:S01]  /*3d60*/  PRMT R157, RZ, 0x5410, R132 ;  /* 0x00005410ff9d7816 */ /* 0x020fe20000000084 */
[----:B------:R-:W-:Y:S05]  /*3d70*/  BRA `(.L_x_1026) ;  /* 0x000000b000007947 */ /* 0x000fea0003800000 */
.L_x_1025:
        /* <DEDUP_REMOVED lines=9> */
[----:B-----5:R-:W-:-:S05]  /*3e10*/  @P4 PRMT R156, RZ, 0x5410, R132 ;  /* 0x00005410ff9c4816 */ /* 0x020fca0000000084 */
[----:B------:R-:W-:Y:S02]  /*3e20*/  @P4 FADD.FTZ R157, R157, R156 ;  /* 0x0000009c9d9d4221 */ /* 0x000fe40000010000 */
.L_x_1026:
[----:B------:R-:W-:Y:S05]  /*3e30*/  BSYNC B2 ;  /* 0x0000000000027941 */ /* 0x000fea0003800000 */
.L_x_1024:
        /* <DEDUP_REMOVED lines=17> */
.L_x_1028:
[----:B------:R-:W-:Y:S05]  /*3f50*/  BSYNC B2 ;  /* 0x0000000000027941 */ /* 0x000fea0003800000 */
.L_x_1027:
[----:B------:R-:W-:Y:S01]  /*3f60*/  BSSY B2, `(.L_x_1029) ;  /* 0x000000d000027945 */ /* 0x000fe20003800000 */
[----:B------:R-:W-:Y:S05]  /*3f70*/  @P2 BRA `(.L_x_1030) ;  /* 0x0000004000002947 */ /* 0x000fea0003800000 */
[----:B------:R-:W-:Y:S01]  /*3f80*/  MOV R157, RZ ;  /* 0x000000ff009d7202 */ /* 0x000fe20000000f00 */
[----:B------:R-:W-:Y:S05]  /*3f90*/  @!P4 BRA `(.L_x_1031) ;  /* 0x000000900000c947 */ /* 0x000fea0003800000 */
[----:B-----5:R-:W-:Y:S01]  /*3fa0*/  PRMT R157, RZ, 0x7610, R132 ;  /* 0x00007610ff9d7816 */ /* 0x020fe20000000084 */
[----:B------:R-:W-:Y:S05]  /*3fb0*/  BRA `(.L_x_1031) ;  /* 0x0000007000007947 */ /* 0x000fea0003800000 */
.L_x_1030:
[----:B------:R-:W-:-:S04]  /*3fc0*/  ISETP.NE.AND P6, PT, R218, RZ, PT ;  /* 0x000000ffda00720c */ /* 0x000fc80003fc5270 */
[----:B------:R-:W-:-:S05]  /*3fd0*/  FSEL R156, R159, RZ, !P6 ;  /* 0x000000ff9f9c7208 */ /* 0x000fca0007000000 */
[----:B------:R-:W-:-:S04]  /*3fe0*/  FFMA.FTZ R156, R6, R160, R156 ;  /* 0x000000a0069c7223 */ /* 0x000fc8000001009c */
[----:B------:R-:W-:-:S04]  /*3ff0*/  FADD.FTZ R156, R9, -R156 ;  /* 0x8000009c099c7221 */ /* 0x000fc80000010000 */
[----:B------:R-:W-:Y:S01]  /*4000*/  FMUL.FTZ R157, R2, R156 ;  /* 0x0000009c029d7220 */ /* 0x000fe20000410000 */
[----:B-----5:R-:W-:-:S05]  /*4010*/  @P4 PRMT R156, RZ, 0x7610, R132 ;  /* 0x00007610ff9c4816 */ /* 0x020fca0000000084 */
[----:B------:R-:W-:Y:S02]  /*4020*/  @P4 FADD.FTZ R157, R157, R156 ;  /* 0x0000009c9d9d4221 */ /* 0x000fe40000010000 */
.L_x_1031:
[----:B------:R-:W-:Y:S05]  /*4030*/  BSYNC B2 ;  /* 0x0000000000027941 */ /* 0x000fea0003800000 */
.L_x_1029:
        /* <DEDUP_REMOVED lines=15> */
.L_x_1033:
[----:B------:R-:W-:Y:S05]  /*4130*/  BSYNC B2 ;  /* 0x0000000000027941 */ /* 0x000fea0003800000 */
.L_x_1032:
[----:B------:R-:W-:Y:S01]  /*4140*/  BSSY B2, `(.L_x_1034) ;  /* 0x000000d000027945 */ /* 0x000fe20003800000 */
[----:B------:R-:W-:Y:S05]  /*4150*/  @P2 BRA `(.L_x_1035) ;  /* 0x0000004000002947 */ /* 0x000fea0003800000 */
[----:B------:R-:W-:Y:S01]  /*4160*/  MOV R157, RZ ;  /* 0x000000ff009d7202 */ /* 0x000fe20000000f00 */
[----:B------:R-:W-:Y:S05]  /*4170*/  @!P4 BRA `(.L_x_1036) ;  /* 0x000000900000c947 */ /* 0x000fea0003800000 */
[----:B-----5:R-:W-:Y:S01]  /*4180*/  PRMT R157, RZ, 0x5410, R133 ;  /* 0x00005410ff9d7816 */ /* 0x020fe20000000085 */
[----:B------:R-:W-:Y:S05]  /*4190*/  BRA `(.L_x_1036) ;  /* 0x0000007000007947 */ /* 0x000fea0003800000 */
.L_x_1035:
[----:B------:R-:W-:-:S04]  /*41a0*/  ISETP.NE.AND P6, PT, R218, RZ, PT ;  /* 0x000000ffda00720c */ /* 0x000fc80003fc5270 */
[----:B------:R-:W-:-:S05]  /*41b0*/  FSEL R156, R159, RZ, !P6 ;  /* 0x000000ff9f9c7208 */ /* 0x000fca0007000000 */
[----:B------:R-:W-:-:S04]  /*41c0*/  FFMA.FTZ R156, R8, R160, R156 ;  /* 0x000000a0089c7223 */ /* 0x000fc8000001009c */
[----:B------:R-:W-:-:S04]  /*41d0*/  FADD.FTZ R156, R11, -R156 ;  /* 0x8000009c0b9c7221 */ /* 0x000fc80000010000 */
[----:B------:R-:W-:Y:S01]  /*41e0*/  FMUL.FTZ R157, R2, R156 ;  /* 0x0000009c029d7220 */ /* 0x000fe20000410000 */
[----:B-----5:R-:W-:-:S05]  /*41f0*/  @P4 PRMT R156, RZ, 0x5410, R133 ;  /* 0x00005410ff9c4816 */ /* 0x020fca0000000085 */
[----:B------:R-:W-:Y:S02]  /*4200*/  @P4 FADD.FTZ R157, R157, R156 ;  /* 0x0000009c9d9d4221 */ /* 0x000fe40000010000 */
.L_x_1036:
[----:B------:R-:W-:Y:S05]  /*4210*/  BSYNC B2 ;  /* 0x0000000000027941 */ /* 0x000fea0003800000 */
.L_x_1034:
        /* <DEDUP_REMOVED lines=15> */
.L_x_1038:
[----:B------:R-:W-:Y:S05]  /*4310*/  BSYNC B2 ;  /* 0x0000000000027941 */ /* 0x000fea0003800000 */
.L_x_1037:
[----:B------:R-:W-:Y:S01]  /*4320*/  BSSY B2, `(.L_x_1039) ;  /* 0x000000d000027945 */ /* 0x000fe20003800000 */
[----:B------:R-:W-:Y:S05]  /*4330*/  @P2 BRA `(.L_x_1040) ;  /* 0x0000004000002947 */ /* 0x000fea0003800000 */
[----:B------:R-:W-:Y:S01]  /*4340*/  MOV R157, RZ ;  /* 0x000000ff009d7202 */ /* 0x000fe20000000f00 */
[----:B------:R-:W-:Y:S05]  /*4350*/  @!P4 BRA `(.L_x_1041) ;  /* 0x000000900000c947 */ /* 0x000fea0003800000 */
[----:B-----5:R-:W-:Y:S01]  /*4360*/  PRMT R157, RZ, 0x7610, R133 ;  /* 0x00007610ff9d7816 */ /* 0x020fe20000000085 */
[----:B------:R-:W-:Y:S05]  /*4370*/  BRA `(.L_x_1041) ;  /* 0x0000007000007947 */ /* 0x000fea0003800000 */
.L_x_1040:
[----:B------:R-:W-:-:S04]  /*4380*/  ISETP.NE.AND P6, PT, R218, RZ, PT ;  /* 0x000000ffda00720c */ /* 0x000fc80003fc5270 */
[----:B------:R-:W-:-:S05]  /*4390*/  FSEL R156, R159, RZ, !P6 ;  /* 0x000000ff9f9c7208 */ /* 0x000fca0007000000 */
[----:B------:R-:W-:-:S04]  /*43a0*/  FFMA.FTZ R156, R10, R160, R156 ;  /* 0x000000a00a9c7223 */ /* 0x000fc8000001009c */
[----:B------:R-:W-:-:S04]  /*43b0*/  FADD.FTZ R156, R13, -R156 ;  /* 0x8000009c0d9c7221 */ /* 0x000fc80000010000 */
[----:B------:R-:W-:Y:S01]  /*43c0*/  FMUL.FTZ R157, R2, R156 ;  /* 0x0000009c029d7220 */ /* 0x000fe20000410000 */
[----:B-----5:R-:W-:-:S05]  /*43d0*/  @P4 PRMT R156, RZ, 0x7610, R133 ;  /* 0x00007610ff9c4816 */ /* 0x020fca0000000085 */
[----:B------:R-:W-:Y:S02]  /*43e0*/  @P4 FADD.FTZ R157, R157, R156 ;  /* 0x0000009c9d9d4221 */ /* 0x000fe40000010000 */
.L_x_1041:
[----:B------:R-:W-:Y:S05]  /*43f0*/  BSYNC B2 ;  /* 0x0000000000027941 */ /* 0x000fea0003800000 */
.L_x_1039:
        /* <DEDUP_REMOVED lines=15> */
.L_x_1043:
[----:B------:R-:W-:Y:S05]  /*44f0*/  BSYNC B2 ;  /* 0x0000000000027941 */ /* 0x000fea0003800000 */
.L_x_1042:
[----:B------:R-:W-:Y:S01]  /*4500*/  BSSY B2, `(.L_x_1044) ;  /* 0x000000d000027945 */ /* 0x000fe20003800000 */
[----:B------:R-:W-:Y:S05]  /*4510*/  @P2 BRA `(.L_x_1045) ;  /* 0x0000004000002947 */ /* 0x000fea0003800000 */
[----:B------:R-:W-:Y:S01]  /*4520*/  MOV R157, RZ ;  /* 0x000000ff009d7202 */ /* 0x000fe20000000f00 */
[----:B------:R-:W-:Y:S05]  /*4530*/  @!P4 BRA `(.L_x_1046) ;  /* 0x000000900000c947 */ /* 0x000fea0003800000 */
[----:B-----5:R-:W-:Y:S01]  /*4540*/  PRMT R157, RZ, 0x5410, R134 ;  /* 0x00005410ff9d7816 */ /* 0x020fe20000000086 */
[----:B------:R-:W-:Y:S05]  /*4550*/  BRA `(.L_x_1046) ;  /* 0x0000007000007947 */ /* 0x000fea0003800000 */
.L_x_1045:
[----:B------:R-:W-:-:S04]  /*4560*/  ISETP.NE.AND P6, PT, R218, RZ, PT ;  /* 0x000000ffda00720c */ /* 0x000fc80003fc5270 */
[----:B------:R-:W-:-:S05]  /*4570*/  FSEL R156, R159, RZ, !P6 ;  /* 0x000000ff9f9c7208 */ /* 0x000fca0007000000 */
[----:B------:R-:W-:-:S04]  /*4580*/  FFMA.FTZ R156, R12, R160, R156 ;  /* 0x000000a00c9c7223 */ /* 0x000fc8000001009c */
[----:B------:R-:W-:-:S04]  /*4590*/  FADD.FTZ R156, R14, -R156 ;  /* 0x8000009c0e9c7221 */ /* 0x000fc80000010000 */
[----:B------:R-:W-:Y:S01]  /*45a0*/  FMUL.FTZ R157, R2, R156 ;  /* 0x0000009c029d7220 */ /* 0x000fe20000410000 */
[----:B-----5:R-:W-:-:S05]  /*45b0*/  @P4 PRMT R156, RZ, 0x5410, R134 ;  /* 0x00005410ff9c4816 */ /* 0x020fca0000000086 */
[----:B------:R-:W-:Y:S02]  /*45c0*/  @P4 FADD.FTZ R157, R157, R156 ;  /* 0x0000009c9d9d4221 */ /* 0x000fe40000010000 */
.L_x_1046:
[----:B------:R-:W-:Y:S05]  /*45d0*/  BSYNC B2 ;  /* 0x0000000000027941 */ /* 0x000fea0003800000 */
.L_x_1044:
        /* <DEDUP_REMOVED lines=15> */
.L_x_1048:
[----:B------:R-:W-:Y:S05]  /*46d0*/  BSYNC B2 ;  /* 0x0000000000027941 */ /* 0x000fea0003800000 */
.L_x_1047:
[----:B------:R-:W-:Y:S01]  /*46e0*/  BSSY B2, `(.L_x_1049) ;  /* 0x000000d000027945 */ /* 0x000fe20003800000 */
[----:B------:R-:W-:Y:S05]  /*46f0*/  @P2 BRA `(.L_x_1050) ;  /* 0x0000004000002947 */ /* 0x000fea0003800000 */
[----:B------:R-:W-:Y:S01]  /*4700*/  MOV R157, RZ ;  /* 0x000000ff009d7202 */ /* 0x000fe20000000f00 */
[----:B------:R-:W-:Y:S05]  /*4710*/  @!P4 BRA `(.L_x_1051) ;  /* 0x000000900000c947 */ /* 0x000fea0003800000 */
[----:B-----5:R-:W-:Y:S01]  /*4720*/  PRMT R157, RZ, 0x7610, R134 ;  /* 0x00007610ff9d7816 */ /* 0x020fe20000000086 */
[----:B------:R-:W-:Y:S05]  /*4730*/  BRA `(.L_x_1051) ;  /* 0x0000007000007947 */ /* 0x000fea0003800000 */
.L_x_1050:
[----:B------:R-:W-:-:S04]  /*4740*/  ISETP.NE.AND P6, PT, R218, RZ, PT ;  /* 0x000000ffda00720c */ /* 0x000fc80003fc5270 */
[----:B------:R-:W-:-:S05]  /*4750*/  FSEL R156, R159, RZ, !P6 ;  /* 0x000000ff9f9c7208 */ /* 0x000fca0007000000 */
[----:B------:R-:W-:-:S04]  /*4760*/  FFMA.FTZ R156, R15, R160, R156 ;  /* 0x000000a00f9c7223 */ /* 0x000fc8000001009c */
[----:B------:R-:W-:-:S04]  /*4770*/  FADD.FTZ R156, R16, -R156 ;  /* 0x8000009c109c7221 */ /* 0x000fc80000010000 */
[----:B------:R-:W-:Y:S01]  /*4780*/  FMUL.FTZ R157, R2, R156 ;  /* 0x0000009c029d7220 */ /* 0x000fe20000410000 */
[----:B-----5:R-:W-:-:S05]  /*4790*/  @P4 PRMT R156, RZ, 0x7610, R134 ;  /* 0x00007610ff9c4816 */ /* 0x020fca0000000086 */
[----:B------:R-:W-:Y:S02]  /*47a0*/  @P4 FADD.FTZ R157, R157, R156 ;  /* 0x0000009c9d9d4221 */ /* 0x000fe40000010000 */
.L_x_1051:
[----:B------:R-:W-:Y:S05]  /*47b0*/  BSYNC B2 ;  /* 0x0000000000027941 */ /* 0x000fea0003800000 */
.L_x_1049:
        /* <DEDUP_REMOVED lines=15> */
.L_x_1053:
[----:B------:R-:W-:Y:S05]  /*48b0*/  BSYNC B2 ;  /* 0x0000000000027941 */ /* 0x000fea0003800000 */
.L_x_1052:
[----:B------:R-:W-:Y:S01]  /*48c0*/  BSSY B2, `(.L_x_1054) ;  /* 0x000000d000027945 */ /* 0x000fe20003800000 */
[----:B------:R-:W-:Y:S05]  /*48d0*/  @P2 BRA `(.L_x_1055) ;  /* 0x0000004000002947 */ /* 0x000fea0003800000 */
[----:B------:R-:W-:Y:S01]  /*48e0*/  MOV R157, RZ ;  /* 0x000000ff009d7202 */ /* 0x000fe20000000f00 */
[----:B------:R-:W-:Y:S05]  /*48f0*/  @!P4 BRA `(.L_x_1056) ;  /* 0x000000900000c947 */ /* 0x000fea0003800000 */
[----:B-----5:R-:W-:Y:S01]  /*4900*/  PRMT R157, RZ, 0x5410, R135 ;  /* 0x00005410ff9d7816 */ /* 0x020fe20000000087 */
[----:B------:R-:W-:Y:S05]  /*4910*/  BRA `(.L_x_1056) ;  /* 0x0000007000007947 */ /* 0x000fea0003800000 */
.L_x_1055:
[----:B------:R-:W-:-:S04]  /*4920*/  ISETP.NE.AND P6, PT, R218, RZ, PT ;  /* 0x000000ffda00720c */ /* 0x000fc80003fc5270 */
[----:B------:R-:W-:-:S05]  /*4930*/  FSEL R156, R159, RZ, !P6 ;  /* 0x000000ff9f9c7208 */ /* 0x000fca0007000000 */
[----:B------:R-:W-:-:S04]  /*4940*/  FFMA.FTZ R156, R17, R160, R156 ;  /* 0x000000a0119c7223 */ /* 0x000fc8000001009c */
[----:B------:R-:W-:-:S04]  /*4950*/  FADD.FTZ R156, R18, -R156 ;  /* 0x8000009c129c7221 */ /* 0x000fc80000010000 */
[----:B------:R-:W-:Y:S01]  /*4960*/  FMUL.FTZ R157, R2, R156 ;  /* 0x0000009c029d7220 */ /* 0x000fe20000410000 */
[----:B-----5:R-:W-:-:S05]  /*4970*/  @P4 PRMT R156, RZ, 0x5410, R135 ;  /* 0x00005410ff9c4816 */ /* 0x020fca0000000087 */
[----:B------:R-:W-:Y:S02]  /*4980*/  @P4 FADD.FTZ R157, R157, R156 ;  /* 0x0000009c9d9d4221 */ /* 0x000fe40000010000 */
.L_x_1056:
[----:B------:R-:W-:Y:S05]  /*4990*/  BSYNC B2 ;  /* 0x0000000000027941 */ /* 0x000fea0003800000 */
.L_x_1054:
        /* <DEDUP_REMOVED lines=15> */
.L_x_1058:
[----:B------:R-:W-:Y:S05]  /*4a90*/  BSYNC B2 ;  /* 0x0000000000027941 */ /* 0x000fea0003800000 */
.L_x_1057:
[----:B------:R-:W-:Y:S01]  /*4aa0*/  BSSY B2, `(.L_x_1059) ;  /* 0x000000d000027945 */ /* 0x000fe20003800000 */
[----:B------:R-:W-:Y:S05]  /*4ab0*/  @P2 BRA `(.L_x_1060) ;  /* 0x0000004000002947 */ /* 0x000fea0003800000 */
[----:B------:R-:W-:Y:S01]  /*4ac0*/  MOV R157, RZ ;  /* 0x000000ff009d7202 */ /* 0x000fe20000000f00 */
[----:B------:R-:W-:Y:S05]  /*4ad0*/  @!P4 BRA `(.L_x_1061) ;  /* 0x000000900000c947 */ /* 0x000fea0003800000 */
[----:B-----5:R-:W-:Y:S01]  /*4ae0*/  PRMT R157, RZ, 0x7610, R135 ;  /* 0x00007610ff9d7816 */ /* 0x020fe20000000087 */
[----:B------:R-:W-:Y:S05]  /*4af0*/  BRA `(.L_x_1061) ;  /* 0x0000007000007947 */ /* 0x000fea0003800000 */
.L_x_1060:
[----:B------:R-:W-:-:S04]  /*4b00*/  ISETP.NE.AND P6, PT, R218, RZ, PT ;  /* 0x000000ffda00720c */ /* 0x000fc80003fc5270 */
[----:B------:R-:W-:-:S05]  /*4b10*/  FSEL R156, R159, RZ, !P6 ;  /* 0x000000ff9f9c7208 */ /* 0x000fca0007000000 */
[----:B------:R-:W-:-:S04]  /*4b20*/  FFMA.FTZ R156, R19, R160, R156 ;  /* 0x000000a0139c7223 */ /* 0x000fc8000001009c */
[----:B------:R-:W-:-:S04]  /*4b30*/  FADD.FTZ R156, R20, -R156 ;  /* 0x8000009c149c7221 */ /* 0x000fc80000010000 */
[----:B------:R-:W-:Y:S01]  /*4b40*/  FMUL.FTZ R157, R2, R156 ;  /* 0x0000009c029d7220 */ /* 0x000fe20000410000 */
[----:B-----5:R-:W-:-:S05]  /*4b50*/  @P4 PRMT R156, RZ, 0x7610, R135 ;  /* 0x00007610ff9c4816 */ /* 0x020fca0000000087 */
[----:B------:R-:W-:Y:S02]  /*4b60*/  @P4 FADD.FTZ R157, R157, R156 ;  /* 0x0000009c9d9d4221 */ /* 0x000fe40000010000 */
.L_x_1061:
[----:B------:R-:W-:Y:S05]  /*4b70*/  BSYNC B2 ;  /* 0x0000000000027941 */ /* 0x000fea0003800000 */
.L_x_1059:
        /* <DEDUP_REMOVED lines=15> */
.L_x_1063:
[----:B------:R-:W-:Y:S05]  /*4c70*/  BSYNC B2 ;  /* 0x0000000000027941 */ /* 0x000fea0003800000 */
.L_x_1062:
        /* <DEDUP_REMOVED lines=8> */
.L_x_1021:
[----:B------:R-:W-:Y:S05]  /*4d00*/  BSYNC B1 ;  /* 0x0000000000017941 */ /* 0x000fea0003800000 */
.L_x_1020:
[----:B------:R-:W-:Y:S01]  /*4d10*/  BSSY B1, `(.L_x_1064) ;  /* 0x000010a000017945 */ /* 0x000fe20003800000 */
[----:B------:R-:W-:Y:S05]  /*4d20*/  @!P1 BRA `(.L_x_1065) ;  /* 0x0000108000009947 */ /* 0x000fea0003800000 */
[----:B------:R-:W-:Y:S01]  /*4d30*/  BSSY B2, `(.L_x_1066) ;  /* 0x0000005000027945 */ /* 0x000fe20003800000 */
[----:B------:R-:W-:Y:S05]  /*4d40*/  @!P3 BRA `(.L_x_1067) ;  /* 0x000000300000b947 */ /* 0x000fea0003800000 */
[----:B-----5:R-:W-:-:S10]  /*4d50*/  HFMA2.MMA R152, -RZ, RZ, 0, 9.5367431640625e-07 ;  /* 0x00000010ff987435 */ /* 0x020fd400000001ff */
[----:B------:R-:W-:-:S06]  /*4d60*/  IMAD.WIDE.U32 R152, R158, R152, c[0x0][0x170] ;  /* 0x00005c009e987625 */ /* 0x000fcc00078e0098 */
[----:B------:R-:W5:Y:S02]  /*4d70*/  LDG.E.128 R152, [R152.64] ;  /* 0x0000000498987981 */ /* 0x000f64000c1e1d00 */
.L_x_1067:
[----:B------:R-:W-:Y:S05]  /*4d80*/  BSYNC B2 ;  /* 0x0000000000027941 */ /* 0x000fea0003800000 */
.L_x_1066:
        /* <DEDUP_REMOVED lines=10> */
.L_x_1069:
        /* <DEDUP_REMOVED lines=11> */
.L_x_1070:
[----:B------:R-:W-:Y:S05]  /*4ee0*/  BSYNC B2 ;  /* 0x0000000000027941 */ /* 0x000fea0003800000 */
.L_x_1068:
        /* <DEDUP_REMOVED lines=17> */
.L_x_1072:
[----:B------:R-:W-:Y:S05]  /*5000*/  BSYNC B2 ;  /* 0x0000000000027941 */ /* 0x000fea0003800000 */
.L_x_1071:
[----:B------:R-:W-:Y:S01]  /*5010*/  BSSY B2, `(.L_x_1073) ;  /* 0x000000d000027945 */ /* 0x000fe20003800000 */
[----:B------:R-:W-:Y:S05]  /*5020*/  @P2 BRA `(.L_x_1074) ;  /* 0x0000004000002947 */ /* 0x000fea0003800000 */
[----:B------:R-:W-:Y:S01]  /*5030*/  MOV R157, RZ ;  /* 0x000000ff009d7202 */ /* 0x000fe20000000f00 */
[----:B------:R-:W-:Y:S05]  /*5040*/  @!P4 BRA `(.L_x_1075) ;  /* 0x000000900000c947 */ /* 0x000fea0003800000 */
[----:B-----5:R-:W-:Y:S01]  /*5050*/  PRMT R157, RZ, 0x7610, R136 ;  /* 0x00007610ff9d7816 */ /* 0x020fe20000000088 */
[----:B------:R-:W-:Y:S05]  /*5060*/  BRA `(.L_x_1075) ;  /* 0x0000007000007947 */ /* 0x000fea0003800000 */
.L_x_1074:
[----:B------:R-:W-:-:S04]  /*5070*/  ISETP.NE.AND P6, PT, R218, RZ, PT ;  /* 0x000000ffda00720c */ /* 0x000fc80003fc5270 */
[----:B------:R-:W-:-:S05]  /*5080*/  FSEL R156, R159, RZ, !P6 ;  /* 0x000000ff9f9c7208 */ /* 0x000fca0007000000 */
[----:B------:R-:W-:-:S04]  /*5090*/  FFMA.FTZ R156, R22, R160, R156 ;  /* 0x000000a0169c7223 */ /* 0x000fc8000001009c */
[----:B------:R-:W-:-:S04]  /*50a0*/  FADD.FTZ R156, R25, -R156 ;  /* 0x8000009c199c7221 */ /* 0x000fc80000010000 */
[----:B------:R-:W-:Y:S01]  /*50b0*/  FMUL.FTZ R157, R2, R156 ;  /* 0x0000009c029d7220 */ /* 0x000fe20000410000 */
[----:B-----5:R-:W-:-:S05]  /*50c0*/  @P4 PRMT R156, RZ, 0x7610, R136 ;  /* 0x00007610ff9c4816 */ /* 0x020fca0000000088 */
[----:B------:R-:W-:Y:S02]  /*50d0*/  @P4 FADD.FTZ R157, R157, R156 ;  /* 0x0000009c9d9d4221 */ /* 0x000fe40000010000 */
.L_x_1075:
[----:B------:R-:W-:Y:S05]  /*50e0*/  BSYNC B2 ;  /* 0x0000000000027941 */ /* 0x000fea0003800000 */
.L_x_1073:
        /* <DEDUP_REMOVED lines=15> */
.L_x_1077:
[----:B------:R-:W-:Y:S05]  /*51e0*/  BSYNC B2 ;  /* 0x0000000000027941 */ /* 0x000fea0003800000 */
.L_x_1076:
[----:B------:R-:W-:Y:S01]  /*51f0*/  BSSY B2, `(.L_x_1078) ;  /* 0x000000d000027945 */ /* 0x000fe20003800000 */
[----:B------:R-:W-:Y:S05]  /*5200*/  @P2 BRA `(.L_x_1079) ;  /* 0x0000004000002947 */ /* 0x000fea0003800000 */
[----:B------:R-:W-:Y:S01]  /*5210*/  MOV R157, RZ ;  /* 0x000000ff009d7202 */ /* 0x000fe20000000f00 */
[----:B------:R-:W-:Y:S05]  /*5220*/  @!P4 BRA `(.L_x_1080) ;  /* 0x000000900000c947 */ /* 0x000fea0003800000 */
[----:B-----5:R-:W-:Y:S01]  /*5230*/  PRMT R157, RZ, 0x5410, R137 ;  /* 0x00005410ff9d7816 */ /* 0x020fe20000000089 */
[----:B------:R-:W-:Y:S05]  /*5240*/  BRA `(.L_x_1080) ;  /* 0x0000007000007947 */ /* 0x000fea0003800000 */
.L_x_1079:
[----:B------:R-:W-:-:S04]  /*5250*/  ISETP.NE.AND P6, PT, R218, RZ, PT ;  /* 0x000000ffda00720c */ /* 0x000fc80003fc5270 */
[----:B------:R-:W-:-:S05]  /*5260*/  FSEL R156, R159, RZ, !P6 ;  /* 0x000000ff9f9c7208 */ /* 0x000fca0007000000 */
[----:B------:R-:W-:-:S04]  /*5270*/  FFMA.FTZ R156, R24, R160, R156 ;  /* 0x000000a0189c7223 */ /* 0x000fc8000001009c */
[----:B------:R-:W-:-:S04]  /*5280*/  FADD.FTZ R156, R27, -R156 ;  /* 0x8000009c1b9c7221 */ /* 0x000fc80000010000 */
[----:B------:R-:W-:Y:S01]  /*5290*/  FMUL.FTZ R157, R2, R156 ;  /* 0x0000009c029d7220 */ /* 0x000fe20000410000 */
[----:B-----5:R-:W-:-:S05]  /*52a0*/  @P4 PRMT R156, RZ, 0x5410, R137 ;  /* 0x00005410ff9c4816 */ /* 0x020fca0000000089 */
[----:B------:R-:W-:Y:S02]  /*52b0*/  @P4 FADD.FTZ R157, R157, R156 ;  /* 0x0000009c9d9d4221 */ /* 0x000fe40000010000 */
.L_x_1080:
[----:B------:R-:W-:Y:S05]  /*52c0*/  BSYNC B2 ;  /* 0x0000000000027941 */ /* 0x000fea0003800000 */
.L_x_1078:
        /* <DEDUP_REMOVED lines=15> */
.L_x_1082:
[----:B------:R-:W-:Y:S05]  /*53c0*/  BSYNC B2 ;  /* 0x0000000000027941 */ /* 0x000fea0003800000 */
.L_x_1081:
[----:B------:R-:W-:Y:S01]  /*53d0*/  BSSY B2, `(.L_x_1083) ;  /* 0x000000d000027945 */ /* 0x000fe20003800000 */
[----:B------:R-:W-:Y:S05]  /*53e0*/  @P2 BRA `(.L_x_1084) ;  /* 0x0000004000002947 */ /* 0x000fea0003800000 */
[----:B------:R-:W-:Y:S01]  /*53f0*/  MOV R157, RZ ;  /* 0x000000ff009d7202 */ /* 0x000fe20000000f00 */
[----:B------:R-:W-:Y:S05]  /*5400*/  @!P4 BRA `(.L_x_1085) ;  /* 0x000000900000c947 */ /* 0x000fea0003800000 */
[----:B-----5:R-:W-:Y:S01]  /*5410*/  PRMT R157, RZ, 0x7610, R137 ;  /* 0x00007610ff9d7816 */ /* 0x020fe20000000089 */
[----:B------:R-:W-:Y:S05]  /*5420*/  BRA `(.L_x_1085) ;  /* 0x0000007000007947 */ /* 0x000fea0003800000 */
.L_x_1084:
[----:B------:R-:W-:-:S04]  /*5430*/  ISETP.NE.AND P6, PT, R218, RZ, PT ;  /* 0x000000ffda00720c */ /* 0x000fc80003fc5270 */
[----:B------:R-:W-:-:S05]  /*5440*/  FSEL R156, R159, RZ, !P6 ;  /* 0x000000ff9f9c7208 */ /* 0x000fca0007000000 */
[----:B------:R-:W-:-:S04]  /*5450*/  FFMA.FTZ R156, R26, R160, R156 ;  /* 0x000000a01a9c7223 */ /* 0x000fc8000001009c */
[----:B------:R-:W-:-:S04]  /*5460*/  FADD.FTZ R156, R29, -R156 ;  /* 0x8000009c1d9c7221 */ /* 0x000fc80000010000 */
[----:B------:R-:W-:Y:S01]  /*5470*/  FMUL.FTZ R157, R2, R156 ;  /* 0x0000009c029d7220 */ /* 0x000fe20000410000 */
[----:B-----5:R-:W-:-:S05]  /*5480*/  @P4 PRMT R156, RZ, 0x7610, R137 ;  /* 0x00007610ff9c4816 */ /* 0x020fca0000000089 */
[----:B------:R-:W-:Y:S02]  /*5490*/  @P4 FADD.FTZ R157, R157, R156 ;  /* 0x0000009c9d9d4221 */ /* 0x000fe40000010000 */
.L_x_1085:
[----:B------:R-:W-:Y:S05]  /*54a0*/  BSYNC B2 ;  /* 0x0000000000027941 */ /* 0x000fea0003800000 */
.L_x_1083:
        /* <DEDUP_REMOVED lines=15> */
.L_x_1087:
[----:B------:R-:W-:Y:S05]  /*55a0*/  BSYNC B2 ;  /* 0x0000000000027941 */ /* 0x000fea0003800000 */
.L_x_1086:
[----:B------:R-:W-:Y:S01]  /*55b0*/  BSSY B2, `(.L_x_1088) ;  /* 0x000000d000027945 */ /* 0x000fe20003800000 */
[----:B------:R-:W-:Y:S05]  /*55c0*/  @P2 BRA `(.L_x_1089) ;  /* 0x0000004000002947 */ /* 0x000fea0003800000 */
[----:B------:R-:W-:Y:S01]  /*55d0*/  MOV R157, RZ ;  /* 0x000000ff009d7202 */ /* 0x000fe20000000f00 */
[----:B------:R-:W-:Y:S05]  /*55e0*/  @!P4 BRA `(.L_x_1090) ;  /* 0x000000900000c947 */ /* 0x000fea0003800000 */
[----:B-----5:R-:W-:Y:S01]  /*55f0*/  PRMT R157, RZ, 0x5410, R138 ;  /* 0x00005410ff9d7816 */ /* 0x020fe2000000008a */
[----:B------:R-:W-:Y:S05]  /*5600*/  BRA `(.L_x_1090) ;  /* 0x0000007000007947 */ /* 0x000fea0003800000 */
.L_x_1089:
[----:B------:R-:W-:-:S04]  /*5610*/  ISETP.NE.AND P6, PT, R218, RZ, PT ;  /* 0x000000ffda00720c */ /* 0x000fc80003fc5270 */
[----:B------:R-:W-:-:S05]  /*5620*/  FSEL R156, R159, RZ, !P6 ;  /* 0x000000ff9f9c7208 */ /* 0x000fca0007000000 */
[----:B------:R-:W-:-:S04]  /*5630*/  FFMA.FTZ R156, R28, R160, R156 ;  /* 0x000000a01c9c7223 */ /* 0x000fc8000001009c */
[----:B------:R-:W-:-:S04]  /*5640*/  FADD.FTZ R156, R30, -R156 ;  /* 0x8000009c1e9c7221 */ /* 0x000fc80000010000 */
[----:B------:R-:W-:Y:S01]  /*5650*/  FMUL.FTZ R157, R2, R156 ;  /* 0x0000009c029d7220 */ /* 0x000fe20000410000 */
[----:B-----5:R-:W-:-:S05]  /*5660*/  @P4 PRMT R156, RZ, 0x5410, R138 ;  /* 0x00005410ff9c4816 */ /* 0x020fca000000008a */
[----:B------:R-:W-:Y:S02]  /*5670*/  @P4 FADD.FTZ R157, R157, R156 ;  /* 0x0000009c9d9d4221 */ /* 0x000fe40000010000 */
.L_x_1090:
[----:B------:R-:W-:Y:S05]  /*5680*/  BSYNC B2 ;  /* 0x0000000000027941 */ /* 0x000fea0003800000 */
.L_x_1088:
        /* <DEDUP_REMOVED lines=15> */
.L_x_1092:
[----:B------:R-:W-:Y:S05]  /*5780*/  BSYNC B2 ;  /* 0x0000000000027941 */ /* 0x000fea0003800000 */
.L_x_1091:
[----:B------:R-:W-:Y:S01]  /*5790*/  BSSY B2, `(.L_x_1093) ;  /* 0x000000d000027945 */ /* 0x000fe20003800000 */
[----:B------:R-:W-:Y:S05]  /*57a0*/  @P2 BRA `(.L_x_1094) ;  /* 0x0000004000002947 */ /* 0x000fea0003800000 */
[----:B------:R-:W-:Y:S01]  /*57b0*/  MOV R157, RZ ;  /* 0x000000ff009d7202 */ /* 0x000fe20000000f00 */
[----:B------:R-:W-:Y:S05]  /*57c0*/  @!P4 BRA `(.L_x_1095) ;  /* 0x000000900000c947 */ /* 0x000fea0003800000 */
[----:B-----5:R-:W-:Y:S01]  /*57d0*/  PRMT R157, RZ, 0x7610, R138 ;  /* 0x00007610ff9d7816 */ /* 0x020fe2000000008a */
[----:B------:R-:W-:Y:S05]  /*57e0*/  BRA `(.L_x_1095) ;  /* 0x0000007000007947 */ /* 0x000fea0003800000 */
.L_x_1094:
[----:B------:R-:W-:-:S04]  /*57f0*/  ISETP.NE.AND P6, PT, R218, RZ, PT ;  /* 0x000000ffda00720c */ /* 0x000fc80003fc5270 */
[----:B------:R-:W-:-:S05]  /*5800*/  FSEL R156, R159, RZ, !P6 ;  /* 0x000000ff9f9c7208 */ /* 0x000fca0007000000 */
[----:B------:R-:W-:-:S04]  /*5810*/  FFMA.FTZ R156, R31, R160, R156 ;  /* 0x000000a01f9c7223 */ /* 0x000fc8000001009c */
[----:B------:R-:W-:-:S04]  /*5820*/  FADD.FTZ R156, R164, -R156 ;  /* 0x8000009ca49c7221 */ /* 0x000fc80000010000 */
[----:B------:R-:W-:Y:S01]  /*5830*/  FMUL.FTZ R157, R2, R156 ;  /* 0x0000009c029d7220 */ /* 0x000fe20000410000 */
[----:B-----5:R-:W-:-:S05]  /*5840*/  @P4 PRMT R156, RZ, 0x7610, R138 ;  /* 0x00007610ff9c4816 */ /* 0x020fca000000008a */
[----:B------:R-:W-:Y:S02]  /*5850*/  @P4 FADD.FTZ R157, R157, R156 ;  /* 0x0000009c9d9d4221 */ /* 0x000fe40000010000 */
.L_x_1095:
[----:B------:R-:W-:Y:S05]  /*5860*/  BSYNC B2 ;  /* 0x0000000000027941 */ /* 0x000fea0003800000 */
.L_x_1093:
        /* <DEDUP_REMOVED lines=15> */
.L_x_1097:
[----:B------:R-:W-:Y:S05]  /*5960*/  BSYNC B2 ;  /* 0x0000000000027941 */ /* 0x000fea0003800000 */
.L_x_1096:
[----:B------:R-:W-:Y:S01]  /*5970*/  BSSY B2, `(.L_x_1098) ;  /* 0x000000d000027945 */ /* 0x000fe20003800000 */
[----:B------:R-:W-:Y:S05]  /*5980*/  @P2 BRA `(.L_x_1099) ;  /* 0x0000004000002947 */ /* 0x000fea0003800000 */
[----:B------:R-:W-:Y:S01]  /*5990*/  MOV R157, RZ ;  /* 0x000000ff009d7202 */ /* 0x000fe20000000f00 */
[----:B------:R-:W-:Y:S05]  /*59a0*/  @!P4 BRA `(.L_x_1100) ;  /* 0x000000900000c947 */ /* 0x000fea0003800000 */
[----:B-----5:R-:W-:Y:S01]  /*59b0*/  PRMT R157, RZ, 0x5410, R139 ;  /* 0x00005410ff9d7816 */ /* 0x020fe2000000008b */
[----:B------:R-:W-:Y:S05]  /*59c0*/  BRA `(.L_x_1100) ;  /* 0x0000007000007947 */ /* 0x000fea0003800000 */
.L_x_1099:
[----:B------:R-:W-:-:S04]  /*59d0*/  ISETP.NE.AND P6, PT, R218, RZ, PT ;  /* 0x000000ffda00720c */ /* 0x000fc80003fc5270 */
[----:B------:R-:W-:-:S05]  /*59e0*/  FSEL R156, R159, RZ, !P6 ;  /* 0x000000ff9f9c7208 */ /* 0x000fca0007000000 */
[----:B------:R-:W-:-:S04]  /*59f0*/  FFMA.FTZ R156, R165, R160, R156 ;  /* 0x000000a0a59c7223 */ /* 0x000fc8000001009c */
[----:B------:R-:W-:-:S04]  /*5a00*/  FADD.FTZ R156, R166, -R156 ;  /* 0x8000009ca69c7221 */ /* 0x000fc80000010000 */
[----:B------:R-:W-:Y:S01]  /*5a10*/  FMUL.FTZ R157, R2, R156 ;  /* 0x0000009c029d7220 */ /* 0x000fe20000410000 */
[----:B-----5:R-:W-:-:S05]  /*5a20*/  @P4 PRMT R156, RZ, 0x5410, R139 ;  /* 0x00005410ff9c4816 */ /* 0x020fca000000008b */
[----:B------:R-:W-:Y:S02]  /*5a30*/  @P4 FADD.FTZ R157, R157, R156 ;  /* 0x0000009c9d9d4221 */ /* 0x000fe40000010000 */
.L_x_1100:
[----:B------:R-:W-:Y:S05]  /*5a40*/  BSYNC B2 ;  /* 0x0000000000027941 */ /* 0x000fea0003800000 */
.L_x_1098:
        /* <DEDUP_REMOVED lines=15> */
.L_x_1102:
[----:B------:R-:W-:Y:S05]  /*5b40*/  BSYNC B2 ;  /* 0x0000000000027941 */ /* 0x000fea0003800000 */
.L_x_1101:
[----:B------:R-:W-:Y:S01]  /*5b50*/  BSSY B2, `(.L_x_1103) ;  /* 0x000000d000027945 */ /* 0x000fe20003800000 */
[----:B------:R-:W-:Y:S05]  /*5b60*/  @P2 BRA `(.L_x_1104) ;  /* 0x0000004000002947 */ /* 0x000fea0003800000 */
[----:B------:R-:W-:Y:S01]  /*5b70*/  MOV R157, RZ ;  /* 0x000000ff009d7202 */ /* 0x000fe20000000f00 */
[----:B------:R-:W-:Y:S05]  /*5b80*/  @!P4 BRA `(.L_x_1105) ;  /* 0x000000900000c947 */ /* 0x000fea0003800000 */
[----:B-----5:R-:W-:Y:S01]  /*5b90*/  PRMT R157, RZ, 0x7610, R139 ;  /* 0x00007610ff9d7816 */ /* 0x020fe2000000008b */
[----:B------:R-:W-:Y:S05]  /*5ba0*/  BRA `(.L_x_1105) ;  /* 0x0000007000007947 */ /* 0x000fea0003800000 */
.L_x_1104:
[----:B------:R-:W-:-:S04]  /*5bb0*/  ISETP.NE.AND P6, PT, R218, RZ, PT ;  /* 0x000000ffda00720c */ /* 0x000fc80003fc5270 */
[----:B------:R-:W-:-:S05]  /*5bc0*/  FSEL R156, R159, RZ, !P6 ;  /* 0x000000ff9f9c7208 */ /* 0x000fca0007000000 */
[----:B------:R-:W-:-:S04]  /*5bd0*/  FFMA.FTZ R156, R184, R160, R156 ;  /* 0x000000a0b89c7223 */ /* 0x000fc8000001009c */
[----:B------:R-:W-:-:S04]  /*5be0*/  FADD.FTZ R156, R185, -R156 ;  /* 0x8000009cb99c7221 */ /* 0x000fc80000010000 */
[----:B------:R-:W-:Y:S01]  /*5bf0*/  FMUL.FTZ R157, R2, R156 ;  /* 0x0000009c029d7220 */ /* 0x000fe20000410000 */
[----:B-----5:R-:W-:-:S05]  /*5c00*/  @P4 PRMT R156, RZ, 0x7610, R139 ;  /* 0x00007610ff9c4816 */ /* 0x020fca000000008b */
[----:B------:R-:W-:Y:S02]  /*5c10*/  @P4 FADD.FTZ R157, R157, R156 ;  /* 0x0000009c9d9d4221 */ /* 0x000fe40000010000 */
.L_x_1105:
[----:B------:R-:W-:Y:S05]  /*5c20*/  BSYNC B2 ;  /* 0x0000000000027941 */ /* 0x000fea0003800000 */
.L_x_1103:
        /* <DEDUP_REMOVED lines=15> */
.L_x_1107:
[----:B------:R-:W-:Y:S05]  /*5d20*/  BSYNC B2 ;  /* 0x0000000000027941 */ /* 0x000fea0003800000 */
.L_x_1106:
        /* <DEDUP_REMOVED lines=8> */
.L_x_1065:
[----:B------:R-:W-:Y:S05]  /*5db0*/  BSYNC B1 ;  /* 0x0000000000017941 */ /* 0x000fea0003800000 */
.L_x_1064:
[----:B------:R-:W-:Y:S01]  /*5dc0*/  ISETP.GE.U32.AND P4, PT, R3, 0x80, PT ;  /* 0x000000800300780c */ /* 0x000fe20003f86070 */
[----:B------:R-:W-:-:S12]  /*5dd0*/  BSSY B1, `(.L_x_1108) ;  /* 0x0000108000017945 */ /* 0x000fd80003800000 */
[----:B------:R-:W-:Y:S05]  /*5de0*/  @!P4 BRA `(.L_x_1109) ;  /* 0x000010600000c947 */ /* 0x000fea0003800000 */
[----:B------:R-:W-:Y:S01]  /*5df0*/  BSSY B2, `(.L_x_1110) ;  /* 0x0000005000027945 */ /* 0x000fe20003800000 */
[----:B------:R-:W-:Y:S05]  /*5e00*/  @!P3 BRA `(.L_x_1111) ;  /* 0x000000300000b947 */ /* 0x000fea0003800000 */
[----:B-----5:R-:W-:-:S10]  /*5e10*/  HFMA2.MMA R152, -RZ, RZ, 0, 9.5367431640625e-07 ;  /* 0x00000010ff987435 */ /* 0x020fd400000001ff */
[----:B------:R-:W-:-:S06]  /*5e20*/  IMAD.WIDE.U32 R152, R158, R152, c[0x0][0x170] ;  /* 0x00005c009e987625 */ /* 0x000fcc00078e0098 */
[----:B------:R-:W5:Y:S02]  /*5e30*/  LDG.E.128 R152, [R152.64] ;  /* 0x0000000498987981 */ /* 0x000f64000c1e1d00 */
.L_x_1111:
[----:B------:R-:W-:Y:S05]  /*5e40*/  BSYNC B2 ;  /* 0x0000000000027941 */ /* 0x000fea0003800000 */
.L_x_1110:
        /* <DEDUP_REMOVED lines=10> */
.L_x_1113:
        /* <DEDUP_REMOVED lines=11> */
.L_x_1114:
[----:B------:R-:W-:Y:S05]  /*5fa0*/  BSYNC B2 ;  /* 0x0000000000027941 */ /* 0x000fea0003800000 */
.L_x_1112:
        /* <DEDUP_REMOVED lines=17> */
.L_x_1116:
[----:B------:R-:W-:Y:S05]  /*60c0*/  BSYNC B2 ;  /* 0x0000000000027941 */ /* 0x000fea0003800000 */
.L_x_1115:
[----:B------:R-:W-:Y:S01]  /*60d0*/  BSSY B2, `(.L_x_1117) ;  /* 0x000000d000027945 */ /* 0x000fe20003800000 */
[----:B------:R-:W-:Y:S05]  /*60e0*/  @P2 BRA `(.L_x_1118) ;  /* 0x0000004000002947 */ /* 0x000fea0003800000 */
[----:B------:R-:W-:Y:S01]  /*60f0*/  MOV R157, RZ ;  /* 0x000000ff009d7202 */ /* 0x000fe20000000f00 */
[----:B------:R-:W-:Y:S05]  /*6100*/  @!P4 BRA `(.L_x_1119) ;  /* 0x000000900000c947 */ /* 0x000fea0003800000 */
[----:B-----5:R-:W-:Y:S01]  /*6110*/  PRMT R157, RZ, 0x7610, R32 ;  /* 0x00007610ff9d7816 */ /* 0x020fe20000000020 */
[----:B------:R-:W-:Y:S05]  /*6120*/  BRA `(.L_x_1119) ;  /* 0x0000007000007947 */ /* 0x000fea0003800000 */
.L_x_1118:
[----:B------:R-:W-:-:S04]  /*6130*/  ISETP.NE.AND P6, PT, R218, RZ, PT ;  /* 0x000000ffda00720c */ /* 0x000fc80003fc5270 */
[----:B------:R-:W-:-:S05]  /*6140*/  FSEL R156, R159, RZ, !P6 ;  /* 0x000000ff9f9c7208 */ /* 0x000fca0007000000 */
[----:B------:R-:W-:-:S04]  /*6150*/  FFMA.FTZ R156, R186, R160, R156 ;  /* 0x000000a0ba9c7223 */ /* 0x000fc8000001009c */
[----:B------:R-:W-:-:S04]  /*6160*/  FADD.FTZ R156, R189, -R156 ;  /* 0x8000009cbd9c7221 */ /* 0x000fc80000010000 */
[----:B------:R-:W-:Y:S01]  /*6170*/  FMUL.FTZ R157, R2, R156 ;  /* 0x0000009c029d7220 */ /* 0x000fe20000410000 */
[----:B-----5:R-:W-:-:S05]  /*6180*/  @P4 PRMT R156, RZ, 0x7610, R32 ;  /* 0x00007610ff9c4816 */ /* 0x020fca0000000020 */
[----:B------:R-:W-:Y:S02]  /*6190*/  @P4 FADD.FTZ R157, R157, R156 ;  /* 0x0000009c9d9d4221 */ /* 0x000fe40000010000 */
.L_x_1119:
[----:B------:R-:W-:Y:S05]  /*61a0*/  BSYNC B2 ;  /* 0x0000000000027941 */ /* 0x000fea0003800000 */
.L_x_1117:
        /* <DEDUP_REMOVED lines=15> */
.L_x_1121:
[----:B------:R-:W-:Y:S05]  /*62a0*/  BSYNC B2 ;  /* 0x0000000000027941 */ /* 0x000fea0003800000 */
.L_x_1120:
[----:B------:R-:W-:Y:S01]  /*62b0*/  BSSY B2, `(.L_x_1122) ;  /* 0x000000d000027945 */ /* 0x000fe20003800000 */
[----:B------:R-:W-:Y:S05]  /*62c0*/  @P2 BRA `(.L_x_1123) ;  /* 0x0000004000002947 */ /* 0x000fea0003800000 */
[----:B------:R-:W-:Y:S01]  /*62d0*/  MOV R157, RZ ;  /* 0x000000ff009d7202 */ /* 0x000fe20000000f00 */
[----:B------:R-:W-:Y:S05]  /*62e0*/  @!P4 BRA `(.L_x_1124) ;  /* 0x000000900000c947 */ /* 0x000fea0003800000 */
[----:B-----5:R-:W-:Y:S01]  /*62f0*/  PRMT R157, RZ, 0x5410, R33 ;  /* 0x00005410ff9d7816 */ /* 0x020fe20000000021 */
[----:B------:R-:W-:Y:S05]  /*6300*/  BRA `(.L_x_1124) ;  /* 0x0000007000007947 */ /* 0x000fea0003800000 */
.L_x_1123:
[----:B------:R-:W-:-:S04]  /*6310*/  ISETP.NE.AND P6, PT, R218, RZ, PT ;  /* 0x000000ffda00720c */ /* 0x000fc80003fc5270 */
[----:B------:R-:W-:-:S05]  /*6320*/  FSEL R156, R159, RZ, !P6 ;  /* 0x000000ff9f9c7208 */ /* 0x000fca0007000000 */
[----:B------:R-:W-:-:S04]  /*6330*/  FFMA.FTZ R156, R188, R160, R156 ;  /* 0x000000a0bc9c7223 */ /* 0x000fc8000001009c */
[----:B------:R-:W-:-:S04]  /*6340*/  FADD.FTZ R156, R191, -R156 ;  /* 0x8000009cbf9c7221 */ /* 0x000fc80000010000 */
[----:B------:R-:W-:Y:S01]  /*6350*/  FMUL.FTZ R157, R2, R156 ;  /* 0x0000009c029d7220 */ /* 0x000fe20000410000 */
[----:B-----5:R-:W-:-:S05]  /*6360*/  @P4 PRMT R156, RZ, 0x5410, R33 ;  /* 0x00005410ff9c4816 */ /* 0x020fca0000000021 */
[----:B------:R-:W-:Y:S02]  /*6370*/  @P4 FADD.FTZ R157, R157, R156 ;  /* 0x0000009c9d9d4221 */ /* 0x000fe40000010000 */
.L_x_1124:
[----:B------:R-:W-:Y:S05]  /*6380*/  BSYNC B2 ;  /* 0x0000000000027941 */ /* 0x000fea0003800000 */
.L_x_1122:
        /* <DEDUP_REMOVED lines=15> */
.L_x_1126:
[----:B------:R-:W-:Y:S05]  /*6480*/  BSYNC B2 ;  /* 0x0000000000027941 */ /* 0x000fea0003800000 */
.L_x_1125:
[----:B------:R-:W-:Y:S01]  /*6490*/  BSSY B2, `(.L_x_1127) ;  /* 0x000000d000027945 */ /* 0x000fe20003800000 */
[----:B------:R-:W-:Y:S05]  /*64a0*/  @P2 BRA `(.L_x_1128) ;  /* 0x0000004000002947 */ /* 0x000fea0003800000 */
[----:B------:R-:W-:Y:S01]  /*64b0*/  MOV R157, RZ ;  /* 0x000000ff009d7202 */ /* 0x000fe20000000f00 */
[----:B------:R-:W-:Y:S05]  /*64c0*/  @!P4 BRA `(.L_x_1129) ;  /* 0x000000900000c947 */ /* 0x000fea0003800000 */
[----:B-----5:R-:W-:Y:S01]  /*64d0*/  PRMT R157, RZ, 0x7610, R33 ;  /* 0x00007610ff9d7816 */ /* 0x020fe20000000021 */
[----:B------:R-:W-:Y:S05]  /*64e0*/  BRA `(.L_x_1129) ;  /* 0x0000007000007947 */ /* 0x000fea0003800000 */
.L_x_1128:
[----:B------:R-:W-:-:S04]  /*64f0*/  ISETP.NE.AND P6, PT, R218, RZ, PT ;  /* 0x000000ffda00720c */ /* 0x000fc80003fc5270 */
[----:B------:R-:W-:-:S05]  /*6500*/  FSEL R156, R159, RZ, !P6 ;  /* 0x000000ff9f9c7208 */ /* 0x000fca0007000000 */
[----:B------:R-:W-:-:S04]  /*6510*/  FFMA.FTZ R156, R190, R160, R156 ;  /* 0x000000a0be9c7223 */ /* 0x000fc8000001009c */
[----:B------:R-:W-:-:S04]  /*6520*/  FADD.FTZ R156, R193, -R156 ;  /* 0x8000009cc19c7221 */ /* 0x000fc80000010000 */
[----:B------:R-:W-:Y:S01]  /*6530*/  FMUL.FTZ R157, R2, R156 ;  /* 0x0000009c029d7220 */ /* 0x000fe20000410000 */
[----:B-----5:R-:W-:-:S05]  /*6540*/  @P4 PRMT R156, RZ, 0x7610, R33 ;  /* 0x00007610ff9c4816 */ /* 0x020fca0000000021 */
[----:B------:R-:W-:Y:S02]  /*6550*/  @P4 FADD.FTZ R157, R157, R156 ;  /* 0x0000009c9d9d4221 */ /* 0x000fe40000010000 */
.L_x_1129:
[----:B------:R-:W-:Y:S05]  /*6560*/  BSYNC B2 ;  /* 0x0000000000027941 */ /* 0x000fea0003800000 */
.L_x_1127:
        /* <DEDUP_REMOVED lines=15> */
.L_x_1131:
[----:B------:R-:W-:Y:S05]  /*6660*/  BSYNC B2 ;  /* 0x0000000000027941 */ /* 0x000fea0003800000 */
.L_x_1130:
[----:B------:R-:W-:Y:S01]  /*6670*/  BSSY B2, `(.L_x_1132) ;  /* 0x000000d000027945 */ /* 0x000fe20003800000 */
[----:B------:R-:W-:Y:S05]  /*6680*/  @P2 BRA `(.L_x_1133) ;  /* 0x0000004000002947 */ /* 0x000fea0003800000 */
[----:B------:R-:W-:Y:S01]  /*6690*/  MOV R157, RZ ;  /* 0x000000ff009d7202 */ /* 0x000fe20000000f00 */
[----:B------:R-:W-:Y:S05]  /*66a0*/  @!P4 BRA `(.L_x_1134) ;  /* 0x000000900000c947 */ /* 0x000fea0003800000 */
[----:B-----5:R-:W-:Y:S01]  /*66b0*/  PRMT R157, RZ, 0x5410, R34 ;  /* 0x00005410ff9d7816 */ /* 0x020fe20000000022 */
[----:B------:R-:W-:Y:S05]  /*66c0*/  BRA `(.L_x_1134) ;  /* 0x0000007000007947 */ /* 0x000fea0003800000 */
.L_x_1133:
[----:B------:R-:W-:-:S04]  /*66d0*/  ISETP.NE.AND P6, PT, R218, RZ, PT ;  /* 0x000000ffda00720c */ /* 0x000fc80003fc5270 */
[----:B------:R-:W-:-:S05]  /*66e0*/  FSEL R156, R159, RZ, !P6 ;  /* 0x000000ff9f9c7208 */ /* 0x000fca0007000000 */
[----:B------:R-:W-:-:S04]  /*66f0*/  FFMA.FTZ R156, R192, R160, R156 ;  /* 0x000000a0c09c7223 */ /* 0x000fc8000001009c */
[----:B------:R-:W-:-:S04]  /*6700*/  FADD.FTZ R156, R194, -R156 ;  /* 0x8000009cc29c7221 */ /* 0x000fc80000010000 */
[----:B------:R-:W-:Y:S01]  /*6710*/  FMUL.FTZ R157, R2, R156 ;  /* 0x0000009c029d7220 */ /* 0x000fe20000410000 */
[----:B-----5:R-:W-:-:S05]  /*6720*/  @P4 PRMT R156, RZ, 0x5410, R34 ;  /* 0x00005410ff9c4816 */ /* 0x020fca0000000022 */
[----:B------:R-:W-:Y:S02]  /*6730*/  @P4 FADD.FTZ R157, R157, R156 ;  /* 0x0000009c9d9d4221 */ /* 0x000fe40000010000 */
.L_x_1134:
[----:B------:R-:W-:Y:S05]  /*6740*/  BSYNC B2 ;  /* 0x0000000000027941 */ /* 0x000fea0003800000 */
.L_x_1132:
        /* <DEDUP_REMOVED lines=15> */
.L_x_1136:
[----:B------:R-:W-:Y:S05]  /*6840*/  BSYNC B2 ;  /* 0x0000000000027941 */ /* 0x000fea0003800000 */
.L_x_1135:
[----:B------:R-:W-:Y:S01]  /*6850*/  BSSY B2, `(.L_x_1137) ;  /* 0x000000d000027945 */ /* 0x000fe20003800000 */
[----:B------:R-:W-:Y:S05]  /*6860*/  @P2 BRA `(.L_x_1138) ;  /* 0x0000004000002947 */ /* 0x000fea0003800000 */
[----:B------:R-:W-:Y:S01]  /*6870*/  MOV R157, RZ ;  /* 0x000000ff009d7202 */ /* 0x000fe20000000f00 */
[----:B------:R-:W-:Y:S05]  /*6880*/  @!P4 BRA `(.L_x_1139) ;  /* 0x000000900000c947 */ /* 0x000fea0003800000 */
[----:B-----5:R-:W-:Y:S01]  /*6890*/  PRMT R157, RZ, 0x7610, R34 ;  /* 0x00007610ff9d7816 */ /* 0x020fe20000000022 */
[----:B------:R-:W-:Y:S05]  /*68a0*/  BRA `(.L_x_1139) ;  /* 0x0000007000007947 */ /* 0x000fea0003800000 */
.L_x_1138:
[----:B------:R-:W-:-:S04]  /*68b0*/  ISETP.NE.AND P6, PT, R218, RZ, PT ;  /* 0x000000ffda00720c */ /* 0x000fc80003fc5270 */
[----:B------:R-:W-:-:S05]  /*68c0*/  FSEL R156, R159, RZ, !P6 ;  /* 0x000000ff9f9c7208 */ /* 0x000fca0007000000 */
[----:B------:R-:W-:-:S04]  /*68d0*/  FFMA.FTZ R156, R195, R160, R156 ;  /* 0x000000a0c39c7223 */ /* 0x000fc8000001009c */
[----:B------:R-:W-:-:S04]  /*68e0*/  FADD.FTZ R156, R198, -R156 ;  /* 0x8000009cc69c7221 */ /* 0x000fc80000010000 */
[----:B------:R-:W-:Y:S01]  /*68f0*/  FMUL.FTZ R157, R2, R156 ;  /* 0x0000009c029d7220 */ /* 0x000fe20000410000 */
[----:B-----5:R-:W-:-:S05]  /*6900*/  @P4 PRMT R156, RZ, 0x7610, R34 ;  /* 0x00007610ff9c4816 */ /* 0x020fca0000000022 */
[----:B------:R-:W-:Y:S02]  /*6910*/  @P4 FADD.FTZ R157, R157, R156 ;  /* 0x0000009c9d9d4221 */ /* 0x000fe40000010000 */
.L_x_1139:
[----:B------:R-:W-:Y:S05]  /*6920*/  BSYNC B2 ;  /* 0x0000000000027941 */ /* 0x000fea0003800000 */
.L_x_1137:
        /* <DEDUP_REMOVED lines=15> */
.L_x_1141:
[----:B------:R-:W-:Y:S05]  /*6a20*/  BSYNC B2 ;  /* 0x0000000000027941 */ /* 0x000fea0003800000 */
.L_x_1140:
[----:B------:R-:W-:Y:S01]  /*6a30*/  BSSY B2, `(.L_x_1142) ;  /* 0x000000d000027945 */ /* 0x000fe20003800000 */
[----:B------:R-:W-:Y:S05]  /*6a40*/  @P2 BRA `(.L_x_1143) ;  /* 0x0000004000002947 */ /* 0x000fea0003800000 */
[----:B------:R-:W-:Y:S01]  /*6a50*/  MOV R157, RZ ;  /* 0x000000ff009d7202 */ /* 0x000fe20000000f00 */
[----:B------:R-:W-:Y:S05]  /*6a60*/  @!P4 BRA `(.L_x_1144) ;  /* 0x000000900000c947 */ /* 0x000fea0003800000 */
[----:B-----5:R-:W-:Y:S01]  /*6a70*/  PRMT R157, RZ, 0x5410, R35 ;  /* 0x00005410ff9d7816 */ /* 0x020fe20000000023 */
[----:B------:R-:W-:Y:S05]  /*6a80*/  BRA `(.L_x_1144) ;  /* 0x0000007000007947 */ /* 0x000fea0003800000 */
.L_x_1143:
[----:B------:R-:W-:-:S04]  /*6a90*/  ISETP.NE.AND P6, PT, R218, RZ, PT ;  /* 0x000000ffda00720c */ /* 0x000fc80003fc5270 */
[----:B------:R-:W-:-:S05]  /*6aa0*/  FSEL R156, R159, RZ, !P6 ;  /* 0x000000ff9f9c7208 */ /* 0x000fca0007000000 */
[----:B------:R-:W-:-:S04]  /*6ab0*/  FFMA.FTZ R156, R199, R160, R156 ;  /* 0x000000a0c79c7223 */ /* 0x000fc8000001009c */
[----:B------:R-:W-:-:S04]  /*6ac0*/  FADD.FTZ R156, R200, -R156 ;  /* 0x8000009cc89c7221 */ /* 0x000fc80000010000 */
[----:B------:R-:W-:Y:S01]  /*6ad0*/  FMUL.FTZ R157, R2, R156 ;  /* 0x0000009c029d7220 */ /* 0x000fe20000410000 */
[----:B-----5:R-:W-:-:S05]  /*6ae0*/  @P4 PRMT R156, RZ, 0x5410, R35 ;  /* 0x00005410ff9c4816 */ /* 0x020fca0000000023 */
[----:B------:R-:W-:Y:S02]  /*6af0*/  @P4 FADD.FTZ R157, R157, R156 ;  /* 0x0000009c9d9d4221 */ /* 0x000fe40000010000 */
.L_x_1144:
[----:B------:R-:W-:Y:S05]  /*6b00*/  BSYNC B2 ;  /* 0x0000000000027941 */ /* 0x000fea0003800000 */
.L_x_1142:
        /* <DEDUP_REMOVED lines=15> */
.L_x_1146:
[----:B------:R-:W-:Y:S05]  /*6c00*/  BSYNC B2 ;  /* 0x0000000000027941 */ /* 0x000fea0003800000 */
.L_x_1145:
[----:B------:R-:W-:Y:S01]  /*6c10*/  BSSY B2, `(.L_x_1147) ;  /* 0x000000d000027945 */ /* 0x000fe20003800000 */
[----:B------:R-:W-:Y:S05]  /*6c20*/  @P2 BRA `(.L_x_1148) ;  /* 0x0000004000002947 */ /* 0x000fea0003800000 */
[----:B------:R-:W-:Y:S01]  /*6c30*/  MOV R156, RZ ;  /* 0x000000ff009c7202 */ /* 0x000fe20000000f00 */
[----:B------:R-:W-:Y:S05]  /*6c40*/  @!P4 BRA `(.L_x_1149) ;  /* 0x000000900000c947 */ /* 0x000fea0003800000 */
[----:B-----5:R-:W-:Y:S01]  /*6c50*/  PRMT R156, RZ, 0x7610, R35 ;  /* 0x00007610ff9c7816 */ /* 0x020fe20000000023 */
[----:B------:R-:W-:Y:S05]  /*6c60*/  BRA `(.L_x_1149) ;  /* 0x0000007000007947 */ /* 0x000fea0003800000 */
.L_x_1148:
[----:B------:R-:W-:-:S04]  /*6c70*/  ISETP.NE.AND P2, PT, R218, RZ, PT ;  /* 0x000000ffda00720c */ /* 0x000fc80003f45270 */
[----:B------:R-:W-:-:S05]  /*6c80*/  FSEL R159, R159, RZ, !P2 ;  /* 0x000000ff9f9f7208 */ /* 0x000fca0005000000 */
[----:B------:R-:W-:-:S04]  /*6c90*/  FFMA.FTZ R159, R201, R160, R159 ;  /* 0x000000a0c99f7223 */ /* 0x000fc8000001009f */
[----:B------:R-:W-:-:S04]  /*6ca0*/  FADD.FTZ R159, R202, -R159 ;  /* 0x8000009fca9f7221 */ /* 0x000fc80000010000 */
[----:B------:R-:W-:Y:S01]  /*6cb0*/  FMUL.FTZ R156, R2, R159 ;  /* 0x0000009f029c7220 */ /* 0x000fe20000410000 */
[----:B-----5:R-:W-:-:S05]  /*6cc0*/  @P4 PRMT R2, RZ, 0x7610, R35 ;  /* 0x00007610ff024816 */ /* 0x020fca0000000023 */
[----:B------:R-:W-:Y:S02]  /*6cd0*/  @P4 FADD.FTZ R156, R156, R2 ;  /* 0x000000029c9c4221 */ /* 0x000fe40000010000 */
.L_x_1149:
[----:B------:R-:W-:Y:S05]  /*6ce0*/  BSYNC B2 ;  /* 0x0000000000027941 */ /* 0x000fea0003800000 */
.L_x_1147:
        /* <DEDUP_REMOVED lines=15> */
.L_x_1151:
[----:B------:R-:W-:Y:S05]  /*6de0*/  BSYNC B2 ;  /* 0x0000000000027941 */ /* 0x000fea0003800000 */
.L_x_1150:
[----:B------:R-:W-:-:S05]  /*6df0*/  @P5 MOV R156, 0x10 ;  /* 0x00000010009c5802 */ /* 0x000fca0000000f00 */
[----:B------:R-:W-:-:S05]  /*6e00*/  @P5 IMAD.WIDE.U32 R156, R4, R156, c[0x0][0x258] ;  /* 0x00009600049c5625 */ /* 0x000fca00078e009c */
[----:B------:R1:W-:Y:S02]  /*6e10*/  @P5 STG.E.128 [R156.64], R140 ;  /* 0x0000008c9c005986 */ /* 0x0003e4000c101d04 */
[----:B-1----:R-:W-:-:S04]  /*6e20*/  @P3 IMAD.MOV.U32 R156, RZ, RZ, 0x10 ;  /* 0x00000010ff9c3424 */ /* 0x002fc800078e00ff */
[----:B------:R-:W-:-:S05]  /*6e30*/  @P3 IMAD.WIDE.U32 R156, R158, R156, c[0x0][0x248] ;  /* 0x000092009e9c3625 */ /* 0x000fca00078e009c */
[----:B------:R1:W-:Y:S02]  /*6e40*/  @P3 STG.E.128 [R156.64], R60 ;  /* 0x0000003c9c003986 */ /* 0x0003e4000c101d04 */
.L_x_1109:
[----:B------:R-:W-:Y:S05]  /*6e50*/  BSYNC B1 ;  /* 0x0000000000017941 */ /* 0x000fea0003800000 */
.L_x_1108:
[----:B------:R-:W-:-:S04]  /*6e60*/  MOV R2, c[0x0][0x160] ;  /* 0x0000580000027a02 */ /* 0x000fc80000000f00 */
[----:B------:R-:W-:-:S04]  /*6e70*/  LEA R0, R2, R0, 0x2 ;  /* 0x0000000002007211 */ /* 0x000fc800078e10ff */
[----:B------:R-:W-:-:S13]  /*6e80*/  ISETP.GE.AND P2, PT, R0, c[0x0][0x164], PT ;  /* 0x0000590000007a0c */ /* 0x000fda0003f46270 */
[----:B012--5:R-:W-:Y:S01]  /*6e90*/  @P2 CALL.REL.NOINC `(.L_x_958) ;  /* 0x0000001000002944 */ /* 0x027fe20003c00000 */
[----:B------:R-:W-:Y:S05]  /*6ea0*/  BRA `(.L_x_1152) ;  /* 0xffff9d0000007947 */ /* 0x000fea000383ffff */
.L_x_958:
[----:B-1----:R-:W-:Y:S05]  /*6eb0*/  BSYNC B0 ;  /* 0x0000000000007941 */ /* 0x002fea0003800000 */
.L_x_957:
        /* <DEDUP_REMOVED lines=150> */
.L_x_1154:
[----:B------:R-:W-:Y:S05]  /*7820*/  BSYNC B0 ;  /* 0x0000000000007941 */ /* 0x000fea0003800000 */
.L_x_1153:
        /* <DEDUP_REMOVED lines=128> */
.L_x_1156:
[----:B------:R-:W-:Y:S05]  /*8030*/  BSYNC B0 ;  /* 0x0000000000007941 */ /* 0x000fea0003800000 */
.L_x_1155:
        /* <DEDUP_REMOVED lines=18> */
.L_x_1158:
[----:B------:R-:W-:Y:S05]  /*8160*/  BSYNC B0 ;  /* 0x0000000000007941 */ /* 0x000fea0003800000 */
.L_x_1157:
        /* <DEDUP_REMOVED lines=18> */
.L_x_1160:
[----:B------:R-:W-:Y:S05]  /*8290*/  BSYNC B0 ;  /* 0x0000000000007941 */ /* 0x000fea0003800000 */
.L_x_1159:
        /* <DEDUP_REMOVED lines=18> */
.L_x_1162:
[----:B------:R-:W-:Y:S05]  /*83c0*/  BSYNC B0 ;  /* 0x0000000000007941 */ /* 0x000fea0003800000 */
.L_x_1161:
        /* <DEDUP_REMOVED lines=18> */
.L_x_1164:
[----:B------:R-:W-:Y:S05]  /*84f0*/  BSYNC B0 ;  /* 0x0000000000007941 */ /* 0x000fea0003800000 */
.L_x_1163:
        /* <DEDUP_REMOVED lines=18> */
.L_x_1166:
[----:B------:R-:W-:Y:S05]  /*8620*/  BSYNC B0 ;  /* 0x0000000000007941 */ /* 0x000fea0003800000 */
.L_x_1165:
        /* <DEDUP_REMOVED lines=12> */
.L_x_974:
[----:B------:R-:W-:Y:S01]  /*86f0*/  HFMA2.MMA R158, -RZ, RZ, 0, 5.9604644775390625e-08 ;  /* 0x00000001ff9e7435 */ /* 0x000fe200000001ff */
[----:B-1----:R-:W-:Y:S01]  /*8700*/  MOV R157, R214 ;  /* 0x000000d6009d7202 */ /* 0x002fe20000000f00 */
[----:B------:R-:W-:Y:S01]  /*8710*/  IMAD.MOV.U32 R161, RZ, RZ, 0x1f ;  /* 0x0000001fffa17424 */ /* 0x000fe200078e00ff */
[----:B------:R-:W-:Y:S02]  /*8720*/  MOV R160, 0xffffffff ;  /* 0xffffffff00a07802 */ /* 0x000fe40000000f00 */
[----:B------:R-:W-:-:S02]  /*8730*/  MOV R156, 0x8750 ;  /* 0x00008750009c7802 */ /* 0x000fc40000000f00 */
[----:B0----5:R-:W-:Y:S05]  /*8740*/  CALL.REL.NOINC `($__internal_17_$__cuda_sm70_shflsync_bfly_p) ;  /* 0x0000046000007944 */ /* 0x021fea0003c00000 */
[----:B-1----:R-:W-:Y:S01]  /*8750*/  MOV R159, R158 ;  /* 0x0000009e009f7202 */ /* 0x002fe20000000f00 */
[----:B------:R-:W-:Y:S05]  /*8760*/  BRA `(.L_x_1167) ;  /* 0xffffa24000007947 */ /* 0x000fea000383ffff */
.L_x_975:
[----:B------:R-:W-:Y:S01]  /*8770*/  HFMA2.MMA R158, -RZ, RZ, 0, 5.9604644775390625e-08 ;  /* 0x00000001ff9e7435 */ /* 0x000fe200000001ff */
[----:B-1----:R-:W-:Y:S01]  /*8780*/  IMAD.MOV.U32 R157, RZ, RZ, R215 ;  /* 0x000000ffff9d7224 */ /* 0x002fe200078e00d7 */
[----:B------:R-:W-:Y:S01]  /*8790*/  MOV R161, 0x1f ;  /* 0x0000001f00a17802 */ /* 0x000fe20000000f00 */
[----:B------:R-:W-:Y:S01]  /*87a0*/  IMAD.MOV.U32 R160, RZ, RZ, -0x1 ;  /* 0xffffffffffa07424 */ /* 0x000fe200078e00ff */
[----:B------:R-:W-:-:S02]  /*87b0*/  MOV R156, 0x87d0 ;  /* 0x000087d0009c7802 */ /* 0x000fc40000000f00 */
[----:B0-23-5:R-:W-:Y:S05]  /*87c0*/  CALL.REL.NOINC `($__internal_17_$__cuda_sm70_shflsync_bfly_p) ;  /* 0x000003e000007944 */ /* 0x02dfea0003c00000 */
[----:B------:R-:W-:Y:S01]  /*87d0*/  FADD.FTZ R214, R159, R214 ;  /* 0x000000d69fd67221 */ /* 0x000fe20000010000 */
[----:B------:R-:W-:Y:S01]  /*87e0*/  MOV R161, 0x1f ;  /* 0x0000001f00a17802 */ /* 0x000fe20000000f00 */
[----:B-1----:R-:W-:Y:S01]  /*87f0*/  FADD.FTZ R215, R215, R158 ;  /* 0x0000009ed7d77221 */ /* 0x002fe20000010000 */
[----:B------:R-:W-:Y:S01]  /*8800*/  HFMA2.MMA R158, -RZ, RZ, 0, 1.1920928955078125e-07 ;  /* 0x00000002ff9e7435 */ /* 0x000fe200000001ff */
[----:B------:R-:W-:Y:S01]  /*8810*/  IMAD.MOV.U32 R160, RZ, RZ, -0x1 ;  /* 0xffffffffffa07424 */ /* 0x000fe200078e00ff */
[----:B------:R-:W-:-:S02]  /*8820*/  MOV R157, R214 ;  /* 0x000000d6009d7202 */ /* 0x000fc40000000f00 */
[----:B------:R-:W-:Y:S02]  /*8830*/  MOV R156, 0x8850 ;  /* 0x00008850009c7802 */ /* 0x000fe40000000f00 */
[----:B------:R-:W-:Y:S05]  /*8840*/  CALL.REL.NOINC `($__internal_17_$__cuda_sm70_shflsync_bfly_p) ;  /* 0x0000036000007944 */ /* 0x000fea0003c00000 */
[----:B-1----:R-:W-:Y:S01]  /*8850*/  MOV R159, R158 ;  /* 0x0000009e009f7202 */ /* 0x002fe20000000f00 */
[----:B------:R-:W-:Y:S01]  /*8860*/  HFMA2.MMA R158, -RZ, RZ, 0, 1.1920928955078125e-07 ;  /* 0x00000002ff9e7435 */ /* 0x000fe200000001ff */
[----:B------:R-:W-:Y:S01]  /*8870*/  IMAD.MOV.U32 R157, RZ, RZ, R215 ;  /* 0x000000ffff9d7224 */ /* 0x000fe200078e00d7 */
[----:B------:R-:W-:Y:S01]  /*8880*/  MOV R161, 0x1f ;  /* 0x0000001f00a17802 */ /* 0x000fe20000000f00 */
[----:B------:R-:W-:Y:S01]  /*8890*/  IMAD.MOV.U32 R160, RZ, RZ, -0x1 ;  /* 0xffffffffffa07424 */ /* 0x000fe200078e00ff */
[----:B------:R-:W-:Y:S02]  /*88a0*/  MOV R156, 0x88c0 ;  /* 0x000088c0009c7802 */ /* 0x000fe40000000f00 */
[----:B------:R-:W-:Y:S05]  /*88b0*/  CALL.REL.NOINC `($__internal_17_$__cuda_sm70_shflsync_bfly_p) ;  /* 0x000002f000007944 */ /* 0x000fea0003c00000 */
[----:B------:R-:W-:Y:S01]  /*88c0*/  FADD.FTZ R214, R159, R214 ;  /* 0x000000d69fd67221 */ /* 0x000fe20000010000 */
[----:B------:R-:W-:Y:S01]  /*88d0*/  MOV R161, 0x1f ;  /* 0x0000001f00a17802 */ /* 0x000fe20000000f00 */
[----:B-1----:R-:W-:Y:S01]  /*88e0*/  FADD.FTZ R215, R215, R158 ;  /* 0x0000009ed7d77221 */ /* 0x002fe20000010000 */
[----:B------:R-:W-:Y:S01]  /*88f0*/  HFMA2.MMA R158, -RZ, RZ, 0, 2.384185791015625e-07 ;  /* 0x00000004ff9e7435 */ /* 0x000fe200000001ff */
[----:B------:R-:W-:Y:S01]  /*8900*/  IMAD.MOV.U32 R160, RZ, RZ, -0x1 ;  /* 0xffffffffffa07424 */ /* 0x000fe200078e00ff */
[----:B------:R-:W-:-:S02]  /*8910*/  MOV R157, R214 ;  /* 0x000000d6009d7202 */ /* 0x000fc40000000f00 */
[----:B------:R-:W-:Y:S02]  /*8920*/  MOV R156, 0x8940 ;  /* 0x00008940009c7802 */ /* 0x000fe40000000f00 */
[----:B------:R-:W-:Y:S05]  /*8930*/  CALL.REL.NOINC `($__internal_17_$__cuda_sm70_shflsync_bfly_p) ;  /* 0x0000027000007944 */ /* 0x000fea0003c00000 */
[----:B-1----:R-:W-:Y:S01]  /*8940*/  MOV R159, R158 ;  /* 0x0000009e009f7202 */ /* 0x002fe20000000f00 */
[----:B------:R-:W-:Y:S01]  /*8950*/  HFMA2.MMA R158, -RZ, RZ, 0, 2.384185791015625e-07 ;  /* 0x00000004ff9e7435 */ /* 0x000fe200000001ff */
        /* <DEDUP_REMOVED lines=8> */
[----:B------:R-:W-:Y:S01]  /*89e0*/  HFMA2.MMA R158, -RZ, RZ, 0, 4.76837158203125e-07 ;  /* 0x00000008ff9e7435 */ /* 0x000fe200000001ff */
[----:B------:R-:W-:Y:S01]  /*89f0*/  IMAD.MOV.U32 R160, RZ, RZ, -0x1 ;  /* 0xffffffffffa07424 */ /* 0x000fe200078e00ff */
[----:B------:R-:W-:-:S02]  /*8a00*/  MOV R157, R214 ;  /* 0x000000d6009d7202 */ /* 0x000fc40000000f00 */
[----:B------:R-:W-:Y:S02]  /*8a10*/  MOV R156, 0x8a30 ;  /* 0x00008a30009c7802 */ /* 0x000fe40000000f00 */
[----:B------:R-:W-:Y:S05]  /*8a20*/  CALL.REL.NOINC `($__internal_17_$__cuda_sm70_shflsync_bfly_p) ;  /* 0x0000018000007944 */ /* 0x000fea0003c00000 */
[----:B-1----:R-:W-:Y:S01]  /*8a30*/  MOV R159, R158 ;  /* 0x0000009e009f7202 */ /* 0x002fe20000000f00 */
[----:B------:R-:W-:Y:S01]  /*8a40*/  HFMA2.MMA R158, -RZ, RZ, 0, 4.76837158203125e-07 ;  /* 0x00000008ff9e7435 */ /* 0x000fe200000001ff */
        /* <DEDUP_REMOVED lines=8> */
[----:B------:R-:W-:Y:S01]  /*8ad0*/  HFMA2.MMA R158, -RZ, RZ, 0, 9.5367431640625e-07 ;  /* 0x00000010ff9e7435 */ /* 0x000fe200000001ff */
[----:B------:R-:W-:Y:S01]  /*8ae0*/  IMAD.MOV.U32 R160, RZ, RZ, -0x1 ;  /* 0xffffffffffa07424 */ /* 0x000fe200078e00ff */
[----:B------:R-:W-:-:S02]  /*8af0*/  MOV R157, R214 ;  /* 0x000000d6009d7202 */ /* 0x000fc40000000f00 */
[----:B------:R-:W-:Y:S02]  /*8b00*/  MOV R156, 0x8b20 ;  /* 0x00008b20009c7802 */ /* 0x000fe40000000f00 */
[----:B------:R-:W-:Y:S05]  /*8b10*/  CALL.REL.NOINC `($__internal_17_$__cuda_sm70_shflsync_bfly_p) ;  /* 0x0000009000007944 */ /* 0x000fea0003c00000 */
[----:B-1----:R-:W-:Y:S01]  /*8b20*/  MOV R159, R158 ;  /* 0x0000009e009f7202 */ /* 0x002fe20000000f00 */
[----:B------:R-:W-:Y:S01]  /*8b30*/  HFMA2.MMA R158, -RZ, RZ, 0, 9.5367431640625e-07 ;  /* 0x00000010ff9e7435 */ /* 0x000fe200000001ff */
[----:B------:R-:W-:Y:S01]  /*8b40*/  IMAD.MOV.U32 R157, RZ, RZ, R215 ;  /* 0x000000ffff9d7224 */ /* 0x000fe200078e00d7 */
[----:B------:R-:W-:Y:S01]  /*8b50*/  MOV R161, 0x1f ;  /* 0x0000001f00a17802 */ /* 0x000fe20000000f00 */
[----:B------:R-:W-:Y:S01]  /*8b60*/  IMAD.MOV.U32 R160, RZ, RZ, -0x1 ;  /* 0xffffffffffa07424 */ /* 0x000fe200078e00ff */
[----:B------:R-:W-:Y:S02]  /*8b70*/  MOV R156, 0x8b90 ;  /* 0x00008b90009c7802 */ /* 0x000fe40000000f00 */
[----:B------:R-:W-:Y:S05]  /*8b80*/  CALL.REL.NOINC `($__internal_17_$__cuda_sm70_shflsync_bfly_p) ;  /* 0x0000002000007944 */ /* 0x000fea0003c00000 */
[----:B-1----:R-:W-:Y:S01]  /*8b90*/  MOV R156, R158 ;  /* 0x0000009e009c7202 */ /* 0x002fe20000000f00 */
[----:B------:R-:W-:Y:S05]  /*8ba0*/  BRA `(.L_x_1168) ;  /* 0xffff9f2000007947 */ /* 0x000fea000383ffff */
        .weak           $__internal_17_$__cuda_sm70_shflsync_bfly_p
        .type           $__internal_17_$__cuda_sm70_shflsync_bfly_p,@function
        .size           $__internal_17_$__cuda_sm70_shflsync_bfly_p,(.L_x_12319 - $__internal_17_$__cuda_sm70_shflsync_bfly_p)
$__internal_17_$__cuda_sm70_shflsync_bfly_p:
[----:B------:R-:W-:Y:S04]  /*8bb0*/  WARPSYNC R160 ;  /* 0x000000a000007348 */ /* 0x000fe80003800000 */
[----:B------:R0:W1:Y:S02]  /*8bc0*/  SHFL.BFLY PT, R158, R157, R158, R161 ;  /* 0x0c00009e9d9e7389 */ /* 0x00006400000e00a1 */
[----:B0-----:R-:W-:-:S06]  /*8bd0*/  HFMA2.MMA R157, -RZ, RZ, 0, 0 ;  /* 0x00000000ff9d7435 */ /* 0x001fcc00000001ff */
[----:B------:R-:W-:Y:S05]  /*8be0*/  RET.REL.NODEC R156 `(_ZN10layer_norm13ln_bwd_kernelINS_13Kernel_traitsI13__nv_bfloat16S2_S2_S2_fjLj1024ELj1ELj4ELj1ELj16ENS_18Kernel_traits_baseILj1024ES2_S2_S2_S2_fjLj128EEEEELb1ELb1ELb1ELb0EEEvNS_9BwdParamsE) ;  /* 0xffff74109c007950 */ /* 0x000fea0003c3ffff */
.L_x_1169:
        /* <DEDUP_REMOVED lines=9> */
.L_x_12319:


//--------------------- .text._ZN10layer_norm22ln_bwd_finalize_kernelINS_22Kernel_traits_finalizeILj1024E13__nv_bfloat16S2_S2_S2_fjLb1ELj1024ELj4ENS_18Kernel_traits_baseILj1024ES2_S2_S2_S2_fjLj1024EEEEELb1ELb1EEEvNS_9BwdParamsE --------------------------
	.section	.text._ZN10layer_norm22ln_bwd_finalize_kernelINS_22Kernel_traits_finalizeILj1024E13__nv_bfloat16S2_S2_S2_fjLb1ELj1024ELj4ENS_18Kernel_traits_baseILj1024ES2_S2_S2_S2_fjLj1024EEEEELb1ELb1EEEvNS_9BwdParamsE,"ax",@progbits
	.sectioninfo	@"SHI_REGISTERS=32"
	.align	128
        .global         _ZN10layer_norm22ln_bwd_finalize_kernelINS_22Kernel_traits_finalizeILj1024E13__nv_bfloat16S2_S2_S2_fjLb1ELj1024ELj4ENS_18Kernel_traits_baseILj1024ES2_S2_S2_S2_fjLj1024EEEEELb1ELb1EEEvNS_9BwdParamsE
        .type           _ZN10layer_norm22ln_bwd_finalize_kernelINS_22Kernel_traits_finalizeILj1024E13__nv_bfloat16S2_S2_S2_fjLb1ELj1024ELj4ENS_18Kernel_traits_baseILj1024ES2_S2_S2_S2_fjLj1024EEEEELb1ELb1EEEvNS_9BwdParamsE,@function
        .size           _ZN10layer_norm22ln_bwd_finalize_kernelINS_22Kernel_traits_finalizeILj1024E13__nv_bfloat16S2_S2_S2_fjLb1ELj1024ELj4ENS_18Kernel_traits_baseILj1024ES2_S2_S2_S2_fjLj1024EEEEELb1ELb1EEEvNS_9BwdParamsE,(.L_x_12320 - _ZN10layer_norm22ln_bwd_finalize_kernelINS_22Kernel_traits_finalizeILj1024E13__nv_bfloat16S2_S2_S2_fjLb1ELj1024ELj4ENS_18Kernel_traits_baseILj1024ES2_S2_S2_S2_fjLj1024EEEEELb1ELb1EEEvNS_9BwdParamsE)
        .other          _ZN10layer_norm22ln_bwd_finalize_kernelINS_22Kernel_traits_finalizeILj1024E13__nv_bfloat16S2_S2_S2_fjLb1ELj1024ELj4ENS_18Kernel_traits_baseILj1024ES2_S2_S2_S2_fjLj1024EEEEELb1ELb1EEEvNS_9BwdParamsE,@"STO_CUDA_ENTRY STV_DEFAULT"
_ZN10layer_norm22ln_bwd_finalize_kernelINS_22Kernel_traits_finalizeILj1024E13__nv_bfloat16S2_S2_S2_fjLb1ELj1024ELj4ENS_18Kernel_traits_baseILj1024ES2_S2_S2_S2_fjLj1024EEEEELb1ELb1EEEvNS_9BwdParamsE:
.text._ZN10layer_norm22ln_bwd_finalize_kernelINS_22Kernel_traits_finalizeILj1024E13__nv_bfloat16S2_S2_S2_fjLb1ELj1024ELj4ENS_18Kernel_traits_baseILj1024ES2_S2_S2_S2_fjLj1024EEEEELb1ELb1EEEvNS_9BwdParamsE:
        /* <DEDUP_REMOVED lines=8> */
[----:B------:R-:W-:Y:S01]  /*0080*/  IMAD.SHL.U32 R5, R5, 0x10, RZ ;  /* 0x0000001005057824 */ /* 0x000fe200078e00ff */
[--C-:B------:R-:W-:Y:S01]  /*0090*/  SHF.R.U32.HI R3, RZ, 0x5, R0.reuse ;  /* 0x00000005ff037819 */ /* 0x100fe20000011600 */
[----:B------:R-:W-:Y:S01]  /*00a0*/  ULDC.64 UR4, c[0x0][0x118] ;  /* 0x0000460000047ab9 */ /* 0x000fe20000000a00 */
[----:B------:R-:W-:Y:S02]  /*00b0*/  LOP3.LUT R6, R0, 0x3fffffe0, RZ, 0xc0, !PT ;  /* 0x3fffffe000067812 */ /* 0x000fe400078ec0ff */
[----:B------:R-:W-:Y:S02]  /*00c0*/  LOP3.LUT R7, R3, 0x1f, R0, 0x78, !PT ;  /* 0x0000001f03077812 */ /* 0x000fe400078e7800 */
[----:B------:R-:W-:Y:S02]  /*00d0*/  ISETP.GE.U32.AND P0, PT, R2, 0x10, PT ;  /* 0x000000100200780c */ /* 0x000fe40003f06070 */
[----:B------:R-:W-:Y:S02]  /*00e0*/  LOP3.LUT R5, R5, 0x7ffffff0, RZ, 0xc0, !PT ;  /* 0x7ffffff005057812 */ /* 0x000fe400078ec0ff */
[----:B------:R-:W-:Y:S01]  /*00f0*/  IADD3 R6, R6, R7, RZ ;  /* 0x0000000706067210 */ /* 0x000fe20007ffe0ff */
[----:B------:R-:W-:Y:S01]  /*0100*/  IMAD R7, R2, 0x20, R7 ;  /* 0x0000002002077824 */ /* 0x000fe200078e0207 */
[----:B------:R-:W-:-:S02]  /*0110*/  ISETP.EQ.AND P0, PT, R3, 0x1f, !P0 ;  /* 0x0000001f0300780c */ /* 0x000fc40004702270 */
[----:B------:R-:W-:Y:S02]  /*0120*/  IADD3 R5, R2, R5, RZ ;  /* 0x0000000502057210 */ /* 0x000fe40007ffe0ff */
.L_x_1182:
[----:B------:R-:W-:Y:S01]  /*0130*/  ISETP.GE.U32.AND P1, PT, R3, c[0x0][0x160], PT ;  /* 0x0000580003007a0c */ /* 0x000fe20003f26070 */
[----:B------:R-:W-:Y:S01]  /*0140*/  BSSY B0, `(.L_x_1170) ;  /* 0x000007a000007945 */ /* 0x000fe20003800000 */
[----:B------:R-:W-:Y:S01]  /*0150*/  HFMA2.MMA R25, -RZ, RZ, 0, 0 ;  /* 0x00000000ff197435 */ /* 0x000fe200000001ff */
[----:B------:R-:W-:Y:S01]  /*0160*/  MOV R22, RZ ;  /* 0x000000ff00167202 */ /* 0x000fe20000000f00 */
[----:B------:R-:W-:-:S09]  /*0170*/  IMAD.MOV.U32 R9, RZ, RZ, RZ ;  /* 0x000000ffff097224 */ /* 0x000fd200078e00ff */
        /* <DEDUP_REMOVED lines=27> */
.L_x_1174:
        /* <DEDUP_REMOVED lines=9> */
[----:B------:R-:W-:Y:S01]  /*03c0*/  IMAD R20, R21, c[0x0][0x168], R4 ;  /* 0x00005a0015147a24 */ /* 0x000fe200078e0204 */
[----:B------:R1:W3:Y:S01]  /*03d0*/  LDG.E R10, [R14.64] ;  /* 0x000000040e0a7981 */ /* 0x0002e2000c1e1900 */
[----:B------:R-:W-:Y:S01]  /*03e0*/  IADD3 R21, R23, 0x60, RZ ;  /* 0x0000006017157810 */ /* 0x000fe20007ffe0ff */
[CC--:B------:R-:W-:Y:S02]  /*03f0*/  IMAD.WIDE.U32 R18, R28.reuse, R11.reuse, c[0x0][0x220] ;  /* 0x000088001c127625 */ /* 0x0c0fe400078e000b */
[----:B0-----:R0:W4:Y:S02]  /*0400*/  LDG.E R13, [R16.64] ;  /* 0x00000004100d7981 */ /* 0x001124000c1e1900 */
[-C--:B------:R-:W-:Y:S02]  /*0410*/  IMAD.WIDE.U32 R26, R28, R11.reuse, c[0x0][0x228] ;  /* 0x00008a001c1a7625 */ /* 0x080fe400078e000b */
[----:B------:R5:W4:Y:S02]  /*0420*/  LDG.E R24, [R18.64] ;  /* 0x0000000412187981 */ /* 0x000b24000c1e1900 */
[----:B-1----:R-:W-:-:S02]  /*0430*/  IMAD.WIDE.U32 R14, R20, R11, c[0x0][0x220] ;  /* 0x00008800140e7625 */ /* 0x002fc400078e000b */
[----:B------:R1:W4:Y:S02]  /*0440*/  LDG.E R26, [R26.64] ;  /* 0x000000041a1a7981 */ /* 0x000324000c1e1900 */
[----:B0-----:R-:W-:Y:S02]  /*0450*/  IMAD.WIDE.U32 R16, R28, R11, c[0x0][0x240] ;  /* 0x000090001c107625 */ /* 0x001fe400078e000b */
[----:B------:R0:W4:Y:S02]  /*0460*/  LDG.E R29, [R14.64] ;  /* 0x000000040e1d7981 */ /* 0x000124000c1e1900 */
[----:B------:R-:W-:-:S04]  /*0470*/  IMAD R28, R21, c[0x0][0x168], R4 ;  /* 0x00005a00151c7a24 */ /* 0x000fc800078e0204 */
[-C--:B-----5:R-:W-:Y:S01]  /*0480*/  IMAD.WIDE.U32 R18, R28, R11.reuse, c[0x0][0x228] ;  /* 0x00008a001c127625 */ /* 0x0a0fe200078e000b */
[----:B-1----:R1:W5:Y:S03]  /*0490*/  LDG.E R27, [R16.64] ;  /* 0x00000004101b7981 */ /* 0x002366000c1e1900 */
[----:B0-----:R-:W-:-:S04]  /*04a0*/  IMAD.WIDE.U32 R14, R20, R11, c[0x0][0x228] ;  /* 0x00008a00140e7625 */ /* 0x001fc800078e000b */
[-C--:B------:R-:W-:Y:S02]  /*04b0*/  IMAD.WIDE.U32 R20, R20, R11.reuse, c[0x0][0x240] ;  /* 0x0000900014147625 */ /* 0x080fe400078e000b */
[----:B------:R0:W5:Y:S02]  /*04c0*/  LDG.E R14, [R14.64] ;  /* 0x000000040e0e7981 */ /* 0x000164000c1e1900 */
[CC--:B-1----:R-:W-:Y:S02]  /*04d0*/  IMAD.WIDE.U32 R16, R28.reuse, R11.reuse, c[0x0][0x220] ;  /* 0x000088001c107625 */ /* 0x0c2fe400078e000b */
[----:B------:R-:W5:Y:S04]  /*04e0*/  LDG.E R20, [R20.64] ;  /* 0x0000000414147981 */ /* 0x000f68000c1e1900 */
[----:B------:R-:W5:Y:S04]  /*04f0*/  LDG.E R16, [R16.64] ;  /* 0x0000000410107981 */ /* 0x000f68000c1e1900 */
[----:B0-----:R0:W5:Y:S02]  /*0500*/  LDG.E R15, [R18.64] ;  /* 0x00000004120f7981 */ /* 0x001164000c1e1900 */
[----:B0-----:R-:W-:-:S05]  /*0510*/  IMAD.WIDE.U32 R18, R28, R11, c[0x0][0x240] ;  /* 0x000090001c127625 */ /* 0x001fca00078e000b */
        /* <DEDUP_REMOVED lines=8> */
[----:B------:R-:W-:-:S02]  /*05a0*/  FADD.FTZ R29, R24, R29 ;  /* 0x0000001d181d7221 */ /* 0x000fc40000010000 */
[----:B-----5:R-:W-:Y:S02]  /*05b0*/  FADD.FTZ R27, R10, R27 ;  /* 0x0000001b0a1b7221 */ /* 0x020fe40000010000 */
[----:B------:R-:W-:Y:S02]  /*05c0*/  FADD.FTZ R14, R13, R14 ;  /* 0x0000000e0d0e7221 */ /* 0x000fe40000010000 */
[----:B------:R-:W-:Y:S02]  /*05d0*/  FADD.FTZ R20, R27, R20 ;  /* 0x000000141b147221 */ /* 0x000fe40000010000 */
[----:B------:R-:W-:Y:S02]  /*05e0*/  FADD.FTZ R9, R29, R16 ;  /* 0x000000101d097221 */ /* 0x000fe40000010000 */
[----:B------:R-:W-:Y:S02]  /*05f0*/  FADD.FTZ R22, R14, R15 ;  /* 0x0000000f0e167221 */ /* 0x000fe40000010000 */
[----:B------:R-:W-:Y:S01]  /*0600*/  FADD.FTZ R25, R20, R11 ;  /* 0x0000000b14197221 */ /* 0x000fe20000010000 */
[----:B------:R-:W-:Y:S05]  /*0610*/  @!P1 BRA `(.L_x_1174) ;  /* 0xfffffd1000009947 */ /* 0x000fea000383ffff */
.L_x_1173:
[----:B------:R-:W-:Y:S05]  /*0620*/  BSYNC B1 ;  /* 0x0000000000017941 */ /* 0x000fea0003800000 */
.L_x_1172:
        /* <DEDUP_REMOVED lines=29> */
.L_x_1176:
[----:B------:R-:W-:Y:S05]  /*0800*/  BSYNC B1 ;  /* 0x0000000000017941 */ /* 0x000fea0003800000 */
.L_x_1175:
[----:B------:R-:W-:-:S13]  /*0810*/  ISETP.LT.U32.OR P2, PT, R23, c[0x0][0x160], P2 ;  /* 0x0000580017007a0c */ /* 0x000fda0001741470 */
        /* <DEDUP_REMOVED lines=12> */
.L_x_1171:
[----:B------:R-:W-:Y:S05]  /*08e0*/  BSYNC B0 ;  /* 0x0000000000007941 */ /* 0x000fea0003800000 */
.L_x_1170:
        /* <DEDUP_REMOVED lines=12> */
.L_x_1183:
        /* <DEDUP_REMOVED lines=27> */
.L_x_1184:
        /* <DEDUP_REMOVED lines=9> */
.L_x_1177:
[----:B0-----:R-:W-:Y:S01]  /*0bf0*/  WARPSYNC 0xffffffff ;  /* 0xffffffff00007948 */ /* 0x001fe20003800000 */
[----:B------:R-:W-:Y:S06]  /*0c00*/  BAR.SYNC.DEFER_BLOCKING 0x0 ;  /* 0x0000000000007b1d */ /* 0x000fec0000010000 */
[----:B------:R-:W-:Y:S01]  /*0c10*/  BSSY B0, `(.L_x_1180) ;  /* 0x0000011000007945 */ /* 0x000fe20003800000 */
[----:B------:R-:W-:Y:S05]  /*0c20*/  @!P0 BRA `(.L_x_1181) ;  /* 0x000000f000008947 */ /* 0x000fea0003800000 */
[----:B--2---:R-:W-:Y:S01]  /*0c30*/  SHF.L.U32 R8, R0, 0x3, RZ ;  /* 0x0000000300087819 */ /* 0x004fe200000006ff */
[----:B------:R-:W-:-:S03]  /*0c40*/  HFMA2.MMA R16, -RZ, RZ, 0, 2.384185791015625e-07 ;  /* 0x00000004ff107435 */ /* 0x000fc600000001ff */
        /* <DEDUP_REMOVED lines=13> */
.L_x_1181:
[----:B------:R-:W-:Y:S05]  /*0d20*/  BSYNC B0 ;  /* 0x0000000000007941 */ /* 0x000fea0003800000 */
.L_x_1180:
[C---:B------:R-:W-:Y:S02]  /*0d30*/  ISETP.GT.U32.AND P1, PT, R4.reuse, -0x401, PT ;  /* 0xfffffbff0400780c */ /* 0x040fe40003f24070 */
[----:B------:R-:W-:-:S02]  /*0d40*/  IADD3 R4, R4, 0x400, RZ ;  /* 0x0000040004047810 */ /* 0x000fc40007ffe0ff */
[----:B------:R-:W-:-:S09]  /*0d50*/  IADD3 R5, R5, 0x200, RZ ;  /* 0x0000020005057810 */ /* 0x000fd20007ffe0ff */
[----:B012---:R-:W-:Y:S05]  /*0d60*/  @P1 BRA `(.L_x_1182) ;  /* 0xfffff3c000001947 */ /* 0x007fea000383ffff */
[----:B------:R-:W-:Y:S05]  /*0d70*/  EXIT ;  /* 0x000000000000794d */ /* 0x000fea0003800000 */
.L_x_1178:
[----:B------:R-:W-:Y:S01]  /*0d80*/  HFMA2.MMA R14, -RZ, RZ, 0, 1.847743988037109375e-06 ;  /* 0x0000001fff0e7435 */ /* 0x000fe200000001ff */
[----:B---3--:R-:W-:Y:S01]  /*0d90*/  IMAD.MOV.U32 R18, RZ, RZ, R10 ;  /* 0x000000ffff127224 */ /* 0x008fe200078e000a */
[----:B------:R-:W-:Y:S01]  /*0da0*/  MOV R17, 0x1 ;  /* 0x0000000100117802 */ /* 0x000fe20000000f00 */
[----:B------:R-:W-:Y:S01]  /*0db0*/  IMAD.MOV.U32 R19, RZ, RZ, -0x1 ;  /* 0xffffffffff137424 */ /* 0x000fe200078e00ff */
[----:B------:R-:W-:Y:S02]  /*0dc0*/  MOV R8, 0xde0 ;  /* 0x00000de000087802 */ /* 0x000fe40000000f00 */
[----:B012---:R-:W-:Y:S05]  /*0dd0*/  CALL.REL.NOINC `($__internal_18_$__cuda_sm70_shflsync_bfly_p) ;  /* 0x0000059000007944 */ /* 0x007fea0003c00000 */
[----:B01----:R-:W-:Y:S05]  /*0de0*/  BRA `(.L_x_1183) ;  /* 0xfffffbc000007947 */ /* 0x003fea000383ffff */
.L_x_1179:
[----:B------:R-:W-:Y:S01]  /*0df0*/  HFMA2.MMA R14, -RZ, RZ, 0, 1.847743988037109375e-06 ;  /* 0x0000001fff0e7435 */ /* 0x000fe200000001ff */
[----:B------:R-:W-:Y:S01]  /*0e00*/  MOV R17, 0x2 ;  /* 0x0000000200117802 */ /* 0x000fe20000000f00 */
[----:B------:R-:W-:Y:S01]  /*0e10*/  IMAD.MOV.U32 R19, RZ, RZ, -0x1 ;  /* 0xffffffffff137424 */ /* 0x000fe200078e00ff */
[----:B------:R-:W-:-:S03]  /*0e20*/  MOV R8, 0xe40 ;  /* 0x00000e4000087802 */ /* 0x000fc60000000f00 */
[----:B0123--:R-:W-:Y:S05]  /*0e30*/  CALL.REL.NOINC `($__internal_18_$__cuda_sm70_shflsync_bfly_p) ;  /* 0x0000053000007944 */ /* 0x00ffea0003c00000 */
[----:B01----:R-:W-:Y:S01]  /*0e40*/  FADD.FTZ R18, R18, R14 ;  /* 0x0000000e12127221 */ /* 0x003fe20000010000 */
[----:B------:R-:W-:Y:S01]  /*0e50*/  HFMA2.MMA R14, -RZ, RZ, 0, 1.847743988037109375e-06 ;  /* 0x0000001fff0e7435 */ /* 0x000fe200000001ff */
[----:B------:R-:W-:Y:S01]  /*0e60*/  MOV R17, 0x4 ;  /* 0x0000000400117802 */ /* 0x000fe20000000f00 */
[----:B------:R-:W-:Y:S01]  /*0e70*/  IMAD.MOV.U32 R19, RZ, RZ, -0x1 ;  /* 0xffffffffff137424 */ /* 0x000fe200078e00ff */
[----:B------:R-:W-:-:S03]  /*0e80*/  MOV R8, 0xea0 ;  /* 0x00000ea000087802 */ /* 0x000fc60000000f00 */
[----:B------:R-:W-:Y:S05]  /*0e90*/  CALL.REL.NOINC `($__internal_18_$__cuda_sm70_shflsync_bfly_p) ;  /* 0x000004d000007944 */ /* 0x000fea0003c00000 */
[----:B01----:R-:W-:Y:S01]  /*0ea0*/  FADD.FTZ R18, R18, R14 ;  /* 0x0000000e12127221 */ /* 0x003fe20000010000 */
[----:B------:R-:W-:Y:S01]  /*0eb0*/  HFMA2.MMA R14, -RZ, RZ, 0, 1.847743988037109375e-06 ;  /* 0x0000001fff0e7435 */ /* 0x000fe200000001ff */
[----:B------:R-:W-:Y:S01]  /*0ec0*/  MOV R17, 0x8 ;  /* 0x0000000800117802 */ /* 0x000fe20000000f00 */
[----:B------:R-:W-:Y:S01]  /*0ed0*/  IMAD.MOV.U32 R19, RZ, RZ, -0x1 ;  /* 0xffffffffff137424 */ /* 0x000fe200078e00ff */
[----:B------:R-:W-:-:S03]  /*0ee0*/  MOV R8, 0xf00 ;  /* 0x00000f0000087802 */ /* 0x000fc60000000f00 */
[----:B------:R-:W-:Y:S05]  /*0ef0*/  CALL.REL.NOINC `($__internal_18_$__cuda_sm70_shflsync_bfly_p) ;  /* 0x0000047000007944 */ /* 0x000fea0003c00000 */
[----:B-1----:R-:W-:Y:S01]  /*0f00*/  FADD.FTZ R10, R18, R14 ;  /* 0x0000000e120a7221 */ /* 0x002fe20000010000 */
[----:B------:R-:W-:Y:S01]  /*0f10*/  HFMA2.MMA R14, -RZ, RZ, 0, 1.847743988037109375e-06 ;  /* 0x0000001fff0e7435 */ /* 0x000fe200000001ff */
[----:B0-----:R-:W-:Y:S01]  /*0f20*/  MOV R17, 0x10 ;  /* 0x0000001000117802 */ /* 0x001fe20000000f00 */
[----:B------:R-:W-:Y:S01]  /*0f30*/  IMAD.MOV.U32 R19, RZ, RZ, -0x1 ;  /* 0xffffffffff137424 */ /* 0x000fe200078e00ff */
[----:B------:R-:W-:-:S02]  /*0f40*/  MOV R8, 0xf70 ;  /* 0x00000f7000087802 */ /* 0x000fc40000000f00 */
[----:B------:R-:W-:Y:S02]  /*0f50*/  MOV R18, R10 ;  /* 0x0000000a00127202 */ /* 0x000fe40000000f00 */
[----:B------:R-:W-:Y:S05]  /*0f60*/  CALL.REL.NOINC `($__internal_18_$__cuda_sm70_shflsync_bfly_p) ;  /* 0x0000040000007944 */ /* 0x000fea0003c00000 */
[----:B0-----:R-:W-:Y:S01]  /*0f70*/  HFMA2.MMA R17, -RZ, RZ, 0, 5.9604644775390625e-08 ;  /* 0x00000001ff117435 */ /* 0x001fe200000001ff */
[----:B-1----:R-:W-:Y:S01]  /*0f80*/  MOV R13, R14 ;  /* 0x0000000e000d7202 */ /* 0x002fe20000000f00 */
[----:B------:R-:W-:Y:S01]  /*0f90*/  IMAD.MOV.U32 R18, RZ, RZ, R15 ;  /* 0x000000ffff127224 */ /* 0x000fe200078e000f */
[----:B------:R-:W-:Y:S01]  /*0fa0*/  MOV R14, 0x1f ;  /* 0x0000001f000e7802 */ /* 0x000fe20000000f00 */
[----:B------:R-:W-:Y:S01]  /*0fb0*/  IMAD.MOV.U32 R19, RZ, RZ, -0x1 ;  /* 0xffffffffff137424 */ /* 0x000fe200078e00ff */
[----:B------:R-:W-:Y:S02]  /*0fc0*/  MOV R8, 0xfe0 ;  /* 0x00000fe000087802 */ /* 0x000fe40000000f00 */
[----:B------:R-:W-:Y:S05]  /*0fd0*/  CALL.REL.NOINC `($__internal_18_$__cuda_sm70_shflsync_bfly_p) ;  /* 0x0000039000007944 */ /* 0x000fea0003c00000 */
[----:B0-----:R-:W-:Y:S01]  /*0fe0*/  HFMA2.MMA R17, -RZ, RZ, 0, 1.1920928955078125e-07 ;  /* 0x00000002ff117435 */ /* 0x001fe200000001ff */
[----:B-1----:R-:W-:Y:S01]  /*0ff0*/  FADD.FTZ R18, R15, R14 ;  /* 0x0000000e0f127221 */ /* 0x002fe20000010000 */
[----:B------:R-:W-:Y:S01]  /*1000*/  MOV R14, 0x1f ;  /* 0x0000001f000e7802 */ /* 0x000fe20000000f00 */
[----:B------:R-:W-:Y:S01]  /*1010*/  IMAD.MOV.U32 R19, RZ, RZ, -0x1 ;  /* 0xffffffffff137424 */ /* 0x000fe200078e00ff */
[----:B------:R-:W-:Y:S02]  /*1020*/  MOV R8, 0x1040 ;  /* 0x0000104000087802 */ /* 0x000fe40000000f00 */
[----:B------:R-:W-:Y:S05]  /*1030*/  CALL.REL.NOINC `($__internal_18_$__cuda_sm70_shflsync_bfly_p) ;  /* 0x0000033000007944 */ /* 0x000fea0003c00000 */
[----:B0-----:R-:W-:Y:S01]  /*1040*/  HFMA2.MMA R17, -RZ, RZ, 0, 2.384185791015625e-07 ;  /* 0x00000004ff117435 */ /* 0x001fe200000001ff */
[----:B-1----:R-:W-:Y:S01]  /*1050*/  FADD.FTZ R18, R18, R14 ;  /* 0x0000000e12127221 */ /* 0x002fe20000010000 */
[----:B------:R-:W-:Y:S01]  /*1060*/  MOV R14, 0x1f ;  /* 0x0000001f000e7802 */ /* 0x000fe20000000f00 */
[----:B------:R-:W-:Y:S01]  /*1070*/  IMAD.MOV.U32 R19, RZ, RZ, -0x1 ;  /* 0xffffffffff137424 */ /* 0x000fe200078e00ff */
[----:B------:R-:W-:-:S02]  /*1080*/  MOV R8, 0x10a0 ;  /* 0x000010a000087802 */ /* 0x000fc40000000f00 */
[----:B------:R-:W-:Y:S05]  /*1090*/  CALL.REL.NOINC `($__internal_18_$__cuda_sm70_shflsync_bfly_p) ;  /* 0x000002d000007944 */ /* 0x000fea0003c00000 */
[----:B0-----:R-:W-:Y:S01]  /*10a0*/  HFMA2.MMA R17, -RZ, RZ, 0, 4.76837158203125e-07 ;  /* 0x00000008ff117435 */ /* 0x001fe200000001ff */
[----:B-1----:R-:W-:Y:S01]  /*10b0*/  FADD.FTZ R18, R18, R14 ;  /* 0x0000000e12127221 */ /* 0x002fe20000010000 */
[----:B------:R-:W-:Y:S01]  /*10c0*/  MOV R14, 0x1f ;  /* 0x0000001f000e7802 */ /* 0x000fe20000000f00 */
[----:B------:R-:W-:Y:S01]  /*10d0*/  IMAD.MOV.U32 R19, RZ, RZ, -0x1 ;  /* 0xffffffffff137424 */ /* 0x000fe200078e00ff */
[----:B------:R-:W-:-:S02]  /*10e0*/  MOV R8, 0x1100 ;  /* 0x0000110000087802 */ /* 0x000fc40000000f00 */
[----:B------:R-:W-:Y:S05]  /*10f0*/  CALL.REL.NOINC `($__internal_18_$__cuda_sm70_shflsync_bfly_p) ;  /* 0x0000027000007944 */ /* 0x000fea0003c00000 */
[----:B-1----:R-:W-:Y:S01]  /*1100*/  FADD.FTZ R12, R18, R14 ;  /* 0x0000000e120c7221 */ /* 0x002fe20000010000 */
[----:B0-----:R-:W-:Y:S01]  /*1110*/  HFMA2.MMA R17, -RZ, RZ, 0, 9.5367431640625e-07 ;  /* 0x00000010ff117435 */ /* 0x001fe200000001ff */
[----:B------:R-:W-:Y:S01]  /*1120*/  MOV R14, 0x1f ;  /* 0x0000001f000e7802 */ /* 0x000fe20000000f00 */
[----:B------:R-:W-:Y:S01]  /*1130*/  IMAD.MOV.U32 R19, RZ, RZ, -0x1 ;  /* 0xffffffffff137424 */ /* 0x000fe200078e00ff */
[----:B------:R-:W-:-:S02]  /*1140*/  MOV R8, 0x1170 ;  /* 0x0000117000087802 */ /* 0x000fc40000000f00 */
[----:B------:R-:W-:Y:S02]  /*1150*/  MOV R18, R12 ;  /* 0x0000000c00127202 */ /* 0x000fe40000000f00 */
[----:B------:R-:W-:Y:S05]  /*1160*/  CALL.REL.NOINC `($__internal_18_$__cuda_sm70_shflsync_bfly_p) ;  /* 0x0000020000007944 */ /* 0x000fea0003c00000 */
[----:B-1----:R-:W-:Y:S01]  /*1170*/  MOV R15, R14 ;  /* 0x0000000e000f7202 */ /* 0x002fe20000000f00 */
[----:B------:R-:W-:Y:S01]  /*1180*/  HFMA2.MMA R14, -RZ, RZ, 0, 1.847743988037109375e-06 ;  /* 0x0000001fff0e7435 */ /* 0x000fe200000001ff */
[----:B0-----:R-:W-:Y:S01]  /*1190*/  MOV R18, R11 ;  /* 0x0000000b00127202 */ /* 0x001fe20000000f00 */
[----:B------:R-:W-:Y:S01]  /*11a0*/  IMAD.MOV.U32 R17, RZ, RZ, 0x1 ;  /* 0x00000001ff117424 */ /* 0x000fe200078e00ff */
[----:B------:R-:W-:Y:S02]  /*11b0*/  MOV R19, 0xffffffff ;  /* 0xffffffff00137802 */ /* 0x000fe40000000f00 */
[----:B------:R-:W-:Y:S02]  /*11c0*/  MOV R8, 0x11e0 ;  /* 0x000011e000087802 */ /* 0x000fe40000000f00 */
[----:B------:R-:W-:Y:S05]  /*11d0*/  CALL.REL.NOINC `($__internal_18_$__cuda_sm70_shflsync_bfly_p) ;  /* 0x0000019000007944 */ /* 0x000fea0003c00000 */
[----:B0-----:R-:W-:Y:S01]  /*11e0*/  HFMA2.MMA R17, -RZ, RZ, 0, 1.1920928955078125e-07 ;  /* 0x00000002ff117435 */ /* 0x001fe200000001ff */
[----:B-1----:R-:W-:Y:S01]  /*11f0*/  FADD.FTZ R18, R11, R14 ;  /* 0x0000000e0b127221 */ /* 0x002fe20000010000 */
[----:B------:R-:W-:Y:S01]  /*1200*/  MOV R19, 0xffffffff ;  /* 0xffffffff00137802 */ /* 0x000fe20000000f00 */
[----:B------:R-:W-:Y:S01]  /*1210*/  IMAD.MOV.U32 R14, RZ, RZ, 0x1f ;  /* 0x0000001fff0e7424 */ /* 0x000fe200078e00ff */
[----:B------:R-:W-:-:S02]  /*1220*/  MOV R8, 0x1240 ;  /* 0x0000124000087802 */ /* 0x000fc40000000f00 */
        /* <DEDUP_REMOVED lines=9> */
[----:B------:R-:W-:-:S02]  /*12c0*/  MOV R14, 0x1f ;  /* 0x0000001f000e7802 */ /* 0x000fc40000000f00 */
[----:B------:R-:W-:Y:S02]  /*12d0*/  MOV R19, 0xffffffff ;  /* 0xffffffff00137802 */ /* 0x000fe40000000f00 */
[----:B------:R-:W-:Y:S02]  /*12e0*/  MOV R8, 0x1300 ;  /* 0x0000130000087802 */ /* 0x000fe40000000f00 */
[----:B------:R-:W-:Y:S05]  /*12f0*/  CALL.REL.NOINC `($__internal_18_$__cuda_sm70_shflsync_bfly_p) ;  /* 0x0000007000007944 */ /* 0x000fea0003c00000 */
[----:B01----:R-:W-:Y:S01]  /*1300*/  FADD.FTZ R18, R18, R14 ;  /* 0x0000000e12127221 */ /* 0x003fe20000010000 */
[----:B------:R-:W-:Y:S01]  /*1310*/  HFMA2.MMA R14, -RZ, RZ, 0, 1.847743988037109375e-06 ;  /* 0x0000001fff0e7435 */ /* 0x000fe200000001ff */
[----:B------:R-:W-:Y:S01]  /*1320*/  IMAD.MOV.U32 R17, RZ, RZ, 0x10 ;  /* 0x00000010ff117424 */ /* 0x000fe200078e00ff */
[----:B------:R-:W-:Y:S02]  /*1330*/  MOV R19, 0xffffffff ;  /* 0xffffffff00137802 */ /* 0x000fe40000000f00 */
[----:B------:R-:W-:Y:S02]  /*1340*/  MOV R8, 0x1360 ;  /* 0x0000136000087802 */ /* 0x000fe40000000f00 */
[----:B------:R-:W-:Y:S05]  /*1350*/  CALL.REL.NOINC `($__internal_18_$__cuda_sm70_shflsync_bfly_p) ;  /* 0x0000001000007944 */ /* 0x000fea0003c00000 */
[----:B01----:R-:W-:Y:S05]  /*1360*/  BRA `(.L_x_1184) ;  /* 0xfffff7f000007947 */ /* 0x003fea000383ffff */
        .weak           $__internal_18_$__cuda_sm70_shflsync_bfly_p
        .type           $__internal_18_$__cuda_sm70_shflsync_bfly_p,@function
        .size           $__internal_18_$__cuda_sm70_shflsync_bfly_p,(.L_x_12320 - $__internal_18_$__cuda_sm70_shflsync_bfly_p)
$__internal_18_$__cuda_sm70_shflsync_bfly_p:
[----:B------:R-:W-:Y:S01]  /*1370*/  HFMA2.MMA R9, -RZ, RZ, 0, 0 ;  /* 0x00000000ff097435 */ /* 0x000fe200000001ff */
[----:B------:R-:W-:Y:S04]  /*1380*/  WARPSYNC R19 ;  /* 0x0000001300007348 */ /* 0x000fe80003800000 */
[----:B------:R0:W1:Y:S01]  /*1390*/  SHFL.BFLY PT, R14, R18, R17, R14 ;  /* 0x0c000011120e7389 */ /* 0x00006200000e000e */
[----:B------:R-:W-:Y:S05]  /*13a0*/  RET.REL.NODEC R8 `(_ZN10layer_norm22ln_bwd_finalize_kernelINS_22Kernel_traits_finalizeILj1024E13__nv_bfloat16S2_S2_S2_fjLb1ELj1024ELj4ENS_18Kernel_traits_baseILj1024ES2_S2_S2_S2_fjLj1024EEEEELb1ELb1EEEvNS_9BwdParamsE) ;  /* 0xffffec5008007950 */ /* 0x000fea0003c3ffff */
.L_x_1185:
        /* <DEDUP_REMOVED lines=13> */
.L_x_12320:


//--------------------- .text._ZN10layer_norm13ln_bwd_kernelINS_13Kernel_traitsI13__nv_bfloat16S2_S2_S2_fjLj1024ELj1ELj4ELj1ELj16ENS_18Kernel_traits_baseILj1024ES2_S2_S2_S2_fjLj128EEEEELb1ELb1ELb1ELb1EEEvNS_9BwdParamsE --------------------------
	.section	.text._ZN10layer_norm13ln_bwd_kernelINS_13Kernel_traitsI13__nv_bfloat16S2_S2_S2_fjLj1024ELj1ELj4ELj1ELj16ENS_18Kernel_traits_baseILj1024ES2_S2_S2_S2_fjLj128EEEEELb1ELb1ELb1ELb1EEEvNS_9BwdParamsE,"ax",@progbits
	.sectioninfo	@"SHI_REGISTERS=255"
	.align	128
        .global         _ZN10layer_norm13ln_bwd_kernelINS_13Kernel_traitsI13__nv_bfloat16S2_S2_S2_fjLj1024ELj1ELj4ELj1ELj16ENS_18Kernel_traits_baseILj1024ES2_S2_S2_S2_fjLj128EEEEELb1ELb1ELb1ELb1EEEvNS_9BwdParamsE
        .type           _ZN10layer_norm13ln_bwd_kernelINS_13Kernel_traitsI13__nv_bfloat16S2_S2_S2_fjLj1024ELj1ELj4ELj1ELj16ENS_18Kernel_traits_baseILj1024ES2_S2_S2_S2_fjLj128EEEEELb1ELb1ELb1ELb1EEEvNS_9BwdParamsE,@function
        .size           _ZN10layer_norm13ln_bwd_kernelINS_13Kernel_traitsI13__nv_bfloat16S2_S2_S2_fjLj1024ELj1ELj4ELj1ELj16ENS_18Kernel_traits_baseILj1024ES2_S2_S2_S2_fjLj128EEEEELb1ELb1ELb1ELb1EEEvNS_9BwdParamsE,(.L_x_12321 - _ZN10layer_norm13ln_bwd_kernelINS_13Kernel_traitsI13__nv_bfloat16S2_S2_S2_fjLj1024ELj1ELj4ELj1ELj16ENS_18Kernel_traits_baseILj1024ES2_S2_S2_S2_fjLj128EEEEELb1ELb1ELb1ELb1EEEvNS_9BwdParamsE)
        .other          _ZN10layer_norm13ln_bwd_kernelINS_13Kernel_traitsI13__nv_bfloat16S2_S2_S2_fjLj1024ELj1ELj4ELj1ELj16ENS_18Kernel_traits_baseILj1024ES2_S2_S2_S2_fjLj128EEEEELb1ELb1ELb1ELb1EEEvNS_9BwdParamsE,@"STO_CUDA_ENTRY STV_DEFAULT"
_ZN10layer_norm13ln_bwd_kernelINS_13Kernel_traitsI13__nv_bfloat16S2_S2_S2_fjLj1024ELj1ELj4ELj1ELj16ENS_18Kernel_traits_baseILj1024ES2_S2_S2_S2_fjLj128EEEEELb1ELb1ELb1ELb1EEEvNS_9BwdParamsE:
.text._ZN10layer_norm13ln_bwd_kernelINS_13Kernel_traitsI13__nv_bfloat16S2_S2_S2_fjLj1024ELj1ELj4ELj1ELj16ENS_18Kernel_traits_baseILj1024ES2_S2_S2_S2_fjLj128EEEEELb1ELb1ELb1ELb1EEEvNS_9BwdParamsE:
        /* <DEDUP_REMOVED lines=68> */
.L_x_1187:
[----:B0-----:R-:W-:-:S04]  /*0440*/  LEA R2, P0, R6, c[0x0][0x1b0], 0x4 ;  /* 0x00006c0006027a11 */ /* 0x001fc800078020ff */
[----:B------:R-:W-:-:S05]  /*0450*/  IADD3.X R3, RZ, c[0x0][0x1b4], RZ, P0, !PT ;  /* 0x00006d00ff037a10 */ /* 0x000fca00007fe4ff */
[----:B------:R-:W2:Y:S04]  /*0460*/  LDG.E.128 R4, [R2.64] ;  /* 0x0000000402047981 */ /* 0x000ea8000c1e1d00 */
[----:B------:R0:W3:Y:S04]  /*0470*/  LDG.E.128 R8, [R2.64+0x200] ;  /* 0x0002000402087981 */ /* 0x0000e8000c1e1d00 */
[----:B------:R0:W4:Y:S04]  /*0480*/  LDG.E.128 R220, [R2.64+0x600] ;  /* 0x0006000402dc7981 */ /* 0x000128000c1e1d00 */
[----:B------:R0:W3:Y:S01]  /*0490*/  LDG.E.128 R12, [R2.64+0x400] ;  /* 0x00040004020c7981 */ /* 0x0000e2000c1e1d00 */
[----:B------:R-:W1:Y:S01]  /*04a0*/  LDC.U8 R219, c[0x0][0x1f0] ;  /* 0x00007c00ffdb7b82 */ /* 0x000e620000000000 */
        /* <DEDUP_REMOVED lines=51> */
[----:B------:R-:W-:Y:S01]  /*07e0*/  STL [R1+0x2c], R16 ;  /* 0x00002c1001007387 */ /* 0x000fe20000100800 */
[----:B------:R-:W-:-:S03]  /*07f0*/  PRMT R4, RZ, 0x7610, R5 ;  /* 0x00007610ff047816 */ /* 0x000fc60000000005 */
[----:B------:R0:W-:Y:S04]  /*0800*/  STL [R1+0x28], R3 ;  /* 0x0000280301007387 */ /* 0x0001e80000100800 */
[----:B------:R2:W-:Y:S01]  /*0810*/  STL [R1+0x24], R2 ;  /* 0x0000240201007387 */ /* 0x0005e20000100800 */
[----:B0-----:R-:W-:-:S03]  /*0820*/  PRMT R3, RZ, 0x5410, R6 ;  /* 0x00005410ff037816 */ /* 0x001fc60000000006 */
[----:B------:R0:W-:Y:S01]  /*0830*/  STL [R1+0x20], R4 ;  /* 0x0000200401007387 */ /* 0x0001e20000100800 */
[----:B--2---:R-:W-:-:S03]  /*0840*/  PRMT R2, RZ, 0x7610, R6 ;  /* 0x00007610ff027816 */ /* 0x004fc60000000006 */
[----:B------:R2:W-:Y:S04]  /*0850*/  STL [R1+0x1c], R3 ;  /* 0x00001c0301007387 */ /* 0x0005e80000100800 */
[----:B------:R3:W-:Y:S01]  /*0860*/  STL [R1+0x18], R2 ;  /* 0x0000180201007387 */ /* 0x0007e20000100800 */
[--C-:B0-----:R-:W-:Y:S02]  /*0870*/  PRMT R4, RZ, 0x5410, R7.reuse ;  /* 0x00005410ff047816 */ /* 0x101fe40000000007 */
[----:B--2---:R-:W-:-:S03]  /*0880*/  PRMT R3, RZ, 0x7610, R7 ;  /* 0x00007610ff037816 */ /* 0x004fc60000000007 */
[----:B------:R0:W-:Y:S01]  /*0890*/  STL [R1+0x14], R4 ;  /* 0x0000140401007387 */ /* 0x0001e20000100800 */
[----:B---3--:R-:W-:-:S03]  /*08a0*/  PRMT R2, RZ, 0x5410, R8 ;  /* 0x00005410ff027816 */ /* 0x008fc60000000008 */
[----:B------:R2:W-:Y:S04]  /*08b0*/  STL [R1+0x10], R3 ;  /* 0x0000100301007387 */ /* 0x0005e80000100800 */
[----:B------:R3:W-:Y:S01]  /*08c0*/  STL [R1+0xc], R2 ;  /* 0x00000c0201007387 */ /* 0x0007e20000100800 */
[----:B0-----:R-:W-:Y:S02]  /*08d0*/  PRMT R4, RZ, 0x7610, R8 ;  /* 0x00007610ff047816 */ /* 0x001fe40000000008 */
[----:B--2---:R-:W-:-:S03]  /*08e0*/  PRMT R3, RZ, 0x5410, R9 ;  /* 0x00005410ff037816 */ /* 0x004fc60000000009 */
[----:B------:R0:W-:Y:S01]  /*08f0*/  STL [R1+0x8], R4 ;  /* 0x0000080401007387 */ /* 0x0001e20000100800 */
[----:B---3--:R-:W-:-:S03]  /*0900*/  PRMT R2, RZ, 0x7610, R9 ;  /* 0x00007610ff027816 */ /* 0x008fc60000000009 */
[----:B------:R0:W-:Y:S04]  /*0910*/  STL [R1+0x4], R3 ;  /* 0x0000040301007387 */ /* 0x0001e80000100800 */
[----:B------:R0:W-:Y:S01]  /*0920*/  STL [R1], R2 ;  /* 0x0000000201007387 */ /* 0x0001e20000100800 */
[--C-:B----4-:R-:W-:Y:S02]  /*0930*/  PRMT R231, RZ, 0x5410, R220.reuse ;  /* 0x00005410ffe77816 */ /* 0x110fe400000000dc */
        /* <DEDUP_REMOVED lines=18> */
[----:B01----:R-:W-:Y:S02]  /*0a60*/  PRMT R220, RZ, 0x7610, R223 ;  /* 0x00007610ffdc7816 */ /* 0x003fe400000000df */
.L_x_1360:
        /* <DEDUP_REMOVED lines=12> */
[----:B-1----:R-:W-:-:S03]  /*0b30*/  LOP3.LUT R244, R244, 0x1f, RZ, 0xc0, !PT ;  /* 0x0000001ff4f47812 */ /* 0x002fc600078ec0ff */
[----:B------:R-:W-:Y:S01]  /*0b40*/  IMAD.WIDE R200, R0, R200, c[0x0][0x1a0] ;  /* 0x0000680000c87625 */ /* 0x000fe200078e02c8 */
        /* <DEDUP_REMOVED lines=11> */
[----:B-----5:R-:W-:Y:S02]  /*0c00*/  ISETP.GE.AND P2, PT, R225, 0x1, PT ;  /* 0x00000001e100780c */ /* 0x020fe40003f46270 */
[----:B------:R-:W-:-:S04]  /*0c10*/  ISETP.NE.U32.AND P0, PT, RZ, c[0x0][0x218], PT ;  /* 0x00008600ff007a0c */ /* 0x000fc80003f05070 */
[----:B------:R-:W-:-:S07]  /*0c20*/  ISETP.NE.AND.EX P0, PT, RZ, c[0x0][0x21c], PT, P0 ;  /* 0x00008700ff007a0c */ /* 0x000fce0003f05300 */
[----:B------:R-:W-:-:S05]  /*0c30*/  @P2 IADD3 R200, R225, -0x1, RZ ;  /* 0xffffffffe1c82810 */ /* 0x000fca0007ffe0ff */
[----:B------:R-:W-:Y:S01]  /*0c40*/  @P2 IMAD R200, R200, c[0x0][0x168], RZ ;  /* 0x00005a00c8c82a24 */ /* 0x000fe200078e02ff */
[----:B------:R-:W-:Y:S01]  /*0c50*/  MOV R239, RZ ;  /* 0x000000ff00ef7202 */ /* 0x000fe20000000f00 */
[----:B------:R0:W5:Y:S03]  /*0c60*/  @P0 LDG.E.128 R28, [R192.64] ;  /* 0x00000004c01c0981 */ /* 0x000166000c1e1d00 */
[----:B------:R-:W-:Y:S01]  /*0c70*/  @P2 SHF.R.S32.HI R201, RZ, 0x1f, R200 ;  /* 0x0000001fffc92819 */ /* 0x000fe200000114c8 */
[----:B------:R1:W5:Y:S03]  /*0c80*/  @P0 LDG.E.128 R40, [R198.64] ;  /* 0x00000004c6280981 */ /* 0x000366000c1e1d00 */
[----:B------:R-:W-:Y:S01]  /*0c90*/  @P2 LEA.HI R201, R201, R200, RZ, 0x3 ;  /* 0x000000c8c9c92211 */ /* 0x000fe200078f18ff */
[----:B------:R2:W5:Y:S03]  /*0ca0*/  @P0 LDG.E.128 R36, [R196.64] ;  /* 0x00000004c4240981 */ /* 0x000566000c1e1d00 */
[----:B------:R-:W-:Y:S01]  /*0cb0*/  @P2 LEA.HI.SX32 R239, R201, R244, 0x1d ;  /* 0x000000f4c9ef2211 */ /* 0x000fe200078feaff */
[----:B------:R3:W5:Y:S01]  /*0cc0*/  @P0 LDG.E.128 R32, [R194.64] ;  /* 0x00000004c2200981 */ /* 0x000762000c1e1d00 */
[----:B0-----:R-:W-:-:S02]  /*0cd0*/  MOV R192, 0x8 ;  /* 0x0000000800c07802 */ /* 0x001fc40000000f00 */
[C---:B------:R-:W-:Y:S02]  /*0ce0*/  IADD3 R243, R239.reuse, 0x20, RZ ;  /* 0x00000020eff37810 */ /* 0x040fe40007ffe0ff */
[C---:B------:R-:W-:Y:S02]  /*0cf0*/  IADD3 R201, R239.reuse, 0x40, RZ ;  /* 0x00000040efc97810 */ /* 0x040fe40007ffe0ff */
[C---:B------:R-:W-:Y:S01]  /*0d00*/  IADD3 R193, R239.reuse, 0x60, RZ ;  /* 0x00000060efc17810 */ /* 0x040fe20007ffe0ff */
[----:B-1----:R-:W-:-:S04]  /*0d10*/  IMAD.WIDE.U32 R198, R239, R192, c[0x0][0x190] ;  /* 0x00006400efc67625 */ /* 0x002fc800078e00c0 */
[-C--:B--2---:R-:W-:Y:S02]  /*0d20*/  IMAD.WIDE.U32 R196, R243, R192.reuse, c[0x0][0x190] ;  /* 0x00006400f3c47625 */ /* 0x084fe400078e00c0 */
[----:B------:R-:W5:Y:S02]  /*0d30*/  LDG.E.64 R198, [R198.64] ;  /* 0x00000004c6c67981 */ /* 0x000f64000c1e1b00 */
[-C--:B---3--:R-:W-:Y:S02]  /*0d40*/  IMAD.WIDE.U32 R194, R201, R192.reuse, c[0x0][0x190] ;  /* 0x00006400c9c27625 */ /* 0x088fe400078e00c0 */
[----:B------:R-:W5:Y:S02]  /*0d50*/  LDG.E.64 R196, [R196.64] ;  /* 0x00000004c4c47981 */ /* 0x000f64000c1e1b00 */
[----:B------:R-:W-:Y:S02]  /*0d60*/  IMAD.WIDE.U32 R192, R193, R192, c[0x0][0x190] ;  /* 0x00006400c1c07625 */ /* 0x000fe400078e00c0 */
[----:B------:R-:W5:Y:S04]  /*0d70*/  LDG.E.64 R194, [R194.64] ;  /* 0x00000004c2c27981 */ /* 0x000f68000c1e1b00 */
[----:B------:R-:W5:Y:S01]  /*0d80*/  LDG.E.64 R192, [R192.64] ;  /* 0x00000004c0c07981 */ /* 0x000f62000c1e1b00 */
[----:B------:R-:W-:Y:S01]  /*0d90*/  IMAD.MOV.U32 R246, RZ, RZ, RZ ;  /* 0x000000fffff67224 */ /* 0x000fe200078e00ff */
[----:B------:R-:W-:Y:S01]  /*0da0*/  MOV R245, RZ ;  /* 0x000000ff00f57202 */ /* 0x000fe20000000f00 */
[----:B------:R-:W-:Y:S05]  /*0db0*/  BRA `(.L_x_1191) ;  /* 0x0000160000007947 */ /* 0x000fea0003800000 */
.L_x_1190:
[----:B------:R-:W-:Y:S01]  /*0dc0*/  IADD3 R230, R230, -0x1, RZ ;  /* 0xffffffffe6e67810 */ /* 0x000fe20007ffe0ff */
[----:B------:R-:W-:-:S04]  /*0dd0*/  IMAD.WIDE.U32 R16, R224, R234, c[0x0][0x188] ;  /* 0x00006200e0107625 */ /* 0x000fc800078e00ea */
[----:B------:R-:W-:Y:S02]  /*0de0*/  IMAD R230, R230, c[0x0][0x168], RZ ;  /* 0x00005a00e6e67a24 */ /* 0x000fe400078e02ff */
[-C--:B------:R-:W-:Y:S01]  /*0df0*/  IMAD.WIDE.U32 R20, R217, R234.reuse, c[0x0][0x188] ;  /* 0x00006200d9147625 */ /* 0x080fe200078e00ea */
[----:B------:R-:W2:Y:S02]  /*0e00*/  LDG.E.128 R16, [R16.64] ;  /* 0x0000000410107981 */ /* 0x000ea4000c1e1d00 */
[----:B------:R-:W-:Y:S01]  /*0e10*/  SHF.R.S32.HI R3, RZ, 0x1f, R230 ;  /* 0x0000001fff037819 */ /* 0x000fe200000114e6 */
[----:B------:R-:W-:Y:S02]  /*0e20*/  IMAD.WIDE.U32 R8, R223, R234, c[0x0][0x188] ;  /* 0x00006200df087625 */ /* 0x000fe400078e00ea */
[----:B------:R-:W3:Y:S01]  /*0e30*/  LDG.E.128 R20, [R20.64] ;  /* 0x0000000414147981 */ /* 0x000ee2000c1e1d00 */
[----:B------:R-:W-:Y:S01]  /*0e40*/  LEA.HI R3, R3, R230, RZ, 0x3 ;  /* 0x000000e603037211 */ /* 0x000fe200078f18ff */
[----:B------:R-:W-:-:S02]  /*0e50*/  IMAD.WIDE.U32 R12, R218, R234, c[0x0][0x188] ;  /* 0x00006200da0c7625 */ /* 0x000fc400078e00ea */
[----:B------:R-:W4:Y:S01]  /*0e60*/  LDG.E R230, [R200.64] ;  /* 0x00000004c8e67981 */ /* 0x000f22000c1e1900 */
[----:B------:R-:W-:-:S03]  /*0e70*/  LEA.HI.SX32 R3, R3, R244, 0x1d ;  /* 0x000000f403037211 */ /* 0x000fc600078feaff */
[----:B------:R-:W4:Y:S01]  /*0e80*/  LDG.E.128 R8, [R8.64] ;  /* 0x0000000408087981 */ /* 0x000f22000c1e1d00 */
[C---:B------:R-:W-:Y:S02]  /*0e90*/  IADD3 R173, R3.reuse, 0x60, RZ ;  /* 0x0000006003ad7810 */ /* 0x040fe40007ffe0ff */
[C---:B------:R-:W-:Y:S01]  /*0ea0*/  IADD3 R169, R3.reuse, 0x40, RZ ;  /* 0x0000004003a97810 */ /* 0x040fe20007ffe0ff */
[CC--:B------:R-:W-:Y:S01]  /*0eb0*/  IMAD.WIDE.U32 R4, R3.reuse, R234.reuse, c[0x0][0x208] ;  /* 0x0000820003047625 */ /* 0x0c0fe200078e00ea */
[----:B------:R-:W-:Y:S01]  /*0ec0*/  IADD3 R25, R3, 0x20, RZ ;  /* 0x0000002003197810 */ /* 0x000fe20007ffe0ff */
[----:B------:R-:W4:Y:S02]  /*0ed0*/  LDG.E.128 R12, [R12.64] ;  /* 0x000000040c0c7981 */ /* 0x000f24000c1e1d00 */
[-C--:B------:R-:W-:Y:S02]  /*0ee0*/  IMAD.WIDE.U32 R172, R173, R234.reuse, c[0x0][0x208] ;  /* 0x00008200adac7625 */ /* 0x080fe400078e00ea */
[----:B------:R-:W4:Y:S02]  /*0ef0*/  LDG.E.128 R4, [R4.64] ;  /* 0x0000000404047981 */ /* 0x000f24000c1e1d00 */
[----:B------:R-:W-:-:S02]  /*0f00*/  IMAD.WIDE.U32 R168, R169, R234, c[0x0][0x208] ;  /* 0x00008200a9a87625 */ /* 0x000fc400078e00ea */
[----:B------:R-:W4:Y:S02]  /*0f10*/  LDG.E.128 R172, [R172.64] ;  /* 0x00000004acac7981 */ /* 0x000f24000c1e1d00 */
[----:B------:R-:W-:Y:S02]  /*0f20*/  IMAD.WIDE.U32 R24, R25, R234, c[0x0][0x208] ;  /* 0x0000820019187625 */ /* 0x000fe400078e00ea */
[----:B------:R-:W4:Y:S04]  /*0f30*/  LDG.E.128 R168, [R168.64] ;  /* 0x00000004a8a87981 */ /* 0x000f28000c1e1d00 */
[----:B------:R-:W4:Y:S01]  /*0f40*/  LDG.E.128 R24, [R24.64] ;  /* 0x0000000418187981 */ /* 0x000f22000c1e1d00 */
[----:B-----5:R-:W-:Y:S02]  /*0f50*/  ISETP.GE.AND P2, PT, R225, 0x1, PT ;  /* 0x00000001e100780c */ /* 0x020fe40003f46270 */
[----:B------:R-:W-:-:S11]  /*0f60*/  ISETP.NE.U32.AND P0, PT, RZ, c[0x0][0x218], PT ;  /* 0x00008600ff007a0c */ /* 0x000fd60003f05070 */
[----:B------:R-:W-:-:S05]  /*0f70*/  @P2 IADD3 R2, R225, -0x1, RZ ;  /* 0xffffffffe1022810 */ /* 0x000fca0007ffe0ff */
[----:B------:R-:W-:Y:S01]  /*0f80*/  @P2 IMAD R2, R2, c[0x0][0x168], RZ ;  /* 0x00005a0002022a24 */ /* 0x000fe200078e02ff */
[----:B------:R-:W-:-:S04]  /*0f90*/  ISETP.NE.AND.EX P0, PT, RZ, c[0x0][0x21c], PT, P0 ;  /* 0x00008700ff007a0c */ /* 0x000fc80003f05300 */
[----:B------:R-:W-:-:S04]  /*0fa0*/  @P2 SHF.R.S32.HI R3, RZ, 0x1f, R2 ;  /* 0x0000001fff032819 */ /* 0x000fc80000011402 */
[----:B------:R-:W-:Y:S02]  /*0fb0*/  @P2 LEA.HI R3, R3, R2, RZ, 0x3 ;  /* 0x0000000203032211 */ /* 0x000fe400078f18ff */
[----:B------:R-:W-:Y:S02]  /*0fc0*/  MOV R2, RZ ;  /* 0x000000ff00027202 */ /* 0x000fe40000000f00 */
[----:B------:R-:W-:Y:S01]  /*0fd0*/  @P2 LEA.HI.SX32 R2, R3, R244, 0x1d ;  /* 0x000000f403022211 */ /* 0x000fe200078feaff */
[----:B------:R0:W5:Y:S01]  /*0fe0*/  @P0 LDG.E.128 R40, [R198.64] ;  /* 0x00000004c6280981 */ /* 0x000162000c1e1d00 */
[----:B------:R-:W-:Y:S02]  /*0ff0*/  MOV R178, 0x8 ;  /* 0x0000000800b27802 */ /* 0x000fe40000000f00 */
[C---:B------:R-:W-:Y:S01]  /*1000*/  IADD3 R3, R2.reuse, 0x20, RZ ;  /* 0x0000002002037810 */ /* 0x040fe20007ffe0ff */
[----:B------:R1:W5:Y:S01]  /*1010*/  @P0 LDG.E.128 R36, [R196.64] ;  /* 0x00000004c4240981 */ /* 0x000362000c1e1d00 */
[----:B------:R-:W-:-:S03]  /*1020*/  IADD3 R177, R2, 0x60, RZ ;  /* 0x0000006002b17810 */ /* 0x000fc60007ffe0ff */
[----:B------:R1:W5:Y:S01]  /*1030*/  @P0 LDG.E.128 R32, [R194.64] ;  /* 0x00000004c2200981 */ /* 0x000362000c1e1d00 */
[----:B------:R-:W-:-:S03]  /*1040*/  IADD3 R176, R2, 0x40, RZ ;  /* 0x0000004002b07810 */ /* 0x000fc60007ffe0ff */
[----:B------:R1:W5:Y:S01]  /*1050*/  @P0 LDG.E.128 R28, [R192.64] ;  /* 0x00000004c01c0981 */ /* 0x000362000c1e1d00 */
[----:B------:R-:W-:Y:S01]  /*1060*/  ISETP.NE.AND P0, PT, R219, RZ, PT ;  /* 0x000000ffdb00720c */ /* 0x000fe20003f05270 */
[----:B0-----:R-:W-:-:S04]  /*1070*/  IMAD.WIDE.U32 R198, R2, R178, c[0x0][0x190] ;  /* 0x0000640002c67625 */ /* 0x001fc800078e00b2 */
[-C--:B-1----:R-:W-:Y:S02]  /*1080*/  IMAD.WIDE.U32 R196, R3, R178.reuse, c[0x0][0x190] ;  /* 0x0000640003c47625 */ /* 0x082fe400078e00b2 */
[----:B------:R-:W5:Y:S02]  /*1090*/  LDG.E.64 R198, [R198.64] ;  /* 0x00000004c6c67981 */ /* 0x000f64000c1e1b00 */
[-C--:B------:R-:W-:Y:S02]  /*10a0*/  IMAD.WIDE.U32 R2, R177, R178.reuse, c[0x0][0x190] ;  /* 0x00006400b1027625 */ /* 0x080fe400078e00b2 */
[----:B------:R-:W5:Y:S02]  /*10b0*/  LDG.E.64 R196, [R196.64] ;  /* 0x00000004c4c47981 */ /* 0x000f64000c1e1b00 */
[----:B------:R-:W-:Y:S02]  /*10c0*/  IMAD.WIDE.U32 R194, R176, R178, c[0x0][0x190] ;  /* 0x00006400b0c27625 */ /* 0x000fe400078e00b2 */
[----:B------:R0:W5:Y:S04]  /*10d0*/  LDG.E.64 R192, [R2.64] ;  /* 0x0000000402c07981 */ /* 0x000168000c1e1b00 */
[----:B------:R-:W5:Y:S01]  /*10e0*/  LDG.E.64 R194, [R194.64] ;  /* 0x00000004c2c27981 */ /* 0x000f62000c1e1b00 */
[----:B--2---:R-:W-:-:S02]  /*10f0*/  PRMT R204, RZ, 0x7610, R17 ;  /* 0x00007610ffcc7816 */ /* 0x004fc40000000011 */
[--C-:B---3--:R-:W-:Y:S02]  /*1100*/  PRMT R243, RZ, 0x5410, R22.reuse ;  /* 0x00005410fff37816 */ /* 0x108fe40000000016 */
[----:B------:R-:W-:Y:S02]  /*1110*/  PRMT R239, RZ, 0x7610, R22 ;  /* 0x00007610ffef7816 */ /* 0x000fe40000000016 */
[----:B----4-:R-:W-:Y:S02]  /*1120*/  FSEL R230, R230, RZ, !P0 ;  /* 0x000000ffe6e67208 */ /* 0x010fe40004000000 */
[----:B0-----:R-:W-:Y:S02]  /*1130*/  PRMT R2, RZ, 0x5410, R16 ;  /* 0x00005410ff027816 */ /* 0x001fe40000000010 */
[----:B------:R-:W-:Y:S01]  /*1140*/  PRMT R205, RZ, 0x5410, R9 ;  /* 0x00005410ffcd7816 */ /* 0x000fe20000000009 */
[----:B------:R-:W-:Y:S01]  /*1150*/  FADD.FTZ R243, -R230, R243 ;  /* 0x000000f3e6f37221 */ /* 0x000fe20000010100 */
[----:B------:R-:W-:-:S02]  /*1160*/  PRMT R207, RZ, 0x5410, R8 ;  /* 0x00005410ffcf7816 */ /* 0x000fc40000000008 */
[----:B------:R-:W-:Y:S01]  /*1170*/  PRMT R206, RZ, 0x7610, R9 ;  /* 0x00007610ffce7816 */ /* 0x000fe20000000009 */
[----:B------:R-:W-:Y:S01]  /*1180*/  FADD.FTZ R239, -R230, R239 ;  /* 0x000000efe6ef7221 */ /* 0x000fe20000010100 */
[----:B------:R-:W-:Y:S02]  /*1190*/  PRMT R3, RZ, 0x7610, R16 ;  /* 0x00007610ff037816 */ /* 0x000fe40000000010 */
[----:B------:R-:W-:Y:S02]  /*11a0*/  PRMT R203, RZ, 0x5410, R17 ;  /* 0x00005410ffcb7816 */ /* 0x000fe40000000011 */
[----:B------:R-:W-:Y:S02]  /*11b0*/  PRMT R252, RZ, 0x5410, R15 ;  /* 0x00005410fffc7816 */ /* 0x000fe4000000000f */
[--C-:B------:R-:W-:Y:S02]  /*11c0*/  PRMT R191, RZ, 0x5410, R18.reuse ;  /* 0x00005410ffbf7816 */ /* 0x100fe40000000012 */
[----:B------:R-:W-:-:S02]  /*11d0*/  PRMT R200, RZ, 0x7610, R18 ;  /* 0x00007610ffc87816 */ /* 0x000fc40000000012 */
[--C-:B------:R-:W-:Y:S02]  /*11e0*/  PRMT R16, RZ, 0x5410, R19.reuse ;  /* 0x00005410ff107816 */ /* 0x100fe40000000013 */
[----:B------:R-:W-:Y:S02]  /*11f0*/  PRMT R17, RZ, 0x7610, R19 ;  /* 0x00007610ff117816 */ /* 0x000fe40000000013 */
[--C-:B------:R-:W-:Y:S02]  /*1200*/  PRMT R176, RZ, 0x5410, R5.reuse ;  /* 0x00005410ffb07816 */ /* 0x100fe40000000005 */
[----:B------:R-:W-:Y:S01]  /*1210*/  PRMT R177, RZ, 0x7610, R5 ;  /* 0x00007610ffb17816 */ /* 0x000fe20000000005 */
[C---:B------:R-:W-:Y:S01]  /*1220*/  FADD.FTZ R5, -R230.reuse, R204 ;  /* 0x000000cce6057221 */ /* 0x040fe20000010100 */
[--C-:B------:R-:W-:Y:S02]  /*1230*/  PRMT R18, RZ, 0x5410, R12.reuse ;  /* 0x00005410ff127816 */ /* 0x100fe4000000000c */
[----:B------:R-:W-:Y:S01]  /*1240*/  PRMT R19, RZ, 0x7610, R12 ;  /* 0x00007610ff137816 */ /* 0x000fe2000000000c */
[----:B------:R-:W-:Y:S01]  /*1250*/  FADD.FTZ R12, -R230, R205 ;  /* 0x000000cde60c7221 */ /* 0x000fe20000010100 */
[----:B------:R-:W-:-:S02]  /*1260*/  PRMT R212, RZ, 0x5410, R174 ;  /* 0x00005410ffd47816 */ /* 0x000fc400000000ae */
[----:B------:R-:W-:Y:S02]  /*1270*/  PRMT R213, RZ, 0x7610, R174 ;  /* 0x00007610ffd57816 */ /* 0x000fe400000000ae */
[--C-:B------:R-:W-:Y:S01]  /*1280*/  PRMT R201, RZ, 0x5410, R10.reuse ;  /* 0x00005410ffc97816 */ /* 0x100fe2000000000a */
[----:B------:R-:W2:Y:S01]  /*1290*/  LDL R174, [R1+0x2c] ;  /* 0x00002c0001ae7983 */ /* 0x000ea20000100800 */
[----:B------:R-:W-:Y:S01]  /*12a0*/  PRMT R202, RZ, 0x7610, R10 ;  /* 0x00007610ffca7816 */ /* 0x000fe2000000000a */
[C---:B------:R-:W-:Y:S01]  /*12b0*/  FADD.FTZ R10, -R230.reuse, R207 ;  /* 0x000000cfe60a7221 */ /* 0x040fe20000010100 */
[--C-:B------:R-:W-:Y:S02]  /*12c0*/  PRMT R187, RZ, 0x5410, R13.reuse ;  /* 0x00005410ffbb7816 */ /* 0x100fe4000000000d */
[----:B------:R-:W-:Y:S01]  /*12d0*/  PRMT R188, RZ, 0x7610, R13 ;  /* 0x00007610ffbc7816 */ /* 0x000fe2000000000d */
[C---:B------:R-:W-:Y:S01]  /*12e0*/  FADD.FTZ R13, -R230.reuse, R206 ;  /* 0x000000cee60d7221 */ /* 0x040fe20000010100 */
[----:B------:R-:W-:Y:S01]  /*12f0*/  PRMT R251, RZ, 0x7610, R15 ;  /* 0x00007610fffb7816 */ /* 0x000fe2000000000f */
[----:B------:R-:W-:Y:S01]  /*1300*/  FADD.FTZ R252, -R230, R252 ;  /* 0x000000fce6fc7221 */ /* 0x000fe20000010100 */
[----:B------:R-:W-:-:S02]  /*1310*/  PRMT R204, RZ, 0x5410, R170 ;  /* 0x00005410ffcc7816 */ /* 0x000fc400000000aa */
[----:B------:R-:W-:Y:S01]  /*1320*/  PRMT R205, RZ, 0x7610, R170 ;  /* 0x00007610ffcd7816 */ /* 0x000fe200000000aa */
[C---:B------:R-:W-:Y:S01]  /*1330*/  FMUL.FTZ R170, R216.reuse, R243 ;  /* 0x000000f3d8aa7220 */ /* 0x040fe20000410000 */
[--C-:B------:R-:W-:Y:S01]  /*1340*/  PRMT R206, RZ, 0x5410, R171.reuse ;  /* 0x00005410ffce7816 */ /* 0x100fe200000000ab */
[----:B------:R-:W3:Y:S01]  /*1350*/  LDL R243, [R1+0xc] ;  /* 0x00000c0001f37983 */ /* 0x000ee20000100800 */
[----:B------:R-:W-:Y:S01]  /*1360*/  PRMT R207, RZ, 0x7610, R171 ;  /* 0x00007610ffcf7816 */ /* 0x000fe200000000ab */
[----:B------:R-:W-:Y:S01]  /*1370*/  FMUL.FTZ R171, R216, R239 ;  /* 0x000000efd8ab7220 */ /* 0x000fe20000410000 */
[--C-:B------:R-:W-:Y:S01]  /*1380*/  PRMT R214, RZ, 0x5410, R175.reuse ;  /* 0x00005410ffd67816 */ /* 0x100fe200000000af */
[----:B------:R-:W4:Y:S01]  /*1390*/  LDL R239, [R1+0x8] ;  /* 0x0000080001ef7983 */ /* 0x000f220000100800 */
[----:B------:R-:W-:Y:S02]  /*13a0*/  PRMT R215, RZ, 0x7610, R175 ;  /* 0x00007610ffd77816 */ /* 0x000fe400000000af */
[----:B------:R-:W-:Y:S01]  /*13b0*/  PRMT R208, RZ, 0x7610, R8 ;  /* 0x00007610ffd07816 */ /* 0x000fe20000000008 */
[----:B------:R-:W4:Y:S01]  /*13c0*/  LDL R175, [R1+0x28] ;  /* 0x0000280001af7983 */ /* 0x000f220000100800 */
        /* <DEDUP_REMOVED lines=8> */
[----:B------:R-:W-:Y:S01]  /*1450*/  PRMT R234, RZ, 0x5410, R23 ;  /* 0x00005410ffea7816 */ /* 0x000fe20000000017 */
[C---:B------:R-:W-:Y:S01]  /*1460*/  FADD.FTZ R14, -R230.reuse, R201 ;  /* 0x000000c9e60e7221 */ /* 0x040fe20000010100 */
[--C-:B------:R-:W-:Y:S02]  /*1470*/  PRMT R180, RZ, 0x5410, R7.reuse ;  /* 0x00005410ffb47816 */ /* 0x100fe40000000007 */
[----:B------:R-:W-:Y:S01]  /*1480*/  PRMT R181, RZ, 0x7610, R7 ;  /* 0x00007610ffb57816 */ /* 0x000fe20000000007 */
[C---:B------:R-:W-:Y:S01]  /*1490*/  FADD.FTZ R7, -R230.reuse, R200 ;  /* 0x000000c8e6077221 */ /* 0x040fe20000010100 */
[----:B------:R-:W-:Y:S01]  /*14a0*/  PRMT R184, RZ, 0x7610, R23 ;  /* 0x00007610ffb87816 */ /* 0x000fe20000000017 */
[C---:B------:R-:W-:Y:S01]  /*14b0*/  FADD.FTZ R251, -R230.reuse, R251 ;  /* 0x000000fbe6fb7221 */ /* 0x040fe20000010100 */
[----:B------:R-:W-:Y:S01]  /*14c0*/  PRMT R200, RZ, 0x5410, R24 ;  /* 0x00005410ffc87816 */ /* 0x000fe20000000018 */
[C---:B------:R-:W-:Y:S01]  /*14d0*/  FADD.FTZ R8, -R230.reuse, R16 ;  /* 0x00000010e6087221 */ /* 0x040fe20000010100 */
[----:B------:R-:W-:Y:S01]  /*14e0*/  PRMT R201, RZ, 0x7610, R24 ;  /* 0x00007610ffc97816 */ /* 0x000fe20000000018 */
[----:B------:R-:W-:Y:S01]  /*14f0*/  FADD.FTZ R9, -R230, R17 ;  /* 0x00000011e6097221 */ /* 0x000fe20000010100 */
[--C-:B------:R-:W-:Y:S01]  /*1500*/  PRMT R182, RZ, 0x5410, R4.reuse ;  /* 0x00005410ffb67816 */ /* 0x100fe20000000004 */
[----:B------:R-:W-:Y:S01]  /*1510*/  FMUL.FTZ R24, R216, R252 ;  /* 0x000000fcd8187220 */ /* 0x000fe20000410000 */
        /* <DEDUP_REMOVED lines=22> */
[C---:B------:R-:W-:Y:S01]  /*1680*/  FADD.FTZ R234, -R230.reuse, R234 ;  /* 0x000000eae6ea7221 */ /* 0x040fe20000010100 */
[--C-:B------:R-:W-:Y:S01]  /*1690*/  PRMT R185, RZ, 0x7610, R25.reuse ;  /* 0x00007610ffb97816 */ /* 0x100fe20000000019 */
[----:B------:R-:W-:Y:S01]  /*16a0*/  FADD.FTZ R230, -R230, R184 ;  /* 0x000000b8e6e67221 */ /* 0x000fe20000010100 */
[----:B------:R-:W-:Y:S01]  /*16b0*/  PRMT R184, RZ, 0x5410, R25 ;  /* 0x00005410ffb87816 */ /* 0x000fe20000000019 */
[----:B------:R-:W-:Y:S02]  /*16c0*/  FMUL.FTZ R25, R216, R251 ;  /* 0x000000fbd8197220 */ /* 0x000fe40000410000 */
[----:B------:R-:W4:Y:S01]  /*16d0*/  LDL R251, [R1+0x20] ;  /* 0x0000200001fb7983 */ /* 0x000f220000100800 */
[----:B------:R-:W-:-:S02]  /*16e0*/  PRMT R186, RZ, 0x5410, R26 ;  /* 0x00005410ffba7816 */ /* 0x000fc4000000001a */
[----:B------:R-:W-:Y:S01]  /*16f0*/  PRMT R187, RZ, 0x7610, R26 ;  /* 0x00007610ffbb7816 */ /* 0x000fe2000000001a */
[C---:B------:R-:W-:Y:S01]  /*1700*/  FMUL.FTZ R26, R216.reuse, R247 ;  /* 0x000000f7d81a7220 */ /* 0x040fe20000410000 */
[--C-:B------:R-:W-:Y:S01]  /*1710*/  PRMT R210, RZ, 0x5410, R173.reuse ;  /* 0x00005410ffd27816 */ /* 0x100fe200000000ad */
[----:B------:R-:W4:Y:S01]  /*1720*/  LDL R247, [R1+0x1c] ;  /* 0x00001c0001f77983 */ /* 0x000f220000100800 */
[----:B------:R-:W-:Y:S01]  /*1730*/  PRMT R211, RZ, 0x7610, R173 ;  /* 0x00007610ffd37816 */ /* 0x000fe200000000ad */
[C---:B------:R-:W-:Y:S02]  /*1740*/  FMUL.FTZ R173, R216.reuse, R230 ;  /* 0x000000e6d8ad7220 */ /* 0x040fe40000410000 */
[----:B------:R-:W4:Y:S01]  /*1750*/  LDL R230, [R1] ;  /* 0x0000000001e67983 */ /* 0x000f220000100800 */
[--C-:B------:R-:W-:Y:S02]  /*1760*/  PRMT R188, RZ, 0x5410, R27.reuse ;  /* 0x00005410ffbc7816 */ /* 0x100fe4000000001b */
[----:B------:R-:W-:Y:S01]  /*1770*/  PRMT R189, RZ, 0x7610, R27 ;  /* 0x00007610ffbd7816 */ /* 0x000fe2000000001b */
[----:B------:R-:W-:-:S02]  /*1780*/  FMUL.FTZ R27, R216, R246 ;  /* 0x000000f6d81b7220 */ /* 0x000fc40000410000 */
[----:B------:R-:W4:Y:S01]  /*1790*/  LDL R246, [R1+0x18] ;  /* 0x0000180001f67983 */ /* 0x000f220000100800 */
[--C-:B------:R-:W-:Y:S02]  /*17a0*/  PRMT R190, RZ, 0x5410, R168.reuse ;  /* 0x00005410ffbe7816 */ /* 0x100fe400000000a8 */
[----:B------:R-:W-:Y:S01]  /*17b0*/  PRMT R191, RZ, 0x7610, R168 ;  /* 0x00007610ffbf7816 */ /* 0x000fe200000000a8 */
[C---:B------:R-:W-:Y:S02]  /*17c0*/  FMUL.FTZ R168, R216.reuse, R245 ;  /* 0x000000f5d8a87220 */ /* 0x040fe40000410000 */
[----:B------:R-:W4:Y:S01]  /*17d0*/  LDL R245, [R1+0x14] ;  /* 0x0000140001f57983 */ /* 0x000f220000100800 */
        /* <DEDUP_REMOVED lines=8> */
[C---:B------:R-:W-:Y:S02]  /*1860*/  FMUL.FTZ R2, R216.reuse, R2 ;  /* 0x00000002d8027220 */ /* 0x040fe40000410000 */
[C---:B------:R-:W-:Y:S02]  /*1870*/  FMUL.FTZ R3, R216.reuse, R3 ;  /* 0x00000003d8037220 */ /* 0x040fe40000410000 */
[----:B------:R-:W-:-:S02]  /*1880*/  FMUL.FTZ R10, R216, R10 ;  /* 0x0000000ad80a7220 */ /* 0x000fc40000410000 */
[----:B------:R-:W-:Y:S02]  /*1890*/  FMUL.FTZ R11, R216, R11 ;  /* 0x0000000bd80b7220 */ /* 0x000fe40000410000 */
[----:B------:R-:W-:Y:S02]  /*18a0*/  FFMA.FTZ R44, R2, R182, R44 ;  /* 0x000000b6022c7223 */ /* 0x000fe4000001002c */
[----:B------:R-:W-:Y:S02]  /*18b0*/  FADD.FTZ R76, R76, R182 ;  /* 0x000000b64c4c7221 */ /* 0x000fe40000010000 */
[----:B------:R-:W-:Y:S02]  /*18c0*/  FMUL.FTZ R4, R216, R4 ;  /* 0x00000004d8047220 */ /* 0x000fe40000410000 */
[----:B------:R-:W-:Y:S02]  /*18d0*/  FFMA.FTZ R45, R3, R183, R45 ;  /* 0x000000b7032d7223 */ /* 0x000fe4000001002d */
[----:B------:R-:W-:-:S02]  /*18e0*/  FADD.FTZ R77, R77, R183 ;  /* 0x000000b74d4d7221 */ /* 0x000fc40000010000 */
[----:B------:R-:W-:Y:S02]  /*18f0*/  FFMA.FTZ R52, R10, R200, R52 ;  /* 0x000000c80a347223 */ /* 0x000fe40000010034 */
[----:B------:R-:W-:Y:S02]  /*1900*/  FADD.FTZ R84, R84, R200 ;  /* 0x000000c854547221 */ /* 0x000fe40000010000 */
[----:B------:R-:W-:Y:S02]  /*1910*/  FFMA.FTZ R53, R11, R201, R53 ;  /* 0x000000c90b357223 */ /* 0x000fe40000010035 */
[----:B------:R-:W-:Y:S02]  /*1920*/  FADD.FTZ R85, R85, R201 ;  /* 0x000000c955557221 */ /* 0x000fe40000010000 */
[----:B------:R-:W-:Y:S02]  /*1930*/  FMUL.FTZ R5, R216, R5 ;  /* 0x00000005d8057220 */ /* 0x000fe40000410000 */
        /* <DEDUP_REMOVED lines=8> */
[----:B------:R-:W-:Y:S02]  /*19c0*/  FFMA.FTZ R55, R13, R185, R55 ;  /* 0x000000b90d377223 */ /* 0x000fe40000010037 */
[----:B------:R-:W-:Y:S02]  /*19d0*/  FADD.FTZ R87, R87, R185 ;  /* 0x000000b957577221 */ /* 0x000fe40000010000 */
[C---:B------:R-:W-:Y:S02]  /*19e0*/  FMUL.FTZ R7, R216.reuse, R7 ;  /* 0x00000007d8077220 */ /* 0x040fe40000410000 */
[----:B------:R-:W-:Y:S02]  /*19f0*/  FMUL.FTZ R8, R216, R8 ;  /* 0x00000008d8087220 */ /* 0x000fe40000410000 */
[----:B------:R-:W-:-:S02]  /*1a00*/  FFMA.FTZ R49, R7, R179, R49 ;  /* 0x000000b307317223 */ /* 0x000fc40000010031 */
[----:B------:R-:W-:Y:S02]  /*1a10*/  FADD.FTZ R81, R81, R179 ;  /* 0x000000b351517221 */ /* 0x000fe40000010000 */
[----:B------:R-:W-:Y:S02]  /*1a20*/  FMUL.FTZ R9, R216, R9 ;  /* 0x00000009d8097220 */ /* 0x000fe40000410000 */
[----:B------:R-:W-:Y:S02]  /*1a30*/  FFMA.FTZ R50, R8, R180, R50 ;  /* 0x000000b408327223 */ /* 0x000fe40000010032 */
[----:B------:R-:W-:Y:S02]  /*1a40*/  FADD.FTZ R82, R82, R180 ;  /* 0x000000b452527221 */ /* 0x000fe40000010000 */
[----:B------:R-:W-:Y:S02]  /*1a50*/  FFMA.FTZ R51, R9, R181, R51 ;  /* 0x000000b509337223 */ /* 0x000fe40000010033 */
[----:B------:R-:W-:-:S02]  /*1a60*/  FADD.FTZ R83, R83, R181 ;  /* 0x000000b553537221 */ /* 0x000fc40000010000 */
[----:B------:R-:W-:Y:S02]  /*1a70*/  FMUL.FTZ R12, R216, R12 ;  /* 0x0000000cd80c7220 */ /* 0x000fe40000410000 */
[----:B------:R-:W-:Y:S02]  /*1a80*/  FADD.FTZ R86, R86, R184 ;  /* 0x000000b856567221 */ /* 0x000fe40000010000 */
[----:B------:R-:W-:Y:S02]  /*1a90*/  FFMA.FTZ R54, R12, R184, R54 ;  /* 0x000000b80c367223 */ /* 0x000fe40000010036 */
[C---:B------:R-:W-:Y:S02]  /*1aa0*/  FMUL.FTZ R14, R216.reuse, R14 ;  /* 0x0000000ed80e7220 */ /* 0x040fe40000410000 */
        /* <DEDUP_REMOVED lines=15> */
[----:B------:R-:W-:Y:S02]  /*1ba0*/  FMUL.FTZ R189, R242, R189 ;  /* 0x000000bdf2bd7220 */ /* 0x000fe40000410000 */
[----:B--2---:R-:W-:Y:S02]  /*1bb0*/  FMUL.FTZ R174, R174, R182 ;  /* 0x000000b6aeae7220 */ /* 0x004fe40000410000 */
[----:B---3--:R-:W-:Y:S02]  /*1bc0*/  FMUL.FTZ R182, R243, R200 ;  /* 0x000000c8f3b67220 */ /* 0x008fe40000410000 */
[----:B------:R-:W-:Y:S02]  /*1bd0*/  FADD.FTZ R200, RZ, R174 ;  /* 0x000000aeffc87221 */ /* 0x000fe40000010000 */
[----:B----4-:R-:W-:-:S02]  /*1be0*/  FMUL.FTZ R175, R175, R183 ;  /* 0x000000b7afaf7220 */ /* 0x010fc40000410000 */
[----:B------:R-:W-:Y:S02]  /*1bf0*/  FMUL.FTZ R183, R239, R201 ;  /* 0x000000c9efb77220 */ /* 0x000fe40000410000 */
[----:B------:R-:W-:Y:S02]  /*1c00*/  FFMA.FTZ R201, R2, R174, RZ ;  /* 0x000000ae02c97223 */ /* 0x000fe400000100ff */
[----:B------:R-:W-:Y:S02]  /*1c10*/  FADD.FTZ R200, R200, R175 ;  /* 0x000000afc8c87221 */ /* 0x000fe40000010000 */
[----:B------:R-:W-:Y:S02]  /*1c20*/  FFMA.FTZ R201, R3, R175, R201 ;  /* 0x000000af03c97223 */ /* 0x000fe400000100c9 */
[----:B------:R-:W-:-:S04]  /*1c30*/  FMUL.FTZ R176, R252, R176 ;  /* 0x000000b0fcb07220 */ /* 0x000fc80000410000 */
[----:B------:R-:W-:Y:S02]  /*1c40*/  FADD.FTZ R200, R200, R176 ;  /* 0x000000b0c8c87221 */ /* 0x000fe40000010000 */
[----:B------:R-:W-:Y:S02]  /*1c50*/  FFMA.FTZ R201, R4, R176, R201 ;  /* 0x000000b004c97223 */ /* 0x000fe400000100c9 */
[----:B------:R-:W-:-:S04]  /*1c60*/  FMUL.FTZ R177, R251, R177 ;  /* 0x000000b1fbb17220 */ /* 0x000fc80000410000 */
[----:B------:R-:W-:Y:S02]  /*1c70*/  FADD.FTZ R200, R200, R177 ;  /* 0x000000b1c8c87221 */ /* 0x000fe40000010000 */
[----:B------:R-:W-:Y:S02]  /*1c80*/  FMUL.FTZ R178, R247, R178 ;  /* 0x000000b2f7b27220 */ /* 0x000fe40000410000 */
[----:B------:R-:W-:Y:S02]  /*1c90*/  FMUL.FTZ R185, R230, R185 ;  /* 0x000000b9e6b97220 */ /* 0x000fe40000410000 */
[----:B------:R-:W-:Y:S02]  /*1ca0*/  FFMA.FTZ R230, R5, R177, R201 ;  /* 0x000000b105e67223 */ /* 0x000fe400000100c9 */
[----:B------:R-:W-:Y:S02]  /*1cb0*/  FADD.FTZ R201, R200, R178 ;  /* 0x000000b2c8c97221 */ /* 0x000fe40000010000 */
[----:B------:R-:W-:-:S02]  /*1cc0*/  FMUL.FTZ R179, R246, R179 ;  /* 0x000000b3f6b37220 */ /* 0x000fc40000410000 */
[----:B------:R-:W-:Y:S02]  /*1cd0*/  FFMA.FTZ R200, R6, R178, R230 ;  /* 0x000000b206c87223 */ /* 0x000fe400000100e6 */
[----:B------:R-:W-:Y:S02]  /*1ce0*/  FADD.FTZ R201, R201, R179 ;  /* 0x000000b3c9c97221 */ /* 0x000fe40000010000 */
[----:B------:R-:W-:Y:S02]  /*1cf0*/  FMUL.FTZ R180, R245, R180 ;  /* 0x000000b4f5b47220 */ /* 0x000fe40000410000 */
[----:B------:R-:W-:Y:S02]  /*1d00*/  FFMA.FTZ R200, R7, R179, R200 ;  /* 0x000000b307c87223 */ /* 0x000fe400000100c8 */
[----:B------:R-:W-:Y:S02]  /*1d10*/  FADD.FTZ R201, R201, R180 ;  /* 0x000000b4c9c97221 */ /* 0x000fe40000010000 */
[----:B------:R-:W-:-:S02]  /*1d20*/  FMUL.FTZ R181, R244, R181 ;  /* 0x000000b5f4b57220 */ /* 0x000fc40000410000 */
        /* <DEDUP_REMOVED lines=53> */
[----:B------:R-:W-:-:S02]  /*2080*/  FFMA.FTZ R66, R24, R206, R66 ;  /* 0x000000ce18427223 */ /* 0x000fc40000010042 */
[----:B------:R-:W-:Y:S02]  /*2090*/  FADD.FTZ R98, R98, R206 ;  /* 0x000000ce62627221 */ /* 0x000fe40000010000 */
[----:B------:R-:W-:Y:S02]  /*20a0*/  FMUL.FTZ R206, R233, R206 ;  /* 0x000000cee9ce7220 */ /* 0x000fe40000410000 */
[----:B------:R-:W-:Y:S02]  /*20b0*/  FADD.FTZ R201, R201, R205 ;  /* 0x000000cdc9c97221 */ /* 0x000fe40000010000 */
[----:B------:R-:W-:Y:S02]  /*20c0*/  FFMA.FTZ R200, R23, R205, R200 ;  /* 0x000000cd17c87223 */ /* 0x000fe400000100c8 */
        /* <DEDUP_REMOVED lines=45> */
[----:B------:R-:W-:Y:S02]  /*23a0*/  FADD.FTZ R246, R201, R215 ;  /* 0x000000d7c9f67221 */ /* 0x000fe40000010000 */
[----:B------:R-:W-:Y:S02]  /*23b0*/  FFMA.FTZ R245, R173, R215, R200 ;  /* 0x000000d7adf57223 */ /* 0x000fe400000100c8 */
.L_x_1191:
[----:B------:R-:W-:Y:S05]  /*23c0*/  BSYNC B1 ;  /* 0x0000000000017941 */ /* 0x000fea0003800000 */
.L_x_1189:
[----:B-----5:R-:W-:Y:S02]  /*23d0*/  MOV R200, R198 ;  /* 0x000000c600c87202 */ /* 0x020fe40000000f00 */
[----:B------:R-:W-:Y:S02]  /*23e0*/  MOV R230, R196 ;  /* 0x000000c400e67202 */ /* 0x000fe40000000f00 */
[----:B------:R-:W-:Y:S02]  /*23f0*/  PRMT R243, R200, 0x7610, R243 ;  /* 0x00007610c8f37816 */ /* 0x000fe400000000f3 */
[----:B------:R-:W-:-:S02]  /*2400*/  MOV R201, R194 ;  /* 0x000000c200c97202 */ /* 0x000fc40000000f00 */
[----:B------:R-:W-:Y:S02]  /*2410*/  MOV R200, R192 ;  /* 0x000000c000c87202 */ /* 0x000fe40000000f00 */
[----:B------:R-:W-:Y:S02]  /*2420*/  PRMT R239, R230, 0x7610, R239 ;  /* 0x00007610e6ef7816 */ /* 0x000fe400000000ef */
[----:B------:R-:W-:Y:S02]  /*2430*/  PRMT R234, R201, 0x7610, R234 ;  /* 0x00007610c9ea7816 */ /* 0x000fe400000000ea */
[----:B------:R-:W-:Y:S01]  /*2440*/  PRMT R230, R200, 0x7610, R230 ;  /* 0x00007610c8e67816 */ /* 0x000fe200000000e6 */
[----:B------:R-:W-:Y:S05]  /*2450*/  BRA.DIV ~URZ, `(.L_x_1192) ;  /* 0x000054727f007947 */ /* 0x000fea000b800000 */
[----:B------:R0:W1:Y:S02]  /*2460*/  SHFL.BFLY PT, R247, R246, 0x1, 0x1f ;  /* 0x0c201f00f6f77f89 */ /* 0x00006400000e0000 */
.L_x_1361:
        /* <DEDUP_REMOVED lines=18> */
.L_x_1362:
[----:B--2---:R-:W-:Y:S01]  /*2590*/  ISETP.GE.AND P2, PT, R225, 0x1, PT ;  /* 0x00000001e100780c */ /* 0x004fe20003f46270 */
[----:B------:R-:W2:Y:S01]  /*25a0*/  S2R R244, SR_TID.X ;  /* 0x0000000000f47919 */ /* 0x000ea20000002100 */
[----:B01----:R-:W-:Y:S02]  /*25b0*/  FADD.FTZ R245, R200, R245 ;  /* 0x000000f5c8f57221 */ /* 0x003fe40000010000 */
[----:B------:R-:W-:-:S09]  /*25c0*/  FADD.FTZ R247, R247, R246 ;  /* 0x000000f6f7f77221 */ /* 0x000fd20000010000 */
[----:B------:R-:W-:Y:S01]  /*25d0*/  @P2 IADD3 R200, R225, -0x1, RZ ;  /* 0xffffffffe1c82810 */ /* 0x000fe20007ffe0ff */
[----:B------:R-:W-:-:S04]  /*25e0*/  HFMA2.MMA R225, -RZ, RZ, 0, 0 ;  /* 0x00000000ffe17435 */ /* 0x000fc800000001ff */
[----:B------:R-:W-:-:S05]  /*25f0*/  @P2 IMAD R200, R200, c[0x0][0x168], RZ ;  /* 0x00005a00c8c82a24 */ /* 0x000fca00078e02ff */
[----:B------:R-:W-:Y:S02]  /*2600*/  @P2 SHF.R.S32.HI R201, RZ, 0x1f, R200 ;  /* 0x0000001fffc92819 */ /* 0x000fe400000114c8 */
[----:B--2---:R-:W-:Y:S02]  /*2610*/  LOP3.LUT R244, R244, 0x1f, RZ, 0xc0, !PT ;  /* 0x0000001ff4f47812 */ /* 0x004fe400078ec0ff */
[----:B------:R-:W-:Y:S02]  /*2620*/  @P2 LEA.HI R201, R201, R200, RZ, 0x3 ;  /* 0x000000c8c9c92211 */ /* 0x000fe400078f18ff */
[----:B------:R-:W-:Y:S02]  /*2630*/  @P2 MOV R200, 0x10 ;  /* 0x0000001000c82802 */ /* 0x000fe40000000f00 */
[----:B------:R-:W-:Y:S01]  /*2640*/  @P2 LEA.HI.SX32 R225, R201, R244, 0x1d ;  /* 0x000000f4c9e12211 */ /* 0x000fe200078feaff */
[----:B------:R-:W-:Y:S04]  /*2650*/  BSSY B1, `(.L_x_1194) ;  /* 0x0000019000017945 */ /* 0x000fe80003800000 */
[----:B------:R-:W-:-:S05]  /*2660*/  @P2 IMAD.WIDE.U32 R200, R225, R200, c[0x0][0x170] ;  /* 0x00005c00e1c82625 */ /* 0x000fca00078e00c8 */
[----:B------:R0:W5:Y:S02]  /*2670*/  @P2 LDG.E.128 R156, [R200.64] ;  /* 0x00000004c89c2981 */ /* 0x000164000c1e1d00 */
[----:B0-----:R-:W-:Y:S02]  /*2680*/  FMUL.FTZ R200, R247, c[0x0][0x1e0] ;  /* 0x00007800f7c87a20 */ /* 0x001fe40000410000 */
[----:B------:R-:W-:Y:S01]  /*2690*/  FMUL.FTZ R201, R245, c[0x0][0x1e0] ;  /* 0x00007800f5c97a20 */ /* 0x000fe20000410000 */
        /* <DEDUP_REMOVED lines=9> */
.L_x_1195:
        /* <DEDUP_REMOVED lines=11> */
.L_x_1196:
[----:B------:R-:W-:Y:S05]  /*27e0*/  BSYNC B1 ;  /* 0x0000000000017941 */ /* 0x000fea0003800000 */
.L_x_1194:
[----:B------:R-:W-:Y:S01]  /*27f0*/  ISETP.NE.U32.AND P0, PT, RZ, c[0x0][0x258], PT ;  /* 0x00009600ff007a0c */ /* 0x000fe20003f05070 */
[----:B------:R-:W-:Y:S03]  /*2800*/  BSSY B1, `(.L_x_1197) ;  /* 0x0000011000017945 */ /* 0x000fe60003800000 */
[----:B------:R-:W-:-:S13]  /*2810*/  ISETP.NE.AND.EX P0, PT, RZ, c[0x0][0x25c], PT, P0 ;  /* 0x00009700ff007a0c */ /* 0x000fda0003f05300 */
[----:B------:R-:W-:-:S04]  /*2820*/  @P0 F2FP.BF16.PACK_AB R244, RZ, R245 ;  /* 0x000000f5fff4023e */ /* 0x000fc800000010ff */
[----:B------:R-:W-:Y:S01]  /*2830*/  @P0 PRMT R160, R244, 0x7610, R160 ;  /* 0x00007610f4a00816 */ /* 0x000fe200000000a0 */
[----:B------:R-:W-:Y:S05]  /*2840*/  @!P2 BRA `(.L_x_1198) ;  /* 0x000000c00000a947 */ /* 0x000fea0003800000 */
[----:B------:R-:W-:Y:S01]  /*2850*/  LOP3.LUT P4, RZ, R243, 0xff, RZ, 0xc0, !PT ;  /* 0x000000fff3ff7812 */ /* 0x000fe2000788c0ff */
[----:B------:R-:W-:Y:S01]  /*2860*/  FMUL.FTZ R243, R245, c[0x0][0x1ec] ;  /* 0x00007b00f5f37a20 */ /* 0x000fe20000410000 */
[----:B------:R-:W-:-:S03]  /*2870*/  HFMA2.MMA R244, -RZ, RZ, 0, 0 ;  /* 0x00000000fff47435 */ /* 0x000fc600000001ff */
[----:B------:R-:W-:-:S08]  /*2880*/  FMUL.FTZ R243, R243, c[0x0][0x1e8] ;  /* 0x00007a00f3f37a20 */ /* 0x000fd00000410000 */
[----:B-----5:R-:W-:-:S05]  /*2890*/  @P4 PRMT R245, RZ, 0x5410, R156 ;  /* 0x00005410fff54816 */ /* 0x020fca000000009c */
[----:B------:R-:W-:Y:S01]  /*28a0*/  @P4 FMUL.FTZ R244, R243, R245 ;  /* 0x000000f5f3f44220 */ /* 0x000fe20000410000 */
[----:B------:R-:W-:-:S03]  /*28b0*/  @P4 PRMT R245, RZ, 0x5410, R152 ;  /* 0x00005410fff54816 */ /* 0x000fc60000000098 */
[----:B------:R-:W-:Y:S01]  /*28c0*/  FADD.FTZ R128, R128, R244 ;  /* 0x000000f480807221 */ /* 0x000fe20000010000 */
[----:B------:R-:W-:Y:S01]  /*28d0*/  MOV R244, RZ ;  /* 0x000000ff00f47202 */ /* 0x000fe20000000f00 */
[----:B------:R-:W-:-:S05]  /*28e0*/  @P4 FMUL.FTZ R244, R243, R245 ;  /* 0x000000f5f3f44220 */ /* 0x000fca0000410000 */
[----:B------:R-:W-:-:S04]  /*28f0*/  F2FP.BF16.PACK_AB R244, RZ, R244 ;  /* 0x000000f4fff4723e */ /* 0x000fc800000010ff */
[----:B------:R-:W-:Y:S02]  /*2900*/  PRMT R164, R244, 0x7610, R164 ;  /* 0x00007610f4a47816 */ /* 0x000fe400000000a4 */
.L_x_1198:
[----:B------:R-:W-:Y:S05]  /*2910*/  BSYNC B1 ;  /* 0x0000000000017941 */ /* 0x000fea0003800000 */
.L_x_1197:
[----:B------:R-:W-:Y:S01]  /*2920*/  BSSY B1, `(.L_x_1199) ;  /* 0x000000d000017945 */ /* 0x000fe20003800000 */
[----:B------:R-:W-:Y:S05]  /*2930*/  @P1 BRA `(.L_x_1200) ;  /* 0x0000004000001947 */ /* 0x000fea0003800000 */
[----:B------:R-:W-:Y:S01]  /*2940*/  HFMA2.MMA R244, -RZ, RZ, 0, 0 ;  /* 0x00000000fff47435 */ /* 0x000fe200000001ff */
[----:B------:R-:W-:Y:S05]  /*2950*/  @!P3 BRA `(.L_x_1201) ;  /* 0x000000900000b947 */ /* 0x000fea0003800000 */
[----:B------:R-:W-:Y:S01]  /*2960*/  PRMT R244, RZ, 0x7610, R40 ;  /* 0x00007610fff47816 */ /* 0x000fe20000000028 */
[----:B------:R-:W-:Y:S05]  /*2970*/  BRA `(.L_x_1201) ;  /* 0x0000007000007947 */ /* 0x000fea0003800000 */
.L_x_1200:
[----:B------:R-:W-:-:S04]  /*2980*/  ISETP.NE.AND P4, PT, R219, RZ, PT ;  /* 0x000000ffdb00720c */ /* 0x000fc80003f85270 */
[----:B------:R-:W-:-:S05]  /*2990*/  FSEL R243, R200, RZ, !P4 ;  /* 0x000000ffc8f37208 */ /* 0x000fca0006000000 */
[----:B------:R-:W-:-:S04]  /*29a0*/  FFMA.FTZ R243, R3, R201, R243 ;  /* 0x000000c903f37223 */ /* 0x000fc800000100f3 */
[----:B------:R-:W-:-:S04]  /*29b0*/  FADD.FTZ R243, R175, -R243 ;  /* 0x800000f3aff37221 */ /* 0x000fc80000010000 */
[----:B------:R-:W-:Y:S01]  /*29c0*/  FMUL.FTZ R244, R216, R243 ;  /* 0x000000f3d8f47220 */ /* 0x000fe20000410000 */
[----:B------:R-:W-:-:S05]  /*29d0*/  @P3 PRMT R243, RZ, 0x7610, R40 ;  /* 0x00007610fff33816 */ /* 0x000fca0000000028 */
[----:B------:R-:W-:Y:S02]  /*29e0*/  @P3 FADD.FTZ R244, R244, R243 ;  /* 0x000000f3f4f43221 */ /* 0x000fe40000010000 */
.L_x_1201:
[----:B------:R-:W-:Y:S05]  /*29f0*/  BSYNC B1 ;  /* 0x0000000000017941 */ /* 0x000fea0003800000 */
.L_x_1199:
[----:B------:R-:W-:Y:S01]  /*2a00*/  @P0 F2FP.BF16.PACK_AB R243, RZ, R244 ;  /* 0x000000f4fff3023e */ /* 0x000fe200000010ff */
[----:B------:R-:W-:Y:S03]  /*2a10*/  BSSY B1, `(.L_x_1202) ;  /* 0x000000f000017945 */ /* 0x000fe60003800000 */
[----:B------:R-:W-:Y:S01]  /*2a20*/  @P0 PRMT R160, R160, 0x5410, R243 ;  /* 0x00005410a0a00816 */ /* 0x000fe200000000f3 */
[----:B------:R-:W-:Y:S05]  /*2a30*/  @!P2 BRA `(.L_x_1203) ;  /* 0x000000c00000a947 */ /* 0x000fea0003800000 */
[----:B------:R-:W-:Y:S01]  /*2a40*/  LOP3.LUT P4, RZ, R198, 0xff00, RZ, 0xc0, !PT ;  /* 0x0000ff00c6ff7812 */ /* 0x000fe2000788c0ff */
[----:B------:R-:W-:Y:S01]  /*2a50*/  FMUL.FTZ R243, R244, c[0x0][0x1ec] ;  /* 0x00007b00f4f37a20 */ /* 0x000fe20000410000 */
[----:B------:R-:W-:-:S03]  /*2a60*/  MOV R244, RZ ;  /* 0x000000ff00f47202 */ /* 0x000fc60000000f00 */
[----:B------:R-:W-:-:S08]  /*2a70*/  FMUL.FTZ R243, R243, c[0x0][0x1e8] ;  /* 0x00007a00f3f37a20 */ /* 0x000fd00000410000 */
[----:B-----5:R-:W-:-:S05]  /*2a80*/  @P4 PRMT R245, RZ, 0x7610, R156 ;  /* 0x00007610fff54816 */ /* 0x020fca000000009c */
[----:B------:R-:W-:Y:S01]  /*2a90*/  @P4 FMUL.FTZ R244, R243, R245 ;  /* 0x000000f5f3f44220 */ /* 0x000fe20000410000 */
[----:B------:R-:W-:-:S03]  /*2aa0*/  @P4 PRMT R245, RZ, 0x7610, R152 ;  /* 0x00007610fff54816 */ /* 0x000fc60000000098 */
[----:B------:R-:W-:Y:S01]  /*2ab0*/  FADD.FTZ R129, R129, R244 ;  /* 0x000000f481817221 */ /* 0x000fe20000010000 */
[----:B------:R-:W-:-:S06]  /*2ac0*/  HFMA2.MMA R244, -RZ, RZ, 0, 0 ;  /* 0x00000000fff47435 */ /* 0x000fcc00000001ff */
[----:B------:R-:W-:-:S05]  /*2ad0*/  @P4 FMUL.FTZ R244, R243, R245 ;  /* 0x000000f5f3f44220 */ /* 0x000fca0000410000 */
[----:B------:R-:W-:-:S04]  /*2ae0*/  F2FP.BF16.PACK_AB R244, RZ, R244 ;  /* 0x000000f4fff4723e */ /* 0x000fc800000010ff */
[----:B------:R-:W-:Y:S02]  /*2af0*/  PRMT R164, R164, 0x5410, R244 ;  /* 0x00005410a4a47816 */ /* 0x000fe400000000f4 */
.L_x_1203:
[----:B------:R-:W-:Y:S05]  /*2b00*/  BSYNC B1 ;  /* 0x0000000000017941 */ /* 0x000fea0003800000 */
.L_x_1202:
[----:B------:R-:W-:Y:S01]  /*2b10*/  BSSY B1, `(.L_x_1204) ;  /* 0x000000d000017945 */ /* 0x000fe20003800000 */
[----:B------:R-:W-:Y:S05]  /*2b20*/  @P1 BRA `(.L_x_1205) ;  /* 0x0000004000001947 */ /* 0x000fea0003800000 */
[----:B------:R-:W-:Y:S01]  /*2b30*/  MOV R244, RZ ;  /* 0x000000ff00f47202 */ /* 0x000fe20000000f00 */
[----:B------:R-:W-:Y:S05]  /*2b40*/  @!P3 BRA `(.L_x_1206) ;  /* 0x000000900000b947 */ /* 0x000fea0003800000 */
[----:B------:R-:W-:Y:S01]  /*2b50*/  PRMT R244, RZ, 0x5410, R41 ;  /* 0x00005410fff47816 */ /* 0x000fe20000000029 */
[----:B------:R-:W-:Y:S05]  /*2b60*/  BRA `(.L_x_1206) ;  /* 0x0000007000007947 */ /* 0x000fea0003800000 */
.L_x_1205:
[----:B------:R-:W-:-:S04]  /*2b70*/  ISETP.NE.AND P4, PT, R219, RZ, PT ;  /* 0x000000ffdb00720c */ /* 0x000fc80003f85270 */
[----:B------:R-:W-:-:S05]  /*2b80*/  FSEL R243, R200, RZ, !P4 ;  /* 0x000000ffc8f37208 */ /* 0x000fca0006000000 */
[----:B------:R-:W-:-:S04]  /*2b90*/  FFMA.FTZ R243, R4, R201, R243 ;  /* 0x000000c904f37223 */ /* 0x000fc800000100f3 */
[----:B------:R-:W-:-:S04]  /*2ba0*/  FADD.FTZ R243, R176, -R243 ;  /* 0x800000f3b0f37221 */ /* 0x000fc80000010000 */
[----:B------:R-:W-:Y:S01]  /*2bb0*/  FMUL.FTZ R244, R216, R243 ;  /* 0x000000f3d8f47220 */ /* 0x000fe20000410000 */
[----:B------:R-:W-:-:S05]  /*2bc0*/  @P3 PRMT R243, RZ, 0x5410, R41 ;  /* 0x00005410fff33816 */ /* 0x000fca0000000029 */
[----:B------:R-:W-:Y:S02]  /*2bd0*/  @P3 FADD.FTZ R244, R244, R243 ;  /* 0x000000f3f4f43221 */ /* 0x000fe40000010000 */
.L_x_1206:
[----:B------:R-:W-:Y:S05]  /*2be0*/  BSYNC B1 ;  /* 0x0000000000017941 */ /* 0x000fea0003800000 */
.L_x_1204:
[----:B------:R-:W-:Y:S01]  /*2bf0*/  @P0 F2FP.BF16.PACK_AB R243, RZ, R244 ;  /* 0x000000f4fff3023e */ /* 0x000fe200000010ff */
[----:B------:R-:W-:Y:S03]  /*2c00*/  BSSY B1, `(.L_x_1207) ;  /* 0x000000f000017945 */ /* 0x000fe60003800000 */
        /* <DEDUP_REMOVED lines=14> */
.L_x_1208:
[----:B------:R-:W-:Y:S05]  /*2cf0*/  BSYNC B1 ;  /* 0x0000000000017941 */ /* 0x000fea0003800000 */
.L_x_1207:
[----:B------:R-:W-:Y:S01]  /*2d00*/  BSSY B1, `(.L_x_1209) ;  /* 0x000000d000017945 */ /* 0x000fe20003800000 */
[----:B------:R-:W-:Y:S05]  /*2d10*/  @P1 BRA `(.L_x_1210) ;  /* 0x0000004000001947 */ /* 0x000fea0003800000 */
[----:B------:R-:W-:Y:S01]  /*2d20*/  HFMA2.MMA R244, -RZ, RZ, 0, 0 ;  /* 0x00000000fff47435 */ /* 0x000fe200000001ff */
[----:B------:R-:W-:Y:S05]  /*2d30*/  @!P3 BRA `(.L_x_1211) ;  /* 0x000000900000b947 */ /* 0x000fea0003800000 */
[----:B------:R-:W-:Y:S01]  /*2d40*/  PRMT R244, RZ, 0x7610, R41 ;  /* 0x00007610fff47816 */ /* 0x000fe20000000029 */
[----:B------:R-:W-:Y:S05]  /*2d50*/  BRA `(.L_x_1211) ;  /* 0x0000007000007947 */ /* 0x000fea0003800000 */
.L_x_1210:
[----:B------:R-:W-:-:S04]  /*2d60*/  ISETP.NE.AND P4, PT, R219, RZ, PT ;  /* 0x000000ffdb00720c */ /* 0x000fc80003f85270 */
[----:B------:R-:W-:-:S05]  /*2d70*/  FSEL R243, R200, RZ, !P4 ;  /* 0x000000ffc8f37208 */ /* 0x000fca0006000000 */
[----:B------:R-:W-:-:S04]  /*2d80*/  FFMA.FTZ R243, R5, R201, R243 ;  /* 0x000000c905f37223 */ /* 0x000fc800000100f3 */
[----:B------:R-:W-:-:S04]  /*2d90*/  FADD.FTZ R243, R177, -R243 ;  /* 0x800000f3b1f37221 */ /* 0x000fc80000010000 */
[----:B------:R-:W-:Y:S01]  /*2da0*/  FMUL.FTZ R244, R216, R243 ;  /* 0x000000f3d8f47220 */ /* 0x000fe20000410000 */
[----:B------:R-:W-:-:S05]  /*2db0*/  @P3 PRMT R243, RZ, 0x7610, R41 ;  /* 0x00007610fff33816 */ /* 0x000fca0000000029 */
[----:B------:R-:W-:Y:S02]  /*2dc0*/  @P3 FADD.FTZ R244, R244, R243 ;  /* 0x000000f3f4f43221 */ /* 0x000fe40000010000 */
.L_x_1211:
[----:B------:R-:W-:Y:S05]  /*2dd0*/  BSYNC B1 ;  /* 0x0000000000017941 */ /* 0x000fea0003800000 */
.L_x_1209:
[----:B------:R-:W-:Y:S01]  /*2de0*/  @P0 F2FP.BF16.PACK_AB R243, RZ, R244 ;  /* 0x000000f4fff3023e */ /* 0x000fe200000010ff */
[----:B------:R-:W-:Y:S03]  /*2df0*/  BSSY B1, `(.L_x_1212) ;  /* 0x000000f000017945 */ /* 0x000fe60003800000 */
[----:B------:R-:W-:Y:S01]  /*2e00*/  @P0 PRMT R161, R161, 0x5410, R243 ;  /* 0x00005410a1a10816 */ /* 0x000fe200000000f3 */
[----:B------:R-:W-:Y:S05]  /*2e10*/  @!P2 BRA `(.L_x_1213) ;  /* 0x000000c00000a947 */ /* 0x000fea0003800000 */
[----:B------:R-:W-:Y:S01]  /*2e20*/  LOP3.LUT P4, RZ, R198, 0xff000000, RZ, 0xc0, !PT ;  /* 0xff000000c6ff7812 */ /* 0x000fe2000788c0ff */
[----:B------:R-:W-:Y:S02]  /*2e30*/  FMUL.FTZ R243, R244, c[0x0][0x1ec] ;  /* 0x00007b00f4f37a20 */ /* 0x000fe40000410000 */
[----:B------:R-:W-:Y:S02]  /*2e40*/  IMAD.MOV.U32 R244, RZ, RZ, RZ ;  /* 0x000000fffff47224 */ /* 0x000fe400078e00ff */
        /* <DEDUP_REMOVED lines=9> */
.L_x_1213:
[----:B------:R-:W-:Y:S05]  /*2ee0*/  BSYNC B1 ;  /* 0x0000000000017941 */ /* 0x000fea0003800000 */
.L_x_1212:
[----:B------:R-:W-:Y:S01]  /*2ef0*/  BSSY B1, `(.L_x_1214) ;  /* 0x000000d000017945 */ /* 0x000fe20003800000 */
[----:B------:R-:W-:Y:S05]  /*2f00*/  @P1 BRA `(.L_x_1215) ;  /* 0x0000004000001947 */ /* 0x000fea0003800000 */
[----:B------:R-:W-:Y:S01]  /*2f10*/  HFMA2.MMA R244, -RZ, RZ, 0, 0 ;  /* 0x00000000fff47435 */ /* 0x000fe200000001ff */
[----:B------:R-:W-:Y:S05]  /*2f20*/  @!P3 BRA `(.L_x_1216) ;  /* 0x000000900000b947 */ /* 0x000fea0003800000 */
[----:B------:R-:W-:Y:S01]  /*2f30*/  PRMT R244, RZ, 0x5410, R42 ;  /* 0x00005410fff47816 */ /* 0x000fe2000000002a */
[----:B------:R-:W-:Y:S05]  /*2f40*/  BRA `(.L_x_1216) ;  /* 0x0000007000007947 */ /* 0x000fea0003800000 */
.L_x_1215:
[----:B------:R-:W-:-:S04]  /*2f50*/  ISETP.NE.AND P4, PT, R219, RZ, PT ;  /* 0x000000ffdb00720c */ /* 0x000fc80003f85270 */
[----:B------:R-:W-:-:S05]  /*2f60*/  FSEL R243, R200, RZ, !P4 ;  /* 0x000000ffc8f37208 */ /* 0x000fca0006000000 */
[----:B------:R-:W-:-:S04]  /*2f70*/  FFMA.FTZ R243, R6, R201, R243 ;  /* 0x000000c906f37223 */ /* 0x000fc800000100f3 */
[----:B------:R-:W-:-:S04]  /*2f80*/  FADD.FTZ R243, R178, -R243 ;  /* 0x800000f3b2f37221 */ /* 0x000fc80000010000 */
[----:B------:R-:W-:Y:S01]  /*2f90*/  FMUL.FTZ R244, R216, R243 ;  /* 0x000000f3d8f47220 */ /* 0x000fe20000410000 */
[----:B------:R-:W-:-:S05]  /*2fa0*/  @P3 PRMT R243, RZ, 0x5410, R42 ;  /* 0x00005410fff33816 */ /* 0x000fca000000002a */
[----:B------:R-:W-:Y:S02]  /*2fb0*/  @P3 FADD.FTZ R244, R244, R243 ;  /* 0x000000f3f4f43221 */ /* 0x000fe40000010000 */
.L_x_1216:
[----:B------:R-:W-:Y:S05]  /*2fc0*/  BSYNC B1 ;  /* 0x0000000000017941 */ /* 0x000fea0003800000 */
.L_x_1214:
        /* <DEDUP_REMOVED lines=16> */
.L_x_1218:
[----:B------:R-:W-:Y:S05]  /*30d0*/  BSYNC B1 ;  /* 0x0000000000017941 */ /* 0x000fea0003800000 */
.L_x_1217:
[----:B------:R-:W-:Y:S01]  /*30e0*/  BSSY B1, `(.L_x_1219) ;  /* 0x000000d000017945 */ /* 0x000fe20003800000 */
[----:B------:R-:W-:Y:S05]  /*30f0*/  @P1 BRA `(.L_x_1220) ;  /* 0x0000004000001947 */ /* 0x000fea0003800000 */
[----:B------:R-:W-:Y:S01]  /*3100*/  MOV R244, RZ ;  /* 0x000000ff00f47202 */ /* 0x000fe20000000f00 */
[----:B------:R-:W-:Y:S05]  /*3110*/  @!P3 BRA `(.L_x_1221) ;  /* 0x000000900000b947 */ /* 0x000fea0003800000 */
[----:B------:R-:W-:Y:S01]  /*3120*/  PRMT R244, RZ, 0x7610, R42 ;  /* 0x00007610fff47816 */ /* 0x000fe2000000002a */
[----:B------:R-:W-:Y:S05]  /*3130*/  BRA `(.L_x_1221) ;  /* 0x0000007000007947 */ /* 0x000fea0003800000 */
.L_x_1220:
[----:B------:R-:W-:-:S04]  /*3140*/  ISETP.NE.AND P4, PT, R219, RZ, PT ;  /* 0x000000ffdb00720c */ /* 0x000fc80003f85270 */
[----:B------:R-:W-:-:S05]  /*3150*/  FSEL R243, R200, RZ, !P4 ;  /* 0x000000ffc8f37208 */ /* 0x000fca0006000000 */
[----:B------:R-:W-:-:S04]  /*3160*/  FFMA.FTZ R243, R7, R201, R243 ;  /* 0x000000c907f37223 */ /* 0x000fc800000100f3 */
[----:B------:R-:W-:-:S04]  /*3170*/  FADD.FTZ R243, R179, -R243 ;  /* 0x800000f3b3f37221 */ /* 0x000fc80000010000 */
[----:B------:R-:W-:Y:S01]  /*3180*/  FMUL.FTZ R244, R216, R243 ;  /* 0x000000f3d8f47220 */ /* 0x000fe20000410000 */
[----:B------:R-:W-:-:S05]  /*3190*/  @P3 PRMT R243, RZ, 0x7610, R42 ;  /* 0x00007610fff33816 */ /* 0x000fca000000002a */
[----:B------:R-:W-:Y:S02]  /*31a0*/  @P3 FADD.FTZ R244, R244, R243 ;  /* 0x000000f3f4f43221 */ /* 0x000fe40000010000 */
.L_x_1221:
[----:B------:R-:W-:Y:S05]  /*31b0*/  BSYNC B1 ;  /* 0x0000000000017941 */ /* 0x000fea0003800000 */
.L_x_1219:
        /* <DEDUP_REMOVED lines=16> */
.L_x_1223:
[----:B------:R-:W-:Y:S05]  /*32c0*/  BSYNC B1 ;  /* 0x0000000000017941 */ /* 0x000fea0003800000 */
.L_x_1222:
[----:B------:R-:W-:Y:S01]  /*32d0*/  BSSY B1, `(.L_x_1224) ;  /* 0x000000d000017945 */ /* 0x000fe20003800000 */
[----:B------:R-:W-:Y:S05]  /*32e0*/  @P1 BRA `(.L_x_1225) ;  /* 0x0000004000001947 */ /* 0x000fea0003800000 */
[----:B------:R-:W-:Y:S01]  /*32f0*/  HFMA2.MMA R244, -RZ, RZ, 0, 0 ;  /* 0x00000000fff47435 */ /* 0x000fe200000001ff */
[----:B------:R-:W-:Y:S05]  /*3300*/  @!P3 BRA `(.L_x_1226) ;  /* 0x000000900000b947 */ /* 0x000fea0003800000 */
[----:B------:R-:W-:Y:S01]  /*3310*/  PRMT R244, RZ, 0x5410, R43 ;  /* 0x00005410fff47816 */ /* 0x000fe2000000002b */
[----:B------:R-:W-:Y:S05]  /*3320*/  BRA `(.L_x_1226) ;  /* 0x0000007000007947 */ /* 0x000fea0003800000 */
.L_x_1225:
[----:B------:R-:W-:-:S04]  /*3330*/  ISETP.NE.AND P4, PT, R219, RZ, PT ;  /* 0x000000ffdb00720c */ /* 0x000fc80003f85270 */
[----:B------:R-:W-:-:S05]  /*3340*/  FSEL R243, R200, RZ, !P4 ;  /* 0x000000ffc8f37208 */ /* 0x000fca0006000000 */
[----:B------:R-:W-:-:S04]  /*3350*/  FFMA.FTZ R243, R8, R201, R243 ;  /* 0x000000c908f37223 */ /* 0x000fc800000100f3 */
[----:B------:R-:W-:-:S04]  /*3360*/  FADD.FTZ R243, R180, -R243 ;  /* 0x800000f3b4f37221 */ /* 0x000fc80000010000 */
[----:B------:R-:W-:Y:S01]  /*3370*/  FMUL.FTZ R244, R216, R243 ;  /* 0x000000f3d8f47220 */ /* 0x000fe20000410000 */
[----:B------:R-:W-:-:S05]  /*3380*/  @P3 PRMT R243, RZ, 0x5410, R43 ;  /* 0x00005410fff33816 */ /* 0x000fca000000002b */
[----:B------:R-:W-:Y:S02]  /*3390*/  @P3 FADD.FTZ R244, R244, R243 ;  /* 0x000000f3f4f43221 */ /* 0x000fe40000010000 */
.L_x_1226:
[----:B------:R-:W-:Y:S05]  /*33a0*/  BSYNC B1 ;  /* 0x0000000000017941 */ /* 0x000fea0003800000 */
.L_x_1224:
        /* <DEDUP_REMOVED lines=11> */
[----:B------:R-:W-:Y:S02]  /*3460*/  FADD.FTZ R126, R126, R244 ;  /* 0x000000f47e7e7221 */ /* 0x000fe40000010000 */
[----:B------:R-:W-:Y:S02]  /*3470*/  IMAD.MOV.U32 R244, RZ, RZ, RZ ;  /* 0x000000fffff47224 */ /* 0x000fe400078e00ff */
[----:B------:R-:W-:-:S05]  /*3480*/  @P4 FMUL.FTZ R244, R243, R245 ;  /* 0x000000f5f3f44220 */ /* 0x000fca0000410000 */
[----:B------:R-:W-:-:S04]  /*3490*/  F2FP.BF16.PACK_AB R244, RZ, R244 ;  /* 0x000000f4fff4723e */ /* 0x000fc800000010ff */
[----:B------:R-:W-:Y:S02]  /*34a0*/  PRMT R167, R244, 0x7610, R167 ;  /* 0x00007610f4a77816 */ /* 0x000fe400000000a7 */
.L_x_1228:
[----:B------:R-:W-:Y:S05]  /*34b0*/  BSYNC B1 ;  /* 0x0000000000017941 */ /* 0x000fea0003800000 */
.L_x_1227:
[----:B------:R-:W-:Y:S01]  /*34c0*/  BSSY B1, `(.L_x_1229) ;  /* 0x000000d000017945 */ /* 0x000fe20003800000 */
[----:B------:R-:W-:Y:S05]  /*34d0*/  @P1 BRA `(.L_x_1230) ;  /* 0x0000004000001947 */ /* 0x000fea0003800000 */
[----:B------:R-:W-:Y:S01]  /*34e0*/  HFMA2.MMA R244, -RZ, RZ, 0, 0 ;  /* 0x00000000fff47435 */ /* 0x000fe200000001ff */
[----:B------:R-:W-:Y:S05]  /*34f0*/  @!P3 BRA `(.L_x_1231) ;  /* 0x000000900000b947 */ /* 0x000fea0003800000 */
[----:B------:R-:W-:Y:S01]  /*3500*/  PRMT R244, RZ, 0x7610, R43 ;  /* 0x00007610fff47816 */ /* 0x000fe2000000002b */
[----:B------:R-:W-:Y:S05]  /*3510*/  BRA `(.L_x_1231) ;  /* 0x0000007000007947 */ /* 0x000fea0003800000 */
.L_x_1230:
[----:B------:R-:W-:-:S04]  /*3520*/  ISETP.NE.AND P4, PT, R219, RZ, PT ;  /* 0x000000ffdb00720c */ /* 0x000fc80003f85270 */
[----:B------:R-:W-:-:S05]  /*3530*/  FSEL R243, R200, RZ, !P4 ;  /* 0x000000ffc8f37208 */ /* 0x000fca0006000000 */
[----:B------:R-:W-:-:S04]  /*3540*/  FFMA.FTZ R243, R9, R201, R243 ;  /* 0x000000c909f37223 */ /* 0x000fc800000100f3 */
[----:B------:R-:W-:-:S04]  /*3550*/  FADD.FTZ R243, R181, -R243 ;  /* 0x800000f3b5f37221 */ /* 0x000fc80000010000 */
[----:B------:R-:W-:Y:S01]  /*3560*/  FMUL.FTZ R244, R216, R243 ;  /* 0x000000f3d8f47220 */ /* 0x000fe20000410000 */
[----:B------:R-:W-:-:S05]  /*3570*/  @P3 PRMT R243, RZ, 0x7610, R43 ;  /* 0x00007610fff33816 */ /* 0x000fca000000002b */
[----:B------:R-:W-:Y:S02]  /*3580*/  @P3 FADD.FTZ R244, R244, R243 ;  /* 0x000000f3f4f43221 */ /* 0x000fe40000010000 */
.L_x_1231:
[----:B------:R-:W-:Y:S05]  /*3590*/  BSYNC B1 ;  /* 0x0000000000017941 */ /* 0x000fea0003800000 */
.L_x_1229:
        /* <DEDUP_REMOVED lines=16> */
.L_x_1233:
[----:B------:R-:W-:Y:S05]  /*36a0*/  BSYNC B1 ;  /* 0x0000000000017941 */ /* 0x000fea0003800000 */
.L_x_1232:
[----:B------:R-:W-:Y:S01]  /*36b0*/  @P0 MOV R198, 0x10 ;  /* 0x0000001000c60802 */ /* 0x000fe20000000f00 */
[----:B------:R-:W-:Y:S04]  /*36c0*/  BSSY B1, `(.L_x_1234) ;  /* 0x000000b000017945 */ /* 0x000fe80003800000 */
[----:B------:R-:W-:-:S05]  /*36d0*/  @P0 IMAD.WIDE.U32 R198, R224, R198, c[0x0][0x258] ;  /* 0x00009600e0c60625 */ /* 0x000fca00078e00c6 */
[----:B------:R0:W-:Y:S02]  /*36e0*/  @P0 STG.E.128 [R198.64], R160 ;  /* 0x000000a0c6000986 */ /* 0x0001e4000c101d04 */
[----:B0-----:R-:W-:-:S05]  /*36f0*/  @P2 MOV R198, 0x10 ;  /* 0x0000001000c62802 */ /* 0x001fca0000000f00 */
[----:B------:R-:W-:-:S05]  /*3700*/  @P2 IMAD.WIDE.U32 R198, R225, R198, c[0x0][0x248] ;  /* 0x00009200e1c62625 */ /* 0x000fca00078e00c6 */
[----:B------:R0:W-:Y:S01]  /*3710*/  @P2 STG.E.128 [R198.64], R164 ;  /* 0x000000a4c6002986 */ /* 0x0001e2000c101d04 */
[----:B------:R-:W-:Y:S05]  /*3720*/  @!P2 BRA `(.L_x_1235) ;  /* 0x000000400000a947 */ /* 0x000fea0003800000 */
[----:B-----5:R-:W-:Y:S01]  /*3730*/  HFMA2.MMA R157, -RZ, RZ, 0, 9.5367431640625e-07 ;  /* 0x00000010ff9d7435 */ /* 0x020fe200000001ff */
[----:B------:R-:W-:-:S09]  /*3740*/  IADD3 R156, R225, 0x20, RZ ;  /* 0x00000020e19c7810 */ /* 0x000fd20007ffe0ff */
[----:B------:R-:W-:-:S06]  /*3750*/  IMAD.WIDE.U32 R156, R156, R157, c[0x0][0x170] ;  /* 0x00005c009c9c7625 */ /* 0x000fcc00078e009d */
[----:B------:R-:W5:Y:S02]  /*3760*/  LDG.E.128 R156, [R156.64] ;  /* 0x000000049c9c7981 */ /* 0x000f64000c1e1d00 */
.L_x_1235:
[----:B------:R-:W-:Y:S05]  /*3770*/  BSYNC B1 ;  /* 0x0000000000017941 */ /* 0x000fea0003800000 */
.L_x_1234:
[----:B------:R-:W-:Y:S01]  /*3780*/  BSSY B1, `(.L_x_1236) ;  /* 0x000000d000017945 */ /* 0x000fe20003800000 */
[----:B------:R-:W-:Y:S05]  /*3790*/  @P1 BRA `(.L_x_1237) ;  /* 0x0000004000001947 */ /* 0x000fea0003800000 */
[----:B0-----:R-:W-:Y:S01]  /*37a0*/  MOV R199, RZ ;  /* 0x000000ff00c77202 */ /* 0x001fe20000000f00 */
[----:B------:R-:W-:Y:S05]  /*37b0*/  @!P3 BRA `(.L_x_1238) ;  /* 0x000000900000b947 */ /* 0x000fea0003800000 */
[----:B------:R-:W-:Y:S01]  /*37c0*/  PRMT R199, RZ, 0x5410, R36 ;  /* 0x00005410ffc77816 */ /* 0x000fe20000000024 */
[----:B------:R-:W-:Y:S05]  /*37d0*/  BRA `(.L_x_1238) ;  /* 0x0000007000007947 */ /* 0x000fea0003800000 */
.L_x_1237:
[----:B------:R-:W-:-:S04]  /*37e0*/  ISETP.NE.AND P4, PT, R219, RZ, PT ;  /* 0x000000ffdb00720c */ /* 0x000fc80003f85270 */
[----:B0-----:R-:W-:-:S05]  /*37f0*/  FSEL R198, R200, RZ, !P4 ;  /* 0x000000ffc8c67208 */ /* 0x001fca0006000000 */
[----:B------:R-:W-:-:S04]  /*3800*/  FFMA.FTZ R198, R10, R201, R198 ;  /* 0x000000c90ac67223 */ /* 0x000fc800000100c6 */
[----:B------:R-:W-:-:S04]  /*3810*/  FADD.FTZ R198, R182, -R198 ;  /* 0x800000c6b6c67221 */ /* 0x000fc80000010000 */
[----:B------:R-:W-:Y:S01]  /*3820*/  FMUL.FTZ R199, R216, R198 ;  /* 0x000000c6d8c77220 */ /* 0x000fe20000410000 */
[----:B------:R-:W-:-:S05]  /*3830*/  @P3 PRMT R198, RZ, 0x5410, R36 ;  /* 0x00005410ffc63816 */ /* 0x000fca0000000024 */
[----:B------:R-:W-:Y:S02]  /*3840*/  @P3 FADD.FTZ R199, R199, R198 ;  /* 0x000000c6c7c73221 */ /* 0x000fe40000010000 */
.L_x_1238:
[----:B------:R-:W-:Y:S05]  /*3850*/  BSYNC B1 ;  /* 0x0000000000017941 */ /* 0x000fea0003800000 */
.L_x_1236:
        /* <DEDUP_REMOVED lines=16> */
.L_x_1240:
[----:B------:R-:W-:Y:S05]  /*3960*/  BSYNC B1 ;  /* 0x0000000000017941 */ /* 0x000fea0003800000 */
.L_x_1239:
[----:B------:R-:W-:Y:S01]  /*3970*/  BSSY B1, `(.L_x_1241) ;  /* 0x000000d000017945 */ /* 0x000fe20003800000 */
[----:B------:R-:W-:Y:S05]  /*3980*/  @P1 BRA `(.L_x_1242) ;  /* 0x0000004000001947 */ /* 0x000fea0003800000 */
[----:B------:R-:W-:Y:S01]  /*3990*/  IMAD.MOV.U32 R199, RZ, RZ, RZ ;  /* 0x000000ffffc77224 */ /* 0x000fe200078e00ff */
[----:B------:R-:W-:Y:S05]  /*39a0*/  @!P3 BRA `(.L_x_1243) ;  /* 0x000000900000b947 */ /* 0x000fea0003800000 */
[----:B------:R-:W-:Y:S01]  /*39b0*/  PRMT R199, RZ, 0x7610, R36 ;  /* 0x00007610ffc77816 */ /* 0x000fe20000000024 */
[----:B------:R-:W-:Y:S05]  /*39c0*/  BRA `(.L_x_1243) ;  /* 0x0000007000007947 */ /* 0x000fea0003800000 */
.L_x_1242:
[----:B------:R-:W-:-:S04]  /*39d0*/  ISETP.NE.AND P4, PT, R219, RZ, PT ;  /* 0x000000ffdb00720c */ /* 0x000fc80003f85270 */
[----:B------:R-:W-:-:S05]  /*39e0*/  FSEL R198, R200, RZ, !P4 ;  /* 0x000000ffc8c67208 */ /* 0x000fca0006000000 */
[----:B------:R-:W-:-:S04]  /*39f0*/  FFMA.FTZ R198, R11, R201, R198 ;  /* 0x000000c90bc67223 */ /* 0x000fc800000100c6 */
[----:B------:R-:W-:-:S04]  /*3a00*/  FADD.FTZ R198, R183, -R198 ;  /* 0x800000c6b7c67221 */ /* 0x000fc80000010000 */
[----:B------:R-:W-:Y:S01]  /*3a10*/  FMUL.FTZ R199, R216, R198 ;  /* 0x000000c6d8c77220 */ /* 0x000fe20000410000 */
[----:B------:R-:W-:-:S05]  /*3a20*/  @P3 PRMT R198, RZ, 0x7610, R36 ;  /* 0x00007610ffc63816 */ /* 0x000fca0000000024 */
[----:B------:R-:W-:Y:S02]  /*3a30*/  @P3 FADD.FTZ R199, R199, R198 ;  /* 0x000000c6c7c73221 */ /* 0x000fe40000010000 */
.L_x_1243:
[----:B------:R-:W-:Y:S05]  /*3a40*/  BSYNC B1 ;  /* 0x0000000000017941 */ /* 0x000fea0003800000 */
.L_x_1241:
        /* <DEDUP_REMOVED lines=16> */
.L_x_1245:
[----:B------:R-:W-:Y:S05]  /*3b50*/  BSYNC B1 ;  /* 0x0000000000017941 */ /* 0x000fea0003800000 */
.L_x_1244:
[----:B------:R-:W-:Y:S01]  /*3b60*/  BSSY B1, `(.L_x_1246) ;  /* 0x000000d000017945 */ /* 0x000fe20003800000 */
[----:B------:R-:W-:Y:S05]  /*3b70*/  @P1 BRA `(.L_x_1247) ;  /* 0x0000004000001947 */ /* 0x000fea0003800000 */
[----:B------:R-:W-:Y:S01]  /*3b80*/  HFMA2.MMA R199, -RZ, RZ, 0, 0 ;  /* 0x00000000ffc77435 */ /* 0x000fe200000001ff */
[----:B------:R-:W-:Y:S05]  /*3b90*/  @!P3 BRA `(.L_x_1248) ;  /* 0x000000900000b947 */ /* 0x000fea0003800000 */
[----:B------:R-:W-:Y:S01]  /*3ba0*/  PRMT R199, RZ, 0x5410, R37 ;  /* 0x00005410ffc77816 */ /* 0x000fe20000000025 */
[----:B------:R-:W-:Y:S05]  /*3bb0*/  BRA `(.L_x_1248) ;  /* 0x0000007000007947 */ /* 0x000fea0003800000 */
.L_x_1247:
[----:B------:R-:W-:-:S04]  /*3bc0*/  ISETP.NE.AND P4, PT, R219, RZ, PT ;  /* 0x000000ffdb00720c */ /* 0x000fc80003f85270 */
[----:B------:R-:W-:-:S05]  /*3bd0*/  FSEL R198, R200, RZ, !P4 ;  /* 0x000000ffc8c67208 */ /* 0x000fca0006000000 */
[----:B------:R-:W-:-:S04]  /*3be0*/  FFMA.FTZ R198, R12, R201, R198 ;  /* 0x000000c90cc67223 */ /* 0x000fc800000100c6 */
[----:B------:R-:W-:-:S04]  /*3bf0*/  FADD.FTZ R198, R184, -R198 ;  /* 0x800000c6b8c67221 */ /* 0x000fc80000010000 */
[----:B------:R-:W-:Y:S01]  /*3c00*/  FMUL.FTZ R199, R216, R198 ;  /* 0x000000c6d8c77220 */ /* 0x000fe20000410000 */
[----:B------:R-:W-:-:S05]  /*3c10*/  @P3 PRMT R198, RZ, 0x5410, R37 ;  /* 0x00005410ffc63816 */ /* 0x000fca0000000025 */
[----:B------:R-:W-:Y:S02]  /*3c20*/  @P3 FADD.FTZ R199, R199, R198 ;  /* 0x000000c6c7c73221 */ /* 0x000fe40000010000 */
.L_x_1248:
[----:B------:R-:W-:Y:S05]  /*3c30*/  BSYNC B1 ;  /* 0x0000000000017941 */ /* 0x000fea0003800000 */
.L_x_1246:
        /* <DEDUP_REMOVED lines=16> */
.L_x_1250:
[----:B------:R-:W-:Y:S05]  /*3d40*/  BSYNC B1 ;  /* 0x0000000000017941 */ /* 0x000fea0003800000 */
.L_x_1249:
[----:B------:R-:W-:Y:S01]  /*3d50*/  BSSY B1, `(.L_x_1251) ;  /* 0x000000d000017945 */ /* 0x000fe20003800000 */
[----:B------:R-:W-:Y:S05]  /*3d60*/  @P1 BRA `(.L_x_1252) ;  /* 0x0000004000001947 */ /* 0x000fea0003800000 */
[----:B------:R-:W-:Y:S01]  /*3d70*/  MOV R199, RZ ;  /* 0x000000ff00c77202 */ /* 0x000fe20000000f00 */
[----:B------:R-:W-:Y:S05]  /*3d80*/  @!P3 BRA `(.L_x_1253) ;  /* 0x000000900000b947 */ /* 0x000fea0003800000 */
[----:B------:R-:W-:Y:S01]  /*3d90*/  PRMT R199, RZ, 0x7610, R37 ;  /* 0x00007610ffc77816 */ /* 0x000fe20000000025 */
[----:B------:R-:W-:Y:S05]  /*3da0*/  BRA `(.L_x_1253) ;  /* 0x0000007000007947 */ /* 0x000fea0003800000 */
.L_x_1252:
[----:B------:R-:W-:-:S04]  /*3db0*/  ISETP.NE.AND P4, PT, R219, RZ, PT ;  /* 0x000000ffdb00720c */ /* 0x000fc80003f85270 */
[----:B------:R-:W-:-:S05]  /*3dc0*/  FSEL R198, R200, RZ, !P4 ;  /* 0x000000ffc8c67208 */ /* 0x000fca0006000000 */
[----:B------:R-:W-:-:S04]  /*3dd0*/  FFMA.FTZ R198, R13, R201, R198 ;  /* 0x000000c90dc67223 */ /* 0x000fc800000100c6 */
[----:B------:R-:W-:-:S04]  /*3de0*/  FADD.FTZ R198, R185, -R198 ;  /* 0x800000c6b9c67221 */ /* 0x000fc80000010000 */
[----:B------:R-:W-:Y:S01]  /*3df0*/  FMUL.FTZ R199, R216, R198 ;  /* 0x000000c6d8c77220 */ /* 0x000fe20000410000 */
[----:B------:R-:W-:-:S05]  /*3e00*/  @P3 PRMT R198, RZ, 0x7610, R37 ;  /* 0x00007610ffc63816 */ /* 0x000fca0000000025 */
[----:B------:R-:W-:Y:S02]  /*3e10*/  @P3 FADD.FTZ R199, R199, R198 ;  /* 0x000000c6c7c73221 */ /* 0x000fe40000010000 */
.L_x_1253:
[----:B------:R-:W-:Y:S05]  /*3e20*/  BSYNC B1 ;  /* 0x0000000000017941 */ /* 0x000fea0003800000 */
.L_x_1251:
        /* <DEDUP_REMOVED lines=16> */
.L_x_1255:
[----:B------:R-:W-:Y:S05]  /*3f30*/  BSYNC B1 ;  /* 0x0000000000017941 */ /* 0x000fea0003800000 */
.L_x_1254:
[----:B------:R-:W-:Y:S01]  /*3f40*/  BSSY B1, `(.L_x_1256) ;  /* 0x000000d000017945 */ /* 0x000fe20003800000 */
[----:B------:R-:W-:Y:S05]  /*3f50*/  @P1 BRA `(.L_x_1257) ;  /* 0x0000004000001947 */ /* 0x000fea0003800000 */
[----:B------:R-:W-:Y:S01]  /*3f60*/  HFMA2.MMA R199, -RZ, RZ, 0, 0 ;  /* 0x00000000ffc77435 */ /* 0x000fe200000001ff */
[----:B------:R-:W-:Y:S05]  /*3f70*/  @!P3 BRA `(.L_x_1258) ;  /* 0x000000900000b947 */ /* 0x000fea0003800000 */
[----:B------:R-:W-:Y:S01]  /*3f80*/  PRMT R199, RZ, 0x5410, R38 ;  /* 0x00005410ffc77816 */ /* 0x000fe20000000026 */
[----:B------:R-:W-:Y:S05]  /*3f90*/  BRA `(.L_x_1258) ;  /* 0x0000007000007947 */ /* 0x000fea0003800000 */
.L_x_1257:
[----:B------:R-:W-:-:S04]  /*3fa0*/  ISETP.NE.AND P4, PT, R219, RZ, PT ;  /* 0x000000ffdb00720c */ /* 0x000fc80003f85270 */
[----:B------:R-:W-:-:S05]  /*3fb0*/  FSEL R198, R200, RZ, !P4 ;  /* 0x000000ffc8c67208 */ /* 0x000fca0006000000 */
[----:B------:R-:W-:-:S04]  /*3fc0*/  FFMA.FTZ R198, R14, R201, R198 ;  /* 0x000000c90ec67223 */ /* 0x000fc800000100c6 */
[----:B------:R-:W-:-:S04]  /*3fd0*/  FADD.FTZ R198, R186, -R198 ;  /* 0x800000c6bac67221 */ /* 0x000fc80000010000 */
[----:B------:R-:W-:Y:S01]  /*3fe0*/  FMUL.FTZ R199, R216, R198 ;  /* 0x000000c6d8c77220 */ /* 0x000fe20000410000 */
[----:B------:R-:W-:-:S05]  /*3ff0*/  @P3 PRMT R198, RZ, 0x5410, R38 ;  /* 0x00005410ffc63816 */ /* 0x000fca0000000026 */
[----:B------:R-:W-:Y:S02]  /*4000*/  @P3 FADD.FTZ R199, R199, R198 ;  /* 0x000000c6c7c73221 */ /* 0x000fe40000010000 */
.L_x_1258:
[----:B------:R-:W-:Y:S05]  /*4010*/  BSYNC B1 ;  /* 0x0000000000017941 */ /* 0x000fea0003800000 */
.L_x_1256:
        /* <DEDUP_REMOVED lines=16> */
.L_x_1260:
[----:B------:R-:W-:Y:S05]  /*4120*/  BSYNC B1 ;  /* 0x0000000000017941 */ /* 0x000fea0003800000 */
.L_x_1259:
[----:B------:R-:W-:Y:S01]  /*4130*/  BSSY B1, `(.L_x_1261) ;  /* 0x000000d000017945 */ /* 0x000fe20003800000 */
[----:B------:R-:W-:Y:S05]  /*4140*/  @P1 BRA `(.L_x_1262) ;  /* 0x0000004000001947 */ /* 0x000fea0003800000 */
[----:B------:R-:W-:Y:S01]  /*4150*/  HFMA2.MMA R199, -RZ, RZ, 0, 0 ;  /* 0x00000000ffc77435 */ /* 0x000fe200000001ff */
[----:B------:R-:W-:Y:S05]  /*4160*/  @!P3 BRA `(.L_x_1263) ;  /* 0x000000900000b947 */ /* 0x000fea0003800000 */
[----:B------:R-:W-:Y:S01]  /*4170*/  PRMT R199, RZ, 0x7610, R38 ;  /* 0x00007610ffc77816 */ /* 0x000fe20000000026 */
[----:B------:R-:W-:Y:S05]  /*4180*/  BRA `(.L_x_1263) ;  /* 0x0000007000007947 */ /* 0x000fea0003800000 */
.L_x_1262:
[----:B------:R-:W-:-:S04]  /*4190*/  ISETP.NE.AND P4, PT, R219, RZ, PT ;  /* 0x000000ffdb00720c */ /* 0x000fc80003f85270 */
[----:B------:R-:W-:-:S05]  /*41a0*/  FSEL R198, R200, RZ, !P4 ;  /* 0x000000ffc8c67208 */ /* 0x000fca0006000000 */
[----:B------:R-:W-:-:S04]  /*41b0*/  FFMA.FTZ R198, R15, R201, R198 ;  /* 0x000000c90fc67223 */ /* 0x000fc800000100c6 */
[----:B------:R-:W-:-:S04]  /*41c0*/  FADD.FTZ R198, R187, -R198 ;  /* 0x800000c6bbc67221 */ /* 0x000fc80000010000 */
[----:B------:R-:W-:Y:S01]  /*41d0*/  FMUL.FTZ R199, R216, R198 ;  /* 0x000000c6d8c77220 */ /* 0x000fe20000410000 */
[----:B------:R-:W-:-:S05]  /*41e0*/  @P3 PRMT R198, RZ, 0x7610, R38 ;  /* 0x00007610ffc63816 */ /* 0x000fca0000000026 */
[----:B------:R-:W-:Y:S02]  /*41f0*/  @P3 FADD.FTZ R199, R199, R198 ;  /* 0x000000c6c7c73221 */ /* 0x000fe40000010000 */
.L_x_1263:
[----:B------:R-:W-:Y:S05]  /*4200*/  BSYNC B1 ;  /* 0x0000000000017941 */ /* 0x000fea0003800000 */
.L_x_1261:
        /* <DEDUP_REMOVED lines=16> */
.L_x_1265:
[----:B------:R-:W-:Y:S05]  /*4310*/  BSYNC B1 ;  /* 0x0000000000017941 */ /* 0x000fea0003800000 */
.L_x_1264:
[----:B------:R-:W-:Y:S01]  /*4320*/  BSSY B1, `(.L_x_1266) ;  /* 0x000000d000017945 */ /* 0x000fe20003800000 */
[----:B------:R-:W-:Y:S05]  /*4330*/  @P1 BRA `(.L_x_1267) ;  /* 0x0000004000001947 */ /* 0x000fea0003800000 */
[----:B------:R-:W-:Y:S01]  /*4340*/  MOV R199, RZ ;  /* 0x000000ff00c77202 */ /* 0x000fe20000000f00 */
[----:B------:R-:W-:Y:S05]  /*4350*/  @!P3 BRA `(.L_x_1268) ;  /* 0x000000900000b947 */ /* 0x000fea0003800000 */
[----:B------:R-:W-:Y:S01]  /*4360*/  PRMT R199, RZ, 0x5410, R39 ;  /* 0x00005410ffc77816 */ /* 0x000fe20000000027 */
[----:B------:R-:W-:Y:S05]  /*4370*/  BRA `(.L_x_1268) ;  /* 0x0000007000007947 */ /* 0x000fea0003800000 */
.L_x_1267:
[----:B------:R-:W-:-:S04]  /*4380*/  ISETP.NE.AND P4, PT, R219, RZ, PT ;  /* 0x000000ffdb00720c */ /* 0x000fc80003f85270 */
[----:B------:R-:W-:-:S05]  /*4390*/  FSEL R198, R200, RZ, !P4 ;  /* 0x000000ffc8c67208 */ /* 0x000fca0006000000 */
[----:B------:R-:W-:-:S04]  /*43a0*/  FFMA.FTZ R198, R16, R201, R198 ;  /* 0x000000c910c67223 */ /* 0x000fc800000100c6 */
[----:B------:R-:W-:-:S04]  /*43b0*/  FADD.FTZ R198, R188, -R198 ;  /* 0x800000c6bcc67221 */ /* 0x000fc80000010000 */
[----:B------:R-:W-:Y:S01]  /*43c0*/  FMUL.FTZ R199, R216, R198 ;  /* 0x000000c6d8c77220 */ /* 0x000fe20000410000 */
[----:B------:R-:W-:-:S05]  /*43d0*/  @P3 PRMT R198, RZ, 0x5410, R39 ;  /* 0x00005410ffc63816 */ /* 0x000fca0000000027 */
[----:B------:R-:W-:Y:S02]  /*43e0*/  @P3 FADD.FTZ R199, R199, R198 ;  /* 0x000000c6c7c73221 */ /* 0x000fe40000010000 */
.L_x_1268:
[----:B------:R-:W-:Y:S05]  /*43f0*/  BSYNC B1 ;  /* 0x0000000000017941 */ /* 0x000fea0003800000 */
.L_x_1266:
        /* <DEDUP_REMOVED lines=16> */
.L_x_1270:
[----:B------:R-:W-:Y:S05]  /*4500*/  BSYNC B1 ;  /* 0x0000000000017941 */ /* 0x000fea0003800000 */
.L_x_1269:
[----:B------:R-:W-:Y:S01]  /*4510*/  BSSY B1, `(.L_x_1271) ;  /* 0x000000d000017945 */ /* 0x000fe20003800000 */
[----:B------:R-:W-:Y:S05]  /*4520*/  @P1 BRA `(.L_x_1272) ;  /* 0x0000004000001947 */ /* 0x000fea0003800000 */
[----:B------:R-:W-:Y:S01]  /*4530*/  HFMA2.MMA R199, -RZ, RZ, 0, 0 ;  /* 0x00000000ffc77435 */ /* 0x000fe200000001ff */
[----:B------:R-:W-:Y:S05]  /*4540*/  @!P3 BRA `(.L_x_1273) ;  /* 0x000000900000b947 */ /* 0x000fea0003800000 */
[----:B------:R-:W-:Y:S01]  /*4550*/  PRMT R199, RZ, 0x7610, R39 ;  /* 0x00007610ffc77816 */ /* 0x000fe20000000027 */
[----:B------:R-:W-:Y:S05]  /*4560*/  BRA `(.L_x_1273) ;  /* 0x0000007000007947 */ /* 0x000fea0003800000 */
.L_x_1272:
[----:B------:R-:W-:-:S04]  /*4570*/  ISETP.NE.AND P4, PT, R219, RZ, PT ;  /* 0x000000ffdb00720c */ /* 0x000fc80003f85270 */
[----:B------:R-:W-:-:S05]  /*4580*/  FSEL R198, R200, RZ, !P4 ;  /* 0x000000ffc8c67208 */ /* 0x000fca0006000000 */
[----:B------:R-:W-:-:S04]  /*4590*/  FFMA.FTZ R198, R17, R201, R198 ;  /* 0x000000c911c67223 */ /* 0x000fc800000100c6 */
[----:B------:R-:W-:-:S04]  /*45a0*/  FADD.FTZ R198, R189, -R198 ;  /* 0x800000c6bdc67221 */ /* 0x000fc80000010000 */
[----:B------:R-:W-:Y:S01]  /*45b0*/  FMUL.FTZ R199, R216, R198 ;  /* 0x000000c6d8c77220 */ /* 0x000fe20000410000 */
[----:B------:R-:W-:-:S05]  /*45c0*/  @P3 PRMT R198, RZ, 0x7610, R39 ;  /* 0x00007610ffc63816 */ /* 0x000fca0000000027 */
[----:B------:R-:W-:Y:S02]  /*45d0*/  @P3 FADD.FTZ R199, R199, R198 ;  /* 0x000000c6c7c73221 */ /* 0x000fe40000010000 */
.L_x_1273:
[----:B------:R-:W-:Y:S05]  /*45e0*/  BSYNC B1 ;  /* 0x0000000000017941 */ /* 0x000fea0003800000 */
.L_x_1271:
        /* <DEDUP_REMOVED lines=16> */
.L_x_1275:
[----:B------:R-:W-:Y:S05]  /*46f0*/  BSYNC B1 ;  /* 0x0000000000017941 */ /* 0x000fea0003800000 */
.L_x_1274:
[----:B------:R-:W-:Y:S01]  /*4700*/  @P0 MOV R196, 0x10 ;  /* 0x0000001000c40802 */ /* 0x000fe20000000f00 */
[----:B------:R-:W-:Y:S04]  /*4710*/  BSSY B1, `(.L_x_1276) ;  /* 0x000000c000017945 */ /* 0x000fe80003800000 */
[----:B------:R-:W-:-:S05]  /*4720*/  @P0 IMAD.WIDE.U32 R196, R223, R196, c[0x0][0x258] ;  /* 0x00009600dfc40625 */ /* 0x000fca00078e00c4 */
[----:B------:R0:W-:Y:S02]  /*4730*/  @P0 STG.E.128 [R196.64], R160 ;  /* 0x000000a0c4000986 */ /* 0x0001e4000c101d04 */
[----:B0-----:R-:W-:Y:S02]  /*4740*/  @P2 IADD3 R196, R225, 0x20, RZ ;  /* 0x00000020e1c42810 */ /* 0x001fe40007ffe0ff */
[----:B------:R-:W-:-:S05]  /*4750*/  @P2 MOV R197, 0x10 ;  /* 0x0000001000c52802 */ /* 0x000fca0000000f00 */
[----:B------:R-:W-:-:S05]  /*4760*/  @P2 IMAD.WIDE.U32 R196, R196, R197, c[0x0][0x248] ;  /* 0x00009200c4c42625 */ /* 0x000fca00078e00c5 */
[----:B------:R0:W-:Y:S02]  /*4770*/  @P2 STG.E.128 [R196.64], R164 ;  /* 0x000000a4c4002986 */ /* 0x0001e4000c101d04 */
[----:B0-----:R-:W-:Y:S01]  /*4780*/  IADD3 R196, R225, 0x40, RZ ;  /* 0x00000040e1c47810 */ /* 0x001fe20007ffe0ff */
[----:B------:R-:W-:Y:S05]  /*4790*/  @!P2 BRA `(.L_x_1277) ;  /* 0x000000300000a947 */ /* 0x000fea0003800000 */
[----:B-----5:R-:W-:-:S10]  /*47a0*/  HFMA2.MMA R157, -RZ, RZ, 0, 9.5367431640625e-07 ;  /* 0x00000010ff9d7435 */ /* 0x020fd400000001ff */
[----:B------:R-:W-:-:S06]  /*47b0*/  IMAD.WIDE.U32 R156, R196, R157, c[0x0][0x170] ;  /* 0x00005c00c49c7625 */ /* 0x000fcc00078e009d */
[----:B------:R-:W5:Y:S02]  /*47c0*/  LDG.E.128 R156, [R156.64] ;  /* 0x000000049c9c7981 */ /* 0x000f64000c1e1d00 */
.L_x_1277:
[----:B------:R-:W-:Y:S05]  /*47d0*/  BSYNC B1 ;  /* 0x0000000000017941 */ /* 0x000fea0003800000 */
.L_x_1276:
[----:B------:R-:W-:Y:S01]  /*47e0*/  BSSY B1, `(.L_x_1278) ;  /* 0x000000d000017945 */ /* 0x000fe20003800000 */
[----:B------:R-:W-:Y:S05]  /*47f0*/  @P1 BRA `(.L_x_1279) ;  /* 0x0000004000001947 */ /* 0x000fea0003800000 */
[----:B------:R-:W-:Y:S01]  /*4800*/  MOV R198, RZ ;  /* 0x000000ff00c67202 */ /* 0x000fe20000000f00 */
[----:B------:R-:W-:Y:S05]  /*4810*/  @!P3 BRA `(.L_x_1280) ;  /* 0x000000900000b947 */ /* 0x000fea0003800000 */
[----:B------:R-:W-:Y:S01]  /*4820*/  PRMT R198, RZ, 0x5410, R32 ;  /* 0x00005410ffc67816 */ /* 0x000fe20000000020 */
[----:B------:R-:W-:Y:S05]  /*4830*/  BRA `(.L_x_1280) ;  /* 0x0000007000007947 */ /* 0x000fea0003800000 */
.L_x_1279:
[----:B------:R-:W-:-:S04]  /*4840*/  ISETP.NE.AND P4, PT, R219, RZ, PT ;  /* 0x000000ffdb00720c */ /* 0x000fc80003f85270 */
[----:B------:R-:W-:-:S05]  /*4850*/  FSEL R197, R200, RZ, !P4 ;  /* 0x000000ffc8c57208 */ /* 0x000fca0006000000 */
[----:B------:R-:W-:-:S04]  /*4860*/  FFMA.FTZ R197, R18, R201, R197 ;  /* 0x000000c912c57223 */ /* 0x000fc800000100c5 */
[----:B------:R-:W-:-:S04]  /*4870*/  FADD.FTZ R197, R190, -R197 ;  /* 0x800000c5bec57221 */ /* 0x000fc80000010000 */
[----:B------:R-:W-:Y:S01]  /*4880*/  FMUL.FTZ R198, R216, R197 ;  /* 0x000000c5d8c67220 */ /* 0x000fe20000410000 */
[----:B------:R-:W-:-:S05]  /*4890*/  @P3 PRMT R197, RZ, 0x5410, R32 ;  /* 0x00005410ffc53816 */ /* 0x000fca0000000020 */
[----:B------:R-:W-:Y:S02]  /*48a0*/  @P3 FADD.FTZ R198, R198, R197 ;  /* 0x000000c5c6c63221 */ /* 0x000fe40000010000 */
.L_x_1280:
[----:B------:R-:W-:Y:S05]  /*48b0*/  BSYNC B1 ;  /* 0x0000000000017941 */ /* 0x000fea0003800000 */
.L_x_1278:
        /* <DEDUP_REMOVED lines=16> */
.L_x_1282:
[----:B------:R-:W-:Y:S05]  /*49c0*/  BSYNC B1 ;  /* 0x0000000000017941 */ /* 0x000fea0003800000 */
.L_x_1281:
[----:B------:R-:W-:Y:S01]  /*49d0*/  BSSY B1, `(.L_x_1283) ;  /* 0x000000d000017945 */ /* 0x000fe20003800000 */
[----:B------:R-:W-:Y:S05]  /*49e0*/  @P1 BRA `(.L_x_1284) ;  /* 0x0000004000001947 */ /* 0x000fea0003800000 */
[----:B------:R-:W-:Y:S01]  /*49f0*/  HFMA2.MMA R198, -RZ, RZ, 0, 0 ;  /* 0x00000000ffc67435 */ /* 0x000fe200000001ff */
[----:B------:R-:W-:Y:S05]  /*4a00*/  @!P3 BRA `(.L_x_1285) ;  /* 0x000000900000b947 */ /* 0x000fea0003800000 */
[----:B------:R-:W-:Y:S01]  /*4a10*/  PRMT R198, RZ, 0x7610, R32 ;  /* 0x00007610ffc67816 */ /* 0x000fe20000000020 */
[----:B------:R-:W-:Y:S05]  /*4a20*/  BRA `(.L_x_1285) ;  /* 0x0000007000007947 */ /* 0x000fea0003800000 */
.L_x_1284:
[----:B------:R-:W-:-:S04]  /*4a30*/  ISETP.NE.AND P4, PT, R219, RZ, PT ;  /* 0x000000ffdb00720c */ /* 0x000fc80003f85270 */
[----:B------:R-:W-:-:S05]  /*4a40*/  FSEL R198, R200, RZ, !P4 ;  /* 0x000000ffc8c67208 */ /* 0x000fca0006000000 */
[----:B------:R-:W-:-:S04]  /*4a50*/  FFMA.FTZ R198, R19, R201, R198 ;  /* 0x000000c913c67223 */ /* 0x000fc800000100c6 */
[----:B------:R-:W-:-:S04]  /*4a60*/  FADD.FTZ R197, R191, -R198 ;  /* 0x800000c6bfc57221 */ /* 0x000fc80000010000 */
[----:B------:R-:W-:Y:S01]  /*4a70*/  FMUL.FTZ R198, R216, R197 ;  /* 0x000000c5d8c67220 */ /* 0x000fe20000410000 */
[----:B------:R-:W-:-:S05]  /*4a80*/  @P3 PRMT R197, RZ, 0x7610, R32 ;  /* 0x00007610ffc53816 */ /* 0x000fca0000000020 */
[----:B------:R-:W-:Y:S02]  /*4a90*/  @P3 FADD.FTZ R198, R198, R197 ;  /* 0x000000c5c6c63221 */ /* 0x000fe40000010000 */
.L_x_1285:
[----:B------:R-:W-:Y:S05]  /*4aa0*/  BSYNC B1 ;  /* 0x0000000000017941 */ /* 0x000fea0003800000 */
.L_x_1283:
        /* <DEDUP_REMOVED lines=16> */
.L_x_1287:
[----:B------:R-:W-:Y:S05]  /*4bb0*/  BSYNC B1 ;  /* 0x0000000000017941 */ /* 0x000fea0003800000 */
.L_x_1286:
[----:B------:R-:W-:Y:S01]  /*4bc0*/  BSSY B1, `(.L_x_1288) ;  /* 0x000000d000017945 */ /* 0x000fe20003800000 */
[----:B------:R-:W-:Y:S05]  /*4bd0*/  @P1 BRA `(.L_x_1289) ;  /* 0x0000004000001947 */ /* 0x000fea0003800000 */
[----:B------:R-:W-:Y:S01]  /*4be0*/  IMAD.MOV.U32 R198, RZ, RZ, RZ ;  /* 0x000000ffffc67224 */ /* 0x000fe200078e00ff */
[----:B------:R-:W-:Y:S05]  /*4bf0*/  @!P3 BRA `(.L_x_1290) ;  /* 0x000000900000b947 */ /* 0x000fea0003800000 */
[----:B------:R-:W-:Y:S01]  /*4c00*/  PRMT R198, RZ, 0x5410, R33 ;  /* 0x00005410ffc67816 */ /* 0x000fe20000000021 */
[----:B------:R-:W-:Y:S05]  /*4c10*/  BRA `(.L_x_1290) ;  /* 0x0000007000007947 */ /* 0x000fea0003800000 */
.L_x_1289:
[----:B------:R-:W-:-:S04]  /*4c20*/  ISETP.NE.AND P4, PT, R219, RZ, PT ;  /* 0x000000ffdb00720c */ /* 0x000fc80003f85270 */
[----:B------:R-:W-:-:S05]  /*4c30*/  FSEL R197, R200, RZ, !P4 ;  /* 0x000000ffc8c57208 */ /* 0x000fca0006000000 */
[----:B------:R-:W-:-:S04]  /*4c40*/  FFMA.FTZ R197, R20, R201, R197 ;  /* 0x000000c914c57223 */ /* 0x000fc800000100c5 */
[----:B------:R-:W-:-:S04]  /*4c50*/  FADD.FTZ R197, R202, -R197 ;  /* 0x800000c5cac57221 */ /* 0x000fc80000010000 */
[----:B------:R-:W-:Y:S01]  /*4c60*/  FMUL.FTZ R198, R216, R197 ;  /* 0x000000c5d8c67220 */ /* 0x000fe20000410000 */
[----:B------:R-:W-:-:S05]  /*4c70*/  @P3 PRMT R197, RZ, 0x5410, R33 ;  /* 0x00005410ffc53816 */ /* 0x000fca0000000021 */
[----:B------:R-:W-:Y:S02]  /*4c80*/  @P3 FADD.FTZ R198, R198, R197 ;  /* 0x000000c5c6c63221 */ /* 0x000fe40000010000 */
.L_x_1290:
[----:B------:R-:W-:Y:S05]  /*4c90*/  BSYNC B1 ;  /* 0x0000000000017941 */ /* 0x000fea0003800000 */
.L_x_1288:
        /* <DEDUP_REMOVED lines=16> */
.L_x_1292:
[----:B------:R-:W-:Y:S05]  /*4da0*/  BSYNC B1 ;  /* 0x0000000000017941 */ /* 0x000fea0003800000 */
.L_x_1291:
[----:B------:R-:W-:Y:S01]  /*4db0*/  BSSY B1, `(.L_x_1293) ;  /* 0x000000d000017945 */ /* 0x000fe20003800000 */
[----:B------:R-:W-:Y:S05]  /*4dc0*/  @P1 BRA `(.L_x_1294) ;  /* 0x0000004000001947 */ /* 0x000fea0003800000 */
[----:B------:R-:W-:Y:S01]  /*4dd0*/  MOV R198, RZ ;  /* 0x000000ff00c67202 */ /* 0x000fe20000000f00 */
[----:B------:R-:W-:Y:S05]  /*4de0*/  @!P3 BRA `(.L_x_1295) ;  /* 0x000000900000b947 */ /* 0x000fea0003800000 */
[----:B------:R-:W-:Y:S01]  /*4df0*/  PRMT R198, RZ, 0x7610, R33 ;  /* 0x00007610ffc67816 */ /* 0x000fe20000000021 */
[----:B------:R-:W-:Y:S05]  /*4e00*/  BRA `(.L_x_1295) ;  /* 0x0000007000007947 */ /* 0x000fea0003800000 */
.L_x_1294:
[----:B------:R-:W-:-:S04]  /*4e10*/  ISETP.NE.AND P4, PT, R219, RZ, PT ;  /* 0x000000ffdb00720c */ /* 0x000fc80003f85270 */
[----:B------:R-:W-:-:S05]  /*4e20*/  FSEL R198, R200, RZ, !P4 ;  /* 0x000000ffc8c67208 */ /* 0x000fca0006000000 */
[----:B------:R-:W-:-:S04]  /*4e30*/  FFMA.FTZ R198, R21, R201, R198 ;  /* 0x000000c915c67223 */ /* 0x000fc800000100c6 */
[----:B------:R-:W-:-:S04]  /*4e40*/  FADD.FTZ R197, R203, -R198 ;  /* 0x800000c6cbc57221 */ /* 0x000fc80000010000 */
[----:B------:R-:W-:Y:S01]  /*4e50*/  FMUL.FTZ R198, R216, R197 ;  /* 0x000000c5d8c67220 */ /* 0x000fe20000410000 */
[----:B------:R-:W-:-:S05]  /*4e60*/  @P3 PRMT R197, RZ, 0x7610, R33 ;  /* 0x00007610ffc53816 */ /* 0x000fca0000000021 */
[----:B------:R-:W-:Y:S02]  /*4e70*/  @P3 FADD.FTZ R198, R198, R197 ;  /* 0x000000c5c6c63221 */ /* 0x000fe40000010000 */
.L_x_1295:
[----:B------:R-:W-:Y:S05]  /*4e80*/  BSYNC B1 ;  /* 0x0000000000017941 */ /* 0x000fea0003800000 */
.L_x_1293:
        /* <DEDUP_REMOVED lines=16> */
.L_x_1297:
[----:B------:R-:W-:Y:S05]  /*4f90*/  BSYNC B1 ;  /* 0x0000000000017941 */ /* 0x000fea0003800000 */
.L_x_1296:
[----:B------:R-:W-:Y:S01]  /*4fa0*/  BSSY B1, `(.L_x_1298) ;  /* 0x000000d000017945 */ /* 0x000fe20003800000 */
[----:B------:R-:W-:Y:S05]  /*4fb0*/  @P1 BRA `(.L_x_1299) ;  /* 0x0000004000001947 */ /* 0x000fea0003800000 */
[----:B------:R-:W-:Y:S01]  /*4fc0*/  HFMA2.MMA R198, -RZ, RZ, 0, 0 ;  /* 0x00000000ffc67435 */ /* 0x000fe200000001ff */
[----:B------:R-:W-:Y:S05]  /*4fd0*/  @!P3 BRA `(.L_x_1300) ;  /* 0x000000900000b947 */ /* 0x000fea0003800000 */
[----:B------:R-:W-:Y:S01]  /*4fe0*/  PRMT R198, RZ, 0x5410, R34 ;  /* 0x00005410ffc67816 */ /* 0x000fe20000000022 */
[----:B------:R-:W-:Y:S05]  /*4ff0*/  BRA `(.L_x_1300) ;  /* 0x0000007000007947 */ /* 0x000fea0003800000 */
.L_x_1299:
[----:B------:R-:W-:-:S04]  /*5000*/  ISETP.NE.AND P4, PT, R219, RZ, PT ;  /* 0x000000ffdb00720c */ /* 0x000fc80003f85270 */
[----:B------:R-:W-:-:S05]  /*5010*/  FSEL R197, R200, RZ, !P4 ;  /* 0x000000ffc8c57208 */ /* 0x000fca0006000000 */
[----:B------:R-:W-:-:S04]  /*5020*/  FFMA.FTZ R197, R22, R201, R197 ;  /* 0x000000c916c57223 */ /* 0x000fc800000100c5 */
[----:B------:R-:W-:-:S04]  /*5030*/  FADD.FTZ R197, R204, -R197 ;  /* 0x800000c5ccc57221 */ /* 0x000fc80000010000 */
[----:B------:R-:W-:Y:S01]  /*5040*/  FMUL.FTZ R198, R216, R197 ;  /* 0x000000c5d8c67220 */ /* 0x000fe20000410000 */
[----:B------:R-:W-:-:S05]  /*5050*/  @P3 PRMT R197, RZ, 0x5410, R34 ;  /* 0x00005410ffc53816 */ /* 0x000fca0000000022 */
[----:B------:R-:W-:Y:S02]  /*5060*/  @P3 FADD.FTZ R198, R198, R197 ;  /* 0x000000c5c6c63221 */ /* 0x000fe40000010000 */
.L_x_1300:
[----:B------:R-:W-:Y:S05]  /*5070*/  BSYNC B1 ;  /* 0x0000000000017941 */ /* 0x000fea0003800000 */
.L_x_1298:
        /* <DEDUP_REMOVED lines=16> */
.L_x_1302:
[----:B------:R-:W-:Y:S05]  /*5180*/  BSYNC B1 ;  /* 0x0000000000017941 */ /* 0x000fea0003800000 */
.L_x_1301:
[----:B------:R-:W-:Y:S01]  /*5190*/  BSSY B1, `(.L_x_1303) ;  /* 0x000000d000017945 */ /* 0x000fe20003800000 */
[----:B------:R-:W-:Y:S05]  /*51a0*/  @P1 BRA `(.L_x_1304) ;  /* 0x0000004000001947 */ /* 0x000fea0003800000 */
[----:B------:R-:W-:Y:S01]  /*51b0*/  MOV R198, RZ ;  /* 0x000000ff00c67202 */ /* 0x000fe20000000f00 */
[----:B------:R-:W-:Y:S05]  /*51c0*/  @!P3 BRA `(.L_x_1305) ;  /* 0x000000900000b947 */ /* 0x000fea0003800000 */
[----:B------:R-:W-:Y:S01]  /*51d0*/  PRMT R198, RZ, 0x7610, R34 ;  /* 0x00007610ffc67816 */ /* 0x000fe20000000022 */
[----:B------:R-:W-:Y:S05]  /*51e0*/  BRA `(.L_x_1305) ;  /* 0x0000007000007947 */ /* 0x000fea0003800000 */
.L_x_1304:
[----:B------:R-:W-:-:S04]  /*51f0*/  ISETP.NE.AND P4, PT, R219, RZ, PT ;  /* 0x000000ffdb00720c */ /* 0x000fc80003f85270 */
[----:B------:R-:W-:-:S05]  /*5200*/  FSEL R198, R200, RZ, !P4 ;  /* 0x000000ffc8c67208 */ /* 0x000fca0006000000 */
[----:B------:R-:W-:-:S04]  /*5210*/  FFMA.FTZ R198, R23, R201, R198 ;  /* 0x000000c917c67223 */ /* 0x000fc800000100c6 */
[----:B------:R-:W-:-:S04]  /*5220*/  FADD.FTZ R197, R205, -R198 ;  /* 0x800000c6cdc57221 */ /* 0x000fc80000010000 */
[----:B------:R-:W-:Y:S01]  /*5230*/  FMUL.FTZ R198, R216, R197 ;  /* 0x000000c5d8c67220 */ /* 0x000fe20000410000 */
[----:B------:R-:W-:-:S05]  /*5240*/  @P3 PRMT R197, RZ, 0x7610, R34 ;  /* 0x00007610ffc53816 */ /* 0x000fca0000000022 */
[----:B------:R-:W-:Y:S02]  /*5250*/  @P3 FADD.FTZ R198, R198, R197 ;  /* 0x000000c5c6c63221 */ /* 0x000fe40000010000 */
.L_x_1305:
[----:B------:R-:W-:Y:S05]  /*5260*/  BSYNC B1 ;  /* 0x0000000000017941 */ /* 0x000fea0003800000 */
.L_x_1303:
        /* <DEDUP_REMOVED lines=16> */
.L_x_1307:
[----:B------:R-:W-:Y:S05]  /*5370*/  BSYNC B1 ;  /* 0x0000000000017941 */ /* 0x000fea0003800000 */
.L_x_1306:
[----:B------:R-:W-:Y:S01]  /*5380*/  BSSY B1, `(.L_x_1308) ;  /* 0x000000d000017945 */ /* 0x000fe20003800000 */
[----:B------:R-:W-:Y:S05]  /*5390*/  @P1 BRA `(.L_x_1309) ;  /* 0x0000004000001947 */ /* 0x000fea0003800000 */
[----:B------:R-:W-:Y:S01]  /*53a0*/  MOV R198, RZ ;  /* 0x000000ff00c67202 */ /* 0x000fe20000000f00 */
[----:B------:R-:W-:Y:S05]  /*53b0*/  @!P3 BRA `(.L_x_1310) ;  /* 0x000000900000b947 */ /* 0x000fea0003800000 */
[----:B------:R-:W-:Y:S01]  /*53c0*/  PRMT R198, RZ, 0x5410, R35 ;  /* 0x00005410ffc67816 */ /* 0x000fe20000000023 */
[----:B------:R-:W-:Y:S05]  /*53d0*/  BRA `(.L_x_1310) ;  /* 0x0000007000007947 */ /* 0x000fea0003800000 */
.L_x_1309:
[----:B------:R-:W-:-:S04]  /*53e0*/  ISETP.NE.AND P4, PT, R219, RZ, PT ;  /* 0x000000ffdb00720c */ /* 0x000fc80003f85270 */
[----:B------:R-:W-:-:S05]  /*53f0*/  FSEL R197, R200, RZ, !P4 ;  /* 0x000000ffc8c57208 */ /* 0x000fca0006000000 */
[----:B------:R-:W-:-:S04]  /*5400*/  FFMA.FTZ R197, R24, R201, R197 ;  /* 0x000000c918c57223 */ /* 0x000fc800000100c5 */
[----:B------:R-:W-:-:S04]  /*5410*/  FADD.FTZ R197, R206, -R197 ;  /* 0x800000c5cec57221 */ /* 0x000fc80000010000 */
[----:B------:R-:W-:Y:S01]  /*5420*/  FMUL.FTZ R198, R216, R197 ;  /* 0x000000c5d8c67220 */ /* 0x000fe20000410000 */
[----:B------:R-:W-:-:S05]  /*5430*/  @P3 PRMT R197, RZ, 0x5410, R35 ;  /* 0x00005410ffc53816 */ /* 0x000fca0000000023 */
[----:B------:R-:W-:Y:S02]  /*5440*/  @P3 FADD.FTZ R198, R198, R197 ;  /* 0x000000c5c6c63221 */ /* 0x000fe40000010000 */
.L_x_1310:
[----:B------:R-:W-:Y:S05]  /*5450*/  BSYNC B1 ;  /* 0x0000000000017941 */ /* 0x000fea0003800000 */
.L_x_1308:
        /* <DEDUP_REMOVED lines=16> */
.L_x_1312:
[----:B------:R-:W-:Y:S05]  /*5560*/  BSYNC B1 ;  /* 0x0000000000017941 */ /* 0x000fea0003800000 */
.L_x_1311:
[----:B------:R-:W-:Y:S01]  /*5570*/  BSSY B1, `(.L_x_1313) ;  /* 0x000000d000017945 */ /* 0x000fe20003800000 */
[----:B------:R-:W-:Y:S05]  /*5580*/  @P1 BRA `(.L_x_1314) ;  /* 0x0000004000001947 */ /* 0x000fea0003800000 */
[----:B------:R-:W-:Y:S01]  /*5590*/  HFMA2.MMA R198, -RZ, RZ, 0, 0 ;  /* 0x00000000ffc67435 */ /* 0x000fe200000001ff */
[----:B------:R-:W-:Y:S05]  /*55a0*/  @!P3 BRA `(.L_x_1315) ;  /* 0x000000900000b947 */ /* 0x000fea0003800000 */
[----:B------:R-:W-:Y:S01]  /*55b0*/  PRMT R198, RZ, 0x7610, R35 ;  /* 0x00007610ffc67816 */ /* 0x000fe20000000023 */
[----:B------:R-:W-:Y:S05]  /*55c0*/  BRA `(.L_x_1315) ;  /* 0x0000007000007947 */ /* 0x000fea0003800000 */
.L_x_1314:
[----:B------:R-:W-:-:S04]  /*55d0*/  ISETP.NE.AND P4, PT, R219, RZ, PT ;  /* 0x000000ffdb00720c */ /* 0x000fc80003f85270 */
[----:B------:R-:W-:-:S05]  /*55e0*/  FSEL R198, R200, RZ, !P4 ;  /* 0x000000ffc8c67208 */ /* 0x000fca0006000000 */
[----:B------:R-:W-:-:S04]  /*55f0*/  FFMA.FTZ R198, R25, R201, R198 ;  /* 0x000000c919c67223 */ /* 0x000fc800000100c6 */
[----:B------:R-:W-:-:S04]  /*5600*/  FADD.FTZ R197, R207, -R198 ;  /* 0x800000c6cfc57221 */ /* 0x000fc80000010000 */
[----:B------:R-:W-:Y:S01]  /*5610*/  FMUL.FTZ R198, R216, R197 ;  /* 0x000000c5d8c67220 */ /* 0x000fe20000410000 */
[----:B------:R-:W-:-:S05]  /*5620*/  @P3 PRMT R197, RZ, 0x7610, R35 ;  /* 0x00007610ffc53816 */ /* 0x000fca0000000023 */
[----:B------:R-:W-:Y:S02]  /*5630*/  @P3 FADD.FTZ R198, R198, R197 ;  /* 0x000000c5c6c63221 */ /* 0x000fe40000010000 */
.L_x_1315:
[----:B------:R-:W-:Y:S05]  /*5640*/  BSYNC B1 ;  /* 0x0000000000017941 */ /* 0x000fea0003800000 */
.L_x_1313:
        /* <DEDUP_REMOVED lines=8> */
[----:B-----5:R-:W-:Y:S02]  /*56d0*/  @P4 PRMT R195, RZ, 0x7610, R159 ;  /* 0x00007610ffc34816 */ /* 0x020fe4000000009f */
[----:B------:R-:W-:-:S03]  /*56e0*/  @P4 PRMT R197, RZ, 0x7610, R147 ;  /* 0x00007610ffc54816 */ /* 0x000fc60000000093 */
[----:B------:R-:W-:Y:S01]  /*56f0*/  @P4 FMUL.FTZ R198, R195, R194 ;  /* 0x000000c2c3c64220 */ /* 0x000fe20000410000 */
[----:B------:R-:W-:-:S03]  /*5700*/  HFMA2.MMA R195, -RZ, RZ, 0, 0 ;  /* 0x00000000ffc37435 */ /* 0x000fc600000001ff */
[----:B------:R-:W-:-:S03]  /*5710*/  FADD.FTZ R111, R111, R198 ;  /* 0x000000c66f6f7221 */ /* 0x000fc60000010000 */
[----:B------:R-:W-:-:S05]  /*5720*/  @P4 FMUL.FTZ R195, R194, R197 ;  /* 0x000000c5c2c34220 */ /* 0x000fca0000410000 */
[----:B------:R-:W-:-:S04]  /*5730*/  F2FP.BF16.PACK_AB R195, RZ, R195 ;  /* 0x000000c3ffc3723e */ /* 0x000fc800000010ff */
[----:B------:R-:W-:Y:S02]  /*5740*/  PRMT R167, R167, 0x5410, R195 ;  /* 0x00005410a7a77816 */ /* 0x000fe400000000c3 */
.L_x_1317:
[----:B------:R-:W-:Y:S05]  /*5750*/  BSYNC B1 ;  /* 0x0000000000017941 */ /* 0x000fea0003800000 */
.L_x_1316:
[----:B------:R-:W-:Y:S01]  /*5760*/  @P0 MOV R195, 0x10 ;  /* 0x0000001000c30802 */ /* 0x000fe20000000f00 */
[----:B------:R-:W-:Y:S01]  /*5770*/  BSSY B1, `(.L_x_1318) ;  /* 0x000000b000017945 */ /* 0x000fe20003800000 */
[----:B------:R-:W-:Y:S02]  /*5780*/  @P2 MOV R197, 0x10 ;  /* 0x0000001000c52802 */ /* 0x000fe40000000f00 */
[----:B------:R-:W-:Y:S01]  /*5790*/  IADD3 R225, R225, 0x60, RZ ;  /* 0x00000060e1e17810 */ /* 0x000fe20007ffe0ff */
[----:B------:R-:W-:-:S05]  /*57a0*/  @P0 IMAD.WIDE.U32 R194, R218, R195, c[0x0][0x258] ;  /* 0x00009600dac20625 */ /* 0x000fca00078e00c3 */
[----:B------:R0:W-:Y:S02]  /*57b0*/  @P0 STG.E.128 [R194.64], R160 ;  /* 0x000000a0c2000986 */ /* 0x0001e4000c101d04 */
[----:B0-----:R-:W-:-:S05]  /*57c0*/  @P2 IMAD.WIDE.U32 R194, R196, R197, c[0x0][0x248] ;  /* 0x00009200c4c22625 */ /* 0x001fca00078e00c5 */
[----:B------:R0:W-:Y:S01]  /*57d0*/  @P2 STG.E.128 [R194.64], R164 ;  /* 0x000000a4c2002986 */ /* 0x0001e2000c101d04 */
[----:B------:R-:W-:Y:S05]  /*57e0*/  @!P2 BRA `(.L_x_1319) ;  /* 0x000000300000a947 */ /* 0x000fea0003800000 */
[----:B-----5:R-:W-:-:S04]  /*57f0*/  IMAD.MOV.U32 R156, RZ, RZ, 0x10 ;  /* 0x00000010ff9c7424 */ /* 0x020fc800078e00ff */
[----:B------:R-:W-:-:S06]  /*5800*/  IMAD.WIDE.U32 R156, R225, R156, c[0x0][0x170] ;  /* 0x00005c00e19c7625 */ /* 0x000fcc00078e009c */
[----:B------:R-:W5:Y:S02]  /*5810*/  LDG.E.128 R156, [R156.64] ;  /* 0x000000049c9c7981 */ /* 0x000f64000c1e1d00 */
.L_x_1319:
[----:B------:R-:W-:Y:S05]  /*5820*/  BSYNC B1 ;  /* 0x0000000000017941 */ /* 0x000fea0003800000 */
.L_x_1318:
[----:B------:R-:W-:Y:S01]  /*5830*/  BSSY B1, `(.L_x_1320) ;  /* 0x000000d000017945 */ /* 0x000fe20003800000 */
[----:B------:R-:W-:Y:S05]  /*5840*/  @P1 BRA `(.L_x_1321) ;  /* 0x0000004000001947 */ /* 0x000fea0003800000 */
[----:B0-----:R-:W-:Y:S01]  /*5850*/  HFMA2.MMA R195, -RZ, RZ, 0, 0 ;  /* 0x00000000ffc37435 */ /* 0x001fe200000001ff */
[----:B------:R-:W-:Y:S05]  /*5860*/  @!P3 BRA `(.L_x_1322) ;  /* 0x000000900000b947 */ /* 0x000fea0003800000 */
[----:B------:R-:W-:Y:S01]  /*5870*/  PRMT R195, RZ, 0x5410, R28 ;  /* 0x00005410ffc37816 */ /* 0x000fe2000000001c */
[----:B------:R-:W-:Y:S05]  /*5880*/  BRA `(.L_x_1322) ;  /* 0x0000007000007947 */ /* 0x000fea0003800000 */
.L_x_1321:
[----:B------:R-:W-:Y:S02]  /*5890*/  ISETP.NE.AND P4, PT, R219, RZ, PT ;  /* 0x000000ffdb00720c */ /* 0x000fe40003f85270 */
[----:B0-----:R-:W-:Y:S02]  /*58a0*/  @P3 PRMT R194, RZ, 0x5410, R28 ;  /* 0x00005410ffc23816 */ /* 0x001fe4000000001c */
[----:B------:R-:W-:-:S05]  /*58b0*/  FSEL R195, R200, RZ, !P4 ;  /* 0x000000ffc8c37208 */ /* 0x000fca0006000000 */
[----:B------:R-:W-:-:S04]  /*58c0*/  FFMA.FTZ R195, R26, R201, R195 ;  /* 0x000000c91ac37223 */ /* 0x000fc800000100c3 */
[----:B------:R-:W-:-:S04]  /*58d0*/  FADD.FTZ R195, R208, -R195 ;  /* 0x800000c3d0c37221 */ /* 0x000fc80000010000 */
[----:B------:R-:W-:-:S04]  /*58e0*/  FMUL.FTZ R195, R216, R195 ;  /* 0x000000c3d8c37220 */ /* 0x000fc80000410000 */
[----:B------:R-:W-:Y:S02]  /*58f0*/  @P3 FADD.FTZ R195, R195, R194 ;  /* 0x000000c2c3c33221 */ /* 0x000fe40000010000 */
.L_x_1322:
[----:B------:R-:W-:Y:S05]  /*5900*/  BSYNC B1 ;  /* 0x0000000000017941 */ /* 0x000fea0003800000 */
.L_x_1320:
[----:B------:R-:W-:Y:S01]  /*5910*/  @P0 F2FP.BF16.PACK_AB R194, RZ, R195 ;  /* 0x000000c3ffc2023e */ /* 0x000fe200000010ff */
[----:B------:R-:W-:Y:S03]  /*5920*/  BSSY B1, `(.L_x_1323) ;  /* 0x000000e000017945 */ /* 0x000fe60003800000 */
[----:B------:R-:W-:Y:S01]  /*5930*/  @P0 PRMT R160, R194, 0x7610, R160 ;  /* 0x00007610c2a00816 */ /* 0x000fe200000000a0 */
[----:B------:R-:W-:Y:S05]  /*5940*/  @!P2 BRA `(.L_x_1324) ;  /* 0x000000b00000a947 */ /* 0x000fea0003800000 */
[----:B------:R-:W-:Y:S01]  /*5950*/  LOP3.LUT P4, RZ, R230, 0xff, RZ, 0xc0, !PT ;  /* 0x000000ffe6ff7812 */ /* 0x000fe2000788c0ff */
[----:B------:R-:W-:-:S04]  /*5960*/  FMUL.FTZ R195, R195, c[0x0][0x1ec] ;  /* 0x00007b00c3c37a20 */ /* 0x000fc80000410000 */
[----:B------:R-:W-:Y:S02]  /*5970*/  FMUL.FTZ R196, R195, c[0x0][0x1e8] ;  /* 0x00007a00c3c47a20 */ /* 0x000fe40000410000 */
[----:B------:R-:W-:-:S06]  /*5980*/  CS2R R194, SRZ ;  /* 0x0000000000c27805 */ /* 0x000fcc000001ff00 */
[----:B-----5:R-:W-:-:S05]  /*5990*/  @P4 PRMT R197, RZ, 0x5410, R156 ;  /* 0x00005410ffc54816 */ /* 0x020fca000000009c */
[----:B------:R-:W-:-:S04]  /*59a0*/  @P4 FMUL.FTZ R195, R197, R196 ;  /* 0x000000c4c5c34220 */ /* 0x000fc80000410000 */
[----:B------:R-:W-:Y:S01]  /*59b0*/  FADD.FTZ R104, R104, R195 ;  /* 0x000000c368687221 */ /* 0x000fe20000010000 */
[----:B------:R-:W-:-:S05]  /*59c0*/  @P4 PRMT R195, RZ, 0x5410, R140 ;  /* 0x00005410ffc34816 */ /* 0x000fca000000008c */
[----:B------:R-:W-:-:S05]  /*59d0*/  @P4 FMUL.FTZ R194, R196, R195 ;  /* 0x000000c3c4c24220 */ /* 0x000fca0000410000 */
[----:B------:R-:W-:-:S04]  /*59e0*/  F2FP.BF16.PACK_AB R194, RZ, R194 ;  /* 0x000000c2ffc2723e */ /* 0x000fc800000010ff */
[----:B------:R-:W-:Y:S02]  /*59f0*/  PRMT R164, R194, 0x7610, R164 ;  /* 0x00007610c2a47816 */ /* 0x000fe400000000a4 */
.L_x_1324:
[----:B------:R-:W-:Y:S05]  /*5a00*/  BSYNC B1 ;  /* 0x0000000000017941 */ /* 0x000fea0003800000 */
.L_x_1323:
[----:B------:R-:W-:Y:S01]  /*5a10*/  BSSY B1, `(.L_x_1325) ;  /* 0x000000d000017945 */ /* 0x000fe20003800000 */
[----:B------:R-:W-:Y:S05]  /*5a20*/  @P1 BRA `(.L_x_1326) ;  /* 0x0000004000001947 */ /* 0x000fea0003800000 */
[----:B------:R-:W-:Y:S01]  /*5a30*/  MOV R195, RZ ;  /* 0x000000ff00c37202 */ /* 0x000fe20000000f00 */
[----:B------:R-:W-:Y:S05]  /*5a40*/  @!P3 BRA `(.L_x_1327) ;  /* 0x000000900000b947 */ /* 0x000fea0003800000 */
[----:B------:R-:W-:Y:S01]  /*5a50*/  PRMT R195, RZ, 0x7610, R28 ;  /* 0x00007610ffc37816 */ /* 0x000fe2000000001c */
[----:B------:R-:W-:Y:S05]  /*5a60*/  BRA `(.L_x_1327) ;  /* 0x0000007000007947 */ /* 0x000fea0003800000 */
.L_x_1326:
[----:B------:R-:W-:-:S04]  /*5a70*/  ISETP.NE.AND P4, PT, R219, RZ, PT ;  /* 0x000000ffdb00720c */ /* 0x000fc80003f85270 */
[----:B------:R-:W-:-:S05]  /*5a80*/  FSEL R194, R200, RZ, !P4 ;  /* 0x000000ffc8c27208 */ /* 0x000fca0006000000 */
[----:B------:R-:W-:-:S04]  /*5a90*/  FFMA.FTZ R194, R27, R201, R194 ;  /* 0x000000c91bc27223 */ /* 0x000fc800000100c2 */
[----:B------:R-:W-:Y:S01]  /*5aa0*/  FADD.FTZ R195, R209, -R194 ;  /* 0x800000c2d1c37221 */ /* 0x000fe20000010000 */
[----:B------:R-:W-:-:S03]  /*5ab0*/  @P3 PRMT R194, RZ, 0x7610, R28 ;  /* 0x00007610ffc23816 */ /* 0x000fc6000000001c */
[----:B------:R-:W-:-:S04]  /*5ac0*/  FMUL.FTZ R195, R216, R195 ;  /* 0x000000c3d8c37220 */ /* 0x000fc80000410000 */
[----:B------:R-:W-:Y:S02]  /*5ad0*/  @P3 FADD.FTZ R195, R195, R194 ;  /* 0x000000c2c3c33221 */ /* 0x000fe40000010000 */
.L_x_1327:
[----:B------:R-:W-:Y:S05]  /*5ae0*/  BSYNC B1 ;  /* 0x0000000000017941 */ /* 0x000fea0003800000 */
.L_x_1325:
        /* <DEDUP_REMOVED lines=16> */
.L_x_1329:
[----:B------:R-:W-:Y:S05]  /*5bf0*/  BSYNC B1 ;  /* 0x0000000000017941 */ /* 0x000fea0003800000 */
.L_x_1328:
[----:B------:R-:W-:Y:S01]  /*5c00*/  BSSY B1, `(.L_x_1330) ;  /* 0x000000d000017945 */ /* 0x000fe20003800000 */
[----:B------:R-:W-:Y:S05]  /*5c10*/  @P1 BRA `(.L_x_1331) ;  /* 0x0000004000001947 */ /* 0x000fea0003800000 */
[----:B------:R-:W-:Y:S01]  /*5c20*/  HFMA2.MMA R195, -RZ, RZ, 0, 0 ;  /* 0x00000000ffc37435 */ /* 0x000fe200000001ff */
[----:B------:R-:W-:Y:S05]  /*5c30*/  @!P3 BRA `(.L_x_1332) ;  /* 0x000000900000b947 */ /* 0x000fea0003800000 */
[----:B------:R-:W-:Y:S01]  /*5c40*/  PRMT R195, RZ, 0x5410, R29 ;  /* 0x00005410ffc37816 */ /* 0x000fe2000000001d */
[----:B------:R-:W-:Y:S05]  /*5c50*/  BRA `(.L_x_1332) ;  /* 0x0000007000007947 */ /* 0x000fea0003800000 */
.L_x_1331:
[----:B------:R-:W-:Y:S02]  /*5c60*/  ISETP.NE.AND P4, PT, R219, RZ, PT ;  /* 0x000000ffdb00720c */ /* 0x000fe40003f85270 */
[----:B------:R-:W-:Y:S02]  /*5c70*/  @P3 PRMT R194, RZ, 0x5410, R29 ;  /* 0x00005410ffc23816 */ /* 0x000fe4000000001d */
[----:B------:R-:W-:-:S05]  /*5c80*/  FSEL R195, R200, RZ, !P4 ;  /* 0x000000ffc8c37208 */ /* 0x000fca0006000000 */
[----:B------:R-:W-:-:S04]  /*5c90*/  FFMA.FTZ R195, R168, R201, R195 ;  /* 0x000000c9a8c37223 */ /* 0x000fc800000100c3 */
[----:B------:R-:W-:-:S04]  /*5ca0*/  FADD.FTZ R195, R210, -R195 ;  /* 0x800000c3d2c37221 */ /* 0x000fc80000010000 */
[----:B------:R-:W-:-:S04]  /*5cb0*/  FMUL.FTZ R195, R216, R195 ;  /* 0x000000c3d8c37220 */ /* 0x000fc80000410000 */
[----:B------:R-:W-:Y:S02]  /*5cc0*/  @P3 FADD.FTZ R195, R195, R194 ;  /* 0x000000c2c3c33221 */ /* 0x000fe40000010000 */
.L_x_1332:
[----:B------:R-:W-:Y:S05]  /*5cd0*/  BSYNC B1 ;  /* 0x0000000000017941 */ /* 0x000fea0003800000 */
.L_x_1330:
        /* <DEDUP_REMOVED lines=15> */
.L_x_1334:
[----:B------:R-:W-:Y:S05]  /*5dd0*/  BSYNC B1 ;  /* 0x0000000000017941 */ /* 0x000fea0003800000 */
.L_x_1333:
[----:B------:R-:W-:Y:S01]  /*5de0*/  BSSY B1, `(.L_x_1335) ;  /* 0x000000d000017945 */ /* 0x000fe20003800000 */
[----:B------:R-:W-:Y:S05]  /*5df0*/  @P1 BRA `(.L_x_1336) ;  /* 0x0000004000001947 */ /* 0x000fea0003800000 */
[----:B------:R-:W-:Y:S01]  /*5e00*/  MOV R195, RZ ;  /* 0x000000ff00c37202 */ /* 0x000fe20000000f00 */
[----:B------:R-:W-:Y:S05]  /*5e10*/  @!P3 BRA `(.L_x_1337) ;  /* 0x000000900000b947 */ /* 0x000fea0003800000 */
[----:B------:R-:W-:Y:S01]  /*5e20*/  PRMT R195, RZ, 0x7610, R29 ;  /* 0x00007610ffc37816 */ /* 0x000fe2000000001d */
[----:B------:R-:W-:Y:S05]  /*5e30*/  BRA `(.L_x_1337) ;  /* 0x0000007000007947 */ /* 0x000fea0003800000 */
.L_x_1336:
[----:B------:R-:W-:-:S04]  /*5e40*/  ISETP.NE.AND P4, PT, R219, RZ, PT ;  /* 0x000000ffdb00720c */ /* 0x000fc80003f85270 */
[----:B------:R-:W-:-:S05]  /*5e50*/  FSEL R194, R200, RZ, !P4 ;  /* 0x000000ffc8c27208 */ /* 0x000fca0006000000 */
[----:B------:R-:W-:-:S04]  /*5e60*/  FFMA.FTZ R194, R169, R201, R194 ;  /* 0x000000c9a9c27223 */ /* 0x000fc800000100c2 */
[----:B------:R-:W-:Y:S01]  /*5e70*/  FADD.FTZ R195, R211, -R194 ;  /* 0x800000c2d3c37221 */ /* 0x000fe20000010000 */
[----:B------:R-:W-:-:S03]  /*5e80*/  @P3 PRMT R194, RZ, 0x7610, R29 ;  /* 0x00007610ffc23816 */ /* 0x000fc6000000001d */
[----:B------:R-:W-:-:S04]  /*5e90*/  FMUL.FTZ R195, R216, R195 ;  /* 0x000000c3d8c37220 */ /* 0x000fc80000410000 */
[----:B------:R-:W-:Y:S02]  /*5ea0*/  @P3 FADD.FTZ R195, R195, R194 ;  /* 0x000000c2c3c33221 */ /* 0x000fe40000010000 */
.L_x_1337:
[----:B------:R-:W-:Y:S05]  /*5eb0*/  BSYNC B1 ;  /* 0x0000000000017941 */ /* 0x000fea0003800000 */
.L_x_1335:
        /* <DEDUP_REMOVED lines=16> */
.L_x_1339:
[----:B------:R-:W-:Y:S05]  /*5fc0*/  BSYNC B1 ;  /* 0x0000000000017941 */ /* 0x000fea0003800000 */
.L_x_1338:
[----:B------:R-:W-:Y:S01]  /*5fd0*/  BSSY B1, `(.L_x_1340) ;  /* 0x000000d000017945 */ /* 0x000fe20003800000 */
[----:B------:R-:W-:Y:S05]  /*5fe0*/  @P1 BRA `(.L_x_1341) ;  /* 0x0000004000001947 */ /* 0x000fea0003800000 */
[----:B------:R-:W-:Y:S01]  /*5ff0*/  HFMA2.MMA R195, -RZ, RZ, 0, 0 ;  /* 0x00000000ffc37435 */ /* 0x000fe200000001ff */
[----:B------:R-:W-:Y:S05]  /*6000*/  @!P3 BRA `(.L_x_1342) ;  /* 0x000000900000b947 */ /* 0x000fea0003800000 */
[----:B------:R-:W-:Y:S01]  /*6010*/  PRMT R195, RZ, 0x5410, R30 ;  /* 0x00005410ffc37816 */ /* 0x000fe2000000001e */
[----:B------:R-:W-:Y:S05]  /*6020*/  BRA `(.L_x_1342) ;  /* 0x0000007000007947 */ /* 0x000fea0003800000 */
.L_x_1341:
[----:B------:R-:W-:Y:S02]  /*6030*/  ISETP.NE.AND P4, PT, R219, RZ, PT ;  /* 0x000000ffdb00720c */ /* 0x000fe40003f85270 */
[----:B------:R-:W-:Y:S02]  /*6040*/  @P3 PRMT R194, RZ, 0x5410, R30 ;  /* 0x00005410ffc23816 */ /* 0x000fe4000000001e */
[----:B------:R-:W-:-:S05]  /*6050*/  FSEL R195, R200, RZ, !P4 ;  /* 0x000000ffc8c37208 */ /* 0x000fca0006000000 */
[----:B------:R-:W-:-:S04]  /*6060*/  FFMA.FTZ R195, R170, R201, R195 ;  /* 0x000000c9aac37223 */ /* 0x000fc800000100c3 */
[----:B------:R-:W-:-:S04]  /*6070*/  FADD.FTZ R195, R212, -R195 ;  /* 0x800000c3d4c37221 */ /* 0x000fc80000010000 */
[----:B------:R-:W-:-:S04]  /*6080*/  FMUL.FTZ R195, R216, R195 ;  /* 0x000000c3d8c37220 */ /* 0x000fc80000410000 */
[----:B------:R-:W-:Y:S02]  /*6090*/  @P3 FADD.FTZ R195, R195, R194 ;  /* 0x000000c2c3c33221 */ /* 0x000fe40000010000 */
.L_x_1342:
[----:B------:R-:W-:Y:S05]  /*60a0*/  BSYNC B1 ;  /* 0x0000000000017941 */ /* 0x000fea0003800000 */
.L_x_1340:
        /* <DEDUP_REMOVED lines=15> */
.L_x_1344:
[----:B------:R-:W-:Y:S05]  /*61a0*/  BSYNC B1 ;  /* 0x0000000000017941 */ /* 0x000fea0003800000 */
.L_x_1343:
[----:B------:R-:W-:Y:S01]  /*61b0*/  BSSY B1, `(.L_x_1345) ;  /* 0x000000d000017945 */ /* 0x000fe20003800000 */
[----:B------:R-:W-:Y:S05]  /*61c0*/  @P1 BRA `(.L_x_1346) ;  /* 0x0000004000001947 */ /* 0x000fea0003800000 */
[----:B------:R-:W-:Y:S01]  /*61d0*/  IMAD.MOV.U32 R195, RZ, RZ, RZ ;  /* 0x000000ffffc37224 */ /* 0x000fe200078e00ff */
[----:B------:R-:W-:Y:S05]  /*61e0*/  @!P3 BRA `(.L_x_1347) ;  /* 0x000000900000b947 */ /* 0x000fea0003800000 */
[----:B------:R-:W-:Y:S01]  /*61f0*/  PRMT R195, RZ, 0x7610, R30 ;  /* 0x00007610ffc37816 */ /* 0x000fe2000000001e */
[----:B------:R-:W-:Y:S05]  /*6200*/  BRA `(.L_x_1347) ;  /* 0x0000007000007947 */ /* 0x000fea0003800000 */
.L_x_1346:
[----:B------:R-:W-:-:S04]  /*6210*/  ISETP.NE.AND P4, PT, R219, RZ, PT ;  /* 0x000000ffdb00720c */ /* 0x000fc80003f85270 */
[----:B------:R-:W-:-:S05]  /*6220*/  FSEL R194, R200, RZ, !P4 ;  /* 0x000000ffc8c27208 */ /* 0x000fca0006000000 */
[----:B------:R-:W-:-:S04]  /*6230*/  FFMA.FTZ R194, R171, R201, R194 ;  /* 0x000000c9abc27223 */ /* 0x000fc800000100c2 */
[----:B------:R-:W-:Y:S01]  /*6240*/  FADD.FTZ R195, R213, -R194 ;  /* 0x800000c2d5c37221 */ /* 0x000fe20000010000 */
[----:B------:R-:W-:-:S03]  /*6250*/  @P3 PRMT R194, RZ, 0x7610, R30 ;  /* 0x00007610ffc23816 */ /* 0x000fc6000000001e */
[----:B------:R-:W-:-:S04]  /*6260*/  FMUL.FTZ R195, R216, R195 ;  /* 0x000000c3d8c37220 */ /* 0x000fc80000410000 */
[----:B------:R-:W-:Y:S02]  /*6270*/  @P3 FADD.FTZ R195, R195, R194 ;  /* 0x000000c2c3c33221 */ /* 0x000fe40000010000 */
.L_x_1347:
[----:B------:R-:W-:Y:S05]  /*6280*/  BSYNC B1 ;  /* 0x0000000000017941 */ /* 0x000fea0003800000 */
.L_x_1345:
        /* <DEDUP_REMOVED lines=16> */
.L_x_1349:
[----:B------:R-:W-:Y:S05]  /*6390*/  BSYNC B1 ;  /* 0x0000000000017941 */ /* 0x000fea0003800000 */
.L_x_1348:
[----:B------:R-:W-:Y:S01]  /*63a0*/  BSSY B1, `(.L_x_1350) ;  /* 0x000000d000017945 */ /* 0x000fe20003800000 */
[----:B------:R-:W-:Y:S05]  /*63b0*/  @P1 BRA `(.L_x_1351) ;  /* 0x0000004000001947 */ /* 0x000fea0003800000 */
[----:B------:R-:W-:Y:S01]  /*63c0*/  MOV R195, RZ ;  /* 0x000000ff00c37202 */ /* 0x000fe20000000f00 */
[----:B------:R-:W-:Y:S05]  /*63d0*/  @!P3 BRA `(.L_x_1352) ;  /* 0x000000900000b947 */ /* 0x000fea0003800000 */
[----:B------:R-:W-:Y:S01]  /*63e0*/  PRMT R195, RZ, 0x5410, R31 ;  /* 0x00005410ffc37816 */ /* 0x000fe2000000001f */
[----:B------:R-:W-:Y:S05]  /*63f0*/  BRA `(.L_x_1352) ;  /* 0x0000007000007947 */ /* 0x000fea0003800000 */
.L_x_1351:
[----:B------:R-:W-:Y:S02]  /*6400*/  ISETP.NE.AND P4, PT, R219, RZ, PT ;  /* 0x000000ffdb00720c */ /* 0x000fe40003f85270 */
[----:B------:R-:W-:Y:S02]  /*6410*/  @P3 PRMT R194, RZ, 0x5410, R31 ;  /* 0x00005410ffc23816 */ /* 0x000fe4000000001f */
[----:B------:R-:W-:-:S05]  /*6420*/  FSEL R195, R200, RZ, !P4 ;  /* 0x000000ffc8c37208 */ /* 0x000fca0006000000 */
[----:B------:R-:W-:-:S04]  /*6430*/  FFMA.FTZ R195, R172, R201, R195 ;  /* 0x000000c9acc37223 */ /* 0x000fc800000100c3 */
[----:B------:R-:W-:-:S04]  /*6440*/  FADD.FTZ R195, R214, -R195 ;  /* 0x800000c3d6c37221 */ /* 0x000fc80000010000 */
[----:B------:R-:W-:-:S04]  /*6450*/  FMUL.FTZ R195, R216, R195 ;  /* 0x000000c3d8c37220 */ /* 0x000fc80000410000 */
[----:B------:R-:W-:Y:S02]  /*6460*/  @P3 FADD.FTZ R195, R195, R194 ;  /* 0x000000c2c3c33221 */ /* 0x000fe40000010000 */
.L_x_1352:
[----:B------:R-:W-:Y:S05]  /*6470*/  BSYNC B1 ;  /* 0x0000000000017941 */ /* 0x000fea0003800000 */
.L_x_1350:
        /* <DEDUP_REMOVED lines=15> */
.L_x_1354:
[----:B------:R-:W-:Y:S05]  /*6570*/  BSYNC B1 ;  /* 0x0000000000017941 */ /* 0x000fea0003800000 */
.L_x_1353:
[----:B------:R-:W-:Y:S01]  /*6580*/  BSSY B1, `(.L_x_1355) ;  /* 0x000000d000017945 */ /* 0x000fe20003800000 */
[----:B------:R-:W-:Y:S05]  /*6590*/  @P1 BRA `(.L_x_1356) ;  /* 0x0000004000001947 */ /* 0x000fea0003800000 */
[----:B------:R-:W-:Y:S01]  /*65a0*/  HFMA2.MMA R195, -RZ, RZ, 0, 0 ;  /* 0x00000000ffc37435 */ /* 0x000fe200000001ff */
[----:B------:R-:W-:Y:S05]  /*65b0*/  @!P3 BRA `(.L_x_1357) ;  /* 0x000000900000b947 */ /* 0x000fea0003800000 */
[----:B------:R-:W-:Y:S01]  /*65c0*/  PRMT R195, RZ, 0x7610, R31 ;  /* 0x00007610ffc37816 */ /* 0x000fe2000000001f */
[----:B------:R-:W-:Y:S05]  /*65d0*/  BRA `(.L_x_1357) ;  /* 0x0000007000007947 */ /* 0x000fea0003800000 */
.L_x_1356:
[----:B------:R-:W-:-:S04]  /*65e0*/  ISETP.NE.AND P1, PT, R219, RZ, PT ;  /* 0x000000ffdb00720c */ /* 0x000fc80003f25270 */
[----:B------:R-:W-:-:S05]  /*65f0*/  FSEL R194, R200, RZ, !P1 ;  /* 0x000000ffc8c27208 */ /* 0x000fca0004800000 */
[----:B------:R-:W-:-:S04]  /*6600*/  FFMA.FTZ R194, R173, R201, R194 ;  /* 0x000000c9adc27223 */ /* 0x000fc800000100c2 */
[----:B------:R-:W-:Y:S01]  /*6610*/  FADD.FTZ R195, R215, -R194 ;  /* 0x800000c2d7c37221 */ /* 0x000fe20000010000 */
[----:B------:R-:W-:-:S03]  /*6620*/  @P3 PRMT R194, RZ, 0x7610, R31 ;  /* 0x00007610ffc23816 */ /* 0x000fc6000000001f */
[----:B------:R-:W-:-:S04]  /*6630*/  FMUL.FTZ R195, R216, R195 ;  /* 0x000000c3d8c37220 */ /* 0x000fc80000410000 */
[----:B------:R-:W-:Y:S02]  /*6640*/  @P3 FADD.FTZ R195, R195, R194 ;  /* 0x000000c2c3c33221 */ /* 0x000fe40000010000 */
.L_x_1357:
[----:B------:R-:W-:Y:S05]  /*6650*/  BSYNC B1 ;  /* 0x0000000000017941 */ /* 0x000fea0003800000 */
.L_x_1355:
[----:B------:R-:W-:Y:S01]  /*6660*/  @P0 F2FP.BF16.PACK_AB R194, RZ, R195 ;  /* 0x000000c3ffc2023e */ /* 0x000fe200000010ff */
[----:B------:R-:W-:Y:S03]  /*6670*/  BSSY B1, `(.L_x_1358) ;  /* 0x000000f000017945 */ /* 0x000fe60003800000 */
[----:B------:R-:W-:Y:S01]  /*6680*/  @P0 PRMT R163, R163, 0x5410, R194 ;  /* 0x00005410a3a30816 */ /* 0x000fe200000000c2 */
[----:B------:R-:W-:Y:S05]  /*6690*/  @!P2 BRA `(.L_x_1359) ;  /* 0x000000c00000a947 */ /* 0x000fea0003800000 */
[----:B------:R-:W-:Y:S01]  /*66a0*/  LOP3.LUT P1, RZ, R193, 0xff000000, RZ, 0xc0, !PT ;  /* 0xff000000c1ff7812 */ /* 0x000fe2000782c0ff */
[----:B------:R-:W-:Y:S01]  /*66b0*/  FMUL.FTZ R195, R195, c[0x0][0x1ec] ;  /* 0x00007b00c3c37a20 */ /* 0x000fe20000410000 */
[----:B------:R-:W-:Y:S01]  /*66c0*/  MOV R194, RZ ;  /* 0x000000ff00c27202 */ /* 0x000fe20000000f00 */
[----:B------:R-:W-:Y:S02]  /*66d0*/  HFMA2.MMA R192, -RZ, RZ, 0, 0 ;  /* 0x00000000ffc07435 */ /* 0x000fe400000001ff */
[----:B------:R-:W-:-:S08]  /*66e0*/  FMUL.FTZ R196, R195, c[0x0][0x1e8] ;  /* 0x00007a00c3c47a20 */ /* 0x000fd00000410000 */
[----:B-----5:R-:W-:-:S05]  /*66f0*/  @P1 PRMT R193, RZ, 0x7610, R159 ;  /* 0x00007610ffc11816 */ /* 0x020fca000000009f */
[----:B------:R-:W-:Y:S01]  /*6700*/  @P1 FMUL.FTZ R194, R193, R196 ;  /* 0x000000c4c1c21220 */ /* 0x000fe20000410000 */
[----:B------:R-:W-:-:S03]  /*6710*/  @P1 PRMT R193, RZ, 0x7610, R143 ;  /* 0x00007610ffc11816 */ /* 0x000fc6000000008f */
[----:B------:R-:W-:Y:S02]  /*6720*/  FADD.FTZ R103, R103, R194 ;  /* 0x000000c267677221 */ /* 0x000fe40000010000 */
[----:B------:R-:W-:-:S05]  /*6730*/  @P1 FMUL.FTZ R192, R196, R193 ;  /* 0x000000c1c4c01220 */ /* 0x000fca0000410000 */
[----:B------:R-:W-:-:S04]  /*6740*/  F2FP.BF16.PACK_AB R192, RZ, R192 ;  /* 0x000000c0ffc0723e */ /* 0x000fc800000010ff */
[----:B------:R-:W-:Y:S02]  /*6750*/  PRMT R167, R167, 0x5410, R192 ;  /* 0x00005410a7a77816 */ /* 0x000fe400000000c0 */
.L_x_1359:
[----:B------:R-:W-:Y:S05]  /*6760*/  BSYNC B1 ;  /* 0x0000000000017941 */ /* 0x000fea0003800000 */
.L_x_1358:
[----:B------:R-:W-:Y:S02]  /*6770*/  @P0 MOV R192, 0x10 ;  /* 0x0000001000c00802 */ /* 0x000fe40000000f00 */
[----:B------:R-:W-:Y:S02]  /*6780*/  @P2 MOV R194, 0x10 ;  /* 0x0000001000c22802 */ /* 0x000fe40000000f00 */
[----:B------:R-:W-:Y:S01]  /*6790*/  MOV R195, c[0x0][0x160] ;  /* 0x0000580000c37a02 */ /* 0x000fe20000000f00 */
[----:B------:R-:W-:-:S04]  /*67a0*/  @P0 IMAD.WIDE.U32 R192, R217, R192, c[0x0][0x258] ;  /* 0x00009600d9c00625 */ /* 0x000fc800078e00c0 */
[----:B------:R-:W-:Y:S01]  /*67b0*/  IMAD R0, R195, 0x4, R0 ;  /* 0x00000004c3007824 */ /* 0x000fe200078e0200 */
[----:B------:R0:W-:Y:S04]  /*67c0*/  @P0 STG.E.128 [R192.64], R160 ;  /* 0x000000a0c0000986 */ /* 0x0001e8000c101d04 */
[----:B------:R-:W-:Y:S01]  /*67d0*/  ISETP.GE.AND P0, PT, R0, c[0x0][0x164], PT ;  /* 0x0000590000007a0c */ /* 0x000fe20003f06270 */
[----:B0-----:R-:W-:-:S05]  /*67e0*/  @P2 IMAD.WIDE.U32 R192, R225, R194, c[0x0][0x248] ;  /* 0x00009200e1c02625 */ /* 0x001fca00078e00c2 */
[----:B------:R0:W-:Y:S07]  /*67f0*/  @P2 STG.E.128 [R192.64], R164 ;  /* 0x000000a4c0002986 */ /* 0x0001ee000c101d04 */
[----:B0----5:R-:W-:Y:S01]  /*6800*/  @P0 CALL.REL.NOINC `(.L_x_1188) ;  /* 0x0000001000000944 */ /* 0x021fe20003c00000 */
[----:B------:R-:W-:Y:S05]  /*6810*/  BRA `(.L_x_1360) ;  /* 0xffffa25000007947 */ /* 0x000fea000383ffff */
.L_x_1188:
[----:B------:R-:W-:Y:S05]  /*6820*/  BSYNC B0 ;  /* 0x0000000000007941 */ /* 0x000fea0003800000 */
.L_x_1186:
        /* <DEDUP_REMOVED lines=266> */
.L_x_1192:
[----:B------:R-:W-:Y:S01]  /*78d0*/  HFMA2.MMA R244, -RZ, RZ, 0, 5.9604644775390625e-08 ;  /* 0x00000001fff47435 */ /* 0x000fe200000001ff */
[----:B------:R-:W-:-:S02]  /*78e0*/  MOV R201, R246 ;  /* 0x000000f600c97202 */ /* 0x000fc40000000f00 */
[----:B------:R-:W-:Y:S02]  /*78f0*/  MOV R252, 0x1f ;  /* 0x0000001f00fc7802 */ /* 0x000fe40000000f00 */
[----:B------:R-:W-:Y:S02]  /*7900*/  MOV R251, 0xffffffff ;  /* 0xffffffff00fb7802 */ /* 0x000fe40000000f00 */
[----:B------:R-:W-:Y:S02]  /*7910*/  MOV R200, 0x7930 ;  /* 0x0000793000c87802 */ /* 0x000fe40000000f00 */
[----:B------:R-:W-:Y:S05]  /*7920*/  CALL.REL.NOINC `($__internal_19_$__cuda_sm70_shflsync_bfly_p) ;  /* 0x0000046000007944 */ /* 0x000fea0003c00000 */
[----:B-1----:R-:W-:Y:S01]  /*7930*/  MOV R247, R244 ;  /* 0x000000f400f77202 */ /* 0x002fe20000000f00 */
[----:B------:R-:W-:Y:S05]  /*7940*/  BRA `(.L_x_1361) ;  /* 0xffffab2000007947 */ /* 0x000fea000383ffff */
.L_x_1193:
[----:B------:R-:W-:Y:S01]  /*7950*/  HFMA2.MMA R244, -RZ, RZ, 0, 5.9604644775390625e-08 ;  /* 0x00000001fff47435 */ /* 0x000fe200000001ff */
[----:B------:R-:W-:Y:S01]  /*7960*/  IMAD.MOV.U32 R201, RZ, RZ, R245 ;  /* 0x000000ffffc97224 */ /* 0x000fe200078e00f5 */
[----:B------:R-:W-:Y:S02]  /*7970*/  MOV R252, 0x1f ;  /* 0x0000001f00fc7802 */ /* 0x000fe40000000f00 */
[----:B------:R-:W-:Y:S02]  /*7980*/  MOV R251, 0xffffffff ;  /* 0xffffffff00fb7802 */ /* 0x000fe40000000f00 */
[----:B------:R-:W-:-:S02]  /*7990*/  MOV R200, 0x79b0 ;  /* 0x000079b000c87802 */ /* 0x000fc40000000f00 */
[----:B01----:R-:W-:Y:S05]  /*79a0*/  CALL.REL.NOINC `($__internal_19_$__cuda_sm70_shflsync_bfly_p) ;  /* 0x000003e000007944 */ /* 0x003fea0003c00000 */
[----:B------:R-:W-:Y:S01]  /*79b0*/  FADD.FTZ R246, R247, R246 ;  /* 0x000000f6f7f67221 */ /* 0x000fe20000010000 */
[----:B------:R-:W-:Y:S01]  /*79c0*/  MOV R252, 0x1f ;  /* 0x0000001f00fc7802 */ /* 0x000fe20000000f00 */
[----:B-1----:R-:W-:Y:S01]  /*79d0*/  FADD.FTZ R245, R245, R244 ;  /* 0x000000f4f5f57221 */ /* 0x002fe20000010000 */
[----:B------:R-:W-:Y:S01]  /*79e0*/  HFMA2.MMA R244, -RZ, RZ, 0, 1.1920928955078125e-07 ;  /* 0x00000002fff47435 */ /* 0x000fe200000001ff */
[----:B------:R-:W-:-:S02]  /*79f0*/  MOV R251, 0xffffffff ;  /* 0xffffffff00fb7802 */ /* 0x000fc40000000f00 */
[----:B------:R-:W-:Y:S02]  /*7a00*/  MOV R201, R246 ;  /* 0x000000f600c97202 */ /* 0x000fe40000000f00 */
[----:B------:R-:W-:Y:S02]  /*7a10*/  MOV R200, 0x7a30 ;  /* 0x00007a3000c87802 */ /* 0x000fe40000000f00 */
[----:B------:R-:W-:Y:S05]  /*7a20*/  CALL.REL.NOINC `($__internal_19_$__cuda_sm70_shflsync_bfly_p) ;  /* 0x0000036000007944 */ /* 0x000fea0003c00000 */
[----:B------:R-:W-:Y:S01]  /*7a30*/  HFMA2.MMA R252, -RZ, RZ, 0, 1.847743988037109375e-06 ;  /* 0x0000001ffffc7435 */ /* 0x000fe200000001ff */
[----:B-1----:R-:W-:Y:S01]  /*7a40*/  MOV R247, R244 ;  /* 0x000000f400f77202 */ /* 0x002fe20000000f00 */
[----:B------:R-:W-:Y:S01]  /*7a50*/  IMAD.MOV.U32 R244, RZ, RZ, 0x2 ;  /* 0x00000002fff47424 */ /* 0x000fe200078e00ff */
[----:B------:R-:W-:Y:S02]  /*7a60*/  MOV R201, R245 ;  /* 0x000000f500c97202 */ /* 0x000fe40000000f00 */
[----:B------:R-:W-:Y:S02]  /*7a70*/  MOV R251, 0xffffffff ;  /* 0xffffffff00fb7802 */ /* 0x000fe40000000f00 */
[----:B------:R-:W-:Y:S02]  /*7a80*/  MOV R200, 0x7aa0 ;  /* 0x00007aa000c87802 */ /* 0x000fe40000000f00 */
[----:B------:R-:W-:Y:S05]  /*7a90*/  CALL.REL.NOINC `($__internal_19_$__cuda_sm70_shflsync_bfly_p) ;  /* 0x000002f000007944 */ /* 0x000fea0003c00000 */
[----:B------:R-:W-:Y:S01]  /*7aa0*/  FADD.FTZ R246, R247, R246 ;  /* 0x000000f6f7f67221 */ /* 0x000fe20000010000 */
[----:B------:R-:W-:Y:S01]  /*7ab0*/  MOV R252, 0x1f ;  /* 0x0000001f00fc7802 */ /* 0x000fe20000000f00 */
[----:B-1----:R-:W-:Y:S01]  /*7ac0*/  FADD.FTZ R245, R245, R244 ;  /* 0x000000f4f5f57221 */ /* 0x002fe20000010000 */
[----:B------:R-:W-:Y:S01]  /*7ad0*/  HFMA2.MMA R244, -RZ, RZ, 0, 2.384185791015625e-07 ;  /* 0x00000004fff47435 */ /* 0x000fe200000001ff */
[----:B------:R-:W-:-:S02]  /*7ae0*/  MOV R251, 0xffffffff ;  /* 0xffffffff00fb7802 */ /* 0x000fc40000000f00 */
[----:B------:R-:W-:Y:S02]  /*7af0*/  MOV R201, R246 ;  /* 0x000000f600c97202 */ /* 0x000fe40000000f00 */
[----:B------:R-:W-:Y:S02]  /*7b00*/  MOV R200, 0x7b20 ;  /* 0x00007b2000c87802 */ /* 0x000fe40000000f00 */
[----:B------:R-:W-:Y:S05]  /*7b10*/  CALL.REL.NOINC `($__internal_19_$__cuda_sm70_shflsync_bfly_p) ;  /* 0x0000027000007944 */ /* 0x000fea0003c00000 */
[----:B-1----:R-:W-:Y:S01]  /*7b20*/  MOV R247, R244 ;  /* 0x000000f400f77202 */ /* 0x002fe20000000f00 */
[----:B------:R-:W-:Y:S01]  /*7b30*/  HFMA2.MMA R244, -RZ, RZ, 0, 2.384185791015625e-07 ;  /* 0x00000004fff47435 */ /* 0x000fe200000001ff */
[----:B------:R-:W-:Y:S01]  /*7b40*/  MOV R201, R245 ;  /* 0x000000f500c97202 */ /* 0x000fe20000000f00 */
[----:B------:R-:W-:Y:S01]  /*7b50*/  IMAD.MOV.U32 R252, RZ, RZ, 0x1f ;  /* 0x0000001ffffc7424 */ /* 0x000fe200078e00ff */
[----:B------:R-:W-:Y:S02]  /*7b60*/  MOV R251, 0xffffffff ;  /* 0xffffffff00fb7802 */ /* 0x000fe40000000f00 */
[----:B------:R-:W-:Y:S02]  /*7b70*/  MOV R200, 0x7b90 ;  /* 0x00007b9000c87802 */ /* 0x000fe40000000f00 */
[----:B------:R-:W-:Y:S05]  /*7b80*/  CALL.REL.NOINC `($__internal_19_$__cuda_sm70_shflsync_bfly_p) ;  /* 0x0000020000007944 */ /* 0x000fea0003c00000 */
[----:B------:R-:W-:Y:S01]  /*7b90*/  FADD.FTZ R246, R247, R246 ;  /* 0x000000f6f7f67221 */ /* 0x000fe20000010000 */
[----:B------:R-:W-:Y:S01]  /*7ba0*/  MOV R252, 0x1f ;  /* 0x0000001f00fc7802 */ /* 0x000fe20000000f00 */
[----:B-1----:R-:W-:Y:S01]  /*7bb0*/  FADD.FTZ R245, R245, R244 ;  /* 0x000000f4f5f57221 */ /* 0x002fe20000010000 */
[----:B------:R-:W-:Y:S01]  /*7bc0*/  HFMA2.MMA R244, -RZ, RZ, 0, 4.76837158203125e-07 ;  /* 0x00000008fff47435 */ /* 0x000fe200000001ff */
[----:B------:R-:W-:-:S02]  /*7bd0*/  MOV R251, 0xffffffff ;  /* 0xffffffff00fb7802 */ /* 0x000fc40000000f00 */
[----:B------:R-:W-:Y:S02]  /*7be0*/  MOV R201, R246 ;  /* 0x000000f600c97202 */ /* 0x000fe40000000f00 */
[----:B------:R-:W-:Y:S02]  /*7bf0*/  MOV R200, 0x7c10 ;  /* 0x00007c1000c87802 */ /* 0x000fe40000000f00 */
[----:B------:R-:W-:Y:S05]  /*7c00*/  CALL.REL.NOINC `($__internal_19_$__cuda_sm70_shflsync_bfly_p) ;  /* 0x0000018000007944 */ /* 0x000fea0003c00000 */
[----:B-1----:R-:W-:Y:S01]  /*7c10*/  MOV R247, R244 ;  /* 0x000000f400f77202 */ /* 0x002fe20000000f00 */
[----:B------:R-:W-:Y:S01]  /*7c20*/  HFMA2.MMA R244, -RZ, RZ, 0, 4.76837158203125e-07 ;  /* 0x00000008fff47435 */ /* 0x000fe200000001ff */
[----:B------:R-:W-:Y:S02]  /*7c30*/  MOV R201, R245 ;  /* 0x000000f500c97202 */ /* 0x000fe40000000f00 */
[----:B------:R-:W-:Y:S02]  /*7c40*/  MOV R252, 0x1f ;  /* 0x0000001f00fc7802 */ /* 0x000fe40000000f00 */
[----:B------:R-:W-:Y:S02]  /*7c50*/  MOV R251, 0xffffffff ;  /* 0xffffffff00fb7802 */ /* 0x000fe40000000f00 */
[----:B------:R-:W-:-:S02]  /*7c60*/  MOV R200, 0x7c80 ;  /* 0x00007c8000c87802 */ /* 0x000fc40000000f00 */
[----:B------:R-:W-:Y:S05]  /*7c70*/  CALL.REL.NOINC `($__internal_19_$__cuda_sm70_shflsync_bfly_p) ;  /* 0x0000011000007944 */ /* 0x000fea0003c00000 */
[----:B------:R-:W-:Y:S01]  /*7c80*/  FADD.FTZ R246, R247, R246 ;  /* 0x000000f6f7f67221 */ /* 0x000fe20000010000 */
[----:B------:R-:W-:Y:S01]  /*7c90*/  HFMA2.MMA R252, -RZ, RZ, 0, 1.847743988037109375e-06 ;  /* 0x0000001ffffc7435 */ /* 0x000fe200000001ff */
[----:B-1----:R-:W-:Y:S01]  /*7ca0*/  FADD.FTZ R245, R245, R244 ;  /* 0x000000f4f5f57221 */ /* 0x002fe20000010000 */
[----:B------:R-:W-:Y:S01]  /*7cb0*/  MOV R251, 0xffffffff ;  /* 0xffffffff00fb7802 */ /* 0x000fe20000000f00 */
[----:B------:R-:W-:Y:S01]  /*7cc0*/  IMAD.MOV.U32 R244, RZ, RZ, 0x10 ;  /* 0x00000010fff47424 */ /* 0x000fe200078e00ff */
[----:B------:R-:W-:-:S02]  /*7cd0*/  MOV R201, R246 ;  /* 0x000000f600c97202 */ /* 0x000fc40000000f00 */
[----:B------:R-:W-:Y:S02]  /*7ce0*/  MOV R200, 0x7d00 ;  /* 0x00007d0000c87802 */ /* 0x000fe40000000f00 */
[----:B------:R-:W-:Y:S05]  /*7cf0*/  CALL.REL.NOINC `($__internal_19_$__cuda_sm70_shflsync_bfly_p) ;  /* 0x0000009000007944 */ /* 0x000fea0003c00000 */
[----:B-1----:R-:W-:Y:S01]  /*7d00*/  MOV R247, R244 ;  /* 0x000000f400f77202 */ /* 0x002fe20000000f00 */
[----:B------:R-:W-:Y:S01]  /*7d10*/  HFMA2.MMA R244, -RZ, RZ, 0, 9.5367431640625e-07 ;  /* 0x00000010fff47435 */ /* 0x000fe200000001ff */
[----:B------:R-:W-:Y:S02]  /*7d20*/  MOV R201, R245 ;  /* 0x000000f500c97202 */ /* 0x000fe40000000f00 */
[----:B------:R-:W-:Y:S02]  /*7d30*/  MOV R252, 0x1f ;  /* 0x0000001f00fc7802 */ /* 0x000fe40000000f00 */
[----:B------:R-:W-:Y:S02]  /*7d40*/  MOV R251, 0xffffffff ;  /* 0xffffffff00fb7802 */ /* 0x000fe40000000f00 */
[----:B------:R-:W-:Y:S02]  /*7d50*/  MOV R200, 0x7d70 ;  /* 0x00007d7000c87802 */ /* 0x000fe40000000f00 */
[----:B------:R-:W-:Y:S05]  /*7d60*/  CALL.REL.NOINC `($__internal_19_$__cuda_sm70_shflsync_bfly_p) ;  /* 0x0000002000007944 */ /* 0x000fea0003c00000 */
[----:B-1----:R-:W-:Y:S01]  /*7d70*/  MOV R200, R244 ;  /* 0x000000f400c87202 */ /* 0x002fe20000000f00 */
[----:B------:R-:W-:Y:S05]  /*7d80*/  BRA `(.L_x_1362) ;  /* 0xffffa80000007947 */ /* 0x000fea000383ffff */
        .weak           $__internal_19_$__cuda_sm70_shflsync_bfly_p
        .type           $__internal_19_$__cuda_sm70_shflsync_bfly_p,@function
        .size           $__internal_19_$__cuda_sm70_shflsync_bfly_p,(.L_x_12321 - $__internal_19_$__cuda_sm70_shflsync_bfly_p)
$__internal_19_$__cuda_sm70_shflsync_bfly_p:
[----:B------:R-:W-:Y:S04]  /*7d90*/  WARPSYNC R251 ;  /* 0x000000fb00007348 */ /* 0x000fe80003800000 */
[----:B------:R0:W1:Y:S02]  /*7da0*/  SHFL.BFLY PT, R244, R201, R244, R252 ;  /* 0x0c0000f4c9f47389 */ /* 0x00006400000e00fc */
[----:B0-----:R-:W-:-:S06]  /*7db0*/  HFMA2.MMA R201, -RZ, RZ, 0, 0 ;  /* 0x00000000ffc97435 */ /* 0x001fcc00000001ff */
[----:B------:R-:W-:Y:S05]  /*7dc0*/  RET.REL.NODEC R200 `(_ZN10layer_norm13ln_bwd_kernelINS_13Kernel_traitsI13__nv_bfloat16S2_S2_S2_fjLj1024ELj1ELj4ELj1ELj16ENS_18Kernel_traits_baseILj1024ES2_S2_S2_S2_fjLj128EEEEELb1ELb1ELb1ELb1EEEvNS_9BwdParamsE) ;  /* 0xffff8230c8007950 */ /* 0x000fea0003c3ffff */
.L_x_1363:
        /* <DEDUP_REMOVED lines=11> */
.L_x_12321:


//--------------------- .text._ZN10layer_norm13ln_bwd_kernelINS_13Kernel_traitsI6__halfS2_S2_S2_fjLj1024ELj1ELj4ELj1ELj16ENS_18Kernel_traits_baseILj1024ES2_S2_S2_S2_fjLj128EEEEELb0ELb0ELb0ELb0EEEvNS_9BwdParamsE --------------------------
	.section	.text._ZN10layer_norm13ln_bwd_kernelINS_13Kernel_traitsI6__halfS2_S2_S2_fjLj1024ELj1ELj4ELj1ELj16ENS_18Kernel_traits_baseILj1024ES2_S2_S2_S2_fjLj128EEEEELb0ELb0ELb0ELb0EEEvNS_9BwdParamsE,"ax",@progbits
	.sectioninfo	@"SHI_REGISTERS=211"
	.align	128
        .global         _ZN10layer_norm13ln_bwd_kernelINS_13Kernel_traitsI6__halfS2_S2_S2_fjLj1024ELj1ELj4ELj1ELj16ENS_18Kernel_traits_baseILj1024ES2_S2_S2_S2_fjLj128EEEEELb0ELb0ELb0ELb0EEEvNS_9BwdParamsE
        .type           _ZN10layer_norm13ln_bwd_kernelINS_13Kernel_traitsI6__halfS2_S2_S2_fjLj1024ELj1ELj4ELj1ELj16ENS_18Kernel_traits_baseILj1024ES2_S2_S2_S2_fjLj128EEEEELb0ELb0ELb0ELb0EEEvNS_9BwdParamsE,@function
        .size           _ZN10layer_norm13ln_bwd_kernelINS_13Kernel_traitsI6__halfS2_S2_S2_fjLj1024ELj1ELj4ELj1ELj16ENS_18Kernel_traits_baseILj1024ES2_S2_S2_S2_fjLj128EEEEELb0ELb0ELb0ELb0EEEvNS_9BwdParamsE,(.L_x_12322 - _ZN10layer_norm13ln_bwd_kernelINS_13Kernel_traitsI6__halfS2_S2_S2_fjLj1024ELj1ELj4ELj1ELj16ENS_18Kernel_traits_baseILj1024ES2_S2_S2_S2_fjLj128EEEEELb0ELb0ELb0ELb0EEEvNS_9BwdParamsE)
        .other          _ZN10layer_norm13ln_bwd_kernelINS_13Kernel_traitsI6__halfS2_S2_S2_fjLj1024ELj1ELj4ELj1ELj16ENS_18Kernel_traits_baseILj1024ES2_S2_S2_S2_fjLj128EEEEELb0ELb0ELb0ELb0EEEvNS_9BwdParamsE,@"STO_CUDA_ENTRY STV_DEFAULT"
_ZN10layer_norm13ln_bwd_kernelINS_13Kernel_traitsI6__halfS2_S2_S2_fjLj1024ELj1ELj4ELj1ELj16ENS_18Kernel_traits_baseILj1024ES2_S2_S2_S2_fjLj128EEEEELb0ELb0ELb0ELb0EEEvNS_9BwdParamsE:
.text._ZN10layer_norm13ln_bwd_kernelINS_13Kernel_traitsI6__halfS2_S2_S2_fjLj1024ELj1ELj4ELj1ELj16ENS_18Kernel_traits_baseILj1024ES2_S2_S2_S2_fjLj128EEEEELb0ELb0ELb0ELb0EEEvNS_9BwdParamsE:
        /* <DEDUP_REMOVED lines=66> */
[--C-:B0----5:R-:W-:Y:S01]  /*0420*/  HADD2.F32 R34, -RZ, R24.reuse.H0_H0 ;  /* 0x20000018ff227230 */ /* 0x121fe20000004100 */
[----:B------:R-:W-:Y:S01]  /*0430*/  HFMA2.MMA R45, -RZ, RZ, 0, 0 ;  /* 0x00000000ff2d7435 */ /* 0x000fe200000001ff */
[----:B------:R-:W-:-:S02]  /*0440*/  HADD2.F32 R33, -RZ, R24.H1_H1 ;  /* 0x30000018ff217230 */ /* 0x000fc40000004100 */
[--C-:B------:R-:W-:Y:S02]  /*0450*/  HADD2.F32 R24, -RZ, R17.reuse.H0_H0 ;  /* 0x20000011ff187230 */ /* 0x100fe40000004100 */
[----:B------:R-:W-:Y:S02]  /*0460*/  HADD2.F32 R23, -RZ, R17.H1_H1 ;  /* 0x30000011ff177230 */ /* 0x000fe40000004100 */
[----:B------:R-:W0:Y:S01]  /*0470*/  LDC.U8 R17, c[0x0][0x1f0] ;  /* 0x00007c00ff117b82 */ /* 0x000e220000000000 */
[--C-:B------:R-:W-:Y:S02]  /*0480*/  HADD2.F32 R32, -RZ, R25.reuse.H0_H0 ;  /* 0x20000019ff207230 */ /* 0x100fe40000004100 */
[----:B------:R-:W-:Y:S02]  /*0490*/  HADD2.F32 R31, -RZ, R25.H1_H1 ;  /* 0x30000019ff1f7230 */ /* 0x000fe40000004100 */
[--C-:B------:R-:W-:Y:S02]  /*04a0*/  HADD2.F32 R30, -RZ, R26.reuse.H0_H0 ;  /* 0x2000001aff1e7230 */ /* 0x100fe40000004100 */
[----:B------:R-:W-:-:S02]  /*04b0*/  HADD2.F32 R29, -RZ, R26.H1_H1 ;  /* 0x3000001aff1d7230 */ /* 0x000fc40000004100 */
[----:B------:R-:W-:Y:S02]  /*04c0*/  HADD2.F32 R28, -RZ, R27.H0_H0 ;  /* 0x2000001bff1c7230 */ /* 0x000fe40000004100 */
[--C-:B------:R-:W-:Y:S02]  /*04d0*/  HADD2.F32 R26, -RZ, R16.reuse.H0_H0 ;  /* 0x20000010ff1a7230 */ /* 0x100fe40000004100 */
[----:B------:R-:W-:Y:S02]  /*04e0*/  HADD2.F32 R25, -RZ, R16.H1_H1 ;  /* 0x30000010ff197230 */ /* 0x000fe40000004100 */
[--C-:B------:R-:W-:Y:S02]  /*04f0*/  HADD2.F32 R22, -RZ, R18.reuse.H0_H0 ;  /* 0x20000012ff167230 */ /* 0x100fe40000004100 */
[----:B------:R-:W-:Y:S02]  /*0500*/  HADD2.F32 R21, -RZ, R18.H1_H1 ;  /* 0x30000012ff157230 */ /* 0x000fe40000004100 */
[----:B------:R-:W-:-:S02]  /*0510*/  HADD2.F32 R20, -RZ, R19.H0_H0 ;  /* 0x20000013ff147230 */ /* 0x000fc40000004100 */
[----:B------:R-:W-:Y:S02]  /*0520*/  HADD2.F32 R27, -RZ, R27.H1_H1 ;  /* 0x3000001bff1b7230 */ /* 0x000fe40000004100 */
[----:B------:R-:W-:Y:S02]  /*0530*/  HADD2.F32 R19, -RZ, R19.H1_H1 ;  /* 0x30000013ff137230 */ /* 0x000fe40000004100 */
[--C-:B------:R-:W-:Y:S02]  /*0540*/  HADD2.F32 R18, -RZ, R40.reuse.H0_H0 ;  /* 0x20000028ff127230 */ /* 0x100fe40000004100 */
[----:B------:R-:W-:Y:S02]  /*0550*/  HADD2.F32 R16, -RZ, R40.H1_H1 ;  /* 0x30000028ff107230 */ /* 0x000fe40000004100 */
[--C-:B------:R-:W-:Y:S02]  /*0560*/  HADD2.F32 R15, -RZ, R41.reuse.H0_H0 ;  /* 0x20000029ff0f7230 */ /* 0x100fe40000004100 */
[----:B------:R-:W-:-:S02]  /*0570*/  HADD2.F32 R14, -RZ, R41.H1_H1 ;  /* 0x30000029ff0e7230 */ /* 0x000fc40000004100 */
[--C-:B------:R-:W-:Y:S02]  /*0580*/  HADD2.F32 R13, -RZ, R42.reuse.H0_H0 ;  /* 0x2000002aff0d7230 */ /* 0x100fe40000004100 */
        /* <DEDUP_REMOVED lines=10> */
[----:B0-----:R-:W-:-:S02]  /*0630*/  HADD2.F32 R2, -RZ, R39.H1_H1 ;  /* 0x30000027ff027230 */ /* 0x001fc40000004100 */
.L_x_1384:
[----:B------:R-:W-:Y:S02]  /*0640*/  ISETP.NE.U32.AND P0, PT, RZ, c[0x0][0x1c0], PT ;  /* 0x00007000ff007a0c */ /* 0x000fe40003f05070 */
[----:B------:R-:W-:-:S02]  /*0650*/  MOV R129, 0x4 ;  /* 0x0000000400817802 */ /* 0x000fc40000000f00 */
        /* <DEDUP_REMOVED lines=9> */
[----:B------:R-:W-:Y:S01]  /*06f0*/  IMAD R130, R0, c[0x0][0x168], RZ ;  /* 0x00005a0000827a24 */ /* 0x000fe200078e02ff */
[----:B------:R-:W-:-:S04]  /*0700*/  LOP3.LUT R144, R35, 0x1f, RZ, 0xc0, !PT ;  /* 0x0000001f23907812 */ /* 0x000fc800078ec0ff */
[----:B------:R-:W-:-:S04]  /*0710*/  SHF.R.S32.HI R131, RZ, 0x1f, R130 ;  /* 0x0000001fff837819 */ /* 0x000fc80000011482 */
[----:B------:R-:W-:Y:S01]  /*0720*/  LEA.HI R131, R131, R130, RZ, 0x3 ;  /* 0x0000008283837211 */ /* 0x000fe200078f18ff */
[----:B------:R-:W-:Y:S01]  /*0730*/  BSSY B1, `(.L_x_1366) ;  /* 0x000005e000017945 */ /* 0x000fe20003800000 */
[----:B------:R-:W-:Y:S02]  /*0740*/  ISETP.NE.AND P5, PT, R17, RZ, PT ;  /* 0x000000ff1100720c */ /* 0x000fe40003fa5270 */
[----:B------:R-:W-:Y:S02]  /*0750*/  LEA.HI.SX32 R144, R131, R144, 0x1d ;  /* 0x0000009083907211 */ /* 0x000fe400078feaff */
[----:B------:R-:W-:Y:S02]  /*0760*/  MOV R194, 0x3f800000 ;  /* 0x3f80000000c27802 */ /* 0x000fe40000000f00 */
[----:B------:R-:W-:Y:S02]  /*0770*/  MOV R197, RZ ;  /* 0x000000ff00c57202 */ /* 0x000fe40000000f00 */
[----:B------:R-:W-:-:S02]  /*0780*/  MOV R198, RZ ;  /* 0x000000ff00c67202 */ /* 0x000fc40000000f00 */
[----:B------:R-:W-:Y:S02]  /*0790*/  MOV R196, R144 ;  /* 0x0000009000c47202 */ /* 0x000fe40000000f00 */
[----:B--2---:R-:W-:Y:S01]  /*07a0*/  FSEL R195, R126, RZ, !P5 ;  /* 0x000000ff7ec37208 */ /* 0x004fe20006800000 */
[----:B---3--:R-:W-:Y:S01]  /*07b0*/  @P0 HADD2.F32 R194, -RZ, R124.H0_H0 ;  /* 0x2000007cffc20230 */ /* 0x008fe20000004100 */
        /* <DEDUP_REMOVED lines=12> */
[--C-:B--2---:R-:W-:Y:S02]  /*0880*/  HADD2.F32 R146, -RZ, R124.reuse.H0_H0 ;  /* 0x2000007cff927230 */ /* 0x104fe40000004100 */
[----:B------:R-:W-:Y:S02]  /*0890*/  HADD2.F32 R150, -RZ, R124.H1_H1 ;  /* 0x3000007cff967230 */ /* 0x000fe40000004100 */
[--C-:B------:R-:W-:Y:S01]  /*08a0*/  HADD2.F32 R152, -RZ, R125.reuse.H0_H0 ;  /* 0x2000007dff987230 */ /* 0x100fe20000004100 */
[C---:B------:R-:W-:Y:S01]  /*08b0*/  FADD.FTZ R146, -R195.reuse, R146 ;  /* 0x00000092c3927221 */ /* 0x040fe20000010100 */
[----:B------:R-:W-:Y:S01]  /*08c0*/  HADD2.F32 R124, -RZ, R125.H1_H1 ;  /* 0x3000007dff7c7230 */ /* 0x000fe20000004100 */
[----:B------:R-:W-:Y:S01]  /*08d0*/  FADD.FTZ R150, -R195, R150 ;  /* 0x00000096c3967221 */ /* 0x000fe20000010100 */
[--C-:B---3--:R-:W-:Y:S01]  /*08e0*/  HADD2.F32 R125, -RZ, R128.reuse.H0_H0 ;  /* 0x20000080ff7d7230 */ /* 0x108fe20000004100 */
[----:B-----5:R-:W-:Y:S01]  /*08f0*/  FMUL.FTZ R145, R193, R146 ;  /* 0x00000092c1917220 */ /* 0x020fe20000410000 */
[----:B------:R-:W-:Y:S01]  /*0900*/  HADD2.F32 R128, -RZ, R128.H1_H1 ;  /* 0x30000080ff807230 */ /* 0x000fe20000004100 */
[----:B------:R-:W-:Y:S01]  /*0910*/  FADD.FTZ R124, -R195, R124 ;  /* 0x0000007cc37c7221 */ /* 0x000fe20000010100 */
[--C-:B------:R-:W-:Y:S01]  /*0920*/  HADD2.F32 R156, -RZ, R126.reuse.H0_H0 ;  /* 0x2000007eff9c7230 */ /* 0x100fe20000004100 */
[-C--:B------:R-:W-:Y:S01]  /*0930*/  FMUL.FTZ R160, R34, R125.reuse ;  /* 0x0000007d22a07220 */ /* 0x080fe20000410000 */
[--C-:B------:R-:W-:Y:S01]  /*0940*/  HADD2.F32 R198, -RZ, R127.reuse.H0_H0 ;  /* 0x2000007fffc67230 */ /* 0x100fe20000004100 */
[----:B------:R-:W-:Y:S01]  /*0950*/  FADD.FTZ R72, R72, R125 ;  /* 0x0000007d48487221 */ /* 0x000fe20000010000 */
[----:B------:R-:W-:Y:S01]  /*0960*/  HADD2.F32 R200, -RZ, R127.H1_H1 ;  /* 0x3000007fffc87230 */ /* 0x000fe20000004100 */
[----:B------:R-:W-:Y:S01]  /*0970*/  FFMA.FTZ R44, R145, R125, R44 ;  /* 0x0000007d912c7223 */ /* 0x000fe2000001002c */
[--C-:B------:R-:W-:Y:S01]  /*0980*/  HADD2.F32 R127, -RZ, R129.reuse.H0_H0 ;  /* 0x20000081ff7f7230 */ /* 0x100fe20000004100 */
[C---:B------:R-:W-:Y:S01]  /*0990*/  FMUL.FTZ R157, R193.reuse, R124 ;  /* 0x0000007cc19d7220 */ /* 0x040fe20000410000 */
[----:B------:R-:W-:Y:S01]  /*09a0*/  HADD2.F32 R196, -RZ, R126.H1_H1 ;  /* 0x3000007effc47230 */ /* 0x000fe20000004100 */
[----:B------:R-:W-:Y:S01]  /*09b0*/  FMUL.FTZ R161, R193, R150 ;  /* 0x00000096c1a17220 */ /* 0x000fe20000410000 */
[----:B------:R-:W-:Y:S01]  /*09c0*/  HADD2.F32 R154, -RZ, R129.H1_H1 ;  /* 0x30000081ff9a7230 */ /* 0x000fe20000004100 */
[----:B------:R-:W-:Y:S01]  /*09d0*/  FADD.FTZ R152, -R195, R152 ;  /* 0x00000098c3987221 */ /* 0x000fe20000010100 */
[--C-:B------:R-:W-:Y:S01]  /*09e0*/  HADD2.F32 R153, -RZ, R130.reuse.H0_H0 ;  /* 0x20000082ff997230 */ /* 0x100fe20000004100 */
[----:B------:R-:W-:Y:S01]  /*09f0*/  FMUL.FTZ R158, R33, R128 ;  /* 0x00000080219e7220 */ /* 0x000fe20000410000 */
[----:B------:R-:W-:Y:S01]  /*0a00*/  HADD2.F32 R130, -RZ, R130.H1_H1 ;  /* 0x30000082ff827230 */ /* 0x000fe20000004100 */
[----:B------:R-:W-:Y:S01]  /*0a10*/  FADD.FTZ R125, RZ, R160 ;  /* 0x000000a0ff7d7221 */ /* 0x000fe20000010000 */
[--C-:B------:R-:W-:Y:S01]  /*0a20*/  HADD2.F32 R129, -RZ, R131.reuse.H0_H0 ;  /* 0x20000083ff817230 */ /* 0x100fe20000004100 */
[----:B------:R-:W-:Y:S01]  /*0a30*/  FFMA.FTZ R124, R145, R160, RZ ;  /* 0x000000a0917c7223 */ /* 0x000fe200000100ff */
[----:B------:R-:W-:Y:S01]  /*0a40*/  HADD2.F32 R202, -RZ, R131.H1_H1 ;  /* 0x30000083ffca7230 */ /* 0x000fe20000004100 */
[----:B------:R-:W-:-:S02]  /*0a50*/  FADD.FTZ R126, -R195, R156 ;  /* 0x0000009cc37e7221 */ /* 0x000fc40000010100 */
[----:B------:R-:W-:Y:S02]  /*0a60*/  FMUL.FTZ R159, R193, R152 ;  /* 0x00000098c19f7220 */ /* 0x000fe40000410000 */
[----:B------:R-:W-:Y:S02]  /*0a70*/  FMUL.FTZ R156, R32, R127 ;  /* 0x0000007f209c7220 */ /* 0x000fe40000410000 */
[----:B------:R-:W-:Y:S02]  /*0a80*/  FADD.FTZ R125, R125, R158 ;  /* 0x0000009e7d7d7221 */ /* 0x000fe40000010000 */
[----:B------:R-:W-:Y:S02]  /*0a90*/  FFMA.FTZ R124, R161, R158, R124 ;  /* 0x0000009ea17c7223 */ /* 0x000fe4000001007c */
[----:B------:R-:W-:Y:S02]  /*0aa0*/  FADD.FTZ R75, R75, R154 ;  /* 0x0000009a4b4b7221 */ /* 0x000fe40000010000 */
[----:B------:R-:W-:-:S02]  /*0ab0*/  FMUL.FTZ R155, R193, R126 ;  /* 0x0000007ec19b7220 */ /* 0x000fc40000410000 */
[-C--:B------:R-:W-:Y:S02]  /*0ac0*/  FFMA.FTZ R47, R157, R154.reuse, R47 ;  /* 0x0000009a9d2f7223 */ /* 0x080fe4000001002f */
[----:B------:R-:W-:Y:S02]  /*0ad0*/  FMUL.FTZ R154, R31, R154 ;  /* 0x0000009a1f9a7220 */ /* 0x000fe40000410000 */
[----:B------:R-:W-:Y:S02]  /*0ae0*/  FADD.FTZ R125, R125, R156 ;  /* 0x0000009c7d7d7221 */ /* 0x000fe40000010000 */
[----:B------:R-:W-:Y:S02]  /*0af0*/  FFMA.FTZ R124, R159, R156, R124 ;  /* 0x0000009c9f7c7223 */ /* 0x000fe4000001007c */
[----:B------:R-:W-:Y:S02]  /*0b00*/  FADD.FTZ R76, R76, R153 ;  /* 0x000000994c4c7221 */ /* 0x000fe40000010000 */
[----:B------:R-:W-:-:S02]  /*0b10*/  FFMA.FTZ R48, R155, R153, R48 ;  /* 0x000000999b307223 */ /* 0x000fc40000010030 */
[----:B------:R-:W-:Y:S02]  /*0b20*/  FMUL.FTZ R153, R30, R153 ;  /* 0x000000991e997220 */ /* 0x000fe40000410000 */
[----:B------:R-:W-:Y:S01]  /*0b30*/  FADD.FTZ R152, -R195, R196 ;  /* 0x000000c4c3987221 */ /* 0x000fe20000010100 */
[----:B------:R-:W-:Y:S01]  /*0b40*/  IADD3 R196, R144, 0x20, RZ ;  /* 0x0000002090c47810 */ /* 0x000fe20007ffe0ff */
[----:B------:R-:W-:Y:S02]  /*0b50*/  FADD.FTZ R126, R125, R154 ;  /* 0x0000009a7d7e7221 */ /* 0x000fe40000010000 */
[----:B------:R-:W-:Y:S02]  /*0b60*/  FFMA.FTZ R124, R157, R154, R124 ;  /* 0x0000009a9d7c7223 */ /* 0x000fe4000001007c */
[----:B------:R-:W-:Y:S02]  /*0b70*/  FADD.FTZ R74, R74, R127 ;  /* 0x0000007f4a4a7221 */ /* 0x000fe40000010000 */
[----:B------:R-:W-:-:S02]  /*0b80*/  FFMA.FTZ R46, R159, R127, R46 ;  /* 0x0000007f9f2e7223 */ /* 0x000fc4000001002e */
[----:B------:R-:W-:Y:S02]  /*0b90*/  FMUL.FTZ R152, R193, R152 ;  /* 0x00000098c1987220 */ /* 0x000fe40000410000 */
[----:B------:R-:W-:Y:S02]  /*0ba0*/  FADD.FTZ R198, -R195, R198 ;  /* 0x000000c6c3c67221 */ /* 0x000fe40000010100 */
[----:B------:R-:W-:Y:S02]  /*0bb0*/  FMUL.FTZ R150, R29, R130 ;  /* 0x000000821d967220 */ /* 0x000fe40000410000 */
[----:B------:R-:W-:Y:S02]  /*0bc0*/  FADD.FTZ R125, R126, R153 ;  /* 0x000000997e7d7221 */ /* 0x000fe40000010000 */
[----:B------:R-:W-:Y:S02]  /*0bd0*/  FFMA.FTZ R127, R155, R153, R124 ;  /* 0x000000999b7f7223 */ /* 0x000fe4000001007c */
[----:B------:R-:W-:-:S02]  /*0be0*/  FMUL.FTZ R151, R193, R198 ;  /* 0x000000c6c1977220 */ /* 0x000fc40000410000 */
[----:B0-----:R-:W-:Y:S02]  /*0bf0*/  FMUL.FTZ R148, R28, R129 ;  /* 0x000000811c947220 */ /* 0x001fe40000410000 */
        /* <DEDUP_REMOVED lines=17> */
.L_x_1367:
[----:B0-----:R-:W-:Y:S05]  /*0d10*/  BSYNC B1 ;  /* 0x0000000000017941 */ /* 0x001fea0003800000 */
.L_x_1366:
        /* <DEDUP_REMOVED lines=13> */
[----:B------:R-:W-:Y:S01]  /*0df0*/  IADD3 R196, R196, 0x20, RZ ;  /* 0x00000020c4c47810 */ /* 0x000fe20007ffe0ff */
[--C-:B--2---:R-:W-:Y:S02]  /*0e00*/  HADD2.F32 R130, -RZ, R124.reuse.H0_H0 ;  /* 0x2000007cff827230 */ /* 0x104fe40000004100 */
[----:B------:R-:W-:Y:S02]  /*0e10*/  HADD2.F32 R132, -RZ, R124.H1_H1 ;  /* 0x3000007cff847230 */ /* 0x000fe40000004100 */
[--C-:B------:R-:W-:Y:S02]  /*0e20*/  HADD2.F32 R124, -RZ, R125.reuse.H1_H1 ;  /* 0x3000007dff7c7230 */ /* 0x100fe40000004100 */
[--C-:B---3--:R-:W-:Y:S01]  /*0e30*/  HADD2.F32 R143, -RZ, R36.reuse.H0_H0 ;  /* 0x20000024ff8f7230 */ /* 0x108fe20000004100 */
[C---:B------:R-:W-:Y:S01]  /*0e40*/  FADD.FTZ R132, -R195.reuse, R132 ;  /* 0x00000084c3847221 */ /* 0x040fe20000010100 */
[----:B------:R-:W-:Y:S01]  /*0e50*/  HADD2.F32 R140, -RZ, R36.H1_H1 ;  /* 0x30000024ff8c7230 */ /* 0x000fe20000004100 */
[----:B------:R-:W-:Y:S01]  /*0e60*/  FADD.FTZ R36, -R195, R130 ;  /* 0x00000082c3247221 */ /* 0x000fe20000010100 */
[----:B------:R-:W-:Y:S01]  /*0e70*/  HADD2.F32 R134, -RZ, R125.H0_H0 ;  /* 0x2000007dff867230 */ /* 0x000fe20000004100 */
[----:B------:R-:W-:Y:S01]  /*0e80*/  FADD.FTZ R80, R80, R143 ;  /* 0x0000008f50507221 */ /* 0x000fe20000010000 */
[----:B------:R-:W-:Y:S01]  /*0e90*/  HADD2.F32 R138, -RZ, R126.H0_H0 ;  /* 0x2000007eff8a7230 */ /* 0x000fe20000004100 */
[C---:B-----5:R-:W-:Y:S01]  /*0ea0*/  FMUL.FTZ R36, R193.reuse, R36 ;  /* 0x00000024c1247220 */ /* 0x060fe20000410000 */
[--C-:B------:R-:W-:Y:S01]  /*0eb0*/  HADD2.F32 R125, -RZ, R37.reuse.H0_H0 ;  /* 0x20000025ff7d7230 */ /* 0x100fe20000004100 */
[----:B------:R-:W-:Y:S01]  /*0ec0*/  FMUL.FTZ R142, R193, R132 ;  /* 0x00000084c18e7220 */ /* 0x000fe20000410000 */
[----:B------:R-:W-:Y:S01]  /*0ed0*/  HADD2.F32 R136, -RZ, R37.H1_H1 ;  /* 0x30000025ff887230 */ /* 0x000fe20000004100 */
[-C--:B------:R-:W-:Y:S01]  /*0ee0*/  FFMA.FTZ R52, R36, R143.reuse, R52 ;  /* 0x0000008f24347223 */ /* 0x080fe20000010034 */
[--C-:B------:R-:W-:Y:S01]  /*0ef0*/  HADD2.F32 R135, -RZ, R38.reuse.H0_H0 ;  /* 0x20000026ff877230 */ /* 0x100fe20000004100 */
[----:B------:R-:W-:Y:S01]  /*0f00*/  FMUL.FTZ R143, R26, R143 ;  /* 0x0000008f1a8f7220 */ /* 0x000fe20000410000 */
[----:B0-----:R-:W-:Y:S01]  /*0f10*/  HADD2.F32 R128, -RZ, R38.H1_H1 ;  /* 0x30000026ff807230 */ /* 0x001fe20000004100 */
[----:B------:R-:W-:Y:S01]  /*0f20*/  FADD.FTZ R81, R81, R140 ;  /* 0x0000008c51517221 */ /* 0x000fe20000010000 */
[----:B------:R-:W-:Y:S01]  /*0f30*/  HADD2.F32 R126, -RZ, R126.H1_H1 ;  /* 0x3000007eff7e7230 */ /* 0x000fe20000004100 */
[-C--:B------:R-:W-:Y:S01]  /*0f40*/  FFMA.FTZ R53, R142, R140.reuse, R53 ;  /* 0x0000008c8e357223 */ /* 0x080fe20000010035 */
[--C-:B------:R-:W-:Y:S01]  /*0f50*/  HADD2.F32 R200, -RZ, R127.reuse.H0_H0 ;  /* 0x2000007fffc87230 */ /* 0x100fe20000004100 */
[C---:B------:R-:W-:Y:S01]  /*0f60*/  FADD.FTZ R124, -R195.reuse, R124 ;  /* 0x0000007cc37c7221 */ /* 0x040fe20000010100 */
[----:B------:R-:W-:Y:S01]  /*0f70*/  HADD2.F32 R202, -RZ, R127.H1_H1 ;  /* 0x3000007fffca7230 */ /* 0x000fe20000004100 */
[----:B------:R-:W-:Y:S01]  /*0f80*/  FADD.FTZ R134, -R195, R134 ;  /* 0x00000086c3867221 */ /* 0x000fe20000010100 */
[--C-:B------:R-:W-:Y:S01]  /*0f90*/  HADD2.F32 R127, -RZ, R39.reuse.H0_H0 ;  /* 0x20000027ff7f7230 */ /* 0x100fe20000004100 */
[----:B------:R-:W-:Y:S01]  /*0fa0*/  FMUL.FTZ R140, R25, R140 ;  /* 0x0000008c198c7220 */ /* 0x000fe20000410000 */
[----:B------:R-:W-:Y:S01]  /*0fb0*/  HADD2.F32 R130, -RZ, R39.H1_H1 ;  /* 0x30000027ff827230 */ /* 0x000fe20000004100 */
        /* <DEDUP_REMOVED lines=16> */
[----:B------:R-:W-:Y:S02]  /*10c0*/  FADD.FTZ R126, -R195, R126 ;  /* 0x0000007ec37e7221 */ /* 0x000fe40000010100 */
[----:B------:R-:W-:Y:S02]  /*10d0*/  FMUL.FTZ R135, R22, R135 ;  /* 0x0000008716877220 */ /* 0x000fe40000410000 */
[----:B------:R-:W-:-:S02]  /*10e0*/  FADD.FTZ R38, R197, R136 ;  /* 0x00000088c5267221 */ /* 0x000fc40000010000 */
[----:B------:R-:W-:Y:S02]  /*10f0*/  FFMA.FTZ R124, R139, R136, R37 ;  /* 0x000000888b7c7223 */ /* 0x000fe40000010025 */
[----:B------:R-:W-:Y:S02]  /*1100*/  FMUL.FTZ R134, R193, R126 ;  /* 0x0000007ec1867220 */ /* 0x000fe40000410000 */
[----:B------:R-:W-:Y:S02]  /*1110*/  FADD.FTZ R132, -R195, R200 ;  /* 0x000000c8c3847221 */ /* 0x000fe40000010100 */
        /* <DEDUP_REMOVED lines=22> */
.L_x_1369:
[----:B------:R-:W-:Y:S05]  /*1280*/  BSYNC B1 ;  /* 0x0000000000017941 */ /* 0x000fea0003800000 */
.L_x_1368:
        /* <DEDUP_REMOVED lines=15> */
[--C-:B------:R-:W-:Y:S02]  /*1380*/  HADD2.F32 R168, -RZ, R125.reuse.H0_H0 ;  /* 0x2000007dffa87230 */ /* 0x100fe40000004100 */
[----:B------:R-:W-:Y:S01]  /*1390*/  HADD2.F32 R170, -RZ, R125.H1_H1 ;  /* 0x3000007dffaa7230 */ /* 0x000fe20000004100 */
[C---:B------:R-:W-:Y:S01]  /*13a0*/  FADD.FTZ R164, -R195.reuse, R164 ;  /* 0x000000a4c3a47221 */ /* 0x040fe20000010100 */
[----:B------:R-:W-:Y:S01]  /*13b0*/  HADD2.F32 R166, -RZ, R124.H1_H1 ;  /* 0x3000007cffa67230 */ /* 0x000fe20000004100 */
[----:B------:R-:W-:Y:S01]  /*13c0*/  FADD.FTZ R168, -R195, R168 ;  /* 0x000000a8c3a87221 */ /* 0x000fe20000010100 */
[--C-:B---3--:R-:W-:Y:S01]  /*13d0*/  HADD2.F32 R125, -RZ, R128.reuse.H0_H0 ;  /* 0x20000080ff7d7230 */ /* 0x108fe20000004100 */
[C---:B-----5:R-:W-:Y:S01]  /*13e0*/  FMUL.FTZ R147, R193.reuse, R164 ;  /* 0x000000a4c1937220 */ /* 0x060fe20000410000 */
[--C-:B------:R-:W-:Y:S01]  /*13f0*/  HADD2.F32 R124, -RZ, R129.reuse.H0_H0 ;  /* 0x20000081ff7c7230 */ /* 0x100fe20000004100 */
[----:B------:R-:W-:Y:S01]  /*1400*/  FMUL.FTZ R165, R193, R168 ;  /* 0x000000a8c1a57220 */ /* 0x000fe20000410000 */
[----:B------:R-:W-:Y:S01]  /*1410*/  HADD2.F32 R128, -RZ, R128.H1_H1 ;  /* 0x30000080ff807230 */ /* 0x000fe20000004100 */
[----:B0-----:R-:W-:Y:S01]  /*1420*/  FADD.FTZ R162, -R195, R166 ;  /* 0x000000a6c3a27221 */ /* 0x001fe20000010100 */
[--C-:B------:R-:W-:Y:S01]  /*1430*/  HADD2.F32 R174, -RZ, R126.reuse.H0_H0 ;  /* 0x2000007effae7230 */ /* 0x100fe20000004100 */
[----:B------:R-:W-:Y:S01]  /*1440*/  FMUL.FTZ R164, R18, R125 ;  /* 0x0000007d12a47220 */ /* 0x000fe20000410000 */
[----:B------:R-:W-:Y:S01]  /*1450*/  HADD2.F32 R129, -RZ, R129.H1_H1 ;  /* 0x30000081ff817230 */ /* 0x000fe20000004100 */
[----:B------:R-:W-:Y:S01]  /*1460*/  FADD.FTZ R102, R102, R124 ;  /* 0x0000007c66667221 */ /* 0x000fe20000010000 */
[----:B------:R-:W-:Y:S01]  /*1470*/  HADD2.F32 R176, -RZ, R126.H1_H1 ;  /* 0x3000007effb07230 */ /* 0x000fe20000004100 */
[-C--:B------:R-:W-:Y:S01]  /*1480*/  FFMA.FTZ R114, R165, R124.reuse, R114 ;  /* 0x0000007ca5727223 */ /* 0x080fe20000010072 */
[--C-:B------:R-:W-:Y:S01]  /*1490*/  HADD2.F32 R126, -RZ, R130.reuse.H0_H0 ;  /* 0x20000082ff7e7230 */ /* 0x100fe20000004100 */
[----:B------:R-:W-:Y:S01]  /*14a0*/  FMUL.FTZ R168, R15, R124 ;  /* 0x0000007c0fa87220 */ /* 0x000fe20000410000 */
[--C-:B------:R-:W-:Y:S01]  /*14b0*/  HADD2.F32 R178, -RZ, R127.reuse.H0_H0 ;  /* 0x2000007fffb27230 */ /* 0x100fe20000004100 */
[----:B------:R-:W-:Y:S01]  /*14c0*/  FMUL.FTZ R162, R193, R162 ;  /* 0x000000a2c1a27220 */ /* 0x000fe20000410000 */
[----:B------:R-:W-:Y:S01]  /*14d0*/  HADD2.F32 R130, -RZ, R130.H1_H1 ;  /* 0x30000082ff827230 */ /* 0x000fe20000004100 */
[----:B------:R-:W-:Y:S01]  /*14e0*/  FMUL.FTZ R163, R16, R128 ;  /* 0x0000008010a37220 */ /* 0x000fe20000410000 */
[----:B------:R-:W-:Y:S01]  /*14f0*/  HADD2.F32 R200, -RZ, R127.H1_H1 ;  /* 0x3000007fffc87230 */ /* 0x000fe20000004100 */
[----:B------:R-:W-:Y:S01]  /*1500*/  FADD.FTZ R124, R197, R164 ;  /* 0x000000a4c57c7221 */ /* 0x000fe20000010000 */
[--C-:B------:R-:W-:Y:S01]  /*1510*/  HADD2.F32 R127, -RZ, R131.reuse.H0_H0 ;  /* 0x20000083ff7f7230 */ /* 0x100fe20000004100 */
[----:B------:R-:W-:Y:S01]  /*1520*/  FFMA.FTZ R198, R147, R164, R198 ;  /* 0x000000a493c67223 */ /* 0x000fe200000100c6 */
[----:B------:R-:W-:Y:S01]  /*1530*/  HADD2.F32 R131, -RZ, R131.H1_H1 ;  /* 0x30000083ff837230 */ /* 0x000fe20000004100 */
        /* <DEDUP_REMOVED lines=15> */
[----:B------:R-:W-:Y:S02]  /*1630*/  FADD.FTZ R178, -R195, R178 ;  /* 0x000000b2c3b27221 */ /* 0x000fe40000010100 */
[----:B------:R-:W-:Y:S02]  /*1640*/  FMUL.FTZ R174, R193, R174 ;  /* 0x000000aec1ae7220 */ /* 0x000fe40000410000 */
[----:B------:R-:W-:Y:S02]  /*1650*/  FMUL.FTZ R171, R12, R130 ;  /* 0x000000820cab7220 */ /* 0x000fe40000410000 */
[----:B------:R-:W-:-:S02]  /*1660*/  FADD.FTZ R124, R125, R170 ;  /* 0x000000aa7d7c7221 */ /* 0x000fc40000010000 */
[----:B------:R-:W-:Y:S02]  /*1670*/  FFMA.FTZ R198, R167, R170, R198 ;  /* 0x000000aaa7c67223 */ /* 0x000fe400000100c6 */
[----:B------:R-:W-:Y:S02]  /*1680*/  FMUL.FTZ R175, R193, R178 ;  /* 0x000000b2c1af7220 */ /* 0x000fe40000410000 */
[----:B------:R-:W-:Y:S02]  /*1690*/  FMUL.FTZ R176, R11, R127 ;  /* 0x0000007f0bb07220 */ /* 0x000fe40000410000 */
        /* <DEDUP_REMOVED lines=21> */
.L_x_1371:
[----:B------:R-:W-:Y:S05]  /*17f0*/  BSYNC B1 ;  /* 0x0000000000017941 */ /* 0x000fea0003800000 */
.L_x_1370:
        /* <DEDUP_REMOVED lines=13> */
[--C-:B--2---:R-:W-:Y:S02]  /*18d0*/  HADD2.F32 R180, -RZ, R124.reuse.H0_H0 ;  /* 0x2000007cffb47230 */ /* 0x104fe40000004100 */
[--C-:B------:R-:W-:Y:S02]  /*18e0*/  HADD2.F32 R184, -RZ, R125.reuse.H1_H1 ;  /* 0x3000007dffb87230 */ /* 0x100fe40000004100 */
[----:B------:R-:W-:Y:S01]  /*18f0*/  HADD2.F32 R182, -RZ, R124.H1_H1 ;  /* 0x3000007cffb67230 */ /* 0x000fe20000004100 */
[C---:B------:R-:W-:Y:S01]  /*1900*/  FADD.FTZ R180, -R195.reuse, R180 ;  /* 0x000000b4c3b47221 */ /* 0x040fe20000010100 */
[----:B------:R-:W-:Y:S01]  /*1910*/  HADD2.F32 R124, -RZ, R125.H0_H0 ;  /* 0x2000007dff7c7230 */ /* 0x000fe20000004100 */
[----:B------:R-:W-:Y:S01]  /*1920*/  FADD.FTZ R186, -R195, R184 ;  /* 0x000000b8c3ba7221 */ /* 0x000fe20000010100 */
[----:B---3--:R-:W-:Y:S01]  /*1930*/  HADD2.F32 R184, -RZ, R128.H0_H0 ;  /* 0x20000080ffb87230 */ /* 0x008fe20000004100 */
[----:B0----5:R-:W-:Y:S01]  /*1940*/  FMUL.FTZ R173, R193, R180 ;  /* 0x000000b4c1ad7220 */ /* 0x021fe20000410000 */
[----:B------:R-:W-:Y:S01]  /*1950*/  HADD2.F32 R188, -RZ, R126.H0_H0 ;  /* 0x2000007effbc7230 */ /* 0x000fe20000004100 */
[----:B------:R-:W-:Y:S01]  /*1960*/  FADD.FTZ R124, -R195, R124 ;  /* 0x0000007cc37c7221 */ /* 0x000fe20000010100 */
[----:B------:R-:W-:Y:S01]  /*1970*/  HADD2.F32 R128, -RZ, R128.H1_H1 ;  /* 0x30000080ff807230 */ /* 0x000fe20000004100 */
[----:B------:R-:W-:Y:S01]  /*1980*/  FADD.FTZ R92, R92, R184 ;  /* 0x000000b85c5c7221 */ /* 0x000fe20000010000 */
[----:B------:R-:W-:Y:S01]  /*1990*/  HADD2.F32 R190, -RZ, R126.H1_H1 ;  /* 0x3000007effbe7230 */ /* 0x000fe20000004100 */
[-C--:B------:R-:W-:Y:S01]  /*19a0*/  FFMA.FTZ R64, R173, R184.reuse, R64 ;  /* 0x000000b8ad407223 */ /* 0x080fe20000010040 */
[--C-:B------:R-:W-:Y:S01]  /*19b0*/  HADD2.F32 R196, -RZ, R127.reuse.H0_H0 ;  /* 0x2000007fffc47230 */ /* 0x100fe20000004100 */
[----:B------:R-:W-:Y:S01]  /*19c0*/  FADD.FTZ R182, -R195, R182 ;  /* 0x000000b6c3b67221 */ /* 0x000fe20000010100 */
[----:B------:R-:W-:Y:S01]  /*19d0*/  HADD2.F32 R200, -RZ, R127.H1_H1 ;  /* 0x3000007fffc87230 */ /* 0x000fe20000004100 */
[----:B------:R-:W-:Y:S01]  /*19e0*/  FMUL.FTZ R184, R9, R184 ;  /* 0x000000b809b87220 */ /* 0x000fe20000410000 */
[----:B------:R-:W-:Y:S01]  /*19f0*/  HADD2.F32 R127, -RZ, R131.H0_H0 ;  /* 0x20000083ff7f7230 */ /* 0x000fe20000004100 */
[----:B------:R-:W-:Y:S01]  /*1a00*/  FADD.FTZ R126, -R195, R188 ;  /* 0x000000bcc37e7221 */ /* 0x000fe20000010100 */
[--C-:B------:R-:W-:Y:S01]  /*1a10*/  HADD2.F32 R188, -RZ, R129.reuse.H0_H0 ;  /* 0x20000081ffbc7230 */ /* 0x100fe20000004100 */
[C---:B------:R-:W-:Y:S01]  /*1a20*/  FMUL.FTZ R183, R193.reuse, R124 ;  /* 0x0000007cc1b77220 */ /* 0x040fe20000410000 */
[----:B------:R-:W-:Y:S01]  /*1a30*/  HADD2.F32 R129, -RZ, R129.H1_H1 ;  /* 0x30000081ff817230 */ /* 0x000fe20000004100 */
[----:B------:R-:W-:Y:S01]  /*1a40*/  FMUL.FTZ R182, R193, R182 ;  /* 0x000000b6c1b67220 */ /* 0x000fe20000410000 */
[----:B------:R-:W-:Y:S01]  /*1a50*/  HADD2.F32 R131, -RZ, R131.H1_H1 ;  /* 0x30000083ff837230 */ /* 0x000fe20000004100 */
        /* <DEDUP_REMOVED lines=8> */
[----:B------:R-:W-:Y:S01]  /*1ae0*/  FADD.FTZ R192, -R195, R190 ;  /* 0x000000bec3c07221 */ /* 0x000fe20000010100 */
[--C-:B------:R-:W-:Y:S01]  /*1af0*/  HADD2.F32 R190, -RZ, R130.reuse.H0_H0 ;  /* 0x20000082ffbe7230 */ /* 0x100fe20000004100 */
[C---:B------:R-:W-:Y:S01]  /*1b00*/  FMUL.FTZ R189, R193.reuse, R126 ;  /* 0x0000007ec1bd7220 */ /* 0x040fe20000410000 */
[----:B------:R-:W-:Y:S01]  /*1b10*/  HADD2.F32 R130, -RZ, R130.H1_H1 ;  /* 0x30000082ff827230 */ /* 0x000fe20000004100 */
        /* <DEDUP_REMOVED lines=35> */
.L_x_1373:
[----:B------:R-:W-:Y:S05]  /*1d50*/  BSYNC B1 ;  /* 0x0000000000017941 */ /* 0x000fea0003800000 */
.L_x_1372:
[----:B------:R-:W-:Y:S05]  /*1d60*/  BRA.DIV ~URZ, `(.L_x_1374) ;  /* 0x000026427f007947 */ /* 0x000fea000b800000 */
[----:B------:R0:W1:Y:S02]  /*1d70*/  SHFL.BFLY PT, R126, R197, 0x1, 0x1f ;  /* 0x0c201f00c57e7f89 */ /* 0x00006400000e0000 */
.L_x_1385:
        /* <DEDUP_REMOVED lines=18> */
.L_x_1386:
        /* <DEDUP_REMOVED lines=11> */
[-CC-:B------:R-:W-:Y:S01]  /*1f50*/  FFMA.FTZ R125, R159, R196.reuse, R195.reuse ;  /* 0x000000c49f7d7223 */ /* 0x180fe200000100c3 */
[----:B------:R-:W-:Y:S01]  /*1f60*/  ISETP.NE.U32.AND P0, PT, RZ, c[0x0][0x258], PT ;  /* 0x00009600ff007a0c */ /* 0x000fe20003f05070 */
[----:B------:R-:W-:Y:S02]  /*1f70*/  FFMA.FTZ R127, R157, R196, R195 ;  /* 0x000000c49d7f7223 */ /* 0x000fe400000100c3 */
[----:B0-----:R-:W-:Y:S01]  /*1f80*/  FADD.FTZ R130, R150, -R129 ;  /* 0x8000008196827221 */ /* 0x001fe20000010000 */
[----:B------:R-:W-:Y:S01]  /*1f90*/  ISETP.NE.AND.EX P0, PT, RZ, c[0x0][0x25c], PT, P0 ;  /* 0x00009700ff007a0c */ /* 0x000fe20003f05300 */
[----:B------:R-:W-:-:S02]  /*1fa0*/  FADD.FTZ R128, R153, -R124 ;  /* 0x8000007c99807221 */ /* 0x000fc40000010000 */
[----:B------:R-:W-:Y:S02]  /*1fb0*/  FADD.FTZ R124, R156, -R125 ;  /* 0x8000007d9c7c7221 */ /* 0x000fe40000010000 */
[----:B------:R-:W-:Y:S02]  /*1fc0*/  FADD.FTZ R126, R154, -R127 ;  /* 0x8000007f9a7e7221 */ /* 0x000fe40000010000 */
[C---:B-----5:R-:W-:Y:S01]  /*1fd0*/  FMUL.FTZ R201, R193.reuse, R130 ;  /* 0x00000082c1c97220 */ /* 0x060fe20000410000 */
[--C-:B------:R-:W-:Y:S01]  /*1fe0*/  @P5 HADD2.F32 R130, -RZ, R106.reuse.H0_H0 ;  /* 0x2000006aff825230 */ /* 0x100fe20000004100 */
[C---:B------:R-:W-:Y:S01]  /*1ff0*/  FMUL.FTZ R199, R193.reuse, R128 ;  /* 0x00000080c1c77220 */ /* 0x040fe20000410000 */
[--C-:B------:R-:W-:Y:S01]  /*2000*/  @P5 HADD2.F32 R128, -RZ, R105.reuse.H1_H1 ;  /* 0x30000069ff805230 */ /* 0x100fe20000004100 */
[C---:B------:R-:W-:Y:S01]  /*2010*/  FMUL.FTZ R129, R193.reuse, R124 ;  /* 0x0000007cc1817220 */ /* 0x040fe20000410000 */
[----:B------:R-:W-:Y:S01]  /*2020*/  @P5 HADD2.F32 R124, -RZ, R105.H0_H0 ;  /* 0x20000069ff7c5230 */ /* 0x000fe20000004100 */
[----:B------:R-:W-:Y:S01]  /*2030*/  FMUL.FTZ R131, R193, R126 ;  /* 0x0000007ec1837220 */ /* 0x000fe20000410000 */
[----:B------:R-:W-:Y:S01]  /*2040*/  @P5 HADD2.F32 R198, -RZ, R106.H1_H1 ;  /* 0x3000006affc65230 */ /* 0x000fe20000004100 */
[----:B------:R-:W-:-:S02]  /*2050*/  FFMA.FTZ R125, R145, R196, R195 ;  /* 0x000000c4917d7223 */ /* 0x000fc400000100c3 */
[-CC-:B------:R-:W-:Y:S02]  /*2060*/  FFMA.FTZ R127, R161, R196.reuse, R195.reuse ;  /* 0x000000c4a17f7223 */ /* 0x180fe400000100c3 */
[-CC-:B------:R-:W-:Y:S02]  /*2070*/  FFMA.FTZ R197, R151, R196.reuse, R195.reuse ;  /* 0x000000c497c57223 */ /* 0x180fe400000100c3 */
[----:B------:R-:W-:Y:S02]  /*2080*/  @P5 FADD.FTZ R199, R199, R130 ;  /* 0x00000082c7c75221 */ /* 0x000fe40000010000 */
[----:B------:R-:W-:Y:S02]  /*2090*/  FFMA.FTZ R130, R146, R196, R195 ;  /* 0x000000c492827223 */ /* 0x000fe400000100c3 */
[----:B------:R-:W-:Y:S01]  /*20a0*/  @P5 FADD.FTZ R129, R129, R124 ;  /* 0x0000007c81815221 */ /* 0x000fe20000010000 */
[----:B------:R-:W-:Y:S01]  /*20b0*/  @P0 F2FP.PACK_AB R200, RZ, R199 ;  /* 0x000000c7ffc8023e */ /* 0x000fe200000000ff */
[----:B------:R-:W-:-:S02]  /*20c0*/  @P5 FADD.FTZ R131, R131, R128 ;  /* 0x0000008083835221 */ /* 0x000fc40000010000 */
[----:B------:R-:W-:Y:S01]  /*20d0*/  FADD.FTZ R124, R160, -R125 ;  /* 0x8000007da07c7221 */ /* 0x000fe20000010000 */
[----:B------:R-:W-:Y:S01]  /*20e0*/  @P0 PRMT R62, R200, 0x7610, R62 ;  /* 0x00007610c83e0816 */ /* 0x000fe2000000003e */
[----:B------:R-:W-:Y:S02]  /*20f0*/  FADD.FTZ R126, R158, -R127 ;  /* 0x8000007f9e7e7221 */ /* 0x000fe40000010000 */
[----:B------:R-:W-:Y:S02]  /*2100*/  FADD.FTZ R128, R148, -R197 ;  /* 0x800000c594807221 */ /* 0x000fe40000010000 */
[----:B------:R-:W-:Y:S02]  /*2110*/  FADD.FTZ R130, R149, -R130 ;  /* 0x8000008295827221 */ /* 0x000fe40000010000 */
[----:B------:R-:W-:Y:S01]  /*2120*/  @P5 FADD.FTZ R201, R201, R198 ;  /* 0x000000c6c9c95221 */ /* 0x000fe20000010000 */
[--C-:B------:R-:W-:Y:S01]  /*2130*/  @P5 HADD2.F32 R198, -RZ, R107.reuse.H1_H1 ;  /* 0x3000006bffc65230 */ /* 0x100fe20000004100 */
[C---:B------:R-:W-:Y:S01]  /*2140*/  FMUL.FTZ R125, R193.reuse, R124 ;  /* 0x0000007cc17d7220 */ /* 0x040fe20000410000 */
[--C-:B------:R-:W-:Y:S01]  /*2150*/  @P5 HADD2.F32 R124, -RZ, R104.reuse.H0_H0 ;  /* 0x20000068ff7c5230 */ /* 0x100fe20000004100 */
[C---:B------:R-:W-:Y:S01]  /*2160*/  FMUL.FTZ R127, R193.reuse, R126 ;  /* 0x0000007ec17f7220 */ /* 0x040fe20000410000 */
[----:B------:R-:W-:Y:S01]  /*2170*/  @P5 HADD2.F32 R126, -RZ, R104.H1_H1 ;  /* 0x30000068ff7e5230 */ /* 0x000fe20000004100 */
[C---:B------:R-:W-:Y:S01]  /*2180*/  FMUL.FTZ R203, R193.reuse, R128 ;  /* 0x00000080c1cb7220 */ /* 0x040fe20000410000 */
[----:B------:R-:W-:Y:S01]  /*2190*/  @P5 HADD2.F32 R128, -RZ, R107.H0_H0 ;  /* 0x2000006bff805230 */ /* 0x000fe20000004100 */
[----:B------:R-:W-:Y:S01]  /*21a0*/  FMUL.FTZ R205, R193, R130 ;  /* 0x00000082c1cd7220 */ /* 0x000fe20000410000 */
[----:B------:R-:W-:Y:S01]  /*21b0*/  @P0 F2FP.PACK_AB R130, RZ, R129 ;  /* 0x00000081ff82023e */ /* 0x000fe200000000ff */
[----:B------:R-:W-:Y:S01]  /*21c0*/  @P5 FADD.FTZ R125, R125, R124 ;  /* 0x0000007c7d7d5221 */ /* 0x000fe20000010000 */
[----:B------:R-:W-:Y:S01]  /*21d0*/  @P0 F2FP.PACK_AB R202, RZ, R201 ;  /* 0x000000c9ffca023e */ /* 0x000fe200000000ff */
[----:B------:R-:W-:Y:S01]  /*21e0*/  @P5 FADD.FTZ R127, R127, R126 ;  /* 0x0000007e7f7f5221 */ /* 0x000fe20000010000 */
[----:B------:R-:W-:Y:S01]  /*21f0*/  @P0 PRMT R61, R130, 0x7610, R61 ;  /* 0x00007610823d0816 */ /* 0x000fe2000000003d */
[----:B------:R-:W-:Y:S01]  /*2200*/  @P5 FADD.FTZ R203, R203, R128 ;  /* 0x00000080cbcb5221 */ /* 0x000fe20000010000 */
[----:B------:R-:W-:Y:S01]  /*2210*/  @P0 F2FP.PACK_AB R128, RZ, R125 ;  /* 0x0000007dff80023e */ /* 0x000fe200000000ff */
[----:B------:R-:W-:Y:S01]  /*2220*/  @P5 FADD.FTZ R205, R205, R198 ;  /* 0x000000c6cdcd5221 */ /* 0x000fe20000010000 */
[----:B------:R-:W-:Y:S01]  /*2230*/  ISETP.NE.U32.AND P5, PT, RZ, c[0x0][0x258], PT ;  /* 0x00009600ff007a0c */ /* 0x000fe20003fa5070 */
[-C--:B------:R-:W-:Y:S01]  /*2240*/  FMUL.FTZ R129, R129, R194.reuse ;  /* 0x000000c281817220 */ /* 0x080fe20000410000 */
[----:B------:R-:W-:Y:S01]  /*2250*/  @P0 F2FP.PACK_AB R204, RZ, R203 ;  /* 0x000000cbffcc023e */ /* 0x000fe200000000ff */
[-C--:B------:R-:W-:Y:S01]  /*2260*/  FMUL.FTZ R206, R131, R194.reuse ;  /* 0x000000c283ce7220 */ /* 0x080fe20000410000 */
[----:B------:R-:W-:Y:S01]  /*2270*/  ISETP.NE.AND.EX P5, PT, RZ, c[0x0][0x25c], PT, P5 ;  /* 0x00009700ff007a0c */ /* 0x000fe20003fa5350 */
[-C--:B------:R-:W-:Y:S01]  /*2280*/  FMUL.FTZ R124, R125, R194.reuse ;  /* 0x000000c27d7c7220 */ /* 0x080fe20000410000 */
[----:B------:R-:W-:Y:S01]  /*2290*/  @P0 F2FP.PACK_AB R198, RZ, R131 ;  /* 0x00000083ffc6023e */ /* 0x000fe200000000ff */
[-C--:B------:R-:W-:Y:S01]  /*22a0*/  FMUL.FTZ R208, R205, R194.reuse ;  /* 0x000000c2cdd07220 */ /* 0x080fe20000410000 */
[----:B------:R-:W-:Y:S01]  /*22b0*/  @P0 F2FP.PACK_AB R197, RZ, R127 ;  /* 0x0000007fffc5023e */ /* 0x000fe200000000ff */
[-C--:B------:R-:W-:Y:S01]  /*22c0*/  FMUL.FTZ R127, R127, R194.reuse ;  /* 0x000000c27f7f7220 */ /* 0x080fe20000410000 */
[----:B------:R-:W-:Y:S01]  /*22d0*/  MOV R131, 0x10 ;  /* 0x0000001000837802 */ /* 0x000fe20000000f00 */
[-C--:B------:R-:W-:Y:S01]  /*22e0*/  FMUL.FTZ R126, R199, R194.reuse ;  /* 0x000000c2c77e7220 */ /* 0x080fe20000410000 */
[----:B------:R-:W-:Y:S01]  /*22f0*/  @P0 F2FP.PACK_AB R205, RZ, R205 ;  /* 0x000000cdffcd023e */ /* 0x000fe200000000ff */
[-C--:B------:R-:W-:Y:S01]  /*2300*/  FMUL.FTZ R201, R201, R194.reuse ;  /* 0x000000c2c9c97220 */ /* 0x080fe20000410000 */
[----:B------:R-:W-:Y:S01]  /*2310*/  @P0 PRMT R60, R128, 0x7610, R60 ;  /* 0x00007610803c0816 */ /* 0x000fe2000000003c */
[----:B------:R-:W-:Y:S01]  /*2320*/  FMUL.FTZ R203, R203, R194 ;  /* 0x000000c2cbcb7220 */ /* 0x000fe20000410000 */
[----:B------:R-:W-:-:S02]  /*2330*/  @P0 PRMT R63, R204, 0x7610, R63 ;  /* 0x00007610cc3f0816 */ /* 0x000fc4000000003f */
[----:B------:R-:W-:Y:S01]  /*2340*/  F2FP.PACK_AB R125, R206, R129 ;  /* 0x00000081ce7d723e */ /* 0x000fe200000000ff */
[-C--:B------:R-:W-:Y:S01]  /*2350*/  @P5 IMAD.WIDE.U32 R128, R144, R131.reuse, c[0x0][0x258] ;  /* 0x0000960090805625 */ /* 0x080fe200078e0083 */
[----:B------:R-:W-:Y:S02]  /*2360*/  F2FP.PACK_AB R124, R127, R124 ;  /* 0x0000007c7f7c723e */ /* 0x000fe400000000ff */
[----:B------:R-:W-:Y:S01]  /*2370*/  @P0 PRMT R62, R62, 0x5410, R202 ;  /* 0x000054103e3e0816 */ /* 0x000fe200000000ca */
[----:B------:R-:W-:Y:S01]  /*2380*/  IMAD.WIDE.U32 R130, R144, R131, c[0x0][0x248] ;  /* 0x0000920090827625 */ /* 0x000fe200078e0083 */
[----:B------:R-:W-:Y:S02]  /*2390*/  @P0 PRMT R61, R61, 0x5410, R198 ;  /* 0x000054103d3d0816 */ /* 0x000fe400000000c6 */
[----:B------:R-:W-:Y:S02]  /*23a0*/  @P0 PRMT R60, R60, 0x5410, R197 ;  /* 0x000054103c3c0816 */ /* 0x000fe400000000c5 */
[----:B------:R-:W-:-:S02]  /*23b0*/  @P0 PRMT R63, R63, 0x5410, R205 ;  /* 0x000054103f3f0816 */ /* 0x000fc400000000cd */
[----:B------:R-:W-:Y:S02]  /*23c0*/  F2FP.PACK_AB R126, R201, R126 ;  /* 0x0000007ec97e723e */ /* 0x000fe400000000ff */
[----:B------:R-:W-:Y:S01]  /*23d0*/  F2FP.PACK_AB R127, R208, R203 ;  /* 0x000000cbd07f723e */ /* 0x000fe200000000ff */
[----:B------:R0:W-:Y:S01]  /*23e0*/  @P5 STG.E.128 [R128.64], R60 ;  /* 0x0000003c80005986 */ /* 0x0001e2000c101d04 */
[----:B------:R-:W-:-:S03]  /*23f0*/  IADD3 R144, R144, 0x20, RZ ;  /* 0x0000002090907810 */ /* 0x000fc60007ffe0ff */
[----:B------:R0:W-:Y:S04]  /*2400*/  STG.E.128 [R130.64], R124 ;  /* 0x0000007c82007986 */ /* 0x0001e8000c101d04 */
.L_x_1377:
[----:B------:R-:W-:Y:S05]  /*2410*/  BSYNC B1 ;  /* 0x0000000000017941 */ /* 0x000fea0003800000 */
.L_x_1376:
[----:B------:R-:W-:Y:S01]  /*2420*/  BSSY B1, `(.L_x_1378) ;  /* 0x0000052000017945 */ /* 0x000fe20003800000 */
[----:B------:R-:W-:Y:S05]  /*2430*/  @!P2 BRA `(.L_x_1379) ;  /* 0x000005000000a947 */ /* 0x000fea0003800000 */
[----:B------:R-:W-:Y:S01]  /*2440*/  ISETP.NE.U32.AND P0, PT, RZ, c[0x0][0x218], PT ;  /* 0x00008600ff007a0c */ /* 0x000fe20003f05070 */
[-CC-:B0-----:R-:W-:Y:S02]  /*2450*/  FFMA.FTZ R124, R137, R196.reuse, R195.reuse ;  /* 0x000000c4897c7223 */ /* 0x181fe400000100c3 */
[-CC-:B------:R-:W-:Y:S01]  /*2460*/  FFMA.FTZ R125, R141, R196.reuse, R195.reuse ;  /* 0x000000c48d7d7223 */ /* 0x180fe200000100c3 */
[----:B------:R-:W-:Y:S01]  /*2470*/  ISETP.NE.AND.EX P5, PT, RZ, c[0x0][0x21c], PT, P0 ;  /* 0x00008700ff007a0c */ /* 0x000fe20003fa5300 */
[-CC-:B------:R-:W-:Y:S01]  /*2480*/  FFMA.FTZ R126, R134, R196.reuse, R195.reuse ;  /* 0x000000c4867e7223 */ /* 0x180fe200000100c3 */
[----:B------:R-:W-:Y:S01]  /*2490*/  ISETP.NE.U32.AND P0, PT, RZ, c[0x0][0x258], PT ;  /* 0x00009600ff007a0c */ /* 0x000fe20003f05070 */
[----:B------:R-:W-:Y:S02]  /*24a0*/  FFMA.FTZ R127, R139, R196, R195 ;  /* 0x000000c48b7f7223 */ /* 0x000fe400000100c3 */
[----:B------:R-:W-:Y:S01]  /*24b0*/  FADD.FTZ R128, R135, -R124 ;  /* 0x8000007c87807221 */ /* 0x000fe20000010000 */
[----:B------:R-:W-:Y:S01]  /*24c0*/  ISETP.NE.AND.EX P0, PT, RZ, c[0x0][0x25c], PT, P0 ;  /* 0x00009700ff007a0c */ /* 0x000fe20003f05300 */
[----:B------:R-:W-:-:S02]  /*24d0*/  FADD.FTZ R124, R138, -R125 ;  /* 0x8000007d8a7c7221 */ /* 0x000fc40000010000 */
[----:B------:R-:W-:Y:S02]  /*24e0*/  FADD.FTZ R130, R133, -R126 ;  /* 0x8000007e85827221 */ /* 0x000fe40000010000 */
[----:B------:R-:W-:Y:S02]  /*24f0*/  FADD.FTZ R126, R136, -R127 ;  /* 0x8000007f887e7221 */ /* 0x000fe40000010000 */
[C---:B-----5:R-:W-:Y:S01]  /*2500*/  FMUL.FTZ R199, R193.reuse, R128 ;  /* 0x00000080c1c77220 */ /* 0x060fe20000410000 */
[--C-:B------:R-:W-:Y:S01]  /*2510*/  @P5 HADD2.F32 R128, -RZ, R109.reuse.H1_H1 ;  /* 0x3000006dff805230 */ /* 0x100fe20000004100 */
[C---:B------:R-:W-:Y:S01]  /*2520*/  FMUL.FTZ R129, R193.reuse, R124 ;  /* 0x0000007cc1817220 */ /* 0x040fe20000410000 */
[----:B------:R-:W-:Y:S01]  /*2530*/  @P5 HADD2.F32 R124, -RZ, R109.H0_H0 ;  /* 0x2000006dff7c5230 */ /* 0x000fe20000004100 */
[C---:B------:R-:W-:Y:S01]  /*2540*/  FMUL.FTZ R131, R193.reuse, R126 ;  /* 0x0000007ec1837220 */ /* 0x040fe20000410000 */
[--C-:B------:R-:W-:Y:S01]  /*2550*/  @P5 HADD2.F32 R198, -RZ, R110.reuse.H1_H1 ;  /* 0x3000006effc65230 */ /* 0x100fe20000004100 */
[----:B------:R-:W-:Y:S01]  /*2560*/  FMUL.FTZ R201, R193, R130 ;  /* 0x00000082c1c97220 */ /* 0x000fe20000410000 */
[----:B------:R-:W-:Y:S01]  /*2570*/  @P5 HADD2.F32 R130, -RZ, R110.H0_H0 ;  /* 0x2000006eff825230 */ /* 0x000fe20000004100 */
[----:B------:R-:W-:-:S02]  /*2580*/  @P5 FADD.FTZ R129, R129, R124 ;  /* 0x0000007c81815221 */ /* 0x000fc40000010000 */
[----:B------:R-:W-:Y:S02]  /*2590*/  @P5 FADD.FTZ R131, R131, R128 ;  /* 0x0000008083835221 */ /* 0x000fe40000010000 */
[-CC-:B------:R-:W-:Y:S02]  /*25a0*/  FFMA.FTZ R124, R36, R196.reuse, R195.reuse ;  /* 0x000000c4247c7223 */ /* 0x180fe400000100c3 */
[-CC-:B------:R-:W-:Y:S02]  /*25b0*/  FFMA.FTZ R125, R142, R196.reuse, R195.reuse ;  /* 0x000000c48e7d7223 */ /* 0x180fe400000100c3 */
[-CC-:B------:R-:W-:Y:S02]  /*25c0*/  FFMA.FTZ R128, R132, R196.reuse, R195.reuse ;  /* 0x000000c484807223 */ /* 0x180fe400000100c3 */
[----:B------:R-:W-:Y:S02]  /*25d0*/  FFMA.FTZ R127, R37, R196, R195 ;  /* 0x000000c4257f7223 */ /* 0x000fe400000100c3 */
[----:B------:R-:W-:-:S02]  /*25e0*/  FADD.FTZ R124, R143, -R124 ;  /* 0x8000007c8f7c7221 */ /* 0x000fc40000010000 */
[----:B------:R-:W-:Y:S02]  /*25f0*/  FADD.FTZ R126, R140, -R125 ;  /* 0x8000007d8c7e7221 */ /* 0x000fe40000010000 */
[----:B------:R-:W-:Y:S02]  /*2600*/  FADD.FTZ R128, R39, -R128 ;  /* 0x8000008027807221 */ /* 0x000fe40000010000 */
[----:B------:R-:W-:Y:S02]  /*2610*/  @P5 FADD.FTZ R199, R199, R130 ;  /* 0x00000082c7c75221 */ /* 0x000fe40000010000 */
        /* <DEDUP_REMOVED lines=14> */
[----:B------:R-:W-:Y:S01]  /*2700*/  @P0 F2FP.PACK_AB R202, RZ, R201 ;  /* 0x000000c9ffca023e */ /* 0x000fe200000000ff */
[----:B------:R-:W-:Y:S01]  /*2710*/  @P5 FADD.FTZ R203, R203, R128 ;  /* 0x00000080cbcb5221 */ /* 0x000fe20000010000 */
[----:B------:R-:W-:Y:S01]  /*2720*/  @P0 F2FP.PACK_AB R128, RZ, R125 ;  /* 0x0000007dff80023e */ /* 0x000fe200000000ff */
[----:B------:R-:W-:Y:S01]  /*2730*/  @P5 FADD.FTZ R205, R205, R198 ;  /* 0x000000c6cdcd5221 */ /* 0x000fe20000010000 */
[----:B------:R-:W-:Y:S01]  /*2740*/  ISETP.NE.U32.AND P5, PT, RZ, c[0x0][0x258], PT ;  /* 0x00009600ff007a0c */ /* 0x000fe20003fa5070 */
[-C--:B------:R-:W-:Y:S01]  /*2750*/  FMUL.FTZ R206, R131, R194.reuse ;  /* 0x000000c283ce7220 */ /* 0x080fe20000410000 */
[----:B------:R-:W-:Y:S01]  /*2760*/  @P0 F2FP.PACK_AB R198, RZ, R131 ;  /* 0x00000083ffc6023e */ /* 0x000fe200000000ff */
[----:B------:R-:W-:Y:S01]  /*2770*/  HFMA2.MMA R131, -RZ, RZ, 0, 9.5367431640625e-07 ;  /* 0x00000010ff837435 */ /* 0x000fe200000001ff */
[----:B------:R-:W-:Y:S01]  /*2780*/  ISETP.NE.AND.EX P5, PT, RZ, c[0x0][0x25c], PT, P5 ;  /* 0x00009700ff007a0c */ /* 0x000fe20003fa5350 */
[-C--:B------:R-:W-:Y:S01]  /*2790*/  FMUL.FTZ R129, R129, R194.reuse ;  /* 0x000000c281817220 */ /* 0x080fe20000410000 */
[----:B------:R-:W-:Y:S01]  /*27a0*/  @P0 F2FP.PACK_AB R204, RZ, R203 ;  /* 0x000000cbffcc023e */ /* 0x000fe200000000ff */
[-C--:B------:R-:W-:Y:S01]  /*27b0*/  FMUL.FTZ R124, R125, R194.reuse ;  /* 0x000000c27d7c7220 */ /* 0x080fe20000410000 */
[----:B------:R-:W-:Y:S01]  /*27c0*/  @P0 F2FP.PACK_AB R197, RZ, R127 ;  /* 0x0000007fffc5023e */ /* 0x000fe200000000ff */
[-C--:B------:R-:W-:Y:S01]  /*27d0*/  FMUL.FTZ R127, R127, R194.reuse ;  /* 0x000000c27f7f7220 */ /* 0x080fe20000410000 */
[----:B------:R-:W-:Y:S01]  /*27e0*/  @P0 PRMT R62, R200, 0x7610, R62 ;  /* 0x00007610c83e0816 */ /* 0x000fe2000000003e */
[-C--:B------:R-:W-:Y:S01]  /*27f0*/  FMUL.FTZ R208, R205, R194.reuse ;  /* 0x000000c2cdd07220 */ /* 0x080fe20000410000 */
[----:B------:R-:W-:Y:S01]  /*2800*/  @P0 F2FP.PACK_AB R205, RZ, R205 ;  /* 0x000000cdffcd023e */ /* 0x000fe200000000ff */
[-C--:B------:R-:W-:Y:S01]  /*2810*/  FMUL.FTZ R126, R199, R194.reuse ;  /* 0x000000c2c77e7220 */ /* 0x080fe20000410000 */
[----:B------:R-:W-:Y:S01]  /*2820*/  @P0 PRMT R61, R130, 0x7610, R61 ;  /* 0x00007610823d0816 */ /* 0x000fe2000000003d */
        /* <DEDUP_REMOVED lines=17> */
.L_x_1379:
[----:B------:R-:W-:Y:S05]  /*2940*/  BSYNC B1 ;  /* 0x0000000000017941 */ /* 0x000fea0003800000 */
.L_x_1378:
        /* <DEDUP_REMOVED lines=82> */
.L_x_1381:
[----:B------:R-:W-:Y:S05]  /*2e70*/  BSYNC B1 ;  /* 0x0000000000017941 */ /* 0x000fea0003800000 */
.L_x_1380:
[----:B------:R-:W-:Y:S01]  /*2e80*/  BSSY B1, `(.L_x_1382) ;  /* 0x0000051000017945 */ /* 0x000fe20003800000 */
[----:B------:R-:W-:Y:S05]  /*2e90*/  @!P4 BRA `(.L_x_1383) ;  /* 0x000004f00000c947 */ /* 0x000fea0003800000 */
[----:B------:R-:W-:Y:S01]  /*2ea0*/  ISETP.NE.U32.AND P0, PT, RZ, c[0x0][0x218], PT ;  /* 0x00008600ff007a0c */ /* 0x000fe20003f05070 */
[-CC-:B0-----:R-:W-:Y:S01]  /*2eb0*/  FFMA.FTZ R125, R173, R196.reuse, R195.reuse ;  /* 0x000000c4ad7d7223 */ /* 0x181fe200000100c3 */
[----:B------:R-:W-:Y:S01]  /*2ec0*/  ISETP.NE.U32.AND P6, PT, RZ, c[0x0][0x258], PT ;  /* 0x00009600ff007a0c */ /* 0x000fe20003fc5070 */
[-CC-:B------:R-:W-:Y:S01]  /*2ed0*/  FFMA.FTZ R126, R182, R196.reuse, R195.reuse ;  /* 0x000000c4b67e7223 */ /* 0x180fe200000100c3 */
[----:B------:R-:W-:Y:S01]  /*2ee0*/  ISETP.NE.AND.EX P5, PT, RZ, c[0x0][0x21c], PT, P0 ;  /* 0x00008700ff007a0c */ /* 0x000fe20003fa5300 */
[-CC-:B------:R-:W-:Y:S01]  /*2ef0*/  FFMA.FTZ R127, R183, R196.reuse, R195.reuse ;  /* 0x000000c4b77f7223 */ /* 0x180fe200000100c3 */
[----:B------:R-:W-:Y:S01]  /*2f00*/  ISETP.NE.AND.EX P0, PT, RZ, c[0x0][0x25c], PT, P6 ;  /* 0x00009700ff007a0c */ /* 0x000fe20003f05360 */
[-CC-:B------:R-:W-:Y:S02]  /*2f10*/  FFMA.FTZ R129, R189, R196.reuse, R195.reuse ;  /* 0x000000c4bd817223 */ /* 0x180fe400000100c3 */
[----:B------:R-:W-:-:S02]  /*2f20*/  FFMA.FTZ R198, R192, R196, R195 ;  /* 0x000000c4c0c67223 */ /* 0x000fc400000100c3 */
[----:B------:R-:W-:Y:S02]  /*2f30*/  FADD.FTZ R124, R184, -R125 ;  /* 0x8000007db87c7221 */ /* 0x000fe40000010000 */
[----:B------:R-:W-:Y:S02]  /*2f40*/  FADD.FTZ R126, R185, -R126 ;  /* 0x8000007eb97e7221 */ /* 0x000fe40000010000 */
[----:B------:R-:W-:Y:S02]  /*2f50*/  FADD.FTZ R128, R188, -R127 ;  /* 0x8000007fbc807221 */ /* 0x000fe40000010000 */
[-CC-:B------:R-:W-:Y:S02]  /*2f60*/  FFMA.FTZ R130, R186, R196.reuse, R195.reuse ;  /* 0x000000c4ba827223 */ /* 0x180fe400000100c3 */
[-CC-:B------:R-:W-:Y:S02]  /*2f70*/  FFMA.FTZ R131, R179, R196.reuse, R195.reuse ;  /* 0x000000c4b3837223 */ /* 0x180fe400000100c3 */
[----:B------:R-:W-:-:S02]  /*2f80*/  FFMA.FTZ R202, R172, R196, R195 ;  /* 0x000000c4acca7223 */ /* 0x000fc400000100c3 */
[----:B------:R-:W-:Y:S02]  /*2f90*/  FADD.FTZ R196, R190, -R129 ;  /* 0x80000081bec47221 */ /* 0x000fe40000010000 */
[----:B------:R-:W-:Y:S02]  /*2fa0*/  FADD.FTZ R198, R191, -R198 ;  /* 0x800000c6bfc67221 */ /* 0x000fe40000010000 */
[C---:B-----5:R-:W-:Y:S01]  /*2fb0*/  FMUL.FTZ R125, R193.reuse, R124 ;  /* 0x0000007cc17d7220 */ /* 0x060fe20000410000 */
[----:B------:R-:W-:Y:S01]  /*2fc0*/  @P5 HADD2.F32 R124, -RZ, R121.H0_H0 ;  /* 0x20000079ff7c5230 */ /* 0x000fe20000004100 */
[C---:B------:R-:W-:Y:S01]  /*2fd0*/  FMUL.FTZ R127, R193.reuse, R126 ;  /* 0x0000007ec17f7220 */ /* 0x040fe20000410000 */
[--C-:B------:R-:W-:Y:S01]  /*2fe0*/  @P5 HADD2.F32 R126, -RZ, R122.reuse.H0_H0 ;  /* 0x2000007aff7e5230 */ /* 0x100fe20000004100 */
[----:B------:R-:W-:Y:S01]  /*2ff0*/  FMUL.FTZ R129, R193, R128 ;  /* 0x00000080c1817220 */ /* 0x000fe20000410000 */
[----:B------:R-:W-:Y:S01]  /*3000*/  @P5 HADD2.F32 R128, -RZ, R122.H1_H1 ;  /* 0x3000007aff805230 */ /* 0x000fe20000004100 */
[----:B------:R-:W-:-:S02]  /*3010*/  FADD.FTZ R130, R187, -R130 ;  /* 0x80000082bb827221 */ /* 0x000fc40000010000 */
[C---:B------:R-:W-:Y:S01]  /*3020*/  FMUL.FTZ R197, R193.reuse, R196 ;  /* 0x000000c4c1c57220 */ /* 0x040fe20000410000 */
[--C-:B------:R-:W-:Y:S01]  /*3030*/  @P5 HADD2.F32 R196, -RZ, R123.reuse.H1_H1 ;  /* 0x3000007bffc45230 */ /* 0x100fe20000004100 */
[----:B------:R-:W-:Y:S02]  /*3040*/  FMUL.FTZ R199, R193, R198 ;  /* 0x000000c6c1c77220 */ /* 0x000fe40000410000 */
[----:B------:R-:W-:Y:S02]  /*3050*/  FADD.FTZ R200, R180, -R131 ;  /* 0x80000083b4c87221 */ /* 0x000fe40000010000 */
[----:B------:R-:W-:Y:S02]  /*3060*/  FADD.FTZ R202, R181, -R202 ;  /* 0x800000cab5ca7221 */ /* 0x000fe40000010000 */
[----:B------:R-:W-:Y:S01]  /*3070*/  FMUL.FTZ R131, R193, R130 ;  /* 0x00000082c1837220 */ /* 0x000fe20000410000 */
[----:B------:R-:W-:Y:S01]  /*3080*/  @P5 HADD2.F32 R130, -RZ, R123.H0_H0 ;  /* 0x2000007bff825230 */ /* 0x000fe20000004100 */
[----:B------:R-:W-:Y:S01]  /*3090*/  @P5 FADD.FTZ R197, R197, R126 ;  /* 0x0000007ec5c55221 */ /* 0x000fe20000010000 */
[--C-:B------:R-:W-:Y:S01]  /*30a0*/  @P5 HADD2.F32 R126, -RZ, R120.reuse.H1_H1 ;  /* 0x30000078ff7e5230 */ /* 0x100fe20000004100 */
[----:B------:R-:W-:Y:S01]  /*30b0*/  @P5 FADD.FTZ R199, R199, R128 ;  /* 0x00000080c7c75221 */ /* 0x000fe20000010000 */
[----:B------:R-:W-:Y:S01]  /*30c0*/  @P5 HADD2.F32 R128, -RZ, R121.H1_H1 ;  /* 0x30000079ff805230 */ /* 0x000fe20000004100 */
[----:B------:R-:W-:Y:S01]  /*30d0*/  @P5 FADD.FTZ R129, R129, R124 ;  /* 0x0000007c81815221 */ /* 0x000fe20000010000 */
[----:B------:R-:W-:Y:S01]  /*30e0*/  @P5 HADD2.F32 R124, -RZ, R120.H0_H0 ;  /* 0x20000078ff7c5230 */ /* 0x000fe20000004100 */
[C---:B------:R-:W-:Y:S01]  /*30f0*/  FMUL.FTZ R201, R193.reuse, R200 ;  /* 0x000000c8c1c97220 */ /* 0x040fe20000410000 */
[----:B------:R-:W-:Y:S01]  /*3100*/  @P0 F2FP.PACK_AB R198, RZ, R199 ;  /* 0x000000c7ffc6023e */ /* 0x000fe200000000ff */
[----:B------:R-:W-:-:S02]  /*3110*/  FMUL.FTZ R203, R193, R202 ;  /* 0x000000cac1cb7220 */ /* 0x000fc40000410000 */
[----:B------:R-:W-:Y:S02]  /*3120*/  @P5 FADD.FTZ R131, R131, R128 ;  /* 0x0000008083835221 */ /* 0x000fe40000010000 */
[----:B------:R-:W-:Y:S02]  /*3130*/  @P5 FADD.FTZ R125, R125, R124 ;  /* 0x0000007c7d7d5221 */ /* 0x000fe40000010000 */
[----:B------:R-:W-:Y:S01]  /*3140*/  @P5 FADD.FTZ R127, R127, R126 ;  /* 0x0000007e7f7f5221 */ /* 0x000fe20000010000 */
[----:B------:R-:W-:Y:S01]  /*3150*/  @P0 F2FP.PACK_AB R195, RZ, R131 ;  /* 0x00000083ffc3023e */ /* 0x000fe200000000ff */
[----:B------:R-:W-:Y:S01]  /*3160*/  @P5 FADD.FTZ R201, R201, R130 ;  /* 0x00000082c9c95221 */ /* 0x000fe20000010000 */
[----:B------:R-:W-:Y:S01]  /*3170*/  @P0 F2FP.PACK_AB R130, RZ, R129 ;  /* 0x00000081ff82023e */ /* 0x000fe200000000ff */
[----:B------:R-:W-:Y:S01]  /*3180*/  @P5 FADD.FTZ R203, R203, R196 ;  /* 0x000000c4cbcb5221 */ /* 0x000fe20000010000 */
[----:B------:R-:W-:Y:S01]  /*3190*/  ISETP.NE.U32.AND P5, PT, RZ, c[0x0][0x258], PT ;  /* 0x00009600ff007a0c */ /* 0x000fe20003fa5070 */
[-C--:B------:R-:W-:Y:S01]  /*31a0*/  FMUL.FTZ R202, R131, R194.reuse ;  /* 0x000000c283ca7220 */ /* 0x080fe20000410000 */
[----:B------:R-:W-:Y:S01]  /*31b0*/  HFMA2.MMA R131, -RZ, RZ, 0, 9.5367431640625e-07 ;  /* 0x00000010ff837435 */ /* 0x000fe200000001ff */
        /* <DEDUP_REMOVED lines=8> */
[----:B------:R-:W-:Y:S01]  /*3240*/  @P0 F2FP.PACK_AB R193, RZ, R127 ;  /* 0x0000007fffc1023e */ /* 0x000fe200000000ff */
[-C--:B------:R-:W-:Y:S01]  /*3250*/  FMUL.FTZ R127, R127, R194.reuse ;  /* 0x000000c27f7f7220 */ /* 0x080fe20000410000 */
[----:B------:R-:W-:Y:S01]  /*3260*/  @P0 PRMT R62, R196, 0x7610, R62 ;  /* 0x00007610c43e0816 */ /* 0x000fe2000000003e */
[-C--:B------:R-:W-:Y:S01]  /*3270*/  FMUL.FTZ R201, R201, R194.reuse ;  /* 0x000000c2c9c97220 */ /* 0x080fe20000410000 */
[----:B------:R-:W-:Y:S01]  /*3280*/  @P0 PRMT R61, R130, 0x7610, R61 ;  /* 0x00007610823d0816 */ /* 0x000fe2000000003d */
[----:B------:R-:W-:Y:S01]  /*3290*/  FMUL.FTZ R194, R203, R194 ;  /* 0x000000c2cbc27220 */ /* 0x000fe20000410000 */
[----:B------:R-:W-:-:S02]  /*32a0*/  @P0 F2FP.PACK_AB R203, RZ, R203 ;  /* 0x000000cbffcb023e */ /* 0x000fc400000000ff */
[----:B------:R-:W-:Y:S02]  /*32b0*/  @P0 PRMT R60, R128, 0x7610, R60 ;  /* 0x00007610803c0816 */ /* 0x000fe4000000003c */
[----:B------:R-:W-:Y:S02]  /*32c0*/  @P0 PRMT R63, R200, 0x7610, R63 ;  /* 0x00007610c83f0816 */ /* 0x000fe4000000003f */
[----:B------:R-:W-:Y:S01]  /*32d0*/  F2FP.PACK_AB R125, R202, R129 ;  /* 0x00000081ca7d723e */ /* 0x000fe200000000ff */
[-C--:B------:R-:W-:Y:S01]  /*32e0*/  @P5 IMAD.WIDE.U32 R128, R144, R131.reuse, c[0x0][0x258] ;  /* 0x0000960090805625 */ /* 0x080fe200078e0083 */
[----:B------:R-:W-:Y:S02]  /*32f0*/  F2FP.PACK_AB R124, R127, R124 ;  /* 0x0000007c7f7c723e */ /* 0x000fe400000000ff */
[----:B------:R-:W-:Y:S01]  /*3300*/  @P0 PRMT R62, R62, 0x5410, R198 ;  /* 0x000054103e3e0816 */ /* 0x000fe200000000c6 */
[----:B------:R-:W-:Y:S01]  /*3310*/  IMAD.WIDE.U32 R130, R144, R131, c[0x0][0x248] ;  /* 0x0000920090827625 */ /* 0x000fe200078e0083 */
[----:B------:R-:W-:-:S02]  /*3320*/  @P0 PRMT R61, R61, 0x5410, R195 ;  /* 0x000054103d3d0816 */ /* 0x000fc400000000c3 */
[----:B------:R-:W-:Y:S02]  /*3330*/  @P0 PRMT R60, R60, 0x5410, R193 ;  /* 0x000054103c3c0816 */ /* 0x000fe400000000c1 */
[----:B------:R-:W-:Y:S02]  /*3340*/  @P0 PRMT R63, R63, 0x5410, R203 ;  /* 0x000054103f3f0816 */ /* 0x000fe400000000cb */
[----:B------:R-:W-:Y:S02]  /*3350*/  F2FP.PACK_AB R126, R199, R126 ;  /* 0x0000007ec77e723e */ /* 0x000fe400000000ff */
[----:B------:R-:W-:Y:S01]  /*3360*/  F2FP.PACK_AB R127, R194, R201 ;  /* 0x000000c9c27f723e */ /* 0x000fe200000000ff */
[----:B------:R0:W-:Y:S04]  /*3370*/  @P5 STG.E.128 [R128.64], R60 ;  /* 0x0000003c80005986 */ /* 0x0001e8000c101d04 */
[----:B------:R0:W-:Y:S02]  /*3380*/  STG.E.128 [R130.64], R124 ;  /* 0x0000007c82007986 */ /* 0x0001e4000c101d04 */
.L_x_1383:
[----:B------:R-:W-:Y:S05]  /*3390*/  BSYNC B1 ;  /* 0x0000000000017941 */ /* 0x000fea0003800000 */
.L_x_1382:
[----:B0-----:R-:W-:-:S04]  /*33a0*/  MOV R125, c[0x0][0x160] ;  /* 0x00005800007d7a02 */ /* 0x001fc80000000f00 */
[----:B------:R-:W-:-:S04]  /*33b0*/  LEA R0, R125, R0, 0x2 ;  /* 0x000000007d007211 */ /* 0x000fc800078e10ff */
[----:B------:R-:W-:-:S13]  /*33c0*/  ISETP.GE.AND P0, PT, R0, c[0x0][0x164], PT ;  /* 0x0000590000007a0c */ /* 0x000fda0003f06270 */
[----:B-----5:R-:W-:Y:S01]  /*33d0*/  @P0 CALL.REL.NOINC `(.L_x_1365) ;  /* 0x0000001000000944 */ /* 0x020fe20003c00000 */
[----:B------:R-:W-:Y:S05]  /*33e0*/  BRA `(.L_x_1384) ;  /* 0xffffd25000007947 */ /* 0x000fea000383ffff */
.L_x_1365:
[----:B0-----:R-:W-:Y:S05]  /*33f0*/  BSYNC B0 ;  /* 0x0000000000007941 */ /* 0x001fea0003800000 */
.L_x_1364:
        /* <DEDUP_REMOVED lines=32> */
[----:B-----5:R-:W4:Y:S04]  /*3600*/  LDS R16, [R35.X4+0x1800] ;  /* 0x0018000023107984 */ /* 0x020f280000004800 */
        /* <DEDUP_REMOVED lines=218> */
.L_x_1374:
[----:B------:R-:W-:Y:S01]  /*43b0*/  HFMA2.MMA R196, -RZ, RZ, 0, 5.9604644775390625e-08 ;  /* 0x00000001ffc47435 */ /* 0x000fe200000001ff */
[----:B------:R-:W-:-:S02]  /*43c0*/  MOV R127, R197 ;  /* 0x000000c5007f7202 */ /* 0x000fc40000000f00 */
[----:B------:R-:W-:Y:S02]  /*43d0*/  MOV R129, 0x1f ;  /* 0x0000001f00817802 */ /* 0x000fe40000000f00 */
[----:B------:R-:W-:Y:S02]  /*43e0*/  MOV R200, 0xffffffff ;  /* 0xffffffff00c87802 */ /* 0x000fe40000000f00 */
[----:B------:R-:W-:Y:S02]  /*43f0*/  MOV R124, 0x4410 ;  /* 0x00004410007c7802 */ /* 0x000fe40000000f00 */
[----:B-----5:R-:W-:Y:S05]  /*4400*/  CALL.REL.NOINC `($__internal_20_$__cuda_sm70_shflsync_bfly_p) ;  /* 0x0000046000007944 */ /* 0x020fea0003c00000 */
[----:B-1----:R-:W-:Y:S01]  /*4410*/  MOV R126, R127 ;  /* 0x0000007f007e7202 */ /* 0x002fe20000000f00 */
[----:B0-----:R-:W-:Y:S05]  /*4420*/  BRA `(.L_x_1385) ;  /* 0xffffd95000007947 */ /* 0x001fea000383ffff */
.L_x_1375:
[----:B------:R-:W-:Y:S01]  /*4430*/  HFMA2.MMA R196, -RZ, RZ, 0, 5.9604644775390625e-08 ;  /* 0x00000001ffc47435 */ /* 0x000fe200000001ff */
[----:B------:R-:W-:Y:S02]  /*4440*/  MOV R127, R198 ;  /* 0x000000c6007f7202 */ /* 0x000fe40000000f00 */
[----:B------:R-:W-:Y:S02]  /*4450*/  MOV R129, 0x1f ;  /* 0x0000001f00817802 */ /* 0x000fe40000000f00 */
[----:B------:R-:W-:-:S02]  /*4460*/  MOV R200, 0xffffffff ;  /* 0xffffffff00c87802 */ /* 0x000fc40000000f00 */
[----:B------:R-:W-:Y:S02]  /*4470*/  MOV R124, 0x4490 ;  /* 0x00004490007c7802 */ /* 0x000fe40000000f00 */
[----:B01---5:R-:W-:Y:S05]  /*4480*/  CALL.REL.NOINC `($__internal_20_$__cuda_sm70_shflsync_bfly_p) ;  /* 0x000003e000007944 */ /* 0x023fea0003c00000 */
[----:B------:R-:W-:Y:S01]  /*4490*/  FADD.FTZ R197, R126, R197 ;  /* 0x000000c57ec57221 */ /* 0x000fe20000010000 */
[----:B0-----:R-:W-:Y:S01]  /*44a0*/  HFMA2.MMA R196, -RZ, RZ, 0, 1.1920928955078125e-07 ;  /* 0x00000002ffc47435 */ /* 0x001fe200000001ff */
[----:B-1----:R-:W-:Y:S01]  /*44b0*/  FADD.FTZ R198, R198, R127 ;  /* 0x0000007fc6c67221 */ /* 0x002fe20000010000 */
[----:B------:R-:W-:Y:S02]  /*44c0*/  MOV R129, 0x1f ;  /* 0x0000001f00817802 */ /* 0x000fe40000000f00 */
[----:B------:R-:W-:Y:S02]  /*44d0*/  MOV R200, 0xffffffff ;  /* 0xffffffff00c87802 */ /* 0x000fe40000000f00 */
[----:B------:R-:W-:Y:S02]  /*44e0*/  MOV R127, R197 ;  /* 0x000000c5007f7202 */ /* 0x000fe40000000f00 */
[----:B------:R-:W-:Y:S02]  /*44f0*/  MOV R124, 0x4510 ;  /* 0x00004510007c7802 */ /* 0x000fe40000000f00 */
[----:B------:R-:W-:Y:S05]  /*4500*/  CALL.REL.NOINC `($__internal_20_$__cuda_sm70_shflsync_bfly_p) ;  /* 0x0000036000007944 */ /* 0x000fea0003c00000 */
[----:B0-----:R-:W-:Y:S01]  /*4510*/  HFMA2.MMA R196, -RZ, RZ, 0, 1.1920928955078125e-07 ;  /* 0x00000002ffc47435 */ /* 0x001fe200000001ff */
[----:B-1----:R-:W-:-:S02]  /*4520*/  MOV R126, R127 ;  /* 0x0000007f007e7202 */ /* 0x002fc40000000f00 */
[----:B------:R-:W-:Y:S02]  /*4530*/  MOV R127, R198 ;  /* 0x000000c6007f7202 */ /* 0x000fe40000000f00 */
[----:B------:R-:W-:Y:S02]  /*4540*/  MOV R129, 0x1f ;  /* 0x0000001f00817802 */ /* 0x000fe40000000f00 */
[----:B------:R-:W-:Y:S02]  /*4550*/  MOV R200, 0xffffffff ;  /* 0xffffffff00c87802 */ /* 0x000fe40000000f00 */
[----:B------:R-:W-:Y:S02]  /*4560*/  MOV R124, 0x4580 ;  /* 0x00004580007c7802 */ /* 0x000fe40000000f00 */
[----:B------:R-:W-:Y:S05]  /*4570*/  CALL.REL.NOINC `($__internal_20_$__cuda_sm70_shflsync_bfly_p) ;  /* 0x000002f000007944 */ /* 0x000fea0003c00000 */
[----:B------:R-:W-:Y:S01]  /*4580*/  FADD.FTZ R197, R126, R197 ;  /* 0x000000c57ec57221 */ /* 0x000fe20000010000 */
[----:B0-----:R-:W-:Y:S01]  /*4590*/  HFMA2.MMA R196, -RZ, RZ, 0, 2.384185791015625e-07 ;  /* 0x00000004ffc47435 */ /* 0x001fe200000001ff */
[----:B-1----:R-:W-:Y:S01]  /*45a0*/  FADD.FTZ R198, R198, R127 ;  /* 0x0000007fc6c67221 */ /* 0x002fe20000010000 */
[----:B------:R-:W-:Y:S02]  /*45b0*/  MOV R129, 0x1f ;  /* 0x0000001f00817802 */ /* 0x000fe40000000f00 */
[----:B------:R-:W-:-:S02]  /*45c0*/  MOV R200, 0xffffffff ;  /* 0xffffffff00c87802 */ /* 0x000fc40000000f00 */
[----:B------:R-:W-:Y:S02]  /*45d0*/  MOV R127, R197 ;  /* 0x000000c5007f7202 */ /* 0x000fe40000000f00 */
[----:B------:R-:W-:Y:S02]  /*45e0*/  MOV R124, 0x4600 ;  /* 0x00004600007c7802 */ /* 0x000fe40000000f00 */
[----:B------:R-:W-:Y:S05]  /*45f0*/  CALL.REL.NOINC `($__internal_20_$__cuda_sm70_shflsync_bfly_p) ;  /* 0x0000027000007944 */ /* 0x000fea0003c00000 */
[----:B0-----:R-:W-:Y:S01]  /*4600*/  HFMA2.MMA R196, -RZ, RZ, 0, 2.384185791015625e-07 ;  /* 0x00000004ffc47435 */ /* 0x001fe200000001ff */
[----:B-1----:R-:W-:Y:S02]  /*4610*/  MOV R126, R127 ;  /* 0x0000007f007e7202 */ /* 0x002fe40000000f00 */
[----:B------:R-:W-:Y:S02]  /*4620*/  MOV R127, R198 ;  /* 0x000000c6007f7202 */ /* 0x000fe40000000f00 */
[----:B------:R-:W-:Y:S02]  /*4630*/  MOV R129, 0x1f ;  /* 0x0000001f00817802 */ /* 0x000fe40000000f00 */
[----:B------:R-:W-:Y:S02]  /*4640*/  MOV R200, 0xffffffff ;  /* 0xffffffff00c87802 */ /* 0x000fe40000000f00 */
[----:B------:R-:W-:-:S02]  /*4650*/  MOV R124, 0x4670 ;  /* 0x00004670007c7802 */ /* 0x000fc40000000f00 */
[----:B------:R-:W-:Y:S05]  /*4660*/  CALL.REL.NOINC `($__internal_20_$__cuda_sm70_shflsync_bfly_p) ;  /* 0x0000020000007944 */ /* 0x000fea0003c00000 */
[----:B------:R-:W-:Y:S01]  /*4670*/  FADD.FTZ R197, R126, R197 ;  /* 0x000000c57ec57221 */ /* 0x000fe20000010000 */
[----:B0-----:R-:W-:Y:S01]  /*4680*/  HFMA2.MMA R196, -RZ, RZ, 0, 4.76837158203125e-07 ;  /* 0x00000008ffc47435 */ /* 0x001fe200000001ff */
[----:B-1----:R-:W-:Y:S01]  /*4690*/  FADD.FTZ R130, R198, R127 ;  /* 0x0000007fc6827221 */ /* 0x002fe20000010000 */
[----:B------:R-:W-:-:S02]  /*46a0*/  MOV R129, 0x1f ;  /* 0x0000001f00817802 */ /* 0x000fc40000000f00 */
[----:B------:R-:W-:Y:S02]  /*46b0*/  MOV R200, 0xffffffff ;  /* 0xffffffff00c87802 */ /* 0x000fe40000000f00 */
[----:B------:R-:W-:Y:S02]  /*46c0*/  MOV R127, R197 ;  /* 0x000000c5007f7202 */ /* 0x000fe40000000f00 */
[----:B------:R-:W-:Y:S02]  /*46d0*/  MOV R124, 0x46f0 ;  /* 0x000046f0007c7802 */ /* 0x000fe40000000f00 */
[----:B------:R-:W-:Y:S05]  /*46e0*/  CALL.REL.NOINC `($__internal_20_$__cuda_sm70_shflsync_bfly_p) ;  /* 0x0000018000007944 */ /* 0x000fea0003c00000 */
[----:B0-----:R-:W-:Y:S01]  /*46f0*/  HFMA2.MMA R196, -RZ, RZ, 0, 4.76837158203125e-07 ;  /* 0x00000008ffc47435 */ /* 0x001fe200000001ff */
[----:B-1----:R-:W-:Y:S02]  /*4700*/  MOV R126, R127 ;  /* 0x0000007f007e7202 */ /* 0x002fe40000000f00 */
[----:B------:R-:W-:Y:S02]  /*4710*/  MOV R127, R130 ;  /* 0x00000082007f7202 */ /* 0x000fe40000000f00 */
[----:B------:R-:W-:Y:S02]  /*4720*/  MOV R129, 0x1f ;  /* 0x0000001f00817802 */ /* 0x000fe40000000f00 */
[----:B------:R-:W-:-:S02]  /*4730*/  MOV R200, 0xffffffff ;  /* 0xffffffff00c87802 */ /* 0x000fc40000000f00 */
[----:B------:R-:W-:Y:S02]  /*4740*/  MOV R124, 0x4760 ;  /* 0x00004760007c7802 */ /* 0x000fe40000000f00 */
[----:B------:R-:W-:Y:S05]  /*4750*/  CALL.REL.NOINC `($__internal_20_$__cuda_sm70_shflsync_bfly_p) ;  /* 0x0000011000007944 */ /* 0x000fea0003c00000 */
[----:B------:R-:W-:Y:S01]  /*4760*/  FADD.FTZ R128, R126, R197 ;  /* 0x000000c57e807221 */ /* 0x000fe20000010000 */
[----:B0-----:R-:W-:Y:S01]  /*4770*/  HFMA2.MMA R196, -RZ, RZ, 0, 9.5367431640625e-07 ;  /* 0x00000010ffc47435 */ /* 0x001fe200000001ff */
[----:B-1----:R-:W-:Y:S01]  /*4780*/  FADD.FTZ R130, R130, R127 ;  /* 0x0000007f82827221 */ /* 0x002fe20000010000 */
[----:B------:R-:W-:Y:S02]  /*4790*/  MOV R129, 0x1f ;  /* 0x0000001f00817802 */ /* 0x000fe40000000f00 */
[----:B------:R-:W-:Y:S02]  /*47a0*/  MOV R200, 0xffffffff ;  /* 0xffffffff00c87802 */ /* 0x000fe40000000f00 */
[----:B------:R-:W-:Y:S02]  /*47b0*/  MOV R127, R128 ;  /* 0x00000080007f7202 */ /* 0x000fe40000000f00 */
[----:B------:R-:W-:Y:S02]  /*47c0*/  MOV R124, 0x47e0 ;  /* 0x000047e0007c7802 */ /* 0x000fe40000000f00 */
[----:B------:R-:W-:Y:S05]  /*47d0*/  CALL.REL.NOINC `($__internal_20_$__cuda_sm70_shflsync_bfly_p) ;  /* 0x0000009000007944 */ /* 0x000fea0003c00000 */
[----:B0-----:R-:W-:Y:S01]  /*47e0*/  HFMA2.MMA R196, -RZ, RZ, 0, 9.5367431640625e-07 ;  /* 0x00000010ffc47435 */ /* 0x001fe200000001ff */
[----:B-1----:R-:W-:-:S02]  /*47f0*/  MOV R131, R127 ;  /* 0x0000007f00837202 */ /* 0x002fc40000000f00 */
[----:B------:R-:W-:Y:S02]  /*4800*/  MOV R127, R130 ;  /* 0x00000082007f7202 */ /* 0x000fe40000000f00 */
[----:B------:R-:W-:Y:S02]  /*4810*/  MOV R129, 0x1f ;  /* 0x0000001f00817802 */ /* 0x000fe40000000f00 */
[----:B------:R-:W-:Y:S02]  /*4820*/  MOV R200, 0xffffffff ;  /* 0xffffffff00c87802 */ /* 0x000fe40000000f00 */
[----:B------:R-:W-:Y:S02]  /*4830*/  MOV R124, 0x4850 ;  /* 0x00004850007c7802 */ /* 0x000fe40000000f00 */
[----:B------:R-:W-:Y:S05]  /*4840*/  CALL.REL.NOINC `($__internal_20_$__cuda_sm70_shflsync_bfly_p) ;  /* 0x0000002000007944 */ /* 0x000fea0003c00000 */
[----:B-1----:R-:W-:Y:S01]  /*4850*/  MOV R125, R127 ;  /* 0x0000007f007d7202 */ /* 0x002fe20000000f00 */
[----:B0-----:R-:W-:Y:S05]  /*4860*/  BRA `(.L_x_1386) ;  /* 0xffffd63000007947 */ /* 0x001fea000383ffff */
        .weak           $__internal_20_$__cuda_sm70_shflsync_bfly_p
        .type           $__internal_20_$__cuda_sm70_shflsync_bfly_p,@function
        .size           $__internal_20_$__cuda_sm70_shflsync_bfly_p,(.L_x_12322 - $__internal_20_$__cuda_sm70_shflsync_bfly_p)
$__internal_20_$__cuda_sm70_shflsync_bfly_p:
[----:B------:R-:W-:Y:S01]  /*4870*/  HFMA2.MMA R125, -RZ, RZ, 0, 0 ;  /* 0x00000000ff7d7435 */ /* 0x000fe200000001ff */
[----:B------:R-:W-:Y:S04]  /*4880*/  WARPSYNC R200 ;  /* 0x000000c800007348 */ /* 0x000fe80003800000 */
[----:B------:R0:W1:Y:S01]  /*4890*/  SHFL.BFLY PT, R127, R127, R196, R129 ;  /* 0x0c0000c47f7f7389 */ /* 0x00006200000e0081 */
[----:B------:R-:W-:Y:S05]  /*48a0*/  RET.REL.NODEC R124 `(_ZN10layer_norm13ln_bwd_kernelINS_13Kernel_traitsI6__halfS2_S2_S2_fjLj1024ELj1ELj4ELj1ELj16ENS_18Kernel_traits_baseILj1024ES2_S2_S2_S2_fjLj128EEEEELb0ELb0ELb0ELb0EEEvNS_9BwdParamsE) ;  /* 0xffffb7507c007950 */ /* 0x000fea0003c3ffff */
.L_x_1387:
        /* <DEDUP_REMOVED lines=13> */
.L_x_12322:


//--------------------- .text._ZN10layer_norm13ln_bwd_kernelINS_13Kernel_traitsI6__halfS2_S2_S2_fjLj1024ELj1ELj4ELj1ELj16ENS_18Kernel_traits_baseILj1024ES2_S2_S2_S2_fjLj128EEEEELb0ELb0ELb0ELb1EEEvNS_9BwdParamsE --------------------------
	.section	.text._ZN10layer_norm13ln_bwd_kernelINS_13Kernel_traitsI6__halfS2_S2_S2_fjLj1024ELj1ELj4ELj1ELj16ENS_18Kernel_traits_baseILj1024ES2_S2_S2_S2_fjLj128EEEEELb0ELb0ELb0ELb1EEEvNS_9BwdParamsE,"ax",@progbits
	.sectioninfo	@"SHI_REGISTERS=228"
	.align	128
        .global         _ZN10layer_norm13ln_bwd_kernelINS_13Kernel_traitsI6__halfS2_S2_S2_fjLj1024ELj1ELj4ELj1ELj16ENS_18Kernel_traits_baseILj1024ES2_S2_S2_S2_fjLj128EEEEELb0ELb0ELb0ELb1EEEvNS_9BwdParamsE
        .type           _ZN10layer_norm13ln_bwd_kernelINS_13Kernel_traitsI6__halfS2_S2_S2_fjLj1024ELj1ELj4ELj1ELj16ENS_18Kernel_traits_baseILj1024ES2_S2_S2_S2_fjLj128EEEEELb0ELb0ELb0ELb1EEEvNS_9BwdParamsE,@function
        .size           _ZN10layer_norm13ln_bwd_kernelINS_13Kernel_traitsI6__halfS2_S2_S2_fjLj1024ELj1ELj4ELj1ELj16ENS_18Kernel_traits_baseILj1024ES2_S2_S2_S2_fjLj128EEEEELb0ELb0ELb0ELb1EEEvNS_9BwdParamsE,(.L_x_12323 - _ZN10layer_norm13ln_bwd_kernelINS_13Kernel_traitsI6__halfS2_S2_S2_fjLj1024ELj1ELj4ELj1ELj16ENS_18Kernel_traits_baseILj1024ES2_S2_S2_S2_fjLj128EEEEELb0ELb0ELb0ELb1EEEvNS_9BwdParamsE)
        .other          _ZN10layer_norm13ln_bwd_kernelINS_13Kernel_traitsI6__halfS2_S2_S2_fjLj1024ELj1ELj4ELj1ELj16ENS_18Kernel_traits_baseILj1024ES2_S2_S2_S2_fjLj128EEEEELb0ELb0ELb0ELb1EEEvNS_9BwdParamsE,@"STO_CUDA_ENTRY STV_DEFAULT"
_ZN10layer_norm13ln_bwd_kernelINS_13Kernel_traitsI6__halfS2_S2_S2_fjLj1024ELj1ELj4ELj1ELj16ENS_18Kernel_traits_baseILj1024ES2_S2_S2_S2_fjLj128EEEEELb0ELb0ELb0ELb1EEEvNS_9BwdParamsE:
.text._ZN10layer_norm13ln_bwd_kernelINS_13Kernel_traitsI6__halfS2_S2_S2_fjLj1024ELj1ELj4ELj1ELj16ENS_18Kernel_traits_baseILj1024ES2_S2_S2_S2_fjLj128EEEEELb0ELb0ELb0ELb1EEEvNS_9BwdParamsE:
        /* <DEDUP_REMOVED lines=42> */
.L_x_1389:
        /* <DEDUP_REMOVED lines=44> */
[----:B--2---:R-:W-:-:S02]  /*0560*/  HADD2.F32 R160, -RZ, R4.H0_H0 ;  /* 0x20000004ffa07230 */ /* 0x004fc40000004100 */
[----:B------:R-:W-:Y:S02]  /*0570*/  HADD2.F32 R159, -RZ, R4.H1_H1 ;  /* 0x30000004ff9f7230 */ /* 0x000fe40000004100 */
[--C-:B------:R-:W-:Y:S02]  /*0580*/  HADD2.F32 R158, -RZ, R5.reuse.H0_H0 ;  /* 0x20000005ff9e7230 */ /* 0x100fe40000004100 */
[----:B------:R-:W-:Y:S02]  /*0590*/  HADD2.F32 R157, -RZ, R5.H1_H1 ;  /* 0x30000005ff9d7230 */ /* 0x000fe40000004100 */
[--C-:B------:R-:W-:Y:S02]  /*05a0*/  HADD2.F32 R156, -RZ, R6.reuse.H0_H0 ;  /* 0x20000006ff9c7230 */ /* 0x100fe40000004100 */
[----:B------:R-:W-:Y:S02]  /*05b0*/  HADD2.F32 R155, -RZ, R6.H1_H1 ;  /* 0x30000006ff9b7230 */ /* 0x000fe40000004100 */
[----:B------:R-:W-:-:S02]  /*05c0*/  HADD2.F32 R154, -RZ, R7.H0_H0 ;  /* 0x20000007ff9a7230 */ /* 0x000fc40000004100 */
[----:B------:R-:W-:Y:S02]  /*05d0*/  HADD2.F32 R153, -RZ, R7.H1_H1 ;  /* 0x30000007ff997230 */ /* 0x000fe40000004100 */
[--C-:B---3--:R-:W-:Y:S02]  /*05e0*/  HADD2.F32 R152, -RZ, R8.reuse.H0_H0 ;  /* 0x20000008ff987230 */ /* 0x108fe40000004100 */
[----:B------:R-:W-:Y:S02]  /*05f0*/  HADD2.F32 R151, -RZ, R8.H1_H1 ;  /* 0x30000008ff977230 */ /* 0x000fe40000004100 */
[--C-:B------:R-:W-:Y:S02]  /*0600*/  HADD2.F32 R150, -RZ, R9.reuse.H0_H0 ;  /* 0x20000009ff967230 */ /* 0x100fe40000004100 */
[----:B------:R-:W-:Y:S02]  /*0610*/  HADD2.F32 R149, -RZ, R9.H1_H1 ;  /* 0x30000009ff957230 */ /* 0x000fe40000004100 */
[----:B------:R-:W-:-:S02]  /*0620*/  HADD2.F32 R148, -RZ, R10.H0_H0 ;  /* 0x2000000aff947230 */ /* 0x000fc40000004100 */
[----:B------:R-:W-:Y:S02]  /*0630*/  HADD2.F32 R147, -RZ, R10.H1_H1 ;  /* 0x3000000aff937230 */ /* 0x000fe40000004100 */
[--C-:B------:R-:W-:Y:S02]  /*0640*/  HADD2.F32 R146, -RZ, R11.reuse.H0_H0 ;  /* 0x2000000bff927230 */ /* 0x100fe40000004100 */
[----:B------:R-:W-:Y:S02]  /*0650*/  HADD2.F32 R145, -RZ, R11.H1_H1 ;  /* 0x3000000bff917230 */ /* 0x000fe40000004100 */
[--C-:B----4-:R-:W-:Y:S02]  /*0660*/  HADD2.F32 R144, -RZ, R12.reuse.H0_H0 ;  /* 0x2000000cff907230 */ /* 0x110fe40000004100 */
[----:B------:R-:W-:Y:S02]  /*0670*/  HADD2.F32 R143, -RZ, R12.H1_H1 ;  /* 0x3000000cff8f7230 */ /* 0x000fe40000004100 */
[----:B------:R-:W-:-:S02]  /*0680*/  HADD2.F32 R142, -RZ, R13.H0_H0 ;  /* 0x2000000dff8e7230 */ /* 0x000fc40000004100 */
[----:B------:R-:W-:Y:S02]  /*0690*/  HADD2.F32 R141, -RZ, R13.H1_H1 ;  /* 0x3000000dff8d7230 */ /* 0x000fe40000004100 */
[--C-:B------:R-:W-:Y:S02]  /*06a0*/  HADD2.F32 R140, -RZ, R14.reuse.H0_H0 ;  /* 0x2000000eff8c7230 */ /* 0x100fe40000004100 */
[----:B------:R-:W-:Y:S02]  /*06b0*/  HADD2.F32 R139, -RZ, R14.H1_H1 ;  /* 0x3000000eff8b7230 */ /* 0x000fe40000004100 */
[--C-:B------:R-:W-:Y:S02]  /*06c0*/  HADD2.F32 R138, -RZ, R15.reuse.H0_H0 ;  /* 0x2000000fff8a7230 */ /* 0x100fe40000004100 */
[----:B------:R-:W-:Y:S02]  /*06d0*/  HADD2.F32 R137, -RZ, R15.H1_H1 ;  /* 0x3000000fff897230 */ /* 0x000fe40000004100 */
[----:B-----5:R-:W-:-:S02]  /*06e0*/  HADD2.F32 R136, -RZ, R16.H0_H0 ;  /* 0x20000010ff887230 */ /* 0x020fc40000004100 */
[----:B------:R-:W-:Y:S02]  /*06f0*/  HADD2.F32 R135, -RZ, R16.H1_H1 ;  /* 0x30000010ff877230 */ /* 0x000fe40000004100 */
[--C-:B------:R-:W-:Y:S02]  /*0700*/  HADD2.F32 R134, -RZ, R17.reuse.H0_H0 ;  /* 0x20000011ff867230 */ /* 0x100fe40000004100 */
[----:B------:R-:W-:Y:S02]  /*0710*/  HADD2.F32 R133, -RZ, R17.H1_H1 ;  /* 0x30000011ff857230 */ /* 0x000fe40000004100 */
[--C-:B------:R-:W-:Y:S02]  /*0720*/  HADD2.F32 R132, -RZ, R18.reuse.H0_H0 ;  /* 0x20000012ff847230 */ /* 0x100fe40000004100 */
[----:B------:R-:W-:Y:S02]  /*0730*/  HADD2.F32 R131, -RZ, R18.H1_H1 ;  /* 0x30000012ff837230 */ /* 0x000fe40000004100 */
[----:B------:R-:W-:-:S02]  /*0740*/  HADD2.F32 R130, -RZ, R19.H0_H0 ;  /* 0x20000013ff827230 */ /* 0x000fc40000004100 */
[----:B0-----:R-:W-:Y:S02]  /*0750*/  HADD2.F32 R129, -RZ, R19.H1_H1 ;  /* 0x30000013ff817230 */ /* 0x001fe40000004100 */
.L_x_1395:
[----:B------:R-:W-:Y:S01]  /*0760*/  ISETP.NE.U32.AND P1, PT, RZ, c[0x0][0x1c0], PT ;  /* 0x00007000ff007a0c */ /* 0x000fe20003f25070 */
[----:B------:R-:W-:Y:S01]  /*0770*/  IMAD R2, R161, c[0x0][0x168], RZ ;  /* 0x00005a00a1027a24 */ /* 0x000fe200078e02ff */
[----:B------:R-:W-:Y:S02]  /*0780*/  LOP3.LUT R24, R111, 0x1f, RZ, 0xc0, !PT ;  /* 0x0000001f6f187812 */ /* 0x000fe400078ec0ff */
[----:B------:R-:W-:Y:S02]  /*0790*/  ISETP.NE.AND.EX P1, PT, RZ, c[0x0][0x1c4], PT, P1 ;  /* 0x00007100ff007a0c */ /* 0x000fe40003f25310 */
[----:B------:R-:W-:Y:S02]  /*07a0*/  SHF.R.S32.HI R3, RZ, 0x1f, R2 ;  /* 0x0000001fff037819 */ /* 0x000fe40000011402 */
[----:B------:R-:W-:Y:S02]  /*07b0*/  SHF.R.S32.HI R26, RZ, 0x1f, R161 ;  /* 0x0000001fff1a7819 */ /* 0x000fe400000114a1 */
[----:B------:R-:W-:-:S02]  /*07c0*/  LEA.HI R3, R3, R2, RZ, 0x3 ;  /* 0x0000000203037211 */ /* 0x000fc400078f18ff */
[----:B------:R-:W-:Y:S02]  /*07d0*/  MOV R61, 0x10 ;  /* 0x00000010003d7802 */ /* 0x000fe40000000f00 */
[----:B------:R-:W-:-:S03]  /*07e0*/  LEA.HI.SX32 R127, R3, R24, 0x1d ;  /* 0x00000018037f7211 */ /* 0x000fc600078feaff */
[----:B------:R-:W-:Y:S02]  /*07f0*/  @P1 LEA R2, P0, R161, c[0x0][0x1c0], 0x1 ;  /* 0x00007000a1021a11 */ /* 0x000fe400078008ff */
[----:B------:R-:W-:Y:S01]  /*0800*/  MOV R62, 0x4 ;  /* 0x00000004003e7802 */ /* 0x000fe20000000f00 */
[-C--:B------:R-:W-:Y:S01]  /*0810*/  IMAD.WIDE.U32 R24, R127, R61.reuse, c[0x0][0x188] ;  /* 0x000062007f187625 */ /* 0x080fe200078e003d */
[----:B------:R-:W-:Y:S02]  /*0820*/  @P1 LEA.HI.X R3, R161, c[0x0][0x1c4], R26, 0x1, P0 ;  /* 0x00007100a1031a11 */ /* 0x000fe400000f0c1a */
[----:B------:R-:W-:Y:S01]  /*0830*/  IADD3 R163, R127, 0x20, RZ ;  /* 0x000000207fa37810 */ /* 0x000fe20007ffe0ff */
[----:B------:R-:W-:Y:S01]  /*0840*/  IMAD.WIDE R58, R161, R62, c[0x0][0x1a0] ;  /* 0x00006800a13a7625 */ /* 0x000fe200078e023e */
[C---:B------:R-:W-:Y:S01]  /*0850*/  IADD3 R162, R127.reuse, 0x40, RZ ;  /* 0x000000407fa27810 */ /* 0x040fe20007ffe0ff */
[----:B------:R0:W2:Y:S01]  /*0860*/  @P1 LDG.E.U16 R165, [R2.64] ;  /* 0x0000000402a51981 */ /* 0x0000a2000c1e1500 */
[C---:B------:R-:W-:Y:S01]  /*0870*/  IADD3 R48, R127.reuse, 0x60, RZ ;  /* 0x000000607f307810 */ /* 0x040fe20007ffe0ff */
[----:B------:R-:W-:-:S02]  /*0880*/  IMAD.WIDE.U32 R28, R127, R61, c[0x0][0x208] ;  /* 0x000082007f1c7625 */ /* 0x000fc400078e003d */
[----:B------:R-:W3:Y:S02]  /*0890*/  LDG.E.128 R24, [R24.64] ;  /* 0x0000000418187981 */ /* 0x000ee4000c1e1d00 */
[CC--:B------:R-:W-:Y:S02]  /*08a0*/  IMAD.WIDE.U32 R36, R163.reuse, R61.reuse, c[0x0][0x208] ;  /* 0x00008200a3247625 */ /* 0x0c0fe400078e003d */
[----:B------:R1:W4:Y:S02]  /*08b0*/  LDG.E R178, [R58.64] ;  /* 0x000000043ab27981 */ /* 0x000324000c1e1900 */
[-C--:B------:R-:W-:Y:S02]  /*08c0*/  IMAD.WIDE.U32 R40, R162, R61.reuse, c[0x0][0x188] ;  /* 0x00006200a2287625 */ /* 0x080fe400078e003d */
[----:B------:R-:W4:Y:S02]  /*08d0*/  LDG.E.128 R28, [R28.64] ;  /* 0x000000041c1c7981 */ /* 0x000f24000c1e1d00 */
[----:B------:R-:W-:-:S02]  /*08e0*/  IMAD.WIDE.U32 R32, R163, R61, c[0x0][0x188] ;  /* 0x00006200a3207625 */ /* 0x000fc400078e003d */
[----:B------:R-:W4:Y:S02]  /*08f0*/  LDG.E.128 R36, [R36.64] ;  /* 0x0000000424247981 */ /* 0x000f24000c1e1d00 */
[-C--:B------:R-:W-:Y:S02]  /*0900*/  IMAD.WIDE.U32 R48, R48, R61.reuse, c[0x0][0x188] ;  /* 0x0000620030307625 */ /* 0x080fe400078e003d */
[----:B------:R-:W4:Y:S02]  /*0910*/  LDG.E.128 R40, [R40.64] ;  /* 0x0000000428287981 */ /* 0x000f24000c1e1d00 */
[----:B------:R-:W-:Y:S02]  /*0920*/  IMAD.WIDE R62, R161, R62, c[0x0][0x1a8] ;  /* 0x00006a00a13e7625 */ /* 0x000fe400078e023e */
[----:B------:R-:W4:Y:S02]  /*0930*/  LDG.E.128 R32, [R32.64] ;  /* 0x0000000420207981 */ /* 0x000f24000c1e1d00 */
[----:B------:R-:W-:-:S02]  /*0940*/  IMAD.WIDE.U32 R44, R162, R61, c[0x0][0x208] ;  /* 0x00008200a22c7625 */ /* 0x000fc400078e003d */
[----:B------:R-:W4:Y:S04]  /*0950*/  LDG.E.128 R48, [R48.64] ;  /* 0x0000000430307981 */ /* 0x000f28000c1e1d00 */
[----:B------:R0:W4:Y:S04]  /*0960*/  LDG.E R62, [R62.64] ;  /* 0x000000043e3e7981 */ /* 0x000128000c1e1900 */
[----:B------:R-:W4:Y:S01]  /*0970*/  LDG.E.128 R44, [R44.64] ;  /* 0x000000042c2c7981 */ /* 0x000f22000c1e1d00 */
[----:B------:R-:W-:-:S05]  /*0980*/  IADD3 R60, R127, 0x60, RZ ;  /* 0x000000607f3c7810 */ /* 0x000fca0007ffe0ff */
[----:B------:R-:W-:-:S06]  /*0990*/  IMAD.WIDE.U32 R52, R60, R61, c[0x0][0x208] ;  /* 0x000082003c347625 */ /* 0x000fcc00078e003d */
[----:B------:R-:W4:Y:S01]  /*09a0*/  LDG.E.128 R52, [R52.64] ;  /* 0x0000000434347981 */ /* 0x000f22000c1e1d00 */
[----:B------:R-:W-:-:S04]  /*09b0*/  ISETP.NE.U32.AND P0, PT, RZ, c[0x0][0x218], PT ;  /* 0x00008600ff007a0c */ /* 0x000fc80003f05070 */
[----:B------:R-:W-:Y:S02]  /*09c0*/  ISETP.NE.AND.EX P0, PT, RZ, c[0x0][0x21c], PT, P0 ;  /* 0x00008700ff007a0c */ /* 0x000fe40003f05300 */
[----:B------:R-:W-:-:S11]  /*09d0*/  MOV R164, 0x3f800000 ;  /* 0x3f80000000a47802 */ /* 0x000fd60000000f00 */
[----:B-1----:R-:W-:-:S04]  /*09e0*/  @P0 IMAD.WIDE.U32 R58, R61, R162, c[0x0][0x218] ;  /* 0x000086003d3a0625 */ /* 0x002fc800078e00a2 */
[----:B0-----:R-:W-:Y:S01]  /*09f0*/  @P0 IMAD.WIDE.U32 R2, R127, R61, c[0x0][0x218] ;  /* 0x000086007f020625 */ /* 0x001fe200078e003d */
[----:B------:R0:W5:Y:S03]  /*0a00*/  @P0 LDG.E.128 R12, [R58.64] ;  /* 0x000000043a0c0981 */ /* 0x000166000c1e1d00 */
[----:B------:R-:W-:Y:S01]  /*0a10*/  @P0 IMAD.WIDE.U32 R56, R61, R163, c[0x0][0x218] ;  /* 0x000086003d380625 */ /* 0x000fe200078e00a3 */
[----:B------:R1:W5:Y:S03]  /*0a20*/  @P0 LDG.E.128 R4, [R2.64] ;  /* 0x0000000402040981 */ /* 0x000366000c1e1d00 */
[----:B------:R-:W-:Y:S01]  /*0a30*/  @P0 IMAD.WIDE.U32 R60, R60, R61, c[0x0][0x218] ;  /* 0x000086003c3c0625 */ /* 0x000fe200078e003d */
[----:B------:R0:W5:Y:S04]  /*0a40*/  @P0 LDG.E.128 R8, [R56.64] ;  /* 0x0000000438080981 */ /* 0x000168000c1e1d00 */
[----:B------:R0:W5:Y:S01]  /*0a50*/  @P0 LDG.E.128 R16, [R60.64] ;  /* 0x000000043c100981 */ /* 0x000162000c1e1d00 */
[----:B--2---:R-:W-:Y:S01]  /*0a60*/  @P1 HADD2.F32 R164, -RZ, R165.H0_H0 ;  /* 0x200000a5ffa41230 */ /* 0x004fe20000004100 */
[----:B------:R-:W-:Y:S01]  /*0a70*/  ISETP.NE.AND P1, PT, R168, RZ, PT ;  /* 0x000000ffa800720c */ /* 0x000fe20003f25270 */
[----:B---3--:R-:W-:-:S02]  /*0a80*/  HADD2.F32 R165, -RZ, R24.H0_H0 ;  /* 0x20000018ffa57230 */ /* 0x008fc40000004100 */
[----:B------:R-:W-:Y:S01]  /*0a90*/  HADD2.F32 R24, -RZ, R24.H1_H1 ;  /* 0x30000018ff187230 */ /* 0x000fe20000004100 */
[----:B----4-:R-:W-:Y:S01]  /*0aa0*/  FSEL R182, R178, RZ, !P1 ;  /* 0x000000ffb2b67208 */ /* 0x010fe20004800000 */
[--C-:B------:R-:W-:Y:S02]  /*0ab0*/  HADD2.F32 R177, -RZ, R26.reuse.H0_H0 ;  /* 0x2000001affb17230 */ /* 0x100fe40000004100 */
[----:B------:R-:W-:Y:S02]  /*0ac0*/  HADD2.F32 R26, -RZ, R26.H1_H1 ;  /* 0x3000001aff1a7230 */ /* 0x000fe40000004100 */
[--C-:B------:R-:W-:Y:S02]  /*0ad0*/  HADD2.F32 R63, -RZ, R31.reuse.H0_H0 ;  /* 0x2000001fff3f7230 */ /* 0x100fe40000004100 */
[----:B0-----:R-:W-:Y:S01]  /*0ae0*/  HADD2.F32 R58, -RZ, R31.H1_H1 ;  /* 0x3000001fff3a7230 */ /* 0x001fe20000004100 */
[----:B------:R-:W-:Y:S01]  /*0af0*/  FADD.FTZ R31, -R182, R24 ;  /* 0x00000018b61f7221 */ /* 0x000fe20000010100 */
[----:B------:R-:W-:-:S02]  /*0b00*/  HADD2.F32 R185, -RZ, R28.H0_H0 ;  /* 0x2000001cffb97230 */ /* 0x000fc40000004100 */
[--C-:B------:R-:W-:Y:S02]  /*0b10*/  HADD2.F32 R183, -RZ, R38.reuse.H0_H0 ;  /* 0x20000026ffb77230 */ /* 0x100fe40000004100 */
[----:B------:R-:W-:Y:S02]  /*0b20*/  HADD2.F32 R172, -RZ, R38.H1_H1 ;  /* 0x30000026ffac7230 */ /* 0x000fe40000004100 */
[--C-:B------:R-:W-:Y:S02]  /*0b30*/  HADD2.F32 R171, -RZ, R25.reuse.H0_H0 ;  /* 0x20000019ffab7230 */ /* 0x100fe40000004100 */
[----:B------:R-:W-:Y:S01]  /*0b40*/  HADD2.F32 R174, -RZ, R25.H1_H1 ;  /* 0x30000019ffae7230 */ /* 0x000fe20000004100 */
[----:B------:R-:W-:Y:S01]  /*0b50*/  FADD.FTZ R25, -R182, R165 ;  /* 0x000000a5b6197221 */ /* 0x000fe20000010100 */
[----:B------:R-:W-:Y:S02]  /*0b60*/  HADD2.F32 R38, -RZ, R43.H0_H0 ;  /* 0x2000002bff267230 */ /* 0x000fe40000004100 */
[----:B-1----:R-:W-:-:S02]  /*0b70*/  HADD2.F32 R2, -RZ, R27.H0_H0 ;  /* 0x2000001bff027230 */ /* 0x002fc40000004100 */
[----:B------:R-:W-:Y:S02]  /*0b80*/  HADD2.F32 R3, -RZ, R27.H1_H1 ;  /* 0x3000001bff037230 */ /* 0x000fe40000004100 */
[--C-:B------:R-:W-:Y:S02]  /*0b90*/  HADD2.F32 R181, -RZ, R29.reuse.H0_H0 ;  /* 0x2000001dffb57230 */ /* 0x100fe40000004100 */
[----:B------:R-:W-:Y:S02]  /*0ba0*/  HADD2.F32 R169, -RZ, R29.H1_H1 ;  /* 0x3000001dffa97230 */ /* 0x000fe40000004100 */
[----:B------:R-:W-:Y:S01]  /*0bb0*/  HADD2.F32 R43, -RZ, R43.H1_H1 ;  /* 0x3000002bff2b7230 */ /* 0x000fe20000004100 */
[----:B------:R-:W-:Y:S01]  /*0bc0*/  FADD.FTZ R199, -R182, R26 ;  /* 0x0000001ab6c77221 */ /* 0x000fe20000010100 */
[----:B------:R-:W-:Y:S01]  /*0bd0*/  HADD2.F32 R27, -RZ, R28.H1_H1 ;  /* 0x3000001cff1b7230 */ /* 0x000fe20000004100 */
[----:B------:R-:W-:Y:S01]  /*0be0*/  FMUL.FTZ R24, R62, R31 ;  /* 0x0000001f3e187220 */ /* 0x000fe20000410000 */
[----:B------:R-:W-:-:S02]  /*0bf0*/  HADD2.F32 R29, -RZ, R33.H0_H0 ;  /* 0x20000021ff1d7230 */ /* 0x000fc40000004100 */
[----:B------:R-:W-:Y:S01]  /*0c00*/  HADD2.F32 R178, -RZ, R50.H0_H0 ;  /* 0x20000032ffb27230 */ /* 0x000fe20000004100 */
[----:B------:R-:W-:Y:S01]  /*0c10*/  FMUL.FTZ R26, R160, R185 ;  /* 0x000000b9a01a7220 */ /* 0x000fe20000410000 */
[--C-:B------:R-:W-:Y:S02]  /*0c20*/  HADD2.F32 R179, -RZ, R37.reuse.H0_H0 ;  /* 0x20000025ffb37230 */ /* 0x100fe40000004100 */
[----:B------:R-:W-:Y:S02]  /*0c30*/  HADD2.F32 R60, -RZ, R37.H1_H1 ;  /* 0x30000025ff3c7230 */ /* 0x000fe40000004100 */
[--C-:B------:R-:W-:Y:S02]  /*0c40*/  HADD2.F32 R197, -RZ, R42.reuse.H0_H0 ;  /* 0x2000002affc57230 */ /* 0x100fe40000004100 */
[----:B------:R-:W-:Y:S02]  /*0c50*/  HADD2.F32 R193, -RZ, R42.H1_H1 ;  /* 0x3000002affc17230 */ /* 0x000fe40000004100 */
[----:B------:R-:W-:Y:S01]  /*0c60*/  HADD2.F32 R180, -RZ, R51.H0_H0 ;  /* 0x20000033ffb47230 */ /* 0x000fe20000004100 */
[----:B------:R-:W-:Y:S01]  /*0c70*/  FMUL.FTZ R25, R62, R25 ;  /* 0x000000193e197220 */ /* 0x000fe20000410000 */
[----:B------:R-:W-:-:S02]  /*0c80*/  HADD2.F32 R61, -RZ, R35.H0_H0 ;  /* 0x20000023ff3d7230 */ /* 0x000fc40000004100 */
[--C-:B------:R-:W-:Y:S02]  /*0c90*/  HADD2.F32 R175, -RZ, R36.reuse.H0_H0 ;  /* 0x20000024ffaf7230 */ /* 0x100fe40000004100 */
[----:B------:R-:W-:Y:S02]  /*0ca0*/  HADD2.F32 R56, -RZ, R36.H1_H1 ;  /* 0x30000024ff387230 */ /* 0x000fe40000004100 */
[--C-:B------:R-:W-:Y:S02]  /*0cb0*/  HADD2.F32 R37, -RZ, R41.reuse.H0_H0 ;  /* 0x20000029ff257230 */ /* 0x100fe40000004100 */
[----:B------:R-:W-:Y:S01]  /*0cc0*/  HADD2.F32 R195, -RZ, R41.H1_H1 ;  /* 0x30000029ffc37230 */ /* 0x000fe20000004100 */
[----:B------:R-:W-:Y:S01]  /*0cd0*/  FADD.FTZ R41, -R182, R171 ;  /* 0x000000abb6297221 */ /* 0x000fe20000010100 */
[--C-:B------:R-:W-:Y:S02]  /*0ce0*/  HADD2.F32 R191, -RZ, R44.reuse.H0_H0 ;  /* 0x2000002cffbf7230 */ /* 0x100fe40000004100 */
[----:B------:R-:W-:-:S02]  /*0cf0*/  HADD2.F32 R170, -RZ, R44.H1_H1 ;  /* 0x3000002cffaa7230 */ /* 0x000fc40000004100 */
[--C-:B------:R-:W-:Y:S02]  /*0d00*/  HADD2.F32 R173, -RZ, R45.reuse.H0_H0 ;  /* 0x2000002dffad7230 */ /* 0x100fe40000004100 */
[----:B------:R-:W-:Y:S01]  /*0d10*/  HADD2.F32 R42, -RZ, R45.H1_H1 ;  /* 0x3000002dff2a7230 */ /* 0x000fe20000004100 */
[----:B------:R-:W-:Y:S01]  /*0d20*/  FADD.FTZ R171, -R182, R43 ;  /* 0x0000002bb6ab7221 */ /* 0x000fe20000010100 */
[----:B------:R-:W-:Y:S02]  /*0d30*/  HADD2.F32 R28, -RZ, R32.H0_H0 ;  /* 0x20000020ff1c7230 */ /* 0x000fe40000004100 */
[----:B------:R-:W-:Y:S02]  /*0d40*/  HADD2.F32 R57, -RZ, R33.H1_H1 ;  /* 0x30000021ff397230 */ /* 0x000fe40000004100 */
[----:B------:R-:W-:Y:S02]  /*0d50*/  HADD2.F32 R59, -RZ, R34.H0_H0 ;  /* 0x20000022ff3b7230 */ /* 0x000fe40000004100 */
[----:B------:R-:W-:-:S02]  /*0d60*/  HADD2.F32 R35, -RZ, R35.H1_H1 ;  /* 0x30000023ff237230 */ /* 0x000fc40000004100 */
[----:B------:R-:W-:Y:S02]  /*0d70*/  HADD2.F32 R36, -RZ, R40.H0_H0 ;  /* 0x20000028ff247230 */ /* 0x000fe40000004100 */
[----:B------:R-:W-:Y:S02]  /*0d80*/  HADD2.F32 R44, -RZ, R48.H0_H0 ;  /* 0x20000030ff2c7230 */ /* 0x000fe40000004100 */
[----:B------:R-:W-:Y:S01]  /*0d90*/  HADD2.F32 R45, -RZ, R49.H0_H0 ;  /* 0x20000031ff2d7230 */ /* 0x000fe20000004100 */
[C---:B------:R-:W-:Y:S01]  /*0da0*/  FADD.FTZ R209, -R182.reuse, R29 ;  /* 0x0000001db6d17221 */ /* 0x040fe20000010100 */
[----:B------:R-:W-:Y:S01]  /*0db0*/  HADD2.F32 R32, -RZ, R32.H1_H1 ;  /* 0x30000020ff207230 */ /* 0x000fe20000004100 */
[----:B------:R-:W-:Y:S01]  /*0dc0*/  FADD.FTZ R43, -R182, R178 ;  /* 0x000000b2b62b7221 */ /* 0x000fe20000010100 */
[----:B------:R-:W-:Y:S01]  /*0dd0*/  HADD2.F32 R34, -RZ, R34.H1_H1 ;  /* 0x30000022ff227230 */ /* 0x000fe20000004100 */
[----:B------:R-:W-:Y:S01]  /*0de0*/  FADD.FTZ R124, R27, R124 ;  /* 0x0000007c1b7c7221 */ /* 0x000fe20000010000 */
[----:B------:R-:W-:Y:S01]  /*0df0*/  HADD2.F32 R40, -RZ, R40.H1_H1 ;  /* 0x30000028ff287230 */ /* 0x000fe20000004100 */
[----:B------:R-:W-:Y:S01]  /*0e00*/  FFMA.FTZ R125, R24, R27, R125 ;  /* 0x0000001b187d7223 */ /* 0x000fe2000001007d */
[----:B------:R-:W-:-:S02]  /*0e10*/  HADD2.F32 R48, -RZ, R48.H1_H1 ;  /* 0x30000030ff307230 */ /* 0x000fc40000004100 */
[----:B------:R-:W-:Y:S02]  /*0e20*/  HADD2.F32 R49, -RZ, R49.H1_H1 ;  /* 0x30000031ff317230 */ /* 0x000fe40000004100 */
[----:B------:R-:W-:Y:S02]  /*0e30*/  HADD2.F32 R50, -RZ, R50.H1_H1 ;  /* 0x30000032ff327230 */ /* 0x000fe40000004100 */
[----:B------:R-:W-:Y:S01]  /*0e40*/  HADD2.F32 R51, -RZ, R51.H1_H1 ;  /* 0x30000033ff337230 */ /* 0x000fe20000004100 */
[C---:B------:R-:W-:Y:S01]  /*0e50*/  FADD.FTZ R29, -R182.reuse, R180 ;  /* 0x000000b4b61d7221 */ /* 0x040fe20000010100 */
        /* <DEDUP_REMOVED lines=30> */
[----:B------:R-:W-:Y:S02]  /*1040*/  FADD.FTZ R3, -R182, R51 ;  /* 0x00000033b6037221 */ /* 0x000fe40000010100 */
[----:B------:R-:W-:-:S02]  /*1050*/  FMUL.FTZ R31, R158, R181 ;  /* 0x000000b59e1f7220 */ /* 0x000fc40000410000 */
[----:B------:R-:W-:Y:S02]  /*1060*/  FADD.FTZ R182, R178, R27 ;  /* 0x0000001bb2b67221 */ /* 0x000fe40000010000 */
[----:B------:R-:W-:Y:S02]  /*1070*/  FMUL.FTZ R28, R62, R41 ;  /* 0x000000293e1c7220 */ /* 0x000fe40000410000 */
[----:B------:R-:W-:Y:S02]  /*1080*/  FFMA.FTZ R180, R24, R27, R180 ;  /* 0x0000001b18b47223 */ /* 0x000fe400000100b4 */
[----:B------:R-:W-:Y:S02]  /*1090*/  FMUL.FTZ R41, R157, R169 ;  /* 0x000000a99d297220 */ /* 0x000fe40000410000 */
[----:B------:R-:W-:Y:S02]  /*10a0*/  FADD.FTZ R182, R182, R31 ;  /* 0x0000001fb6b67221 */ /* 0x000fe40000010000 */
[----:B------:R-:W-:-:S02]  /*10b0*/  FMUL.FTZ R32, R62, R47 ;  /* 0x0000002f3e207220 */ /* 0x000fc40000410000 */
[----:B------:R-:W-:Y:S02]  /*10c0*/  FFMA.FTZ R180, R28, R31, R180 ;  /* 0x0000001f1cb47223 */ /* 0x000fe400000100b4 */
[----:B------:R-:W-:Y:S02]  /*10d0*/  FMUL.FTZ R47, R156, R167 ;  /* 0x000000a79c2f7220 */ /* 0x000fe40000410000 */
[----:B------:R-:W-:Y:S02]  /*10e0*/  FADD.FTZ R182, R182, R41 ;  /* 0x00000029b6b67221 */ /* 0x000fe40000010000 */
[----:B------:R-:W-:Y:S02]  /*10f0*/  FMUL.FTZ R34, R62, R189 ;  /* 0x000000bd3e227220 */ /* 0x000fe40000410000 */
[----:B------:R-:W-:Y:S01]  /*1100*/  FFMA.FTZ R180, R32, R41, R180 ;  /* 0x0000002920b47223 */ /* 0x000fe200000100b4 */
[--C-:B------:R-:W-:Y:S01]  /*1110*/  HADD2.F32 R51, -RZ, R53.reuse.H0_H0 ;  /* 0x20000035ff337230 */ /* 0x100fe20000004100 */
[----:B------:R-:W-:Y:S01]  /*1120*/  FADD.FTZ R182, R182, R47 ;  /* 0x0000002fb6b67221 */ /* 0x000fe20000010000 */
[----:B------:R-:W-:Y:S01]  /*1130*/  HADD2.F32 R38, -RZ, R53.H1_H1 ;  /* 0x30000035ff267230 */ /* 0x000fe20000004100 */
[----:B------:R-:W-:-:S02]  /*1140*/  FMUL.FTZ R53, R155, R166 ;  /* 0x000000a69b357220 */ /* 0x000fc40000410000 */
[----:B------:R-:W-:Y:S02]  /*1150*/  FMUL.FTZ R36, R62, R199 ;  /* 0x000000c73e247220 */ /* 0x000fe40000410000 */
[----:B------:R-:W-:Y:S01]  /*1160*/  FFMA.FTZ R180, R34, R47, R180 ;  /* 0x0000002f22b47223 */ /* 0x000fe200000100b4 */
[--C-:B------:R-:W-:Y:S01]  /*1170*/  HADD2.F32 R37, -RZ, R55.reuse.H0_H0 ;  /* 0x20000037ff257230 */ /* 0x100fe20000004100 */
[----:B------:R-:W-:Y:S01]  /*1180*/  FMUL.FTZ R40, R62, R201 ;  /* 0x000000c93e287220 */ /* 0x000fe20000410000 */
[----:B------:R-:W-:Y:S01]  /*1190*/  HADD2.F32 R2, -RZ, R55.H1_H1 ;  /* 0x30000037ff027230 */ /* 0x000fe20000004100 */
        /* <DEDUP_REMOVED lines=22> */
[----:B------:R-:W-:Y:S01]  /*1300*/  FFMA.FTZ R0, R169, R56, R0 ;  /* 0x00000038a9007223 */ /* 0x000fe20000010000 */
[--C-:B------:R-:W-:Y:S01]  /*1310*/  HADD2.F32 R187, -RZ, R39.reuse.H0_H0 ;  /* 0x20000027ffbb7230 */ /* 0x100fe20000004100 */
[----:B------:R-:W-:Y:S01]  /*1320*/  FADD.FTZ R88, R175, R88 ;  /* 0x00000058af587221 */ /* 0x000fe20000010000 */
[----:B------:R-:W-:Y:S01]  /*1330*/  HADD2.F32 R176, -RZ, R39.H1_H1 ;  /* 0x30000027ffb07230 */ /* 0x000fe20000004100 */
[----:B------:R-:W-:Y:S02]  /*1340*/  FFMA.FTZ R64, R167, R175, R64 ;  /* 0x000000afa7407223 */ /* 0x000fe40000010040 */
[----:B------:R-:W-:Y:S02]  /*1350*/  FMUL.FTZ R56, R150, R179 ;  /* 0x000000b396387220 */ /* 0x000fe40000410000 */
[----:B------:R-:W-:Y:S01]  /*1360*/  FADD.FTZ R199, R199, R50 ;  /* 0x00000032c7c77221 */ /* 0x000fe20000010000 */
[----:B------:R-:W-:Y:S01]  /*1370*/  HADD2.F32 R39, -RZ, R46.H0_H0 ;  /* 0x2000002eff277230 */ /* 0x000fe20000004100 */
[----:B------:R-:W-:-:S02]  /*1380*/  FMUL.FTZ R175, R62, R209 ;  /* 0x000000d13eaf7220 */ /* 0x000fc40000410000 */
[----:B------:R-:W-:Y:S02]  /*1390*/  FFMA.FTZ R182, R169, R50, R182 ;  /* 0x00000032a9b67223 */ /* 0x000fe400000100b6 */
        /* <DEDUP_REMOVED lines=8> */
[----:B------:R-:W-:Y:S02]  /*1420*/  FMUL.FTZ R58, R62, R211 ;  /* 0x000000d33e3a7220 */ /* 0x000fe40000410000 */
[----:B------:R-:W-:Y:S02]  /*1430*/  FFMA.FTZ R182, R175, R56, R182 ;  /* 0x00000038afb67223 */ /* 0x000fe400000100b6 */
        /* <DEDUP_REMOVED lines=34> */
[----:B------:R-:W-:Y:S02]  /*1660*/  FADD.FTZ R94, R187, R94 ;  /* 0x0000005ebb5e7221 */ /* 0x000fe40000010000 */
[----:B------:R-:W-:Y:S02]  /*1670*/  FMUL.FTZ R172, R62, R219 ;  /* 0x000000db3eac7220 */ /* 0x000fe40000410000 */
[----:B------:R-:W-:-:S02]  /*1680*/  FFMA.FTZ R70, R185, R187, R70 ;  /* 0x000000bbb9467223 */ /* 0x000fc40000010046 */
[----:B------:R-:W-:Y:S02]  /*1690*/  FMUL.FTZ R187, R145, R176 ;  /* 0x000000b091bb7220 */ /* 0x000fe40000410000 */
[----:B------:R-:W-:Y:S02]  /*16a0*/  FADD.FTZ R184, R33, R174 ;  /* 0x000000ae21b87221 */ /* 0x000fe40000010000 */
[C---:B------:R-:W-:Y:S02]  /*16b0*/  FMUL.FTZ R189, R62.reuse, R221 ;  /* 0x000000dd3ebd7220 */ /* 0x040fe40000410000 */
[----:B------:R-:W-:Y:S02]  /*16c0*/  FFMA.FTZ R39, R185, R174, R39 ;  /* 0x000000aeb9277223 */ /* 0x000fe40000010027 */
[----:B------:R-:W-:Y:S02]  /*16d0*/  FMUL.FTZ R178, R62, R223 ;  /* 0x000000df3eb27220 */ /* 0x000fe40000410000 */
[----:B------:R-:W-:-:S02]  /*16e0*/  FADD.FTZ R93, R176, R93 ;  /* 0x0000005db05d7221 */ /* 0x000fc40000010000 */
[----:B------:R-:W-:Y:S02]  /*16f0*/  FFMA.FTZ R69, R172, R176, R69 ;  /* 0x000000b0ac457223 */ /* 0x000fe40000010045 */
[-C--:B------:R-:W-:Y:S02]  /*1700*/  FMUL.FTZ R176, R144, R191.reuse ;  /* 0x000000bf90b07220 */ /* 0x080fe40000410000 */
[----:B------:R-:W-:Y:S02]  /*1710*/  FADD.FTZ R33, R184, R187 ;  /* 0x000000bbb8217221 */ /* 0x000fe40000010000 */
[----:B------:R-:W-:Y:S02]  /*1720*/  FADD.FTZ R96, R191, R96 ;  /* 0x00000060bf607221 */ /* 0x000fe40000010000 */
[----:B------:R-:W-:Y:S02]  /*1730*/  FFMA.FTZ R72, R189, R191, R72 ;  /* 0x000000bfbd487223 */ /* 0x000fe40000010048 */
[----:B------:R-:W-:-:S02]  /*1740*/  FFMA.FTZ R39, R172, R187, R39 ;  /* 0x000000bbac277223 */ /* 0x000fc40000010027 */
[----:B------:R-:W-:Y:S02]  /*1750*/  FADD.FTZ R95, R170, R95 ;  /* 0x0000005faa5f7221 */ /* 0x000fe40000010000 */
[-C--:B------:R-:W-:Y:S02]  /*1760*/  FFMA.FTZ R71, R178, R170.reuse, R71 ;  /* 0x000000aab2477223 */ /* 0x080fe40000010047 */
        /* <DEDUP_REMOVED lines=9> */
[----:B------:R-:W-:Y:S01]  /*1800*/  FADD.FTZ R186, R186, R173 ;  /* 0x000000adbaba7221 */ /* 0x000fe20000010000 */
[----:B------:R-:W-:Y:S01]  /*1810*/  HADD2.F32 R46, -RZ, R46.H1_H1 ;  /* 0x3000002eff2e7230 */ /* 0x000fe20000004100 */
[----:B------:R-:W-:-:S02]  /*1820*/  FFMA.FTZ R33, R170, R173, R33 ;  /* 0x000000adaa217223 */ /* 0x000fc40000010021 */
        /* <DEDUP_REMOVED lines=10> */
[----:B------:R-:W-:Y:S01]  /*18d0*/  FFMA.FTZ R33, R193, R46, R33 ;  /* 0x0000002ec1217223 */ /* 0x000fe20000010021 */
[----:B------:R-:W-:Y:S01]  /*18e0*/  HADD2.F32 R61, -RZ, R52.H0_H0 ;  /* 0x20000034ff3d7230 */ /* 0x000fe20000004100 */
[----:B------:R-:W-:-:S02]  /*18f0*/  FADD.FTZ R101, R30, R101 ;  /* 0x000000651e657221 */ /* 0x000fc40000010000 */
[-C--:B------:R-:W-:Y:S02]  /*1900*/  FFMA.FTZ R77, R171, R30.reuse, R77 ;  /* 0x0000001eab4d7223 */ /* 0x080fe4000001004d */
[----:B------:R-:W-:Y:S02]  /*1910*/  FMUL.FTZ R30, R137, R30 ;  /* 0x0000001e891e7220 */ /* 0x000fe40000410000 */
[----:B------:R-:W-:Y:S02]  /*1920*/  FMUL.FTZ R184, R62, R165 ;  /* 0x000000a53eb87220 */ /* 0x000fe40000410000 */
[----:B------:R-:W-:Y:S02]  /*1930*/  FADD.FTZ R39, R39, R182 ;  /* 0x000000b627277221 */ /* 0x000fe40000010000 */
[----:B------:R-:W-:Y:S01]  /*1940*/  FFMA.FTZ R33, R177, R182, R33 ;  /* 0x000000b6b1217223 */ /* 0x000fe20000010021 */
[----:B------:R-:W-:Y:S01]  /*1950*/  HADD2.F32 R52, -RZ, R52.H1_H1 ;  /* 0x30000034ff347230 */ /* 0x000fe20000004100 */
[----:B------:R-:W-:-:S02]  /*1960*/  FADD.FTZ R104, R61, R104 ;  /* 0x000000683d687221 */ /* 0x000fc40000010000 */
[----:B------:R-:W-:Y:S02]  /*1970*/  FFMA.FTZ R80, R184, R61, R80 ;  /* 0x0000003db8507223 */ /* 0x000fe40000010050 */
[----:B------:R-:W-:Y:S02]  /*1980*/  FMUL.FTZ R59, R62, R59 ;  /* 0x0000003b3e3b7220 */ /* 0x000fe40000410000 */
[----:B------:R-:W-:Y:S02]  /*1990*/  FADD.FTZ R190, R39, R30 ;  /* 0x0000001e27be7221 */ /* 0x000fe40000010000 */
[----:B------:R-:W-:Y:S02]  /*19a0*/  FMUL.FTZ R61, R136, R61 ;  /* 0x0000003d883d7220 */ /* 0x000fe40000410000 */
        /* <DEDUP_REMOVED lines=45> */
[----:B------:R-:W-:Y:S01]  /*1c80*/  FFMA.FTZ R39, R192, R29, R39 ;  /* 0x0000001dc0277223 */ /* 0x000fe20000010027 */
[----:B------:R-:W-:Y:S05]  /*1c90*/  BRA.DIV ~URZ, `(.L_x_1392) ;  /* 0x000023d27f007947 */ /* 0x000fea000b800000 */
[----:B------:R0:W1:Y:S02]  /*1ca0*/  SHFL.BFLY PT, R33, R198, 0x1, 0x1f ;  /* 0x0c201f00c6217f89 */ /* 0x00006400000e0000 */
.L_x_1396:
        /* <DEDUP_REMOVED lines=18> */
.L_x_1397:
[----:B--2---:R-:W-:Y:S01]  /*1dd0*/  FADD.FTZ R198, R198, R39 ;  /* 0x00000027c6c67221 */ /* 0x004fe20000010000 */
[----:B0-----:R-:W-:Y:S01]  /*1de0*/  LOP3.LUT R39, R111, 0x1f, RZ, 0xc0, !PT ;  /* 0x0000001f6f277812 */ /* 0x001fe200078ec0ff */
[----:B-1----:R-:W-:Y:S02]  /*1df0*/  FADD.FTZ R2, R2, R43 ;  /* 0x0000002b02027221 */ /* 0x002fe40000010000 */
[----:B------:R-:W-:Y:S02]  /*1e00*/  FMUL.FTZ R198, R198, c[0x0][0x1e0] ;  /* 0x00007800c6c67a20 */ /* 0x000fe40000410000 */
[----:B------:R-:W-:Y:S02]  /*1e10*/  IMAD R3, R161, c[0x0][0x168], RZ ;  /* 0x00005a00a1037a24 */ /* 0x000fe400078e02ff */
[----:B------:R-:W-:Y:S01]  /*1e20*/  FMUL.FTZ R33, R2, c[0x0][0x1e0] ;  /* 0x0000780002217a20 */ /* 0x000fe20000410000 */
[----:B------:R-:W-:Y:S02]  /*1e30*/  FSEL R198, R198, RZ, !P1 ;  /* 0x000000ffc6c67208 */ /* 0x000fe40004800000 */
[----:B------:R-:W-:-:S02]  /*1e40*/  SHF.R.S32.HI R194, RZ, 0x1f, R3 ;  /* 0x0000001fffc27819 */ /* 0x000fc40000011403 */
[----:B------:R-:W-:Y:S01]  /*1e50*/  ISETP.NE.U32.AND P1, PT, RZ, c[0x0][0x258], PT ;  /* 0x00009600ff007a0c */ /* 0x000fe20003f25070 */
[--C-:B------:R-:W-:Y:S01]  /*1e60*/  FFMA.FTZ R34, R34, R33, R198.reuse ;  /* 0x0000002122227223 */ /* 0x100fe200000100c6 */
[----:B------:R-:W-:Y:S01]  /*1e70*/  LEA.HI R194, R194, R3, RZ, 0x3 ;  /* 0x00000003c2c27211 */ /* 0x000fe200078f18ff */
[-CC-:B------:R-:W-:Y:S01]  /*1e80*/  FFMA.FTZ R40, R40, R33.reuse, R198.reuse ;  /* 0x0000002128287223 */ /* 0x180fe200000100c6 */
[----:B------:R-:W-:Y:S01]  /*1e90*/  ISETP.NE.AND.EX P1, PT, RZ, c[0x0][0x25c], PT, P1 ;  /* 0x00009700ff007a0c */ /* 0x000fe20003f25310 */
[-CC-:B------:R-:W-:Y:S02]  /*1ea0*/  FFMA.FTZ R24, R24, R33.reuse, R198.reuse ;  /* 0x0000002118187223 */ /* 0x180fe400000100c6 */
[--C-:B------:R-:W-:Y:S01]  /*1eb0*/  FFMA.FTZ R2, R32, R33, R198.reuse ;  /* 0x0000002120027223 */ /* 0x100fe200000100c6 */
[----:B------:R-:W-:Y:S01]  /*1ec0*/  LEA.HI.SX32 R32, R194, R39, 0x1d ;  /* 0x00000027c2207211 */ /* 0x000fe200078feaff */
[-CC-:B------:R-:W-:Y:S02]  /*1ed0*/  FFMA.FTZ R44, R44, R33.reuse, R198.reuse ;  /* 0x000000212c2c7223 */ /* 0x180fe400000100c6 */
[----:B------:R-:W-:-:S02]  /*1ee0*/  FFMA.FTZ R167, R167, R33, R198 ;  /* 0x00000021a7a77223 */ /* 0x000fc400000100c6 */
[----:B------:R-:W-:Y:S02]  /*1ef0*/  FADD.FTZ R47, R47, -R34 ;  /* 0x800000222f2f7221 */ /* 0x000fe40000010000 */
[----:B------:R-:W-:Y:S02]  /*1f00*/  FADD.FTZ R55, R55, -R40 ;  /* 0x8000002837377221 */ /* 0x000fe40000010000 */
        /* <DEDUP_REMOVED lines=25> */
[----:B------:R-:W-:Y:S02]  /*20a0*/  FFMA.FTZ R192, R192, R33, R198 ;  /* 0x00000021c0c07223 */ /* 0x000fe400000100c6 */
[----:B------:R-:W-:Y:S01]  /*20b0*/  FADD.FTZ R27, R27, -R24 ;  /* 0x800000181b1b7221 */ /* 0x000fe20000010000 */
[----:B-----5:R-:W-:Y:S01]  /*20c0*/  @P0 HADD2.F32 R24, -RZ, R7.H0_H0 ;  /* 0x20000007ff180230 */ /* 0x020fe20000004100 */
[----:B------:R-:W-:Y:S01]  /*20d0*/  FADD.FTZ R41, R41, -R2 ;  /* 0x8000000229297221 */ /* 0x000fe20000010000 */
[----:B------:R-:W-:Y:S01]  /*20e0*/  @P0 HADD2.F32 R2, -RZ, R6.H0_H0 ;  /* 0x20000006ff020230 */ /* 0x000fe20000004100 */
[----:B------:R-:W-:-:S02]  /*20f0*/  FADD.FTZ R33, R63, -R44 ;  /* 0x8000002c3f217221 */ /* 0x000fc40000010000 */
[----:B------:R-:W-:Y:S02]  /*2100*/  FADD.FTZ R35, R48, -R167 ;  /* 0x800000a730237221 */ /* 0x000fe40000010000 */
[C---:B------:R-:W-:Y:S02]  /*2110*/  FMUL.FTZ R63, R62.reuse, R47 ;  /* 0x0000002f3e3f7220 */ /* 0x040fe40000410000 */
[----:B------:R-:W-:Y:S02]  /*2120*/  FMUL.FTZ R167, R62, R55 ;  /* 0x000000373ea77220 */ /* 0x000fe40000410000 */
[----:B------:R-:W-:Y:S01]  /*2130*/  FADD.FTZ R25, R26, -R25 ;  /* 0x800000191a197221 */ /* 0x000fe20000010000 */
[----:B------:R-:W-:Y:S01]  /*2140*/  @P0 HADD2.F32 R26, -RZ, R7.H1_H1 ;  /* 0x30000007ff1a0230 */ /* 0x000fe20000004100 */
[----:B------:R-:W-:Y:S01]  /*2150*/  @P0 FADD.FTZ R167, R167, R24 ;  /* 0x00000018a7a70221 */ /* 0x000fe20000010000 */
[--C-:B------:R-:W-:Y:S01]  /*2160*/  @P0 HADD2.F32 R24, -RZ, R4.reuse.H1_H1 ;  /* 0x30000004ff180230 */ /* 0x100fe20000004100 */
[----:B------:R-:W-:Y:S01]  /*2170*/  @P0 FADD.FTZ R63, R63, R2 ;  /* 0x000000023f3f0221 */ /* 0x000fe20000010000 */
[----:B------:R-:W-:Y:S01]  /*2180*/  @P0 HADD2.F32 R2, -RZ, R4.H0_H0 ;  /* 0x20000004ff020230 */ /* 0x000fe20000004100 */
[C---:B------:R-:W-:Y:S01]  /*2190*/  FMUL.FTZ R25, R62.reuse, R25 ;  /* 0x000000193e197220 */ /* 0x040fe20000410000 */
[----:B------:R-:W-:Y:S01]  /*21a0*/  @P1 F2FP.PACK_AB R40, RZ, R167 ;  /* 0x000000a7ff28123e */ /* 0x000fe200000000ff */
[----:B------:R-:W-:-:S02]  /*21b0*/  FMUL.FTZ R27, R62, R27 ;  /* 0x0000001b3e1b7220 */ /* 0x000fc40000410000 */
[----:B------:R-:W-:Y:S01]  /*21c0*/  FADD.FTZ R39, R50, -R169 ;  /* 0x800000a932277221 */ /* 0x000fe20000010000 */
[----:B------:R-:W-:Y:S01]  /*21d0*/  @P1 PRMT R23, R40, 0x7610, R23 ;  /* 0x0000761028171816 */ /* 0x000fe20000000017 */
[----:B------:R-:W-:Y:S01]  /*21e0*/  FADD.FTZ R31, R31, -R28 ;  /* 0x8000001c1f1f7221 */ /* 0x000fe20000010000 */
[----:B------:R-:W-:Y:S01]  /*21f0*/  @P0 HADD2.F32 R28, -RZ, R5.H1_H1 ;  /* 0x30000005ff1c0230 */ /* 0x000fe20000004100 */
[----:B------:R-:W-:Y:S02]  /*2200*/  FADD.FTZ R175, R56, -R175 ;  /* 0x800000af38af7221 */ /* 0x000fe40000010000 */
[----:B------:R-:W-:Y:S02]  /*2210*/  FADD.FTZ R179, R166, -R179 ;  /* 0x800000b3a6b37221 */ /* 0x000fe40000010000 */
[----:B------:R-:W-:Y:S02]  /*2220*/  FMUL.FTZ R169, R62, R33 ;  /* 0x000000213ea97220 */ /* 0x000fe40000410000 */
[----:B------:R-:W-:-:S02]  /*2230*/  FADD.FTZ R211, R29, -R192 ;  /* 0x800000c01dd37221 */ /* 0x000fc40000010000 */
[----:B------:R-:W-:Y:S02]  /*2240*/  FMUL.FTZ R29, R62, R41 ;  /* 0x000000293e1d7220 */ /* 0x000fe40000410000 */
[----:B------:R-:W-:Y:S01]  /*2250*/  @P0 FADD.FTZ R25, R25, R2 ;  /* 0x0000000219190221 */ /* 0x000fe20000010000 */
[----:B------:R-:W-:Y:S01]  /*2260*/  @P0 HADD2.F32 R2, -RZ, R9.H0_H0 ;  /* 0x20000009ff020230 */ /* 0x000fe20000004100 */
[----:B------:R-:W-:Y:S01]  /*2270*/  @P0 FADD.FTZ R27, R27, R24 ;  /* 0x000000181b1b0221 */ /* 0x000fe20000010000 */
[----:B------:R-:W-:Y:S01]  /*2280*/  @P0 HADD2.F32 R24, -RZ, R10.H0_H0 ;  /* 0x2000000aff180230 */ /* 0x000fe20000004100 */
[----:B------:R-:W-:Y:S02]  /*2290*/  FADD.FTZ R185, R174, -R185 ;  /* 0x800000b9aeb97221 */ /* 0x000fe40000010000 */
[C---:B------:R-:W-:Y:S02]  /*22a0*/  FMUL.FTZ R175, R62.reuse, R175 ;  /* 0x000000af3eaf7220 */ /* 0x040fe40000410000 */
[----:B------:R-:W-:-:S02]  /*22b0*/  FMUL.FTZ R179, R62, R179 ;  /* 0x000000b33eb37220 */ /* 0x000fc40000410000 */
[----:B------:R-:W-:Y:S01]  /*22c0*/  @P0 FADD.FTZ R169, R169, R26 ;  /* 0x0000001aa9a90221 */ /* 0x000fe20000010000 */
[----:B------:R-:W-:Y:S01]  /*22d0*/  @P0 HADD2.F32 R26, -RZ, R5.H0_H0 ;  /* 0x20000005ff1a0230 */ /* 0x000fe20000004100 */
[----:B------:R-:W-:Y:S02]  /*22e0*/  FADD.FTZ R205, R38, -R3 ;  /* 0x8000000326cd7221 */ /* 0x000fe40000010000 */
[----:B------:R-:W-:Y:S02]  /*22f0*/  FMUL.FTZ R3, R62, R31 ;  /* 0x0000001f3e037220 */ /* 0x000fe40000410000 */
[----:B------:R-:W-:Y:S01]  /*2300*/  @P0 FADD.FTZ R29, R29, R28 ;  /* 0x0000001c1d1d0221 */ /* 0x000fe20000010000 */
[----:B------:R-:W-:Y:S01]  /*2310*/  @P0 HADD2.F32 R28, -RZ, R11.H0_H0 ;  /* 0x2000000bff1c0230 */ /* 0x000fe20000004100 */
[----:B------:R-:W-:Y:S01]  /*2320*/  FADD.FTZ R53, R53, -R36 ;  /* 0x8000002435357221 */ /* 0x000fe20000010000 */
[----:B------:R-:W-:Y:S01]  /*2330*/  @P1 F2FP.PACK_AB R36, RZ, R63 ;  /* 0x0000003fff24123e */ /* 0x000fe200000000ff */
[----:B------:R-:W-:Y:S01]  /*2340*/  FADD.FTZ R183, R183, -R60 ;  /* 0x8000003cb7b77221 */ /* 0x000fe20000010000 */
[----:B------:R-:W-:Y:S01]  /*2350*/  @P1 F2FP.PACK_AB R34, RZ, R29 ;  /* 0x0000001dff22123e */ /* 0x000fe200000000ff */
[----:B------:R-:W-:Y:S01]  /*2360*/  FADD.FTZ R49, R191, -R178 ;  /* 0x800000b2bf317221 */ /* 0x000fe20000010000 */
[----:B------:R-:W-:Y:S01]  /*2370*/  @P1 PRMT R22, R36, 0x7610, R22 ;  /* 0x0000761024161816 */ /* 0x000fe20000000016 */
[----:B------:R-:W-:-:S02]  /*2380*/  FMUL.FTZ R185, R62, R185 ;  /* 0x000000b93eb97220 */ /* 0x000fc40000410000 */
[----:B------:R-:W-:Y:S01]  /*2390*/  @P0 FADD.FTZ R179, R179, R24 ;  /* 0x00000018b3b30221 */ /* 0x000fe20000010000 */
[--C-:B------:R-:W-:Y:S01]  /*23a0*/  @P0 HADD2.F32 R24, -RZ, R8.reuse.H1_H1 ;  /* 0x30000008ff180230 */ /* 0x100fe20000004100 */
[----:B------:R-:W-:Y:S01]  /*23b0*/  @P0 FADD.FTZ R175, R175, R2 ;  /* 0x00000002afaf0221 */ /* 0x000fe20000010000 */
[----:B------:R-:W-:Y:S01]  /*23c0*/  @P0 HADD2.F32 R2, -RZ, R8.H0_H0 ;  /* 0x20000008ff020230 */ /* 0x000fe20000004100 */
[----:B------:R-:W-:Y:S02]  /*23d0*/  FADD.FTZ R43, R173, -R170 ;  /* 0x800000aaad2b7221 */ /* 0x000fe40000010000 */
[----:B------:R-:W-:Y:S01]  /*23e0*/  FADD.FTZ R191, R30, -R171 ;  /* 0x800000ab1ebf7221 */ /* 0x000fe20000010000 */
[----:B------:R-:W-:Y:S01]  /*23f0*/  @P0 HADD2.F32 R30, -RZ, R6.H1_H1 ;  /* 0x30000006ff1e0230 */ /* 0x000fe20000004100 */
[----:B------:R-:W-:Y:S02]  /*2400*/  FADD.FTZ R177, R182, -R177 ;  /* 0x800000b1b6b17221 */ /* 0x000fe40000010000 */
[----:B------:R-:W-:-:S02]  /*2410*/  FMUL.FTZ R171, R62, R35 ;  /* 0x000000233eab7220 */ /* 0x000fc40000410000 */
[----:B------:R-:W-:Y:S02]  /*2420*/  FMUL.FTZ R173, R62, R39 ;  /* 0x000000273ead7220 */ /* 0x000fe40000410000 */
[----:B------:R-:W-:Y:S01]  /*2430*/  @P0 FADD.FTZ R3, R3, R26 ;  /* 0x0000001a03030221 */ /* 0x000fe20000010000 */
[----:B------:R-:W-:Y:S01]  /*2440*/  @P0 HADD2.F32 R26, -RZ, R10.H1_H1 ;  /* 0x3000000aff1a0230 */ /* 0x000fe20000004100 */
[----:B------:R-:W-:Y:S02]  /*2450*/  FADD.FTZ R189, R176, -R189 ;  /* 0x800000bdb0bd7221 */ /* 0x000fe40000010000 */
[C---:B------:R-:W-:Y:S02]  /*2460*/  FMUL.FTZ R165, R62.reuse, R53 ;  /* 0x000000353ea57220 */ /* 0x040fe40000410000 */
[----:B------:R-:W-:Y:S02]  /*2470*/  FMUL.FTZ R183, R62, R183 ;  /* 0x000000b73eb77220 */ /* 0x000fe40000410000 */
[----:B------:R-:W-:Y:S01]  /*2480*/  @P0 FADD.FTZ R185, R185, R28 ;  /* 0x0000001cb9b90221 */ /* 0x000fe20000010000 */
[----:B------:R-:W-:Y:S01]  /*2490*/  @P0 HADD2.F32 R28, -RZ, R15.H0_H0 ;  /* 0x2000000fff1c0230 */ /* 0x000fe20000004100 */
[----:B------:R-:W-:-:S02]  /*24a0*/  FADD.FTZ R201, R52, -R59 ;  /* 0x8000003b34c97221 */ /* 0x000fc40000010000 */
[----:B------:R-:W-:Y:S02]  /*24b0*/  FADD.FTZ R181, R181, -R58 ;  /* 0x8000003ab5b57221 */ /* 0x000fe40000010000 */
[----:B------:R-:W-:Y:S02]  /*24c0*/  FADD.FTZ R187, R187, -R172 ;  /* 0x800000acbbbb7221 */ /* 0x000fe40000010000 */
[----:B------:R-:W-:Y:S02]  /*24d0*/  FMUL.FTZ R59, R62, R177 ;  /* 0x000000b13e3b7220 */ /* 0x000fe40000410000 */
[----:B------:R-:W-:Y:S01]  /*24e0*/  @P0 FADD.FTZ R171, R171, R2 ;  /* 0x00000002abab0221 */ /* 0x000fe20000010000 */
[----:B------:R-:W-:Y:S01]  /*24f0*/  @P0 HADD2.F32 R2, -RZ, R12.H0_H0 ;  /* 0x2000000cff020230 */ /* 0x000fe20000004100 */
[----:B------:R-:W-:Y:S01]  /*2500*/  @P0 FADD.FTZ R173, R173, R24 ;  /* 0x00000018adad0221 */ /* 0x000fe20000010000 */
[----:B------:R-:W-:Y:S01]  /*2510*/  @P0 HADD2.F32 R24, -RZ, R13.H0_H0 ;  /* 0x2000000dff180230 */ /* 0x000fe20000004100 */
[----:B------:R-:W-:-:S02]  /*2520*/  FADD.FTZ R203, R51, -R186 ;  /* 0x800000ba33cb7221 */ /* 0x000fc40000010000 */
[----:B------:R-:W-:Y:S01]  /*2530*/  FADD.FTZ R197, R42, -R197 ;  /* 0x800000c52ac57221 */ /* 0x000fe20000010000 */
[----:B------:R-:W-:Y:S01]  /*2540*/  @P1 F2FP.PACK_AB R42, RZ, R169 ;  /* 0x000000a9ff2a123e */ /* 0x000fe200000000ff */
[C---:B------:R-:W-:Y:S02]  /*2550*/  FMUL.FTZ R47, R62.reuse, R189 ;  /* 0x000000bd3e2f7220 */ /* 0x040fe40000410000 */
[C---:B------:R-:W-:Y:S01]  /*2560*/  FMUL.FTZ R51, R62.reuse, R43 ;  /* 0x0000002b3e337220 */ /* 0x040fe20000410000 */
[----:B------:R-:W-:Y:S01]  /*2570*/  @P1 PRMT R23, R23, 0x5410, R42 ;  /* 0x0000541017171816 */ /* 0x000fe2000000002a */
[----:B------:R-:W-:Y:S01]  /*2580*/  @P0 FADD.FTZ R165, R165, R30 ;  /* 0x0000001ea5a50221 */ /* 0x000fe20000010000 */
[----:B------:R-:W-:Y:S01]  /*2590*/  @P0 HADD2.F32 R30, -RZ, R11.H1_H1 ;  /* 0x3000000bff1e0230 */ /* 0x000fe20000004100 */
[----:B------:R-:W-:Y:S01]  /*25a0*/  @P0 FADD.FTZ R183, R183, R26 ;  /* 0x0000001ab7b70221 */ /* 0x000fe20000010000 */
[----:B------:R-:W-:Y:S01]  /*25b0*/  @P0 HADD2.F32 R26, -RZ, R9.H1_H1 ;  /* 0x30000009ff1a0230 */ /* 0x000fe20000004100 */
[----:B------:R-:W-:Y:S01]  /*25c0*/  FADD.FTZ R199, R61, -R184 ;  /* 0x800000b83dc77221 */ /* 0x000fe20000010000 */
[----:B------:R-:W-:Y:S01]  /*25d0*/  @P1 F2FP.PACK_AB R38, RZ, R165 ;  /* 0x000000a5ff26123e */ /* 0x000fe200000000ff */
[C---:B------:R-:W-:Y:S01]  /*25e0*/  FMUL.FTZ R181, R62.reuse, R181 ;  /* 0x000000b53eb57220 */ /* 0x040fe20000410000 */
[----:B------:R-:W-:Y:S01]  /*25f0*/  @P1 F2FP.PACK_AB R36, RZ, R183 ;  /* 0x000000b7ff24123e */ /* 0x000fe200000000ff */
[----:B------:R-:W-:Y:S01]  /*2600*/  FMUL.FTZ R187, R62, R187 ;  /* 0x000000bb3ebb7220 */ /* 0x000fe20000410000 */
[----:B------:R-:W-:Y:S01]  /*2610*/  @P1 PRMT R22, R22, 0x5410, R38 ;  /* 0x0000541016161816 */ /* 0x000fe20000000026 */
[----:B------:R-:W-:Y:S01]  /*2620*/  @P0 FADD.FTZ R59, R59, R28 ;  /* 0x0000001c3b3b0221 */ /* 0x000fe20000010000 */
[----:B------:R-:W-:Y:S01]  /*2630*/  @P0 HADD2.F32 R28, -RZ, R14.H0_H0 ;  /* 0x2000000eff1c0230 */ /* 0x000fe20000004100 */
[----:B------:R-:W-:Y:S01]  /*2640*/  FADD.FTZ R195, R195, -R180 ;  /* 0x800000b4c3c37221 */ /* 0x000fe20000010000 */
[----:B------:R-:W-:Y:S01]  /*2650*/  @P1 F2FP.PACK_AB R38, RZ, R185 ;  /* 0x000000b9ff26123e */ /* 0x000fe200000000ff */
[----:B------:R-:W-:-:S02]  /*2660*/  FMUL.FTZ R55, R62, R197 ;  /* 0x000000c53e377220 */ /* 0x000fc40000410000 */
[----:B------:R-:W-:Y:S01]  /*2670*/  @P0 FADD.FTZ R51, R51, R24 ;  /* 0x0000001833330221 */ /* 0x000fe20000010000 */
[----:B------:R-:W-:Y:S01]  /*2680*/  @P0 HADD2.F32 R24, -RZ, R16.H0_H0 ;  /* 0x20000010ff180230 */ /* 0x000fe20000004100 */
[----:B------:R-:W-:Y:S01]  /*2690*/  @P0 FADD.FTZ R47, R47, R2 ;  /* 0x000000022f2f0221 */ /* 0x000fe20000010000 */
[----:B------:R-:W-:Y:S01]  /*26a0*/  @P0 HADD2.F32 R2, -RZ, R12.H1_H1 ;  /* 0x3000000cff020230 */ /* 0x000fe20000004100 */
[C---:B------:R-:W-:Y:S02]  /*26b0*/  FMUL.FTZ R49, R62.reuse, R49 ;  /* 0x000000313e317220 */ /* 0x040fe40000410000 */
[C---:B------:R-:W-:Y:S02]  /*26c0*/  FMUL.FTZ R31, R62.reuse, R199 ;  /* 0x000000c73e1f7220 */ /* 0x040fe40000410000 */
[----:B------:R-:W-:Y:S01]  /*26d0*/  @P0 FADD.FTZ R187, R187, R30 ;  /* 0x0000001ebbbb0221 */ /* 0x000fe20000010000 */
[----:B------:R-:W-:Y:S01]  /*26e0*/  @P0 HADD2.F32 R30, -RZ, R15.H1_H1 ;  /* 0x3000000fff1e0230 */ /* 0x000fe20000004100 */
[----:B------:R-:W-:Y:S01]  /*26f0*/  @P0 FADD.FTZ R181, R181, R26 ;  /* 0x0000001ab5b50221 */ /* 0x000fe20000010000 */
[----:B------:R-:W-:Y:S01]  /*2700*/  @P0 HADD2.F32 R26, -RZ, R13.H1_H1 ;  /* 0x3000000dff1a0230 */ /* 0x000fe20000004100 */
[----:B------:R-:W-:Y:S01]  /*2710*/  FADD.FTZ R45, R45, -R188 ;  /* 0x800000bc2d2d7221 */ /* 0x000fe20000010000 */
[----:B------:R-:W-:Y:S01]  /*2720*/  @P1 F2FP.PACK_AB R40, RZ, R187 ;  /* 0x000000bbff28123e */ /* 0x000fe200000000ff */
[----:B------:R-:W-:-:S02]  /*2730*/  FMUL.FTZ R53, R62, R195 ;  /* 0x000000c33e357220 */ /* 0x000fc40000410000 */
[----:B------:R-:W-:Y:S02]  /*2740*/  FMUL.FTZ R61, R62, R191 ;  /* 0x000000bf3e3d7220 */ /* 0x000fe40000410000 */
[----:B------:R-:W-:Y:S01]  /*2750*/  @P0 FADD.FTZ R55, R55, R28 ;  /* 0x0000001c37370221 */ /* 0x000fe20000010000 */
[--C-:B------:R-:W-:Y:S01]  /*2760*/  @P0 HADD2.F32 R28, -RZ, R17.reuse.H0_H0 ;  /* 0x20000011ff1c0230 */ /* 0x100fe20000004100 */
[----:B------:R-:W-:Y:S02]  /*2770*/  FADD.FTZ R193, R46, -R193 ;  /* 0x800000c12ec17221 */ /* 0x000fe40000010000 */
[----:B------:R-:W-:Y:S02]  /*2780*/  FMUL.FTZ R35, R62, R203 ;  /* 0x000000cb3e237220 */ /* 0x000fe40000410000 */
[----:B------:R-:W-:Y:S01]  /*2790*/  @P0 FADD.FTZ R49, R49, R2 ;  /* 0x0000000231310221 */ /* 0x000fe20000010000 */
[----:B------:R-:W-:Y:S01]  /*27a0*/  @P0 HADD2.F32 R2, -RZ, R17.H1_H1 ;  /* 0x30000011ff020230 */ /* 0x000fe20000004100 */
[----:B------:R-:W-:Y:S01]  /*27b0*/  @P0 FADD.FTZ R31, R31, R24 ;  /* 0x000000181f1f0221 */ /* 0x000fe20000010000 */
[----:B------:R-:W-:Y:S01]  /*27c0*/  @P0 HADD2.F32 R24, -RZ, R18.H0_H0 ;  /* 0x20000012ff180230 */ /* 0x000fe20000004100 */
[----:B------:R-:W-:-:S02]  /*27d0*/  FADD.FTZ R209, R37, -R190 ;  /* 0x800000be25d17221 */ /* 0x000fc40000010000 */
[C---:B------:R-:W-:Y:S02]  /*27e0*/  FMUL.FTZ R37, R62.reuse, R205 ;  /* 0x000000cd3e257220 */ /* 0x040fe40000410000 */
[----:B------:R-:W-:Y:S02]  /*27f0*/  FMUL.FTZ R39, R62, R45 ;  /* 0x0000002d3e277220 */ /* 0x000fe40000410000 */
[----:B------:R-:W-:Y:S01]  /*2800*/  @P0 FADD.FTZ R61, R61, R30 ;  /* 0x0000001e3d3d0221 */ /* 0x000fe20000010000 */
[----:B------:R-:W-:Y:S01]  /*2810*/  @P0 HADD2.F32 R30, -RZ, R14.H1_H1 ;  /* 0x3000000eff1e0230 */ /* 0x000fe20000004100 */
[----:B------:R-:W-:Y:S01]  /*2820*/  @P0 FADD.FTZ R53, R53, R26 ;  /* 0x0000001a35350221 */ /* 0x000fe20000010000 */
[----:B------:R-:W-:Y:S01]  /*2830*/  @P0 HADD2.F32 R26, -RZ, R16.H1_H1 ;  /* 0x30000010ff1a0230 */ /* 0x000fe20000004100 */
[----:B------:R-:W-:Y:S02]  /*2840*/  FADD.FTZ R207, R54, -R57 ;  /* 0x8000003936cf7221 */ /* 0x000fe40000010000 */
[----:B------:R-:W-:-:S02]  /*2850*/  FMUL.FTZ R44, R3, R164 ;  /* 0x000000a4032c7220 */ /* 0x000fc40000410000 */
[----:B------:R-:W-:Y:S02]  /*2860*/  FMUL.FTZ R29, R29, R164 ;  /* 0x000000a41d1d7220 */ /* 0x000fe40000410000 */
[C---:B------:R-:W-:Y:S02]  /*2870*/  FMUL.FTZ R57, R62.reuse, R193 ;  /* 0x000000c13e397220 */ /* 0x040fe40000410000 */
[C---:B------:R-:W-:Y:S02]  /*2880*/  FMUL.FTZ R33, R62.reuse, R201 ;  /* 0x000000c93e217220 */ /* 0x040fe40000410000 */
[----:B------:R-:W-:Y:S01]  /*2890*/  @P0 FADD.FTZ R35, R35, R28 ;  /* 0x0000001c23230221 */ /* 0x000fe20000010000 */
[----:B------:R-:W-:Y:S01]  /*28a0*/  @P0 HADD2.F32 R28, -RZ, R19.H0_H0 ;  /* 0x20000013ff1c0230 */ /* 0x000fe20000004100 */
[----:B------:R-:W-:Y:S02]  /*28b0*/  FMUL.FTZ R43, R62, R209 ;  /* 0x000000d13e2b7220 */ /* 0x000fe40000410000 */
[----:B------:R-:W-:Y:S01]  /*28c0*/  @P0 FADD.FTZ R37, R37, R2 ;  /* 0x0000000225250221 */ /* 0x000fe20000010000 */
[----:B------:R-:W-:Y:S01]  /*28d0*/  @P1 F2FP.PACK_AB R2, RZ, R25 ;  /* 0x00000019ff02123e */ /* 0x000fe200000000ff */
[----:B------:R-:W-:-:S02]  /*28e0*/  @P0 FADD.FTZ R39, R39, R24 ;  /* 0x0000001827270221 */ /* 0x000fc40000010000 */
[----:B------:R-:W-:Y:S01]  /*28f0*/  FMUL.FTZ R24, R25, R164 ;  /* 0x000000a419187220 */ /* 0x000fe20000410000 */
[----:B------:R-:W-:Y:S01]  /*2900*/  F2FP.PACK_AB R25, R29, R44 ;  /* 0x0000002c1d19723e */ /* 0x000fe200000000ff */
[----:B------:R-:W-:Y:S01]  /*2910*/  @P0 FADD.FTZ R57, R57, R30 ;  /* 0x0000001e39390221 */ /* 0x000fe20000010000 */
[----:B------:R-:W-:Y:S01]  /*2920*/  @P0 HADD2.F32 R30, -RZ, R19.H1_H1 ;  /* 0x30000013ff1e0230 */ /* 0x000fe20000004100 */
[----:B------:R-:W-:Y:S01]  /*2930*/  @P0 FADD.FTZ R33, R33, R26 ;  /* 0x0000001a21210221 */ /* 0x000fe20000010000 */
[----:B------:R-:W-:Y:S01]  /*2940*/  @P0 HADD2.F32 R26, -RZ, R18.H1_H1 ;  /* 0x30000012ff1a0230 */ /* 0x000fe20000004100 */
[----:B------:R-:W-:Y:S01]  /*2950*/  HFMA2.MMA R44, -RZ, RZ, 0, 9.5367431640625e-07 ;  /* 0x00000010ff2c7435 */ /* 0x000fe200000001ff */
[----:B------:R-:W-:Y:S01]  /*2960*/  FMUL.FTZ R41, R62, R207 ;  /* 0x000000cf3e297220 */ /* 0x000fe20000410000 */
[----:B------:R-:W-:Y:S01]  /*2970*/  @P1 PRMT R20, R2, 0x7610, R20 ;  /* 0x0000761002141816 */ /* 0x000fe20000000014 */
[----:B------:R-:W-:Y:S02]  /*2980*/  FMUL.FTZ R45, R62, R211 ;  /* 0x000000d33e2d7220 */ /* 0x000fe40000410000 */
[----:B------:R-:W-:Y:S01]  /*2990*/  @P0 FADD.FTZ R43, R43, R28 ;  /* 0x0000001c2b2b0221 */ /* 0x000fe20000010000 */
[----:B------:R-:W-:Y:S01]  /*29a0*/  @P1 F2FP.PACK_AB R28, RZ, R3 ;  /* 0x00000003ff1c123e */ /* 0x000fe200000000ff */
[----:B------:R-:W-:-:S02]  /*29b0*/  FMUL.FTZ R3, R27, R164 ;  /* 0x000000a41b037220 */ /* 0x000fc40000410000 */
[----:B------:R-:W-:Y:S01]  /*29c0*/  @P0 FADD.FTZ R41, R41, R26 ;  /* 0x0000001a29290221 */ /* 0x000fe20000010000 */
[----:B------:R-:W-:Y:S01]  /*29d0*/  @P1 PRMT R21, R28, 0x7610, R21 ;  /* 0x000076101c151816 */ /* 0x000fe20000000015 */
[----:B------:R-:W-:Y:S01]  /*29e0*/  @P0 FADD.FTZ R45, R45, R30 ;  /* 0x0000001e2d2d0221 */ /* 0x000fe20000010000 */
[----:B------:R-:W-:Y:S01]  /*29f0*/  @P1 F2FP.PACK_AB R30, RZ, R27 ;  /* 0x0000001bff1e123e */ /* 0x000fe200000000ff */
[----:B------:R-:W-:Y:S01]  /*2a00*/  FMUL.FTZ R167, R167, R164 ;  /* 0x000000a4a7a77220 */ /* 0x000fe20000410000 */
[----:B------:R-:W-:Y:S01]  /*2a10*/  F2FP.PACK_AB R24, R3, R24 ;  /* 0x000000180318723e */ /* 0x000fe200000000ff */
[-C--:B------:R-:W-:Y:S01]  /*2a20*/  FMUL.FTZ R46, R169, R164.reuse ;  /* 0x000000a4a92e7220 */ /* 0x080fe20000410000 */
[----:B------:R-:W-:Y:S01]  /*2a30*/  @P1 PRMT R21, R21, 0x5410, R34 ;  /* 0x0000541015151816 */ /* 0x000fe20000000022 */
[-C--:B------:R-:W-:Y:S01]  /*2a40*/  FMUL.FTZ R26, R63, R164.reuse ;  /* 0x000000a43f1a7220 */ /* 0x080fe20000410000 */
[----:B------:R-:W-:Y:S01]  /*2a50*/  @P1 PRMT R20, R20, 0x5410, R30 ;  /* 0x0000541014141816 */ /* 0x000fe2000000001e */
[----:B------:R-:W-:Y:S01]  /*2a60*/  FMUL.FTZ R165, R165, R164 ;  /* 0x000000a4a5a57220 */ /* 0x000fe20000410000 */
[----:B------:R-:W-:Y:S01]  /*2a70*/  F2FP.PACK_AB R27, R46, R167 ;  /* 0x000000a72e1b723e */ /* 0x000fe200000000ff */
[----:B------:R-:W-:Y:S01]  /*2a80*/  @P1 IMAD.WIDE.U32 R2, R127, R44, c[0x0][0x258] ;  /* 0x000096007f021625 */ /* 0x000fe200078e002c */
[----:B------:R-:W-:-:S02]  /*2a90*/  @P1 F2FP.PACK_AB R34, RZ, R179 ;  /* 0x000000b3ff22123e */ /* 0x000fc400000000ff */
[----:B------:R-:W-:Y:S01]  /*2aa0*/  F2FP.PACK_AB R26, R165, R26 ;  /* 0x0000001aa51a723e */ /* 0x000fe200000000ff */
[----:B------:R-:W-:Y:S01]  /*2ab0*/  IMAD.WIDE.U32 R28, R127, R44, c[0x0][0x248] ;  /* 0x000092007f1c7625 */ /* 0x000fe200078e002c */
[----:B------:R0:W-:Y:S01]  /*2ac0*/  @P1 STG.E.128 [R2.64], R20 ;  /* 0x0000001402001986 */ /* 0x0001e2000c101d04 */
[----:B------:R-:W-:Y:S02]  /*2ad0*/  @P1 F2FP.PACK_AB R30, RZ, R181 ;  /* 0x000000b5ff1e123e */ /* 0x000fe400000000ff */
[-C--:B------:R-:W-:Y:S01]  /*2ae0*/  FMUL.FTZ R63, R173, R164.reuse ;  /* 0x000000a4ad3f7220 */ /* 0x080fe20000410000 */
[----:B------:R1:W-:Y:S01]  /*2af0*/  STG.E.128 [R28.64], R24 ;  /* 0x000000181c007986 */ /* 0x0003e2000c101d04 */
[-C--:B------:R-:W-:Y:S01]  /*2b00*/  FMUL.FTZ R185, R185, R164.reuse ;  /* 0x000000a4b9b97220 */ /* 0x080fe20000410000 */
[----:B------:R-:W-:Y:S01]  /*2b10*/  @P1 F2FP.PACK_AB R173, RZ, R173 ;  /* 0x000000adffad123e */ /* 0x000fe200000000ff */
[-C--:B------:R-:W-:Y:S02]  /*2b20*/  FMUL.FTZ R42, R187, R164.reuse ;  /* 0x000000a4bb2a7220 */ /* 0x080fe40000410000 */
[-C--:B------:R-:W-:Y:S01]  /*2b30*/  FMUL.FTZ R179, R179, R164.reuse ;  /* 0x000000a4b3b37220 */ /* 0x080fe20000410000 */
[----:B0-----:R-:W-:Y:S01]  /*2b40*/  @P1 F2FP.PACK_AB R3, RZ, R171 ;  /* 0x000000abff03123e */ /* 0x001fe200000000ff */
[----:B------:R-:W-:Y:S01]  /*2b50*/  FMUL.FTZ R2, R181, R164 ;  /* 0x000000a4b5027220 */ /* 0x000fe20000410000 */
[----:B------:R-:W-:-:S02]  /*2b60*/  @P1 PRMT R23, R38, 0x7610, R23 ;  /* 0x0000761026171816 */ /* 0x000fc40000000017 */
[----:B-1----:R-:W-:Y:S01]  /*2b70*/  @P1 F2FP.PACK_AB R29, RZ, R175 ;  /* 0x000000afff1d123e */ /* 0x002fe200000000ff */
[-C--:B------:R-:W-:Y:S01]  /*2b80*/  FMUL.FTZ R25, R175, R164.reuse ;  /* 0x000000a4af197220 */ /* 0x080fe20000410000 */
[----:B------:R-:W-:Y:S01]  /*2b90*/  @P1 PRMT R22, R34, 0x7610, R22 ;  /* 0x0000761022161816 */ /* 0x000fe20000000016 */
[-C--:B------:R-:W-:Y:S01]  /*2ba0*/  FMUL.FTZ R26, R183, R164.reuse ;  /* 0x000000a4b71a7220 */ /* 0x080fe20000410000 */
[----:B------:R-:W-:Y:S01]  /*2bb0*/  @P1 PRMT R21, R29, 0x7610, R21 ;  /* 0x000076101d151816 */ /* 0x000fe20000000015 */
[----:B------:R-:W-:Y:S01]  /*2bc0*/  FMUL.FTZ R24, R171, R164 ;  /* 0x000000a4ab187220 */ /* 0x000fe20000410000 */
[----:B------:R-:W-:Y:S01]  /*2bd0*/  @P1 PRMT R20, R3, 0x7610, R20 ;  /* 0x0000761003141816 */ /* 0x000fe20000000014 */
[-C--:B------:R-:W-:Y:S01]  /*2be0*/  IMAD.WIDE.U32 R28, R163, R44.reuse, c[0x0][0x248] ;  /* 0x00009200a31c7625 */ /* 0x080fe200078e002c */
[----:B------:R-:W-:Y:S02]  /*2bf0*/  F2FP.PACK_AB R25, R2, R25 ;  /* 0x000000190219723e */ /* 0x000fe400000000ff */
[----:B------:R-:W-:Y:S01]  /*2c00*/  @P1 PRMT R23, R23, 0x5410, R40 ;  /* 0x0000541017171816 */ /* 0x000fe20000000028 */
[----:B------:R-:W-:Y:S01]  /*2c10*/  @P1 IMAD.WIDE.U32 R2, R163, R44, c[0x0][0x258] ;  /* 0x00009600a3021625 */ /* 0x000fe200078e002c */
[----:B------:R-:W-:-:S02]  /*2c20*/  @P1 PRMT R22, R22, 0x5410, R36 ;  /* 0x0000541016161816 */ /* 0x000fc40000000024 */
[----:B------:R-:W-:Y:S02]  /*2c30*/  @P1 PRMT R21, R21, 0x5410, R30 ;  /* 0x0000541015151816 */ /* 0x000fe4000000001e */
[----:B------:R-:W-:Y:S02]  /*2c40*/  @P1 PRMT R20, R20, 0x5410, R173 ;  /* 0x0000541014141816 */ /* 0x000fe400000000ad */
[----:B------:R-:W-:Y:S01]  /*2c50*/  F2FP.PACK_AB R27, R42, R185 ;  /* 0x000000b92a1b723e */ /* 0x000fe200000000ff */
[----:B------:R-:W-:Y:S01]  /*2c60*/  FMUL.FTZ R42, R61, R164 ;  /* 0x000000a43d2a7220 */ /* 0x000fe20000410000 */
[----:B------:R-:W-:Y:S01]  /*2c70*/  F2FP.PACK_AB R26, R26, R179 ;  /* 0x000000b31a1a723e */ /* 0x000fe200000000ff */
[----:B------:R0:W-:Y:S01]  /*2c80*/  @P1 STG.E.128 [R2.64], R20 ;  /* 0x0000001402001986 */ /* 0x0001e2000c101d04 */
[----:B------:R-:W-:Y:S02]  /*2c90*/  F2FP.PACK_AB R24, R63, R24 ;  /* 0x000000183f18723e */ /* 0x000fe400000000ff */
[----:B------:R-:W-:Y:S01]  /*2ca0*/  @P1 F2FP.PACK_AB R38, RZ, R59 ;  /* 0x0000003bff26123e */ /* 0x000fe200000000ff */
[-C--:B------:R-:W-:Y:S01]  /*2cb0*/  FMUL.FTZ R59, R59, R164.reuse ;  /* 0x000000a43b3b7220 */ /* 0x080fe20000410000 */
[----:B------:R-:W-:Y:S01]  /*2cc0*/  @P1 F2FP.PACK_AB R34, RZ, R55 ;  /* 0x00000037ff22123e */ /* 0x000fe200000000ff */
[----:B------:R1:W-:Y:S01]  /*2cd0*/  STG.E.128 [R28.64], R24 ;  /* 0x000000181c007986 */ /* 0x0003e2000c101d04 */
[----:B------:R-:W-:Y:S01]  /*2ce0*/  @P1 F2FP.PACK_AB R40, RZ, R61 ;  /* 0x0000003dff28123e */ /* 0x000fe200000000ff */
[----:B------:R-:W-:Y:S01]  /*2cf0*/  FMUL.FTZ R55, R55, R164 ;  /* 0x000000a437377220 */ /* 0x000fe20000410000 */
[----:B------:R-:W-:-:S02]  /*2d00*/  @P1 F2FP.PACK_AB R36, RZ, R57 ;  /* 0x00000039ff24123e */ /* 0x000fc400000000ff */
[----:B------:R-:W-:Y:S02]  /*2d10*/  @P1 F2FP.PACK_AB R30, RZ, R53 ;  /* 0x00000035ff1e123e */ /* 0x000fe400000000ff */
[----:B0-----:R-:W-:Y:S01]  /*2d20*/  @P1 F2FP.PACK_AB R3, RZ, R47 ;  /* 0x0000002fff03123e */ /* 0x001fe200000000ff */
[-C--:B------:R-:W-:Y:S01]  /*2d30*/  FMUL.FTZ R2, R53, R164.reuse ;  /* 0x000000a435027220 */ /* 0x080fe20000410000 */
[----:B------:R-:W-:Y:S01]  /*2d40*/  @P1 PRMT R23, R38, 0x7610, R23 ;  /* 0x0000761026171816 */ /* 0x000fe20000000017 */
[-C--:B------:R-:W-:Y:S01]  /*2d50*/  FMUL.FTZ R38, R37, R164.reuse ;  /* 0x000000a425267220 */ /* 0x080fe20000410000 */
[----:B------:R-:W-:Y:S02]  /*2d60*/  @P1 PRMT R22, R34, 0x7610, R22 ;  /* 0x0000761022161816 */ /* 0x000fe40000000016 */
[----:B-1----:R-:W-:Y:S01]  /*2d70*/  @P1 F2FP.PACK_AB R29, RZ, R51 ;  /* 0x00000033ff1d123e */ /* 0x002fe200000000ff */
[-C--:B------:R-:W-:Y:S01]  /*2d80*/  FMUL.FTZ R25, R51, R164.reuse ;  /* 0x000000a433197220 */ /* 0x080fe20000410000 */
[----:B------:R-:W-:Y:S01]  /*2d90*/  @P1 PRMT R20, R3, 0x7610, R20 ;  /* 0x0000761003141816 */ /* 0x000fe20000000014 */
[-C--:B------:R-:W-:Y:S01]  /*2da0*/  FMUL.FTZ R24, R47, R164.reuse ;  /* 0x000000a42f187220 */ /* 0x080fe20000410000 */
[----:B------:R-:W-:Y:S01]  /*2db0*/  @P1 PRMT R21, R29, 0x7610, R21 ;  /* 0x000076101d151816 */ /* 0x000fe20000000015 */
[-C--:B------:R-:W-:Y:S01]  /*2dc0*/  FMUL.FTZ R47, R49, R164.reuse ;  /* 0x000000a4312f7220 */ /* 0x080fe20000410000 */
[----:B------:R-:W-:Y:S01]  /*2dd0*/  @P1 F2FP.PACK_AB R49, RZ, R49 ;  /* 0x00000031ff31123e */ /* 0x000fe200000000ff */
[----:B------:R-:W-:Y:S01]  /*2de0*/  FMUL.FTZ R26, R57, R164 ;  /* 0x000000a4391a7220 */ /* 0x000fe20000410000 */
[----:B------:R-:W-:Y:S01]  /*2df0*/  F2FP.PACK_AB R25, R2, R25 ;  /* 0x000000190219723e */ /* 0x000fe200000000ff */
[----:B------:R-:W-:Y:S01]  /*2e00*/  @P1 IMAD.WIDE.U32 R2, R162, R44, c[0x0][0x258] ;  /* 0x00009600a2021625 */ /* 0x000fe200078e002c */
[----:B------:R-:W-:-:S02]  /*2e10*/  @P1 PRMT R23, R23, 0x5410, R40 ;  /* 0x0000541017171816 */ /* 0x000fc40000000028 */
[----:B------:R-:W-:Y:S01]  /*2e20*/  @P1 PRMT R22, R22, 0x5410, R36 ;  /* 0x0000541016161816 */ /* 0x000fe20000000024 */
[----:B------:R-:W-:Y:S01]  /*2e30*/  IMAD.WIDE.U32 R162, R162, R44, c[0x0][0x248] ;  /* 0x00009200a2a27625 */ /* 0x000fe200078e002c */
[----:B------:R-:W-:Y:S02]  /*2e40*/  @P1 PRMT R21, R21, 0x5410, R30 ;  /* 0x0000541015151816 */ /* 0x000fe4000000001e */
[----:B------:R-:W-:Y:S01]  /*2e50*/  @P1 PRMT R20, R20, 0x5410, R49 ;  /* 0x0000541014141816 */ /* 0x000fe20000000031 */
[----:B------:R-:W-:Y:S01]  /*2e60*/  FMUL.FTZ R36, R33, R164 ;  /* 0x000000a421247220 */ /* 0x000fe20000410000 */
[----:B------:R-:W-:Y:S02]  /*2e70*/  F2FP.PACK_AB R27, R42, R59 ;  /* 0x0000003b2a1b723e */ /* 0x000fe400000000ff */
[----:B------:R-:W-:Y:S01]  /*2e80*/  F2FP.PACK_AB R26, R26, R55 ;  /* 0x000000371a1a723e */ /* 0x000fe200000000ff */
[----:B------:R0:W-:Y:S01]  /*2e90*/  @P1 STG.E.128 [R2.64], R20 ;  /* 0x0000001402001986 */ /* 0x0001e2000c101d04 */
[----:B------:R-:W-:-:S02]  /*2ea0*/  F2FP.PACK_AB R24, R47, R24 ;  /* 0x000000182f18723e */ /* 0x000fc400000000ff */
[----:B------:R-:W-:Y:S01]  /*2eb0*/  @P1 F2FP.PACK_AB R29, RZ, R35 ;  /* 0x00000023ff1d123e */ /* 0x000fe200000000ff */
[-C--:B------:R-:W-:Y:S01]  /*2ec0*/  FMUL.FTZ R35, R35, R164.reuse ;  /* 0x000000a423237220 */ /* 0x080fe20000410000 */
[----:B------:R-:W-:Y:S01]  /*2ed0*/  @P1 F2FP.PACK_AB R34, RZ, R39 ;  /* 0x00000027ff22123e */ /* 0x000fe200000000ff */
[----:B------:R1:W-:Y:S01]  /*2ee0*/  STG.E.128 [R162.64], R24 ;  /* 0x00000018a2007986 */ /* 0x0003e2000c101d04 */
[----:B------:R-:W-:Y:S01]  /*2ef0*/  @P1 F2FP.PACK_AB R28, RZ, R33 ;  /* 0x00000021ff1c123e */ /* 0x000fe200000000ff */
[-C--:B------:R-:W-:Y:S01]  /*2f00*/  FMUL.FTZ R39, R39, R164.reuse ;  /* 0x000000a427277220 */ /* 0x080fe20000410000 */
[----:B------:R-:W-:Y:S02]  /*2f10*/  @P1 F2FP.PACK_AB R30, RZ, R37 ;  /* 0x00000025ff1e123e */ /* 0x000fe400000000ff */
[----:B0-----:R-:W-:Y:S01]  /*2f20*/  @P1 F2FP.PACK_AB R3, RZ, R31 ;  /* 0x0000001fff03123e */ /* 0x001fe200000000ff */
[-C--:B------:R-:W-:Y:S01]  /*2f30*/  FMUL.FTZ R2, R45, R164.reuse ;  /* 0x000000a42d027220 */ /* 0x080fe20000410000 */
[----:B------:R-:W-:Y:S01]  /*2f40*/  @P1 PRMT R21, R29, 0x7610, R21 ;  /* 0x000076101d151816 */ /* 0x000fe20000000015 */
[-C--:B------:R-:W-:Y:S01]  /*2f50*/  FMUL.FTZ R31, R31, R164.reuse ;  /* 0x000000a41f1f7220 */ /* 0x080fe20000410000 */
[----:B------:R-:W-:Y:S01]  /*2f60*/  @P1 PRMT R20, R3, 0x7610, R20 ;  /* 0x0000761003141816 */ /* 0x000fe20000000014 */
[-C--:B-1----:R-:W-:Y:S01]  /*2f70*/  FMUL.FTZ R27, R43, R164.reuse ;  /* 0x000000a42b1b7220 */ /* 0x082fe20000410000 */
[----:B------:R-:W-:Y:S01]  /*2f80*/  @P1 F2FP.PACK_AB R43, RZ, R43 ;  /* 0x0000002bff2b123e */ /* 0x000fe200000000ff */
[----:B------:R-:W-:Y:S01]  /*2f90*/  FMUL.FTZ R26, R41, R164 ;  /* 0x000000a4291a7220 */ /* 0x000fe20000410000 */
[----:B------:R-:W-:-:S02]  /*2fa0*/  @P1 IADD3 R3, R127, 0x60, RZ ;  /* 0x000000607f031810 */ /* 0x000fc40007ffe0ff */
[----:B------:R-:W-:Y:S02]  /*2fb0*/  @P1 F2FP.PACK_AB R41, RZ, R41 ;  /* 0x00000029ff29123e */ /* 0x000fe400000000ff */
[----:B------:R-:W-:Y:S02]  /*2fc0*/  @P1 F2FP.PACK_AB R45, RZ, R45 ;  /* 0x0000002dff2d123e */ /* 0x000fe400000000ff */
[----:B------:R-:W-:Y:S02]  /*2fd0*/  IADD3 R29, R32, 0x60, RZ ;  /* 0x00000060201d7810 */ /* 0x000fe40007ffe0ff */
[----:B------:R-:W-:Y:S02]  /*2fe0*/  @P1 PRMT R22, R34, 0x7610, R22 ;  /* 0x0000761022161816 */ /* 0x000fe40000000016 */
[----:B------:R-:W-:Y:S02]  /*2ff0*/  @P1 PRMT R23, R43, 0x7610, R23 ;  /* 0x000076102b171816 */ /* 0x000fe40000000017 */
[----:B------:R-:W-:Y:S01]  /*3000*/  F2FP.PACK_AB R27, R2, R27 ;  /* 0x0000001b021b723e */ /* 0x000fe200000000ff */
[----:B------:R-:W-:Y:S01]  /*3010*/  @P1 IMAD.WIDE.U32 R2, R3, R44, c[0x0][0x258] ;  /* 0x0000960003021625 */ /* 0x000fe200078e002c */
[----:B------:R-:W-:-:S02]  /*3020*/  @P1 PRMT R20, R20, 0x5410, R28 ;  /* 0x0000541014141816 */ /* 0x000fc4000000001c */
[----:B------:R-:W-:Y:S01]  /*3030*/  @P1 PRMT R21, R21, 0x5410, R30 ;  /* 0x0000541015151816 */ /* 0x000fe2000000001e */
[----:B------:R-:W-:Y:S01]  /*3040*/  IMAD.WIDE.U32 R28, R29, R44, c[0x0][0x248] ;  /* 0x000092001d1c7625 */ /* 0x000fe200078e002c */
[----:B------:R-:W-:Y:S02]  /*3050*/  @P1 PRMT R22, R22, 0x5410, R41 ;  /* 0x0000541016161816 */ /* 0x000fe40000000029 */
[----:B------:R-:W-:Y:S02]  /*3060*/  @P1 PRMT R23, R23, 0x5410, R45 ;  /* 0x0000541017171816 */ /* 0x000fe4000000002d */
[----:B------:R-:W-:Y:S02]  /*3070*/  F2FP.PACK_AB R26, R26, R39 ;  /* 0x000000271a1a723e */ /* 0x000fe400000000ff */
[----:B------:R-:W-:Y:S01]  /*3080*/  F2FP.PACK_AB R25, R38, R35 ;  /* 0x000000232619723e */ /* 0x000fe200000000ff */
[----:B------:R0:W-:Y:S01]  /*3090*/  @P1 STG.E.128 [R2.64], R20 ;  /* 0x0000001402001986 */ /* 0x0001e2000c101d04 */
[----:B------:R-:W-:-:S02]  /*30a0*/  F2FP.PACK_AB R24, R36, R31 ;  /* 0x0000001f2418723e */ /* 0x000fc400000000ff */
[----:B------:R-:W-:-:S03]  /*30b0*/  MOV R30, c[0x0][0x160] ;  /* 0x00005800001e7a02 */ /* 0x000fc60000000f00 */
[----:B------:R0:W-:Y:S01]  /*30c0*/  STG.E.128 [R28.64], R24 ;  /* 0x000000181c007986 */ /* 0x0001e2000c101d04 */
[----:B------:R-:W-:-:S04]  /*30d0*/  LEA R161, R30, R161, 0x2 ;  /* 0x000000a11ea17211 */ /* 0x000fc800078e10ff */
[----:B------:R-:W-:-:S13]  /*30e0*/  ISETP.GE.AND P0, PT, R161, c[0x0][0x164], PT ;  /* 0x00005900a1007a0c */ /* 0x000fda0003f06270 */
[----:B0-----:R-:W-:Y:S01]  /*30f0*/  @P0 CALL.REL.NOINC `(.L_x_1394) ;  /* 0x0000001000000944 */ /* 0x001fe20003c00000 */
[----:B------:R-:W-:Y:S05]  /*3100*/  BRA `(.L_x_1395) ;  /* 0xffffd65000007947 */ /* 0x000fea000383ffff */
.L_x_1394:
[----:B------:R-:W-:Y:S05]  /*3110*/  BSYNC B1 ;  /* 0x0000000000017941 */ /* 0x000fea0003800000 */
.L_x_1391:
        /* <DEDUP_REMOVED lines=64> */
.L_x_1390:
[----:B------:R-:W-:Y:S05]  /*3520*/  BSYNC B0 ;  /* 0x0000000000007941 */ /* 0x000fea0003800000 */
.L_x_1388:
        /* <DEDUP_REMOVED lines=180> */
.L_x_1392:
[----:B------:R-:W-:Y:S01]  /*4070*/  HFMA2.MMA R194, -RZ, RZ, 0, 5.9604644775390625e-08 ;  /* 0x00000001ffc27435 */ /* 0x000fe200000001ff */
[----:B------:R-:W-:-:S02]  /*4080*/  MOV R57, R198 ;  /* 0x000000c600397202 */ /* 0x000fc40000000f00 */
[----:B------:R-:W-:Y:S02]  /*4090*/  MOV R165, 0x1f ;  /* 0x0000001f00a57802 */ /* 0x000fe40000000f00 */
[----:B------:R-:W-:Y:S02]  /*40a0*/  MOV R196, 0xffffffff ;  /* 0xffffffff00c47802 */ /* 0x000fe40000000f00 */
[----:B------:R-:W-:Y:S02]  /*40b0*/  MOV R2, 0x40d0 ;  /* 0x000040d000027802 */ /* 0x000fe40000000f00 */
[----:B-----5:R-:W-:Y:S05]  /*40c0*/  CALL.REL.NOINC `($__internal_21_$__cuda_sm70_shflsync_bfly_p) ;  /* 0x0000046000007944 */ /* 0x020fea0003c00000 */
[----:B-1----:R-:W-:Y:S01]  /*40d0*/  MOV R33, R57 ;  /* 0x0000003900217202 */ /* 0x002fe20000000f00 */
[----:B0-----:R-:W-:Y:S05]  /*40e0*/  BRA `(.L_x_1396) ;  /* 0xffffdbc000007947 */ /* 0x001fea000383ffff */
.L_x_1393:
[----:B------:R-:W-:Y:S01]  /*40f0*/  HFMA2.MMA R194, -RZ, RZ, 0, 5.9604644775390625e-08 ;  /* 0x00000001ffc27435 */ /* 0x000fe200000001ff */
[----:B------:R-:W-:Y:S02]  /*4100*/  MOV R57, R39 ;  /* 0x0000002700397202 */ /* 0x000fe40000000f00 */
[----:B------:R-:W-:Y:S02]  /*4110*/  MOV R165, 0x1f ;  /* 0x0000001f00a57802 */ /* 0x000fe40000000f00 */
[----:B------:R-:W-:-:S02]  /*4120*/  MOV R196, 0xffffffff ;  /* 0xffffffff00c47802 */ /* 0x000fc40000000f00 */
[----:B------:R-:W-:Y:S02]  /*4130*/  MOV R2, 0x4150 ;  /* 0x0000415000027802 */ /* 0x000fe40000000f00 */
[----:B01---5:R-:W-:Y:S05]  /*4140*/  CALL.REL.NOINC `($__internal_21_$__cuda_sm70_shflsync_bfly_p) ;  /* 0x000003e000007944 */ /* 0x023fea0003c00000 */
[----:B------:R-:W-:Y:S01]  /*4150*/  FADD.FTZ R198, R198, R33 ;  /* 0x00000021c6c67221 */ /* 0x000fe20000010000 */
[----:B0-----:R-:W-:Y:S01]  /*4160*/  HFMA2.MMA R194, -RZ, RZ, 0, 1.1920928955078125e-07 ;  /* 0x00000002ffc27435 */ /* 0x001fe200000001ff */
[----:B-1----:R-:W-:Y:S01]  /*4170*/  FADD.FTZ R200, R39, R57 ;  /* 0x0000003927c87221 */ /* 0x002fe20000010000 */
[----:B------:R-:W-:Y:S02]  /*4180*/  MOV R165, 0x1f ;  /* 0x0000001f00a57802 */ /* 0x000fe40000000f00 */
[----:B------:R-:W-:Y:S02]  /*4190*/  MOV R196, 0xffffffff ;  /* 0xffffffff00c47802 */ /* 0x000fe40000000f00 */
[----:B------:R-:W-:Y:S02]  /*41a0*/  MOV R57, R198 ;  /* 0x000000c600397202 */ /* 0x000fe40000000f00 */
[----:B------:R-:W-:Y:S02]  /*41b0*/  MOV R2, 0x41d0 ;  /* 0x000041d000027802 */ /* 0x000fe40000000f00 */
[----:B------:R-:W-:Y:S05]  /*41c0*/  CALL.REL.NOINC `($__internal_21_$__cuda_sm70_shflsync_bfly_p) ;  /* 0x0000036000007944 */ /* 0x000fea0003c00000 */
[----:B0-----:R-:W-:Y:S01]  /*41d0*/  HFMA2.MMA R194, -RZ, RZ, 0, 1.1920928955078125e-07 ;  /* 0x00000002ffc27435 */ /* 0x001fe200000001ff */
[----:B-1----:R-:W-:-:S02]  /*41e0*/  MOV R33, R57 ;  /* 0x0000003900217202 */ /* 0x002fc40000000f00 */
[----:B------:R-:W-:Y:S02]  /*41f0*/  MOV R57, R200 ;  /* 0x000000c800397202 */ /* 0x000fe40000000f00 */
[----:B------:R-:W-:Y:S02]  /*4200*/  MOV R165, 0x1f ;  /* 0x0000001f00a57802 */ /* 0x000fe40000000f00 */
[----:B------:R-:W-:Y:S02]  /*4210*/  MOV R196, 0xffffffff ;  /* 0xffffffff00c47802 */ /* 0x000fe40000000f00 */
[----:B------:R-:W-:Y:S02]  /*4220*/  MOV R2, 0x4240 ;  /* 0x0000424000027802 */ /* 0x000fe40000000f00 */
[----:B------:R-:W-:Y:S05]  /*4230*/  CALL.REL.NOINC `($__internal_21_$__cuda_sm70_shflsync_bfly_p) ;  /* 0x000002f000007944 */ /* 0x000fea0003c00000 */
[----:B------:R-:W-:Y:S01]  /*4240*/  FADD.FTZ R198, R33, R198 ;  /* 0x000000c621c67221 */ /* 0x000fe20000010000 */
[----:B0-----:R-:W-:Y:S01]  /*4250*/  HFMA2.MMA R194, -RZ, RZ, 0, 2.384185791015625e-07 ;  /* 0x00000004ffc27435 */ /* 0x001fe200000001ff */
[----:B-1----:R-:W-:Y:S01]  /*4260*/  FADD.FTZ R200, R200, R57 ;  /* 0x00000039c8c87221 */ /* 0x002fe20000010000 */
[----:B------:R-:W-:Y:S02]  /*4270*/  MOV R165, 0x1f ;  /* 0x0000001f00a57802 */ /* 0x000fe40000000f00 */
[----:B------:R-:W-:-:S02]  /*4280*/  MOV R196, 0xffffffff ;  /* 0xffffffff00c47802 */ /* 0x000fc40000000f00 */
[----:B------:R-:W-:Y:S02]  /*4290*/  MOV R57, R198 ;  /* 0x000000c600397202 */ /* 0x000fe40000000f00 */
[----:B------:R-:W-:Y:S02]  /*42a0*/  MOV R2, 0x42c0 ;  /* 0x000042c000027802 */ /* 0x000fe40000000f00 */
[----:B------:R-:W-:Y:S05]  /*42b0*/  CALL.REL.NOINC `($__internal_21_$__cuda_sm70_shflsync_bfly_p) ;  /* 0x0000027000007944 */ /* 0x000fea0003c00000 */
[----:B0-----:R-:W-:Y:S01]  /*42c0*/  HFMA2.MMA R194, -RZ, RZ, 0, 2.384185791015625e-07 ;  /* 0x00000004ffc27435 */ /* 0x001fe200000001ff */
[----:B-1----:R-:W-:Y:S02]  /*42d0*/  MOV R33, R57 ;  /* 0x0000003900217202 */ /* 0x002fe40000000f00 */
[----:B------:R-:W-:Y:S02]  /*42e0*/  MOV R57, R200 ;  /* 0x000000c800397202 */ /* 0x000fe40000000f00 */
[----:B------:R-:W-:Y:S02]  /*42f0*/  MOV R165, 0x1f ;  /* 0x0000001f00a57802 */ /* 0x000fe40000000f00 */
[----:B------:R-:W-:Y:S02]  /*4300*/  MOV R196, 0xffffffff ;  /* 0xffffffff00c47802 */ /* 0x000fe40000000f00 */
[----:B------:R-:W-:-:S02]  /*4310*/  MOV R2, 0x4330 ;  /* 0x0000433000027802 */ /* 0x000fc40000000f00 */
[----:B------:R-:W-:Y:S05]  /*4320*/  CALL.REL.NOINC `($__internal_21_$__cuda_sm70_shflsync_bfly_p) ;  /* 0x0000020000007944 */ /* 0x000fea0003c00000 */
[----:B------:R-:W-:Y:S01]  /*4330*/  FADD.FTZ R198, R33, R198 ;  /* 0x000000c621c67221 */ /* 0x000fe20000010000 */
[----:B0-----:R-:W-:Y:S01]  /*4340*/  HFMA2.MMA R194, -RZ, RZ, 0, 4.76837158203125e-07 ;  /* 0x00000008ffc27435 */ /* 0x001fe200000001ff */
[----:B-1----:R-:W-:Y:S01]  /*4350*/  FADD.FTZ R200, R200, R57 ;  /* 0x00000039c8c87221 */ /* 0x002fe20000010000 */
[----:B------:R-:W-:-:S02]  /*4360*/  MOV R165, 0x1f ;  /* 0x0000001f00a57802 */ /* 0x000fc40000000f00 */
[----:B------:R-:W-:Y:S02]  /*4370*/  MOV R196, 0xffffffff ;  /* 0xffffffff00c47802 */ /* 0x000fe40000000f00 */
[----:B------:R-:W-:Y:S02]  /*4380*/  MOV R57, R198 ;  /* 0x000000c600397202 */ /* 0x000fe40000000f00 */
[----:B------:R-:W-:Y:S02]  /*4390*/  MOV R2, 0x43b0 ;  /* 0x000043b000027802 */ /* 0x000fe40000000f00 */
[----:B------:R-:W-:Y:S05]  /*43a0*/  CALL.REL.NOINC `($__internal_21_$__cuda_sm70_shflsync_bfly_p) ;  /* 0x0000018000007944 */ /* 0x000fea0003c00000 */
[----:B0-----:R-:W-:Y:S01]  /*43b0*/  HFMA2.MMA R194, -RZ, RZ, 0, 4.76837158203125e-07 ;  /* 0x00000008ffc27435 */ /* 0x001fe200000001ff */
[----:B-1----:R-:W-:Y:S02]  /*43c0*/  MOV R33, R57 ;  /* 0x0000003900217202 */ /* 0x002fe40000000f00 */
[----:B------:R-:W-:Y:S02]  /*43d0*/  MOV R57, R200 ;  /* 0x000000c800397202 */ /* 0x000fe40000000f00 */
[----:B------:R-:W-:Y:S02]  /*43e0*/  MOV R165, 0x1f ;  /* 0x0000001f00a57802 */ /* 0x000fe40000000f00 */
[----:B------:R-:W-:-:S02]  /*43f0*/  MOV R196, 0xffffffff ;  /* 0xffffffff00c47802 */ /* 0x000fc40000000f00 */
[----:B------:R-:W-:Y:S02]  /*4400*/  MOV R2, 0x4420 ;  /* 0x0000442000027802 */ /* 0x000fe40000000f00 */
[----:B------:R-:W-:Y:S05]  /*4410*/  CALL.REL.NOINC `($__internal_21_$__cuda_sm70_shflsync_bfly_p) ;  /* 0x0000011000007944 */ /* 0x000fea0003c00000 */
[----:B------:R-:W-:Y:S01]  /*4420*/  FADD.FTZ R39, R33, R198 ;  /* 0x000000c621277221 */ /* 0x000fe20000010000 */
[----:B0-----:R-:W-:Y:S01]  /*4430*/  HFMA2.MMA R194, -RZ, RZ, 0, 9.5367431640625e-07 ;  /* 0x00000010ffc27435 */ /* 0x001fe200000001ff */
[----:B-1----:R-:W-:Y:S01]  /*4440*/  FADD.FTZ R43, R200, R57 ;  /* 0x00000039c82b7221 */ /* 0x002fe20000010000 */
[----:B------:R-:W-:Y:S02]  /*4450*/  MOV R165, 0x1f ;  /* 0x0000001f00a57802 */ /* 0x000fe40000000f00 */
[----:B------:R-:W-:Y:S02]  /*4460*/  MOV R196, 0xffffffff ;  /* 0xffffffff00c47802 */ /* 0x000fe40000000f00 */
[----:B------:R-:W-:Y:S02]  /*4470*/  MOV R57, R39 ;  /* 0x0000002700397202 */ /* 0x000fe40000000f00 */
[----:B------:R-:W-:Y:S02]  /*4480*/  MOV R2, 0x44a0 ;  /* 0x000044a000027802 */ /* 0x000fe40000000f00 */
[----:B------:R-:W-:Y:S05]  /*4490*/  CALL.REL.NOINC `($__internal_21_$__cuda_sm70_shflsync_bfly_p) ;  /* 0x0000009000007944 */ /* 0x000fea0003c00000 */
[----:B0-----:R-:W-:Y:S01]  /*44a0*/  HFMA2.MMA R194, -RZ, RZ, 0, 9.5367431640625e-07 ;  /* 0x00000010ffc27435 */ /* 0x001fe200000001ff */
[----:B-1----:R-:W-:-:S02]  /*44b0*/  MOV R198, R57 ;  /* 0x0000003900c67202 */ /* 0x002fc40000000f00 */
[----:B------:R-:W-:Y:S02]  /*44c0*/  MOV R57, R43 ;  /* 0x0000002b00397202 */ /* 0x000fe40000000f00 */
[----:B------:R-:W-:Y:S02]  /*44d0*/  MOV R165, 0x1f ;  /* 0x0000001f00a57802 */ /* 0x000fe40000000f00 */
[----:B------:R-:W-:Y:S02]  /*44e0*/  MOV R196, 0xffffffff ;  /* 0xffffffff00c47802 */ /* 0x000fe40000000f00 */
[----:B------:R-:W-:Y:S02]  /*44f0*/  MOV R2, 0x4510 ;  /* 0x0000451000027802 */ /* 0x000fe40000000f00 */
[----:B------:R-:W-:Y:S05]  /*4500*/  CALL.REL.NOINC `($__internal_21_$__cuda_sm70_shflsync_bfly_p) ;  /* 0x0000002000007944 */ /* 0x000fea0003c00000 */
[----:B-1----:R-:W-:Y:S01]  /*4510*/  MOV R2, R57 ;  /* 0x0000003900027202 */ /* 0x002fe20000000f00 */
[----:B0-----:R-:W-:Y:S05]  /*4520*/  BRA `(.L_x_1397) ;  /* 0xffffd8a000007947 */ /* 0x001fea000383ffff */
        .weak           $__internal_21_$__cuda_sm70_shflsync_bfly_p
        .type           $__internal_21_$__cuda_sm70_shflsync_bfly_p,@function
        .size           $__internal_21_$__cuda_sm70_shflsync_bfly_p,(.L_x_12323 - $__internal_21_$__cuda_sm70_shflsync_bfly_p)
$__internal_21_$__cuda_sm70_shflsync_bfly_p:
[----:B------:R-:W-:Y:S01]  /*4530*/  HFMA2.MMA R3, -RZ, RZ, 0, 0 ;  /* 0x00000000ff037435 */ /* 0x000fe200000001ff */
[----:B------:R-:W-:Y:S04]  /*4540*/  WARPSYNC R196 ;  /* 0x000000c400007348 */ /* 0x000fe80003800000 */
[----:B------:R0:W1:Y:S01]  /*4550*/  SHFL.BFLY PT, R57, R57, R194, R165 ;  /* 0x0c0000c239397389 */ /* 0x00006200000e00a5 */
[----:B------:R-:W-:Y:S05]  /*4560*/  RET.REL.NODEC R2 `(_ZN10layer_norm13ln_bwd_kernelINS_13Kernel_traitsI6__halfS2_S2_S2_fjLj1024ELj1ELj4ELj1ELj16ENS_18Kernel_traits_baseILj1024ES2_S2_S2_S2_fjLj128EEEEELb0ELb0ELb0ELb1EEEvNS_9BwdParamsE) ;  /* 0xffffba9002007950 */ /* 0x000fea0003c3ffff */
.L_x_1398:
        /* <DEDUP_REMOVED lines=9> */
.L_x_12323:


//--------------------- .text._ZN10layer_norm13ln_bwd_kernelINS_13Kernel_traitsI6__halfS2_S2_S2_fjLj1024ELj1ELj4ELj1ELj16ENS_18Kernel_traits_baseILj1024ES2_S2_S2_S2_fjLj128EEEEELb0ELb0ELb1ELb0EEEvNS_9BwdParamsE --------------------------
	.section	.text._ZN10layer_norm13ln_bwd_kernelINS_13Kernel_traitsI6__halfS2_S2_S2_fjLj1024ELj1ELj4ELj1ELj16ENS_18Kernel_traits_baseILj1024ES2_S2_S2_S2_fjLj128EEEEELb0ELb0ELb1ELb0EEEvNS_9BwdParamsE,"ax",@progbits
	.sectioninfo	@"SHI_REGISTERS=212"
	.align	128
        .global         _ZN10layer_norm13ln_bwd_kernelINS_13Kernel_traitsI6__halfS2_S2_S2_fjLj1024ELj1ELj4ELj1ELj16ENS_18Kernel_traits_baseILj1024ES2_S2_S2_S2_fjLj128EEEEELb0ELb0ELb1ELb0EEEvNS_9BwdParamsE
        .type           _ZN10layer_norm13ln_bwd_kernelINS_13Kernel_traitsI6__halfS2_S2_S2_fjLj1024ELj1ELj4ELj1ELj16ENS_18Kernel_traits_baseILj1024ES2_S2_S2_S2_fjLj128EEEEELb0ELb0ELb1ELb0EEEvNS_9BwdParamsE,@function
        .size           _ZN10layer_norm13ln_bwd_kernelINS_13Kernel_traitsI6__halfS2_S2_S2_fjLj1024ELj1ELj4ELj1ELj16ENS_18Kernel_traits_baseILj1024ES2_S2_S2_S2_fjLj128EEEEELb0ELb0ELb1ELb0EEEvNS_9BwdParamsE,(.L_x_12324 - _ZN10layer_norm13ln_bwd_kernelINS_13Kernel_traitsI6__halfS2_S2_S2_fjLj1024ELj1ELj4ELj1ELj16ENS_18Kernel_traits_baseILj1024ES2_S2_S2_S2_fjLj128EEEEELb0ELb0ELb1ELb0EEEvNS_9BwdParamsE)
        .other          _ZN10layer_norm13ln_bwd_kernelINS_13Kernel_traitsI6__halfS2_S2_S2_fjLj1024ELj1ELj4ELj1ELj16ENS_18Kernel_traits_baseILj1024ES2_S2_S2_S2_fjLj128EEEEELb0ELb0ELb1ELb0EEEvNS_9BwdParamsE,@"STO_CUDA_ENTRY STV_DEFAULT"
_ZN10layer_norm13ln_bwd_kernelINS_13Kernel_traitsI6__halfS2_S2_S2_fjLj1024ELj1ELj4ELj1ELj16ENS_18Kernel_traits_baseILj1024ES2_S2_S2_S2_fjLj128EEEEELb0ELb0ELb1ELb0EEEvNS_9BwdParamsE:
.text._ZN10layer_norm13ln_bwd_kernelINS_13Kernel_traitsI6__halfS2_S2_S2_fjLj1024ELj1ELj4ELj1ELj16ENS_18Kernel_traits_baseILj1024ES2_S2_S2_S2_fjLj128EEEEELb0ELb0ELb1ELb0EEEvNS_9BwdParamsE:
        /* <DEDUP_REMOVED lines=68> */
[--C-:B-1---5:R-:W-:Y:S01]  /*0440*/  HADD2.F32 R34, -RZ, R24.reuse.H0_H0 ;  /* 0x20000018ff227230 */ /* 0x122fe20000004100 */
        /* <DEDUP_REMOVED lines=13> */
[----:B------:R-:W-:Y:S02]  /*0520*/  HADD2.F32 R28, -RZ, R27.H0_H0 ;  /* 0x2000001bff1c7230 */ /* 0x000fe40000004100 */
[----:B------:R-:W-:-:S02]  /*0530*/  HADD2.F32 R20, -RZ, R19.H0_H0 ;  /* 0x20000013ff147230 */ /* 0x000fc40000004100 */
        /* <DEDUP_REMOVED lines=8> */
[----:B------:R-:W-:Y:S02]  /*05c0*/  HADD2.F32 R27, -RZ, R27.H1_H1 ;  /* 0x3000001bff1b7230 */ /* 0x000fe40000004100 */
        /* <DEDUP_REMOVED lines=9> */
.L_x_1525:
        /* <DEDUP_REMOVED lines=19> */
[----:B------:R-:W-:-:S11]  /*0790*/  MOV R128, R184 ;  /* 0x000000b800807202 */ /* 0x000fd60000000f00 */
[----:B------:R-:W-:Y:S05]  /*07a0*/  @!P3 BRA `(.L_x_1404) ;  /* 0x000000500000b947 */ /* 0x000fea0003800000 */
[----:B------:R-:W-:-:S04]  /*07b0*/  ISETP.NE.U32.AND P3, PT, RZ, c[0x0][0x218], PT ;  /* 0x00008600ff007a0c */ /* 0x000fc80003f65070 */
[----:B------:R-:W-:-:S13]  /*07c0*/  ISETP.NE.AND.EX P3, PT, RZ, c[0x0][0x21c], PT, P3 ;  /* 0x00008700ff007a0c */ /* 0x000fda0003f65330 */
[----:B------:R-:W-:Y:S05]  /*07d0*/  @!P3 BRA `(.L_x_1405) ;  /* 0x000000100000b947 */ /* 0x000fea0003800000 */
[----:B------:R0:W5:Y:S02]  /*07e0*/  LDG.E.128 R100, [R174.64] ;  /* 0x00000004ae647981 */ /* 0x000164000c1e1d00 */
.L_x_1405:
[----:B------:R-:W-:Y:S02]  /*07f0*/  IADD3 R128, R184, 0x20, RZ ;  /* 0x00000020b8807810 */ /* 0x000fe40007ffe0ff */
.L_x_1404:
[----:B------:R-:W-:Y:S05]  /*0800*/  BSYNC B2 ;  /* 0x0000000000027941 */ /* 0x000fea0003800000 */
.L_x_1403:
[----:B------:R-:W-:Y:S01]  /*0810*/  BSSY B2, `(.L_x_1406) ;  /* 0x0000008000027945 */ /* 0x000fe20003800000 */
[----:B------:R-:W-:Y:S05]  /*0820*/  @!P0 BRA `(.L_x_1407) ;  /* 0x0000006000008947 */ /* 0x000fea0003800000 */
[----:B------:R-:W-:-:S04]  /*0830*/  ISETP.NE.U32.AND P3, PT, RZ, c[0x0][0x218], PT ;  /* 0x00008600ff007a0c */ /* 0x000fc80003f65070 */
[----:B------:R-:W-:-:S13]  /*0840*/  ISETP.NE.AND.EX P3, PT, RZ, c[0x0][0x21c], PT, P3 ;  /* 0x00008700ff007a0c */ /* 0x000fda0003f65330 */
[----:B------:R-:W-:Y:S05]  /*0850*/  @!P3 BRA `(.L_x_1408) ;  /* 0x000000200000b947 */ /* 0x000fea0003800000 */
[----:B------:R-:W-:-:S06]  /*0860*/  IMAD.WIDE.U32 R104, R128, R203, c[0x0][0x218] ;  /* 0x0000860080687625 */ /* 0x000fcc00078e00cb */
[----:B------:R-:W5:Y:S02]  /*0870*/  LDG.E.128 R104, [R104.64] ;  /* 0x0000000468687981 */ /* 0x000f64000c1e1d00 */
.L_x_1408:
[----:B------:R-:W-:Y:S02]  /*0880*/  IADD3 R128, R128, 0x20, RZ ;  /* 0x0000002080807810 */ /* 0x000fe40007ffe0ff */
.L_x_1407:
[----:B------:R-:W-:Y:S05]  /*0890*/  BSYNC B2 ;  /* 0x0000000000027941 */ /* 0x000fea0003800000 */
.L_x_1406:
[----:B------:R-:W-:Y:S01]  /*08a0*/  BSSY B2, `(.L_x_1409) ;  /* 0x0000008000027945 */ /* 0x000fe20003800000 */
[----:B------:R-:W-:Y:S05]  /*08b0*/  @!P1 BRA `(.L_x_1410) ;  /* 0x0000006000009947 */ /* 0x000fea0003800000 */
[----:B------:R-:W-:-:S04]  /*08c0*/  ISETP.NE.U32.AND P3, PT, RZ, c[0x0][0x218], PT ;  /* 0x00008600ff007a0c */ /* 0x000fc80003f65070 */
[----:B------:R-:W-:-:S13]  /*08d0*/  ISETP.NE.AND.EX P3, PT, RZ, c[0x0][0x21c], PT, P3 ;  /* 0x00008700ff007a0c */ /* 0x000fda0003f65330 */
[----:B------:R-:W-:Y:S05]  /*08e0*/  @!P3 BRA `(.L_x_1411) ;  /* 0x000000200000b947 */ /* 0x000fea0003800000 */
[----:B------:R-:W-:-:S06]  /*08f0*/  IMAD.WIDE.U32 R40, R128, R203, c[0x0][0x218] ;  /* 0x0000860080287625 */ /* 0x000fcc00078e00cb */
[----:B------:R-:W5:Y:S02]  /*0900*/  LDG.E.128 R40, [R40.64] ;  /* 0x0000000428287981 */ /* 0x000f64000c1e1d00 */
.L_x_1411:
[----:B------:R-:W-:Y:S02]  /*0910*/  IADD3 R128, R128, 0x20, RZ ;  /* 0x0000002080807810 */ /* 0x000fe40007ffe0ff */
.L_x_1410:
[----:B------:R-:W-:Y:S05]  /*0920*/  BSYNC B2 ;  /* 0x0000000000027941 */ /* 0x000fea0003800000 */
.L_x_1409:
        /* <DEDUP_REMOVED lines=9> */
.L_x_1402:
[----:B0-----:R-:W-:-:S06]  /*09c0*/  IMAD.WIDE R128, R0, R205, c[0x0][0x1a0] ;  /* 0x0000680000807625 */ /* 0x001fcc00078e02cd */
[----:B------:R-:W2:Y:S01]  /*09d0*/  LDG.E R128, [R128.64] ;  /* 0x0000000480807981 */ /* 0x000ea2000c1e1900 */
[----:B------:R-:W-:Y:S01]  /*09e0*/  IADD3 R130, R132, -0x1, RZ ;  /* 0xffffffff84827810 */ /* 0x000fe20007ffe0ff */
[----:B------:R-:W-:Y:S01]  /*09f0*/  BSSY B2, `(.L_x_1413) ;  /* 0x000005d000027945 */ /* 0x000fe20003800000 */
[----:B------:R-:W-:Y:S01]  /*0a00*/  LOP3.LUT P4, RZ, R35, 0xffffffe0, RZ, 0xc0, !PT ;  /* 0xffffffe023ff7812 */ /* 0x000fe2000788c0ff */
[----:B------:R-:W-:Y:S01]  /*0a10*/  HFMA2.MMA R205, -RZ, RZ, 0, 0 ;  /* 0x00000000ffcd7435 */ /* 0x000fe200000001ff */
        /* <DEDUP_REMOVED lines=17> */
[----:B------:R-:W-:Y:S01]  /*0b30*/  IADD3 R204, R204, 0x20, RZ ;  /* 0x00000020cccc7810 */ /* 0x000fe20007ffe0ff */
[--C-:B--2---:R-:W-:Y:S02]  /*0b40*/  HADD2.F32 R151, -RZ, R128.reuse.H0_H0 ;  /* 0x20000080ff977230 */ /* 0x104fe40000004100 */
[--C-:B------:R-:W-:Y:S02]  /*0b50*/  HADD2.F32 R157, -RZ, R129.reuse.H1_H1 ;  /* 0x30000081ff9d7230 */ /* 0x100fe40000004100 */
[----:B------:R-:W-:Y:S01]  /*0b60*/  HADD2.F32 R155, -RZ, R129.H0_H0 ;  /* 0x20000081ff9b7230 */ /* 0x000fe20000004100 */
[C---:B------:R-:W-:Y:S01]  /*0b70*/  FADD.FTZ R151, -R202.reuse, R151 ;  /* 0x00000097ca977221 */ /* 0x040fe20000010100 */
[----:B------:R-:W-:Y:S01]  /*0b80*/  HADD2.F32 R153, -RZ, R128.H1_H1 ;  /* 0x30000080ff997230 */ /* 0x000fe20000004100 */
[C---:B------:R-:W-:Y:S01]  /*0b90*/  FADD.FTZ R157, -R202.reuse, R157 ;  /* 0x0000009dca9d7221 */ /* 0x040fe20000010100 */
[----:B---3--:R-:W-:Y:S01]  /*0ba0*/  HADD2.F32 R129, -RZ, R132.H0_H0 ;  /* 0x20000084ff817230 */ /* 0x008fe20000004100 */
[----:B------:R-:W-:Y:S01]  /*0bb0*/  FADD.FTZ R155, -R202, R155 ;  /* 0x0000009bca9b7221 */ /* 0x000fe20000010100 */
[----:B------:R-:W-:Y:S01]  /*0bc0*/  HADD2.F32 R163, -RZ, R131.H0_H0 ;  /* 0x20000083ffa37230 */ /* 0x000fe20000004100 */
[C---:B-----5:R-:W-:Y:S01]  /*0bd0*/  FMUL.FTZ R165, R148.reuse, R151 ;  /* 0x0000009794a57220 */ /* 0x060fe20000410000 */
[----:B------:R-:W-:Y:S01]  /*0be0*/  HADD2.F32 R161, -RZ, R130.H1_H1 ;  /* 0x30000082ffa17230 */ /* 0x000fe20000004100 */
[----:B------:R-:W-:Y:S01]  /*0bf0*/  FMUL.FTZ R160, R148, R157 ;  /* 0x0000009d94a07220 */ /* 0x000fe20000410000 */
[----:B------:R-:W-:Y:S01]  /*0c00*/  HADD2.F32 R128, -RZ, R133.H1_H1 ;  /* 0x30000085ff807230 */ /* 0x000fe20000004100 */
[----:B------:R-:W-:Y:S01]  /*0c10*/  FADD.FTZ R153, -R202, R153 ;  /* 0x00000099ca997221 */ /* 0x000fe20000010100 */
[----:B------:R-:W-:Y:S01]  /*0c20*/  HADD2.F32 R132, -RZ, R132.H1_H1 ;  /* 0x30000084ff847230 */ /* 0x000fe20000004100 */
[-C--:B------:R-:W-:Y:S01]  /*0c30*/  FMUL.FTZ R162, R34, R129.reuse ;  /* 0x0000008122a27220 */ /* 0x080fe20000410000 */
[----:B------:R-:W-:Y:S01]  /*0c40*/  HADD2.F32 R207, -RZ, R131.H1_H1 ;  /* 0x30000083ffcf7230 */ /* 0x000fe20000004100 */
[----:B0-----:R-:W-:Y:S01]  /*0c50*/  FADD.FTZ R175, -R202, R163 ;  /* 0x000000a3caaf7221 */ /* 0x001fe20000010100 */
[----:B------:R-:W-:Y:S01]  /*0c60*/  HADD2.F32 R131, -RZ, R133.H0_H0 ;  /* 0x20000085ff837230 */ /* 0x000fe20000004100 */
[----:B------:R-:W-:Y:S01]  /*0c70*/  FADD.FTZ R68, R68, R129 ;  /* 0x0000008144447221 */ /* 0x000fe20000010000 */
[--C-:B------:R-:W-:Y:S01]  /*0c80*/  HADD2.F32 R205, -RZ, R135.reuse.H0_H0 ;  /* 0x20000087ffcd7230 */ /* 0x100fe20000004100 */
[----:B------:R-:W-:Y:S01]  /*0c90*/  FFMA.FTZ R44, R165, R129, R44 ;  /* 0x00000081a52c7223 */ /* 0x000fe2000001002c */
[----:B------:R-:W-:Y:S01]  /*0ca0*/  HADD2.F32 R150, -RZ, R135.H1_H1 ;  /* 0x30000087ff967230 */ /* 0x000fe20000004100 */
[----:B------:R-:W-:Y:S01]  /*0cb0*/  FADD.FTZ R135, -R202, R161 ;  /* 0x000000a1ca877221 */ /* 0x000fe20000010100 */
[----:B------:R-:W-:Y:S01]  /*0cc0*/  HADD2.F32 R159, -RZ, R130.H0_H0 ;  /* 0x20000082ff9f7230 */ /* 0x000fe20000004100 */
[----:B------:R-:W-:Y:S01]  /*0cd0*/  FMUL.FTZ R163, R148, R155 ;  /* 0x0000009b94a37220 */ /* 0x000fe20000410000 */
[--C-:B------:R-:W-:Y:S01]  /*0ce0*/  HADD2.F32 R133, -RZ, R134.reuse.H0_H0 ;  /* 0x20000086ff857230 */ /* 0x100fe20000004100 */
[----:B------:R-:W-:Y:S01]  /*0cf0*/  FADD.FTZ R71, R71, R128 ;  /* 0x0000008047477221 */ /* 0x000fe20000010000 */
[----:B------:R-:W-:Y:S01]  /*0d00*/  HADD2.F32 R134, -RZ, R134.H1_H1 ;  /* 0x30000086ff867230 */ /* 0x000fe20000004100 */
        /* <DEDUP_REMOVED lines=43> */
.L_x_1414:
[----:B------:R-:W-:Y:S05]  /*0fc0*/  BSYNC B2 ;  /* 0x0000000000027941 */ /* 0x000fea0003800000 */
.L_x_1413:
        /* <DEDUP_REMOVED lines=19> */
[----:B-----5:R-:W-:Y:S01]  /*1100*/  FMUL.FTZ R149, R148, R37 ;  /* 0x0000002594957220 */ /* 0x020fe20000410000 */
[----:B------:R-:W-:Y:S01]  /*1110*/  HADD2.F32 R147, -RZ, R131.H0_H0 ;  /* 0x20000083ff937230 */ /* 0x000fe20000004100 */
[----:B------:R-:W-:Y:S01]  /*1120*/  FADD.FTZ R137, -R202, R137 ;  /* 0x00000089ca897221 */ /* 0x000fe20000010100 */
[----:B------:R-:W-:Y:S01]  /*1130*/  HADD2.F32 R132, -RZ, R132.H1_H1 ;  /* 0x30000084ff847230 */ /* 0x000fe20000004100 */
[----:B------:R-:W-:Y:S01]  /*1140*/  FMUL.FTZ R146, R26, R129 ;  /* 0x000000811a927220 */ /* 0x000fe20000410000 */
[--C-:B------:R-:W-:Y:S01]  /*1150*/  HADD2.F32 R143, -RZ, R130.reuse.H0_H0 ;  /* 0x20000082ff8f7230 */ /* 0x100fe20000004100 */
[C---:B------:R-:W-:Y:S01]  /*1160*/  FADD.FTZ R141, -R202.reuse, R141 ;  /* 0x0000008dca8d7221 */ /* 0x040fe20000010100 */
[----:B------:R-:W-:Y:S01]  /*1170*/  HADD2.F32 R145, -RZ, R130.H1_H1 ;  /* 0x30000082ff917230 */ /* 0x000fe20000004100 */
[----:B------:R-:W-:Y:S01]  /*1180*/  FADD.FTZ R175, -R202, R147 ;  /* 0x00000093caaf7221 */ /* 0x000fe20000010100 */
[----:B0-----:R-:W-:Y:S01]  /*1190*/  HADD2.F32 R39, -RZ, R133.H0_H0 ;  /* 0x20000085ff277230 */ /* 0x001fe20000004100 */
        /* <DEDUP_REMOVED lines=8> */
[C---:B------:R-:W-:Y:S01]  /*1220*/  FADD.FTZ R131, -R202.reuse, R143 ;  /* 0x0000008fca837221 */ /* 0x040fe20000010100 */
[--C-:B------:R-:W-:Y:S01]  /*1230*/  HADD2.F32 R133, -RZ, R134.reuse.H0_H0 ;  /* 0x20000086ff857230 */ /* 0x100fe20000004100 */
[----:B------:R-:W-:Y:S01]  /*1240*/  FADD.FTZ R135, -R202, R145 ;  /* 0x00000091ca877221 */ /* 0x000fe20000010100 */
[----:B------:R-:W-:Y:S01]  /*1250*/  HADD2.F32 R134, -RZ, R134.H1_H1 ;  /* 0x30000086ff867230 */ /* 0x000fe20000004100 */
        /* <DEDUP_REMOVED lines=43> */
.L_x_1416:
[----:B------:R-:W-:Y:S05]  /*1510*/  BSYNC B2 ;  /* 0x0000000000027941 */ /* 0x000fea0003800000 */
.L_x_1415:
        /* <DEDUP_REMOVED lines=13> */
[----:B------:R-:W-:Y:S02]  /*15f0*/  HADD2.F32 R171, -RZ, R128.H1_H1 ;  /* 0x30000080ffab7230 */ /* 0x000fe40000004100 */
[--C-:B------:R-:W-:Y:S01]  /*1600*/  HADD2.F32 R173, -RZ, R129.reuse.H0_H0 ;  /* 0x20000081ffad7230 */ /* 0x100fe20000004100 */
[C---:B0-----:R-:W-:Y:S01]  /*1610*/  FADD.FTZ R167, -R202.reuse, R169 ;  /* 0x000000a9caa77221 */ /* 0x041fe20000010100 */
[----:B------:R-:W-:Y:S01]  /*1620*/  HADD2.F32 R175, -RZ, R129.H1_H1 ;  /* 0x30000081ffaf7230 */ /* 0x000fe20000004100 */
[C---:B------:R-:W-:Y:S01]  /*1630*/  FADD.FTZ R171, -R202.reuse, R171 ;  /* 0x000000abcaab7221 */ /* 0x040fe20000010100 */
[--C-:B---3--:R-:W-:Y:S01]  /*1640*/  HADD2.F32 R129, -RZ, R132.reuse.H0_H0 ;  /* 0x20000084ff817230 */ /* 0x108fe20000004100 */
[----:B------:R-:W-:Y:S01]  /*1650*/  FADD.FTZ R169, -R202, R173 ;  /* 0x000000adcaa97221 */ /* 0x000fe20000010100 */
[----:B------:R-:W-:Y:S01]  /*1660*/  HADD2.F32 R132, -RZ, R132.H1_H1 ;  /* 0x30000084ff847230 */ /* 0x000fe20000004100 */
[----:B-----5:R-:W-:Y:S01]  /*1670*/  FMUL.FTZ R167, R148, R167 ;  /* 0x000000a794a77220 */ /* 0x020fe20000410000 */
[--C-:B------:R-:W-:Y:S01]  /*1680*/  HADD2.F32 R177, -RZ, R130.reuse.H0_H0 ;  /* 0x20000082ffb17230 */ /* 0x100fe20000004100 */
[----:B------:R-:W-:Y:S01]  /*1690*/  FMUL.FTZ R168, R18, R129 ;  /* 0x0000008112a87220 */ /* 0x000fe20000410000 */
[--C-:B------:R-:W-:Y:S01]  /*16a0*/  HADD2.F32 R172, -RZ, R133.reuse.H0_H0 ;  /* 0x20000085ffac7230 */ /* 0x100fe20000004100 */
[C---:B------:R-:W-:Y:S01]  /*16b0*/  FMUL.FTZ R166, R148.reuse, R171 ;  /* 0x000000ab94a67220 */ /* 0x040fe20000410000 */
[----:B------:R-:W-:Y:S01]  /*16c0*/  HADD2.F32 R133, -RZ, R133.H1_H1 ;  /* 0x30000085ff857230 */ /* 0x000fe20000004100 */
[----:B------:R-:W-:Y:S01]  /*16d0*/  FMUL.FTZ R169, R148, R169 ;  /* 0x000000a994a97220 */ /* 0x000fe20000410000 */
[----:B------:R-:W-:Y:S01]  /*16e0*/  HADD2.F32 R179, -RZ, R130.H1_H1 ;  /* 0x30000082ffb37230 */ /* 0x000fe20000004100 */
[----:B------:R-:W-:Y:S01]  /*16f0*/  FMUL.FTZ R171, R16, R132 ;  /* 0x0000008410ab7220 */ /* 0x000fe20000410000 */
[----:B------:R-:W-:Y:S01]  /*1700*/  HADD2.F32 R181, -RZ, R131.H0_H0 ;  /* 0x20000083ffb57230 */ /* 0x000fe20000004100 */
[----:B------:R-:W-:Y:S01]  /*1710*/  FADD.FTZ R128, R205, R168 ;  /* 0x000000a8cd807221 */ /* 0x000fe20000010000 */
[--C-:B------:R-:W-:Y:S01]  /*1720*/  HADD2.F32 R176, -RZ, R134.reuse.H0_H0 ;  /* 0x20000086ffb07230 */ /* 0x100fe20000004100 */
[C---:B------:R-:W-:Y:S01]  /*1730*/  FFMA.FTZ R206, R167.reuse, R168, R206 ;  /* 0x000000a8a7ce7223 */ /* 0x040fe200000100ce */
[----:B------:R-:W-:Y:S01]  /*1740*/  HADD2.F32 R134, -RZ, R134.H1_H1 ;  /* 0x30000086ff867230 */ /* 0x000fe20000004100 */
[----:B------:R-:W-:Y:S01]  /*1750*/  FADD.FTZ R173, -R202, R177 ;  /* 0x000000b1caad7221 */ /* 0x000fe20000010100 */
[----:B------:R-:W-:Y:S01]  /*1760*/  HADD2.F32 R180, -RZ, R135.H0_H0 ;  /* 0x20000087ffb47230 */ /* 0x000fe20000004100 */
[----:B------:R-:W-:Y:S01]  /*1770*/  FADD.FTZ R124, R124, R129 ;  /* 0x000000817c7c7221 */ /* 0x000fe20000010000 */
[----:B------:R-:W-:Y:S01]  /*1780*/  HADD2.F32 R131, -RZ, R131.H1_H1 ;  /* 0x30000083ff837230 */ /* 0x000fe20000004100 */
[----:B------:R-:W-:Y:S01]  /*1790*/  FFMA.FTZ R112, R167, R129, R112 ;  /* 0x00000081a7707223 */ /* 0x000fe20000010070 */
[----:B------:R-:W-:Y:S01]  /*17a0*/  HADD2.F32 R135, -RZ, R135.H1_H1 ;  /* 0x30000087ff877230 */ /* 0x000fe20000004100 */
        /* <DEDUP_REMOVED lines=11> */
[C---:B------:R-:W-:Y:S02]  /*1860*/  FADD.FTZ R179, -R202.reuse, R179 ;  /* 0x000000b3cab37221 */ /* 0x040fe40000010100 */
[----:B------:R-:W-:-:S02]  /*1870*/  FADD.FTZ R181, -R202, R181 ;  /* 0x000000b5cab57221 */ /* 0x000fc40000010100 */
[----:B------:R-:W-:Y:S02]  /*1880*/  FADD.FTZ R116, R116, R176 ;  /* 0x000000b074747221 */ /* 0x000fe40000010000 */
[-C--:B------:R-:W-:Y:S02]  /*1890*/  FFMA.FTZ R88, R173, R176.reuse, R88 ;  /* 0x000000b0ad587223 */ /* 0x080fe40000010058 */
        /* <DEDUP_REMOVED lines=28> */
.L_x_1418:
[----:B------:R-:W-:Y:S05]  /*1a60*/  BSYNC B2 ;  /* 0x0000000000027941 */ /* 0x000fea0003800000 */
.L_x_1417:
        /* <DEDUP_REMOVED lines=10> */
[--C-:B--2---:R-:W-:Y:S02]  /*1b10*/  HADD2.F32 R185, -RZ, R128.reuse.H0_H0 ;  /* 0x20000080ffb97230 */ /* 0x104fe40000004100 */
[----:B------:R-:W-:Y:S02]  /*1b20*/  HADD2.F32 R187, -RZ, R128.H1_H1 ;  /* 0x30000080ffbb7230 */ /* 0x000fe40000004100 */
[--C-:B------:R-:W-:Y:S01]  /*1b30*/  HADD2.F32 R189, -RZ, R129.reuse.H0_H0 ;  /* 0x20000081ffbd7230 */ /* 0x100fe20000004100 */
[C---:B------:R-:W-:Y:S01]  /*1b40*/  FADD.FTZ R185, -R202.reuse, R185 ;  /* 0x000000b9cab97221 */ /* 0x040fe20000010100 */
[----:B---3--:R-:W-:Y:S01]  /*1b50*/  HADD2.F32 R188, -RZ, R132.H0_H0 ;  /* 0x20000084ffbc7230 */ /* 0x008fe20000004100 */
[----:B------:R-:W-:Y:S01]  /*1b60*/  FADD.FTZ R187, -R202, R187 ;  /* 0x000000bbcabb7221 */ /* 0x000fe20000010100 */
[----:B------:R-:W-:Y:S01]  /*1b70*/  HADD2.F32 R191, -RZ, R129.H1_H1 ;  /* 0x30000081ffbf7230 */ /* 0x000fe20000004100 */
[----:B-----5:R-:W-:Y:S01]  /*1b80*/  FMUL.FTZ R185, R148, R185 ;  /* 0x000000b994b97220 */ /* 0x020fe20000410000 */
[----:B------:R-:W-:Y:S01]  /*1b90*/  HADD2.F32 R129, -RZ, R130.H0_H0 ;  /* 0x20000082ff817230 */ /* 0x000fe20000004100 */
[----:B------:R-:W-:Y:S01]  /*1ba0*/  FADD.FTZ R189, -R202, R189 ;  /* 0x000000bdcabd7221 */ /* 0x000fe20000010100 */
[----:B------:R-:W-:Y:S01]  /*1bb0*/  HADD2.F32 R132, -RZ, R132.H1_H1 ;  /* 0x30000084ff847230 */ /* 0x000fe20000004100 */
[----:B------:R-:W-:Y:S01]  /*1bc0*/  FADD.FTZ R92, R92, R188 ;  /* 0x000000bc5c5c7221 */ /* 0x000fe20000010000 */
[----:B------:R-:W-:Y:S01]  /*1bd0*/  HADD2.F32 R193, -RZ, R130.H1_H1 ;  /* 0x30000082ffc17230 */ /* 0x000fe20000004100 */
[-C--:B------:R-:W-:Y:S01]  /*1be0*/  FFMA.FTZ R60, R185, R188.reuse, R60 ;  /* 0x000000bcb93c7223 */ /* 0x080fe2000001003c */
[----:B------:R-:W-:Y:S01]  /*1bf0*/  HADD2.F32 R192, -RZ, R133.H0_H0 ;  /* 0x20000085ffc07230 */ /* 0x000fe20000004100 */
[----:B------:R-:W-:Y:S01]  /*1c00*/  FMUL.FTZ R188, R9, R188 ;  /* 0x000000bc09bc7220 */ /* 0x000fe20000410000 */
[--C-:B------:R-:W-:Y:S01]  /*1c10*/  HADD2.F32 R195, -RZ, R131.reuse.H0_H0 ;  /* 0x20000083ffc37230 */ /* 0x100fe20000004100 */
[----:B------:R-:W-:Y:S01]  /*1c20*/  FMUL.FTZ R186, R148, R187 ;  /* 0x000000bb94ba7220 */ /* 0x000fe20000410000 */
[----:B------:R-:W-:Y:S01]  /*1c30*/  HADD2.F32 R199, -RZ, R131.H1_H1 ;  /* 0x30000083ffc77230 */ /* 0x000fe20000004100 */
[----:B------:R-:W-:Y:S01]  /*1c40*/  FADD.FTZ R129, -R202, R129 ;  /* 0x00000081ca817221 */ /* 0x000fe20000010100 */
[----:B------:R-:W-:Y:S01]  /*1c50*/  HADD2.F32 R133, -RZ, R133.H1_H1 ;  /* 0x30000085ff857230 */ /* 0x000fe20000004100 */
[----:B------:R-:W-:Y:S01]  /*1c60*/  FMUL.FTZ R187, R148, R189 ;  /* 0x000000bd94bb7220 */ /* 0x000fe20000410000 */
[--C-:B------:R-:W-:Y:S01]  /*1c70*/  HADD2.F32 R194, -RZ, R134.reuse.H0_H0 ;  /* 0x20000086ffc27230 */ /* 0x100fe20000004100 */
[----:B------:R-:W-:Y:S01]  /*1c80*/  FMUL.FTZ R189, R8, R132 ;  /* 0x0000008408bd7220 */ /* 0x000fe20000410000 */
[----:B------:R-:W-:Y:S01]  /*1c90*/  HADD2.F32 R134, -RZ, R134.H1_H1 ;  /* 0x30000086ff867230 */ /* 0x000fe20000004100 */
[----:B------:R-:W-:Y:S01]  /*1ca0*/  FADD.FTZ R128, R205, R188 ;  /* 0x000000bccd807221 */ /* 0x000fe20000010000 */
[--C-:B------:R-:W-:Y:S01]  /*1cb0*/  HADD2.F32 R198, -RZ, R135.reuse.H0_H0 ;  /* 0x20000087ffc67230 */ /* 0x100fe20000004100 */
[----:B------:R-:W-:Y:S01]  /*1cc0*/  FFMA.FTZ R206, R185, R188, R206 ;  /* 0x000000bcb9ce7223 */ /* 0x000fe200000100ce */
[----:B------:R-:W-:Y:S01]  /*1cd0*/  HADD2.F32 R135, -RZ, R135.H1_H1 ;  /* 0x30000087ff877230 */ /* 0x000fe20000004100 */
[----:B------:R-:W-:-:S02]  /*1ce0*/  FADD.FTZ R131, -R202, R193 ;  /* 0x000000c1ca837221 */ /* 0x000fc40000010100 */
[----:B------:R-:W-:Y:S02]  /*1cf0*/  FADD.FTZ R191, -R202, R191 ;  /* 0x000000bfcabf7221 */ /* 0x000fe40000010100 */
[----:B------:R-:W-:Y:S02]  /*1d00*/  FADD.FTZ R94, R94, R192 ;  /* 0x000000c05e5e7221 */ /* 0x000fe40000010000 */
[-C--:B------:R-:W-:Y:S02]  /*1d10*/  FFMA.FTZ R62, R187, R192.reuse, R62 ;  /* 0x000000c0bb3e7223 */ /* 0x080fe4000001003e */
        /* <DEDUP_REMOVED lines=21> */
[----:B0-----:R-:W-:Y:S02]  /*1e70*/  FADD.FTZ R175, -R202, R199 ;  /* 0x000000c7caaf7221 */ /* 0x001fe40000010100 */
        /* <DEDUP_REMOVED lines=17> */
.L_x_1412:
[----:B------:R-:W-:Y:S05]  /*1f90*/  BSYNC B1 ;  /* 0x0000000000017941 */ /* 0x000fea0003800000 */
.L_x_1401:
[----:B------:R-:W-:Y:S05]  /*1fa0*/  BRA.DIV ~URZ, `(.L_x_1419) ;  /* 0x000039627f007947 */ /* 0x000fea000b800000 */
[----:B------:R1:W2:Y:S02]  /*1fb0*/  SHFL.BFLY PT, R130, R205, 0x1, 0x1f ;  /* 0x0c201f00cd827f89 */ /* 0x0002a400000e0000 */
.L_x_1526:
        /* <DEDUP_REMOVED lines=18> */
.L_x_1527:
        /* <DEDUP_REMOVED lines=25> */
[----:B------:R-:W-:Y:S01]  /*2270*/  HADD2.F32 R129, -RZ, R100.H0_H0 ;  /* 0x20000064ff817230 */ /* 0x000fe20000004100 */
[----:B------:R-:W-:Y:S05]  /*2280*/  BRA `(.L_x_1425) ;  /* 0x0000009000007947 */ /* 0x000fea0003800000 */
.L_x_1424:
[----:B------:R-:W-:Y:S01]  /*2290*/  ULDC.64 UR6, c[0x0][0x218] ;  /* 0x0000860000067ab9 */ /* 0x000fe20000000a00 */
[----:B------:R-:W-:Y:S01]  /*22a0*/  FFMA.FTZ R129, R165, R134, R133 ;  /* 0x00000086a5817223 */ /* 0x000fe20000010085 */
[----:B------:R-:W-:-:S03]  /*22b0*/  UISETP.NE.U32.AND UP0, UPT, URZ, UR6, UPT ;  /* 0x000000063f00728c */ /* 0x000fc6000bf05070 */
[----:B------:R-:W-:Y:S01]  /*22c0*/  FADD.FTZ R129, R162, -R129 ;  /* 0x80000081a2817221 */ /* 0x000fe20000010000 */
[----:B------:R-:W-:-:S03]  /*22d0*/  UISETP.NE.AND.EX UP0, UPT, URZ, UR7, UPT, UP0 ;  /* 0x000000073f00728c */ /* 0x000fc6000bf05300 */
[----:B------:R-:W-:-:S03]  /*22e0*/  FMUL.FTZ R129, R148, R129 ;  /* 0x0000008194817220 */ /* 0x000fc60000410000 */
[----:B------:R-:W-:-:S13]  /*22f0*/  PLOP3.LUT P4, PT, PT, PT, UP0, 0x80, 0x0 ;  /* 0x000000000000781c */ /* 0x000fda0003f8f008 */
[----:B------:R-:W-:-:S05]  /*2300*/  @P4 HADD2.F32 R128, -RZ, R100.H0_H0 ;  /* 0x20000064ff804230 */ /* 0x000fca0000004100 */
[----:B------:R-:W-:Y:S02]  /*2310*/  @P4 FADD.FTZ R129, R129, R128 ;  /* 0x0000008081814221 */ /* 0x000fe40000010000 */
.L_x_1425:
[----:B------:R-:W-:Y:S05]  /*2320*/  BSYNC B2 ;  /* 0x0000000000027941 */ /* 0x000fea0003800000 */
.L_x_1423:
[----:B------:R-:W-:Y:S01]  /*2330*/  ISETP.NE.U32.AND P5, PT, RZ, c[0x0][0x258], PT ;  /* 0x00009600ff007a0c */ /* 0x000fe20003fa5070 */
[----:B------:R-:W-:Y:S01]  /*2340*/  @P3 FMUL.FTZ R128, R129, c[0x0][0x1ec] ;  /* 0x00007b0081803a20 */ /* 0x000fe20000410000 */
[----:B------:R-:W-:Y:S02]  /*2350*/  BSSY B2, `(.L_x_1426) ;  /* 0x0000010000027945 */ /* 0x000fe40003800000 */
[----:B------:R-:W-:Y:S02]  /*2360*/  ISETP.NE.AND.EX P5, PT, RZ, c[0x0][0x25c], PT, P5 ;  /* 0x00009700ff007a0c */ /* 0x000fe40003fa5350 */
[----:B------:R-:W-:-:S04]  /*2370*/  @P3 F2FP.PACK_AB R128, RZ, R128 ;  /* 0x00000080ff80323e */ /* 0x000fc800000000ff */
[----:B------:R-:W-:-:S07]  /*2380*/  @P3 PRMT R120, R128, 0x7610, R120 ;  /* 0x0000761080783816 */ /* 0x000fce0000000078 */
[----:B------:R-:W-:-:S04]  /*2390*/  @P5 F2FP.PACK_AB R129, RZ, R129 ;  /* 0x00000081ff81523e */ /* 0x000fc800000000ff */
[----:B------:R-:W-:Y:S01]  /*23a0*/  @P5 PRMT R84, R129, 0x7610, R84 ;  /* 0x0000761081545816 */ /* 0x000fe20000000054 */
[----:B------:R-:W-:Y:S05]  /*23b0*/  @P2 BRA `(.L_x_1427) ;  /* 0x0000004000002947 */ /* 0x000fea0003800000 */
[----:B------:R-:W-:Y:S01]  /*23c0*/  HFMA2.MMA R129, -RZ, RZ, 0, 0 ;  /* 0x00000000ff817435 */ /* 0x000fe200000001ff */
[----:B------:R-:W-:Y:S05]  /*23d0*/  @!P4 BRA `(.L_x_1428) ;  /* 0x000000700000c947 */ /* 0x000fea0003800000 */
[----:B------:R-:W-:Y:S01]  /*23e0*/  HADD2.F32 R129, -RZ, R100.H1_H1 ;  /* 0x30000064ff817230 */ /* 0x000fe20000004100 */
[----:B------:R-:W-:Y:S05]  /*23f0*/  BRA `(.L_x_1428) ;  /* 0x0000005000007947 */ /* 0x000fea0003800000 */
.L_x_1427:
[----:B------:R-:W-:-:S04]  /*2400*/  FFMA.FTZ R128, R164, R134, R133 ;  /* 0x00000086a4807223 */ /* 0x000fc80000010085 */
[----:B------:R-:W-:Y:S01]  /*2410*/  FADD.FTZ R129, R161, -R128 ;  /* 0x80000080a1817221 */ /* 0x000fe20000010000 */
[----:B------:R-:W-:-:S03]  /*2420*/  @P4 HADD2.F32 R128, -RZ, R100.H1_H1 ;  /* 0x30000064ff804230 */ /* 0x000fc60000004100 */
[----:B------:R-:W-:-:S04]  /*2430*/  FMUL.FTZ R129, R148, R129 ;  /* 0x0000008194817220 */ /* 0x000fc80000410000 */
[----:B------:R-:W-:Y:S02]  /*2440*/  @P4 FADD.FTZ R129, R129, R128 ;  /* 0x0000008081814221 */ /* 0x000fe40000010000 */
.L_x_1428:
[----:B------:R-:W-:Y:S05]  /*2450*/  BSYNC B2 ;  /* 0x0000000000027941 */ /* 0x000fea0003800000 */
.L_x_1426:
[----:B------:R-:W-:Y:S01]  /*2460*/  @P3 FMUL.FTZ R128, R129, c[0x0][0x1ec] ;  /* 0x00007b0081803a20 */ /* 0x000fe20000410000 */
[----:B------:R-:W-:Y:S01]  /*2470*/  @P5 F2FP.PACK_AB R129, RZ, R129 ;  /* 0x00000081ff81523e */ /* 0x000fe200000000ff */
[----:B------:R-:W-:Y:S03]  /*2480*/  BSSY B2, `(.L_x_1429) ;  /* 0x000000e000027945 */ /* 0x000fe60003800000 */
[----:B------:R-:W-:Y:S02]  /*2490*/  @P3 F2FP.PACK_AB R128, RZ, R128 ;  /* 0x00000080ff80323e */ /* 0x000fe400000000ff */
[----:B------:R-:W-:Y:S02]  /*24a0*/  @P5 PRMT R84, R84, 0x5410, R129 ;  /* 0x0000541054545816 */ /* 0x000fe40000000081 */
[----:B------:R-:W-:Y:S01]  /*24b0*/  @P3 PRMT R120, R120, 0x5410, R128 ;  /* 0x0000541078783816 */ /* 0x000fe20000000080 */
[----:B------:R-:W-:Y:S05]  /*24c0*/  @P2 BRA `(.L_x_1430) ;  /* 0x0000004000002947 */ /* 0x000fea0003800000 */
[----:B------:R-:W-:Y:S01]  /*24d0*/  MOV R129, RZ ;  /* 0x000000ff00817202 */ /* 0x000fe20000000f00 */
[----:B------:R-:W-:Y:S05]  /*24e0*/  @!P4 BRA `(.L_x_1431) ;  /* 0x000000700000c947 */ /* 0x000fea0003800000 */
[----:B------:R-:W-:Y:S01]  /*24f0*/  HADD2.F32 R129, -RZ, R101.H0_H0 ;  /* 0x20000065ff817230 */ /* 0x000fe20000004100 */
[----:B------:R-:W-:Y:S05]  /*2500*/  BRA `(.L_x_1431) ;  /* 0x0000005000007947 */ /* 0x000fea0003800000 */
.L_x_1430:
[----:B------:R-:W-:Y:S01]  /*2510*/  FFMA.FTZ R129, R163, R134, R133 ;  /* 0x00000086a3817223 */ /* 0x000fe20000010085 */
[----:B------:R-:W-:-:S03]  /*2520*/  @P4 HADD2.F32 R128, -RZ, R101.H0_H0 ;  /* 0x20000065ff804230 */ /* 0x000fc60000004100 */
[----:B------:R-:W-:-:S04]  /*2530*/  FADD.FTZ R129, R158, -R129 ;  /* 0x800000819e817221 */ /* 0x000fc80000010000 */
[----:B------:R-:W-:-:S04]  /*2540*/  FMUL.FTZ R129, R148, R129 ;  /* 0x0000008194817220 */ /* 0x000fc80000410000 */
[----:B------:R-:W-:Y:S02]  /*2550*/  @P4 FADD.FTZ R129, R129, R128 ;  /* 0x0000008081814221 */ /* 0x000fe40000010000 */
.L_x_1431:
[----:B------:R-:W-:Y:S05]  /*2560*/  BSYNC B2 ;  /* 0x0000000000027941 */ /* 0x000fea0003800000 */
.L_x_1429:
[----:B------:R-:W-:Y:S01]  /*2570*/  @P3 FMUL.FTZ R128, R129, c[0x0][0x1ec] ;  /* 0x00007b0081803a20 */ /* 0x000fe20000410000 */
[----:B------:R-:W-:Y:S01]  /*2580*/  @P5 F2FP.PACK_AB R129, RZ, R129 ;  /* 0x00000081ff81523e */ /* 0x000fe200000000ff */
[----:B------:R-:W-:Y:S03]  /*2590*/  BSSY B2, `(.L_x_1432) ;  /* 0x000000e000027945 */ /* 0x000fe60003800000 */
[----:B------:R-:W-:Y:S02]  /*25a0*/  @P3 F2FP.PACK_AB R128, RZ, R128 ;  /* 0x00000080ff80323e */ /* 0x000fe400000000ff */
[----:B------:R-:W-:Y:S02]  /*25b0*/  @P5 PRMT R85, R129, 0x7610, R85 ;  /* 0x0000761081555816 */ /* 0x000fe40000000055 */
[----:B------:R-:W-:Y:S01]  /*25c0*/  @P3 PRMT R121, R128, 0x7610, R121 ;  /* 0x0000761080793816 */ /* 0x000fe20000000079 */
[----:B------:R-:W-:Y:S05]  /*25d0*/  @P2 BRA `(.L_x_1433) ;  /* 0x0000004000002947 */ /* 0x000fea0003800000 */
[----:B------:R-:W-:Y:S01]  /*25e0*/  HFMA2.MMA R129, -RZ, RZ, 0, 0 ;  /* 0x00000000ff817435 */ /* 0x000fe200000001ff */
[----:B------:R-:W-:Y:S05]  /*25f0*/  @!P4 BRA `(.L_x_1434) ;  /* 0x000000700000c947 */ /* 0x000fea0003800000 */
[----:B------:R-:W-:Y:S01]  /*2600*/  HADD2.F32 R129, -RZ, R101.H1_H1 ;  /* 0x30000065ff817230 */ /* 0x000fe20000004100 */
[----:B------:R-:W-:Y:S05]  /*2610*/  BRA `(.L_x_1434) ;  /* 0x0000005000007947 */ /* 0x000fea0003800000 */
.L_x_1433:
[----:B------:R-:W-:-:S04]  /*2620*/  FFMA.FTZ R128, R160, R134, R133 ;  /* 0x00000086a0807223 */ /* 0x000fc80000010085 */
[----:B------:R-:W-:Y:S01]  /*2630*/  FADD.FTZ R129, R157, -R128 ;  /* 0x800000809d817221 */ /* 0x000fe20000010000 */
[----:B------:R-:W-:-:S03]  /*2640*/  @P4 HADD2.F32 R128, -RZ, R101.H1_H1 ;  /* 0x30000065ff804230 */ /* 0x000fc60000004100 */
[----:B------:R-:W-:-:S04]  /*2650*/  FMUL.FTZ R129, R148, R129 ;  /* 0x0000008194817220 */ /* 0x000fc80000410000 */
[----:B------:R-:W-:Y:S02]  /*2660*/  @P4 FADD.FTZ R129, R129, R128 ;  /* 0x0000008081814221 */ /* 0x000fe40000010000 */
.L_x_1434:
[----:B------:R-:W-:Y:S05]  /*2670*/  BSYNC B2 ;  /* 0x0000000000027941 */ /* 0x000fea0003800000 */
.L_x_1432:
        /* <DEDUP_REMOVED lines=11> */
.L_x_1436:
[----:B------:R-:W-:Y:S01]  /*2730*/  FFMA.FTZ R129, R159, R134, R133 ;  /* 0x000000869f817223 */ /* 0x000fe20000010085 */
[----:B------:R-:W-:-:S03]  /*2740*/  @P4 HADD2.F32 R128, -RZ, R102.H0_H0 ;  /* 0x20000066ff804230 */ /* 0x000fc60000004100 */
[----:B------:R-:W-:-:S04]  /*2750*/  FADD.FTZ R129, R156, -R129 ;  /* 0x800000819c817221 */ /* 0x000fc80000010000 */
[----:B------:R-:W-:-:S04]  /*2760*/  FMUL.FTZ R129, R148, R129 ;  /* 0x0000008194817220 */ /* 0x000fc80000410000 */
[----:B------:R-:W-:Y:S02]  /*2770*/  @P4 FADD.FTZ R129, R129, R128 ;  /* 0x0000008081814221 */ /* 0x000fe40000010000 */
.L_x_1437:
[----:B------:R-:W-:Y:S05]  /*2780*/  BSYNC B2 ;  /* 0x0000000000027941 */ /* 0x000fea0003800000 */
.L_x_1435:
        /* <DEDUP_REMOVED lines=11> */
.L_x_1439:
[----:B------:R-:W-:Y:S01]  /*2840*/  FFMA.FTZ R129, R155, R134, R133 ;  /* 0x000000869b817223 */ /* 0x000fe20000010085 */
[----:B------:R-:W-:-:S03]  /*2850*/  @P4 HADD2.F32 R128, -RZ, R102.H1_H1 ;  /* 0x30000066ff804230 */ /* 0x000fc60000004100 */
[----:B------:R-:W-:-:S04]  /*2860*/  FADD.FTZ R129, R154, -R129 ;  /* 0x800000819a817221 */ /* 0x000fc80000010000 */
[----:B------:R-:W-:-:S04]  /*2870*/  FMUL.FTZ R129, R148, R129 ;  /* 0x0000008194817220 */ /* 0x000fc80000410000 */
[----:B------:R-:W-:Y:S02]  /*2880*/  @P4 FADD.FTZ R129, R129, R128 ;  /* 0x0000008081814221 */ /* 0x000fe40000010000 */
.L_x_1440:
[----:B------:R-:W-:Y:S05]  /*2890*/  BSYNC B2 ;  /* 0x0000000000027941 */ /* 0x000fea0003800000 */
.L_x_1438:
        /* <DEDUP_REMOVED lines=11> */
.L_x_1442:
[----:B------:R-:W-:Y:S01]  /*2950*/  FFMA.FTZ R129, R153, R134, R133 ;  /* 0x0000008699817223 */ /* 0x000fe20000010085 */
[----:B------:R-:W-:-:S03]  /*2960*/  @P4 HADD2.F32 R128, -RZ, R103.H0_H0 ;  /* 0x20000067ff804230 */ /* 0x000fc60000004100 */
[----:B------:R-:W-:-:S04]  /*2970*/  FADD.FTZ R129, R152, -R129 ;  /* 0x8000008198817221 */ /* 0x000fc80000010000 */
[----:B------:R-:W-:-:S04]  /*2980*/  FMUL.FTZ R129, R148, R129 ;  /* 0x0000008194817220 */ /* 0x000fc80000410000 */
[----:B------:R-:W-:Y:S02]  /*2990*/  @P4 FADD.FTZ R129, R129, R128 ;  /* 0x0000008081814221 */ /* 0x000fe40000010000 */
.L_x_1443:
[----:B------:R-:W-:Y:S05]  /*29a0*/  BSYNC B2 ;  /* 0x0000000000027941 */ /* 0x000fea0003800000 */
.L_x_1441:
        /* <DEDUP_REMOVED lines=11> */
.L_x_1445:
[----:B------:R-:W-:Y:S01]  /*2a60*/  FFMA.FTZ R129, R151, R134, R133 ;  /* 0x0000008697817223 */ /* 0x000fe20000010085 */
[----:B------:R-:W-:-:S03]  /*2a70*/  @P4 HADD2.F32 R128, -RZ, R103.H1_H1 ;  /* 0x30000067ff804230 */ /* 0x000fc60000004100 */
[----:B------:R-:W-:-:S04]  /*2a80*/  FADD.FTZ R129, R150, -R129 ;  /* 0x8000008196817221 */ /* 0x000fc80000010000 */
[----:B------:R-:W-:-:S04]  /*2a90*/  FMUL.FTZ R129, R148, R129 ;  /* 0x0000008194817220 */ /* 0x000fc80000410000 */
[----:B------:R-:W-:Y:S02]  /*2aa0*/  @P4 FADD.FTZ R129, R129, R128 ;  /* 0x0000008081814221 */ /* 0x000fe40000010000 */
.L_x_1446:
[----:B------:R-:W-:Y:S05]  /*2ab0*/  BSYNC B2 ;  /* 0x0000000000027941 */ /* 0x000fea0003800000 */
.L_x_1444:
[----:B------:R-:W-:Y:S01]  /*2ac0*/  @P3 FMUL.FTZ R130, R129, c[0x0][0x1ec] ;  /* 0x00007b0081823a20 */ /* 0x000fe20000410000 */
[----:B------:R-:W-:Y:S02]  /*2ad0*/  @P5 MOV R131, 0x10 ;  /* 0x0000001000835802 */ /* 0x000fe40000000f00 */
[----:B0-----:R-:W-:Y:S02]  /*2ae0*/  @P3 MOV R175, 0x10 ;  /* 0x0000001000af3802 */ /* 0x001fe40000000f00 */
[----:B------:R-:W-:Y:S01]  /*2af0*/  @P5 F2FP.PACK_AB R135, RZ, R129 ;  /* 0x00000081ff87523e */ /* 0x000fe200000000ff */
[----:B------:R-:W-:Y:S01]  /*2b00*/  @P5 IMAD.WIDE.U32 R128, R184, R131, c[0x0][0x258] ;  /* 0x00009600b8805625 */ /* 0x000fe200078e0083 */
[----:B------:R-:W-:Y:S02]  /*2b10*/  @P3 F2FP.PACK_AB R174, RZ, R130 ;  /* 0x00000082ffae323e */ /* 0x000fe400000000ff */
[----:B------:R-:W-:Y:S01]  /*2b20*/  @P5 PRMT R87, R87, 0x5410, R135 ;  /* 0x0000541057575816 */ /* 0x000fe20000000087 */
[----:B------:R-:W-:Y:S01]  /*2b30*/  @P3 IMAD.WIDE.U32 R130, R132, R175, c[0x0][0x248] ;  /* 0x0000920084823625 */ /* 0x000fe200078e00af */
[----:B------:R-:W-:-:S02]  /*2b40*/  @P3 PRMT R123, R123, 0x5410, R174 ;  /* 0x000054107b7b3816 */ /* 0x000fc400000000ae */
[----:B------:R-:W-:Y:S01]  /*2b50*/  IADD3 R184, R184, 0x20, RZ ;  /* 0x00000020b8b87810 */ /* 0x000fe20007ffe0ff */
[----:B------:R0:W-:Y:S01]  /*2b60*/  @P5 STG.E.128 [R128.64], R84 ;  /* 0x0000005480005986 */ /* 0x0001e2000c101d04 */
[----:B------:R-:W-:-:S03]  /*2b70*/  IADD3 R132, R132, 0x20, RZ ;  /* 0x0000002084847810 */ /* 0x000fc60007ffe0ff */
[----:B------:R0:W-:Y:S04]  /*2b80*/  @P3 STG.E.128 [R130.64], R120 ;  /* 0x0000007882003986 */ /* 0x0001e8000c101d04 */
.L_x_1422:
[----:B------:R-:W-:Y:S05]  /*2b90*/  BSYNC B1 ;  /* 0x0000000000017941 */ /* 0x000fea0003800000 */
.L_x_1421:
        /* <DEDUP_REMOVED lines=10> */
[----:B------:R-:W-:Y:S01]  /*2c40*/  HADD2.F32 R129, -RZ, R104.H0_H0 ;  /* 0x20000068ff817230 */ /* 0x000fe20000004100 */
[----:B------:R-:W-:Y:S05]  /*2c50*/  BRA `(.L_x_1451) ;  /* 0x0000009000007947 */ /* 0x000fea0003800000 */
.L_x_1450:
[----:B------:R-:W-:Y:S01]  /*2c60*/  ULDC.64 UR6, c[0x0][0x218] ;  /* 0x0000860000067ab9 */ /* 0x000fe20000000a00 */
[----:B0-----:R-:W-:Y:S01]  /*2c70*/  FFMA.FTZ R129, R149, R134, R133 ;  /* 0x0000008695817223 */ /* 0x001fe20000010085 */
[----:B------:R-:W-:-:S03]  /*2c80*/  UISETP.NE.U32.AND UP0, UPT, URZ, UR6, UPT ;  /* 0x000000063f00728c */ /* 0x000fc6000bf05070 */
[----:B------:R-:W-:Y:S01]  /*2c90*/  FADD.FTZ R129, R146, -R129 ;  /* 0x8000008192817221 */ /* 0x000fe20000010000 */
[----:B------:R-:W-:-:S03]  /*2ca0*/  UISETP.NE.AND.EX UP0, UPT, URZ, UR7, UPT, UP0 ;  /* 0x000000073f00728c */ /* 0x000fc6000bf05300 */
[----:B------:R-:W-:-:S03]  /*2cb0*/  FMUL.FTZ R129, R148, R129 ;  /* 0x0000008194817220 */ /* 0x000fc60000410000 */
[----:B------:R-:W-:-:S13]  /*2cc0*/  PLOP3.LUT P4, PT, PT, PT, UP0, 0x80, 0x0 ;  /* 0x000000000000781c */ /* 0x000fda0003f8f008 */
[----:B------:R-:W-:-:S05]  /*2cd0*/  @P4 HADD2.F32 R128, -RZ, R104.H0_H0 ;  /* 0x20000068ff804230 */ /* 0x000fca0000004100 */
[----:B------:R-:W-:Y:S02]  /*2ce0*/  @P4 FADD.FTZ R129, R129, R128 ;  /* 0x0000008081814221 */ /* 0x000fe40000010000 */
.L_x_1451:
[----:B------:R-:W-:Y:S05]  /*2cf0*/  BSYNC B2 ;  /* 0x0000000000027941 */ /* 0x000fea0003800000 */
.L_x_1449:
        /* <DEDUP_REMOVED lines=9> */
[----:B------:R-:W-:Y:S01]  /*2d90*/  MOV R129, RZ ;  /* 0x000000ff00817202 */ /* 0x000fe20000000f00 */
[----:B------:R-:W-:Y:S05]  /*2da0*/  @!P4 BRA `(.L_x_1454) ;  /* 0x000000700000c947 */ /* 0x000fea0003800000 */
[----:B------:R-:W-:Y:S01]  /*2db0*/  HADD2.F32 R129, -RZ, R104.H1_H1 ;  /* 0x30000068ff817230 */ /* 0x000fe20000004100 */
[----:B------:R-:W-:Y:S05]  /*2dc0*/  BRA `(.L_x_1454) ;  /* 0x0000005000007947 */ /* 0x000fea0003800000 */
.L_x_1453:
[----:B------:R-:W-:Y:S01]  /*2dd0*/  FFMA.FTZ R129, R147, R134, R133 ;  /* 0x0000008693817223 */ /* 0x000fe20000010085 */
[----:B------:R-:W-:-:S03]  /*2de0*/  @P4 HADD2.F32 R128, -RZ, R104.H1_H1 ;  /* 0x30000068ff804230 */ /* 0x000fc60000004100 */
[----:B------:R-:W-:-:S04]  /*2df0*/  FADD.FTZ R129, R144, -R129 ;  /* 0x8000008190817221 */ /* 0x000fc80000010000 */
[----:B------:R-:W-:-:S04]  /*2e00*/  FMUL.FTZ R129, R148, R129 ;  /* 0x0000008194817220 */ /* 0x000fc80000410000 */
[----:B------:R-:W-:Y:S02]  /*2e10*/  @P4 FADD.FTZ R129, R129, R128 ;  /* 0x0000008081814221 */ /* 0x000fe40000010000 */
.L_x_1454:
[----:B------:R-:W-:Y:S05]  /*2e20*/  BSYNC B2 ;  /* 0x0000000000027941 */ /* 0x000fea0003800000 */
.L_x_1452:
        /* <DEDUP_REMOVED lines=9> */
[----:B------:R-:W-:Y:S01]  /*2ec0*/  HADD2.F32 R129, -RZ, R105.H0_H0 ;  /* 0x20000069ff817230 */ /* 0x000fe20000004100 */
[----:B------:R-:W-:Y:S05]  /*2ed0*/  BRA `(.L_x_1457) ;  /* 0x0000005000007947 */ /* 0x000fea0003800000 */
.L_x_1456:
[----:B------:R-:W-:Y:S01]  /*2ee0*/  FFMA.FTZ R129, R145, R134, R133 ;  /* 0x0000008691817223 */ /* 0x000fe20000010085 */
[----:B------:R-:W-:-:S03]  /*2ef0*/  @P4 HADD2.F32 R128, -RZ, R105.H0_H0 ;  /* 0x20000069ff804230 */ /* 0x000fc60000004100 */
[----:B------:R-:W-:-:S04]  /*2f00*/  FADD.FTZ R129, R142, -R129 ;  /* 0x800000818e817221 */ /* 0x000fc80000010000 */
[----:B------:R-:W-:-:S04]  /*2f10*/  FMUL.FTZ R129, R148, R129 ;  /* 0x0000008194817220 */ /* 0x000fc80000410000 */
[----:B------:R-:W-:Y:S02]  /*2f20*/  @P4 FADD.FTZ R129, R129, R128 ;  /* 0x0000008081814221 */ /* 0x000fe40000010000 */
.L_x_1457:
[----:B------:R-:W-:Y:S05]  /*2f30*/  BSYNC B2 ;  /* 0x0000000000027941 */ /* 0x000fea0003800000 */
.L_x_1455:
        /* <DEDUP_REMOVED lines=9> */
[----:B------:R-:W-:Y:S01]  /*2fd0*/  HADD2.F32 R129, -RZ, R105.H1_H1 ;  /* 0x30000069ff817230 */ /* 0x000fe20000004100 */
[----:B------:R-:W-:Y:S05]  /*2fe0*/  BRA `(.L_x_1460) ;  /* 0x0000005000007947 */ /* 0x000fea0003800000 */
.L_x_1459:
[----:B------:R-:W-:Y:S01]  /*2ff0*/  FFMA.FTZ R129, R143, R134, R133 ;  /* 0x000000868f817223 */ /* 0x000fe20000010085 */
[----:B------:R-:W-:-:S03]  /*3000*/  @P4 HADD2.F32 R128, -RZ, R105.H1_H1 ;  /* 0x30000069ff804230 */ /* 0x000fc60000004100 */
[----:B------:R-:W-:-:S04]  /*3010*/  FADD.FTZ R129, R140, -R129 ;  /* 0x800000818c817221 */ /* 0x000fc80000010000 */
[----:B------:R-:W-:-:S04]  /*3020*/  FMUL.FTZ R129, R148, R129 ;  /* 0x0000008194817220 */ /* 0x000fc80000410000 */
[----:B------:R-:W-:Y:S02]  /*3030*/  @P4 FADD.FTZ R129, R129, R128 ;  /* 0x0000008081814221 */ /* 0x000fe40000010000 */
.L_x_1460:
[----:B------:R-:W-:Y:S05]  /*3040*/  BSYNC B2 ;  /* 0x0000000000027941 */ /* 0x000fea0003800000 */
.L_x_1458:
        /* <DEDUP_REMOVED lines=11> */
.L_x_1462:
[----:B------:R-:W-:-:S04]  /*3100*/  FFMA.FTZ R128, R141, R134, R133 ;  /* 0x000000868d807223 */ /* 0x000fc80000010085 */
[----:B------:R-:W-:Y:S01]  /*3110*/  FADD.FTZ R129, R139, -R128 ;  /* 0x800000808b817221 */ /* 0x000fe20000010000 */
[----:B------:R-:W-:-:S03]  /*3120*/  @P4 HADD2.F32 R128, -RZ, R106.H0_H0 ;  /* 0x2000006aff804230 */ /* 0x000fc60000004100 */
[----:B------:R-:W-:-:S04]  /*3130*/  FMUL.FTZ R129, R148, R129 ;  /* 0x0000008194817220 */ /* 0x000fc80000410000 */
[----:B------:R-:W-:Y:S02]  /*3140*/  @P4 FADD.FTZ R129, R129, R128 ;  /* 0x0000008081814221 */ /* 0x000fe40000010000 */
.L_x_1463:
[----:B------:R-:W-:Y:S05]  /*3150*/  BSYNC B2 ;  /* 0x0000000000027941 */ /* 0x000fea0003800000 */
.L_x_1461:
        /* <DEDUP_REMOVED lines=11> */
.L_x_1465:
[----:B------:R-:W-:-:S04]  /*3210*/  FFMA.FTZ R128, R138, R134, R133 ;  /* 0x000000868a807223 */ /* 0x000fc80000010085 */
[----:B------:R-:W-:Y:S01]  /*3220*/  FADD.FTZ R129, R137, -R128 ;  /* 0x8000008089817221 */ /* 0x000fe20000010000 */
[----:B------:R-:W-:-:S03]  /*3230*/  @P4 HADD2.F32 R128, -RZ, R106.H1_H1 ;  /* 0x3000006aff804230 */ /* 0x000fc60000004100 */
[----:B------:R-:W-:-:S04]  /*3240*/  FMUL.FTZ R129, R148, R129 ;  /* 0x0000008194817220 */ /* 0x000fc80000410000 */
[----:B------:R-:W-:Y:S02]  /*3250*/  @P4 FADD.FTZ R129, R129, R128 ;  /* 0x0000008081814221 */ /* 0x000fe40000010000 */
.L_x_1466:
[----:B------:R-:W-:Y:S05]  /*3260*/  BSYNC B2 ;  /* 0x0000000000027941 */ /* 0x000fea0003800000 */
.L_x_1464:
        /* <DEDUP_REMOVED lines=11> */
.L_x_1468:
[----:B------:R-:W-:-:S04]  /*3320*/  FFMA.FTZ R128, R136, R134, R133 ;  /* 0x0000008688807223 */ /* 0x000fc80000010085 */
[----:B------:R-:W-:Y:S01]  /*3330*/  FADD.FTZ R129, R39, -R128 ;  /* 0x8000008027817221 */ /* 0x000fe20000010000 */
[----:B------:R-:W-:-:S03]  /*3340*/  @P4 HADD2.F32 R128, -RZ, R107.H0_H0 ;  /* 0x2000006bff804230 */ /* 0x000fc60000004100 */
[----:B------:R-:W-:-:S04]  /*3350*/  FMUL.FTZ R129, R148, R129 ;  /* 0x0000008194817220 */ /* 0x000fc80000410000 */
[----:B------:R-:W-:Y:S02]  /*3360*/  @P4 FADD.FTZ R129, R129, R128 ;  /* 0x0000008081814221 */ /* 0x000fe40000010000 */
.L_x_1469:
[----:B------:R-:W-:Y:S05]  /*3370*/  BSYNC B2 ;  /* 0x0000000000027941 */ /* 0x000fea0003800000 */
.L_x_1467:
        /* <DEDUP_REMOVED lines=11> */
.L_x_1471:
[----:B------:R-:W-:-:S04]  /*3430*/  FFMA.FTZ R128, R38, R134, R133 ;  /* 0x0000008626807223 */ /* 0x000fc80000010085 */
[----:B------:R-:W-:Y:S01]  /*3440*/  FADD.FTZ R129, R37, -R128 ;  /* 0x8000008025817221 */ /* 0x000fe20000010000 */
[----:B------:R-:W-:-:S03]  /*3450*/  @P4 HADD2.F32 R128, -RZ, R107.H1_H1 ;  /* 0x3000006bff804230 */ /* 0x000fc60000004100 */
[----:B------:R-:W-:-:S04]  /*3460*/  FMUL.FTZ R129, R148, R129 ;  /* 0x0000008194817220 */ /* 0x000fc80000410000 */
[----:B------:R-:W-:Y:S02]  /*3470*/  @P4 FADD.FTZ R129, R129, R128 ;  /* 0x0000008081814221 */ /* 0x000fe40000010000 */
.L_x_1472:
[----:B------:R-:W-:Y:S05]  /*3480*/  BSYNC B2 ;  /* 0x0000000000027941 */ /* 0x000fea0003800000 */
.L_x_1470:
[----:B------:R-:W-:Y:S01]  /*3490*/  @P3 FMUL.FTZ R130, R129, c[0x0][0x1ec] ;  /* 0x00007b0081823a20 */ /* 0x000fe20000410000 */
[----:B------:R-:W-:Y:S02]  /*34a0*/  @P5 MOV R131, 0x10 ;  /* 0x0000001000835802 */ /* 0x000fe40000000f00 */
[----:B------:R-:W-:Y:S02]  /*34b0*/  @P3 MOV R175, 0x10 ;  /* 0x0000001000af3802 */ /* 0x000fe40000000f00 */
        /* <DEDUP_REMOVED lines=10> */
.L_x_1448:
[----:B------:R-:W-:Y:S05]  /*3560*/  BSYNC B1 ;  /* 0x0000000000017941 */ /* 0x000fea0003800000 */
.L_x_1447:
        /* <DEDUP_REMOVED lines=12> */
.L_x_1476:
        /* <DEDUP_REMOVED lines=9> */
.L_x_1477:
[----:B------:R-:W-:Y:S05]  /*36c0*/  BSYNC B2 ;  /* 0x0000000000027941 */ /* 0x000fea0003800000 */
.L_x_1475:
        /* <DEDUP_REMOVED lines=13> */
.L_x_1479:
[----:B------:R-:W-:-:S04]  /*37a0*/  FFMA.FTZ R128, R166, R134, R133 ;  /* 0x00000086a6807223 */ /* 0x000fc80000010085 */
[----:B------:R-:W-:Y:S01]  /*37b0*/  FADD.FTZ R129, R171, -R128 ;  /* 0x80000080ab817221 */ /* 0x000fe20000010000 */
[----:B------:R-:W-:-:S03]  /*37c0*/  @P4 HADD2.F32 R128, -RZ, R40.H1_H1 ;  /* 0x30000028ff804230 */ /* 0x000fc60000004100 */
[----:B------:R-:W-:-:S04]  /*37d0*/  FMUL.FTZ R129, R148, R129 ;  /* 0x0000008194817220 */ /* 0x000fc80000410000 */
[----:B------:R-:W-:Y:S02]  /*37e0*/  @P4 FADD.FTZ R129, R129, R128 ;  /* 0x0000008081814221 */ /* 0x000fe40000010000 */
.L_x_1480:
[----:B------:R-:W-:Y:S05]  /*37f0*/  BSYNC B2 ;  /* 0x0000000000027941 */ /* 0x000fea0003800000 */
.L_x_1478:
        /* <DEDUP_REMOVED lines=11> */
.L_x_1482:
[----:B------:R-:W-:Y:S01]  /*38b0*/  FFMA.FTZ R129, R169, R134, R133 ;  /* 0x00000086a9817223 */ /* 0x000fe20000010085 */
[----:B------:R-:W-:-:S03]  /*38c0*/  @P4 HADD2.F32 R128, -RZ, R41.H0_H0 ;  /* 0x20000029ff804230 */ /* 0x000fc60000004100 */
[----:B------:R-:W-:-:S04]  /*38d0*/  FADD.FTZ R129, R172, -R129 ;  /* 0x80000081ac817221 */ /* 0x000fc80000010000 */
[----:B------:R-:W-:-:S04]  /*38e0*/  FMUL.FTZ R129, R148, R129 ;  /* 0x0000008194817220 */ /* 0x000fc80000410000 */
[----:B------:R-:W-:Y:S02]  /*38f0*/  @P4 FADD.FTZ R129, R129, R128 ;  /* 0x0000008081814221 */ /* 0x000fe40000010000 */
.L_x_1483:
[----:B------:R-:W-:Y:S05]  /*3900*/  BSYNC B2 ;  /* 0x0000000000027941 */ /* 0x000fea0003800000 */
.L_x_1481:
        /* <DEDUP_REMOVED lines=11> */
.L_x_1485:
[----:B------:R-:W-:-:S04]  /*39c0*/  FFMA.FTZ R128, R170, R134, R133 ;  /* 0x00000086aa807223 */ /* 0x000fc80000010085 */
[----:B------:R-:W-:Y:S01]  /*39d0*/  FADD.FTZ R129, R177, -R128 ;  /* 0x80000080b1817221 */ /* 0x000fe20000010000 */
[----:B------:R-:W-:-:S03]  /*39e0*/  @P4 HADD2.F32 R128, -RZ, R41.H1_H1 ;  /* 0x30000029ff804230 */ /* 0x000fc60000004100 */
[----:B------:R-:W-:-:S04]  /*39f0*/  FMUL.FTZ R129, R148, R129 ;  /* 0x0000008194817220 */ /* 0x000fc80000410000 */
[----:B------:R-:W-:Y:S02]  /*3a00*/  @P4 FADD.FTZ R129, R129, R128 ;  /* 0x0000008081814221 */ /* 0x000fe40000010000 */
.L_x_1486:
[----:B------:R-:W-:Y:S05]  /*3a10*/  BSYNC B2 ;  /* 0x0000000000027941 */ /* 0x000fea0003800000 */
.L_x_1484:
        /* <DEDUP_REMOVED lines=11> */
.L_x_1488:
[----:B------:R-:W-:Y:S01]  /*3ad0*/  FFMA.FTZ R129, R173, R134, R133 ;  /* 0x00000086ad817223 */ /* 0x000fe20000010085 */
[----:B------:R-:W-:-:S03]  /*3ae0*/  @P4 HADD2.F32 R128, -RZ, R42.H0_H0 ;  /* 0x2000002aff804230 */ /* 0x000fc60000004100 */
[----:B------:R-:W-:-:S04]  /*3af0*/  FADD.FTZ R129, R176, -R129 ;  /* 0x80000081b0817221 */ /* 0x000fc80000010000 */
[----:B------:R-:W-:-:S04]  /*3b00*/  FMUL.FTZ R129, R148, R129 ;  /* 0x0000008194817220 */ /* 0x000fc80000410000 */
[----:B------:R-:W-:Y:S02]  /*3b10*/  @P4 FADD.FTZ R129, R129, R128 ;  /* 0x0000008081814221 */ /* 0x000fe40000010000 */
.L_x_1489:
[----:B------:R-:W-:Y:S05]  /*3b20*/  BSYNC B2 ;  /* 0x0000000000027941 */ /* 0x000fea0003800000 */
.L_x_1487:
        /* <DEDUP_REMOVED lines=11> */
.L_x_1491:
[----:B------:R-:W-:-:S04]  /*3be0*/  FFMA.FTZ R128, R178, R134, R133 ;  /* 0x00000086b2807223 */ /* 0x000fc80000010085 */
[----:B------:R-:W-:Y:S01]  /*3bf0*/  FADD.FTZ R129, R179, -R128 ;  /* 0x80000080b3817221 */ /* 0x000fe20000010000 */
[----:B------:R-:W-:-:S03]  /*3c00*/  @P4 HADD2.F32 R128, -RZ, R42.H1_H1 ;  /* 0x3000002aff804230 */ /* 0x000fc60000004100 */
[----:B------:R-:W-:-:S04]  /*3c10*/  FMUL.FTZ R129, R148, R129 ;  /* 0x0000008194817220 */ /* 0x000fc80000410000 */
[----:B------:R-:W-:Y:S02]  /*3c20*/  @P4 FADD.FTZ R129, R129, R128 ;  /* 0x0000008081814221 */ /* 0x000fe40000010000 */
.L_x_1492:
[----:B------:R-:W-:Y:S05]  /*3c30*/  BSYNC B2 ;  /* 0x0000000000027941 */ /* 0x000fea0003800000 */
.L_x_1490:
        /* <DEDUP_REMOVED lines=11> */
.L_x_1494:
[----:B------:R-:W-:Y:S01]  /*3cf0*/  FFMA.FTZ R129, R181, R134, R133 ;  /* 0x00000086b5817223 */ /* 0x000fe20000010085 */
[----:B------:R-:W-:-:S03]  /*3d00*/  @P4 HADD2.F32 R128, -RZ, R43.H0_H0 ;  /* 0x2000002bff804230 */ /* 0x000fc60000004100 */
[----:B------:R-:W-:-:S04]  /*3d10*/  FADD.FTZ R129, R180, -R129 ;  /* 0x80000081b4817221 */ /* 0x000fc80000010000 */
[----:B------:R-:W-:-:S04]  /*3d20*/  FMUL.FTZ R129, R148, R129 ;  /* 0x0000008194817220 */ /* 0x000fc80000410000 */
[----:B------:R-:W-:Y:S02]  /*3d30*/  @P4 FADD.FTZ R129, R129, R128 ;  /* 0x0000008081814221 */ /* 0x000fe40000010000 */
.L_x_1495:
[----:B------:R-:W-:Y:S05]  /*3d40*/  BSYNC B2 ;  /* 0x0000000000027941 */ /* 0x000fea0003800000 */
.L_x_1493:
        /* <DEDUP_REMOVED lines=11> */
.L_x_1497:
[----:B------:R-:W-:-:S04]  /*3e00*/  FFMA.FTZ R128, R182, R134, R133 ;  /* 0x00000086b6807223 */ /* 0x000fc80000010085 */
[----:B------:R-:W-:Y:S01]  /*3e10*/  FADD.FTZ R129, R183, -R128 ;  /* 0x80000080b7817221 */ /* 0x000fe20000010000 */
[----:B------:R-:W-:-:S03]  /*3e20*/  @P4 HADD2.F32 R128, -RZ, R43.H1_H1 ;  /* 0x3000002bff804230 */ /* 0x000fc60000004100 */
[----:B------:R-:W-:-:S04]  /*3e30*/  FMUL.FTZ R129, R148, R129 ;  /* 0x0000008194817220 */ /* 0x000fc80000410000 */
[----:B------:R-:W-:Y:S02]  /*3e40*/  @P4 FADD.FTZ R129, R129, R128 ;  /* 0x0000008081814221 */ /* 0x000fe40000010000 */
.L_x_1498:
[----:B------:R-:W-:Y:S05]  /*3e50*/  BSYNC B2 ;  /* 0x0000000000027941 */ /* 0x000fea0003800000 */
.L_x_1496:
        /* <DEDUP_REMOVED lines=13> */
.L_x_1474:
[----:B------:R-:W-:Y:S05]  /*3f30*/  BSYNC B1 ;  /* 0x0000000000017941 */ /* 0x000fea0003800000 */
.L_x_1473:
        /* <DEDUP_REMOVED lines=13> */
.L_x_1502:
        /* <DEDUP_REMOVED lines=9> */
.L_x_1503:
[----:B------:R-:W-:Y:S05]  /*40a0*/  BSYNC B2 ;  /* 0x0000000000027941 */ /* 0x000fea0003800000 */
.L_x_1501:
        /* <DEDUP_REMOVED lines=13> */
.L_x_1505:
[----:B------:R-:W-:-:S04]  /*4180*/  FFMA.FTZ R128, R186, R134, R133 ;  /* 0x00000086ba807223 */ /* 0x000fc80000010085 */
[----:B------:R-:W-:Y:S01]  /*4190*/  FADD.FTZ R129, R189, -R128 ;  /* 0x80000080bd817221 */ /* 0x000fe20000010000 */
[----:B------:R-:W-:-:S03]  /*41a0*/  @P4 HADD2.F32 R128, -RZ, R108.H1_H1 ;  /* 0x3000006cff804230 */ /* 0x000fc60000004100 */
[----:B------:R-:W-:-:S04]  /*41b0*/  FMUL.FTZ R129, R148, R129 ;  /* 0x0000008194817220 */ /* 0x000fc80000410000 */
[----:B------:R-:W-:Y:S02]  /*41c0*/  @P4 FADD.FTZ R129, R129, R128 ;  /* 0x0000008081814221 */ /* 0x000fe40000010000 */
.L_x_1506:
[----:B------:R-:W-:Y:S05]  /*41d0*/  BSYNC B2 ;  /* 0x0000000000027941 */ /* 0x000fea0003800000 */
.L_x_1504:
        /* <DEDUP_REMOVED lines=11> */
.L_x_1508:
[----:B------:R-:W-:Y:S01]  /*4290*/  FFMA.FTZ R129, R187, R134, R133 ;  /* 0x00000086bb817223 */ /* 0x000fe20000010085 */
[----:B------:R-:W-:-:S03]  /*42a0*/  @P4 HADD2.F32 R128, -RZ, R109.H0_H0 ;  /* 0x2000006dff804230 */ /* 0x000fc60000004100 */
[----:B------:R-:W-:-:S04]  /*42b0*/  FADD.FTZ R129, R192, -R129 ;  /* 0x80000081c0817221 */ /* 0x000fc80000010000 */
[----:B------:R-:W-:-:S04]  /*42c0*/  FMUL.FTZ R129, R148, R129 ;  /* 0x0000008194817220 */ /* 0x000fc80000410000 */
[----:B------:R-:W-:Y:S02]  /*42d0*/  @P4 FADD.FTZ R129, R129, R128 ;  /* 0x0000008081814221 */ /* 0x000fe40000010000 */
.L_x_1509:
[----:B------:R-:W-:Y:S05]  /*42e0*/  BSYNC B2 ;  /* 0x0000000000027941 */ /* 0x000fea0003800000 */
.L_x_1507:
        /* <DEDUP_REMOVED lines=11> */
.L_x_1511:
[----:B------:R-:W-:-:S04]  /*43a0*/  FFMA.FTZ R128, R190, R134, R133 ;  /* 0x00000086be807223 */ /* 0x000fc80000010085 */
[----:B------:R-:W-:Y:S01]  /*43b0*/  FADD.FTZ R129, R191, -R128 ;  /* 0x80000080bf817221 */ /* 0x000fe20000010000 */
[----:B------:R-:W-:-:S03]  /*43c0*/  @P4 HADD2.F32 R128, -RZ, R109.H1_H1 ;  /* 0x3000006dff804230 */ /* 0x000fc60000004100 */
[----:B------:R-:W-:-:S04]  /*43d0*/  FMUL.FTZ R129, R148, R129 ;  /* 0x0000008194817220 */ /* 0x000fc80000410000 */
[----:B------:R-:W-:Y:S02]  /*43e0*/  @P4 FADD.FTZ R129, R129, R128 ;  /* 0x0000008081814221 */ /* 0x000fe40000010000 */
.L_x_1512:
[----:B------:R-:W-:Y:S05]  /*43f0*/  BSYNC B2 ;  /* 0x0000000000027941 */ /* 0x000fea0003800000 */
.L_x_1510:
        /* <DEDUP_REMOVED lines=11> */
.L_x_1514:
[----:B------:R-:W-:Y:S01]  /*44b0*/  FFMA.FTZ R129, R193, R134, R133 ;  /* 0x00000086c1817223 */ /* 0x000fe20000010085 */
[----:B------:R-:W-:-:S03]  /*44c0*/  @P4 HADD2.F32 R128, -RZ, R110.H0_H0 ;  /* 0x2000006eff804230 */ /* 0x000fc60000004100 */
[----:B------:R-:W-:-:S04]  /*44d0*/  FADD.FTZ R129, R194, -R129 ;  /* 0x80000081c2817221 */ /* 0x000fc80000010000 */
[----:B------:R-:W-:-:S04]  /*44e0*/  FMUL.FTZ R129, R148, R129 ;  /* 0x0000008194817220 */ /* 0x000fc80000410000 */
[----:B------:R-:W-:Y:S02]  /*44f0*/  @P4 FADD.FTZ R129, R129, R128 ;  /* 0x0000008081814221 */ /* 0x000fe40000010000 */
.L_x_1515:
[----:B------:R-:W-:Y:S05]  /*4500*/  BSYNC B2 ;  /* 0x0000000000027941 */ /* 0x000fea0003800000 */
.L_x_1513:
        /* <DEDUP_REMOVED lines=11> */
.L_x_1517:
[----:B------:R-:W-:-:S04]  /*45c0*/  FFMA.FTZ R128, R196, R134, R133 ;  /* 0x00000086c4807223 */ /* 0x000fc80000010085 */
[----:B------:R-:W-:Y:S01]  /*45d0*/  FADD.FTZ R129, R195, -R128 ;  /* 0x80000080c3817221 */ /* 0x000fe20000010000 */
[----:B------:R-:W-:-:S03]  /*45e0*/  @P4 HADD2.F32 R128, -RZ, R110.H1_H1 ;  /* 0x3000006eff804230 */ /* 0x000fc60000004100 */
[----:B------:R-:W-:-:S04]  /*45f0*/  FMUL.FTZ R129, R148, R129 ;  /* 0x0000008194817220 */ /* 0x000fc80000410000 */
[----:B------:R-:W-:Y:S02]  /*4600*/  @P4 FADD.FTZ R129, R129, R128 ;  /* 0x0000008081814221 */ /* 0x000fe40000010000 */
.L_x_1518:
[----:B------:R-:W-:Y:S05]  /*4610*/  BSYNC B2 ;  /* 0x0000000000027941 */ /* 0x000fea0003800000 */
.L_x_1516:
        /* <DEDUP_REMOVED lines=11> */
.L_x_1520:
[----:B------:R-:W-:Y:S01]  /*46d0*/  FFMA.FTZ R129, R197, R134, R133 ;  /* 0x00000086c5817223 */ /* 0x000fe20000010085 */
[----:B------:R-:W-:-:S03]  /*46e0*/  @P4 HADD2.F32 R128, -RZ, R111.H0_H0 ;  /* 0x2000006fff804230 */ /* 0x000fc60000004100 */
[----:B------:R-:W-:-:S04]  /*46f0*/  FADD.FTZ R129, R198, -R129 ;  /* 0x80000081c6817221 */ /* 0x000fc80000010000 */
[----:B------:R-:W-:-:S04]  /*4700*/  FMUL.FTZ R129, R148, R129 ;  /* 0x0000008194817220 */ /* 0x000fc80000410000 */
[----:B------:R-:W-:Y:S02]  /*4710*/  @P4 FADD.FTZ R129, R129, R128 ;  /* 0x0000008081814221 */ /* 0x000fe40000010000 */
.L_x_1521:
[----:B------:R-:W-:Y:S05]  /*4720*/  BSYNC B2 ;  /* 0x0000000000027941 */ /* 0x000fea0003800000 */
.L_x_1519:
        /* <DEDUP_REMOVED lines=11> */
.L_x_1523:
[----:B------:R-:W-:Y:S01]  /*47e0*/  FFMA.FTZ R134, R200, R134, R133 ;  /* 0x00000086c8867223 */ /* 0x000fe20000010085 */
[----:B------:R-:W-:-:S03]  /*47f0*/  @P4 HADD2.F32 R128, -RZ, R111.H1_H1 ;  /* 0x3000006fff804230 */ /* 0x000fc60000004100 */
[----:B------:R-:W-:-:S04]  /*4800*/  FADD.FTZ R129, R199, -R134 ;  /* 0x80000086c7817221 */ /* 0x000fc80000010000 */
[----:B------:R-:W-:-:S04]  /*4810*/  FMUL.FTZ R129, R148, R129 ;  /* 0x0000008194817220 */ /* 0x000fc80000410000 */
[----:B------:R-:W-:Y:S02]  /*4820*/  @P4 FADD.FTZ R129, R129, R128 ;  /* 0x0000008081814221 */ /* 0x000fe40000010000 */
.L_x_1524:
[----:B------:R-:W-:Y:S05]  /*4830*/  BSYNC B2 ;  /* 0x0000000000027941 */ /* 0x000fea0003800000 */
.L_x_1522:
        /* <DEDUP_REMOVED lines=8> */
[----:B------:R-:W-:-:S03]  /*48c0*/  @P3 PRMT R123, R123, 0x5410, R134 ;  /* 0x000054107b7b3816 */ /* 0x000fc60000000086 */
[----:B------:R0:W-:Y:S04]  /*48d0*/  @P5 STG.E.128 [R128.64], R84 ;  /* 0x0000005480005986 */ /* 0x0001e8000c101d04 */
[----:B------:R0:W-:Y:S02]  /*48e0*/  @P3 STG.E.128 [R130.64], R120 ;  /* 0x0000007882003986 */ /* 0x0001e4000c101d04 */
.L_x_1500:
[----:B------:R-:W-:Y:S05]  /*48f0*/  BSYNC B1 ;  /* 0x0000000000017941 */ /* 0x000fea0003800000 */
.L_x_1499:
[----:B0-----:R-:W-:-:S04]  /*4900*/  MOV R129, c[0x0][0x160] ;  /* 0x0000580000817a02 */ /* 0x001fc80000000f00 */
[----:B------:R-:W-:-:S04]  /*4910*/  LEA R0, R129, R0, 0x2 ;  /* 0x0000000081007211 */ /* 0x000fc800078e10ff */
[----:B------:R-:W-:-:S13]  /*4920*/  ISETP.GE.AND P2, PT, R0, c[0x0][0x164], PT ;  /* 0x0000590000007a0c */ /* 0x000fda0003f46270 */
[----:B------:R-:W-:Y:S01]  /*4930*/  @P2 CALL.REL.NOINC `(.L_x_1400) ;  /* 0x0000001000002944 */ /* 0x000fe20003c00000 */
[----:B------:R-:W-:Y:S05]  /*4940*/  BRA `(.L_x_1525) ;  /* 0xffffbd1000007947 */ /* 0x000fea000383ffff */
.L_x_1400:
[----:B-1----:R-:W-:Y:S05]  /*4950*/  BSYNC B0 ;  /* 0x0000000000007941 */ /* 0x002fea0003800000 */
.L_x_1399:
        /* <DEDUP_REMOVED lines=95> */
[----:B------:R-:W-:Y:S02]  /*4f50*/  STS.128 [R0+0xc00], R60 ;  /* 0x000c003c00007388 */ /* 0x000fe40000000c00 */
[----:B------:R-:W-:Y:S02]  /*4f60*/  SHF.L.U32 R40, R45, 0x2, RZ ;  /* 0x000000022d287819 */ /* 0x000fe400000006ff */
        /* <DEDUP_REMOVED lines=154> */
.L_x_1419:
[----:B0-----:R-:W-:Y:S01]  /*5910*/  HFMA2.MMA R174, -RZ, RZ, 0, 5.9604644775390625e-08 ;  /* 0x00000001ffae7435 */ /* 0x001fe200000001ff */
[----:B------:R-:W-:-:S02]  /*5920*/  MOV R131, R205 ;  /* 0x000000cd00837202 */ /* 0x000fc40000000f00 */
[----:B------:R-:W-:Y:S02]  /*5930*/  MOV R133, 0x1f ;  /* 0x0000001f00857802 */ /* 0x000fe40000000f00 */
[----:B------:R-:W-:Y:S02]  /*5940*/  MOV R202, 0xffffffff ;  /* 0xffffffff00ca7802 */ /* 0x000fe40000000f00 */
[----:B------:R-:W-:Y:S02]  /*5950*/  MOV R128, 0x5970 ;  /* 0x0000597000807802 */ /* 0x000fe40000000f00 */
[----:B-----5:R-:W-:Y:S05]  /*5960*/  CALL.REL.NOINC `($__internal_22_$__cuda_sm70_shflsync_bfly_p) ;  /* 0x0000046000007944 */ /* 0x020fea0003c00000 */
[----:B-1----:R-:W-:Y:S01]  /*5970*/  MOV R130, R131 ;  /* 0x0000008300827202 */ /* 0x002fe20000000f00 */
[----:B0-----:R-:W-:Y:S05]  /*5980*/  BRA `(.L_x_1526) ;  /* 0xffffc63000007947 */ /* 0x001fea000383ffff */
.L_x_1420:
[----:B0-----:R-:W-:Y:S01]  /*5990*/  HFMA2.MMA R174, -RZ, RZ, 0, 5.9604644775390625e-08 ;  /* 0x00000001ffae7435 */ /* 0x001fe200000001ff */
[----:B------:R-:W-:Y:S02]  /*59a0*/  MOV R131, R206 ;  /* 0x000000ce00837202 */ /* 0x000fe40000000f00 */
[----:B------:R-:W-:Y:S02]  /*59b0*/  MOV R133, 0x1f ;  /* 0x0000001f00857802 */ /* 0x000fe40000000f00 */
[----:B------:R-:W-:-:S02]  /*59c0*/  MOV R202, 0xffffffff ;  /* 0xffffffff00ca7802 */ /* 0x000fc40000000f00 */
[----:B------:R-:W-:Y:S02]  /*59d0*/  MOV R128, 0x59f0 ;  /* 0x000059f000807802 */ /* 0x000fe40000000f00 */
[----:B-12--5:R-:W-:Y:S05]  /*59e0*/  CALL.REL.NOINC `($__internal_22_$__cuda_sm70_shflsync_bfly_p) ;  /* 0x000003e000007944 */ /* 0x026fea0003c00000 */
[----:B------:R-:W-:Y:S01]  /*59f0*/  FADD.FTZ R205, R130, R205 ;  /* 0x000000cd82cd7221 */ /* 0x000fe20000010000 */
[----:B0-----:R-:W-:Y:S01]  /*5a00*/  HFMA2.MMA R174, -RZ, RZ, 0, 1.1920928955078125e-07 ;  /* 0x00000002ffae7435 */ /* 0x001fe200000001ff */
[----:B-1----:R-:W-:Y:S01]  /*5a10*/  FADD.FTZ R206, R206, R131 ;  /* 0x00000083cece7221 */ /* 0x002fe20000010000 */
[----:B------:R-:W-:Y:S02]  /*5a20*/  MOV R133, 0x1f ;  /* 0x0000001f00857802 */ /* 0x000fe40000000f00 */
[----:B------:R-:W-:Y:S02]  /*5a30*/  MOV R202, 0xffffffff ;  /* 0xffffffff00ca7802 */ /* 0x000fe40000000f00 */
[----:B------:R-:W-:Y:S02]  /*5a40*/  MOV R131, R205 ;  /* 0x000000cd00837202 */ /* 0x000fe40000000f00 */
[----:B------:R-:W-:Y:S02]  /*5a50*/  MOV R128, 0x5a70 ;  /* 0x00005a7000807802 */ /* 0x000fe40000000f00 */
[----:B------:R-:W-:Y:S05]  /*5a60*/  CALL.REL.NOINC `($__internal_22_$__cuda_sm70_shflsync_bfly_p) ;  /* 0x0000036000007944 */ /* 0x000fea0003c00000 */
[----:B0-----:R-:W-:Y:S01]  /*5a70*/  HFMA2.MMA R174, -RZ, RZ, 0, 1.1920928955078125e-07 ;  /* 0x00000002ffae7435 */ /* 0x001fe200000001ff */
[----:B-1----:R-:W-:-:S02]  /*5a80*/  MOV R130, R131 ;  /* 0x0000008300827202 */ /* 0x002fc40000000f00 */
[----:B------:R-:W-:Y:S02]  /*5a90*/  MOV R131, R206 ;  /* 0x000000ce00837202 */ /* 0x000fe40000000f00 */
[----:B------:R-:W-:Y:S02]  /*5aa0*/  MOV R133, 0x1f ;  /* 0x0000001f00857802 */ /* 0x000fe40000000f00 */
[----:B------:R-:W-:Y:S02]  /*5ab0*/  MOV R202, 0xffffffff ;  /* 0xffffffff00ca7802 */ /* 0x000fe40000000f00 */
[----:B------:R-:W-:Y:S02]  /*5ac0*/  MOV R128, 0x5ae0 ;  /* 0x00005ae000807802 */ /* 0x000fe40000000f00 */
[----:B------:R-:W-:Y:S05]  /*5ad0*/  CALL.REL.NOINC `($__internal_22_$__cuda_sm70_shflsync_bfly_p) ;  /* 0x000002f000007944 */ /* 0x000fea0003c00000 */
[----:B------:R-:W-:Y:S01]  /*5ae0*/  FADD.FTZ R205, R130, R205 ;  /* 0x000000cd82cd7221 */ /* 0x000fe20000010000 */
[----:B0-----:R-:W-:Y:S01]  /*5af0*/  HFMA2.MMA R174, -RZ, RZ, 0, 2.384185791015625e-07 ;  /* 0x00000004ffae7435 */ /* 0x001fe200000001ff */
[----:B-1----:R-:W-:Y:S01]  /*5b00*/  FADD.FTZ R206, R206, R131 ;  /* 0x00000083cece7221 */ /* 0x002fe20000010000 */
[----:B------:R-:W-:Y:S02]  /*5b10*/  MOV R133, 0x1f ;  /* 0x0000001f00857802 */ /* 0x000fe40000000f00 */
[----:B------:R-:W-:-:S02]  /*5b20*/  MOV R202, 0xffffffff ;  /* 0xffffffff00ca7802 */ /* 0x000fc40000000f00 */
[----:B------:R-:W-:Y:S02]  /*5b30*/  MOV R131, R205 ;  /* 0x000000cd00837202 */ /* 0x000fe40000000f00 */
[----:B------:R-:W-:Y:S02]  /*5b40*/  MOV R128, 0x5b60 ;  /* 0x00005b6000807802 */ /* 0x000fe40000000f00 */
[----:B------:R-:W-:Y:S05]  /*5b50*/  CALL.REL.NOINC `($__internal_22_$__cuda_sm70_shflsync_bfly_p) ;  /* 0x0000027000007944 */ /* 0x000fea0003c00000 */
[----:B0-----:R-:W-:Y:S01]  /*5b60*/  HFMA2.MMA R174, -RZ, RZ, 0, 2.384185791015625e-07 ;  /* 0x00000004ffae7435 */ /* 0x001fe200000001ff */
[----:B-1----:R-:W-:Y:S02]  /*5b70*/  MOV R130, R131 ;  /* 0x0000008300827202 */ /* 0x002fe40000000f00 */
[----:B------:R-:W-:Y:S02]  /*5b80*/  MOV R131, R206 ;  /* 0x000000ce00837202 */ /* 0x000fe40000000f00 */
[----:B------:R-:W-:Y:S02]  /*5b90*/  MOV R133, 0x1f ;  /* 0x0000001f00857802 */ /* 0x000fe40000000f00 */
[----:B------:R-:W-:Y:S02]  /*5ba0*/  MOV R202, 0xffffffff ;  /* 0xffffffff00ca7802 */ /* 0x000fe40000000f00 */
[----:B------:R-:W-:-:S02]  /*5bb0*/  MOV R128, 0x5bd0 ;  /* 0x00005bd000807802 */ /* 0x000fc40000000f00 */
[----:B------:R-:W-:Y:S05]  /*5bc0*/  CALL.REL.NOINC `($__internal_22_$__cuda_sm70_shflsync_bfly_p) ;  /* 0x0000020000007944 */ /* 0x000fea0003c00000 */
[----:B------:R-:W-:Y:S01]  /*5bd0*/  FADD.FTZ R205, R130, R205 ;  /* 0x000000cd82cd7221 */ /* 0x000fe20000010000 */
[----:B0-----:R-:W-:Y:S01]  /*5be0*/  HFMA2.MMA R174, -RZ, RZ, 0, 4.76837158203125e-07 ;  /* 0x00000008ffae7435 */ /* 0x001fe200000001ff */
[----:B-1----:R-:W-:Y:S01]  /*5bf0*/  FADD.FTZ R134, R206, R131 ;  /* 0x00000083ce867221 */ /* 0x002fe20000010000 */
[----:B------:R-:W-:-:S02]  /*5c00*/  MOV R133, 0x1f ;  /* 0x0000001f00857802 */ /* 0x000fc40000000f00 */
[----:B------:R-:W-:Y:S02]  /*5c10*/  MOV R202, 0xffffffff ;  /* 0xffffffff00ca7802 */ /* 0x000fe40000000f00 */
[----:B------:R-:W-:Y:S02]  /*5c20*/  MOV R131, R205 ;  /* 0x000000cd00837202 */ /* 0x000fe40000000f00 */
[----:B------:R-:W-:Y:S02]  /*5c30*/  MOV R128, 0x5c50 ;  /* 0x00005c5000807802 */ /* 0x000fe40000000f00 */
[----:B------:R-:W-:Y:S05]  /*5c40*/  CALL.REL.NOINC `($__internal_22_$__cuda_sm70_shflsync_bfly_p) ;  /* 0x0000018000007944 */ /* 0x000fea0003c00000 */
[----:B0-----:R-:W-:Y:S01]  /*5c50*/  HFMA2.MMA R174, -RZ, RZ, 0, 4.76837158203125e-07 ;  /* 0x00000008ffae7435 */ /* 0x001fe200000001ff */
[----:B-1----:R-:W-:Y:S02]  /*5c60*/  MOV R130, R131 ;  /* 0x0000008300827202 */ /* 0x002fe40000000f00 */
[----:B------:R-:W-:Y:S02]  /*5c70*/  MOV R131, R134 ;  /* 0x0000008600837202 */ /* 0x000fe40000000f00 */
[----:B------:R-:W-:Y:S02]  /*5c80*/  MOV R133, 0x1f ;  /* 0x0000001f00857802 */ /* 0x000fe40000000f00 */
[----:B------:R-:W-:-:S02]  /*5c90*/  MOV R202, 0xffffffff ;  /* 0xffffffff00ca7802 */ /* 0x000fc40000000f00 */
[----:B------:R-:W-:Y:S02]  /*5ca0*/  MOV R128, 0x5cc0 ;  /* 0x00005cc000807802 */ /* 0x000fe40000000f00 */
[----:B------:R-:W-:Y:S05]  /*5cb0*/  CALL.REL.NOINC `($__internal_22_$__cuda_sm70_shflsync_bfly_p) ;  /* 0x0000011000007944 */ /* 0x000fea0003c00000 */
[----:B------:R-:W-:Y:S01]  /*5cc0*/  FADD.FTZ R132, R130, R205 ;  /* 0x000000cd82847221 */ /* 0x000fe20000010000 */
[----:B0-----:R-:W-:Y:S01]  /*5cd0*/  HFMA2.MMA R174, -RZ, RZ, 0, 9.5367431640625e-07 ;  /* 0x00000010ffae7435 */ /* 0x001fe200000001ff */
[----:B-1----:R-:W-:Y:S01]  /*5ce0*/  FADD.FTZ R134, R134, R131 ;  /* 0x0000008386867221 */ /* 0x002fe20000010000 */
[----:B------:R-:W-:Y:S02]  /*5cf0*/  MOV R133, 0x1f ;  /* 0x0000001f00857802 */ /* 0x000fe40000000f00 */
[----:B------:R-:W-:Y:S02]  /*5d00*/  MOV R202, 0xffffffff ;  /* 0xffffffff00ca7802 */ /* 0x000fe40000000f00 */
[----:B------:R-:W-:Y:S02]  /*5d10*/  MOV R131, R132 ;  /* 0x0000008400837202 */ /* 0x000fe40000000f00 */
[----:B------:R-:W-:Y:S02]  /*5d20*/  MOV R128, 0x5d40 ;  /* 0x00005d4000807802 */ /* 0x000fe40000000f00 */
[----:B------:R-:W-:Y:S05]  /*5d30*/  CALL.REL.NOINC `($__internal_22_$__cuda_sm70_shflsync_bfly_p) ;  /* 0x0000009000007944 */ /* 0x000fea0003c00000 */
[----:B0-----:R-:W-:Y:S01]  /*5d40*/  HFMA2.MMA R174, -RZ, RZ, 0, 9.5367431640625e-07 ;  /* 0x00000010ffae7435 */ /* 0x001fe200000001ff */
[----:B-1----:R-:W-:-:S02]  /*5d50*/  MOV R135, R131 ;  /* 0x0000008300877202 */ /* 0x002fc40000000f00 */
[----:B------:R-:W-:Y:S02]  /*5d60*/  MOV R131, R134 ;  /* 0x0000008600837202 */ /* 0x000fe40000000f00 */
[----:B------:R-:W-:Y:S02]  /*5d70*/  MOV R133, 0x1f ;  /* 0x0000001f00857802 */ /* 0x000fe40000000f00 */
[----:B------:R-:W-:Y:S02]  /*5d80*/  MOV R202, 0xffffffff ;  /* 0xffffffff00ca7802 */ /* 0x000fe40000000f00 */
[----:B------:R-:W-:Y:S02]  /*5d90*/  MOV R128, 0x5db0 ;  /* 0x00005db000807802 */ /* 0x000fe40000000f00 */
[----:B------:R-:W-:Y:S05]  /*5da0*/  CALL.REL.NOINC `($__internal_22_$__cuda_sm70_shflsync_bfly_p) ;  /* 0x0000002000007944 */ /* 0x000fea0003c00000 */
[----:B-1----:R-:W-:Y:S01]  /*5db0*/  MOV R129, R131 ;  /* 0x0000008300817202 */ /* 0x002fe20000000f00 */
[----:B0-----:R-:W-:Y:S05]  /*5dc0*/  BRA `(.L_x_1527) ;  /* 0xffffc31000007947 */ /* 0x001fea000383ffff */
        .weak           $__internal_22_$__cuda_sm70_shflsync_bfly_p
        .type           $__internal_22_$__cuda_sm70_shflsync_bfly_p,@function
        .size           $__internal_22_$__cuda_sm70_shflsync_bfly_p,(.L_x_12324 - $__internal_22_$__cuda_sm70_shflsync_bfly_p)
$__internal_22_$__cuda_sm70_shflsync_bfly_p:
[----:B------:R-:W-:Y:S01]  /*5dd0*/  HFMA2.MMA R129, -RZ, RZ, 0, 0 ;  /* 0x00000000ff817435 */ /* 0x000fe200000001ff */
[----:B------:R-:W-:Y:S04]  /*5de0*/  WARPSYNC R202 ;  /* 0x000000ca00007348 */ /* 0x000fe80003800000 */
[----:B------:R0:W1:Y:S01]  /*5df0*/  SHFL.BFLY PT, R131, R131, R174, R133 ;  /* 0x0c0000ae83837389 */ /* 0x00006200000e0085 */
[----:B------:R-:W-:Y:S05]  /*5e00*/  RET.REL.NODEC R128 `(_ZN10layer_norm13ln_bwd_kernelINS_13Kernel_traitsI6__halfS2_S2_S2_fjLj1024ELj1ELj4ELj1ELj16ENS_18Kernel_traits_baseILj1024ES2_S2_S2_S2_fjLj128EEEEELb0ELb0ELb1ELb0EEEvNS_9BwdParamsE) ;  /* 0xffffa1f080007950 */ /* 0x000fea0003c3ffff */
.L_x_1528:
        /* <DEDUP_REMOVED lines=15> */
.L_x_12324:


//--------------------- .text._ZN10layer_norm13ln_bwd_kernelINS_13Kernel_traitsI6__halfS2_S2_S2_fjLj1024ELj1ELj4ELj1ELj16ENS_18Kernel_traits_baseILj1024ES2_S2_S2_S2_fjLj128EEEEELb0ELb0ELb1ELb1EEEvNS_9BwdParamsE --------------------------
	.section	.text._ZN10layer_norm13ln_bwd_kernelINS_13Kernel_traitsI6__halfS2_S2_S2_fjLj1024ELj1ELj4ELj1ELj16ENS_18Kernel_traits_baseILj1024ES2_S2_S2_S2_fjLj128EEEEELb0ELb0ELb1ELb1EEEvNS_9BwdParamsE,"ax",@progbits
	.sectioninfo	@"SHI_REGISTERS=233"
	.align	128
        .global         _ZN10layer_norm13ln_bwd_kernelINS_13Kernel_traitsI6__halfS2_S2_S2_fjLj1024ELj1ELj4ELj1ELj16ENS_18Kernel_traits_baseILj1024ES2_S2_S2_S2_fjLj128EEEEELb0ELb0ELb1ELb1EEEvNS_9BwdParamsE
        .type           _ZN10layer_norm13ln_bwd_kernelINS_13Kernel_traitsI6__halfS2_S2_S2_fjLj1024ELj1ELj4ELj1ELj16ENS_18Kernel_traits_baseILj1024ES2_S2_S2_S2_fjLj128EEEEELb0ELb0ELb1ELb1EEEvNS_9BwdParamsE,@function
        .size           _ZN10layer_norm13ln_bwd_kernelINS_13Kernel_traitsI6__halfS2_S2_S2_fjLj1024ELj1ELj4ELj1ELj16ENS_18Kernel_traits_baseILj1024ES2_S2_S2_S2_fjLj128EEEEELb0ELb0ELb1ELb1EEEvNS_9BwdParamsE,(.L_x_12325 - _ZN10layer_norm13ln_bwd_kernelINS_13Kernel_traitsI6__halfS2_S2_S2_fjLj1024ELj1ELj4ELj1ELj16ENS_18Kernel_traits_baseILj1024ES2_S2_S2_S2_fjLj128EEEEELb0ELb0ELb1ELb1EEEvNS_9BwdParamsE)
        .other          _ZN10layer_norm13ln_bwd_kernelINS_13Kernel_traitsI6__halfS2_S2_S2_fjLj1024ELj1ELj4ELj1ELj16ENS_18Kernel_traits_baseILj1024ES2_S2_S2_S2_fjLj128EEEEELb0ELb0ELb1ELb1EEEvNS_9BwdParamsE,@"STO_CUDA_ENTRY STV_DEFAULT"
_ZN10layer_norm13ln_bwd_kernelINS_13Kernel_traitsI6__halfS2_S2_S2_fjLj1024ELj1ELj4ELj1ELj16ENS_18Kernel_traits_baseILj1024ES2_S2_S2_S2_fjLj128EEEEELb0ELb0ELb1ELb1EEEvNS_9BwdParamsE:
.text._ZN10layer_norm13ln_bwd_kernelINS_13Kernel_traitsI6__halfS2_S2_S2_fjLj1024ELj1ELj4ELj1ELj16ENS_18Kernel_traits_baseILj1024ES2_S2_S2_S2_fjLj128EEEEELb0ELb0ELb1ELb1EEEvNS_9BwdParamsE:
        /* <DEDUP_REMOVED lines=42> */
.L_x_1530:
        /* <DEDUP_REMOVED lines=33> */
[----:B--2---:R-:W-:-:S02]  /*04b0*/  HADD2.F32 R131, -RZ, R4.H0_H0 ;  /* 0x20000004ff837230 */ /* 0x004fc40000004100 */
[----:B------:R-:W-:Y:S02]  /*04c0*/  HADD2.F32 R132, -RZ, R4.H1_H1 ;  /* 0x30000004ff847230 */ /* 0x000fe40000004100 */
[--C-:B------:R-:W-:Y:S02]  /*04d0*/  HADD2.F32 R133, -RZ, R5.reuse.H0_H0 ;  /* 0x20000005ff857230 */ /* 0x100fe40000004100 */
[----:B------:R-:W-:Y:S01]  /*04e0*/  HADD2.F32 R134, -RZ, R5.H1_H1 ;  /* 0x30000005ff867230 */ /* 0x000fe20000004100 */
[----:B------:R-:W-:Y:S01]  /*04f0*/  CS2R R4, SRZ ;  /* 0x0000000000047805 */ /* 0x000fe2000001ff00 */
[--C-:B------:R-:W-:Y:S02]  /*0500*/  HADD2.F32 R135, -RZ, R6.reuse.H0_H0 ;  /* 0x20000006ff877230 */ /* 0x100fe40000004100 */
[----:B------:R-:W-:Y:S02]  /*0510*/  HADD2.F32 R136, -RZ, R6.H1_H1 ;  /* 0x30000006ff887230 */ /* 0x000fe40000004100 */
[----:B------:R-:W-:-:S02]  /*0520*/  HADD2.F32 R137, -RZ, R7.H0_H0 ;  /* 0x20000007ff897230 */ /* 0x000fc40000004100 */
[----:B------:R-:W-:Y:S01]  /*0530*/  HADD2.F32 R138, -RZ, R7.H1_H1 ;  /* 0x30000007ff8a7230 */ /* 0x000fe20000004100 */
[----:B------:R-:W-:Y:S01]  /*0540*/  CS2R R6, SRZ ;  /* 0x0000000000067805 */ /* 0x000fe2000001ff00 */
[--C-:B---3--:R-:W-:Y:S02]  /*0550*/  HADD2.F32 R139, -RZ, R8.reuse.H0_H0 ;  /* 0x20000008ff8b7230 */ /* 0x108fe40000004100 */
[----:B------:R-:W-:Y:S02]  /*0560*/  HADD2.F32 R140, -RZ, R8.H1_H1 ;  /* 0x30000008ff8c7230 */ /* 0x000fe40000004100 */
[--C-:B------:R-:W-:Y:S02]  /*0570*/  HADD2.F32 R141, -RZ, R9.reuse.H0_H0 ;  /* 0x20000009ff8d7230 */ /* 0x100fe40000004100 */
[----:B------:R-:W-:Y:S01]  /*0580*/  HADD2.F32 R142, -RZ, R9.H1_H1 ;  /* 0x30000009ff8e7230 */ /* 0x000fe20000004100 */
[----:B------:R-:W-:Y:S01]  /*0590*/  CS2R R8, SRZ ;  /* 0x0000000000087805 */ /* 0x000fe2000001ff00 */
[----:B------:R-:W-:-:S02]  /*05a0*/  HADD2.F32 R143, -RZ, R10.H0_H0 ;  /* 0x2000000aff8f7230 */ /* 0x000fc40000004100 */
[----:B------:R-:W-:Y:S02]  /*05b0*/  HADD2.F32 R144, -RZ, R10.H1_H1 ;  /* 0x3000000aff907230 */ /* 0x000fe40000004100 */
[--C-:B------:R-:W-:Y:S02]  /*05c0*/  HADD2.F32 R145, -RZ, R11.reuse.H0_H0 ;  /* 0x2000000bff917230 */ /* 0x100fe40000004100 */
[----:B------:R-:W-:Y:S01]  /*05d0*/  HADD2.F32 R146, -RZ, R11.H1_H1 ;  /* 0x3000000bff927230 */ /* 0x000fe20000004100 */
[----:B------:R-:W-:Y:S01]  /*05e0*/  CS2R R10, SRZ ;  /* 0x00000000000a7805 */ /* 0x000fe2000001ff00 */
[--C-:B----4-:R-:W-:Y:S02]  /*05f0*/  HADD2.F32 R147, -RZ, R12.reuse.H0_H0 ;  /* 0x2000000cff937230 */ /* 0x110fe40000004100 */
[----:B------:R-:W-:Y:S02]  /*0600*/  HADD2.F32 R148, -RZ, R12.H1_H1 ;  /* 0x3000000cff947230 */ /* 0x000fe40000004100 */
[----:B------:R-:W-:-:S02]  /*0610*/  HADD2.F32 R149, -RZ, R13.H0_H0 ;  /* 0x2000000dff957230 */ /* 0x000fc40000004100 */
[----:B------:R-:W-:Y:S01]  /*0620*/  HADD2.F32 R150, -RZ, R13.H1_H1 ;  /* 0x3000000dff967230 */ /* 0x000fe20000004100 */
[----:B------:R-:W-:Y:S01]  /*0630*/  CS2R R12, SRZ ;  /* 0x00000000000c7805 */ /* 0x000fe2000001ff00 */
[--C-:B------:R-:W-:Y:S02]  /*0640*/  HADD2.F32 R151, -RZ, R14.reuse.H0_H0 ;  /* 0x2000000eff977230 */ /* 0x100fe40000004100 */
[----:B------:R-:W-:Y:S02]  /*0650*/  HADD2.F32 R152, -RZ, R14.H1_H1 ;  /* 0x3000000eff987230 */ /* 0x000fe40000004100 */
[--C-:B------:R-:W-:Y:S02]  /*0660*/  HADD2.F32 R153, -RZ, R15.reuse.H0_H0 ;  /* 0x2000000fff997230 */ /* 0x100fe40000004100 */
[----:B------:R-:W-:Y:S01]  /*0670*/  HADD2.F32 R154, -RZ, R15.H1_H1 ;  /* 0x3000000fff9a7230 */ /* 0x000fe20000004100 */
[----:B------:R-:W-:Y:S01]  /*0680*/  CS2R R14, SRZ ;  /* 0x00000000000e7805 */ /* 0x000fe2000001ff00 */
[----:B-----5:R-:W-:-:S02]  /*0690*/  HADD2.F32 R155, -RZ, R16.H0_H0 ;  /* 0x20000010ff9b7230 */ /* 0x020fc40000004100 */
        /* <DEDUP_REMOVED lines=8> */
[----:B0-----:R-:W-:Y:S02]  /*0720*/  CS2R R18, SRZ ;  /* 0x0000000000127805 */ /* 0x001fe4000001ff00 */
.L_x_1633:
        /* <DEDUP_REMOVED lines=33> */
.L_x_1533:
[----:B0-----:R-:W-:-:S05]  /*0940*/  IADD3 R92, R94, -0x1, RZ ;  /* 0xffffffff5e5c7810 */ /* 0x001fca0007ffe0ff */
[----:B------:R-:W-:-:S05]  /*0950*/  IMAD R92, R92, c[0x0][0x168], RZ ;  /* 0x00005a005c5c7a24 */ /* 0x000fca00078e02ff */
[----:B------:R-:W-:-:S04]  /*0960*/  SHF.R.S32.HI R93, RZ, 0x1f, R92 ;  /* 0x0000001fff5d7819 */ /* 0x000fc8000001145c */
[----:B------:R-:W-:Y:S01]  /*0970*/  LEA.HI R95, R93, R92, RZ, 0x3 ;  /* 0x0000005c5d5f7211 */ /* 0x000fe200078f18ff */
[----:B------:R-:W-:-:S03]  /*0980*/  IMAD.WIDE.U32 R92, R168, R191, c[0x0][0x188] ;  /* 0x00006200a85c7625 */ /* 0x000fc600078e00bf */
[----:B------:R-:W-:Y:S01]  /*0990*/  LEA.HI.SX32 R120, R95, R208, 0x1d ;  /* 0x000000d05f787211 */ /* 0x000fe200078feaff */
[----:B------:R-:W-:Y:S02]  /*09a0*/  IMAD.WIDE R170, R130, R189, c[0x0][0x1a0] ;  /* 0x0000680082aa7625 */ /* 0x000fe400078e02bd */
[----:B------:R-:W2:Y:S02]  /*09b0*/  LDG.E.128 R92, [R92.64] ;  /* 0x000000045c5c7981 */ /* 0x000ea4000c1e1d00 */
[CC--:B------:R-:W-:Y:S02]  /*09c0*/  IMAD.WIDE.U32 R96, R120.reuse, R191.reuse, c[0x0][0x208] ;  /* 0x0000820078607625 */ /* 0x0c0fe400078e00bf */
[----:B------:R-:W3:Y:S01]  /*09d0*/  LDG.E R170, [R170.64] ;  /* 0x00000004aaaa7981 */ /* 0x000ee2000c1e1900 */
[----:B------:R-:W-:Y:S01]  /*09e0*/  IADD3 R112, R120, 0x40, RZ ;  /* 0x0000004078707810 */ /* 0x000fe20007ffe0ff */
[-C--:B------:R-:W-:Y:S01]  /*09f0*/  IMAD.WIDE.U32 R100, R166, R191.reuse, c[0x0][0x188] ;  /* 0x00006200a6647625 */ /* 0x080fe200078e00bf */
[C---:B------:R-:W-:Y:S01]  /*0a00*/  IADD3 R104, R120.reuse, 0x20, RZ ;  /* 0x0000002078687810 */ /* 0x040fe20007ffe0ff */
[----:B------:R-:W4:Y:S01]  /*0a10*/  LDG.E.128 R96, [R96.64] ;  /* 0x0000000460607981 */ /* 0x000f22000c1e1d00 */
[----:B------:R-:W-:Y:S01]  /*0a20*/  IADD3 R120, R120, 0x60, RZ ;  /* 0x0000006078787810 */ /* 0x000fe20007ffe0ff */
[----:B------:R-:W-:-:S02]  /*0a30*/  IMAD.WIDE.U32 R112, R112, R191, c[0x0][0x208] ;  /* 0x0000820070707625 */ /* 0x000fc400078e00bf */
[----:B------:R-:W4:Y:S02]  /*0a40*/  LDG.E.128 R100, [R100.64] ;  /* 0x0000000464647981 */ /* 0x000f24000c1e1d00 */
[-C--:B------:R-:W-:Y:S02]  /*0a50*/  IMAD.WIDE.U32 R108, R165, R191.reuse, c[0x0][0x188] ;  /* 0x00006200a56c7625 */ /* 0x080fe400078e00bf */
        /* <DEDUP_REMOVED lines=14> */
[----:B------:R-:W-:Y:S01]  /*0b40*/  ISETP.NE.AND P0, PT, R188, RZ, PT ;  /* 0x000000ffbc00720c */ /* 0x000fe20003f05270 */
[----:B--2---:R-:W-:-:S03]  /*0b50*/  HADD2.F32 R169, -RZ, R92.H0_H0 ;  /* 0x2000005cffa97230 */ /* 0x004fc60000004100 */
[----:B---3--:R-:W-:Y:S01]  /*0b60*/  FSEL R230, R170, RZ, !P0 ;  /* 0x000000ffaae67208 */ /* 0x008fe20004000000 */
[----:B------:R-:W-:Y:S02]  /*0b70*/  HADD2.F32 R171, -RZ, R92.H1_H1 ;  /* 0x3000005cffab7230 */ /* 0x000fe40000004100 */
[--C-:B----4-:R-:W-:Y:S02]  /*0b80*/  HADD2.F32 R172, -RZ, R96.reuse.H0_H0 ;  /* 0x20000060ffac7230 */ /* 0x110fe40000004100 */
[----:B------:R-:W-:Y:S01]  /*0b90*/  HADD2.F32 R173, -RZ, R96.H1_H1 ;  /* 0x30000060ffad7230 */ /* 0x000fe20000004100 */
[C---:B------:R-:W-:Y:S01]  /*0ba0*/  FADD.FTZ R96, -R230.reuse, R169 ;  /* 0x000000a9e6607221 */ /* 0x040fe20000010100 */
[--C-:B------:R-:W-:Y:S01]  /*0bb0*/  HADD2.F32 R189, -RZ, R93.reuse.H0_H0 ;  /* 0x2000005dffbd7230 */ /* 0x100fe20000004100 */
[C---:B------:R-:W-:Y:S01]  /*0bc0*/  FADD.FTZ R170, -R230.reuse, R171 ;  /* 0x000000abe6aa7221 */ /* 0x040fe20000010100 */
[----:B------:R-:W-:Y:S01]  /*0bd0*/  HADD2.F32 R190, -RZ, R93.H1_H1 ;  /* 0x3000005dffbe7230 */ /* 0x000fe20000004100 */
[C---:B-----5:R-:W-:Y:S01]  /*0be0*/  FMUL.FTZ R171, R163.reuse, R96 ;  /* 0x00000060a3ab7220 */ /* 0x060fe20000410000 */
[----:B0-----:R-:W-:Y:S01]  /*0bf0*/  HADD2.F32 R129, -RZ, R102.H1_H1 ;  /* 0x30000066ff817230 */ /* 0x001fe20000004100 */
[----:B------:R-:W-:Y:S01]  /*0c00*/  FMUL.FTZ R170, R163, R170 ;  /* 0x000000aaa3aa7220 */ /* 0x000fe20000410000 */
[--C-:B------:R-:W-:Y:S01]  /*0c10*/  HADD2.F32 R176, -RZ, R98.reuse.H0_H0 ;  /* 0x20000062ffb07230 */ /* 0x100fe20000004100 */
[C---:B------:R-:W-:Y:S01]  /*0c20*/  FADD.FTZ R190, -R230.reuse, R190 ;  /* 0x000000bee6be7221 */ /* 0x040fe20000010100 */
[----:B------:R-:W-:Y:S01]  /*0c30*/  HADD2.F32 R177, -RZ, R98.H1_H1 ;  /* 0x30000062ffb17230 */ /* 0x000fe20000004100 */
[----:B------:R-:W-:Y:S01]  /*0c40*/  FADD.FTZ R98, -R230, R189 ;  /* 0x000000bde6627221 */ /* 0x000fe20000010100 */
[----:B------:R-:W-:Y:S01]  /*0c50*/  HADD2.F32 R193, -RZ, R95.H0_H0 ;  /* 0x2000005fffc17230 */ /* 0x000fe20000004100 */
[-C--:B------:R-:W-:Y:S01]  /*0c60*/  FFMA.FTZ R4, R171, R172.reuse, R4 ;  /* 0x000000acab047223 */ /* 0x080fe20000010004 */
[--C-:B------:R-:W-:Y:S01]  /*0c70*/  HADD2.F32 R124, -RZ, R112.reuse.H0_H0 ;  /* 0x20000070ff7c7230 */ /* 0x100fe20000004100 */
[----:B------:R-:W-:Y:S01]  /*0c80*/  FADD.FTZ R64, R64, R172 ;  /* 0x000000ac40407221 */ /* 0x000fe20000010000 */
[----:B------:R-:W-:Y:S01]  /*0c90*/  HADD2.F32 R125, -RZ, R112.H1_H1 ;  /* 0x30000070ff7d7230 */ /* 0x000fe20000004100 */
[----:B------:R-:W-:Y:S01]  /*0ca0*/  FMUL.FTZ R172, R131, R172 ;  /* 0x000000ac83ac7220 */ /* 0x000fe20000410000 */
[----:B------:R-:W-:Y:S01]  /*0cb0*/  HADD2.F32 R191, -RZ, R94.H0_H0 ;  /* 0x2000005effbf7230 */ /* 0x000fe20000004100 */
[----:B------:R-:W-:Y:S01]  /*0cc0*/  FADD.FTZ R112, -R230, R129 ;  /* 0x00000081e6707221 */ /* 0x000fe20000010100 */
[----:B------:R-:W-:Y:S01]  /*0cd0*/  HADD2.F32 R174, -RZ, R97.H0_H0 ;  /* 0x20000061ffae7230 */ /* 0x000fe20000004100 */
[----:B------:R-:W-:Y:S01]  /*0ce0*/  FMUL.FTZ R169, R163, R98 ;  /* 0x00000062a3a97220 */ /* 0x000fe20000410000 */
[----:B------:R-:W-:Y:S01]  /*0cf0*/  HADD2.F32 R197, -RZ, R110.H0_H0 ;  /* 0x2000006effc57230 */ /* 0x000fe20000004100 */
[-C--:B------:R-:W-:Y:S01]  /*0d00*/  FFMA.FTZ R5, R170, R173.reuse, R5 ;  /* 0x000000adaa057223 */ /* 0x080fe20000010005 */
[--C-:B------:R-:W-:Y:S01]  /*0d10*/  HADD2.F32 R129, -RZ, R122.reuse.H0_H0 ;  /* 0x2000007aff817230 */ /* 0x100fe20000004100 */
[----:B------:R-:W-:Y:S01]  /*0d20*/  FADD.FTZ R65, R65, R173 ;  /* 0x000000ad41417221 */ /* 0x000fe20000010000 */
[----:B------:R-:W-:Y:S01]  /*0d30*/  HADD2.F32 R189, -RZ, R122.H1_H1 ;  /* 0x3000007affbd7230 */ /* 0x000fe20000004100 */
[----:B------:R-:W-:Y:S01]  /*0d40*/  FMUL.FTZ R122, R163, R190 ;  /* 0x000000bea37a7220 */ /* 0x000fe20000410000 */
[--C-:B------:R-:W-:Y:S01]  /*0d50*/  HADD2.F32 R180, -RZ, R104.reuse.H0_H0 ;  /* 0x20000068ffb47230 */ /* 0x100fe20000004100 */
[----:B------:R-:W-:Y:S01]  /*0d60*/  FMUL.FTZ R173, R132, R173 ;  /* 0x000000ad84ad7220 */ /* 0x000fe20000410000 */
[----:B------:R-:W-:Y:S01]  /*0d70*/  HADD2.F32 R181, -RZ, R104.H1_H1 ;  /* 0x30000068ffb57230 */ /* 0x000fe20000004100 */
[----:B------:R-:W-:Y:S01]  /*0d80*/  FADD.FTZ R104, -R230, R193 ;  /* 0x000000c1e6687221 */ /* 0x000fe20000010100 */
[----:B------:R-:W-:Y:S01]  /*0d90*/  HADD2.F32 R128, -RZ, R95.H1_H1 ;  /* 0x3000005fff807230 */ /* 0x000fe20000004100 */
[----:B------:R-:W-:Y:S01]  /*0da0*/  FADD.FTZ R190, RZ, R172 ;  /* 0x000000acffbe7221 */ /* 0x000fe20000010000 */
[----:B-1----:R-:W-:Y:S01]  /*0db0*/  HADD2.F32 R127, -RZ, R102.H0_H0 ;  /* 0x20000066ff7f7230 */ /* 0x002fe20000004100 */
[----:B------:R-:W-:Y:S01]  /*0dc0*/  FFMA.FTZ R193, R171, R172, RZ ;  /* 0x000000acabc17223 */ /* 0x000fe200000100ff */
[----:B------:R-:W-:-:S02]  /*0dd0*/  HADD2.F32 R175, -RZ, R97.H1_H1 ;  /* 0x30000061ffaf7230 */ /* 0x000fc40000004100 */
[--C-:B------:R-:W-:Y:S02]  /*0de0*/  HADD2.F32 R178, -RZ, R99.reuse.H0_H0 ;  /* 0x20000063ffb27230 */ /* 0x100fe40000004100 */
[----:B------:R-:W-:Y:S01]  /*0df0*/  HADD2.F32 R179, -RZ, R99.H1_H1 ;  /* 0x30000063ffb37230 */ /* 0x000fe20000004100 */
[----:B------:R-:W-:Y:S01]  /*0e00*/  FADD.FTZ R208, -R230, R197 ;  /* 0x000000c5e6d07221 */ /* 0x000fe20000010100 */
[----:B------:R-:W-:Y:S01]  /*0e10*/  HADD2.F32 R192, -RZ, R94.H1_H1 ;  /* 0x3000005effc07230 */ /* 0x000fe20000004100 */
[-C--:B------:R-:W-:Y:S01]  /*0e20*/  FFMA.FTZ R6, R169, R174.reuse, R6 ;  /* 0x000000aea9067223 */ /* 0x080fe20000010006 */
[--C-:B------:R-:W-:Y:S01]  /*0e30*/  HADD2.F32 R97, -RZ, R100.reuse.H0_H0 ;  /* 0x20000064ff617230 */ /* 0x100fe20000004100 */
[----:B------:R-:W-:Y:S01]  /*0e40*/  FADD.FTZ R66, R66, R174 ;  /* 0x000000ae42427221 */ /* 0x000fe20000010000 */
[----:B------:R-:W-:Y:S01]  /*0e50*/  HADD2.F32 R99, -RZ, R100.H1_H1 ;  /* 0x30000064ff637230 */ /* 0x000fe20000004100 */
[----:B------:R-:W-:Y:S01]  /*0e60*/  FADD.FTZ R100, -R230, R191 ;  /* 0x000000bfe6647221 */ /* 0x000fe20000010100 */
[----:B------:R-:W-:Y:S01]  /*0e70*/  HADD2.F32 R194, -RZ, R103.H0_H0 ;  /* 0x20000067ffc27230 */ /* 0x000fe20000004100 */
[----:B------:R-:W-:Y:S01]  /*0e80*/  FMUL.FTZ R174, R133, R174 ;  /* 0x000000ae85ae7220 */ /* 0x000fe20000410000 */
[----:B------:R-:W-:Y:S01]  /*0e90*/  HADD2.F32 R195, -RZ, R109.H0_H0 ;  /* 0x2000006dffc37230 */ /* 0x000fe20000004100 */
[----:B------:R-:W-:Y:S01]  /*0ea0*/  FADD.FTZ R197, R190, R173 ;  /* 0x000000adbec57221 */ /* 0x000fe20000010000 */
[----:B------:R-:W-:Y:S01]  /*0eb0*/  HADD2.F32 R199, -RZ, R110.H1_H1 ;  /* 0x3000006effc77230 */ /* 0x000fe20000004100 */
[----:B------:R-:W-:Y:S01]  /*0ec0*/  FADD.FTZ R110, -R230, R127 ;  /* 0x0000007fe66e7221 */ /* 0x000fe20000010100 */
        /* <DEDUP_REMOVED lines=8> */
[-C--:B------:R-:W-:Y:S02]  /*0f50*/  FFMA.FTZ R7, R122, R175.reuse, R7 ;  /* 0x000000af7a077223 */ /* 0x080fe40000010007 */
[----:B------:R-:W-:Y:S02]  /*0f60*/  FADD.FTZ R67, R67, R175 ;  /* 0x000000af43437221 */ /* 0x000fe40000010000 */
[----:B------:R-:W-:Y:S02]  /*0f70*/  FMUL.FTZ R175, R134, R175 ;  /* 0x000000af86af7220 */ /* 0x000fe40000410000 */
[----:B------:R-:W-:Y:S02]  /*0f80*/  FADD.FTZ R190, R197, R174 ;  /* 0x000000aec5be7221 */ /* 0x000fe40000010000 */
[C---:B------:R-:W-:Y:S01]  /*0f90*/  FADD.FTZ R196, -R230.reuse, R194 ;  /* 0x000000c2e6c47221 */ /* 0x040fe20000010100 */
[--C-:B------:R-:W-:Y:S01]  /*0fa0*/  HADD2.F32 R194, -RZ, R120.reuse.H0_H0 ;  /* 0x20000078ffc27230 */ /* 0x100fe20000004100 */
[----:B------:R-:W-:Y:S01]  /*0fb0*/  FADD.FTZ R204, -R230, R195 ;  /* 0x000000c3e6cc7221 */ /* 0x000fe20000010100 */
[----:B------:R-:W-:Y:S01]  /*0fc0*/  HADD2.F32 R195, -RZ, R120.H1_H1 ;  /* 0x30000078ffc37230 */ /* 0x000fe20000004100 */
[----:B------:R-:W-:-:S02]  /*0fd0*/  FFMA.FTZ R193, R169, R174, R193 ;  /* 0x000000aea9c17223 */ /* 0x000fc400000100c1 */
[----:B------:R-:W-:Y:S02]  /*0fe0*/  FMUL.FTZ R120, R163, R102 ;  /* 0x00000066a3787220 */ /* 0x000fe40000410000 */
[-C--:B------:R-:W-:Y:S02]  /*0ff0*/  FFMA.FTZ R8, R123, R176.reuse, R8 ;  /* 0x000000b07b087223 */ /* 0x080fe40000010008 */
[----:B------:R-:W-:Y:S02]  /*1000*/  FADD.FTZ R60, R60, R176 ;  /* 0x000000b03c3c7221 */ /* 0x000fe40000010000 */
[----:B------:R-:W-:Y:S02]  /*1010*/  FMUL.FTZ R176, R135, R176 ;  /* 0x000000b087b07220 */ /* 0x000fe40000410000 */
[----:B------:R-:W-:Y:S01]  /*1020*/  FADD.FTZ R197, R190, R175 ;  /* 0x000000afbec57221 */ /* 0x000fe20000010000 */
[--C-:B------:R-:W-:Y:S01]  /*1030*/  HADD2.F32 R191, -RZ, R121.reuse.H0_H0 ;  /* 0x20000079ffbf7230 */ /* 0x100fe20000004100 */
[----:B------:R-:W-:Y:S01]  /*1040*/  FFMA.FTZ R193, R122, R175, R193 ;  /* 0x000000af7ac17223 */ /* 0x000fe200000100c1 */
[----:B------:R-:W-:Y:S01]  /*1050*/  HADD2.F32 R192, -RZ, R121.H1_H1 ;  /* 0x30000079ffc07230 */ /* 0x000fe20000004100 */
[----:B------:R-:W-:Y:S01]  /*1060*/  FMUL.FTZ R121, R163, R104 ;  /* 0x00000068a3797220 */ /* 0x000fe20000410000 */
[----:B------:R-:W-:Y:S01]  /*1070*/  HADD2.F32 R126, -RZ, R101.H0_H0 ;  /* 0x20000065ff7e7230 */ /* 0x000fe20000004100 */
[-C--:B------:R-:W-:Y:S01]  /*1080*/  FFMA.FTZ R9, R120, R177.reuse, R9 ;  /* 0x000000b178097223 */ /* 0x080fe20000010009 */
[----:B------:R-:W-:Y:S01]  /*1090*/  HADD2.F32 R209, -RZ, R119.H0_H0 ;  /* 0x20000077ffd17230 */ /* 0x000fe20000004100 */
[----:B------:R-:W-:Y:S01]  /*10a0*/  FADD.FTZ R61, R61, R177 ;  /* 0x000000b13d3d7221 */ /* 0x000fe20000010000 */
[--C-:B------:R-:W-:Y:S01]  /*10b0*/  HADD2.F32 R182, -RZ, R105.reuse.H0_H0 ;  /* 0x20000069ffb67230 */ /* 0x100fe20000004100 */
[----:B------:R-:W-:Y:S01]  /*10c0*/  FMUL.FTZ R177, R136, R177 ;  /* 0x000000b188b17220 */ /* 0x000fe20000410000 */
[----:B------:R-:W-:Y:S01]  /*10d0*/  HADD2.F32 R183, -RZ, R105.H1_H1 ;  /* 0x30000069ffb77230 */ /* 0x000fe20000004100 */
[----:B------:R-:W-:Y:S01]  /*10e0*/  FADD.FTZ R190, R197, R176 ;  /* 0x000000b0c5be7221 */ /* 0x000fe20000010000 */
[----:B------:R-:W-:Y:S01]  /*10f0*/  HADD2.F32 R119, -RZ, R119.H1_H1 ;  /* 0x30000077ff777230 */ /* 0x000fe20000004100 */
[----:B------:R-:W-:Y:S01]  /*1100*/  FFMA.FTZ R193, R123, R176, R193 ;  /* 0x000000b07bc17223 */ /* 0x000fe200000100c1 */
[--C-:B------:R-:W-:Y:S01]  /*1110*/  HADD2.F32 R184, -RZ, R106.reuse.H0_H0 ;  /* 0x2000006affb87230 */ /* 0x100fe20000004100 */
[----:B------:R-:W-:Y:S01]  /*1120*/  FMUL.FTZ R118, R163, R118 ;  /* 0x00000076a3767220 */ /* 0x000fe20000410000 */
[----:B------:R-:W-:Y:S01]  /*1130*/  HADD2.F32 R185, -RZ, R106.H1_H1 ;  /* 0x3000006affb97230 */ /* 0x000fe20000004100 */
[----:B------:R-:W-:Y:S01]  /*1140*/  FADD.FTZ R106, -R230, R97 ;  /* 0x00000061e66a7221 */ /* 0x000fe20000010100 */
[--C-:B------:R-:W-:Y:S01]  /*1150*/  HADD2.F32 R105, -RZ, R108.reuse.H0_H0 ;  /* 0x2000006cff697230 */ /* 0x100fe20000004100 */
[-C--:B------:R-:W-:Y:S01]  /*1160*/  FFMA.FTZ R10, R121, R178.reuse, R10 ;  /* 0x000000b2790a7223 */ /* 0x080fe2000001000a */
[--C-:B------:R-:W-:Y:S01]  /*1170*/  HADD2.F32 R186, -RZ, R107.reuse.H0_H0 ;  /* 0x2000006bffba7230 */ /* 0x100fe20000004100 */
[----:B------:R-:W-:Y:S01]  /*1180*/  FADD.FTZ R62, R62, R178 ;  /* 0x000000b23e3e7221 */ /* 0x000fe20000010000 */
[----:B------:R-:W-:Y:S01]  /*1190*/  HADD2.F32 R187, -RZ, R107.H1_H1 ;  /* 0x3000006bffbb7230 */ /* 0x000fe20000004100 */
[----:B------:R-:W-:Y:S01]  /*11a0*/  FMUL.FTZ R178, R137, R178 ;  /* 0x000000b289b27220 */ /* 0x000fe20000410000 */
[----:B------:R-:W-:Y:S01]  /*11b0*/  HADD2.F32 R107, -RZ, R108.H1_H1 ;  /* 0x3000006cff6b7230 */ /* 0x000fe20000004100 */
[----:B------:R-:W-:Y:S01]  /*11c0*/  FADD.FTZ R197, R190, R177 ;  /* 0x000000b1bec57221 */ /* 0x000fe20000010000 */
[--C-:B------:R-:W-:Y:S01]  /*11d0*/  HADD2.F32 R201, -RZ, R111.reuse.H0_H0 ;  /* 0x2000006fffc97230 */ /* 0x100fe20000004100 */
[----:B------:R-:W-:Y:S01]  /*11e0*/  FADD.FTZ R108, -R230, R126 ;  /* 0x0000007ee66c7221 */ /* 0x000fe20000010100 */
[----:B------:R-:W-:Y:S01]  /*11f0*/  HADD2.F32 R111, -RZ, R111.H1_H1 ;  /* 0x3000006fff6f7230 */ /* 0x000fe20000004100 */
[----:B------:R-:W-:Y:S01]  /*1200*/  FFMA.FTZ R193, R120, R177, R193 ;  /* 0x000000b178c17223 */ /* 0x000fe200000100c1 */
[--C-:B------:R-:W-:Y:S01]  /*1210*/  HADD2.F32 R94, -RZ, R113.reuse.H0_H0 ;  /* 0x20000071ff5e7230 */ /* 0x100fe20000004100 */
[----:B------:R-:W-:Y:S01]  /*1220*/  FADD.FTZ R126, -R230, R119 ;  /* 0x00000077e67e7221 */ /* 0x000fe20000010100 */
[----:B------:R-:W-:-:S02]  /*1230*/  HADD2.F32 R95, -RZ, R113.H1_H1 ;  /* 0x30000071ff5f7230 */ /* 0x000fc40000004100 */
[--C-:B------:R-:W-:Y:S02]  /*1240*/  HADD2.F32 R2, -RZ, R115.reuse.H0_H0 ;  /* 0x20000073ff027230 */ /* 0x100fe40000004100 */
[----:B------:R-:W-:Y:S01]  /*1250*/  HADD2.F32 R3, -RZ, R115.H1_H1 ;  /* 0x30000073ff037230 */ /* 0x000fe20000004100 */
[C---:B------:R-:W-:Y:S01]  /*1260*/  FADD.FTZ R200, -R230.reuse, R105 ;  /* 0x00000069e6c87221 */ /* 0x040fe20000010100 */
[--C-:B------:R-:W-:Y:S01]  /*1270*/  HADD2.F32 R113, -RZ, R116.reuse.H0_H0 ;  /* 0x20000074ff717230 */ /* 0x100fe20000004100 */
[----:B------:R-:W-:Y:S01]  /*1280*/  FMUL.FTZ R119, R163, R106 ;  /* 0x0000006aa3777220 */ /* 0x000fe20000410000 */
[----:B------:R-:W-:Y:S01]  /*1290*/  HADD2.F32 R115, -RZ, R116.H1_H1 ;  /* 0x30000074ff737230 */ /* 0x000fe20000004100 */
[----:B------:R-:W-:Y:S01]  /*12a0*/  FADD.FTZ R116, -R230, R99 ;  /* 0x00000063e6747221 */ /* 0x000fe20000010100 */
[--C-:B------:R-:W-:Y:S01]  /*12b0*/  HADD2.F32 R203, -RZ, R117.reuse.H0_H0 ;  /* 0x20000075ffcb7230 */ /* 0x100fe20000004100 */
[-C--:B------:R-:W-:Y:S02]  /*12c0*/  FFMA.FTZ R11, R118, R179.reuse, R11 ;  /* 0x000000b3760b7223 */ /* 0x080fe4000001000b */
[----:B------:R-:W-:Y:S01]  /*12d0*/  FADD.FTZ R63, R63, R179 ;  /* 0x000000b33f3f7221 */ /* 0x000fe20000010000 */
[----:B------:R-:W-:Y:S01]  /*12e0*/  HADD2.F32 R117, -RZ, R117.H1_H1 ;  /* 0x30000075ff757230 */ /* 0x000fe20000004100 */
[----:B------:R-:W-:-:S02]  /*12f0*/  FMUL.FTZ R179, R138, R179 ;  /* 0x000000b38ab37220 */ /* 0x000fc40000410000 */
[----:B------:R-:W-:Y:S01]  /*1300*/  FADD.FTZ R190, R197, R178 ;  /* 0x000000b2c5be7221 */ /* 0x000fe20000010000 */
[----:B------:R-:W-:Y:S01]  /*1310*/  HADD2.F32 R101, -RZ, R101.H1_H1 ;  /* 0x30000065ff657230 */ /* 0x000fe20000004100 */
[----:B------:R-:W-:Y:S02]  /*1320*/  FFMA.FTZ R193, R121, R178, R193 ;  /* 0x000000b279c17223 */ /* 0x000fe400000100c1 */
[----:B------:R-:W-:Y:S02]  /*1330*/  FADD.FTZ R214, -R230, R111 ;  /* 0x0000006fe6d67221 */ /* 0x000fe40000010100 */
[C---:B------:R-:W-:Y:S02]  /*1340*/  FMUL.FTZ R116, R163.reuse, R116 ;  /* 0x00000074a3747220 */ /* 0x040fe40000410000 */
[----:B------:R-:W-:Y:S02]  /*1350*/  FMUL.FTZ R111, R163, R200 ;  /* 0x000000c8a36f7220 */ /* 0x000fe40000410000 */
[----:B------:R-:W-:-:S02]  /*1360*/  FFMA.FTZ R12, R119, R180, R12 ;  /* 0x000000b4770c7223 */ /* 0x000fc4000001000c */
[----:B------:R-:W-:Y:S02]  /*1370*/  FADD.FTZ R56, R56, R180 ;  /* 0x000000b438387221 */ /* 0x000fe40000010000 */
[----:B------:R-:W-:Y:S02]  /*1380*/  FMUL.FTZ R180, R139, R180 ;  /* 0x000000b48bb47220 */ /* 0x000fe40000410000 */
[----:B------:R-:W-:Y:S01]  /*1390*/  FADD.FTZ R197, R190, R179 ;  /* 0x000000b3bec57221 */ /* 0x000fe20000010000 */
[----:B------:R-:W-:Y:S01]  /*13a0*/  HADD2.F32 R103, -RZ, R103.H1_H1 ;  /* 0x30000067ff677230 */ /* 0x000fe20000004100 */
[----:B------:R-:W-:Y:S01]  /*13b0*/  FFMA.FTZ R193, R118, R179, R193 ;  /* 0x000000b376c17223 */ /* 0x000fe200000100c1 */
[--C-:B------:R-:W-:Y:S01]  /*13c0*/  HADD2.F32 R92, -RZ, R114.reuse.H0_H0 ;  /* 0x20000072ff5c7230 */ /* 0x100fe20000004100 */
[C---:B------:R-:W-:Y:S01]  /*13d0*/  FADD.FTZ R222, -R230.reuse, R117 ;  /* 0x00000075e6de7221 */ /* 0x040fe20000010100 */
[----:B------:R-:W-:Y:S01]  /*13e0*/  HADD2.F32 R93, -RZ, R114.H1_H1 ;  /* 0x30000072ff5d7230 */ /* 0x000fe20000004100 */
[----:B------:R-:W-:-:S02]  /*13f0*/  FADD.FTZ R114, -R230, R101 ;  /* 0x00000065e6727221 */ /* 0x000fc40000010100 */
        /* <DEDUP_REMOVED lines=12> */
[-C--:B------:R-:W-:Y:S02]  /*14c0*/  FFMA.FTZ R14, R117, R182.reuse, R14 ;  /* 0x000000b6750e7223 */ /* 0x080fe4000001000e */
[----:B------:R-:W-:Y:S01]  /*14d0*/  FADD.FTZ R58, R58, R182 ;  /* 0x000000b63a3a7221 */ /* 0x000fe20000010000 */
[----:B------:R-:W-:Y:S01]  /*14e0*/  HADD2.F32 R109, -RZ, R109.H1_H1 ;  /* 0x3000006dff6d7230 */ /* 0x000fe20000004100 */
[----:B------:R-:W-:Y:S02]  /*14f0*/  FMUL.FTZ R182, R141, R182 ;  /* 0x000000b68db67220 */ /* 0x000fe40000410000 */
[----:B------:R-:W-:Y:S02]  /*1500*/  FADD.FTZ R197, R124, R181 ;  /* 0x000000b57cc57221 */ /* 0x000fe40000010000 */
[----:B------:R-:W-:Y:S02]  /*1510*/  FADD.FTZ R218, -R230, R115 ;  /* 0x00000073e6da7221 */ /* 0x000fe40000010100 */
[----:B------:R-:W-:-:S02]  /*1520*/  FFMA.FTZ R124, R116, R181, R193 ;  /* 0x000000b5747c7223 */ /* 0x000fc400000100c1 */
[C---:B------:R-:W-:Y:S02]  /*1530*/  FMUL.FTZ R115, R163.reuse, R110 ;  /* 0x0000006ea3737220 */ /* 0x040fe40000410000 */
[C---:B------:R-:W-:Y:S02]  /*1540*/  FMUL.FTZ R110, R163.reuse, R198 ;  /* 0x000000c6a36e7220 */ /* 0x040fe40000410000 */
[----:B------:R-:W-:Y:S02]  /*1550*/  FMUL.FTZ R108, R163, R202 ;  /* 0x000000caa36c7220 */ /* 0x000fe40000410000 */
[-C--:B------:R-:W-:Y:S02]  /*1560*/  FFMA.FTZ R15, R114, R183.reuse, R15 ;  /* 0x000000b7720f7223 */ /* 0x080fe4000001000f */
[----:B------:R-:W-:Y:S02]  /*1570*/  FADD.FTZ R59, R59, R183 ;  /* 0x000000b73b3b7221 */ /* 0x000fe40000010000 */
[----:B------:R-:W-:-:S02]  /*1580*/  FMUL.FTZ R183, R142, R183 ;  /* 0x000000b78eb77220 */ /* 0x000fc40000410000 */
[----:B------:R-:W-:Y:S02]  /*1590*/  FADD.FTZ R198, R197, R182 ;  /* 0x000000b6c5c67221 */ /* 0x000fe40000010000 */
[----:B------:R-:W-:Y:S02]  /*15a0*/  FFMA.FTZ R124, R117, R182, R124 ;  /* 0x000000b6757c7223 */ /* 0x000fe4000001007c */
[----:B------:R-:W-:Y:S02]  /*15b0*/  FADD.FTZ R206, -R230, R109 ;  /* 0x0000006de6ce7221 */ /* 0x000fe40000010100 */
[C---:B------:R-:W-:Y:S02]  /*15c0*/  FMUL.FTZ R112, R163.reuse, R112 ;  /* 0x00000070a3707220 */ /* 0x040fe40000410000 */
        /* <DEDUP_REMOVED lines=121> */
.L_x_1534:
[----:B------:R-:W-:Y:S05]  /*1d60*/  BSYNC B1 ;  /* 0x0000000000017941 */ /* 0x000fea0003800000 */
.L_x_1532:
[----:B------:R-:W-:Y:S05]  /*1d70*/  BRA.DIV ~URZ, `(.L_x_1535) ;  /* 0x000032027f007947 */ /* 0x000fea000b800000 */
[----:B------:R1:W2:Y:S02]  /*1d80*/  SHFL.BFLY PT, R95, R92, 0x1, 0x1f ;  /* 0x0c201f005c5f7f89 */ /* 0x0002a400000e0000 */
.L_x_1634:
        /* <DEDUP_REMOVED lines=18> */
.L_x_1635:
        /* <DEDUP_REMOVED lines=24> */
.L_x_1538:
        /* <DEDUP_REMOVED lines=9> */
.L_x_1539:
[----:B------:R-:W-:Y:S05]  /*20c0*/  BSYNC B1 ;  /* 0x0000000000017941 */ /* 0x000fea0003800000 */
.L_x_1537:
        /* <DEDUP_REMOVED lines=13> */
.L_x_1541:
[----:B------:R-:W-:Y:S01]  /*21a0*/  FFMA.FTZ R2, R170, R124, R95 ;  /* 0x0000007caa027223 */ /* 0x000fe2000001005f */
[----:B------:R-:W-:-:S03]  /*21b0*/  @P3 HADD2.F32 R3, -RZ, R68.H1_H1 ;  /* 0x30000044ff033230 */ /* 0x000fc60000004100 */
[----:B------:R-:W-:-:S04]  /*21c0*/  FADD.FTZ R2, R173, -R2 ;  /* 0x80000002ad027221 */ /* 0x000fc80000010000 */
[----:B------:R-:W-:-:S04]  /*21d0*/  FMUL.FTZ R2, R163, R2 ;  /* 0x00000002a3027220 */ /* 0x000fc80000410000 */
[----:B------:R-:W-:Y:S02]  /*21e0*/  @P3 FADD.FTZ R2, R2, R3 ;  /* 0x0000000302023221 */ /* 0x000fe40000010000 */
.L_x_1542:
[----:B------:R-:W-:Y:S05]  /*21f0*/  BSYNC B1 ;  /* 0x0000000000017941 */ /* 0x000fea0003800000 */
.L_x_1540:
        /* <DEDUP_REMOVED lines=11> */
.L_x_1544:
[----:B------:R-:W-:-:S04]  /*22b0*/  FFMA.FTZ R3, R169, R124, R95 ;  /* 0x0000007ca9037223 */ /* 0x000fc8000001005f */
[----:B------:R-:W-:Y:S01]  /*22c0*/  FADD.FTZ R2, R174, -R3 ;  /* 0x80000003ae027221 */ /* 0x000fe20000010000 */
[----:B------:R-:W-:-:S03]  /*22d0*/  @P3 HADD2.F32 R3, -RZ, R69.H0_H0 ;  /* 0x20000045ff033230 */ /* 0x000fc60000004100 */
[----:B------:R-:W-:-:S04]  /*22e0*/  FMUL.FTZ R2, R163, R2 ;  /* 0x00000002a3027220 */ /* 0x000fc80000410000 */
[----:B------:R-:W-:Y:S02]  /*22f0*/  @P3 FADD.FTZ R2, R2, R3 ;  /* 0x0000000302023221 */ /* 0x000fe40000010000 */
.L_x_1545:
[----:B------:R-:W-:Y:S05]  /*2300*/  BSYNC B1 ;  /* 0x0000000000017941 */ /* 0x000fea0003800000 */
.L_x_1543:
        /* <DEDUP_REMOVED lines=11> */
.L_x_1547:
[----:B------:R-:W-:Y:S01]  /*23c0*/  FFMA.FTZ R2, R122, R124, R95 ;  /* 0x0000007c7a027223 */ /* 0x000fe2000001005f */
[----:B------:R-:W-:-:S03]  /*23d0*/  @P3 HADD2.F32 R3, -RZ, R69.H1_H1 ;  /* 0x30000045ff033230 */ /* 0x000fc60000004100 */
[----:B------:R-:W-:-:S04]  /*23e0*/  FADD.FTZ R2, R175, -R2 ;  /* 0x80000002af027221 */ /* 0x000fc80000010000 */
[----:B------:R-:W-:-:S04]  /*23f0*/  FMUL.FTZ R2, R163, R2 ;  /* 0x00000002a3027220 */ /* 0x000fc80000410000 */
[----:B------:R-:W-:Y:S02]  /*2400*/  @P3 FADD.FTZ R2, R2, R3 ;  /* 0x0000000302023221 */ /* 0x000fe40000010000 */
.L_x_1548:
[----:B------:R-:W-:Y:S05]  /*2410*/  BSYNC B1 ;  /* 0x0000000000017941 */ /* 0x000fea0003800000 */
.L_x_1546:
        /* <DEDUP_REMOVED lines=11> */
.L_x_1550:
[----:B------:R-:W-:-:S04]  /*24d0*/  FFMA.FTZ R3, R123, R124, R95 ;  /* 0x0000007c7b037223 */ /* 0x000fc8000001005f */
[----:B------:R-:W-:Y:S01]  /*24e0*/  FADD.FTZ R2, R176, -R3 ;  /* 0x80000003b0027221 */ /* 0x000fe20000010000 */
[----:B------:R-:W-:-:S03]  /*24f0*/  @P3 HADD2.F32 R3, -RZ, R70.H0_H0 ;  /* 0x20000046ff033230 */ /* 0x000fc60000004100 */
[----:B------:R-:W-:-:S04]  /*2500*/  FMUL.FTZ R2, R163, R2 ;  /* 0x00000002a3027220 */ /* 0x000fc80000410000 */
[----:B------:R-:W-:Y:S02]  /*2510*/  @P3 FADD.FTZ R2, R2, R3 ;  /* 0x0000000302023221 */ /* 0x000fe40000010000 */
.L_x_1551:
[----:B------:R-:W-:Y:S05]  /*2520*/  BSYNC B1 ;  /* 0x0000000000017941 */ /* 0x000fea0003800000 */
.L_x_1549:
        /* <DEDUP_REMOVED lines=11> */
.L_x_1553:
[----:B------:R-:W-:Y:S01]  /*25e0*/  FFMA.FTZ R2, R120, R124, R95 ;  /* 0x0000007c78027223 */ /* 0x000fe2000001005f */
[----:B------:R-:W-:-:S03]  /*25f0*/  @P3 HADD2.F32 R3, -RZ, R70.H1_H1 ;  /* 0x30000046ff033230 */ /* 0x000fc60000004100 */
[----:B------:R-:W-:-:S04]  /*2600*/  FADD.FTZ R2, R177, -R2 ;  /* 0x80000002b1027221 */ /* 0x000fc80000010000 */
[----:B------:R-:W-:-:S04]  /*2610*/  FMUL.FTZ R2, R163, R2 ;  /* 0x00000002a3027220 */ /* 0x000fc80000410000 */
[----:B------:R-:W-:Y:S02]  /*2620*/  @P3 FADD.FTZ R2, R2, R3 ;  /* 0x0000000302023221 */ /* 0x000fe40000010000 */
.L_x_1554:
[----:B------:R-:W-:Y:S05]  /*2630*/  BSYNC B1 ;  /* 0x0000000000017941 */ /* 0x000fea0003800000 */
.L_x_1552:
        /* <DEDUP_REMOVED lines=11> */
.L_x_1556:
[----:B------:R-:W-:-:S04]  /*26f0*/  FFMA.FTZ R3, R121, R124, R95 ;  /* 0x0000007c79037223 */ /* 0x000fc8000001005f */
[----:B------:R-:W-:Y:S01]  /*2700*/  FADD.FTZ R2, R178, -R3 ;  /* 0x80000003b2027221 */ /* 0x000fe20000010000 */
[----:B------:R-:W-:-:S03]  /*2710*/  @P3 HADD2.F32 R3, -RZ, R71.H0_H0 ;  /* 0x20000047ff033230 */ /* 0x000fc60000004100 */
[----:B------:R-:W-:-:S04]  /*2720*/  FMUL.FTZ R2, R163, R2 ;  /* 0x00000002a3027220 */ /* 0x000fc80000410000 */
[----:B------:R-:W-:Y:S02]  /*2730*/  @P3 FADD.FTZ R2, R2, R3 ;  /* 0x0000000302023221 */ /* 0x000fe40000010000 */
.L_x_1557:
[----:B------:R-:W-:Y:S05]  /*2740*/  BSYNC B1 ;  /* 0x0000000000017941 */ /* 0x000fea0003800000 */
.L_x_1555:
        /* <DEDUP_REMOVED lines=11> */
.L_x_1559:
[----:B------:R-:W-:Y:S01]  /*2800*/  FFMA.FTZ R2, R118, R124, R95 ;  /* 0x0000007c76027223 */ /* 0x000fe2000001005f */
[----:B------:R-:W-:-:S03]  /*2810*/  @P3 HADD2.F32 R3, -RZ, R71.H1_H1 ;  /* 0x30000047ff033230 */ /* 0x000fc60000004100 */
[----:B------:R-:W-:-:S04]  /*2820*/  FADD.FTZ R2, R179, -R2 ;  /* 0x80000002b3027221 */ /* 0x000fc80000010000 */
[----:B------:R-:W-:-:S04]  /*2830*/  FMUL.FTZ R2, R163, R2 ;  /* 0x00000002a3027220 */ /* 0x000fc80000410000 */
[----:B------:R-:W-:Y:S02]  /*2840*/  @P3 FADD.FTZ R2, R2, R3 ;  /* 0x0000000302023221 */ /* 0x000fe40000010000 */
.L_x_1560:
[----:B------:R-:W-:Y:S05]  /*2850*/  BSYNC B1 ;  /* 0x0000000000017941 */ /* 0x000fea0003800000 */
.L_x_1558:
[----:B------:R-:W-:Y:S01]  /*2860*/  @P2 FMUL.FTZ R92, R2, c[0x0][0x1ec] ;  /* 0x00007b00025c2a20 */ /* 0x000fe20000410000 */
[----:B------:R-:W-:Y:S01]  /*2870*/  @P0 MOV R3, 0x10 ;  /* 0x0000001000030802 */ /* 0x000fe20000000f00 */
[----:B------:R-:W-:Y:S01]  /*2880*/  BSSY B1, `(.L_x_1561) ;  /* 0x0000014000017945 */ /* 0x000fe20003800000 */
[----:B-1----:R-:W-:Y:S02]  /*2890*/  @P2 MOV R93, 0x10 ;  /* 0x00000010005d2802 */ /* 0x002fe40000000f00 */
[----:B------:R-:W-:Y:S01]  /*28a0*/  @P0 F2FP.PACK_AB R125, RZ, R2 ;  /* 0x00000002ff7d023e */ /* 0x000fe200000000ff */
[----:B------:R-:W-:Y:S01]  /*28b0*/  @P0 IMAD.WIDE.U32 R2, R168, R3, c[0x0][0x258] ;  /* 0x00009600a8020625 */ /* 0x000fe200078e0003 */
[----:B------:R-:W-:Y:S02]  /*28c0*/  @P2 F2FP.PACK_AB R126, RZ, R92 ;  /* 0x0000005cff7e223e */ /* 0x000fe400000000ff */
        /* <DEDUP_REMOVED lines=8> */
[----:B------:R-:W-:Y:S01]  /*2950*/  HADD2.F32 R2, -RZ, R72.H0_H0 ;  /* 0x20000048ff027230 */ /* 0x000fe20000004100 */
[----:B------:R-:W-:Y:S05]  /*2960*/  BRA `(.L_x_1563) ;  /* 0x0000005000007947 */ /* 0x000fea0003800000 */
.L_x_1562:
[----:B0-----:R-:W-:-:S04]  /*2970*/  FFMA.FTZ R3, R119, R124, R95 ;  /* 0x0000007c77037223 */ /* 0x001fc8000001005f */
[----:B------:R-:W-:Y:S01]  /*2980*/  FADD.FTZ R2, R180, -R3 ;  /* 0x80000003b4027221 */ /* 0x000fe20000010000 */
[----:B------:R-:W-:-:S03]  /*2990*/  @P3 HADD2.F32 R3, -RZ, R72.H0_H0 ;  /* 0x20000048ff033230 */ /* 0x000fc60000004100 */
[----:B------:R-:W-:-:S04]  /*29a0*/  FMUL.FTZ R2, R163, R2 ;  /* 0x00000002a3027220 */ /* 0x000fc80000410000 */
[----:B------:R-:W-:Y:S02]  /*29b0*/  @P3 FADD.FTZ R2, R2, R3 ;  /* 0x0000000302023221 */ /* 0x000fe40000010000 */
.L_x_1563:
[----:B------:R-:W-:Y:S05]  /*29c0*/  BSYNC B1 ;  /* 0x0000000000017941 */ /* 0x000fea0003800000 */
.L_x_1561:
        /* <DEDUP_REMOVED lines=11> */
.L_x_1565:
[----:B------:R-:W-:Y:S01]  /*2a80*/  FFMA.FTZ R2, R116, R124, R95 ;  /* 0x0000007c74027223 */ /* 0x000fe2000001005f */
[----:B------:R-:W-:-:S03]  /*2a90*/  @P3 HADD2.F32 R3, -RZ, R72.H1_H1 ;  /* 0x30000048ff033230 */ /* 0x000fc60000004100 */
[----:B------:R-:W-:-:S04]  /*2aa0*/  FADD.FTZ R2, R181, -R2 ;  /* 0x80000002b5027221 */ /* 0x000fc80000010000 */
[----:B------:R-:W-:-:S04]  /*2ab0*/  FMUL.FTZ R2, R163, R2 ;  /* 0x00000002a3027220 */ /* 0x000fc80000410000 */
[----:B------:R-:W-:Y:S02]  /*2ac0*/  @P3 FADD.FTZ R2, R2, R3 ;  /* 0x0000000302023221 */ /* 0x000fe40000010000 */
.L_x_1566:
[----:B------:R-:W-:Y:S05]  /*2ad0*/  BSYNC B1 ;  /* 0x0000000000017941 */ /* 0x000fea0003800000 */
.L_x_1564:
        /* <DEDUP_REMOVED lines=11> */
.L_x_1568:
[----:B------:R-:W-:-:S04]  /*2b90*/  FFMA.FTZ R3, R117, R124, R95 ;  /* 0x0000007c75037223 */ /* 0x000fc8000001005f */
[----:B------:R-:W-:Y:S01]  /*2ba0*/  FADD.FTZ R2, R182, -R3 ;  /* 0x80000003b6027221 */ /* 0x000fe20000010000 */
[----:B------:R-:W-:-:S03]  /*2bb0*/  @P3 HADD2.F32 R3, -RZ, R73.H0_H0 ;  /* 0x20000049ff033230 */ /* 0x000fc60000004100 */
[----:B------:R-:W-:-:S04]  /*2bc0*/  FMUL.FTZ R2, R163, R2 ;  /* 0x00000002a3027220 */ /* 0x000fc80000410000 */
[----:B------:R-:W-:Y:S02]  /*2bd0*/  @P3 FADD.FTZ R2, R2, R3 ;  /* 0x0000000302023221 */ /* 0x000fe40000010000 */
.L_x_1569:
[----:B------:R-:W-:Y:S05]  /*2be0*/  BSYNC B1 ;  /* 0x0000000000017941 */ /* 0x000fea0003800000 */
.L_x_1567:
        /* <DEDUP_REMOVED lines=11> */
.L_x_1571:
[----:B------:R-:W-:Y:S01]  /*2ca0*/  FFMA.FTZ R2, R114, R124, R95 ;  /* 0x0000007c72027223 */ /* 0x000fe2000001005f */
[----:B------:R-:W-:-:S03]  /*2cb0*/  @P3 HADD2.F32 R3, -RZ, R73.H1_H1 ;  /* 0x30000049ff033230 */ /* 0x000fc60000004100 */
[----:B------:R-:W-:-:S04]  /*2cc0*/  FADD.FTZ R2, R183, -R2 ;  /* 0x80000002b7027221 */ /* 0x000fc80000010000 */
[----:B------:R-:W-:-:S04]  /*2cd0*/  FMUL.FTZ R2, R163, R2 ;  /* 0x00000002a3027220 */ /* 0x000fc80000410000 */
[----:B------:R-:W-:Y:S02]  /*2ce0*/  @P3 FADD.FTZ R2, R2, R3 ;  /* 0x0000000302023221 */ /* 0x000fe40000010000 */
.L_x_1572:
[----:B------:R-:W-:Y:S05]  /*2cf0*/  BSYNC B1 ;  /* 0x0000000000017941 */ /* 0x000fea0003800000 */
.L_x_1570:
        /* <DEDUP_REMOVED lines=11> */
.L_x_1574:
[----:B------:R-:W-:-:S04]  /*2db0*/  FFMA.FTZ R3, R115, R124, R95 ;  /* 0x0000007c73037223 */ /* 0x000fc8000001005f */
[----:B------:R-:W-:Y:S01]  /*2dc0*/  FADD.FTZ R2, R184, -R3 ;  /* 0x80000003b8027221 */ /* 0x000fe20000010000 */
[----:B------:R-:W-:-:S03]  /*2dd0*/  @P3 HADD2.F32 R3, -RZ, R74.H0_H0 ;  /* 0x2000004aff033230 */ /* 0x000fc60000004100 */
[----:B------:R-:W-:-:S04]  /*2de0*/  FMUL.FTZ R2, R163, R2 ;  /* 0x00000002a3027220 */ /* 0x000fc80000410000 */
[----:B------:R-:W-:Y:S02]  /*2df0*/  @P3 FADD.FTZ R2, R2, R3 ;  /* 0x0000000302023221 */ /* 0x000fe40000010000 */
.L_x_1575:
[----:B------:R-:W-:Y:S05]  /*2e00*/  BSYNC B1 ;  /* 0x0000000000017941 */ /* 0x000fea0003800000 */
.L_x_1573:
        /* <DEDUP_REMOVED lines=11> */
.L_x_1577:
[----:B------:R-:W-:Y:S01]  /*2ec0*/  FFMA.FTZ R2, R112, R124, R95 ;  /* 0x0000007c70027223 */ /* 0x000fe2000001005f */
[----:B------:R-:W-:-:S03]  /*2ed0*/  @P3 HADD2.F32 R3, -RZ, R74.H1_H1 ;  /* 0x3000004aff033230 */ /* 0x000fc60000004100 */
[----:B------:R-:W-:-:S04]  /*2ee0*/  FADD.FTZ R2, R185, -R2 ;  /* 0x80000002b9027221 */ /* 0x000fc80000010000 */
[----:B------:R-:W-:-:S04]  /*2ef0*/  FMUL.FTZ R2, R163, R2 ;  /* 0x00000002a3027220 */ /* 0x000fc80000410000 */
[----:B------:R-:W-:Y:S02]  /*2f00*/  @P3 FADD.FTZ R2, R2, R3 ;  /* 0x0000000302023221 */ /* 0x000fe40000010000 */
.L_x_1578:
[----:B------:R-:W-:Y:S05]  /*2f10*/  BSYNC B1 ;  /* 0x0000000000017941 */ /* 0x000fea0003800000 */
.L_x_1576:
        /* <DEDUP_REMOVED lines=11> */
.L_x_1580:
[----:B------:R-:W-:-:S04]  /*2fd0*/  FFMA.FTZ R3, R113, R124, R95 ;  /* 0x0000007c71037223 */ /* 0x000fc8000001005f */
[----:B------:R-:W-:Y:S01]  /*2fe0*/  FADD.FTZ R2, R186, -R3 ;  /* 0x80000003ba027221 */ /* 0x000fe20000010000 */
[----:B------:R-:W-:-:S03]  /*2ff0*/  @P3 HADD2.F32 R3, -RZ, R75.H0_H0 ;  /* 0x2000004bff033230 */ /* 0x000fc60000004100 */
[----:B------:R-:W-:-:S04]  /*3000*/  FMUL.FTZ R2, R163, R2 ;  /* 0x00000002a3027220 */ /* 0x000fc80000410000 */
[----:B------:R-:W-:Y:S02]  /*3010*/  @P3 FADD.FTZ R2, R2, R3 ;  /* 0x0000000302023221 */ /* 0x000fe40000010000 */
.L_x_1581:
[----:B------:R-:W-:Y:S05]  /*3020*/  BSYNC B1 ;  /* 0x0000000000017941 */ /* 0x000fea0003800000 */
.L_x_1579:
        /* <DEDUP_REMOVED lines=11> */
.L_x_1583:
[----:B------:R-:W-:Y:S01]  /*30e0*/  FFMA.FTZ R2, R110, R124, R95 ;  /* 0x0000007c6e027223 */ /* 0x000fe2000001005f */
[----:B------:R-:W-:-:S03]  /*30f0*/  @P3 HADD2.F32 R3, -RZ, R75.H1_H1 ;  /* 0x3000004bff033230 */ /* 0x000fc60000004100 */
[----:B------:R-:W-:-:S04]  /*3100*/  FADD.FTZ R2, R187, -R2 ;  /* 0x80000002bb027221 */ /* 0x000fc80000010000 */
[----:B------:R-:W-:-:S04]  /*3110*/  FMUL.FTZ R2, R163, R2 ;  /* 0x00000002a3027220 */ /* 0x000fc80000410000 */
[----:B------:R-:W-:Y:S02]  /*3120*/  @P3 FADD.FTZ R2, R2, R3 ;  /* 0x0000000302023221 */ /* 0x000fe40000010000 */
.L_x_1584:
[----:B------:R-:W-:Y:S05]  /*3130*/  BSYNC B1 ;  /* 0x0000000000017941 */ /* 0x000fea0003800000 */
.L_x_1582:
[----:B------:R-:W-:Y:S01]  /*3140*/  @P2 FMUL.FTZ R92, R2, c[0x0][0x1ec] ;  /* 0x00007b00025c2a20 */ /* 0x000fe20000410000 */
[----:B------:R-:W-:Y:S01]  /*3150*/  @P0 MOV R3, 0x10 ;  /* 0x0000001000030802 */ /* 0x000fe20000000f00 */
[----:B------:R-:W-:Y:S01]  /*3160*/  BSSY B1, `(.L_x_1585) ;  /* 0x0000015000017945 */ /* 0x000fe20003800000 */
[----:B------:R-:W-:Y:S02]  /*3170*/  @P2 IADD3 R93, R94, 0x20, RZ ;  /* 0x000000205e5d2810 */ /* 0x000fe40007ffe0ff */
        /* <DEDUP_REMOVED lines=14> */
.L_x_1586:
[----:B0-----:R-:W-:-:S04]  /*3260*/  FFMA.FTZ R3, R111, R124, R95 ;  /* 0x0000007c6f037223 */ /* 0x001fc8000001005f */
[----:B------:R-:W-:Y:S01]  /*3270*/  FADD.FTZ R2, R190, -R3 ;  /* 0x80000003be027221 */ /* 0x000fe20000010000 */
[----:B------:R-:W-:-:S03]  /*3280*/  @P3 HADD2.F32 R3, -RZ, R76.H0_H0 ;  /* 0x2000004cff033230 */ /* 0x000fc60000004100 */
[----:B------:R-:W-:-:S04]  /*3290*/  FMUL.FTZ R2, R163, R2 ;  /* 0x00000002a3027220 */ /* 0x000fc80000410000 */
[----:B------:R-:W-:Y:S02]  /*32a0*/  @P3 FADD.FTZ R2, R2, R3 ;  /* 0x0000000302023221 */ /* 0x000fe40000010000 */
.L_x_1587:
[----:B------:R-:W-:Y:S05]  /*32b0*/  BSYNC B1 ;  /* 0x0000000000017941 */ /* 0x000fea0003800000 */
.L_x_1585:
        /* <DEDUP_REMOVED lines=11> */
.L_x_1589:
[----:B------:R-:W-:Y:S01]  /*3370*/  FFMA.FTZ R2, R108, R124, R95 ;  /* 0x0000007c6c027223 */ /* 0x000fe2000001005f */
[----:B------:R-:W-:-:S03]  /*3380*/  @P3 HADD2.F32 R3, -RZ, R76.H1_H1 ;  /* 0x3000004cff033230 */ /* 0x000fc60000004100 */
[----:B------:R-:W-:-:S04]  /*3390*/  FADD.FTZ R2, R193, -R2 ;  /* 0x80000002c1027221 */ /* 0x000fc80000010000 */
[----:B------:R-:W-:-:S04]  /*33a0*/  FMUL.FTZ R2, R163, R2 ;  /* 0x00000002a3027220 */ /* 0x000fc80000410000 */
[----:B------:R-:W-:Y:S02]  /*33b0*/  @P3 FADD.FTZ R2, R2, R3 ;  /* 0x0000000302023221 */ /* 0x000fe40000010000 */
.L_x_1590:
[----:B------:R-:W-:Y:S05]  /*33c0*/  BSYNC B1 ;  /* 0x0000000000017941 */ /* 0x000fea0003800000 */
.L_x_1588:
        /* <DEDUP_REMOVED lines=11> */
.L_x_1592:
[----:B------:R-:W-:-:S04]  /*3480*/  FFMA.FTZ R3, R109, R124, R95 ;  /* 0x0000007c6d037223 */ /* 0x000fc8000001005f */
[----:B------:R-:W-:Y:S01]  /*3490*/  FADD.FTZ R2, R196, -R3 ;  /* 0x80000003c4027221 */ /* 0x000fe20000010000 */
[----:B------:R-:W-:-:S03]  /*34a0*/  @P3 HADD2.F32 R3, -RZ, R77.H0_H0 ;  /* 0x2000004dff033230 */ /* 0x000fc60000004100 */
[----:B------:R-:W-:-:S04]  /*34b0*/  FMUL.FTZ R2, R163, R2 ;  /* 0x00000002a3027220 */ /* 0x000fc80000410000 */
[----:B------:R-:W-:Y:S02]  /*34c0*/  @P3 FADD.FTZ R2, R2, R3 ;  /* 0x0000000302023221 */ /* 0x000fe40000010000 */
.L_x_1593:
[----:B------:R-:W-:Y:S05]  /*34d0*/  BSYNC B1 ;  /* 0x0000000000017941 */ /* 0x000fea0003800000 */
.L_x_1591:
        /* <DEDUP_REMOVED lines=11> */
.L_x_1595:
[----:B------:R-:W-:Y:S01]  /*3590*/  FFMA.FTZ R2, R106, R124, R95 ;  /* 0x0000007c6a027223 */ /* 0x000fe2000001005f */
[----:B------:R-:W-:-:S03]  /*35a0*/  @P3 HADD2.F32 R3, -RZ, R77.H1_H1 ;  /* 0x3000004dff033230 */ /* 0x000fc60000004100 */
[----:B------:R-:W-:-:S04]  /*35b0*/  FADD.FTZ R2, R197, -R2 ;  /* 0x80000002c5027221 */ /* 0x000fc80000010000 */
[----:B------:R-:W-:-:S04]  /*35c0*/  FMUL.FTZ R2, R163, R2 ;  /* 0x00000002a3027220 */ /* 0x000fc80000410000 */
[----:B------:R-:W-:Y:S02]  /*35d0*/  @P3 FADD.FTZ R2, R2, R3 ;  /* 0x0000000302023221 */ /* 0x000fe40000010000 */
.L_x_1596:
[----:B------:R-:W-:Y:S05]  /*35e0*/  BSYNC B1 ;  /* 0x0000000000017941 */ /* 0x000fea0003800000 */
.L_x_1594:
        /* <DEDUP_REMOVED lines=11> */
.L_x_1598:
[----:B------:R-:W-:-:S04]  /*36a0*/  FFMA.FTZ R3, R107, R124, R95 ;  /* 0x0000007c6b037223 */ /* 0x000fc8000001005f */
[----:B------:R-:W-:Y:S01]  /*36b0*/  FADD.FTZ R2, R198, -R3 ;  /* 0x80000003c6027221 */ /* 0x000fe20000010000 */
[----:B------:R-:W-:-:S03]  /*36c0*/  @P3 HADD2.F32 R3, -RZ, R78.H0_H0 ;  /* 0x2000004eff033230 */ /* 0x000fc60000004100 */
[----:B------:R-:W-:-:S04]  /*36d0*/  FMUL.FTZ R2, R163, R2 ;  /* 0x00000002a3027220 */ /* 0x000fc80000410000 */
[----:B------:R-:W-:Y:S02]  /*36e0*/  @P3 FADD.FTZ R2, R2, R3 ;  /* 0x0000000302023221 */ /* 0x000fe40000010000 */
.L_x_1599:
[----:B------:R-:W-:Y:S05]  /*36f0*/  BSYNC B1 ;  /* 0x0000000000017941 */ /* 0x000fea0003800000 */
.L_x_1597:
        /* <DEDUP_REMOVED lines=11> */
.L_x_1601:
[----:B------:R-:W-:Y:S01]  /*37b0*/  FFMA.FTZ R2, R104, R124, R95 ;  /* 0x0000007c68027223 */ /* 0x000fe2000001005f */
[----:B------:R-:W-:-:S03]  /*37c0*/  @P3 HADD2.F32 R3, -RZ, R78.H1_H1 ;  /* 0x3000004eff033230 */ /* 0x000fc60000004100 */
[----:B------:R-:W-:-:S04]  /*37d0*/  FADD.FTZ R2, R199, -R2 ;  /* 0x80000002c7027221 */ /* 0x000fc80000010000 */
[----:B------:R-:W-:-:S04]  /*37e0*/  FMUL.FTZ R2, R163, R2 ;  /* 0x00000002a3027220 */ /* 0x000fc80000410000 */
[----:B------:R-:W-:Y:S02]  /*37f0*/  @P3 FADD.FTZ R2, R2, R3 ;  /* 0x0000000302023221 */ /* 0x000fe40000010000 */
.L_x_1602:
[----:B------:R-:W-:Y:S05]  /*3800*/  BSYNC B1 ;  /* 0x0000000000017941 */ /* 0x000fea0003800000 */
.L_x_1600:
        /* <DEDUP_REMOVED lines=11> */
.L_x_1604:
[----:B------:R-:W-:-:S04]  /*38c0*/  FFMA.FTZ R3, R105, R124, R95 ;  /* 0x0000007c69037223 */ /* 0x000fc8000001005f */
[----:B------:R-:W-:Y:S01]  /*38d0*/  FADD.FTZ R2, R200, -R3 ;  /* 0x80000003c8027221 */ /* 0x000fe20000010000 */
[----:B------:R-:W-:-:S03]  /*38e0*/  @P3 HADD2.F32 R3, -RZ, R79.H0_H0 ;  /* 0x2000004fff033230 */ /* 0x000fc60000004100 */
[----:B------:R-:W-:-:S04]  /*38f0*/  FMUL.FTZ R2, R163, R2 ;  /* 0x00000002a3027220 */ /* 0x000fc80000410000 */
[----:B------:R-:W-:Y:S02]  /*3900*/  @P3 FADD.FTZ R2, R2, R3 ;  /* 0x0000000302023221 */ /* 0x000fe40000010000 */
.L_x_1605:
[----:B------:R-:W-:Y:S05]  /*3910*/  BSYNC B1 ;  /* 0x0000000000017941 */ /* 0x000fea0003800000 */
.L_x_1603:
        /* <DEDUP_REMOVED lines=11> */
.L_x_1607:
[----:B------:R-:W-:Y:S01]  /*39d0*/  FFMA.FTZ R2, R102, R124, R95 ;  /* 0x0000007c66027223 */ /* 0x000fe2000001005f */
[----:B------:R-:W-:-:S03]  /*39e0*/  @P3 HADD2.F32 R3, -RZ, R79.H1_H1 ;  /* 0x3000004fff033230 */ /* 0x000fc60000004100 */
[----:B------:R-:W-:-:S04]  /*39f0*/  FADD.FTZ R2, R201, -R2 ;  /* 0x80000002c9027221 */ /* 0x000fc80000010000 */
[----:B------:R-:W-:-:S04]  /*3a00*/  FMUL.FTZ R2, R163, R2 ;  /* 0x00000002a3027220 */ /* 0x000fc80000410000 */
[----:B------:R-:W-:Y:S02]  /*3a10*/  @P3 FADD.FTZ R2, R2, R3 ;  /* 0x0000000302023221 */ /* 0x000fe40000010000 */
.L_x_1608:
[----:B------:R-:W-:Y:S05]  /*3a20*/  BSYNC B1 ;  /* 0x0000000000017941 */ /* 0x000fea0003800000 */
.L_x_1606:
[----:B------:R-:W-:Y:S01]  /*3a30*/  @P0 MOV R126, 0x10 ;  /* 0x00000010007e0802 */ /* 0x000fe20000000f00 */
[----:B------:R-:W-:Y:S01]  /*3a40*/  @P2 FMUL.FTZ R92, R2, c[0x0][0x1ec] ;  /* 0x00007b00025c2a20 */ /* 0x000fe20000410000 */
[----:B------:R-:W-:Y:S01]  /*3a50*/  @P0 F2FP.PACK_AB R125, RZ, R2 ;  /* 0x00000002ff7d023e */ /* 0x000fe200000000ff */
[----:B------:R-:W-:Y:S01]  /*3a60*/  BSSY B1, `(.L_x_1609) ;  /* 0x0000014000017945 */ /* 0x000fe20003800000 */
[----:B------:R-:W-:Y:S01]  /*3a70*/  @P2 IADD3 R93, R94, 0x40, RZ ;  /* 0x000000405e5d2810 */ /* 0x000fe20007ffe0ff */
[----:B------:R-:W-:Y:S01]  /*3a80*/  @P0 IMAD.WIDE.U32 R2, R165, R126, c[0x0][0x258] ;  /* 0x00009600a5020625 */ /* 0x000fe200078e007e */
[----:B------:R-:W-:Y:S02]  /*3a90*/  @P2 MOV R128, 0x10 ;  /* 0x0000001000802802 */ /* 0x000fe40000000f00 */
        /* <DEDUP_REMOVED lines=11> */
.L_x_1610:
[----:B0-----:R-:W-:-:S04]  /*3b50*/  FFMA.FTZ R3, R103, R124, R95 ;  /* 0x0000007c67037223 */ /* 0x001fc8000001005f */
[----:B------:R-:W-:Y:S01]  /*3b60*/  FADD.FTZ R2, R194, -R3 ;  /* 0x80000003c2027221 */ /* 0x000fe20000010000 */
[----:B------:R-:W-:-:S03]  /*3b70*/  @P3 HADD2.F32 R3, -RZ, R80.H0_H0 ;  /* 0x20000050ff033230 */ /* 0x000fc60000004100 */
[----:B------:R-:W-:-:S04]  /*3b80*/  FMUL.FTZ R2, R163, R2 ;  /* 0x00000002a3027220 */ /* 0x000fc80000410000 */
[----:B------:R-:W-:Y:S02]  /*3b90*/  @P3 FADD.FTZ R2, R2, R3 ;  /* 0x0000000302023221 */ /* 0x000fe40000010000 */
.L_x_1611:
[----:B------:R-:W-:Y:S05]  /*3ba0*/  BSYNC B1 ;  /* 0x0000000000017941 */ /* 0x000fea0003800000 */
.L_x_1609:
        /* <DEDUP_REMOVED lines=11> */
.L_x_1613:
[----:B------:R-:W-:Y:S01]  /*3c60*/  FFMA.FTZ R2, R100, R124, R95 ;  /* 0x0000007c64027223 */ /* 0x000fe2000001005f */
[----:B------:R-:W-:-:S03]  /*3c70*/  @P3 HADD2.F32 R3, -RZ, R80.H1_H1 ;  /* 0x30000050ff033230 */ /* 0x000fc60000004100 */
[----:B------:R-:W-:-:S04]  /*3c80*/  FADD.FTZ R2, R195, -R2 ;  /* 0x80000002c3027221 */ /* 0x000fc80000010000 */
[----:B------:R-:W-:-:S04]  /*3c90*/  FMUL.FTZ R2, R163, R2 ;  /* 0x00000002a3027220 */ /* 0x000fc80000410000 */
[----:B------:R-:W-:Y:S02]  /*3ca0*/  @P3 FADD.FTZ R2, R2, R3 ;  /* 0x0000000302023221 */ /* 0x000fe40000010000 */
.L_x_1614:
[----:B------:R-:W-:Y:S05]  /*3cb0*/  BSYNC B1 ;  /* 0x0000000000017941 */ /* 0x000fea0003800000 */
.L_x_1612:
        /* <DEDUP_REMOVED lines=11> */
.L_x_1616:
[----:B------:R-:W-:-:S04]  /*3d70*/  FFMA.FTZ R3, R101, R124, R95 ;  /* 0x0000007c65037223 */ /* 0x000fc8000001005f */
[----:B------:R-:W-:Y:S01]  /*3d80*/  FADD.FTZ R2, R202, -R3 ;  /* 0x80000003ca027221 */ /* 0x000fe20000010000 */
[----:B------:R-:W-:-:S03]  /*3d90*/  @P3 HADD2.F32 R3, -RZ, R81.H0_H0 ;  /* 0x20000051ff033230 */ /* 0x000fc60000004100 */
[----:B------:R-:W-:-:S04]  /*3da0*/  FMUL.FTZ R2, R163, R2 ;  /* 0x00000002a3027220 */ /* 0x000fc80000410000 */
[----:B------:R-:W-:Y:S02]  /*3db0*/  @P3 FADD.FTZ R2, R2, R3 ;  /* 0x0000000302023221 */ /* 0x000fe40000010000 */
.L_x_1617:
[----:B------:R-:W-:Y:S05]  /*3dc0*/  BSYNC B1 ;  /* 0x0000000000017941 */ /* 0x000fea0003800000 */
.L_x_1615:
        /* <DEDUP_REMOVED lines=11> */
.L_x_1619:
[----:B------:R-:W-:Y:S01]  /*3e80*/  FFMA.FTZ R2, R98, R124, R95 ;  /* 0x0000007c62027223 */ /* 0x000fe2000001005f */
[----:B------:R-:W-:-:S03]  /*3e90*/  @P3 HADD2.F32 R3, -RZ, R81.H1_H1 ;  /* 0x30000051ff033230 */ /* 0x000fc60000004100 */
[----:B------:R-:W-:-:S04]  /*3ea0*/  FADD.FTZ R2, R203, -R2 ;  /* 0x80000002cb027221 */ /* 0x000fc80000010000 */
[----:B------:R-:W-:-:S04]  /*3eb0*/  FMUL.FTZ R2, R163, R2 ;  /* 0x00000002a3027220 */ /* 0x000fc80000410000 */
[----:B------:R-:W-:Y:S02]  /*3ec0*/  @P3 FADD.FTZ R2, R2, R3 ;  /* 0x0000000302023221 */ /* 0x000fe40000010000 */
.L_x_1620:
[----:B------:R-:W-:Y:S05]  /*3ed0*/  BSYNC B1 ;  /* 0x0000000000017941 */ /* 0x000fea0003800000 */
.L_x_1618:
        /* <DEDUP_REMOVED lines=11> */
.L_x_1622:
[----:B------:R-:W-:-:S04]  /*3f90*/  FFMA.FTZ R3, R99, R124, R95 ;  /* 0x0000007c63037223 */ /* 0x000fc8000001005f */
[----:B------:R-:W-:Y:S01]  /*3fa0*/  FADD.FTZ R2, R192, -R3 ;  /* 0x80000003c0027221 */ /* 0x000fe20000010000 */
[----:B------:R-:W-:-:S03]  /*3fb0*/  @P3 HADD2.F32 R3, -RZ, R82.H0_H0 ;  /* 0x20000052ff033230 */ /* 0x000fc60000004100 */
[----:B------:R-:W-:-:S04]  /*3fc0*/  FMUL.FTZ R2, R163, R2 ;  /* 0x00000002a3027220 */ /* 0x000fc80000410000 */
[----:B------:R-:W-:Y:S02]  /*3fd0*/  @P3 FADD.FTZ R2, R2, R3 ;  /* 0x0000000302023221 */ /* 0x000fe40000010000 */
.L_x_1623:
[----:B------:R-:W-:Y:S05]  /*3fe0*/  BSYNC B1 ;  /* 0x0000000000017941 */ /* 0x000fea0003800000 */
.L_x_1621:
        /* <DEDUP_REMOVED lines=11> */
.L_x_1625:
[----:B------:R-:W-:Y:S01]  /*40a0*/  FFMA.FTZ R2, R96, R124, R95 ;  /* 0x0000007c60027223 */ /* 0x000fe2000001005f */
[----:B------:R-:W-:-:S03]  /*40b0*/  @P3 HADD2.F32 R3, -RZ, R82.H1_H1 ;  /* 0x30000052ff033230 */ /* 0x000fc60000004100 */
[----:B------:R-:W-:-:S04]  /*40c0*/  FADD.FTZ R2, R205, -R2 ;  /* 0x80000002cd027221 */ /* 0x000fc80000010000 */
[----:B------:R-:W-:-:S04]  /*40d0*/  FMUL.FTZ R2, R163, R2 ;  /* 0x00000002a3027220 */ /* 0x000fc80000410000 */
[----:B------:R-:W-:Y:S02]  /*40e0*/  @P3 FADD.FTZ R2, R2, R3 ;  /* 0x0000000302023221 */ /* 0x000fe40000010000 */
.L_x_1626:
[----:B------:R-:W-:Y:S05]  /*40f0*/  BSYNC B1 ;  /* 0x0000000000017941 */ /* 0x000fea0003800000 */
.L_x_1624:
        /* <DEDUP_REMOVED lines=11> */
.L_x_1628:
[----:B------:R-:W-:-:S04]  /*41b0*/  FFMA.FTZ R3, R97, R124, R95 ;  /* 0x0000007c61037223 */ /* 0x000fc8000001005f */
[----:B------:R-:W-:Y:S01]  /*41c0*/  FADD.FTZ R2, R204, -R3 ;  /* 0x80000003cc027221 */ /* 0x000fe20000010000 */
[----:B------:R-:W-:-:S03]  /*41d0*/  @P3 HADD2.F32 R3, -RZ, R83.H0_H0 ;  /* 0x20000053ff033230 */ /* 0x000fc60000004100 */
[----:B------:R-:W-:-:S04]  /*41e0*/  FMUL.FTZ R2, R163, R2 ;  /* 0x00000002a3027220 */ /* 0x000fc80000410000 */
[----:B------:R-:W-:Y:S02]  /*41f0*/  @P3 FADD.FTZ R2, R2, R3 ;  /* 0x0000000302023221 */ /* 0x000fe40000010000 */
.L_x_1629:
[----:B------:R-:W-:Y:S05]  /*4200*/  BSYNC B1 ;  /* 0x0000000000017941 */ /* 0x000fea0003800000 */
.L_x_1627:
        /* <DEDUP_REMOVED lines=11> */
.L_x_1631:
[----:B------:R-:W-:Y:S01]  /*42c0*/  FFMA.FTZ R124, R206, R124, R95 ;  /* 0x0000007cce7c7223 */ /* 0x000fe2000001005f */
[----:B------:R-:W-:-:S03]  /*42d0*/  @P3 HADD2.F32 R3, -RZ, R83.H1_H1 ;  /* 0x30000053ff033230 */ /* 0x000fc60000004100 */
[----:B------:R-:W-:-:S04]  /*42e0*/  FADD.FTZ R124, R207, -R124 ;  /* 0x8000007ccf7c7221 */ /* 0x000fc80000010000 */
[----:B------:R-:W-:-:S04]  /*42f0*/  FMUL.FTZ R124, R163, R124 ;  /* 0x0000007ca37c7220 */ /* 0x000fc80000410000 */
[----:B------:R-:W-:Y:S02]  /*4300*/  @P3 FADD.FTZ R124, R124, R3 ;  /* 0x000000037c7c3221 */ /* 0x000fe40000010000 */
.L_x_1632:
[----:B------:R-:W-:Y:S05]  /*4310*/  BSYNC B1 ;  /* 0x0000000000017941 */ /* 0x000fea0003800000 */
.L_x_1630:
[----:B------:R-:W-:Y:S01]  /*4320*/  @P2 FMUL.FTZ R92, R124, c[0x0][0x1ec] ;  /* 0x00007b007c5c2a20 */ /* 0x000fe20000410000 */
[----:B------:R-:W-:Y:S02]  /*4330*/  @P0 MOV R3, 0x10 ;  /* 0x0000001000030802 */ /* 0x000fe40000000f00 */
[----:B------:R-:W-:Y:S02]  /*4340*/  @P2 IADD3 R93, R94, 0x60, RZ ;  /* 0x000000605e5d2810 */ /* 0x000fe40007ffe0ff */
[----:B------:R-:W-:Y:S01]  /*4350*/  @P2 MOV R126, 0x10 ;  /* 0x00000010007e2802 */ /* 0x000fe20000000f00 */
[----:B------:R-:W-:Y:S01]  /*4360*/  @P0 IMAD.WIDE.U32 R2, R164, R3, c[0x0][0x258] ;  /* 0x00009600a4020625 */ /* 0x000fe200078e0003 */
[----:B------:R-:W-:Y:S02]  /*4370*/  @P0 F2FP.PACK_AB R124, RZ, R124 ;  /* 0x0000007cff7c023e */ /* 0x000fe400000000ff */
[----:B------:R-:W-:Y:S01]  /*4380*/  @P2 F2FP.PACK_AB R94, RZ, R92 ;  /* 0x0000005cff5e223e */ /* 0x000fe200000000ff */
        /* <DEDUP_REMOVED lines=10> */
.L_x_1531:
[----:B------:R-:W-:Y:S05]  /*4430*/  BSYNC B0 ;  /* 0x0000000000007941 */ /* 0x000fea0003800000 */
.L_x_1529:
        /* <DEDUP_REMOVED lines=180> */
.L_x_1535:
[----:B0-----:R-:W-:Y:S01]  /*4f80*/  HFMA2.MMA R127, -RZ, RZ, 0, 5.9604644775390625e-08 ;  /* 0x00000001ff7f7435 */ /* 0x001fe200000001ff */
[----:B------:R-:W-:-:S02]  /*4f90*/  MOV R94, R92 ;  /* 0x0000005c005e7202 */ /* 0x000fc40000000f00 */
[----:B------:R-:W-:Y:S02]  /*4fa0*/  MOV R126, 0x1f ;  /* 0x0000001f007e7802 */ /* 0x000fe40000000f00 */
[----:B------:R-:W-:Y:S02]  /*4fb0*/  MOV R129, 0xffffffff ;  /* 0xffffffff00817802 */ /* 0x000fe40000000f00 */
[----:B------:R-:W-:Y:S02]  /*4fc0*/  MOV R2, 0x4fe0 ;  /* 0x00004fe000027802 */ /* 0x000fe40000000f00 */
[----:B-----5:R-:W-:Y:S05]  /*4fd0*/  CALL.REL.NOINC `($__internal_23_$__cuda_sm70_shflsync_bfly_p) ;  /* 0x0000046000007944 */ /* 0x020fea0003c00000 */
[----:B-1----:R-:W-:Y:S01]  /*4fe0*/  MOV R95, R94 ;  /* 0x0000005e005f7202 */ /* 0x002fe20000000f00 */
[----:B0-----:R-:W-:Y:S05]  /*4ff0*/  BRA `(.L_x_1634) ;  /* 0xffffcd9000007947 */ /* 0x001fea000383ffff */
.L_x_1536:
[----:B0-----:R-:W-:Y:S01]  /*5000*/  HFMA2.MMA R127, -RZ, RZ, 0, 5.9604644775390625e-08 ;  /* 0x00000001ff7f7435 */ /* 0x001fe200000001ff */
[----:B------:R-:W-:Y:S02]  /*5010*/  MOV R94, R93 ;  /* 0x0000005d005e7202 */ /* 0x000fe40000000f00 */
[----:B------:R-:W-:Y:S02]  /*5020*/  MOV R126, 0x1f ;  /* 0x0000001f007e7802 */ /* 0x000fe40000000f00 */
[----:B------:R-:W-:-:S02]  /*5030*/  MOV R129, 0xffffffff ;  /* 0xffffffff00817802 */ /* 0x000fc40000000f00 */
[----:B------:R-:W-:Y:S02]  /*5040*/  MOV R2, 0x5060 ;  /* 0x0000506000027802 */ /* 0x000fe40000000f00 */
[----:B-12--5:R-:W-:Y:S05]  /*5050*/  CALL.REL.NOINC `($__internal_23_$__cuda_sm70_shflsync_bfly_p) ;  /* 0x000003e000007944 */ /* 0x026fea0003c00000 */
[----:B------:R-:W-:Y:S01]  /*5060*/  FADD.FTZ R95, R95, R92 ;  /* 0x0000005c5f5f7221 */ /* 0x000fe20000010000 */
[----:B0-----:R-:W-:Y:S01]  /*5070*/  HFMA2.MMA R127, -RZ, RZ, 0, 1.1920928955078125e-07 ;  /* 0x00000002ff7f7435 */ /* 0x001fe200000001ff */
[----:B-1----:R-:W-:Y:S01]  /*5080*/  FADD.FTZ R93, R93, R94 ;  /* 0x0000005e5d5d7221 */ /* 0x002fe20000010000 */
[----:B------:R-:W-:Y:S02]  /*5090*/  MOV R126, 0x1f ;  /* 0x0000001f007e7802 */ /* 0x000fe40000000f00 */
[----:B------:R-:W-:Y:S02]  /*50a0*/  MOV R129, 0xffffffff ;  /* 0xffffffff00817802 */ /* 0x000fe40000000f00 */
[----:B------:R-:W-:Y:S02]  /*50b0*/  MOV R94, R95 ;  /* 0x0000005f005e7202 */ /* 0x000fe40000000f00 */
[----:B------:R-:W-:Y:S02]  /*50c0*/  MOV R2, 0x50e0 ;  /* 0x000050e000027802 */ /* 0x000fe40000000f00 */
[----:B------:R-:W-:Y:S05]  /*50d0*/  CALL.REL.NOINC `($__internal_23_$__cuda_sm70_shflsync_bfly_p) ;  /* 0x0000036000007944 */ /* 0x000fea0003c00000 */
[----:B0-----:R-:W-:Y:S01]  /*50e0*/  HFMA2.MMA R127, -RZ, RZ, 0, 1.1920928955078125e-07 ;  /* 0x00000002ff7f7435 */ /* 0x001fe200000001ff */
[----:B-1----:R-:W-:-:S02]  /*50f0*/  MOV R92, R94 ;  /* 0x0000005e005c7202 */ /* 0x002fc40000000f00 */
[----:B------:R-:W-:Y:S02]  /*5100*/  MOV R94, R93 ;  /* 0x0000005d005e7202 */ /* 0x000fe40000000f00 */
[----:B------:R-:W-:Y:S02]  /*5110*/  MOV R126, 0x1f ;  /* 0x0000001f007e7802 */ /* 0x000fe40000000f00 */
[----:B------:R-:W-:Y:S02]  /*5120*/  MOV R129, 0xffffffff ;  /* 0xffffffff00817802 */ /* 0x000fe40000000f00 */
[----:B------:R-:W-:Y:S02]  /*5130*/  MOV R2, 0x5150 ;  /* 0x0000515000027802 */ /* 0x000fe40000000f00 */
[----:B------:R-:W-:Y:S05]  /*5140*/  CALL.REL.NOINC `($__internal_23_$__cuda_sm70_shflsync_bfly_p) ;  /* 0x000002f000007944 */ /* 0x000fea0003c00000 */
[----:B------:R-:W-:Y:S01]  /*5150*/  FADD.FTZ R95, R92, R95 ;  /* 0x0000005f5c5f7221 */ /* 0x000fe20000010000 */
[----:B0-----:R-:W-:Y:S01]  /*5160*/  HFMA2.MMA R127, -RZ, RZ, 0, 2.384185791015625e-07 ;  /* 0x00000004ff7f7435 */ /* 0x001fe200000001ff */
[----:B-1----:R-:W-:Y:S01]  /*5170*/  FADD.FTZ R93, R93, R94 ;  /* 0x0000005e5d5d7221 */ /* 0x002fe20000010000 */
[----:B------:R-:W-:Y:S02]  /*5180*/  MOV R126, 0x1f ;  /* 0x0000001f007e7802 */ /* 0x000fe40000000f00 */
[----:B------:R-:W-:-:S02]  /*5190*/  MOV R129, 0xffffffff ;  /* 0xffffffff00817802 */ /* 0x000fc40000000f00 */
[----:B------:R-:W-:Y:S02]  /*51a0*/  MOV R94, R95 ;  /* 0x0000005f005e7202 */ /* 0x000fe40000000f00 */
[----:B------:R-:W-:Y:S02]  /*51b0*/  MOV R2, 0x51d0 ;  /* 0x000051d000027802 */ /* 0x000fe40000000f00 */
[----:B------:R-:W-:Y:S05]  /*51c0*/  CALL.REL.NOINC `($__internal_23_$__cuda_sm70_shflsync_bfly_p) ;  /* 0x0000027000007944 */ /* 0x000fea0003c00000 */
[----:B0-----:R-:W-:Y:S01]  /*51d0*/  HFMA2.MMA R127, -RZ, RZ, 0, 2.384185791015625e-07 ;  /* 0x00000004ff7f7435 */ /* 0x001fe200000001ff */
[----:B-1----:R-:W-:Y:S02]  /*51e0*/  MOV R92, R94 ;  /* 0x0000005e005c7202 */ /* 0x002fe40000000f00 */
[----:B------:R-:W-:Y:S02]  /*51f0*/  MOV R94, R93 ;  /* 0x0000005d005e7202 */ /* 0x000fe40000000f00 */
[----:B------:R-:W-:Y:S02]  /*5200*/  MOV R126, 0x1f ;  /* 0x0000001f007e7802 */ /* 0x000fe40000000f00 */
[----:B------:R-:W-:Y:S02]  /*5210*/  MOV R129, 0xffffffff ;  /* 0xffffffff00817802 */ /* 0x000fe40000000f00 */
[----:B------:R-:W-:-:S02]  /*5220*/  MOV R2, 0x5240 ;  /* 0x0000524000027802 */ /* 0x000fc40000000f00 */
[----:B------:R-:W-:Y:S05]  /*5230*/  CALL.REL.NOINC `($__internal_23_$__cuda_sm70_shflsync_bfly_p) ;  /* 0x0000020000007944 */ /* 0x000fea0003c00000 */
[----:B------:R-:W-:Y:S01]  /*5240*/  FADD.FTZ R95, R92, R95 ;  /* 0x0000005f5c5f7221 */ /* 0x000fe20000010000 */
[----:B0-----:R-:W-:Y:S01]  /*5250*/  HFMA2.MMA R127, -RZ, RZ, 0, 4.76837158203125e-07 ;  /* 0x00000008ff7f7435 */ /* 0x001fe200000001ff */
[----:B-1----:R-:W-:Y:S01]  /*5260*/  FADD.FTZ R125, R93, R94 ;  /* 0x0000005e5d7d7221 */ /* 0x002fe20000010000 */
[----:B------:R-:W-:-:S02]  /*5270*/  MOV R126, 0x1f ;  /* 0x0000001f007e7802 */ /* 0x000fc40000000f00 */
[----:B------:R-:W-:Y:S02]  /*5280*/  MOV R129, 0xffffffff ;  /* 0xffffffff00817802 */ /* 0x000fe40000000f00 */
[----:B------:R-:W-:Y:S02]  /*5290*/  MOV R94, R95 ;  /* 0x0000005f005e7202 */ /* 0x000fe40000000f00 */
[----:B------:R-:W-:Y:S02]  /*52a0*/  MOV R2, 0x52c0 ;  /* 0x000052c000027802 */ /* 0x000fe40000000f00 */
[----:B------:R-:W-:Y:S05]  /*52b0*/  CALL.REL.NOINC `($__internal_23_$__cuda_sm70_shflsync_bfly_p) ;  /* 0x0000018000007944 */ /* 0x000fea0003c00000 */
[----:B0-----:R-:W-:Y:S01]  /*52c0*/  HFMA2.MMA R127, -RZ, RZ, 0, 4.76837158203125e-07 ;  /* 0x00000008ff7f7435 */ /* 0x001fe200000001ff */
[----:B-1----:R-:W-:Y:S02]  /*52d0*/  MOV R92, R94 ;  /* 0x0000005e005c7202 */ /* 0x002fe40000000f00 */
[----:B------:R-:W-:Y:S02]  /*52e0*/  MOV R94, R125 ;  /* 0x0000007d005e7202 */ /* 0x000fe40000000f00 */
[----:B------:R-:W-:Y:S02]  /*52f0*/  MOV R126, 0x1f ;  /* 0x0000001f007e7802 */ /* 0x000fe40000000f00 */
[----:B------:R-:W-:-:S02]  /*5300*/  MOV R129, 0xffffffff ;  /* 0xffffffff00817802 */ /* 0x000fc40000000f00 */
[----:B------:R-:W-:Y:S02]  /*5310*/  MOV R2, 0x5330 ;  /* 0x0000533000027802 */ /* 0x000fe40000000f00 */
[----:B------:R-:W-:Y:S05]  /*5320*/  CALL.REL.NOINC `($__internal_23_$__cuda_sm70_shflsync_bfly_p) ;  /* 0x0000011000007944 */ /* 0x000fea0003c00000 */
[----:B------:R-:W-:Y:S01]  /*5330*/  FADD.FTZ R93, R92, R95 ;  /* 0x0000005f5c5d7221 */ /* 0x000fe20000010000 */
[----:B0-----:R-:W-:Y:S01]  /*5340*/  HFMA2.MMA R127, -RZ, RZ, 0, 9.5367431640625e-07 ;  /* 0x00000010ff7f7435 */ /* 0x001fe200000001ff */
[----:B-1----:R-:W-:Y:S01]  /*5350*/  FADD.FTZ R125, R125, R94 ;  /* 0x0000005e7d7d7221 */ /* 0x002fe20000010000 */
[----:B------:R-:W-:Y:S02]  /*5360*/  MOV R126, 0x1f ;  /* 0x0000001f007e7802 */ /* 0x000fe40000000f00 */
[----:B------:R-:W-:Y:S02]  /*5370*/  MOV R129, 0xffffffff ;  /* 0xffffffff00817802 */ /* 0x000fe40000000f00 */
[----:B------:R-:W-:Y:S02]  /*5380*/  MOV R94, R93 ;  /* 0x0000005d005e7202 */ /* 0x000fe40000000f00 */
[----:B------:R-:W-:Y:S02]  /*5390*/  MOV R2, 0x53b0 ;  /* 0x000053b000027802 */ /* 0x000fe40000000f00 */
[----:B------:R-:W-:Y:S05]  /*53a0*/  CALL.REL.NOINC `($__internal_23_$__cuda_sm70_shflsync_bfly_p) ;  /* 0x0000009000007944 */ /* 0x000fea0003c00000 */
[----:B0-----:R-:W-:Y:S01]  /*53b0*/  HFMA2.MMA R127, -RZ, RZ, 0, 9.5367431640625e-07 ;  /* 0x00000010ff7f7435 */ /* 0x001fe200000001ff */
[----:B-1----:R-:W-:-:S02]  /*53c0*/  MOV R124, R94 ;  /* 0x0000005e007c7202 */ /* 0x002fc40000000f00 */
[----:B------:R-:W-:Y:S02]  /*53d0*/  MOV R94, R125 ;  /* 0x0000007d005e7202 */ /* 0x000fe40000000f00 */
[----:B------:R-:W-:Y:S02]  /*53e0*/  MOV R126, 0x1f ;  /* 0x0000001f007e7802 */ /* 0x000fe40000000f00 */
[----:B------:R-:W-:Y:S02]  /*53f0*/  MOV R129, 0xffffffff ;  /* 0xffffffff00817802 */ /* 0x000fe40000000f00 */
[----:B------:R-:W-:Y:S02]  /*5400*/  MOV R2, 0x5420 ;  /* 0x0000542000027802 */ /* 0x000fe40000000f00 */
[----:B------:R-:W-:Y:S05]  /*5410*/  CALL.REL.NOINC `($__internal_23_$__cuda_sm70_shflsync_bfly_p) ;  /* 0x0000002000007944 */ /* 0x000fea0003c00000 */
[----:B-1----:R-:W-:Y:S01]  /*5420*/  MOV R2, R94 ;  /* 0x0000005e00027202 */ /* 0x002fe20000000f00 */
[----:B0-----:R-:W-:Y:S05]  /*5430*/  BRA `(.L_x_1635) ;  /* 0xffffca7000007947 */ /* 0x001fea000383ffff */
        .weak           $__internal_23_$__cuda_sm70_shflsync_bfly_p
        .type           $__internal_23_$__cuda_sm70_shflsync_bfly_p,@function
        .size           $__internal_23_$__cuda_sm70_shflsync_bfly_p,(.L_x_12325 - $__internal_23_$__cuda_sm70_shflsync_bfly_p)
$__internal_23_$__cuda_sm70_shflsync_bfly_p:
[----:B------:R-:W-:Y:S01]  /*5440*/  HFMA2.MMA R3, -RZ, RZ, 0, 0 ;  /* 0x00000000ff037435 */ /* 0x000fe200000001ff */
[----:B------:R-:W-:Y:S04]  /*5450*/  WARPSYNC R129 ;  /* 0x0000008100007348 */ /* 0x000fe80003800000 */
[----:B------:R0:W1:Y:S01]  /*5460*/  SHFL.BFLY PT, R94, R94, R127, R126 ;  /* 0x0c00007f5e5e7389 */ /* 0x00006200000e007e */
[----:B------:R-:W-:Y:S05]  /*5470*/  RET.REL.NODEC R2 `(_ZN10layer_norm13ln_bwd_kernelINS_13Kernel_traitsI6__halfS2_S2_S2_fjLj1024ELj1ELj4ELj1ELj16ENS_18Kernel_traits_baseILj1024ES2_S2_S2_S2_fjLj128EEEEELb0ELb0ELb1ELb1EEEvNS_9BwdParamsE) ;  /* 0xffffab8002007950 */ /* 0x000fea0003c3ffff */
.L_x_1636:
        /* <DEDUP_REMOVED lines=16> */
.L_x_12325:


//--------------------- .text._ZN10layer_norm13ln_bwd_kernelINS_13Kernel_traitsI6__halfS2_S2_S2_fjLj1024ELj1ELj4ELj1ELj16ENS_18Kernel_traits_baseILj1024ES2_S2_S2_S2_fjLj128EEEEELb0ELb1ELb0ELb0EEEvNS_9BwdParamsE --------------------------
	.section	.text._ZN10layer_norm13ln_bwd_kernelINS_13Kernel_traitsI6__halfS2_S2_S2_fjLj1024ELj1ELj4ELj1ELj16ENS_18Kernel_traits_baseILj1024ES2_S2_S2_S2_fjLj128EEEEELb0ELb1ELb0ELb0EEEvNS_9BwdParamsE,"ax",@progbits
	.sectioninfo	@"SHI_REGISTERS=255"
	.align	128
        .global         _ZN10layer_norm13ln_bwd_kernelINS_13Kernel_traitsI6__halfS2_S2_S2_fjLj1024ELj1ELj4ELj1ELj16ENS_18Kernel_traits_baseILj1024ES2_S2_S2_S2_fjLj128EEEEELb0ELb1ELb0ELb0EEEvNS_9BwdParamsE
        .type           _ZN10layer_norm13ln_bwd_kernelINS_13Kernel_traitsI6__halfS2_S2_S2_fjLj1024ELj1ELj4ELj1ELj16ENS_18Kernel_traits_baseILj1024ES2_S2_S2_S2_fjLj128EEEEELb0ELb1ELb0ELb0EEEvNS_9BwdParamsE,@function
        .size           _ZN10layer_norm13ln_bwd_kernelINS_13Kernel_traitsI6__halfS2_S2_S2_fjLj1024ELj1ELj4ELj1ELj16ENS_18Kernel_traits_baseILj1024ES2_S2_S2_S2_fjLj128EEEEELb0ELb1ELb0ELb0EEEvNS_9BwdParamsE,(.L_x_12326 - _ZN10layer_norm13ln_bwd_kernelINS_13Kernel_traitsI6__halfS2_S2_S2_fjLj1024ELj1ELj4ELj1ELj16ENS_18Kernel_traits_baseILj1024ES2_S2_S2_S2_fjLj128EEEEELb0ELb1ELb0ELb0EEEvNS_9BwdParamsE)
        .other          _ZN10layer_norm13ln_bwd_kernelINS_13Kernel_traitsI6__halfS2_S2_S2_fjLj1024ELj1ELj4ELj1ELj16ENS_18Kernel_traits_baseILj1024ES2_S2_S2_S2_fjLj128EEEEELb0ELb1ELb0ELb0EEEvNS_9BwdParamsE,@"STO_CUDA_ENTRY STV_DEFAULT"
_ZN10layer_norm13ln_bwd_kernelINS_13Kernel_traitsI6__halfS2_S2_S2_fjLj1024ELj1ELj4ELj1ELj16ENS_18Kernel_traits_baseILj1024ES2_S2_S2_S2_fjLj128EEEEELb0ELb1ELb0ELb0EEEvNS_9BwdParamsE:
.text._ZN10layer_norm13ln_bwd_kernelINS_13Kernel_traitsI6__halfS2_S2_S2_fjLj1024ELj1ELj4ELj1ELj16ENS_18Kernel_traits_baseILj1024ES2_S2_S2_S2_fjLj128EEEEELb0ELb1ELb0ELb0EEEvNS_9BwdParamsE:
        /* <DEDUP_REMOVED lines=94> */
[----:B------:R-:W-:Y:S01]  /*05e0*/  HADD2.F32 R32, -RZ, R125.H0_H0 ;  /* 0x2000007dff207230 */ /* 0x000fe20000004100 */
[----:B------:R0:W-:Y:S01]  /*05f0*/  STL [R1+0x1c], R3 ;  /* 0x00001c0301007387 */ /* 0x0001e20000100800 */
[--C-:B------:R-:W-:Y:S02]  /*0600*/  HADD2.F32 R252, -RZ, R28.reuse.H0_H0 ;  /* 0x2000001cfffc7230 */ /* 0x100fe40000004100 */
[----:B------:R-:W-:Y:S01]  /*0610*/  HADD2.F32 R251, -RZ, R28.H1_H1 ;  /* 0x3000001cfffb7230 */ /* 0x000fe20000004100 */
[----:B------:R1:W-:Y:S01]  /*0620*/  STL [R1+0x18], R2 ;  /* 0x0000180201007387 */ /* 0x0003e20000100800 */
[--C-:B------:R-:W-:Y:S02]  /*0630*/  HADD2.F32 R250, -RZ, R29.reuse.H0_H0 ;  /* 0x2000001dfffa7230 */ /* 0x100fe40000004100 */
[----:B------:R-:W-:Y:S01]  /*0640*/  HADD2.F32 R249, -RZ, R29.H1_H1 ;  /* 0x3000001dfff97230 */ /* 0x000fe20000004100 */
[----:B------:R2:W-:Y:S01]  /*0650*/  STL [R1+0x14], R32 ;  /* 0x0000142001007387 */ /* 0x0005e20000100800 */
[----:B------:R-:W-:-:S02]  /*0660*/  HADD2.F32 R248, -RZ, R30.H0_H0 ;  /* 0x2000001efff87230 */ /* 0x000fc40000004100 */
[----:B0-----:R-:W-:Y:S02]  /*0670*/  HADD2.F32 R3, -RZ, R125.H1_H1 ;  /* 0x3000007dff037230 */ /* 0x001fe40000004100 */
[----:B------:R-:W-:Y:S02]  /*0680*/  HADD2.F32 R247, -RZ, R30.H1_H1 ;  /* 0x3000001efff77230 */ /* 0x000fe40000004100 */
[--C-:B-1----:R-:W-:Y:S01]  /*0690*/  HADD2.F32 R2, -RZ, R126.reuse.H0_H0 ;  /* 0x2000007eff027230 */ /* 0x102fe20000004100 */
[----:B------:R0:W-:Y:S01]  /*06a0*/  STL [R1+0x10], R3 ;  /* 0x0000100301007387 */ /* 0x0001e20000100800 */
[--C-:B------:R-:W-:Y:S02]  /*06b0*/  HADD2.F32 R246, -RZ, R31.reuse.H0_H0 ;  /* 0x2000001ffff67230 */ /* 0x100fe40000004100 */
[----:B--2---:R-:W-:Y:S01]  /*06c0*/  HADD2.F32 R32, -RZ, R126.H1_H1 ;  /* 0x3000007eff207230 */ /* 0x004fe20000004100 */
[----:B------:R1:W-:Y:S01]  /*06d0*/  STL [R1+0xc], R2 ;  /* 0x00000c0201007387 */ /* 0x0003e20000100800 */
[----:B------:R-:W-:-:S02]  /*06e0*/  HADD2.F32 R245, -RZ, R31.H1_H1 ;  /* 0x3000001ffff57230 */ /* 0x000fc40000004100 */
[--C-:B------:R-:W-:Y:S01]  /*06f0*/  HADD2.F32 R244, -RZ, R24.reuse.H0_H0 ;  /* 0x20000018fff47230 */ /* 0x100fe20000004100 */
[----:B------:R2:W-:Y:S01]  /*0700*/  STL [R1+0x8], R32 ;  /* 0x0000082001007387 */ /* 0x0005e20000100800 */
[----:B------:R-:W-:Y:S02]  /*0710*/  HADD2.F32 R243, -RZ, R24.H1_H1 ;  /* 0x30000018fff37230 */ /* 0x000fe40000004100 */
[----:B0-----:R-:W-:Y:S02]  /*0720*/  HADD2.F32 R3, -RZ, R127.H0_H0 ;  /* 0x2000007fff037230 */ /* 0x001fe40000004100 */
[----:B------:R-:W-:Y:S02]  /*0730*/  HADD2.F32 R242, -RZ, R25.H0_H0 ;  /* 0x20000019fff27230 */ /* 0x000fe40000004100 */
[----:B-1----:R-:W-:Y:S01]  /*0740*/  HADD2.F32 R2, -RZ, R127.H1_H1 ;  /* 0x3000007fff027230 */ /* 0x002fe20000004100 */
[----:B------:R2:W-:Y:S01]  /*0750*/  STL [R1+0x4], R3 ;  /* 0x0000040301007387 */ /* 0x0005e20000100800 */
[----:B------:R-:W-:-:S02]  /*0760*/  HADD2.F32 R241, -RZ, R25.H1_H1 ;  /* 0x30000019fff17230 */ /* 0x000fc40000004100 */
[--C-:B------:R-:W-:Y:S01]  /*0770*/  HADD2.F32 R240, -RZ, R26.reuse.H0_H0 ;  /* 0x2000001afff07230 */ /* 0x100fe20000004100 */
[----:B------:R2:W-:Y:S01]  /*0780*/  STL [R1], R2 ;  /* 0x0000000201007387 */ /* 0x0005e20000100800 */
        /* <DEDUP_REMOVED lines=42> */
[----:B--2---:R-:W-:Y:S02]  /*0a30*/  HADD2.F32 R194, -RZ, R7.H1_H1 ;  /* 0x30000007ffc27230 */ /* 0x004fe40000004100 */
.L_x_1657:
        /* <DEDUP_REMOVED lines=17> */
[----:B-1----:R-:W-:Y:S01]  /*0b50*/  ISETP.NE.AND P5, PT, R152, RZ, PT ;  /* 0x000000ff9800720c */ /* 0x002fe20003fa5270 */
[----:B--2---:R-:W-:Y:S01]  /*0b60*/  @P0 HADD2.F32 R3, -RZ, R148.H0_H0 ;  /* 0x20000094ff030230 */ /* 0x004fe20000004100 */
        /* <DEDUP_REMOVED lines=25> */
[--C-:B--2---:R-:W-:Y:S02]  /*0d00*/  HADD2.F32 R148, -RZ, R8.reuse.H0_H0 ;  /* 0x20000008ff947230 */ /* 0x104fe40000004100 */
[----:B------:R-:W-:Y:S02]  /*0d10*/  HADD2.F32 R8, -RZ, R8.H1_H1 ;  /* 0x30000008ff087230 */ /* 0x000fe40000004100 */
[----:B0-----:R-:W-:-:S03]  /*0d20*/  HADD2.F32 R7, -RZ, R9.H0_H0 ;  /* 0x20000009ff077230 */ /* 0x001fc60000004100 */
[C---:B------:R-:W-:Y:S01]  /*0d30*/  FADD.FTZ R8, -R189.reuse, R8 ;  /* 0x00000008bd087221 */ /* 0x040fe20000010100 */
[----:B------:R-:W-:Y:S02]  /*0d40*/  HADD2.F32 R6, -RZ, R9.H1_H1 ;  /* 0x30000009ff067230 */ /* 0x000fe40000004100 */
[----:B---3--:R-:W-:Y:S01]  /*0d50*/  HADD2.F32 R193, -RZ, R12.H1_H1 ;  /* 0x3000000cffc17230 */ /* 0x008fe20000004100 */
[----:B-----5:R-:W-:Y:S02]  /*0d60*/  FMUL.FTZ R9, R188, R8 ;  /* 0x00000008bc097220 */ /* 0x020fe40000410000 */
[----:B------:R-:W-:Y:S02]  /*0d70*/  FADD.FTZ R7, -R189, R7 ;  /* 0x00000007bd077221 */ /* 0x000fe40000010100 */
[----:B------:R-:W-:Y:S02]  /*0d80*/  FADD.FTZ R65, R65, R193 ;  /* 0x000000c141417221 */ /* 0x000fe40000010000 */
[----:B------:R-:W-:-:S02]  /*0d90*/  FFMA.FTZ R37, R9, R193, R37 ;  /* 0x000000c109257223 */ /* 0x000fc40000010025 */
[----:B------:R-:W-:Y:S02]  /*0da0*/  FMUL.FTZ R193, R152, R193 ;  /* 0x000000c198c17220 */ /* 0x000fe40000410000 */
[----:B------:R-:W2:Y:S01]  /*0db0*/  LDL R152, [R1+0x4] ;  /* 0x0000040001987983 */ /* 0x000ea20000100800 */
[----:B------:R-:W-:Y:S01]  /*0dc0*/  HADD2.F32 R192, -RZ, R13.H0_H0 ;  /* 0x2000000dffc07230 */ /* 0x000fe20000004100 */
[----:B------:R-:W-:-:S04]  /*0dd0*/  FMUL.FTZ R7, R188, R7 ;  /* 0x00000007bc077220 */ /* 0x000fc80000410000 */
[----:B------:R-:W-:Y:S02]  /*0de0*/  FADD.FTZ R66, R66, R192 ;  /* 0x000000c042427221 */ /* 0x000fe40000010000 */
[-C--:B------:R-:W-:Y:S02]  /*0df0*/  FFMA.FTZ R38, R7, R192.reuse, R38 ;  /* 0x000000c007267223 */ /* 0x080fe40000010026 */
[----:B------:R-:W-:Y:S02]  /*0e00*/  FMUL.FTZ R192, R151, R192 ;  /* 0x000000c097c07220 */ /* 0x000fe40000410000 */
[----:B------:R-:W3:Y:S01]  /*0e10*/  LDL R151, [R1] ;  /* 0x0000000001977983 */ /* 0x000ee20000100800 */
[--C-:B------:R-:W-:Y:S02]  /*0e20*/  HADD2.F32 R5, -RZ, R10.reuse.H0_H0 ;  /* 0x2000000aff057230 */ /* 0x100fe40000004100 */
[----:B------:R-:W-:Y:S01]  /*0e30*/  HADD2.F32 R150, -RZ, R10.H1_H1 ;  /* 0x3000000aff967230 */ /* 0x000fe20000004100 */
[----:B------:R-:W-:Y:S01]  /*0e40*/  FADD.FTZ R10, -R189, R148 ;  /* 0x00000094bd0a7221 */ /* 0x000fe20000010100 */
[----:B------:R-:W-:-:S02]  /*0e50*/  HADD2.F32 R16, -RZ, R11.H0_H0 ;  /* 0x2000000bff107230 */ /* 0x000fc40000004100 */
[----:B------:R-:W-:Y:S02]  /*0e60*/  HADD2.F32 R17, -RZ, R11.H1_H1 ;  /* 0x3000000bff117230 */ /* 0x000fe40000004100 */
[----:B------:R-:W-:Y:S01]  /*0e70*/  HADD2.F32 R11, -RZ, R12.H0_H0 ;  /* 0x2000000cff0b7230 */ /* 0x000fe20000004100 */
[----:B------:R-:W-:Y:S01]  /*0e80*/  FMUL.FTZ R10, R188, R10 ;  /* 0x0000000abc0a7220 */ /* 0x000fe20000410000 */
[----:B------:R-:W-:-:S03]  /*0e90*/  HADD2.F32 R149, -RZ, R15.H0_H0 ;  /* 0x2000000fff957230 */ /* 0x000fc60000004100 */
[-C--:B----4-:R-:W-:Y:S01]  /*0ea0*/  FMUL.FTZ R8, R218, R11.reuse ;  /* 0x0000000bda087220 */ /* 0x090fe20000410000 */
[----:B------:R-:W-:Y:S01]  /*0eb0*/  HADD2.F32 R148, -RZ, R15.H1_H1 ;  /* 0x3000000fff947230 */ /* 0x000fe20000004100 */
[----:B------:R-:W-:Y:S02]  /*0ec0*/  FADD.FTZ R64, R64, R11 ;  /* 0x0000000b40407221 */ /* 0x000fe40000010000 */
[----:B------:R-:W-:Y:S02]  /*0ed0*/  FFMA.FTZ R36, R10, R11, R36 ;  /* 0x0000000b0a247223 */ /* 0x000fe40000010024 */
[C---:B------:R-:W-:Y:S02]  /*0ee0*/  FADD.FTZ R6, -R189.reuse, R6 ;  /* 0x00000006bd067221 */ /* 0x040fe40000010100 */
[----:B------:R-:W-:Y:S02]  /*0ef0*/  FADD.FTZ R11, -R189, R150 ;  /* 0x00000096bd0b7221 */ /* 0x000fe40000010100 */
[----:B------:R-:W-:-:S02]  /*0f00*/  FADD.FTZ R150, RZ, R8 ;  /* 0x00000008ff967221 */ /* 0x000fc40000010000 */
[----:B------:R-:W-:Y:S01]  /*0f10*/  FFMA.FTZ R15, R10, R8, RZ ;  /* 0x000000080a0f7223 */ /* 0x000fe200000100ff */
[----:B------:R-:W-:Y:S01]  /*0f20*/  HADD2.F32 R191, -RZ, R13.H1_H1 ;  /* 0x3000000dffbf7230 */ /* 0x000fe20000004100 */
[----:B------:R-:W-:Y:S02]  /*0f30*/  FADD.FTZ R5, -R189, R5 ;  /* 0x00000005bd057221 */ /* 0x000fe40000010100 */
[----:B------:R-:W-:Y:S02]  /*0f40*/  FMUL.FTZ R6, R188, R6 ;  /* 0x00000006bc067220 */ /* 0x000fe40000410000 */
[----:B------:R-:W-:Y:S02]  /*0f50*/  FADD.FTZ R150, R150, R193 ;  /* 0x000000c196967221 */ /* 0x000fe40000010000 */
[----:B------:R-:W-:Y:S01]  /*0f60*/  FFMA.FTZ R15, R9, R193, R15 ;  /* 0x000000c1090f7223 */ /* 0x000fe2000001000f */
[--C-:B------:R-:W-:Y:S01]  /*0f70*/  HADD2.F32 R12, -RZ, R14.reuse.H0_H0 ;  /* 0x2000000eff0c7230 */ /* 0x100fe20000004100 */
[----:B------:R-:W-:Y:S01]  /*0f80*/  FADD.FTZ R67, R67, R191 ;  /* 0x000000bf43437221 */ /* 0x000fe20000010000 */
[----:B------:R-:W-:Y:S01]  /*0f90*/  HADD2.F32 R13, -RZ, R14.H1_H1 ;  /* 0x3000000eff0d7230 */ /* 0x000fe20000004100 */
        /* <DEDUP_REMOVED lines=33> */
.L_x_1640:
[----:B------:R-:W-:Y:S05]  /*11b0*/  BSYNC B1 ;  /* 0x0000000000017941 */ /* 0x000fea0003800000 */
.L_x_1639:
        /* <DEDUP_REMOVED lines=16> */
[----:B------:R-:W-:Y:S02]  /*12c0*/  HADD2.F32 R148, -RZ, R25.H0_H0 ;  /* 0x20000019ff947230 */ /* 0x000fe40000004100 */
[--C-:B---3--:R-:W-:Y:S02]  /*12d0*/  HADD2.F32 R150, -RZ, R21.reuse.H0_H0 ;  /* 0x20000015ff967230 */ /* 0x108fe40000004100 */
[----:B------:R-:W-:Y:S01]  /*12e0*/  HADD2.F32 R149, -RZ, R21.H1_H1 ;  /* 0x30000015ff957230 */ /* 0x000fe20000004100 */
[C---:B------:R-:W-:Y:S01]  /*12f0*/  FADD.FTZ R21, -R189.reuse, R18 ;  /* 0x00000012bd157221 */ /* 0x040fe20000010100 */
[--C-:B------:R-:W-:Y:S01]  /*1300*/  HADD2.F32 R19, -RZ, R20.reuse.H0_H0 ;  /* 0x20000014ff137230 */ /* 0x100fe20000004100 */
[----:B------:R-:W-:Y:S01]  /*1310*/  FADD.FTZ R18, -R189, R4 ;  /* 0x00000004bd127221 */ /* 0x000fe20000010100 */
[----:B------:R-:W-:Y:S01]  /*1320*/  HADD2.F32 R20, -RZ, R20.H1_H1 ;  /* 0x30000014ff147230 */ /* 0x000fe20000004100 */
[----:B-----5:R-:W-:Y:S01]  /*1330*/  FMUL.FTZ R4, R188, R21 ;  /* 0x00000015bc047220 */ /* 0x020fe20000410000 */
[--C-:B------:R-:W-:Y:S01]  /*1340*/  HADD2.F32 R24, -RZ, R26.reuse.H0_H0 ;  /* 0x2000001aff187230 */ /* 0x100fe20000004100 */
[----:B------:R-:W-:Y:S01]  /*1350*/  FADD.FTZ R72, R72, R19 ;  /* 0x0000001348487221 */ /* 0x000fe20000010000 */
[----:B------:R-:W-:Y:S01]  /*1360*/  HADD2.F32 R25, -RZ, R25.H1_H1 ;  /* 0x30000019ff197230 */ /* 0x000fe20000004100 */
[----:B------:R-:W-:Y:S01]  /*1370*/  FMUL.FTZ R18, R188, R18 ;  /* 0x00000012bc127220 */ /* 0x000fe20000410000 */
[----:B------:R-:W-:Y:S01]  /*1380*/  HADD2.F32 R26, -RZ, R26.H1_H1 ;  /* 0x3000001aff1a7230 */ /* 0x000fe20000004100 */
[-C--:B------:R-:W-:Y:S01]  /*1390*/  FFMA.FTZ R44, R4, R19.reuse, R44 ;  /* 0x00000013042c7223 */ /* 0x080fe2000001002c */
[--C-:B------:R-:W-:Y:S01]  /*13a0*/  HADD2.F32 R29, -RZ, R27.reuse.H0_H0 ;  /* 0x2000001bff1d7230 */ /* 0x100fe20000004100 */
[----:B------:R-:W-:Y:S01]  /*13b0*/  FMUL.FTZ R19, R252, R19 ;  /* 0x00000013fc137220 */ /* 0x000fe20000410000 */
[----:B------:R-:W-:Y:S01]  /*13c0*/  HADD2.F32 R30, -RZ, R27.H1_H1 ;  /* 0x3000001bff1e7230 */ /* 0x000fe20000004100 */
[----:B------:R-:W-:Y:S01]  /*13d0*/  FADD.FTZ R73, R73, R20 ;  /* 0x0000001449497221 */ /* 0x000fe20000010000 */
[--C-:B------:R-:W-:Y:S01]  /*13e0*/  HADD2.F32 R27, -RZ, R22.reuse.H0_H0 ;  /* 0x20000016ff1b7230 */ /* 0x100fe20000004100 */
[-C--:B------:R-:W-:Y:S01]  /*13f0*/  FFMA.FTZ R45, R18, R20.reuse, R45 ;  /* 0x00000014122d7223 */ /* 0x080fe2000001002d */
[----:B------:R-:W-:Y:S01]  /*1400*/  HADD2.F32 R28, -RZ, R22.H1_H1 ;  /* 0x30000016ff1c7230 */ /* 0x000fe20000004100 */
[----:B------:R-:W-:Y:S01]  /*1410*/  FADD.FTZ R21, -R189, R148 ;  /* 0x00000094bd157221 */ /* 0x000fe20000010100 */
[--C-:B------:R-:W-:Y:S01]  /*1420*/  HADD2.F32 R31, -RZ, R23.reuse.H0_H0 ;  /* 0x20000017ff1f7230 */ /* 0x100fe20000004100 */
[----:B------:R-:W-:Y:S01]  /*1430*/  FMUL.FTZ R20, R251, R20 ;  /* 0x00000014fb147220 */ /* 0x000fe20000410000 */
[----:B------:R-:W-:Y:S01]  /*1440*/  HADD2.F32 R156, -RZ, R23.H1_H1 ;  /* 0x30000017ff9c7230 */ /* 0x000fe20000004100 */
        /* <DEDUP_REMOVED lines=45> */
.L_x_1642:
[----:B------:R-:W-:Y:S05]  /*1720*/  BSYNC B1 ;  /* 0x0000000000017941 */ /* 0x000fea0003800000 */
.L_x_1641:
        /* <DEDUP_REMOVED lines=16> */
[--C-:B0-----:R-:W-:Y:S01]  /*1830*/  HADD2.F32 R161, -RZ, R149.reuse.H0_H0 ;  /* 0x20000095ffa17230 */ /* 0x101fe20000004100 */
[C---:B------:R-:W-:Y:S01]  /*1840*/  FADD.FTZ R163, -R189.reuse, R159 ;  /* 0x0000009fbda37221 */ /* 0x040fe20000010100 */
[--C-:B---3--:R-:W-:Y:S01]  /*1850*/  HADD2.F32 R160, -RZ, R152.reuse.H0_H0 ;  /* 0x20000098ffa07230 */ /* 0x108fe20000004100 */
[----:B------:R-:W-:Y:S01]  /*1860*/  FADD.FTZ R159, -R189, R157 ;  /* 0x0000009dbd9f7221 */ /* 0x000fe20000010100 */
[----:B------:R-:W-:Y:S01]  /*1870*/  HADD2.F32 R152, -RZ, R152.H1_H1 ;  /* 0x30000098ff987230 */ /* 0x000fe20000004100 */
[C---:B-----5:R-:W-:Y:S01]  /*1880*/  FMUL.FTZ R157, R188.reuse, R163 ;  /* 0x000000a3bc9d7220 */ /* 0x060fe20000410000 */
[----:B------:R-:W-:Y:S01]  /*1890*/  HADD2.F32 R162, -RZ, R149.H1_H1 ;  /* 0x30000095ffa27230 */ /* 0x000fe20000004100 */
[----:B------:R-:W-:Y:S01]  /*18a0*/  FMUL.FTZ R159, R188, R159 ;  /* 0x0000009fbc9f7220 */ /* 0x000fe20000410000 */
[----:B------:R-:W-:Y:S01]  /*18b0*/  HADD2.F32 R149, -RZ, R150.H0_H0 ;  /* 0x20000096ff957230 */ /* 0x000fe20000004100 */
[----:B------:R-:W-:Y:S01]  /*18c0*/  FADD.FTZ R80, R80, R160 ;  /* 0x000000a050507221 */ /* 0x000fe20000010000 */
[--C-:B------:R-:W-:Y:S01]  /*18d0*/  HADD2.F32 R164, -RZ, R153.reuse.H0_H0 ;  /* 0x20000099ffa47230 */ /* 0x100fe20000004100 */
[-C--:B------:R-:W-:Y:S01]  /*18e0*/  FFMA.FTZ R52, R157, R160.reuse, R52 ;  /* 0x000000a09d347223 */ /* 0x080fe20000010034 */
[----:B------:R-:W-:Y:S01]  /*18f0*/  HADD2.F32 R153, -RZ, R153.H1_H1 ;  /* 0x30000099ff997230 */ /* 0x000fe20000004100 */
[----:B------:R-:W-:Y:S01]  /*1900*/  FADD.FTZ R163, -R189, R161 ;  /* 0x000000a1bda37221 */ /* 0x000fe20000010100 */
[----:B------:R-:W-:Y:S01]  /*1910*/  HADD2.F32 R148, -RZ, R151.H0_H0 ;  /* 0x20000097ff947230 */ /* 0x000fe20000004100 */
[----:B------:R-:W-:Y:S01]  /*1920*/  FMUL.FTZ R160, R244, R160 ;  /* 0x000000a0f4a07220 */ /* 0x000fe20000410000 */
[----:B------:R-:W-:Y:S01]  /*1930*/  HADD2.F32 R167, -RZ, R154.H0_H0 ;  /* 0x2000009affa77230 */ /* 0x000fe20000004100 */
[----:B------:R-:W-:Y:S01]  /*1940*/  FADD.FTZ R81, R81, R152 ;  /* 0x0000009851517221 */ /* 0x000fe20000010000 */
[----:B------:R-:W-:Y:S01]  /*1950*/  HADD2.F32 R150, -RZ, R150.H1_H1 ;  /* 0x30000096ff967230 */ /* 0x000fe20000004100 */
[-C--:B------:R-:W-:Y:S01]  /*1960*/  FFMA.FTZ R53, R159, R152.reuse, R53 ;  /* 0x000000989f357223 */ /* 0x080fe20000010035 */
[----:B------:R-:W-:Y:S01]  /*1970*/  HADD2.F32 R154, -RZ, R154.H1_H1 ;  /* 0x3000009aff9a7230 */ /* 0x000fe20000004100 */
[----:B------:R-:W-:Y:S01]  /*1980*/  FMUL.FTZ R161, R243, R152 ;  /* 0x00000098f3a17220 */ /* 0x000fe20000410000 */
[----:B------:R-:W-:Y:S01]  /*1990*/  HADD2.F32 R171, -RZ, R155.H0_H0 ;  /* 0x2000009bffab7230 */ /* 0x000fe20000004100 */
[----:B------:R-:W-:Y:S01]  /*19a0*/  FADD.FTZ R152, -R189, R162 ;  /* 0x000000a2bd987221 */ /* 0x000fe20000010100 */
[----:B------:R-:W-:Y:S01]  /*19b0*/  HADD2.F32 R151, -RZ, R151.H1_H1 ;  /* 0x30000097ff977230 */ /* 0x000fe20000004100 */
[----:B------:R-:W-:Y:S01]  /*19c0*/  FMUL.FTZ R162, R188, R163 ;  /* 0x000000a3bca27220 */ /* 0x000fe20000410000 */
[----:B------:R-:W-:Y:S01]  /*19d0*/  HADD2.F32 R155, -RZ, R155.H1_H1 ;  /* 0x3000009bff9b7230 */ /* 0x000fe20000004100 */
        /* <DEDUP_REMOVED lines=43> */
.L_x_1644:
[----:B------:R-:W-:Y:S05]  /*1c90*/  BSYNC B1 ;  /* 0x0000000000017941 */ /* 0x000fea0003800000 */
.L_x_1643:
        /* <DEDUP_REMOVED lines=14> */
[----:B------:R-:W-:Y:S02]  /*1d80*/  HADD2.F32 R176, -RZ, R149.H0_H0 ;  /* 0x20000095ffb07230 */ /* 0x000fe40000004100 */
[----:B0-----:R-:W-:Y:S01]  /*1d90*/  HADD2.F32 R174, -RZ, R148.H1_H1 ;  /* 0x30000094ffae7230 */ /* 0x001fe20000004100 */
[C---:B------:R-:W-:Y:S01]  /*1da0*/  FADD.FTZ R158, -R189.reuse, R158 ;  /* 0x0000009ebd9e7221 */ /* 0x040fe20000010100 */
[----:B------:R-:W-:Y:S01]  /*1db0*/  HADD2.F32 R180, -RZ, R150.H0_H0 ;  /* 0x20000096ffb47230 */ /* 0x000fe20000004100 */
[C---:B------:R-:W-:Y:S01]  /*1dc0*/  FADD.FTZ R176, -R189.reuse, R176 ;  /* 0x000000b0bdb07221 */ /* 0x040fe20000010100 */
[--C-:B---3--:R-:W-:Y:S01]  /*1dd0*/  HADD2.F32 R175, -RZ, R152.reuse.H0_H0 ;  /* 0x20000098ffaf7230 */ /* 0x108fe20000004100 */
[----:B-----5:R-:W-:Y:S01]  /*1de0*/  FMUL.FTZ R158, R188, R158 ;  /* 0x0000009ebc9e7220 */ /* 0x020fe20000410000 */
[----:B------:R-:W-:Y:S01]  /*1df0*/  HADD2.F32 R152, -RZ, R152.H1_H1 ;  /* 0x30000098ff987230 */ /* 0x000fe20000004100 */
[----:B------:R-:W-:Y:S01]  /*1e00*/  FADD.FTZ R174, -R189, R174 ;  /* 0x000000aebdae7221 */ /* 0x000fe20000010100 */
[----:B------:R-:W-:Y:S01]  /*1e10*/  HADD2.F32 R179, -RZ, R153.H0_H0 ;  /* 0x20000099ffb37230 */ /* 0x000fe20000004100 */
[----:B------:R-:W-:Y:S01]  /*1e20*/  FADD.FTZ R60, R60, R175 ;  /* 0x000000af3c3c7221 */ /* 0x000fe20000010000 */
[----:B------:R-:W-:Y:S01]  /*1e30*/  HADD2.F32 R178, -RZ, R149.H1_H1 ;  /* 0x30000095ffb27230 */ /* 0x000fe20000004100 */
[-C--:B------:R-:W-:Y:S01]  /*1e40*/  FFMA.FTZ R140, R158, R175.reuse, R140 ;  /* 0x000000af9e8c7223 */ /* 0x080fe2000001008c */
[----:B------:R-:W-:Y:S01]  /*1e50*/  HADD2.F32 R153, -RZ, R153.H1_H1 ;  /* 0x30000099ff997230 */ /* 0x000fe20000004100 */
[----:B------:R-:W-:Y:S01]  /*1e60*/  FMUL.FTZ R175, R236, R175 ;  /* 0x000000afecaf7220 */ /* 0x000fe20000410000 */
[----:B------:R-:W-:Y:S01]  /*1e70*/  HADD2.F32 R185, -RZ, R151.H0_H0 ;  /* 0x20000097ffb97230 */ /* 0x000fe20000004100 */
[C---:B------:R-:W-:Y:S01]  /*1e80*/  FMUL.FTZ R176, R188.reuse, R176 ;  /* 0x000000b0bcb07220 */ /* 0x040fe20000410000 */
[----:B------:R-:W-:Y:S01]  /*1e90*/  HADD2.F32 R182, -RZ, R154.H0_H0 ;  /* 0x2000009affb67230 */ /* 0x000fe20000004100 */
[----:B------:R-:W-:Y:S01]  /*1ea0*/  FMUL.FTZ R174, R188, R174 ;  /* 0x000000aebcae7220 */ /* 0x000fe20000410000 */
[----:B------:R-:W-:Y:S01]  /*1eb0*/  HADD2.F32 R183, -RZ, R150.H1_H1 ;  /* 0x30000096ffb77230 */ /* 0x000fe20000004100 */
[----:B------:R-:W-:Y:S01]  /*1ec0*/  FMUL.FTZ R177, R235, R152 ;  /* 0x00000098ebb17220 */ /* 0x000fe20000410000 */
[----:B------:R-:W-:Y:S01]  /*1ed0*/  HADD2.F32 R154, -RZ, R154.H1_H1 ;  /* 0x3000009aff9a7230 */ /* 0x000fe20000004100 */
[----:B------:R-:W-:Y:S01]  /*1ee0*/  FADD.FTZ R213, R213, R175 ;  /* 0x000000afd5d57221 */ /* 0x000fe20000010000 */
[----:B------:R-:W-:Y:S01]  /*1ef0*/  HADD2.F32 R186, -RZ, R155.H0_H0 ;  /* 0x2000009bffba7230 */ /* 0x000fe20000004100 */
[----:B------:R-:W-:Y:S01]  /*1f00*/  FFMA.FTZ R214, R158, R175, R214 ;  /* 0x000000af9ed67223 */ /* 0x000fe200000100d6 */
[----:B------:R-:W-:Y:S01]  /*1f10*/  HADD2.F32 R187, -RZ, R151.H1_H1 ;  /* 0x30000097ffbb7230 */ /* 0x000fe20000004100 */
[----:B------:R-:W-:Y:S01]  /*1f20*/  FADD.FTZ R180, -R189, R180 ;  /* 0x000000b4bdb47221 */ /* 0x000fe20000010100 */
        /* <DEDUP_REMOVED lines=44> */
.L_x_1646:
[----:B------:R-:W-:Y:S05]  /*21f0*/  BSYNC B1 ;  /* 0x0000000000017941 */ /* 0x000fea0003800000 */
.L_x_1645:
[----:B------:R-:W-:Y:S05]  /*2200*/  BRA.DIV ~URZ, `(.L_x_1647) ;  /* 0x000035227f007947 */ /* 0x000fea000b800000 */
[----:B------:R0:W1:Y:S02]  /*2210*/  SHFL.BFLY PT, R151, R213, 0x1, 0x1f ;  /* 0x0c201f00d5977f89 */ /* 0x00006400000e0000 */
.L_x_1672:
        /* <DEDUP_REMOVED lines=18> */
.L_x_1673:
        /* <DEDUP_REMOVED lines=18> */
[--C-:B------:R-:W-:Y:S02]  /*2460*/  @P5 HADD2.F32 R148, -RZ, R125.reuse.H0_H0 ;  /* 0x2000007dff945230 */ /* 0x100fe40000004100 */
[----:B------:R-:W-:-:S03]  /*2470*/  @P5 HADD2.F32 R149, -RZ, R125.H1_H1 ;  /* 0x3000007dff955230 */ /* 0x000fc60000004100 */
[----:B------:R-:W-:Y:S02]  /*2480*/  @P5 FADD.FTZ R152, R152, R148 ;  /* 0x0000009498985221 */ /* 0x000fe40000010000 */
[----:B------:R-:W-:-:S03]  /*2490*/  @P5 FADD.FTZ R153, R153, R149 ;  /* 0x0000009599995221 */ /* 0x000fc60000010000 */
[----:B------:R-:W-:Y:S02]  /*24a0*/  @P0 F2FP.PACK_AB R148, RZ, R152 ;  /* 0x00000098ff94023e */ /* 0x000fe400000000ff */
[----:B------:R-:W-:Y:S02]  /*24b0*/  @P0 F2FP.PACK_AB R149, RZ, R153 ;  /* 0x00000099ff95023e */ /* 0x000fe400000000ff */
[----:B------:R-:W-:-:S04]  /*24c0*/  @P0 PRMT R137, R148, 0x7610, R137 ;  /* 0x0000761094890816 */ /* 0x000fc80000000089 */
[----:B------:R-:W-:Y:S01]  /*24d0*/  @P0 PRMT R137, R137, 0x5410, R149 ;  /* 0x0000541089890816 */ /* 0x000fe20000000095 */
[----:B------:R-:W-:-:S06]  /*24e0*/  IMAD.WIDE.U32 R148, R2, R213, c[0x0][0x170] ;  /* 0x00005c0002947625 */ /* 0x000fcc00078e00d5 */
[----:B------:R-:W2:Y:S01]  /*24f0*/  LDG.E.128 R148, [R148.64] ;  /* 0x0000000494947981 */ /* 0x000ea2000c1e1d00 */
[-C--:B------:R-:W-:Y:S02]  /*2500*/  FMUL.FTZ R153, R153, R3.reuse ;  /* 0x0000000399997220 */ /* 0x080fe40000410000 */
[----:B------:R-:W-:Y:S01]  /*2510*/  FMUL.FTZ R152, R152, R3 ;  /* 0x0000000398987220 */ /* 0x000fe20000410000 */
[--C-:B--2---:R-:W-:Y:S02]  /*2520*/  HADD2.F32 R189, -RZ, R149.reuse.H0_H0 ;  /* 0x20000095ffbd7230 */ /* 0x104fe40000004100 */
[----:B------:R-:W-:-:S03]  /*2530*/  HADD2.F32 R149, -RZ, R149.H1_H1 ;  /* 0x30000095ff957230 */ /* 0x000fc60000004100 */
[-C--:B------:R-:W-:Y:S02]  /*2540*/  FFMA.FTZ R94, R189, R152.reuse, R94 ;  /* 0x00000098bd5e7223 */ /* 0x080fe4000001005e */
[-C--:B------:R-:W-:Y:S02]  /*2550*/  FFMA.FTZ R95, R149, R153.reuse, R95 ;  /* 0x00000099955f7223 */ /* 0x080fe4000001005f */
[----:B------:R-:W-:Y:S02]  /*2560*/  FMUL.FTZ R149, R226, R152 ;  /* 0x00000098e2957220 */ /* 0x000fe40000410000 */
[----:B------:R-:W-:Y:S02]  /*2570*/  FFMA.FTZ R152, R5, R154, R155 ;  /* 0x0000009a05987223 */ /* 0x000fe4000001009b */
[----:B------:R-:W-:Y:S02]  /*2580*/  FMUL.FTZ R153, R225, R153 ;  /* 0x00000099e1997220 */ /* 0x000fe40000410000 */
[----:B------:R-:W-:-:S03]  /*2590*/  FADD.FTZ R152, R12, -R152 ;  /* 0x800000980c987221 */ /* 0x000fc60000010000 */
[----:B------:R-:W-:Y:S01]  /*25a0*/  F2FP.PACK_AB R149, R153, R149 ;  /* 0x000000959995723e */ /* 0x000fe200000000ff */
[----:B------:R-:W-:Y:S01]  /*25b0*/  FMUL.FTZ R189, R188, R152 ;  /* 0x00000098bcbd7220 */ /* 0x000fe20000410000 */
[----:B------:R-:W-:-:S05]  /*25c0*/  @P5 HADD2.F32 R152, -RZ, R126.H0_H0 ;  /* 0x2000007eff985230 */ /* 0x000fca0000004100 */
[----:B------:R-:W-:-:S05]  /*25d0*/  @P5 FADD.FTZ R189, R189, R152 ;  /* 0x00000098bdbd5221 */ /* 0x000fca0000010000 */
[----:B------:R-:W-:Y:S01]  /*25e0*/  @P0 F2FP.PACK_AB R152, RZ, R189 ;  /* 0x000000bdff98023e */ /* 0x000fe200000000ff */
[----:B------:R-:W-:-:S03]  /*25f0*/  FMUL.FTZ R189, R189, R3 ;  /* 0x00000003bdbd7220 */ /* 0x000fc60000410000 */
[----:B------:R-:W-:Y:S01]  /*2600*/  @P0 PRMT R138, R152, 0x7610, R138 ;  /* 0x00007610988a0816 */ /* 0x000fe2000000008a */
[----:B------:R-:W-:-:S04]  /*2610*/  FFMA.FTZ R152, R11, R154, R155 ;  /* 0x0000009a0b987223 */ /* 0x000fc8000001009b */
[----:B------:R-:W-:-:S04]  /*2620*/  FADD.FTZ R152, R13, -R152 ;  /* 0x800000980d987221 */ /* 0x000fc80000010000 */
[----:B------:R-:W-:Y:S01]  /*2630*/  FMUL.FTZ R153, R188, R152 ;  /* 0x00000098bc997220 */ /* 0x000fe20000410000 */
[----:B------:R-:W-:-:S05]  /*2640*/  @P5 HADD2.F32 R152, -RZ, R126.H1_H1 ;  /* 0x3000007eff985230 */ /* 0x000fca0000004100 */
[----:B------:R-:W-:-:S05]  /*2650*/  @P5 FADD.FTZ R153, R153, R152 ;  /* 0x0000009899995221 */ /* 0x000fca0000010000 */
[----:B------:R-:W-:Y:S01]  /*2660*/  @P0 F2FP.PACK_AB R152, RZ, R153 ;  /* 0x00000099ff98023e */ /* 0x000fe200000000ff */
[----:B------:R-:W-:-:S03]  /*2670*/  FMUL.FTZ R153, R153, R3 ;  /* 0x0000000399997220 */ /* 0x000fc60000410000 */
[----:B------:R-:W-:Y:S01]  /*2680*/  @P0 PRMT R138, R138, 0x5410, R152 ;  /* 0x000054108a8a0816 */ /* 0x000fe20000000098 */
[--C-:B------:R-:W-:Y:S02]  /*2690*/  HADD2.F32 R152, -RZ, R150.reuse.H0_H0 ;  /* 0x20000096ff987230 */ /* 0x100fe40000004100 */
[----:B------:R-:W-:-:S03]  /*26a0*/  HADD2.F32 R150, -RZ, R150.H1_H1 ;  /* 0x30000096ff967230 */ /* 0x000fc60000004100 */
[----:B------:R-:W-:Y:S02]  /*26b0*/  FFMA.FTZ R96, R152, R189, R96 ;  /* 0x000000bd98607223 */ /* 0x000fe40000010060 */
[----:B------:R-:W-:Y:S02]  /*26c0*/  FFMA.FTZ R152, R10, R154, R155 ;  /* 0x0000009a0a987223 */ /* 0x000fe4000001009b */
[----:B------:R-:W-:Y:S02]  /*26d0*/  FFMA.FTZ R97, R150, R153, R97 ;  /* 0x0000009996617223 */ /* 0x000fe40000010061 */
[----:B------:R-:W-:Y:S02]  /*26e0*/  FADD.FTZ R152, R8, -R152 ;  /* 0x8000009808987221 */ /* 0x000fe40000010000 */
[----:B------:R-:W-:Y:S02]  /*26f0*/  FMUL.FTZ R150, R224, R189 ;  /* 0x000000bde0967220 */ /* 0x000fe40000410000 */
[----:B------:R-:W-:Y:S01]  /*2700*/  FMUL.FTZ R189, R188, R152 ;  /* 0x00000098bcbd7220 */ /* 0x000fe20000410000 */
[----:B------:R-:W-:Y:S01]  /*2710*/  @P5 HADD2.F32 R152, -RZ, R124.H0_H0 ;  /* 0x2000007cff985230 */ /* 0x000fe20000004100 */
[----:B------:R-:W-:-:S04]  /*2720*/  FMUL.FTZ R153, R223, R153 ;  /* 0x00000099df997220 */ /* 0x000fc80000410000 */
[----:B------:R-:W-:Y:S01]  /*2730*/  @P5 FADD.FTZ R189, R189, R152 ;  /* 0x00000098bdbd5221 */ /* 0x000fe20000010000 */
[----:B------:R-:W-:-:S04]  /*2740*/  F2FP.PACK_AB R150, R153, R150 ;  /* 0x000000969996723e */ /* 0x000fc800000000ff */
        /* <DEDUP_REMOVED lines=16> */
[----:B------:R-:W-:Y:S02]  /*2850*/  FMUL.FTZ R148, R228, R189 ;  /* 0x000000bde4947220 */ /* 0x000fe40000410000 */
        /* <DEDUP_REMOVED lines=9> */
[--C-:B------:R-:W-:Y:S02]  /*28f0*/  HADD2.F32 R152, -RZ, R151.reuse.H0_H0 ;  /* 0x20000097ff987230 */ /* 0x100fe40000004100 */
[----:B------:R-:W-:-:S03]  /*2900*/  HADD2.F32 R151, -RZ, R151.H1_H1 ;  /* 0x30000097ff977230 */ /* 0x000fc60000004100 */
[----:B------:R-:W-:Y:S02]  /*2910*/  FFMA.FTZ R98, R152, R153, R98 ;  /* 0x0000009998627223 */ /* 0x000fe40000010062 */
        /* <DEDUP_REMOVED lines=8> */
[----:B------:R-:W-:Y:S02]  /*29a0*/  FFMA.FTZ R99, R151, R189, R99 ;  /* 0x000000bd97637223 */ /* 0x000fe40000010063 */
[----:B------:R-:W-:Y:S02]  /*29b0*/  FMUL.FTZ R151, R222, R153 ;  /* 0x00000099de977220 */ /* 0x000fe40000410000 */
[----:B------:R-:W-:-:S04]  /*29c0*/  @P0 IMAD.WIDE.U32 R152, R2, R213, c[0x0][0x258] ;  /* 0x0000960002980625 */ /* 0x000fc800078e00d5 */
[----:B------:R-:W-:Y:S01]  /*29d0*/  FMUL.FTZ R189, R221, R189 ;  /* 0x000000bdddbd7220 */ /* 0x000fe20000410000 */
[----:B------:R0:W-:Y:S04]  /*29e0*/  @P0 STG.E.128 [R152.64], R136 ;  /* 0x0000008898000986 */ /* 0x0001e8000c101d04 */
[----:B------:R-:W-:Y:S01]  /*29f0*/  F2FP.PACK_AB R151, R189, R151 ;  /* 0x00000097bd97723e */ /* 0x000fe200000000ff */
[C---:B0-----:R-:W-:Y:S01]  /*2a00*/  IMAD.WIDE.U32 R152, R2.reuse, R213, c[0x0][0x248] ;  /* 0x0000920002987625 */ /* 0x041fe200078e00d5 */
[----:B------:R-:W-:-:S04]  /*2a10*/  IADD3 R2, R2, 0x20, RZ ;  /* 0x0000002002027810 */ /* 0x000fc80007ffe0ff */
[----:B------:R0:W-:Y:S03]  /*2a20*/  STG.E.128 [R152.64], R148 ;  /* 0x0000009498007986 */ /* 0x0001e6000c101d04 */
.L_x_1650:
[----:B------:R-:W-:Y:S05]  /*2a30*/  BSYNC B1 ;  /* 0x0000000000017941 */ /* 0x000fea0003800000 */
.L_x_1649:
        /* <DEDUP_REMOVED lines=12> */
[--C-:B------:R-:W-:Y:S02]  /*2b00*/  @P0 HADD2.F32 R148, -RZ, R130.reuse.H0_H0 ;  /* 0x20000082ff940230 */ /* 0x100fe40000004100 */
[----:B------:R-:W-:-:S03]  /*2b10*/  @P0 HADD2.F32 R149, -RZ, R130.H1_H1 ;  /* 0x30000082ff950230 */ /* 0x000fc60000004100 */
[----:B------:R-:W-:Y:S02]  /*2b20*/  @P0 FADD.FTZ R152, R152, R148 ;  /* 0x0000009498980221 */ /* 0x000fe40000010000 */
[----:B------:R-:W-:-:S03]  /*2b30*/  @P0 FADD.FTZ R153, R153, R149 ;  /* 0x0000009599990221 */ /* 0x000fc60000010000 */
[----:B------:R-:W-:Y:S02]  /*2b40*/  @P5 F2FP.PACK_AB R148, RZ, R152 ;  /* 0x00000098ff94523e */ /* 0x000fe400000000ff */
[----:B------:R-:W-:Y:S02]  /*2b50*/  @P5 F2FP.PACK_AB R149, RZ, R153 ;  /* 0x00000099ff95523e */ /* 0x000fe400000000ff */
[----:B------:R-:W-:Y:S01]  /*2b60*/  @P5 PRMT R138, R148, 0x7610, R138 ;  /* 0x00007610948a5816 */ /* 0x000fe2000000008a */
[----:B------:R-:W-:-:S03]  /*2b70*/  HFMA2.MMA R148, -RZ, RZ, 0, 9.5367431640625e-07 ;  /* 0x00000010ff947435 */ /* 0x000fc600000001ff */
[----:B------:R-:W-:-:S07]  /*2b80*/  @P5 PRMT R138, R138, 0x5410, R149 ;  /* 0x000054108a8a5816 */ /* 0x000fce0000000095 */
[----:B------:R-:W-:-:S06]  /*2b90*/  IMAD.WIDE.U32 R148, R2, R148, c[0x0][0x170] ;  /* 0x00005c0002947625 */ /* 0x000fcc00078e0094 */
[----:B------:R-:W2:Y:S01]  /*2ba0*/  LDG.E.128 R148, [R148.64] ;  /* 0x0000000494947981 */ /* 0x000ea2000c1e1d00 */
[-C--:B------:R-:W-:Y:S02]  /*2bb0*/  FMUL.FTZ R153, R153, R3.reuse ;  /* 0x0000000399997220 */ /* 0x080fe40000410000 */
[----:B------:R-:W-:Y:S01]  /*2bc0*/  FMUL.FTZ R152, R152, R3 ;  /* 0x0000000398987220 */ /* 0x000fe20000410000 */
[--C-:B--2---:R-:W-:Y:S02]  /*2bd0*/  HADD2.F32 R189, -RZ, R150.reuse.H0_H0 ;  /* 0x20000096ffbd7230 */ /* 0x104fe40000004100 */
[----:B------:R-:W-:-:S03]  /*2be0*/  HADD2.F32 R150, -RZ, R150.H1_H1 ;  /* 0x30000096ff967230 */ /* 0x000fc60000004100 */
[----:B------:R-:W-:Y:S02]  /*2bf0*/  FFMA.FTZ R104, R189, R152, R104 ;  /* 0x00000098bd687223 */ /* 0x000fe40000010068 */
[-C--:B------:R-:W-:Y:S02]  /*2c00*/  FFMA.FTZ R105, R150, R153.reuse, R105 ;  /* 0x0000009996697223 */ /* 0x080fe40000010069 */
[----:B------:R-:W-:Y:S02]  /*2c10*/  FFMA.FTZ R150, R4, R154, R155 ;  /* 0x0000009a04967223 */ /* 0x000fe4000001009b */
[----:B------:R-:W-:Y:S02]  /*2c20*/  FMUL.FTZ R152, R215, R152 ;  /* 0x00000098d7987220 */ /* 0x000fe40000410000 */
[----:B------:R-:W-:Y:S02]  /*2c30*/  FADD.FTZ R150, R19, -R150 ;  /* 0x8000009613967221 */ /* 0x000fe40000010000 */
[----:B------:R-:W-:-:S02]  /*2c40*/  FMUL.FTZ R153, R212, R153 ;  /* 0x00000099d4997220 */ /* 0x000fc40000410000 */
[----:B------:R-:W-:Y:S01]  /*2c50*/  FMUL.FTZ R189, R188, R150 ;  /* 0x00000096bcbd7220 */ /* 0x000fe20000410000 */
[----:B------:R-:W-:-:S05]  /*2c60*/  @P0 HADD2.F32 R150, -RZ, R128.H0_H0 ;  /* 0x20000080ff960230 */ /* 0x000fca0000004100 */
[----:B------:R-:W-:-:S05]  /*2c70*/  @P0 FADD.FTZ R189, R189, R150 ;  /* 0x00000096bdbd0221 */ /* 0x000fca0000010000 */
[----:B------:R-:W-:-:S04]  /*2c80*/  @P5 F2FP.PACK_AB R150, RZ, R189 ;  /* 0x000000bdff96523e */ /* 0x000fc800000000ff */
[----:B------:R-:W-:Y:S02]  /*2c90*/  @P5 PRMT R136, R150, 0x7610, R136 ;  /* 0x0000761096885816 */ /* 0x000fe40000000088 */
[----:B------:R-:W-:Y:S01]  /*2ca0*/  F2FP.PACK_AB R150, R153, R152 ;  /* 0x000000989996723e */ /* 0x000fe200000000ff */
[----:B------:R-:W-:-:S04]  /*2cb0*/  FFMA.FTZ R152, R18, R154, R155 ;  /* 0x0000009a12987223 */ /* 0x000fc8000001009b */
[----:B------:R-:W-:-:S04]  /*2cc0*/  FADD.FTZ R152, R20, -R152 ;  /* 0x8000009814987221 */ /* 0x000fc80000010000 */
[----:B------:R-:W-:Y:S01]  /*2cd0*/  FMUL.FTZ R153, R188, R152 ;  /* 0x00000098bc997220 */ /* 0x000fe20000410000 */
[----:B------:R-:W-:-:S05]  /*2ce0*/  @P0 HADD2.F32 R152, -RZ, R128.H1_H1 ;  /* 0x30000080ff980230 */ /* 0x000fca0000004100 */
[----:B------:R-:W-:-:S05]  /*2cf0*/  @P0 FADD.FTZ R153, R153, R152 ;  /* 0x0000009899990221 */ /* 0x000fca0000010000 */
[----:B------:R-:W-:-:S04]  /*2d00*/  @P5 F2FP.PACK_AB R152, RZ, R153 ;  /* 0x00000099ff98523e */ /* 0x000fc800000000ff */
[----:B------:R-:W-:Y:S01]  /*2d10*/  @P5 PRMT R136, R136, 0x5410, R152 ;  /* 0x0000541088885816 */ /* 0x000fe20000000098 */
[----:B------:R-:W-:Y:S01]  /*2d20*/  FMUL.FTZ R152, R189, R3 ;  /* 0x00000003bd987220 */ /* 0x000fe20000410000 */
[----:B------:R-:W-:-:S05]  /*2d30*/  HADD2.F32 R189, -RZ, R148.H0_H0 ;  /* 0x20000094ffbd7230 */ /* 0x000fca0000004100 */
[----:B------:R-:W-:Y:S01]  /*2d40*/  FFMA.FTZ R100, R189, R152, R100 ;  /* 0x00000098bd647223 */ /* 0x000fe20000010064 */
[----:B------:R-:W-:Y:S01]  /*2d50*/  HADD2.F32 R189, -RZ, R148.H1_H1 ;  /* 0x30000094ffbd7230 */ /* 0x000fe20000004100 */
[----:B------:R-:W-:Y:S02]  /*2d60*/  FMUL.FTZ R148, R153, R3 ;  /* 0x0000000399947220 */ /* 0x000fe40000410000 */
[----:B------:R-:W-:Y:S02]  /*2d70*/  FFMA.FTZ R153, R21, R154, R155 ;  /* 0x0000009a15997223 */ /* 0x000fe4000001009b */
[----:B------:R-:W-:Y:S02]  /*2d80*/  FFMA.FTZ R101, R189, R148, R101 ;  /* 0x00000094bd657223 */ /* 0x000fe40000010065 */
[----:B------:R-:W-:Y:S02]  /*2d90*/  FADD.FTZ R153, R23, -R153 ;  /* 0x8000009917997221 */ /* 0x000fe40000010000 */
[----:B------:R-:W-:-:S02]  /*2da0*/  FMUL.FTZ R152, R220, R152 ;  /* 0x00000098dc987220 */ /* 0x000fc40000410000 */
[----:B-1----:R-:W-:Y:S01]  /*2db0*/  FMUL.FTZ R213, R188, R153 ;  /* 0x00000099bcd57220 */ /* 0x002fe20000410000 */
[----:B------:R-:W-:Y:S01]  /*2dc0*/  @P0 HADD2.F32 R153, -RZ, R129.H0_H0 ;  /* 0x20000081ff990230 */ /* 0x000fe20000004100 */
[----:B------:R-:W-:-:S04]  /*2dd0*/  FMUL.FTZ R148, R219, R148 ;  /* 0x00000094db947220 */ /* 0x000fc80000410000 */
[----:B------:R-:W-:Y:S01]  /*2de0*/  @P0 FADD.FTZ R213, R213, R153 ;  /* 0x00000099d5d50221 */ /* 0x000fe20000010000 */
[----:B------:R-:W-:Y:S01]  /*2df0*/  F2FP.PACK_AB R148, R148, R152 ;  /* 0x000000989494723e */ /* 0x000fe200000000ff */
[----:B------:R-:W-:-:S03]  /*2e00*/  HADD2.F32 R152, -RZ, R151.H0_H0 ;  /* 0x20000097ff987230 */ /* 0x000fc60000004100 */
        /* <DEDUP_REMOVED lines=20> */
[----:B------:R-:W-:Y:S01]  /*2f50*/  @P0 HADD2.F32 R189, -RZ, R131.H0_H0 ;  /* 0x20000083ffbd0230 */ /* 0x000fe20000004100 */
[----:B------:R-:W-:-:S04]  /*2f60*/  FMUL.FTZ R153, R188, R153 ;  /* 0x00000099bc997220 */ /* 0x000fc80000410000 */
[----:B------:R-:W-:-:S05]  /*2f70*/  @P0 FADD.FTZ R153, R153, R189 ;  /* 0x000000bd99990221 */ /* 0x000fca0000010000 */
[----:B------:R-:W-:-:S04]  /*2f80*/  @P5 F2FP.PACK_AB R189, RZ, R153 ;  /* 0x00000099ffbd523e */ /* 0x000fc800000000ff */
[----:B------:R-:W-:Y:S01]  /*2f90*/  @P5 PRMT R139, R189, 0x7610, R139 ;  /* 0x00007610bd8b5816 */ /* 0x000fe2000000008b */
[----:B------:R-:W-:-:S04]  /*2fa0*/  FMUL.FTZ R189, R153, R3 ;  /* 0x0000000399bd7220 */ /* 0x000fc80000410000 */
[-C--:B------:R-:W-:Y:S02]  /*2fb0*/  FFMA.FTZ R106, R152, R189.reuse, R106 ;  /* 0x000000bd986a7223 */ /* 0x080fe4000001006a */
[----:B------:R-:W-:Y:S02]  /*2fc0*/  FFMA.FTZ R152, R31, R154, R155 ;  /* 0x0000009a1f987223 */ /* 0x000fe4000001009b */
[----:B------:R-:W-:Y:S02]  /*2fd0*/  FMUL.FTZ R189, R211, R189 ;  /* 0x000000bdd3bd7220 */ /* 0x000fe40000410000 */
[----:B------:R-:W-:-:S04]  /*2fe0*/  FADD.FTZ R152, R156, -R152 ;  /* 0x800000989c987221 */ /* 0x000fc80000010000 */
[----:B------:R-:W-:Y:S01]  /*2ff0*/  FMUL.FTZ R153, R188, R152 ;  /* 0x00000098bc997220 */ /* 0x000fe20000410000 */
[----:B------:R-:W-:-:S05]  /*3000*/  @P0 HADD2.F32 R152, -RZ, R131.H1_H1 ;  /* 0x30000083ff980230 */ /* 0x000fca0000004100 */
[----:B------:R-:W-:-:S05]  /*3010*/  @P0 FADD.FTZ R153, R153, R152 ;  /* 0x0000009899990221 */ /* 0x000fca0000010000 */
[----:B------:R-:W-:-:S04]  /*3020*/  @P5 F2FP.PACK_AB R152, RZ, R153 ;  /* 0x00000099ff98523e */ /* 0x000fc800000000ff */
[----:B------:R-:W-:Y:S01]  /*3030*/  @P5 PRMT R139, R139, 0x5410, R152 ;  /* 0x000054108b8b5816 */ /* 0x000fe20000000098 */
[----:B------:R-:W-:Y:S01]  /*3040*/  HADD2.F32 R152, -RZ, R151.H1_H1 ;  /* 0x30000097ff987230 */ /* 0x000fe20000004100 */
[----:B------:R-:W-:-:S04]  /*3050*/  FMUL.FTZ R151, R153, R3 ;  /* 0x0000000399977220 */ /* 0x000fc80000410000 */
[-C--:B------:R-:W-:Y:S01]  /*3060*/  FFMA.FTZ R107, R152, R151.reuse, R107 ;  /* 0x00000097986b7223 */ /* 0x080fe2000001006b */
[----:B------:R-:W-:Y:S01]  /*3070*/  @P5 LEA R152, P0, R2, c[0x0][0x258], 0x4 ;  /* 0x0000960002985a11 */ /* 0x000fe200078020ff */
[----:B------:R-:W-:-:S03]  /*3080*/  FMUL.FTZ R151, R210, R151 ;  /* 0x00000097d2977220 */ /* 0x000fc60000410000 */
[----:B------:R-:W-:Y:S02]  /*3090*/  @P5 LEA.HI.X R153, R2, c[0x0][0x25c], RZ, 0x4, P0 ;  /* 0x0000970002995a11 */ /* 0x000fe400000f24ff */
[----:B------:R-:W-:-:S03]  /*30a0*/  F2FP.PACK_AB R151, R151, R189 ;  /* 0x000000bd9797723e */ /* 0x000fc600000000ff */
[----:B------:R0:W-:Y:S02]  /*30b0*/  @P5 STG.E.128 [R152.64], R136 ;  /* 0x0000008898005986 */ /* 0x0001e4000c101d04 */
[----:B0-----:R-:W-:-:S04]  /*30c0*/  LEA R152, P0, R2, c[0x0][0x248], 0x4 ;  /* 0x0000920002987a11 */ /* 0x001fc800078020ff */
[C---:B------:R-:W-:Y:S02]  /*30d0*/  LEA.HI.X R153, R2.reuse, c[0x0][0x24c], RZ, 0x4, P0 ;  /* 0x0000930002997a11 */ /* 0x040fe400000f24ff */
[----:B------:R-:W-:-:S03]  /*30e0*/  IADD3 R2, R2, 0x20, RZ ;  /* 0x0000002002027810 */ /* 0x000fc60007ffe0ff */
[----:B------:R0:W-:Y:S04]  /*30f0*/  STG.E.128 [R152.64], R148 ;  /* 0x0000009498007986 */ /* 0x0001e8000c101d04 */
.L_x_1652:
[----:B------:R-:W-:Y:S05]  /*3100*/  BSYNC B1 ;  /* 0x0000000000017941 */ /* 0x000fea0003800000 */
.L_x_1651:
        /* <DEDUP_REMOVED lines=18> */
[----:B------:R-:W-:Y:S02]  /*3230*/  @P5 PRMT R138, R148, 0x7610, R138 ;  /* 0x00007610948a5816 */ /* 0x000fe4000000008a */
[----:B------:R-:W-:Y:S02]  /*3240*/  MOV R148, 0x10 ;  /* 0x0000001000947802 */ /* 0x000fe40000000f00 */
[----:B------:R-:W-:-:S03]  /*3250*/  @P5 PRMT R138, R138, 0x5410, R149 ;  /* 0x000054108a8a5816 */ /* 0x000fc60000000095 */
        /* <DEDUP_REMOVED lines=87> */
.L_x_1654:
[----:B------:R-:W-:Y:S05]  /*37d0*/  BSYNC B1 ;  /* 0x0000000000017941 */ /* 0x000fea0003800000 */
.L_x_1653:
        /* <DEDUP_REMOVED lines=14> */
[--C-:B------:R-:W-:Y:S01]  /*38c0*/  @P0 HADD2.F32 R148, -RZ, R32.reuse.H0_H0 ;  /* 0x20000020ff940230 */ /* 0x100fe20000004100 */
[-CC-:B------:R-:W-:Y:S01]  /*38d0*/  FFMA.FTZ R189, R178, R154.reuse, R155.reuse ;  /* 0x0000009ab2bd7223 */ /* 0x180fe2000001009b */
[----:B------:R-:W-:Y:S01]  /*38e0*/  @P0 HADD2.F32 R149, -RZ, R32.H1_H1 ;  /* 0x30000020ff950230 */ /* 0x000fe20000004100 */
[----:B-1----:R-:W-:Y:S02]  /*38f0*/  FFMA.FTZ R214, R180, R154, R155 ;  /* 0x0000009ab4d67223 */ /* 0x002fe4000001009b */
[----:B------:R-:W-:-:S02]  /*3900*/  @P0 FADD.FTZ R152, R152, R148 ;  /* 0x0000009498980221 */ /* 0x000fc40000010000 */
[----:B------:R-:W-:Y:S02]  /*3910*/  @P0 FADD.FTZ R153, R153, R149 ;  /* 0x0000009599990221 */ /* 0x000fe40000010000 */
[--C-:B------:R-:W-:Y:S01]  /*3920*/  FFMA.FTZ R213, R183, R154, R155.reuse ;  /* 0x0000009ab7d57223 */ /* 0x100fe2000001009b */
[----:B------:R-:W-:Y:S01]  /*3930*/  @P5 F2FP.PACK_AB R148, RZ, R152 ;  /* 0x00000098ff94523e */ /* 0x000fe200000000ff */
[----:B------:R-:W-:Y:S01]  /*3940*/  FFMA.FTZ R151, R187, R154, R155 ;  /* 0x0000009abb977223 */ /* 0x000fe2000001009b */
[----:B------:R-:W-:Y:S01]  /*3950*/  @P5 F2FP.PACK_AB R149, RZ, R153 ;  /* 0x00000099ff95523e */ /* 0x000fe200000000ff */
[----:B------:R-:W-:Y:S01]  /*3960*/  FADD.FTZ R155, R186, -R150 ;  /* 0x80000096ba9b7221 */ /* 0x000fe20000010000 */
[----:B------:R-:W-:Y:S01]  /*3970*/  @P5 PRMT R136, R148, 0x7610, R136 ;  /* 0x0000761094885816 */ /* 0x000fe20000000088 */
[----:B------:R-:W-:Y:S01]  /*3980*/  HFMA2.MMA R148, -RZ, RZ, 0, 9.5367431640625e-07 ;  /* 0x00000010ff947435 */ /* 0x000fe200000001ff */
[----:B------:R-:W-:Y:S02]  /*3990*/  FADD.FTZ R154, R179, -R218 ;  /* 0x800000dab39a7221 */ /* 0x000fe40000010000 */
[----:B------:R-:W-:Y:S01]  /*39a0*/  @P5 PRMT R136, R136, 0x5410, R149 ;  /* 0x0000541088885816 */ /* 0x000fe20000000095 */
[----:B------:R-:W-:-:S02]  /*39b0*/  FADD.FTZ R189, R181, -R189 ;  /* 0x800000bdb5bd7221 */ /* 0x000fc40000010000 */
[----:B------:R-:W-:Y:S02]  /*39c0*/  FADD.FTZ R214, R182, -R214 ;  /* 0x800000d6b6d67221 */ /* 0x000fe40000010000 */
        /* <DEDUP_REMOVED lines=10> */
[----:B------:R-:W-:Y:S01]  /*3a70*/  FMUL.FTZ R218, R152, R3 ;  /* 0x0000000398da7220 */ /* 0x000fe20000410000 */
[----:B--2---:R-:W-:-:S05]  /*3a80*/  HADD2.F32 R152, -RZ, R148.H0_H0 ;  /* 0x20000094ff987230 */ /* 0x004fca0000004100 */
[----:B------:R-:W-:Y:S01]  /*3a90*/  FFMA.FTZ R116, R152, R218, R116 ;  /* 0x000000da98747223 */ /* 0x000fe20000010074 */
[----:B------:R-:W-:Y:S01]  /*3aa0*/  HADD2.F32 R152, -RZ, R148.H1_H1 ;  /* 0x30000094ff987230 */ /* 0x000fe20000004100 */
[----:B------:R-:W-:-:S04]  /*3ab0*/  FMUL.FTZ R148, R153, R3 ;  /* 0x0000000399947220 */ /* 0x000fc80000410000 */
[----:B------:R-:W-:Y:S01]  /*3ac0*/  FFMA.FTZ R117, R152, R148, R117 ;  /* 0x0000009498757223 */ /* 0x000fe20000010075 */
[----:B------:R-:W-:-:S05]  /*3ad0*/  @P0 HADD2.F32 R152, -RZ, R34.H0_H0 ;  /* 0x20000022ff980230 */ /* 0x000fca0000004100 */
[----:B------:R-:W-:-:S05]  /*3ae0*/  @P0 FADD.FTZ R214, R214, R152 ;  /* 0x00000098d6d60221 */ /* 0x000fca0000010000 */
[----:B------:R-:W-:Y:S01]  /*3af0*/  @P5 F2FP.PACK_AB R152, RZ, R214 ;  /* 0x000000d6ff98523e */ /* 0x000fe200000000ff */
[----:B------:R-:W-:-:S03]  /*3b00*/  FMUL.FTZ R214, R214, R3 ;  /* 0x00000003d6d67220 */ /* 0x000fc60000410000 */
[----:B------:R-:W-:Y:S01]  /*3b10*/  @P5 PRMT R138, R152, 0x7610, R138 ;  /* 0x00007610988a5816 */ /* 0x000fe2000000008a */
[----:B------:R-:W-:-:S05]  /*3b20*/  @P0 HADD2.F32 R152, -RZ, R34.H1_H1 ;  /* 0x30000022ff980230 */ /* 0x000fca0000004100 */
[----:B------:R-:W-:-:S05]  /*3b30*/  @P0 FADD.FTZ R213, R213, R152 ;  /* 0x00000098d5d50221 */ /* 0x000fca0000010000 */
[----:B------:R-:W-:-:S04]  /*3b40*/  @P5 F2FP.PACK_AB R152, RZ, R213 ;  /* 0x000000d5ff98523e */ /* 0x000fc800000000ff */
[----:B------:R-:W-:Y:S01]  /*3b50*/  @P5 PRMT R138, R138, 0x5410, R152 ;  /* 0x000054108a8a5816 */ /* 0x000fe20000000098 */
[--C-:B------:R-:W-:Y:S02]  /*3b60*/  HADD2.F32 R152, -RZ, R150.reuse.H0_H0 ;  /* 0x20000096ff987230 */ /* 0x100fe40000004100 */
[----:B------:R-:W-:-:S03]  /*3b70*/  HADD2.F32 R150, -RZ, R150.H1_H1 ;  /* 0x30000096ff967230 */ /* 0x000fc60000004100 */
[----:B------:R-:W-:Y:S01]  /*3b80*/  FFMA.FTZ R120, R152, R214, R120 ;  /* 0x000000d698787223 */ /* 0x000fe20000010078 */
[----:B------:R-:W-:-:S05]  /*3b90*/  @P0 HADD2.F32 R152, -RZ, R33.H0_H0 ;  /* 0x20000021ff980230 */ /* 0x000fca0000004100 */
[----:B------:R-:W-:-:S05]  /*3ba0*/  @P0 FADD.FTZ R154, R154, R152 ;  /* 0x000000989a9a0221 */ /* 0x000fca0000010000 */
[----:B------:R-:W-:-:S04]  /*3bb0*/  @P5 F2FP.PACK_AB R152, RZ, R154 ;  /* 0x0000009aff98523e */ /* 0x000fc800000000ff */
[----:B------:R-:W-:Y:S01]  /*3bc0*/  @P5 PRMT R137, R152, 0x7610, R137 ;  /* 0x0000761098895816 */ /* 0x000fe20000000089 */
[----:B------:R-:W-:-:S05]  /*3bd0*/  @P0 HADD2.F32 R152, -RZ, R33.H1_H1 ;  /* 0x30000021ff980230 */ /* 0x000fca0000004100 */
[----:B------:R-:W-:-:S05]  /*3be0*/  @P0 FADD.FTZ R189, R189, R152 ;  /* 0x00000098bdbd0221 */ /* 0x000fca0000010000 */
[----:B------:R-:W-:-:S04]  /*3bf0*/  @P5 F2FP.PACK_AB R152, RZ, R189 ;  /* 0x000000bdff98523e */ /* 0x000fc800000000ff */
[----:B------:R-:W-:Y:S01]  /*3c00*/  @P5 PRMT R137, R137, 0x5410, R152 ;  /* 0x0000541089895816 */ /* 0x000fe20000000098 */
[----:B------:R-:W-:-:S05]  /*3c10*/  @P0 HADD2.F32 R152, -RZ, R35.H0_H0 ;  /* 0x20000023ff980230 */ /* 0x000fca0000004100 */
[----:B------:R-:W-:-:S05]  /*3c20*/  @P0 FADD.FTZ R155, R155, R152 ;  /* 0x000000989b9b0221 */ /* 0x000fca0000010000 */
[----:B------:R-:W-:-:S04]  /*3c30*/  @P5 F2FP.PACK_AB R152, RZ, R155 ;  /* 0x0000009bff98523e */ /* 0x000fc800000000ff */
[----:B------:R-:W-:Y:S01]  /*3c40*/  @P5 PRMT R139, R152, 0x7610, R139 ;  /* 0x00007610988b5816 */ /* 0x000fe2000000008b */
[----:B------:R-:W-:-:S05]  /*3c50*/  @P0 HADD2.F32 R152, -RZ, R35.H1_H1 ;  /* 0x30000023ff980230 */ /* 0x000fca0000004100 */
[----:B------:R-:W-:-:S05]  /*3c60*/  @P0 FADD.FTZ R188, R188, R152 ;  /* 0x00000098bcbc0221 */ /* 0x000fca0000010000 */
[----:B------:R-:W-:-:S04]  /*3c70*/  @P5 F2FP.PACK_AB R152, RZ, R188 ;  /* 0x000000bcff98523e */ /* 0x000fc800000000ff */
[----:B------:R-:W-:Y:S02]  /*3c80*/  @P5 PRMT R139, R139, 0x5410, R152 ;  /* 0x000054108b8b5816 */ /* 0x000fe40000000098 */
[----:B------:R-:W-:-:S04]  /*3c90*/  @P5 LEA R152, P0, R2, c[0x0][0x258], 0x4 ;  /* 0x0000960002985a11 */ /* 0x000fc800078020ff */
[----:B------:R-:W-:-:S05]  /*3ca0*/  @P5 LEA.HI.X R153, R2, c[0x0][0x25c], RZ, 0x4, P0 ;  /* 0x0000970002995a11 */ /* 0x000fca00000f24ff */
[----:B------:R0:W-:Y:S02]  /*3cb0*/  @P5 STG.E.128 [R152.64], R136 ;  /* 0x0000008898005986 */ /* 0x0001e4000c101d04 */
[-C--:B0-----:R-:W-:Y:S02]  /*3cc0*/  FMUL.FTZ R153, R213, R3.reuse ;  /* 0x00000003d5997220 */ /* 0x081fe40000410000 */
[----:B------:R-:W-:Y:S02]  /*3cd0*/  FMUL.FTZ R213, R155, R3 ;  /* 0x000000039bd57220 */ /* 0x000fe40000410000 */
[----:B------:R-:W-:Y:S02]  /*3ce0*/  FFMA.FTZ R121, R150, R153, R121 ;  /* 0x0000009996797223 */ /* 0x000fe40000010079 */
[----:B------:R-:W-:Y:S02]  /*3cf0*/  FMUL.FTZ R150, R154, R3 ;  /* 0x000000039a967220 */ /* 0x000fe40000410000 */
[----:B------:R-:W-:-:S02]  /*3d00*/  FMUL.FTZ R154, R197, R214 ;  /* 0x000000d6c59a7220 */ /* 0x000fc40000410000 */
[----:B------:R-:W-:Y:S02]  /*3d10*/  FMUL.FTZ R153, R196, R153 ;  /* 0x00000099c4997220 */ /* 0x000fe40000410000 */
[----:B------:R-:W-:Y:S02]  /*3d20*/  FMUL.FTZ R214, R200, R148 ;  /* 0x00000094c8d67220 */ /* 0x000fe40000410000 */
[-C--:B------:R-:W-:Y:S01]  /*3d30*/  FMUL.FTZ R148, R189, R3.reuse ;  /* 0x00000003bd947220 */ /* 0x080fe20000410000 */
[----:B------:R-:W-:Y:S01]  /*3d40*/  F2FP.PACK_AB R154, R153, R154 ;  /* 0x0000009a999a723e */ /* 0x000fe200000000ff */
[--C-:B------:R-:W-:Y:S01]  /*3d50*/  HADD2.F32 R153, -RZ, R149.reuse.H0_H0 ;  /* 0x20000095ff997230 */ /* 0x100fe20000004100 */
[----:B------:R-:W-:Y:S01]  /*3d60*/  FMUL.FTZ R3, R188, R3 ;  /* 0x00000003bc037220 */ /* 0x000fe20000410000 */
[----:B------:R-:W-:Y:S01]  /*3d70*/  HADD2.F32 R149, -RZ, R149.H1_H1 ;  /* 0x30000095ff957230 */ /* 0x000fe20000004100 */
[----:B------:R-:W-:Y:S02]  /*3d80*/  FMUL.FTZ R188, R198, R148 ;  /* 0x00000094c6bc7220 */ /* 0x000fe40000410000 */
[----:B------:R-:W-:-:S02]  /*3d90*/  FFMA.FTZ R118, R153, R150, R118 ;  /* 0x0000009699767223 */ /* 0x000fc40000010076 */
[----:B------:R-:W-:Y:S02]  /*3da0*/  FMUL.FTZ R153, R199, R150 ;  /* 0x00000096c7997220 */ /* 0x000fe40000410000 */
[----:B------:R-:W-:Y:S02]  /*3db0*/  FMUL.FTZ R152, R201, R218 ;  /* 0x000000dac9987220 */ /* 0x000fe40000410000 */
[----:B------:R-:W-:Y:S01]  /*3dc0*/  FMUL.FTZ R155, R195, R213 ;  /* 0x000000d5c39b7220 */ /* 0x000fe20000410000 */
[----:B------:R-:W-:Y:S01]  /*3dd0*/  F2FP.PACK_AB R153, R188, R153 ;  /* 0x00000099bc99723e */ /* 0x000fe200000000ff */
[----:B------:R-:W-:Y:S01]  /*3de0*/  FMUL.FTZ R150, R194, R3 ;  /* 0x00000003c2967220 */ /* 0x000fe20000410000 */
[----:B------:R-:W-:Y:S01]  /*3df0*/  LEA R188, P0, R2, c[0x0][0x248], 0x4 ;  /* 0x0000920002bc7a11 */ /* 0x000fe200078020ff */
[----:B------:R-:W-:Y:S01]  /*3e00*/  FFMA.FTZ R119, R149, R148, R119 ;  /* 0x0000009495777223 */ /* 0x000fe20000010077 */
[----:B------:R-:W-:Y:S02]  /*3e10*/  F2FP.PACK_AB R152, R214, R152 ;  /* 0x00000098d698723e */ /* 0x000fe400000000ff */
[----:B------:R-:W-:-:S02]  /*3e20*/  F2FP.PACK_AB R155, R150, R155 ;  /* 0x0000009b969b723e */ /* 0x000fc400000000ff */
[----:B------:R-:W-:Y:S01]  /*3e30*/  LEA.HI.X R189, R2, c[0x0][0x24c], RZ, 0x4, P0 ;  /* 0x0000930002bd7a11 */ /* 0x000fe200000f24ff */
[----:B------:R-:W-:-:S04]  /*3e40*/  HADD2.F32 R2, -RZ, R151.H0_H0 ;  /* 0x20000097ff027230 */ /* 0x000fc80000004100 */
[----:B------:R0:W-:Y:S01]  /*3e50*/  STG.E.128 [R188.64], R152 ;  /* 0x00000098bc007986 */ /* 0x0001e2000c101d04 */
[----:B------:R-:W-:Y:S01]  /*3e60*/  FFMA.FTZ R122, R2, R213, R122 ;  /* 0x000000d5027a7223 */ /* 0x000fe2000001007a */
[----:B------:R-:W-:-:S05]  /*3e70*/  HADD2.F32 R2, -RZ, R151.H1_H1 ;  /* 0x30000097ff027230 */ /* 0x000fca0000004100 */
[----:B------:R-:W-:Y:S02]  /*3e80*/  FFMA.FTZ R123, R2, R3, R123 ;  /* 0x00000003027b7223 */ /* 0x000fe4000001007b */
.L_x_1656:
[----:B------:R-:W-:Y:S05]  /*3e90*/  BSYNC B1 ;  /* 0x0000000000017941 */ /* 0x000fea0003800000 */
.L_x_1655:
[----:B------:R-:W-:-:S04]  /*3ea0*/  MOV R3, c[0x0][0x160] ;  /* 0x0000580000037a02 */ /* 0x000fc80000000f00 */
[----:B------:R-:W-:-:S04]  /*3eb0*/  LEA R0, R3, R0, 0x2 ;  /* 0x0000000003007211 */ /* 0x000fc800078e10ff */
[----:B------:R-:W-:-:S13]  /*3ec0*/  ISETP.GE.AND P0, PT, R0, c[0x0][0x164], PT ;  /* 0x0000590000007a0c */ /* 0x000fda0003f06270 */
[----:B01---5:R-:W-:Y:S01]  /*3ed0*/  @P0 CALL.REL.NOINC `(.L_x_1638) ;  /* 0x0000001000000944 */ /* 0x023fe20003c00000 */
[----:B------:R-:W-:Y:S05]  /*3ee0*/  BRA `(.L_x_1657) ;  /* 0xffffcb5000007947 */ /* 0x000fea000383ffff */
.L_x_1638:
[----:B0-----:R-:W-:Y:S05]  /*3ef0*/  BSYNC B0 ;  /* 0x0000000000007941 */ /* 0x001fea0003800000 */
.L_x_1637:
        /* <DEDUP_REMOVED lines=150> */
.L_x_1659:
[----:B------:R-:W-:Y:S05]  /*4860*/  BSYNC B0 ;  /* 0x0000000000007941 */ /* 0x000fea0003800000 */
.L_x_1658:
        /* <DEDUP_REMOVED lines=128> */
.L_x_1661:
[----:B0-----:R-:W-:Y:S05]  /*5070*/  BSYNC B0 ;  /* 0x0000000000007941 */ /* 0x001fea0003800000 */
.L_x_1660:
        /* <DEDUP_REMOVED lines=18> */
.L_x_1663:
[----:B------:R-:W-:Y:S05]  /*51a0*/  BSYNC B0 ;  /* 0x0000000000007941 */ /* 0x000fea0003800000 */
.L_x_1662:
        /* <DEDUP_REMOVED lines=18> */
.L_x_1665:
[----:B------:R-:W-:Y:S05]  /*52d0*/  BSYNC B0 ;  /* 0x0000000000007941 */ /* 0x000fea0003800000 */
.L_x_1664:
        /* <DEDUP_REMOVED lines=18> */
.L_x_1667:
[----:B------:R-:W-:Y:S05]  /*5400*/  BSYNC B0 ;  /* 0x0000000000007941 */ /* 0x000fea0003800000 */
.L_x_1666:
        /* <DEDUP_REMOVED lines=18> */
.L_x_1669:
[----:B------:R-:W-:Y:S05]  /*5530*/  BSYNC B0 ;  /* 0x0000000000007941 */ /* 0x000fea0003800000 */
.L_x_1668:
        /* <DEDUP_REMOVED lines=18> */
.L_x_1671:
[----:B------:R-:W-:Y:S05]  /*5660*/  BSYNC B0 ;  /* 0x0000000000007941 */ /* 0x000fea0003800000 */
.L_x_1670:
        /* <DEDUP_REMOVED lines=12> */
.L_x_1647:
[----:B------:R-:W-:Y:S01]  /*5730*/  HFMA2.MMA R150, -RZ, RZ, 0, 5.9604644775390625e-08 ;  /* 0x00000001ff967435 */ /* 0x000fe200000001ff */
[----:B------:R-:W-:Y:S02]  /*5740*/  MOV R149, R213 ;  /* 0x000000d500957202 */ /* 0x000fe40000000f00 */
[----:B------:R-:W-:Y:S02]  /*5750*/  MOV R153, 0x1f ;  /* 0x0000001f00997802 */ /* 0x000fe40000000f00 */
[----:B------:R-:W-:-:S02]  /*5760*/  MOV R152, 0xffffffff ;  /* 0xffffffff00987802 */ /* 0x000fc40000000f00 */
[----:B------:R-:W-:Y:S02]  /*5770*/  MOV R148, 0x5790 ;  /* 0x0000579000947802 */ /* 0x000fe40000000f00 */
[----:B-----5:R-:W-:Y:S05]  /*5780*/  CALL.REL.NOINC `($__internal_24_$__cuda_sm70_shflsync_bfly_p) ;  /* 0x0000046000007944 */ /* 0x020fea0003c00000 */
[----:B-1----:R-:W-:Y:S01]  /*5790*/  MOV R151, R150 ;  /* 0x0000009600977202 */ /* 0x002fe20000000f00 */
[----:B------:R-:W-:Y:S05]  /*57a0*/  BRA `(.L_x_1672) ;  /* 0xffffca7000007947 */ /* 0x000fea000383ffff */
.L_x_1648:
[----:B------:R-:W-:Y:S01]  /*57b0*/  HFMA2.MMA R150, -RZ, RZ, 0, 5.9604644775390625e-08 ;  /* 0x00000001ff967435 */ /* 0x000fe200000001ff */
[----:B------:R-:W-:Y:S02]  /*57c0*/  MOV R149, R214 ;  /* 0x000000d600957202 */ /* 0x000fe40000000f00 */
[----:B------:R-:W-:Y:S02]  /*57d0*/  MOV R153, 0x1f ;  /* 0x0000001f00997802 */ /* 0x000fe40000000f00 */
[----:B------:R-:W-:Y:S02]  /*57e0*/  MOV R152, 0xffffffff ;  /* 0xffffffff00987802 */ /* 0x000fe40000000f00 */
[----:B------:R-:W-:Y:S02]  /*57f0*/  MOV R148, 0x5810 ;  /* 0x0000581000947802 */ /* 0x000fe40000000f00 */
[----:B01---5:R-:W-:Y:S05]  /*5800*/  CALL.REL.NOINC `($__internal_24_$__cuda_sm70_shflsync_bfly_p) ;  /* 0x000003e000007944 */ /* 0x023fea0003c00000 */
[----:B------:R-:W-:Y:S01]  /*5810*/  FADD.FTZ R213, R151, R213 ;  /* 0x000000d597d57221 */ /* 0x000fe20000010000 */
[----:B------:R-:W-:Y:S01]  /*5820*/  MOV R153, 0x1f ;  /* 0x0000001f00997802 */ /* 0x000fe20000000f00 */
[----:B-1----:R-:W-:Y:S01]  /*5830*/  FADD.FTZ R214, R214, R150 ;  /* 0x00000096d6d67221 */ /* 0x002fe20000010000 */
[----:B------:R-:W-:Y:S01]  /*5840*/  HFMA2.MMA R150, -RZ, RZ, 0, 1.1920928955078125e-07 ;  /* 0x00000002ff967435 */ /* 0x000fe200000001ff */
[----:B------:R-:W-:-:S02]  /*5850*/  MOV R152, 0xffffffff ;  /* 0xffffffff00987802 */ /* 0x000fc40000000f00 */
[----:B------:R-:W-:Y:S02]  /*5860*/  MOV R149, R213 ;  /* 0x000000d500957202 */ /* 0x000fe40000000f00 */
[----:B------:R-:W-:Y:S02]  /*5870*/  MOV R148, 0x5890 ;  /* 0x0000589000947802 */ /* 0x000fe40000000f00 */
[----:B------:R-:W-:Y:S05]  /*5880*/  CALL.REL.NOINC `($__internal_24_$__cuda_sm70_shflsync_bfly_p) ;  /* 0x0000036000007944 */ /* 0x000fea0003c00000 */
[----:B-1----:R-:W-:Y:S01]  /*5890*/  MOV R151, R150 ;  /* 0x0000009600977202 */ /* 0x002fe20000000f00 */
[----:B------:R-:W-:Y:S01]  /*58a0*/  HFMA2.MMA R150, -RZ, RZ, 0, 1.1920928955078125e-07 ;  /* 0x00000002ff967435 */ /* 0x000fe200000001ff */
[----:B------:R-:W-:Y:S02]  /*58b0*/  MOV R149, R214 ;  /* 0x000000d600957202 */ /* 0x000fe40000000f00 */
[----:B------:R-:W-:Y:S02]  /*58c0*/  MOV R153, 0x1f ;  /* 0x0000001f00997802 */ /* 0x000fe40000000f00 */
[----:B------:R-:W-:Y:S02]  /*58d0*/  MOV R152, 0xffffffff ;  /* 0xffffffff00987802 */ /* 0x000fe40000000f00 */
[----:B------:R-:W-:-:S02]  /*58e0*/  MOV R148, 0x5900 ;  /* 0x0000590000947802 */ /* 0x000fc40000000f00 */
[----:B------:R-:W-:Y:S05]  /*58f0*/  CALL.REL.NOINC `($__internal_24_$__cuda_sm70_shflsync_bfly_p) ;  /* 0x000002f000007944 */ /* 0x000fea0003c00000 */
[----:B------:R-:W-:Y:S01]  /*5900*/  FADD.FTZ R213, R151, R213 ;  /* 0x000000d597d57221 */ /* 0x000fe20000010000 */
[----:B------:R-:W-:Y:S01]  /*5910*/  MOV R153, 0x1f ;  /* 0x0000001f00997802 */ /* 0x000fe20000000f00 */
[----:B-1----:R-:W-:Y:S01]  /*5920*/  FADD.FTZ R214, R214, R150 ;  /* 0x00000096d6d67221 */ /* 0x002fe20000010000 */
[----:B------:R-:W-:Y:S01]  /*5930*/  HFMA2.MMA R150, -RZ, RZ, 0, 2.384185791015625e-07 ;  /* 0x00000004ff967435 */ /* 0x000fe200000001ff */
[----:B------:R-:W-:-:S02]  /*5940*/  MOV R152, 0xffffffff ;  /* 0xffffffff00987802 */ /* 0x000fc40000000f00 */
[----:B------:R-:W-:Y:S02]  /*5950*/  MOV R149, R213 ;  /* 0x000000d500957202 */ /* 0x000fe40000000f00 */
[----:B------:R-:W-:Y:S02]  /*5960*/  MOV R148, 0x5980 ;  /* 0x0000598000947802 */ /* 0x000fe40000000f00 */
[----:B------:R-:W-:Y:S05]  /*5970*/  CALL.REL.NOINC `($__internal_24_$__cuda_sm70_shflsync_bfly_p) ;  /* 0x0000027000007944 */ /* 0x000fea0003c00000 */
[----:B-1----:R-:W-:Y:S01]  /*5980*/  MOV R151, R150 ;  /* 0x0000009600977202 */ /* 0x002fe20000000f00 */
[----:B------:R-:W-:Y:S01]  /*5990*/  HFMA2.MMA R150, -RZ, RZ, 0, 2.384185791015625e-07 ;  /* 0x00000004ff967435 */ /* 0x000fe200000001ff */
        /* <DEDUP_REMOVED lines=8> */
[----:B------:R-:W-:Y:S01]  /*5a20*/  HFMA2.MMA R150, -RZ, RZ, 0, 4.76837158203125e-07 ;  /* 0x00000008ff967435 */ /* 0x000fe200000001ff */
[----:B------:R-:W-:-:S02]  /*5a30*/  MOV R152, 0xffffffff ;  /* 0xffffffff00987802 */ /* 0x000fc40000000f00 */
[----:B------:R-:W-:Y:S02]  /*5a40*/  MOV R149, R213 ;  /* 0x000000d500957202 */ /* 0x000fe40000000f00 */
[----:B------:R-:W-:Y:S02]  /*5a50*/  MOV R148, 0x5a70 ;  /* 0x00005a7000947802 */ /* 0x000fe40000000f00 */
[----:B------:R-:W-:Y:S05]  /*5a60*/  CALL.REL.NOINC `($__internal_24_$__cuda_sm70_shflsync_bfly_p) ;  /* 0x0000018000007944 */ /* 0x000fea0003c00000 */
[----:B-1----:R-:W-:Y:S01]  /*5a70*/  MOV R151, R150 ;  /* 0x0000009600977202 */ /* 0x002fe20000000f00 */
[----:B------:R-:W-:Y:S01]  /*5a80*/  HFMA2.MMA R150, -RZ, RZ, 0, 4.76837158203125e-07 ;  /* 0x00000008ff967435 */ /* 0x000fe200000001ff */
        /* <DEDUP_REMOVED lines=8> */
[----:B------:R-:W-:Y:S01]  /*5b10*/  HFMA2.MMA R150, -RZ, RZ, 0, 9.5367431640625e-07 ;  /* 0x00000010ff967435 */ /* 0x000fe200000001ff */
[----:B------:R-:W-:-:S02]  /*5b20*/  MOV R152, 0xffffffff ;  /* 0xffffffff00987802 */ /* 0x000fc40000000f00 */
[----:B------:R-:W-:Y:S02]  /*5b30*/  MOV R149, R213 ;  /* 0x000000d500957202 */ /* 0x000fe40000000f00 */
[----:B------:R-:W-:Y:S02]  /*5b40*/  MOV R148, 0x5b60 ;  /* 0x00005b6000947802 */ /* 0x000fe40000000f00 */
[----:B------:R-:W-:Y:S05]  /*5b50*/  CALL.REL.NOINC `($__internal_24_$__cuda_sm70_shflsync_bfly_p) ;  /* 0x0000009000007944 */ /* 0x000fea0003c00000 */
[----:B-1----:R-:W-:Y:S01]  /*5b60*/  MOV R151, R150 ;  /* 0x0000009600977202 */ /* 0x002fe20000000f00 */
[----:B------:R-:W-:Y:S01]  /*5b70*/  HFMA2.MMA R150, -RZ, RZ, 0, 9.5367431640625e-07 ;  /* 0x00000010ff967435 */ /* 0x000fe200000001ff */
[----:B------:R-:W-:Y:S02]  /*5b80*/  MOV R149, R214 ;  /* 0x000000d600957202 */ /* 0x000fe40000000f00 */
[----:B------:R-:W-:Y:S02]  /*5b90*/  MOV R153, 0x1f ;  /* 0x0000001f00997802 */ /* 0x000fe40000000f00 */
[----:B------:R-:W-:Y:S02]  /*5ba0*/  MOV R152, 0xffffffff ;  /* 0xffffffff00987802 */ /* 0x000fe40000000f00 */
[----:B------:R-:W-:-:S02]  /*5bb0*/  MOV R148, 0x5bd0 ;  /* 0x00005bd000947802 */ /* 0x000fc40000000f00 */
[----:B------:R-:W-:Y:S05]  /*5bc0*/  CALL.REL.NOINC `($__internal_24_$__cuda_sm70_shflsync_bfly_p) ;  /* 0x0000002000007944 */ /* 0x000fea0003c00000 */
[----:B-1----:R-:W-:Y:S01]  /*5bd0*/  MOV R148, R150 ;  /* 0x0000009600947202 */ /* 0x002fe20000000f00 */
[----:B------:R-:W-:Y:S05]  /*5be0*/  BRA `(.L_x_1673) ;  /* 0xffffc75000007947 */ /* 0x000fea000383ffff */
        .weak           $__internal_24_$__cuda_sm70_shflsync_bfly_p
        .type           $__internal_24_$__cuda_sm70_shflsync_bfly_p,@function
        .size           $__internal_24_$__cuda_sm70_shflsync_bfly_p,(.L_x_12326 - $__internal_24_$__cuda_sm70_shflsync_bfly_p)
$__internal_24_$__cuda_sm70_shflsync_bfly_p:
[----:B------:R-:W-:Y:S04]  /*5bf0*/  WARPSYNC R152 ;  /* 0x0000009800007348 */ /* 0x000fe80003800000 */
[----:B------:R0:W1:Y:S02]  /*5c00*/  SHFL.BFLY PT, R150, R149, R150, R153 ;  /* 0x0c00009695967389 */ /* 0x00006400000e0099 */
[----:B0-----:R-:W-:-:S06]  /*5c10*/  HFMA2.MMA R149, -RZ, RZ, 0, 0 ;  /* 0x00000000ff957435 */ /* 0x001fcc00000001ff */
[----:B------:R-:W-:Y:S05]  /*5c20*/  RET.REL.NODEC R148 `(_ZN10layer_norm13ln_bwd_kernelINS_13Kernel_traitsI6__halfS2_S2_S2_fjLj1024ELj1ELj4ELj1ELj16ENS_18Kernel_traits_baseILj1024ES2_S2_S2_S2_fjLj128EEEEELb0ELb1ELb0ELb0EEEvNS_9BwdParamsE) ;  /* 0xffffa3d094007950 */ /* 0x000fea0003c3ffff */
.L_x_1674:
        /* <DEDUP_REMOVED lines=13> */
.L_x_12326:


//--------------------- .text._ZN10layer_norm13ln_bwd_kernelINS_13Kernel_traitsI6__halfS2_S2_S2_fjLj1024ELj1ELj4ELj1ELj16ENS_18Kernel_traits_baseILj1024ES2_S2_S2_S2_fjLj128EEEEELb0ELb1ELb0ELb1EEEvNS_9BwdParamsE --------------------------
	.section	.text._ZN10layer_norm13ln_bwd_kernelINS_13Kernel_traitsI6__halfS2_S2_S2_fjLj1024ELj1ELj4ELj1ELj16ENS_18Kernel_traits_baseILj1024ES2_S2_S2_S2_fjLj128EEEEELb0ELb1ELb0ELb1EEEvNS_9BwdParamsE,"ax",@progbits
	.sectioninfo	@"SHI_REGISTERS=255"
	.align	128
        .global         _ZN10layer_norm13ln_bwd_kernelINS_13Kernel_traitsI6__halfS2_S2_S2_fjLj1024ELj1ELj4ELj1ELj16ENS_18Kernel_traits_baseILj1024ES2_S2_S2_S2_fjLj128EEEEELb0ELb1ELb0ELb1EEEvNS_9BwdParamsE
        .type           _ZN10layer_norm13ln_bwd_kernelINS_13Kernel_traitsI6__halfS2_S2_S2_fjLj1024ELj1ELj4ELj1ELj16ENS_18Kernel_traits_baseILj1024ES2_S2_S2_S2_fjLj128EEEEELb0ELb1ELb0ELb1EEEvNS_9BwdParamsE,@function
        .size           _ZN10layer_norm13ln_bwd_kernelINS_13Kernel_traitsI6__halfS2_S2_S2_fjLj1024ELj1ELj4ELj1ELj16ENS_18Kernel_traits_baseILj1024ES2_S2_S2_S2_fjLj128EEEEELb0ELb1ELb0ELb1EEEvNS_9BwdParamsE,(.L_x_12327 - _ZN10layer_norm13ln_bwd_kernelINS_13Kernel_traitsI6__halfS2_S2_S2_fjLj1024ELj1ELj4ELj1ELj16ENS_18Kernel_traits_baseILj1024ES2_S2_S2_S2_fjLj128EEEEELb0ELb1ELb0ELb1EEEvNS_9BwdParamsE)
        .other          _ZN10layer_norm13ln_bwd_kernelINS_13Kernel_traitsI6__halfS2_S2_S2_fjLj1024ELj1ELj4ELj1ELj16ENS_18Kernel_traits_baseILj1024ES2_S2_S2_S2_fjLj128EEEEELb0ELb1ELb0ELb1EEEvNS_9BwdParamsE,@"STO_CUDA_ENTRY STV_DEFAULT"
_ZN10layer_norm13ln_bwd_kernelINS_13Kernel_traitsI6__halfS2_S2_S2_fjLj1024ELj1ELj4ELj1ELj16ENS_18Kernel_traits_baseILj1024ES2_S2_S2_S2_fjLj128EEEEELb0ELb1ELb0ELb1EEEvNS_9BwdParamsE:
.text._ZN10layer_norm13ln_bwd_kernelINS_13Kernel_traitsI6__halfS2_S2_S2_fjLj1024ELj1ELj4ELj1ELj16ENS_18Kernel_traits_baseILj1024ES2_S2_S2_S2_fjLj128EEEEELb0ELb1ELb0ELb1EEEvNS_9BwdParamsE:
        /* <DEDUP_REMOVED lines=59> */
.L_x_1676:
        /* <DEDUP_REMOVED lines=53> */
[----:B------:R-:W-:Y:S01]  /*0700*/  HADD2.F32 R0, -RZ, R249.H0_H0 ;  /* 0x200000f9ff007230 */ /* 0x000fe20000004100 */
[----:B------:R0:W-:Y:S01]  /*0710*/  STL [R1+0x14], R3 ;  /* 0x0000140301007387 */ /* 0x0001e20000100800 */
[--C-:B---3--:R-:W-:Y:S02]  /*0720*/  HADD2.F32 R248, -RZ, R241.reuse.H0_H0 ;  /* 0x200000f1fff87230 */ /* 0x108fe40000004100 */
        /* <DEDUP_REMOVED lines=9> */
[----:B------:R-:W-:Y:S01]  /*07c0*/  STL [R1+0x8], R3 ;  /* 0x0000080301007387 */ /* 0x000fe20000100800 */
[----:B------:R-:W-:Y:S02]  /*07d0*/  HADD2.F32 R244, -RZ, R243.H0_H0 ;  /* 0x200000f3fff47230 */ /* 0x000fe40000004100 */
[----:B--2---:R-:W-:Y:S01]  /*07e0*/  HADD2.F32 R0, -RZ, R250.H1_H1 ;  /* 0x300000faff007230 */ /* 0x004fe20000004100 */
[----:B------:R0:W-:Y:S01]  /*07f0*/  STL [R1+0x4], R2 ;  /* 0x0000040201007387 */ /* 0x0001e20000100800 */
[----:B------:R-:W-:-:S02]  /*0800*/  HADD2.F32 R250, -RZ, R240.H0_H0 ;  /* 0x200000f0fffa7230 */ /* 0x000fc40000004100 */
[--C-:B----4-:R-:W-:Y:S01]  /*0810*/  HADD2.F32 R242, -RZ, R20.reuse.H0_H0 ;  /* 0x20000014fff27230 */ /* 0x110fe20000004100 */
[----:B------:R1:W-:Y:S01]  /*0820*/  STL [R1], R0 ;  /* 0x0000000001007387 */ /* 0x0003e20000100800 */
[----:B------:R-:W-:Y:S02]  /*0830*/  HADD2.F32 R241, -RZ, R20.H1_H1 ;  /* 0x30000014fff17230 */ /* 0x000fe40000004100 */
[--C-:B------:R-:W-:Y:S02]  /*0840*/  HADD2.F32 R240, -RZ, R21.reuse.H0_H0 ;  /* 0x20000015fff07230 */ /* 0x100fe40000004100 */
[----:B------:R-:W-:Y:S01]  /*0850*/  HADD2.F32 R208, -RZ, R21.H1_H1 ;  /* 0x30000015ffd07230 */ /* 0x000fe20000004100 */
[----:B0-----:R-:W-:Y:S01]  /*0860*/  CS2R R2, SRZ ;  /* 0x0000000000027805 */ /* 0x001fe2000001ff00 */
[--C-:B------:R-:W-:Y:S01]  /*0870*/  HADD2.F32 R207, -RZ, R22.reuse.H0_H0 ;  /* 0x20000016ffcf7230 */ /* 0x100fe20000004100 */
[----:B------:R-:W-:Y:S01]  /*0880*/  CS2R R20, SRZ ;  /* 0x0000000000147805 */ /* 0x000fe2000001ff00 */
[----:B------:R-:W-:Y:S01]  /*0890*/  HADD2.F32 R206, -RZ, R22.H1_H1 ;  /* 0x30000016ffce7230 */ /* 0x000fe20000004100 */
[----:B-1----:R-:W-:Y:S01]  /*08a0*/  HFMA2.MMA R0, -RZ, RZ, 0, 0 ;  /* 0x00000000ff007435 */ /* 0x002fe200000001ff */
[----:B------:R-:W-:-:S02]  /*08b0*/  HADD2.F32 R205, -RZ, R23.H0_H0 ;  /* 0x20000017ffcd7230 */ /* 0x000fc40000004100 */
[----:B------:R-:W-:Y:S01]  /*08c0*/  HADD2.F32 R204, -RZ, R23.H1_H1 ;  /* 0x30000017ffcc7230 */ /* 0x000fe20000004100 */
[----:B------:R-:W-:Y:S01]  /*08d0*/  CS2R R22, SRZ ;  /* 0x0000000000167805 */ /* 0x000fe2000001ff00 */
[--C-:B-----5:R-:W-:Y:S02]  /*08e0*/  HADD2.F32 R203, -RZ, R24.reuse.H0_H0 ;  /* 0x20000018ffcb7230 */ /* 0x120fe40000004100 */
        /* <DEDUP_REMOVED lines=24> */
[----:B------:R-:W-:Y:S02]  /*0a70*/  HADD2.F32 R176, -RZ, R175.H0_H0 ;  /* 0x200000afffb07230 */ /* 0x000fe40000004100 */
[--C-:B------:R-:W-:Y:S02]  /*0a80*/  HADD2.F32 R133, -RZ, R8.reuse.H0_H0 ;  /* 0x20000008ff857230 */ /* 0x100fe40000004100 */
[----:B------:R-:W-:-:S02]  /*0a90*/  HADD2.F32 R134, -RZ, R8.H1_H1 ;  /* 0x30000008ff867230 */ /* 0x000fc40000004100 */
[--C-:B------:R-:W-:Y:S02]  /*0aa0*/  HADD2.F32 R135, -RZ, R9.reuse.H0_H0 ;  /* 0x20000009ff877230 */ /* 0x100fe40000004100 */
        /* <DEDUP_REMOVED lines=17> */
[----:B------:R-:W-:Y:S02]  /*0bc0*/  HADD2.F32 R251, -RZ, R251.H1_H1 ;  /* 0x300000fbfffb7230 */ /* 0x000fe40000004100 */
[----:B------:R-:W-:Y:S02]  /*0bd0*/  HADD2.F32 R243, -RZ, R243.H1_H1 ;  /* 0x300000f3fff37230 */ /* 0x000fe40000004100 */
[--C-:B------:R-:W-:Y:S02]  /*0be0*/  HADD2.F32 R179, -RZ, R174.reuse.H0_H0 ;  /* 0x200000aeffb37230 */ /* 0x100fe40000004100 */
[----:B------:R-:W-:Y:S02]  /*0bf0*/  HADD2.F32 R177, -RZ, R174.H1_H1 ;  /* 0x300000aeffb17230 */ /* 0x000fe40000004100 */
[----:B------:R-:W-:-:S02]  /*0c00*/  HADD2.F32 R175, -RZ, R175.H1_H1 ;  /* 0x300000afffaf7230 */ /* 0x000fc40000004100 */
.L_x_1682:
[----:B------:R-:W0:Y:S01]  /*0c10*/  S2R R74, SR_TID.X ;  /* 0x00000000004a7919 */ /* 0x000e220000002100 */
[----:B------:R-:W-:Y:S01]  /*0c20*/  IMAD R72, R132, c[0x0][0x168], RZ ;  /* 0x00005a0084487a24 */ /* 0x000fe200078e02ff */
[----:B------:R-:W-:-:S02]  /*0c30*/  MOV R155, 0x10 ;  /* 0x00000010009b7802 */ /* 0x000fc40000000f00 */
[----:B------:R-:W-:Y:S02]  /*0c40*/  MOV R149, 0x4 ;  /* 0x0000000400957802 */ /* 0x000fe40000000f00 */
[----:B------:R-:W-:Y:S02]  /*0c50*/  ISETP.NE.U32.AND P1, PT, RZ, c[0x0][0x1c0], PT ;  /* 0x00007000ff007a0c */ /* 0x000fe40003f25070 */
[----:B------:R-:W-:Y:S01]  /*0c60*/  SHF.R.S32.HI R77, RZ, 0x1f, R132 ;  /* 0x0000001fff4d7819 */ /* 0x000fe20000011484 */
[----:B------:R-:W1:Y:S01]  /*0c70*/  LDC.U8 R212, c[0x0][0x1f0] ;  /* 0x00007c00ffd47b82 */ /* 0x000e620000000000 */
[----:B------:R-:W-:Y:S01]  /*0c80*/  SHF.R.S32.HI R73, RZ, 0x1f, R72 ;  /* 0x0000001fff497819 */ /* 0x000fe20000011448 */
[----:B------:R-:W-:Y:S01]  /*0c90*/  IMAD.WIDE R88, R132, R149, c[0x0][0x1a0] ;  /* 0x0000680084587625 */ /* 0x000fe200078e0295 */
[----:B------:R-:W-:Y:S01]  /*0ca0*/  ISETP.NE.AND.EX P1, PT, RZ, c[0x0][0x1c4], PT, P1 ;  /* 0x00007100ff007a0c */ /* 0x000fe20003f25310 */
[----:B------:R-:W2:Y:S01]  /*0cb0*/  LDL R232, [R1+0x8] ;  /* 0x0000080001e87983 */ /* 0x000ea20000100800 */
[----:B------:R-:W-:-:S03]  /*0cc0*/  LEA.HI R174, R73, R72, RZ, 0x3 ;  /* 0x0000004849ae7211 */ /* 0x000fc600078f18ff */
[----:B------:R3:W4:Y:S01]  /*0cd0*/  LDG.E R209, [R88.64] ;  /* 0x0000000458d17981 */ /* 0x000722000c1e1900 */
[----:B0-----:R-:W-:-:S07]  /*0ce0*/  LOP3.LUT R75, R74, 0x1f, RZ, 0xc0, !PT ;  /* 0x0000001f4a4b7812 */ /* 0x001fce00078ec0ff */
[----:B------:R-:W-:Y:S02]  /*0cf0*/  @P1 LEA R72, P0, R132, c[0x0][0x1c0], 0x1 ;  /* 0x0000700084481a11 */ /* 0x000fe400078008ff */
[----:B------:R-:W-:Y:S02]  /*0d00*/  LEA.HI.SX32 R174, R174, R75, 0x1d ;  /* 0x0000004baeae7211 */ /* 0x000fe400078feaff */
[----:B------:R-:W-:Y:S02]  /*0d10*/  @P1 LEA.HI.X R73, R132, c[0x0][0x1c4], R77, 0x1, P0 ;  /* 0x0000710084491a11 */ /* 0x000fe400000f0c4d */
[C---:B------:R-:W-:Y:S01]  /*0d20*/  IADD3 R190, R174.reuse, 0x40, RZ ;  /* 0x00000040aebe7810 */ /* 0x040fe20007ffe0ff */
[CC--:B------:R-:W-:Y:S01]  /*0d30*/  IMAD.WIDE.U32 R74, R174.reuse, R155.reuse, c[0x0][0x188] ;  /* 0x00006200ae4a7625 */ /* 0x0c0fe200078e009b */
[----:B------:R-:W-:Y:S01]  /*0d40*/  IADD3 R178, R174, 0x60, RZ ;  /* 0x00000060aeb27810 */ /* 0x000fe20007ffe0ff */
[----:B------:R0:W2:Y:S02]  /*0d50*/  @P1 LDG.E.U16 R210, [R72.64] ;  /* 0x0000000448d21981 */ /* 0x0000a4000c1e1500 */
[----:B------:R-:W-:-:S04]  /*0d60*/  IMAD.WIDE.U32 R84, R190, R155, c[0x0][0x188] ;  /* 0x00006200be547625 */ /* 0x000fc800078e009b */
[-C--:B------:R-:W-:Y:S02]  /*0d70*/  IMAD.WIDE.U32 R90, R178, R155.reuse, c[0x0][0x188] ;  /* 0x00006200b25a7625 */ /* 0x080fe400078e009b */
[----:B------:R-:W2:Y:S02]  /*0d80*/  LDG.E.128 R84, [R84.64] ;  /* 0x0000000454547981 */ /* 0x000ea4000c1e1d00 */
[----:B------:R-:W-:Y:S02]  /*0d90*/  IMAD.WIDE.U32 R96, R190, R155, c[0x0][0x208] ;  /* 0x00008200be607625 */ /* 0x000fe400078e009b */
[----:B---3--:R-:W3:Y:S04]  /*0da0*/  LDG.E.128 R88, [R90.64] ;  /* 0x000000045a587981 */ /* 0x008ee8000c1e1d00 */
[----:B------:R-:W4:Y:S01]  /*0db0*/  LDG.E.128 R96, [R96.64] ;  /* 0x0000000460607981 */ /* 0x000f22000c1e1d00 */
[----:B------:R-:W-:-:S02]  /*0dc0*/  IADD3 R202, R174, 0x20, RZ ;  /* 0x00000020aeca7810 */ /* 0x000fc40007ffe0ff */
[----:B------:R-:W-:Y:S01]  /*0dd0*/  ISETP.NE.U32.AND P0, PT, RZ, c[0x0][0x218], PT ;  /* 0x00008600ff007a0c */ /* 0x000fe20003f05070 */
[CC--:B------:R-:W-:Y:S01]  /*0de0*/  IMAD.WIDE.U32 R76, R174.reuse, R155.reuse, c[0x0][0x208] ;  /* 0x00008200ae4c7625 */ /* 0x0c0fe200078e009b */
[----:B------:R-:W-:Y:S01]  /*0df0*/  IADD3 R100, R174, 0x60, RZ ;  /* 0x00000060ae647810 */ /* 0x000fe20007ffe0ff */
[----:B0-----:R-:W4:Y:S02]  /*0e00*/  LDG.E.128 R72, [R74.64] ;  /* 0x000000044a487981 */ /* 0x001f24000c1e1d00 */
[----:B------:R-:W-:Y:S01]  /*0e10*/  IMAD.WIDE.U32 R80, R155, R202, c[0x0][0x188] ;  /* 0x000062009b507625 */ /* 0x000fe200078e00ca */
[----:B------:R-:W-:Y:S01]  /*0e20*/  ISETP.NE.AND.EX P0, PT, RZ, c[0x0][0x21c], PT, P0 ;  /* 0x00008700ff007a0c */ /* 0x000fe20003f05300 */
[----:B------:R-:W4:Y:S04]  /*0e30*/  LDG.E.128 R76, [R76.64] ;  /* 0x000000044c4c7981 */ /* 0x000f28000c1e1d00 */
[----:B------:R-:W4:Y:S01]  /*0e40*/  LDG.E.128 R80, [R80.64] ;  /* 0x0000000450507981 */ /* 0x000f22000c1e1d00 */
[----:B------:R-:W-:-:S04]  /*0e50*/  IMAD.WIDE.U32 R92, R202, R155, c[0x0][0x208] ;  /* 0x00008200ca5c7625 */ /* 0x000fc800078e009b */
[----:B------:R-:W-:Y:S02]  /*0e60*/  IMAD.WIDE.U32 R100, R100, R155, c[0x0][0x208] ;  /* 0x0000820064647625 */ /* 0x000fe400078e009b */
[----:B------:R-:W4:Y:S02]  /*0e70*/  LDG.E.128 R92, [R92.64] ;  /* 0x000000045c5c7981 */ /* 0x000f24000c1e1d00 */
[----:B------:R-:W-:Y:S02]  /*0e80*/  IMAD.WIDE R148, R132, R149, c[0x0][0x1a8] ;  /* 0x00006a0084947625 */ /* 0x000fe400078e0295 */
[----:B------:R-:W4:Y:S02]  /*0e90*/  LDG.E.128 R100, [R100.64] ;  /* 0x0000000464647981 */ /* 0x000f24000c1e1d00 */
[----:B------:R-:W-:Y:S02]  /*0ea0*/  @P0 IMAD.WIDE.U32 R150, R155, R202, c[0x0][0x218] ;  /* 0x000086009b960625 */ /* 0x000fe400078e00ca */
[----:B------:R0:W4:Y:S04]  /*0eb0*/  LDG.E R199, [R148.64] ;  /* 0x0000000494c77981 */ /* 0x000128000c1e1900 */
[----:B------:R3:W5:Y:S01]  /*0ec0*/  @P0 LDG.E.128 R56, [R150.64] ;  /* 0x0000000496380981 */ /* 0x000762000c1e1d00 */
[----:B--2---:R-:W-:-:S02]  /*0ed0*/  HADD2.F32 R220, -RZ, R87.H0_H0 ;  /* 0x20000057ffdc7230 */ /* 0x004fc40000004100 */
[----:B------:R-:W-:Y:S02]  /*0ee0*/  HADD2.F32 R222, -RZ, R87.H1_H1 ;  /* 0x30000057ffde7230 */ /* 0x000fe40000004100 */
[--C-:B---3--:R-:W-:Y:S02]  /*0ef0*/  HADD2.F32 R151, -RZ, R89.reuse.H0_H0 ;  /* 0x20000059ff977230 */ /* 0x108fe40000004100 */
[----:B------:R-:W-:Y:S02]  /*0f00*/  HADD2.F32 R150, -RZ, R89.H1_H1 ;  /* 0x30000059ff967230 */ /* 0x000fe40000004100 */
[--C-:B----4-:R-:W-:Y:S02]  /*0f10*/  HADD2.F32 R87, -RZ, R96.reuse.H0_H0 ;  /* 0x20000060ff577230 */ /* 0x110fe40000004100 */
[----:B------:R-:W-:Y:S02]  /*0f20*/  HADD2.F32 R89, -RZ, R96.H1_H1 ;  /* 0x30000060ff597230 */ /* 0x000fe40000004100 */
[----:B------:R-:W2:Y:S01]  /*0f30*/  LDL R96, [R1+0x14] ;  /* 0x0000140001607983 */ /* 0x000ea20000100800 */
[----:B------:R-:W-:Y:S01]  /*0f40*/  MOV R200, 0x3f800000 ;  /* 0x3f80000000c87802 */ /* 0x000fe20000000f00 */
[----:B0-----:R-:W-:Y:S01]  /*0f50*/  @P0 IMAD.WIDE.U32 R148, R174, R155, c[0x0][0x218] ;  /* 0x00008600ae940625 */ /* 0x001fe200078e009b */
[----:B------:R-:W-:Y:S01]  /*0f60*/  @P1 HADD2.F32 R200, -RZ, R210.H0_H0 ;  /* 0x200000d2ffc81230 */ /* 0x000fe20000004100 */
[----:B-1----:R-:W-:-:S03]  /*0f70*/  ISETP.NE.AND P1, PT, R212, RZ, PT ;  /* 0x000000ffd400720c */ /* 0x002fc60003f25270 */
[----:B------:R0:W5:Y:S01]  /*0f80*/  @P0 LDG.E.128 R52, [R148.64] ;  /* 0x0000000494340981 */ /* 0x000162000c1e1d00 */
[--C-:B------:R-:W-:Y:S02]  /*0f90*/  HADD2.F32 R227, -RZ, R82.reuse.H0_H0 ;  /* 0x20000052ffe37230 */ /* 0x100fe40000004100 */
[----:B------:R-:W-:Y:S02]  /*0fa0*/  HADD2.F32 R229, -RZ, R82.H1_H1 ;  /* 0x30000052ffe57230 */ /* 0x000fe40000004100 */
[----:B------:R-:W-:Y:S01]  /*0fb0*/  HADD2.F32 R82, -RZ, R84.H0_H0 ;  /* 0x20000054ff527230 */ /* 0x000fe20000004100 */
[----:B0-----:R-:W-:Y:S01]  /*0fc0*/  FSEL R148, R209, RZ, !P1 ;  /* 0x000000ffd1947208 */ /* 0x001fe20004800000 */
[----:B------:R-:W-:Y:S01]  /*0fd0*/  @P0 IMAD.WIDE.U32 R152, R155, R190, c[0x0][0x218] ;  /* 0x000086009b980625 */ /* 0x000fe200078e00be */
[--C-:B------:R-:W-:Y:S02]  /*0fe0*/  HADD2.F32 R216, -RZ, R86.reuse.H0_H0 ;  /* 0x20000056ffd87230 */ /* 0x100fe40000004100 */
[----:B------:R-:W-:Y:S01]  /*0ff0*/  HADD2.F32 R218, -RZ, R86.H1_H1 ;  /* 0x30000056ffda7230 */ /* 0x000fe20000004100 */
[----:B------:R-:W-:Y:S01]  /*1000*/  @P0 IMAD.WIDE.U32 R154, R178, R155, c[0x0][0x218] ;  /* 0x00008600b29a0625 */ /* 0x000fe200078e009b */
[--C-:B------:R-:W-:Y:S01]  /*1010*/  HADD2.F32 R217, -RZ, R81.reuse.H0_H0 ;  /* 0x20000051ffd97230 */ /* 0x100fe20000004100 */
[----:B------:R0:W5:Y:S01]  /*1020*/  @P0 LDG.E.128 R60, [R152.64] ;  /* 0x00000004983c0981 */ /* 0x000162000c1e1d00 */
[----:B------:R-:W-:Y:S01]  /*1030*/  HADD2.F32 R225, -RZ, R81.H1_H1 ;  /* 0x30000051ffe17230 */ /* 0x000fe20000004100 */
[----:B------:R-:W-:Y:S01]  /*1040*/  FADD.FTZ R86, -R148, R82 ;  /* 0x0000005294567221 */ /* 0x000fe20000010100 */
[----:B------:R-:W-:Y:S01]  /*1050*/  HADD2.F32 R81, -RZ, R88.H0_H0 ;  /* 0x20000058ff517230 */ /* 0x000fe20000004100 */
[----:B------:R-:W3:Y:S01]  /*1060*/  LDL R82, [R1+0x10] ;  /* 0x0000100001527983 */ /* 0x000ee20000100800 */
[----:B------:R-:W-:-:S02]  /*1070*/  HADD2.F32 R221, -RZ, R72.H0_H0 ;  /* 0x20000048ffdd7230 */ /* 0x000fc40000004100 */
[--C-:B------:R-:W-:Y:S01]  /*1080*/  HADD2.F32 R210, -RZ, R73.reuse.H0_H0 ;  /* 0x20000049ffd27230 */ /* 0x100fe20000004100 */
[----:B------:R1:W5:Y:S01]  /*1090*/  @P0 LDG.E.128 R64, [R154.64] ;  /* 0x000000049a400981 */ /* 0x000362000c1e1d00 */
[----:B------:R-:W-:Y:S02]  /*10a0*/  HADD2.F32 R215, -RZ, R73.H1_H1 ;  /* 0x30000049ffd77230 */ /* 0x000fe40000004100 */
[--C-:B------:R-:W-:Y:S02]  /*10b0*/  HADD2.F32 R211, -RZ, R76.reuse.H0_H0 ;  /* 0x2000004cffd37230 */ /* 0x100fe40000004100 */
[----:B0-----:R-:W-:Y:S02]  /*10c0*/  HADD2.F32 R152, -RZ, R76.H1_H1 ;  /* 0x3000004cff987230 */ /* 0x001fe40000004100 */
[----:B------:R-:W-:Y:S02]  /*10d0*/  HADD2.F32 R213, -RZ, R74.H1_H1 ;  /* 0x3000004affd57230 */ /* 0x000fe40000004100 */
[----:B------:R-:W-:-:S02]  /*10e0*/  HADD2.F32 R224, -RZ, R75.H0_H0 ;  /* 0x2000004bffe07230 */ /* 0x000fc40000004100 */
[----:B-1----:R-:W-:Y:S02]  /*10f0*/  HADD2.F32 R154, -RZ, R74.H0_H0 ;  /* 0x2000004aff9a7230 */ /* 0x002fe40000004100 */
[----:B------:R-:W-:Y:S02]  /*1100*/  HADD2.F32 R219, -RZ, R75.H1_H1 ;  /* 0x3000004bffdb7230 */ /* 0x000fe40000004100 */
[--C-:B------:R-:W-:Y:S02]  /*1110*/  HADD2.F32 R76, -RZ, R77.reuse.H0_H0 ;  /* 0x2000004dff4c7230 */ /* 0x100fe40000004100 */
[----:B------:R-:W-:Y:S02]  /*1120*/  HADD2.F32 R155, -RZ, R77.H1_H1 ;  /* 0x3000004dff9b7230 */ /* 0x000fe40000004100 */
[--C-:B------:R-:W-:Y:S02]  /*1130*/  HADD2.F32 R149, -RZ, R90.reuse.H0_H0 ;  /* 0x2000005aff957230 */ /* 0x100fe40000004100 */
[----:B------:R-:W-:Y:S01]  /*1140*/  HADD2.F32 R73, -RZ, R90.H1_H1 ;  /* 0x3000005aff497230 */ /* 0x000fe20000004100 */
[----:B------:R-:W-:Y:S01]  /*1150*/  FADD.FTZ R90, -R148, R81 ;  /* 0x00000051945a7221 */ /* 0x000fe20000010100 */
[----:B------:R-:W-:Y:S01]  /*1160*/  HADD2.F32 R236, -RZ, R72.H1_H1 ;  /* 0x30000048ffec7230 */ /* 0x000fe20000004100 */
[----:B------:R-:W4:Y:S01]  /*1170*/  LDL R81, [R1+0xc] ;  /* 0x00000c0001517983 */ /* 0x000f220000100800 */
[----:B------:R-:W-:-:S02]  /*1180*/  HADD2.F32 R153, -RZ, R78.H0_H0 ;  /* 0x2000004eff997230 */ /* 0x000fc40000004100 */
[----:B------:R-:W-:Y:S02]  /*1190*/  HADD2.F32 R77, -RZ, R78.H1_H1 ;  /* 0x3000004eff4d7230 */ /* 0x000fe40000004100 */
        /* <DEDUP_REMOVED lines=9> */
[----:B------:R-:W-:Y:S02]  /*1230*/  HADD2.F32 R238, -RZ, R88.H1_H1 ;  /* 0x30000058ffee7230 */ /* 0x000fe40000004100 */
[--C-:B------:R-:W-:Y:S01]  /*1240*/  HADD2.F32 R72, -RZ, R91.reuse.H0_H0 ;  /* 0x2000005bff487230 */ /* 0x100fe20000004100 */
[C---:B------:R-:W-:Y:S01]  /*1250*/  FADD.FTZ R80, -R148.reuse, R221 ;  /* 0x000000dd94507221 */ /* 0x040fe20000010100 */
[----:B------:R-:W-:Y:S01]  /*1260*/  HADD2.F32 R91, -RZ, R91.H1_H1 ;  /* 0x3000005bff5b7230 */ /* 0x000fe20000004100 */
[----:B------:R-:W-:-:S02]  /*1270*/  FADD.FTZ R83, -R148, R210 ;  /* 0x000000d294537221 */ /* 0x000fc40000010100 */
[C---:B------:R-:W-:Y:S01]  /*1280*/  FADD.FTZ R209, -R148.reuse, R154 ;  /* 0x0000009a94d17221 */ /* 0x040fe20000010100 */
[--C-:B------:R-:W-:Y:S01]  /*1290*/  HADD2.F32 R226, -RZ, R93.reuse.H0_H0 ;  /* 0x2000005dffe27230 */ /* 0x100fe20000004100 */
[C---:B------:R-:W-:Y:S01]  /*12a0*/  FADD.FTZ R236, -R148.reuse, R236 ;  /* 0x000000ec94ec7221 */ /* 0x040fe20000010100 */
[----:B------:R-:W-:Y:S01]  /*12b0*/  HADD2.F32 R228, -RZ, R93.H1_H1 ;  /* 0x3000005dffe47230 */ /* 0x000fe20000004100 */
        /* <DEDUP_REMOVED lines=25> */
[--C-:B------:R-:W-:Y:S01]  /*1450*/  HADD2.F32 R93, -RZ, R100.reuse.H1_H1 ;  /* 0x30000064ff5d7230 */ /* 0x100fe20000004100 */
[----:B------:R-:W-:Y:S01]  /*1460*/  FADD.FTZ R148, -R148, R91 ;  /* 0x0000005b94947221 */ /* 0x000fe20000010100 */
[----:B------:R-:W-:Y:S01]  /*1470*/  HADD2.F32 R91, -RZ, R100.H0_H0 ;  /* 0x20000064ff5b7230 */ /* 0x000fe20000004100 */
[----:B------:R-:W-:Y:S01]  /*1480*/  FMUL.FTZ R80, R199, R80 ;  /* 0x00000050c7507220 */ /* 0x000fe20000410000 */
[----:B------:R-:W4:Y:S01]  /*1490*/  LDL R100, [R1+0x4] ;  /* 0x0000040001647983 */ /* 0x000f220000100800 */
[----:B------:R-:W-:-:S02]  /*14a0*/  FADD.FTZ R163, R211, R163 ;  /* 0x000000a3d3a37221 */ /* 0x000fc40000010000 */
[-C--:B------:R-:W-:Y:S02]  /*14b0*/  FFMA.FTZ R172, R80, R211.reuse, R172 ;  /* 0x000000d350ac7223 */ /* 0x080fe400000100ac */
[----:B--2---:R-:W-:Y:S02]  /*14c0*/  FMUL.FTZ R211, R96, R211 ;  /* 0x000000d360d37220 */ /* 0x004fe40000410000 */
[----:B------:R-:W2:Y:S01]  /*14d0*/  LDL R96, [R1] ;  /* 0x0000000001607983 */ /* 0x000ea20000100800 */
[----:B------:R-:W-:Y:S01]  /*14e0*/  HADD2.F32 R84, -RZ, R92.H0_H0 ;  /* 0x2000005cff547230 */ /* 0x000fe20000004100 */
[C---:B------:R-:W-:Y:S01]  /*14f0*/  FMUL.FTZ R236, R199.reuse, R236 ;  /* 0x000000ecc7ec7220 */ /* 0x040fe20000410000 */
[----:B------:R-:W-:Y:S01]  /*1500*/  HADD2.F32 R230, -RZ, R94.H0_H0 ;  /* 0x2000005effe67230 */ /* 0x000fe20000004100 */
[C---:B------:R-:W-:Y:S01]  /*1510*/  FMUL.FTZ R210, R199.reuse, R210 ;  /* 0x000000d2c7d27220 */ /* 0x040fe20000410000 */
[----:B------:R-:W-:Y:S01]  /*1520*/  HADD2.F32 R92, -RZ, R92.H1_H1 ;  /* 0x3000005cff5c7230 */ /* 0x000fe20000004100 */
[C---:B------:R-:W-:Y:S01]  /*1530*/  FMUL.FTZ R79, R199.reuse, R79 ;  /* 0x0000004fc74f7220 */ /* 0x040fe20000410000 */
        /* <DEDUP_REMOVED lines=10> */
[----:B---3--:R-:W-:Y:S02]  /*15e0*/  FMUL.FTZ R82, R82, R152 ;  /* 0x0000009852527220 */ /* 0x008fe40000410000 */
[----:B------:R-:W-:Y:S02]  /*15f0*/  FMUL.FTZ R152, R199, R224 ;  /* 0x000000e0c7987220 */ /* 0x000fe40000410000 */
[----:B------:R-:W-:Y:S02]  /*1600*/  FMUL.FTZ R224, R249, R92 ;  /* 0x0000005cf9e07220 */ /* 0x000fe40000410000 */
[----:B------:R-:W-:-:S02]  /*1610*/  FFMA.FTZ R122, R229, R94, R122 ;  /* 0x0000005ee57a7223 */ /* 0x000fc4000001007a */
[----:B------:R-:W-:Y:S02]  /*1620*/  FMUL.FTZ R232, R245, R94 ;  /* 0x0000005ef5e87220 */ /* 0x000fe40000410000 */
[----:B------:R-:W-:Y:S02]  /*1630*/  FADD.FTZ R94, RZ, R211 ;  /* 0x000000d3ff5e7221 */ /* 0x000fe40000010000 */
[----:B------:R-:W-:Y:S02]  /*1640*/  FFMA.FTZ R92, R80, R211, RZ ;  /* 0x000000d3505c7223 */ /* 0x000fe400000100ff */
[----:B------:R-:W-:Y:S02]  /*1650*/  FMUL.FTZ R83, R199, R83 ;  /* 0x00000053c7537220 */ /* 0x000fe40000410000 */
[----:B------:R-:W-:Y:S02]  /*1660*/  FADD.FTZ R94, R94, R82 ;  /* 0x000000525e5e7221 */ /* 0x000fe40000010000 */
[----:B------:R-:W-:-:S02]  /*1670*/  FFMA.FTZ R92, R236, R82, R92 ;  /* 0x00000052ec5c7223 */ /* 0x000fc4000001005c */
[----:B------:R-:W-:Y:S02]  /*1680*/  FMUL.FTZ R209, R199, R209 ;  /* 0x000000d1c7d17220 */ /* 0x000fe40000410000 */
[----:B----4-:R-:W-:-:S04]  /*1690*/  FMUL.FTZ R81, R81, R76 ;  /* 0x0000004c51517220 */ /* 0x010fc80000410000 */
[----:B------:R-:W-:Y:S02]  /*16a0*/  FADD.FTZ R94, R94, R81 ;  /* 0x000000515e5e7221 */ /* 0x000fe40000010000 */
        /* <DEDUP_REMOVED lines=11> */
[C---:B------:R-:W-:Y:S02]  /*1760*/  FMUL.FTZ R76, R199.reuse, R219 ;  /* 0x000000dbc74c7220 */ /* 0x040fe40000410000 */
[-C--:B------:R-:W-:Y:S02]  /*1770*/  FFMA.FTZ R166, R152, R75.reuse, R166 ;  /* 0x0000004b98a67223 */ /* 0x080fe400000100a6 */
[----:B------:R-:W-:Y:S02]  /*1780*/  FMUL.FTZ R75, R252, R75 ;  /* 0x0000004bfc4b7220 */ /* 0x000fe40000410000 */
[----:B------:R-:W-:Y:S02]  /*1790*/  FADD.FTZ R158, R74, R158 ;  /* 0x0000009e4a9e7221 */ /* 0x000fe40000010000 */
[----:B------:R-:W-:Y:S02]  /*17a0*/  FFMA.FTZ R167, R76, R74, R167 ;  /* 0x0000004a4ca77223 */ /* 0x000fe400000100a7 */
[----:B------:R-:W-:-:S02]  /*17b0*/  FMUL.FTZ R78, R199, R78 ;  /* 0x0000004ec74e7220 */ /* 0x000fc40000410000 */
[----:B------:R-:W-:Y:S02]  /*17c0*/  FMUL.FTZ R74, R251, R74 ;  /* 0x0000004afb4a7220 */ /* 0x000fe40000410000 */
[----:B------:R-:W-:Y:S02]  /*17d0*/  FADD.FTZ R131, R84, R131 ;  /* 0x0000008354837221 */ /* 0x000fe40000010000 */
[-C--:B------:R-:W-:Y:S02]  /*17e0*/  FFMA.FTZ R165, R78, R84.reuse, R165 ;  /* 0x000000544ea57223 */ /* 0x080fe400000100a5 */
[----:B------:R-:W-:Y:S02]  /*17f0*/  FMUL.FTZ R84, R250, R84 ;  /* 0x00000054fa547220 */ /* 0x000fe40000410000 */
[----:B------:R-:W-:Y:S02]  /*1800*/  FMUL.FTZ R85, R199, R85 ;  /* 0x00000055c7557220 */ /* 0x000fe40000410000 */
[----:B------:R-:W-:-:S02]  /*1810*/  FADD.FTZ R127, R226, R127 ;  /* 0x0000007fe27f7221 */ /* 0x000fc40000010000 */
[----:B------:R-:W-:Y:S02]  /*1820*/  FMUL.FTZ R225, R199, R225 ;  /* 0x000000e1c7e17220 */ /* 0x000fe40000410000 */
[-C--:B------:R-:W-:Y:S02]  /*1830*/  FFMA.FTZ R128, R85, R226.reuse, R128 ;  /* 0x000000e255807223 */ /* 0x080fe40000010080 */
[----:B------:R-:W-:Y:S02]  /*1840*/  FMUL.FTZ R226, R248, R226 ;  /* 0x000000e2f8e27220 */ /* 0x000fe40000410000 */
[----:B------:R-:W-:Y:S02]  /*1850*/  FADD.FTZ R125, R228, R125 ;  /* 0x0000007de47d7221 */ /* 0x000fe40000010000 */
[----:B------:R-:W-:Y:S02]  /*1860*/  FMUL.FTZ R227, R199, R227 ;  /* 0x000000e3c7e37220 */ /* 0x000fe40000410000 */
[----:B------:R-:W-:-:S04]  /*1870*/  FMUL.FTZ R153, R100, R153 ;  /* 0x0000009964997220 */ /* 0x000fc80000410000 */
[----:B------:R-:W-:Y:S02]  /*1880*/  FADD.FTZ R94, R94, R153 ;  /* 0x000000995e5e7221 */ /* 0x000fe40000010000 */
[----:B------:R-:W-:Y:S02]  /*1890*/  FFMA.FTZ R92, R209, R153, R92 ;  /* 0x00000099d15c7223 */ /* 0x000fe4000001005c */
[-C--:B------:R-:W-:Y:S02]  /*18a0*/  FFMA.FTZ R126, R225, R228.reuse, R126 ;  /* 0x000000e4e17e7223 */ /* 0x080fe4000001007e */
[----:B------:R-:W-:Y:S02]  /*18b0*/  FMUL.FTZ R228, R247, R228 ;  /* 0x000000e4f7e47220 */ /* 0x000fe40000410000 */
[----:B------:R-:W-:Y:S02]  /*18c0*/  FADD.FTZ R123, R230, R123 ;  /* 0x0000007be67b7221 */ /* 0x000fe40000010000 */
[----:B------:R-:W-:-:S02]  /*18d0*/  FFMA.FTZ R124, R227, R230, R124 ;  /* 0x000000e6e37c7223 */ /* 0x000fc4000001007c */
[----:B------:R-:W-:Y:S01]  /*18e0*/  FMUL.FTZ R230, R246, R230 ;  /* 0x000000e6f6e67220 */ /* 0x000fe20000410000 */
[--C-:B------:R-:W-:Y:S01]  /*18f0*/  HADD2.F32 R234, -RZ, R95.reuse.H0_H0 ;  /* 0x2000005fffea7230 */ /* 0x100fe20000004100 */
[C---:B------:R-:W-:Y:S01]  /*1900*/  FMUL.FTZ R231, R199.reuse, R231 ;  /* 0x000000e7c7e77220 */ /* 0x040fe20000410000 */
[----:B------:R-:W-:Y:S01]  /*1910*/  HADD2.F32 R235, -RZ, R95.H1_H1 ;  /* 0x3000005fffeb7230 */ /* 0x000fe20000004100 */
[----:B------:R-:W-:Y:S02]  /*1920*/  FMUL.FTZ R233, R199, R233 ;  /* 0x000000e9c7e97220 */ /* 0x000fe40000410000 */
[----:B------:R-:W-:Y:S02]  /*1930*/  FADD.FTZ R119, R234, R119 ;  /* 0x00000077ea777221 */ /* 0x000fe40000010000 */
        /* <DEDUP_REMOVED lines=9> */
[----:B------:R-:W-:Y:S01]  /*19d0*/  FMUL.FTZ R87, R242, R87 ;  /* 0x00000057f2577220 */ /* 0x000fe20000410000 */
[--C-:B------:R-:W-:Y:S01]  /*19e0*/  HADD2.F32 R213, -RZ, R97.reuse.H0_H0 ;  /* 0x20000061ffd57230 */ /* 0x100fe20000004100 */
[----:B------:R-:W-:Y:S02]  /*19f0*/  FADD.FTZ R113, R89, R113 ;  /* 0x0000007159717221 */ /* 0x000fe40000010000 */
[-C--:B------:R-:W-:Y:S02]  /*1a00*/  FFMA.FTZ R114, R88, R89.reuse, R114 ;  /* 0x0000005958727223 */ /* 0x080fe40000010072 */
[----:B------:R-:W-:Y:S01]  /*1a10*/  FMUL.FTZ R212, R199, R212 ;  /* 0x000000d4c7d47220 */ /* 0x000fe20000410000 */
[--C-:B------:R-:W-:Y:S01]  /*1a20*/  HADD2.F32 R217, -RZ, R98.reuse.H0_H0 ;  /* 0x20000062ffd97230 */ /* 0x100fe20000004100 */
[----:B------:R-:W-:Y:S01]  /*1a30*/  FMUL.FTZ R89, R241, R89 ;  /* 0x00000059f1597220 */ /* 0x000fe20000410000 */
[----:B------:R-:W-:Y:S01]  /*1a40*/  HADD2.F32 R215, -RZ, R97.H1_H1 ;  /* 0x30000061ffd77230 */ /* 0x000fe20000004100 */
[----:B------:R-:W-:Y:S01]  /*1a50*/  FADD.FTZ R111, R213, R111 ;  /* 0x0000006fd56f7221 */ /* 0x000fe20000010000 */
[----:B------:R-:W-:Y:S01]  /*1a60*/  HADD2.F32 R98, -RZ, R98.H1_H1 ;  /* 0x30000062ff627230 */ /* 0x000fe20000004100 */
[----:B------:R-:W-:-:S02]  /*1a70*/  FFMA.FTZ R112, R212, R213, R112 ;  /* 0x000000d5d4707223 */ /* 0x000fc40000010070 */
[C---:B------:R-:W-:Y:S02]  /*1a80*/  FMUL.FTZ R214, R199.reuse, R214 ;  /* 0x000000d6c7d67220 */ /* 0x040fe40000410000 */
[----:B------:R-:W-:Y:S02]  /*1a90*/  FMUL.FTZ R218, R199, R218 ;  /* 0x000000dac7da7220 */ /* 0x000fe40000410000 */
[----:B------:R-:W-:Y:S02]  /*1aa0*/  FMUL.FTZ R213, R240, R213 ;  /* 0x000000d5f0d57220 */ /* 0x000fe40000410000 */
[----:B------:R-:W-:Y:S02]  /*1ab0*/  FADD.FTZ R109, R215, R109 ;  /* 0x0000006dd76d7221 */ /* 0x000fe40000010000 */
[----:B------:R-:W-:Y:S02]  /*1ac0*/  FFMA.FTZ R110, R214, R215, R110 ;  /* 0x000000d7d66e7223 */ /* 0x000fe4000001006e */
[----:B------:R-:W-:-:S02]  /*1ad0*/  FMUL.FTZ R216, R199, R216 ;  /* 0x000000d8c7d87220 */ /* 0x000fc40000410000 */
[----:B------:R-:W-:Y:S02]  /*1ae0*/  FADD.FTZ R107, R98, R107 ;  /* 0x0000006b626b7221 */ /* 0x000fe40000010000 */
[-C--:B------:R-:W-:Y:S02]  /*1af0*/  FFMA.FTZ R41, R218, R98.reuse, R41 ;  /* 0x00000062da297223 */ /* 0x080fe40000010029 */
[----:B------:R-:W-:Y:S02]  /*1b00*/  FMUL.FTZ R219, R206, R98 ;  /* 0x00000062cedb7220 */ /* 0x000fe40000410000 */
        /* <DEDUP_REMOVED lines=11> */
[----:B--2---:R-:W-:-:S04]  /*1bc0*/  FMUL.FTZ R77, R96, R77 ;  /* 0x0000004d604d7220 */ /* 0x004fc80000410000 */
        /* <DEDUP_REMOVED lines=33> */
[----:B------:R-:W-:Y:S01]  /*1de0*/  FFMA.FTZ R100, R218, R219, R100 ;  /* 0x000000dbda647223 */ /* 0x000fe20000010064 */
[--C-:B------:R-:W-:Y:S01]  /*1df0*/  HADD2.F32 R95, -RZ, R101.reuse.H0_H0 ;  /* 0x20000065ff5f7230 */ /* 0x100fe20000004100 */
[----:B------:R-:W-:Y:S01]  /*1e00*/  FADD.FTZ R46, R223, R46 ;  /* 0x0000002edf2e7221 */ /* 0x000fe20000010000 */
[----:B------:R-:W-:Y:S01]  /*1e10*/  HADD2.F32 R97, -RZ, R101.H1_H1 ;  /* 0x30000065ff617230 */ /* 0x000fe20000004100 */
[-C--:B------:R-:W-:Y:S01]  /*1e20*/  FFMA.FTZ R39, R222, R223.reuse, R39 ;  /* 0x000000dfde277223 */ /* 0x080fe20000010027 */
[--C-:B------:R-:W-:Y:S01]  /*1e30*/  HADD2.F32 R99, -RZ, R102.reuse.H0_H0 ;  /* 0x20000066ff637230 */ /* 0x100fe20000004100 */
        /* <DEDUP_REMOVED lines=11> */
[--C-:B------:R-:W-:Y:S01]  /*1ef0*/  HADD2.F32 R239, -RZ, R103.reuse.H0_H0 ;  /* 0x20000067ffef7230 */ /* 0x100fe20000004100 */
[----:B------:R-:W-:Y:S01]  /*1f00*/  FADD.FTZ R48, R93, R48 ;  /* 0x000000305d307221 */ /* 0x000fe20000010000 */
[----:B------:R-:W-:Y:S01]  /*1f10*/  HADD2.F32 R237, -RZ, R103.H1_H1 ;  /* 0x30000067ffed7230 */ /* 0x000fe20000004100 */
        /* <DEDUP_REMOVED lines=44> */
.L_x_1683:
        /* <DEDUP_REMOVED lines=18> */
.L_x_1684:
[----:B--2---:R-:W-:Y:S02]  /*2300*/  FADD.FTZ R238, R238, R237 ;  /* 0x000000edeeee7221 */ /* 0x004fe40000010000 */
[----:B01----:R-:W-:Y:S02]  /*2310*/  FADD.FTZ R151, R72, R151 ;  /* 0x0000009748977221 */ /* 0x003fe40000010000 */
[----:B------:R-:W-:Y:S02]  /*2320*/  FMUL.FTZ R150, R238, c[0x0][0x1e0] ;  /* 0x00007800ee967a20 */ /* 0x000fe40000410000 */
[----:B------:R-:W-:-:S03]  /*2330*/  FMUL.FTZ R151, R151, c[0x0][0x1e0] ;  /* 0x0000780097977a20 */ /* 0x000fc60000410000 */
[----:B------:R-:W-:-:S05]  /*2340*/  FSEL R150, R150, RZ, !P1 ;  /* 0x000000ff96967208 */ /* 0x000fca0004800000 */
[-CC-:B------:R-:W-:Y:S01]  /*2350*/  FFMA.FTZ R72, R236, R151.reuse, R150.reuse ;  /* 0x00000097ec487223 */ /* 0x180fe20000010096 */
[----:B------:R-:W-:Y:S01]  /*2360*/  HFMA2.MMA R236, -RZ, RZ, 0, 9.5367431640625e-07 ;  /* 0x00000010ffec7435 */ /* 0x000fe200000001ff */
[-CC-:B------:R-:W-:Y:S02]  /*2370*/  FFMA.FTZ R80, R80, R151.reuse, R150.reuse ;  /* 0x0000009750507223 */ /* 0x180fe40000010096 */
[----:B------:R-:W-:Y:S02]  /*2380*/  FFMA.FTZ R73, R83, R151, R150 ;  /* 0x0000009753497223 */ /* 0x000fe40000010096 */
[----:B------:R-:W-:Y:S02]  /*2390*/  FADD.FTZ R211, R211, -R80 ;  /* 0x80000050d3d37221 */ /* 0x000fe40000010000 */
[----:B------:R-:W-:Y:S02]  /*23a0*/  FADD.FTZ R73, R81, -R73 ;  /* 0x8000004951497221 */ /* 0x000fe40000010000 */
[----:B------:R-:W-:-:S02]  /*23b0*/  FADD.FTZ R72, R82, -R72 ;  /* 0x8000004852487221 */ /* 0x000fc40000010000 */
[----:B------:R-:W-:-:S06]  /*23c0*/  IMAD.WIDE.U32 R80, R174, R236, c[0x0][0x170] ;  /* 0x00005c00ae507625 */ /* 0x000fcc00078e00ec */
[----:B------:R-:W2:Y:S01]  /*23d0*/  LDG.E.128 R80, [R80.64] ;  /* 0x0000000450507981 */ /* 0x000ea2000c1e1d00 */
[-CC-:B------:R-:W-:Y:S01]  /*23e0*/  FFMA.FTZ R210, R210, R151.reuse, R150.reuse ;  /* 0x00000097d2d27223 */ /* 0x180fe20000010096 */
[----:B------:R-:W-:Y:S01]  /*23f0*/  ISETP.NE.U32.AND P1, PT, RZ, c[0x0][0x258], PT ;  /* 0x00009600ff007a0c */ /* 0x000fe20003f25070 */
[-C--:B------:R-:W-:Y:S02]  /*2400*/  FFMA.FTZ R152, R152, R151.reuse, R150 ;  /* 0x0000009798987223 */ /* 0x080fe40000010096 */
[----:B------:R-:W-:Y:S01]  /*2410*/  FADD.FTZ R210, R155, -R210 ;  /* 0x800000d29bd27221 */ /* 0x000fe20000010000 */
[----:B------:R-:W-:Y:S01]  /*2420*/  ISETP.NE.AND.EX P1, PT, RZ, c[0x0][0x25c], PT, P1 ;  /* 0x00009700ff007a0c */ /* 0x000fe20003f25310 */
[-CC-:B------:R-:W-:Y:S02]  /*2430*/  FFMA.FTZ R155, R209, R151.reuse, R150.reuse ;  /* 0x00000097d19b7223 */ /* 0x180fe40000010096 */
[----:B------:R-:W-:Y:S01]  /*2440*/  FFMA.FTZ R209, R154, R151, R150 ;  /* 0x000000979ad17223 */ /* 0x000fe20000010096 */
[----:B-----5:R-:W-:Y:S01]  /*2450*/  @P0 HADD2.F32 R154, -RZ, R53.H0_H0 ;  /* 0x20000035ff9a0230 */ /* 0x020fe20000004100 */
[----:B------:R-:W-:-:S02]  /*2460*/  FADD.FTZ R155, R153, -R155 ;  /* 0x8000009b999b7221 */ /* 0x000fc40000010000 */
[----:B------:R-:W-:Y:S01]  /*2470*/  FMUL.FTZ R153, R199, R73 ;  /* 0x00000049c7997220 */ /* 0x000fe20000410000 */
[----:B------:R-:W-:Y:S01]  /*2480*/  @P0 HADD2.F32 R73, -RZ, R52.H0_H0 ;  /* 0x20000034ff490230 */ /* 0x000fe20000004100 */
[----:B------:R-:W-:Y:S02]  /*2490*/  FADD.FTZ R209, R77, -R209 ;  /* 0x800000d14dd17221 */ /* 0x000fe40000010000 */
[C---:B------:R-:W-:Y:S02]  /*24a0*/  FMUL.FTZ R77, R199.reuse, R211 ;  /* 0x000000d3c74d7220 */ /* 0x040fe40000410000 */
[----:B------:R-:W-:Y:S02]  /*24b0*/  FMUL.FTZ R155, R199, R155 ;  /* 0x0000009bc79b7220 */ /* 0x000fe40000410000 */
[----:B------:R-:W-:Y:S01]  /*24c0*/  @P0 FADD.FTZ R77, R77, R73 ;  /* 0x000000494d4d0221 */ /* 0x000fe20000010000 */
[----:B------:R-:W-:Y:S01]  /*24d0*/  @P0 HADD2.F32 R73, -RZ, R54.H0_H0 ;  /* 0x20000036ff490230 */ /* 0x000fe20000004100 */
[----:B------:R-:W-:-:S02]  /*24e0*/  FADD.FTZ R75, R75, -R152 ;  /* 0x800000984b4b7221 */ /* 0x000fc40000010000 */
[----:B------:R-:W-:Y:S02]  /*24f0*/  @P0 FADD.FTZ R153, R153, R154 ;  /* 0x0000009a99990221 */ /* 0x000fe40000010000 */
[----:B------:R-:W-:Y:S01]  /*2500*/  @P0 FADD.FTZ R155, R155, R73 ;  /* 0x000000499b9b0221 */ /* 0x000fe20000010000 */
[----:B------:R-:W-:Y:S01]  /*2510*/  @P1 F2FP.PACK_AB R73, RZ, R77 ;  /* 0x0000004dff49123e */ /* 0x000fe200000000ff */
[----:B------:R-:W-:Y:S02]  /*2520*/  FFMA.FTZ R76, R76, R151, R150 ;  /* 0x000000974c4c7223 */ /* 0x000fe40000010096 */
[C---:B------:R-:W-:Y:S01]  /*2530*/  FMUL.FTZ R154, R199.reuse, R210 ;  /* 0x000000d2c79a7220 */ /* 0x040fe20000410000 */
[----:B------:R-:W-:Y:S01]  /*2540*/  @P1 F2FP.PACK_AB R152, RZ, R155 ;  /* 0x0000009bff98123e */ /* 0x000fe200000000ff */
[----:B------:R-:W-:Y:S01]  /*2550*/  FMUL.FTZ R210, R199, R75 ;  /* 0x0000004bc7d27220 */ /* 0x000fe20000410000 */
[----:B------:R-:W-:Y:S01]  /*2560*/  @P1 PRMT R68, R73, 0x7610, R68 ;  /* 0x0000761049441816 */ /* 0x000fe20000000044 */
[--C-:B------:R-:W-:Y:S01]  /*2570*/  @P0 HADD2.F32 R73, -RZ, R55.reuse.H0_H0 ;  /* 0x20000037ff490230 */ /* 0x100fe20000004100 */
[----:B------:R-:W-:Y:S01]  /*2580*/  @P1 PRMT R70, R152, 0x7610, R70 ;  /* 0x0000761098461816 */ /* 0x000fe20000000046 */
[C---:B------:R-:W-:Y:S01]  /*2590*/  FMUL.FTZ R152, R199.reuse, R72 ;  /* 0x00000048c7987220 */ /* 0x040fe20000410000 */
[----:B------:R-:W-:Y:S01]  /*25a0*/  @P0 HADD2.F32 R72, -RZ, R52.H1_H1 ;  /* 0x30000034ff480230 */ /* 0x000fe20000004100 */
[----:B------:R-:W-:Y:S01]  /*25b0*/  FADD.FTZ R74, R74, -R76 ;  /* 0x8000004c4a4a7221 */ /* 0x000fe20000010000 */
[----:B------:R-:W-:Y:S01]  /*25c0*/  @P1 F2FP.PACK_AB R76, RZ, R153 ;  /* 0x00000099ff4c123e */ /* 0x000fe200000000ff */
[----:B------:R-:W-:Y:S01]  /*25d0*/  @P0 FADD.FTZ R210, R210, R73 ;  /* 0x00000049d2d20221 */ /* 0x000fe20000010000 */
[----:B------:R-:W-:Y:S01]  /*25e0*/  @P0 HADD2.F32 R73, -RZ, R55.H1_H1 ;  /* 0x30000037ff490230 */ /* 0x000fe20000004100 */
[----:B------:R-:W-:Y:S01]  /*25f0*/  @P0 FADD.FTZ R152, R152, R72 ;  /* 0x0000004898980221 */ /* 0x000fe20000010000 */
[----:B------:R-:W-:Y:S01]  /*2600*/  @P0 HADD2.F32 R72, -RZ, R53.H1_H1 ;  /* 0x30000035ff480230 */ /* 0x000fe20000004100 */
[C---:B------:R-:W-:Y:S01]  /*2610*/  FMUL.FTZ R209, R199.reuse, R209 ;  /* 0x000000d1c7d17220 */ /* 0x040fe20000410000 */
[----:B------:R-:W-:Y:S01]  /*2620*/  @P1 PRMT R69, R76, 0x7610, R69 ;  /* 0x000076104c451816 */ /* 0x000fe20000000045 */
[----:B------:R-:W-:-:S02]  /*2630*/  FMUL.FTZ R211, R199, R74 ;  /* 0x0000004ac7d37220 */ /* 0x000fc40000410000 */
[----:B------:R-:W-:Y:S01]  /*2640*/  @P0 FADD.FTZ R154, R154, R72 ;  /* 0x000000489a9a0221 */ /* 0x000fe20000010000 */
[----:B------:R-:W-:Y:S01]  /*2650*/  @P0 HADD2.F32 R72, -RZ, R54.H1_H1 ;  /* 0x30000036ff480230 */ /* 0x000fe20000004100 */
[----:B------:R-:W-:Y:S01]  /*2660*/  @P0 FADD.FTZ R211, R211, R73 ;  /* 0x00000049d3d30221 */ /* 0x000fe20000010000 */
[----:B------:R-:W-:Y:S01]  /*2670*/  @P1 F2FP.PACK_AB R73, RZ, R152 ;  /* 0x00000098ff49123e */ /* 0x000fe200000000ff */
[----:B------:R-:W-:Y:S01]  /*2680*/  FMUL.FTZ R77, R77, R200 ;  /* 0x000000c84d4d7220 */ /* 0x000fe20000410000 */
[----:B------:R-:W-:Y:S01]  /*2690*/  @P1 F2FP.PACK_AB R74, RZ, R154 ;  /* 0x0000009aff4a123e */ /* 0x000fe200000000ff */
[----:B------:R-:W-:Y:S01]  /*26a0*/  @P0 FADD.FTZ R209, R209, R72 ;  /* 0x00000048d1d10221 */ /* 0x000fe20000010000 */
[----:B------:R-:W-:Y:S01]  /*26b0*/  @P1 F2FP.PACK_AB R72, RZ, R210 ;  /* 0x000000d2ff48123e */ /* 0x000fe200000000ff */
[-C--:B------:R-:W-:Y:S01]  /*26c0*/  FMUL.FTZ R152, R152, R200.reuse ;  /* 0x000000c898987220 */ /* 0x080fe20000410000 */
[----:B------:R-:W-:Y:S01]  /*26d0*/  @P1 F2FP.PACK_AB R76, RZ, R211 ;  /* 0x000000d3ff4c123e */ /* 0x000fe200000000ff */
[-C--:B------:R-:W-:Y:S01]  /*26e0*/  FMUL.FTZ R153, R153, R200.reuse ;  /* 0x000000c899997220 */ /* 0x080fe20000410000 */
[----:B------:R-:W-:Y:S01]  /*26f0*/  @P1 F2FP.PACK_AB R75, RZ, R209 ;  /* 0x000000d1ff4b123e */ /* 0x000fe200000000ff */
[-C--:B------:R-:W-:Y:S01]  /*2700*/  FMUL.FTZ R154, R154, R200.reuse ;  /* 0x000000c89a9a7220 */ /* 0x080fe20000410000 */
[----:B------:R-:W-:Y:S01]  /*2710*/  @P1 PRMT R71, R72, 0x7610, R71 ;  /* 0x0000761048471816 */ /* 0x000fe20000000047 */
[----:B------:R-:W-:Y:S01]  /*2720*/  FMUL.FTZ R155, R155, R200 ;  /* 0x000000c89b9b7220 */ /* 0x000fe20000410000 */
[----:B------:R-:W-:Y:S01]  /*2730*/  @P1 PRMT R68, R68, 0x5410, R73 ;  /* 0x0000541044441816 */ /* 0x000fe20000000049 */
[----:B------:R-:W-:Y:S01]  /*2740*/  @P1 IMAD.WIDE.U32 R72, R174, R236, c[0x0][0x258] ;  /* 0x00009600ae481625 */ /* 0x000fe200078e00ec */
[----:B------:R-:W-:-:S02]  /*2750*/  @P1 PRMT R69, R69, 0x5410, R74 ;  /* 0x0000541045451816 */ /* 0x000fc4000000004a */
[----:B------:R-:W-:Y:S01]  /*2760*/  @P1 PRMT R70, R70, 0x5410, R75 ;  /* 0x0000541046461816 */ /* 0x000fe2000000004b */
[----:B------:R-:W-:Y:S01]  /*2770*/  FMUL.FTZ R75, R191, R152 ;  /* 0x00000098bf4b7220 */ /* 0x000fe20000410000 */
[----:B------:R-:W-:Y:S01]  /*2780*/  @P1 PRMT R71, R71, 0x5410, R76 ;  /* 0x0000541047471816 */ /* 0x000fe2000000004c */
[----:B------:R-:W-:Y:S02]  /*2790*/  FMUL.FTZ R74, R188, R154 ;  /* 0x0000009abc4a7220 */ /* 0x000fe40000410000 */
[-C--:B------:R-:W-:Y:S02]  /*27a0*/  FMUL.FTZ R209, R209, R200.reuse ;  /* 0x000000c8d1d17220 */ /* 0x080fe40000410000 */
[----:B------:R0:W-:Y:S01]  /*27b0*/  @P1 STG.E.128 [R72.64], R68 ;  /* 0x0000004448001986 */ /* 0x0001e2000c101d04 */
[-C--:B------:R-:W-:Y:S02]  /*27c0*/  FMUL.FTZ R210, R210, R200.reuse ;  /* 0x000000c8d2d27220 */ /* 0x080fe40000410000 */
[----:B------:R-:W-:-:S02]  /*27d0*/  FMUL.FTZ R211, R211, R200 ;  /* 0x000000c8d3d37220 */ /* 0x000fc40000410000 */
[--C-:B------:R-:W-:Y:S02]  /*27e0*/  FFMA.FTZ R85, R85, R151, R150.reuse ;  /* 0x0000009755557223 */ /* 0x100fe40000010096 */
[----:B------:R-:W-:Y:S02]  /*27f0*/  FMUL.FTZ R76, R184, R211 ;  /* 0x000000d3b84c7220 */ /* 0x000fe40000410000 */
[-CC-:B------:R-:W-:Y:S02]  /*2800*/  FFMA.FTZ R229, R229, R151.reuse, R150.reuse ;  /* 0x00000097e5e57223 */ /* 0x180fe40000010096 */
[----:B------:R-:W-:Y:S02]  /*2810*/  FADD.FTZ R226, R226, -R85 ;  /* 0x80000055e2e27221 */ /* 0x000fe40000010000 */
[----:B------:R-:W-:Y:S02]  /*2820*/  FFMA.FTZ R227, R227, R151, R150 ;  /* 0x00000097e3e37223 */ /* 0x000fe40000010096 */
[----:B------:R-:W-:-:S02]  /*2830*/  FADD.FTZ R232, R232, -R229 ;  /* 0x800000e5e8e87221 */ /* 0x000fc40000010000 */
[----:B------:R-:W-:Y:S02]  /*2840*/  FMUL.FTZ R229, R199, R226 ;  /* 0x000000e2c7e57220 */ /* 0x000fe40000410000 */
[----:B0-----:R-:W-:Y:S02]  /*2850*/  FMUL.FTZ R73, R189, R153 ;  /* 0x00000099bd497220 */ /* 0x001fe40000410000 */
[----:B------:R-:W-:Y:S02]  /*2860*/  FADD.FTZ R230, R230, -R227 ;  /* 0x800000e3e6e67221 */ /* 0x000fe40000010000 */
[--C-:B------:R-:W-:Y:S01]  /*2870*/  FFMA.FTZ R237, R78, R151, R150.reuse ;  /* 0x000000974eed7223 */ /* 0x100fe20000010096 */
[----:B------:R-:W-:Y:S01]  /*2880*/  F2FP.PACK_AB R73, R74, R73 ;  /* 0x000000494a49723e */ /* 0x000fe200000000ff */
[----:B------:R-:W-:Y:S02]  /*2890*/  FMUL.FTZ R74, R187, R155 ;  /* 0x0000009bbb4a7220 */ /* 0x000fe40000410000 */
[----:B------:R-:W-:-:S02]  /*28a0*/  FFMA.FTZ R79, R79, R151, R150 ;  /* 0x000000974f4f7223 */ /* 0x000fc40000010096 */
[-CC-:B------:R-:W-:Y:S02]  /*28b0*/  FFMA.FTZ R225, R225, R151.reuse, R150.reuse ;  /* 0x00000097e1e17223 */ /* 0x180fe40000010096 */
[----:B------:R-:W-:Y:S02]  /*28c0*/  FADD.FTZ R84, R84, -R237 ;  /* 0x800000ed54547221 */ /* 0x000fe40000010000 */
[----:B------:R-:W-:Y:S02]  /*28d0*/  FFMA.FTZ R231, R231, R151, R150 ;  /* 0x00000097e7e77223 */ /* 0x000fe40000010096 */
[----:B------:R-:W-:Y:S02]  /*28e0*/  FADD.FTZ R224, R224, -R79 ;  /* 0x8000004fe0e07221 */ /* 0x000fe40000010000 */
[----:B------:R-:W-:Y:S02]  /*28f0*/  FADD.FTZ R78, R228, -R225 ;  /* 0x800000e1e44e7221 */ /* 0x000fe40000010000 */
[----:B------:R-:W-:-:S02]  /*2900*/  FMUL.FTZ R228, R199, R84 ;  /* 0x00000054c7e47220 */ /* 0x000fc40000410000 */
[----:B------:R-:W-:Y:S02]  /*2910*/  FADD.FTZ R234, R234, -R231 ;  /* 0x800000e7eaea7221 */ /* 0x000fe40000010000 */
[C---:B------:R-:W-:Y:S02]  /*2920*/  FMUL.FTZ R231, R199.reuse, R224 ;  /* 0x000000e0c7e77220 */ /* 0x040fe40000410000 */
[C---:B------:R-:W-:Y:S02]  /*2930*/  FMUL.FTZ R225, R199.reuse, R234 ;  /* 0x000000eac7e17220 */ /* 0x040fe40000410000 */
[----:B------:R-:W-:Y:S02]  /*2940*/  FMUL.FTZ R227, R199, R232 ;  /* 0x000000e8c7e37220 */ /* 0x000fe40000410000 */
[-CC-:B------:R-:W-:Y:S02]  /*2950*/  FFMA.FTZ R86, R86, R151.reuse, R150.reuse ;  /* 0x0000009756567223 */ /* 0x180fe40000010096 */
[----:B------:R-:W-:-:S02]  /*2960*/  FFMA.FTZ R88, R88, R151, R150 ;  /* 0x0000009758587223 */ /* 0x000fc40000010096 */
[----:B------:R-:W-:Y:S02]  /*2970*/  FFMA.FTZ R214, R214, R151, R150 ;  /* 0x00000097d6d67223 */ /* 0x000fe40000010096 */
[----:B------:R-:W-:Y:S02]  /*2980*/  FADD.FTZ R86, R87, -R86 ;  /* 0x8000005657567221 */ /* 0x000fe40000010000 */
[----:B------:R-:W-:Y:S02]  /*2990*/  FADD.FTZ R88, R89, -R88 ;  /* 0x8000005859587221 */ /* 0x000fe40000010000 */
[----:B------:R-:W-:Y:S02]  /*29a0*/  FADD.FTZ R214, R215, -R214 ;  /* 0x800000d6d7d67221 */ /* 0x000fe40000010000 */
[C---:B------:R-:W-:Y:S01]  /*29b0*/  FMUL.FTZ R215, R199.reuse, R86 ;  /* 0x00000056c7d77220 */ /* 0x040fe20000410000 */
[----:B------:R-:W-:Y:S01]  /*29c0*/  @P0 HADD2.F32 R86, -RZ, R60.H1_H1 ;  /* 0x3000003cff560230 */ /* 0x000fe20000004100 */
[----:B------:R-:W-:-:S04]  /*29d0*/  FMUL.FTZ R89, R199, R88 ;  /* 0x00000058c7597220 */ /* 0x000fc80000410000 */
[----:B------:R-:W-:Y:S01]  /*29e0*/  @P0 FADD.FTZ R89, R89, R86 ;  /* 0x0000005659590221 */ /* 0x000fe20000010000 */
[----:B------:R-:W-:Y:S01]  /*29f0*/  @P0 HADD2.F32 R86, -RZ, R61.H1_H1 ;  /* 0x3000003dff560230 */ /* 0x000fe20000004100 */
[----:B------:R-:W-:-:S04]  /*2a00*/  FFMA.FTZ R222, R222, R151, R150 ;  /* 0x00000097dede7223 */ /* 0x000fc80000010096 */
[----:B------:R-:W-:Y:S01]  /*2a10*/  FADD.FTZ R222, R223, -R222 ;  /* 0x800000dedfde7221 */ /* 0x000fe20000010000 */
[----:B------:R-:W-:Y:S02]  /*2a20*/  @P0 HADD2.F32 R88, -RZ, R62.H0_H0 ;  /* 0x2000003eff580230 */ /* 0x000fe40000004100 */
[----:B--2---:R-:W-:-:S05]  /*2a30*/  HADD2.F32 R72, -RZ, R80.H0_H0 ;  /* 0x20000050ff487230 */ /* 0x004fca0000004100 */
[-C--:B------:R-:W-:Y:S02]  /*2a40*/  FFMA.FTZ R31, R72, R77.reuse, R31 ;  /* 0x0000004d481f7223 */ /* 0x080fe4000001001f */
[----:B------:R-:W-:Y:S02]  /*2a50*/  FMUL.FTZ R72, R192, R77 ;  /* 0x0000004dc0487220 */ /* 0x000fe40000410000 */
[----:B------:R-:W-:-:S03]  /*2a60*/  FMUL.FTZ R77, R186, R209 ;  /* 0x000000d1ba4d7220 */ /* 0x000fc60000410000 */
[----:B------:R-:W-:Y:S01]  /*2a70*/  F2FP.PACK_AB R72, R75, R72 ;  /* 0x000000484b48723e */ /* 0x000fe200000000ff */
[----:B------:R-:W-:Y:S01]  /*2a80*/  FMUL.FTZ R75, R185, R210 ;  /* 0x000000d2b94b7220 */ /* 0x000fe20000410000 */
[----:B------:R-:W-:-:S04]  /*2a90*/  F2FP.PACK_AB R74, R77, R74 ;  /* 0x0000004a4d4a723e */ /* 0x000fc800000000ff */
[----:B------:R-:W-:Y:S01]  /*2aa0*/  F2FP.PACK_AB R75, R76, R75 ;  /* 0x0000004b4c4b723e */ /* 0x000fe200000000ff */
[----:B------:R-:W-:-:S05]  /*2ab0*/  IMAD.WIDE.U32 R76, R174, R236, c[0x0][0x248] ;  /* 0x00009200ae4c7625 */ /* 0x000fca00078e00ec */
[----:B------:R0:W-:Y:S02]  /*2ac0*/  STG.E.128 [R76.64], R72 ;  /* 0x000000484c007986 */ /* 0x0001e4000c101d04 */
[----:B0-----:R-:W-:Y:S01]  /*2ad0*/  @P0 HADD2.F32 R72, -RZ, R57.H0_H0 ;  /* 0x20000039ff480230 */ /* 0x001fe20000004100 */
[----:B------:R-:W-:Y:S01]  /*2ae0*/  FMUL.FTZ R75, R199, R230 ;  /* 0x000000e6c74b7220 */ /* 0x000fe20000410000 */
[----:B------:R-:W-:Y:S01]  /*2af0*/  @P0 HADD2.F32 R73, -RZ, R56.H0_H0 ;  /* 0x20000038ff490230 */ /* 0x000fe20000004100 */
[----:B------:R-:W-:Y:S02]  /*2b00*/  FFMA.FTZ R74, R233, R151, R150 ;  /* 0x00000097e94a7223 */ /* 0x000fe40000010096 */
[----:B------:R-:W-:Y:S01]  /*2b10*/  @P0 FADD.FTZ R229, R229, R72 ;  /* 0x00000048e5e50221 */ /* 0x000fe20000010000 */
[----:B------:R-:W-:Y:S01]  /*2b20*/  @P0 HADD2.F32 R72, -RZ, R58.H0_H0 ;  /* 0x2000003aff480230 */ /* 0x000fe20000004100 */
[----:B------:R-:W-:Y:S02]  /*2b30*/  @P0 FADD.FTZ R228, R228, R73 ;  /* 0x00000049e4e40221 */ /* 0x000fe40000010000 */
[----:B------:R-:W-:-:S02]  /*2b40*/  FMUL.FTZ R230, R199, R78 ;  /* 0x0000004ec7e67220 */ /* 0x000fc40000410000 */
[----:B------:R-:W-:Y:S01]  /*2b50*/  @P0 FADD.FTZ R75, R75, R72 ;  /* 0x000000484b4b0221 */ /* 0x000fe20000010000 */
[----:B------:R-:W-:Y:S01]  /*2b60*/  @P1 F2FP.PACK_AB R73, RZ, R228 ;  /* 0x000000e4ff49123e */ /* 0x000fe200000000ff */
[----:B------:R-:W-:Y:S01]  /*2b70*/  FADD.FTZ R72, R235, -R74 ;  /* 0x8000004aeb487221 */ /* 0x000fe20000010000 */
[----:B------:R-:W-:Y:S02]  /*2b80*/  @P1 F2FP.PACK_AB R74, RZ, R229 ;  /* 0x000000e5ff4a123e */ /* 0x000fe400000000ff */
[----:B------:R-:W-:Y:S01]  /*2b90*/  @P1 F2FP.PACK_AB R76, RZ, R75 ;  /* 0x0000004bff4c123e */ /* 0x000fe200000000ff */
[----:B------:R-:W-:Y:S01]  /*2ba0*/  FMUL.FTZ R85, R199, R72 ;  /* 0x00000048c7557220 */ /* 0x000fe20000410000 */
[----:B------:R-:W-:Y:S01]  /*2bb0*/  @P1 PRMT R69, R74, 0x7610, R69 ;  /* 0x000076104a451816 */ /* 0x000fe20000000045 */
[----:B------:R-:W-:Y:S01]  /*2bc0*/  @P0 HADD2.F32 R74, -RZ, R56.H1_H1 ;  /* 0x30000038ff4a0230 */ /* 0x000fe20000004100 */
[----:B------:R-:W-:Y:S01]  /*2bd0*/  @P1 PRMT R68, R73, 0x7610, R68 ;  /* 0x0000761049441816 */ /* 0x000fe20000000044 */
[----:B------:R-:W-:Y:S01]  /*2be0*/  @P0 HADD2.F32 R73, -RZ, R57.H1_H1 ;  /* 0x30000039ff490230 */ /* 0x000fe20000004100 */
[----:B------:R-:W-:Y:S01]  /*2bf0*/  @P1 PRMT R70, R76, 0x7610, R70 ;  /* 0x000076104c461816 */ /* 0x000fe20000000046 */
[----:B------:R-:W-:Y:S01]  /*2c00*/  @P0 HADD2.F32 R72, -RZ, R58.H1_H1 ;  /* 0x3000003aff480230 */ /* 0x000fe20000004100 */
[----:B------:R-:W-:Y:S01]  /*2c10*/  @P0 FADD.FTZ R231, R231, R74 ;  /* 0x0000004ae7e70221 */ /* 0x000fe20000010000 */
[----:B------:R-:W-:Y:S01]  /*2c20*/  @P0 HADD2.F32 R74, -RZ, R59.H0_H0 ;  /* 0x2000003bff4a0230 */ /* 0x000fe20000004100 */
[----:B------:R-:W-:-:S02]  /*2c30*/  @P0 FADD.FTZ R230, R230, R73 ;  /* 0x00000049e6e60221 */ /* 0x000fc40000010000 */
[----:B------:R-:W-:Y:S01]  /*2c40*/  @P0 FADD.FTZ R227, R227, R72 ;  /* 0x00000048e3e30221 */ /* 0x000fe20000010000 */
[----:B------:R-:W-:Y:S01]  /*2c50*/  @P1 F2FP.PACK_AB R72, RZ, R231 ;  /* 0x000000e7ff48123e */ /* 0x000fe200000000ff */
[----:B------:R-:W-:Y:S01]  /*2c60*/  @P0 FADD.FTZ R225, R225, R74 ;  /* 0x0000004ae1e10221 */ /* 0x000fe20000010000 */
[----:B------:R-:W-:Y:S01]  /*2c70*/  @P0 HADD2.F32 R74, -RZ, R59.H1_H1 ;  /* 0x3000003bff4a0230 */ /* 0x000fe20000004100 */
[----:B------:R-:W-:Y:S01]  /*2c80*/  @P1 F2FP.PACK_AB R73, RZ, R230 ;  /* 0x000000e6ff49123e */ /* 0x000fe200000000ff */
[-C--:B------:R-:W-:Y:S01]  /*2c90*/  FMUL.FTZ R224, R75, R200.reuse ;  /* 0x000000c84be07220 */ /* 0x080fe20000410000 */
[----:B------:R-:W-:Y:S02]  /*2ca0*/  @P1 PRMT R68, R68, 0x5410, R72 ;  /* 0x0000541044441816 */ /* 0x000fe40000000048 */
[----:B------:R-:W-:Y:S01]  /*2cb0*/  @P0 FADD.FTZ R85, R85, R74 ;  /* 0x0000004a55550221 */ /* 0x000fe20000010000 */
[----:B------:R-:W-:Y:S01]  /*2cc0*/  @P1 F2FP.PACK_AB R76, RZ, R225 ;  /* 0x000000e1ff4c123e */ /* 0x000fe200000000ff */
[----:B------:R-:W-:Y:S01]  /*2cd0*/  FMUL.FTZ R225, R225, R200 ;  /* 0x000000c8e1e17220 */ /* 0x000fe20000410000 */
[----:B------:R-:W-:-:S02]  /*2ce0*/  @P1 F2FP.PACK_AB R74, RZ, R227 ;  /* 0x000000e3ff4a123e */ /* 0x000fc400000000ff */
[----:B------:R-:W-:Y:S02]  /*2cf0*/  @P1 F2FP.PACK_AB R77, RZ, R85 ;  /* 0x00000055ff4d123e */ /* 0x000fe400000000ff */
[----:B------:R-:W-:Y:S01]  /*2d00*/  @P1 PRMT R71, R76, 0x7610, R71 ;  /* 0x000076104c471816 */ /* 0x000fe20000000047 */
[----:B------:R-:W-:Y:S01]  /*2d10*/  FMUL.FTZ R226, R85, R200 ;  /* 0x000000c855e27220 */ /* 0x000fe20000410000 */
[----:B------:R-:W-:Y:S01]  /*2d20*/  @P1 PRMT R69, R69, 0x5410, R73 ;  /* 0x0000541045451816 */ /* 0x000fe20000000049 */
[-C--:B------:R-:W-:Y:S01]  /*2d30*/  @P1 IMAD.WIDE.U32 R72, R202, R236.reuse, c[0x0][0x258] ;  /* 0x00009600ca481625 */ /* 0x080fe200078e00ec */
[----:B------:R-:W-:Y:S02]  /*2d40*/  @P1 PRMT R71, R71, 0x5410, R77 ;  /* 0x0000541047471816 */ /* 0x000fe4000000004d */
[----:B------:R-:W-:Y:S01]  /*2d50*/  @P1 PRMT R70, R70, 0x5410, R74 ;  /* 0x0000541046461816 */ /* 0x000fe2000000004a */
[----:B------:R-:W-:-:S04]  /*2d60*/  IMAD.WIDE.U32 R76, R202, R236, c[0x0][0x170] ;  /* 0x00005c00ca4c7625 */ /* 0x000fc800078e00ec */
[----:B------:R-:W-:Y:S02]  /*2d70*/  FMUL.FTZ R227, R227, R200 ;  /* 0x000000c8e3e37220 */ /* 0x000fe40000410000 */
[----:B------:R-:W-:Y:S01]  /*2d80*/  FMUL.FTZ R75, R176, R225 ;  /* 0x000000e1b04b7220 */ /* 0x000fe20000410000 */
[----:B------:R-:W2:Y:S01]  /*2d90*/  LDG.E.128 R76, [R76.64] ;  /* 0x000000044c4c7981 */ /* 0x000ea2000c1e1d00 */
[----:B------:R-:W-:Y:S02]  /*2da0*/  FMUL.FTZ R84, R175, R226 ;  /* 0x000000e2af547220 */ /* 0x000fe40000410000 */
[-C--:B------:R-:W-:Y:S01]  /*2db0*/  FMUL.FTZ R228, R228, R200.reuse ;  /* 0x000000c8e4e47220 */ /* 0x080fe20000410000 */
[----:B------:R0:W-:Y:S01]  /*2dc0*/  @P1 STG.E.128 [R72.64], R68 ;  /* 0x0000004448001986 */ /* 0x0001e2000c101d04 */
[----:B------:R-:W-:Y:S01]  /*2dd0*/  FMUL.FTZ R231, R231, R200 ;  /* 0x000000c8e7e77220 */ /* 0x000fe20000410000 */
[----:B------:R-:W-:Y:S01]  /*2de0*/  F2FP.PACK_AB R75, R84, R75 ;  /* 0x0000004b544b723e */ /* 0x000fe200000000ff */
[----:B------:R-:W-:-:S02]  /*2df0*/  FMUL.FTZ R74, R179, R224 ;  /* 0x000000e0b34a7220 */ /* 0x000fc40000410000 */
[----:B------:R-:W-:Y:S02]  /*2e00*/  FMUL.FTZ R85, R177, R227 ;  /* 0x000000e3b1557220 */ /* 0x000fe40000410000 */
[-C--:B------:R-:W-:Y:S02]  /*2e10*/  FMUL.FTZ R229, R229, R200.reuse ;  /* 0x000000c8e5e57220 */ /* 0x080fe40000410000 */
[----:B------:R-:W-:Y:S01]  /*2e20*/  FMUL.FTZ R230, R230, R200 ;  /* 0x000000c8e6e67220 */ /* 0x000fe20000410000 */
[----:B------:R-:W-:Y:S01]  /*2e30*/  F2FP.PACK_AB R74, R85, R74 ;  /* 0x0000004a554a723e */ /* 0x000fe200000000ff */
[----:B------:R-:W-:Y:S02]  /*2e40*/  FMUL.FTZ R84, R182, R231 ;  /* 0x000000e7b6547220 */ /* 0x000fe40000410000 */
[----:B------:R-:W-:Y:S02]  /*2e50*/  FMUL.FTZ R85, R180, R230 ;  /* 0x000000e6b4557220 */ /* 0x000fe40000410000 */
[----:B0-----:R-:W-:-:S02]  /*2e60*/  FMUL.FTZ R72, R183, R228 ;  /* 0x000000e4b7487220 */ /* 0x001fc40000410000 */
[----:B------:R-:W-:-:S03]  /*2e70*/  FMUL.FTZ R73, R181, R229 ;  /* 0x000000e5b5497220 */ /* 0x000fc60000410000 */
[----:B------:R-:W-:Y:S02]  /*2e80*/  F2FP.PACK_AB R72, R84, R72 ;  /* 0x000000485448723e */ /* 0x000fe400000000ff */
[C---:B------:R-:W-:Y:S02]  /*2e90*/  LEA R84, P2, R202.reuse, c[0x0][0x248], 0x4 ;  /* 0x00009200ca547a11 */ /* 0x040fe400078420ff */
[----:B------:R-:W-:Y:S02]  /*2ea0*/  F2FP.PACK_AB R73, R85, R73 ;  /* 0x000000495549723e */ /* 0x000fe400000000ff */
[----:B------:R-:W-:Y:S01]  /*2eb0*/  LEA.HI.X R85, R202, c[0x0][0x24c], RZ, 0x4, P2 ;  /* 0x00009300ca557a11 */ /* 0x000fe200010f24ff */
[-CC-:B------:R-:W-:Y:S02]  /*2ec0*/  FFMA.FTZ R202, R212, R151.reuse, R150.reuse ;  /* 0x00000097d4ca7223 */ /* 0x180fe40000010096 */
[----:B------:R-:W-:Y:S02]  /*2ed0*/  FFMA.FTZ R212, R216, R151, R150 ;  /* 0x00000097d8d47223 */ /* 0x000fe40000010096 */
[----:B------:R0:W-:Y:S01]  /*2ee0*/  STG.E.128 [R84.64], R72 ;  /* 0x0000004854007986 */ /* 0x0001e2000c101d04 */
[----:B------:R-:W-:-:S02]  /*2ef0*/  FADD.FTZ R202, R213, -R202 ;  /* 0x800000cad5ca7221 */ /* 0x000fc40000010000 */
[----:B------:R-:W-:Y:S02]  /*2f00*/  FADD.FTZ R212, R217, -R212 ;  /* 0x800000d4d9d47221 */ /* 0x000fe40000010000 */
[C---:B------:R-:W-:Y:S02]  /*2f10*/  FMUL.FTZ R217, R199.reuse, R214 ;  /* 0x000000d6c7d97220 */ /* 0x040fe40000410000 */
[----:B------:R-:W-:Y:S02]  /*2f20*/  FMUL.FTZ R213, R199, R212 ;  /* 0x000000d4c7d57220 */ /* 0x000fe40000410000 */
[----:B------:R-:W-:Y:S01]  /*2f30*/  @P0 FADD.FTZ R217, R217, R86 ;  /* 0x00000056d9d90221 */ /* 0x000fe20000010000 */
[----:B------:R-:W-:Y:S01]  /*2f40*/  @P0 HADD2.F32 R86, -RZ, R63.H0_H0 ;  /* 0x2000003fff560230 */ /* 0x000fe20000004100 */
[----:B------:R-:W-:Y:S02]  /*2f50*/  @P0 FADD.FTZ R213, R213, R88 ;  /* 0x00000058d5d50221 */ /* 0x000fe40000010000 */
[-CC-:B0-----:R-:W-:Y:S01]  /*2f60*/  FFMA.FTZ R74, R220, R151.reuse, R150.reuse ;  /* 0x00000097dc4a7223 */ /* 0x181fe20000010096 */
[----:B------:R-:W-:Y:S01]  /*2f70*/  @P0 HADD2.F32 R84, -RZ, R60.H0_H0 ;  /* 0x2000003cff540230 */ /* 0x000fe20000004100 */
[----:B------:R-:W-:Y:S01]  /*2f80*/  FFMA.FTZ R72, R218, R151, R150 ;  /* 0x00000097da487223 */ /* 0x000fe20000010096 */
[----:B------:R-:W-:Y:S01]  /*2f90*/  @P1 F2FP.PACK_AB R85, RZ, R217 ;  /* 0x000000d9ff55123e */ /* 0x000fe200000000ff */
[----:B------:R-:W-:-:S02]  /*2fa0*/  FADD.FTZ R74, R221, -R74 ;  /* 0x8000004add4a7221 */ /* 0x000fc40000010000 */
[----:B------:R-:W-:Y:S01]  /*2fb0*/  @P0 FADD.FTZ R215, R215, R84 ;  /* 0x00000054d7d70221 */ /* 0x000fe20000010000 */
[----:B------:R-:W-:Y:S01]  /*2fc0*/  @P0 HADD2.F32 R84, -RZ, R61.H0_H0 ;  /* 0x2000003dff540230 */ /* 0x000fe20000004100 */
[----:B------:R-:W-:Y:S02]  /*2fd0*/  FADD.FTZ R72, R219, -R72 ;  /* 0x80000048db487221 */ /* 0x000fe40000010000 */
[C---:B------:R-:W-:Y:S02]  /*2fe0*/  FMUL.FTZ R219, R199.reuse, R202 ;  /* 0x000000cac7db7220 */ /* 0x040fe40000410000 */
[C---:B------:R-:W-:Y:S01]  /*2ff0*/  FMUL.FTZ R223, R199.reuse, R74 ;  /* 0x0000004ac7df7220 */ /* 0x040fe20000410000 */
[----:B------:R-:W-:Y:S01]  /*3000*/  @P0 HADD2.F32 R74, -RZ, R63.H1_H1 ;  /* 0x3000003fff4a0230 */ /* 0x000fe20000004100 */
[----:B------:R-:W-:Y:S01]  /*3010*/  FMUL.FTZ R87, R199, R72 ;  /* 0x00000048c7577220 */ /* 0x000fe20000410000 */
[----:B------:R-:W-:Y:S01]  /*3020*/  @P1 F2FP.PACK_AB R72, RZ, R215 ;  /* 0x000000d7ff48123e */ /* 0x000fe200000000ff */
[----:B------:R-:W-:Y:S01]  /*3030*/  @P0 FADD.FTZ R219, R219, R84 ;  /* 0x00000054dbdb0221 */ /* 0x000fe20000010000 */
[----:B------:R-:W-:Y:S01]  /*3040*/  @P0 HADD2.F32 R84, -RZ, R62.H1_H1 ;  /* 0x3000003eff540230 */ /* 0x000fe20000004100 */
[----:B------:R-:W-:Y:S01]  /*3050*/  @P0 FADD.FTZ R223, R223, R86 ;  /* 0x00000056dfdf0221 */ /* 0x000fe20000010000 */
[----:B------:R-:W-:Y:S01]  /*3060*/  @P1 PRMT R68, R72, 0x7610, R68 ;  /* 0x0000761048441816 */ /* 0x000fe20000000044 */
[----:B------:R-:W-:Y:S01]  /*3070*/  FMUL.FTZ R221, R199, R222 ;  /* 0x000000dec7dd7220 */ /* 0x000fe20000410000 */
[----:B------:R-:W-:Y:S01]  /*3080*/  @P1 F2FP.PACK_AB R73, RZ, R219 ;  /* 0x000000dbff49123e */ /* 0x000fe200000000ff */
[----:B------:R-:W-:Y:S01]  /*3090*/  @P0 FADD.FTZ R87, R87, R84 ;  /* 0x0000005457570221 */ /* 0x000fe20000010000 */
[----:B------:R-:W-:Y:S01]  /*30a0*/  @P1 F2FP.PACK_AB R72, RZ, R223 ;  /* 0x000000dfff48123e */ /* 0x000fe200000000ff */
[----:B------:R-:W-:Y:S01]  /*30b0*/  @P0 FADD.FTZ R221, R221, R74 ;  /* 0x0000004adddd0221 */ /* 0x000fe20000010000 */
[----:B------:R-:W-:-:S02]  /*30c0*/  @P1 PRMT R69, R73, 0x7610, R69 ;  /* 0x0000761049451816 */ /* 0x000fc40000000045 */
[----:B------:R-:W-:Y:S01]  /*30d0*/  @P1 PRMT R71, R72, 0x7610, R71 ;  /* 0x0000761048471816 */ /* 0x000fe20000000047 */
[----:B------:R-:W-:Y:S01]  /*30e0*/  IMAD.WIDE.U32 R72, R190, R236, c[0x0][0x170] ;  /* 0x00005c00be487625 */ /* 0x000fe200078e00ec */
[----:B------:R-:W-:Y:S02]  /*30f0*/  @P1 F2FP.PACK_AB R74, RZ, R213 ;  /* 0x000000d5ff4a123e */ /* 0x000fe400000000ff */
[----:B------:R-:W-:Y:S02]  /*3100*/  @P1 F2FP.PACK_AB R84, RZ, R89 ;  /* 0x00000059ff54123e */ /* 0x000fe400000000ff */
[----:B------:R-:W-:Y:S02]  /*3110*/  @P1 PRMT R70, R74, 0x7610, R70 ;  /* 0x000076104a461816 */ /* 0x000fe40000000046 */
[----:B------:R-:W3:Y:S01]  /*3120*/  LDG.E.128 R72, [R72.64] ;  /* 0x0000000448487981 */ /* 0x000ee2000c1e1d00 */
[----:B------:R-:W-:Y:S01]  /*3130*/  @P1 F2FP.PACK_AB R88, RZ, R221 ;  /* 0x000000ddff58123e */ /* 0x000fe200000000ff */
[-C--:B------:R-:W-:Y:S01]  /*3140*/  FMUL.FTZ R202, R213, R200.reuse ;  /* 0x000000c8d5ca7220 */ /* 0x080fe20000410000 */
[----:B------:R-:W-:Y:S01]  /*3150*/  @P1 F2FP.PACK_AB R86, RZ, R87 ;  /* 0x00000057ff56123e */ /* 0x000fe200000000ff */
[----:B------:R-:W-:-:S02]  /*3160*/  FMUL.FTZ R212, R223, R200 ;  /* 0x000000c8dfd47220 */ /* 0x000fc40000410000 */
[-C--:B------:R-:W-:Y:S01]  /*3170*/  FMUL.FTZ R213, R221, R200.reuse ;  /* 0x000000c8ddd57220 */ /* 0x080fe20000410000 */
        /* <DEDUP_REMOVED lines=8> */
[-C--:B------:R-:W-:Y:S02]  /*3200*/  FMUL.FTZ R216, R219, R200.reuse ;  /* 0x000000c8dbd87220 */ /* 0x080fe40000410000 */
[-C--:B------:R-:W-:Y:S01]  /*3210*/  FMUL.FTZ R217, R217, R200.reuse ;  /* 0x000000c8d9d97220 */ /* 0x080fe20000410000 */
[----:B------:R0:W-:Y:S01]  /*3220*/  @P1 STG.E.128 [R84.64], R68 ;  /* 0x0000004454001986 */ /* 0x0001e2000c101d04 */
[----:B------:R-:W-:Y:S01]  /*3230*/  F2FP.PACK_AB R87, R88, R87 ;  /* 0x000000575857723e */ /* 0x000fe200000000ff */
[-C--:B------:R-:W-:Y:S02]  /*3240*/  FMUL.FTZ R215, R215, R200.reuse ;  /* 0x000000c8d7d77220 */ /* 0x080fe40000410000 */
[----:B------:R-:W-:Y:S02]  /*3250*/  FMUL.FTZ R218, R89, R200 ;  /* 0x000000c859da7220 */ /* 0x000fe40000410000 */
[----:B------:R-:W-:Y:S02]  /*3260*/  FMUL.FTZ R88, R136, R217 ;  /* 0x000000d988587220 */ /* 0x000fe40000410000 */
[----:B------:R-:W-:-:S02]  /*3270*/  FMUL.FTZ R89, R134, R218 ;  /* 0x000000da86597220 */ /* 0x000fc40000410000 */
[----:B------:R-:W-:Y:S02]  /*3280*/  FMUL.FTZ R86, R137, R202 ;  /* 0x000000ca89567220 */ /* 0x000fe40000410000 */
[----:B------:R-:W-:Y:S02]  /*3290*/  FMUL.FTZ R221, R138, R214 ;  /* 0x000000d68add7220 */ /* 0x000fe40000410000 */
[----:B0-----:R-:W-:Y:S02]  /*32a0*/  FMUL.FTZ R85, R135, R216 ;  /* 0x000000d887557220 */ /* 0x001fe40000410000 */
[----:B------:R-:W-:-:S03]  /*32b0*/  FMUL.FTZ R84, R133, R215 ;  /* 0x000000d785547220 */ /* 0x000fc60000410000 */
[----:B------:R-:W-:Y:S02]  /*32c0*/  F2FP.PACK_AB R85, R88, R85 ;  /* 0x000000555855723e */ /* 0x000fe400000000ff */
[C---:B------:R-:W-:Y:S02]  /*32d0*/  LEA R88, P2, R190.reuse, c[0x0][0x248], 0x4 ;  /* 0x00009200be587a11 */ /* 0x040fe400078420ff */
[----:B------:R-:W-:Y:S02]  /*32e0*/  F2FP.PACK_AB R84, R89, R84 ;  /* 0x000000545954723e */ /* 0x000fe400000000ff */
[----:B------:R-:W-:Y:S02]  /*32f0*/  F2FP.PACK_AB R86, R221, R86 ;  /* 0x00000056dd56723e */ /* 0x000fe400000000ff */
[----:B------:R-:W-:-:S05]  /*3300*/  LEA.HI.X R89, R190, c[0x0][0x24c], RZ, 0x4, P2 ;  /* 0x00009300be597a11 */ /* 0x000fca00010f24ff */
[----:B------:R0:W-:Y:S02]  /*3310*/  STG.E.128 [R88.64], R84 ;  /* 0x0000005458007986 */ /* 0x0001e4000c101d04 */
[----:B0-----:R-:W-:-:S06]  /*3320*/  IMAD.WIDE.U32 R84, R178, R236, c[0x0][0x170] ;  /* 0x00005c00b2547625 */ /* 0x001fcc00078e00ec */
[----:B------:R-:W4:Y:S01]  /*3330*/  LDG.E.128 R84, [R84.64] ;  /* 0x0000000454547981 */ /* 0x000f22000c1e1d00 */
[-CC-:B------:R-:W-:Y:S02]  /*3340*/  FFMA.FTZ R102, R102, R151.reuse, R150.reuse ;  /* 0x0000009766667223 */ /* 0x180fe40000010096 */
[-CC-:B------:R-:W-:Y:S02]  /*3350*/  FFMA.FTZ R90, R90, R151.reuse, R150.reuse ;  /* 0x000000975a5a7223 */ /* 0x180fe40000010096 */
[-C--:B------:R-:W-:Y:S02]  /*3360*/  FFMA.FTZ R100, R100, R151.reuse, R150 ;  /* 0x0000009764647223 */ /* 0x080fe40000010096 */
[----:B------:R-:W-:Y:S01]  /*3370*/  FADD.FTZ R102, R103, -R102 ;  /* 0x8000006667667221 */ /* 0x000fe20000010000 */
[----:B------:R-:W-:Y:S01]  /*3380*/  HADD2.F32 R103, -RZ, R80.H1_H1 ;  /* 0x30000050ff677230 */ /* 0x000fe20000004100 */
[----:B------:R-:W-:Y:S01]  /*3390*/  FADD.FTZ R90, R91, -R90 ;  /* 0x8000005a5b5a7221 */ /* 0x000fe20000010000 */
[----:B------:R-:W-:Y:S01]  /*33a0*/  HADD2.F32 R80, -RZ, R81.H0_H0 ;  /* 0x20000051ff507230 */ /* 0x000fe20000004100 */
[----:B------:R-:W-:Y:S01]  /*33b0*/  FFMA.FTZ R98, R98, R151, R150 ;  /* 0x0000009762627223 */ /* 0x000fe20000010096 */
[----:B------:R-:W-:Y:S01]  /*33c0*/  @P0 HADD2.F32 R88, -RZ, R64.H0_H0 ;  /* 0x20000040ff580230 */ /* 0x000fe20000004100 */
[----:B------:R-:W-:-:S02]  /*33d0*/  FADD.FTZ R100, R101, -R100 ;  /* 0x8000006465647221 */ /* 0x000fc40000010000 */
[----:B------:R-:W-:Y:S02]  /*33e0*/  FMUL.FTZ R101, R199, R90 ;  /* 0x0000005ac7657220 */ /* 0x000fe40000410000 */
[-CC-:B------:R-:W-:Y:S02]  /*33f0*/  FFMA.FTZ R94, R94, R151.reuse, R150.reuse ;  /* 0x000000975e5e7223 */ /* 0x180fe40000010096 */
[----:B------:R-:W-:Y:S02]  /*3400*/  FFMA.FTZ R92, R92, R151, R150 ;  /* 0x000000975c5c7223 */ /* 0x000fe40000010096 */
[----:B------:R-:W-:Y:S02]  /*3410*/  FADD.FTZ R98, R99, -R98 ;  /* 0x8000006263627221 */ /* 0x000fe40000010000 */
[----:B------:R-:W-:Y:S01]  /*3420*/  FFMA.FTZ R29, R80, R153, R29 ;  /* 0x00000099501d7223 */ /* 0x000fe2000001001d */
[--C-:B------:R-:W-:Y:S01]  /*3430*/  HADD2.F32 R80, -RZ, R82.reuse.H0_H0 ;  /* 0x20000052ff507230 */ /* 0x100fe20000004100 */
[----:B------:R-:W-:Y:S01]  /*3440*/  @P0 FADD.FTZ R101, R101, R88 ;  /* 0x0000005865650221 */ /* 0x000fe20000010000 */
[----:B------:R-:W-:Y:S01]  /*3450*/  HADD2.F32 R82, -RZ, R82.H1_H1 ;  /* 0x30000052ff527230 */ /* 0x000fe20000004100 */
[----:B------:R-:W-:Y:S01]  /*3460*/  FADD.FTZ R94, R95, -R94 ;  /* 0x8000005e5f5e7221 */ /* 0x000fe20000010000 */
[----:B------:R-:W-:Y:S01]  /*3470*/  MOV R89, c[0x0][0x160] ;  /* 0x0000580000597a02 */ /* 0x000fe20000000f00 */
[----:B------:R-:W-:Y:S01]  /*3480*/  @P0 HADD2.F32 R88, -RZ, R66.H0_H0 ;  /* 0x20000042ff580230 */ /* 0x000fe20000004100 */
[----:B------:R-:W-:-:S02]  /*3490*/  FADD.FTZ R92, R93, -R92 ;  /* 0x8000005c5d5c7221 */ /* 0x000fc40000010000 */
[----:B------:R-:W-:Y:S01]  /*34a0*/  FMUL.FTZ R95, R199, R98 ;  /* 0x00000062c75f7220 */ /* 0x000fe20000410000 */
[----:B------:R-:W-:Y:S01]  /*34b0*/  LEA R132, R89, R132, 0x2 ;  /* 0x0000008459847211 */ /* 0x000fe200078e10ff */
[----:B------:R-:W-:Y:S02]  /*34c0*/  FFMA.FTZ R96, R96, R151, R150 ;  /* 0x0000009760607223 */ /* 0x000fe40000010096 */
[----:B------:R-:W-:Y:S02]  /*34d0*/  FFMA.FTZ R28, R82, R209, R28 ;  /* 0x000000d1521c7223 */ /* 0x000fe4000001001c */
[----:B------:R-:W-:Y:S01]  /*34e0*/  FMUL.FTZ R89, R199, R92 ;  /* 0x0000005cc7597220 */ /* 0x000fe20000410000 */
[----:B------:R-:W-:Y:S01]  /*34f0*/  @P0 HADD2.F32 R92, -RZ, R65.H0_H0 ;  /* 0x20000041ff5c0230 */ /* 0x000fe20000004100 */
[----:B------:R-:W-:Y:S01]  /*3500*/  @P0 FADD.FTZ R95, R95, R88 ;  /* 0x000000585f5f0221 */ /* 0x000fe20000010000 */
[----:B------:R-:W-:Y:S01]  /*3510*/  HADD2.F32 R88, -RZ, R83.H0_H0 ;  /* 0x20000053ff587230 */ /* 0x000fe20000004100 */
[----:B------:R-:W-:Y:S01]  /*3520*/  FADD.FTZ R96, R97, -R96 ;  /* 0x8000006061607221 */ /* 0x000fe20000010000 */
[----:B------:R-:W-:Y:S01]  /*3530*/  HADD2.F32 R81, -RZ, R81.H1_H1 ;  /* 0x30000051ff517230 */ /* 0x000fe20000004100 */
[----:B------:R-:W-:Y:S01]  /*3540*/  FMUL.FTZ R99, R199, R94 ;  /* 0x0000005ec7637220 */ /* 0x000fe20000410000 */
[----:B------:R-:W-:Y:S01]  /*3550*/  @P0 HADD2.F32 R90, -RZ, R64.H1_H1 ;  /* 0x30000040ff5a0230 */ /* 0x000fe20000004100 */
[----:B------:R-:W-:Y:S01]  /*3560*/  FFMA.FTZ R27, R80, R155, R27 ;  /* 0x0000009b501b7223 */ /* 0x000fe2000001001b */
[----:B------:R-:W-:Y:S01]  /*3570*/  @P0 HADD2.F32 R94, -RZ, R65.H1_H1 ;  /* 0x30000041ff5e0230 */ /* 0x000fe20000004100 */
[----:B------:R-:W-:-:S02]  /*3580*/  FFMA.FTZ R148, R148, R151, R150 ;  /* 0x0000009794947223 */ /* 0x000fc40000010096 */
[----:B------:R-:W-:Y:S02]  /*3590*/  FMUL.FTZ R97, R199, R96 ;  /* 0x00000060c7617220 */ /* 0x000fe40000410000 */
[----:B------:R-:W-:Y:S01]  /*35a0*/  @P0 FADD.FTZ R99, R99, R92 ;  /* 0x0000005c63630221 */ /* 0x000fe20000010000 */
[----:B------:R-:W-:Y:S01]  /*35b0*/  @P0 HADD2.F32 R92, -RZ, R67.H0_H0 ;  /* 0x20000043ff5c0230 */ /* 0x000fe20000004100 */
[----:B------:R-:W-:Y:S02]  /*35c0*/  FFMA.FTZ R25, R88, R210, R25 ;  /* 0x000000d258197223 */ /* 0x000fe40000010019 */
[----:B------:R-:W-:Y:S02]  /*35d0*/  FFMA.FTZ R30, R81, R154, R30 ;  /* 0x0000009a511e7223 */ /* 0x000fe4000001001e */
[----:B------:R-:W-:Y:S02]  /*35e0*/  FADD.FTZ R148, R149, -R148 ;  /* 0x8000009495947221 */ /* 0x000fe40000010000 */
[----:B------:R-:W-:-:S02]  /*35f0*/  FMUL.FTZ R91, R199, R102 ;  /* 0x00000066c75b7220 */ /* 0x000fc40000410000 */
[----:B------:R-:W-:Y:S01]  /*3600*/  @P0 FADD.FTZ R89, R89, R90 ;  /* 0x0000005a59590221 */ /* 0x000fe20000010000 */
[----:B------:R-:W-:Y:S01]  /*3610*/  @P0 HADD2.F32 R90, -RZ, R66.H1_H1 ;  /* 0x30000042ff5a0230 */ /* 0x000fe20000004100 */
[----:B------:R-:W-:Y:S01]  /*3620*/  @P0 FADD.FTZ R97, R97, R94 ;  /* 0x0000005e61610221 */ /* 0x000fe20000010000 */
[----:B------:R-:W-:Y:S01]  /*3630*/  @P0 HADD2.F32 R94, -RZ, R67.H1_H1 ;  /* 0x30000043ff5e0230 */ /* 0x000fe20000004100 */
[C---:B------:R-:W-:Y:S01]  /*3640*/  FMUL.FTZ R93, R199.reuse, R100 ;  /* 0x00000064c75d7220 */ /* 0x040fe20000410000 */
[----:B------:R-:W-:Y:S01]  /*3650*/  HADD2.F32 R83, -RZ, R83.H1_H1 ;  /* 0x30000053ff537230 */ /* 0x000fe20000004100 */
[----:B------:R-:W-:Y:S02]  /*3660*/  FMUL.FTZ R199, R199, R148 ;  /* 0x00000094c7c77220 */ /* 0x000fe40000410000 */
[----:B------:R-:W-:Y:S02]  /*3670*/  @P0 FADD.FTZ R91, R91, R92 ;  /* 0x0000005c5b5b0221 */ /* 0x000fe40000010000 */
[----:B------:R-:W-:-:S02]  /*3680*/  @P0 FADD.FTZ R93, R93, R90 ;  /* 0x0000005a5d5d0221 */ /* 0x000fc40000010000 */
[----:B------:R-:W-:Y:S02]  /*3690*/  @P0 FADD.FTZ R199, R199, R94 ;  /* 0x0000005ec7c70221 */ /* 0x000fe40000010000 */
[----:B------:R-:W-:Y:S01]  /*36a0*/  FFMA.FTZ R26, R83, R211, R26 ;  /* 0x000000d3531a7223 */ /* 0x000fe2000001001a */
[----:B------:R-:W-:Y:S01]  /*36b0*/  @P1 F2FP.PACK_AB R83, RZ, R91 ;  /* 0x0000005bff53123e */ /* 0x000fe200000000ff */
[-C--:B------:R-:W-:Y:S02]  /*36c0*/  FMUL.FTZ R94, R91, R200.reuse ;  /* 0x000000c85b5e7220 */ /* 0x080fe40000410000 */
[----:B------:R-:W-:Y:S01]  /*36d0*/  FMUL.FTZ R92, R95, R200 ;  /* 0x000000c85f5c7220 */ /* 0x000fe20000410000 */
[----:B------:R-:W-:Y:S01]  /*36e0*/  @P1 PRMT R71, R83, 0x7610, R71 ;  /* 0x0000761053471816 */ /* 0x000fe20000000047 */
[--C-:B--2---:R-:W-:Y:S02]  /*36f0*/  HADD2.F32 R82, -RZ, R77.reuse.H0_H0 ;  /* 0x2000004dff527230 */ /* 0x104fe40000004100 */
[----:B------:R-:W-:-:S02]  /*3700*/  HADD2.F32 R77, -RZ, R77.H1_H1 ;  /* 0x3000004dff4d7230 */ /* 0x000fc40000004100 */
[--C-:B------:R-:W-:Y:S02]  /*3710*/  HADD2.F32 R80, -RZ, R76.reuse.H0_H0 ;  /* 0x2000004cff507230 */ /* 0x100fe40000004100 */
[----:B------:R-:W-:Y:S01]  /*3720*/  HADD2.F32 R76, -RZ, R76.H1_H1 ;  /* 0x3000004cff4c7230 */ /* 0x000fe20000004100 */
[----:B------:R-:W-:Y:S01]  /*3730*/  FFMA.FTZ R22, R77, R230, R22 ;  /* 0x000000e64d167223 */ /* 0x000fe20000010016 */
[--C-:B------:R-:W-:Y:S02]  /*3740*/  HADD2.F32 R88, -RZ, R79.reuse.H0_H0 ;  /* 0x2000004fff587230 */ /* 0x100fe40000004100 */
[--C-:B------:R-:W-:Y:S02]  /*3750*/  HADD2.F32 R81, -RZ, R78.reuse.H0_H0 ;  /* 0x2000004eff517230 */ /* 0x100fe40000004100 */
[----:B------:R-:W-:Y:S01]  /*3760*/  HADD2.F32 R79, -RZ, R79.H1_H1 ;  /* 0x3000004fff4f7230 */ /* 0x000fe20000004100 */
[----:B------:R-:W-:Y:S01]  /*3770*/  FFMA.FTZ R24, R76, R231, R24 ;  /* 0x000000e74c187223 */ /* 0x000fe20000010018 */
[----:B------:R-:W-:Y:S01]  /*3780*/  HADD2.F32 R78, -RZ, R78.H1_H1 ;  /* 0x3000004eff4e7230 */ /* 0x000fe20000004100 */
[----:B------:R-:W-:-:S02]  /*3790*/  FFMA.FTZ R21, R82, R229, R21 ;  /* 0x000000e552157223 */ /* 0x000fc40000010015 */
[----:B------:R-:W-:Y:S02]  /*37a0*/  FFMA.FTZ R18, R79, R226, R18 ;  /* 0x000000e24f127223 */ /* 0x000fe40000010012 */
[----:B------:R-:W-:Y:S02]  /*37b0*/  FFMA.FTZ R20, R78, R227, R20 ;  /* 0x000000e34e147223 */ /* 0x000fe40000010014 */
[----:B------:R-:W-:Y:S02]  /*37c0*/  FMUL.FTZ R82, R101, R200 ;  /* 0x000000c865527220 */ /* 0x000fe40000410000 */
[----:B------:R-:W-:Y:S01]  /*37d0*/  FFMA.FTZ R23, R80, R228, R23 ;  /* 0x000000e450177223 */ /* 0x000fe20000010017 */
[----:B------:R-:W-:Y:S01]  /*37e0*/  @P1 F2FP.PACK_AB R80, RZ, R97 ;  /* 0x00000061ff50123e */ /* 0x000fe200000000ff */
[----:B------:R-:W-:Y:S01]  /*37f0*/  FFMA.FTZ R19, R81, R224, R19 ;  /* 0x000000e051137223 */ /* 0x000fe20000010013 */
[----:B------:R-:W-:Y:S01]  /*3800*/  @P1 F2FP.PACK_AB R81, RZ, R93 ;  /* 0x0000005dff51123e */ /* 0x000fe200000000ff */
[----:B------:R-:W-:-:S02]  /*3810*/  FFMA.FTZ R17, R88, R225, R17 ;  /* 0x000000e158117223 */ /* 0x000fc40000010011 */
[-C--:B------:R-:W-:Y:S02]  /*3820*/  FMUL.FTZ R88, R99, R200.reuse ;  /* 0x000000c863587220 */ /* 0x080fe40000410000 */
[-C--:B------:R-:W-:Y:S02]  /*3830*/  FMUL.FTZ R97, R97, R200.reuse ;  /* 0x000000c861617220 */ /* 0x080fe40000410000 */
[----:B------:R-:W-:Y:S02]  /*3840*/  FMUL.FTZ R93, R93, R200 ;  /* 0x000000c85d5d7220 */ /* 0x000fe40000410000 */
[----:B------:R-:W-:Y:S02]  /*3850*/  FMUL.FTZ R90, R144, R97 ;  /* 0x00000061905a7220 */ /* 0x000fe40000410000 */
[----:B------:R-:W-:Y:S01]  /*3860*/  FFMA.FTZ R32, R103, R152, R32 ;  /* 0x0000009867207223 */ /* 0x000fe20000010020 */
[--C-:B---3--:R-:W-:Y:S02]  /*3870*/  HADD2.F32 R77, -RZ, R72.reuse.H1_H1 ;  /* 0x30000048ff4d7230 */ /* 0x108fe40000004100 */
[----:B------:R-:W-:-:S02]  /*3880*/  HADD2.F32 R76, -RZ, R72.H0_H0 ;  /* 0x20000048ff4c7230 */ /* 0x000fc40000004100 */
[----:B------:R-:W-:Y:S01]  /*3890*/  HADD2.F32 R72, -RZ, R73.H0_H0 ;  /* 0x20000049ff487230 */ /* 0x000fe20000004100 */
[----:B------:R-:W-:Y:S01]  /*38a0*/  FFMA.FTZ R16, R77, R218, R16 ;  /* 0x000000da4d107223 */ /* 0x000fe20000010010 */
[----:B------:R-:W-:Y:S01]  /*38b0*/  @P1 F2FP.PACK_AB R77, RZ, R89 ;  /* 0x00000059ff4d123e */ /* 0x000fe200000000ff */
[--C-:B------:R-:W-:Y:S01]  /*38c0*/  HADD2.F32 R79, -RZ, R74.reuse.H1_H1 ;  /* 0x3000004aff4f7230 */ /* 0x100fe20000004100 */
[----:B------:R-:W-:Y:S01]  /*38d0*/  FMUL.FTZ R89, R89, R200 ;  /* 0x000000c859597220 */ /* 0x000fe20000410000 */
[----:B------:R-:W-:Y:S01]  /*38e0*/  HADD2.F32 R78, -RZ, R74.H0_H0 ;  /* 0x2000004aff4e7230 */ /* 0x000fe20000004100 */
[----:B------:R-:W-:Y:S01]  /*38f0*/  FFMA.FTZ R13, R72, R216, R13 ;  /* 0x000000d8480d7223 */ /* 0x000fe2000001000d */
[----:B------:R-:W-:Y:S01]  /*3900*/  HADD2.F32 R74, -RZ, R75.H0_H0 ;  /* 0x2000004bff4a7230 */ /* 0x000fe20000004100 */
[----:B------:R-:W-:Y:S01]  /*3910*/  FMUL.FTZ R72, R141, R82 ;  /* 0x000000528d487220 */ /* 0x000fe20000410000 */
[----:B------:R-:W-:Y:S01]  /*3920*/  HADD2.F32 R73, -RZ, R73.H1_H1 ;  /* 0x30000049ff497230 */ /* 0x000fe20000004100 */
[----:B------:R-:W-:Y:S01]  /*3930*/  FMUL.FTZ R91, R142, R89 ;  /* 0x000000598e5b7220 */ /* 0x000fe20000410000 */
[----:B------:R-:W-:Y:S01]  /*3940*/  HADD2.F32 R75, -RZ, R75.H1_H1 ;  /* 0x3000004bff4b7230 */ /* 0x000fe20000004100 */
[----:B------:R-:W-:Y:S01]  /*3950*/  FFMA.FTZ R12, R79, R214, R12 ;  /* 0x000000d64f0c7223 */ /* 0x000fe2000001000c */
[----:B------:R-:W-:Y:S01]  /*3960*/  @P1 F2FP.PACK_AB R79, RZ, R95 ;  /* 0x0000005fff4f123e */ /* 0x000fe200000000ff */
[----:B------:R-:W-:Y:S01]  /*3970*/  FFMA.FTZ R15, R76, R215, R15 ;  /* 0x000000d74c0f7223 */ /* 0x000fe2000001000f */
[----:B------:R-:W-:Y:S01]  /*3980*/  @P1 F2FP.PACK_AB R76, RZ, R101 ;  /* 0x00000065ff4c123e */ /* 0x000fe200000000ff */
[----:B------:R-:W-:Y:S01]  /*3990*/  FFMA.FTZ R11, R78, R202, R11 ;  /* 0x000000ca4e0b7223 */ /* 0x000fe2000001000b */
[----:B------:R-:W-:Y:S01]  /*39a0*/  @P1 F2FP.PACK_AB R78, RZ, R99 ;  /* 0x00000063ff4e123e */ /* 0x000fe200000000ff */
[----:B------:R-:W-:Y:S01]  /*39b0*/  FMUL.FTZ R95, R199, R200 ;  /* 0x000000c8c75f7220 */ /* 0x000fe20000410000 */
[----:B------:R-:W-:Y:S01]  /*39c0*/  F2FP.PACK_AB R72, R91, R72 ;  /* 0x000000485b48723e */ /* 0x000fe200000000ff */
[----:B------:R-:W-:Y:S01]  /*39d0*/  FFMA.FTZ R14, R73, R217, R14 ;  /* 0x000000d9490e7223 */ /* 0x000fe2000001000e */
[----:B------:R-:W-:Y:S01]  /*39e0*/  @P1 IADD3 R91, R174, 0x60, RZ ;  /* 0x00000060ae5b1810 */ /* 0x000fe20007ffe0ff */
[----:B------:R-:W-:Y:S01]  /*39f0*/  FFMA.FTZ R9, R74, R212, R9 ;  /* 0x000000d44a097223 */ /* 0x000fe20000010009 */
[----:B------:R-:W-:Y:S01]  /*3a00*/  @P1 F2FP.PACK_AB R199, RZ, R199 ;  /* 0x000000c7ffc7123e */ /* 0x000fe200000000ff */
[----:B------:R-:W-:Y:S01]  /*3a10*/  FFMA.FTZ R10, R75, R213, R10 ;  /* 0x000000d54b0a7223 */ /* 0x000fe2000001000a */
[----:B------:R-:W-:Y:S01]  /*3a20*/  @P1 PRMT R68, R76, 0x7610, R68 ;  /* 0x000076104c441816 */ /* 0x000fe20000000044 */
[----:B------:R-:W-:Y:S01]  /*3a30*/  FMUL.FTZ R73, R143, R88 ;  /* 0x000000588f497220 */ /* 0x000fe20000410000 */
[----:B------:R-:W-:Y:S01]  /*3a40*/  @P1 PRMT R69, R78, 0x7610, R69 ;  /* 0x000076104e451816 */ /* 0x000fe20000000045 */
[----:B------:R-:W-:Y:S01]  /*3a50*/  FMUL.FTZ R74, R145, R92 ;  /* 0x0000005c914a7220 */ /* 0x000fe20000410000 */
[----:B------:R-:W-:Y:S01]  /*3a60*/  @P1 PRMT R70, R79, 0x7610, R70 ;  /* 0x000076104f461816 */ /* 0x000fe20000000046 */
[----:B------:R-:W-:Y:S01]  /*3a70*/  FMUL.FTZ R75, R147, R94 ;  /* 0x0000005e934b7220 */ /* 0x000fe20000410000 */
[----:B------:R-:W-:Y:S01]  /*3a80*/  LEA R76, P0, R178, c[0x0][0x248], 0x4 ;  /* 0x00009200b24c7a11 */ /* 0x000fe200078020ff */
[----:B------:R-:W-:-:S02]  /*3a90*/  FMUL.FTZ R96, R156, R95 ;  /* 0x0000005f9c607220 */ /* 0x000fc40000410000 */
[----:B------:R-:W-:Y:S01]  /*3aa0*/  FMUL.FTZ R99, R146, R93 ;  /* 0x0000005d92637220 */ /* 0x000fe20000410000 */
[----:B------:R-:W-:Y:S01]  /*3ab0*/  @P1 PRMT R68, R68, 0x5410, R77 ;  /* 0x0000541044441816 */ /* 0x000fe2000000004d */
[----:B------:R-:W-:Y:S01]  /*3ac0*/  @P1 IMAD.WIDE.U32 R78, R91, R236, c[0x0][0x258] ;  /* 0x000096005b4e1625 */ /* 0x000fe200078e00ec */
[----:B------:R-:W-:Y:S02]  /*3ad0*/  @P1 PRMT R69, R69, 0x5410, R80 ;  /* 0x0000541045451816 */ /* 0x000fe40000000050 */
[----:B------:R-:W-:Y:S02]  /*3ae0*/  @P1 PRMT R70, R70, 0x5410, R81 ;  /* 0x0000541046461816 */ /* 0x000fe40000000051 */
[----:B------:R-:W-:Y:S02]  /*3af0*/  @P1 PRMT R71, R71, 0x5410, R199 ;  /* 0x0000541047471816 */ /* 0x000fe400000000c7 */
[----:B------:R-:W-:Y:S02]  /*3b00*/  F2FP.PACK_AB R75, R96, R75 ;  /* 0x0000004b604b723e */ /* 0x000fe400000000ff */
[----:B------:R-:W-:-:S02]  /*3b10*/  F2FP.PACK_AB R74, R99, R74 ;  /* 0x0000004a634a723e */ /* 0x000fc400000000ff */
[----:B------:R-:W-:Y:S02]  /*3b20*/  F2FP.PACK_AB R73, R90, R73 ;  /* 0x000000495a49723e */ /* 0x000fe400000000ff */
[----:B------:R-:W-:Y:S01]  /*3b30*/  LEA.HI.X R77, R178, c[0x0][0x24c], RZ, 0x4, P0 ;  /* 0x00009300b24d7a11 */ /* 0x000fe200000f24ff */
[----:B------:R0:W-:Y:S04]  /*3b40*/  @P1 STG.E.128 [R78.64], R68 ;  /* 0x000000444e001986 */ /* 0x0001e8000c101d04 */
[----:B------:R0:W-:Y:S01]  /*3b50*/  STG.E.128 [R76.64], R72 ;  /* 0x000000484c007986 */ /* 0x0001e2000c101d04 */
[----:B------:R-:W-:Y:S01]  /*3b60*/  ISETP.GE.AND P0, PT, R132, c[0x0][0x164], PT ;  /* 0x0000590084007a0c */ /* 0x000fe20003f06270 */
[--C-:B----4-:R-:W-:Y:S02]  /*3b70*/  HADD2.F32 R80, -RZ, R84.reuse.H0_H0 ;  /* 0x20000054ff507230 */ /* 0x110fe40000004100 */
[----:B------:R-:W-:-:S02]  /*3b80*/  HADD2.F32 R81, -RZ, R84.H1_H1 ;  /* 0x30000054ff517230 */ /* 0x000fc40000004100 */
[----:B------:R-:W-:Y:S02]  /*3b90*/  HADD2.F32 R84, -RZ, R85.H0_H0 ;  /* 0x20000055ff547230 */ /* 0x000fe40000004100 */
[----:B------:R-:W-:Y:S02]  /*3ba0*/  HADD2.F32 R91, -RZ, R87.H0_H0 ;  /* 0x20000057ff5b7230 */ /* 0x000fe40000004100 */
[----:B------:R-:W-:Y:S02]  /*3bb0*/  HADD2.F32 R85, -RZ, R85.H1_H1 ;  /* 0x30000055ff557230 */ /* 0x000fe40000004100 */
[--C-:B------:R-:W-:Y:S02]  /*3bc0*/  HADD2.F32 R90, -RZ, R86.reuse.H0_H0 ;  /* 0x20000056ff5a7230 */ /* 0x100fe40000004100 */
[----:B------:R-:W-:Y:S02]  /*3bd0*/  HADD2.F32 R83, -RZ, R86.H1_H1 ;  /* 0x30000056ff537230 */ /* 0x000fe40000004100 */
[----:B------:R-:W-:Y:S01]  /*3be0*/  HADD2.F32 R87, -RZ, R87.H1_H1 ;  /* 0x30000057ff577230 */ /* 0x000fe20000004100 */
[----:B------:R-:W-:-:S02]  /*3bf0*/  FFMA.FTZ R7, R80, R82, R7 ;  /* 0x0000005250077223 */ /* 0x000fc40000010007 */
[----:B------:R-:W-:Y:S02]  /*3c00*/  FFMA.FTZ R8, R81, R89, R8 ;  /* 0x0000005951087223 */ /* 0x000fe40000010008 */
[----:B------:R-:W-:Y:S02]  /*3c10*/  FFMA.FTZ R5, R84, R88, R5 ;  /* 0x0000005854057223 */ /* 0x000fe40000010005 */
[----:B------:R-:W-:Y:S02]  /*3c20*/  FFMA.FTZ R6, R85, R97, R6 ;  /* 0x0000006155067223 */ /* 0x000fe40000010006 */
[----:B------:R-:W-:Y:S02]  /*3c30*/  FFMA.FTZ R3, R90, R92, R3 ;  /* 0x0000005c5a037223 */ /* 0x000fe40000010003 */
[----:B------:R-:W-:Y:S02]  /*3c40*/  FFMA.FTZ R4, R83, R93, R4 ;  /* 0x0000005d53047223 */ /* 0x000fe40000010004 */
[----:B------:R-:W-:-:S02]  /*3c50*/  FFMA.FTZ R0, R91, R94, R0 ;  /* 0x0000005e5b007223 */ /* 0x000fc40000010000 */
[----:B------:R-:W-:Y:S01]  /*3c60*/  FFMA.FTZ R2, R87, R95, R2 ;  /* 0x0000005f57027223 */ /* 0x000fe20000010002 */
[----:B0-----:R-:W-:Y:S01]  /*3c70*/  @P0 CALL.REL.NOINC `(.L_x_1681) ;  /* 0x0000001000000944 */ /* 0x001fe20003c00000 */
[----:B------:R-:W-:Y:S05]  /*3c80*/  BRA `(.L_x_1682) ;  /* 0xffffcf8000007947 */ /* 0x000fea000383ffff */
.L_x_1681:
[----:B------:R-:W-:Y:S05]  /*3c90*/  BSYNC B1 ;  /* 0x0000000000017941 */ /* 0x000fea0003800000 */
.L_x_1678:
        /* <DEDUP_REMOVED lines=90> */
.L_x_1677:
[----:B------:R-:W-:Y:S05]  /*4240*/  BSYNC B0 ;  /* 0x0000000000007941 */ /* 0x000fea0003800000 */
.L_x_1675:
[----:B------:R-:W0:Y:S01]  /*4250*/  S2R R96, SR_TID.X ;  /* 0x0000000000607919 */ /* 0x000e220000002100 */
[----:B------:R-:W-:Y:S01]  /*4260*/  WARPSYNC 0xffffffff ;  /* 0xffffffff00007948 */ /* 0x000fe20003800000 */
[----:B0-----:R-:W-:-:S02]  /*4270*/  SHF.R.U32.HI R0, RZ, 0x5, R96 ;  /* 0x00000005ff007819 */ /* 0x001fc40000011660 */
        /* <DEDUP_REMOVED lines=262> */
.L_x_1679:
[----:B------:R-:W-:Y:S01]  /*52e0*/  HFMA2.MMA R150, -RZ, RZ, 0, 5.9604644775390625e-08 ;  /* 0x00000001ff967435 */ /* 0x000fe200000001ff */
[----:B------:R-:W-:-:S02]  /*52f0*/  MOV R73, R237 ;  /* 0x000000ed00497202 */ /* 0x000fc40000000f00 */
[----:B------:R-:W-:Y:S02]  /*5300*/  MOV R239, 0xffffffff ;  /* 0xffffffff00ef7802 */ /* 0x000fe40000000f00 */
[----:B------:R-:W-:Y:S02]  /*5310*/  MOV R72, 0x5330 ;  /* 0x0000533000487802 */ /* 0x000fe40000000f00 */
[----:B-----5:R-:W-:Y:S05]  /*5320*/  CALL.REL.NOINC `($__internal_25_$__cuda_sm70_shflsync_bfly_p) ;  /* 0x000003d000007944 */ /* 0x020fea0003c00000 */
[----:B-1----:R-:W-:Y:S01]  /*5330*/  MOV R238, R150 ;  /* 0x0000009600ee7202 */ /* 0x002fe20000000f00 */
[----:B0----5:R-:W-:Y:S05]  /*5340*/  BRA `(.L_x_1683) ;  /* 0xffffce9000007947 */ /* 0x021fea000383ffff */
.L_x_1680:
[----:B------:R-:W-:Y:S01]  /*5350*/  HFMA2.MMA R150, -RZ, RZ, 0, 5.9604644775390625e-08 ;  /* 0x00000001ff967435 */ /* 0x000fe200000001ff */
[----:B------:R-:W-:Y:S02]  /*5360*/  MOV R73, R151 ;  /* 0x0000009700497202 */ /* 0x000fe40000000f00 */
[----:B------:R-:W-:Y:S02]  /*5370*/  MOV R239, 0xffffffff ;  /* 0xffffffff00ef7802 */ /* 0x000fe40000000f00 */
[----:B------:R-:W-:Y:S02]  /*5380*/  MOV R72, 0x53a0 ;  /* 0x000053a000487802 */ /* 0x000fe40000000f00 */
[----:B01---5:R-:W-:Y:S05]  /*5390*/  CALL.REL.NOINC `($__internal_25_$__cuda_sm70_shflsync_bfly_p) ;  /* 0x0000036000007944 */ /* 0x023fea0003c00000 */
[----:B------:R-:W-:Y:S01]  /*53a0*/  FADD.FTZ R237, R237, R238 ;  /* 0x000000eeeded7221 */ /* 0x000fe20000010000 */
[----:B------:R-:W-:Y:S01]  /*53b0*/  MOV R239, 0xffffffff ;  /* 0xffffffff00ef7802 */ /* 0x000fe20000000f00 */
[----:B-1----:R-:W-:Y:S01]  /*53c0*/  FADD.FTZ R151, R151, R150 ;  /* 0x0000009697977221 */ /* 0x002fe20000010000 */
[----:B------:R-:W-:Y:S01]  /*53d0*/  HFMA2.MMA R150, -RZ, RZ, 0, 1.1920928955078125e-07 ;  /* 0x00000002ff967435 */ /* 0x000fe200000001ff */
[----:B------:R-:W-:-:S02]  /*53e0*/  MOV R72, 0x5410 ;  /* 0x0000541000487802 */ /* 0x000fc40000000f00 */
[----:B------:R-:W-:-:S03]  /*53f0*/  MOV R73, R237 ;  /* 0x000000ed00497202 */ /* 0x000fc60000000f00 */
[----:B0----5:R-:W-:Y:S05]  /*5400*/  CALL.REL.NOINC `($__internal_25_$__cuda_sm70_shflsync_bfly_p) ;  /* 0x000002f000007944 */ /* 0x021fea0003c00000 */
[----:B-1----:R-:W-:Y:S01]  /*5410*/  MOV R238, R150 ;  /* 0x0000009600ee7202 */ /* 0x002fe20000000f00 */
[----:B------:R-:W-:Y:S01]  /*5420*/  HFMA2.MMA R150, -RZ, RZ, 0, 1.1920928955078125e-07 ;  /* 0x00000002ff967435 */ /* 0x000fe200000001ff */
[----:B------:R-:W-:Y:S02]  /*5430*/  MOV R73, R151 ;  /* 0x0000009700497202 */ /* 0x000fe40000000f00 */
[----:B------:R-:W-:Y:S02]  /*5440*/  MOV R239, 0xffffffff ;  /* 0xffffffff00ef7802 */ /* 0x000fe40000000f00 */
[----:B------:R-:W-:Y:S02]  /*5450*/  MOV R72, 0x5470 ;  /* 0x0000547000487802 */ /* 0x000fe40000000f00 */
[----:B0----5:R-:W-:Y:S05]  /*5460*/  CALL.REL.NOINC `($__internal_25_$__cuda_sm70_shflsync_bfly_p) ;  /* 0x0000029000007944 */ /* 0x021fea0003c00000 */
[----:B------:R-:W-:Y:S01]  /*5470*/  FADD.FTZ R237, R238, R237 ;  /* 0x000000edeeed7221 */ /* 0x000fe20000010000 */
[----:B------:R-:W-:Y:S01]  /*5480*/  MOV R239, 0xffffffff ;  /* 0xffffffff00ef7802 */ /* 0x000fe20000000f00 */
[----:B-1----:R-:W-:Y:S01]  /*5490*/  FADD.FTZ R151, R151, R150 ;  /* 0x0000009697977221 */ /* 0x002fe20000010000 */
[----:B------:R-:W-:Y:S01]  /*54a0*/  HFMA2.MMA R150, -RZ, RZ, 0, 2.384185791015625e-07 ;  /* 0x00000004ff967435 */ /* 0x000fe200000001ff */
[----:B------:R-:W-:-:S02]  /*54b0*/  MOV R72, 0x54e0 ;  /* 0x000054e000487802 */ /* 0x000fc40000000f00 */
[----:B------:R-:W-:-:S03]  /*54c0*/  MOV R73, R237 ;  /* 0x000000ed00497202 */ /* 0x000fc60000000f00 */
[----:B0----5:R-:W-:Y:S05]  /*54d0*/  CALL.REL.NOINC `($__internal_25_$__cuda_sm70_shflsync_bfly_p) ;  /* 0x0000022000007944 */ /* 0x021fea0003c00000 */
[----:B-1----:R-:W-:Y:S01]  /*54e0*/  MOV R238, R150 ;  /* 0x0000009600ee7202 */ /* 0x002fe20000000f00 */
[----:B------:R-:W-:Y:S01]  /*54f0*/  HFMA2.MMA R150, -RZ, RZ, 0, 2.384185791015625e-07 ;  /* 0x00000004ff967435 */ /* 0x000fe200000001ff */
[----:B------:R-:W-:Y:S02]  /*5500*/  MOV R73, R151 ;  /* 0x0000009700497202 */ /* 0x000fe40000000f00 */
[----:B------:R-:W-:Y:S02]  /*5510*/  MOV R239, 0xffffffff ;  /* 0xffffffff00ef7802 */ /* 0x000fe40000000f00 */
[----:B------:R-:W-:Y:S02]  /*5520*/  MOV R72, 0x5540 ;  /* 0x0000554000487802 */ /* 0x000fe40000000f00 */
[----:B0----5:R-:W-:Y:S05]  /*5530*/  CALL.REL.NOINC `($__internal_25_$__cuda_sm70_shflsync_bfly_p) ;  /* 0x000001c000007944 */ /* 0x021fea0003c00000 */
[----:B------:R-:W-:Y:S01]  /*5540*/  FADD.FTZ R237, R238, R237 ;  /* 0x000000edeeed7221 */ /* 0x000fe20000010000 */
[----:B------:R-:W-:Y:S01]  /*5550*/  MOV R239, 0xffffffff ;  /* 0xffffffff00ef7802 */ /* 0x000fe20000000f00 */
[----:B-1----:R-:W-:Y:S01]  /*5560*/  FADD.FTZ R151, R151, R150 ;  /* 0x0000009697977221 */ /* 0x002fe20000010000 */
[----:B------:R-:W-:Y:S01]  /*5570*/  HFMA2.MMA R150, -RZ, RZ, 0, 4.76837158203125e-07 ;  /* 0x00000008ff967435 */ /* 0x000fe200000001ff */
[----:B------:R-:W-:-:S02]  /*5580*/  MOV R72, 0x55b0 ;  /* 0x000055b000487802 */ /* 0x000fc40000000f00 */
[----:B------:R-:W-:-:S03]  /*5590*/  MOV R73, R237 ;  /* 0x000000ed00497202 */ /* 0x000fc60000000f00 */
[----:B0----5:R-:W-:Y:S05]  /*55a0*/  CALL.REL.NOINC `($__internal_25_$__cuda_sm70_shflsync_bfly_p) ;  /* 0x0000015000007944 */ /* 0x021fea0003c00000 */
[----:B-1----:R-:W-:Y:S01]  /*55b0*/  MOV R238, R150 ;  /* 0x0000009600ee7202 */ /* 0x002fe20000000f00 */
[----:B------:R-:W-:Y:S01]  /*55c0*/  HFMA2.MMA R150, -RZ, RZ, 0, 4.76837158203125e-07 ;  /* 0x00000008ff967435 */ /* 0x000fe200000001ff */
[----:B------:R-:W-:Y:S02]  /*55d0*/  MOV R73, R151 ;  /* 0x0000009700497202 */ /* 0x000fe40000000f00 */
[----:B------:R-:W-:Y:S02]  /*55e0*/  MOV R239, 0xffffffff ;  /* 0xffffffff00ef7802 */ /* 0x000fe40000000f00 */
[----:B------:R-:W-:Y:S02]  /*55f0*/  MOV R72, 0x5610 ;  /* 0x0000561000487802 */ /* 0x000fe40000000f00 */
[----:B0----5:R-:W-:Y:S05]  /*5600*/  CALL.REL.NOINC `($__internal_25_$__cuda_sm70_shflsync_bfly_p) ;  /* 0x000000f000007944 */ /* 0x021fea0003c00000 */
[----:B------:R-:W-:Y:S01]  /*5610*/  FADD.FTZ R237, R238, R237 ;  /* 0x000000edeeed7221 */ /* 0x000fe20000010000 */
[----:B------:R-:W-:Y:S01]  /*5620*/  MOV R239, 0xffffffff ;  /* 0xffffffff00ef7802 */ /* 0x000fe20000000f00 */
[----:B-1----:R-:W-:Y:S01]  /*5630*/  FADD.FTZ R151, R151, R150 ;  /* 0x0000009697977221 */ /* 0x002fe20000010000 */
[----:B------:R-:W-:Y:S01]  /*5640*/  HFMA2.MMA R150, -RZ, RZ, 0, 9.5367431640625e-07 ;  /* 0x00000010ff967435 */ /* 0x000fe200000001ff */
[----:B------:R-:W-:-:S02]  /*5650*/  MOV R72, 0x5680 ;  /* 0x0000568000487802 */ /* 0x000fc40000000f00 */
[----:B------:R-:W-:-:S03]  /*5660*/  MOV R73, R237 ;  /* 0x000000ed00497202 */ /* 0x000fc60000000f00 */
[----:B0----5:R-:W-:Y:S05]  /*5670*/  CALL.REL.NOINC `($__internal_25_$__cuda_sm70_shflsync_bfly_p) ;  /* 0x0000008000007944 */ /* 0x021fea0003c00000 */
[----:B-1----:R-:W-:Y:S01]  /*5680*/  MOV R238, R150 ;  /* 0x0000009600ee7202 */ /* 0x002fe20000000f00 */
[----:B------:R-:W-:Y:S01]  /*5690*/  HFMA2.MMA R150, -RZ, RZ, 0, 9.5367431640625e-07 ;  /* 0x00000010ff967435 */ /* 0x000fe200000001ff */
[----:B------:R-:W-:Y:S02]  /*56a0*/  MOV R73, R151 ;  /* 0x0000009700497202 */ /* 0x000fe40000000f00 */
[----:B------:R-:W-:Y:S02]  /*56b0*/  MOV R239, 0xffffffff ;  /* 0xffffffff00ef7802 */ /* 0x000fe40000000f00 */
[----:B------:R-:W-:Y:S02]  /*56c0*/  MOV R72, 0x56e0 ;  /* 0x000056e000487802 */ /* 0x000fe40000000f00 */
[----:B0----5:R-:W-:Y:S05]  /*56d0*/  CALL.REL.NOINC `($__internal_25_$__cuda_sm70_shflsync_bfly_p) ;  /* 0x0000002000007944 */ /* 0x021fea0003c00000 */
[----:B-1----:R-:W-:Y:S01]  /*56e0*/  MOV R72, R150 ;  /* 0x0000009600487202 */ /* 0x002fe20000000f00 */
[----:B0----5:R-:W-:Y:S05]  /*56f0*/  BRA `(.L_x_1684) ;  /* 0xffffcc0000007947 */ /* 0x021fea000383ffff */
        .weak           $__internal_25_$__cuda_sm70_shflsync_bfly_p
        .type           $__internal_25_$__cuda_sm70_shflsync_bfly_p,@function
        .size           $__internal_25_$__cuda_sm70_shflsync_bfly_p,(.L_x_12327 - $__internal_25_$__cuda_sm70_shflsync_bfly_p)
$__internal_25_$__cuda_sm70_shflsync_bfly_p:
[----:B------:R0:W-:Y:S01]  /*5700*/  STL [R1+0x18], R0 ;  /* 0x0000180001007387 */ /* 0x0001e20000100800 */
[----:B------:R-:W-:Y:S04]  /*5710*/  WARPSYNC R239 ;  /* 0x000000ef00007348 */ /* 0x000fe80003800000 */
[----:B0-----:R-:W-:-:S07]  /*5720*/  HFMA2.MMA R0, -RZ, RZ, 0, 1.847743988037109375e-06 ;  /* 0x0000001fff007435 */ /* 0x001fce00000001ff */
[----:B------:R0:W1:Y:S04]  /*5730*/  SHFL.BFLY PT, R150, R73, R150, R0 ;  /* 0x0c00009649967389 */ /* 0x00006800000e0000 */
[----:B0-----:R0:W5:Y:S01]  /*5740*/  LDL.LU R0, [R1+0x18] ;  /* 0x0000180001007983 */ /* 0x0011620000300800 */
[----:B------:R-:W-:-:S04]  /*5750*/  MOV R73, 0x0 ;  /* 0x0000000000497802 */ /* 0x000fc80000000f00 */
[----:B------:R-:W-:Y:S05]  /*5760*/  RET.REL.NODEC R72 `(_ZN10layer_norm13ln_bwd_kernelINS_13Kernel_traitsI6__halfS2_S2_S2_fjLj1024ELj1ELj4ELj1ELj16ENS_18Kernel_traits_baseILj1024ES2_S2_S2_S2_fjLj128EEEEELb0ELb1ELb0ELb1EEEvNS_9BwdParamsE) ;  /* 0xffffa89048007950 */ /* 0x000fea0003c3ffff */
.L_x_1685:
        /* <DEDUP_REMOVED lines=9> */
.L_x_12327:


//--------------------- .text._ZN10layer_norm13ln_bwd_kernelINS_13Kernel_traitsI6__halfS2_S2_S2_fjLj1024ELj1ELj4ELj1ELj16ENS_18Kernel_traits_baseILj1024ES2_S2_S2_S2_fjLj128EEEEELb0ELb1ELb1ELb0EEEvNS_9BwdParamsE --------------------------
	.section	.text._ZN10layer_norm13ln_bwd_kernelINS_13Kernel_traitsI6__halfS2_S2_S2_fjLj1024ELj1ELj4ELj1ELj16ENS_18Kernel_traits_baseILj1024ES2_S2_S2_S2_fjLj128EEEEELb0ELb1ELb1ELb0EEEvNS_9BwdParamsE,"ax",@progbits
	.sectioninfo	@"SHI_REGISTERS=255"
	.align	128
        .global         _ZN10layer_norm13ln_bwd_kernelINS_13Kernel_traitsI6__halfS2_S2_S2_fjLj1024ELj1ELj4ELj1ELj16ENS_18Kernel_traits_baseILj1024ES2_S2_S2_S2_fjLj128EEEEELb0ELb1ELb1ELb0EEEvNS_9BwdParamsE
        .type           _ZN10layer_norm13ln_bwd_kernelINS_13Kernel_traitsI6__halfS2_S2_S2_fjLj1024ELj1ELj4ELj1ELj16ENS_18Kernel_traits_baseILj1024ES2_S2_S2_S2_fjLj128EEEEELb0ELb1ELb1ELb0EEEvNS_9BwdParamsE,@function
        .size           _ZN10layer_norm13ln_bwd_kernelINS_13Kernel_traitsI6__halfS2_S2_S2_fjLj1024ELj1ELj4ELj1ELj16ENS_18Kernel_traits_baseILj1024ES2_S2_S2_S2_fjLj128EEEEELb0ELb1ELb1ELb0EEEvNS_9BwdParamsE,(.L_x_12328 - _ZN10layer_norm13ln_bwd_kernelINS_13Kernel_traitsI6__halfS2_S2_S2_fjLj1024ELj1ELj4ELj1ELj16ENS_18Kernel_traits_baseILj1024ES2_S2_S2_S2_fjLj128EEEEELb0ELb1ELb1ELb0EEEvNS_9BwdParamsE)
        .other          _ZN10layer_norm13ln_bwd_kernelINS_13Kernel_traitsI6__halfS2_S2_S2_fjLj1024ELj1ELj4ELj1ELj16ENS_18Kernel_traits_baseILj1024ES2_S2_S2_S2_fjLj128EEEEELb0ELb1ELb1ELb0EEEvNS_9BwdParamsE,@"STO_CUDA_ENTRY STV_DEFAULT"
_ZN10layer_norm13ln_bwd_kernelINS_13Kernel_traitsI6__halfS2_S2_S2_fjLj1024ELj1ELj4ELj1ELj16ENS_18Kernel_traits_baseILj1024ES2_S2_S2_S2_fjLj128EEEEELb0ELb1ELb1ELb0EEEvNS_9BwdParamsE:
.text._ZN10layer_norm13ln_bwd_kernelINS_13Kernel_traitsI6__halfS2_S2_S2_fjLj1024ELj1ELj4ELj1ELj16ENS_18Kernel_traits_baseILj1024ES2_S2_S2_S2_fjLj128EEEEELb0ELb1ELb1ELb0EEEvNS_9BwdParamsE:
        /* <DEDUP_REMOVED lines=91> */
[--C-:B-----5:R-:W-:Y:S01]  /*05b0*/  HADD2.F32 R3, -RZ, R28.reuse.H0_H0 ;  /* 0x2000001cff037230 */ /* 0x120fe20000004100 */
[----:B------:R-:W0:Y:S01]  /*05c0*/  LDC.U8 R201, c[0x0][0x1f0] ;  /* 0x00007c00ffc97b82 */ /* 0x000e220000000000 */
[----:B------:R-:W-:Y:S01]  /*05d0*/  HADD2.F32 R32, -RZ, R28.H1_H1 ;  /* 0x3000001cff207230 */ /* 0x000fe20000004100 */
[----:B------:R-:W-:Y:S01]  /*05e0*/  HFMA2.MMA R37, -RZ, RZ, 0, 0 ;  /* 0x00000000ff257435 */ /* 0x000fe200000001ff */
[----:B------:R-:W-:Y:S01]  /*05f0*/  HADD2.F32 R28, -RZ, R29.H0_H0 ;  /* 0x2000001dff1c7230 */ /* 0x000fe20000004100 */
[----:B------:R1:W-:Y:S01]  /*0600*/  STL [R1+0x48], R3 ;  /* 0x0000480301007387 */ /* 0x0003e20000100800 */
[----:B------:R-:W-:-:S02]  /*0610*/  HADD2.F32 R223, -RZ, R212.H0_H0 ;  /* 0x200000d4ffdf7230 */ /* 0x000fc40000004100 */
[----:B------:R-:W-:Y:S01]  /*0620*/  HADD2.F32 R222, -RZ, R212.H1_H1 ;  /* 0x300000d4ffde7230 */ /* 0x000fe20000004100 */
[----:B------:R-:W-:Y:S01]  /*0630*/  STL [R1+0x44], R32 ;  /* 0x0000442001007387 */ /* 0x000fe20000100800 */
[--C-:B------:R-:W-:Y:S02]  /*0640*/  HADD2.F32 R221, -RZ, R213.reuse.H0_H0 ;  /* 0x200000d5ffdd7230 */ /* 0x100fe40000004100 */
[----:B------:R-:W-:Y:S01]  /*0650*/  HADD2.F32 R220, -RZ, R213.H1_H1 ;  /* 0x300000d5ffdc7230 */ /* 0x000fe20000004100 */
[----:B------:R2:W-:Y:S01]  /*0660*/  STL [R1+0x40], R28 ;  /* 0x0000401c01007387 */ /* 0x0005e20000100800 */
[----:B------:R-:W-:Y:S02]  /*0670*/  HADD2.F32 R219, -RZ, R214.H0_H0 ;  /* 0x200000d6ffdb7230 */ /* 0x000fe40000004100 */
[----:B-1----:R-:W-:Y:S02]  /*0680*/  HADD2.F32 R3, -RZ, R29.H1_H1 ;  /* 0x3000001dff037230 */ /* 0x002fe40000004100 */
[----:B------:R-:W-:-:S02]  /*0690*/  HADD2.F32 R29, -RZ, R30.H0_H0 ;  /* 0x2000001eff1d7230 */ /* 0x000fc40000004100 */
[----:B------:R-:W-:Y:S01]  /*06a0*/  HADD2.F32 R218, -RZ, R214.H1_H1 ;  /* 0x300000d6ffda7230 */ /* 0x000fe20000004100 */
[----:B------:R1:W-:Y:S01]  /*06b0*/  STL [R1+0x3c], R3 ;  /* 0x00003c0301007387 */ /* 0x0003e20000100800 */
[----:B------:R-:W-:Y:S02]  /*06c0*/  HADD2.F32 R216, -RZ, R215.H0_H0 ;  /* 0x200000d7ffd87230 */ /* 0x000fe40000004100 */
[----:B--2---:R-:W-:Y:S01]  /*06d0*/  HADD2.F32 R28, -RZ, R30.H1_H1 ;  /* 0x3000001eff1c7230 */ /* 0x004fe20000004100 */
[----:B------:R2:W-:Y:S01]  /*06e0*/  STL [R1+0x38], R29 ;  /* 0x0000381d01007387 */ /* 0x0005e20000100800 */
[----:B------:R-:W-:Y:S02]  /*06f0*/  HADD2.F32 R252, -RZ, R21.H1_H1 ;  /* 0x30000015fffc7230 */ /* 0x000fe40000004100 */
[--C-:B------:R-:W-:Y:S01]  /*0700*/  HADD2.F32 R251, -RZ, R22.reuse.H0_H0 ;  /* 0x20000016fffb7230 */ /* 0x100fe20000004100 */
[----:B------:R3:W-:Y:S01]  /*0710*/  STL [R1+0x34], R28 ;  /* 0x0000341c01007387 */ /* 0x0007e20000100800 */
[----:B------:R-:W-:-:S02]  /*0720*/  HADD2.F32 R250, -RZ, R22.H1_H1 ;  /* 0x30000016fffa7230 */ /* 0x000fc40000004100 */
[----:B-1----:R-:W-:Y:S02]  /*0730*/  HADD2.F32 R3, -RZ, R31.H0_H0 ;  /* 0x2000001fff037230 */ /* 0x002fe40000004100 */
[----:B------:R-:W-:Y:S02]  /*0740*/  HADD2.F32 R249, -RZ, R23.H0_H0 ;  /* 0x20000017fff97230 */ /* 0x000fe40000004100 */
[----:B--2---:R-:W-:Y:S01]  /*0750*/  HADD2.F32 R29, -RZ, R31.H1_H1 ;  /* 0x3000001fff1d7230 */ /* 0x004fe20000004100 */
[----:B------:R1:W-:Y:S01]  /*0760*/  STL [R1+0x30], R3 ;  /* 0x0000300301007387 */ /* 0x0003e20000100800 */
[----:B------:R-:W-:Y:S02]  /*0770*/  HADD2.F32 R248, -RZ, R23.H1_H1 ;  /* 0x30000017fff87230 */ /* 0x000fe40000004100 */
[----:B---3--:R-:W-:Y:S01]  /*0780*/  HADD2.F32 R28, -RZ, R24.H0_H0 ;  /* 0x20000018ff1c7230 */ /* 0x008fe20000004100 */
[----:B------:R-:W-:Y:S01]  /*0790*/  STL [R1+0x2c], R29 ;  /* 0x00002c1d01007387 */ /* 0x000fe20000100800 */
[----:B------:R-:W-:-:S02]  /*07a0*/  HADD2.F32 R247, -RZ, R16.H0_H0 ;  /* 0x20000010fff77230 */ /* 0x000fc40000004100 */
[----:B------:R-:W-:Y:S01]  /*07b0*/  HADD2.F32 R246, -RZ, R16.H1_H1 ;  /* 0x30000010fff67230 */ /* 0x000fe20000004100 */
[----:B------:R-:W-:Y:S01]  /*07c0*/  STL [R1+0x28], R28 ;  /* 0x0000281c01007387 */ /* 0x000fe20000100800 */
[----:B------:R-:W-:Y:S02]  /*07d0*/  HADD2.F32 R245, -RZ, R17.H0_H0 ;  /* 0x20000011fff57230 */ /* 0x000fe40000004100 */
[----:B-1----:R-:W-:Y:S02]  /*07e0*/  HADD2.F32 R3, -RZ, R24.H1_H1 ;  /* 0x30000018ff037230 */ /* 0x002fe40000004100 */
[--C-:B------:R-:W-:Y:S02]  /*07f0*/  HADD2.F32 R24, -RZ, R25.reuse.H0_H0 ;  /* 0x20000019ff187230 */ /* 0x100fe40000004100 */
[----:B------:R-:W-:Y:S01]  /*0800*/  HADD2.F32 R25, -RZ, R25.H1_H1 ;  /* 0x30000019ff197230 */ /* 0x000fe20000004100 */
[----:B------:R1:W-:Y:S01]  /*0810*/  STL [R1+0x24], R3 ;  /* 0x0000240301007387 */ /* 0x0003e20000100800 */
[----:B------:R-:W-:-:S02]  /*0820*/  HADD2.F32 R244, -RZ, R17.H1_H1 ;  /* 0x30000011fff47230 */ /* 0x000fc40000004100 */
[--C-:B------:R-:W-:Y:S01]  /*0830*/  HADD2.F32 R243, -RZ, R18.reuse.H0_H0 ;  /* 0x20000012fff37230 */ /* 0x100fe20000004100 */
[----:B------:R2:W-:Y:S01]  /*0840*/  STL [R1+0x20], R24 ;  /* 0x0000201801007387 */ /* 0x0005e20000100800 */
[----:B------:R-:W-:Y:S02]  /*0850*/  HADD2.F32 R242, -RZ, R18.H1_H1 ;  /* 0x30000012fff27230 */ /* 0x000fe40000004100 */
[--C-:B------:R-:W-:Y:S01]  /*0860*/  HADD2.F32 R241, -RZ, R19.reuse.H0_H0 ;  /* 0x20000013fff17230 */ /* 0x100fe20000004100 */
[----:B------:R3:W-:Y:S01]  /*0870*/  STL [R1+0x1c], R25 ;  /* 0x00001c1901007387 */ /* 0x0007e20000100800 */
[----:B------:R-:W-:Y:S02]  /*0880*/  HADD2.F32 R240, -RZ, R19.H1_H1 ;  /* 0x30000013fff07230 */ /* 0x000fe40000004100 */
[----:B-1----:R-:W-:Y:S02]  /*0890*/  HADD2.F32 R3, -RZ, R26.H0_H0 ;  /* 0x2000001aff037230 */ /* 0x002fe40000004100 */
[----:B------:R-:W-:-:S02]  /*08a0*/  HADD2.F32 R239, -RZ, R12.H0_H0 ;  /* 0x2000000cffef7230 */ /* 0x000fc40000004100 */
[----:B--2---:R-:W-:Y:S01]  /*08b0*/  HADD2.F32 R24, -RZ, R26.H1_H1 ;  /* 0x3000001aff187230 */ /* 0x004fe20000004100 */
[----:B------:R1:W-:Y:S01]  /*08c0*/  STL [R1+0x18], R3 ;  /* 0x0000180301007387 */ /* 0x0003e20000100800 */
[----:B------:R-:W-:Y:S02]  /*08d0*/  HADD2.F32 R238, -RZ, R12.H1_H1 ;  /* 0x3000000cffee7230 */ /* 0x000fe40000004100 */
[----:B---3--:R-:W-:Y:S01]  /*08e0*/  HADD2.F32 R25, -RZ, R27.H0_H0 ;  /* 0x2000001bff197230 */ /* 0x008fe20000004100 */
[----:B------:R2:W-:Y:S01]  /*08f0*/  STL [R1+0x14], R24 ;  /* 0x0000141801007387 */ /* 0x0005e20000100800 */
[--C-:B------:R-:W-:Y:S02]  /*0900*/  HADD2.F32 R237, -RZ, R13.reuse.H0_H0 ;  /* 0x2000000dffed7230 */ /* 0x100fe40000004100 */
[----:B------:R-:W-:Y:S01]  /*0910*/  HADD2.F32 R236, -RZ, R13.H1_H1 ;  /* 0x3000000dffec7230 */ /* 0x000fe20000004100 */
[----:B------:R-:W-:Y:S01]  /*0920*/  STL [R1+0x10], R25 ;  /* 0x0000101901007387 */ /* 0x000fe20000100800 */
[----:B------:R-:W-:-:S02]  /*0930*/  HADD2.F32 R235, -RZ, R14.H0_H0 ;  /* 0x2000000effeb7230 */ /* 0x000fc40000004100 */
[----:B-1----:R-:W-:Y:S02]  /*0940*/  HADD2.F32 R3, -RZ, R27.H1_H1 ;  /* 0x3000001bff037230 */ /* 0x002fe40000004100 */
[----:B------:R-:W-:Y:S02]  /*0950*/  HADD2.F32 R234, -RZ, R14.H1_H1 ;  /* 0x3000000effea7230 */ /* 0x000fe40000004100 */
[--C-:B--2---:R-:W-:Y:S01]  /*0960*/  HADD2.F32 R24, -RZ, R20.reuse.H0_H0 ;  /* 0x20000014ff187230 */ /* 0x104fe20000004100 */
[----:B------:R1:W-:Y:S01]  /*0970*/  STL [R1+0xc], R3 ;  /* 0x00000c0301007387 */ /* 0x0003e20000100800 */
[----:B------:R-:W-:Y:S02]  /*0980*/  HADD2.F32 R20, -RZ, R20.H1_H1 ;  /* 0x30000014ff147230 */ /* 0x000fe40000004100 */
[--C-:B------:R-:W-:Y:S01]  /*0990*/  HADD2.F32 R233, -RZ, R15.reuse.H0_H0 ;  /* 0x2000000fffe97230 */ /* 0x100fe20000004100 */
[----:B------:R2:W-:Y:S01]  /*09a0*/  STL [R1+0x8], R24 ;  /* 0x0000081801007387 */ /* 0x0005e20000100800 */
[----:B------:R-:W-:-:S02]  /*09b0*/  HADD2.F32 R232, -RZ, R15.H1_H1 ;  /* 0x3000000fffe87230 */ /* 0x000fc40000004100 */
[--C-:B------:R-:W-:Y:S01]  /*09c0*/  HADD2.F32 R231, -RZ, R8.reuse.H0_H0 ;  /* 0x20000008ffe77230 */ /* 0x100fe20000004100 */
[----:B------:R2:W-:Y:S01]  /*09d0*/  STL [R1+0x4], R20 ;  /* 0x0000041401007387 */ /* 0x0005e20000100800 */
[----:B------:R-:W-:Y:S02]  /*09e0*/  HADD2.F32 R230, -RZ, R8.H1_H1 ;  /* 0x30000008ffe67230 */ /* 0x000fe40000004100 */
[----:B-1----:R-:W-:Y:S02]  /*09f0*/  HADD2.F32 R3, -RZ, R21.H0_H0 ;  /* 0x20000015ff037230 */ /* 0x002fe40000004100 */
[--C-:B------:R-:W-:Y:S02]  /*0a00*/  HADD2.F32 R229, -RZ, R9.reuse.H0_H0 ;  /* 0x20000009ffe57230 */ /* 0x100fe40000004100 */
[----:B------:R-:W-:Y:S01]  /*0a10*/  HADD2.F32 R228, -RZ, R9.H1_H1 ;  /* 0x30000009ffe47230 */ /* 0x000fe20000004100 */
[----:B------:R2:W-:Y:S01]  /*0a20*/  STL [R1], R3 ;  /* 0x0000000301007387 */ /* 0x0005e20000100800 */
[----:B------:R-:W-:-:S02]  /*0a30*/  HADD2.F32 R227, -RZ, R10.H0_H0 ;  /* 0x2000000affe37230 */ /* 0x000fc40000004100 */
[----:B------:R-:W-:Y:S02]  /*0a40*/  HADD2.F32 R226, -RZ, R10.H1_H1 ;  /* 0x3000000affe27230 */ /* 0x000fe40000004100 */
[--C-:B------:R-:W-:Y:S02]  /*0a50*/  HADD2.F32 R225, -RZ, R11.reuse.H0_H0 ;  /* 0x2000000bffe17230 */ /* 0x100fe40000004100 */
        /* <DEDUP_REMOVED lines=9> */
[----:B0-2---:R-:W-:-:S02]  /*0af0*/  HADD2.F32 R202, -RZ, R7.H1_H1 ;  /* 0x30000007ffca7230 */ /* 0x005fc40000004100 */
.L_x_1820:
[----:B------:R-:W-:-:S05]  /*0b00*/  MOV R160, 0x4 ;  /* 0x0000000400a07802 */ /* 0x000fca0000000f00 */
        /* <DEDUP_REMOVED lines=8> */
[----:B------:R-:W-:Y:S01]  /*0b90*/  BSSY B1, `(.L_x_1688) ;  /* 0x000019e000017945 */ /* 0x000fe20003800000 */
[----:B------:R-:W-:Y:S01]  /*0ba0*/  MOV R161, 0x10 ;  /* 0x0000001000a17802 */ /* 0x000fe20000000f00 */
        /* <DEDUP_REMOVED lines=15> */
.L_x_1692:
[----:B------:R-:W-:Y:S02]  /*0ca0*/  IADD3 R158, R200, 0x20, RZ ;  /* 0x00000020c89e7810 */ /* 0x000fe40007ffe0ff */
.L_x_1691:
[----:B------:R-:W-:Y:S05]  /*0cb0*/  BSYNC B2 ;  /* 0x0000000000027941 */ /* 0x000fea0003800000 */
.L_x_1690:
[----:B------:R-:W-:Y:S01]  /*0cc0*/  BSSY B2, `(.L_x_1693) ;  /* 0x0000008000027945 */ /* 0x000fe20003800000 */
[----:B------:R-:W-:Y:S05]  /*0cd0*/  @!P0 BRA `(.L_x_1694) ;  /* 0x0000006000008947 */ /* 0x000fea0003800000 */
[----:B------:R-:W-:-:S04]  /*0ce0*/  ISETP.NE.U32.AND P3, PT, RZ, c[0x0][0x218], PT ;  /* 0x00008600ff007a0c */ /* 0x000fc80003f65070 */
[----:B------:R-:W-:-:S13]  /*0cf0*/  ISETP.NE.AND.EX P3, PT, RZ, c[0x0][0x21c], PT, P3 ;  /* 0x00008700ff007a0c */ /* 0x000fda0003f65330 */
[----:B------:R-:W-:Y:S05]  /*0d00*/  @!P3 BRA `(.L_x_1695) ;  /* 0x000000200000b947 */ /* 0x000fea0003800000 */
[----:B------:R-:W-:-:S06]  /*0d10*/  IMAD.WIDE.U32 R136, R158, R161, c[0x0][0x218] ;  /* 0x000086009e887625 */ /* 0x000fcc00078e00a1 */
[----:B------:R-:W5:Y:S02]  /*0d20*/  LDG.E.128 R136, [R136.64] ;  /* 0x0000000488887981 */ /* 0x000f64000c1e1d00 */
.L_x_1695:
[----:B------:R-:W-:Y:S02]  /*0d30*/  IADD3 R158, R158, 0x20, RZ ;  /* 0x000000209e9e7810 */ /* 0x000fe40007ffe0ff */
.L_x_1694:
[----:B------:R-:W-:Y:S05]  /*0d40*/  BSYNC B2 ;  /* 0x0000000000027941 */ /* 0x000fea0003800000 */
.L_x_1693:
[----:B------:R-:W-:Y:S01]  /*0d50*/  BSSY B2, `(.L_x_1696) ;  /* 0x0000008000027945 */ /* 0x000fe20003800000 */
[----:B------:R-:W-:Y:S05]  /*0d60*/  @!P1 BRA `(.L_x_1697) ;  /* 0x0000006000009947 */ /* 0x000fea0003800000 */
[----:B------:R-:W-:-:S04]  /*0d70*/  ISETP.NE.U32.AND P3, PT, RZ, c[0x0][0x218], PT ;  /* 0x00008600ff007a0c */ /* 0x000fc80003f65070 */
[----:B------:R-:W-:-:S13]  /*0d80*/  ISETP.NE.AND.EX P3, PT, RZ, c[0x0][0x21c], PT, P3 ;  /* 0x00008700ff007a0c */ /* 0x000fda0003f65330 */
[----:B------:R-:W-:Y:S05]  /*0d90*/  @!P3 BRA `(.L_x_1698) ;  /* 0x000000200000b947 */ /* 0x000fea0003800000 */
[----:B------:R-:W-:-:S06]  /*0da0*/  IMAD.WIDE.U32 R140, R158, R161, c[0x0][0x218] ;  /* 0x000086009e8c7625 */ /* 0x000fcc00078e00a1 */
[----:B------:R-:W5:Y:S02]  /*0db0*/  LDG.E.128 R140, [R140.64] ;  /* 0x000000048c8c7981 */ /* 0x000f64000c1e1d00 */
.L_x_1698:
[----:B------:R-:W-:Y:S02]  /*0dc0*/  IADD3 R158, R158, 0x20, RZ ;  /* 0x000000209e9e7810 */ /* 0x000fe40007ffe0ff */
.L_x_1697:
[----:B------:R-:W-:Y:S05]  /*0dd0*/  BSYNC B2 ;  /* 0x0000000000027941 */ /* 0x000fea0003800000 */
.L_x_1696:
        /* <DEDUP_REMOVED lines=8> */
.L_x_1689:
        /* <DEDUP_REMOVED lines=11> */
[----:B------:R-:W-:Y:S02]  /*0f10*/  MOV R217, R200 ;  /* 0x000000c800d97202 */ /* 0x000fe40000000f00 */
        /* <DEDUP_REMOVED lines=14> */
[----:B----4-:R-:W-:-:S02]  /*1000*/  HADD2.F32 R159, -RZ, R5.H1_H1 ;  /* 0x30000005ff9f7230 */ /* 0x010fc40000004100 */
[--C-:B--2---:R-:W-:Y:S02]  /*1010*/  HADD2.F32 R156, -RZ, R9.reuse.H0_H0 ;  /* 0x20000009ff9c7230 */ /* 0x104fe40000004100 */
[----:B------:R-:W-:Y:S01]  /*1020*/  HADD2.F32 R12, -RZ, R9.H1_H1 ;  /* 0x30000009ff0c7230 */ /* 0x000fe20000004100 */
[C---:B------:R-:W-:Y:S02]  /*1030*/  FADD.FTZ R9, -R207.reuse, R159 ;  /* 0x0000009fcf097221 */ /* 0x040fe40000010100 */
[----:B------:R-:W2:Y:S01]  /*1040*/  LDL R159, [R1+0x48] ;  /* 0x00004800019f7983 */ /* 0x000ea20000100800 */
[--C-:B------:R-:W-:Y:S02]  /*1050*/  HADD2.F32 R14, -RZ, R4.reuse.H0_H0 ;  /* 0x20000004ff0e7230 */ /* 0x100fe40000004100 */
[----:B------:R-:W-:Y:S02]  /*1060*/  HADD2.F32 R16, -RZ, R4.H1_H1 ;  /* 0x30000004ff107230 */ /* 0x000fe40000004100 */
[----:B------:R-:W-:Y:S01]  /*1070*/  HADD2.F32 R4, -RZ, R5.H0_H0 ;  /* 0x20000005ff047230 */ /* 0x000fe20000004100 */
[----:B------:R-:W-:Y:S01]  /*1080*/  FADD.FTZ R160, -R207, R14 ;  /* 0x0000000ecfa07221 */ /* 0x000fe20000010100 */
[----:B------:R-:W-:-:S02]  /*1090*/  HADD2.F32 R158, -RZ, R6.H0_H0 ;  /* 0x20000006ff9e7230 */ /* 0x000fc40000004100 */
[----:B------:R-:W-:Y:S02]  /*10a0*/  HADD2.F32 R157, -RZ, R6.H1_H1 ;  /* 0x30000006ff9d7230 */ /* 0x000fe40000004100 */
[--C-:B------:R-:W-:Y:S02]  /*10b0*/  HADD2.F32 R5, -RZ, R7.reuse.H0_H0 ;  /* 0x20000007ff057230 */ /* 0x100fe40000004100 */
[----:B------:R-:W-:Y:S01]  /*10c0*/  HADD2.F32 R18, -RZ, R7.H1_H1 ;  /* 0x30000007ff127230 */ /* 0x000fe20000004100 */
[----:B------:R-:W-:Y:S01]  /*10d0*/  FADD.FTZ R7, -R207, R4 ;  /* 0x00000004cf077221 */ /* 0x000fe20000010100 */
[----:B------:R-:W-:Y:S01]  /*10e0*/  HADD2.F32 R6, -RZ, R8.H0_H0 ;  /* 0x20000008ff067230 */ /* 0x000fe20000004100 */
[----:B-----5:R-:W-:-:S04]  /*10f0*/  FMUL.FTZ R4, R3, R160 ;  /* 0x000000a003047220 */ /* 0x020fc80000410000 */
[----:B------:R-:W-:Y:S02]  /*1100*/  FADD.FTZ R72, R72, R6 ;  /* 0x0000000648487221 */ /* 0x000fe40000010000 */
[-C--:B------:R-:W-:Y:S01]  /*1110*/  FFMA.FTZ R36, R4, R6.reuse, R36 ;  /* 0x0000000604247223 */ /* 0x080fe20000010024 */
[--C-:B------:R-:W-:Y:S02]  /*1120*/  HADD2.F32 R17, -RZ, R11.reuse.H0_H0 ;  /* 0x2000000bff117230 */ /* 0x100fe40000004100 */
[----:B------:R-:W-:Y:S01]  /*1130*/  HADD2.F32 R19, -RZ, R11.H1_H1 ;  /* 0x3000000bff137230 */ /* 0x000fe20000004100 */
[----:B------:R-:W-:Y:S02]  /*1140*/  FADD.FTZ R11, -R207, R158 ;  /* 0x0000009ecf0b7221 */ /* 0x000fe40000010100 */
[----:B------:R-:W4:Y:S01]  /*1150*/  LDL R158, [R1+0x2c] ;  /* 0x00002c00019e7983 */ /* 0x000f220000100800 */
[----:B------:R-:W-:Y:S01]  /*1160*/  HADD2.F32 R13, -RZ, R10.H0_H0 ;  /* 0x2000000aff0d7230 */ /* 0x000fe20000004100 */
[----:B--2---:R-:W-:-:S02]  /*1170*/  FMUL.FTZ R6, R159, R6 ;  /* 0x000000069f067220 */ /* 0x004fc40000410000 */
[----:B------:R-:W2:Y:S01]  /*1180*/  LDL R159, [R1+0x30] ;  /* 0x00003000019f7983 */ /* 0x000ea20000100800 */
[----:B------:R-:W-:Y:S01]  /*1190*/  HADD2.F32 R15, -RZ, R10.H1_H1 ;  /* 0x3000000aff0f7230 */ /* 0x000fe20000004100 */
[C---:B------:R-:W-:Y:S01]  /*11a0*/  FADD.FTZ R10, -R207.reuse, R16 ;  /* 0x00000010cf0a7221 */ /* 0x040fe20000010100 */
[----:B------:R-:W-:Y:S01]  /*11b0*/  HADD2.F32 R8, -RZ, R8.H1_H1 ;  /* 0x30000008ff087230 */ /* 0x000fe20000004100 */
        /* <DEDUP_REMOVED lines=49> */
.L_x_1701:
[----:B------:R-:W-:Y:S05]  /*14d0*/  BSYNC B2 ;  /* 0x0000000000027941 */ /* 0x000fea0003800000 */
.L_x_1700:
        /* <DEDUP_REMOVED lines=14> */
[--C-:B---3--:R-:W-:Y:S02]  /*15c0*/  HADD2.F32 R30, -RZ, R20.reuse.H0_H0 ;  /* 0x20000014ff1e7230 */ /* 0x108fe40000004100 */
[----:B------:R-:W-:Y:S02]  /*15d0*/  HADD2.F32 R157, -RZ, R20.H1_H1 ;  /* 0x30000014ff9d7230 */ /* 0x000fe40000004100 */
[----:B------:R-:W-:Y:S02]  /*15e0*/  HADD2.F32 R20, -RZ, R21.H0_H0 ;  /* 0x20000015ff147230 */ /* 0x000fe40000004100 */
[----:B----4-:R-:W-:-:S02]  /*15f0*/  HADD2.F32 R29, -RZ, R26.H0_H0 ;  /* 0x2000001aff1d7230 */ /* 0x010fc40000004100 */
[----:B------:R-:W-:Y:S01]  /*1600*/  HADD2.F32 R31, -RZ, R26.H1_H1 ;  /* 0x3000001aff1f7230 */ /* 0x000fe20000004100 */
[C---:B------:R-:W-:Y:S01]  /*1610*/  FADD.FTZ R26, -R207.reuse, R30 ;  /* 0x0000001ecf1a7221 */ /* 0x040fe20000010100 */
[----:B------:R-:W-:Y:S02]  /*1620*/  HADD2.F32 R159, -RZ, R21.H1_H1 ;  /* 0x30000015ff9f7230 */ /* 0x000fe40000004100 */
[--C-:B------:R-:W-:Y:S02]  /*1630*/  HADD2.F32 R158, -RZ, R22.reuse.H0_H0 ;  /* 0x20000016ff9e7230 */ /* 0x100fe40000004100 */
[----:B------:R-:W-:Y:S02]  /*1640*/  HADD2.F32 R21, -RZ, R22.H1_H1 ;  /* 0x30000016ff157230 */ /* 0x000fe40000004100 */
[--C-:B------:R-:W-:Y:S02]  /*1650*/  HADD2.F32 R164, -RZ, R23.reuse.H0_H0 ;  /* 0x20000017ffa47230 */ /* 0x100fe40000004100 */
[----:B------:R-:W-:Y:S01]  /*1660*/  HADD2.F32 R166, -RZ, R23.H1_H1 ;  /* 0x30000017ffa67230 */ /* 0x000fe20000004100 */
[----:B------:R-:W-:Y:S01]  /*1670*/  FADD.FTZ R23, -R207, R20 ;  /* 0x00000014cf177221 */ /* 0x000fe20000010100 */
[----:B------:R-:W-:Y:S01]  /*1680*/  HADD2.F32 R22, -RZ, R24.H0_H0 ;  /* 0x20000018ff167230 */ /* 0x000fe20000004100 */
[----:B-----5:R-:W-:-:S04]  /*1690*/  FMUL.FTZ R20, R3, R26 ;  /* 0x0000001a03147220 */ /* 0x020fc80000410000 */
[----:B------:R-:W-:Y:S02]  /*16a0*/  FADD.FTZ R80, R80, R22 ;  /* 0x0000001650507221 */ /* 0x000fe40000010000 */
[-C--:B------:R-:W-:Y:S02]  /*16b0*/  FFMA.FTZ R44, R20, R22.reuse, R44 ;  /* 0x00000016142c7223 */ /* 0x080fe4000001002c */
[----:B--2---:R-:W-:Y:S02]  /*16c0*/  FMUL.FTZ R22, R160, R22 ;  /* 0x00000016a0167220 */ /* 0x004fe40000410000 */
[----:B------:R-:W2:Y:S01]  /*16d0*/  LDL R160, [R1+0x18] ;  /* 0x0000180001a07983 */ /* 0x000ea20000100800 */
[--C-:B------:R-:W-:Y:S02]  /*16e0*/  HADD2.F32 R156, -RZ, R25.reuse.H0_H0 ;  /* 0x20000019ff9c7230 */ /* 0x100fe40000004100 */
[----:B------:R-:W-:Y:S01]  /*16f0*/  HADD2.F32 R28, -RZ, R25.H1_H1 ;  /* 0x30000019ff1c7230 */ /* 0x000fe20000004100 */
[----:B------:R-:W-:-:S02]  /*1700*/  FADD.FTZ R25, -R207, R159 ;  /* 0x0000009fcf197221 */ /* 0x000fc40000010100 */
[----:B------:R-:W3:Y:S01]  /*1710*/  LDL R159, [R1+0x14] ;  /* 0x00001400019f7983 */ /* 0x000ee20000100800 */
[--C-:B------:R-:W-:Y:S01]  /*1720*/  HADD2.F32 R165, -RZ, R27.reuse.H0_H0 ;  /* 0x2000001bffa57230 */ /* 0x100fe20000004100 */
[C---:B------:R-:W-:Y:S01]  /*1730*/  FADD.FTZ R157, -R207.reuse, R157 ;  /* 0x0000009dcf9d7221 */ /* 0x040fe20000010100 */
[----:B------:R-:W-:Y:S01]  /*1740*/  HADD2.F32 R167, -RZ, R27.H1_H1 ;  /* 0x3000001bffa77230 */ /* 0x000fe20000004100 */
[C---:B------:R-:W-:Y:S02]  /*1750*/  FADD.FTZ R27, -R207.reuse, R158 ;  /* 0x0000009ecf1b7221 */ /* 0x040fe40000010100 */
[----:B------:R-:W4:Y:S01]  /*1760*/  LDL R158, [R1+0x10] ;  /* 0x00001000019e7983 */ /* 0x000f220000100800 */
[----:B------:R-:W-:Y:S02]  /*1770*/  FADD.FTZ R30, -R207, R21 ;  /* 0x00000015cf1e7221 */ /* 0x000fe40000010100 */
[----:B------:R-:W-:Y:S02]  /*1780*/  FMUL.FTZ R21, R3, R157 ;  /* 0x0000009d03157220 */ /* 0x000fe40000410000 */
[----:B------:R-:W4:Y:S01]  /*1790*/  LDL R157, [R1+0xc] ;  /* 0x00000c00019d7983 */ /* 0x000f220000100800 */
[----:B------:R-:W-:Y:S01]  /*17a0*/  HADD2.F32 R24, -RZ, R24.H1_H1 ;  /* 0x30000018ff187230 */ /* 0x000fe20000004100 */
        /* <DEDUP_REMOVED lines=47> */
.L_x_1703:
[----:B------:R-:W-:Y:S05]  /*1aa0*/  BSYNC B2 ;  /* 0x0000000000027941 */ /* 0x000fea0003800000 */
.L_x_1702:
[----:B------:R-:W-:Y:S01]  /*1ab0*/  BSSY B2, `(.L_x_1704) ;  /* 0x0000058000027945 */ /* 0x000fe20003800000 */
[----:B------:R-:W-:Y:S05]  /*1ac0*/  @!P1 BRA `(.L_x_1705) ;  /* 0x0000056000009947 */ /* 0x000fea0003800000 */
[----:B------:R-:W-:Y:S01]  /*1ad0*/  HFMA2.MMA R184, -RZ, RZ, 0, 9.5367431640625e-07 ;  /* 0x00000010ffb87435 */ /* 0x000fe200000001ff */
[----:B------:R-:W2:Y:S04]  /*1ae0*/  LDL R172, [R1+0x8] ;  /* 0x0000080001ac7983 */ /* 0x000ea80000100800 */
[----:B------:R-:W3:Y:S04]  /*1af0*/  LDL R173, [R1+0x4] ;  /* 0x0000040001ad7983 */ /* 0x000ee80000100800 */
[----:B------:R-:W4:Y:S01]  /*1b00*/  LDL R177, [R1] ;  /* 0x0000000001b17983 */ /* 0x000f220000100800 */
        /* <DEDUP_REMOVED lines=11> */
[----:B0-----:R-:W-:-:S03]  /*1bc0*/  HADD2.F32 R170, -RZ, R156.H1_H1 ;  /* 0x3000009cffaa7230 */ /* 0x001fc60000004100 */
[----:B------:R-:W-:Y:S01]  /*1bd0*/  FADD.FTZ R169, -R207, R169 ;  /* 0x000000a9cfa97221 */ /* 0x000fe20000010100 */
[----:B------:R-:W-:Y:S02]  /*1be0*/  HADD2.F32 R156, -RZ, R157.H0_H0 ;  /* 0x2000009dff9c7230 */ /* 0x000fe40000004100 */
[--C-:B---3--:R-:W-:Y:S01]  /*1bf0*/  HADD2.F32 R171, -RZ, R160.reuse.H0_H0 ;  /* 0x200000a0ffab7230 */ /* 0x108fe20000004100 */
[----:B-----5:R-:W-:Y:S01]  /*1c00*/  FMUL.FTZ R169, R3, R169 ;  /* 0x000000a903a97220 */ /* 0x020fe20000410000 */
[----:B------:R-:W-:Y:S01]  /*1c10*/  HADD2.F32 R160, -RZ, R160.H1_H1 ;  /* 0x300000a0ffa07230 */ /* 0x000fe20000004100 */
[----:B------:R-:W-:Y:S02]  /*1c20*/  FADD.FTZ R156, -R207, R156 ;  /* 0x0000009ccf9c7221 */ /* 0x000fe40000010100 */
[----:B------:R-:W-:Y:S02]  /*1c30*/  FADD.FTZ R88, R88, R171 ;  /* 0x000000ab58587221 */ /* 0x000fe40000010000 */
[----:B------:R-:W-:-:S02]  /*1c40*/  FFMA.FTZ R52, R169, R171, R52 ;  /* 0x000000aba9347223 */ /* 0x000fc40000010034 */
[----:B------:R-:W-:Y:S02]  /*1c50*/  FADD.FTZ R170, -R207, R170 ;  /* 0x000000aacfaa7221 */ /* 0x000fe40000010100 */
[----:B------:R-:W-:Y:S01]  /*1c60*/  FMUL.FTZ R171, R172, R171 ;  /* 0x000000abacab7220 */ /* 0x000fe20000410000 */
[----:B------:R-:W-:Y:S01]  /*1c70*/  HADD2.F32 R176, -RZ, R158.H0_H0 ;  /* 0x2000009effb07230 */ /* 0x000fe20000004100 */
[C---:B------:R-:W-:Y:S01]  /*1c80*/  FMUL.FTZ R172, R3.reuse, R156 ;  /* 0x0000009c03ac7220 */ /* 0x040fe20000410000 */
[----:B------:R-:W-:Y:S01]  /*1c90*/  HADD2.F32 R175, -RZ, R161.H0_H0 ;  /* 0x200000a1ffaf7230 */ /* 0x000fe20000004100 */
[----:B------:R-:W-:Y:S01]  /*1ca0*/  FMUL.FTZ R170, R3, R170 ;  /* 0x000000aa03aa7220 */ /* 0x000fe20000410000 */
[----:B------:R-:W-:Y:S01]  /*1cb0*/  HADD2.F32 R157, -RZ, R157.H1_H1 ;  /* 0x3000009dff9d7230 */ /* 0x000fe20000004100 */
[----:B------:R-:W-:Y:S02]  /*1cc0*/  FMUL.FTZ R173, R173, R160 ;  /* 0x000000a0adad7220 */ /* 0x000fe40000410000 */
[----:B------:R-:W-:-:S02]  /*1cd0*/  FADD.FTZ R209, R209, R171 ;  /* 0x000000abd1d17221 */ /* 0x000fc40000010000 */
[----:B------:R-:W-:Y:S01]  /*1ce0*/  FFMA.FTZ R208, R169, R171, R208 ;  /* 0x000000aba9d07223 */ /* 0x000fe200000100d0 */
[----:B------:R-:W-:Y:S01]  /*1cf0*/  HADD2.F32 R161, -RZ, R161.H1_H1 ;  /* 0x300000a1ffa17230 */ /* 0x000fe20000004100 */
[C---:B------:R-:W-:Y:S02]  /*1d00*/  FADD.FTZ R176, -R207.reuse, R176 ;  /* 0x000000b0cfb07221 */ /* 0x040fe40000010100 */
[----:B------:R-:W-:Y:S02]  /*1d10*/  FADD.FTZ R90, R90, R175 ;  /* 0x000000af5a5a7221 */ /* 0x000fe40000010000 */
[-C--:B------:R-:W-:Y:S02]  /*1d20*/  FFMA.FTZ R54, R172, R175.reuse, R54 ;  /* 0x000000afac367223 */ /* 0x080fe40000010036 */
[----:B------:R-:W-:Y:S02]  /*1d30*/  FADD.FTZ R157, -R207, R157 ;  /* 0x0000009dcf9d7221 */ /* 0x000fe40000010100 */
[----:B----4-:R-:W-:-:S02]  /*1d40*/  FMUL.FTZ R175, R177, R175 ;  /* 0x000000afb1af7220 */ /* 0x010fc40000410000 */
[----:B------:R-:W-:Y:S02]  /*1d50*/  FADD.FTZ R209, R209, R173 ;  /* 0x000000add1d17221 */ /* 0x000fe40000010000 */
[----:B------:R-:W-:Y:S01]  /*1d60*/  FFMA.FTZ R208, R170, R173, R208 ;  /* 0x000000adaad07223 */ /* 0x000fe200000100d0 */
        /* <DEDUP_REMOVED lines=13> */
[----:B------:R-:W-:-:S02]  /*1e40*/  FMUL.FTZ R178, R251, R178 ;  /* 0x000000b2fbb27220 */ /* 0x000fc40000410000 */
[----:B------:R-:W-:Y:S02]  /*1e50*/  FADD.FTZ R209, R209, R177 ;  /* 0x000000b1d1d17221 */ /* 0x000fe40000010000 */
[----:B------:R-:W-:Y:S01]  /*1e60*/  FFMA.FTZ R208, R174, R177, R208 ;  /* 0x000000b1aed07223 */ /* 0x000fe200000100d0 */
[----:B------:R-:W-:Y:S01]  /*1e70*/  HADD2.F32 R182, -RZ, R163.H0_H0 ;  /* 0x200000a3ffb67230 */ /* 0x000fe20000004100 */
[C---:B------:R-:W-:Y:S01]  /*1e80*/  FMUL.FTZ R181, R3.reuse, R181 ;  /* 0x000000b503b57220 */ /* 0x040fe20000410000 */
[----:B------:R-:W-:Y:S01]  /*1e90*/  HADD2.F32 R183, -RZ, R159.H1_H1 ;  /* 0x3000009fffb77230 */ /* 0x000fe20000004100 */
[----:B------:R-:W-:Y:S02]  /*1ea0*/  FMUL.FTZ R179, R3, R179 ;  /* 0x000000b303b37220 */ /* 0x000fe40000410000 */
[----:B------:R-:W-:Y:S02]  /*1eb0*/  FMUL.FTZ R180, R250, R162 ;  /* 0x000000a2fab47220 */ /* 0x000fe40000410000 */
[----:B------:R-:W-:-:S02]  /*1ec0*/  FADD.FTZ R209, R209, R178 ;  /* 0x000000b2d1d17221 */ /* 0x000fc40000010000 */
[----:B------:R-:W-:Y:S01]  /*1ed0*/  FFMA.FTZ R208, R176, R178, R208 ;  /* 0x000000b2b0d07223 */ /* 0x000fe200000100d0 */
[----:B------:R-:W-:Y:S01]  /*1ee0*/  HADD2.F32 R163, -RZ, R163.H1_H1 ;  /* 0x300000a3ffa37230 */ /* 0x000fe20000004100 */
        /* <DEDUP_REMOVED lines=20> */
.L_x_1705:
[----:B------:R-:W-:Y:S05]  /*2030*/  BSYNC B2 ;  /* 0x0000000000027941 */ /* 0x000fea0003800000 */
.L_x_1704:
[----:B------:R-:W-:-:S13]  /*2040*/  ISETP.GE.U32.AND P3, PT, R0, 0x80, PT ;  /* 0x000000800000780c */ /* 0x000fda0003f66070 */
[----:B------:R-:W-:Y:S05]  /*2050*/  @!P3 BRA `(.L_x_1699) ;  /* 0x000005100000b947 */ /* 0x000fea0003800000 */
[----:B------:R-:W-:-:S05]  /*2060*/  MOV R199, 0x10 ;  /* 0x0000001000c77802 */ /* 0x000fca0000000f00 */
        /* <DEDUP_REMOVED lines=8> */
[----:B--2---:R-:W-:Y:S02]  /*20f0*/  HADD2.F32 R168, -RZ, R156.H0_H0 ;  /* 0x2000009cffa87230 */ /* 0x004fe40000004100 */
[----:B0-----:R-:W-:Y:S02]  /*2100*/  HADD2.F32 R187, -RZ, R157.H0_H0 ;  /* 0x2000009dffbb7230 */ /* 0x001fe40000004100 */
[----:B---3--:R-:W-:Y:S01]  /*2110*/  HADD2.F32 R186, -RZ, R160.H0_H0 ;  /* 0x200000a0ffba7230 */ /* 0x008fe20000004100 */
[C---:B------:R-:W-:Y:S01]  /*2120*/  FADD.FTZ R168, -R207.reuse, R168 ;  /* 0x000000a8cfa87221 */ /* 0x040fe20000010100 */
[----:B------:R-:W-:Y:S01]  /*2130*/  HADD2.F32 R185, -RZ, R156.H1_H1 ;  /* 0x3000009cffb97230 */ /* 0x000fe20000004100 */
[----:B------:R-:W-:Y:S01]  /*2140*/  FADD.FTZ R187, -R207, R187 ;  /* 0x000000bbcfbb7221 */ /* 0x000fe20000010100 */
[----:B------:R-:W-:Y:S01]  /*2150*/  HADD2.F32 R160, -RZ, R160.H1_H1 ;  /* 0x300000a0ffa07230 */ /* 0x000fe20000004100 */
[----:B-----5:R-:W-:Y:S01]  /*2160*/  FMUL.FTZ R168, R3, R168 ;  /* 0x000000a803a87220 */ /* 0x020fe20000410000 */
[----:B------:R-:W-:Y:S01]  /*2170*/  HADD2.F32 R191, -RZ, R158.H0_H0 ;  /* 0x2000009effbf7230 */ /* 0x000fe20000004100 */
[----:B------:R-:W-:Y:S01]  /*2180*/  FADD.FTZ R68, R68, R186 ;  /* 0x000000ba44447221 */ /* 0x000fe20000010000 */
[----:B------:R-:W-:Y:S01]  /*2190*/  HADD2.F32 R190, -RZ, R161.H0_H0 ;  /* 0x200000a1ffbe7230 */ /* 0x000fe20000004100 */
[-C--:B------:R-:W-:Y:S01]  /*21a0*/  FFMA.FTZ R144, R168, R186.reuse, R144 ;  /* 0x000000baa8907223 */ /* 0x080fe20000010090 */
[----:B------:R-:W-:Y:S01]  /*21b0*/  HADD2.F32 R189, -RZ, R157.H1_H1 ;  /* 0x3000009dffbd7230 */ /* 0x000fe20000004100 */
[----:B------:R-:W-:Y:S01]  /*21c0*/  FADD.FTZ R185, -R207, R185 ;  /* 0x000000b9cfb97221 */ /* 0x000fe20000010100 */
        /* <DEDUP_REMOVED lines=58> */
.L_x_1699:
[----:B------:R-:W-:Y:S05]  /*2570*/  BSYNC B1 ;  /* 0x0000000000017941 */ /* 0x000fea0003800000 */
.L_x_1688:
[----:B------:R-:W-:Y:S05]  /*2580*/  BRA.DIV ~URZ, `(.L_x_1706) ;  /* 0x00004d527f007947 */ /* 0x000fea000b800000 */
[----:B------:R1:W2:Y:S02]  /*2590*/  SHFL.BFLY PT, R159, R209, 0x1, 0x1f ;  /* 0x0c201f00d19f7f89 */ /* 0x0002a400000e0000 */
.L_x_1835:
        /* <DEDUP_REMOVED lines=18> */
.L_x_1836:
        /* <DEDUP_REMOVED lines=18> */
[----:B------:R-:W-:-:S05]  /*27e0*/  MOV R152, 0x10 ;  /* 0x0000001000987802 */ /* 0x000fca0000000f00 */
[----:B------:R-:W-:-:S06]  /*27f0*/  IMAD.WIDE.U32 R152, R158, R152, c[0x0][0x170] ;  /* 0x00005c009e987625 */ /* 0x000fcc00078e0098 */
[----:B------:R-:W5:Y:S02]  /*2800*/  LDG.E.128 R152, [R152.64] ;  /* 0x0000000498987981 */ /* 0x000f64000c1e1d00 */
.L_x_1711:
[----:B------:R-:W-:Y:S05]  /*2810*/  BSYNC B2 ;  /* 0x0000000000027941 */ /* 0x000fea0003800000 */
.L_x_1710:
        /* <DEDUP_REMOVED lines=8> */
[----:B------:R-:W-:Y:S01]  /*28a0*/  HADD2.F32 R157, -RZ, R132.H0_H0 ;  /* 0x20000084ff9d7230 */ /* 0x000fe20000004100 */
[----:B------:R-:W-:Y:S05]  /*28b0*/  BRA `(.L_x_1714) ;  /* 0x000000b000007947 */ /* 0x000fea0003800000 */
.L_x_1713:
        /* <DEDUP_REMOVED lines=9> */
[----:B------:R-:W-:-:S05]  /*2950*/  @P4 HADD2.F32 R156, -RZ, R132.H0_H0 ;  /* 0x20000084ff9c4230 */ /* 0x000fca0000004100 */
[----:B------:R-:W-:Y:S02]  /*2960*/  @P4 FADD.FTZ R157, R157, R156 ;  /* 0x0000009c9d9d4221 */ /* 0x000fe40000010000 */
.L_x_1714:
[----:B------:R-:W-:Y:S05]  /*2970*/  BSYNC B2 ;  /* 0x0000000000027941 */ /* 0x000fea0003800000 */
.L_x_1712:
[----:B------:R-:W-:Y:S01]  /*2980*/  ISETP.NE.U32.AND P5, PT, RZ, c[0x0][0x258], PT ;  /* 0x00009600ff007a0c */ /* 0x000fe20003fa5070 */
[----:B------:R-:W-:Y:S03]  /*2990*/  BSSY B2, `(.L_x_1715) ;  /* 0x0000016000027945 */ /* 0x000fe60003800000 */
[----:B------:R-:W-:-:S13]  /*29a0*/  ISETP.NE.AND.EX P5, PT, RZ, c[0x0][0x25c], PT, P5 ;  /* 0x00009700ff007a0c */ /* 0x000fda0003fa5350 */
[----:B------:R-:W-:Y:S01]  /*29b0*/  @P5 F2FP.PACK_AB R156, RZ, R157 ;  /* 0x0000009dff9c523e */ /* 0x000fe200000000ff */
[----:B------:R-:W-:-:S03]  /*29c0*/  @P3 FMUL.FTZ R157, R157, c[0x0][0x1ec] ;  /* 0x00007b009d9d3a20 */ /* 0x000fc60000410000 */
[----:B------:R-:W-:Y:S01]  /*29d0*/  @P5 PRMT R64, R156, 0x7610, R64 ;  /* 0x000076109c405816 */ /* 0x000fe20000000040 */
[----:B-----5:R-:W-:-:S05]  /*29e0*/  @P3 HADD2.F32 R156, -RZ, R152.H0_H0 ;  /* 0x20000098ff9c3230 */ /* 0x020fca0000004100 */
[----:B------:R-:W-:Y:S02]  /*29f0*/  @P3 FFMA.FTZ R100, R157, R156, R100 ;  /* 0x0000009c9d643223 */ /* 0x000fe40000010064 */
[----:B------:R-:W-:-:S05]  /*2a00*/  @P3 FMUL.FTZ R156, R239, R157 ;  /* 0x0000009def9c3220 */ /* 0x000fca0000410000 */
[----:B------:R-:W-:-:S04]  /*2a10*/  @P3 F2FP.PACK_AB R156, RZ, R156 ;  /* 0x0000009cff9c323e */ /* 0x000fc800000000ff */
[----:B------:R-:W-:Y:S01]  /*2a20*/  @P3 PRMT R60, R156, 0x7610, R60 ;  /* 0x000076109c3c3816 */ /* 0x000fe2000000003c */
[----:B------:R-:W-:Y:S05]  /*2a30*/  @P2 BRA `(.L_x_1716) ;  /* 0x0000004000002947 */ /* 0x000fea0003800000 */
[----:B------:R-:W-:Y:S01]  /*2a40*/  MOV R157, RZ ;  /* 0x000000ff009d7202 */ /* 0x000fe20000000f00 */
[----:B------:R-:W-:Y:S05]  /*2a50*/  @!P4 BRA `(.L_x_1717) ;  /* 0x000000900000c947 */ /* 0x000fea0003800000 */
[----:B------:R-:W-:Y:S01]  /*2a60*/  HADD2.F32 R157, -RZ, R132.H1_H1 ;  /* 0x30000084ff9d7230 */ /* 0x000fe20000004100 */
[----:B------:R-:W-:Y:S05]  /*2a70*/  BRA `(.L_x_1717) ;  /* 0x0000007000007947 */ /* 0x000fea0003800000 */
.L_x_1716:
[----:B------:R-:W-:-:S04]  /*2a80*/  ISETP.NE.AND P6, PT, R201, RZ, PT ;  /* 0x000000ffc900720c */ /* 0x000fc80003fc5270 */
[----:B------:R-:W-:-:S05]  /*2a90*/  FSEL R156, R159, RZ, !P6 ;  /* 0x000000ff9f9c7208 */ /* 0x000fca0007000000 */
[----:B------:R-:W-:-:S04]  /*2aa0*/  FFMA.FTZ R156, R5, R160, R156 ;  /* 0x000000a0059c7223 */ /* 0x000fc8000001009c */
[----:B------:R-:W-:-:S04]  /*2ab0*/  FADD.FTZ R156, R8, -R156 ;  /* 0x8000009c089c7221 */ /* 0x000fc80000010000 */
[----:B------:R-:W-:Y:S01]  /*2ac0*/  FMUL.FTZ R157, R3, R156 ;  /* 0x0000009c039d7220 */ /* 0x000fe20000410000 */
[----:B------:R-:W-:-:S05]  /*2ad0*/  @P4 HADD2.F32 R156, -RZ, R132.H1_H1 ;  /* 0x30000084ff9c4230 */ /* 0x000fca0000004100 */
[----:B------:R-:W-:Y:S02]  /*2ae0*/  @P4 FADD.FTZ R157, R157, R156 ;  /* 0x0000009c9d9d4221 */ /* 0x000fe40000010000 */
.L_x_1717:
[----:B------:R-:W-:Y:S05]  /*2af0*/  BSYNC B2 ;  /* 0x0000000000027941 */ /* 0x000fea0003800000 */
.L_x_1715:
[----:B------:R-:W-:Y:S01]  /*2b00*/  @P5 F2FP.PACK_AB R156, RZ, R157 ;  /* 0x0000009dff9c523e */ /* 0x000fe200000000ff */
[----:B------:R-:W-:Y:S01]  /*2b10*/  @P3 FMUL.FTZ R157, R157, c[0x0][0x1ec] ;  /* 0x00007b009d9d3a20 */ /* 0x000fe20000410000 */
[----:B------:R-:W-:Y:S02]  /*2b20*/  BSSY B2, `(.L_x_1718) ;  /* 0x0000013000027945 */ /* 0x000fe40003800000 */
[----:B------:R-:W-:Y:S01]  /*2b30*/  @P5 PRMT R64, R64, 0x5410, R156 ;  /* 0x0000541040405816 */ /* 0x000fe2000000009c */
[----:B------:R-:W-:-:S05]  /*2b40*/  @P3 HADD2.F32 R156, -RZ, R152.H1_H1 ;  /* 0x30000098ff9c3230 */ /* 0x000fca0000004100 */
[----:B------:R-:W-:Y:S02]  /*2b50*/  @P3 FFMA.FTZ R101, R157, R156, R101 ;  /* 0x0000009c9d653223 */ /* 0x000fe40000010065 */
[----:B------:R-:W-:-:S05]  /*2b60*/  @P3 FMUL.FTZ R156, R238, R157 ;  /* 0x0000009dee9c3220 */ /* 0x000fca0000410000 */
[----:B------:R-:W-:-:S04]  /*2b70*/  @P3 F2FP.PACK_AB R156, RZ, R156 ;  /* 0x0000009cff9c323e */ /* 0x000fc800000000ff */
[----:B------:R-:W-:Y:S01]  /*2b80*/  @P3 PRMT R60, R60, 0x5410, R156 ;  /* 0x000054103c3c3816 */ /* 0x000fe2000000009c */
[----:B------:R-:W-:Y:S05]  /*2b90*/  @P2 BRA `(.L_x_1719) ;  /* 0x0000004000002947 */ /* 0x000fea0003800000 */
[----:B------:R-:W-:Y:S01]  /*2ba0*/  HFMA2.MMA R157, -RZ, RZ, 0, 0 ;  /* 0x00000000ff9d7435 */ /* 0x000fe200000001ff */
[----:B------:R-:W-:Y:S05]  /*2bb0*/  @!P4 BRA `(.L_x_1720) ;  /* 0x000000900000c947 */ /* 0x000fea0003800000 */
[----:B------:R-:W-:Y:S01]  /*2bc0*/  HADD2.F32 R157, -RZ, R133.H0_H0 ;  /* 0x20000085ff9d7230 */ /* 0x000fe20000004100 */
[----:B------:R-:W-:Y:S05]  /*2bd0*/  BRA `(.L_x_1720) ;  /* 0x0000007000007947 */ /* 0x000fea0003800000 */
.L_x_1719:
[----:B------:R-:W-:-:S04]  /*2be0*/  ISETP.NE.AND P6, PT, R201, RZ, PT ;  /* 0x000000ffc900720c */ /* 0x000fc80003fc5270 */
[----:B------:R-:W-:-:S05]  /*2bf0*/  FSEL R156, R159, RZ, !P6 ;  /* 0x000000ff9f9c7208 */ /* 0x000fca0007000000 */
[----:B------:R-:W-:-:S04]  /*2c00*/  FFMA.FTZ R156, R7, R160, R156 ;  /* 0x000000a0079c7223 */ /* 0x000fc8000001009c */
[----:B------:R-:W-:-:S04]  /*2c10*/  FADD.FTZ R156, R10, -R156 ;  /* 0x8000009c0a9c7221 */ /* 0x000fc80000010000 */
[----:B------:R-:W-:Y:S01]  /*2c20*/  FMUL.FTZ R157, R3, R156 ;  /* 0x0000009c039d7220 */ /* 0x000fe20000410000 */
[----:B------:R-:W-:-:S05]  /*2c30*/  @P4 HADD2.F32 R156, -RZ, R133.H0_H0 ;  /* 0x20000085ff9c4230 */ /* 0x000fca0000004100 */
[----:B------:R-:W-:Y:S02]  /*2c40*/  @P4 FADD.FTZ R157, R157, R156 ;  /* 0x0000009c9d9d4221 */ /* 0x000fe40000010000 */
.L_x_1720:
[----:B------:R-:W-:Y:S05]  /*2c50*/  BSYNC B2 ;  /* 0x0000000000027941 */ /* 0x000fea0003800000 */
.L_x_1718:
[----:B------:R-:W-:Y:S01]  /*2c60*/  @P5 F2FP.PACK_AB R156, RZ, R157 ;  /* 0x0000009dff9c523e */ /* 0x000fe200000000ff */
[----:B------:R-:W-:Y:S01]  /*2c70*/  @P3 FMUL.FTZ R157, R157, c[0x0][0x1ec] ;  /* 0x00007b009d9d3a20 */ /* 0x000fe20000410000 */
[----:B------:R-:W-:Y:S02]  /*2c80*/  BSSY B2, `(.L_x_1721) ;  /* 0x0000013000027945 */ /* 0x000fe40003800000 */
[----:B------:R-:W-:Y:S01]  /*2c90*/  @P5 PRMT R65, R156, 0x7610, R65 ;  /* 0x000076109c415816 */ /* 0x000fe20000000041 */
[----:B------:R-:W-:-:S05]  /*2ca0*/  @P3 HADD2.F32 R156, -RZ, R153.H0_H0 ;  /* 0x20000099ff9c3230 */ /* 0x000fca0000004100 */
        /* <DEDUP_REMOVED lines=9> */
.L_x_1722:
[----:B------:R-:W-:-:S04]  /*2d40*/  ISETP.NE.AND P6, PT, R201, RZ, PT ;  /* 0x000000ffc900720c */ /* 0x000fc80003fc5270 */
[----:B------:R-:W-:-:S05]  /*2d50*/  FSEL R156, R159, RZ, !P6 ;  /* 0x000000ff9f9c7208 */ /* 0x000fca0007000000 */
[----:B------:R-:W-:-:S04]  /*2d60*/  FFMA.FTZ R156, R9, R160, R156 ;  /* 0x000000a0099c7223 */ /* 0x000fc8000001009c */
[----:B------:R-:W-:-:S04]  /*2d70*/  FADD.FTZ R156, R12, -R156 ;  /* 0x8000009c0c9c7221 */ /* 0x000fc80000010000 */
[----:B------:R-:W-:Y:S01]  /*2d80*/  FMUL.FTZ R157, R3, R156 ;  /* 0x0000009c039d7220 */ /* 0x000fe20000410000 */
[----:B------:R-:W-:-:S05]  /*2d90*/  @P4 HADD2.F32 R156, -RZ, R133.H1_H1 ;  /* 0x30000085ff9c4230 */ /* 0x000fca0000004100 */
[----:B------:R-:W-:Y:S02]  /*2da0*/  @P4 FADD.FTZ R157, R157, R156 ;  /* 0x0000009c9d9d4221 */ /* 0x000fe40000010000 */
.L_x_1723:
[----:B------:R-:W-:Y:S05]  /*2db0*/  BSYNC B2 ;  /* 0x0000000000027941 */ /* 0x000fea0003800000 */
.L_x_1721:
        /* <DEDUP_REMOVED lines=14> */
.L_x_1725:
[----:B------:R-:W-:-:S04]  /*2ea0*/  ISETP.NE.AND P6, PT, R201, RZ, PT ;  /* 0x000000ffc900720c */ /* 0x000fc80003fc5270 */
[----:B------:R-:W-:-:S05]  /*2eb0*/  FSEL R156, R159, RZ, !P6 ;  /* 0x000000ff9f9c7208 */ /* 0x000fca0007000000 */
[----:B------:R-:W-:-:S04]  /*2ec0*/  FFMA.FTZ R156, R11, R160, R156 ;  /* 0x000000a00b9c7223 */ /* 0x000fc8000001009c */
[----:B------:R-:W-:-:S04]  /*2ed0*/  FADD.FTZ R156, R13, -R156 ;  /* 0x8000009c0d9c7221 */ /* 0x000fc80000010000 */
[----:B------:R-:W-:Y:S01]  /*2ee0*/  FMUL.FTZ R157, R3, R156 ;  /* 0x0000009c039d7220 */ /* 0x000fe20000410000 */
[----:B------:R-:W-:-:S05]  /*2ef0*/  @P4 HADD2.F32 R156, -RZ, R134.H0_H0 ;  /* 0x20000086ff9c4230 */ /* 0x000fca0000004100 */
[----:B------:R-:W-:Y:S02]  /*2f00*/  @P4 FADD.FTZ R157, R157, R156 ;  /* 0x0000009c9d9d4221 */ /* 0x000fe40000010000 */
.L_x_1726:
[----:B------:R-:W-:Y:S05]  /*2f10*/  BSYNC B2 ;  /* 0x0000000000027941 */ /* 0x000fea0003800000 */
.L_x_1724:
        /* <DEDUP_REMOVED lines=14> */
.L_x_1728:
[----:B------:R-:W-:-:S04]  /*3000*/  ISETP.NE.AND P6, PT, R201, RZ, PT ;  /* 0x000000ffc900720c */ /* 0x000fc80003fc5270 */
[----:B------:R-:W-:-:S05]  /*3010*/  FSEL R156, R159, RZ, !P6 ;  /* 0x000000ff9f9c7208 */ /* 0x000fca0007000000 */
[----:B------:R-:W-:-:S04]  /*3020*/  FFMA.FTZ R156, R14, R160, R156 ;  /* 0x000000a00e9c7223 */ /* 0x000fc8000001009c */
[----:B------:R-:W-:-:S04]  /*3030*/  FADD.FTZ R156, R15, -R156 ;  /* 0x8000009c0f9c7221 */ /* 0x000fc80000010000 */
[----:B------:R-:W-:Y:S01]  /*3040*/  FMUL.FTZ R157, R3, R156 ;  /* 0x0000009c039d7220 */ /* 0x000fe20000410000 */
[----:B------:R-:W-:-:S05]  /*3050*/  @P4 HADD2.F32 R156, -RZ, R134.H1_H1 ;  /* 0x30000086ff9c4230 */ /* 0x000fca0000004100 */
[----:B------:R-:W-:Y:S02]  /*3060*/  @P4 FADD.FTZ R157, R157, R156 ;  /* 0x0000009c9d9d4221 */ /* 0x000fe40000010000 */
.L_x_1729:
[----:B------:R-:W-:Y:S05]  /*3070*/  BSYNC B2 ;  /* 0x0000000000027941 */ /* 0x000fea0003800000 */
.L_x_1727:
        /* <DEDUP_REMOVED lines=14> */
.L_x_1731:
[----:B------:R-:W-:-:S04]  /*3160*/  ISETP.NE.AND P6, PT, R201, RZ, PT ;  /* 0x000000ffc900720c */ /* 0x000fc80003fc5270 */
[----:B------:R-:W-:-:S05]  /*3170*/  FSEL R156, R159, RZ, !P6 ;  /* 0x000000ff9f9c7208 */ /* 0x000fca0007000000 */
[----:B------:R-:W-:-:S04]  /*3180*/  FFMA.FTZ R156, R16, R160, R156 ;  /* 0x000000a0109c7223 */ /* 0x000fc8000001009c */
[----:B------:R-:W-:-:S04]  /*3190*/  FADD.FTZ R156, R17, -R156 ;  /* 0x8000009c119c7221 */ /* 0x000fc80000010000 */
[----:B------:R-:W-:Y:S01]  /*31a0*/  FMUL.FTZ R157, R3, R156 ;  /* 0x0000009c039d7220 */ /* 0x000fe20000410000 */
[----:B------:R-:W-:-:S05]  /*31b0*/  @P4 HADD2.F32 R156, -RZ, R135.H0_H0 ;  /* 0x20000087ff9c4230 */ /* 0x000fca0000004100 */
[----:B------:R-:W-:Y:S02]  /*31c0*/  @P4 FADD.FTZ R157, R157, R156 ;  /* 0x0000009c9d9d4221 */ /* 0x000fe40000010000 */
.L_x_1732:
[----:B------:R-:W-:Y:S05]  /*31d0*/  BSYNC B2 ;  /* 0x0000000000027941 */ /* 0x000fea0003800000 */
.L_x_1730:
        /* <DEDUP_REMOVED lines=14> */
.L_x_1734:
[----:B------:R-:W-:-:S04]  /*32c0*/  ISETP.NE.AND P6, PT, R201, RZ, PT ;  /* 0x000000ffc900720c */ /* 0x000fc80003fc5270 */
[----:B------:R-:W-:-:S05]  /*32d0*/  FSEL R156, R159, RZ, !P6 ;  /* 0x000000ff9f9c7208 */ /* 0x000fca0007000000 */
[----:B------:R-:W-:-:S04]  /*32e0*/  FFMA.FTZ R156, R18, R160, R156 ;  /* 0x000000a0129c7223 */ /* 0x000fc8000001009c */
[----:B------:R-:W-:-:S04]  /*32f0*/  FADD.FTZ R156, R19, -R156 ;  /* 0x8000009c139c7221 */ /* 0x000fc80000010000 */
[----:B------:R-:W-:Y:S01]  /*3300*/  FMUL.FTZ R157, R3, R156 ;  /* 0x0000009c039d7220 */ /* 0x000fe20000410000 */
[----:B------:R-:W-:-:S05]  /*3310*/  @P4 HADD2.F32 R156, -RZ, R135.H1_H1 ;  /* 0x30000087ff9c4230 */ /* 0x000fca0000004100 */
[----:B------:R-:W-:Y:S02]  /*3320*/  @P4 FADD.FTZ R157, R157, R156 ;  /* 0x0000009c9d9d4221 */ /* 0x000fe40000010000 */
.L_x_1735:
[----:B------:R-:W-:Y:S05]  /*3330*/  BSYNC B2 ;  /* 0x0000000000027941 */ /* 0x000fea0003800000 */
.L_x_1733:
[----:B------:R-:W-:Y:S01]  /*3340*/  @P5 F2FP.PACK_AB R156, RZ, R157 ;  /* 0x0000009dff9c523e */ /* 0x000fe200000000ff */
[----:B------:R-:W-:-:S03]  /*3350*/  @P3 FMUL.FTZ R157, R157, c[0x0][0x1ec] ;  /* 0x00007b009d9d3a20 */ /* 0x000fc60000410000 */
[----:B------:R-:W-:Y:S01]  /*3360*/  @P5 PRMT R67, R67, 0x5410, R156 ;  /* 0x0000541043435816 */ /* 0x000fe2000000009c */
[----:B------:R-:W-:-:S05]  /*3370*/  @P3 HADD2.F32 R156, -RZ, R155.H1_H1 ;  /* 0x3000009bff9c3230 */ /* 0x000fca0000004100 */
[----:B------:R-:W-:Y:S02]  /*3380*/  @P3 FFMA.FTZ R107, R157, R156, R107 ;  /* 0x0000009c9d6b3223 */ /* 0x000fe4000001006b */
[----:B------:R-:W-:-:S05]  /*3390*/  @P3 FMUL.FTZ R156, R232, R157 ;  /* 0x0000009de89c3220 */ /* 0x000fca0000410000 */
[----:B------:R-:W-:-:S04]  /*33a0*/  @P3 F2FP.PACK_AB R156, RZ, R156 ;  /* 0x0000009cff9c323e */ /* 0x000fc800000000ff */
        /* <DEDUP_REMOVED lines=9> */
.L_x_1709:
[----:B------:R-:W-:Y:S05]  /*3440*/  BSYNC B1 ;  /* 0x0000000000017941 */ /* 0x000fea0003800000 */
.L_x_1708:
[----:B------:R-:W-:Y:S01]  /*3450*/  BSSY B1, `(.L_x_1736) ;  /* 0x00000ca000017945 */ /* 0x000fe20003800000 */
[----:B------:R-:W-:Y:S05]  /*3460*/  @!P0 BRA `(.L_x_1737) ;  /* 0x00000c8000008947 */ /* 0x000fea0003800000 */
[----:B------:R-:W-:Y:S01]  /*3470*/  BSSY B2, `(.L_x_1738) ;  /* 0x0000005000027945 */ /* 0x000fe20003800000 */
[----:B------:R-:W-:Y:S05]  /*3480*/  @!P3 BRA `(.L_x_1739) ;  /* 0x000000300000b947 */ /* 0x000fea0003800000 */
[----:B------:R-:W-:-:S10]  /*3490*/  HFMA2.MMA R152, -RZ, RZ, 0, 9.5367431640625e-07 ;  /* 0x00000010ff987435 */ /* 0x000fd400000001ff */
[----:B------:R-:W-:-:S06]  /*34a0*/  IMAD.WIDE.U32 R152, R158, R152, c[0x0][0x170] ;  /* 0x00005c009e987625 */ /* 0x000fcc00078e0098 */
[----:B------:R-:W5:Y:S02]  /*34b0*/  LDG.E.128 R152, [R152.64] ;  /* 0x0000000498987981 */ /* 0x000f64000c1e1d00 */
.L_x_1739:
[----:B------:R-:W-:Y:S05]  /*34c0*/  BSYNC B2 ;  /* 0x0000000000027941 */ /* 0x000fea0003800000 */
.L_x_1738:
        /* <DEDUP_REMOVED lines=8> */
[----:B------:R-:W-:Y:S01]  /*3550*/  HADD2.F32 R157, -RZ, R136.H0_H0 ;  /* 0x20000088ff9d7230 */ /* 0x000fe20000004100 */
[----:B------:R-:W-:Y:S05]  /*3560*/  BRA `(.L_x_1742) ;  /* 0x000000b000007947 */ /* 0x000fea0003800000 */
.L_x_1741:
        /* <DEDUP_REMOVED lines=9> */
[----:B------:R-:W-:-:S05]  /*3600*/  @P4 HADD2.F32 R156, -RZ, R136.H0_H0 ;  /* 0x20000088ff9c4230 */ /* 0x000fca0000004100 */
[----:B------:R-:W-:Y:S02]  /*3610*/  @P4 FADD.FTZ R157, R157, R156 ;  /* 0x0000009c9d9d4221 */ /* 0x000fe40000010000 */
.L_x_1742:
[----:B------:R-:W-:Y:S05]  /*3620*/  BSYNC B2 ;  /* 0x0000000000027941 */ /* 0x000fea0003800000 */
.L_x_1740:
[----:B------:R-:W-:Y:S01]  /*3630*/  ISETP.NE.U32.AND P5, PT, RZ, c[0x0][0x258], PT ;  /* 0x00009600ff007a0c */ /* 0x000fe20003fa5070 */
[----:B------:R-:W-:Y:S03]  /*3640*/  BSSY B2, `(.L_x_1743) ;  /* 0x0000016000027945 */ /* 0x000fe60003800000 */
[----:B------:R-:W-:-:S13]  /*3650*/  ISETP.NE.AND.EX P5, PT, RZ, c[0x0][0x25c], PT, P5 ;  /* 0x00009700ff007a0c */ /* 0x000fda0003fa5350 */
[----:B------:R-:W-:Y:S01]  /*3660*/  @P5 F2FP.PACK_AB R156, RZ, R157 ;  /* 0x0000009dff9c523e */ /* 0x000fe200000000ff */
[----:B------:R-:W-:-:S03]  /*3670*/  @P3 FMUL.FTZ R157, R157, c[0x0][0x1ec] ;  /* 0x00007b009d9d3a20 */ /* 0x000fc60000410000 */
[----:B------:R-:W-:Y:S01]  /*3680*/  @P5 PRMT R64, R156, 0x7610, R64 ;  /* 0x000076109c405816 */ /* 0x000fe20000000040 */
[----:B-----5:R-:W-:-:S05]  /*3690*/  @P3 HADD2.F32 R156, -RZ, R152.H0_H0 ;  /* 0x20000098ff9c3230 */ /* 0x020fca0000004100 */
[-C--:B------:R-:W-:Y:S02]  /*36a0*/  @P3 FFMA.FTZ R108, R156, R157.reuse, R108 ;  /* 0x0000009d9c6c3223 */ /* 0x080fe4000001006c */
[----:B------:R-:W-:-:S05]  /*36b0*/  @P3 FMUL.FTZ R156, R231, R157 ;  /* 0x0000009de79c3220 */ /* 0x000fca0000410000 */
[----:B------:R-:W-:-:S04]  /*36c0*/  @P3 F2FP.PACK_AB R156, RZ, R156 ;  /* 0x0000009cff9c323e */ /* 0x000fc800000000ff */
[----:B------:R-:W-:Y:S01]  /*36d0*/  @P3 PRMT R60, R156, 0x7610, R60 ;  /* 0x000076109c3c3816 */ /* 0x000fe2000000003c */
[----:B------:R-:W-:Y:S05]  /*36e0*/  @P2 BRA `(.L_x_1744) ;  /* 0x0000004000002947 */ /* 0x000fea0003800000 */
[----:B------:R-:W-:Y:S01]  /*36f0*/  HFMA2.MMA R157, -RZ, RZ, 0, 0 ;  /* 0x00000000ff9d7435 */ /* 0x000fe200000001ff */
[----:B------:R-:W-:Y:S05]  /*3700*/  @!P4 BRA `(.L_x_1745) ;  /* 0x000000900000c947 */ /* 0x000fea0003800000 */
[----:B------:R-:W-:Y:S01]  /*3710*/  HADD2.F32 R157, -RZ, R136.H1_H1 ;  /* 0x30000088ff9d7230 */ /* 0x000fe20000004100 */
[----:B------:R-:W-:Y:S05]  /*3720*/  BRA `(.L_x_1745) ;  /* 0x0000007000007947 */ /* 0x000fea0003800000 */
.L_x_1744:
[----:B------:R-:W-:-:S04]  /*3730*/  ISETP.NE.AND P6, PT, R201, RZ, PT ;  /* 0x000000ffc900720c */ /* 0x000fc80003fc5270 */
[----:B------:R-:W-:-:S05]  /*3740*/  FSEL R156, R159, RZ, !P6 ;  /* 0x000000ff9f9c7208 */ /* 0x000fca0007000000 */
[----:B------:R-:W-:-:S04]  /*3750*/  FFMA.FTZ R156, R21, R160, R156 ;  /* 0x000000a0159c7223 */ /* 0x000fc8000001009c */
[----:B------:R-:W-:-:S04]  /*3760*/  FADD.FTZ R156, R24, -R156 ;  /* 0x8000009c189c7221 */ /* 0x000fc80000010000 */
[----:B------:R-:W-:Y:S01]  /*3770*/  FMUL.FTZ R157, R3, R156 ;  /* 0x0000009c039d7220 */ /* 0x000fe20000410000 */
[----:B------:R-:W-:-:S05]  /*3780*/  @P4 HADD2.F32 R156, -RZ, R136.H1_H1 ;  /* 0x30000088ff9c4230 */ /* 0x000fca0000004100 */
[----:B------:R-:W-:Y:S02]  /*3790*/  @P4 FADD.FTZ R157, R157, R156 ;  /* 0x0000009c9d9d4221 */ /* 0x000fe40000010000 */
.L_x_1745:
[----:B------:R-:W-:Y:S05]  /*37a0*/  BSYNC B2 ;  /* 0x0000000000027941 */ /* 0x000fea0003800000 */
.L_x_1743:
[----:B------:R-:W-:Y:S01]  /*37b0*/  @P5 F2FP.PACK_AB R156, RZ, R157 ;  /* 0x0000009dff9c523e */ /* 0x000fe200000000ff */
[----:B------:R-:W-:Y:S01]  /*37c0*/  @P3 FMUL.FTZ R157, R157, c[0x0][0x1ec] ;  /* 0x00007b009d9d3a20 */ /* 0x000fe20000410000 */
[----:B------:R-:W-:Y:S02]  /*37d0*/  BSSY B2, `(.L_x_1746) ;  /* 0x0000013000027945 */ /* 0x000fe40003800000 */
[----:B------:R-:W-:Y:S01]  /*37e0*/  @P5 PRMT R64, R64, 0x5410, R156 ;  /* 0x0000541040405816 */ /* 0x000fe2000000009c */
[----:B------:R-:W-:-:S05]  /*37f0*/  @P3 HADD2.F32 R156, -RZ, R152.H1_H1 ;  /* 0x30000098ff9c3230 */ /* 0x000fca0000004100 */
[-C--:B------:R-:W-:Y:S02]  /*3800*/  @P3 FFMA.FTZ R109, R156, R157.reuse, R109 ;  /* 0x0000009d9c6d3223 */ /* 0x080fe4000001006d */
[----:B------:R-:W-:-:S05]  /*3810*/  @P3 FMUL.FTZ R156, R230, R157 ;  /* 0x0000009de69c3220 */ /* 0x000fca0000410000 */
[----:B------:R-:W-:-:S04]  /*3820*/  @P3 F2FP.PACK_AB R156, RZ, R156 ;  /* 0x0000009cff9c323e */ /* 0x000fc800000000ff */
[----:B------:R-:W-:Y:S01]  /*3830*/  @P3 PRMT R60, R60, 0x5410, R156 ;  /* 0x000054103c3c3816 */ /* 0x000fe2000000009c */
[----:B------:R-:W-:Y:S05]  /*3840*/  @P2 BRA `(.L_x_1747) ;  /* 0x0000004000002947 */ /* 0x000fea0003800000 */
[----:B------:R-:W-:Y:S01]  /*3850*/  MOV R157, RZ ;  /* 0x000000ff009d7202 */ /* 0x000fe20000000f00 */
[----:B------:R-:W-:Y:S05]  /*3860*/  @!P4 BRA `(.L_x_1748) ;  /* 0x000000900000c947 */ /* 0x000fea0003800000 */
[----:B------:R-:W-:Y:S01]  /*3870*/  HADD2.F32 R157, -RZ, R137.H0_H0 ;  /* 0x20000089ff9d7230 */ /* 0x000fe20000004100 */
[----:B------:R-:W-:Y:S05]  /*3880*/  BRA `(.L_x_1748) ;  /* 0x0000007000007947 */ /* 0x000fea0003800000 */
.L_x_1747:
[----:B------:R-:W-:-:S04]  /*3890*/  ISETP.NE.AND P6, PT, R201, RZ, PT ;  /* 0x000000ffc900720c */ /* 0x000fc80003fc5270 */
[----:B------:R-:W-:-:S05]  /*38a0*/  FSEL R156, R159, RZ, !P6 ;  /* 0x000000ff9f9c7208 */ /* 0x000fca0007000000 */
[----:B------:R-:W-:-:S04]  /*38b0*/  FFMA.FTZ R156, R23, R160, R156 ;  /* 0x000000a0179c7223 */ /* 0x000fc8000001009c */
[----:B------:R-:W-:-:S04]  /*38c0*/  FADD.FTZ R156, R26, -R156 ;  /* 0x8000009c1a9c7221 */ /* 0x000fc80000010000 */
[----:B------:R-:W-:Y:S01]  /*38d0*/  FMUL.FTZ R157, R3, R156 ;  /* 0x0000009c039d7220 */ /* 0x000fe20000410000 */
[----:B------:R-:W-:-:S05]  /*38e0*/  @P4 HADD2.F32 R156, -RZ, R137.H0_H0 ;  /* 0x20000089ff9c4230 */ /* 0x000fca0000004100 */
[----:B------:R-:W-:Y:S02]  /*38f0*/  @P4 FADD.FTZ R157, R157, R156 ;  /* 0x0000009c9d9d4221 */ /* 0x000fe40000010000 */
.L_x_1748:
[----:B------:R-:W-:Y:S05]  /*3900*/  BSYNC B2 ;  /* 0x0000000000027941 */ /* 0x000fea0003800000 */
.L_x_1746:
[----:B------:R-:W-:Y:S01]  /*3910*/  @P5 F2FP.PACK_AB R156, RZ, R157 ;  /* 0x0000009dff9c523e */ /* 0x000fe200000000ff */
[----:B------:R-:W-:Y:S01]  /*3920*/  @P3 FMUL.FTZ R157, R157, c[0x0][0x1ec] ;  /* 0x00007b009d9d3a20 */ /* 0x000fe20000410000 */
[----:B------:R-:W-:Y:S02]  /*3930*/  BSSY B2, `(.L_x_1749) ;  /* 0x0000013000027945 */ /* 0x000fe40003800000 */
[----:B------:R-:W-:Y:S01]  /*3940*/  @P5 PRMT R65, R156, 0x7610, R65 ;  /* 0x000076109c415816 */ /* 0x000fe20000000041 */
[----:B------:R-:W-:-:S05]  /*3950*/  @P3 HADD2.F32 R156, -RZ, R153.H0_H0 ;  /* 0x20000099ff9c3230 */ /* 0x000fca0000004100 */
        /* <DEDUP_REMOVED lines=9> */
.L_x_1750:
[----:B------:R-:W-:-:S04]  /*39f0*/  ISETP.NE.AND P6, PT, R201, RZ, PT ;  /* 0x000000ffc900720c */ /* 0x000fc80003fc5270 */
[----:B------:R-:W-:-:S05]  /*3a00*/  FSEL R156, R159, RZ, !P6 ;  /* 0x000000ff9f9c7208 */ /* 0x000fca0007000000 */
[----:B------:R-:W-:-:S04]  /*3a10*/  FFMA.FTZ R156, R25, R160, R156 ;  /* 0x000000a0199c7223 */ /* 0x000fc8000001009c */
[----:B------:R-:W-:-:S04]  /*3a20*/  FADD.FTZ R156, R28, -R156 ;  /* 0x8000009c1c9c7221 */ /* 0x000fc80000010000 */
[----:B------:R-:W-:Y:S01]  /*3a30*/  FMUL.FTZ R157, R3, R156 ;  /* 0x0000009c039d7220 */ /* 0x000fe20000410000 */
[----:B------:R-:W-:-:S05]  /*3a40*/  @P4 HADD2.F32 R156, -RZ, R137.H1_H1 ;  /* 0x30000089ff9c4230 */ /* 0x000fca0000004100 */
[----:B------:R-:W-:Y:S02]  /*3a50*/  @P4 FADD.FTZ R157, R157, R156 ;  /* 0x0000009c9d9d4221 */ /* 0x000fe40000010000 */
.L_x_1751:
[----:B------:R-:W-:Y:S05]  /*3a60*/  BSYNC B2 ;  /* 0x0000000000027941 */ /* 0x000fea0003800000 */
.L_x_1749:
        /* <DEDUP_REMOVED lines=14> */
.L_x_1753:
[----:B------:R-:W-:-:S04]  /*3b50*/  ISETP.NE.AND P6, PT, R201, RZ, PT ;  /* 0x000000ffc900720c */ /* 0x000fc80003fc5270 */
[----:B------:R-:W-:-:S05]  /*3b60*/  FSEL R156, R159, RZ, !P6 ;  /* 0x000000ff9f9c7208 */ /* 0x000fca0007000000 */
[----:B------:R-:W-:-:S04]  /*3b70*/  FFMA.FTZ R156, R27, R160, R156 ;  /* 0x000000a01b9c7223 */ /* 0x000fc8000001009c */
[----:B------:R-:W-:-:S04]  /*3b80*/  FADD.FTZ R156, R29, -R156 ;  /* 0x8000009c1d9c7221 */ /* 0x000fc80000010000 */
[----:B------:R-:W-:Y:S01]  /*3b90*/  FMUL.FTZ R157, R3, R156 ;  /* 0x0000009c039d7220 */ /* 0x000fe20000410000 */
[----:B------:R-:W-:-:S05]  /*3ba0*/  @P4 HADD2.F32 R156, -RZ, R138.H0_H0 ;  /* 0x2000008aff9c4230 */ /* 0x000fca0000004100 */
[----:B------:R-:W-:Y:S02]  /*3bb0*/  @P4 FADD.FTZ R157, R157, R156 ;  /* 0x0000009c9d9d4221 */ /* 0x000fe40000010000 */
.L_x_1754:
[----:B------:R-:W-:Y:S05]  /*3bc0*/  BSYNC B2 ;  /* 0x0000000000027941 */ /* 0x000fea0003800000 */
.L_x_1752:
        /* <DEDUP_REMOVED lines=14> */
.L_x_1756:
[----:B------:R-:W-:-:S04]  /*3cb0*/  ISETP.NE.AND P6, PT, R201, RZ, PT ;  /* 0x000000ffc900720c */ /* 0x000fc80003fc5270 */
[----:B------:R-:W-:-:S05]  /*3cc0*/  FSEL R156, R159, RZ, !P6 ;  /* 0x000000ff9f9c7208 */ /* 0x000fca0007000000 */
[----:B------:R-:W-:-:S04]  /*3cd0*/  FFMA.FTZ R156, R30, R160, R156 ;  /* 0x000000a01e9c7223 */ /* 0x000fc8000001009c */
[----:B------:R-:W-:-:S04]  /*3ce0*/  FADD.FTZ R156, R31, -R156 ;  /* 0x8000009c1f9c7221 */ /* 0x000fc80000010000 */
[----:B------:R-:W-:Y:S01]  /*3cf0*/  FMUL.FTZ R157, R3, R156 ;  /* 0x0000009c039d7220 */ /* 0x000fe20000410000 */
[----:B------:R-:W-:-:S05]  /*3d00*/  @P4 HADD2.F32 R156, -RZ, R138.H1_H1 ;  /* 0x3000008aff9c4230 */ /* 0x000fca0000004100 */
[----:B------:R-:W-:Y:S02]  /*3d10*/  @P4 FADD.FTZ R157, R157, R156 ;  /* 0x0000009c9d9d4221 */ /* 0x000fe40000010000 */
.L_x_1757:
[----:B------:R-:W-:Y:S05]  /*3d20*/  BSYNC B2 ;  /* 0x0000000000027941 */ /* 0x000fea0003800000 */
.L_x_1755:
        /* <DEDUP_REMOVED lines=14> */
.L_x_1759:
[----:B------:R-:W-:-:S04]  /*3e10*/  ISETP.NE.AND P6, PT, R201, RZ, PT ;  /* 0x000000ffc900720c */ /* 0x000fc80003fc5270 */
[----:B------:R-:W-:-:S05]  /*3e20*/  FSEL R156, R159, RZ, !P6 ;  /* 0x000000ff9f9c7208 */ /* 0x000fca0007000000 */
[----:B------:R-:W-:-:S04]  /*3e30*/  FFMA.FTZ R156, R164, R160, R156 ;  /* 0x000000a0a49c7223 */ /* 0x000fc8000001009c */
[----:B------:R-:W-:-:S04]  /*3e40*/  FADD.FTZ R156, R165, -R156 ;  /* 0x8000009ca59c7221 */ /* 0x000fc80000010000 */
[----:B------:R-:W-:Y:S01]  /*3e50*/  FMUL.FTZ R157, R3, R156 ;  /* 0x0000009c039d7220 */ /* 0x000fe20000410000 */
[----:B------:R-:W-:-:S05]  /*3e60*/  @P4 HADD2.F32 R156, -RZ, R139.H0_H0 ;  /* 0x2000008bff9c4230 */ /* 0x000fca0000004100 */
[----:B------:R-:W-:Y:S02]  /*3e70*/  @P4 FADD.FTZ R157, R157, R156 ;  /* 0x0000009c9d9d4221 */ /* 0x000fe40000010000 */
.L_x_1760:
[----:B------:R-:W-:Y:S05]  /*3e80*/  BSYNC B2 ;  /* 0x0000000000027941 */ /* 0x000fea0003800000 */
.L_x_1758:
        /* <DEDUP_REMOVED lines=14> */
.L_x_1762:
[----:B------:R-:W-:-:S04]  /*3f70*/  ISETP.NE.AND P6, PT, R201, RZ, PT ;  /* 0x000000ffc900720c */ /* 0x000fc80003fc5270 */
[----:B------:R-:W-:-:S05]  /*3f80*/  FSEL R156, R159, RZ, !P6 ;  /* 0x000000ff9f9c7208 */ /* 0x000fca0007000000 */
[----:B------:R-:W-:-:S04]  /*3f90*/  FFMA.FTZ R156, R166, R160, R156 ;  /* 0x000000a0a69c7223 */ /* 0x000fc8000001009c */
[----:B------:R-:W-:-:S04]  /*3fa0*/  FADD.FTZ R156, R167, -R156 ;  /* 0x8000009ca79c7221 */ /* 0x000fc80000010000 */
[----:B------:R-:W-:Y:S01]  /*3fb0*/  FMUL.FTZ R157, R3, R156 ;  /* 0x0000009c039d7220 */ /* 0x000fe20000410000 */
[----:B------:R-:W-:-:S05]  /*3fc0*/  @P4 HADD2.F32 R156, -RZ, R139.H1_H1 ;  /* 0x3000008bff9c4230 */ /* 0x000fca0000004100 */
[----:B------:R-:W-:Y:S02]  /*3fd0*/  @P4 FADD.FTZ R157, R157, R156 ;  /* 0x0000009c9d9d4221 */ /* 0x000fe40000010000 */
.L_x_1763:
[----:B------:R-:W-:Y:S05]  /*3fe0*/  BSYNC B2 ;  /* 0x0000000000027941 */ /* 0x000fea0003800000 */
.L_x_1761:
[----:B------:R-:W-:Y:S01]  /*3ff0*/  @P5 F2FP.PACK_AB R156, RZ, R157 ;  /* 0x0000009dff9c523e */ /* 0x000fe200000000ff */
[----:B------:R-:W-:-:S03]  /*4000*/  @P3 FMUL.FTZ R157, R157, c[0x0][0x1ec] ;  /* 0x00007b009d9d3a20 */ /* 0x000fc60000410000 */
[----:B------:R-:W-:Y:S01]  /*4010*/  @P5 PRMT R67, R67, 0x5410, R156 ;  /* 0x0000541043435816 */ /* 0x000fe2000000009c */
[----:B------:R-:W-:-:S05]  /*4020*/  @P3 HADD2.F32 R156, -RZ, R155.H1_H1 ;  /* 0x3000009bff9c3230 */ /* 0x000fca0000004100 */
[-C--:B------:R-:W-:Y:S02]  /*4030*/  @P3 FFMA.FTZ R115, R156, R157.reuse, R115 ;  /* 0x0000009d9c733223 */ /* 0x080fe40000010073 */
        /* <DEDUP_REMOVED lines=11> */
.L_x_1737:
[----:B------:R-:W-:Y:S05]  /*40f0*/  BSYNC B1 ;  /* 0x0000000000017941 */ /* 0x000fea0003800000 */
.L_x_1736:
[----:B------:R-:W-:Y:S01]  /*4100*/  BSSY B1, `(.L_x_1764) ;  /* 0x00000ca000017945 */ /* 0x000fe20003800000 */
[----:B------:R-:W-:Y:S05]  /*4110*/  @!P1 BRA `(.L_x_1765) ;  /* 0x00000c8000009947 */ /* 0x000fea0003800000 */
[----:B------:R-:W-:Y:S01]  /*4120*/  BSSY B2, `(.L_x_1766) ;  /* 0x0000005000027945 */ /* 0x000fe20003800000 */
[----:B------:R-:W-:Y:S05]  /*4130*/  @!P3 BRA `(.L_x_1767) ;  /* 0x000000300000b947 */ /* 0x000fea0003800000 */
[----:B------:R-:W-:-:S10]  /*4140*/  HFMA2.MMA R152, -RZ, RZ, 0, 9.5367431640625e-07 ;  /* 0x00000010ff987435 */ /* 0x000fd400000001ff */
[----:B------:R-:W-:-:S06]  /*4150*/  IMAD.WIDE.U32 R152, R158, R152, c[0x0][0x170] ;  /* 0x00005c009e987625 */ /* 0x000fcc00078e0098 */
[----:B------:R-:W5:Y:S02]  /*4160*/  LDG.E.128 R152, [R152.64] ;  /* 0x0000000498987981 */ /* 0x000f64000c1e1d00 */
.L_x_1767:
[----:B------:R-:W-:Y:S05]  /*4170*/  BSYNC B2 ;  /* 0x0000000000027941 */ /* 0x000fea0003800000 */
.L_x_1766:
        /* <DEDUP_REMOVED lines=10> */
.L_x_1769:
        /* <DEDUP_REMOVED lines=11> */
.L_x_1770:
[----:B------:R-:W-:Y:S05]  /*42d0*/  BSYNC B2 ;  /* 0x0000000000027941 */ /* 0x000fea0003800000 */
.L_x_1768:
        /* <DEDUP_REMOVED lines=16> */
.L_x_1772:
[----:B------:R-:W-:-:S04]  /*43e0*/  ISETP.NE.AND P6, PT, R201, RZ, PT ;  /* 0x000000ffc900720c */ /* 0x000fc80003fc5270 */
[----:B------:R-:W-:-:S05]  /*43f0*/  FSEL R156, R159, RZ, !P6 ;  /* 0x000000ff9f9c7208 */ /* 0x000fca0007000000 */
[----:B------:R-:W-:-:S04]  /*4400*/  FFMA.FTZ R156, R170, R160, R156 ;  /* 0x000000a0aa9c7223 */ /* 0x000fc8000001009c */
[----:B------:R-:W-:-:S04]  /*4410*/  FADD.FTZ R156, R173, -R156 ;  /* 0x8000009cad9c7221 */ /* 0x000fc80000010000 */
[----:B------:R-:W-:Y:S01]  /*4420*/  FMUL.FTZ R157, R3, R156 ;  /* 0x0000009c039d7220 */ /* 0x000fe20000410000 */
[----:B------:R-:W-:-:S05]  /*4430*/  @P4 HADD2.F32 R156, -RZ, R140.H1_H1 ;  /* 0x3000008cff9c4230 */ /* 0x000fca0000004100 */
[----:B------:R-:W-:Y:S02]  /*4440*/  @P4 FADD.FTZ R157, R157, R156 ;  /* 0x0000009c9d9d4221 */ /* 0x000fe40000010000 */
.L_x_1773:
[----:B------:R-:W-:Y:S05]  /*4450*/  BSYNC B2 ;  /* 0x0000000000027941 */ /* 0x000fea0003800000 */
.L_x_1771:
        /* <DEDUP_REMOVED lines=14> */
.L_x_1775:
[----:B------:R-:W-:-:S04]  /*4540*/  ISETP.NE.AND P6, PT, R201, RZ, PT ;  /* 0x000000ffc900720c */ /* 0x000fc80003fc5270 */
[----:B------:R-:W-:-:S05]  /*4550*/  FSEL R156, R159, RZ, !P6 ;  /* 0x000000ff9f9c7208 */ /* 0x000fca0007000000 */
[----:B------:R-:W-:-:S04]  /*4560*/  FFMA.FTZ R156, R172, R160, R156 ;  /* 0x000000a0ac9c7223 */ /* 0x000fc8000001009c */
[----:B------:R-:W-:-:S04]  /*4570*/  FADD.FTZ R156, R175, -R156 ;  /* 0x8000009caf9c7221 */ /* 0x000fc80000010000 */
[----:B------:R-:W-:Y:S01]  /*4580*/  FMUL.FTZ R157, R3, R156 ;  /* 0x0000009c039d7220 */ /* 0x000fe20000410000 */
[----:B------:R-:W-:-:S05]  /*4590*/  @P4 HADD2.F32 R156, -RZ, R141.H0_H0 ;  /* 0x2000008dff9c4230 */ /* 0x000fca0000004100 */
[----:B------:R-:W-:Y:S02]  /*45a0*/  @P4 FADD.FTZ R157, R157, R156 ;  /* 0x0000009c9d9d4221 */ /* 0x000fe40000010000 */
.L_x_1776:
[----:B------:R-:W-:Y:S05]  /*45b0*/  BSYNC B2 ;  /* 0x0000000000027941 */ /* 0x000fea0003800000 */
.L_x_1774:
        /* <DEDUP_REMOVED lines=14> */
.L_x_1778:
[----:B------:R-:W-:-:S04]  /*46a0*/  ISETP.NE.AND P6, PT, R201, RZ, PT ;  /* 0x000000ffc900720c */ /* 0x000fc80003fc5270 */
[----:B------:R-:W-:-:S05]  /*46b0*/  FSEL R156, R159, RZ, !P6 ;  /* 0x000000ff9f9c7208 */ /* 0x000fca0007000000 */
[----:B------:R-:W-:-:S04]  /*46c0*/  FFMA.FTZ R156, R174, R160, R156 ;  /* 0x000000a0ae9c7223 */ /* 0x000fc8000001009c */
[----:B------:R-:W-:-:S04]  /*46d0*/  FADD.FTZ R156, R177, -R156 ;  /* 0x8000009cb19c7221 */ /* 0x000fc80000010000 */
[----:B------:R-:W-:Y:S01]  /*46e0*/  FMUL.FTZ R157, R3, R156 ;  /* 0x0000009c039d7220 */ /* 0x000fe20000410000 */
[----:B------:R-:W-:-:S05]  /*46f0*/  @P4 HADD2.F32 R156, -RZ, R141.H1_H1 ;  /* 0x3000008dff9c4230 */ /* 0x000fca0000004100 */
[----:B------:R-:W-:Y:S02]  /*4700*/  @P4 FADD.FTZ R157, R157, R156 ;  /* 0x0000009c9d9d4221 */ /* 0x000fe40000010000 */
.L_x_1779:
[----:B------:R-:W-:Y:S05]  /*4710*/  BSYNC B2 ;  /* 0x0000000000027941 */ /* 0x000fea0003800000 */
.L_x_1777:
        /* <DEDUP_REMOVED lines=14> */
.L_x_1781:
[----:B------:R-:W-:-:S04]  /*4800*/  ISETP.NE.AND P6, PT, R201, RZ, PT ;  /* 0x000000ffc900720c */ /* 0x000fc80003fc5270 */
[----:B------:R-:W-:-:S05]  /*4810*/  FSEL R156, R159, RZ, !P6 ;  /* 0x000000ff9f9c7208 */ /* 0x000fca0007000000 */
[----:B------:R-:W-:-:S04]  /*4820*/  FFMA.FTZ R156, R176, R160, R156 ;  /* 0x000000a0b09c7223 */ /* 0x000fc8000001009c */
[----:B------:R-:W-:-:S04]  /*4830*/  FADD.FTZ R156, R178, -R156 ;  /* 0x8000009cb29c7221 */ /* 0x000fc80000010000 */
[----:B------:R-:W-:Y:S01]  /*4840*/  FMUL.FTZ R157, R3, R156 ;  /* 0x0000009c039d7220 */ /* 0x000fe20000410000 */
[----:B------:R-:W-:-:S05]  /*4850*/  @P4 HADD2.F32 R156, -RZ, R142.H0_H0 ;  /* 0x2000008eff9c4230 */ /* 0x000fca0000004100 */
[----:B------:R-:W-:Y:S02]  /*4860*/  @P4 FADD.FTZ R157, R157, R156 ;  /* 0x0000009c9d9d4221 */ /* 0x000fe40000010000 */
.L_x_1782:
[----:B------:R-:W-:Y:S05]  /*4870*/  BSYNC B2 ;  /* 0x0000000000027941 */ /* 0x000fea0003800000 */
.L_x_1780:
        /* <DEDUP_REMOVED lines=14> */
.L_x_1784:
[----:B------:R-:W-:-:S04]  /*4960*/  ISETP.NE.AND P6, PT, R201, RZ, PT ;  /* 0x000000ffc900720c */ /* 0x000fc80003fc5270 */
[----:B------:R-:W-:-:S05]  /*4970*/  FSEL R156, R159, RZ, !P6 ;  /* 0x000000ff9f9c7208 */ /* 0x000fca0007000000 */
[----:B------:R-:W-:-:S04]  /*4980*/  FFMA.FTZ R156, R179, R160, R156 ;  /* 0x000000a0b39c7223 */ /* 0x000fc8000001009c */
[----:B------:R-:W-:-:S04]  /*4990*/  FADD.FTZ R156, R180, -R156 ;  /* 0x8000009cb49c7221 */ /* 0x000fc80000010000 */
[----:B------:R-:W-:Y:S01]  /*49a0*/  FMUL.FTZ R157, R3, R156 ;  /* 0x0000009c039d7220 */ /* 0x000fe20000410000 */
[----:B------:R-:W-:-:S05]  /*49b0*/  @P4 HADD2.F32 R156, -RZ, R142.H1_H1 ;  /* 0x3000008eff9c4230 */ /* 0x000fca0000004100 */
[----:B------:R-:W-:Y:S02]  /*49c0*/  @P4 FADD.FTZ R157, R157, R156 ;  /* 0x0000009c9d9d4221 */ /* 0x000fe40000010000 */
.L_x_1785:
[----:B------:R-:W-:Y:S05]  /*49d0*/  BSYNC B2 ;  /* 0x0000000000027941 */ /* 0x000fea0003800000 */
.L_x_1783:
        /* <DEDUP_REMOVED lines=14> */
.L_x_1787:
[----:B------:R-:W-:-:S04]  /*4ac0*/  ISETP.NE.AND P6, PT, R201, RZ, PT ;  /* 0x000000ffc900720c */ /* 0x000fc80003fc5270 */
[----:B------:R-:W-:-:S05]  /*4ad0*/  FSEL R156, R159, RZ, !P6 ;  /* 0x000000ff9f9c7208 */ /* 0x000fca0007000000 */
[----:B------:R-:W-:-:S04]  /*4ae0*/  FFMA.FTZ R156, R181, R160, R156 ;  /* 0x000000a0b59c7223 */ /* 0x000fc8000001009c */
[----:B------:R-:W-:-:S04]  /*4af0*/  FADD.FTZ R156, R182, -R156 ;  /* 0x8000009cb69c7221 */ /* 0x000fc80000010000 */
[----:B------:R-:W-:Y:S01]  /*4b00*/  FMUL.FTZ R157, R3, R156 ;  /* 0x0000009c039d7220 */ /* 0x000fe20000410000 */
[----:B------:R-:W-:-:S05]  /*4b10*/  @P4 HADD2.F32 R156, -RZ, R143.H0_H0 ;  /* 0x2000008fff9c4230 */ /* 0x000fca0000004100 */
[----:B------:R-:W-:Y:S02]  /*4b20*/  @P4 FADD.FTZ R157, R157, R156 ;  /* 0x0000009c9d9d4221 */ /* 0x000fe40000010000 */
.L_x_1788:
[----:B------:R-:W-:Y:S05]  /*4b30*/  BSYNC B2 ;  /* 0x0000000000027941 */ /* 0x000fea0003800000 */
.L_x_1786:
        /* <DEDUP_REMOVED lines=14> */
.L_x_1790:
[----:B------:R-:W-:-:S04]  /*4c20*/  ISETP.NE.AND P6, PT, R201, RZ, PT ;  /* 0x000000ffc900720c */ /* 0x000fc80003fc5270 */
[----:B------:R-:W-:-:S05]  /*4c30*/  FSEL R156, R159, RZ, !P6 ;  /* 0x000000ff9f9c7208 */ /* 0x000fca0007000000 */
[----:B------:R-:W-:-:S04]  /*4c40*/  FFMA.FTZ R156, R183, R160, R156 ;  /* 0x000000a0b79c7223 */ /* 0x000fc8000001009c */
[----:B------:R-:W-:-:S04]  /*4c50*/  FADD.FTZ R156, R184, -R156 ;  /* 0x8000009cb89c7221 */ /* 0x000fc80000010000 */
[----:B------:R-:W-:Y:S01]  /*4c60*/  FMUL.FTZ R157, R3, R156 ;  /* 0x0000009c039d7220 */ /* 0x000fe20000410000 */
[----:B------:R-:W-:-:S05]  /*4c70*/  @P4 HADD2.F32 R156, -RZ, R143.H1_H1 ;  /* 0x3000008fff9c4230 */ /* 0x000fca0000004100 */
[----:B------:R-:W-:Y:S02]  /*4c80*/  @P4 FADD.FTZ R157, R157, R156 ;  /* 0x0000009c9d9d4221 */ /* 0x000fe40000010000 */
.L_x_1791:
[----:B------:R-:W-:Y:S05]  /*4c90*/  BSYNC B2 ;  /* 0x0000000000027941 */ /* 0x000fea0003800000 */
.L_x_1789:
        /* <DEDUP_REMOVED lines=16> */
.L_x_1765:
[----:B------:R-:W-:Y:S05]  /*4da0*/  BSYNC B1 ;  /* 0x0000000000017941 */ /* 0x000fea0003800000 */
.L_x_1764:
        /* <DEDUP_REMOVED lines=8> */
.L_x_1795:
[----:B------:R-:W-:Y:S05]  /*4e30*/  BSYNC B2 ;  /* 0x0000000000027941 */ /* 0x000fea0003800000 */
.L_x_1794:
        /* <DEDUP_REMOVED lines=10> */
.L_x_1797:
        /* <DEDUP_REMOVED lines=11> */
.L_x_1798:
[----:B------:R-:W-:Y:S05]  /*4f90*/  BSYNC B2 ;  /* 0x0000000000027941 */ /* 0x000fea0003800000 */
.L_x_1796:
        /* <DEDUP_REMOVED lines=16> */
.L_x_1800:
[----:B------:R-:W-:-:S04]  /*50a0*/  ISETP.NE.AND P6, PT, R201, RZ, PT ;  /* 0x000000ffc900720c */ /* 0x000fc80003fc5270 */
[----:B------:R-:W-:-:S05]  /*50b0*/  FSEL R156, R159, RZ, !P6 ;  /* 0x000000ff9f9c7208 */ /* 0x000fca0007000000 */
[----:B------:R-:W-:-:S04]  /*50c0*/  FFMA.FTZ R156, R185, R160, R156 ;  /* 0x000000a0b99c7223 */ /* 0x000fc8000001009c */
[----:B------:R-:W-:-:S04]  /*50d0*/  FADD.FTZ R156, R188, -R156 ;  /* 0x8000009cbc9c7221 */ /* 0x000fc80000010000 */
[----:B------:R-:W-:Y:S01]  /*50e0*/  FMUL.FTZ R157, R3, R156 ;  /* 0x0000009c039d7220 */ /* 0x000fe20000410000 */
[----:B------:R-:W-:-:S05]  /*50f0*/  @P4 HADD2.F32 R156, -RZ, R32.H1_H1 ;  /* 0x30000020ff9c4230 */ /* 0x000fca0000004100 */
[----:B------:R-:W-:Y:S02]  /*5100*/  @P4 FADD.FTZ R157, R157, R156 ;  /* 0x0000009c9d9d4221 */ /* 0x000fe40000010000 */
.L_x_1801:
[----:B------:R-:W-:Y:S05]  /*5110*/  BSYNC B2 ;  /* 0x0000000000027941 */ /* 0x000fea0003800000 */
.L_x_1799:
        /* <DEDUP_REMOVED lines=14> */
.L_x_1803:
[----:B------:R-:W-:-:S04]  /*5200*/  ISETP.NE.AND P6, PT, R201, RZ, PT ;  /* 0x000000ffc900720c */ /* 0x000fc80003fc5270 */
[----:B------:R-:W-:-:S05]  /*5210*/  FSEL R156, R159, RZ, !P6 ;  /* 0x000000ff9f9c7208 */ /* 0x000fca0007000000 */
[----:B------:R-:W-:-:S04]  /*5220*/  FFMA.FTZ R156, R187, R160, R156 ;  /* 0x000000a0bb9c7223 */ /* 0x000fc8000001009c */
[----:B------:R-:W-:-:S04]  /*5230*/  FADD.FTZ R156, R190, -R156 ;  /* 0x8000009cbe9c7221 */ /* 0x000fc80000010000 */
[----:B------:R-:W-:Y:S01]  /*5240*/  FMUL.FTZ R157, R3, R156 ;  /* 0x0000009c039d7220 */ /* 0x000fe20000410000 */
[----:B------:R-:W-:-:S05]  /*5250*/  @P4 HADD2.F32 R156, -RZ, R33.H0_H0 ;  /* 0x20000021ff9c4230 */ /* 0x000fca0000004100 */
[----:B------:R-:W-:Y:S02]  /*5260*/  @P4 FADD.FTZ R157, R157, R156 ;  /* 0x0000009c9d9d4221 */ /* 0x000fe40000010000 */
.L_x_1804:
[----:B------:R-:W-:Y:S05]  /*5270*/  BSYNC B2 ;  /* 0x0000000000027941 */ /* 0x000fea0003800000 */
.L_x_1802:
        /* <DEDUP_REMOVED lines=14> */
.L_x_1806:
[----:B------:R-:W-:-:S04]  /*5360*/  ISETP.NE.AND P6, PT, R201, RZ, PT ;  /* 0x000000ffc900720c */ /* 0x000fc80003fc5270 */
[----:B------:R-:W-:-:S05]  /*5370*/  FSEL R156, R159, RZ, !P6 ;  /* 0x000000ff9f9c7208 */ /* 0x000fca0007000000 */
[----:B------:R-:W-:-:S04]  /*5380*/  FFMA.FTZ R156, R189, R160, R156 ;  /* 0x000000a0bd9c7223 */ /* 0x000fc8000001009c */
[----:B------:R-:W-:-:S04]  /*5390*/  FADD.FTZ R156, R192, -R156 ;  /* 0x8000009cc09c7221 */ /* 0x000fc80000010000 */
[----:B------:R-:W-:Y:S01]  /*53a0*/  FMUL.FTZ R157, R3, R156 ;  /* 0x0000009c039d7220 */ /* 0x000fe20000410000 */
[----:B------:R-:W-:-:S05]  /*53b0*/  @P4 HADD2.F32 R156, -RZ, R33.H1_H1 ;  /* 0x30000021ff9c4230 */ /* 0x000fca0000004100 */
[----:B------:R-:W-:Y:S02]  /*53c0*/  @P4 FADD.FTZ R157, R157, R156 ;  /* 0x0000009c9d9d4221 */ /* 0x000fe40000010000 */
.L_x_1807:
[----:B------:R-:W-:Y:S05]  /*53d0*/  BSYNC B2 ;  /* 0x0000000000027941 */ /* 0x000fea0003800000 */
.L_x_1805:
        /* <DEDUP_REMOVED lines=14> */
.L_x_1809:
[----:B------:R-:W-:-:S04]  /*54c0*/  ISETP.NE.AND P6, PT, R201, RZ, PT ;  /* 0x000000ffc900720c */ /* 0x000fc80003fc5270 */
[----:B------:R-:W-:-:S05]  /*54d0*/  FSEL R156, R159, RZ, !P6 ;  /* 0x000000ff9f9c7208 */ /* 0x000fca0007000000 */
[----:B------:R-:W-:-:S04]  /*54e0*/  FFMA.FTZ R156, R191, R160, R156 ;  /* 0x000000a0bf9c7223 */ /* 0x000fc8000001009c */
[----:B------:R-:W-:-:S04]  /*54f0*/  FADD.FTZ R156, R193, -R156 ;  /* 0x8000009cc19c7221 */ /* 0x000fc80000010000 */
[----:B------:R-:W-:Y:S01]  /*5500*/  FMUL.FTZ R157, R3, R156 ;  /* 0x0000009c039d7220 */ /* 0x000fe20000410000 */
[----:B------:R-:W-:-:S05]  /*5510*/  @P4 HADD2.F32 R156, -RZ, R34.H0_H0 ;  /* 0x20000022ff9c4230 */ /* 0x000fca0000004100 */
[----:B------:R-:W-:Y:S02]  /*5520*/  @P4 FADD.FTZ R157, R157, R156 ;  /* 0x0000009c9d9d4221 */ /* 0x000fe40000010000 */
.L_x_1810:
[----:B------:R-:W-:Y:S05]  /*5530*/  BSYNC B2 ;  /* 0x0000000000027941 */ /* 0x000fea0003800000 */
.L_x_1808:
        /* <DEDUP_REMOVED lines=14> */
.L_x_1812:
[----:B------:R-:W-:-:S04]  /*5620*/  ISETP.NE.AND P6, PT, R201, RZ, PT ;  /* 0x000000ffc900720c */ /* 0x000fc80003fc5270 */
[----:B------:R-:W-:-:S05]  /*5630*/  FSEL R156, R159, RZ, !P6 ;  /* 0x000000ff9f9c7208 */ /* 0x000fca0007000000 */
[----:B------:R-:W-:-:S04]  /*5640*/  FFMA.FTZ R156, R194, R160, R156 ;  /* 0x000000a0c29c7223 */ /* 0x000fc8000001009c */
[----:B------:R-:W-:-:S04]  /*5650*/  FADD.FTZ R156, R195, -R156 ;  /* 0x8000009cc39c7221 */ /* 0x000fc80000010000 */
[----:B------:R-:W-:Y:S01]  /*5660*/  FMUL.FTZ R157, R3, R156 ;  /* 0x0000009c039d7220 */ /* 0x000fe20000410000 */
[----:B------:R-:W-:-:S05]  /*5670*/  @P4 HADD2.F32 R156, -RZ, R34.H1_H1 ;  /* 0x30000022ff9c4230 */ /* 0x000fca0000004100 */
[----:B------:R-:W-:Y:S02]  /*5680*/  @P4 FADD.FTZ R157, R157, R156 ;  /* 0x0000009c9d9d4221 */ /* 0x000fe40000010000 */
.L_x_1813:
[----:B------:R-:W-:Y:S05]  /*5690*/  BSYNC B2 ;  /* 0x0000000000027941 */ /* 0x000fea0003800000 */
.L_x_1811:
        /* <DEDUP_REMOVED lines=14> */
.L_x_1815:
[----:B------:R-:W-:-:S04]  /*5780*/  ISETP.NE.AND P6, PT, R201, RZ, PT ;  /* 0x000000ffc900720c */ /* 0x000fc80003fc5270 */
[----:B------:R-:W-:-:S05]  /*5790*/  FSEL R156, R159, RZ, !P6 ;  /* 0x000000ff9f9c7208 */ /* 0x000fca0007000000 */
[----:B------:R-:W-:-:S04]  /*57a0*/  FFMA.FTZ R156, R196, R160, R156 ;  /* 0x000000a0c49c7223 */ /* 0x000fc8000001009c */
[----:B------:R-:W-:-:S04]  /*57b0*/  FADD.FTZ R156, R197, -R156 ;  /* 0x8000009cc59c7221 */ /* 0x000fc80000010000 */
[----:B------:R-:W-:Y:S01]  /*57c0*/  FMUL.FTZ R157, R3, R156 ;  /* 0x0000009c039d7220 */ /* 0x000fe20000410000 */
[----:B------:R-:W-:-:S05]  /*57d0*/  @P4 HADD2.F32 R156, -RZ, R35.H0_H0 ;  /* 0x20000023ff9c4230 */ /* 0x000fca0000004100 */
[----:B------:R-:W-:Y:S02]  /*57e0*/  @P4 FADD.FTZ R157, R157, R156 ;  /* 0x0000009c9d9d4221 */ /* 0x000fe40000010000 */
.L_x_1816:
[----:B------:R-:W-:Y:S05]  /*57f0*/  BSYNC B2 ;  /* 0x0000000000027941 */ /* 0x000fea0003800000 */
.L_x_1814:
        /* <DEDUP_REMOVED lines=14> */
.L_x_1818:
[----:B------:R-:W-:-:S04]  /*58e0*/  ISETP.NE.AND P2, PT, R201, RZ, PT ;  /* 0x000000ffc900720c */ /* 0x000fc80003f45270 */
[----:B------:R-:W-:-:S05]  /*58f0*/  FSEL R159, R159, RZ, !P2 ;  /* 0x000000ff9f9f7208 */ /* 0x000fca0005000000 */
[----:B------:R-:W-:-:S04]  /*5900*/  FFMA.FTZ R159, R198, R160, R159 ;  /* 0x000000a0c69f7223 */ /* 0x000fc8000001009f */
[----:B------:R-:W-:-:S04]  /*5910*/  FADD.FTZ R159, R199, -R159 ;  /* 0x8000009fc79f7221 */ /* 0x000fc80000010000 */
[----:B------:R-:W-:Y:S01]  /*5920*/  FMUL.FTZ R156, R3, R159 ;  /* 0x0000009f039c7220 */ /* 0x000fe20000410000 */
[----:B------:R-:W-:-:S05]  /*5930*/  @P4 HADD2.F32 R3, -RZ, R35.H1_H1 ;  /* 0x30000023ff034230 */ /* 0x000fca0000004100 */
[----:B------:R-:W-:Y:S02]  /*5940*/  @P4 FADD.FTZ R156, R156, R3 ;  /* 0x000000039c9c4221 */ /* 0x000fe40000010000 */
.L_x_1819:
[----:B------:R-:W-:Y:S05]  /*5950*/  BSYNC B2 ;  /* 0x0000000000027941 */ /* 0x000fea0003800000 */
.L_x_1817:
[----:B------:R-:W-:Y:S01]  /*5960*/  @P5 F2FP.PACK_AB R3, RZ, R156 ;  /* 0x0000009cff03523e */ /* 0x000fe200000000ff */
[----:B------:R-:W-:-:S03]  /*5970*/  @P3 FMUL.FTZ R156, R156, c[0x0][0x1ec] ;  /* 0x00007b009c9c3a20 */ /* 0x000fc60000410000 */
[----:B------:R-:W-:Y:S01]  /*5980*/  @P5 PRMT R67, R67, 0x5410, R3 ;  /* 0x0000541043435816 */ /* 0x000fe20000000003 */
[----:B------:R-:W-:-:S05]  /*5990*/  @P3 HADD2.F32 R3, -RZ, R155.H1_H1 ;  /* 0x3000009bff033230 */ /* 0x000fca0000004100 */
[-C--:B------:R-:W-:Y:S02]  /*59a0*/  @P3 FFMA.FTZ R131, R3, R156.reuse, R131 ;  /* 0x0000009c03833223 */ /* 0x080fe40000010083 */
[----:B------:R-:W-:Y:S01]  /*59b0*/  @P3 FMUL.FTZ R3, R202, R156 ;  /* 0x0000009cca033220 */ /* 0x000fe20000410000 */
[----:B------:R-:W-:-:S04]  /*59c0*/  @P5 MOV R156, 0x10 ;  /* 0x00000010009c5802 */ /* 0x000fc80000000f00 */
[----:B------:R-:W-:Y:S01]  /*59d0*/  @P3 F2FP.PACK_AB R3, RZ, R3 ;  /* 0x00000003ff03323e */ /* 0x000fe200000000ff */
[----:B------:R-:W-:-:S03]  /*59e0*/  @P5 IMAD.WIDE.U32 R156, R200, R156, c[0x0][0x258] ;  /* 0x00009600c89c5625 */ /* 0x000fc600078e009c */
[----:B------:R-:W-:Y:S02]  /*59f0*/  @P3 PRMT R63, R63, 0x5410, R3 ;  /* 0x000054103f3f3816 */ /* 0x000fe40000000003 */
[----:B------:R0:W-:Y:S02]  /*5a00*/  @P5 STG.E.128 [R156.64], R64 ;  /* 0x000000409c005986 */ /* 0x0001e4000c101d04 */
[----:B0-----:R-:W-:-:S05]  /*5a10*/  @P3 MOV R156, 0x10 ;  /* 0x00000010009c3802 */ /* 0x001fca0000000f00 */
[----:B------:R-:W-:-:S05]  /*5a20*/  @P3 IMAD.WIDE.U32 R156, R158, R156, c[0x0][0x248] ;  /* 0x000092009e9c3625 */ /* 0x000fca00078e009c */
[----:B------:R0:W-:Y:S02]  /*5a30*/  @P3 STG.E.128 [R156.64], R60 ;  /* 0x0000003c9c003986 */ /* 0x0001e4000c101d04 */
.L_x_1793:
[----:B------:R-:W-:Y:S05]  /*5a40*/  BSYNC B1 ;  /* 0x0000000000017941 */ /* 0x000fea0003800000 */
.L_x_1792:
[----:B------:R-:W-:-:S04]  /*5a50*/  MOV R3, c[0x0][0x160] ;  /* 0x0000580000037a02 */ /* 0x000fc80000000f00 */
[----:B------:R-:W-:-:S04]  /*5a60*/  LEA R2, R3, R2, 0x2 ;  /* 0x0000000203027211 */ /* 0x000fc800078e10ff */
[----:B------:R-:W-:-:S13]  /*5a70*/  ISETP.GE.AND P2, PT, R2, c[0x0][0x164], PT ;  /* 0x0000590002007a0c */ /* 0x000fda0003f46270 */
[----:B01----:R-:W-:Y:S01]  /*5a80*/  @P2 CALL.REL.NOINC `(.L_x_1687) ;  /* 0x0000001000002944 */ /* 0x003fe20003c00000 */
[----:B------:R-:W-:Y:S05]  /*5a90*/  BRA `(.L_x_1820) ;  /* 0xffffb06000007947 */ /* 0x000fea000383ffff */
.L_x_1687:
[----:B------:R-:W-:Y:S05]  /*5aa0*/  BSYNC B0 ;  /* 0x0000000000007941 */ /* 0x000fea0003800000 */
.L_x_1686:
[----:B------:R-:W0:Y:S01]  /*5ab0*/  S2R R156, SR_TID.X ;  /* 0x00000000009c7919 */ /* 0x000e220000002100 */
[----:B------:R-:W-:Y:S01]  /*5ac0*/  WARPSYNC 0xffffffff ;  /* 0xffffffff00007948 */ /* 0x000fe20003800000 */
[----:B------:R-:W-:Y:S02]  /*5ad0*/  BSSY B0, `(.L_x_1821) ;  /* 0x0000094000007945 */ /* 0x000fe40003800000 */
[----:B------:R-:W1:Y:S01]  /*5ae0*/  S2R R60, SR_CTAID.X ;  /* 0x00000000003c7919 */ /* 0x000e620000002500 */
[----:B0-----:R-:W-:Y:S02]  /*5af0*/  SHF.R.U32.HI R0, RZ, 0x5, R156 ;  /* 0x00000005ff007819 */ /* 0x001fe4000001169c */
[----:B------:R-:W-:Y:S02]  /*5b00*/  LOP3.LUT R2, R156, 0x1f, RZ, 0xc0, !PT ;  /* 0x0000001f9c027812 */ /* 0x000fe400078ec0ff */
[----:B------:R-:W-:Y:S01]  /*5b10*/  SHF.L.U32 R3, R0, 0x7, RZ ;  /* 0x0000000700037819 */ /* 0x000fe200000006ff */
[----:B-1----:R-:W-:-:S03]  /*5b20*/  IMAD R60, R60, c[0x0][0x168], RZ ;  /* 0x00005a003c3c7a24 */ /* 0x002fc600078e02ff */
        /* <DEDUP_REMOVED lines=142> */
.L_x_1822:
[----:B------:R-:W-:Y:S05]  /*6410*/  BSYNC B0 ;  /* 0x0000000000007941 */ /* 0x000fea0003800000 */
.L_x_1821:
        /* <DEDUP_REMOVED lines=128> */
.L_x_1824:
[----:B0-----:R-:W-:Y:S05]  /*6c20*/  BSYNC B0 ;  /* 0x0000000000007941 */ /* 0x001fea0003800000 */
.L_x_1823:
        /* <DEDUP_REMOVED lines=18> */
.L_x_1826:
[----:B------:R-:W-:Y:S05]  /*6d50*/  BSYNC B0 ;  /* 0x0000000000007941 */ /* 0x000fea0003800000 */
.L_x_1825:
        /* <DEDUP_REMOVED lines=18> */
.L_x_1828:
[----:B------:R-:W-:Y:S05]  /*6e80*/  BSYNC B0 ;  /* 0x0000000000007941 */ /* 0x000fea0003800000 */
.L_x_1827:
        /* <DEDUP_REMOVED lines=18> */
.L_x_1830:
[----:B------:R-:W-:Y:S05]  /*6fb0*/  BSYNC B0 ;  /* 0x0000000000007941 */ /* 0x000fea0003800000 */
.L_x_1829:
        /* <DEDUP_REMOVED lines=18> */
.L_x_1832:
[----:B------:R-:W-:Y:S05]  /*70e0*/  BSYNC B0 ;  /* 0x0000000000007941 */ /* 0x000fea0003800000 */
.L_x_1831:
        /* <DEDUP_REMOVED lines=18> */
.L_x_1834:
[----:B------:R-:W-:Y:S05]  /*7210*/  BSYNC B0 ;  /* 0x0000000000007941 */ /* 0x000fea0003800000 */
.L_x_1833:
        /* <DEDUP_REMOVED lines=12> */
.L_x_1706:
[----:B------:R-:W-:Y:S01]  /*72e0*/  HFMA2.MMA R158, -RZ, RZ, 0, 5.9604644775390625e-08 ;  /* 0x00000001ff9e7435 */ /* 0x000fe200000001ff */
[----:B0-----:R-:W-:Y:S02]  /*72f0*/  MOV R157, R209 ;  /* 0x000000d1009d7202 */ /* 0x001fe40000000f00 */
[----:B------:R-:W-:Y:S02]  /*7300*/  MOV R161, 0x1f ;  /* 0x0000001f00a17802 */ /* 0x000fe40000000f00 */
[----:B------:R-:W-:-:S02]  /*7310*/  MOV R160, 0xffffffff ;  /* 0xffffffff00a07802 */ /* 0x000fc40000000f00 */
[----:B------:R-:W-:Y:S02]  /*7320*/  MOV R156, 0x7340 ;  /* 0x00007340009c7802 */ /* 0x000fe40000000f00 */
[----:B-----5:R-:W-:Y:S05]  /*7330*/  CALL.REL.NOINC `($__internal_26_$__cuda_sm70_shflsync_bfly_p) ;  /* 0x0000046000007944 */ /* 0x020fea0003c00000 */
[----:B-1----:R-:W-:Y:S01]  /*7340*/  MOV R159, R158 ;  /* 0x0000009e009f7202 */ /* 0x002fe20000000f00 */
[----:B------:R-:W-:Y:S05]  /*7350*/  BRA `(.L_x_1835) ;  /* 0xffffb24000007947 */ /* 0x000fea000383ffff */
.L_x_1707:
[----:B------:R-:W-:Y:S01]  /*7360*/  HFMA2.MMA R158, -RZ, RZ, 0, 5.9604644775390625e-08 ;  /* 0x00000001ff9e7435 */ /* 0x000fe200000001ff */
[----:B0-----:R-:W-:Y:S02]  /*7370*/  MOV R157, R208 ;  /* 0x000000d0009d7202 */ /* 0x001fe40000000f00 */
[----:B------:R-:W-:Y:S02]  /*7380*/  MOV R161, 0x1f ;  /* 0x0000001f00a17802 */ /* 0x000fe40000000f00 */
[----:B------:R-:W-:Y:S02]  /*7390*/  MOV R160, 0xffffffff ;  /* 0xffffffff00a07802 */ /* 0x000fe40000000f00 */
[----:B------:R-:W-:Y:S02]  /*73a0*/  MOV R156, 0x73c0 ;  /* 0x000073c0009c7802 */ /* 0x000fe40000000f00 */
[----:B-12--5:R-:W-:Y:S05]  /*73b0*/  CALL.REL.NOINC `($__internal_26_$__cuda_sm70_shflsync_bfly_p) ;  /* 0x000003e000007944 */ /* 0x026fea0003c00000 */
[----:B------:R-:W-:Y:S01]  /*73c0*/  FADD.FTZ R209, R159, R209 ;  /* 0x000000d19fd17221 */ /* 0x000fe20000010000 */
[----:B------:R-:W-:Y:S01]  /*73d0*/  MOV R161, 0x1f ;  /* 0x0000001f00a17802 */ /* 0x000fe20000000f00 */
[----:B-1----:R-:W-:Y:S01]  /*73e0*/  FADD.FTZ R208, R208, R158 ;  /* 0x0000009ed0d07221 */ /* 0x002fe20000010000 */
[----:B------:R-:W-:Y:S01]  /*73f0*/  HFMA2.MMA R158, -RZ, RZ, 0, 1.1920928955078125e-07 ;  /* 0x00000002ff9e7435 */ /* 0x000fe200000001ff */
[----:B------:R-:W-:-:S02]  /*7400*/  MOV R160, 0xffffffff ;  /* 0xffffffff00a07802 */ /* 0x000fc40000000f00 */
[----:B------:R-:W-:Y:S02]  /*7410*/  MOV R157, R209 ;  /* 0x000000d1009d7202 */ /* 0x000fe40000000f00 */
[----:B------:R-:W-:Y:S02]  /*7420*/  MOV R156, 0x7440 ;  /* 0x00007440009c7802 */ /* 0x000fe40000000f00 */
[----:B------:R-:W-:Y:S05]  /*7430*/  CALL.REL.NOINC `($__internal_26_$__cuda_sm70_shflsync_bfly_p) ;  /* 0x0000036000007944 */ /* 0x000fea0003c00000 */
[----:B-1----:R-:W-:Y:S01]  /*7440*/  MOV R159, R158 ;  /* 0x0000009e009f7202 */ /* 0x002fe20000000f00 */
[----:B------:R-:W-:Y:S01]  /*7450*/  HFMA2.MMA R158, -RZ, RZ, 0, 1.1920928955078125e-07 ;  /* 0x00000002ff9e7435 */ /* 0x000fe200000001ff */
[----:B------:R-:W-:Y:S02]  /*7460*/  MOV R157, R208 ;  /* 0x000000d0009d7202 */ /* 0x000fe40000000f00 */
[----:B------:R-:W-:Y:S02]  /*7470*/  MOV R161, 0x1f ;  /* 0x0000001f00a17802 */ /* 0x000fe40000000f00 */
[----:B------:R-:W-:Y:S02]  /*7480*/  MOV R160, 0xffffffff ;  /* 0xffffffff00a07802 */ /* 0x000fe40000000f00 */
[----:B------:R-:W-:-:S02]  /*7490*/  MOV R156, 0x74b0 ;  /* 0x000074b0009c7802 */ /* 0x000fc40000000f00 */
[----:B------:R-:W-:Y:S05]  /*74a0*/  CALL.REL.NOINC `($__internal_26_$__cuda_sm70_shflsync_bfly_p) ;  /* 0x000002f000007944 */ /* 0x000fea0003c00000 */
[----:B------:R-:W-:Y:S01]  /*74b0*/  FADD.FTZ R209, R159, R209 ;  /* 0x000000d19fd17221 */ /* 0x000fe20000010000 */
[----:B------:R-:W-:Y:S01]  /*74c0*/  MOV R161, 0x1f ;  /* 0x0000001f00a17802 */ /* 0x000fe20000000f00 */
[----:B-1----:R-:W-:Y:S01]  /*74d0*/  FADD.FTZ R208, R208, R158 ;  /* 0x0000009ed0d07221 */ /* 0x002fe20000010000 */
[----:B------:R-:W-:Y:S01]  /*74e0*/  HFMA2.MMA R158, -RZ, RZ, 0, 2.384185791015625e-07 ;  /* 0x00000004ff9e7435 */ /* 0x000fe200000001ff */
[----:B------:R-:W-:-:S02]  /*74f0*/  MOV R160, 0xffffffff ;  /* 0xffffffff00a07802 */ /* 0x000fc40000000f00 */
[----:B------:R-:W-:Y:S02]  /*7500*/  MOV R157, R209 ;  /* 0x000000d1009d7202 */ /* 0x000fe40000000f00 */
[----:B------:R-:W-:Y:S02]  /*7510*/  MOV R156, 0x7530 ;  /* 0x00007530009c7802 */ /* 0x000fe40000000f00 */
[----:B------:R-:W-:Y:S05]  /*7520*/  CALL.REL.NOINC `($__internal_26_$__cuda_sm70_shflsync_bfly_p) ;  /* 0x0000027000007944 */ /* 0x000fea0003c00000 */
[----:B-1----:R-:W-:Y:S01]  /*7530*/  MOV R159, R158 ;  /* 0x0000009e009f7202 */ /* 0x002fe20000000f00 */
[----:B------:R-:W-:Y:S01]  /*7540*/  HFMA2.MMA R158, -RZ, RZ, 0, 2.384185791015625e-07 ;  /* 0x00000004ff9e7435 */ /* 0x000fe200000001ff */
        /* <DEDUP_REMOVED lines=8> */
[----:B------:R-:W-:Y:S01]  /*75d0*/  HFMA2.MMA R158, -RZ, RZ, 0, 4.76837158203125e-07 ;  /* 0x00000008ff9e7435 */ /* 0x000fe200000001ff */
[----:B------:R-:W-:-:S02]  /*75e0*/  MOV R160, 0xffffffff ;  /* 0xffffffff00a07802 */ /* 0x000fc40000000f00 */
[----:B------:R-:W-:Y:S02]  /*75f0*/  MOV R157, R209 ;  /* 0x000000d1009d7202 */ /* 0x000fe40000000f00 */
[----:B------:R-:W-:Y:S02]  /*7600*/  MOV R156, 0x7620 ;  /* 0x00007620009c7802 */ /* 0x000fe40000000f00 */
[----:B------:R-:W-:Y:S05]  /*7610*/  CALL.REL.NOINC `($__internal_26_$__cuda_sm70_shflsync_bfly_p) ;  /* 0x0000018000007944 */ /* 0x000fea0003c00000 */
[----:B-1----:R-:W-:Y:S01]  /*7620*/  MOV R159, R158 ;  /* 0x0000009e009f7202 */ /* 0x002fe20000000f00 */
[----:B------:R-:W-:Y:S01]  /*7630*/  HFMA2.MMA R158, -RZ, RZ, 0, 4.76837158203125e-07 ;  /* 0x00000008ff9e7435 */ /* 0x000fe200000001ff */
        /* <DEDUP_REMOVED lines=8> */
[----:B------:R-:W-:Y:S01]  /*76c0*/  HFMA2.MMA R158, -RZ, RZ, 0, 9.5367431640625e-07 ;  /* 0x00000010ff9e7435 */ /* 0x000fe200000001ff */
[----:B------:R-:W-:-:S02]  /*76d0*/  MOV R160, 0xffffffff ;  /* 0xffffffff00a07802 */ /* 0x000fc40000000f00 */
[----:B------:R-:W-:Y:S02]  /*76e0*/  MOV R157, R209 ;  /* 0x000000d1009d7202 */ /* 0x000fe40000000f00 */
[----:B------:R-:W-:Y:S02]  /*76f0*/  MOV R156, 0x7710 ;  /* 0x00007710009c7802 */ /* 0x000fe40000000f00 */
[----:B------:R-:W-:Y:S05]  /*7700*/  CALL.REL.NOINC `($__internal_26_$__cuda_sm70_shflsync_bfly_p) ;  /* 0x0000009000007944 */ /* 0x000fea0003c00000 */
[----:B-1----:R-:W-:Y:S01]  /*7710*/  MOV R159, R158 ;  /* 0x0000009e009f7202 */ /* 0x002fe20000000f00 */
[----:B------:R-:W-:Y:S01]  /*7720*/  HFMA2.MMA R158, -RZ, RZ, 0, 9.5367431640625e-07 ;  /* 0x00000010ff9e7435 */ /* 0x000fe200000001ff */
[----:B------:R-:W-:Y:S02]  /*7730*/  MOV R157, R208 ;  /* 0x000000d0009d7202 */ /* 0x000fe40000000f00 */
[----:B------:R-:W-:Y:S02]  /*7740*/  MOV R161, 0x1f ;  /* 0x0000001f00a17802 */ /* 0x000fe40000000f00 */
[----:B------:R-:W-:Y:S02]  /*7750*/  MOV R160, 0xffffffff ;  /* 0xffffffff00a07802 */ /* 0x000fe40000000f00 */
[----:B------:R-:W-:-:S02]  /*7760*/  MOV R156, 0x7780 ;  /* 0x00007780009c7802 */ /* 0x000fc40000000f00 */
[----:B------:R-:W-:Y:S05]  /*7770*/  CALL.REL.NOINC `($__internal_26_$__cuda_sm70_shflsync_bfly_p) ;  /* 0x0000002000007944 */ /* 0x000fea0003c00000 */
[----:B-1----:R-:W-:Y:S01]  /*7780*/  MOV R156, R158 ;  /* 0x0000009e009c7202 */ /* 0x002fe20000000f00 */
[----:B------:R-:W-:Y:S05]  /*7790*/  BRA `(.L_x_1836) ;  /* 0xffffaf2000007947 */ /* 0x000fea000383ffff */
        .weak           $__internal_26_$__cuda_sm70_shflsync_bfly_p
        .type           $__internal_26_$__cuda_sm70_shflsync_bfly_p,@function
        .size           $__internal_26_$__cuda_sm70_shflsync_bfly_p,(.L_x_12328 - $__internal_26_$__cuda_sm70_shflsync_bfly_p)
$__internal_26_$__cuda_sm70_shflsync_bfly_p:
[----:B------:R-:W-:Y:S04]  /*77a0*/  WARPSYNC R160 ;  /* 0x000000a000007348 */ /* 0x000fe80003800000 */
[----:B------:R0:W1:Y:S02]  /*77b0*/  SHFL.BFLY PT, R158, R157, R158, R161 ;  /* 0x0c00009e9d9e7389 */ /* 0x00006400000e00a1 */
[----:B0-----:R-:W-:-:S06]  /*77c0*/  HFMA2.MMA R157, -RZ, RZ, 0, 0 ;  /* 0x00000000ff9d7435 */ /* 0x001fcc00000001ff */
[----:B------:R-:W-:Y:S05]  /*77d0*/  RET.REL.NODEC R156 `(_ZN10layer_norm13ln_bwd_kernelINS_13Kernel_traitsI6__halfS2_S2_S2_fjLj1024ELj1ELj4ELj1ELj16ENS_18Kernel_traits_baseILj1024ES2_S2_S2_S2_fjLj128EEEEELb0ELb1ELb1ELb0EEEvNS_9BwdParamsE) ;  /* 0xffff88209c007950 */ /* 0x000fea0003c3ffff */
.L_x_1837:
        /* <DEDUP_REMOVED lines=10> */
.L_x_12328:


//--------------------- .text._ZN10layer_norm13ln_bwd_kernelINS_13Kernel_traitsI6__halfS2_S2_S2_fjLj1024ELj1ELj4ELj1ELj16ENS_18Kernel_traits_baseILj1024ES2_S2_S2_S2_fjLj128EEEEELb0ELb1ELb1ELb1EEEvNS_9BwdParamsE --------------------------
	.section	.text._ZN10layer_norm13ln_bwd_kernelINS_13Kernel_traitsI6__halfS2_S2_S2_fjLj1024ELj1ELj4ELj1ELj16ENS_18Kernel_traits_baseILj1024ES2_S2_S2_S2_fjLj128EEEEELb0ELb1ELb1ELb1EEEvNS_9BwdParamsE,"ax",@progbits
	.sectioninfo	@"SHI_REGISTERS=255"
	.align	128
        .global         _ZN10layer_norm13ln_bwd_kernelINS_13Kernel_traitsI6__halfS2_S2_S2_fjLj1024ELj1ELj4ELj1ELj16ENS_18Kernel_traits_baseILj1024ES2_S2_S2_S2_fjLj128EEEEELb0ELb1ELb1ELb1EEEvNS_9BwdParamsE
        .type           _ZN10layer_norm13ln_bwd_kernelINS_13Kernel_traitsI6__halfS2_S2_S2_fjLj1024ELj1ELj4ELj1ELj16ENS_18Kernel_traits_baseILj1024ES2_S2_S2_S2_fjLj128EEEEELb0ELb1ELb1ELb1EEEvNS_9BwdParamsE,@function
        .size           _ZN10layer_norm13ln_bwd_kernelINS_13Kernel_traitsI6__halfS2_S2_S2_fjLj1024ELj1ELj4ELj1ELj16ENS_18Kernel_traits_baseILj1024ES2_S2_S2_S2_fjLj128EEEEELb0ELb1ELb1ELb1EEEvNS_9BwdParamsE,(.L_x_12329 - _ZN10layer_norm13ln_bwd_kernelINS_13Kernel_traitsI6__halfS2_S2_S2_fjLj1024ELj1ELj4ELj1ELj16ENS_18Kernel_traits_baseILj1024ES2_S2_S2_S2_fjLj128EEEEELb0ELb1ELb1ELb1EEEvNS_9BwdParamsE)
        .other          _ZN10layer_norm13ln_bwd_kernelINS_13Kernel_traitsI6__halfS2_S2_S2_fjLj1024ELj1ELj4ELj1ELj16ENS_18Kernel_traits_baseILj1024ES2_S2_S2_S2_fjLj128EEEEELb0ELb1ELb1ELb1EEEvNS_9BwdParamsE,@"STO_CUDA_ENTRY STV_DEFAULT"
_ZN10layer_norm13ln_bwd_kernelINS_13Kernel_traitsI6__halfS2_S2_S2_fjLj1024ELj1ELj4ELj1ELj16ENS_18Kernel_traits_baseILj1024ES2_S2_S2_S2_fjLj128EEEEELb0ELb1ELb1ELb1EEEvNS_9BwdParamsE:
.text._ZN10layer_norm13ln_bwd_kernelINS_13Kernel_traitsI6__halfS2_S2_S2_fjLj1024ELj1ELj4ELj1ELj16ENS_18Kernel_traits_baseILj1024ES2_S2_S2_S2_fjLj128EEEEELb0ELb1ELb1ELb1EEEvNS_9BwdParamsE:
        /* <DEDUP_REMOVED lines=68> */
.L_x_1839:
        /* <DEDUP_REMOVED lines=56> */
[----:B------:R-:W1:Y:S01]  /*07c0*/  LDC.U8 R6, c[0x0][0x1f0] ;  /* 0x00007c00ff067b82 */ /* 0x000e620000000000 */
[--C-:B0-----:R-:W-:Y:S02]  /*07d0*/  HADD2.F32 R2, -RZ, R4.reuse.H0_H0 ;  /* 0x20000004ff027230 */ /* 0x101fe40000004100 */
[----:B------:R-:W-:Y:S02]  /*07e0*/  HADD2.F32 R4, -RZ, R4.H1_H1 ;  /* 0x30000004ff047230 */ /* 0x000fe40000004100 */
[----:B------:R-:W-:Y:S01]  /*07f0*/  HADD2.F32 R3, -RZ, R5.H0_H0 ;  /* 0x20000005ff037230 */ /* 0x000fe20000004100 */
[----:B------:R0:W-:Y:S01]  /*0800*/  STL [R1+0xc], R2 ;  /* 0x00000c0201007387 */ /* 0x0001e20000100800 */
[--C-:B------:R-:W-:Y:S02]  /*0810*/  HADD2.F32 R246, -RZ, R7.reuse.H0_H0 ;  /* 0x20000007fff67230 */ /* 0x100fe40000004100 */
[----:B------:R-:W-:Y:S01]  /*0820*/  HADD2.F32 R245, -RZ, R7.H1_H1 ;  /* 0x30000007fff57230 */ /* 0x000fe20000004100 */
[----:B------:R-:W-:Y:S01]  /*0830*/  STL [R1+0x8], R4 ;  /* 0x0000080401007387 */ /* 0x000fe20000100800 */
[----:B---3--:R-:W-:-:S02]  /*0840*/  HADD2.F32 R244, -RZ, R8.H0_H0 ;  /* 0x20000008fff47230 */ /* 0x008fc40000004100 */
[----:B------:R-:W-:Y:S01]  /*0850*/  HADD2.F32 R243, -RZ, R8.H1_H1 ;  /* 0x30000008fff37230 */ /* 0x000fe20000004100 */
[----:B------:R-:W-:Y:S01]  /*0860*/  STL [R1+0x4], R3 ;  /* 0x0000040301007387 */ /* 0x000fe20000100800 */
[----:B------:R-:W-:Y:S02]  /*0870*/  HADD2.F32 R242, -RZ, R9.H0_H0 ;  /* 0x20000009fff27230 */ /* 0x000fe40000004100 */
[----:B0-----:R-:W-:Y:S02]  /*0880*/  HADD2.F32 R2, -RZ, R5.H1_H1 ;  /* 0x30000005ff027230 */ /* 0x001fe40000004100 */
[----:B------:R-:W-:Y:S02]  /*0890*/  HADD2.F32 R241, -RZ, R9.H1_H1 ;  /* 0x30000009fff17230 */ /* 0x000fe40000004100 */
[--C-:B------:R-:W-:Y:S01]  /*08a0*/  HADD2.F32 R240, -RZ, R10.reuse.H0_H0 ;  /* 0x2000000afff07230 */ /* 0x100fe20000004100 */
[----:B------:R0:W-:Y:S01]  /*08b0*/  STL [R1], R2 ;  /* 0x0000000201007387 */ /* 0x0001e20000100800 */
[----:B------:R-:W-:-:S02]  /*08c0*/  HADD2.F32 R239, -RZ, R10.H1_H1 ;  /* 0x3000000affef7230 */ /* 0x000fc40000004100 */
[--C-:B------:R-:W-:Y:S02]  /*08d0*/  HADD2.F32 R238, -RZ, R11.reuse.H0_H0 ;  /* 0x2000000bffee7230 */ /* 0x100fe40000004100 */
[----:B------:R-:W-:Y:S02]  /*08e0*/  HADD2.F32 R237, -RZ, R11.H1_H1 ;  /* 0x3000000bffed7230 */ /* 0x000fe40000004100 */
[--C-:B----4-:R-:W-:Y:S02]  /*08f0*/  HADD2.F32 R236, -RZ, R12.reuse.H0_H0 ;  /* 0x2000000cffec7230 */ /* 0x110fe40000004100 */
        /* <DEDUP_REMOVED lines=11> */
[--C-:B0-----:R-:W-:Y:S02]  /*09b0*/  HADD2.F32 R2, -RZ, R18.reuse.H0_H0 ;  /* 0x20000012ff027230 */ /* 0x101fe40000004100 */
[----:B------:R-:W-:Y:S02]  /*09c0*/  HADD2.F32 R3, -RZ, R18.H1_H1 ;  /* 0x30000012ff037230 */ /* 0x000fe40000004100 */
[--C-:B------:R-:W-:Y:S02]  /*09d0*/  HADD2.F32 R4, -RZ, R19.reuse.H0_H0 ;  /* 0x20000013ff047230 */ /* 0x100fe40000004100 */
[----:B-1----:R-:W-:-:S02]  /*09e0*/  HADD2.F32 R5, -RZ, R19.H1_H1 ;  /* 0x30000013ff057230 */ /* 0x002fc40000004100 */
.L_x_1948:
        /* <DEDUP_REMOVED lines=36> */
.L_x_1842:
        /* <DEDUP_REMOVED lines=33> */
[----:B--2---:R-:W-:Y:S01]  /*0e40*/  HADD2.F32 R248, -RZ, R23.H1_H1 ;  /* 0x30000017fff87230 */ /* 0x004fe20000004100 */
[----:B---3--:R-:W-:Y:S01]  /*0e50*/  FSEL R193, R7, RZ, !P0 ;  /* 0x000000ff07c17208 */ /* 0x008fe20004000000 */
[----:B------:R-:W-:Y:S02]  /*0e60*/  HADD2.F32 R200, -RZ, R20.H1_H1 ;  /* 0x30000014ffc87230 */ /* 0x000fe40000004100 */
[----:B------:R-:W-:Y:S02]  /*0e70*/  HADD2.F32 R191, -RZ, R21.H1_H1 ;  /* 0x30000015ffbf7230 */ /* 0x000fe40000004100 */
[----:B------:R-:W-:Y:S01]  /*0e80*/  HADD2.F32 R251, -RZ, R23.H0_H0 ;  /* 0x20000017fffb7230 */ /* 0x000fe20000004100 */
[----:B------:R-:W-:Y:S01]  /*0e90*/  FADD.FTZ R248, -R193, R248 ;  /* 0x000000f8c1f87221 */ /* 0x000fe20000010100 */
[----:B------:R-:W-:Y:S02]  /*0ea0*/  HADD2.F32 R190, -RZ, R21.H0_H0 ;  /* 0x20000015ffbe7230 */ /* 0x000fe40000004100 */
[----:B----4-:R-:W-:-:S02]  /*0eb0*/  HADD2.F32 R217, -RZ, R179.H0_H0 ;  /* 0x200000b3ffd97230 */ /* 0x010fc40000004100 */
[----:B------:R-:W-:Y:S02]  /*0ec0*/  HADD2.F32 R218, -RZ, R179.H1_H1 ;  /* 0x300000b3ffda7230 */ /* 0x000fe40000004100 */
[----:B------:R-:W-:Y:S01]  /*0ed0*/  HADD2.F32 R189, -RZ, R22.H0_H0 ;  /* 0x20000016ffbd7230 */ /* 0x000fe20000004100 */
[----:B------:R-:W2:Y:S01]  /*0ee0*/  LDL R179, [R1+0xc] ;  /* 0x00000c0001b37983 */ /* 0x000ea20000100800 */
[--C-:B------:R-:W-:Y:S02]  /*0ef0*/  HADD2.F32 R247, -RZ, R24.reuse.H0_H0 ;  /* 0x20000018fff77230 */ /* 0x100fe40000004100 */
[----:B0-----:R-:W-:Y:S01]  /*0f00*/  HADD2.F32 R199, -RZ, R24.H1_H1 ;  /* 0x30000018ffc77230 */ /* 0x001fe20000004100 */
[C---:B------:R-:W-:Y:S01]  /*0f10*/  FADD.FTZ R24, -R193.reuse, R200 ;  /* 0x000000c8c1187221 */ /* 0x040fe20000010100 */
[--C-:B-1----:R-:W-:Y:S02]  /*0f20*/  HADD2.F32 R196, -RZ, R26.reuse.H0_H0 ;  /* 0x2000001affc47230 */ /* 0x102fe40000004100 */
[----:B------:R-:W-:Y:S01]  /*0f30*/  HADD2.F32 R195, -RZ, R26.H1_H1 ;  /* 0x3000001affc37230 */ /* 0x000fe20000004100 */
[C---:B------:R-:W-:Y:S01]  /*0f40*/  FADD.FTZ R26, -R193.reuse, R191 ;  /* 0x000000bfc11a7221 */ /* 0x040fe20000010100 */
[--C-:B------:R-:W-:Y:S01]  /*0f50*/  HADD2.F32 R185, -RZ, R15.reuse.H0_H0 ;  /* 0x2000000fffb97230 */ /* 0x100fe20000004100 */
[----:B------:R-:W-:Y:S01]  /*0f60*/  FADD.FTZ R251, -R193, R251 ;  /* 0x000000fbc1fb7221 */ /* 0x000fe20000010100 */
[----:B------:R-:W-:-:S02]  /*0f70*/  HADD2.F32 R186, -RZ, R15.H1_H1 ;  /* 0x3000000fffba7230 */ /* 0x000fc40000004100 */
[----:B------:R-:W-:Y:S02]  /*0f80*/  HADD2.F32 R252, -RZ, R22.H1_H1 ;  /* 0x30000016fffc7230 */ /* 0x000fe40000004100 */
[----:B------:R-:W-:Y:S02]  /*0f90*/  HADD2.F32 R213, -RZ, R8.H0_H0 ;  /* 0x20000008ffd57230 */ /* 0x000fe40000004100 */
[----:B------:R-:W-:Y:S02]  /*0fa0*/  HADD2.F32 R15, -RZ, R16.H0_H0 ;  /* 0x20000010ff0f7230 */ /* 0x000fe40000004100 */
[--C-:B------:R-:W-:Y:S02]  /*0fb0*/  HADD2.F32 R191, -RZ, R170.reuse.H0_H0 ;  /* 0x200000aaffbf7230 */ /* 0x100fe40000004100 */
[----:B------:R-:W-:Y:S01]  /*0fc0*/  HADD2.F32 R200, -RZ, R170.H1_H1 ;  /* 0x300000aaffc87230 */ /* 0x000fe20000004100 */
[----:B-----5:R-:W-:Y:S01]  /*0fd0*/  FMUL.FTZ R170, R222, R248 ;  /* 0x000000f8deaa7220 */ /* 0x020fe20000410000 */
[----:B------:R-:W-:Y:S01]  /*0fe0*/  HADD2.F32 R8, -RZ, R8.H1_H1 ;  /* 0x30000008ff087230 */ /* 0x000fe20000004100 */
[----:B------:R-:W3:Y:S01]  /*0ff0*/  LDL R248, [R1+0x8] ;  /* 0x0000080001f87983 */ /* 0x000ee20000100800 */
[----:B------:R-:W-:-:S02]  /*1000*/  HADD2.F32 R209, -RZ, R9.H0_H0 ;  /* 0x20000009ffd17230 */ /* 0x000fc40000004100 */
[----:B------:R-:W-:Y:S02]  /*1010*/  HADD2.F32 R210, -RZ, R9.H1_H1 ;  /* 0x30000009ffd27230 */ /* 0x000fe40000004100 */
[--C-:B------:R-:W-:Y:S02]  /*1020*/  HADD2.F32 R205, -RZ, R10.reuse.H0_H0 ;  /* 0x2000000affcd7230 */ /* 0x100fe40000004100 */
[----:B------:R-:W-:Y:S02]  /*1030*/  HADD2.F32 R206, -RZ, R10.H1_H1 ;  /* 0x3000000affce7230 */ /* 0x000fe40000004100 */
[--C-:B------:R-:W-:Y:S02]  /*1040*/  HADD2.F32 R201, -RZ, R11.reuse.H0_H0 ;  /* 0x2000000bffc97230 */ /* 0x100fe40000004100 */
[----:B------:R-:W-:Y:S02]  /*1050*/  HADD2.F32 R202, -RZ, R11.H1_H1 ;  /* 0x3000000bffca7230 */ /* 0x000fe40000004100 */
[----:B------:R-:W-:-:S02]  /*1060*/  HADD2.F32 R16, -RZ, R16.H1_H1 ;  /* 0x30000010ff107230 */ /* 0x000fc40000004100 */
[--C-:B------:R-:W-:Y:S02]  /*1070*/  HADD2.F32 R211, -RZ, R17.reuse.H0_H0 ;  /* 0x20000011ffd37230 */ /* 0x100fe40000004100 */
[----:B------:R-:W-:Y:S02]  /*1080*/  HADD2.F32 R212, -RZ, R17.H1_H1 ;  /* 0x30000011ffd47230 */ /* 0x000fe40000004100 */
[--C-:B------:R-:W-:Y:S02]  /*1090*/  HADD2.F32 R207, -RZ, R18.reuse.H0_H0 ;  /* 0x20000012ffcf7230 */ /* 0x100fe40000004100 */
[----:B------:R-:W-:Y:S02]  /*10a0*/  HADD2.F32 R208, -RZ, R18.H1_H1 ;  /* 0x30000012ffd07230 */ /* 0x000fe40000004100 */
[--C-:B------:R-:W-:Y:S02]  /*10b0*/  HADD2.F32 R203, -RZ, R19.reuse.H0_H0 ;  /* 0x20000013ffcb7230 */ /* 0x100fe40000004100 */
[----:B------:R-:W-:-:S02]  /*10c0*/  HADD2.F32 R204, -RZ, R19.H1_H1 ;  /* 0x30000013ffcc7230 */ /* 0x000fc40000004100 */
[----:B------:R-:W-:Y:S02]  /*10d0*/  HADD2.F32 R192, -RZ, R20.H0_H0 ;  /* 0x20000014ffc07230 */ /* 0x000fe40000004100 */
[--C-:B------:R-:W-:Y:S02]  /*10e0*/  HADD2.F32 R198, -RZ, R25.reuse.H0_H0 ;  /* 0x20000019ffc67230 */ /* 0x100fe40000004100 */
[----:B------:R-:W-:Y:S02]  /*10f0*/  HADD2.F32 R197, -RZ, R25.H1_H1 ;  /* 0x30000019ffc57230 */ /* 0x000fe40000004100 */
[--C-:B------:R-:W-:Y:S01]  /*1100*/  HADD2.F32 R194, -RZ, R27.reuse.H0_H0 ;  /* 0x2000001bffc27230 */ /* 0x100fe20000004100 */
[C---:B------:R-:W-:Y:S01]  /*1110*/  FADD.FTZ R25, -R193.reuse, R190 ;  /* 0x000000bec1197221 */ /* 0x040fe20000010100 */
[----:B------:R-:W-:Y:S01]  /*1120*/  HADD2.F32 R188, -RZ, R27.H1_H1 ;  /* 0x3000001bffbc7230 */ /* 0x000fe20000004100 */
[C---:B------:R-:W-:Y:S01]  /*1130*/  FADD.FTZ R27, -R193.reuse, R189 ;  /* 0x000000bdc11b7221 */ /* 0x040fe20000010100 */
[--C-:B------:R-:W-:Y:S01]  /*1140*/  HADD2.F32 R189, -RZ, R169.reuse.H0_H0 ;  /* 0x200000a9ffbd7230 */ /* 0x100fe20000004100 */
[C---:B------:R-:W-:Y:S01]  /*1150*/  FADD.FTZ R252, -R193.reuse, R252 ;  /* 0x000000fcc1fc7221 */ /* 0x040fe20000010100 */
[----:B------:R-:W-:Y:S01]  /*1160*/  HADD2.F32 R190, -RZ, R169.H1_H1 ;  /* 0x300000a9ffbe7230 */ /* 0x000fe20000004100 */
[----:B------:R-:W-:Y:S01]  /*1170*/  FMUL.FTZ R169, R222, R251 ;  /* 0x000000fbdea97220 */ /* 0x000fe20000410000 */
[--C-:B------:R-:W-:Y:S01]  /*1180*/  HADD2.F32 R180, -RZ, R12.reuse.H0_H0 ;  /* 0x2000000cffb47230 */ /* 0x100fe20000004100 */
[C---:B------:R-:W-:Y:S01]  /*1190*/  FADD.FTZ R7, -R193.reuse, R213 ;  /* 0x000000d5c1077221 */ /* 0x040fe20000010100 */
[----:B------:R-:W-:Y:S01]  /*11a0*/  HADD2.F32 R187, -RZ, R12.H1_H1 ;  /* 0x3000000cffbb7230 */ /* 0x000fe20000004100 */
[C---:B------:R-:W-:Y:S01]  /*11b0*/  FADD.FTZ R8, -R193.reuse, R8 ;  /* 0x00000008c1087221 */ /* 0x040fe20000010100 */
        /* <DEDUP_REMOVED lines=27> */
[--C-:B------:R-:W-:Y:S01]  /*1370*/  HADD2.F32 R192, -RZ, R168.reuse.H1_H1 ;  /* 0x300000a8ffc07230 */ /* 0x100fe20000004100 */
[----:B------:R-:W-:Y:S01]  /*1380*/  FADD.FTZ R193, -R193, R188 ;  /* 0x000000bcc1c17221 */ /* 0x000fe20000010100 */
[----:B------:R-:W-:Y:S01]  /*1390*/  HADD2.F32 R188, -RZ, R168.H0_H0 ;  /* 0x200000a8ffbc7230 */ /* 0x000fe20000004100 */
[----:B------:R-:W-:-:S02]  /*13a0*/  FMUL.FTZ R168, R222, R252 ;  /* 0x000000fcdea87220 */ /* 0x000fc40000410000 */
[----:B------:R-:W4:Y:S01]  /*13b0*/  LDL R252, [R1] ;  /* 0x0000000001fc7983 */ /* 0x000f220000100800 */
[C---:B------:R-:W-:Y:S01]  /*13c0*/  FMUL.FTZ R7, R222.reuse, R7 ;  /* 0x00000007de077220 */ /* 0x040fe20000410000 */
[--C-:B------:R-:W-:Y:S01]  /*13d0*/  HADD2.F32 R211, -RZ, R176.reuse.H0_H0 ;  /* 0x200000b0ffd37230 */ /* 0x100fe20000004100 */
[C---:B------:R-:W-:Y:S01]  /*13e0*/  FMUL.FTZ R8, R222.reuse, R8 ;  /* 0x00000008de087220 */ /* 0x040fe20000410000 */
[----:B------:R-:W-:Y:S01]  /*13f0*/  HADD2.F32 R212, -RZ, R176.H1_H1 ;  /* 0x300000b0ffd47230 */ /* 0x000fe20000004100 */
[C---:B------:R-:W-:Y:S01]  /*1400*/  FMUL.FTZ R15, R222.reuse, R15 ;  /* 0x0000000fde0f7220 */ /* 0x040fe20000410000 */
[--C-:B------:R-:W-:Y:S01]  /*1410*/  HADD2.F32 R215, -RZ, R178.reuse.H0_H0 ;  /* 0x200000b2ffd77230 */ /* 0x100fe20000004100 */
[C---:B------:R-:W-:Y:S01]  /*1420*/  FMUL.FTZ R9, R222.reuse, R9 ;  /* 0x00000009de097220 */ /* 0x040fe20000410000 */
[----:B------:R-:W-:Y:S01]  /*1430*/  HADD2.F32 R216, -RZ, R178.H1_H1 ;  /* 0x300000b2ffd87230 */ /* 0x000fe20000004100 */
[C---:B------:R-:W-:Y:S02]  /*1440*/  FMUL.FTZ R16, R222.reuse, R16 ;  /* 0x00000010de107220 */ /* 0x040fe40000410000 */
[----:B------:R-:W-:-:S02]  /*1450*/  FMUL.FTZ R176, R222, R195 ;  /* 0x000000c3deb07220 */ /* 0x000fc40000410000 */
[----:B------:R-:W-:Y:S02]  /*1460*/  FMUL.FTZ R178, R222, R193 ;  /* 0x000000c1deb27220 */ /* 0x000fe40000410000 */
[----:B------:R-:W-:Y:S02]  /*1470*/  FFMA.FTZ R44, R7, R180, R44 ;  /* 0x000000b4072c7223 */ /* 0x000fe4000001002c */
[----:B------:R-:W-:Y:S01]  /*1480*/  FADD.FTZ R76, R76, R180 ;  /* 0x000000b44c4c7221 */ /* 0x000fe20000010000 */
[--C-:B------:R-:W-:Y:S01]  /*1490*/  HADD2.F32 R213, -RZ, R177.reuse.H0_H0 ;  /* 0x200000b1ffd57230 */ /* 0x100fe20000004100 */
[----:B------:R-:W-:Y:S01]  /*14a0*/  FFMA.FTZ R45, R8, R187, R45 ;  /* 0x000000bb082d7223 */ /* 0x000fe2000001002d */
[----:B------:R-:W-:Y:S01]  /*14b0*/  HADD2.F32 R214, -RZ, R177.H1_H1 ;  /* 0x300000b1ffd67230 */ /* 0x000fe20000004100 */
        /* <DEDUP_REMOVED lines=40> */
[--C-:B------:R-:W-:Y:S01]  /*1740*/  HADD2.F32 R201, -RZ, R171.reuse.H0_H0 ;  /* 0x200000abffc97230 */ /* 0x100fe20000004100 */
[----:B------:R-:W-:Y:S02]  /*1750*/  FMUL.FTZ R21, R222, R21 ;  /* 0x00000015de157220 */ /* 0x000fe40000410000 */
[-C--:B------:R-:W-:Y:S02]  /*1760*/  FFMA.FTZ R57, R20, R200.reuse, R57 ;  /* 0x000000c814397223 */ /* 0x080fe40000010039 */
[----:B------:R-:W-:Y:S02]  /*1770*/  FADD.FTZ R89, R89, R200 ;  /* 0x000000c859597221 */ /* 0x000fe40000010000 */
[----:B------:R-:W-:Y:S01]  /*1780*/  FMUL.FTZ R200, R239, R200 ;  /* 0x000000c8efc87220 */ /* 0x000fe20000410000 */
[----:B------:R-:W-:Y:S01]  /*1790*/  HADD2.F32 R202, -RZ, R171.H1_H1 ;  /* 0x300000abffca7230 */ /* 0x000fe20000004100 */
[----:B------:R-:W-:-:S02]  /*17a0*/  FMUL.FTZ R22, R222, R22 ;  /* 0x00000016de167220 */ /* 0x000fc40000410000 */
[-C--:B------:R-:W-:Y:S02]  /*17b0*/  FFMA.FTZ R58, R21, R201.reuse, R58 ;  /* 0x000000c9153a7223 */ /* 0x080fe4000001003a */
[----:B------:R-:W-:Y:S02]  /*17c0*/  FADD.FTZ R90, R90, R201 ;  /* 0x000000c95a5a7221 */ /* 0x000fe40000010000 */
[----:B------:R-:W-:Y:S01]  /*17d0*/  FMUL.FTZ R201, R238, R201 ;  /* 0x000000c9eec97220 */ /* 0x000fe20000410000 */
[----:B------:R-:W-:Y:S01]  /*17e0*/  HADD2.F32 R203, -RZ, R172.H0_H0 ;  /* 0x200000acffcb7230 */ /* 0x000fe20000004100 */
        /* <DEDUP_REMOVED lines=40> */
[----:B------:R-:W-:Y:S01]  /*1a70*/  HADD2.F32 R204, -RZ, R172.H1_H1 ;  /* 0x300000acffcc7230 */ /* 0x000fe20000004100 */
[----:B------:R-:W-:Y:S02]  /*1a80*/  FMUL.FTZ R24, R222, R24 ;  /* 0x00000018de187220 */ /* 0x000fe40000410000 */
[-C--:B------:R-:W-:Y:S02]  /*1a90*/  FFMA.FTZ R60, R23, R203.reuse, R60 ;  /* 0x000000cb173c7223 */ /* 0x080fe4000001003c */
[----:B------:R-:W-:Y:S02]  /*1aa0*/  FADD.FTZ R92, R92, R203 ;  /* 0x000000cb5c5c7221 */ /* 0x000fe40000010000 */
[----:B------:R-:W-:Y:S02]  /*1ab0*/  FMUL.FTZ R203, R236, R203 ;  /* 0x000000cbeccb7220 */ /* 0x000fe40000410000 */
[----:B------:R-:W-:-:S02]  /*1ac0*/  FADD.FTZ R192, R193, R202 ;  /* 0x000000cac1c07221 */ /* 0x000fc40000010000 */
[----:B------:R-:W-:Y:S01]  /*1ad0*/  FFMA.FTZ R194, R22, R202, R195 ;  /* 0x000000ca16c27223 */ /* 0x000fe200000100c3 */
[----:B------:R-:W-:Y:S01]  /*1ae0*/  HADD2.F32 R205, -RZ, R173.H0_H0 ;  /* 0x200000adffcd7230 */ /* 0x000fe20000004100 */
[----:B------:R-:W-:Y:S02]  /*1af0*/  FMUL.FTZ R25, R222, R25 ;  /* 0x00000019de197220 */ /* 0x000fe40000410000 */
[-C--:B------:R-:W-:Y:S02]  /*1b00*/  FFMA.FTZ R61, R24, R204.reuse, R61 ;  /* 0x000000cc183d7223 */ /* 0x080fe4000001003d */
[----:B------:R-:W-:Y:S02]  /*1b10*/  FADD.FTZ R93, R93, R204 ;  /* 0x000000cc5d5d7221 */ /* 0x000fe40000010000 */
        /* <DEDUP_REMOVED lines=18> */
[-C--:B------:R-:W-:Y:S02]  /*1c40*/  FFMA.FTZ R64, R27, R207.reuse, R64 ;  /* 0x000000cf1b407223 */ /* 0x080fe40000010040 */
[----:B------:R-:W-:Y:S02]  /*1c50*/  FADD.FTZ R96, R96, R207 ;  /* 0x000000cf60607221 */ /* 0x000fe40000010000 */
[----:B------:R-:W-:Y:S02]  /*1c60*/  FMUL.FTZ R207, R232, R207 ;  /* 0x000000cfe8cf7220 */ /* 0x000fe40000410000 */
[----:B------:R-:W-:Y:S02]  /*1c70*/  FADD.FTZ R192, R193, R206 ;  /* 0x000000cec1c07221 */ /* 0x000fe40000010000 */
[----:B------:R-:W-:Y:S01]  /*1c80*/  FFMA.FTZ R194, R26, R206, R195 ;  /* 0x000000ce1ac27223 */ /* 0x000fe200000100c3 */
[----:B------:R-:W-:Y:S01]  /*1c90*/  HADD2.F32 R209, -RZ, R175.H0_H0 ;  /* 0x200000afffd17230 */ /* 0x000fe20000004100 */
[----:B------:R-:W-:-:S02]  /*1ca0*/  FFMA.FTZ R65, R168, R208, R65 ;  /* 0x000000d0a8417223 */ /* 0x000fc40000010041 */
[----:B------:R-:W-:Y:S02]  /*1cb0*/  FADD.FTZ R97, R97, R208 ;  /* 0x000000d061617221 */ /* 0x000fe40000010000 */
[----:B------:R-:W-:Y:S02]  /*1cc0*/  FMUL.FTZ R208, R231, R208 ;  /* 0x000000d0e7d07220 */ /* 0x000fe40000410000 */
[----:B------:R-:W-:Y:S02]  /*1cd0*/  FADD.FTZ R193, R192, R207 ;  /* 0x000000cfc0c17221 */ /* 0x000fe40000010000 */
[----:B------:R-:W-:Y:S01]  /*1ce0*/  FFMA.FTZ R195, R27, R207, R194 ;  /* 0x000000cf1bc37223 */ /* 0x000fe200000100c2 */
[----:B------:R-:W-:Y:S01]  /*1cf0*/  HADD2.F32 R210, -RZ, R175.H1_H1 ;  /* 0x300000afffd27230 */ /* 0x000fe20000004100 */
        /* <DEDUP_REMOVED lines=57> */
.L_x_1843:
[----:B------:R-:W-:Y:S05]  /*2090*/  BSYNC B1 ;  /* 0x0000000000017941 */ /* 0x000fea0003800000 */
.L_x_1841:
[----:B------:R-:W-:Y:S05]  /*20a0*/  BRA.DIV ~URZ, `(.L_x_1844) ;  /* 0x000044a27f007947 */ /* 0x000fea000b800000 */
[----:B0-----:R0:W1:Y:S02]  /*20b0*/  SHFL.BFLY PT, R195, R248, 0x1, 0x1f ;  /* 0x0c201f00f8c37f89 */ /* 0x00106400000e0000 */
.L_x_1949:
        /* <DEDUP_REMOVED lines=18> */
.L_x_1950:
        /* <DEDUP_REMOVED lines=24> */
[----:B------:R-:W-:Y:S01]  /*2360*/  HADD2.F32 R193, -RZ, R40.H0_H0 ;  /* 0x20000028ffc17230 */ /* 0x000fe20000004100 */
[----:B------:R-:W-:Y:S05]  /*2370*/  BRA `(.L_x_1848) ;  /* 0x000000b000007947 */ /* 0x000fea0003800000 */
.L_x_1847:
        /* <DEDUP_REMOVED lines=9> */
[----:B------:R-:W-:-:S05]  /*2410*/  @P3 HADD2.F32 R192, -RZ, R40.H0_H0 ;  /* 0x20000028ffc03230 */ /* 0x000fca0000004100 */
[----:B------:R-:W-:Y:S02]  /*2420*/  @P3 FADD.FTZ R193, R193, R192 ;  /* 0x000000c0c1c13221 */ /* 0x000fe40000010000 */
.L_x_1848:
[----:B------:R-:W-:Y:S05]  /*2430*/  BSYNC B1 ;  /* 0x0000000000017941 */ /* 0x000fea0003800000 */
.L_x_1846:
[----:B------:R-:W-:Y:S01]  /*2440*/  ISETP.NE.U32.AND P0, PT, RZ, c[0x0][0x258], PT ;  /* 0x00009600ff007a0c */ /* 0x000fe20003f05070 */
[----:B------:R-:W-:Y:S03]  /*2450*/  BSSY B1, `(.L_x_1849) ;  /* 0x0000017000017945 */ /* 0x000fe60003800000 */
[----:B------:R-:W-:-:S13]  /*2460*/  ISETP.NE.AND.EX P0, PT, RZ, c[0x0][0x25c], PT, P0 ;  /* 0x00009700ff007a0c */ /* 0x000fda0003f05300 */
[----:B------:R-:W-:Y:S01]  /*2470*/  @P0 F2FP.PACK_AB R192, RZ, R193 ;  /* 0x000000c1ffc0023e */ /* 0x000fe200000000ff */
[----:B------:R-:W-:-:S03]  /*2480*/  @P2 FMUL.FTZ R193, R193, c[0x0][0x1ec] ;  /* 0x00007b00c1c12a20 */ /* 0x000fc60000410000 */
[----:B------:R-:W-:Y:S01]  /*2490*/  @P0 PRMT R160, R192, 0x7610, R160 ;  /* 0x00007610c0a00816 */ /* 0x000fe200000000a0 */
[----:B-----5:R-:W-:-:S05]  /*24a0*/  @P2 HADD2.F32 R192, -RZ, R156.H0_H0 ;  /* 0x2000009cffc02230 */ /* 0x020fca0000004100 */
[----:B------:R-:W-:Y:S01]  /*24b0*/  @P2 FFMA.FTZ R128, R193, R192, R128 ;  /* 0x000000c0c1802223 */ /* 0x000fe20000010080 */
[----:B------:R-:W-:-:S05]  /*24c0*/  @P2 HADD2.F32 R192, -RZ, R152.H0_H0 ;  /* 0x20000098ffc02230 */ /* 0x000fca0000004100 */
        /* <DEDUP_REMOVED lines=8> */
.L_x_1850:
[----:B------:R-:W-:Y:S01]  /*2550*/  ISETP.NE.AND P4, PT, R6, RZ, PT ;  /* 0x000000ff0600720c */ /* 0x000fe20003f85270 */
[----:B------:R-:W-:-:S03]  /*2560*/  @P3 HADD2.F32 R192, -RZ, R40.H1_H1 ;  /* 0x30000028ffc03230 */ /* 0x000fc60000004100 */
[----:B------:R-:W-:-:S05]  /*2570*/  FSEL R193, R195, RZ, !P4 ;  /* 0x000000ffc3c17208 */ /* 0x000fca0006000000 */
[----:B------:R-:W-:-:S04]  /*2580*/  FFMA.FTZ R193, R8, R196, R193 ;  /* 0x000000c408c17223 */ /* 0x000fc800000100c1 */
[----:B------:R-:W-:-:S04]  /*2590*/  FADD.FTZ R193, R180, -R193 ;  /* 0x800000c1b4c17221 */ /* 0x000fc80000010000 */
[----:B------:R-:W-:-:S04]  /*25a0*/  FMUL.FTZ R193, R222, R193 ;  /* 0x000000c1dec17220 */ /* 0x000fc80000410000 */
[----:B------:R-:W-:Y:S02]  /*25b0*/  @P3 FADD.FTZ R193, R193, R192 ;  /* 0x000000c0c1c13221 */ /* 0x000fe40000010000 */
.L_x_1851:
[----:B------:R-:W-:Y:S05]  /*25c0*/  BSYNC B1 ;  /* 0x0000000000017941 */ /* 0x000fea0003800000 */
.L_x_1849:
[----:B------:R-:W-:Y:S01]  /*25d0*/  @P0 F2FP.PACK_AB R192, RZ, R193 ;  /* 0x000000c1ffc0023e */ /* 0x000fe200000000ff */
[----:B------:R-:W-:Y:S03]  /*25e0*/  BSSY B1, `(.L_x_1852) ;  /* 0x0000015000017945 */ /* 0x000fe60003800000 */
[----:B------:R-:W-:Y:S01]  /*25f0*/  @P0 PRMT R160, R160, 0x5410, R192 ;  /* 0x00005410a0a00816 */ /* 0x000fe200000000c0 */
[----:B------:R-:W-:Y:S01]  /*2600*/  @P2 FMUL.FTZ R192, R193, c[0x0][0x1ec] ;  /* 0x00007b00c1c02a20 */ /* 0x000fe20000410000 */
[----:B------:R-:W-:-:S05]  /*2610*/  @P2 HADD2.F32 R193, -RZ, R156.H1_H1 ;  /* 0x3000009cffc12230 */ /* 0x000fca0000004100 */
[----:B------:R-:W-:Y:S01]  /*2620*/  @P2 FFMA.FTZ R129, R192, R193, R129 ;  /* 0x000000c1c0812223 */ /* 0x000fe20000010081 */
[----:B------:R-:W-:-:S05]  /*2630*/  @P2 HADD2.F32 R193, -RZ, R152.H1_H1 ;  /* 0x30000098ffc12230 */ /* 0x000fca0000004100 */
        /* <DEDUP_REMOVED lines=8> */
.L_x_1853:
[----:B------:R-:W-:-:S04]  /*26c0*/  ISETP.NE.AND P4, PT, R6, RZ, PT ;  /* 0x000000ff0600720c */ /* 0x000fc80003f85270 */
[----:B------:R-:W-:-:S05]  /*26d0*/  FSEL R192, R195, RZ, !P4 ;  /* 0x000000ffc3c07208 */ /* 0x000fca0006000000 */
[----:B------:R-:W-:-:S04]  /*26e0*/  FFMA.FTZ R192, R9, R196, R192 ;  /* 0x000000c409c07223 */ /* 0x000fc800000100c0 */
[----:B------:R-:W-:Y:S01]  /*26f0*/  FADD.FTZ R193, R181, -R192 ;  /* 0x800000c0b5c17221 */ /* 0x000fe20000010000 */
[----:B------:R-:W-:-:S03]  /*2700*/  @P3 HADD2.F32 R192, -RZ, R41.H0_H0 ;  /* 0x20000029ffc03230 */ /* 0x000fc60000004100 */
[----:B------:R-:W-:-:S04]  /*2710*/  FMUL.FTZ R193, R222, R193 ;  /* 0x000000c1dec17220 */ /* 0x000fc80000410000 */
[----:B------:R-:W-:Y:S02]  /*2720*/  @P3 FADD.FTZ R193, R193, R192 ;  /* 0x000000c0c1c13221 */ /* 0x000fe40000010000 */
.L_x_1854:
[----:B------:R-:W-:Y:S05]  /*2730*/  BSYNC B1 ;  /* 0x0000000000017941 */ /* 0x000fea0003800000 */
.L_x_1852:
[----:B------:R-:W-:Y:S01]  /*2740*/  @P0 F2FP.PACK_AB R192, RZ, R193 ;  /* 0x000000c1ffc0023e */ /* 0x000fe200000000ff */
[----:B------:R-:W-:Y:S01]  /*2750*/  @P2 FMUL.FTZ R193, R193, c[0x0][0x1ec] ;  /* 0x00007b00c1c12a20 */ /* 0x000fe20000410000 */
[----:B------:R-:W-:Y:S02]  /*2760*/  BSSY B1, `(.L_x_1855) ;  /* 0x0000014000017945 */ /* 0x000fe40003800000 */
[----:B------:R-:W-:Y:S01]  /*2770*/  @P0 PRMT R161, R192, 0x7610, R161 ;  /* 0x00007610c0a10816 */ /* 0x000fe200000000a1 */
[----:B------:R-:W-:-:S05]  /*2780*/  @P2 HADD2.F32 R192, -RZ, R157.H0_H0 ;  /* 0x2000009dffc02230 */ /* 0x000fca0000004100 */
        /* <DEDUP_REMOVED lines=10> */
.L_x_1856:
[----:B------:R-:W-:Y:S01]  /*2830*/  ISETP.NE.AND P4, PT, R6, RZ, PT ;  /* 0x000000ff0600720c */ /* 0x000fe20003f85270 */
[----:B------:R-:W-:-:S03]  /*2840*/  @P3 HADD2.F32 R192, -RZ, R41.H1_H1 ;  /* 0x30000029ffc03230 */ /* 0x000fc60000004100 */
[----:B------:R-:W-:-:S05]  /*2850*/  FSEL R193, R195, RZ, !P4 ;  /* 0x000000ffc3c17208 */ /* 0x000fca0006000000 */
[----:B------:R-:W-:-:S04]  /*2860*/  FFMA.FTZ R193, R10, R196, R193 ;  /* 0x000000c40ac17223 */ /* 0x000fc800000100c1 */
[----:B------:R-:W-:-:S04]  /*2870*/  FADD.FTZ R193, R182, -R193 ;  /* 0x800000c1b6c17221 */ /* 0x000fc80000010000 */
[----:B------:R-:W-:-:S04]  /*2880*/  FMUL.FTZ R193, R222, R193 ;  /* 0x000000c1dec17220 */ /* 0x000fc80000410000 */
[----:B------:R-:W-:Y:S02]  /*2890*/  @P3 FADD.FTZ R193, R193, R192 ;  /* 0x000000c0c1c13221 */ /* 0x000fe40000010000 */
.L_x_1857:
[----:B------:R-:W-:Y:S05]  /*28a0*/  BSYNC B1 ;  /* 0x0000000000017941 */ /* 0x000fea0003800000 */
.L_x_1855:
        /* <DEDUP_REMOVED lines=15> */
.L_x_1859:
[----:B------:R-:W-:-:S04]  /*29a0*/  ISETP.NE.AND P4, PT, R6, RZ, PT ;  /* 0x000000ff0600720c */ /* 0x000fc80003f85270 */
[----:B------:R-:W-:-:S05]  /*29b0*/  FSEL R192, R195, RZ, !P4 ;  /* 0x000000ffc3c07208 */ /* 0x000fca0006000000 */
[----:B------:R-:W-:-:S04]  /*29c0*/  FFMA.FTZ R192, R11, R196, R192 ;  /* 0x000000c40bc07223 */ /* 0x000fc800000100c0 */
[----:B------:R-:W-:Y:S01]  /*29d0*/  FADD.FTZ R193, R183, -R192 ;  /* 0x800000c0b7c17221 */ /* 0x000fe20000010000 */
[----:B------:R-:W-:-:S03]  /*29e0*/  @P3 HADD2.F32 R192, -RZ, R42.H0_H0 ;  /* 0x2000002affc03230 */ /* 0x000fc60000004100 */
[----:B------:R-:W-:-:S04]  /*29f0*/  FMUL.FTZ R193, R222, R193 ;  /* 0x000000c1dec17220 */ /* 0x000fc80000410000 */
[----:B------:R-:W-:Y:S02]  /*2a00*/  @P3 FADD.FTZ R193, R193, R192 ;  /* 0x000000c0c1c13221 */ /* 0x000fe40000010000 */
.L_x_1860:
[----:B------:R-:W-:Y:S05]  /*2a10*/  BSYNC B1 ;  /* 0x0000000000017941 */ /* 0x000fea0003800000 */
.L_x_1858:
        /* <DEDUP_REMOVED lines=15> */
.L_x_1862:
[----:B------:R-:W-:Y:S01]  /*2b10*/  ISETP.NE.AND P4, PT, R6, RZ, PT ;  /* 0x000000ff0600720c */ /* 0x000fe20003f85270 */
[----:B------:R-:W-:-:S03]  /*2b20*/  @P3 HADD2.F32 R192, -RZ, R42.H1_H1 ;  /* 0x3000002affc03230 */ /* 0x000fc60000004100 */
[----:B------:R-:W-:-:S05]  /*2b30*/  FSEL R193, R195, RZ, !P4 ;  /* 0x000000ffc3c17208 */ /* 0x000fca0006000000 */
[----:B------:R-:W-:-:S04]  /*2b40*/  FFMA.FTZ R193, R12, R196, R193 ;  /* 0x000000c40cc17223 */ /* 0x000fc800000100c1 */
[----:B------:R-:W-:-:S04]  /*2b50*/  FADD.FTZ R193, R184, -R193 ;  /* 0x800000c1b8c17221 */ /* 0x000fc80000010000 */
[----:B------:R-:W-:-:S04]  /*2b60*/  FMUL.FTZ R193, R222, R193 ;  /* 0x000000c1dec17220 */ /* 0x000fc80000410000 */
[----:B------:R-:W-:Y:S02]  /*2b70*/  @P3 FADD.FTZ R193, R193, R192 ;  /* 0x000000c0c1c13221 */ /* 0x000fe40000010000 */
.L_x_1863:
[----:B------:R-:W-:Y:S05]  /*2b80*/  BSYNC B1 ;  /* 0x0000000000017941 */ /* 0x000fea0003800000 */
.L_x_1861:
        /* <DEDUP_REMOVED lines=15> */
.L_x_1865:
[----:B------:R-:W-:-:S04]  /*2c80*/  ISETP.NE.AND P4, PT, R6, RZ, PT ;  /* 0x000000ff0600720c */ /* 0x000fc80003f85270 */
[----:B------:R-:W-:-:S05]  /*2c90*/  FSEL R192, R195, RZ, !P4 ;  /* 0x000000ffc3c07208 */ /* 0x000fca0006000000 */
[----:B------:R-:W-:-:S04]  /*2ca0*/  FFMA.FTZ R192, R13, R196, R192 ;  /* 0x000000c40dc07223 */ /* 0x000fc800000100c0 */
[----:B------:R-:W-:Y:S01]  /*2cb0*/  FADD.FTZ R193, R185, -R192 ;  /* 0x800000c0b9c17221 */ /* 0x000fe20000010000 */
[----:B------:R-:W-:-:S03]  /*2cc0*/  @P3 HADD2.F32 R192, -RZ, R43.H0_H0 ;  /* 0x2000002bffc03230 */ /* 0x000fc60000004100 */
[----:B------:R-:W-:-:S04]  /*2cd0*/  FMUL.FTZ R193, R222, R193 ;  /* 0x000000c1dec17220 */ /* 0x000fc80000410000 */
[----:B------:R-:W-:Y:S02]  /*2ce0*/  @P3 FADD.FTZ R193, R193, R192 ;  /* 0x000000c0c1c13221 */ /* 0x000fe40000010000 */
.L_x_1866:
[----:B------:R-:W-:Y:S05]  /*2cf0*/  BSYNC B1 ;  /* 0x0000000000017941 */ /* 0x000fea0003800000 */
.L_x_1864:
        /* <DEDUP_REMOVED lines=15> */
.L_x_1868:
[----:B------:R-:W-:Y:S01]  /*2df0*/  ISETP.NE.AND P4, PT, R6, RZ, PT ;  /* 0x000000ff0600720c */ /* 0x000fe20003f85270 */
[----:B------:R-:W-:-:S03]  /*2e00*/  @P3 HADD2.F32 R192, -RZ, R43.H1_H1 ;  /* 0x3000002bffc03230 */ /* 0x000fc60000004100 */
[----:B------:R-:W-:-:S05]  /*2e10*/  FSEL R193, R195, RZ, !P4 ;  /* 0x000000ffc3c17208 */ /* 0x000fca0006000000 */
[----:B------:R-:W-:-:S04]  /*2e20*/  FFMA.FTZ R193, R14, R196, R193 ;  /* 0x000000c40ec17223 */ /* 0x000fc800000100c1 */
[----:B------:R-:W-:-:S04]  /*2e30*/  FADD.FTZ R193, R186, -R193 ;  /* 0x800000c1bac17221 */ /* 0x000fc80000010000 */
[----:B------:R-:W-:-:S04]  /*2e40*/  FMUL.FTZ R193, R222, R193 ;  /* 0x000000c1dec17220 */ /* 0x000fc80000410000 */
[----:B------:R-:W-:Y:S02]  /*2e50*/  @P3 FADD.FTZ R193, R193, R192 ;  /* 0x000000c0c1c13221 */ /* 0x000fe40000010000 */
.L_x_1869:
[----:B------:R-:W-:Y:S05]  /*2e60*/  BSYNC B1 ;  /* 0x0000000000017941 */ /* 0x000fea0003800000 */
.L_x_1867:
[----:B------:R-:W-:Y:S01]  /*2e70*/  @P0 F2FP.PACK_AB R192, RZ, R193 ;  /* 0x000000c1ffc0023e */ /* 0x000fe200000000ff */
[----:B------:R-:W-:Y:S03]  /*2e80*/  BSSY B1, `(.L_x_1870) ;  /* 0x0000014000017945 */ /* 0x000fe60003800000 */
[----:B------:R-:W-:Y:S01]  /*2e90*/  @P0 PRMT R163, R163, 0x5410, R192 ;  /* 0x00005410a3a30816 */ /* 0x000fe200000000c0 */
[----:B------:R-:W-:Y:S01]  /*2ea0*/  @P2 FMUL.FTZ R192, R193, c[0x0][0x1ec] ;  /* 0x00007b00c1c02a20 */ /* 0x000fe20000410000 */
[----:B------:R-:W-:-:S05]  /*2eb0*/  @P2 HADD2.F32 R193, -RZ, R159.H1_H1 ;  /* 0x3000009fffc12230 */ /* 0x000fca0000004100 */
[----:B------:R-:W-:Y:S01]  /*2ec0*/  @P2 FFMA.FTZ R127, R192, R193, R127 ;  /* 0x000000c1c07f2223 */ /* 0x000fe2000001007f */
[----:B------:R-:W-:-:S05]  /*2ed0*/  @P2 HADD2.F32 R193, -RZ, R155.H1_H1 ;  /* 0x3000009bffc12230 */ /* 0x000fca0000004100 */
[----:B------:R-:W-:Y:S01]  /*2ee0*/  @P2 FMUL.FTZ R197, R192, R193 ;  /* 0x000000c1c0c52220 */ /* 0x000fe20000410000 */
[----:B------:R-:W-:-:S04]  /*2ef0*/  @P0 MOV R193, 0x10 ;  /* 0x0000001000c10802 */ /* 0x000fc80000000f00 */
[----:B------:R-:W-:Y:S01]  /*2f00*/  @P2 F2FP.PACK_AB R197, RZ, R197 ;  /* 0x000000c5ffc5223e */ /* 0x000fe200000000ff */
        /* <DEDUP_REMOVED lines=11> */
.L_x_1871:
[----:B------:R-:W-:Y:S05]  /*2fc0*/  BSYNC B1 ;  /* 0x0000000000017941 */ /* 0x000fea0003800000 */
.L_x_1870:
[----:B------:R-:W-:Y:S01]  /*2fd0*/  BSSY B1, `(.L_x_1872) ;  /* 0x000000d000017945 */ /* 0x000fe20003800000 */
[----:B------:R-:W-:Y:S05]  /*2fe0*/  @P1 BRA `(.L_x_1873) ;  /* 0x0000004000001947 */ /* 0x000fea0003800000 */
[----:B-1----:R-:W-:Y:S01]  /*2ff0*/  MOV R193, RZ ;  /* 0x000000ff00c17202 */ /* 0x002fe20000000f00 */
[----:B------:R-:W-:Y:S05]  /*3000*/  @!P3 BRA `(.L_x_1874) ;  /* 0x000000900000b947 */ /* 0x000fea0003800000 */
[----:B------:R-:W-:Y:S01]  /*3010*/  HADD2.F32 R193, -RZ, R36.H0_H0 ;  /* 0x20000024ffc17230 */ /* 0x000fe20000004100 */
[----:B------:R-:W-:Y:S05]  /*3020*/  BRA `(.L_x_1874) ;  /* 0x0000007000007947 */ /* 0x000fea0003800000 */
.L_x_1873:
[----:B------:R-:W-:-:S04]  /*3030*/  ISETP.NE.AND P4, PT, R6, RZ, PT ;  /* 0x000000ff0600720c */ /* 0x000fc80003f85270 */
[----:B-1----:R-:W-:-:S05]  /*3040*/  FSEL R192, R195, RZ, !P4 ;  /* 0x000000ffc3c07208 */ /* 0x002fca0006000000 */
[----:B------:R-:W-:-:S04]  /*3050*/  FFMA.FTZ R192, R15, R196, R192 ;  /* 0x000000c40fc07223 */ /* 0x000fc800000100c0 */
[----:B------:R-:W-:Y:S01]  /*3060*/  FADD.FTZ R193, R187, -R192 ;  /* 0x800000c0bbc17221 */ /* 0x000fe20000010000 */
[----:B------:R-:W-:-:S03]  /*3070*/  @P3 HADD2.F32 R192, -RZ, R36.H0_H0 ;  /* 0x20000024ffc03230 */ /* 0x000fc60000004100 */
[----:B------:R-:W-:-:S04]  /*3080*/  FMUL.FTZ R193, R222, R193 ;  /* 0x000000c1dec17220 */ /* 0x000fc80000410000 */
[----:B------:R-:W-:Y:S02]  /*3090*/  @P3 FADD.FTZ R193, R193, R192 ;  /* 0x000000c0c1c13221 */ /* 0x000fe40000010000 */
.L_x_1874:
[----:B------:R-:W-:Y:S05]  /*30a0*/  BSYNC B1 ;  /* 0x0000000000017941 */ /* 0x000fea0003800000 */
.L_x_1872:
[----:B------:R-:W-:Y:S01]  /*30b0*/  @P0 F2FP.PACK_AB R192, RZ, R193 ;  /* 0x000000c1ffc0023e */ /* 0x000fe200000000ff */
[----:B------:R-:W-:Y:S01]  /*30c0*/  @P2 FMUL.FTZ R193, R193, c[0x0][0x1ec] ;  /* 0x00007b00c1c12a20 */ /* 0x000fe20000410000 */
[----:B------:R-:W-:Y:S02]  /*30d0*/  BSSY B1, `(.L_x_1875) ;  /* 0x0000014000017945 */ /* 0x000fe40003800000 */
        /* <DEDUP_REMOVED lines=12> */
.L_x_1876:
[----:B------:R-:W-:Y:S01]  /*31a0*/  ISETP.NE.AND P4, PT, R6, RZ, PT ;  /* 0x000000ff0600720c */ /* 0x000fe20003f85270 */
[----:B------:R-:W-:-:S03]  /*31b0*/  @P3 HADD2.F32 R192, -RZ, R36.H1_H1 ;  /* 0x30000024ffc03230 */ /* 0x000fc60000004100 */
[----:B------:R-:W-:-:S05]  /*31c0*/  FSEL R193, R195, RZ, !P4 ;  /* 0x000000ffc3c17208 */ /* 0x000fca0006000000 */
[----:B------:R-:W-:-:S04]  /*31d0*/  FFMA.FTZ R193, R16, R196, R193 ;  /* 0x000000c410c17223 */ /* 0x000fc800000100c1 */
[----:B------:R-:W-:-:S04]  /*31e0*/  FADD.FTZ R193, R188, -R193 ;  /* 0x800000c1bcc17221 */ /* 0x000fc80000010000 */
[----:B------:R-:W-:-:S04]  /*31f0*/  FMUL.FTZ R193, R222, R193 ;  /* 0x000000c1dec17220 */ /* 0x000fc80000410000 */
[----:B------:R-:W-:Y:S02]  /*3200*/  @P3 FADD.FTZ R193, R193, R192 ;  /* 0x000000c0c1c13221 */ /* 0x000fe40000010000 */
.L_x_1877:
[----:B------:R-:W-:Y:S05]  /*3210*/  BSYNC B1 ;  /* 0x0000000000017941 */ /* 0x000fea0003800000 */
.L_x_1875:
        /* <DEDUP_REMOVED lines=15> */
.L_x_1879:
[----:B------:R-:W-:-:S04]  /*3310*/  ISETP.NE.AND P4, PT, R6, RZ, PT ;  /* 0x000000ff0600720c */ /* 0x000fc80003f85270 */
[----:B------:R-:W-:-:S05]  /*3320*/  FSEL R192, R195, RZ, !P4 ;  /* 0x000000ffc3c07208 */ /* 0x000fca0006000000 */
[----:B------:R-:W-:-:S04]  /*3330*/  FFMA.FTZ R192, R17, R196, R192 ;  /* 0x000000c411c07223 */ /* 0x000fc800000100c0 */
[----:B------:R-:W-:Y:S01]  /*3340*/  FADD.FTZ R193, R189, -R192 ;  /* 0x800000c0bdc17221 */ /* 0x000fe20000010000 */
[----:B------:R-:W-:-:S03]  /*3350*/  @P3 HADD2.F32 R192, -RZ, R37.H0_H0 ;  /* 0x20000025ffc03230 */ /* 0x000fc60000004100 */
[----:B------:R-:W-:-:S04]  /*3360*/  FMUL.FTZ R193, R222, R193 ;  /* 0x000000c1dec17220 */ /* 0x000fc80000410000 */
[----:B------:R-:W-:Y:S02]  /*3370*/  @P3 FADD.FTZ R193, R193, R192 ;  /* 0x000000c0c1c13221 */ /* 0x000fe40000010000 */
.L_x_1880:
[----:B------:R-:W-:Y:S05]  /*3380*/  BSYNC B1 ;  /* 0x0000000000017941 */ /* 0x000fea0003800000 */
.L_x_1878:
        /* <DEDUP_REMOVED lines=15> */
.L_x_1882:
[----:B------:R-:W-:Y:S01]  /*3480*/  ISETP.NE.AND P4, PT, R6, RZ, PT ;  /* 0x000000ff0600720c */ /* 0x000fe20003f85270 */
[----:B------:R-:W-:-:S03]  /*3490*/  @P3 HADD2.F32 R192, -RZ, R37.H1_H1 ;  /* 0x30000025ffc03230 */ /* 0x000fc60000004100 */
[----:B------:R-:W-:-:S05]  /*34a0*/  FSEL R193, R195, RZ, !P4 ;  /* 0x000000ffc3c17208 */ /* 0x000fca0006000000 */
[----:B------:R-:W-:-:S04]  /*34b0*/  FFMA.FTZ R193, R18, R196, R193 ;  /* 0x000000c412c17223 */ /* 0x000fc800000100c1 */
[----:B------:R-:W-:-:S04]  /*34c0*/  FADD.FTZ R193, R190, -R193 ;  /* 0x800000c1bec17221 */ /* 0x000fc80000010000 */
[----:B------:R-:W-:-:S04]  /*34d0*/  FMUL.FTZ R193, R222, R193 ;  /* 0x000000c1dec17220 */ /* 0x000fc80000410000 */
[----:B------:R-:W-:Y:S02]  /*34e0*/  @P3 FADD.FTZ R193, R193, R192 ;  /* 0x000000c0c1c13221 */ /* 0x000fe40000010000 */
.L_x_1883:
[----:B------:R-:W-:Y:S05]  /*34f0*/  BSYNC B1 ;  /* 0x0000000000017941 */ /* 0x000fea0003800000 */
.L_x_1881:
        /* <DEDUP_REMOVED lines=15> */
.L_x_1885:
[----:B------:R-:W-:-:S04]  /*35f0*/  ISETP.NE.AND P4, PT, R6, RZ, PT ;  /* 0x000000ff0600720c */ /* 0x000fc80003f85270 */
[----:B------:R-:W-:-:S05]  /*3600*/  FSEL R192, R195, RZ, !P4 ;  /* 0x000000ffc3c07208 */ /* 0x000fca0006000000 */
[----:B------:R-:W-:-:S04]  /*3610*/  FFMA.FTZ R192, R19, R196, R192 ;  /* 0x000000c413c07223 */ /* 0x000fc800000100c0 */
[----:B------:R-:W-:Y:S01]  /*3620*/  FADD.FTZ R193, R191, -R192 ;  /* 0x800000c0bfc17221 */ /* 0x000fe20000010000 */
[----:B------:R-:W-:-:S03]  /*3630*/  @P3 HADD2.F32 R192, -RZ, R38.H0_H0 ;  /* 0x20000026ffc03230 */ /* 0x000fc60000004100 */
[----:B------:R-:W-:-:S04]  /*3640*/  FMUL.FTZ R193, R222, R193 ;  /* 0x000000c1dec17220 */ /* 0x000fc80000410000 */
[----:B------:R-:W-:Y:S02]  /*3650*/  @P3 FADD.FTZ R193, R193, R192 ;  /* 0x000000c0c1c13221 */ /* 0x000fe40000010000 */
.L_x_1886:
[----:B------:R-:W-:Y:S05]  /*3660*/  BSYNC B1 ;  /* 0x0000000000017941 */ /* 0x000fea0003800000 */
.L_x_1884:
        /* <DEDUP_REMOVED lines=15> */
.L_x_1888:
[----:B------:R-:W-:Y:S01]  /*3760*/  ISETP.NE.AND P4, PT, R6, RZ, PT ;  /* 0x000000ff0600720c */ /* 0x000fe20003f85270 */
[----:B------:R-:W-:-:S03]  /*3770*/  @P3 HADD2.F32 R192, -RZ, R38.H1_H1 ;  /* 0x30000026ffc03230 */ /* 0x000fc60000004100 */
[----:B------:R-:W-:-:S05]  /*3780*/  FSEL R193, R195, RZ, !P4 ;  /* 0x000000ffc3c17208 */ /* 0x000fca0006000000 */
[----:B------:R-:W-:-:S04]  /*3790*/  FFMA.FTZ R193, R20, R196, R193 ;  /* 0x000000c414c17223 */ /* 0x000fc800000100c1 */
[----:B------:R-:W-:-:S04]  /*37a0*/  FADD.FTZ R193, R200, -R193 ;  /* 0x800000c1c8c17221 */ /* 0x000fc80000010000 */
[----:B------:R-:W-:-:S04]  /*37b0*/  FMUL.FTZ R193, R222, R193 ;  /* 0x000000c1dec17220 */ /* 0x000fc80000410000 */
[----:B------:R-:W-:Y:S02]  /*37c0*/  @P3 FADD.FTZ R193, R193, R192 ;  /* 0x000000c0c1c13221 */ /* 0x000fe40000010000 */
.L_x_1889:
[----:B------:R-:W-:Y:S05]  /*37d0*/  BSYNC B1 ;  /* 0x0000000000017941 */ /* 0x000fea0003800000 */
.L_x_1887:
        /* <DEDUP_REMOVED lines=15> */
.L_x_1891:
[----:B------:R-:W-:-:S04]  /*38d0*/  ISETP.NE.AND P4, PT, R6, RZ, PT ;  /* 0x000000ff0600720c */ /* 0x000fc80003f85270 */
[----:B------:R-:W-:-:S05]  /*38e0*/  FSEL R192, R195, RZ, !P4 ;  /* 0x000000ffc3c07208 */ /* 0x000fca0006000000 */
[----:B------:R-:W-:-:S04]  /*38f0*/  FFMA.FTZ R192, R21, R196, R192 ;  /* 0x000000c415c07223 */ /* 0x000fc800000100c0 */
[----:B------:R-:W-:Y:S01]  /*3900*/  FADD.FTZ R193, R201, -R192 ;  /* 0x800000c0c9c17221 */ /* 0x000fe20000010000 */
[----:B------:R-:W-:-:S03]  /*3910*/  @P3 HADD2.F32 R192, -RZ, R39.H0_H0 ;  /* 0x20000027ffc03230 */ /* 0x000fc60000004100 */
[----:B------:R-:W-:-:S04]  /*3920*/  FMUL.FTZ R193, R222, R193 ;  /* 0x000000c1dec17220 */ /* 0x000fc80000410000 */
[----:B------:R-:W-:Y:S02]  /*3930*/  @P3 FADD.FTZ R193, R193, R192 ;  /* 0x000000c0c1c13221 */ /* 0x000fe40000010000 */
.L_x_1892:
[----:B------:R-:W-:Y:S05]  /*3940*/  BSYNC B1 ;  /* 0x0000000000017941 */ /* 0x000fea0003800000 */
.L_x_1890:
        /* <DEDUP_REMOVED lines=15> */
.L_x_1894:
[----:B------:R-:W-:Y:S01]  /*3a40*/  ISETP.NE.AND P4, PT, R6, RZ, PT ;  /* 0x000000ff0600720c */ /* 0x000fe20003f85270 */
[----:B------:R-:W-:-:S03]  /*3a50*/  @P3 HADD2.F32 R192, -RZ, R39.H1_H1 ;  /* 0x30000027ffc03230 */ /* 0x000fc60000004100 */
[----:B------:R-:W-:-:S05]  /*3a60*/  FSEL R193, R195, RZ, !P4 ;  /* 0x000000ffc3c17208 */ /* 0x000fca0006000000 */
[----:B------:R-:W-:-:S04]  /*3a70*/  FFMA.FTZ R193, R22, R196, R193 ;  /* 0x000000c416c17223 */ /* 0x000fc800000100c1 */
[----:B------:R-:W-:-:S04]  /*3a80*/  FADD.FTZ R193, R202, -R193 ;  /* 0x800000c1cac17221 */ /* 0x000fc80000010000 */
[----:B------:R-:W-:-:S04]  /*3a90*/  FMUL.FTZ R193, R222, R193 ;  /* 0x000000c1dec17220 */ /* 0x000fc80000410000 */
[----:B------:R-:W-:Y:S02]  /*3aa0*/  @P3 FADD.FTZ R193, R193, R192 ;  /* 0x000000c0c1c13221 */ /* 0x000fe40000010000 */
.L_x_1895:
[----:B------:R-:W-:Y:S05]  /*3ab0*/  BSYNC B1 ;  /* 0x0000000000017941 */ /* 0x000fea0003800000 */
.L_x_1893:
[----:B------:R-:W-:Y:S01]  /*3ac0*/  @P0 F2FP.PACK_AB R192, RZ, R193 ;  /* 0x000000c1ffc0023e */ /* 0x000fe200000000ff */
[----:B------:R-:W-:Y:S01]  /*3ad0*/  BSSY B1, `(.L_x_1896) ;  /* 0x0000014000017945 */ /* 0x000fe20003800000 */
[----:B------:R-:W-:Y:S02]  /*3ae0*/  @P2 MOV R226, 0x10 ;  /* 0x0000001000e22802 */ /* 0x000fe40000000f00 */
        /* <DEDUP_REMOVED lines=18> */
.L_x_1897:
[----:B------:R-:W-:Y:S05]  /*3c10*/  BSYNC B1 ;  /* 0x0000000000017941 */ /* 0x000fea0003800000 */
.L_x_1896:
[----:B------:R-:W-:Y:S01]  /*3c20*/  BSSY B1, `(.L_x_1898) ;  /* 0x000000d000017945 */ /* 0x000fe20003800000 */
[----:B------:R-:W-:Y:S05]  /*3c30*/  @P1 BRA `(.L_x_1899) ;  /* 0x0000004000001947 */ /* 0x000fea0003800000 */
[----:B-1----:R-:W-:Y:S01]  /*3c40*/  MOV R193, RZ ;  /* 0x000000ff00c17202 */ /* 0x002fe20000000f00 */
[----:B------:R-:W-:Y:S05]  /*3c50*/  @!P3 BRA `(.L_x_1900) ;  /* 0x000000900000b947 */ /* 0x000fea0003800000 */
[----:B------:R-:W-:Y:S01]  /*3c60*/  HADD2.F32 R193, -RZ, R32.H0_H0 ;  /* 0x20000020ffc17230 */ /* 0x000fe20000004100 */
[----:B------:R-:W-:Y:S05]  /*3c70*/  BRA `(.L_x_1900) ;  /* 0x0000007000007947 */ /* 0x000fea0003800000 */
.L_x_1899:
[----:B------:R-:W-:-:S04]  /*3c80*/  ISETP.NE.AND P4, PT, R6, RZ, PT ;  /* 0x000000ff0600720c */ /* 0x000fc80003f85270 */
[----:B-1----:R-:W-:-:S05]  /*3c90*/  FSEL R192, R195, RZ, !P4 ;  /* 0x000000ffc3c07208 */ /* 0x002fca0006000000 */
[----:B------:R-:W-:-:S04]  /*3ca0*/  FFMA.FTZ R192, R23, R196, R192 ;  /* 0x000000c417c07223 */ /* 0x000fc800000100c0 */
[----:B------:R-:W-:Y:S01]  /*3cb0*/  FADD.FTZ R193, R203, -R192 ;  /* 0x800000c0cbc17221 */ /* 0x000fe20000010000 */
[----:B------:R-:W-:-:S03]  /*3cc0*/  @P3 HADD2.F32 R192, -RZ, R32.H0_H0 ;  /* 0x20000020ffc03230 */ /* 0x000fc60000004100 */
[----:B------:R-:W-:-:S04]  /*3cd0*/  FMUL.FTZ R193, R222, R193 ;  /* 0x000000c1dec17220 */ /* 0x000fc80000410000 */
[----:B------:R-:W-:Y:S02]  /*3ce0*/  @P3 FADD.FTZ R193, R193, R192 ;  /* 0x000000c0c1c13221 */ /* 0x000fe40000010000 */
.L_x_1900:
[----:B------:R-:W-:Y:S05]  /*3cf0*/  BSYNC B1 ;  /* 0x0000000000017941 */ /* 0x000fea0003800000 */
.L_x_1898:
[----:B-----5:R-:W-:Y:S01]  /*3d00*/  @P2 HADD2.F32 R192, -RZ, R156.H0_H0 ;  /* 0x2000009cffc02230 */ /* 0x020fe20000004100 */
[----:B------:R-:W-:Y:S01]  /*3d10*/  @P2 FMUL.FTZ R199, R193, c[0x0][0x1ec] ;  /* 0x00007b00c1c72a20 */ /* 0x000fe20000410000 */
[----:B------:R-:W-:Y:S01]  /*3d20*/  @P0 F2FP.PACK_AB R193, RZ, R193 ;  /* 0x000000c1ffc1023e */ /* 0x000fe200000000ff */
[----:B------:R-:W-:Y:S02]  /*3d30*/  BSSY B1, `(.L_x_1901) ;  /* 0x0000013000017945 */ /* 0x000fe40003800000 */
[----:B------:R-:W-:Y:S01]  /*3d40*/  @P2 FFMA.FTZ R112, R192, R199, R112 ;  /* 0x000000c7c0702223 */ /* 0x000fe20000010070 */
[----:B------:R-:W-:Y:S01]  /*3d50*/  @P2 HADD2.F32 R192, -RZ, R144.H0_H0 ;  /* 0x20000090ffc02230 */ /* 0x000fe20000004100 */
[----:B------:R-:W-:-:S04]  /*3d60*/  @P0 PRMT R160, R193, 0x7610, R160 ;  /* 0x00007610c1a00816 */ /* 0x000fc800000000a0 */
        /* <DEDUP_REMOVED lines=8> */
.L_x_1902:
[----:B------:R-:W-:Y:S01]  /*3df0*/  ISETP.NE.AND P4, PT, R6, RZ, PT ;  /* 0x000000ff0600720c */ /* 0x000fe20003f85270 */
[----:B------:R-:W-:-:S03]  /*3e00*/  @P3 HADD2.F32 R192, -RZ, R32.H1_H1 ;  /* 0x30000020ffc03230 */ /* 0x000fc60000004100 */
[----:B------:R-:W-:-:S05]  /*3e10*/  FSEL R193, R195, RZ, !P4 ;  /* 0x000000ffc3c17208 */ /* 0x000fca0006000000 */
[----:B------:R-:W-:-:S04]  /*3e20*/  FFMA.FTZ R193, R24, R196, R193 ;  /* 0x000000c418c17223 */ /* 0x000fc800000100c1 */
[----:B------:R-:W-:-:S04]  /*3e30*/  FADD.FTZ R193, R204, -R193 ;  /* 0x800000c1ccc17221 */ /* 0x000fc80000010000 */
[----:B------:R-:W-:-:S04]  /*3e40*/  FMUL.FTZ R193, R222, R193 ;  /* 0x000000c1dec17220 */ /* 0x000fc80000410000 */
[----:B------:R-:W-:Y:S02]  /*3e50*/  @P3 FADD.FTZ R193, R193, R192 ;  /* 0x000000c0c1c13221 */ /* 0x000fe40000010000 */
.L_x_1903:
[----:B------:R-:W-:Y:S05]  /*3e60*/  BSYNC B1 ;  /* 0x0000000000017941 */ /* 0x000fea0003800000 */
.L_x_1901:
[----:B------:R-:W-:Y:S01]  /*3e70*/  @P2 HADD2.F32 R199, -RZ, R144.H1_H1 ;  /* 0x30000090ffc72230 */ /* 0x000fe20000004100 */
[----:B------:R-:W-:Y:S01]  /*3e80*/  @P2 FMUL.FTZ R192, R193, c[0x0][0x1ec] ;  /* 0x00007b00c1c02a20 */ /* 0x000fe20000410000 */
[----:B------:R-:W-:Y:S01]  /*3e90*/  @P2 HADD2.F32 R198, -RZ, R156.H1_H1 ;  /* 0x3000009cffc62230 */ /* 0x000fe20000004100 */
[----:B------:R-:W-:Y:S01]  /*3ea0*/  @P0 F2FP.PACK_AB R193, RZ, R193 ;  /* 0x000000c1ffc1023e */ /* 0x000fe200000000ff */
[----:B------:R-:W-:Y:S01]  /*3eb0*/  BSSY B1, `(.L_x_1904) ;  /* 0x0000012000017945 */ /* 0x000fe20003800000 */
[----:B------:R-:W-:Y:S02]  /*3ec0*/  @P2 FMUL.FTZ R199, R192, R199 ;  /* 0x000000c7c0c72220 */ /* 0x000fe40000410000 */
[----:B------:R-:W-:Y:S01]  /*3ed0*/  @P2 FFMA.FTZ R113, R198, R192, R113 ;  /* 0x000000c0c6712223 */ /* 0x000fe20000010071 */
[----:B------:R-:W-:Y:S02]  /*3ee0*/  @P0 PRMT R160, R160, 0x5410, R193 ;  /* 0x00005410a0a00816 */ /* 0x000fe400000000c1 */
[----:B------:R-:W-:-:S04]  /*3ef0*/  @P2 F2FP.PACK_AB R199, RZ, R199 ;  /* 0x000000c7ffc7223e */ /* 0x000fc800000000ff */
[----:B------:R-:W-:Y:S01]  /*3f00*/  @P2 PRMT R164, R164, 0x5410, R199 ;  /* 0x00005410a4a42816 */ /* 0x000fe200000000c7 */
[----:B------:R-:W-:Y:S05]  /*3f10*/  @P1 BRA `(.L_x_1905) ;  /* 0x0000004000001947 */ /* 0x000fea0003800000 */
[----:B------:R-:W-:Y:S01]  /*3f20*/  MOV R193, RZ ;  /* 0x000000ff00c17202 */ /* 0x000fe20000000f00 */
[----:B------:R-:W-:Y:S05]  /*3f30*/  @!P3 BRA `(.L_x_1906) ;  /* 0x000000900000b947 */ /* 0x000fea0003800000 */
[----:B------:R-:W-:Y:S01]  /*3f40*/  HADD2.F32 R193, -RZ, R33.H0_H0 ;  /* 0x20000021ffc17230 */ /* 0x000fe20000004100 */
[----:B------:R-:W-:Y:S05]  /*3f50*/  BRA `(.L_x_1906) ;  /* 0x0000007000007947 */ /* 0x000fea0003800000 */
.L_x_1905:
[----:B------:R-:W-:-:S04]  /*3f60*/  ISETP.NE.AND P4, PT, R6, RZ, PT ;  /* 0x000000ff0600720c */ /* 0x000fc80003f85270 */
[----:B------:R-:W-:-:S05]  /*3f70*/  FSEL R192, R195, RZ, !P4 ;  /* 0x000000ffc3c07208 */ /* 0x000fca0006000000 */
[----:B------:R-:W-:-:S04]  /*3f80*/  FFMA.FTZ R192, R25, R196, R192 ;  /* 0x000000c419c07223 */ /* 0x000fc800000100c0 */
[----:B------:R-:W-:Y:S01]  /*3f90*/  FADD.FTZ R193, R205, -R192 ;  /* 0x800000c0cdc17221 */ /* 0x000fe20000010000 */
[----:B------:R-:W-:-:S03]  /*3fa0*/  @P3 HADD2.F32 R192, -RZ, R33.H0_H0 ;  /* 0x20000021ffc03230 */ /* 0x000fc60000004100 */
[----:B------:R-:W-:-:S04]  /*3fb0*/  FMUL.FTZ R193, R222, R193 ;  /* 0x000000c1dec17220 */ /* 0x000fc80000410000 */
[----:B------:R-:W-:Y:S02]  /*3fc0*/  @P3 FADD.FTZ R193, R193, R192 ;  /* 0x000000c0c1c13221 */ /* 0x000fe40000010000 */
.L_x_1906:
[----:B------:R-:W-:Y:S05]  /*3fd0*/  BSYNC B1 ;  /* 0x0000000000017941 */ /* 0x000fea0003800000 */
.L_x_1904:
[----:B------:R-:W-:Y:S01]  /*3fe0*/  @P2 HADD2.F32 R192, -RZ, R157.H0_H0 ;  /* 0x2000009dffc02230 */ /* 0x000fe20000004100 */
        /* <DEDUP_REMOVED lines=14> */
.L_x_1908:
[----:B------:R-:W-:Y:S01]  /*40d0*/  ISETP.NE.AND P4, PT, R6, RZ, PT ;  /* 0x000000ff0600720c */ /* 0x000fe20003f85270 */
[----:B------:R-:W-:-:S03]  /*40e0*/  @P3 HADD2.F32 R192, -RZ, R33.H1_H1 ;  /* 0x30000021ffc03230 */ /* 0x000fc60000004100 */
[----:B------:R-:W-:-:S05]  /*40f0*/  FSEL R193, R195, RZ, !P4 ;  /* 0x000000ffc3c17208 */ /* 0x000fca0006000000 */
[----:B------:R-:W-:-:S04]  /*4100*/  FFMA.FTZ R193, R26, R196, R193 ;  /* 0x000000c41ac17223 */ /* 0x000fc800000100c1 */
[----:B------:R-:W-:-:S04]  /*4110*/  FADD.FTZ R193, R206, -R193 ;  /* 0x800000c1cec17221 */ /* 0x000fc80000010000 */
[----:B------:R-:W-:-:S04]  /*4120*/  FMUL.FTZ R193, R222, R193 ;  /* 0x000000c1dec17220 */ /* 0x000fc80000410000 */
[----:B------:R-:W-:Y:S02]  /*4130*/  @P3 FADD.FTZ R193, R193, R192 ;  /* 0x000000c0c1c13221 */ /* 0x000fe40000010000 */
.L_x_1909:
[----:B------:R-:W-:Y:S05]  /*4140*/  BSYNC B1 ;  /* 0x0000000000017941 */ /* 0x000fea0003800000 */
.L_x_1907:
        /* <DEDUP_REMOVED lines=15> */
.L_x_1911:
[----:B------:R-:W-:-:S04]  /*4240*/  ISETP.NE.AND P4, PT, R6, RZ, PT ;  /* 0x000000ff0600720c */ /* 0x000fc80003f85270 */
[----:B------:R-:W-:-:S05]  /*4250*/  FSEL R192, R195, RZ, !P4 ;  /* 0x000000ffc3c07208 */ /* 0x000fca0006000000 */
[----:B------:R-:W-:-:S04]  /*4260*/  FFMA.FTZ R192, R27, R196, R192 ;  /* 0x000000c41bc07223 */ /* 0x000fc800000100c0 */
[----:B------:R-:W-:Y:S01]  /*4270*/  FADD.FTZ R193, R207, -R192 ;  /* 0x800000c0cfc17221 */ /* 0x000fe20000010000 */
[----:B------:R-:W-:-:S03]  /*4280*/  @P3 HADD2.F32 R192, -RZ, R34.H0_H0 ;  /* 0x20000022ffc03230 */ /* 0x000fc60000004100 */
[----:B------:R-:W-:-:S04]  /*4290*/  FMUL.FTZ R193, R222, R193 ;  /* 0x000000c1dec17220 */ /* 0x000fc80000410000 */
[----:B------:R-:W-:Y:S02]  /*42a0*/  @P3 FADD.FTZ R193, R193, R192 ;  /* 0x000000c0c1c13221 */ /* 0x000fe40000010000 */
.L_x_1912:
[----:B------:R-:W-:Y:S05]  /*42b0*/  BSYNC B1 ;  /* 0x0000000000017941 */ /* 0x000fea0003800000 */
.L_x_1910:
        /* <DEDUP_REMOVED lines=15> */
.L_x_1914:
[----:B------:R-:W-:Y:S01]  /*43b0*/  ISETP.NE.AND P4, PT, R6, RZ, PT ;  /* 0x000000ff0600720c */ /* 0x000fe20003f85270 */
[----:B------:R-:W-:-:S03]  /*43c0*/  @P3 HADD2.F32 R192, -RZ, R34.H1_H1 ;  /* 0x30000022ffc03230 */ /* 0x000fc60000004100 */
[----:B------:R-:W-:-:S05]  /*43d0*/  FSEL R193, R195, RZ, !P4 ;  /* 0x000000ffc3c17208 */ /* 0x000fca0006000000 */
[----:B------:R-:W-:-:S04]  /*43e0*/  FFMA.FTZ R193, R168, R196, R193 ;  /* 0x000000c4a8c17223 */ /* 0x000fc800000100c1 */
[----:B------:R-:W-:-:S04]  /*43f0*/  FADD.FTZ R193, R208, -R193 ;  /* 0x800000c1d0c17221 */ /* 0x000fc80000010000 */
[----:B------:R-:W-:-:S04]  /*4400*/  FMUL.FTZ R193, R222, R193 ;  /* 0x000000c1dec17220 */ /* 0x000fc80000410000 */
[----:B------:R-:W-:Y:S02]  /*4410*/  @P3 FADD.FTZ R193, R193, R192 ;  /* 0x000000c0c1c13221 */ /* 0x000fe40000010000 */
.L_x_1915:
[----:B------:R-:W-:Y:S05]  /*4420*/  BSYNC B1 ;  /* 0x0000000000017941 */ /* 0x000fea0003800000 */
.L_x_1913:
        /* <DEDUP_REMOVED lines=15> */
.L_x_1917:
[----:B------:R-:W-:-:S04]  /*4520*/  ISETP.NE.AND P4, PT, R6, RZ, PT ;  /* 0x000000ff0600720c */ /* 0x000fc80003f85270 */
[----:B------:R-:W-:-:S05]  /*4530*/  FSEL R192, R195, RZ, !P4 ;  /* 0x000000ffc3c07208 */ /* 0x000fca0006000000 */
[----:B------:R-:W-:-:S04]  /*4540*/  FFMA.FTZ R192, R169, R196, R192 ;  /* 0x000000c4a9c07223 */ /* 0x000fc800000100c0 */
[----:B------:R-:W-:Y:S01]  /*4550*/  FADD.FTZ R193, R209, -R192 ;  /* 0x800000c0d1c17221 */ /* 0x000fe20000010000 */
[----:B------:R-:W-:-:S03]  /*4560*/  @P3 HADD2.F32 R192, -RZ, R35.H0_H0 ;  /* 0x20000023ffc03230 */ /* 0x000fc60000004100 */
[----:B------:R-:W-:-:S04]  /*4570*/  FMUL.FTZ R193, R222, R193 ;  /* 0x000000c1dec17220 */ /* 0x000fc80000410000 */
[----:B------:R-:W-:Y:S02]  /*4580*/  @P3 FADD.FTZ R193, R193, R192 ;  /* 0x000000c0c1c13221 */ /* 0x000fe40000010000 */
.L_x_1918:
[----:B------:R-:W-:Y:S05]  /*4590*/  BSYNC B1 ;  /* 0x0000000000017941 */ /* 0x000fea0003800000 */
.L_x_1916:
        /* <DEDUP_REMOVED lines=15> */
.L_x_1920:
[----:B------:R-:W-:-:S04]  /*4690*/  ISETP.NE.AND P4, PT, R6, RZ, PT ;  /* 0x000000ff0600720c */ /* 0x000fc80003f85270 */
[----:B------:R-:W-:-:S05]  /*46a0*/  FSEL R193, R195, RZ, !P4 ;  /* 0x000000ffc3c17208 */ /* 0x000fca0006000000 */
[----:B------:R-:W-:-:S04]  /*46b0*/  FFMA.FTZ R193, R170, R196, R193 ;  /* 0x000000c4aac17223 */ /* 0x000fc800000100c1 */
[----:B------:R-:W-:-:S04]  /*46c0*/  FADD.FTZ R193, R210, -R193 ;  /* 0x800000c1d2c17221 */ /* 0x000fc80000010000 */
[----:B------:R-:W-:Y:S01]  /*46d0*/  FMUL.FTZ R198, R222, R193 ;  /* 0x000000c1dec67220 */ /* 0x000fe20000410000 */
[----:B------:R-:W-:-:S05]  /*46e0*/  @P3 HADD2.F32 R193, -RZ, R35.H1_H1 ;  /* 0x30000023ffc13230 */ /* 0x000fca0000004100 */
[----:B------:R-:W-:Y:S02]  /*46f0*/  @P3 FADD.FTZ R198, R198, R193 ;  /* 0x000000c1c6c63221 */ /* 0x000fe40000010000 */
.L_x_1921:
[----:B------:R-:W-:Y:S05]  /*4700*/  BSYNC B1 ;  /* 0x0000000000017941 */ /* 0x000fea0003800000 */
.L_x_1919:
[----:B------:R-:W-:Y:S01]  /*4710*/  @P0 F2FP.PACK_AB R199, RZ, R198 ;  /* 0x000000c6ffc7023e */ /* 0x000fe200000000ff */
[----:B------:R-:W-:Y:S01]  /*4720*/  @P2 FMUL.FTZ R198, R198, c[0x0][0x1ec] ;  /* 0x00007b00c6c62a20 */ /* 0x000fe20000410000 */
[----:B------:R-:W-:Y:S01]  /*4730*/  @P0 MOV R193, 0x10 ;  /* 0x0000001000c10802 */ /* 0x000fe20000000f00 */
[----:B------:R-:W-:Y:S01]  /*4740*/  BSSY B1, `(.L_x_1922) ;  /* 0x0000012000017945 */ /* 0x000fe20003800000 */
[----:B------:R-:W-:Y:S01]  /*4750*/  @P0 PRMT R163, R163, 0x5410, R199 ;  /* 0x00005410a3a30816 */ /* 0x000fe200000000c7 */
[----:B------:R-:W-:Y:S01]  /*4760*/  @P2 HADD2.F32 R199, -RZ, R147.H1_H1 ;  /* 0x30000093ffc72230 */ /* 0x000fe20000004100 */
[----:B------:R-:W-:Y:S01]  /*4770*/  IADD3 R194, R194, 0x60, RZ ;  /* 0x00000060c2c27810 */ /* 0x000fe20007ffe0ff */
[----:B------:R-:W-:Y:S01]  /*4780*/  @P0 IMAD.WIDE.U32 R192, R224, R193, c[0x0][0x258] ;  /* 0x00009600e0c00625 */ /* 0x000fe200078e00c1 */
[----:B------:R-:W-:-:S03]  /*4790*/  @P2 MOV R224, 0x10 ;  /* 0x0000001000e02802 */ /* 0x000fc60000000f00 */
[----:B------:R-:W-:Y:S01]  /*47a0*/  @P2 FMUL.FTZ R199, R198, R199 ;  /* 0x000000c7c6c72220 */ /* 0x000fe20000410000 */
[----:B------:R1:W-:Y:S04]  /*47b0*/  @P0 STG.E.128 [R192.64], R160 ;  /* 0x000000a0c0000986 */ /* 0x0003e8000c101d04 */
[----:B------:R-:W-:-:S04]  /*47c0*/  @P2 F2FP.PACK_AB R199, RZ, R199 ;  /* 0x000000c7ffc7223e */ /* 0x000fc800000000ff */
[----:B------:R-:W-:Y:S01]  /*47d0*/  @P2 PRMT R167, R167, 0x5410, R199 ;  /* 0x00005410a7a72816 */ /* 0x000fe200000000c7 */
[----:B-1----:R-:W-:Y:S01]  /*47e0*/  @P2 IMAD.WIDE.U32 R192, R197, R224, c[0x0][0x248] ;  /* 0x00009200c5c02625 */ /* 0x002fe200078e00e0 */
[----:B------:R-:W-:-:S04]  /*47f0*/  @P2 HADD2.F32 R197, -RZ, R159.H1_H1 ;  /* 0x3000009fffc52230 */ /* 0x000fc80000004100 */
[----:B------:R1:W-:Y:S01]  /*4800*/  @P2 STG.E.128 [R192.64], R164 ;  /* 0x000000a4c0002986 */ /* 0x0003e2000c101d04 */
[----:B------:R-:W-:Y:S01]  /*4810*/  @P2 FFMA.FTZ R111, R197, R198, R111 ;  /* 0x000000c6c56f2223 */ /* 0x000fe2000001006f */
[----:B------:R-:W-:Y:S05]  /*4820*/  @!P2 BRA `(.L_x_1923) ;  /* 0x000000300000a947 */ /* 0x000fea0003800000 */
[----:B------:R-:W-:-:S10]  /*4830*/  HFMA2.MMA R157, -RZ, RZ, 0, 9.5367431640625e-07 ;  /* 0x00000010ff9d7435 */ /* 0x000fd400000001ff */
[----:B------:R-:W-:-:S06]  /*4840*/  IMAD.WIDE.U32 R156, R194, R157, c[0x0][0x170] ;  /* 0x00005c00c29c7625 */ /* 0x000fcc00078e009d */
[----:B------:R-:W5:Y:S02]  /*4850*/  LDG.E.128 R156, [R156.64] ;  /* 0x000000049c9c7981 */ /* 0x000f64000c1e1d00 */
.L_x_1923:
[----:B------:R-:W-:Y:S05]  /*4860*/  BSYNC B1 ;  /* 0x0000000000017941 */ /* 0x000fea0003800000 */
.L_x_1922:
[----:B------:R-:W-:Y:S01]  /*4870*/  BSSY B1, `(.L_x_1924) ;  /* 0x000000d000017945 */ /* 0x000fe20003800000 */
[----:B------:R-:W-:Y:S05]  /*4880*/  @P1 BRA `(.L_x_1925) ;  /* 0x0000004000001947 */ /* 0x000fea0003800000 */
[----:B-1----:R-:W-:Y:S01]  /*4890*/  MOV R193, RZ ;  /* 0x000000ff00c17202 */ /* 0x002fe20000000f00 */
[----:B------:R-:W-:Y:S05]  /*48a0*/  @!P3 BRA `(.L_x_1926) ;  /* 0x000000900000b947 */ /* 0x000fea0003800000 */
[----:B------:R-:W-:Y:S01]  /*48b0*/  HADD2.F32 R193, -RZ, R28.H0_H0 ;  /* 0x2000001cffc17230 */ /* 0x000fe20000004100 */
[----:B------:R-:W-:Y:S05]  /*48c0*/  BRA `(.L_x_1926) ;  /* 0x0000007000007947 */ /* 0x000fea0003800000 */
.L_x_1925:
[----:B------:R-:W-:-:S04]  /*48d0*/  ISETP.NE.AND P4, PT, R6, RZ, PT ;  /* 0x000000ff0600720c */ /* 0x000fc80003f85270 */
[----:B-1----:R-:W-:-:S05]  /*48e0*/  FSEL R192, R195, RZ, !P4 ;  /* 0x000000ffc3c07208 */ /* 0x002fca0006000000 */
[----:B------:R-:W-:-:S04]  /*48f0*/  FFMA.FTZ R192, R171, R196, R192 ;  /* 0x000000c4abc07223 */ /* 0x000fc800000100c0 */
[----:B------:R-:W-:Y:S01]  /*4900*/  FADD.FTZ R193, R211, -R192 ;  /* 0x800000c0d3c17221 */ /* 0x000fe20000010000 */
[----:B------:R-:W-:-:S03]  /*4910*/  @P3 HADD2.F32 R192, -RZ, R28.H0_H0 ;  /* 0x2000001cffc03230 */ /* 0x000fc60000004100 */
[----:B------:R-:W-:-:S04]  /*4920*/  FMUL.FTZ R193, R222, R193 ;  /* 0x000000c1dec17220 */ /* 0x000fc80000410000 */
[----:B------:R-:W-:Y:S02]  /*4930*/  @P3 FADD.FTZ R193, R193, R192 ;  /* 0x000000c0c1c13221 */ /* 0x000fe40000010000 */
.L_x_1926:
[----:B------:R-:W-:Y:S05]  /*4940*/  BSYNC B1 ;  /* 0x0000000000017941 */ /* 0x000fea0003800000 */
.L_x_1924:
[----:B------:R-:W-:Y:S01]  /*4950*/  @P2 HADD2.F32 R192, -RZ, R140.H0_H0 ;  /* 0x2000008cffc02230 */ /* 0x000fe20000004100 */
[----:B------:R-:W-:Y:S01]  /*4960*/  @P2 FMUL.FTZ R197, R193, c[0x0][0x1ec] ;  /* 0x00007b00c1c52a20 */ /* 0x000fe20000410000 */
[----:B-----5:R-:W-:Y:S01]  /*4970*/  @P2 HADD2.F32 R198, -RZ, R156.H0_H0 ;  /* 0x2000009cffc62230 */ /* 0x020fe20000004100 */
        /* <DEDUP_REMOVED lines=8> */
[----:B------:R-:W-:Y:S01]  /*4a00*/  HFMA2.MMA R193, -RZ, RZ, 0, 0 ;  /* 0x00000000ffc17435 */ /* 0x000fe200000001ff */
[----:B------:R-:W-:Y:S05]  /*4a10*/  @!P3 BRA `(.L_x_1929) ;  /* 0x000000900000b947 */ /* 0x000fea0003800000 */
[----:B------:R-:W-:Y:S01]  /*4a20*/  HADD2.F32 R193, -RZ, R28.H1_H1 ;  /* 0x3000001cffc17230 */ /* 0x000fe20000004100 */
[----:B------:R-:W-:Y:S05]  /*4a30*/  BRA `(.L_x_1929) ;  /* 0x0000007000007947 */ /* 0x000fea0003800000 */
.L_x_1928:
[----:B------:R-:W-:Y:S01]  /*4a40*/  ISETP.NE.AND P4, PT, R6, RZ, PT ;  /* 0x000000ff0600720c */ /* 0x000fe20003f85270 */
[----:B------:R-:W-:-:S03]  /*4a50*/  @P3 HADD2.F32 R192, -RZ, R28.H1_H1 ;  /* 0x3000001cffc03230 */ /* 0x000fc60000004100 */
[----:B------:R-:W-:-:S05]  /*4a60*/  FSEL R193, R195, RZ, !P4 ;  /* 0x000000ffc3c17208 */ /* 0x000fca0006000000 */
[----:B------:R-:W-:-:S04]  /*4a70*/  FFMA.FTZ R193, R172, R196, R193 ;  /* 0x000000c4acc17223 */ /* 0x000fc800000100c1 */
[----:B------:R-:W-:-:S04]  /*4a80*/  FADD.FTZ R193, R212, -R193 ;  /* 0x800000c1d4c17221 */ /* 0x000fc80000010000 */
[----:B------:R-:W-:-:S04]  /*4a90*/  FMUL.FTZ R193, R222, R193 ;  /* 0x000000c1dec17220 */ /* 0x000fc80000410000 */
[----:B------:R-:W-:Y:S02]  /*4aa0*/  @P3 FADD.FTZ R193, R193, R192 ;  /* 0x000000c0c1c13221 */ /* 0x000fe40000010000 */
.L_x_1929:
[----:B------:R-:W-:Y:S05]  /*4ab0*/  BSYNC B1 ;  /* 0x0000000000017941 */ /* 0x000fea0003800000 */
.L_x_1927:
        /* <DEDUP_REMOVED lines=15> */
.L_x_1931:
[----:B------:R-:W-:-:S04]  /*4bb0*/  ISETP.NE.AND P4, PT, R6, RZ, PT ;  /* 0x000000ff0600720c */ /* 0x000fc80003f85270 */
[----:B------:R-:W-:-:S05]  /*4bc0*/  FSEL R192, R195, RZ, !P4 ;  /* 0x000000ffc3c07208 */ /* 0x000fca0006000000 */
[----:B------:R-:W-:-:S04]  /*4bd0*/  FFMA.FTZ R192, R173, R196, R192 ;  /* 0x000000c4adc07223 */ /* 0x000fc800000100c0 */
[----:B------:R-:W-:Y:S01]  /*4be0*/  FADD.FTZ R193, R213, -R192 ;  /* 0x800000c0d5c17221 */ /* 0x000fe20000010000 */
[----:B------:R-:W-:-:S03]  /*4bf0*/  @P3 HADD2.F32 R192, -RZ, R29.H0_H0 ;  /* 0x2000001dffc03230 */ /* 0x000fc60000004100 */
[----:B------:R-:W-:-:S04]  /*4c00*/  FMUL.FTZ R193, R222, R193 ;  /* 0x000000c1dec17220 */ /* 0x000fc80000410000 */
[----:B------:R-:W-:Y:S02]  /*4c10*/  @P3 FADD.FTZ R193, R193, R192 ;  /* 0x000000c0c1c13221 */ /* 0x000fe40000010000 */
.L_x_1932:
[----:B------:R-:W-:Y:S05]  /*4c20*/  BSYNC B1 ;  /* 0x0000000000017941 */ /* 0x000fea0003800000 */
.L_x_1930:
[----:B------:R-:W-:Y:S01]  /*4c30*/  @P2 HADD2.F32 R192, -RZ, R141.H0_H0 ;  /* 0x2000008dffc02230 */ /* 0x000fe20000004100 */
[----:B------:R-:W-:Y:S01]  /*4c40*/  @P2 FMUL.FTZ R197, R193, c[0x0][0x1ec] ;  /* 0x00007b00c1c52a20 */ /* 0x000fe20000410000 */
[----:B------:R-:W-:Y:S01]  /*4c50*/  @P2 HADD2.F32 R198, -RZ, R157.H0_H0 ;  /* 0x2000009dffc62230 */ /* 0x000fe20000004100 */
        /* <DEDUP_REMOVED lines=12> */
.L_x_1934:
[----:B------:R-:W-:Y:S01]  /*4d20*/  ISETP.NE.AND P4, PT, R6, RZ, PT ;  /* 0x000000ff0600720c */ /* 0x000fe20003f85270 */
[----:B------:R-:W-:-:S03]  /*4d30*/  @P3 HADD2.F32 R192, -RZ, R29.H1_H1 ;  /* 0x3000001dffc03230 */ /* 0x000fc60000004100 */
[----:B------:R-:W-:-:S05]  /*4d40*/  FSEL R193, R195, RZ, !P4 ;  /* 0x000000ffc3c17208 */ /* 0x000fca0006000000 */
[----:B------:R-:W-:-:S04]  /*4d50*/  FFMA.FTZ R193, R174, R196, R193 ;  /* 0x000000c4aec17223 */ /* 0x000fc800000100c1 */
[----:B------:R-:W-:-:S04]  /*4d60*/  FADD.FTZ R193, R214, -R193 ;  /* 0x800000c1d6c17221 */ /* 0x000fc80000010000 */
[----:B------:R-:W-:-:S04]  /*4d70*/  FMUL.FTZ R193, R222, R193 ;  /* 0x000000c1dec17220 */ /* 0x000fc80000410000 */
[----:B------:R-:W-:Y:S02]  /*4d80*/  @P3 FADD.FTZ R193, R193, R192 ;  /* 0x000000c0c1c13221 */ /* 0x000fe40000010000 */
.L_x_1935:
[----:B------:R-:W-:Y:S05]  /*4d90*/  BSYNC B1 ;  /* 0x0000000000017941 */ /* 0x000fea0003800000 */
.L_x_1933:
        /* <DEDUP_REMOVED lines=15> */
.L_x_1937:
[----:B------:R-:W-:-:S04]  /*4e90*/  ISETP.NE.AND P4, PT, R6, RZ, PT ;  /* 0x000000ff0600720c */ /* 0x000fc80003f85270 */
[----:B------:R-:W-:-:S05]  /*4ea0*/  FSEL R192, R195, RZ, !P4 ;  /* 0x000000ffc3c07208 */ /* 0x000fca0006000000 */
[----:B------:R-:W-:-:S04]  /*4eb0*/  FFMA.FTZ R192, R175, R196, R192 ;  /* 0x000000c4afc07223 */ /* 0x000fc800000100c0 */
[----:B------:R-:W-:Y:S01]  /*4ec0*/  FADD.FTZ R193, R215, -R192 ;  /* 0x800000c0d7c17221 */ /* 0x000fe20000010000 */
[----:B------:R-:W-:-:S03]  /*4ed0*/  @P3 HADD2.F32 R192, -RZ, R30.H0_H0 ;  /* 0x2000001effc03230 */ /* 0x000fc60000004100 */
[----:B------:R-:W-:-:S04]  /*4ee0*/  FMUL.FTZ R193, R222, R193 ;  /* 0x000000c1dec17220 */ /* 0x000fc80000410000 */
[----:B------:R-:W-:Y:S02]  /*4ef0*/  @P3 FADD.FTZ R193, R193, R192 ;  /* 0x000000c0c1c13221 */ /* 0x000fe40000010000 */
.L_x_1938:
[----:B------:R-:W-:Y:S05]  /*4f00*/  BSYNC B1 ;  /* 0x0000000000017941 */ /* 0x000fea0003800000 */
.L_x_1936:
        /* <DEDUP_REMOVED lines=15> */
.L_x_1940:
[----:B------:R-:W-:Y:S01]  /*5000*/  ISETP.NE.AND P4, PT, R6, RZ, PT ;  /* 0x000000ff0600720c */ /* 0x000fe20003f85270 */
[----:B------:R-:W-:-:S03]  /*5010*/  @P3 HADD2.F32 R192, -RZ, R30.H1_H1 ;  /* 0x3000001effc03230 */ /* 0x000fc60000004100 */
[----:B------:R-:W-:-:S05]  /*5020*/  FSEL R193, R195, RZ, !P4 ;  /* 0x000000ffc3c17208 */ /* 0x000fca0006000000 */
[----:B------:R-:W-:-:S04]  /*5030*/  FFMA.FTZ R193, R176, R196, R193 ;  /* 0x000000c4b0c17223 */ /* 0x000fc800000100c1 */
[----:B------:R-:W-:-:S04]  /*5040*/  FADD.FTZ R193, R216, -R193 ;  /* 0x800000c1d8c17221 */ /* 0x000fc80000010000 */
[----:B------:R-:W-:-:S04]  /*5050*/  FMUL.FTZ R193, R222, R193 ;  /* 0x000000c1dec17220 */ /* 0x000fc80000410000 */
[----:B------:R-:W-:Y:S02]  /*5060*/  @P3 FADD.FTZ R193, R193, R192 ;  /* 0x000000c0c1c13221 */ /* 0x000fe40000010000 */
.L_x_1941:
[----:B------:R-:W-:Y:S05]  /*5070*/  BSYNC B1 ;  /* 0x0000000000017941 */ /* 0x000fea0003800000 */
.L_x_1939:
        /* <DEDUP_REMOVED lines=15> */
.L_x_1943:
[----:B------:R-:W-:-:S04]  /*5170*/  ISETP.NE.AND P4, PT, R6, RZ, PT ;  /* 0x000000ff0600720c */ /* 0x000fc80003f85270 */
[----:B------:R-:W-:-:S05]  /*5180*/  FSEL R192, R195, RZ, !P4 ;  /* 0x000000ffc3c07208 */ /* 0x000fca0006000000 */
[----:B------:R-:W-:-:S04]  /*5190*/  FFMA.FTZ R192, R177, R196, R192 ;  /* 0x000000c4b1c07223 */ /* 0x000fc800000100c0 */
[----:B------:R-:W-:Y:S01]  /*51a0*/  FADD.FTZ R193, R217, -R192 ;  /* 0x800000c0d9c17221 */ /* 0x000fe20000010000 */
[----:B------:R-:W-:-:S03]  /*51b0*/  @P3 HADD2.F32 R192, -RZ, R31.H0_H0 ;  /* 0x2000001fffc03230 */ /* 0x000fc60000004100 */
[----:B------:R-:W-:-:S04]  /*51c0*/  FMUL.FTZ R193, R222, R193 ;  /* 0x000000c1dec17220 */ /* 0x000fc80000410000 */
[----:B------:R-:W-:Y:S02]  /*51d0*/  @P3 FADD.FTZ R193, R193, R192 ;  /* 0x000000c0c1c13221 */ /* 0x000fe40000010000 */
.L_x_1944:
[----:B------:R-:W-:Y:S05]  /*51e0*/  BSYNC B1 ;  /* 0x0000000000017941 */ /* 0x000fea0003800000 */
.L_x_1942:
        /* <DEDUP_REMOVED lines=15> */
.L_x_1946:
[----:B------:R-:W-:-:S04]  /*52e0*/  ISETP.NE.AND P1, PT, R6, RZ, PT ;  /* 0x000000ff0600720c */ /* 0x000fc80003f25270 */
[----:B------:R-:W-:-:S05]  /*52f0*/  FSEL R193, R195, RZ, !P1 ;  /* 0x000000ffc3c17208 */ /* 0x000fca0004800000 */
[----:B------:R-:W-:-:S04]  /*5300*/  FFMA.FTZ R193, R178, R196, R193 ;  /* 0x000000c4b2c17223 */ /* 0x000fc800000100c1 */
[----:B------:R-:W-:-:S04]  /*5310*/  FADD.FTZ R193, R218, -R193 ;  /* 0x800000c1dac17221 */ /* 0x000fc80000010000 */
[----:B------:R-:W-:Y:S01]  /*5320*/  FMUL.FTZ R222, R222, R193 ;  /* 0x000000c1dede7220 */ /* 0x000fe20000410000 */
[----:B------:R-:W-:-:S05]  /*5330*/  @P3 HADD2.F32 R193, -RZ, R31.H1_H1 ;  /* 0x3000001fffc13230 */ /* 0x000fca0000004100 */
[----:B------:R-:W-:Y:S02]  /*5340*/  @P3 FADD.FTZ R222, R222, R193 ;  /* 0x000000c1dede3221 */ /* 0x000fe40000010000 */
.L_x_1947:
[----:B------:R-:W-:Y:S05]  /*5350*/  BSYNC B1 ;  /* 0x0000000000017941 */ /* 0x000fea0003800000 */
.L_x_1945:
[----:B------:R-:W-:Y:S01]  /*5360*/  @P0 F2FP.PACK_AB R195, RZ, R222 ;  /* 0x000000deffc3023e */ /* 0x000fe200000000ff */
[----:B------:R-:W-:Y:S01]  /*5370*/  @P2 FMUL.FTZ R222, R222, c[0x0][0x1ec] ;  /* 0x00007b00dede2a20 */ /* 0x000fe20000410000 */
[----:B------:R-:W-:Y:S02]  /*5380*/  @P0 MOV R192, 0x10 ;  /* 0x0000001000c00802 */ /* 0x000fe40000000f00 */
[----:B------:R-:W-:Y:S01]  /*5390*/  @P0 PRMT R163, R163, 0x5410, R195 ;  /* 0x00005410a3a30816 */ /* 0x000fe200000000c3 */
[----:B------:R-:W-:Y:S01]  /*53a0*/  @P2 HADD2.F32 R195, -RZ, R143.H1_H1 ;  /* 0x3000008fffc32230 */ /* 0x000fe20000004100 */
[----:B------:R-:W-:Y:S01]  /*53b0*/  @P2 MOV R197, 0x10 ;  /* 0x0000001000c52802 */ /* 0x000fe20000000f00 */
[----:B------:R-:W-:-:S04]  /*53c0*/  @P0 IMAD.WIDE.U32 R192, R223, R192, c[0x0][0x258] ;  /* 0x00009600dfc00625 */ /* 0x000fc800078e00c0 */
[----:B------:R-:W-:Y:S01]  /*53d0*/  @P2 FMUL.FTZ R195, R222, R195 ;  /* 0x000000c3dec32220 */ /* 0x000fe20000410000 */
[----:B------:R1:W-:Y:S04]  /*53e0*/  @P0 STG.E.128 [R192.64], R160 ;  /* 0x000000a0c0000986 */ /* 0x0003e8000c101d04 */
[----:B------:R-:W-:-:S04]  /*53f0*/  @P2 F2FP.PACK_AB R195, RZ, R195 ;  /* 0x000000c3ffc3223e */ /* 0x000fc800000000ff */
[----:B------:R-:W-:Y:S02]  /*5400*/  @P2 PRMT R167, R167, 0x5410, R195 ;  /* 0x00005410a7a72816 */ /* 0x000fe400000000c3 */
[----:B------:R-:W-:-:S04]  /*5410*/  MOV R195, c[0x0][0x160] ;  /* 0x0000580000c37a02 */ /* 0x000fc80000000f00 */
[----:B------:R-:W-:Y:S01]  /*5420*/  LEA R0, R195, R0, 0x2 ;  /* 0x00000000c3007211 */ /* 0x000fe200078e10ff */
[----:B-1----:R-:W-:-:S03]  /*5430*/  @P2 IMAD.WIDE.U32 R192, R194, R197, c[0x0][0x248] ;  /* 0x00009200c2c02625 */ /* 0x002fc600078e00c5 */
[----:B------:R-:W-:Y:S01]  /*5440*/  ISETP.GE.AND P0, PT, R0, c[0x0][0x164], PT ;  /* 0x0000590000007a0c */ /* 0x000fe20003f06270 */
[----:B------:R-:W-:Y:S01]  /*5450*/  @P2 HADD2.F32 R194, -RZ, R159.H1_H1 ;  /* 0x3000009fffc22230 */ /* 0x000fe20000004100 */
[----:B------:R1:W-:Y:S04]  /*5460*/  @P2 STG.E.128 [R192.64], R164 ;  /* 0x000000a4c0002986 */ /* 0x0003e8000c101d04 */
[----:B------:R-:W-:-:S07]  /*5470*/  @P2 FFMA.FTZ R103, R194, R222, R103 ;  /* 0x000000dec2672223 */ /* 0x000fce0000010067 */
[----:B01----:R-:W-:Y:S01]  /*5480*/  @P0 CALL.REL.NOINC `(.L_x_1840) ;  /* 0x0000001000000944 */ /* 0x003fe20003c00000 */
[----:B------:R-:W-:Y:S05]  /*5490*/  BRA `(.L_x_1948) ;  /* 0xffffb55000007947 */ /* 0x000fea000383ffff */
.L_x_1840:
[----:B------:R-:W-:Y:S05]  /*54a0*/  BSYNC B0 ;  /* 0x0000000000007941 */ /* 0x000fea0003800000 */
.L_x_1838:
        /* <DEDUP_REMOVED lines=266> */
.L_x_1844:
[----:B0-----:R-:W-:Y:S01]  /*6550*/  HFMA2.MMA R194, -RZ, RZ, 0, 5.9604644775390625e-08 ;  /* 0x00000001ffc27435 */ /* 0x001fe200000001ff */
[----:B------:R-:W-:-:S02]  /*6560*/  MOV R193, R248 ;  /* 0x000000f800c17202 */ /* 0x000fc40000000f00 */
[----:B------:R-:W-:Y:S02]  /*6570*/  MOV R197, 0x1f ;  /* 0x0000001f00c57802 */ /* 0x000fe40000000f00 */
[----:B------:R-:W-:Y:S02]  /*6580*/  MOV R196, 0xffffffff ;  /* 0xffffffff00c47802 */ /* 0x000fe40000000f00 */
[----:B------:R-:W-:Y:S02]  /*6590*/  MOV R192, 0x65b0 ;  /* 0x000065b000c07802 */ /* 0x000fe40000000f00 */
[----:B-----5:R-:W-:Y:S05]  /*65a0*/  CALL.REL.NOINC `($__internal_27_$__cuda_sm70_shflsync_bfly_p) ;  /* 0x0000046000007944 */ /* 0x020fea0003c00000 */
[----:B-1----:R-:W-:Y:S01]  /*65b0*/  MOV R195, R194 ;  /* 0x000000c200c37202 */ /* 0x002fe20000000f00 */
[----:B------:R-:W-:Y:S05]  /*65c0*/  BRA `(.L_x_1949) ;  /* 0xffffbaf000007947 */ /* 0x000fea000383ffff */
.L_x_1845:
[----:B------:R-:W-:Y:S01]  /*65d0*/  HFMA2.MMA R194, -RZ, RZ, 0, 5.9604644775390625e-08 ;  /* 0x00000001ffc27435 */ /* 0x000fe200000001ff */
[----:B------:R-:W-:Y:S02]  /*65e0*/  MOV R193, R247 ;  /* 0x000000f700c17202 */ /* 0x000fe40000000f00 */
[----:B------:R-:W-:Y:S02]  /*65f0*/  MOV R197, 0x1f ;  /* 0x0000001f00c57802 */ /* 0x000fe40000000f00 */
[----:B------:R-:W-:-:S02]  /*6600*/  MOV R196, 0xffffffff ;  /* 0xffffffff00c47802 */ /* 0x000fc40000000f00 */
[----:B------:R-:W-:Y:S02]  /*6610*/  MOV R192, 0x6630 ;  /* 0x0000663000c07802 */ /* 0x000fe40000000f00 */
[----:B01---5:R-:W-:Y:S05]  /*6620*/  CALL.REL.NOINC `($__internal_27_$__cuda_sm70_shflsync_bfly_p) ;  /* 0x000003e000007944 */ /* 0x023fea0003c00000 */
[----:B------:R-:W-:Y:S01]  /*6630*/  FADD.FTZ R248, R195, R248 ;  /* 0x000000f8c3f87221 */ /* 0x000fe20000010000 */
[----:B------:R-:W-:Y:S01]  /*6640*/  MOV R197, 0x1f ;  /* 0x0000001f00c57802 */ /* 0x000fe20000000f00 */
[----:B-1----:R-:W-:Y:S01]  /*6650*/  FADD.FTZ R247, R247, R194 ;  /* 0x000000c2f7f77221 */ /* 0x002fe20000010000 */
[----:B------:R-:W-:Y:S01]  /*6660*/  HFMA2.MMA R194, -RZ, RZ, 0, 1.1920928955078125e-07 ;  /* 0x00000002ffc27435 */ /* 0x000fe200000001ff */
[----:B------:R-:W-:Y:S02]  /*6670*/  MOV R196, 0xffffffff ;  /* 0xffffffff00c47802 */ /* 0x000fe40000000f00 */
[----:B------:R-:W-:Y:S02]  /*6680*/  MOV R193, R248 ;  /* 0x000000f800c17202 */ /* 0x000fe40000000f00 */
[----:B------:R-:W-:Y:S02]  /*6690*/  MOV R192, 0x66b0 ;  /* 0x000066b000c07802 */ /* 0x000fe40000000f00 */
[----:B------:R-:W-:Y:S05]  /*66a0*/  CALL.REL.NOINC `($__internal_27_$__cuda_sm70_shflsync_bfly_p) ;  /* 0x0000036000007944 */ /* 0x000fea0003c00000 */
[----:B-1----:R-:W-:Y:S01]  /*66b0*/  MOV R195, R194 ;  /* 0x000000c200c37202 */ /* 0x002fe20000000f00 */
[----:B------:R-:W-:Y:S01]  /*66c0*/  HFMA2.MMA R194, -RZ, RZ, 0, 1.1920928955078125e-07 ;  /* 0x00000002ffc27435 */ /* 0x000fe200000001ff */
[----:B------:R-:W-:-:S02]  /*66d0*/  MOV R193, R247 ;  /* 0x000000f700c17202 */ /* 0x000fc40000000f00 */
[----:B------:R-:W-:Y:S02]  /*66e0*/  MOV R197, 0x1f ;  /* 0x0000001f00c57802 */ /* 0x000fe40000000f00 */
[----:B------:R-:W-:Y:S02]  /*66f0*/  MOV R196, 0xffffffff ;  /* 0xffffffff00c47802 */ /* 0x000fe40000000f00 */
[----:B------:R-:W-:Y:S02]  /*6700*/  MOV R192, 0x6720 ;  /* 0x0000672000c07802 */ /* 0x000fe40000000f00 */
[----:B------:R-:W-:Y:S05]  /*6710*/  CALL.REL.NOINC `($__internal_27_$__cuda_sm70_shflsync_bfly_p) ;  /* 0x000002f000007944 */ /* 0x000fea0003c00000 */
[----:B------:R-:W-:Y:S01]  /*6720*/  FADD.FTZ R248, R195, R248 ;  /* 0x000000f8c3f87221 */ /* 0x000fe20000010000 */
[----:B------:R-:W-:Y:S01]  /*6730*/  MOV R197, 0x1f ;  /* 0x0000001f00c57802 */ /* 0x000fe20000000f00 */
[----:B-1----:R-:W-:Y:S01]  /*6740*/  FADD.FTZ R247, R247, R194 ;  /* 0x000000c2f7f77221 */ /* 0x002fe20000010000 */
[----:B------:R-:W-:Y:S01]  /*6750*/  HFMA2.MMA R194, -RZ, RZ, 0, 2.384185791015625e-07 ;  /* 0x00000004ffc27435 */ /* 0x000fe200000001ff */
[----:B------:R-:W-:Y:S02]  /*6760*/  MOV R196, 0xffffffff ;  /* 0xffffffff00c47802 */ /* 0x000fe40000000f00 */
[----:B------:R-:W-:-:S02]  /*6770*/  MOV R193, R248 ;  /* 0x000000f800c17202 */ /* 0x000fc40000000f00 */
[----:B------:R-:W-:Y:S02]  /*6780*/  MOV R192, 0x67a0 ;  /* 0x000067a000c07802 */ /* 0x000fe40000000f00 */
[----:B------:R-:W-:Y:S05]  /*6790*/  CALL.REL.NOINC `($__internal_27_$__cuda_sm70_shflsync_bfly_p) ;  /* 0x0000027000007944 */ /* 0x000fea0003c00000 */
[----:B-1----:R-:W-:Y:S01]  /*67a0*/  MOV R195, R194 ;  /* 0x000000c200c37202 */ /* 0x002fe20000000f00 */
[----:B------:R-:W-:Y:S01]  /*67b0*/  HFMA2.MMA R194, -RZ, RZ, 0, 2.384185791015625e-07 ;  /* 0x00000004ffc27435 */ /* 0x000fe200000001ff */
[----:B------:R-:W-:Y:S02]  /*67c0*/  MOV R193, R247 ;  /* 0x000000f700c17202 */ /* 0x000fe40000000f00 */
[----:B------:R-:W-:Y:S02]  /*67d0*/  MOV R197, 0x1f ;  /* 0x0000001f00c57802 */ /* 0x000fe40000000f00 */
[----:B------:R-:W-:Y:S02]  /*67e0*/  MOV R196, 0xffffffff ;  /* 0xffffffff00c47802 */ /* 0x000fe40000000f00 */
[----:B------:R-:W-:Y:S02]  /*67f0*/  MOV R192, 0x6810 ;  /* 0x0000681000c07802 */ /* 0x000fe40000000f00 */
[----:B------:R-:W-:Y:S05]  /*6800*/  CALL.REL.NOINC `($__internal_27_$__cuda_sm70_shflsync_bfly_p) ;  /* 0x0000020000007944 */ /* 0x000fea0003c00000 */
[----:B------:R-:W-:Y:S01]  /*6810*/  FADD.FTZ R248, R195, R248 ;  /* 0x000000f8c3f87221 */ /* 0x000fe20000010000 */
[----:B------:R-:W-:Y:S01]  /*6820*/  MOV R197, 0x1f ;  /* 0x0000001f00c57802 */ /* 0x000fe20000000f00 */
[----:B-1----:R-:W-:Y:S01]  /*6830*/  FADD.FTZ R247, R247, R194 ;  /* 0x000000c2f7f77221 */ /* 0x002fe20000010000 */
[----:B------:R-:W-:Y:S01]  /*6840*/  HFMA2.MMA R194, -RZ, RZ, 0, 4.76837158203125e-07 ;  /* 0x00000008ffc27435 */ /* 0x000fe200000001ff */
[----:B------:R-:W-:-:S02]  /*6850*/  MOV R196, 0xffffffff ;  /* 0xffffffff00c47802 */ /* 0x000fc40000000f00 */
[----:B------:R-:W-:Y:S02]  /*6860*/  MOV R193, R248 ;  /* 0x000000f800c17202 */ /* 0x000fe40000000f00 */
[----:B------:R-:W-:Y:S02]  /*6870*/  MOV R192, 0x6890 ;  /* 0x0000689000c07802 */ /* 0x000fe40000000f00 */
[----:B------:R-:W-:Y:S05]  /*6880*/  CALL.REL.NOINC `($__internal_27_$__cuda_sm70_shflsync_bfly_p) ;  /* 0x0000018000007944 */ /* 0x000fea0003c00000 */
[----:B-1----:R-:W-:Y:S01]  /*6890*/  MOV R195, R194 ;  /* 0x000000c200c37202 */ /* 0x002fe20000000f00 */
[----:B------:R-:W-:Y:S01]  /*68a0*/  HFMA2.MMA R194, -RZ, RZ, 0, 4.76837158203125e-07 ;  /* 0x00000008ffc27435 */ /* 0x000fe200000001ff */
[----:B------:R-:W-:Y:S02]  /*68b0*/  MOV R193, R247 ;  /* 0x000000f700c17202 */ /* 0x000fe40000000f00 */
[----:B------:R-:W-:Y:S02]  /*68c0*/  MOV R197, 0x1f ;  /* 0x0000001f00c57802 */ /* 0x000fe40000000f00 */
[----:B------:R-:W-:Y:S02]  /*68d0*/  MOV R196, 0xffffffff ;  /* 0xffffffff00c47802 */ /* 0x000fe40000000f00 */
[----:B------:R-:W-:-:S02]  /*68e0*/  MOV R192, 0x6900 ;  /* 0x0000690000c07802 */ /* 0x000fc40000000f00 */
[----:B------:R-:W-:Y:S05]  /*68f0*/  CALL.REL.NOINC `($__internal_27_$__cuda_sm70_shflsync_bfly_p) ;  /* 0x0000011000007944 */ /* 0x000fea0003c00000 */
[----:B------:R-:W-:Y:S01]  /*6900*/  FADD.FTZ R248, R195, R248 ;  /* 0x000000f8c3f87221 */ /* 0x000fe20000010000 */
[----:B------:R-:W-:Y:S01]  /*6910*/  MOV R197, 0x1f ;  /* 0x0000001f00c57802 */ /* 0x000fe20000000f00 */
[----:B-1----:R-:W-:Y:S01]  /*6920*/  FADD.FTZ R247, R247, R194 ;  /* 0x000000c2f7f77221 */ /* 0x002fe20000010000 */
[----:B------:R-:W-:Y:S01]  /*6930*/  HFMA2.MMA R194, -RZ, RZ, 0, 9.5367431640625e-07 ;  /* 0x00000010ffc27435 */ /* 0x000fe200000001ff */
[----:B------:R-:W-:-:S02]  /*6940*/  MOV R196, 0xffffffff ;  /* 0xffffffff00c47802 */ /* 0x000fc40000000f00 */
[----:B------:R-:W-:Y:S02]  /*6950*/  MOV R193, R248 ;  /* 0x000000f800c17202 */ /* 0x000fe40000000f00 */
[----:B------:R-:W-:Y:S02]  /*6960*/  MOV R192, 0x6980 ;  /* 0x0000698000c07802 */ /* 0x000fe40000000f00 */
[----:B------:R-:W-:Y:S05]  /*6970*/  CALL.REL.NOINC `($__internal_27_$__cuda_sm70_shflsync_bfly_p) ;  /* 0x0000009000007944 */ /* 0x000fea0003c00000 */
[----:B-1----:R-:W-:Y:S01]  /*6980*/  MOV R195, R194 ;  /* 0x000000c200c37202 */ /* 0x002fe20000000f00 */
[----:B------:R-:W-:Y:S01]  /*6990*/  HFMA2.MMA R194, -RZ, RZ, 0, 9.5367431640625e-07 ;  /* 0x00000010ffc27435 */ /* 0x000fe200000001ff */
[----:B------:R-:W-:Y:S02]  /*69a0*/  MOV R193, R247 ;  /* 0x000000f700c17202 */ /* 0x000fe40000000f00 */
[----:B------:R-:W-:Y:S02]  /*69b0*/  MOV R197, 0x1f ;  /* 0x0000001f00c57802 */ /* 0x000fe40000000f00 */
[----:B------:R-:W-:Y:S02]  /*69c0*/  MOV R196, 0xffffffff ;  /* 0xffffffff00c47802 */ /* 0x000fe40000000f00 */
[----:B------:R-:W-:-:S02]  /*69d0*/  MOV R192, 0x69f0 ;  /* 0x000069f000c07802 */ /* 0x000fc40000000f00 */
[----:B------:R-:W-:Y:S05]  /*69e0*/  CALL.REL.NOINC `($__internal_27_$__cuda_sm70_shflsync_bfly_p) ;  /* 0x0000002000007944 */ /* 0x000fea0003c00000 */
[----:B-1----:R-:W-:Y:S01]  /*69f0*/  MOV R192, R194 ;  /* 0x000000c200c07202 */ /* 0x002fe20000000f00 */
[----:B------:R-:W-:Y:S05]  /*6a00*/  BRA `(.L_x_1950) ;  /* 0xffffb7d000007947 */ /* 0x000fea000383ffff */
        .weak           $__internal_27_$__cuda_sm70_shflsync_bfly_p
        .type           $__internal_27_$__cuda_sm70_shflsync_bfly_p,@function
        .size           $__internal_27_$__cuda_sm70_shflsync_bfly_p,(.L_x_12329 - $__internal_27_$__cuda_sm70_shflsync_bfly_p)
$__internal_27_$__cuda_sm70_shflsync_bfly_p:
[----:B------:R-:W-:Y:S04]  /*6a10*/  WARPSYNC R196 ;  /* 0x000000c400007348 */ /* 0x000fe80003800000 */
[----:B------:R0:W1:Y:S02]  /*6a20*/  SHFL.BFLY PT, R194, R193, R194, R197 ;  /* 0x0c0000c2c1c27389 */ /* 0x00006400000e00c5 */
[----:B0-----:R-:W-:-:S06]  /*6a30*/  HFMA2.MMA R193, -RZ, RZ, 0, 0 ;  /* 0x00000000ffc17435 */ /* 0x001fcc00000001ff */
[----:B------:R-:W-:Y:S05]  /*6a40*/  RET.REL.NODEC R192 `(_ZN10layer_norm13ln_bwd_kernelINS_13Kernel_traitsI6__halfS2_S2_S2_fjLj1024ELj1ELj4ELj1ELj16ENS_18Kernel_traits_baseILj1024ES2_S2_S2_S2_fjLj128EEEEELb0ELb1ELb1ELb1EEEvNS_9BwdParamsE) ;  /* 0xffff95b0c0007950 */ /* 0x000fea0003c3ffff */
.L_x_1951:
        /* <DEDUP_REMOVED lines=11> */
.L_x_12329:


//--------------------- .text._ZN10layer_norm13ln_bwd_kernelINS_13Kernel_traitsI6__halfS2_S2_S2_fjLj1024ELj1ELj4ELj1ELj16ENS_18Kernel_traits_baseILj1024ES2_S2_S2_S2_fjLj128EEEEELb1ELb0ELb0ELb0EEEvNS_9BwdParamsE --------------------------
	.section	.text._ZN10layer_norm13ln_bwd_kernelINS_13Kernel_traitsI6__halfS2_S2_S2_fjLj1024ELj1ELj4ELj1ELj16ENS_18Kernel_traits_baseILj1024ES2_S2_S2_S2_fjLj128EEEEELb1ELb0ELb0ELb0EEEvNS_9BwdParamsE,"ax",@progbits
	.sectioninfo	@"SHI_REGISTERS=217"
	.align	128
        .global         _ZN10layer_norm13ln_bwd_kernelINS_13Kernel_traitsI6__halfS2_S2_S2_fjLj1024ELj1ELj4ELj1ELj16ENS_18Kernel_traits_baseILj1024ES2_S2_S2_S2_fjLj128EEEEELb1ELb0ELb0ELb0EEEvNS_9BwdParamsE
        .type           _ZN10layer_norm13ln_bwd_kernelINS_13Kernel_traitsI6__halfS2_S2_S2_fjLj1024ELj1ELj4ELj1ELj16ENS_18Kernel_traits_baseILj1024ES2_S2_S2_S2_fjLj128EEEEELb1ELb0ELb0ELb0EEEvNS_9BwdParamsE,@function
        .size           _ZN10layer_norm13ln_bwd_kernelINS_13Kernel_traitsI6__halfS2_S2_S2_fjLj1024ELj1ELj4ELj1ELj16ENS_18Kernel_traits_baseILj1024ES2_S2_S2_S2_fjLj128EEEEELb1ELb0ELb0ELb0EEEvNS_9BwdParamsE,(.L_x_12330 - _ZN10layer_norm13ln_bwd_kernelINS_13Kernel_traitsI6__halfS2_S2_S2_fjLj1024ELj1ELj4ELj1ELj16ENS_18Kernel_traits_baseILj1024ES2_S2_S2_S2_fjLj128EEEEELb1ELb0ELb0ELb0EEEvNS_9BwdParamsE)
        .other          _ZN10layer_norm13ln_bwd_kernelINS_13Kernel_traitsI6__halfS2_S2_S2_fjLj1024ELj1ELj4ELj1ELj16ENS_18Kernel_traits_baseILj1024ES2_S2_S2_S2_fjLj128EEEEELb1ELb0ELb0ELb0EEEvNS_9BwdParamsE,@"STO_CUDA_ENTRY STV_DEFAULT"
_ZN10layer_norm13ln_bwd_kernelINS_13Kernel_traitsI6__halfS2_S2_S2_fjLj1024ELj1ELj4ELj1ELj16ENS_18Kernel_traits_baseILj1024ES2_S2_S2_S2_fjLj128EEEEELb1ELb0ELb0ELb0EEEvNS_9BwdParamsE:
.text._ZN10layer_norm13ln_bwd_kernelINS_13Kernel_traitsI6__halfS2_S2_S2_fjLj1024ELj1ELj4ELj1ELj16ENS_18Kernel_traits_baseILj1024ES2_S2_S2_S2_fjLj128EEEEELb1ELb0ELb0ELb0EEEvNS_9BwdParamsE:
        /* <DEDUP_REMOVED lines=100> */
.L_x_1972:
        /* <DEDUP_REMOVED lines=38> */
[----:B------:R-:W-:Y:S01]  /*08a0*/  IADD3 R206, R36, 0x20, RZ ;  /* 0x0000002024ce7810 */ /* 0x000fe20007ffe0ff */
[--C-:B--2---:R-:W-:Y:S02]  /*08b0*/  HADD2.F32 R136, -RZ, R124.reuse.H0_H0 ;  /* 0x2000007cff887230 */ /* 0x104fe40000004100 */
[----:B------:R-:W-:Y:S02]  /*08c0*/  HADD2.F32 R124, -RZ, R124.H1_H1 ;  /* 0x3000007cff7c7230 */ /* 0x000fe40000004100 */
[--C-:B------:R-:W-:Y:S01]  /*08d0*/  HADD2.F32 R138, -RZ, R125.reuse.H0_H0 ;  /* 0x2000007dff8a7230 */ /* 0x100fe20000004100 */
[C---:B------:R-:W-:Y:S01]  /*08e0*/  FADD.FTZ R136, -R203.reuse, R136 ;  /* 0x00000088cb887221 */ /* 0x040fe20000010100 */
[----:B------:R-:W-:Y:S02]  /*08f0*/  HADD2.F32 R140, -RZ, R125.H1_H1 ;  /* 0x3000007dff8c7230 */ /* 0x000fe40000004100 */
[--C-:B---3--:R-:W-:Y:S01]  /*0900*/  HADD2.F32 R125, -RZ, R128.reuse.H0_H0 ;  /* 0x20000080ff7d7230 */ /* 0x108fe20000004100 */
[----:B------:R-:W-:Y:S01]  /*0910*/  FADD.FTZ R124, -R203, R124 ;  /* 0x0000007ccb7c7221 */ /* 0x000fe20000010100 */
[----:B------:R-:W-:Y:S01]  /*0920*/  HADD2.F32 R128, -RZ, R128.H1_H1 ;  /* 0x30000080ff807230 */ /* 0x000fe20000004100 */
[----:B0----5:R-:W-:-:S02]  /*0930*/  FMUL.FTZ R135, R39, R136 ;  /* 0x0000008827877220 */ /* 0x021fc40000410000 */
[C---:B------:R-:W-:Y:S01]  /*0940*/  FADD.FTZ R138, -R203.reuse, R138 ;  /* 0x0000008acb8a7221 */ /* 0x040fe20000010100 */
[--C-:B------:R-:W-:Y:S01]  /*0950*/  HADD2.F32 R146, -RZ, R127.reuse.H0_H0 ;  /* 0x2000007fff927230 */ /* 0x100fe20000004100 */
[-C--:B------:R-:W-:Y:S01]  /*0960*/  FMUL.FTZ R136, R34, R125.reuse ;  /* 0x0000007d22887220 */ /* 0x080fe20000410000 */
[----:B------:R-:W-:Y:S01]  /*0970*/  HADD2.F32 R156, -RZ, R127.H1_H1 ;  /* 0x3000007fff9c7230 */ /* 0x000fe20000004100 */
[----:B------:R-:W-:Y:S01]  /*0980*/  FADD.FTZ R140, -R203, R140 ;  /* 0x0000008ccb8c7221 */ /* 0x000fe20000010100 */
[----:B------:R-:W-:Y:S01]  /*0990*/  HADD2.F32 R127, -RZ, R129.H0_H0 ;  /* 0x20000081ff7f7230 */ /* 0x000fe20000004100 */
[----:B------:R-:W-:Y:S02]  /*09a0*/  FADD.FTZ R72, R72, R125 ;  /* 0x0000007d48487221 */ /* 0x000fe40000010000 */
[----:B------:R-:W-:Y:S02]  /*09b0*/  FMUL.FTZ R134, R39, R124 ;  /* 0x0000007c27867220 */ /* 0x000fe40000410000 */
[----:B------:R-:W-:-:S02]  /*09c0*/  FFMA.FTZ R44, R135, R125, R44 ;  /* 0x0000007d872c7223 */ /* 0x000fc4000001002c */
[----:B------:R-:W-:Y:S02]  /*09d0*/  FMUL.FTZ R139, R39, R138 ;  /* 0x0000008a278b7220 */ /* 0x000fe40000410000 */
[----:B------:R-:W-:Y:S02]  /*09e0*/  FMUL.FTZ R137, R33, R128 ;  /* 0x0000008021897220 */ /* 0x000fe40000410000 */
[----:B------:R-:W-:Y:S02]  /*09f0*/  FADD.FTZ R124, RZ, R136 ;  /* 0x00000088ff7c7221 */ /* 0x000fe40000010000 */
[----:B------:R-:W-:Y:S01]  /*0a00*/  FFMA.FTZ R125, R135, R136, RZ ;  /* 0x00000088877d7223 */ /* 0x000fe200000100ff */
[--C-:B------:R-:W-:Y:S01]  /*0a10*/  HADD2.F32 R142, -RZ, R126.reuse.H0_H0 ;  /* 0x2000007eff8e7230 */ /* 0x100fe20000004100 */
[----:B------:R-:W-:Y:S01]  /*0a20*/  FMUL.FTZ R138, R39, R140 ;  /* 0x0000008c278a7220 */ /* 0x000fe20000410000 */
[----:B------:R-:W-:Y:S01]  /*0a30*/  HADD2.F32 R144, -RZ, R126.H1_H1 ;  /* 0x3000007eff907230 */ /* 0x000fe20000004100 */
[----:B------:R-:W-:Y:S01]  /*0a40*/  FADD.FTZ R74, R74, R127 ;  /* 0x0000007f4a4a7221 */ /* 0x000fe20000010000 */
[----:B------:R-:W-:Y:S01]  /*0a50*/  HADD2.F32 R126, -RZ, R129.H1_H1 ;  /* 0x30000081ff7e7230 */ /* 0x000fe20000004100 */
[----:B------:R-:W-:-:S02]  /*0a60*/  FFMA.FTZ R46, R139, R127, R46 ;  /* 0x0000007f8b2e7223 */ /* 0x000fc4000001002e */
[----:B------:R-:W-:Y:S02]  /*0a70*/  FMUL.FTZ R140, R32, R127 ;  /* 0x0000007f208c7220 */ /* 0x000fe40000410000 */
[----:B------:R-:W-:Y:S02]  /*0a80*/  FADD.FTZ R127, R124, R137 ;  /* 0x000000897c7f7221 */ /* 0x000fe40000010000 */
[----:B------:R-:W-:Y:S01]  /*0a90*/  FFMA.FTZ R125, R134, R137, R125 ;  /* 0x00000089867d7223 */ /* 0x000fe2000001007d */
[----:B------:R-:W-:Y:S01]  /*0aa0*/  HADD2.F32 R129, -RZ, R130.H0_H0 ;  /* 0x20000082ff817230 */ /* 0x000fe20000004100 */
[----:B------:R-:W-:Y:S02]  /*0ab0*/  FADD.FTZ R142, -R203, R142 ;  /* 0x0000008ecb8e7221 */ /* 0x000fe40000010100 */
[----:B------:R-:W-:Y:S02]  /*0ac0*/  FMUL.FTZ R143, R31, R126 ;  /* 0x0000007e1f8f7220 */ /* 0x000fe40000410000 */
[----:B------:R-:W-:-:S02]  /*0ad0*/  FADD.FTZ R124, R127, R140 ;  /* 0x0000008c7f7c7221 */ /* 0x000fc40000010000 */
[----:B------:R-:W-:Y:S01]  /*0ae0*/  FFMA.FTZ R125, R139, R140, R125 ;  /* 0x0000008c8b7d7223 */ /* 0x000fe2000001007d */
[----:B------:R-:W-:Y:S01]  /*0af0*/  HADD2.F32 R130, -RZ, R130.H1_H1 ;  /* 0x30000082ff827230 */ /* 0x000fe20000004100 */
[----:B------:R-:W-:Y:S02]  /*0b00*/  FMUL.FTZ R141, R39, R142 ;  /* 0x0000008e278d7220 */ /* 0x000fe40000410000 */
[----:B------:R-:W-:Y:S02]  /*0b10*/  FMUL.FTZ R142, R30, R129 ;  /* 0x000000811e8e7220 */ /* 0x000fe40000410000 */
[C---:B------:R-:W-:Y:S02]  /*0b20*/  FADD.FTZ R144, -R203.reuse, R144 ;  /* 0x00000090cb907221 */ /* 0x040fe40000010100 */
[----:B------:R-:W-:Y:S02]  /*0b30*/  FADD.FTZ R127, R124, R143 ;  /* 0x0000008f7c7f7221 */ /* 0x000fe40000010000 */
[----:B------:R-:W-:Y:S01]  /*0b40*/  FFMA.FTZ R125, R138, R143, R125 ;  /* 0x0000008f8a7d7223 */ /* 0x000fe2000001007d */
[----:B------:R-:W-:Y:S01]  /*0b50*/  HADD2.F32 R157, -RZ, R131.H0_H0 ;  /* 0x20000083ff9d7230 */ /* 0x000fe20000004100 */
[----:B------:R-:W-:-:S02]  /*0b60*/  FADD.FTZ R146, -R203, R146 ;  /* 0x00000092cb927221 */ /* 0x000fc40000010100 */
[----:B------:R-:W-:Y:S02]  /*0b70*/  FMUL.FTZ R144, R39, R144 ;  /* 0x0000009027907220 */ /* 0x000fe40000410000 */
[----:B------:R-:W-:Y:S02]  /*0b80*/  FMUL.FTZ R145, R29, R130 ;  /* 0x000000821d917220 */ /* 0x000fe40000410000 */
[----:B------:R-:W-:Y:S02]  /*0b90*/  FADD.FTZ R124, R127, R142 ;  /* 0x0000008e7f7c7221 */ /* 0x000fe40000010000 */
[----:B------:R-:W-:Y:S01]  /*0ba0*/  FFMA.FTZ R125, R141, R142, R125 ;  /* 0x0000008e8d7d7223 */ /* 0x000fe2000001007d */
[----:B------:R-:W-:Y:S01]  /*0bb0*/  HADD2.F32 R204, -RZ, R131.H1_H1 ;  /* 0x30000083ffcc7230 */ /* 0x000fe20000004100 */
        /* <DEDUP_REMOVED lines=23> */
.L_x_1955:
[----:B0-----:R-:W-:Y:S05]  /*0d30*/  BSYNC B1 ;  /* 0x0000000000017941 */ /* 0x001fea0003800000 */
.L_x_1954:
        /* <DEDUP_REMOVED lines=25> */
[----:B-----5:R-:W-:-:S02]  /*0ed0*/  FMUL.FTZ R133, R39, R160 ;  /* 0x000000a027857220 */ /* 0x020fc40000410000 */
[----:B------:R-:W-:Y:S01]  /*0ee0*/  FMUL.FTZ R160, R26, R125 ;  /* 0x0000007d1aa07220 */ /* 0x000fe20000410000 */
[--C-:B------:R-:W-:Y:S01]  /*0ef0*/  HADD2.F32 R170, -RZ, R127.reuse.H0_H0 ;  /* 0x2000007fffaa7230 */ /* 0x100fe20000004100 */
[----:B------:R-:W-:Y:S01]  /*0f00*/  FADD.FTZ R162, -R203, R162 ;  /* 0x000000a2cba27221 */ /* 0x000fe20000010100 */
[----:B------:R-:W-:Y:S01]  /*0f10*/  HADD2.F32 R172, -RZ, R127.H1_H1 ;  /* 0x3000007fffac7230 */ /* 0x000fe20000004100 */
[----:B0-----:R-:W-:Y:S01]  /*0f20*/  FMUL.FTZ R158, R39, R124 ;  /* 0x0000007c279e7220 */ /* 0x001fe20000410000 */
[----:B------:R-:W-:Y:S01]  /*0f30*/  HADD2.F32 R127, -RZ, R129.H0_H0 ;  /* 0x20000081ff7f7230 */ /* 0x000fe20000004100 */
[----:B------:R-:W-:Y:S02]  /*0f40*/  FADD.FTZ R164, -R203, R164 ;  /* 0x000000a4cba47221 */ /* 0x000fe40000010100 */
[----:B------:R-:W-:Y:S02]  /*0f50*/  FMUL.FTZ R159, R25, R128 ;  /* 0x00000080199f7220 */ /* 0x000fe40000410000 */
[----:B------:R-:W-:-:S02]  /*0f60*/  FADD.FTZ R124, R205, R160 ;  /* 0x000000a0cd7c7221 */ /* 0x000fc40000010000 */
[----:B------:R-:W-:Y:S01]  /*0f70*/  FFMA.FTZ R204, R133, R160, R204 ;  /* 0x000000a085cc7223 */ /* 0x000fe200000100cc */
[--C-:B------:R-:W-:Y:S01]  /*0f80*/  HADD2.F32 R166, -RZ, R126.reuse.H0_H0 ;  /* 0x2000007effa67230 */ /* 0x100fe20000004100 */
[----:B------:R-:W-:Y:S01]  /*0f90*/  FMUL.FTZ R161, R39, R162 ;  /* 0x000000a227a17220 */ /* 0x000fe20000410000 */
[----:B------:R-:W-:Y:S01]  /*0fa0*/  HADD2.F32 R168, -RZ, R126.H1_H1 ;  /* 0x3000007effa87230 */ /* 0x000fe20000004100 */
[----:B------:R-:W-:Y:S01]  /*0fb0*/  FADD.FTZ R100, R100, R125 ;  /* 0x0000007d64647221 */ /* 0x000fe20000010000 */
[----:B------:R-:W-:Y:S01]  /*0fc0*/  HADD2.F32 R126, -RZ, R129.H1_H1 ;  /* 0x30000081ff7e7230 */ /* 0x000fe20000004100 */
[----:B------:R-:W-:Y:S02]  /*0fd0*/  FFMA.FTZ R108, R133, R125, R108 ;  /* 0x0000007d856c7223 */ /* 0x000fe4000001006c */
[----:B------:R-:W-:Y:S02]  /*0fe0*/  FMUL.FTZ R162, R39, R164 ;  /* 0x000000a427a27220 */ /* 0x000fe40000410000 */
[----:B------:R-:W-:-:S02]  /*0ff0*/  FMUL.FTZ R164, R24, R127 ;  /* 0x0000007f18a47220 */ /* 0x000fc40000410000 */
[----:B------:R-:W-:Y:S02]  /*1000*/  FADD.FTZ R125, R124, R159 ;  /* 0x0000009f7c7d7221 */ /* 0x000fe40000010000 */
[----:B------:R-:W-:Y:S01]  /*1010*/  FFMA.FTZ R204, R158, R159, R204 ;  /* 0x0000009f9ecc7223 */ /* 0x000fe200000100cc */
[--C-:B------:R-:W-:Y:S01]  /*1020*/  HADD2.F32 R129, -RZ, R130.reuse.H0_H0 ;  /* 0x20000082ff817230 */ /* 0x100fe20000004100 */
[----:B------:R-:W-:Y:S02]  /*1030*/  FADD.FTZ R166, -R203, R166 ;  /* 0x000000a6cba67221 */ /* 0x000fe40000010100 */
[----:B------:R-:W-:Y:S02]  /*1040*/  FMUL.FTZ R165, R23, R126 ;  /* 0x0000007e17a57220 */ /* 0x000fe40000410000 */
[----:B------:R-:W-:Y:S02]  /*1050*/  FADD.FTZ R124, R125, R164 ;  /* 0x000000a47d7c7221 */ /* 0x000fe40000010000 */
[----:B------:R-:W-:Y:S01]  /*1060*/  FFMA.FTZ R204, R161, R164, R204 ;  /* 0x000000a4a1cc7223 */ /* 0x000fe200000100cc */
[----:B------:R-:W-:Y:S01]  /*1070*/  HADD2.F32 R130, -RZ, R130.H1_H1 ;  /* 0x30000082ff827230 */ /* 0x000fe20000004100 */
[----:B------:R-:W-:-:S02]  /*1080*/  FMUL.FTZ R163, R39, R166 ;  /* 0x000000a627a37220 */ /* 0x000fc40000410000 */
[----:B------:R-:W-:Y:S02]  /*1090*/  FMUL.FTZ R166, R22, R129 ;  /* 0x0000008116a67220 */ /* 0x000fe40000410000 */
[C---:B------:R-:W-:Y:S02]  /*10a0*/  FADD.FTZ R168, -R203.reuse, R168 ;  /* 0x000000a8cba87221 */ /* 0x040fe40000010100 */
[----:B------:R-:W-:Y:S02]  /*10b0*/  FADD.FTZ R125, R124, R165 ;  /* 0x000000a57c7d7221 */ /* 0x000fe40000010000 */
[----:B------:R-:W-:Y:S01]  /*10c0*/  FFMA.FTZ R204, R162, R165, R204 ;  /* 0x000000a5a2cc7223 */ /* 0x000fe200000100cc */
[----:B------:R-:W-:Y:S01]  /*10d0*/  HADD2.F32 R171, -RZ, R131.H0_H0 ;  /* 0x20000083ffab7230 */ /* 0x000fe20000004100 */
[----:B------:R-:W-:Y:S02]  /*10e0*/  FADD.FTZ R170, -R203, R170 ;  /* 0x000000aacbaa7221 */ /* 0x000fe40000010100 */
[----:B------:R-:W-:-:S02]  /*10f0*/  FMUL.FTZ R168, R39, R168 ;  /* 0x000000a827a87220 */ /* 0x000fc40000410000 */
[----:B------:R-:W-:Y:S02]  /*1100*/  FMUL.FTZ R167, R21, R130 ;  /* 0x0000008215a77220 */ /* 0x000fe40000410000 */
[----:B------:R-:W-:Y:S02]  /*1110*/  FADD.FTZ R124, R125, R166 ;  /* 0x000000a67d7c7221 */ /* 0x000fe40000010000 */
[----:B------:R-:W-:Y:S01]  /*1120*/  FFMA.FTZ R204, R163, R166, R204 ;  /* 0x000000a6a3cc7223 */ /* 0x000fe200000100cc */
[----:B------:R-:W-:Y:S01]  /*1130*/  HADD2.F32 R208, -RZ, R131.H1_H1 ;  /* 0x30000083ffd07230 */ /* 0x000fe20000004100 */
[----:B------:R-:W-:Y:S02]  /*1140*/  FMUL.FTZ R169, R39, R170 ;  /* 0x000000aa27a97220 */ /* 0x000fe40000410000 */
[----:B------:R-:W-:Y:S02]  /*1150*/  FMUL.FTZ R170, R20, R171 ;  /* 0x000000ab14aa7220 */ /* 0x000fe40000410000 */
[----:B------:R-:W-:-:S02]  /*1160*/  FADD.FTZ R172, -R203, R172 ;  /* 0x000000accbac7221 */ /* 0x000fc40000010100 */
        /* <DEDUP_REMOVED lines=22> */
.L_x_1957:
[----:B------:R-:W-:Y:S05]  /*12d0*/  BSYNC B1 ;  /* 0x0000000000017941 */ /* 0x000fea0003800000 */
.L_x_1956:
        /* <DEDUP_REMOVED lines=18> */
[----:B------:R-:W-:-:S03]  /*1400*/  HADD2.F32 R128, -RZ, R128.H1_H1 ;  /* 0x30000080ff807230 */ /* 0x000fc60000004100 */
[C---:B------:R-:W-:Y:S01]  /*1410*/  FADD.FTZ R38, -R203.reuse, R38 ;  /* 0x00000026cb267221 */ /* 0x040fe20000010100 */
[--C-:B------:R-:W-:Y:S01]  /*1420*/  HADD2.F32 R176, -RZ, R129.reuse.H0_H0 ;  /* 0x20000081ffb07230 */ /* 0x100fe20000004100 */
[----:B------:R-:W-:Y:S01]  /*1430*/  FADD.FTZ R128, -R203, R128 ;  /* 0x00000080cb807221 */ /* 0x000fe20000010100 */
[----:B------:R-:W-:Y:S01]  /*1440*/  HADD2.F32 R180, -RZ, R129.H1_H1 ;  /* 0x30000081ffb47230 */ /* 0x000fe20000004100 */
[----:B-----5:R-:W-:Y:S01]  /*1450*/  FMUL.FTZ R38, R39, R38 ;  /* 0x0000002627267220 */ /* 0x020fe20000410000 */
[--C-:B---3--:R-:W-:Y:S01]  /*1460*/  HADD2.F32 R173, -RZ, R124.reuse.H0_H0 ;  /* 0x2000007cffad7230 */ /* 0x108fe20000004100 */
[----:B------:R-:W-:Y:S01]  /*1470*/  FADD.FTZ R176, -R203, R176 ;  /* 0x000000b0cbb07221 */ /* 0x000fe20000010100 */
[----:B------:R-:W-:Y:S01]  /*1480*/  HADD2.F32 R124, -RZ, R124.H1_H1 ;  /* 0x3000007cff7c7230 */ /* 0x000fe20000004100 */
[----:B0-----:R-:W-:Y:S02]  /*1490*/  FMUL.FTZ R174, R39, R128 ;  /* 0x0000008027ae7220 */ /* 0x001fe40000410000 */
[----:B------:R-:W-:-:S02]  /*14a0*/  FADD.FTZ R84, R84, R173 ;  /* 0x000000ad54547221 */ /* 0x000fc40000010000 */
[-C--:B------:R-:W-:Y:S02]  /*14b0*/  FFMA.FTZ R56, R38, R173.reuse, R56 ;  /* 0x000000ad26387223 */ /* 0x080fe40000010038 */
[----:B------:R-:W-:Y:S01]  /*14c0*/  FADD.FTZ R180, -R203, R180 ;  /* 0x000000b4cbb47221 */ /* 0x000fe20000010100 */
[--C-:B------:R-:W-:Y:S01]  /*14d0*/  HADD2.F32 R178, -RZ, R125.reuse.H0_H0 ;  /* 0x2000007dffb27230 */ /* 0x100fe20000004100 */
[----:B------:R-:W-:Y:S01]  /*14e0*/  FMUL.FTZ R173, R18, R173 ;  /* 0x000000ad12ad7220 */ /* 0x000fe20000410000 */
[----:B------:R-:W-:Y:S01]  /*14f0*/  HADD2.F32 R125, -RZ, R125.H1_H1 ;  /* 0x3000007dff7d7230 */ /* 0x000fe20000004100 */
[----:B------:R-:W-:Y:S02]  /*1500*/  FMUL.FTZ R177, R39, R176 ;  /* 0x000000b027b17220 */ /* 0x000fe40000410000 */
[----:B------:R-:W-:Y:S02]  /*1510*/  FADD.FTZ R85, R85, R124 ;  /* 0x0000007c55557221 */ /* 0x000fe40000010000 */
[----:B------:R-:W-:-:S02]  /*1520*/  FFMA.FTZ R57, R174, R124, R57 ;  /* 0x0000007cae397223 */ /* 0x000fc40000010039 */
[----:B------:R-:W-:Y:S02]  /*1530*/  FMUL.FTZ R175, R16, R124 ;  /* 0x0000007c10af7220 */ /* 0x000fe40000410000 */
[----:B------:R-:W-:Y:S02]  /*1540*/  FMUL.FTZ R176, R39, R180 ;  /* 0x000000b427b07220 */ /* 0x000fe40000410000 */
[----:B------:R-:W-:Y:S02]  /*1550*/  FADD.FTZ R124, R205, R173 ;  /* 0x000000adcd7c7221 */ /* 0x000fe40000010000 */
[----:B------:R-:W-:Y:S01]  /*1560*/  FFMA.FTZ R204, R38, R173, R204 ;  /* 0x000000ad26cc7223 */ /* 0x000fe200000100cc */
[----:B------:R-:W-:Y:S01]  /*1570*/  HADD2.F32 R182, -RZ, R130.H0_H0 ;  /* 0x20000082ffb67230 */ /* 0x000fe20000004100 */
        /* <DEDUP_REMOVED lines=8> */
[----:B------:R-:W-:Y:S01]  /*1600*/  HADD2.F32 R130, -RZ, R130.H1_H1 ;  /* 0x30000082ff827230 */ /* 0x000fe20000004100 */
[----:B------:R-:W-:Y:S01]  /*1610*/  FADD.FTZ R182, -R203, R182 ;  /* 0x000000b6cbb67221 */ /* 0x000fe20000010100 */
[----:B------:R-:W-:Y:S01]  /*1620*/  HADD2.F32 R129, -RZ, R126.H0_H0 ;  /* 0x2000007eff817230 */ /* 0x000fe20000004100 */
[----:B------:R-:W-:-:S02]  /*1630*/  FADD.FTZ R124, R125, R178 ;  /* 0x000000b27d7c7221 */ /* 0x000fc40000010000 */
[----:B------:R-:W-:Y:S01]  /*1640*/  FFMA.FTZ R204, R177, R178, R204 ;  /* 0x000000b2b1cc7223 */ /* 0x000fe200000100cc */
[--C-:B------:R-:W-:Y:S01]  /*1650*/  HADD2.F32 R184, -RZ, R131.reuse.H0_H0 ;  /* 0x20000083ffb87230 */ /* 0x100fe20000004100 */
[----:B------:R-:W-:Y:S01]  /*1660*/  FADD.FTZ R130, -R203, R130 ;  /* 0x00000082cb827221 */ /* 0x000fe20000010100 */
[----:B------:R-:W-:Y:S01]  /*1670*/  HADD2.F32 R126, -RZ, R126.H1_H1 ;  /* 0x3000007eff7e7230 */ /* 0x000fe20000004100 */
[----:B------:R-:W-:Y:S02]  /*1680*/  FMUL.FTZ R179, R39, R182 ;  /* 0x000000b627b37220 */ /* 0x000fe40000410000 */
[----:B------:R-:W-:Y:S02]  /*1690*/  FMUL.FTZ R180, R13, R129 ;  /* 0x000000810db47220 */ /* 0x000fe40000410000 */
[----:B------:R-:W-:Y:S02]  /*16a0*/  FADD.FTZ R125, R124, R181 ;  /* 0x000000b57c7d7221 */ /* 0x000fe40000010000 */
[----:B------:R-:W-:Y:S01]  /*16b0*/  FFMA.FTZ R204, R176, R181, R204 ;  /* 0x000000b5b0cc7223 */ /* 0x000fe200000100cc */
[----:B------:R-:W-:Y:S01]  /*16c0*/  HADD2.F32 R186, -RZ, R131.H1_H1 ;  /* 0x30000083ffba7230 */ /* 0x000fe20000004100 */
[----:B------:R-:W-:Y:S01]  /*16d0*/  FMUL.FTZ R182, R39, R130 ;  /* 0x0000008227b67220 */ /* 0x000fe20000410000 */
[----:B------:R-:W-:Y:S01]  /*16e0*/  HADD2.F32 R131, -RZ, R127.H0_H0 ;  /* 0x2000007fff837230 */ /* 0x000fe20000004100 */
[----:B------:R-:W-:-:S02]  /*16f0*/  FADD.FTZ R184, -R203, R184 ;  /* 0x000000b8cbb87221 */ /* 0x000fc40000010100 */
[----:B------:R-:W-:Y:S02]  /*1700*/  FMUL.FTZ R183, R12, R126 ;  /* 0x0000007e0cb77220 */ /* 0x000fe40000410000 */
[----:B------:R-:W-:Y:S02]  /*1710*/  FADD.FTZ R124, R125, R180 ;  /* 0x000000b47d7c7221 */ /* 0x000fe40000010000 */
[----:B------:R-:W-:Y:S01]  /*1720*/  FFMA.FTZ R204, R179, R180, R204 ;  /* 0x000000b4b3cc7223 */ /* 0x000fe200000100cc */
[----:B------:R-:W-:Y:S01]  /*1730*/  HADD2.F32 R208, -RZ, R127.H1_H1 ;  /* 0x3000007fffd07230 */ /* 0x000fe20000004100 */
        /* <DEDUP_REMOVED lines=19> */
.L_x_1959:
[----:B------:R-:W-:Y:S05]  /*1870*/  BSYNC B1 ;  /* 0x0000000000017941 */ /* 0x000fea0003800000 */
.L_x_1958:
        /* <DEDUP_REMOVED lines=16> */
[--C-:B--2---:R-:W-:Y:S02]  /*1980*/  HADD2.F32 R190, -RZ, R128.reuse.H0_H0 ;  /* 0x20000080ffbe7230 */ /* 0x104fe40000004100 */
[----:B------:R-:W-:Y:S02]  /*1990*/  HADD2.F32 R128, -RZ, R128.H1_H1 ;  /* 0x30000080ff807230 */ /* 0x000fe40000004100 */
[--C-:B------:R-:W-:Y:S01]  /*19a0*/  HADD2.F32 R192, -RZ, R129.reuse.H0_H0 ;  /* 0x20000081ffc07230 */ /* 0x100fe20000004100 */
[C---:B------:R-:W-:Y:S01]  /*19b0*/  FADD.FTZ R190, -R203.reuse, R190 ;  /* 0x000000becbbe7221 */ /* 0x040fe20000010100 */
[----:B------:R-:W-:Y:S01]  /*19c0*/  HADD2.F32 R194, -RZ, R129.H1_H1 ;  /* 0x30000081ffc27230 */ /* 0x000fe20000004100 */
[C---:B0-----:R-:W-:Y:S01]  /*19d0*/  FADD.FTZ R188, -R203.reuse, R128 ;  /* 0x00000080cbbc7221 */ /* 0x041fe20000010100 */
[----:B---3--:R-:W-:Y:S01]  /*19e0*/  HADD2.F32 R128, -RZ, R124.H0_H0 ;  /* 0x2000007cff807230 */ /* 0x008fe20000004100 */
[----:B------:R-:W-:Y:S01]  /*19f0*/  FADD.FTZ R192, -R203, R192 ;  /* 0x000000c0cbc07221 */ /* 0x000fe20000010100 */
[--C-:B------:R-:W-:Y:S01]  /*1a00*/  HADD2.F32 R196, -RZ, R130.reuse.H0_H0 ;  /* 0x20000082ffc47230 */ /* 0x100fe20000004100 */
[----:B-----5:R-:W-:Y:S01]  /*1a10*/  FMUL.FTZ R37, R39, R190 ;  /* 0x000000be27257220 */ /* 0x020fe20000410000 */
[----:B------:R-:W-:Y:S01]  /*1a20*/  HADD2.F32 R198, -RZ, R130.H1_H1 ;  /* 0x30000082ffc67230 */ /* 0x000fe20000004100 */
[----:B------:R-:W-:Y:S01]  /*1a30*/  FADD.FTZ R130, -R203, R194 ;  /* 0x000000c2cb827221 */ /* 0x000fe20000010100 */
[----:B------:R-:W-:Y:S01]  /*1a40*/  HADD2.F32 R124, -RZ, R124.H1_H1 ;  /* 0x3000007cff7c7230 */ /* 0x000fe20000004100 */
[----:B------:R-:W-:Y:S01]  /*1a50*/  FMUL.FTZ R188, R39, R188 ;  /* 0x000000bc27bc7220 */ /* 0x000fe20000410000 */
[--C-:B------:R-:W-:Y:S01]  /*1a60*/  HADD2.F32 R194, -RZ, R125.reuse.H0_H0 ;  /* 0x2000007dffc27230 */ /* 0x100fe20000004100 */
[----:B------:R-:W-:Y:S01]  /*1a70*/  FMUL.FTZ R190, R9, R128 ;  /* 0x0000008009be7220 */ /* 0x000fe20000410000 */
[----:B------:R-:W-:Y:S01]  /*1a80*/  HADD2.F32 R125, -RZ, R125.H1_H1 ;  /* 0x3000007dff7d7230 */ /* 0x000fe20000004100 */
[----:B------:R-:W-:-:S02]  /*1a90*/  FMUL.FTZ R189, R39, R192 ;  /* 0x000000c027bd7220 */ /* 0x000fc40000410000 */
        /* <DEDUP_REMOVED lines=8> */
[----:B------:R-:W-:Y:S02]  /*1b20*/  FADD.FTZ R95, R95, R125 ;  /* 0x0000007d5f5f7221 */ /* 0x000fe40000010000 */
[-C--:B------:R-:W-:Y:S02]  /*1b30*/  FFMA.FTZ R67, R192, R125.reuse, R67 ;  /* 0x0000007dc0437223 */ /* 0x080fe40000010043 */
[----:B------:R-:W-:Y:S02]  /*1b40*/  FMUL.FTZ R193, R6, R125 ;  /* 0x0000007d06c17220 */ /* 0x000fe40000410000 */
[----:B------:R-:W-:-:S02]  /*1b50*/  FMUL.FTZ R194, R7, R194 ;  /* 0x000000c207c27220 */ /* 0x000fc40000410000 */
[----:B------:R-:W-:Y:S02]  /*1b60*/  FADD.FTZ R125, R124, R191 ;  /* 0x000000bf7c7d7221 */ /* 0x000fe40000010000 */
[----:B------:R-:W-:Y:S01]  /*1b70*/  FFMA.FTZ R204, R188, R191, R204 ;  /* 0x000000bfbccc7223 */ /* 0x000fe200000100cc */
[--C-:B------:R-:W-:Y:S01]  /*1b80*/  HADD2.F32 R129, -RZ, R126.reuse.H0_H0 ;  /* 0x2000007eff817230 */ /* 0x100fe20000004100 */
[----:B------:R-:W-:Y:S02]  /*1b90*/  FADD.FTZ R196, -R203, R196 ;  /* 0x000000c4cbc47221 */ /* 0x000fe40000010100 */
[----:B------:R-:W-:Y:S02]  /*1ba0*/  FADD.FTZ R124, R125, R194 ;  /* 0x000000c27d7c7221 */ /* 0x000fe40000010000 */
[----:B------:R-:W-:Y:S01]  /*1bb0*/  FFMA.FTZ R204, R189, R194, R204 ;  /* 0x000000c2bdcc7223 */ /* 0x000fe200000100cc */
[----:B------:R-:W-:Y:S01]  /*1bc0*/  HADD2.F32 R200, -RZ, R131.H0_H0 ;  /* 0x20000083ffc87230 */ /* 0x000fe20000004100 */
[----:B------:R-:W-:Y:S01]  /*1bd0*/  FMUL.FTZ R195, R39, R196 ;  /* 0x000000c427c37220 */ /* 0x000fe20000410000 */
[----:B------:R-:W-:Y:S01]  /*1be0*/  HADD2.F32 R126, -RZ, R126.H1_H1 ;  /* 0x3000007eff7e7230 */ /* 0x000fe20000004100 */
[----:B------:R-:W-:-:S02]  /*1bf0*/  FADD.FTZ R198, -R203, R198 ;  /* 0x000000c6cbc67221 */ /* 0x000fc40000010100 */
[----:B------:R-:W-:Y:S02]  /*1c00*/  FMUL.FTZ R196, R5, R129 ;  /* 0x0000008105c47220 */ /* 0x000fe40000410000 */
[----:B------:R-:W-:Y:S02]  /*1c10*/  FADD.FTZ R125, R124, R193 ;  /* 0x000000c17c7d7221 */ /* 0x000fe40000010000 */
[----:B------:R-:W-:Y:S01]  /*1c20*/  FFMA.FTZ R204, R192, R193, R204 ;  /* 0x000000c1c0cc7223 */ /* 0x000fe200000100cc */
[----:B------:R-:W-:Y:S01]  /*1c30*/  HADD2.F32 R202, -RZ, R131.H1_H1 ;  /* 0x30000083ffca7230 */ /* 0x000fe20000004100 */
[----:B------:R-:W-:Y:S01]  /*1c40*/  FADD.FTZ R200, -R203, R200 ;  /* 0x000000c8cbc87221 */ /* 0x000fe20000010100 */
[----:B------:R-:W-:Y:S01]  /*1c50*/  HADD2.F32 R131, -RZ, R127.H0_H0 ;  /* 0x2000007fff837230 */ /* 0x000fe20000004100 */
[----:B------:R-:W-:Y:S02]  /*1c60*/  FMUL.FTZ R198, R39, R198 ;  /* 0x000000c627c67220 */ /* 0x000fe40000410000 */
[----:B------:R-:W-:-:S02]  /*1c70*/  FMUL.FTZ R197, R4, R126 ;  /* 0x0000007e04c57220 */ /* 0x000fc40000410000 */
[----:B------:R-:W-:Y:S02]  /*1c80*/  FADD.FTZ R124, R125, R196 ;  /* 0x000000c47d7c7221 */ /* 0x000fe40000010000 */
[----:B------:R-:W-:Y:S01]  /*1c90*/  FFMA.FTZ R204, R195, R196, R204 ;  /* 0x000000c4c3cc7223 */ /* 0x000fe200000100cc */
[----:B------:R-:W-:Y:S01]  /*1ca0*/  HADD2.F32 R127, -RZ, R127.H1_H1 ;  /* 0x3000007fff7f7230 */ /* 0x000fe20000004100 */
[----:B------:R-:W-:Y:S02]  /*1cb0*/  FMUL.FTZ R199, R39, R200 ;  /* 0x000000c827c77220 */ /* 0x000fe40000410000 */
        /* <DEDUP_REMOVED lines=20> */
.L_x_1961:
[----:B------:R-:W-:Y:S05]  /*1e00*/  BSYNC B1 ;  /* 0x0000000000017941 */ /* 0x000fea0003800000 */
.L_x_1960:
[----:B------:R-:W-:Y:S05]  /*1e10*/  BRA.DIV ~URZ, `(.L_x_1962) ;  /* 0x00002c827f007947 */ /* 0x000fea000b800000 */
[----:B------:R0:W1:Y:S02]  /*1e20*/  SHFL.BFLY PT, R126, R205, 0x1, 0x1f ;  /* 0x0c201f00cd7e7f89 */ /* 0x00006400000e0000 */
.L_x_1973:
        /* <DEDUP_REMOVED lines=18> */
.L_x_1974:
        /* <DEDUP_REMOVED lines=10> */
[-CC-:B------:R-:W-:Y:S01]  /*1ff0*/  FFMA.FTZ R126, R134, R204.reuse, R203.reuse ;  /* 0x000000cc867e7223 */ /* 0x180fe200000100cb */
[----:B------:R-:W-:Y:S01]  /*2000*/  ISETP.NE.AND.EX P6, PT, RZ, c[0x0][0x21c], PT, P6 ;  /* 0x00008700ff007a0c */ /* 0x000fe20003fc5360 */
[-C--:B0-----:R-:W-:Y:S01]  /*2010*/  FFMA.FTZ R130, R144, R204.reuse, R203 ;  /* 0x000000cc90827223 */ /* 0x081fe200000100cb */
[----:B------:R-:W-:Y:S01]  /*2020*/  LOP3.LUT P5, RZ, R124, 0xff, RZ, 0xc0, !PT ;  /* 0x000000ff7cff7812 */ /* 0x000fe200078ac0ff */
[----:B------:R-:W-:Y:S01]  /*2030*/  FADD.FTZ R124, R142, -R125 ;  /* 0x8000007d8e7c7221 */ /* 0x000fe20000010000 */
[----:B------:R-:W-:Y:S01]  /*2040*/  LOP3.LUT P0, RZ, R149, 0xff, RZ, 0xc0, !PT ;  /* 0x000000ff95ff7812 */ /* 0x000fe2000780c0ff */
[----:B------:R-:W-:-:S02]  /*2050*/  FFMA.FTZ R125, R135, R204, R203 ;  /* 0x000000cc877d7223 */ /* 0x000fc400000100cb */
[----:B-----5:R-:W-:Y:S02]  /*2060*/  FMUL.FTZ R205, R39, R124 ;  /* 0x0000007c27cd7220 */ /* 0x020fe40000410000 */
[----:B------:R-:W-:Y:S02]  /*2070*/  FADD.FTZ R124, R136, -R125 ;  /* 0x8000007d887c7221 */ /* 0x000fe40000010000 */
[----:B------:R-:W-:Y:S02]  /*2080*/  FADD.FTZ R126, R137, -R126 ;  /* 0x8000007e897e7221 */ /* 0x000fe40000010000 */
[----:B------:R-:W-:Y:S01]  /*2090*/  @P6 HADD2.F32 R128, -RZ, R106.H0_H0 ;  /* 0x2000006aff806230 */ /* 0x000fe20000004100 */
[C---:B------:R-:W-:Y:S01]  /*20a0*/  FMUL.FTZ R125, R39.reuse, R124 ;  /* 0x0000007c277d7220 */ /* 0x040fe20000410000 */
[--C-:B------:R-:W-:Y:S01]  /*20b0*/  @P6 HADD2.F32 R124, -RZ, R104.reuse.H0_H0 ;  /* 0x20000068ff7c6230 */ /* 0x100fe20000004100 */
[----:B------:R-:W-:Y:S01]  /*20c0*/  FMUL.FTZ R127, R39, R126 ;  /* 0x0000007e277f7220 */ /* 0x000fe20000410000 */
[----:B------:R-:W-:Y:S01]  /*20d0*/  @P6 HADD2.F32 R126, -RZ, R104.H1_H1 ;  /* 0x30000068ff7e6230 */ /* 0x000fe20000004100 */
[----:B------:R-:W-:Y:S01]  /*20e0*/  @P6 FADD.FTZ R205, R205, R128 ;  /* 0x00000080cdcd6221 */ /* 0x000fe20000010000 */
[----:B------:R-:W-:Y:S01]  /*20f0*/  @P6 HADD2.F32 R206, -RZ, R107.H1_H1 ;  /* 0x3000006bffce6230 */ /* 0x000fe20000004100 */
[----:B------:R-:W-:-:S02]  /*2100*/  FADD.FTZ R130, R145, -R130 ;  /* 0x8000008291827221 */ /* 0x000fc40000010000 */
[----:B------:R-:W-:Y:S02]  /*2110*/  FMUL.FTZ R128, R205, R132 ;  /* 0x00000084cd807220 */ /* 0x000fe40000410000 */
[--C-:B------:R-:W-:Y:S02]  /*2120*/  FFMA.FTZ R129, R139, R204, R203.reuse ;  /* 0x000000cc8b817223 */ /* 0x100fe400000100cb */
[----:B------:R-:W-:Y:S02]  /*2130*/  FMUL.FTZ R128, R128, c[0x0][0x1e8] ;  /* 0x00007a0080807a20 */ /* 0x000fe40000410000 */
[----:B------:R-:W-:Y:S01]  /*2140*/  FMUL.FTZ R207, R39, R130 ;  /* 0x0000008227cf7220 */ /* 0x000fe20000410000 */
[----:B------:R-:W-:Y:S01]  /*2150*/  @P6 HADD2.F32 R130, -RZ, R106.H1_H1 ;  /* 0x3000006aff826230 */ /* 0x000fe20000004100 */
[----:B------:R-:W-:Y:S01]  /*2160*/  @P6 FADD.FTZ R125, R125, R124 ;  /* 0x0000007c7d7d6221 */ /* 0x000fe20000010000 */
[----:B------:R-:W-:Y:S01]  /*2170*/  FSEL R213, R128, RZ, P0 ;  /* 0x000000ff80d57208 */ /* 0x000fe20000000000 */
[----:B------:R-:W-:Y:S01]  /*2180*/  @P6 FADD.FTZ R127, R127, R126 ;  /* 0x0000007e7f7f6221 */ /* 0x000fe20000010000 */
[----:B------:R-:W-:Y:S01]  /*2190*/  ISETP.NE.U32.AND P0, PT, RZ, c[0x0][0x258], PT ;  /* 0x00009600ff007a0c */ /* 0x000fe20003f05070 */
[----:B------:R-:W-:-:S02]  /*21a0*/  FFMA.FTZ R126, R138, R204, R203 ;  /* 0x000000cc8a7e7223 */ /* 0x000fc400000100cb */
[----:B------:R-:W-:Y:S01]  /*21b0*/  FADD.FTZ R124, R140, -R129 ;  /* 0x800000818c7c7221 */ /* 0x000fe20000010000 */
[----:B------:R-:W-:Y:S01]  /*21c0*/  ISETP.NE.AND.EX P0, PT, RZ, c[0x0][0x25c], PT, P0 ;  /* 0x00009700ff007a0c */ /* 0x000fe20003f05300 */
[-CC-:B------:R-:W-:Y:S02]  /*21d0*/  FFMA.FTZ R131, R147, R204.reuse, R203.reuse ;  /* 0x000000cc93837223 */ /* 0x180fe400000100cb */
[----:B------:R-:W-:Y:S02]  /*21e0*/  FFMA.FTZ R209, R157, R204, R203 ;  /* 0x000000cc9dd17223 */ /* 0x000fe400000100cb */
[----:B------:R-:W-:Y:S02]  /*21f0*/  @P6 FADD.FTZ R207, R207, R130 ;  /* 0x00000082cfcf6221 */ /* 0x000fe40000010000 */
[----:B------:R-:W-:Y:S02]  /*2200*/  FADD.FTZ R126, R143, -R126 ;  /* 0x8000007e8f7e7221 */ /* 0x000fe40000010000 */
[----:B------:R-:W-:Y:S01]  /*2210*/  FMUL.FTZ R129, R39, R124 ;  /* 0x0000007c27817220 */ /* 0x000fe20000410000 */
[----:B------:R-:W-:Y:S01]  /*2220*/  @P6 HADD2.F32 R124, -RZ, R105.H0_H0 ;  /* 0x20000069ff7c6230 */ /* 0x000fe20000004100 */
[----:B------:R-:W-:-:S02]  /*2230*/  FADD.FTZ R128, R146, -R131 ;  /* 0x8000008392807221 */ /* 0x000fc40000010000 */
[----:B------:R-:W-:Y:S02]  /*2240*/  FADD.FTZ R130, R156, -R209 ;  /* 0x800000d19c827221 */ /* 0x000fe40000010000 */
        /* <DEDUP_REMOVED lines=8> */
[----:B------:R-:W-:-:S02]  /*22d0*/  FMUL.FTZ R207, R207, R132 ;  /* 0x00000084cfcf7220 */ /* 0x000fc40000410000 */
[----:B------:R-:W-:Y:S01]  /*22e0*/  @P6 FADD.FTZ R131, R131, R126 ;  /* 0x0000007e83836221 */ /* 0x000fe20000010000 */
[----:B------:R-:W-:Y:S01]  /*22f0*/  @P0 F2FP.PACK_AB R126, RZ, R129 ;  /* 0x00000081ff7e023e */ /* 0x000fe200000000ff */
[----:B------:R-:W-:Y:S01]  /*2300*/  @P6 FADD.FTZ R209, R209, R128 ;  /* 0x00000080d1d16221 */ /* 0x000fe20000010000 */
[----:B------:R-:W-:Y:S01]  /*2310*/  @P0 F2FP.PACK_AB R128, RZ, R205 ;  /* 0x000000cdff80023e */ /* 0x000fe200000000ff */
[----:B------:R-:W-:Y:S01]  /*2320*/  @P6 FADD.FTZ R211, R211, R206 ;  /* 0x000000ced3d36221 */ /* 0x000fe20000010000 */
[----:B------:R-:W-:Y:S01]  /*2330*/  LOP3.LUT P6, RZ, R149, 0xff00, RZ, 0xc0, !PT ;  /* 0x0000ff0095ff7812 */ /* 0x000fe200078cc0ff */
[----:B------:R-:W-:Y:S01]  /*2340*/  FMUL.FTZ R207, R207, c[0x0][0x1e8] ;  /* 0x00007a00cfcf7a20 */ /* 0x000fe20000410000 */
[----:B------:R-:W-:Y:S01]  /*2350*/  @P0 F2FP.PACK_AB R206, RZ, R131 ;  /* 0x00000083ffce023e */ /* 0x000fe200000000ff */
[-C--:B------:R-:W-:Y:S01]  /*2360*/  FMUL.FTZ R129, R129, R132.reuse ;  /* 0x0000008481817220 */ /* 0x080fe20000410000 */
[----:B------:R-:W-:Y:S01]  /*2370*/  @P0 F2FP.PACK_AB R205, RZ, R127 ;  /* 0x0000007fffcd023e */ /* 0x000fe200000000ff */
[-C--:B------:R-:W-:Y:S01]  /*2380*/  FMUL.FTZ R131, R131, R132.reuse ;  /* 0x0000008483837220 */ /* 0x080fe20000410000 */
[----:B------:R-:W-:Y:S01]  /*2390*/  FSEL R214, R207, RZ, P6 ;  /* 0x000000ffcfd67208 */ /* 0x000fe20003000000 */
[----:B------:R-:W-:Y:S01]  /*23a0*/  FMUL.FTZ R129, R129, c[0x0][0x1e8] ;  /* 0x00007a0081817a20 */ /* 0x000fe20000410000 */
[C---:B------:R-:W-:Y:S01]  /*23b0*/  LOP3.LUT P6, RZ, R148.reuse, 0xff0000, RZ, 0xc0, !PT ;  /* 0x00ff000094ff7812 */ /* 0x040fe200078cc0ff */
[-C--:B------:R-:W-:Y:S01]  /*23c0*/  FMUL.FTZ R125, R125, R132.reuse ;  /* 0x000000847d7d7220 */ /* 0x080fe20000410000 */
[----:B------:R-:W-:Y:S01]  /*23d0*/  @P0 F2FP.PACK_AB R208, RZ, R209 ;  /* 0x000000d1ffd0023e */ /* 0x000fe200000000ff */
[----:B------:R-:W-:Y:S01]  /*23e0*/  FMUL.FTZ R131, R131, c[0x0][0x1e8] ;  /* 0x00007a0083837a20 */ /* 0x000fe20000410000 */
[----:B------:R-:W-:Y:S01]  /*23f0*/  FSEL R129, R129, RZ, P6 ;  /* 0x000000ff81817208 */ /* 0x000fe20003000000 */
[-C--:B------:R-:W-:Y:S01]  /*2400*/  FMUL.FTZ R127, R127, R132.reuse ;  /* 0x000000847f7f7220 */ /* 0x080fe20000410000 */
[----:B------:R-:W-:Y:S01]  /*2410*/  LOP3.LUT P6, RZ, R148, 0xff000000, RZ, 0xc0, !PT ;  /* 0xff00000094ff7812 */ /* 0x000fe200078cc0ff */
[----:B------:R-:W-:Y:S01]  /*2420*/  FMUL.FTZ R125, R125, c[0x0][0x1e8] ;  /* 0x00007a007d7d7a20 */ /* 0x000fe20000410000 */
[----:B------:R-:W-:Y:S01]  /*2430*/  @P0 PRMT R54, R128, 0x7610, R54 ;  /* 0x0000761080360816 */ /* 0x000fe20000000036 */
[----:B------:R-:W-:Y:S01]  /*2440*/  FMUL.FTZ R127, R127, c[0x0][0x1e8] ;  /* 0x00007a007f7f7a20 */ /* 0x000fe20000410000 */
[----:B------:R-:W-:Y:S01]  /*2450*/  FSEL R212, R131, RZ, P6 ;  /* 0x000000ff83d47208 */ /* 0x000fe20003000000 */
[----:B------:R-:W-:Y:S01]  /*2460*/  FMUL.FTZ R209, R209, R132 ;  /* 0x00000084d1d17220 */ /* 0x000fe20000410000 */
[----:B------:R-:W-:Y:S01]  /*2470*/  LOP3.LUT P6, RZ, R148, 0xff00, RZ, 0xc0, !PT ;  /* 0x0000ff0094ff7812 */ /* 0x000fe200078cc0ff */
[----:B------:R-:W-:Y:S01]  /*2480*/  HFMA2.MMA R131, -RZ, RZ, 0, 9.5367431640625e-07 ;  /* 0x00000010ff837435 */ /* 0x000fe200000001ff */
[----:B------:R-:W-:Y:S01]  /*2490*/  FSEL R128, R125, RZ, P5 ;  /* 0x000000ff7d807208 */ /* 0x000fe20002800000 */
[----:B------:R-:W-:Y:S01]  /*24a0*/  FMUL.FTZ R209, R209, c[0x0][0x1e8] ;  /* 0x00007a00d1d17a20 */ /* 0x000fe20000410000 */
[----:B------:R-:W-:-:S02]  /*24b0*/  ISETP.NE.U32.AND P5, PT, RZ, c[0x0][0x258], PT ;  /* 0x00009600ff007a0c */ /* 0x000fc40003fa5070 */
[----:B------:R-:W-:Y:S01]  /*24c0*/  @P0 F2FP.PACK_AB R210, RZ, R211 ;  /* 0x000000d3ffd2023e */ /* 0x000fe200000000ff */
[----:B------:R-:W-:Y:S01]  /*24d0*/  FMUL.FTZ R211, R211, R132 ;  /* 0x00000084d3d37220 */ /* 0x000fe20000410000 */
[----:B------:R-:W-:Y:S02]  /*24e0*/  FSEL R127, R127, RZ, P6 ;  /* 0x000000ff7f7f7208 */ /* 0x000fe40003000000 */
[----:B------:R-:W-:Y:S01]  /*24f0*/  LOP3.LUT P6, RZ, R149, 0xff0000, RZ, 0xc0, !PT ;  /* 0x00ff000095ff7812 */ /* 0x000fe200078cc0ff */
[----:B------:R-:W-:Y:S01]  /*2500*/  FMUL.FTZ R211, R211, c[0x0][0x1e8] ;  /* 0x00007a00d3d37a20 */ /* 0x000fe20000410000 */
[----:B------:R-:W-:Y:S02]  /*2510*/  ISETP.NE.AND.EX P5, PT, RZ, c[0x0][0x25c], PT, P5 ;  /* 0x00009700ff007a0c */ /* 0x000fe40003fa5350 */
[----:B------:R-:W-:Y:S02]  /*2520*/  FSEL R209, R209, RZ, P6 ;  /* 0x000000ffd1d17208 */ /* 0x000fe40003000000 */
[----:B------:R-:W-:-:S02]  /*2530*/  LOP3.LUT P6, RZ, R149, 0xff000000, RZ, 0xc0, !PT ;  /* 0xff00000095ff7812 */ /* 0x000fc400078cc0ff */
[----:B------:R-:W-:Y:S02]  /*2540*/  @P0 PRMT R54, R54, 0x5410, R130 ;  /* 0x0000541036360816 */ /* 0x000fe40000000082 */
[----:B------:R-:W-:Y:S02]  /*2550*/  @P0 PRMT R53, R126, 0x7610, R53 ;  /* 0x000076107e350816 */ /* 0x000fe40000000035 */
[----:B------:R-:W-:Y:S02]  /*2560*/  @P0 PRMT R52, R124, 0x7610, R52 ;  /* 0x000076107c340816 */ /* 0x000fe40000000034 */
[----:B------:R-:W-:Y:S02]  /*2570*/  @P0 PRMT R55, R208, 0x7610, R55 ;  /* 0x00007610d0370816 */ /* 0x000fe40000000037 */
[----:B------:R-:W-:Y:S02]  /*2580*/  FSEL R130, R211, RZ, P6 ;  /* 0x000000ffd3827208 */ /* 0x000fe40003000000 */
[----:B------:R-:W-:-:S02]  /*2590*/  F2FP.PACK_AB R125, R212, R129 ;  /* 0x00000081d47d723e */ /* 0x000fc400000000ff */
[----:B------:R-:W-:Y:S01]  /*25a0*/  F2FP.PACK_AB R124, R127, R128 ;  /* 0x000000807f7c723e */ /* 0x000fe200000000ff */
[----:B------:R-:W-:Y:S01]  /*25b0*/  @P5 IMAD.WIDE.U32 R128, R36, R131, c[0x0][0x258] ;  /* 0x0000960024805625 */ /* 0x000fe200078e0083 */
[----:B------:R-:W-:Y:S02]  /*25c0*/  F2FP.PACK_AB R127, R130, R209 ;  /* 0x000000d1827f723e */ /* 0x000fe400000000ff */
[----:B------:R-:W-:Y:S01]  /*25d0*/  @P0 PRMT R53, R53, 0x5410, R206 ;  /* 0x0000541035350816 */ /* 0x000fe200000000ce */
[----:B------:R-:W-:Y:S01]  /*25e0*/  IMAD.WIDE.U32 R130, R36, R131, c[0x0][0x248] ;  /* 0x0000920024827625 */ /* 0x000fe200078e0083 */
[----:B------:R-:W-:Y:S02]  /*25f0*/  @P0 PRMT R52, R52, 0x5410, R205 ;  /* 0x0000541034340816 */ /* 0x000fe400000000cd */
[----:B------:R-:W-:Y:S02]  /*2600*/  @P0 PRMT R55, R55, 0x5410, R210 ;  /* 0x0000541037370816 */ /* 0x000fe400000000d2 */
[----:B------:R-:W-:-:S02]  /*2610*/  F2FP.PACK_AB R126, R214, R213 ;  /* 0x000000d5d67e723e */ /* 0x000fc400000000ff */
[----:B------:R-:W-:Y:S01]  /*2620*/  IADD3 R36, R36, 0x20, RZ ;  /* 0x0000002024247810 */ /* 0x000fe20007ffe0ff */
[----:B------:R0:W-:Y:S04]  /*2630*/  @P5 STG.E.128 [R128.64], R52 ;  /* 0x0000003480005986 */ /* 0x0001e8000c101d04 */
[----:B------:R0:W-:Y:S02]  /*2640*/  STG.E.128 [R130.64], R124 ;  /* 0x0000007c82007986 */ /* 0x0001e4000c101d04 */
.L_x_1965:
[----:B------:R-:W-:Y:S05]  /*2650*/  BSYNC B1 ;  /* 0x0000000000017941 */ /* 0x000fea0003800000 */
.L_x_1964:
[----:B------:R-:W-:Y:S01]  /*2660*/  BSSY B1, `(.L_x_1966) ;  /* 0x000006b000017945 */ /* 0x000fe20003800000 */
[----:B------:R-:W-:Y:S05]  /*2670*/  @!P2 BRA `(.L_x_1967) ;  /* 0x000006900000a947 */ /* 0x000fea0003800000 */
[----:B------:R-:W-:Y:S01]  /*2680*/  ISETP.NE.U32.AND P6, PT, RZ, c[0x0][0x218], PT ;  /* 0x00008600ff007a0c */ /* 0x000fe20003fc5070 */
[--C-:B0-----:R-:W-:Y:S01]  /*2690*/  FFMA.FTZ R125, R163, R204, R203.reuse ;  /* 0x000000cca37d7223 */ /* 0x101fe200000100cb */
[----:B------:R-:W-:Y:S01]  /*26a0*/  MOV R124, R150 ;  /* 0x00000096007c7202 */ /* 0x000fe20000000f00 */
[-CC-:B------:R-:W-:Y:S01]  /*26b0*/  FFMA.FTZ R126, R158, R204.reuse, R203.reuse ;  /* 0x000000cc9e7e7223 */ /* 0x180fe200000100cb */
[----:B------:R-:W-:Y:S01]  /*26c0*/  ISETP.NE.AND.EX P6, PT, RZ, c[0x0][0x21c], PT, P6 ;  /* 0x00008700ff007a0c */ /* 0x000fe20003fc5360 */
[-C--:B------:R-:W-:Y:S01]  /*26d0*/  FFMA.FTZ R130, R168, R204.reuse, R203 ;  /* 0x000000cca8827223 */ /* 0x080fe200000100cb */
        /* <DEDUP_REMOVED lines=8> */
[----:B------:R-:W-:Y:S01]  /*2760*/  FADD.FTZ R130, R167, -R130 ;  /* 0x80000082a7827221 */ /* 0x000fe20000010000 */
[----:B------:R-:W-:Y:S01]  /*2770*/  @P6 HADD2.F32 R206, -RZ, R43.H1_H1 ;  /* 0x3000002bffce6230 */ /* 0x000fe20000004100 */
[----:B------:R-:W-:Y:S01]  /*2780*/  FMUL.FTZ R125, R39, R124 ;  /* 0x0000007c277d7220 */ /* 0x000fe20000410000 */
[----:B------:R-:W-:Y:S01]  /*2790*/  @P6 HADD2.F32 R124, -RZ, R40.H0_H0 ;  /* 0x20000028ff7c6230 */ /* 0x000fe20000004100 */
[----:B------:R-:W-:-:S02]  /*27a0*/  @P6 FADD.FTZ R205, R205, R128 ;  /* 0x00000080cdcd6221 */ /* 0x000fc40000010000 */
[----:B------:R-:W-:Y:S01]  /*27b0*/  FMUL.FTZ R127, R39, R126 ;  /* 0x0000007e277f7220 */ /* 0x000fe20000410000 */
[----:B------:R-:W-:Y:S01]  /*27c0*/  @P6 HADD2.F32 R126, -RZ, R40.H1_H1 ;  /* 0x30000028ff7e6230 */ /* 0x000fe20000004100 */
[----:B------:R-:W-:Y:S02]  /*27d0*/  FMUL.FTZ R128, R205, R132 ;  /* 0x00000084cd807220 */ /* 0x000fe40000410000 */
[----:B------:R-:W-:Y:S01]  /*27e0*/  FMUL.FTZ R207, R39, R130 ;  /* 0x0000008227cf7220 */ /* 0x000fe20000410000 */
[----:B------:R-:W-:Y:S01]  /*27f0*/  @P6 HADD2.F32 R130, -RZ, R42.H1_H1 ;  /* 0x3000002aff826230 */ /* 0x000fe20000004100 */
[----:B------:R-:W-:Y:S02]  /*2800*/  FMUL.FTZ R128, R128, c[0x0][0x1e8] ;  /* 0x00007a0080807a20 */ /* 0x000fe40000410000 */
[----:B------:R-:W-:Y:S02]  /*2810*/  FFMA.FTZ R129, R161, R204, R203 ;  /* 0x000000cca1817223 */ /* 0x000fe400000100cb */
[----:B------:R-:W-:Y:S01]  /*2820*/  @P6 FADD.FTZ R125, R125, R124 ;  /* 0x0000007c7d7d6221 */ /* 0x000fe20000010000 */
[----:B------:R-:W-:Y:S01]  /*2830*/  FSEL R213, R128, RZ, P0 ;  /* 0x000000ff80d57208 */ /* 0x000fe20000000000 */
[----:B------:R-:W-:Y:S01]  /*2840*/  @P6 FADD.FTZ R127, R127, R126 ;  /* 0x0000007e7f7f6221 */ /* 0x000fe20000010000 */
[----:B------:R-:W-:Y:S01]  /*2850*/  ISETP.NE.U32.AND P0, PT, RZ, c[0x0][0x258], PT ;  /* 0x00009600ff007a0c */ /* 0x000fe20003f05070 */
[----:B------:R-:W-:-:S02]  /*2860*/  @P6 FADD.FTZ R207, R207, R130 ;  /* 0x00000082cfcf6221 */ /* 0x000fc40000010000 */
[-C--:B------:R-:W-:Y:S01]  /*2870*/  FFMA.FTZ R126, R162, R204.reuse, R203 ;  /* 0x000000cca27e7223 */ /* 0x080fe200000100cb */
[----:B------:R-:W-:Y:S01]  /*2880*/  ISETP.NE.AND.EX P0, PT, RZ, c[0x0][0x25c], PT, P0 ;  /* 0x00009700ff007a0c */ /* 0x000fe20003f05300 */
[----:B------:R-:W-:Y:S02]  /*2890*/  FADD.FTZ R124, R164, -R129 ;  /* 0x80000081a47c7221 */ /* 0x000fe40000010000 */
[-CC-:B------:R-:W-:Y:S02]  /*28a0*/  FFMA.FTZ R131, R169, R204.reuse, R203.reuse ;  /* 0x000000cca9837223 */ /* 0x180fe400000100cb */
[----:B------:R-:W-:Y:S02]  /*28b0*/  FFMA.FTZ R130, R172, R204, R203 ;  /* 0x000000ccac827223 */ /* 0x000fe400000100cb */
        /* <DEDUP_REMOVED lines=69> */
.L_x_1967:
[----:B------:R-:W-:Y:S05]  /*2d10*/  BSYNC B1 ;  /* 0x0000000000017941 */ /* 0x000fea0003800000 */
.L_x_1966:
        /* <DEDUP_REMOVED lines=14> */
[----:B------:R-:W-:Y:S02]  /*2e00*/  FFMA.FTZ R206, R182, R204, R203 ;  /* 0x000000ccb6ce7223 */ /* 0x000fe400000100cb */
        /* <DEDUP_REMOVED lines=11> */
[----:B------:R-:W-:Y:S02]  /*2ec0*/  @P6 FADD.FTZ R125, R125, R124 ;  /* 0x0000007c7d7d6221 */ /* 0x000fe40000010000 */
[----:B------:R-:W-:Y:S01]  /*2ed0*/  @P6 FADD.FTZ R127, R127, R126 ;  /* 0x0000007e7f7f6221 */ /* 0x000fe20000010000 */
[----:B------:R-:W-:Y:S01]  /*2ee0*/  FSEL R213, R128, RZ, P0 ;  /* 0x000000ff80d57208 */ /* 0x000fe20000000000 */
[----:B------:R-:W-:Y:S01]  /*2ef0*/  FMUL.FTZ R207, R39, R206 ;  /* 0x000000ce27cf7220 */ /* 0x000fe20000410000 */
[----:B------:R-:W-:Y:S01]  /*2f00*/  ISETP.NE.U32.AND P0, PT, RZ, c[0x0][0x258], PT ;  /* 0x00009600ff007a0c */ /* 0x000fe20003f05070 */
[-C--:B------:R-:W-:Y:S01]  /*2f10*/  FFMA.FTZ R126, R176, R204.reuse, R203 ;  /* 0x000000ccb07e7223 */ /* 0x080fe200000100cb */
[----:B------:R-:W-:Y:S01]  /*2f20*/  @P6 HADD2.F32 R206, -RZ, R119.H1_H1 ;  /* 0x30000077ffce6230 */ /* 0x000fe20000004100 */
[----:B------:R-:W-:Y:S01]  /*2f30*/  FADD.FTZ R124, R178, -R129 ;  /* 0x80000081b27c7221 */ /* 0x000fe20000010000 */
[----:B------:R-:W-:Y:S01]  /*2f40*/  ISETP.NE.AND.EX P0, PT, RZ, c[0x0][0x25c], PT, P0 ;  /* 0x00009700ff007a0c */ /* 0x000fe20003f05300 */
[----:B------:R-:W-:-:S02]  /*2f50*/  FFMA.FTZ R131, R185, R204, R203 ;  /* 0x000000ccb9837223 */ /* 0x000fc400000100cb */
[----:B------:R-:W-:Y:S02]  /*2f60*/  FFMA.FTZ R209, R187, R204, R203 ;  /* 0x000000ccbbd17223 */ /* 0x000fe400000100cb */
[----:B------:R-:W-:Y:S02]  /*2f70*/  @P6 FADD.FTZ R207, R207, R130 ;  /* 0x00000082cfcf6221 */ /* 0x000fe40000010000 */
[----:B------:R-:W-:Y:S02]  /*2f80*/  FADD.FTZ R126, R181, -R126 ;  /* 0x8000007eb57e7221 */ /* 0x000fe40000010000 */
[----:B------:R-:W-:Y:S01]  /*2f90*/  FMUL.FTZ R129, R39, R124 ;  /* 0x0000007c27817220 */ /* 0x000fe20000410000 */
[----:B------:R-:W-:Y:S01]  /*2fa0*/  @P6 HADD2.F32 R124, -RZ, R117.H0_H0 ;  /* 0x20000075ff7c6230 */ /* 0x000fe20000004100 */
[----:B------:R-:W-:Y:S02]  /*2fb0*/  FADD.FTZ R128, R184, -R131 ;  /* 0x80000083b8807221 */ /* 0x000fe40000010000 */
[----:B------:R-:W-:-:S02]  /*2fc0*/  FADD.FTZ R130, R186, -R209 ;  /* 0x800000d1ba827221 */ /* 0x000fc40000010000 */
        /* <DEDUP_REMOVED lines=8> */
[-C--:B------:R-:W-:Y:S02]  /*3050*/  FMUL.FTZ R207, R207, R132.reuse ;  /* 0x00000084cfcf7220 */ /* 0x080fe40000410000 */
        /* <DEDUP_REMOVED lines=55> */
.L_x_1969:
[----:B------:R-:W-:Y:S05]  /*33d0*/  BSYNC B1 ;  /* 0x0000000000017941 */ /* 0x000fea0003800000 */
.L_x_1968:
        /* <DEDUP_REMOVED lines=14> */
[--C-:B------:R-:W-:Y:S01]  /*34c0*/  @P6 HADD2.F32 R126, -RZ, R122.reuse.H0_H0 ;  /* 0x2000007aff7e6230 */ /* 0x100fe20000004100 */
[-CC-:B------:R-:W-:Y:S01]  /*34d0*/  FFMA.FTZ R130, R192, R204.reuse, R203.reuse ;  /* 0x000000ccc0827223 */ /* 0x180fe200000100cb */
[----:B------:R-:W-:Y:S01]  /*34e0*/  @P6 HADD2.F32 R124, -RZ, R122.H1_H1 ;  /* 0x3000007aff7c6230 */ /* 0x000fe20000004100 */
[----:B------:R-:W-:-:S02]  /*34f0*/  FFMA.FTZ R131, R199, R204, R203 ;  /* 0x000000ccc7837223 */ /* 0x000fc400000100cb */
[----:B------:R-:W-:Y:S02]  /*3500*/  @P6 FADD.FTZ R205, R205, R126 ;  /* 0x0000007ecdcd6221 */ /* 0x000fe40000010000 */
[----:B------:R-:W-:Y:S02]  /*3510*/  @P6 FADD.FTZ R207, R207, R124 ;  /* 0x0000007ccfcf6221 */ /* 0x000fe40000010000 */
[-C--:B------:R-:W-:Y:S02]  /*3520*/  FMUL.FTZ R124, R205, R132.reuse ;  /* 0x00000084cd7c7220 */ /* 0x080fe40000410000 */
[----:B------:R-:W-:Y:S02]  /*3530*/  FMUL.FTZ R129, R207, R132 ;  /* 0x00000084cf817220 */ /* 0x000fe40000410000 */
[----:B------:R-:W-:Y:S01]  /*3540*/  FMUL.FTZ R128, R124, c[0x0][0x1e8] ;  /* 0x00007a007c807a20 */ /* 0x000fe20000410000 */
[----:B------:R-:W-:Y:S01]  /*3550*/  MOV R124, R154 ;  /* 0x0000009a007c7202 */ /* 0x000fe20000000f00 */
[----:B------:R-:W-:-:S02]  /*3560*/  FMUL.FTZ R129, R129, c[0x0][0x1e8] ;  /* 0x00007a0081817a20 */ /* 0x000fc40000410000 */
[----:B------:R-:W-:Y:S01]  /*3570*/  FFMA.FTZ R126, R188, R204, R203 ;  /* 0x000000ccbc7e7223 */ /* 0x000fe200000100cb */
[----:B------:R-:W-:Y:S01]  /*3580*/  FSEL R208, R128, RZ, P5 ;  /* 0x000000ff80d07208 */ /* 0x000fe20002800000 */
[----:B------:R-:W-:Y:S01]  /*3590*/  FADD.FTZ R128, R194, -R127 ;  /* 0x8000007fc2807221 */ /* 0x000fe20000010000 */
[----:B------:R-:W-:Y:S01]  /*35a0*/  LOP3.LUT P5, RZ, R124, 0xff, RZ, 0xc0, !PT ;  /* 0x000000ff7cff7812 */ /* 0x000fe200078ac0ff */
[----:B------:R-:W-:Y:S01]  /*35b0*/  FADD.FTZ R124, R190, -R125 ;  /* 0x8000007dbe7c7221 */ /* 0x000fe20000010000 */
[----:B------:R-:W-:Y:S01]  /*35c0*/  FSEL R213, R129, RZ, P0 ;  /* 0x000000ff81d57208 */ /* 0x000fe20000000000 */
[----:B------:R-:W-:Y:S01]  /*35d0*/  FADD.FTZ R126, R191, -R126 ;  /* 0x8000007ebf7e7221 */ /* 0x000fe20000010000 */
[----:B------:R-:W-:Y:S01]  /*35e0*/  ISETP.NE.U32.AND P0, PT, RZ, c[0x0][0x258], PT ;  /* 0x00009600ff007a0c */ /* 0x000fe20003f05070 */
[C---:B------:R-:W-:Y:S01]  /*35f0*/  FMUL.FTZ R125, R39.reuse, R124 ;  /* 0x0000007c277d7220 */ /* 0x040fe20000410000 */
[----:B------:R-:W-:Y:S01]  /*3600*/  @P6 HADD2.F32 R124, -RZ, R120.H0_H0 ;  /* 0x20000078ff7c6230 */ /* 0x000fe20000004100 */
[C---:B------:R-:W-:Y:S01]  /*3610*/  FMUL.FTZ R127, R39.reuse, R126 ;  /* 0x0000007e277f7220 */ /* 0x040fe20000410000 */
[----:B------:R-:W-:Y:S01]  /*3620*/  ISETP.NE.AND.EX P0, PT, RZ, c[0x0][0x25c], PT, P0 ;  /* 0x00009700ff007a0c */ /* 0x000fe20003f05300 */
[--C-:B------:R-:W-:Y:S01]  /*3630*/  @P6 HADD2.F32 R126, -RZ, R121.reuse.H0_H0 ;  /* 0x20000079ff7e6230 */ /* 0x100fe20000004100 */
[----:B------:R-:W-:Y:S01]  /*3640*/  FMUL.FTZ R129, R39, R128 ;  /* 0x0000008027817220 */ /* 0x000fe20000410000 */
[----:B------:R-:W-:Y:S01]  /*3650*/  @P6 HADD2.F32 R128, -RZ, R121.H1_H1 ;  /* 0x30000079ff806230 */ /* 0x000fe20000004100 */
[----:B------:R-:W-:-:S02]  /*3660*/  FFMA.FTZ R206, R202, R204, R203 ;  /* 0x000000cccace7223 */ /* 0x000fc400000100cb */
[----:B------:R-:W-:Y:S02]  /*3670*/  FADD.FTZ R130, R193, -R130 ;  /* 0x80000082c1827221 */ /* 0x000fe40000010000 */
[----:B------:R-:W-:Y:S01]  /*3680*/  @P6 FADD.FTZ R125, R125, R124 ;  /* 0x0000007c7d7d6221 */ /* 0x000fe20000010000 */
[----:B------:R-:W-:Y:S01]  /*3690*/  @P6 HADD2.F32 R124, -RZ, R120.H1_H1 ;  /* 0x30000078ff7c6230 */ /* 0x000fe20000004100 */
[----:B------:R-:W-:Y:S02]  /*36a0*/  FADD.FTZ R204, R200, -R131 ;  /* 0x80000083c8cc7221 */ /* 0x000fe40000010000 */
[----:B------:R-:W-:Y:S01]  /*36b0*/  @P6 FADD.FTZ R129, R129, R126 ;  /* 0x0000007e81816221 */ /* 0x000fe20000010000 */
[----:B------:R-:W-:Y:S01]  /*36c0*/  @P0 F2FP.PACK_AB R205, RZ, R205 ;  /* 0x000000cdffcd023e */ /* 0x000fe200000000ff */
[----:B------:R-:W-:Y:S01]  /*36d0*/  FADD.FTZ R206, R201, -R206 ;  /* 0x800000cec9ce7221 */ /* 0x000fe20000010000 */
[----:B------:R-:W-:Y:S01]  /*36e0*/  @P0 F2FP.PACK_AB R207, RZ, R207 ;  /* 0x000000cfffcf023e */ /* 0x000fe200000000ff */
[C---:B------:R-:W-:Y:S01]  /*36f0*/  FMUL.FTZ R131, R39.reuse, R130 ;  /* 0x0000008227837220 */ /* 0x040fe20000410000 */
[--C-:B------:R-:W-:Y:S01]  /*3700*/  @P6 HADD2.F32 R130, -RZ, R123.reuse.H0_H0 ;  /* 0x2000007bff826230 */ /* 0x100fe20000004100 */
[----:B------:R-:W-:Y:S01]  /*3710*/  FMUL.FTZ R209, R39, R204 ;  /* 0x000000cc27d17220 */ /* 0x000fe20000410000 */
        /* <DEDUP_REMOVED lines=8> */
[----:B------:R-:W-:Y:S01]  /*37a0*/  @P0 PRMT R53, R124, 0x7610, R53 ;  /* 0x000076107c350816 */ /* 0x000fe20000000035 */
[----:B------:R-:W-:Y:S01]  /*37b0*/  @P6 FADD.FTZ R211, R211, R204 ;  /* 0x000000ccd3d36221 */ /* 0x000fe20000010000 */
[----:B------:R-:W-:Y:S01]  /*37c0*/  @P0 F2FP.PACK_AB R204, RZ, R131 ;  /* 0x00000083ffcc023e */ /* 0x000fe200000000ff */
[----:B------:R-:W-:Y:S01]  /*37d0*/  @P6 FADD.FTZ R209, R209, R130 ;  /* 0x00000082d1d16221 */ /* 0x000fe20000010000 */
[C---:B------:R-:W-:Y:S01]  /*37e0*/  LOP3.LUT P6, RZ, R154.reuse, 0xff0000, RZ, 0xc0, !PT ;  /* 0x00ff00009aff7812 */ /* 0x040fe200078cc0ff */
[----:B------:R-:W-:Y:S01]  /*37f0*/  FMUL.FTZ R129, R129, c[0x0][0x1e8] ;  /* 0x00007a0081817a20 */ /* 0x000fe20000410000 */
[----:B------:R-:W-:Y:S01]  /*3800*/  @P0 PRMT R54, R205, 0x7610, R54 ;  /* 0x00007610cd360816 */ /* 0x000fe20000000036 */
[-C--:B------:R-:W-:Y:S01]  /*3810*/  FMUL.FTZ R131, R131, R132.reuse ;  /* 0x0000008483837220 */ /* 0x080fe20000410000 */
[----:B------:R-:W-:Y:S01]  /*3820*/  @P0 F2FP.PACK_AB R126, RZ, R209 ;  /* 0x000000d1ff7e023e */ /* 0x000fe200000000ff */
[-C--:B------:R-:W-:Y:S01]  /*3830*/  FMUL.FTZ R125, R125, R132.reuse ;  /* 0x000000847d7d7220 */ /* 0x080fe20000410000 */
[----:B------:R-:W-:Y:S01]  /*3840*/  FSEL R129, R129, RZ, P6 ;  /* 0x000000ff81817208 */ /* 0x000fe20003000000 */
[----:B------:R-:W-:Y:S01]  /*3850*/  FMUL.FTZ R131, R131, c[0x0][0x1e8] ;  /* 0x00007a0083837a20 */ /* 0x000fe20000410000 */
[C---:B------:R-:W-:Y:S01]  /*3860*/  LOP3.LUT P6, RZ, R154.reuse, 0xff000000, RZ, 0xc0, !PT ;  /* 0xff0000009aff7812 */ /* 0x040fe200078cc0ff */
[----:B------:R-:W-:Y:S01]  /*3870*/  FMUL.FTZ R125, R125, c[0x0][0x1e8] ;  /* 0x00007a007d7d7a20 */ /* 0x000fe20000410000 */
[----:B------:R-:W-:Y:S01]  /*3880*/  @P0 PRMT R52, R39, 0x7610, R52 ;  /* 0x0000761027340816 */ /* 0x000fe20000000034 */
[-C--:B------:R-:W-:Y:S01]  /*3890*/  FMUL.FTZ R127, R127, R132.reuse ;  /* 0x000000847f7f7220 */ /* 0x080fe20000410000 */
[----:B------:R-:W-:Y:S01]  /*38a0*/  FSEL R128, R131, RZ, P6 ;  /* 0x000000ff83807208 */ /* 0x000fe20003000000 */
[-C--:B------:R-:W-:Y:S01]  /*38b0*/  FMUL.FTZ R209, R209, R132.reuse ;  /* 0x00000084d1d17220 */ /* 0x080fe20000410000 */
[----:B------:R-:W-:Y:S01]  /*38c0*/  FSEL R124, R125, RZ, P5 ;  /* 0x000000ff7d7c7208 */ /* 0x000fe20002800000 */
[----:B------:R-:W-:Y:S01]  /*38d0*/  FMUL.FTZ R127, R127, c[0x0][0x1e8] ;  /* 0x00007a007f7f7a20 */ /* 0x000fe20000410000 */
[----:B------:R-:W-:Y:S01]  /*38e0*/  LOP3.LUT P6, RZ, R154, 0xff00, RZ, 0xc0, !PT ;  /* 0x0000ff009aff7812 */ /* 0x000fe200078cc0ff */
[----:B------:R-:W-:Y:S01]  /*38f0*/  FMUL.FTZ R209, R209, c[0x0][0x1e8] ;  /* 0x00007a00d1d17a20 */ /* 0x000fe20000410000 */
[----:B------:R-:W-:Y:S01]  /*3900*/  ISETP.NE.U32.AND P5, PT, RZ, c[0x0][0x258], PT ;  /* 0x00009600ff007a0c */ /* 0x000fe20003fa5070 */
[----:B------:R-:W-:Y:S01]  /*3910*/  FMUL.FTZ R132, R211, R132 ;  /* 0x00000084d3847220 */ /* 0x000fe20000410000 */
[----:B------:R-:W-:Y:S01]  /*3920*/  FSEL R127, R127, RZ, P6 ;  /* 0x000000ff7f7f7208 */ /* 0x000fe20003000000 */
[----:B------:R-:W-:Y:S01]  /*3930*/  HFMA2.MMA R131, -RZ, RZ, 0, 9.5367431640625e-07 ;  /* 0x00000010ff837435 */ /* 0x000fe200000001ff */
[----:B------:R-:W-:Y:S01]  /*3940*/  ISETP.NE.AND.EX P5, PT, RZ, c[0x0][0x25c], PT, P5 ;  /* 0x00009700ff007a0c */ /* 0x000fe20003fa5350 */
[----:B------:R-:W-:Y:S01]  /*3950*/  FMUL.FTZ R132, R132, c[0x0][0x1e8] ;  /* 0x00007a0084847a20 */ /* 0x000fe20000410000 */
[----:B------:R-:W-:-:S02]  /*3960*/  LOP3.LUT P6, RZ, R155, 0xff0000, RZ, 0xc0, !PT ;  /* 0x00ff00009bff7812 */ /* 0x000fc400078cc0ff */
[----:B------:R-:W-:Y:S02]  /*3970*/  @P0 F2FP.PACK_AB R211, RZ, R211 ;  /* 0x000000d3ffd3023e */ /* 0x000fe400000000ff */
[----:B------:R-:W-:Y:S02]  /*3980*/  FSEL R209, R209, RZ, P6 ;  /* 0x000000ffd1d17208 */ /* 0x000fe40003000000 */
[----:B------:R-:W-:Y:S02]  /*3990*/  LOP3.LUT P6, RZ, R155, 0xff000000, RZ, 0xc0, !PT ;  /* 0xff0000009bff7812 */ /* 0x000fe400078cc0ff */
[----:B------:R-:W-:Y:S02]  /*39a0*/  @P0 PRMT R55, R126, 0x7610, R55 ;  /* 0x000076107e370816 */ /* 0x000fe40000000037 */
[----:B------:R-:W-:Y:S02]  /*39b0*/  FSEL R132, R132, RZ, P6 ;  /* 0x000000ff84847208 */ /* 0x000fe40003000000 */
[----:B------:R-:W-:Y:S01]  /*39c0*/  F2FP.PACK_AB R125, R128, R129 ;  /* 0x00000081807d723e */ /* 0x000fe200000000ff */
[----:B------:R-:W-:Y:S01]  /*39d0*/  @P5 IMAD.WIDE.U32 R128, R36, R131, c[0x0][0x258] ;  /* 0x0000960024805625 */ /* 0x000fe200078e0083 */
[----:B------:R-:W-:-:S02]  /*39e0*/  @P0 PRMT R54, R54, 0x5410, R207 ;  /* 0x0000541036360816 */ /* 0x000fc400000000cf */
[----:B------:R-:W-:Y:S01]  /*39f0*/  F2FP.PACK_AB R124, R127, R124 ;  /* 0x0000007c7f7c723e */ /* 0x000fe200000000ff */
[----:B------:R-:W-:Y:S01]  /*3a00*/  IMAD.WIDE.U32 R130, R36, R131, c[0x0][0x248] ;  /* 0x0000920024827625 */ /* 0x000fe200078e0083 */
[----:B------:R-:W-:Y:S02]  /*3a10*/  @P0 PRMT R53, R53, 0x5410, R204 ;  /* 0x0000541035350816 */ /* 0x000fe400000000cc */
[----:B------:R-:W-:Y:S02]  /*3a20*/  @P0 PRMT R52, R52, 0x5410, R203 ;  /* 0x0000541034340816 */ /* 0x000fe400000000cb */
[----:B------:R-:W-:Y:S02]  /*3a30*/  @P0 PRMT R55, R55, 0x5410, R211 ;  /* 0x0000541037370816 */ /* 0x000fe400000000d3 */
[----:B------:R-:W-:Y:S02]  /*3a40*/  F2FP.PACK_AB R126, R213, R208 ;  /* 0x000000d0d57e723e */ /* 0x000fe400000000ff */
[----:B------:R-:W-:Y:S01]  /*3a50*/  F2FP.PACK_AB R127, R132, R209 ;  /* 0x000000d1847f723e */ /* 0x000fe200000000ff */
[----:B------:R0:W-:Y:S04]  /*3a60*/  @P5 STG.E.128 [R128.64], R52 ;  /* 0x0000003480005986 */ /* 0x0001e8000c101d04 */
[----:B------:R0:W-:Y:S02]  /*3a70*/  STG.E.128 [R130.64], R124 ;  /* 0x0000007c82007986 */ /* 0x0001e4000c101d04 */
.L_x_1971:
[----:B------:R-:W-:Y:S05]  /*3a80*/  BSYNC B1 ;  /* 0x0000000000017941 */ /* 0x000fea0003800000 */
.L_x_1970:
[----:B-----5:R-:W-:-:S04]  /*3a90*/  MOV R39, c[0x0][0x160] ;  /* 0x0000580000277a02 */ /* 0x020fc80000000f00 */
[----:B------:R-:W-:-:S04]  /*3aa0*/  LEA R0, R39, R0, 0x2 ;  /* 0x0000000027007211 */ /* 0x000fc800078e10ff */
[----:B------:R-:W-:-:S13]  /*3ab0*/  ISETP.GE.AND P0, PT, R0, c[0x0][0x164], PT ;  /* 0x0000590000007a0c */ /* 0x000fda0003f06270 */
[----:B0-----:R-:W-:Y:S01]  /*3ac0*/  @P0 CALL.REL.NOINC `(.L_x_1953) ;  /* 0x0000001000000944 */ /* 0x001fe20003c00000 */
[----:B------:R-:W-:Y:S05]  /*3ad0*/  BRA `(.L_x_1972) ;  /* 0xffffcb6000007947 */ /* 0x000fea000383ffff */
.L_x_1953:
[----:B0-----:R-:W-:Y:S05]  /*3ae0*/  BSYNC B0 ;  /* 0x0000000000007941 */ /* 0x001fea0003800000 */
.L_x_1952:
        /* <DEDUP_REMOVED lines=251> */
.L_x_1962:
[----:B------:R-:W-:Y:S01]  /*4aa0*/  HFMA2.MMA R206, -RZ, RZ, 0, 5.9604644775390625e-08 ;  /* 0x00000001ffce7435 */ /* 0x000fe200000001ff */
[----:B------:R-:W-:-:S02]  /*4ab0*/  MOV R127, R205 ;  /* 0x000000cd007f7202 */ /* 0x000fc40000000f00 */
[----:B------:R-:W-:Y:S02]  /*4ac0*/  MOV R129, 0x1f ;  /* 0x0000001f00817802 */ /* 0x000fe40000000f00 */
[----:B------:R-:W-:Y:S02]  /*4ad0*/  MOV R208, 0xffffffff ;  /* 0xffffffff00d07802 */ /* 0x000fe40000000f00 */
[----:B------:R-:W-:Y:S02]  /*4ae0*/  MOV R124, 0x4b00 ;  /* 0x00004b00007c7802 */ /* 0x000fe40000000f00 */
[----:B-----5:R-:W-:Y:S05]  /*4af0*/  CALL.REL.NOINC `($__internal_28_$__cuda_sm70_shflsync_bfly_p) ;  /* 0x0000046000007944 */ /* 0x020fea0003c00000 */
[----:B-1----:R-:W-:Y:S01]  /*4b00*/  MOV R126, R127 ;  /* 0x0000007f007e7202 */ /* 0x002fe20000000f00 */
[----:B0-----:R-:W-:Y:S05]  /*4b10*/  BRA `(.L_x_1973) ;  /* 0xffffd31000007947 */ /* 0x001fea000383ffff */
.L_x_1963:
[----:B------:R-:W-:Y:S01]  /*4b20*/  HFMA2.MMA R206, -RZ, RZ, 0, 5.9604644775390625e-08 ;  /* 0x00000001ffce7435 */ /* 0x000fe200000001ff */
[----:B------:R-:W-:Y:S02]  /*4b30*/  MOV R127, R204 ;  /* 0x000000cc007f7202 */ /* 0x000fe40000000f00 */
[----:B------:R-:W-:Y:S02]  /*4b40*/  MOV R129, 0x1f ;  /* 0x0000001f00817802 */ /* 0x000fe40000000f00 */
[----:B------:R-:W-:-:S02]  /*4b50*/  MOV R208, 0xffffffff ;  /* 0xffffffff00d07802 */ /* 0x000fc40000000f00 */
[----:B------:R-:W-:Y:S02]  /*4b60*/  MOV R124, 0x4b80 ;  /* 0x00004b80007c7802 */ /* 0x000fe40000000f00 */
[----:B01---5:R-:W-:Y:S05]  /*4b70*/  CALL.REL.NOINC `($__internal_28_$__cuda_sm70_shflsync_bfly_p) ;  /* 0x000003e000007944 */ /* 0x023fea0003c00000 */
[----:B------:R-:W-:Y:S01]  /*4b80*/  FADD.FTZ R205, R126, R205 ;  /* 0x000000cd7ecd7221 */ /* 0x000fe20000010000 */
[----:B0-----:R-:W-:Y:S01]  /*4b90*/  HFMA2.MMA R206, -RZ, RZ, 0, 1.1920928955078125e-07 ;  /* 0x00000002ffce7435 */ /* 0x001fe200000001ff */
[----:B-1----:R-:W-:Y:S01]  /*4ba0*/  FADD.FTZ R204, R204, R127 ;  /* 0x0000007fcccc7221 */ /* 0x002fe20000010000 */
[----:B------:R-:W-:Y:S02]  /*4bb0*/  MOV R129, 0x1f ;  /* 0x0000001f00817802 */ /* 0x000fe40000000f00 */
[----:B------:R-:W-:Y:S02]  /*4bc0*/  MOV R208, 0xffffffff ;  /* 0xffffffff00d07802 */ /* 0x000fe40000000f00 */
[----:B------:R-:W-:Y:S02]  /*4bd0*/  MOV R127, R205 ;  /* 0x000000cd007f7202 */ /* 0x000fe40000000f00 */
[----:B------:R-:W-:Y:S02]  /*4be0*/  MOV R124, 0x4c00 ;  /* 0x00004c00007c7802 */ /* 0x000fe40000000f00 */
[----:B------:R-:W-:Y:S05]  /*4bf0*/  CALL.REL.NOINC `($__internal_28_$__cuda_sm70_shflsync_bfly_p) ;  /* 0x0000036000007944 */ /* 0x000fea0003c00000 */
[----:B0-----:R-:W-:Y:S01]  /*4c00*/  HFMA2.MMA R206, -RZ, RZ, 0, 1.1920928955078125e-07 ;  /* 0x00000002ffce7435 */ /* 0x001fe200000001ff */
[----:B-1----:R-:W-:-:S02]  /*4c10*/  MOV R126, R127 ;  /* 0x0000007f007e7202 */ /* 0x002fc40000000f00 */
[----:B------:R-:W-:Y:S02]  /*4c20*/  MOV R127, R204 ;  /* 0x000000cc007f7202 */ /* 0x000fe40000000f00 */
[----:B------:R-:W-:Y:S02]  /*4c30*/  MOV R129, 0x1f ;  /* 0x0000001f00817802 */ /* 0x000fe40000000f00 */
[----:B------:R-:W-:Y:S02]  /*4c40*/  MOV R208, 0xffffffff ;  /* 0xffffffff00d07802 */ /* 0x000fe40000000f00 */
[----:B------:R-:W-:Y:S02]  /*4c50*/  MOV R124, 0x4c70 ;  /* 0x00004c70007c7802 */ /* 0x000fe40000000f00 */
[----:B------:R-:W-:Y:S05]  /*4c60*/  CALL.REL.NOINC `($__internal_28_$__cuda_sm70_shflsync_bfly_p) ;  /* 0x000002f000007944 */ /* 0x000fea0003c00000 */
[----:B------:R-:W-:Y:S01]  /*4c70*/  FADD.FTZ R205, R126, R205 ;  /* 0x000000cd7ecd7221 */ /* 0x000fe20000010000 */
[----:B0-----:R-:W-:Y:S01]  /*4c80*/  HFMA2.MMA R206, -RZ, RZ, 0, 2.384185791015625e-07 ;  /* 0x00000004ffce7435 */ /* 0x001fe200000001ff */
[----:B-1----:R-:W-:Y:S01]  /*4c90*/  FADD.FTZ R204, R204, R127 ;  /* 0x0000007fcccc7221 */ /* 0x002fe20000010000 */
[----:B------:R-:W-:Y:S02]  /*4ca0*/  MOV R129, 0x1f ;  /* 0x0000001f00817802 */ /* 0x000fe40000000f00 */
[----:B------:R-:W-:-:S02]  /*4cb0*/  MOV R208, 0xffffffff ;  /* 0xffffffff00d07802 */ /* 0x000fc40000000f00 */
[----:B------:R-:W-:Y:S02]  /*4cc0*/  MOV R127, R205 ;  /* 0x000000cd007f7202 */ /* 0x000fe40000000f00 */
[----:B------:R-:W-:Y:S02]  /*4cd0*/  MOV R124, 0x4cf0 ;  /* 0x00004cf0007c7802 */ /* 0x000fe40000000f00 */
[----:B------:R-:W-:Y:S05]  /*4ce0*/  CALL.REL.NOINC `($__internal_28_$__cuda_sm70_shflsync_bfly_p) ;  /* 0x0000027000007944 */ /* 0x000fea0003c00000 */
[----:B0-----:R-:W-:Y:S01]  /*4cf0*/  HFMA2.MMA R206, -RZ, RZ, 0, 2.384185791015625e-07 ;  /* 0x00000004ffce7435 */ /* 0x001fe200000001ff */
[----:B-1----:R-:W-:Y:S02]  /*4d00*/  MOV R126, R127 ;  /* 0x0000007f007e7202 */ /* 0x002fe40000000f00 */
[----:B------:R-:W-:Y:S02]  /*4d10*/  MOV R127, R204 ;  /* 0x000000cc007f7202 */ /* 0x000fe40000000f00 */
[----:B------:R-:W-:Y:S02]  /*4d20*/  MOV R129, 0x1f ;  /* 0x0000001f00817802 */ /* 0x000fe40000000f00 */
[----:B------:R-:W-:Y:S02]  /*4d30*/  MOV R208, 0xffffffff ;  /* 0xffffffff00d07802 */ /* 0x000fe40000000f00 */
[----:B------:R-:W-:-:S02]  /*4d40*/  MOV R124, 0x4d60 ;  /* 0x00004d60007c7802 */ /* 0x000fc40000000f00 */
[----:B------:R-:W-:Y:S05]  /*4d50*/  CALL.REL.NOINC `($__internal_28_$__cuda_sm70_shflsync_bfly_p) ;  /* 0x0000020000007944 */ /* 0x000fea0003c00000 */
[----:B------:R-:W-:Y:S01]  /*4d60*/  FADD.FTZ R205, R126, R205 ;  /* 0x000000cd7ecd7221 */ /* 0x000fe20000010000 */
[----:B0-----:R-:W-:Y:S01]  /*4d70*/  HFMA2.MMA R206, -RZ, RZ, 0, 4.76837158203125e-07 ;  /* 0x00000008ffce7435 */ /* 0x001fe200000001ff */
[----:B-1----:R-:W-:Y:S01]  /*4d80*/  FADD.FTZ R130, R204, R127 ;  /* 0x0000007fcc827221 */ /* 0x002fe20000010000 */
[----:B------:R-:W-:-:S02]  /*4d90*/  MOV R129, 0x1f ;  /* 0x0000001f00817802 */ /* 0x000fc40000000f00 */
[----:B------:R-:W-:Y:S02]  /*4da0*/  MOV R208, 0xffffffff ;  /* 0xffffffff00d07802 */ /* 0x000fe40000000f00 */
[----:B------:R-:W-:Y:S02]  /*4db0*/  MOV R127, R205 ;  /* 0x000000cd007f7202 */ /* 0x000fe40000000f00 */
[----:B------:R-:W-:Y:S02]  /*4dc0*/  MOV R124, 0x4de0 ;  /* 0x00004de0007c7802 */ /* 0x000fe40000000f00 */
[----:B------:R-:W-:Y:S05]  /*4dd0*/  CALL.REL.NOINC `($__internal_28_$__cuda_sm70_shflsync_bfly_p) ;  /* 0x0000018000007944 */ /* 0x000fea0003c00000 */
[----:B0-----:R-:W-:Y:S01]  /*4de0*/  HFMA2.MMA R206, -RZ, RZ, 0, 4.76837158203125e-07 ;  /* 0x00000008ffce7435 */ /* 0x001fe200000001ff */
[----:B-1----:R-:W-:Y:S02]  /*4df0*/  MOV R126, R127 ;  /* 0x0000007f007e7202 */ /* 0x002fe40000000f00 */
[----:B------:R-:W-:Y:S02]  /*4e00*/  MOV R127, R130 ;  /* 0x00000082007f7202 */ /* 0x000fe40000000f00 */
[----:B------:R-:W-:Y:S02]  /*4e10*/  MOV R129, 0x1f ;  /* 0x0000001f00817802 */ /* 0x000fe40000000f00 */
[----:B------:R-:W-:-:S02]  /*4e20*/  MOV R208, 0xffffffff ;  /* 0xffffffff00d07802 */ /* 0x000fc40000000f00 */
[----:B------:R-:W-:Y:S02]  /*4e30*/  MOV R124, 0x4e50 ;  /* 0x00004e50007c7802 */ /* 0x000fe40000000f00 */
[----:B------:R-:W-:Y:S05]  /*4e40*/  CALL.REL.NOINC `($__internal_28_$__cuda_sm70_shflsync_bfly_p) ;  /* 0x0000011000007944 */ /* 0x000fea0003c00000 */
[----:B------:R-:W-:Y:S01]  /*4e50*/  FADD.FTZ R128, R126, R205 ;  /* 0x000000cd7e807221 */ /* 0x000fe20000010000 */
[----:B0-----:R-:W-:Y:S01]  /*4e60*/  HFMA2.MMA R206, -RZ, RZ, 0, 9.5367431640625e-07 ;  /* 0x00000010ffce7435 */ /* 0x001fe200000001ff */
[----:B-1----:R-:W-:Y:S01]  /*4e70*/  FADD.FTZ R130, R130, R127 ;  /* 0x0000007f82827221 */ /* 0x002fe20000010000 */
[----:B------:R-:W-:Y:S02]  /*4e80*/  MOV R129, 0x1f ;  /* 0x0000001f00817802 */ /* 0x000fe40000000f00 */
[----:B------:R-:W-:Y:S02]  /*4e90*/  MOV R208, 0xffffffff ;  /* 0xffffffff00d07802 */ /* 0x000fe40000000f00 */
[----:B------:R-:W-:Y:S02]  /*4ea0*/  MOV R127, R128 ;  /* 0x00000080007f7202 */ /* 0x000fe40000000f00 */
[----:B------:R-:W-:Y:S02]  /*4eb0*/  MOV R124, 0x4ed0 ;  /* 0x00004ed0007c7802 */ /* 0x000fe40000000f00 */
[----:B------:R-:W-:Y:S05]  /*4ec0*/  CALL.REL.NOINC `($__internal_28_$__cuda_sm70_shflsync_bfly_p) ;  /* 0x0000009000007944 */ /* 0x000fea0003c00000 */
[----:B0-----:R-:W-:Y:S01]  /*4ed0*/  HFMA2.MMA R206, -RZ, RZ, 0, 9.5367431640625e-07 ;  /* 0x00000010ffce7435 */ /* 0x001fe200000001ff */
[----:B-1----:R-:W-:-:S02]  /*4ee0*/  MOV R131, R127 ;  /* 0x0000007f00837202 */ /* 0x002fc40000000f00 */
[----:B------:R-:W-:Y:S02]  /*4ef0*/  MOV R127, R130 ;  /* 0x00000082007f7202 */ /* 0x000fe40000000f00 */
[----:B------:R-:W-:Y:S02]  /*4f00*/  MOV R129, 0x1f ;  /* 0x0000001f00817802 */ /* 0x000fe40000000f00 */
[----:B------:R-:W-:Y:S02]  /*4f10*/  MOV R208, 0xffffffff ;  /* 0xffffffff00d07802 */ /* 0x000fe40000000f00 */
[----:B------:R-:W-:Y:S02]  /*4f20*/  MOV R124, 0x4f40 ;  /* 0x00004f40007c7802 */ /* 0x000fe40000000f00 */
[----:B------:R-:W-:Y:S05]  /*4f30*/  CALL.REL.NOINC `($__internal_28_$__cuda_sm70_shflsync_bfly_p) ;  /* 0x0000002000007944 */ /* 0x000fea0003c00000 */
[----:B-1----:R-:W-:Y:S01]  /*4f40*/  MOV R125, R127 ;  /* 0x0000007f007d7202 */ /* 0x002fe20000000f00 */
[----:B0-----:R-:W-:Y:S05]  /*4f50*/  BRA `(.L_x_1974) ;  /* 0xffffcff000007947 */ /* 0x001fea000383ffff */
        .weak           $__internal_28_$__cuda_sm70_shflsync_bfly_p
        .type           $__internal_28_$__cuda_sm70_shflsync_bfly_p,@function
        .size           $__internal_28_$__cuda_sm70_shflsync_bfly_p,(.L_x_12330 - $__internal_28_$__cuda_sm70_shflsync_bfly_p)
$__internal_28_$__cuda_sm70_shflsync_bfly_p:
[----:B------:R-:W-:Y:S01]  /*4f60*/  HFMA2.MMA R125, -RZ, RZ, 0, 0 ;  /* 0x00000000ff7d7435 */ /* 0x000fe200000001ff */
[----:B------:R-:W-:Y:S04]  /*4f70*/  WARPSYNC R208 ;  /* 0x000000d000007348 */ /* 0x000fe80003800000 */
[----:B------:R0:W1:Y:S01]  /*4f80*/  SHFL.BFLY PT, R127, R127, R206, R129 ;  /* 0x0c0000ce7f7f7389 */ /* 0x00006200000e0081 */
[----:B------:R-:W-:Y:S05]  /*4f90*/  RET.REL.NODEC R124 `(_ZN10layer_norm13ln_bwd_kernelINS_13Kernel_traitsI6__halfS2_S2_S2_fjLj1024ELj1ELj4ELj1ELj16ENS_18Kernel_traits_baseILj1024ES2_S2_S2_S2_fjLj128EEEEELb1ELb0ELb0ELb0EEEvNS_9BwdParamsE) ;  /* 0xffffb0607c007950 */ /* 0x000fea0003c3ffff */
.L_x_1975:
        /* <DEDUP_REMOVED lines=14> */
.L_x_12330:


//--------------------- .text._ZN10layer_norm13ln_bwd_kernelINS_13Kernel_traitsI6__halfS2_S2_S2_fjLj1024ELj1ELj4ELj1ELj16ENS_18Kernel_traits_baseILj1024ES2_S2_S2_S2_fjLj128EEEEELb1ELb0ELb0ELb1EEEvNS_9BwdParamsE --------------------------
	.section	.text._ZN10layer_norm13ln_bwd_kernelINS_13Kernel_traitsI6__halfS2_S2_S2_fjLj1024ELj1ELj4ELj1ELj16ENS_18Kernel_traits_baseILj1024ES2_S2_S2_S2_fjLj128EEEEELb1ELb0ELb0ELb1EEEvNS_9BwdParamsE,"ax",@progbits
	.sectioninfo	@"SHI_REGISTERS=233"
	.align	128
        .global         _ZN10layer_norm13ln_bwd_kernelINS_13Kernel_traitsI6__halfS2_S2_S2_fjLj1024ELj1ELj4ELj1ELj16ENS_18Kernel_traits_baseILj1024ES2_S2_S2_S2_fjLj128EEEEELb1ELb0ELb0ELb1EEEvNS_9BwdParamsE
        .type           _ZN10layer_norm13ln_bwd_kernelINS_13Kernel_traitsI6__halfS2_S2_S2_fjLj1024ELj1ELj4ELj1ELj16ENS_18Kernel_traits_baseILj1024ES2_S2_S2_S2_fjLj128EEEEELb1ELb0ELb0ELb1EEEvNS_9BwdParamsE,@function
        .size           _ZN10layer_norm13ln_bwd_kernelINS_13Kernel_traitsI6__halfS2_S2_S2_fjLj1024ELj1ELj4ELj1ELj16ENS_18Kernel_traits_baseILj1024ES2_S2_S2_S2_fjLj128EEEEELb1ELb0ELb0ELb1EEEvNS_9BwdParamsE,(.L_x_12331 - _ZN10layer_norm13ln_bwd_kernelINS_13Kernel_traitsI6__halfS2_S2_S2_fjLj1024ELj1ELj4ELj1ELj16ENS_18Kernel_traits_baseILj1024ES2_S2_S2_S2_fjLj128EEEEELb1ELb0ELb0ELb1EEEvNS_9BwdParamsE)
        .other          _ZN10layer_norm13ln_bwd_kernelINS_13Kernel_traitsI6__halfS2_S2_S2_fjLj1024ELj1ELj4ELj1ELj16ENS_18Kernel_traits_baseILj1024ES2_S2_S2_S2_fjLj128EEEEELb1ELb0ELb0ELb1EEEvNS_9BwdParamsE,@"STO_CUDA_ENTRY STV_DEFAULT"
_ZN10layer_norm13ln_bwd_kernelINS_13Kernel_traitsI6__halfS2_S2_S2_fjLj1024ELj1ELj4ELj1ELj16ENS_18Kernel_traits_baseILj1024ES2_S2_S2_S2_fjLj128EEEEELb1ELb0ELb0ELb1EEEvNS_9BwdParamsE:
.text._ZN10layer_norm13ln_bwd_kernelINS_13Kernel_traitsI6__halfS2_S2_S2_fjLj1024ELj1ELj4ELj1ELj16ENS_18Kernel_traits_baseILj1024ES2_S2_S2_S2_fjLj128EEEEELb1ELb0ELb0ELb1EEEvNS_9BwdParamsE:
        /* <DEDUP_REMOVED lines=42> */
.L_x_1977:
        /* <DEDUP_REMOVED lines=44> */
[----:B------:R-:W-:Y:S02]  /*0560*/  HADD2.F32 R161, -RZ, R158.H1_H1 ;  /* 0x3000009effa17230 */ /* 0x000fe40000004100 */
[--C-:B---3--:R-:W-:Y:S02]  /*0570*/  HADD2.F32 R158, -RZ, R148.reuse.H0_H0 ;  /* 0x20000094ff9e7230 */ /* 0x108fe40000004100 */
[----:B------:R-:W-:Y:S02]  /*0580*/  HADD2.F32 R157, -RZ, R148.H1_H1 ;  /* 0x30000094ff9d7230 */ /* 0x000fe40000004100 */
[----:B----4-:R-:W-:-:S02]  /*0590*/  HADD2.F32 R148, -RZ, R141.H0_H0 ;  /* 0x2000008dff947230 */ /* 0x010fc40000004100 */
[----:B------:R-:W-:Y:S02]  /*05a0*/  HADD2.F32 R147, -RZ, R141.H1_H1 ;  /* 0x3000008dff937230 */ /* 0x000fe40000004100 */
[--C-:B------:R-:W-:Y:S02]  /*05b0*/  HADD2.F32 R146, -RZ, R142.reuse.H0_H0 ;  /* 0x2000008eff927230 */ /* 0x100fe40000004100 */
[----:B------:R-:W-:Y:S02]  /*05c0*/  HADD2.F32 R145, -RZ, R142.H1_H1 ;  /* 0x3000008eff917230 */ /* 0x000fe40000004100 */
[--C-:B------:R-:W-:Y:S02]  /*05d0*/  HADD2.F32 R166, -RZ, R156.reuse.H0_H0 ;  /* 0x2000009cffa67230 */ /* 0x100fe40000004100 */
[----:B------:R-:W-:Y:S02]  /*05e0*/  HADD2.F32 R165, -RZ, R156.H1_H1 ;  /* 0x3000009cffa57230 */ /* 0x000fe40000004100 */
[----:B-----5:R-:W-:-:S02]  /*05f0*/  HADD2.F32 R142, -RZ, R132.H0_H0 ;  /* 0x20000084ff8e7230 */ /* 0x020fc40000004100 */
[----:B------:R-:W-:Y:S01]  /*0600*/  HADD2.F32 R141, -RZ, R132.H1_H1 ;  /* 0x30000084ff8d7230 */ /* 0x000fe20000004100 */
[----:B------:R-:W-:Y:S01]  /*0610*/  HFMA2.MMA R132, -RZ, RZ, 0, 0 ;  /* 0x00000000ff847435 */ /* 0x000fe200000001ff */
[--C-:B------:R-:W-:Y:S02]  /*0620*/  HADD2.F32 R156, -RZ, R149.reuse.H0_H0 ;  /* 0x20000095ff9c7230 */ /* 0x100fe40000004100 */
[----:B------:R-:W-:Y:S02]  /*0630*/  HADD2.F32 R155, -RZ, R149.H1_H1 ;  /* 0x30000095ff9b7230 */ /* 0x000fe40000004100 */
[--C-:B------:R-:W-:Y:S02]  /*0640*/  HADD2.F32 R154, -RZ, R150.reuse.H0_H0 ;  /* 0x20000096ff9a7230 */ /* 0x100fe40000004100 */
[----:B------:R-:W-:Y:S02]  /*0650*/  HADD2.F32 R153, -RZ, R150.H1_H1 ;  /* 0x30000096ff997230 */ /* 0x000fe40000004100 */
[----:B------:R-:W-:-:S02]  /*0660*/  HADD2.F32 R160, -RZ, R159.H0_H0 ;  /* 0x2000009fffa07230 */ /* 0x000fc40000004100 */
[----:B------:R-:W-:Y:S02]  /*0670*/  HADD2.F32 R152, -RZ, R151.H0_H0 ;  /* 0x20000097ff987230 */ /* 0x000fe40000004100 */
[--C-:B------:R-:W-:Y:S02]  /*0680*/  HADD2.F32 R150, -RZ, R140.reuse.H0_H0 ;  /* 0x2000008cff967230 */ /* 0x100fe40000004100 */
[----:B------:R-:W-:Y:S02]  /*0690*/  HADD2.F32 R149, -RZ, R140.H1_H1 ;  /* 0x3000008cff957230 */ /* 0x000fe40000004100 */
[----:B------:R-:W-:Y:S02]  /*06a0*/  HADD2.F32 R144, -RZ, R143.H0_H0 ;  /* 0x2000008fff907230 */ /* 0x000fe40000004100 */
[--C-:B------:R-:W-:Y:S02]  /*06b0*/  HADD2.F32 R138, -RZ, R134.reuse.H0_H0 ;  /* 0x20000086ff8a7230 */ /* 0x100fe40000004100 */
[----:B------:R-:W-:Y:S01]  /*06c0*/  HADD2.F32 R137, -RZ, R134.H1_H1 ;  /* 0x30000086ff897230 */ /* 0x000fe20000004100 */
[----:B------:R-:W-:Y:S01]  /*06d0*/  MOV R134, RZ ;  /* 0x000000ff00867202 */ /* 0x000fe20000000f00 */
[----:B------:R-:W-:-:S02]  /*06e0*/  HADD2.F32 R136, -RZ, R135.H0_H0 ;  /* 0x20000087ff887230 */ /* 0x000fc40000004100 */
[----:B------:R-:W-:Y:S02]  /*06f0*/  HADD2.F32 R159, -RZ, R159.H1_H1 ;  /* 0x3000009fff9f7230 */ /* 0x000fe40000004100 */
[----:B------:R-:W-:Y:S02]  /*0700*/  HADD2.F32 R151, -RZ, R151.H1_H1 ;  /* 0x30000097ff977230 */ /* 0x000fe40000004100 */
[----:B------:R-:W-:Y:S02]  /*0710*/  HADD2.F32 R143, -RZ, R143.H1_H1 ;  /* 0x3000008fff8f7230 */ /* 0x000fe40000004100 */
[--C-:B------:R-:W-:Y:S02]  /*0720*/  HADD2.F32 R140, -RZ, R133.reuse.H0_H0 ;  /* 0x20000085ff8c7230 */ /* 0x100fe40000004100 */
[----:B------:R-:W-:Y:S02]  /*0730*/  HADD2.F32 R139, -RZ, R133.H1_H1 ;  /* 0x30000085ff8b7230 */ /* 0x000fe40000004100 */
[----:B0-----:R-:W-:-:S02]  /*0740*/  HADD2.F32 R135, -RZ, R135.H1_H1 ;  /* 0x30000087ff877230 */ /* 0x001fc40000004100 */
.L_x_1983:
[----:B------:R-:W-:Y:S01]  /*0750*/  ISETP.NE.U32.AND P1, PT, RZ, c[0x0][0x1c0], PT ;  /* 0x00007000ff007a0c */ /* 0x000fe20003f25070 */
[----:B------:R-:W-:Y:S01]  /*0760*/  IMAD R2, R167, c[0x0][0x168], RZ ;  /* 0x00005a00a7027a24 */ /* 0x000fe200078e02ff */
[----:B------:R-:W-:-:S02]  /*0770*/  LOP3.LUT R24, R0, 0x1f, RZ, 0xc0, !PT ;  /* 0x0000001f00187812 */ /* 0x000fc400078ec0ff */
[----:B------:R-:W-:Y:S02]  /*0780*/  ISETP.NE.AND.EX P1, PT, RZ, c[0x0][0x1c4], PT, P1 ;  /* 0x00007100ff007a0c */ /* 0x000fe40003f25310 */
[----:B------:R-:W-:Y:S02]  /*0790*/  SHF.R.S32.HI R3, RZ, 0x1f, R2 ;  /* 0x0000001fff037819 */ /* 0x000fe40000011402 */
[----:B------:R-:W-:Y:S02]  /*07a0*/  SHF.R.S32.HI R26, RZ, 0x1f, R167 ;  /* 0x0000001fff1a7819 */ /* 0x000fe400000114a7 */
[----:B------:R-:W-:Y:S02]  /*07b0*/  LEA.HI R3, R3, R2, RZ, 0x3 ;  /* 0x0000000203037211 */ /* 0x000fe400078f18ff */
[----:B------:R-:W-:Y:S02]  /*07c0*/  MOV R69, 0x10 ;  /* 0x0000001000457802 */ /* 0x000fe40000000f00 */
[----:B------:R-:W-:-:S03]  /*07d0*/  LEA.HI.SX32 R133, R3, R24, 0x1d ;  /* 0x0000001803857211 */ /* 0x000fc600078feaff */
[----:B------:R-:W-:Y:S02]  /*07e0*/  @P1 LEA R2, P0, R167, c[0x0][0x1c0], 0x1 ;  /* 0x00007000a7021a11 */ /* 0x000fe400078008ff */
[-C--:B------:R-:W-:Y:S02]  /*07f0*/  IMAD.WIDE.U32 R24, R133, R69.reuse, c[0x0][0x188] ;  /* 0x0000620085187625 */ /* 0x080fe400078e0045 */
[----:B------:R-:W-:Y:S02]  /*0800*/  @P1 LEA.HI.X R3, R167, c[0x0][0x1c4], R26, 0x1, P0 ;  /* 0x00007100a7031a11 */ /* 0x000fe400000f0c1a */
[C---:B------:R-:W-:Y:S01]  /*0810*/  IADD3 R169, R133.reuse, 0x20, RZ ;  /* 0x0000002085a97810 */ /* 0x040fe20007ffe0ff */
[CC--:B------:R-:W-:Y:S01]  /*0820*/  IMAD.WIDE.U32 R28, R133.reuse, R69.reuse, c[0x0][0x208] ;  /* 0x00008200851c7625 */ /* 0x0c0fe200078e0045 */
[----:B------:R-:W-:Y:S01]  /*0830*/  IADD3 R168, R133, 0x40, RZ ;  /* 0x0000004085a87810 */ /* 0x000fe20007ffe0ff */
[----:B------:R0:W2:Y:S02]  /*0840*/  @P1 LDG.E.U16 R173, [R2.64] ;  /* 0x0000000402ad1981 */ /* 0x0000a4000c1e1500 */
[----:B------:R-:W-:-:S02]  /*0850*/  IMAD.WIDE.U32 R32, R169, R69, c[0x0][0x188] ;  /* 0x00006200a9207625 */ /* 0x000fc400078e0045 */
[----:B------:R-:W3:Y:S02]  /*0860*/  LDG.E.128 R24, [R24.64] ;  /* 0x0000000418187981 */ /* 0x000ee4000c1e1d00 */
[-C--:B------:R-:W-:Y:S02]  /*0870*/  IMAD.WIDE.U32 R36, R169, R69.reuse, c[0x0][0x208] ;  /* 0x00008200a9247625 */ /* 0x080fe400078e0045 */
[----:B------:R-:W4:Y:S01]  /*0880*/  LDG.E.128 R32, [R32.64] ;  /* 0x0000000420207981 */ /* 0x000f22000c1e1d00 */
[----:B0-----:R-:W-:Y:S01]  /*0890*/  MOV R2, 0x4 ;  /* 0x0000000400027802 */ /* 0x001fe20000000f00 */
[----:B------:R-:W-:Y:S02]  /*08a0*/  IMAD.WIDE.U32 R40, R168, R69, c[0x0][0x188] ;  /* 0x00006200a8287625 */ /* 0x000fe400078e0045 */
[----:B------:R-:W4:Y:S02]  /*08b0*/  LDG.E.128 R28, [R28.64] ;  /* 0x000000041c1c7981 */ /* 0x000f24000c1e1d00 */
[----:B------:R-:W-:-:S02]  /*08c0*/  IMAD.WIDE R56, R167, R2, c[0x0][0x1a0] ;  /* 0x00006800a7387625 */ /* 0x000fc400078e0202 */
[----:B------:R-:W4:Y:S04]  /*08d0*/  LDG.E.128 R36, [R36.64] ;  /* 0x0000000424247981 */ /* 0x000f28000c1e1d00 */
[----:B------:R0:W4:Y:S01]  /*08e0*/  LDG.E R174, [R56.64] ;  /* 0x0000000438ae7981 */ /* 0x000122000c1e1900 */
[----:B------:R-:W-:Y:S01]  /*08f0*/  IMAD.WIDE R2, R167, R2, c[0x0][0x1a8] ;  /* 0x00006a00a7027625 */ /* 0x000fe200078e0202 */
[C---:B------:R-:W-:Y:S02]  /*0900*/  IADD3 R60, R133.reuse, 0x60, RZ ;  /* 0x00000060853c7810 */ /* 0x040fe40007ffe0ff */
[----:B------:R-:W4:Y:S01]  /*0910*/  LDG.E.128 R40, [R40.64] ;  /* 0x0000000428287981 */ /* 0x000f22000c1e1d00 */
[----:B------:R-:W-:-:S03]  /*0920*/  IADD3 R68, R133, 0x60, RZ ;  /* 0x0000006085447810 */ /* 0x000fc60007ffe0ff */
[----:B------:R1:W4:Y:S01]  /*0930*/  LDG.E R171, [R2.64] ;  /* 0x0000000402ab7981 */ /* 0x000322000c1e1900 */
[----:B------:R-:W-:-:S04]  /*0940*/  IMAD.WIDE.U32 R44, R168, R69, c[0x0][0x208] ;  /* 0x00008200a82c7625 */ /* 0x000fc800078e0045 */
[-C--:B------:R-:W-:Y:S02]  /*0950*/  IMAD.WIDE.U32 R48, R60, R69.reuse, c[0x0][0x188] ;  /* 0x000062003c307625 */ /* 0x080fe400078e0045 */
[----:B------:R-:W4:Y:S02]  /*0960*/  LDG.E.128 R44, [R44.64] ;  /* 0x000000042c2c7981 */ /* 0x000f24000c1e1d00 */
[----:B------:R-:W-:Y:S02]  /*0970*/  IMAD.WIDE.U32 R52, R68, R69, c[0x0][0x208] ;  /* 0x0000820044347625 */ /* 0x000fe400078e0045 */
[----:B------:R-:W4:Y:S04]  /*0980*/  LDG.E.128 R48, [R48.64] ;  /* 0x0000000430307981 */ /* 0x000f28000c1e1d00 */
[----:B------:R-:W4:Y:S01]  /*0990*/  LDG.E.128 R52, [R52.64] ;  /* 0x0000000434347981 */ /* 0x000f22000c1e1d00 */
[----:B------:R-:W-:-:S05]  /*09a0*/  MOV R58, 0x8 ;  /* 0x00000008003a7802 */ /* 0x000fca0000000f00 */
[----:B-1----:R-:W-:-:S04]  /*09b0*/  IMAD.WIDE.U32 R2, R133, R58, c[0x0][0x190] ;  /* 0x0000640085027625 */ /* 0x002fc800078e003a */
[-C--:B0-----:R-:W-:Y:S02]  /*09c0*/  IMAD.WIDE.U32 R56, R169, R58.reuse, c[0x0][0x190] ;  /* 0x00006400a9387625 */ /* 0x081fe400078e003a */
        /* <DEDUP_REMOVED lines=8> */
[----:B------:R-:W-:-:S11]  /*0a50*/  MOV R170, 0x3f800000 ;  /* 0x3f80000000aa7802 */ /* 0x000fd60000000f00 */
[----:B------:R-:W-:-:S04]  /*0a60*/  @P0 IMAD.WIDE.U32 R62, R133, R69, c[0x0][0x218] ;  /* 0x00008600853e0625 */ /* 0x000fc800078e0045 */
[C---:B------:R-:W-:Y:S01]  /*0a70*/  @P0 IMAD.WIDE.U32 R64, R69.reuse, R169, c[0x0][0x218] ;  /* 0x0000860045400625 */ /* 0x040fe200078e00a9 */
        /* <DEDUP_REMOVED lines=9> */
[----:B------:R-:W-:Y:S02]  /*0b10*/  HADD2.F32 R24, -RZ, R24.H1_H1 ;  /* 0x30000018ff187230 */ /* 0x000fe40000004100 */
[----:B0-----:R-:W-:Y:S02]  /*0b20*/  HADD2.F32 R68, -RZ, R27.H0_H0 ;  /* 0x2000001bff447230 */ /* 0x001fe40000004100 */
[----:B------:R-:W-:Y:S02]  /*0b30*/  HADD2.F32 R63, -RZ, R25.H0_H0 ;  /* 0x20000019ff3f7230 */ /* 0x000fe40000004100 */
[----:B------:R-:W-:Y:S02]  /*0b40*/  HADD2.F32 R69, -RZ, R27.H1_H1 ;  /* 0x3000001bff457230 */ /* 0x000fe40000004100 */
[----:B----4-:R-:W-:Y:S01]  /*0b50*/  HADD2.F32 R173, -RZ, R32.H0_H0 ;  /* 0x20000020ffad7230 */ /* 0x010fe20000004100 */
[----:B------:R-:W-:Y:S01]  /*0b60*/  FSEL R195, R174, RZ, !P1 ;  /* 0x000000ffaec37208 */ /* 0x000fe20004800000 */
[----:B------:R-:W-:-:S02]  /*0b70*/  HADD2.F32 R27, -RZ, R28.H0_H0 ;  /* 0x2000001cff1b7230 */ /* 0x000fc40000004100 */
[----:B-1----:R-:W-:Y:S02]  /*0b80*/  HADD2.F32 R67, -RZ, R26.H1_H1 ;  /* 0x3000001aff437230 */ /* 0x002fe40000004100 */
[C---:B------:R-:W-:Y:S01]  /*0b90*/  FADD.FTZ R66, -R195.reuse, R24 ;  /* 0x00000018c3427221 */ /* 0x040fe20000010100 */
[----:B------:R-:W-:Y:S01]  /*0ba0*/  HADD2.F32 R175, -RZ, R28.H1_H1 ;  /* 0x3000001cffaf7230 */ /* 0x000fe20000004100 */
[C---:B------:R-:W-:Y:S01]  /*0bb0*/  FADD.FTZ R62, -R195.reuse, R62 ;  /* 0x0000003ec33e7221 */ /* 0x040fe20000010100 */
[--C-:B------:R-:W-:Y:S01]  /*0bc0*/  HADD2.F32 R183, -RZ, R37.reuse.H0_H0 ;  /* 0x20000025ffb77230 */ /* 0x100fe20000004100 */
[C---:B------:R-:W-:Y:S01]  /*0bd0*/  FADD.FTZ R180, -R195.reuse, R68 ;  /* 0x00000044c3b47221 */ /* 0x040fe20000010100 */
[----:B------:R-:W-:Y:S01]  /*0be0*/  HADD2.F32 R28, -RZ, R37.H1_H1 ;  /* 0x30000025ff1c7230 */ /* 0x000fe20000004100 */
[C---:B------:R-:W-:Y:S01]  /*0bf0*/  FADD.FTZ R174, -R195.reuse, R63 ;  /* 0x0000003fc3ae7221 */ /* 0x040fe20000010100 */
[----:B------:R-:W-:Y:S01]  /*0c00*/  HADD2.F32 R37, -RZ, R40.H0_H0 ;  /* 0x20000028ff257230 */ /* 0x000fe20000004100 */
[----:B------:R-:W-:Y:S01]  /*0c10*/  FADD.FTZ R214, -R195, R173 ;  /* 0x000000adc3d67221 */ /* 0x000fe20000010100 */
[--C-:B------:R-:W-:Y:S01]  /*0c20*/  HADD2.F32 R186, -RZ, R34.reuse.H0_H0 ;  /* 0x20000022ffba7230 */ /* 0x100fe20000004100 */
[----:B------:R-:W-:Y:S01]  /*0c30*/  FMUL.FTZ R66, R171, R66 ;  /* 0x00000042ab427220 */ /* 0x000fe20000410000 */
[----:B------:R-:W-:Y:S01]  /*0c40*/  HADD2.F32 R187, -RZ, R34.H1_H1 ;  /* 0x30000022ffbb7230 */ /* 0x000fe20000004100 */
[----:B------:R-:W-:Y:S01]  /*0c50*/  FMUL.FTZ R68, R166, R27 ;  /* 0x0000001ba6447220 */ /* 0x000fe20000410000 */
[----:B------:R-:W-:Y:S01]  /*0c60*/  HADD2.F32 R64, -RZ, R26.H0_H0 ;  /* 0x2000001aff407230 */ /* 0x000fe20000004100 */
[----:B------:R-:W-:Y:S01]  /*0c70*/  FADD.FTZ R34, -R195, R67 ;  /* 0x00000043c3227221 */ /* 0x000fe20000010100 */
[----:B------:R-:W-:Y:S01]  /*0c80*/  HADD2.F32 R179, -RZ, R29.H0_H0 ;  /* 0x2000001dffb37230 */ /* 0x000fe20000004100 */
[C---:B------:R-:W-:Y:S01]  /*0c90*/  FMUL.FTZ R63, R171.reuse, R62 ;  /* 0x0000003eab3f7220 */ /* 0x040fe20000410000 */
[--C-:B------:R-:W-:Y:S01]  /*0ca0*/  HADD2.F32 R192, -RZ, R41.reuse.H0_H0 ;  /* 0x20000029ffc07230 */ /* 0x100fe20000004100 */
[----:B------:R-:W-:Y:S01]  /*0cb0*/  FMUL.FTZ R67, R171, R180 ;  /* 0x000000b4ab437220 */ /* 0x000fe20000410000 */
[----:B------:R-:W-:Y:S01]  /*0cc0*/  HADD2.F32 R210, -RZ, R41.H1_H1 ;  /* 0x30000029ffd27230 */ /* 0x000fe20000004100 */
[----:B------:R-:W-:Y:S01]  /*0cd0*/  FADD.FTZ R130, R175, R130 ;  /* 0x00000082af827221 */ /* 0x000fe20000010000 */
[----:B------:R-:W-:Y:S01]  /*0ce0*/  HADD2.F32 R41, -RZ, R42.H0_H0 ;  /* 0x2000002aff297230 */ /* 0x000fe20000004100 */
[----:B------:R-:W-:Y:S01]  /*0cf0*/  FMUL.FTZ R174, R171, R174 ;  /* 0x000000aeabae7220 */ /* 0x000fe20000410000 */
[----:B------:R-:W-:Y:S01]  /*0d00*/  HADD2.F32 R25, -RZ, R25.H1_H1 ;  /* 0x30000019ff197230 */ /* 0x000fe20000004100 */
[----:B------:R-:W-:-:S02]  /*0d10*/  FFMA.FTZ R131, R66, R175, R131 ;  /* 0x000000af42837223 */ /* 0x000fc40000010083 */
[----:B------:R-:W-:Y:S02]  /*0d20*/  FMUL.FTZ R180, R171, R214 ;  /* 0x000000d6abb47220 */ /* 0x000fe40000410000 */
[----:B------:R-:W-:Y:S02]  /*0d30*/  FADD.FTZ R230, -R195, R37 ;  /* 0x00000025c3e67221 */ /* 0x000fe40000010100 */
[----:B------:R-:W-:Y:S02]  /*0d40*/  FMUL.FTZ R175, R165, R175 ;  /* 0x000000afa5af7220 */ /* 0x000fe40000410000 */
[----:B------:R-:W-:Y:S01]  /*0d50*/  FADD.FTZ R214, RZ, R68 ;  /* 0x00000044ffd67221 */ /* 0x000fe20000010000 */
[----:B------:R-:W-:Y:S01]  /*0d60*/  HADD2.F32 R194, -RZ, R43.H1_H1 ;  /* 0x3000002bffc27230 */ /* 0x000fe20000004100 */
[----:B------:R-:W-:Y:S01]  /*0d70*/  FFMA.FTZ R37, R63, R68, RZ ;  /* 0x000000443f257223 */ /* 0x000fe200000100ff */
[----:B------:R-:W-:Y:S01]  /*0d80*/  HADD2.F32 R29, -RZ, R29.H1_H1 ;  /* 0x3000001dff1d7230 */ /* 0x000fe20000004100 */
        /* <DEDUP_REMOVED lines=8> */
[----:B------:R-:W-:-:S02]  /*0e10*/  FMUL.FTZ R179, R164, R179 ;  /* 0x000000b3a4b37220 */ /* 0x000fc40000410000 */
[----:B------:R-:W-:Y:S01]  /*0e20*/  FADD.FTZ R214, R214, R175 ;  /* 0x000000afd6d67221 */ /* 0x000fe20000010000 */
[----:B------:R-:W-:Y:S01]  /*0e30*/  HADD2.F32 R65, -RZ, R30.H0_H0 ;  /* 0x2000001eff417230 */ /* 0x000fe20000004100 */
[C---:B------:R-:W-:Y:S01]  /*0e40*/  FADD.FTZ R26, -R195.reuse, R25 ;  /* 0x00000019c31a7221 */ /* 0x040fe20000010100 */
[--C-:B------:R-:W-:Y:S01]  /*0e50*/  HADD2.F32 R45, -RZ, R48.reuse.H0_H0 ;  /* 0x20000030ff2d7230 */ /* 0x100fe20000004100 */
[----:B------:R-:W-:Y:S01]  /*0e60*/  FFMA.FTZ R41, R66, R175, R37 ;  /* 0x000000af42297223 */ /* 0x000fe20000010025 */
[----:B------:R-:W-:Y:S01]  /*0e70*/  HADD2.F32 R206, -RZ, R48.H1_H1 ;  /* 0x30000030ffce7230 */ /* 0x000fe20000004100 */
[C---:B------:R-:W-:Y:S01]  /*0e80*/  FADD.FTZ R222, -R195.reuse, R186 ;  /* 0x000000bac3de7221 */ /* 0x040fe20000010100 */
[--C-:B------:R-:W-:Y:S01]  /*0e90*/  HADD2.F32 R25, -RZ, R55.reuse.H0_H0 ;  /* 0x20000037ff197230 */ /* 0x100fe20000004100 */
[C---:B------:R-:W-:Y:S01]  /*0ea0*/  FADD.FTZ R224, -R195.reuse, R187 ;  /* 0x000000bbc3e07221 */ /* 0x040fe20000010100 */
[----:B------:R-:W-:Y:S01]  /*0eb0*/  HADD2.F32 R186, -RZ, R55.H1_H1 ;  /* 0x30000037ffba7230 */ /* 0x000fe20000004100 */
[----:B------:R-:W-:Y:S01]  /*0ec0*/  FADD.FTZ R48, -R195, R194 ;  /* 0x000000c2c3307221 */ /* 0x000fe20000010100 */
[--C-:B------:R-:W-:Y:S01]  /*0ed0*/  HADD2.F32 R187, -RZ, R54.reuse.H0_H0 ;  /* 0x20000036ffbb7230 */ /* 0x100fe20000004100 */
[----:B------:R-:W-:Y:S01]  /*0ee0*/  FMUL.FTZ R62, R171, R64 ;  /* 0x00000040ab3e7220 */ /* 0x000fe20000410000 */
[----:B------:R-:W-:Y:S01]  /*0ef0*/  HADD2.F32 R194, -RZ, R54.H1_H1 ;  /* 0x30000036ffc27230 */ /* 0x000fe20000004100 */
[----:B------:R-:W-:-:S02]  /*0f00*/  FMUL.FTZ R55, R163, R29 ;  /* 0x0000001da3377220 */ /* 0x000fc40000410000 */
[----:B------:R-:W-:Y:S02]  /*0f10*/  FADD.FTZ R214, R214, R179 ;  /* 0x000000b3d6d67221 */ /* 0x000fe40000010000 */
[----:B------:R-:W-:Y:S02]  /*0f20*/  FMUL.FTZ R54, R171, R26 ;  /* 0x0000001aab367220 */ /* 0x000fe40000410000 */
[----:B------:R-:W-:Y:S01]  /*0f30*/  FFMA.FTZ R41, R174, R179, R41 ;  /* 0x000000b3ae297223 */ /* 0x000fe20000010029 */
[----:B------:R-:W-:Y:S01]  /*0f40*/  HADD2.F32 R30, -RZ, R30.H1_H1 ;  /* 0x3000001eff1e7230 */ /* 0x000fe20000004100 */
[----:B------:R-:W-:Y:S02]  /*0f50*/  FADD.FTZ R124, R65, R124 ;  /* 0x0000007c417c7221 */ /* 0x000fe40000010000 */
[-C--:B------:R-:W-:Y:S01]  /*0f60*/  FFMA.FTZ R125, R62, R65.reuse, R125 ;  /* 0x000000413e7d7223 */ /* 0x080fe2000001007d */
[----:B------:R-:W-:Y:S01]  /*0f70*/  HADD2.F32 R190, -RZ, R35.H0_H0 ;  /* 0x20000023ffbe7230 */ /* 0x000fe20000004100 */
[----:B------:R-:W-:-:S02]  /*0f80*/  FMUL.FTZ R65, R162, R65 ;  /* 0x00000041a2417220 */ /* 0x000fc40000410000 */
[----:B------:R-:W-:Y:S01]  /*0f90*/  FADD.FTZ R214, R214, R55 ;  /* 0x00000037d6d67221 */ /* 0x000fe20000010000 */
[----:B------:R-:W-:Y:S01]  /*0fa0*/  HADD2.F32 R176, -RZ, R31.H0_H0 ;  /* 0x2000001fffb07230 */ /* 0x000fe20000004100 */
[----:B------:R-:W-:Y:S01]  /*0fb0*/  FFMA.FTZ R41, R54, R55, R41 ;  /* 0x0000003736297223 */ /* 0x000fe20000010029 */
[--C-:B------:R-:W-:Y:S01]  /*0fc0*/  HADD2.F32 R189, -RZ, R47.reuse.H0_H0 ;  /* 0x2000002fffbd7230 */ /* 0x100fe20000004100 */
[----:B------:R-:W-:Y:S01]  /*0fd0*/  FADD.FTZ R188, -R195, R69 ;  /* 0x00000045c3bc7221 */ /* 0x000fe20000010100 */
[----:B------:R-:W-:Y:S01]  /*0fe0*/  HADD2.F32 R196, -RZ, R47.H1_H1 ;  /* 0x3000002fffc47230 */ /* 0x000fe20000004100 */
[----:B------:R-:W-:Y:S01]  /*0ff0*/  FMUL.FTZ R69, R161, R30 ;  /* 0x0000001ea1457220 */ /* 0x000fe20000410000 */
[----:B------:R-:W-:Y:S01]  /*1000*/  HADD2.F32 R47, -RZ, R50.H1_H1 ;  /* 0x30000032ff2f7230 */ /* 0x000fe20000004100 */
[----:B------:R-:W-:Y:S01]  /*1010*/  FADD.FTZ R214, R214, R65 ;  /* 0x00000041d6d67221 */ /* 0x000fe20000010000 */
[----:B------:R-:W-:Y:S01]  /*1020*/  HADD2.F32 R178, -RZ, R31.H1_H1 ;  /* 0x3000001fffb27230 */ /* 0x000fe20000004100 */
[----:B------:R-:W-:Y:S01]  /*1030*/  FMUL.FTZ R64, R171, R34 ;  /* 0x00000022ab407220 */ /* 0x000fe20000410000 */
[----:B------:R-:W-:Y:S01]  /*1040*/  HADD2.F32 R177, -RZ, R32.H1_H1 ;  /* 0x30000020ffb17230 */ /* 0x000fe20000004100 */
[----:B------:R-:W-:Y:S01]  /*1050*/  FFMA.FTZ R41, R62, R65, R41 ;  /* 0x000000413e297223 */ /* 0x000fe20000010029 */
[----:B------:R-:W-:Y:S01]  /*1060*/  HADD2.F32 R198, -RZ, R50.H0_H0 ;  /* 0x20000032ffc67230 */ /* 0x000fe20000004100 */
[----:B------:R-:W-:-:S02]  /*1070*/  FADD.FTZ R226, -R195, R190 ;  /* 0x000000bec3e27221 */ /* 0x000fc40000010100 */
[C---:B------:R-:W-:Y:S02]  /*1080*/  FADD.FTZ R190, -R195.reuse, R192 ;  /* 0x000000c0c3be7221 */ /* 0x040fe40000010100 */
[----:B------:R-:W-:Y:S02]  /*1090*/  FADD.FTZ R50, -R195, R45 ;  /* 0x0000002dc3327221 */ /* 0x000fe40000010100 */
[----:B------:R-:W-:Y:S02]  /*10a0*/  FADD.FTZ R119, R176, R119 ;  /* 0x00000077b0777221 */ /* 0x000fe40000010000 */
[----:B------:R-:W-:Y:S02]  /*10b0*/  FMUL.FTZ R173, R171, R188 ;  /* 0x000000bcabad7220 */ /* 0x000fe40000410000 */
[----:B------:R-:W-:Y:S02]  /*10c0*/  FFMA.FTZ R122, R67, R176, R122 ;  /* 0x000000b0437a7223 */ /* 0x000fe4000001007a */
[----:B------:R-:W-:-:S02]  /*10d0*/  FADD.FTZ R192, -R195, R47 ;  /* 0x0000002fc3c07221 */ /* 0x000fc40000010100 */
[----:B------:R-:W-:Y:S02]  /*10e0*/  FMUL.FTZ R176, R160, R176 ;  /* 0x000000b0a0b07220 */ /* 0x000fe40000410000 */
[----:B------:R-:W-:Y:S01]  /*10f0*/  FADD.FTZ R45, R214, R69 ;  /* 0x00000045d62d7221 */ /* 0x000fe20000010000 */
[----:B------:R-:W-:Y:S01]  /*1100*/  HADD2.F32 R184, -RZ, R33.H0_H0 ;  /* 0x20000021ffb87230 */ /* 0x000fe20000004100 */
[----:B------:R-:W-:Y:S01]  /*1110*/  FFMA.FTZ R47, R64, R69, R41 ;  /* 0x00000045402f7223 */ /* 0x000fe20000010029 */
[----:B------:R-:W-:Y:S01]  /*1120*/  HADD2.F32 R181, -RZ, R36.H0_H0 ;  /* 0x20000024ffb57230 */ /* 0x000fe20000004100 */
[C---:B------:R-:W-:Y:S02]  /*1130*/  FADD.FTZ R216, -R195.reuse, R177 ;  /* 0x000000b1c3d87221 */ /* 0x040fe40000010100 */
[----:B------:R-:W-:Y:S02]  /*1140*/  FADD.FTZ R210, -R195, R210 ;  /* 0x000000d2c3d27221 */ /* 0x000fe40000010100 */
[----:B------:R-:W-:-:S02]  /*1150*/  FADD.FTZ R94, R178, R94 ;  /* 0x0000005eb25e7221 */ /* 0x000fc40000010000 */
[-C--:B------:R-:W-:Y:S02]  /*1160*/  FFMA.FTZ R120, R173, R178.reuse, R120 ;  /* 0x000000b2ad787223 */ /* 0x080fe40000010078 */
[----:B------:R-:W-:Y:S02]  /*1170*/  FMUL.FTZ R178, R159, R178 ;  /* 0x000000b29fb27220 */ /* 0x000fe40000410000 */
[----:B------:R-:W-:Y:S01]  /*1180*/  FADD.FTZ R45, R45, R176 ;  /* 0x000000b02d2d7221 */ /* 0x000fe20000010000 */
[----:B------:R-:W-:Y:S01]  /*1190*/  HADD2.F32 R33, -RZ, R33.H1_H1 ;  /* 0x30000021ff217230 */ /* 0x000fe20000004100 */
[----:B------:R-:W-:Y:S01]  /*11a0*/  FFMA.FTZ R47, R67, R176, R47 ;  /* 0x000000b0432f7223 */ /* 0x000fe2000001002f */
[----:B------:R-:W-:Y:S01]  /*11b0*/  HADD2.F32 R182, -RZ, R36.H1_H1 ;  /* 0x30000024ffb67230 */ /* 0x000fe20000004100 */
[----:B------:R-:W-:Y:S02]  /*11c0*/  FADD.FTZ R218, -R195, R184 ;  /* 0x000000b8c3da7221 */ /* 0x000fe40000010100 */
[----:B------:R-:W-:-:S02]  /*11d0*/  FADD.FTZ R92, R181, R92 ;  /* 0x0000005cb55c7221 */ /* 0x000fc40000010000 */
[C---:B------:R-:W-:Y:S02]  /*11e0*/  FMUL.FTZ R177, R171.reuse, R216 ;  /* 0x000000d8abb17220 */ /* 0x040fe40000410000 */
[-C--:B------:R-:W-:Y:S02]  /*11f0*/  FFMA.FTZ R117, R180, R181.reuse, R117 ;  /* 0x000000b5b4757223 */ /* 0x080fe40000010075 */
[----:B------:R-:W-:Y:S02]  /*1200*/  FMUL.FTZ R41, R171, R210 ;  /* 0x000000d2ab297220 */ /* 0x000fe40000410000 */
[----:B------:R-:W-:Y:S02]  /*1210*/  FMUL.FTZ R181, R158, R181 ;  /* 0x000000b59eb57220 */ /* 0x000fe40000410000 */
[----:B------:R-:W-:Y:S02]  /*1220*/  FADD.FTZ R210, R45, R178 ;  /* 0x000000b22dd27221 */ /* 0x000fe40000010000 */
[----:B------:R-:W-:-:S02]  /*1230*/  FFMA.FTZ R47, R173, R178, R47 ;  /* 0x000000b2ad2f7223 */ /* 0x000fc4000001002f */
[----:B------:R-:W-:Y:S02]  /*1240*/  FADD.FTZ R220, -R195, R33 ;  /* 0x00000021c3dc7221 */ /* 0x000fe40000010100 */
[----:B------:R-:W-:Y:S02]  /*1250*/  FADD.FTZ R93, R182, R93 ;  /* 0x0000005db65d7221 */ /* 0x000fe40000010000 */
[----:B------:R-:W-:Y:S02]  /*1260*/  FMUL.FTZ R188, R171, R218 ;  /* 0x000000daabbc7220 */ /* 0x000fe40000410000 */
[-C--:B------:R-:W-:Y:S01]  /*1270*/  FFMA.FTZ R118, R177, R182.reuse, R118 ;  /* 0x000000b6b1767223 */ /* 0x080fe20000010076 */
[--C-:B------:R-:W-:Y:S01]  /*1280*/  HADD2.F32 R204, -RZ, R49.reuse.H0_H0 ;  /* 0x20000031ffcc7230 */ /* 0x100fe20000004100 */
[----:B------:R-:W-:Y:S01]  /*1290*/  FMUL.FTZ R182, R157, R182 ;  /* 0x000000b69db67220 */ /* 0x000fe20000410000 */
[----:B------:R-:W-:Y:S01]  /*12a0*/  HADD2.F32 R200, -RZ, R49.H1_H1 ;  /* 0x30000031ffc87230 */ /* 0x000fe20000004100 */
[----:B------:R-:W-:Y:S01]  /*12b0*/  FADD.FTZ R45, R210, R181 ;  /* 0x000000b5d22d7221 */ /* 0x000fe20000010000 */
[----:B------:R-:W-:Y:S01]  /*12c0*/  HADD2.F32 R49, -RZ, R51.H0_H0 ;  /* 0x20000033ff317230 */ /* 0x000fe20000004100 */
[----:B------:R-:W-:-:S02]  /*12d0*/  FFMA.FTZ R47, R180, R181, R47 ;  /* 0x000000b5b42f7223 */ /* 0x000fc4000001002f */
[----:B------:R-:W-:Y:S02]  /*12e0*/  FADD.FTZ R132, R27, R132 ;  /* 0x000000841b847221 */ /* 0x000fe40000010000 */
[----:B------:R-:W-:Y:S02]  /*12f0*/  FFMA.FTZ R134, R63, R27, R134 ;  /* 0x0000001b3f867223 */ /* 0x000fe40000010086 */
[----:B------:R-:W-:Y:S02]  /*1300*/  FADD.FTZ R90, R183, R90 ;  /* 0x0000005ab75a7221 */ /* 0x000fe40000010000 */
[----:B------:R-:W-:Y:S02]  /*1310*/  FMUL.FTZ R27, R171, R220 ;  /* 0x000000dcab1b7220 */ /* 0x000fe40000410000 */
[-C--:B------:R-:W-:Y:S02]  /*1320*/  FFMA.FTZ R115, R188, R183.reuse, R115 ;  /* 0x000000b7bc737223 */ /* 0x080fe40000010073 */
[----:B------:R-:W-:-:S02]  /*1330*/  FMUL.FTZ R183, R156, R183 ;  /* 0x000000b79cb77220 */ /* 0x000fc40000410000 */
[----:B------:R-:W-:Y:S01]  /*1340*/  FADD.FTZ R210, R45, R182 ;  /* 0x000000b62dd27221 */ /* 0x000fe20000010000 */
[----:B------:R-:W-:Y:S01]  /*1350*/  HADD2.F32 R31, -RZ, R38.H0_H0 ;  /* 0x20000026ff1f7230 */ /* 0x000fe20000004100 */
[----:B------:R-:W-:Y:S02]  /*1360*/  FFMA.FTZ R47, R177, R182, R47 ;  /* 0x000000b6b12f7223 */ /* 0x000fe4000001002f */
[C---:B------:R-:W-:Y:S02]  /*1370*/  FADD.FTZ R208, -R195.reuse, R208 ;  /* 0x000000d0c3d07221 */ /* 0x040fe40000010100 */
[----:B------:R-:W-:Y:S02]  /*1380*/  FADD.FTZ R184, -R195, R49 ;  /* 0x00000031c3b87221 */ /* 0x000fe40000010100 */
[----:B------:R-:W-:Y:S02]  /*1390*/  FADD.FTZ R91, R28, R91 ;  /* 0x0000005b1c5b7221 */ /* 0x000fe40000010000 */
[----:B------:R-:W-:-:S02]  /*13a0*/  FMUL.FTZ R26, R171, R222 ;  /* 0x000000deab1a7220 */ /* 0x000fc40000410000 */
[-C--:B------:R-:W-:Y:S02]  /*13b0*/  FFMA.FTZ R116, R27, R28.reuse, R116 ;  /* 0x0000001c1b747223 */ /* 0x080fe40000010074 */
[----:B------:R-:W-:Y:S02]  /*13c0*/  FMUL.FTZ R28, R155, R28 ;  /* 0x0000001c9b1c7220 */ /* 0x000fe40000410000 */
[----:B------:R-:W-:Y:S01]  /*13d0*/  FADD.FTZ R49, R210, R183 ;  /* 0x000000b7d2317221 */ /* 0x000fe20000010000 */
[----:B------:R-:W-:Y:S01]  /*13e0*/  HADD2.F32 R191, -RZ, R35.H1_H1 ;  /* 0x30000023ffbf7230 */ /* 0x000fe20000004100 */
[----:B------:R-:W-:Y:S01]  /*13f0*/  FFMA.FTZ R47, R188, R183, R47 ;  /* 0x000000b7bc2f7223 */ /* 0x000fe2000001002f */
[----:B------:R-:W-:Y:S01]  /*1400*/  HADD2.F32 R32, -RZ, R38.H1_H1 ;  /* 0x30000026ff207230 */ /* 0x000fe20000004100 */
[----:B------:R-:W-:Y:S01]  /*1410*/  FADD.FTZ R126, R29, R126 ;  /* 0x0000007e1d7e7221 */ /* 0x000fe20000010000 */
[----:B------:R-:W-:Y:S01]  /*1420*/  HADD2.F32 R193, -RZ, R43.H0_H0 ;  /* 0x2000002bffc17230 */ /* 0x000fe20000004100 */
[----:B------:R-:W-:Y:S01]  /*1430*/  FFMA.FTZ R127, R54, R29, R127 ;  /* 0x0000001d367f7223 */ /* 0x000fe2000001007f */
[--C-:B------:R-:W-:Y:S01]  /*1440*/  HADD2.F32 R35, -RZ, R39.reuse.H0_H0 ;  /* 0x20000027ff237230 */ /* 0x100fe20000004100 */
[----:B------:R-:W-:Y:S01]  /*1450*/  FADD.FTZ R88, R31, R88 ;  /* 0x000000581f587221 */ /* 0x000fe20000010000 */
[----:B------:R-:W-:Y:S01]  /*1460*/  HADD2.F32 R36, -RZ, R39.H1_H1 ;  /* 0x30000027ff247230 */ /* 0x000fe20000004100 */
[----:B------:R-:W-:-:S02]  /*1470*/  FMUL.FTZ R29, R171, R224 ;  /* 0x000000e0ab1d7220 */ /* 0x000fc40000410000 */
[-C--:B------:R-:W-:Y:S02]  /*1480*/  FFMA.FTZ R113, R26, R31.reuse, R113 ;  /* 0x0000001f1a717223 */ /* 0x080fe40000010071 */
        /* <DEDUP_REMOVED lines=8> */
[----:B------:R-:W-:-:S02]  /*1510*/  FADD.FTZ R121, R30, R121 ;  /* 0x000000791e797221 */ /* 0x000fc40000010000 */
[----:B------:R-:W-:Y:S01]  /*1520*/  FFMA.FTZ R123, R64, R30, R123 ;  /* 0x0000001e407b7223 */ /* 0x000fe2000001007b */
[--C-:B------:R-:W-:Y:S01]  /*1530*/  HADD2.F32 R202, -RZ, R53.reuse.H1_H1 ;  /* 0x30000035ffca7230 */ /* 0x100fe20000004100 */
[C---:B------:R-:W-:Y:S01]  /*1540*/  FADD.FTZ R228, -R195.reuse, R191 ;  /* 0x000000bfc3e47221 */ /* 0x040fe20000010100 */
[----:B------:R-:W-:Y:S01]  /*1550*/  HADD2.F32 R191, -RZ, R53.H0_H0 ;  /* 0x20000035ffbf7230 */ /* 0x000fe20000004100 */
[----:B------:R-:W-:Y:S02]  /*1560*/  FADD.FTZ R46, -R195, R193 ;  /* 0x000000c1c32e7221 */ /* 0x000fe40000010100 */
[----:B------:R-:W-:Y:S02]  /*1570*/  FADD.FTZ R89, R32, R89 ;  /* 0x0000005920597221 */ /* 0x000fe40000010000 */
[----:B------:R-:W-:Y:S02]  /*1580*/  FMUL.FTZ R30, R171, R226 ;  /* 0x000000e2ab1e7220 */ /* 0x000fe40000410000 */
[----:B------:R-:W-:-:S02]  /*1590*/  FFMA.FTZ R114, R29, R32, R114 ;  /* 0x000000201d727223 */ /* 0x000fc40000010072 */
[----:B------:R-:W-:Y:S02]  /*15a0*/  FMUL.FTZ R32, R153, R32 ;  /* 0x0000002099207220 */ /* 0x000fe40000410000 */
[----:B------:R-:W-:Y:S02]  /*15b0*/  FADD.FTZ R49, R208, R31 ;  /* 0x0000001fd0317221 */ /* 0x000fe40000010000 */
[----:B------:R-:W-:Y:S02]  /*15c0*/  FFMA.FTZ R53, R26, R31, R47 ;  /* 0x0000001f1a357223 */ /* 0x000fe4000001002f */
[----:B------:R-:W-:Y:S02]  /*15d0*/  FADD.FTZ R86, R35, R86 ;  /* 0x0000005623567221 */ /* 0x000fe40000010000 */
[----:B------:R-:W-:Y:S02]  /*15e0*/  FMUL.FTZ R33, R171, R228 ;  /* 0x000000e4ab217220 */ /* 0x000fe40000410000 */
[----:B------:R-:W-:-:S02]  /*15f0*/  FFMA.FTZ R111, R30, R35, R111 ;  /* 0x000000231e6f7223 */ /* 0x000fc4000001006f */
[----:B------:R-:W-:Y:S02]  /*1600*/  FMUL.FTZ R46, R171, R46 ;  /* 0x0000002eab2e7220 */ /* 0x000fe40000410000 */
[----:B------:R-:W-:Y:S02]  /*1610*/  FMUL.FTZ R35, R152, R35 ;  /* 0x0000002398237220 */ /* 0x000fe40000410000 */
[----:B------:R-:W-:Y:S02]  /*1620*/  FADD.FTZ R208, R49, R32 ;  /* 0x0000002031d07221 */ /* 0x000fe40000010000 */
[----:B------:R-:W-:Y:S02]  /*1630*/  FFMA.FTZ R53, R29, R32, R53 ;  /* 0x000000201d357223 */ /* 0x000fe40000010035 */
[----:B------:R-:W-:Y:S02]  /*1640*/  FADD.FTZ R212, -R195, R212 ;  /* 0x000000d4c3d47221 */ /* 0x000fe40000010100 */
[----:B------:R-:W-:-:S02]  /*1650*/  FADD.FTZ R87, R36, R87 ;  /* 0x0000005724577221 */ /* 0x000fc40000010000 */
[----:B------:R-:W-:Y:S02]  /*1660*/  FMUL.FTZ R34, R171, R230 ;  /* 0x000000e6ab227220 */ /* 0x000fe40000410000 */
[----:B------:R-:W-:Y:S02]  /*1670*/  FFMA.FTZ R112, R33, R36, R112 ;  /* 0x0000002421707223 */ /* 0x000fe40000010070 */
[----:B------:R-:W-:Y:S02]  /*1680*/  FADD.FTZ R78, R189, R78 ;  /* 0x0000004ebd4e7221 */ /* 0x000fe40000010000 */
[-C--:B------:R-:W-:Y:S02]  /*1690*/  FFMA.FTZ R103, R46, R189.reuse, R103 ;  /* 0x000000bd2e677223 */ /* 0x080fe40000010067 */
[----:B------:R-:W-:Y:S02]  /*16a0*/  FMUL.FTZ R47, R144, R189 ;  /* 0x000000bd902f7220 */ /* 0x000fe40000410000 */
[----:B------:R-:W-:-:S02]  /*16b0*/  FMUL.FTZ R49, R171, R48 ;  /* 0x00000030ab317220 */ /* 0x000fc40000410000 */
[----:B------:R-:W-:Y:S02]  /*16c0*/  FMUL.FTZ R36, R151, R36 ;  /* 0x0000002497247220 */ /* 0x000fe40000410000 */
[----:B------:R-:W-:Y:S02]  /*16d0*/  FADD.FTZ R189, R208, R35 ;  /* 0x00000023d0bd7221 */ /* 0x000fe40000010000 */
[----:B------:R-:W-:Y:S02]  /*16e0*/  FFMA.FTZ R53, R30, R35, R53 ;  /* 0x000000231e357223 */ /* 0x000fe40000010035 */
        /* <DEDUP_REMOVED lines=30> */
[----:B------:R-:W-:Y:S01]  /*18d0*/  FFMA.FTZ R189, R41, R40, R189 ;  /* 0x0000002829bd7223 */ /* 0x000fe200000100bd */
[----:B------:R-:W-:Y:S01]  /*18e0*/  HADD2.F32 R51, -RZ, R51.H1_H1 ;  /* 0x30000033ff337230 */ /* 0x000fe20000004100 */
[----:B------:R-:W-:Y:S02]  /*18f0*/  FADD.FTZ R81, R44, R81 ;  /* 0x000000512c517221 */ /* 0x000fe40000010000 */
[----:B------:R-:W-:-:S02]  /*1900*/  FFMA.FTZ R106, R45, R44, R106 ;  /* 0x0000002c2d6a7223 */ /* 0x000fc4000001006a */
[----:B------:R-:W-:Y:S02]  /*1910*/  FMUL.FTZ R44, R145, R44 ;  /* 0x0000002c912c7220 */ /* 0x000fe40000410000 */
[----:B------:R-:W-:Y:S02]  /*1920*/  FADD.FTZ R193, R196, R43 ;  /* 0x0000002bc4c17221 */ /* 0x000fe40000010000 */
[----:B------:R-:W-:Y:S02]  /*1930*/  FFMA.FTZ R189, R42, R43, R189 ;  /* 0x0000002b2abd7223 */ /* 0x000fe400000100bd */
[----:B------:R-:W-:Y:S02]  /*1940*/  FADD.FTZ R196, R193, R44 ;  /* 0x0000002cc1c47221 */ /* 0x000fe40000010000 */
[----:B------:R-:W-:Y:S01]  /*1950*/  FADD.FTZ R24, -R195, R51 ;  /* 0x00000033c3187221 */ /* 0x000fe20000010100 */
[----:B------:R-:W-:Y:S01]  /*1960*/  HADD2.F32 R51, -RZ, R52.H0_H0 ;  /* 0x20000034ff337230 */ /* 0x000fe20000004100 */
[----:B------:R-:W-:-:S02]  /*1970*/  FFMA.FTZ R193, R45, R44, R189 ;  /* 0x0000002c2dc17223 */ /* 0x000fc400000100bd */
[C---:B------:R-:W-:Y:S02]  /*1980*/  FADD.FTZ R206, -R195.reuse, R206 ;  /* 0x000000cec3ce7221 */ /* 0x040fe40000010100 */
[C---:B------:R-:W-:Y:S02]  /*1990*/  FADD.FTZ R204, -R195.reuse, R204 ;  /* 0x000000ccc3cc7221 */ /* 0x040fe40000010100 */
[C---:B------:R-:W-:Y:S02]  /*19a0*/  FADD.FTZ R200, -R195.reuse, R200 ;  /* 0x000000c8c3c87221 */ /* 0x040fe40000010100 */
[----:B------:R-:W-:Y:S02]  /*19b0*/  FADD.FTZ R198, -R195, R198 ;  /* 0x000000c6c3c67221 */ /* 0x000fe40000010100 */
[----:B------:R-:W-:Y:S02]  /*19c0*/  FMUL.FTZ R50, R171, R50 ;  /* 0x00000032ab327220 */ /* 0x000fe40000410000 */
[----:B------:R-:W-:Y:S01]  /*19d0*/  FADD.FTZ R195, R196, R47 ;  /* 0x0000002fc4c37221 */ /* 0x000fe20000010000 */
[----:B------:R-:W-:Y:S01]  /*19e0*/  HADD2.F32 R52, -RZ, R52.H1_H1 ;  /* 0x30000034ff347230 */ /* 0x000fe20000004100 */
        /* <DEDUP_REMOVED lines=38> */
[-C--:B------:R-:W-:Y:S02]  /*1c50*/  FFMA.FTZ R95, R184, R25.reuse, R95 ;  /* 0x00000019b85f7223 */ /* 0x080fe4000001005f */
        /* <DEDUP_REMOVED lines=10> */
[----:B------:R-:W-:Y:S01]  /*1d00*/  FFMA.FTZ R203, R197, R192, R25 ;  /* 0x000000c0c5cb7223 */ /* 0x000fe20000010019 */
[----:B------:R-:W-:Y:S05]  /*1d10*/  BRA.DIV ~URZ, `(.L_x_1980) ;  /* 0x000029627f007947 */ /* 0x000fea000b800000 */
[----:B------:R0:W1:Y:S02]  /*1d20*/  SHFL.BFLY PT, R186, R201, 0x1, 0x1f ;  /* 0x0c201f00c9ba7f89 */ /* 0x00006400000e0000 */
.L_x_1984:
        /* <DEDUP_REMOVED lines=15> */
[----:B------:R0:W2:Y:S01]  /*1e20*/  SHFL.BFLY PT, R200, R201, 0x10, 0x1f ;  /* 0x0e001f00c9c87f89 */ /* 0x0000a200000e0000 */
[----:B-1----:R-:W-:-:S05]  /*1e30*/  FADD.FTZ R203, R196, R203 ;  /* 0x000000cbc4cb7221 */ /* 0x002fca0000010000 */
[----:B------:R0:W1:Y:S02]  /*1e40*/  SHFL.BFLY PT, R24, R203, 0x10, 0x1f ;  /* 0x0e001f00cb187f89 */ /* 0x00006400000e0000 */
.L_x_1985:
[----:B--2---:R-:W-:Y:S01]  /*1e50*/  FADD.FTZ R200, R200, R201 ;  /* 0x000000c9c8c87221 */ /* 0x004fe20000010000 */
[----:B-----5:R-:W-:Y:S01]  /*1e60*/  @P0 HADD2.F32 R196, -RZ, R4.H1_H1 ;  /* 0x30000004ffc40230 */ /* 0x020fe20000004100 */
[----:B-1----:R-:W-:Y:S01]  /*1e70*/  FADD.FTZ R24, R24, R203 ;  /* 0x000000cb18187221 */ /* 0x002fe20000010000 */
[----:B------:R-:W-:Y:S01]  /*1e80*/  @P0 HADD2.F32 R206, -RZ, R5.H0_H0 ;  /* 0x20000005ffce0230 */ /* 0x000fe20000004100 */
[----:B------:R-:W-:Y:S01]  /*1e90*/  FMUL.FTZ R199, R200, c[0x0][0x1e0] ;  /* 0x00007800c8c77a20 */ /* 0x000fe20000410000 */
[----:B------:R-:W-:Y:S01]  /*1ea0*/  LOP3.LUT P6, RZ, R2, 0xff00, RZ, 0xc0, !PT ;  /* 0x0000ff0002ff7812 */ /* 0x000fe200078cc0ff */
[----:B------:R-:W-:Y:S01]  /*1eb0*/  FMUL.FTZ R186, R24, c[0x0][0x1e0] ;  /* 0x0000780018ba7a20 */ /* 0x000fe20000410000 */
[C---:B------:R-:W-:Y:S02]  /*1ec0*/  LOP3.LUT P3, RZ, R2.reuse, 0xff0000, RZ, 0xc0, !PT ;  /* 0x00ff000002ff7812 */ /* 0x040fe4000786c0ff */
[----:B------:R-:W-:Y:S02]  /*1ed0*/  FSEL R199, R199, RZ, !P1 ;  /* 0x000000ffc7c77208 */ /* 0x000fe40004800000 */
[----:B------:R-:W-:-:S02]  /*1ee0*/  LOP3.LUT P4, RZ, R2, 0xff000000, RZ, 0xc0, !PT ;  /* 0xff00000002ff7812 */ /* 0x000fc4000788c0ff */
[C---:B------:R-:W-:Y:S01]  /*1ef0*/  LOP3.LUT P5, RZ, R3.reuse, 0xff, RZ, 0xc0, !PT ;  /* 0x000000ff03ff7812 */ /* 0x040fe200078ac0ff */
[-CC-:B------:R-:W-:Y:S01]  /*1f00*/  FFMA.FTZ R66, R66, R186.reuse, R199.reuse ;  /* 0x000000ba42427223 */ /* 0x180fe200000100c7 */
[----:B------:R-:W-:Y:S01]  /*1f10*/  LOP3.LUT P1, RZ, R3, 0xff00, RZ, 0xc0, !PT ;  /* 0x0000ff0003ff7812 */ /* 0x000fe2000782c0ff */
[-CC-:B------:R-:W-:Y:S01]  /*1f20*/  FFMA.FTZ R24, R174, R186.reuse, R199.reuse ;  /* 0x000000baae187223 */ /* 0x180fe200000100c7 */
[----:B------:R-:W-:Y:S01]  /*1f30*/  LOP3.LUT R217, R0, 0x1f, RZ, 0xc0, !PT ;  /* 0x0000001f00d97812 */ /* 0x000fe200078ec0ff */
[----:B------:R-:W-:Y:S02]  /*1f40*/  FFMA.FTZ R63, R63, R186, R199 ;  /* 0x000000ba3f3f7223 */ /* 0x000fe400000100c7 */
[----:B------:R-:W-:Y:S01]  /*1f50*/  FADD.FTZ R174, R175, -R66 ;  /* 0x80000042afae7221 */ /* 0x000fe20000010000 */
[----:B------:R-:W-:Y:S01]  /*1f60*/  MOV R66, R2 ;  /* 0x0000000200427202 */ /* 0x000fe20000000f00 */
[----:B------:R-:W-:Y:S01]  /*1f70*/  FADD.FTZ R200, R179, -R24 ;  /* 0x80000018b3c87221 */ /* 0x000fe20000010000 */
[----:B------:R-:W-:Y:S01]  /*1f80*/  @P0 HADD2.F32 R24, -RZ, R4.H0_H0 ;  /* 0x20000004ff180230 */ /* 0x000fe20000004100 */
[----:B------:R-:W-:Y:S01]  /*1f90*/  FADD.FTZ R68, R68, -R63 ;  /* 0x8000003f44447221 */ /* 0x000fe20000010000 */
[----:B------:R-:W-:Y:S01]  /*1fa0*/  LOP3.LUT P2, RZ, R66, 0xff, RZ, 0xc0, !PT ;  /* 0x000000ff42ff7812 */ /* 0x000fe2000784c0ff */
[----:B------:R-:W-:-:S02]  /*1fb0*/  FMUL.FTZ R63, R171, R174 ;  /* 0x000000aeab3f7220 */ /* 0x000fc40000410000 */
[C---:B------:R-:W-:Y:S02]  /*1fc0*/  FMUL.FTZ R175, R171.reuse, R200 ;  /* 0x000000c8abaf7220 */ /* 0x040fe40000410000 */
[----:B------:R-:W-:Y:S02]  /*1fd0*/  FMUL.FTZ R25, R171, R68 ;  /* 0x00000044ab197220 */ /* 0x000fe40000410000 */
[----:B------:R-:W-:Y:S02]  /*1fe0*/  @P0 FADD.FTZ R63, R63, R196 ;  /* 0x000000c43f3f0221 */ /* 0x000fe40000010000 */
[----:B------:R-:W-:Y:S02]  /*1ff0*/  @P0 FADD.FTZ R175, R175, R206 ;  /* 0x000000ceafaf0221 */ /* 0x000fe40000010000 */
[----:B------:R-:W-:Y:S02]  /*2000*/  @P0 FADD.FTZ R25, R25, R24 ;  /* 0x0000001819190221 */ /* 0x000fe40000010000 */
[----:B------:R-:W-:-:S02]  /*2010*/  FMUL.FTZ R2, R63, R170 ;  /* 0x000000aa3f027220 */ /* 0x000fc40000410000 */
[-C--:B------:R-:W-:Y:S02]  /*2020*/  FMUL.FTZ R66, R175, R170.reuse ;  /* 0x000000aaaf427220 */ /* 0x080fe40000410000 */
[----:B------:R-:W-:Y:S02]  /*2030*/  FMUL.FTZ R24, R25, R170 ;  /* 0x000000aa19187220 */ /* 0x000fe40000410000 */
[----:B------:R-:W-:Y:S02]  /*2040*/  FMUL.FTZ R2, R2, c[0x0][0x1e8] ;  /* 0x00007a0002027a20 */ /* 0x000fe40000410000 */
[----:B------:R-:W-:Y:S02]  /*2050*/  FMUL.FTZ R66, R66, c[0x0][0x1e8] ;  /* 0x00007a0042427a20 */ /* 0x000fe40000410000 */
[----:B------:R-:W-:Y:S01]  /*2060*/  FMUL.FTZ R24, R24, c[0x0][0x1e8] ;  /* 0x00007a0018187a20 */ /* 0x000fe20000410000 */
[----:B------:R-:W-:Y:S01]  /*2070*/  FSEL R179, R2, RZ, P6 ;  /* 0x000000ff02b37208 */ /* 0x000fe20003000000 */
[-CC-:B------:R-:W-:Y:S01]  /*2080*/  FFMA.FTZ R62, R62, R186.reuse, R199.reuse ;  /* 0x000000ba3e3e7223 */ /* 0x180fe200000100c7 */
[----:B------:R-:W-:Y:S01]  /*2090*/  FSEL R2, R66, RZ, P3 ;  /* 0x000000ff42027208 */ /* 0x000fe20001800000 */
[-CC-:B------:R-:W-:Y:S01]  /*20a0*/  FFMA.FTZ R64, R64, R186.reuse, R199.reuse ;  /* 0x000000ba40407223 */ /* 0x180fe200000100c7 */
[----:B------:R-:W-:Y:S01]  /*20b0*/  FSEL R24, R24, RZ, P2 ;  /* 0x000000ff18187208 */ /* 0x000fe20001000000 */
[-CC-:B------:R-:W-:Y:S01]  /*20c0*/  FFMA.FTZ R54, R54, R186.reuse, R199.reuse ;  /* 0x000000ba36367223 */ /* 0x180fe200000100c7 */
[----:B------:R-:W-:Y:S01]  /*20d0*/  LOP3.LUT P2, RZ, R3, 0xff0000, RZ, 0xc0, !PT ;  /* 0x00ff000003ff7812 */ /* 0x000fe2000784c0ff */
[----:B------:R-:W-:Y:S01]  /*20e0*/  FADD.FTZ R66, R65, -R62 ;  /* 0x8000003e41427221 */ /* 0x000fe20000010000 */
[----:B------:R-:W-:Y:S01]  /*20f0*/  LOP3.LUT P6, RZ, R3, 0xff000000, RZ, 0xc0, !PT ;  /* 0xff00000003ff7812 */ /* 0x000fe200078cc0ff */
[----:B------:R-:W-:Y:S01]  /*2100*/  FFMA.FTZ R173, R173, R186, R199 ;  /* 0x000000baadad7223 */ /* 0x000fe200000100c7 */
[----:B------:R-:W-:Y:S01]  /*2110*/  MOV R3, R56 ;  /* 0x0000003800037202 */ /* 0x000fe20000000f00 */
[----:B------:R-:W-:Y:S01]  /*2120*/  FADD.FTZ R68, R69, -R64 ;  /* 0x8000004045447221 */ /* 0x000fe20000010000 */
[----:B------:R-:W-:Y:S01]  /*2130*/  @P0 HADD2.F32 R64, -RZ, R6.H0_H0 ;  /* 0x20000006ff400230 */ /* 0x000fe20000004100 */
[----:B------:R-:W-:Y:S01]  /*2140*/  FADD.FTZ R54, R55, -R54 ;  /* 0x8000003637367221 */ /* 0x000fe20000010000 */
[----:B------:R-:W-:Y:S01]  /*2150*/  LOP3.LUT P3, RZ, R3, 0xff, RZ, 0xc0, !PT ;  /* 0x000000ff03ff7812 */ /* 0x000fe2000786c0ff */
[----:B------:R-:W-:Y:S01]  /*2160*/  FMUL.FTZ R69, R171, R66 ;  /* 0x00000042ab457220 */ /* 0x000fe20000410000 */
[----:B------:R-:W-:Y:S01]  /*2170*/  @P0 HADD2.F32 R62, -RZ, R5.H1_H1 ;  /* 0x30000005ff3e0230 */ /* 0x000fe20000004100 */
[----:B------:R-:W-:Y:S01]  /*2180*/  FADD.FTZ R178, R178, -R173 ;  /* 0x800000adb2b27221 */ /* 0x000fe20000010000 */
[----:B------:R-:W-:Y:S01]  /*2190*/  @P0 HADD2.F32 R66, -RZ, R8.H0_H0 ;  /* 0x20000008ff420230 */ /* 0x000fe20000004100 */
[--C-:B------:R-:W-:Y:S01]  /*21a0*/  FFMA.FTZ R177, R177, R186, R199.reuse ;  /* 0x000000bab1b17223 */ /* 0x100fe200000100c7 */
[----:B------:R-:W-:Y:S01]  /*21b0*/  F2FP.PACK_AB R24, R179, R24 ;  /* 0x00000018b318723e */ /* 0x000fe200000000ff */
[----:B------:R-:W-:-:S02]  /*21c0*/  FFMA.FTZ R67, R67, R186, R199 ;  /* 0x000000ba43437223 */ /* 0x000fc400000100c7 */
[----:B------:R-:W-:Y:S01]  /*21d0*/  FMUL.FTZ R3, R171, R54 ;  /* 0x00000036ab037220 */ /* 0x000fe20000410000 */
[----:B------:R-:W-:Y:S01]  /*21e0*/  @P0 HADD2.F32 R54, -RZ, R6.H1_H1 ;  /* 0x30000006ff360230 */ /* 0x000fe20000004100 */
[----:B------:R-:W-:Y:S01]  /*21f0*/  @P0 FADD.FTZ R69, R69, R64 ;  /* 0x0000004045450221 */ /* 0x000fe20000010000 */
[----:B------:R-:W-:Y:S01]  /*2200*/  @P0 HADD2.F32 R64, -RZ, R7.H1_H1 ;  /* 0x30000007ff400230 */ /* 0x000fe20000004100 */
[----:B------:R-:W-:Y:S02]  /*2210*/  FFMA.FTZ R180, R180, R186, R199 ;  /* 0x000000bab4b47223 */ /* 0x000fe400000100c7 */
[----:B------:R-:W-:Y:S02]  /*2220*/  FADD.FTZ R182, R182, -R177 ;  /* 0x800000b1b6b67221 */ /* 0x000fe40000010000 */
[C---:B------:R-:W-:Y:S02]  /*2230*/  FMUL.FTZ R173, R171.reuse, R178 ;  /* 0x000000b2abad7220 */ /* 0x040fe40000410000 */
[----:B------:R-:W-:-:S02]  /*2240*/  FMUL.FTZ R177, R171, R68 ;  /* 0x00000044abb17220 */ /* 0x000fc40000410000 */
[----:B------:R-:W-:Y:S02]  /*2250*/  FADD.FTZ R176, R176, -R67 ;  /* 0x80000043b0b07221 */ /* 0x000fe40000010000 */
[----:B------:R-:W-:Y:S01]  /*2260*/  @P0 FADD.FTZ R3, R3, R62 ;  /* 0x0000003e03030221 */ /* 0x000fe20000010000 */
[----:B------:R-:W-:Y:S01]  /*2270*/  @P0 HADD2.F32 R62, -RZ, R7.H0_H0 ;  /* 0x20000007ff3e0230 */ /* 0x000fe20000004100 */
[----:B------:R-:W-:Y:S02]  /*2280*/  FADD.FTZ R180, R181, -R180 ;  /* 0x800000b4b5b47221 */ /* 0x000fe40000010000 */
[----:B------:R-:W-:Y:S01]  /*2290*/  @P0 FADD.FTZ R173, R173, R64 ;  /* 0x00000040adad0221 */ /* 0x000fe20000010000 */
[----:B------:R-:W-:Y:S01]  /*22a0*/  @P0 HADD2.F32 R64, -RZ, R8.H1_H1 ;  /* 0x30000008ff400230 */ /* 0x000fe20000004100 */
[----:B------:R-:W-:Y:S02]  /*22b0*/  FFMA.FTZ R188, R188, R186, R199 ;  /* 0x000000babcbc7223 */ /* 0x000fe400000100c7 */
[----:B------:R-:W-:-:S02]  /*22c0*/  @P0 FADD.FTZ R177, R177, R54 ;  /* 0x00000036b1b10221 */ /* 0x000fc40000010000 */
[----:B------:R-:W-:Y:S02]  /*22d0*/  FMUL.FTZ R181, R171, R176 ;  /* 0x000000b0abb57220 */ /* 0x000fe40000410000 */
[----:B------:R-:W-:Y:S02]  /*22e0*/  FMUL.FTZ R54, R3, R170 ;  /* 0x000000aa03367220 */ /* 0x000fe40000410000 */
[C---:B------:R-:W-:Y:S02]  /*22f0*/  FMUL.FTZ R65, R171.reuse, R182 ;  /* 0x000000b6ab417220 */ /* 0x040fe40000410000 */
[----:B------:R-:W-:Y:S02]  /*2300*/  FMUL.FTZ R55, R171, R180 ;  /* 0x000000b4ab377220 */ /* 0x000fe40000410000 */
[----:B------:R-:W-:Y:S02]  /*2310*/  FADD.FTZ R188, R183, -R188 ;  /* 0x800000bcb7bc7221 */ /* 0x000fe40000010000 */
[----:B------:R-:W-:-:S02]  /*2320*/  @P0 FADD.FTZ R181, R181, R62 ;  /* 0x0000003eb5b50221 */ /* 0x000fc40000010000 */
[----:B------:R-:W-:Y:S02]  /*2330*/  FMUL.FTZ R54, R54, c[0x0][0x1e8] ;  /* 0x00007a0036367a20 */ /* 0x000fe40000410000 */
[----:B------:R-:W-:Y:S02]  /*2340*/  @P0 FADD.FTZ R65, R65, R64 ;  /* 0x0000004041410221 */ /* 0x000fe40000010000 */
[----:B------:R-:W-:Y:S01]  /*2350*/  @P0 FADD.FTZ R55, R55, R66 ;  /* 0x0000004237370221 */ /* 0x000fe20000010000 */
[----:B------:R-:W-:Y:S01]  /*2360*/  @P0 HADD2.F32 R66, -RZ, R9.H0_H0 ;  /* 0x20000009ff420230 */ /* 0x000fe20000004100 */
[-C--:B------:R-:W-:Y:S01]  /*2370*/  FMUL.FTZ R62, R69, R170.reuse ;  /* 0x000000aa453e7220 */ /* 0x080fe20000410000 */
[----:B0-----:R-:W-:Y:S01]  /*2380*/  FSEL R201, R54, RZ, P4 ;  /* 0x000000ff36c97208 */ /* 0x001fe20002000000 */
[----:B------:R-:W-:Y:S01]  /*2390*/  FMUL.FTZ R64, R177, R170 ;  /* 0x000000aab1407220 */ /* 0x000fe20000410000 */
[----:B------:R-:W-:Y:S01]  /*23a0*/  LOP3.LUT P4, RZ, R56, 0xff00, RZ, 0xc0, !PT ;  /* 0x0000ff0038ff7812 */ /* 0x000fe2000788c0ff */
[----:B------:R-:W-:-:S02]  /*23b0*/  FMUL.FTZ R67, R171, R188 ;  /* 0x000000bcab437220 */ /* 0x000fc40000410000 */
[----:B------:R-:W-:Y:S02]  /*23c0*/  FMUL.FTZ R62, R62, c[0x0][0x1e8] ;  /* 0x00007a003e3e7a20 */ /* 0x000fe40000410000 */
[----:B------:R-:W-:Y:S02]  /*23d0*/  FMUL.FTZ R64, R64, c[0x0][0x1e8] ;  /* 0x00007a0040407a20 */ /* 0x000fe40000410000 */
[-C--:B------:R-:W-:Y:S01]  /*23e0*/  FMUL.FTZ R54, R181, R170.reuse ;  /* 0x000000aab5367220 */ /* 0x080fe20000410000 */
[----:B------:R-:W-:Y:S01]  /*23f0*/  FSEL R62, R62, RZ, P5 ;  /* 0x000000ff3e3e7208 */ /* 0x000fe20002800000 */
[----:B------:R-:W-:Y:S01]  /*2400*/  @P0 FADD.FTZ R67, R67, R66 ;  /* 0x0000004243430221 */ /* 0x000fe20000010000 */
[----:B------:R-:W-:Y:S01]  /*2410*/  FSEL R203, R64, RZ, P1 ;  /* 0x000000ff40cb7208 */ /* 0x000fe20000800000 */
[-C--:B------:R-:W-:Y:S01]  /*2420*/  FMUL.FTZ R66, R173, R170.reuse ;  /* 0x000000aaad427220 */ /* 0x080fe20000410000 */
[----:B------:R-:W-:Y:S01]  /*2430*/  LOP3.LUT P5, RZ, R56, 0xff0000, RZ, 0xc0, !PT ;  /* 0x00ff000038ff7812 */ /* 0x000fe200078ac0ff */
[----:B------:R-:W-:Y:S01]  /*2440*/  FMUL.FTZ R54, R54, c[0x0][0x1e8] ;  /* 0x00007a0036367a20 */ /* 0x000fe20000410000 */
[----:B------:R-:W-:Y:S01]  /*2450*/  LOP3.LUT P1, RZ, R56, 0xff000000, RZ, 0xc0, !PT ;  /* 0xff00000038ff7812 */ /* 0x000fe2000782c0ff */
[----:B------:R-:W-:-:S02]  /*2460*/  FMUL.FTZ R56, R55, R170 ;  /* 0x000000aa37387220 */ /* 0x000fc40000410000 */
[----:B------:R-:W-:Y:S01]  /*2470*/  FMUL.FTZ R68, R65, R170 ;  /* 0x000000aa41447220 */ /* 0x000fe20000410000 */
[----:B------:R-:W-:Y:S01]  /*2480*/  FSEL R64, R54, RZ, P2 ;  /* 0x000000ff36407208 */ /* 0x000fe20001000000 */
[----:B------:R-:W-:Y:S01]  /*2490*/  FMUL.FTZ R66, R66, c[0x0][0x1e8] ;  /* 0x00007a0042427a20 */ /* 0x000fe20000410000 */
[C---:B------:R-:W-:Y:S01]  /*24a0*/  LOP3.LUT P2, RZ, R57.reuse, 0xff, RZ, 0xc0, !PT ;  /* 0x000000ff39ff7812 */ /* 0x040fe2000784c0ff */
[--C-:B------:R-:W-:Y:S02]  /*24b0*/  FFMA.FTZ R26, R26, R186, R199.reuse ;  /* 0x000000ba1a1a7223 */ /* 0x100fe400000100c7 */
[----:B------:R-:W-:Y:S01]  /*24c0*/  FMUL.FTZ R54, R56, c[0x0][0x1e8] ;  /* 0x00007a0038367a20 */ /* 0x000fe20000410000 */
[----:B------:R-:W-:Y:S01]  /*24d0*/  FSEL R205, R66, RZ, P6 ;  /* 0x000000ff42cd7208 */ /* 0x000fe20003000000 */
[----:B------:R-:W-:Y:S01]  /*24e0*/  FMUL.FTZ R68, R68, c[0x0][0x1e8] ;  /* 0x00007a0044447a20 */ /* 0x000fe20000410000 */
[----:B------:R-:W-:Y:S01]  /*24f0*/  LOP3.LUT P6, RZ, R57, 0xff00, RZ, 0xc0, !PT ;  /* 0x0000ff0039ff7812 */ /* 0x000fe200078cc0ff */
[----:B------:R-:W-:Y:S01]  /*2500*/  FMUL.FTZ R56, R67, R170 ;  /* 0x000000aa43387220 */ /* 0x000fe20000410000 */
[----:B------:R-:W-:Y:S01]  /*2510*/  FSEL R54, R54, RZ, P3 ;  /* 0x000000ff36367208 */ /* 0x000fe20001800000 */
[-CC-:B------:R-:W-:Y:S01]  /*2520*/  FFMA.FTZ R27, R27, R186.reuse, R199.reuse ;  /* 0x000000ba1b1b7223 */ /* 0x180fe200000100c7 */
[----:B------:R-:W-:Y:S01]  /*2530*/  FSEL R183, R68, RZ, P4 ;  /* 0x000000ff44b77208 */ /* 0x000fe20002000000 */
[----:B------:R-:W-:Y:S01]  /*2540*/  FADD.FTZ R66, R31, -R26 ;  /* 0x8000001a1f427221 */ /* 0x000fe20000010000 */
[C---:B------:R-:W-:Y:S01]  /*2550*/  LOP3.LUT P3, RZ, R57.reuse, 0xff0000, RZ, 0xc0, !PT ;  /* 0x00ff000039ff7812 */ /* 0x040fe2000786c0ff */
[-CC-:B------:R-:W-:Y:S01]  /*2560*/  FFMA.FTZ R30, R30, R186.reuse, R199.reuse ;  /* 0x000000ba1e1e7223 */ /* 0x180fe200000100c7 */
[----:B------:R-:W-:Y:S01]  /*2570*/  LOP3.LUT P4, RZ, R57, 0xff000000, RZ, 0xc0, !PT ;  /* 0xff00000039ff7812 */ /* 0x000fe2000788c0ff */
[----:B------:R-:W-:Y:S01]  /*2580*/  FFMA.FTZ R26, R34, R186, R199 ;  /* 0x000000ba221a7223 */ /* 0x000fe200000100c7 */
[----:B------:R-:W-:Y:S01]  /*2590*/  MOV R57, R58 ;  /* 0x0000003a00397202 */ /* 0x000fe20000000f00 */
[----:B------:R-:W-:-:S02]  /*25a0*/  FMUL.FTZ R56, R56, c[0x0][0x1e8] ;  /* 0x00007a0038387a20 */ /* 0x000fc40000410000 */
[----:B------:R-:W-:Y:S02]  /*25b0*/  FADD.FTZ R28, R28, -R27 ;  /* 0x8000001b1c1c7221 */ /* 0x000fe40000010000 */
[-CC-:B------:R-:W-:Y:S01]  /*25c0*/  FFMA.FTZ R29, R29, R186.reuse, R199.reuse ;  /* 0x000000ba1d1d7223 */ /* 0x180fe200000100c7 */
[----:B------:R-:W-:Y:S01]  /*25d0*/  FSEL R56, R56, RZ, P5 ;  /* 0x000000ff38387208 */ /* 0x000fe20002800000 */
[----:B------:R-:W-:Y:S01]  /*25e0*/  FFMA.FTZ R33, R33, R186, R199 ;  /* 0x000000ba21217223 */ /* 0x000fe200000100c7 */
[----:B------:R-:W-:Y:S01]  /*25f0*/  LOP3.LUT P5, RZ, R57, 0xff, RZ, 0xc0, !PT ;  /* 0x000000ff39ff7812 */ /* 0x000fe200078ac0ff */
[----:B------:R-:W-:Y:S01]  /*2600*/  FADD.FTZ R34, R35, -R30 ;  /* 0x8000001e23227221 */ /* 0x000fe20000010000 */
[----:B------:R-:W-:Y:S01]  /*2610*/  @P0 HADD2.F32 R30, -RZ, R10.H0_H0 ;  /* 0x2000000aff1e0230 */ /* 0x000fe20000004100 */
[----:B------:R-:W-:Y:S01]  /*2620*/  FADD.FTZ R68, R39, -R26 ;  /* 0x8000001a27447221 */ /* 0x000fe20000010000 */
[----:B------:R-:W-:Y:S01]  /*2630*/  @P0 HADD2.F32 R26, -RZ, R9.H1_H1 ;  /* 0x30000009ff1a0230 */ /* 0x000fe20000004100 */
[C---:B------:R-:W-:Y:S01]  /*2640*/  FMUL.FTZ R39, R171.reuse, R28 ;  /* 0x0000001cab277220 */ /* 0x040fe20000410000 */
[----:B------:R-:W-:Y:S01]  /*2650*/  @P0 HADD2.F32 R28, -RZ, R11.H0_H0 ;  /* 0x2000000bff1c0230 */ /* 0x000fe20000004100 */
[----:B------:R-:W-:-:S02]  /*2660*/  FMUL.FTZ R31, R171, R66 ;  /* 0x00000042ab1f7220 */ /* 0x000fc40000410000 */
[-CC-:B------:R-:W-:Y:S02]  /*2670*/  FFMA.FTZ R37, R37, R186.reuse, R199.reuse ;  /* 0x000000ba25257223 */ /* 0x180fe400000100c7 */
[----:B------:R-:W-:Y:S02]  /*2680*/  FFMA.FTZ R190, R190, R186, R199 ;  /* 0x000000babebe7223 */ /* 0x000fe400000100c7 */
[----:B------:R-:W-:Y:S02]  /*2690*/  FADD.FTZ R32, R32, -R29 ;  /* 0x8000001d20207221 */ /* 0x000fe40000010000 */
[----:B------:R-:W-:Y:S02]  /*26a0*/  FADD.FTZ R36, R36, -R33 ;  /* 0x8000002124247221 */ /* 0x000fe40000010000 */
[----:B------:R-:W-:Y:S02]  /*26b0*/  FMUL.FTZ R57, R171, R34 ;  /* 0x00000022ab397220 */ /* 0x000fe40000410000 */
[----:B------:R-:W-:Y:S01]  /*26c0*/  @P0 FADD.FTZ R39, R39, R26 ;  /* 0x0000001a27270221 */ /* 0x000fe20000010000 */
[----:B------:R-:W-:Y:S01]  /*26d0*/  @P0 HADD2.F32 R26, -RZ, R10.H1_H1 ;  /* 0x3000000aff1a0230 */ /* 0x000fe20000004100 */
[----:B------:R-:W-:Y:S01]  /*26e0*/  @P0 FADD.FTZ R31, R31, R30 ;  /* 0x0000001e1f1f0221 */ /* 0x000fe20000010000 */
[----:B------:R-:W-:Y:S01]  /*26f0*/  @P0 HADD2.F32 R30, -RZ, R11.H1_H1 ;  /* 0x3000000bff1e0230 */ /* 0x000fe20000004100 */
[----:B------:R-:W-:Y:S01]  /*2700*/  FADD.FTZ R66, R38, -R37 ;  /* 0x8000002526427221 */ /* 0x000fe20000010000 */
[----:B------:R-:W-:Y:S01]  /*2710*/  @P0 HADD2.F32 R38, -RZ, R12.H0_H0 ;  /* 0x2000000cff260230 */ /* 0x000fe20000004100 */
[----:B------:R-:W-:-:S02]  /*2720*/  FADD.FTZ R190, R185, -R190 ;  /* 0x800000beb9be7221 */ /* 0x000fc40000010000 */
[C---:B------:R-:W-:Y:S02]  /*2730*/  FMUL.FTZ R207, R171.reuse, R32 ;  /* 0x00000020abcf7220 */ /* 0x040fe40000410000 */
[----:B------:R-:W-:Y:S02]  /*2740*/  FMUL.FTZ R185, R171, R36 ;  /* 0x00000024abb97220 */ /* 0x000fe40000410000 */
[----:B------:R-:W-:Y:S01]  /*2750*/  @P0 FADD.FTZ R57, R57, R28 ;  /* 0x0000001c39390221 */ /* 0x000fe20000010000 */
[----:B------:R-:W-:Y:S01]  /*2760*/  @P0 HADD2.F32 R28, -RZ, R12.H1_H1 ;  /* 0x3000000cff1c0230 */ /* 0x000fe20000004100 */
[----:B------:R-:W-:Y:S02]  /*2770*/  FMUL.FTZ R27, R31, R170 ;  /* 0x000000aa1f1b7220 */ /* 0x000fe40000410000 */
[----:B------:R-:W-:Y:S02]  /*2780*/  FMUL.FTZ R35, R171, R66 ;  /* 0x00000042ab237220 */ /* 0x000fe40000410000 */
[----:B------:R-:W-:-:S02]  /*2790*/  @P0 FADD.FTZ R207, R207, R26 ;  /* 0x0000001acfcf0221 */ /* 0x000fc40000010000 */
[----:B------:R-:W-:Y:S01]  /*27a0*/  @P0 FADD.FTZ R185, R185, R30 ;  /* 0x0000001eb9b90221 */ /* 0x000fe20000010000 */
[----:B------:R-:W-:Y:S01]  /*27b0*/  @P0 HADD2.F32 R30, -RZ, R13.H0_H0 ;  /* 0x2000000dff1e0230 */ /* 0x000fe20000004100 */
[----:B------:R-:W-:Y:S02]  /*27c0*/  FMUL.FTZ R37, R171, R190 ;  /* 0x000000beab257220 */ /* 0x000fe40000410000 */
[----:B------:R-:W-:Y:S02]  /*27d0*/  FMUL.FTZ R27, R27, c[0x0][0x1e8] ;  /* 0x00007a001b1b7a20 */ /* 0x000fe40000410000 */
[-C--:B------:R-:W-:Y:S02]  /*27e0*/  FMUL.FTZ R26, R39, R170.reuse ;  /* 0x000000aa271a7220 */ /* 0x080fe40000410000 */
[----:B------:R-:W-:Y:S02]  /*27f0*/  @P0 FADD.FTZ R35, R35, R28 ;  /* 0x0000001c23230221 */ /* 0x000fe40000010000 */
[----:B------:R-:W-:-:S02]  /*2800*/  FMUL.FTZ R28, R207, R170 ;  /* 0x000000aacf1c7220 */ /* 0x000fc40000410000 */
[----:B------:R-:W-:Y:S02]  /*2810*/  FMUL.FTZ R33, R171, R68 ;  /* 0x00000044ab217220 */ /* 0x000fe40000410000 */
[----:B------:R-:W-:Y:S01]  /*2820*/  @P0 FADD.FTZ R37, R37, R30 ;  /* 0x0000001e25250221 */ /* 0x000fe20000010000 */
[----:B------:R-:W-:Y:S01]  /*2830*/  FSEL R30, R27, RZ, P2 ;  /* 0x000000ff1b1e7208 */ /* 0x000fe20001000000 */
[----:B------:R-:W-:Y:S01]  /*2840*/  FMUL.FTZ R26, R26, c[0x0][0x1e8] ;  /* 0x00007a001a1a7a20 */ /* 0x000fe20000410000 */
[----:B------:R-:W-:Y:S01]  /*2850*/  LOP3.LUT P2, RZ, R58, 0xff0000, RZ, 0xc0, !PT ;  /* 0x00ff00003aff7812 */ /* 0x000fe2000784c0ff */
[----:B------:R-:W-:Y:S02]  /*2860*/  FMUL.FTZ R28, R28, c[0x0][0x1e8] ;  /* 0x00007a001c1c7a20 */ /* 0x000fe40000410000 */
[-C--:B------:R-:W-:Y:S01]  /*2870*/  FMUL.FTZ R27, R185, R170.reuse ;  /* 0x000000aab91b7220 */ /* 0x080fe20000410000 */
[----:B------:R-:W-:Y:S01]  /*2880*/  FSEL R211, R26, RZ, P1 ;  /* 0x000000ff1ad37208 */ /* 0x000fe20000800000 */
[----:B------:R-:W-:Y:S01]  /*2890*/  @P0 FADD.FTZ R33, R33, R38 ;  /* 0x0000002621210221 */ /* 0x000fe20000010000 */
[----:B------:R-:W-:Y:S01]  /*28a0*/  FSEL R213, R28, RZ, P6 ;  /* 0x000000ff1cd57208 */ /* 0x000fe20003000000 */
[----:B------:R-:W-:Y:S01]  /*28b0*/  FMUL.FTZ R27, R27, c[0x0][0x1e8] ;  /* 0x00007a001b1b7a20 */ /* 0x000fe20000410000 */
[C---:B------:R-:W-:Y:S01]  /*28c0*/  LOP3.LUT P1, RZ, R58.reuse, 0xff00, RZ, 0xc0, !PT ;  /* 0x0000ff003aff7812 */ /* 0x040fe2000782c0ff */
[-C--:B------:R-:W-:Y:S01]  /*28d0*/  FMUL.FTZ R26, R57, R170.reuse ;  /* 0x000000aa391a7220 */ /* 0x080fe20000410000 */
[----:B------:R-:W-:Y:S01]  /*28e0*/  LOP3.LUT P6, RZ, R58, 0xff000000, RZ, 0xc0, !PT ;  /* 0xff0000003aff7812 */ /* 0x000fe200078cc0ff */
[----:B------:R-:W-:Y:S01]  /*28f0*/  FMUL.FTZ R28, R33, R170 ;  /* 0x000000aa211c7220 */ /* 0x000fe20000410000 */
[----:B------:R-:W-:Y:S01]  /*2900*/  FSEL R215, R27, RZ, P4 ;  /* 0x000000ff1bd77208 */ /* 0x000fe20002000000 */
[----:B------:R-:W-:Y:S01]  /*2910*/  FMUL.FTZ R26, R26, c[0x0][0x1e8] ;  /* 0x00007a001a1a7a20 */ /* 0x000fe20000410000 */
[----:B------:R-:W-:Y:S01]  /*2920*/  LOP3.LUT P4, RZ, R59, 0xff00, RZ, 0xc0, !PT ;  /* 0x0000ff003bff7812 */ /* 0x000fe2000788c0ff */
[----:B------:R-:W-:Y:S01]  /*2930*/  FMUL.FTZ R28, R28, c[0x0][0x1e8] ;  /* 0x00007a001c1c7a20 */ /* 0x000fe20000410000 */
[----:B------:R-:W-:Y:S01]  /*2940*/  F2FP.PACK_AB R30, R213, R30 ;  /* 0x0000001ed51e723e */ /* 0x000fe200000000ff */
[----:B------:R-:W-:Y:S01]  /*2950*/  FMUL.FTZ R27, R37, R170 ;  /* 0x000000aa251b7220 */ /* 0x000fe20000410000 */
[----:B------:R-:W-:Y:S01]  /*2960*/  FSEL R36, R26, RZ, P3 ;  /* 0x000000ff1a247208 */ /* 0x000fe20001800000 */
[--C-:B------:R-:W-:Y:S01]  /*2970*/  FFMA.FTZ R41, R41, R186, R199.reuse ;  /* 0x000000ba29297223 */ /* 0x100fe200000100c7 */
[----:B------:R-:W-:Y:S01]  /*2980*/  FSEL R32, R28, RZ, P5 ;  /* 0x000000ff1c207208 */ /* 0x000fe20002800000 */
[----:B------:R-:W-:Y:S01]  /*2990*/  FMUL.FTZ R27, R27, c[0x0][0x1e8] ;  /* 0x00007a001b1b7a20 */ /* 0x000fe20000410000 */
[----:B------:R-:W-:Y:S01]  /*29a0*/  MOV R28, R60 ;  /* 0x0000003c001c7202 */ /* 0x000fe20000000f00 */
[----:B------:R-:W-:Y:S01]  /*29b0*/  FMUL.FTZ R26, R35, R170 ;  /* 0x000000aa231a7220 */ /* 0x000fe20000410000 */
[----:B------:R-:W-:Y:S01]  /*29c0*/  LOP3.LUT P3, RZ, R59, 0xff, RZ, 0xc0, !PT ;  /* 0x000000ff3bff7812 */ /* 0x000fe2000786c0ff */
[----:B------:R-:W-:Y:S01]  /*29d0*/  IMAD R29, R167, c[0x0][0x168], RZ ;  /* 0x00005a00a71d7a24 */ /* 0x000fe200078e02ff */
[----:B------:R-:W-:Y:S01]  /*29e0*/  FSEL R34, R27, RZ, P2 ;  /* 0x000000ff1b227208 */ /* 0x000fe20001000000 */
[-CC-:B------:R-:W-:Y:S01]  /*29f0*/  FFMA.FTZ R193, R193, R186.reuse, R199.reuse ;  /* 0x000000bac1c17223 */ /* 0x180fe200000100c7 */
[----:B------:R-:W-:Y:S01]  /*2a00*/  LOP3.LUT P2, RZ, R28, 0xff, RZ, 0xc0, !PT ;  /* 0x000000ff1cff7812 */ /* 0x000fe2000784c0ff */
[-C--:B------:R-:W-:Y:S01]  /*2a10*/  FFMA.FTZ R42, R42, R186.reuse, R199 ;  /* 0x000000ba2a2a7223 */ /* 0x080fe200000100c7 */
[----:B------:R-:W-:Y:S01]  /*2a20*/  @P0 HADD2.F32 R28, -RZ, R13.H1_H1 ;  /* 0x3000000dff1c0230 */ /* 0x000fe20000004100 */
[----:B------:R-:W-:Y:S01]  /*2a30*/  FADD.FTZ R40, R40, -R41 ;  /* 0x8000002928287221 */ /* 0x000fe20000010000 */
[----:B------:R-:W-:Y:S01]  /*2a40*/  SHF.R.S32.HI R38, RZ, 0x1f, R29 ;  /* 0x0000001fff267819 */ /* 0x000fe2000001141d */
[----:B------:R-:W-:Y:S01]  /*2a50*/  FMUL.FTZ R26, R26, c[0x0][0x1e8] ;  /* 0x00007a001a1a7a20 */ /* 0x000fe20000410000 */
[----:B------:R-:W-:Y:S01]  /*2a60*/  LOP3.LUT P5, RZ, R59, 0xff0000, RZ, 0xc0, !PT ;  /* 0x00ff00003bff7812 */ /* 0x000fe200078ac0ff */
[----:B------:R-:W-:-:S02]  /*2a70*/  FFMA.FTZ R45, R45, R186, R199 ;  /* 0x000000ba2d2d7223 */ /* 0x000fc400000100c7 */
[-CC-:B------:R-:W-:Y:S01]  /*2a80*/  FFMA.FTZ R46, R46, R186.reuse, R199.reuse ;  /* 0x000000ba2e2e7223 */ /* 0x180fe200000100c7 */
[----:B------:R-:W-:Y:S01]  /*2a90*/  FSEL R209, R26, RZ, P1 ;  /* 0x000000ff1ad17208 */ /* 0x000fe20000800000 */
[----:B------:R-:W-:Y:S01]  /*2aa0*/  FFMA.FTZ R49, R49, R186, R199 ;  /* 0x000000ba31317223 */ /* 0x000fe200000100c7 */
[----:B------:R-:W-:Y:S01]  /*2ab0*/  LOP3.LUT P1, RZ, R59, 0xff000000, RZ, 0xc0, !PT ;  /* 0xff0000003bff7812 */ /* 0x000fe2000782c0ff */
[----:B------:R-:W-:Y:S01]  /*2ac0*/  FADD.FTZ R194, R194, -R193 ;  /* 0x800000c1c2c27221 */ /* 0x000fe20000010000 */
[----:B------:R-:W-:Y:S01]  /*2ad0*/  LEA.HI R26, R38, R29, RZ, 0x3 ;  /* 0x0000001d261a7211 */ /* 0x000fe200078f18ff */
[----:B------:R-:W-:Y:S01]  /*2ae0*/  FADD.FTZ R42, R43, -R42 ;  /* 0x8000002a2b2a7221 */ /* 0x000fe20000010000 */
[--C-:B------:R-:W-:Y:S01]  /*2af0*/  @P0 HADD2.F32 R38, -RZ, R14.reuse.H0_H0 ;  /* 0x2000000eff260230 */ /* 0x100fe20000004100 */
[----:B------:R-:W-:Y:S01]  /*2b00*/  FMUL.FTZ R193, R171, R40 ;  /* 0x00000028abc17220 */ /* 0x000fe20000410000 */
[----:B------:R-:W-:Y:S01]  /*2b10*/  @P0 HADD2.F32 R40, -RZ, R14.H1_H1 ;  /* 0x3000000eff280230 */ /* 0x000fe20000004100 */
[----:B------:R-:W-:-:S02]  /*2b20*/  FFMA.FTZ R204, R204, R186, R199 ;  /* 0x000000bacccc7223 */ /* 0x000fc400000100c7 */
[-CC-:B------:R-:W-:Y:S02]  /*2b30*/  FFMA.FTZ R189, R189, R186.reuse, R199.reuse ;  /* 0x000000babdbd7223 */ /* 0x180fe400000100c7 */
[-C--:B------:R-:W-:Y:S02]  /*2b40*/  FFMA.FTZ R198, R198, R186.reuse, R199 ;  /* 0x000000bac6c67223 */ /* 0x080fe400000100c7 */
[----:B------:R-:W-:Y:S02]  /*2b50*/  FADD.FTZ R44, R44, -R45 ;  /* 0x8000002d2c2c7221 */ /* 0x000fe40000010000 */
[----:B------:R-:W-:Y:S02]  /*2b60*/  FADD.FTZ R46, R47, -R46 ;  /* 0x8000002e2f2e7221 */ /* 0x000fe40000010000 */
[----:B------:R-:W-:Y:S02]  /*2b70*/  FADD.FTZ R48, R48, -R49 ;  /* 0x8000003130307221 */ /* 0x000fe40000010000 */
[----:B------:R-:W-:-:S02]  /*2b80*/  FFMA.FTZ R50, R50, R186, R199 ;  /* 0x000000ba32327223 */ /* 0x000fc400000100c7 */
[-CC-:B------:R-:W-:Y:S02]  /*2b90*/  FFMA.FTZ R53, R53, R186.reuse, R199.reuse ;  /* 0x000000ba35357223 */ /* 0x180fe400000100c7 */
[-CC-:B------:R-:W-:Y:S02]  /*2ba0*/  FFMA.FTZ R184, R184, R186.reuse, R199.reuse ;  /* 0x000000bab8b87223 */ /* 0x180fe400000100c7 */
[----:B------:R-:W-:Y:S02]  /*2bb0*/  FFMA.FTZ R197, R197, R186, R199 ;  /* 0x000000bac5c57223 */ /* 0x000fe400000100c7 */
[----:B------:R-:W-:Y:S01]  /*2bc0*/  FMUL.FTZ R59, R171, R42 ;  /* 0x0000002aab3b7220 */ /* 0x000fe20000410000 */
[--C-:B------:R-:W-:Y:S01]  /*2bd0*/  @P0 HADD2.F32 R42, -RZ, R15.reuse.H0_H0 ;  /* 0x2000000fff2a0230 */ /* 0x100fe20000004100 */
[----:B------:R-:W-:Y:S01]  /*2be0*/  @P0 FADD.FTZ R193, R193, R28 ;  /* 0x0000001cc1c10221 */ /* 0x000fe20000010000 */
[----:B------:R-:W-:Y:S01]  /*2bf0*/  @P0 HADD2.F32 R28, -RZ, R15.H1_H1 ;  /* 0x3000000fff1c0230 */ /* 0x000fe20000004100 */
[----:B------:R-:W-:-:S02]  /*2c00*/  FADD.FTZ R204, R191, -R204 ;  /* 0x800000ccbfcc7221 */ /* 0x000fc40000010000 */
[----:B------:R-:W-:Y:S02]  /*2c10*/  FADD.FTZ R202, R202, -R189 ;  /* 0x800000bdcaca7221 */ /* 0x000fe40000010000 */
[----:B------:R-:W-:Y:S02]  /*2c20*/  FADD.FTZ R198, R187, -R198 ;  /* 0x800000c6bbc67221 */ /* 0x000fe40000010000 */
[C---:B------:R-:W-:Y:S02]  /*2c30*/  FMUL.FTZ R191, R171.reuse, R44 ;  /* 0x0000002cabbf7220 */ /* 0x040fe40000410000 */
[C---:B------:R-:W-:Y:S02]  /*2c40*/  FMUL.FTZ R187, R171.reuse, R46 ;  /* 0x0000002eabbb7220 */ /* 0x040fe40000410000 */
[----:B------:R-:W-:Y:S02]  /*2c50*/  FMUL.FTZ R189, R171, R48 ;  /* 0x00000030abbd7220 */ /* 0x000fe40000410000 */
[----:B------:R-:W-:-:S02]  /*2c60*/  FADD.FTZ R50, R51, -R50 ;  /* 0x8000003233327221 */ /* 0x000fc40000010000 */
[----:B------:R-:W-:Y:S02]  /*2c70*/  FADD.FTZ R52, R52, -R53 ;  /* 0x8000003534347221 */ /* 0x000fe40000010000 */
[----:B------:R-:W-:Y:S02]  /*2c80*/  FADD.FTZ R184, R195, -R184 ;  /* 0x800000b8c3b87221 */ /* 0x000fe40000010000 */
[----:B------:R-:W-:Y:S02]  /*2c90*/  FADD.FTZ R192, R192, -R197 ;  /* 0x800000c5c0c07221 */ /* 0x000fe40000010000 */
[----:B------:R-:W-:Y:S01]  /*2ca0*/  @P0 FADD.FTZ R59, R59, R38 ;  /* 0x000000263b3b0221 */ /* 0x000fe20000010000 */
[--C-:B------:R-:W-:Y:S01]  /*2cb0*/  @P0 HADD2.F32 R38, -RZ, R16.reuse.H1_H1 ;  /* 0x30000010ff260230 */ /* 0x100fe20000004100 */
[----:B------:R-:W-:Y:S01]  /*2cc0*/  @P0 FADD.FTZ R191, R191, R40 ;  /* 0x00000028bfbf0221 */ /* 0x000fe20000010000 */
[----:B------:R-:W-:Y:S01]  /*2cd0*/  @P0 HADD2.F32 R40, -RZ, R17.H0_H0 ;  /* 0x20000011ff280230 */ /* 0x000fe20000004100 */
[----:B------:R-:W-:Y:S01]  /*2ce0*/  @P0 FADD.FTZ R187, R187, R42 ;  /* 0x0000002abbbb0221 */ /* 0x000fe20000010000 */
[----:B------:R-:W-:Y:S01]  /*2cf0*/  @P0 HADD2.F32 R42, -RZ, R19.H1_H1 ;  /* 0x30000013ff2a0230 */ /* 0x000fe20000004100 */
[----:B------:R-:W-:Y:S01]  /*2d00*/  @P0 FADD.FTZ R189, R189, R28 ;  /* 0x0000001cbdbd0221 */ /* 0x000fe20000010000 */
[----:B------:R-:W-:Y:S01]  /*2d10*/  @P0 HADD2.F32 R28, -RZ, R16.H0_H0 ;  /* 0x20000010ff1c0230 */ /* 0x000fe20000004100 */
[C---:B------:R-:W-:Y:S01]  /*2d20*/  FMUL.FTZ R53, R171.reuse, R50 ;  /* 0x00000032ab357220 */ /* 0x040fe20000410000 */
[----:B------:R-:W-:Y:S01]  /*2d30*/  HFMA2.MMA R50, -RZ, RZ, 0, 9.5367431640625e-07 ;  /* 0x00000010ff327435 */ /* 0x000fe200000001ff */
[----:B------:R-:W-:-:S02]  /*2d40*/  FMUL.FTZ R49, R171, R52 ;  /* 0x00000034ab317220 */ /* 0x000fc40000410000 */
[C---:B------:R-:W-:Y:S02]  /*2d50*/  FMUL.FTZ R51, R171.reuse, R204 ;  /* 0x000000ccab337220 */ /* 0x040fe40000410000 */
[C---:B------:R-:W-:Y:S02]  /*2d60*/  FMUL.FTZ R45, R171.reuse, R202 ;  /* 0x000000caab2d7220 */ /* 0x040fe40000410000 */
[C---:B------:R-:W-:Y:S02]  /*2d70*/  FMUL.FTZ R41, R171.reuse, R198 ;  /* 0x000000c6ab297220 */ /* 0x040fe40000410000 */
[C---:B------:R-:W-:Y:S02]  /*2d80*/  FMUL.FTZ R43, R171.reuse, R194 ;  /* 0x000000c2ab2b7220 */ /* 0x040fe40000410000 */
[C---:B------:R-:W-:Y:S02]  /*2d90*/  FMUL.FTZ R47, R171.reuse, R184 ;  /* 0x000000b8ab2f7220 */ /* 0x040fe40000410000 */
[----:B------:R-:W-:-:S02]  /*2da0*/  FMUL.FTZ R171, R171, R192 ;  /* 0x000000c0abab7220 */ /* 0x000fc40000410000 */
[----:B------:R-:W-:Y:S01]  /*2db0*/  @P0 FADD.FTZ R53, R53, R28 ;  /* 0x0000001c35350221 */ /* 0x000fe20000010000 */
[--C-:B------:R-:W-:Y:S01]  /*2dc0*/  @P0 HADD2.F32 R28, -RZ, R18.reuse.H0_H0 ;  /* 0x20000012ff1c0230 */ /* 0x100fe20000004100 */
[----:B------:R-:W-:Y:S01]  /*2dd0*/  @P0 FADD.FTZ R171, R171, R42 ;  /* 0x0000002aabab0221 */ /* 0x000fe20000010000 */
[----:B------:R-:W-:Y:S01]  /*2de0*/  @P0 HADD2.F32 R42, -RZ, R17.H1_H1 ;  /* 0x30000011ff2a0230 */ /* 0x000fe20000004100 */
[----:B------:R-:W-:Y:S01]  /*2df0*/  @P0 FADD.FTZ R49, R49, R38 ;  /* 0x0000002631310221 */ /* 0x000fe20000010000 */
[----:B------:R-:W-:Y:S01]  /*2e00*/  @P0 HADD2.F32 R38, -RZ, R18.H1_H1 ;  /* 0x30000012ff260230 */ /* 0x000fe20000004100 */
[----:B------:R-:W-:Y:S01]  /*2e10*/  @P0 FADD.FTZ R51, R51, R40 ;  /* 0x0000002833330221 */ /* 0x000fe20000010000 */
[----:B------:R-:W-:Y:S01]  /*2e20*/  @P0 HADD2.F32 R40, -RZ, R19.H0_H0 ;  /* 0x20000013ff280230 */ /* 0x000fe20000004100 */
[----:B------:R-:W-:Y:S01]  /*2e30*/  @P0 FADD.FTZ R45, R45, R42 ;  /* 0x0000002a2d2d0221 */ /* 0x000fe20000010000 */
[----:B------:R-:W-:Y:S01]  /*2e40*/  LEA.HI.SX32 R42, R26, R217, 0x1d ;  /* 0x000000d91a2a7211 */ /* 0x000fe200078feaff */
[----:B------:R-:W-:Y:S01]  /*2e50*/  @P0 FADD.FTZ R41, R41, R28 ;  /* 0x0000001c29290221 */ /* 0x000fe20000010000 */
[----:B------:R-:W-:Y:S01]  /*2e60*/  F2FP.PACK_AB R26, R203, R62 ;  /* 0x0000003ecb1a723e */ /* 0x000fe200000000ff */
[----:B------:R-:W-:-:S02]  /*2e70*/  @P0 FADD.FTZ R43, R43, R38 ;  /* 0x000000262b2b0221 */ /* 0x000fc40000010000 */
[----:B------:R-:W-:Y:S01]  /*2e80*/  @P0 FADD.FTZ R47, R47, R40 ;  /* 0x000000282f2f0221 */ /* 0x000fe20000010000 */
[----:B------:R-:W-:Y:S01]  /*2e90*/  ISETP.NE.U32.AND P0, PT, RZ, c[0x0][0x258], PT ;  /* 0x00009600ff007a0c */ /* 0x000fe20003f05070 */
[-C--:B------:R-:W-:Y:S02]  /*2ea0*/  FMUL.FTZ R27, R193, R170.reuse ;  /* 0x000000aac11b7220 */ /* 0x080fe40000410000 */
[-C--:B------:R-:W-:Y:S01]  /*2eb0*/  FMUL.FTZ R28, R59, R170.reuse ;  /* 0x000000aa3b1c7220 */ /* 0x080fe20000410000 */
[----:B------:R-:W-:Y:S01]  /*2ec0*/  ISETP.NE.AND.EX P0, PT, RZ, c[0x0][0x25c], PT, P0 ;  /* 0x00009700ff007a0c */ /* 0x000fe20003f05300 */
[----:B------:R-:W-:Y:S02]  /*2ed0*/  FMUL.FTZ R27, R27, c[0x0][0x1e8] ;  /* 0x00007a001b1b7a20 */ /* 0x000fe40000410000 */
[-C--:B------:R-:W-:Y:S02]  /*2ee0*/  FMUL.FTZ R29, R191, R170.reuse ;  /* 0x000000aabf1d7220 */ /* 0x080fe40000410000 */
[----:B------:R-:W-:Y:S01]  /*2ef0*/  FMUL.FTZ R28, R28, c[0x0][0x1e8] ;  /* 0x00007a001c1c7a20 */ /* 0x000fe20000410000 */
[----:B------:R-:W-:Y:S01]  /*2f00*/  FSEL R195, R27, RZ, P6 ;  /* 0x000000ff1bc37208 */ /* 0x000fe20003000000 */
[-C--:B------:R-:W-:Y:S01]  /*2f10*/  FMUL.FTZ R27, R187, R170.reuse ;  /* 0x000000aabb1b7220 */ /* 0x080fe20000410000 */
[----:B------:R-:W-:Y:S01]  /*2f20*/  LOP3.LUT P6, RZ, R61, 0xff, RZ, 0xc0, !PT ;  /* 0x000000ff3dff7812 */ /* 0x000fe200078cc0ff */
[----:B------:R-:W-:Y:S01]  /*2f30*/  FMUL.FTZ R29, R29, c[0x0][0x1e8] ;  /* 0x00007a001d1d7a20 */ /* 0x000fe20000410000 */
[----:B------:R-:W-:Y:S01]  /*2f40*/  FSEL R46, R28, RZ, P3 ;  /* 0x000000ff1c2e7208 */ /* 0x000fe20001800000 */
[----:B------:R-:W-:Y:S01]  /*2f50*/  FMUL.FTZ R27, R27, c[0x0][0x1e8] ;  /* 0x00007a001b1b7a20 */ /* 0x000fe20000410000 */
[----:B------:R-:W-:Y:S01]  /*2f60*/  LOP3.LUT P3, RZ, R60, 0xff00, RZ, 0xc0, !PT ;  /* 0x0000ff003cff7812 */ /* 0x000fe2000786c0ff */
[----:B------:R-:W-:Y:S01]  /*2f70*/  FMUL.FTZ R28, R189, R170 ;  /* 0x000000aabd1c7220 */ /* 0x000fe20000410000 */
[----:B------:R-:W-:-:S02]  /*2f80*/  @P0 F2FP.PACK_AB R25, RZ, R25 ;  /* 0x00000019ff19023e */ /* 0x000fc400000000ff */
[----:B------:R-:W-:Y:S01]  /*2f90*/  @P0 F2FP.PACK_AB R175, RZ, R175 ;  /* 0x000000afffaf023e */ /* 0x000fe200000000ff */
[----:B------:R-:W-:Y:S01]  /*2fa0*/  FMUL.FTZ R28, R28, c[0x0][0x1e8] ;  /* 0x00007a001c1c7a20 */ /* 0x000fe20000410000 */
[----:B------:R-:W-:Y:S02]  /*2fb0*/  @P0 F2FP.PACK_AB R69, RZ, R69 ;  /* 0x00000045ff45023e */ /* 0x000fe400000000ff */
[----:B------:R-:W-:Y:S02]  /*2fc0*/  @P0 F2FP.PACK_AB R181, RZ, R181 ;  /* 0x000000b5ffb5023e */ /* 0x000fe400000000ff */
[----:B------:R-:W-:Y:S02]  /*2fd0*/  @P0 F2FP.PACK_AB R63, RZ, R63 ;  /* 0x0000003fff3f023e */ /* 0x000fe400000000ff */
[----:B------:R-:W-:Y:S02]  /*2fe0*/  @P0 F2FP.PACK_AB R44, RZ, R3 ;  /* 0x00000003ff2c023e */ /* 0x000fe400000000ff */
[----:B------:R-:W-:-:S02]  /*2ff0*/  @P0 F2FP.PACK_AB R177, RZ, R177 ;  /* 0x000000b1ffb1023e */ /* 0x000fc400000000ff */
[----:B------:R-:W-:Y:S02]  /*3000*/  @P0 F2FP.PACK_AB R173, RZ, R173 ;  /* 0x000000adffad023e */ /* 0x000fe400000000ff */
[----:B------:R-:W-:Y:S02]  /*3010*/  @P0 PRMT R20, R25, 0x7610, R20 ;  /* 0x0000761019140816 */ /* 0x000fe40000000014 */
[----:B------:R-:W-:Y:S02]  /*3020*/  @P0 PRMT R21, R175, 0x7610, R21 ;  /* 0x00007610af150816 */ /* 0x000fe40000000015 */
[----:B------:R-:W-:Y:S02]  /*3030*/  @P0 PRMT R22, R69, 0x7610, R22 ;  /* 0x0000761045160816 */ /* 0x000fe40000000016 */
[----:B------:R-:W-:Y:S02]  /*3040*/  @P0 PRMT R23, R181, 0x7610, R23 ;  /* 0x00007610b5170816 */ /* 0x000fe40000000017 */
[----:B------:R-:W-:Y:S01]  /*3050*/  F2FP.PACK_AB R25, R201, R2 ;  /* 0x00000002c919723e */ /* 0x000fe200000000ff */
[----:B------:R-:W-:Y:S01]  /*3060*/  @P0 IMAD.WIDE.U32 R2, R133, R50, c[0x0][0x258] ;  /* 0x0000960085020625 */ /* 0x000fe200078e0032 */
[----:B------:R-:W-:-:S02]  /*3070*/  @P0 PRMT R20, R20, 0x5410, R63 ;  /* 0x0000541014140816 */ /* 0x000fc4000000003f */
[----:B------:R-:W-:Y:S02]  /*3080*/  @P0 PRMT R21, R21, 0x5410, R44 ;  /* 0x0000541015150816 */ /* 0x000fe4000000002c */
[----:B------:R-:W-:Y:S02]  /*3090*/  @P0 PRMT R22, R22, 0x5410, R177 ;  /* 0x0000541016160816 */ /* 0x000fe400000000b1 */
[----:B------:R-:W-:Y:S02]  /*30a0*/  @P0 PRMT R23, R23, 0x5410, R173 ;  /* 0x0000541017170816 */ /* 0x000fe400000000ad */
[----:B------:R-:W-:Y:S01]  /*30b0*/  FSEL R197, R29, RZ, P4 ;  /* 0x000000ff1dc57208 */ /* 0x000fe20002000000 */
[-C--:B------:R-:W-:Y:S01]  /*30c0*/  FMUL.FTZ R29, R53, R170.reuse ;  /* 0x000000aa351d7220 */ /* 0x080fe20000410000 */
[----:B------:R-:W-:Y:S01]  /*30d0*/  FSEL R48, R27, RZ, P5 ;  /* 0x000000ff1b307208 */ /* 0x000fe20002800000 */
[----:B------:R-:W-:Y:S01]  /*30e0*/  FMUL.FTZ R27, R51, R170 ;  /* 0x000000aa331b7220 */ /* 0x000fe20000410000 */
[----:B------:R0:W-:Y:S01]  /*30f0*/  @P0 STG.E.128 [R2.64], R20 ;  /* 0x0000001402000986 */ /* 0x0001e2000c101d04 */
[----:B------:R-:W-:Y:S01]  /*3100*/  @P0 F2FP.PACK_AB R55, RZ, R55 ;  /* 0x00000037ff37023e */ /* 0x000fe200000000ff */
[----:B------:R-:W-:Y:S01]  /*3110*/  FMUL.FTZ R29, R29, c[0x0][0x1e8] ;  /* 0x00007a001d1d7a20 */ /* 0x000fe20000410000 */
[----:B------:R-:W-:Y:S01]  /*3120*/  @P0 F2FP.PACK_AB R67, RZ, R67 ;  /* 0x00000043ff43023e */ /* 0x000fe200000000ff */
[----:B------:R-:W-:Y:S01]  /*3130*/  FMUL.FTZ R27, R27, c[0x0][0x1e8] ;  /* 0x00007a001b1b7a20 */ /* 0x000fe20000410000 */
[----:B------:R-:W-:-:S02]  /*3140*/  @P0 F2FP.PACK_AB R57, RZ, R57 ;  /* 0x00000039ff39023e */ /* 0x000fc400000000ff */
[----:B------:R-:W-:Y:S02]  /*3150*/  LOP3.LUT P4, RZ, R60, 0xff0000, RZ, 0xc0, !PT ;  /* 0x00ff00003cff7812 */ /* 0x000fe4000788c0ff */
[----:B------:R-:W-:Y:S02]  /*3160*/  @P0 F2FP.PACK_AB R65, RZ, R65 ;  /* 0x00000041ff41023e */ /* 0x000fe400000000ff */
[----:B------:R-:W-:Y:S02]  /*3170*/  @P0 F2FP.PACK_AB R39, RZ, R39 ;  /* 0x00000027ff27023e */ /* 0x000fe400000000ff */
[----:B------:R-:W-:Y:S02]  /*3180*/  @P0 F2FP.PACK_AB R207, RZ, R207 ;  /* 0x000000cfffcf023e */ /* 0x000fe400000000ff */
[----:B------:R-:W-:Y:S02]  /*3190*/  @P0 F2FP.PACK_AB R185, RZ, R185 ;  /* 0x000000b9ffb9023e */ /* 0x000fe400000000ff */
[----:B------:R-:W-:-:S02]  /*31a0*/  FSEL R199, R28, RZ, P1 ;  /* 0x000000ff1cc77208 */ /* 0x000fc40000800000 */
[----:B0-----:R-:W-:Y:S02]  /*31b0*/  @P0 F2FP.PACK_AB R3, RZ, R31 ;  /* 0x0000001fff03023e */ /* 0x001fe400000000ff */
[----:B------:R-:W-:Y:S02]  /*31c0*/  @P0 PRMT R20, R55, 0x7610, R20 ;  /* 0x0000761037140816 */ /* 0x000fe40000000014 */
[----:B------:R-:W-:Y:S02]  /*31d0*/  @P0 PRMT R21, R67, 0x7610, R21 ;  /* 0x0000761043150816 */ /* 0x000fe40000000015 */
[----:B------:R-:W-:Y:S01]  /*31e0*/  @P0 PRMT R22, R3, 0x7610, R22 ;  /* 0x0000761003160816 */ /* 0x000fe20000000016 */
[-C--:B------:R-:W-:Y:S01]  /*31f0*/  @P0 IMAD.WIDE.U32 R2, R169, R50.reuse, c[0x0][0x258] ;  /* 0x00009600a9020625 */ /* 0x080fe200078e0032 */
[----:B------:R-:W-:Y:S02]  /*3200*/  @P0 PRMT R23, R57, 0x7610, R23 ;  /* 0x0000761039170816 */ /* 0x000fe40000000017 */
[----:B------:R-:W-:Y:S01]  /*3210*/  FSEL R38, R29, RZ, P2 ;  /* 0x000000ff1d267208 */ /* 0x000fe20001000000 */
[----:B------:R-:W-:Y:S01]  /*3220*/  IMAD.WIDE.U32 R28, R133, R50, c[0x0][0x248] ;  /* 0x00009200851c7625 */ /* 0x000fe200078e0032 */
[----:B------:R-:W-:-:S02]  /*3230*/  FSEL R40, R27, RZ, P4 ;  /* 0x000000ff1b287208 */ /* 0x000fc40002000000 */
[----:B------:R-:W-:Y:S02]  /*3240*/  F2FP.PACK_AB R27, R205, R64 ;  /* 0x00000040cd1b723e */ /* 0x000fe400000000ff */
[----:B------:R-:W-:Y:S02]  /*3250*/  @P0 PRMT R20, R20, 0x5410, R65 ;  /* 0x0000541014140816 */ /* 0x000fe40000000041 */
[----:B------:R-:W-:Y:S01]  /*3260*/  @P0 PRMT R21, R21, 0x5410, R39 ;  /* 0x0000541015150816 */ /* 0x000fe20000000027 */
[----:B------:R0:W-:Y:S01]  /*3270*/  STG.E.128 [R28.64], R24 ;  /* 0x000000181c007986 */ /* 0x0001e2000c101d04 */
[----:B------:R-:W-:Y:S02]  /*3280*/  @P0 PRMT R22, R22, 0x5410, R207 ;  /* 0x0000541016160816 */ /* 0x000fe400000000cf */
[----:B------:R-:W-:Y:S02]  /*3290*/  @P0 PRMT R23, R23, 0x5410, R185 ;  /* 0x0000541017170816 */ /* 0x000fe400000000b9 */
[----:B------:R-:W-:-:S02]  /*32a0*/  @P0 F2FP.PACK_AB R33, RZ, R33 ;  /* 0x00000021ff21023e */ /* 0x000fc400000000ff */
[----:B------:R-:W-:Y:S01]  /*32b0*/  @P0 F2FP.PACK_AB R37, RZ, R37 ;  /* 0x00000025ff25023e */ /* 0x000fe200000000ff */
[----:B------:R1:W-:Y:S01]  /*32c0*/  @P0 STG.E.128 [R2.64], R20 ;  /* 0x0000001402000986 */ /* 0x0003e2000c101d04 */
[----:B------:R-:W-:Y:S02]  /*32d0*/  @P0 F2FP.PACK_AB R59, RZ, R59 ;  /* 0x0000003bff3b023e */ /* 0x000fe400000000ff */
[----:B------:R-:W-:Y:S02]  /*32e0*/  @P0 F2FP.PACK_AB R187, RZ, R187 ;  /* 0x000000bbffbb023e */ /* 0x000fe400000000ff */
[----:B------:R-:W-:Y:S02]  /*32f0*/  @P0 F2FP.PACK_AB R35, RZ, R35 ;  /* 0x00000023ff23023e */ /* 0x000fe400000000ff */
[----:B------:R-:W-:Y:S02]  /*3300*/  @P0 F2FP.PACK_AB R193, RZ, R193 ;  /* 0x000000c1ffc1023e */ /* 0x000fe400000000ff */
[----:B------:R-:W-:Y:S01]  /*3310*/  @P0 F2FP.PACK_AB R191, RZ, R191 ;  /* 0x000000bfffbf023e */ /* 0x000fe200000000ff */
[----:B0-----:R-:W-:Y:S01]  /*3320*/  IMAD.WIDE.U32 R24, R169, R50, c[0x0][0x248] ;  /* 0x00009200a9187625 */ /* 0x001fe200078e0032 */
[----:B------:R-:W-:-:S02]  /*3330*/  @P0 F2FP.PACK_AB R189, RZ, R189 ;  /* 0x000000bdffbd023e */ /* 0x000fc400000000ff */
[----:B------:R-:W-:Y:S02]  /*3340*/  F2FP.PACK_AB R31, R215, R36 ;  /* 0x00000024d71f723e */ /* 0x000fe400000000ff */
[----:B------:R-:W-:Y:S02]  /*3350*/  F2FP.PACK_AB R29, R211, R56 ;  /* 0x00000038d31d723e */ /* 0x000fe400000000ff */
[----:B------:R-:W-:Y:S01]  /*3360*/  F2FP.PACK_AB R28, R183, R54 ;  /* 0x00000036b71c723e */ /* 0x000fe200000000ff */
        /* <DEDUP_REMOVED lines=11> */
[----:B------:R-:W-:Y:S02]  /*3420*/  F2FP.PACK_AB R27, R199, R48 ;  /* 0x00000030c71b723e */ /* 0x000fe400000000ff */
[----:B------:R-:W-:Y:S01]  /*3430*/  F2FP.PACK_AB R26, R197, R46 ;  /* 0x0000002ec51a723e */ /* 0x000fe200000000ff */
[----:B------:R1:W-:Y:S01]  /*3440*/  @P0 STG.E.128 [R2.64], R20 ;  /* 0x0000001402000986 */ /* 0x0003e2000c101d04 */
[----:B------:R-:W-:-:S02]  /*3450*/  @P0 F2FP.PACK_AB R53, RZ, R53 ;  /* 0x00000035ff35023e */ /* 0x000fc400000000ff */
[----:B0-----:R-:W-:Y:S01]  /*3460*/  @P0 F2FP.PACK_AB R30, RZ, R45 ;  /* 0x0000002dff1e023e */ /* 0x001fe200000000ff */
[-C--:B------:R-:W-:Y:S01]  /*3470*/  FMUL.FTZ R45, R45, R170.reuse ;  /* 0x000000aa2d2d7220 */ /* 0x080fe20000410000 */
[----:B------:R-:W-:Y:S01]  /*3480*/  @P0 F2FP.PACK_AB R28, RZ, R41 ;  /* 0x00000029ff1c023e */ /* 0x000fe200000000ff */
[-C--:B------:R-:W-:Y:S01]  /*3490*/  FMUL.FTZ R41, R41, R170.reuse ;  /* 0x000000aa29297220 */ /* 0x080fe20000410000 */
[----:B------:R-:W-:Y:S01]  /*34a0*/  @P0 F2FP.PACK_AB R31, RZ, R43 ;  /* 0x0000002bff1f023e */ /* 0x000fe200000000ff */
[-C--:B------:R-:W-:Y:S01]  /*34b0*/  FMUL.FTZ R43, R43, R170.reuse ;  /* 0x000000aa2b2b7220 */ /* 0x080fe20000410000 */
[----:B------:R-:W-:Y:S01]  /*34c0*/  @P0 F2FP.PACK_AB R29, RZ, R47 ;  /* 0x0000002fff1d023e */ /* 0x000fe200000000ff */
[----:B------:R-:W-:Y:S01]  /*34d0*/  FMUL.FTZ R47, R47, R170 ;  /* 0x000000aa2f2f7220 */ /* 0x000fe20000410000 */
[----:B------:R-:W-:Y:S01]  /*34e0*/  F2FP.PACK_AB R25, R195, R34 ;  /* 0x00000022c319723e */ /* 0x000fe200000000ff */
[----:B------:R-:W-:Y:S01]  /*34f0*/  FMUL.FTZ R41, R41, c[0x0][0x1e8] ;  /* 0x00007a0029297a20 */ /* 0x000fe20000410000 */
[----:B------:R-:W-:Y:S01]  /*3500*/  F2FP.PACK_AB R24, R209, R32 ;  /* 0x00000020d118723e */ /* 0x000fe200000000ff */
[----:B------:R-:W-:Y:S01]  /*3510*/  FMUL.FTZ R47, R47, c[0x0][0x1e8] ;  /* 0x00007a002f2f7a20 */ /* 0x000fe20000410000 */
[----:B------:R-:W-:Y:S01]  /*3520*/  @P0 F2FP.PACK_AB R51, RZ, R51 ;  /* 0x00000033ff33023e */ /* 0x000fe200000000ff */
[----:B------:R-:W-:Y:S01]  /*3530*/  FMUL.FTZ R43, R43, c[0x0][0x1e8] ;  /* 0x00007a002b2b7a20 */ /* 0x000fe20000410000 */
[----:B------:R-:W-:Y:S01]  /*3540*/  LOP3.LUT P5, RZ, R60, 0xff000000, RZ, 0xc0, !PT ;  /* 0xff0000003cff7812 */ /* 0x000fe200078ac0ff */
[----:B------:R-:W-:Y:S01]  /*3550*/  FMUL.FTZ R45, R45, c[0x0][0x1e8] ;  /* 0x00007a002d2d7a20 */ /* 0x000fe20000410000 */
[----:B-1----:R-:W-:Y:S01]  /*3560*/  @P0 F2FP.PACK_AB R3, RZ, R49 ;  /* 0x00000031ff03023e */ /* 0x002fe200000000ff */
        /* <DEDUP_REMOVED lines=10> */
[----:B------:R-:W-:Y:S02]  /*3610*/  @P0 F2FP.PACK_AB R171, RZ, R171 ;  /* 0x000000abffab023e */ /* 0x000fe400000000ff */
        /* <DEDUP_REMOVED lines=16> */
[----:B------:R-:W-:Y:S02]  /*3720*/  F2FP.PACK_AB R27, R170, R27 ;  /* 0x0000001baa1b723e */ /* 0x000fe400000000ff */
[----:B------:R-:W-:Y:S01]  /*3730*/  F2FP.PACK_AB R26, R43, R26 ;  /* 0x0000001a2b1a723e */ /* 0x000fe200000000ff */
[----:B------:R0:W-:Y:S01]  /*3740*/  @P0 STG.E.128 [R2.64], R20 ;  /* 0x0000001402000986 */ /* 0x0001e2000c101d04 */
[----:B------:R-:W-:Y:S02]  /*3750*/  F2FP.PACK_AB R25, R25, R40 ;  /* 0x000000281919723e */ /* 0x000fe400000000ff */
[----:B------:R-:W-:-:S02]  /*3760*/  F2FP.PACK_AB R24, R49, R38 ;  /* 0x000000263118723e */ /* 0x000fc400000000ff */
[----:B------:R-:W-:-:S03]  /*3770*/  MOV R30, c[0x0][0x160] ;  /* 0x00005800001e7a02 */ /* 0x000fc60000000f00 */
[----:B------:R0:W-:Y:S01]  /*3780*/  STG.E.128 [R28.64], R24 ;  /* 0x000000181c007986 */ /* 0x0001e2000c101d04 */
[----:B------:R-:W-:-:S04]  /*3790*/  LEA R167, R30, R167, 0x2 ;  /* 0x000000a71ea77211 */ /* 0x000fc800078e10ff */
[----:B------:R-:W-:-:S13]  /*37a0*/  ISETP.GE.AND P0, PT, R167, c[0x0][0x164], PT ;  /* 0x00005900a7007a0c */ /* 0x000fda0003f06270 */
[----:B0-----:R-:W-:Y:S01]  /*37b0*/  @P0 CALL.REL.NOINC `(.L_x_1982) ;  /* 0x0000001000000944 */ /* 0x001fe20003c00000 */
[----:B------:R-:W-:Y:S05]  /*37c0*/  BRA `(.L_x_1983) ;  /* 0xffffcf8000007947 */ /* 0x000fea000383ffff */
.L_x_1982:
[----:B------:R-:W-:Y:S05]  /*37d0*/  BSYNC B1 ;  /* 0x0000000000017941 */ /* 0x000fea0003800000 */
.L_x_1979:
        /* <DEDUP_REMOVED lines=53> */
.L_x_1978:
[----:B------:R-:W-:Y:S05]  /*3b30*/  BSYNC B0 ;  /* 0x0000000000007941 */ /* 0x000fea0003800000 */
.L_x_1976:
[----:B------:R-:W-:Y:S01]  /*3b40*/  SHF.R.U32.HI R2, RZ, 0x5, R0 ;  /* 0x00000005ff027819 */ /* 0x000fe20000011600 */
[----:B------:R-:W-:Y:S01]  /*3b50*/  WARPSYNC 0xffffffff ;  /* 0xffffffff00007948 */ /* 0x000fe20003800000 */
[----:B------:R-:W-:-:S02]  /*3b60*/  LOP3.LUT R3, R0, 0x1f, RZ, 0xc0, !PT ;  /* 0x0000001f00037812 */ /* 0x000fc400078ec0ff */
        /* <DEDUP_REMOVED lines=76> */
[----:B------:R2:W-:Y:S01]  /*4030*/  STS.128 [R2+0x400], R16 ;  /* 0x0004001002007388 */ /* 0x0005e20000000c00 */
        /* <DEDUP_REMOVED lines=9> */
[----:B-1----:R-:W2:Y:S04]  /*40d0*/  S2R R12, SR_CTAID.X ;  /* 0x00000000000c7919 */ /* 0x002ea80000002500 */
[----:B------:R-:W0:Y:S04]  /*40e0*/  LDS R67, [R0.X4] ;  /* 0x0000000000437984 */ /* 0x000e280000004800 */
[----:B------:R-:W1:Y:S01]  /*40f0*/  LDS R4, [R0.X4+0x1000] ;  /* 0x0010000000047984 */ /* 0x000e620000004800 */
[----:B--2---:R-:W-:-:S03]  /*4100*/  IMAD R17, R12, c[0x0][0x168], RZ ;  /* 0x00005a000c117a24 */ /* 0x004fc600078e02ff */
        /* <DEDUP_REMOVED lines=12> */
[----:B--2---:R-:W-:Y:S01]  /*41d0*/  FADD.FTZ R20, R4, R13 ;  /* 0x0000000d04147221 */ /* 0x004fe20000010000 */
[----:B------:R-:W-:Y:S02]  /*41e0*/  IADD3 R4, P0, R17, R0, RZ ;  /* 0x0000000011047210 */ /* 0x000fe40007f1e0ff */
[----:B------:R-:W2:Y:S01]  /*41f0*/  LDS R37, [R0.X4+0x3000] ;  /* 0x0030000000257984 */ /* 0x000ea20000004800 */
        /* <DEDUP_REMOVED lines=21> */
[----:B0-----:R-:W-:-:S03]  /*4350*/  FADD.FTZ R6, R6, R15 ;  /* 0x0000000f06067221 */ /* 0x001fc60000010000 */
[----:B------:R-:W0:Y:S01]  /*4360*/  LDS R41, [R0.X4+0x3400] ;  /* 0x0034000000297984 */ /* 0x000e220000004800 */
[----:B-1----:R-:W-:-:S03]  /*4370*/  FADD.FTZ R10, RZ, R10 ;  /* 0x0000000aff0a7221 */ /* 0x002fc60000010000 */
[----:B------:R-:W1:Y:S04]  /*4380*/  LDS R31, [R0.X4+0x2800] ;  /* 0x00280000001f7984 */ /* 0x000e680000004800 */
[----:B------:R-:W1:Y:S01]  /*4390*/  LDS R23, [R0.X4+0x1c00] ;  /* 0x001c000000177984 */ /* 0x000e620000004800 */
[----:B--2---:R-:W-:-:S03]  /*43a0*/  FADD.FTZ R37, R20, R37 ;  /* 0x0000002514257221 */ /* 0x004fc60000010000 */
[----:B------:R-:W2:Y:S01]  /*43b0*/  LDS R43, [R0.X4+0x3600] ;  /* 0x00360000002b7984 */ /* 0x000ea20000004800 */
        /* <DEDUP_REMOVED lines=14> */
[----:B0-----:R-:W-:-:S03]  /*44a0*/  FADD.FTZ R41, R16, R41 ;  /* 0x0000002910297221 */ /* 0x001fc60000010000 */
[----:B------:R-:W0:Y:S01]  /*44b0*/  LDS R24, [R0.X4+0x3e00] ;  /* 0x003e000000187984 */ /* 0x000e220000004800 */
[----:B-1----:R-:W-:Y:S02]  /*44c0*/  FADD.FTZ R8, R8, R31 ;  /* 0x0000001f08087221 */ /* 0x002fe40000010000 */
[----:B------:R-:W-:Y:S01]  /*44d0*/  FADD.FTZ R12, R12, R23 ;  /* 0x000000170c0c7221 */ /* 0x000fe20000010000 */
        /* <DEDUP_REMOVED lines=26> */
.L_x_1980:
[----:B------:R-:W-:Y:S01]  /*4680*/  HFMA2.MMA R199, -RZ, RZ, 0, 5.9604644775390625e-08 ;  /* 0x00000001ffc77435 */ /* 0x000fe200000001ff */
[----:B------:R-:W-:-:S02]  /*4690*/  MOV R196, R201 ;  /* 0x000000c900c47202 */ /* 0x000fc40000000f00 */
[----:B------:R-:W-:Y:S02]  /*46a0*/  MOV R205, 0x1f ;  /* 0x0000001f00cd7802 */ /* 0x000fe40000000f00 */
[----:B------:R-:W-:Y:S02]  /*46b0*/  MOV R206, 0xffffffff ;  /* 0xffffffff00ce7802 */ /* 0x000fe40000000f00 */
[----:B------:R-:W-:Y:S02]  /*46c0*/  MOV R24, 0x46e0 ;  /* 0x000046e000187802 */ /* 0x000fe40000000f00 */
[----:B-----5:R-:W-:Y:S05]  /*46d0*/  CALL.REL.NOINC `($__internal_29_$__cuda_sm70_shflsync_bfly_p) ;  /* 0x0000046000007944 */ /* 0x020fea0003c00000 */
[----:B-1----:R-:W-:Y:S01]  /*46e0*/  MOV R186, R196 ;  /* 0x000000c400ba7202 */ /* 0x002fe20000000f00 */
[----:B0-----:R-:W-:Y:S05]  /*46f0*/  BRA `(.L_x_1984) ;  /* 0xffffd63000007947 */ /* 0x001fea000383ffff */
.L_x_1981:
[----:B------:R-:W-:Y:S01]  /*4700*/  HFMA2.MMA R199, -RZ, RZ, 0, 5.9604644775390625e-08 ;  /* 0x00000001ffc77435 */ /* 0x000fe200000001ff */
[----:B------:R-:W-:Y:S02]  /*4710*/  MOV R196, R203 ;  /* 0x000000cb00c47202 */ /* 0x000fe40000000f00 */
[----:B------:R-:W-:Y:S02]  /*4720*/  MOV R205, 0x1f ;  /* 0x0000001f00cd7802 */ /* 0x000fe40000000f00 */
[----:B------:R-:W-:-:S02]  /*4730*/  MOV R206, 0xffffffff ;  /* 0xffffffff00ce7802 */ /* 0x000fc40000000f00 */
[----:B------:R-:W-:Y:S02]  /*4740*/  MOV R24, 0x4760 ;  /* 0x0000476000187802 */ /* 0x000fe40000000f00 */
[----:B01---5:R-:W-:Y:S05]  /*4750*/  CALL.REL.NOINC `($__internal_29_$__cuda_sm70_shflsync_bfly_p) ;  /* 0x000003e000007944 */ /* 0x023fea0003c00000 */
[----:B------:R-:W-:Y:S01]  /*4760*/  FADD.FTZ R201, R201, R186 ;  /* 0x000000bac9c97221 */ /* 0x000fe20000010000 */
[----:B0-----:R-:W-:Y:S01]  /*4770*/  HFMA2.MMA R199, -RZ, RZ, 0, 1.1920928955078125e-07 ;  /* 0x00000002ffc77435 */ /* 0x001fe200000001ff */
[----:B-1----:R-:W-:Y:S01]  /*4780*/  FADD.FTZ R203, R203, R196 ;  /* 0x000000c4cbcb7221 */ /* 0x002fe20000010000 */
[----:B------:R-:W-:Y:S02]  /*4790*/  MOV R205, 0x1f ;  /* 0x0000001f00cd7802 */ /* 0x000fe40000000f00 */
[----:B------:R-:W-:Y:S02]  /*47a0*/  MOV R206, 0xffffffff ;  /* 0xffffffff00ce7802 */ /* 0x000fe40000000f00 */
[----:B------:R-:W-:Y:S02]  /*47b0*/  MOV R196, R201 ;  /* 0x000000c900c47202 */ /* 0x000fe40000000f00 */
[----:B------:R-:W-:Y:S02]  /*47c0*/  MOV R24, 0x47e0 ;  /* 0x000047e000187802 */ /* 0x000fe40000000f00 */
[----:B------:R-:W-:Y:S05]  /*47d0*/  CALL.REL.NOINC `($__internal_29_$__cuda_sm70_shflsync_bfly_p) ;  /* 0x0000036000007944 */ /* 0x000fea0003c00000 */
[----:B0-----:R-:W-:Y:S01]  /*47e0*/  HFMA2.MMA R199, -RZ, RZ, 0, 1.1920928955078125e-07 ;  /* 0x00000002ffc77435 */ /* 0x001fe200000001ff */
[----:B-1----:R-:W-:-:S02]  /*47f0*/  MOV R186, R196 ;  /* 0x000000c400ba7202 */ /* 0x002fc40000000f00 */
[----:B------:R-:W-:Y:S02]  /*4800*/  MOV R196, R203 ;  /* 0x000000cb00c47202 */ /* 0x000fe40000000f00 */
[----:B------:R-:W-:Y:S02]  /*4810*/  MOV R205, 0x1f ;  /* 0x0000001f00cd7802 */ /* 0x000fe40000000f00 */
[----:B------:R-:W-:Y:S02]  /*4820*/  MOV R206, 0xffffffff ;  /* 0xffffffff00ce7802 */ /* 0x000fe40000000f00 */
[----:B------:R-:W-:Y:S02]  /*4830*/  MOV R24, 0x4850 ;  /* 0x0000485000187802 */ /* 0x000fe40000000f00 */
[----:B------:R-:W-:Y:S05]  /*4840*/  CALL.REL.NOINC `($__internal_29_$__cuda_sm70_shflsync_bfly_p) ;  /* 0x000002f000007944 */ /* 0x000fea0003c00000 */
[----:B------:R-:W-:Y:S01]  /*4850*/  FADD.FTZ R201, R186, R201 ;  /* 0x000000c9bac97221 */ /* 0x000fe20000010000 */
[----:B0-----:R-:W-:Y:S01]  /*4860*/  HFMA2.MMA R199, -RZ, RZ, 0, 2.384185791015625e-07 ;  /* 0x00000004ffc77435 */ /* 0x001fe200000001ff */
[----:B-1----:R-:W-:Y:S01]  /*4870*/  FADD.FTZ R203, R203, R196 ;  /* 0x000000c4cbcb7221 */ /* 0x002fe20000010000 */
[----:B------:R-:W-:Y:S02]  /*4880*/  MOV R205, 0x1f ;  /* 0x0000001f00cd7802 */ /* 0x000fe40000000f00 */
[----:B------:R-:W-:-:S02]  /*4890*/  MOV R206, 0xffffffff ;  /* 0xffffffff00ce7802 */ /* 0x000fc40000000f00 */
[----:B------:R-:W-:Y:S02]  /*48a0*/  MOV R196, R201 ;  /* 0x000000c900c47202 */ /* 0x000fe40000000f00 */
[----:B------:R-:W-:Y:S02]  /*48b0*/  MOV R24, 0x48d0 ;  /* 0x000048d000187802 */ /* 0x000fe40000000f00 */
[----:B------:R-:W-:Y:S05]  /*48c0*/  CALL.REL.NOINC `($__internal_29_$__cuda_sm70_shflsync_bfly_p) ;  /* 0x0000027000007944 */ /* 0x000fea0003c00000 */
[----:B0-----:R-:W-:Y:S01]  /*48d0*/  HFMA2.MMA R199, -RZ, RZ, 0, 2.384185791015625e-07 ;  /* 0x00000004ffc77435 */ /* 0x001fe200000001ff */
[----:B-1----:R-:W-:Y:S02]  /*48e0*/  MOV R186, R196 ;  /* 0x000000c400ba7202 */ /* 0x002fe40000000f00 */
[----:B------:R-:W-:Y:S02]  /*48f0*/  MOV R196, R203 ;  /* 0x000000cb00c47202 */ /* 0x000fe40000000f00 */
[----:B------:R-:W-:Y:S02]  /*4900*/  MOV R205, 0x1f ;  /* 0x0000001f00cd7802 */ /* 0x000fe40000000f00 */
[----:B------:R-:W-:Y:S02]  /*4910*/  MOV R206, 0xffffffff ;  /* 0xffffffff00ce7802 */ /* 0x000fe40000000f00 */
[----:B------:R-:W-:-:S02]  /*4920*/  MOV R24, 0x4940 ;  /* 0x0000494000187802 */ /* 0x000fc40000000f00 */
[----:B------:R-:W-:Y:S05]  /*4930*/  CALL.REL.NOINC `($__internal_29_$__cuda_sm70_shflsync_bfly_p) ;  /* 0x0000020000007944 */ /* 0x000fea0003c00000 */
[----:B------:R-:W-:Y:S01]  /*4940*/  FADD.FTZ R201, R186, R201 ;  /* 0x000000c9bac97221 */ /* 0x000fe20000010000 */
[----:B0-----:R-:W-:Y:S01]  /*4950*/  HFMA2.MMA R199, -RZ, RZ, 0, 4.76837158203125e-07 ;  /* 0x00000008ffc77435 */ /* 0x001fe200000001ff */
[----:B-1----:R-:W-:Y:S01]  /*4960*/  FADD.FTZ R203, R203, R196 ;  /* 0x000000c4cbcb7221 */ /* 0x002fe20000010000 */
[----:B------:R-:W-:-:S02]  /*4970*/  MOV R205, 0x1f ;  /* 0x0000001f00cd7802 */ /* 0x000fc40000000f00 */
[----:B------:R-:W-:Y:S02]  /*4980*/  MOV R206, 0xffffffff ;  /* 0xffffffff00ce7802 */ /* 0x000fe40000000f00 */
[----:B------:R-:W-:Y:S02]  /*4990*/  MOV R196, R201 ;  /* 0x000000c900c47202 */ /* 0x000fe40000000f00 */
[----:B------:R-:W-:Y:S02]  /*49a0*/  MOV R24, 0x49c0 ;  /* 0x000049c000187802 */ /* 0x000fe40000000f00 */
[----:B------:R-:W-:Y:S05]  /*49b0*/  CALL.REL.NOINC `($__internal_29_$__cuda_sm70_shflsync_bfly_p) ;  /* 0x0000018000007944 */ /* 0x000fea0003c00000 */
[----:B0-----:R-:W-:Y:S01]  /*49c0*/  HFMA2.MMA R199, -RZ, RZ, 0, 4.76837158203125e-07 ;  /* 0x00000008ffc77435 */ /* 0x001fe200000001ff */
[----:B-1----:R-:W-:Y:S02]  /*49d0*/  MOV R186, R196 ;  /* 0x000000c400ba7202 */ /* 0x002fe40000000f00 */
[----:B------:R-:W-:Y:S02]  /*49e0*/  MOV R196, R203 ;  /* 0x000000cb00c47202 */ /* 0x000fe40000000f00 */
[----:B------:R-:W-:Y:S02]  /*49f0*/  MOV R205, 0x1f ;  /* 0x0000001f00cd7802 */ /* 0x000fe40000000f00 */
[----:B------:R-:W-:-:S02]  /*4a00*/  MOV R206, 0xffffffff ;  /* 0xffffffff00ce7802 */ /* 0x000fc40000000f00 */
[----:B------:R-:W-:Y:S02]  /*4a10*/  MOV R24, 0x4a30 ;  /* 0x00004a3000187802 */ /* 0x000fe40000000f00 */
[----:B------:R-:W-:Y:S05]  /*4a20*/  CALL.REL.NOINC `($__internal_29_$__cuda_sm70_shflsync_bfly_p) ;  /* 0x0000011000007944 */ /* 0x000fea0003c00000 */
[----:B------:R-:W-:Y:S01]  /*4a30*/  FADD.FTZ R201, R186, R201 ;  /* 0x000000c9bac97221 */ /* 0x000fe20000010000 */
[----:B0-----:R-:W-:Y:S01]  /*4a40*/  HFMA2.MMA R199, -RZ, RZ, 0, 9.5367431640625e-07 ;  /* 0x00000010ffc77435 */ /* 0x001fe200000001ff */
[----:B-1----:R-:W-:Y:S01]  /*4a50*/  FADD.FTZ R203, R203, R196 ;  /* 0x000000c4cbcb7221 */ /* 0x002fe20000010000 */
[----:B------:R-:W-:Y:S02]  /*4a60*/  MOV R205, 0x1f ;  /* 0x0000001f00cd7802 */ /* 0x000fe40000000f00 */
[----:B------:R-:W-:Y:S02]  /*4a70*/  MOV R206, 0xffffffff ;  /* 0xffffffff00ce7802 */ /* 0x000fe40000000f00 */
[----:B------:R-:W-:Y:S02]  /*4a80*/  MOV R196, R201 ;  /* 0x000000c900c47202 */ /* 0x000fe40000000f00 */
[----:B------:R-:W-:Y:S02]  /*4a90*/  MOV R24, 0x4ab0 ;  /* 0x00004ab000187802 */ /* 0x000fe40000000f00 */
[----:B------:R-:W-:Y:S05]  /*4aa0*/  CALL.REL.NOINC `($__internal_29_$__cuda_sm70_shflsync_bfly_p) ;  /* 0x0000009000007944 */ /* 0x000fea0003c00000 */
[----:B0-----:R-:W-:Y:S01]  /*4ab0*/  HFMA2.MMA R199, -RZ, RZ, 0, 9.5367431640625e-07 ;  /* 0x00000010ffc77435 */ /* 0x001fe200000001ff */
[----:B-1----:R-:W-:-:S02]  /*4ac0*/  MOV R200, R196 ;  /* 0x000000c400c87202 */ /* 0x002fc40000000f00 */
[----:B------:R-:W-:Y:S02]  /*4ad0*/  MOV R196, R203 ;  /* 0x000000cb00c47202 */ /* 0x000fe40000000f00 */
[----:B------:R-:W-:Y:S02]  /*4ae0*/  MOV R205, 0x1f ;  /* 0x0000001f00cd7802 */ /* 0x000fe40000000f00 */
[----:B------:R-:W-:Y:S02]  /*4af0*/  MOV R206, 0xffffffff ;  /* 0xffffffff00ce7802 */ /* 0x000fe40000000f00 */
[----:B------:R-:W-:Y:S02]  /*4b00*/  MOV R24, 0x4b20 ;  /* 0x00004b2000187802 */ /* 0x000fe40000000f00 */
[----:B------:R-:W-:Y:S05]  /*4b10*/  CALL.REL.NOINC `($__internal_29_$__cuda_sm70_shflsync_bfly_p) ;  /* 0x0000002000007944 */ /* 0x000fea0003c00000 */
[----:B-1----:R-:W-:Y:S01]  /*4b20*/  MOV R24, R196 ;  /* 0x000000c400187202 */ /* 0x002fe20000000f00 */
[----:B0-----:R-:W-:Y:S05]  /*4b30*/  BRA `(.L_x_1985) ;  /* 0xffffd31000007947 */ /* 0x001fea000383ffff */
        .weak           $__internal_29_$__cuda_sm70_shflsync_bfly_p
        .type           $__internal_29_$__cuda_sm70_shflsync_bfly_p,@function
        .size           $__internal_29_$__cuda_sm70_shflsync_bfly_p,(.L_x_12331 - $__internal_29_$__cuda_sm70_shflsync_bfly_p)
$__internal_29_$__cuda_sm70_shflsync_bfly_p:
[----:B------:R-:W-:Y:S01]  /*4b40*/  HFMA2.MMA R25, -RZ, RZ, 0, 0 ;  /* 0x00000000ff197435 */ /* 0x000fe200000001ff */
[----:B------:R-:W-:Y:S04]  /*4b50*/  WARPSYNC R206 ;  /* 0x000000ce00007348 */ /* 0x000fe80003800000 */
[----:B------:R0:W1:Y:S01]  /*4b60*/  SHFL.BFLY PT, R196, R196, R199, R205 ;  /* 0x0c0000c7c4c47389 */ /* 0x00006200000e00cd */
[----:B------:R-:W-:Y:S05]  /*4b70*/  RET.REL.NODEC R24 `(_ZN10layer_norm13ln_bwd_kernelINS_13Kernel_traitsI6__halfS2_S2_S2_fjLj1024ELj1ELj4ELj1ELj16ENS_18Kernel_traits_baseILj1024ES2_S2_S2_S2_fjLj128EEEEELb1ELb0ELb0ELb1EEEvNS_9BwdParamsE) ;  /* 0xffffb48018007950 */ /* 0x000fea0003c3ffff */
.L_x_1986:
        /* <DEDUP_REMOVED lines=16> */
.L_x_12331:


//--------------------- .text._ZN10layer_norm22ln_bwd_finalize_kernelINS_22Kernel_traits_finalizeILj1024E6__halfS2_S2_S2_fjLb0ELj1024ELj4ENS_18Kernel_traits_baseILj1024ES2_S2_S2_S2_fjLj1024EEEEELb0ELb0EEEvNS_9BwdParamsE --------------------------
	.section	.text._ZN10layer_norm22ln_bwd_finalize_kernelINS_22Kernel_traits_finalizeILj1024E6__halfS2_S2_S2_fjLb0ELj1024ELj4ENS_18Kernel_traits_baseILj1024ES2_S2_S2_S2_fjLj1024EEEEELb0ELb0EEEvNS_9BwdParamsE,"ax",@progbits
	.sectioninfo	@"SHI_REGISTERS=30"
	.align	128
        .global         _ZN10layer_norm22ln_bwd_finalize_kernelINS_22Kernel_traits_finalizeILj1024E6__halfS2_S2_S2_fjLb0ELj1024ELj4ENS_18Kernel_traits_baseILj1024ES2_S2_S2_S2_fjLj1024EEEEELb0ELb0EEEvNS_9BwdParamsE
        .type           _ZN10layer_norm22ln_bwd_finalize_kernelINS_22Kernel_traits_finalizeILj1024E6__halfS2_S2_S2_fjLb0ELj1024ELj4ENS_18Kernel_traits_baseILj1024ES2_S2_S2_S2_fjLj1024EEEEELb0ELb0EEEvNS_9BwdParamsE,@function
        .size           _ZN10layer_norm22ln_bwd_finalize_kernelINS_22Kernel_traits_finalizeILj1024E6__halfS2_S2_S2_fjLb0ELj1024ELj4ENS_18Kernel_traits_baseILj1024ES2_S2_S2_S2_fjLj1024EEEEELb0ELb0EEEvNS_9BwdParamsE,(.L_x_12332 - _ZN10layer_norm22ln_bwd_finalize_kernelINS_22Kernel_traits_finalizeILj1024E6__halfS2_S2_S2_fjLb0ELj1024ELj4ENS_18Kernel_traits_baseILj1024ES2_S2_S2_S2_fjLj1024EEEEELb0ELb0EEEvNS_9BwdParamsE)
        .other          _ZN10layer_norm22ln_bwd_finalize_kernelINS_22Kernel_traits_finalizeILj1024E6__halfS2_S2_S2_fjLb0ELj1024ELj4ENS_18Kernel_traits_baseILj1024ES2_S2_S2_S2_fjLj1024EEEEELb0ELb0EEEvNS_9BwdParamsE,@"STO_CUDA_ENTRY STV_DEFAULT"
_ZN10layer_norm22ln_bwd_finalize_kernelINS_22Kernel_traits_finalizeILj1024E6__halfS2_S2_S2_fjLb0ELj1024ELj4ENS_18Kernel_traits_baseILj1024ES2_S2_S2_S2_fjLj1024EEEEELb0ELb0EEEvNS_9BwdParamsE:
.text._ZN10layer_norm22ln_bwd_finalize_kernelINS_22Kernel_traits_finalizeILj1024E6__halfS2_S2_S2_fjLb0ELj1024ELj4ENS_18Kernel_traits_baseILj1024ES2_S2_S2_S2_fjLj1024EEEEELb0ELb0EEEvNS_9BwdParamsE:
        /* <DEDUP_REMOVED lines=19> */
.L_x_2000:
        /* <DEDUP_REMOVED lines=28> */
.L_x_1991:
        /* <DEDUP_REMOVED lines=35> */
.L_x_1990:
[----:B------:R-:W-:Y:S05]  /*0520*/  BSYNC B1 ;  /* 0x0000000000017941 */ /* 0x000fea0003800000 */
.L_x_1989:
        /* <DEDUP_REMOVED lines=23> */
.L_x_1993:
[----:B------:R-:W-:Y:S05]  /*06a0*/  BSYNC B1 ;  /* 0x0000000000017941 */ /* 0x000fea0003800000 */
.L_x_1992:
        /* <DEDUP_REMOVED lines=11> */
.L_x_1994:
[----:B------:R-:W-:Y:S05]  /*0760*/  BSYNC B1 ;  /* 0x0000000000017941 */ /* 0x000fea0003800000 */
.L_x_1988:
[----:B------:R-:W-:Y:S05]  /*0770*/  BSYNC B0 ;  /* 0x0000000000007941 */ /* 0x000fea0003800000 */
.L_x_1987:
        /* <DEDUP_REMOVED lines=11> */
.L_x_2001:
        /* <DEDUP_REMOVED lines=18> */
.L_x_2002:
[----:B---3--:R-:W-:Y:S02]  /*0950*/  FADD.FTZ R4, R4, R9 ;  /* 0x0000000904047221 */ /* 0x008fe40000010000 */
[----:B-12---:R-:W-:-:S03]  /*0960*/  FADD.FTZ R6, R5, R6 ;  /* 0x0000000605067221 */ /* 0x006fc60000010000 */
[----:B------:R1:W-:Y:S04]  /*0970*/  @!P1 STS [R17.X4+0x2000], R4 ;  /* 0x0020000411009388 */ /* 0x0003e80000004800 */
[----:B------:R1:W-:Y:S02]  /*0980*/  @!P1 STS [R17.X4+0x2080], R6 ;  /* 0x0020800611009388 */ /* 0x0003e40000004800 */
.L_x_1995:
        /* <DEDUP_REMOVED lines=12> */
[----:B0-----:R-:W-:Y:S01]  /*0a50*/  F2FP.PACK_AB R7, R5, R4 ;  /* 0x000000040507723e */ /* 0x001fe200000000ff */
[----:B------:R-:W-:Y:S01]  /*0a60*/  IMAD.WIDE.U32 R4, R19, R10, c[0x0][0x260] ;  /* 0x0000980013047625 */ /* 0x000fe200078e000a */
[----:B-1----:R-:W-:-:S03]  /*0a70*/  F2FP.PACK_AB R9, R9, R8 ;  /* 0x000000080909723e */ /* 0x002fc600000000ff */
[----:B------:R0:W-:Y:S04]  /*0a80*/  STG.E [R2.64], R7 ;  /* 0x0000000702007986 */ /* 0x0001e8000c101904 */
[----:B------:R0:W-:Y:S02]  /*0a90*/  STG.E [R4.64], R9 ;  /* 0x0000000904007986 */ /* 0x0001e4000c101904 */
.L_x_1999:
[----:B------:R-:W-:Y:S05]  /*0aa0*/  BSYNC B0 ;  /* 0x0000000000007941 */ /* 0x000fea0003800000 */
.L_x_1998:
[C---:B------:R-:W-:Y:S02]  /*0ab0*/  ISETP.GT.U32.AND P1, PT, R18.reuse, -0x401, PT ;  /* 0xfffffbff1200780c */ /* 0x040fe40003f24070 */
[----:B------:R-:W-:Y:S02]  /*0ac0*/  IADD3 R18, R18, 0x400, RZ ;  /* 0x0000040012127810 */ /* 0x000fe40007ffe0ff */
[----:B------:R-:W-:-:S09]  /*0ad0*/  IADD3 R19, R19, 0x200, RZ ;  /* 0x0000020013137810 */ /* 0x000fd20007ffe0ff */
[----:B01----:R-:W-:Y:S05]  /*0ae0*/  @P1 BRA `(.L_x_2000) ;  /* 0xfffff64000001947 */ /* 0x003fea000383ffff */
[----:B------:R-:W-:Y:S05]  /*0af0*/  EXIT ;  /* 0x000000000000794d */ /* 0x000fea0003800000 */
.L_x_1996:
[----:B--2---:R-:W-:Y:S01]  /*0b00*/  IMAD.MOV.U32 R9, RZ, RZ, R5 ;  /* 0x000000ffff097224 */ /* 0x004fe200078e0005 */
[----:B------:R-:W-:Y:S01]  /*0b10*/  MOV R8, 0x1 ;  /* 0x0000000100087802 */ /* 0x000fe20000000f00 */
[----:B------:R-:W-:Y:S01]  /*0b20*/  IMAD.MOV.U32 R7, RZ, RZ, 0x1f ;  /* 0x0000001fff077424 */ /* 0x000fe200078e00ff */
[----:B------:R-:W-:Y:S02]  /*0b30*/  MOV R10, 0xffffffff ;  /* 0xffffffff000a7802 */ /* 0x000fe40000000f00 */
[----:B------:R-:W-:Y:S02]  /*0b40*/  MOV R2, 0xb60 ;  /* 0x00000b6000027802 */ /* 0x000fe40000000f00 */
[----:B01----:R-:W-:Y:S05]  /*0b50*/  CALL.REL.NOINC `($__internal_30_$__cuda_sm70_shflsync_bfly_p) ;  /* 0x000003b000007944 */ /* 0x003fea0003c00000 */
[----:B-1----:R-:W-:Y:S01]  /*0b60*/  IMAD.MOV.U32 R2, RZ, RZ, R7 ;  /* 0x000000ffff027224 */ /* 0x002fe200078e0007 */
[----:B0-----:R-:W-:Y:S05]  /*0b70*/  BRA `(.L_x_2001) ;  /* 0xfffffcb000007947 */ /* 0x001fea000383ffff */
.L_x_1997:
[----:B------:R-:W-:Y:S01]  /*0b80*/  HFMA2.MMA R8, -RZ, RZ, 0, 1.1920928955078125e-07 ;  /* 0x00000002ff087435 */ /* 0x000fe200000001ff */
[----:B------:R-:W-:Y:S01]  /*0b90*/  IMAD.MOV.U32 R7, RZ, RZ, 0x1f ;  /* 0x0000001fff077424 */ /* 0x000fe200078e00ff */
[----:B------:R-:W-:Y:S02]  /*0ba0*/  MOV R10, 0xffffffff ;  /* 0xffffffff000a7802 */ /* 0x000fe40000000f00 */
[----:B------:R-:W-:-:S02]  /*0bb0*/  MOV R2, 0xbd0 ;  /* 0x00000bd000027802 */ /* 0x000fc40000000f00 */
[----:B012---:R-:W-:Y:S05]  /*0bc0*/  CALL.REL.NOINC `($__internal_30_$__cuda_sm70_shflsync_bfly_p) ;  /* 0x0000034000007944 */ /* 0x007fea0003c00000 */
[----:B01----:R-:W-:Y:S01]  /*0bd0*/  FADD.FTZ R9, R9, R7 ;  /* 0x0000000709097221 */ /* 0x003fe20000010000 */
[----:B------:R-:W-:Y:S01]  /*0be0*/  HFMA2.MMA R7, -RZ, RZ, 0, 1.847743988037109375e-06 ;  /* 0x0000001fff077435 */ /* 0x000fe200000001ff */
[----:B------:R-:W-:Y:S01]  /*0bf0*/  IMAD.MOV.U32 R8, RZ, RZ, 0x4 ;  /* 0x00000004ff087424 */ /* 0x000fe200078e00ff */
[----:B------:R-:W-:Y:S01]  /*0c00*/  MOV R2, 0xc30 ;  /* 0x00000c3000027802 */ /* 0x000fe20000000f00 */
[----:B------:R-:W-:-:S03]  /*0c10*/  IMAD.MOV.U32 R10, RZ, RZ, -0x1 ;  /* 0xffffffffff0a7424 */ /* 0x000fc600078e00ff */
[----:B------:R-:W-:Y:S05]  /*0c20*/  CALL.REL.NOINC `($__internal_30_$__cuda_sm70_shflsync_bfly_p) ;  /* 0x000002e000007944 */ /* 0x000fea0003c00000 */
[----:B01----:R-:W-:Y:S01]  /*0c30*/  FADD.FTZ R9, R9, R7 ;  /* 0x0000000709097221 */ /* 0x003fe20000010000 */
[----:B------:R-:W-:Y:S01]  /*0c40*/  HFMA2.MMA R7, -RZ, RZ, 0, 1.847743988037109375e-06 ;  /* 0x0000001fff077435 */ /* 0x000fe200000001ff */
[----:B------:R-:W-:Y:S01]  /*0c50*/  MOV R8, 0x8 ;  /* 0x0000000800087802 */ /* 0x000fe20000000f00 */
[----:B------:R-:W-:Y:S01]  /*0c60*/  IMAD.MOV.U32 R10, RZ, RZ, -0x1 ;  /* 0xffffffffff0a7424 */ /* 0x000fe200078e00ff */
[----:B------:R-:W-:-:S03]  /*0c70*/  MOV R2, 0xc90 ;  /* 0x00000c9000027802 */ /* 0x000fc60000000f00 */
[----:B------:R-:W-:Y:S05]  /*0c80*/  CALL.REL.NOINC `($__internal_30_$__cuda_sm70_shflsync_bfly_p) ;  /* 0x0000028000007944 */ /* 0x000fea0003c00000 */
[----:B-1----:R-:W-:Y:S01]  /*0c90*/  FADD.FTZ R6, R9, R7 ;  /* 0x0000000709067221 */ /* 0x002fe20000010000 */
[----:B------:R-:W-:Y:S01]  /*0ca0*/  HFMA2.MMA R7, -RZ, RZ, 0, 1.847743988037109375e-06 ;  /* 0x0000001fff077435 */ /* 0x000fe200000001ff */
[----:B0-----:R-:W-:Y:S01]  /*0cb0*/  MOV R8, 0x10 ;  /* 0x0000001000087802 */ /* 0x001fe20000000f00 */
[----:B------:R-:W-:Y:S01]  /*0cc0*/  IMAD.MOV.U32 R10, RZ, RZ, -0x1 ;  /* 0xffffffffff0a7424 */ /* 0x000fe200078e00ff */
[----:B------:R-:W-:-:S02]  /*0cd0*/  MOV R2, 0xd00 ;  /* 0x00000d0000027802 */ /* 0x000fc40000000f00 */
[----:B------:R-:W-:Y:S02]  /*0ce0*/  MOV R9, R6 ;  /* 0x0000000600097202 */ /* 0x000fe40000000f00 */
[----:B------:R-:W-:Y:S05]  /*0cf0*/  CALL.REL.NOINC `($__internal_30_$__cuda_sm70_shflsync_bfly_p) ;  /* 0x0000021000007944 */ /* 0x000fea0003c00000 */
[----:B0-----:R-:W-:Y:S01]  /*0d00*/  HFMA2.MMA R8, -RZ, RZ, 0, 5.9604644775390625e-08 ;  /* 0x00000001ff087435 */ /* 0x001fe200000001ff */
[----:B-1----:R-:W-:Y:S01]  /*0d10*/  MOV R5, R7 ;  /* 0x0000000700057202 */ /* 0x002fe20000000f00 */
[----:B------:R-:W-:Y:S01]  /*0d20*/  IMAD.MOV.U32 R9, RZ, RZ, R4 ;  /* 0x000000ffff097224 */ /* 0x000fe200078e0004 */
[----:B------:R-:W-:Y:S01]  /*0d30*/  MOV R7, 0x1f ;  /* 0x0000001f00077802 */ /* 0x000fe20000000f00 */
[----:B------:R-:W-:Y:S01]  /*0d40*/  IMAD.MOV.U32 R10, RZ, RZ, -0x1 ;  /* 0xffffffffff0a7424 */ /* 0x000fe200078e00ff */
[----:B------:R-:W-:Y:S02]  /*0d50*/  MOV R2, 0xd70 ;  /* 0x00000d7000027802 */ /* 0x000fe40000000f00 */
[----:B------:R-:W-:Y:S05]  /*0d60*/  CALL.REL.NOINC `($__internal_30_$__cuda_sm70_shflsync_bfly_p) ;  /* 0x000001a000007944 */ /* 0x000fea0003c00000 */
[----:B0-----:R-:W-:Y:S01]  /*0d70*/  HFMA2.MMA R8, -RZ, RZ, 0, 1.1920928955078125e-07 ;  /* 0x00000002ff087435 */ /* 0x001fe200000001ff */
[----:B-1----:R-:W-:Y:S01]  /*0d80*/  FADD.FTZ R9, R4, R7 ;  /* 0x0000000704097221 */ /* 0x002fe20000010000 */
[----:B------:R-:W-:Y:S01]  /*0d90*/  MOV R7, 0x1f ;  /* 0x0000001f00077802 */ /* 0x000fe20000000f00 */
[----:B------:R-:W-:Y:S01]  /*0da0*/  IMAD.MOV.U32 R10, RZ, RZ, -0x1 ;  /* 0xffffffffff0a7424 */ /* 0x000fe200078e00ff */
[----:B------:R-:W-:Y:S02]  /*0db0*/  MOV R2, 0xdd0 ;  /* 0x00000dd000027802 */ /* 0x000fe40000000f00 */
[----:B------:R-:W-:Y:S05]  /*0dc0*/  CALL.REL.NOINC `($__internal_30_$__cuda_sm70_shflsync_bfly_p) ;  /* 0x0000014000007944 */ /* 0x000fea0003c00000 */
[----:B0-----:R-:W-:Y:S01]  /*0dd0*/  HFMA2.MMA R8, -RZ, RZ, 0, 2.384185791015625e-07 ;  /* 0x00000004ff087435 */ /* 0x001fe200000001ff */
[----:B-1----:R-:W-:Y:S01]  /*0de0*/  FADD.FTZ R9, R9, R7 ;  /* 0x0000000709097221 */ /* 0x002fe20000010000 */
[----:B------:R-:W-:Y:S01]  /*0df0*/  MOV R7, 0x1f ;  /* 0x0000001f00077802 */ /* 0x000fe20000000f00 */
[----:B------:R-:W-:Y:S01]  /*0e00*/  IMAD.MOV.U32 R10, RZ, RZ, -0x1 ;  /* 0xffffffffff0a7424 */ /* 0x000fe200078e00ff */
[----:B------:R-:W-:-:S02]  /*0e10*/  MOV R2, 0xe30 ;  /* 0x00000e3000027802 */ /* 0x000fc40000000f00 */
[----:B------:R-:W-:Y:S05]  /*0e20*/  CALL.REL.NOINC `($__internal_30_$__cuda_sm70_shflsync_bfly_p) ;  /* 0x000000e000007944 */ /* 0x000fea0003c00000 */
[----:B0-----:R-:W-:Y:S01]  /*0e30*/  HFMA2.MMA R8, -RZ, RZ, 0, 4.76837158203125e-07 ;  /* 0x00000008ff087435 */ /* 0x001fe200000001ff */
[----:B-1----:R-:W-:Y:S01]  /*0e40*/  FADD.FTZ R9, R9, R7 ;  /* 0x0000000709097221 */ /* 0x002fe20000010000 */
[----:B------:R-:W-:Y:S01]  /*0e50*/  MOV R7, 0x1f ;  /* 0x0000001f00077802 */ /* 0x000fe20000000f00 */
[----:B------:R-:W-:Y:S01]  /*0e60*/  IMAD.MOV.U32 R10, RZ, RZ, -0x1 ;  /* 0xffffffffff0a7424 */ /* 0x000fe200078e00ff */
[----:B------:R-:W-:-:S02]  /*0e70*/  MOV R2, 0xe90 ;  /* 0x00000e9000027802 */ /* 0x000fc40000000f00 */
[----:B------:R-:W-:Y:S05]  /*0e80*/  CALL.REL.NOINC `($__internal_30_$__cuda_sm70_shflsync_bfly_p) ;  /* 0x0000008000007944 */ /* 0x000fea0003c00000 */
[----:B0-----:R-:W-:Y:S01]  /*0e90*/  HFMA2.MMA R8, -RZ, RZ, 0, 9.5367431640625e-07 ;  /* 0x00000010ff087435 */ /* 0x001fe200000001ff */
[----:B-1----:R-:W-:Y:S01]  /*0ea0*/  FADD.FTZ R9, R9, R7 ;  /* 0x0000000709097221 */ /* 0x002fe20000010000 */
[----:B------:R-:W-:Y:S01]  /*0eb0*/  MOV R7, 0x1f ;  /* 0x0000001f00077802 */ /* 0x000fe20000000f00 */
[----:B------:R-:W-:Y:S01]  /*0ec0*/  IMAD.MOV.U32 R10, RZ, RZ, -0x1 ;  /* 0xffffffffff0a7424 */ /* 0x000fe200078e00ff */
[----:B------:R-:W-:-:S02]  /*0ed0*/  MOV R2, 0xef0 ;  /* 0x00000ef000027802 */ /* 0x000fc40000000f00 */
[----:B------:R-:W-:Y:S05]  /*0ee0*/  CALL.REL.NOINC `($__internal_30_$__cuda_sm70_shflsync_bfly_p) ;  /* 0x0000002000007944 */ /* 0x000fea0003c00000 */
[----:B-1----:R-:W-:Y:S01]  /*0ef0*/  MOV R4, R7 ;  /* 0x0000000700047202 */ /* 0x002fe20000000f00 */
[----:B0-----:R-:W-:Y:S05]  /*0f00*/  BRA `(.L_x_2002) ;  /* 0xfffffa4000007947 */ /* 0x001fea000383ffff */
        .weak           $__internal_30_$__cuda_sm70_shflsync_bfly_p
        .type           $__internal_30_$__cuda_sm70_shflsync_bfly_p,@function
        .size           $__internal_30_$__cuda_sm70_shflsync_bfly_p,(.L_x_12332 - $__internal_30_$__cuda_sm70_shflsync_bfly_p)
$__internal_30_$__cuda_sm70_shflsync_bfly_p:
[----:B------:R-:W-:Y:S01]  /*0f10*/  HFMA2.MMA R3, -RZ, RZ, 0, 0 ;  /* 0x00000000ff037435 */ /* 0x000fe200000001ff */
[----:B------:R-:W-:Y:S04]  /*0f20*/  WARPSYNC R10 ;  /* 0x0000000a00007348 */ /* 0x000fe80003800000 */
[----:B------:R0:W1:Y:S01]  /*0f30*/  SHFL.BFLY PT, R7, R9, R8, R7 ;  /* 0x0c00000809077389 */ /* 0x00006200000e0007 */
[----:B------:R-:W-:Y:S05]  /*0f40*/  RET.REL.NODEC R2 `(_ZN10layer_norm22ln_bwd_finalize_kernelINS_22Kernel_traits_finalizeILj1024E6__halfS2_S2_S2_fjLb0ELj1024ELj4ENS_18Kernel_traits_baseILj1024ES2_S2_S2_S2_fjLj1024EEEEELb0ELb0EEEvNS_9BwdParamsE) ;  /* 0xfffff0b002007950 */ /* 0x000fea0003c3ffff */
.L_x_2003:
        /* <DEDUP_REMOVED lines=11> */
.L_x_12332:


//--------------------- .text._ZN10layer_norm13ln_bwd_kernelINS_13Kernel_traitsI6__halfS2_S2_S2_fjLj1024ELj1ELj4ELj1ELj16ENS_18Kernel_traits_baseILj1024ES2_S2_S2_S2_fjLj128EEEEELb1ELb0ELb1ELb0EEEvNS_9BwdParamsE --------------------------
	.section	.text._ZN10layer_norm13ln_bwd_kernelINS_13Kernel_traitsI6__halfS2_S2_S2_fjLj1024ELj1ELj4ELj1ELj16ENS_18Kernel_traits_baseILj1024ES2_S2_S2_S2_fjLj128EEEEELb1ELb0ELb1ELb0EEEvNS_9BwdParamsE,"ax",@progbits
	.sectioninfo	@"SHI_REGISTERS=221"
	.align	128
        .global         _ZN10layer_norm13ln_bwd_kernelINS_13Kernel_traitsI6__halfS2_S2_S2_fjLj1024ELj1ELj4ELj1ELj16ENS_18Kernel_traits_baseILj1024ES2_S2_S2_S2_fjLj128EEEEELb1ELb0ELb1ELb0EEEvNS_9BwdParamsE
        .type           _ZN10layer_norm13ln_bwd_kernelINS_13Kernel_traitsI6__halfS2_S2_S2_fjLj1024ELj1ELj4ELj1ELj16ENS_18Kernel_traits_baseILj1024ES2_S2_S2_S2_fjLj128EEEEELb1ELb0ELb1ELb0EEEvNS_9BwdParamsE,@function
        .size           _ZN10layer_norm13ln_bwd_kernelINS_13Kernel_traitsI6__halfS2_S2_S2_fjLj1024ELj1ELj4ELj1ELj16ENS_18Kernel_traits_baseILj1024ES2_S2_S2_S2_fjLj128EEEEELb1ELb0ELb1ELb0EEEvNS_9BwdParamsE,(.L_x_12333 - _ZN10layer_norm13ln_bwd_kernelINS_13Kernel_traitsI6__halfS2_S2_S2_fjLj1024ELj1ELj4ELj1ELj16ENS_18Kernel_traits_baseILj1024ES2_S2_S2_S2_fjLj128EEEEELb1ELb0ELb1ELb0EEEvNS_9BwdParamsE)
        .other          _ZN10layer_norm13ln_bwd_kernelINS_13Kernel_traitsI6__halfS2_S2_S2_fjLj1024ELj1ELj4ELj1ELj16ENS_18Kernel_traits_baseILj1024ES2_S2_S2_S2_fjLj128EEEEELb1ELb0ELb1ELb0EEEvNS_9BwdParamsE,@"STO_CUDA_ENTRY STV_DEFAULT"
_ZN10layer_norm13ln_bwd_kernelINS_13Kernel_traitsI6__halfS2_S2_S2_fjLj1024ELj1ELj4ELj1ELj16ENS_18Kernel_traits_baseILj1024ES2_S2_S2_S2_fjLj128EEEEELb1ELb0ELb1ELb0EEEvNS_9BwdParamsE:
.text._ZN10layer_norm13ln_bwd_kernelINS_13Kernel_traitsI6__halfS2_S2_S2_fjLj1024ELj1ELj4ELj1ELj16ENS_18Kernel_traits_baseILj1024ES2_S2_S2_S2_fjLj128EEEEELb1ELb0ELb1ELb0EEEvNS_9BwdParamsE:
        /* <DEDUP_REMOVED lines=14> */
[----:B------:R-:W-:-:S04]  /*00e0*/  ISETP.GE.U32.AND P2, PT, R0, 0x80, PT ;  /* 0x000000800000780c */ /* 0x000fc80003f46070 */
[----:B------:R-:W-:Y:S02]  /*00f0*/  P2R R9, PR, RZ, 0x4 ;  /* 0x00000004ff097803 */ /* 0x000fe40000000000 */
[----:B------:R-:W-:Y:S02]  /*0100*/  @P3 MOV R3, 0x10 ;  /* 0x0000001000033802 */ /* 0x000fe40000000f00 */
[----:B------:R-:W-:Y:S02]  /*0110*/  @P0 MOV R11, 0x10 ;  /* 0x00000010000b0802 */ /* 0x000fe40000000f00 */
[----:B------:R-:W-:Y:S01]  /*0120*/  @P1 MOV R13, 0x10 ;  /* 0x00000010000d1802 */ /* 0x000fe20000000f00 */
[C---:B------:R-:W-:Y:S01]  /*0130*/  @P3 IMAD.WIDE.U32 R2, R8.reuse, R3, c[0x0][0x1b0] ;  /* 0x00006c0008023625 */ /* 0x040fe200078e0003 */
[----:B------:R-:W-:Y:S02]  /*0140*/  @P3 LOP3.LUT R8, R8, 0x20, RZ, 0xfc, !PT ;  /* 0x0000002008083812 */ /* 0x000fe400078efcff */
[----:B------:R-:W-:-:S02]  /*0150*/  @P2 MOV R9, 0x10 ;  /* 0x0000001000092802 */ /* 0x000fc40000000f00 */
[----:B------:R-:W-:Y:S01]  /*0160*/  SHF.R.U32.HI R14, RZ, 0x5, R37 ;  /* 0x00000005ff0e7819 */ /* 0x000fe20000011625 */
[C---:B------:R-:W-:Y:S01]  /*0170*/  @P0 IMAD.WIDE.U32 R10, R8.reuse, R11, c[0x0][0x1b0] ;  /* 0x00006c00080a0625 */ /* 0x040fe200078e000b */
[----:B------:R-:W-:Y:S01]  /*0180*/  @P0 IADD3 R8, R8, 0x20, RZ ;  /* 0x0000002008080810 */ /* 0x000fe20007ffe0ff */
[----:B------:R0:W5:Y:S04]  /*0190*/  @P3 LDG.E.128 R16, [R2.64] ;  /* 0x0000000402103981 */ /* 0x000168000c1e1d00 */
[C---:B------:R-:W-:Y:S01]  /*01a0*/  @P1 IMAD.WIDE.U32 R12, R8.reuse, R13, c[0x0][0x1b0] ;  /* 0x00006c00080c1625 */ /* 0x040fe200078e000d */
[----:B------:R1:W5:Y:S01]  /*01b0*/  @P0 LDG.E.128 R76, [R10.64] ;  /* 0x000000040a4c0981 */ /* 0x000362000c1e1d00 */
[----:B------:R-:W-:-:S03]  /*01c0*/  @P1 IADD3 R8, R8, 0x20, RZ ;  /* 0x0000002008081810 */ /* 0x000fc60007ffe0ff */
[----:B------:R1:W5:Y:S02]  /*01d0*/  @P1 LDG.E.128 R4, [R12.64] ;  /* 0x000000040c041981 */ /* 0x000364000c1e1d00 */
[----:B------:R-:W-:Y:S01]  /*01e0*/  @P2 IMAD.WIDE.U32 R8, R8, R9, c[0x0][0x1b0] ;  /* 0x00006c0008082625 */ /* 0x000fe200078e0009 */
[----:B0-----:R-:W-:-:S04]  /*01f0*/  LEA R3, R15, R14, 0x2 ;  /* 0x0000000e0f037211 */ /* 0x001fc800078e10ff */
        /* <DEDUP_REMOVED lines=39> */
[----:B------:R-:W0:Y:S01]  /*0470*/  LDC.U8 R19, c[0x0][0x1f0] ;  /* 0x00007c00ff137b82 */ /* 0x000e220000000000 */
        /* <DEDUP_REMOVED lines=30> */
.L_x_2127:
        /* <DEDUP_REMOVED lines=19> */
[----:B------:R-:W-:Y:S02]  /*0790*/  LOP3.LUT P4, RZ, R0, 0xffffffe0, RZ, 0xc0, !PT ;  /* 0xffffffe000ff7812 */ /* 0x000fe4000788c0ff */
[----:B------:R-:W-:Y:S02]  /*07a0*/  MOV R130, RZ ;  /* 0x000000ff00827202 */ /* 0x000fe40000000f00 */
[----:B------:R-:W-:-:S07]  /*07b0*/  MOV R132, R38 ;  /* 0x0000002600847202 */ /* 0x000fce0000000f00 */
[----:B------:R-:W-:-:S05]  /*07c0*/  @P3 IADD3 R128, R39, -0x1, RZ ;  /* 0xffffffff27803810 */ /* 0x000fca0007ffe0ff */
[----:B------:R-:W-:-:S05]  /*07d0*/  @P3 IMAD R128, R128, c[0x0][0x168], RZ ;  /* 0x00005a0080803a24 */ /* 0x000fca00078e02ff */
[----:B------:R-:W-:-:S04]  /*07e0*/  @P3 SHF.R.S32.HI R129, RZ, 0x1f, R128 ;  /* 0x0000001fff813819 */ /* 0x000fc80000011480 */
[----:B------:R-:W-:-:S04]  /*07f0*/  @P3 LEA.HI R129, R129, R128, RZ, 0x3 ;  /* 0x0000008081813211 */ /* 0x000fc800078f18ff */
[----:B------:R-:W-:Y:S01]  /*0800*/  @P3 LEA.HI.SX32 R130, R129, R210, 0x1d ;  /* 0x000000d281823211 */ /* 0x000fe200078feaff */
[----:B------:R-:W-:Y:S05]  /*0810*/  @!P4 BRA `(.L_x_2009) ;  /* 0x000000800000c947 */ /* 0x000fea0003800000 */
[----:B------:R-:W-:Y:S01]  /*0820*/  ISETP.NE.U32.AND P3, PT, RZ, c[0x0][0x218], PT ;  /* 0x00008600ff007a0c */ /* 0x000fe20003f65070 */
[----:B------:R-:W-:-:S03]  /*0830*/  HFMA2.MMA R165, -RZ, RZ, 0, 4.76837158203125e-07 ;  /* 0x00000008ffa57435 */ /* 0x000fc600000001ff */
[----:B------:R-:W-:-:S07]  /*0840*/  ISETP.NE.AND.EX P3, PT, RZ, c[0x0][0x21c], PT, P3 ;  /* 0x00008700ff007a0c */ /* 0x000fce0003f65330 */
[----:B------:R-:W-:-:S06]  /*0850*/  IMAD.WIDE.U32 R164, R130, R165, c[0x0][0x190] ;  /* 0x0000640082a47625 */ /* 0x000fcc00078e00a5 */
[----:B------:R0:W5:Y:S04]  /*0860*/  @P3 LDG.E.128 R100, [R176.64] ;  /* 0x00000004b0643981 */ /* 0x000168000c1e1d00 */
[----:B------:R-:W5:Y:S01]  /*0870*/  LDG.E.64 R164, [R164.64] ;  /* 0x00000004a4a47981 */ /* 0x000f62000c1e1b00 */
[----:B------:R-:W-:Y:S02]  /*0880*/  IADD3 R132, R38, 0x20, RZ ;  /* 0x0000002026847810 */ /* 0x000fe40007ffe0ff */
[----:B------:R-:W-:Y:S02]  /*0890*/  IADD3 R130, R130, 0x20, RZ ;  /* 0x0000002082827810 */ /* 0x000fe40007ffe0ff */
.L_x_2009:
[----:B------:R-:W-:Y:S05]  /*08a0*/  BSYNC B2 ;  /* 0x0000000000027941 */ /* 0x000fea0003800000 */
.L_x_2008:
[----:B------:R-:W-:Y:S01]  /*08b0*/  BSSY B2, `(.L_x_2010) ;  /* 0x000000b000027945 */ /* 0x000fe20003800000 */
[----:B------:R-:W-:Y:S05]  /*08c0*/  @!P0 BRA `(.L_x_2011) ;  /* 0x0000009000008947 */ /* 0x000fea0003800000 */
[----:B------:R-:W-:Y:S02]  /*08d0*/  ISETP.NE.U32.AND P3, PT, RZ, c[0x0][0x218], PT ;  /* 0x00008600ff007a0c */ /* 0x000fe40003f65070 */
[----:B------:R-:W-:-:S02]  /*08e0*/  MOV R163, 0x8 ;  /* 0x0000000800a37802 */ /* 0x000fc40000000f00 */
[----:B------:R-:W-:-:S03]  /*08f0*/  ISETP.NE.AND.EX P3, PT, RZ, c[0x0][0x21c], PT, P3 ;  /* 0x00008700ff007a0c */ /* 0x000fc60003f65330 */
[----:B------:R-:W-:-:S06]  /*0900*/  IMAD.WIDE.U32 R162, R130, R163, c[0x0][0x190] ;  /* 0x0000640082a27625 */ /* 0x000fcc00078e00a3 */
[----:B------:R-:W5:Y:S04]  /*0910*/  LDG.E.64 R162, [R162.64] ;  /* 0x00000004a2a27981 */ /* 0x000f68000c1e1b00 */
[----:B------:R-:W-:-:S05]  /*0920*/  @P3 IMAD.WIDE.U32 R128, R132, R211, c[0x0][0x218] ;  /* 0x0000860084803625 */ /* 0x000fca00078e00d3 */
[----:B------:R1:W5:Y:S01]  /*0930*/  @P3 LDG.E.128 R40, [R128.64] ;  /* 0x0000000480283981 */ /* 0x000362000c1e1d00 */
[----:B------:R-:W-:Y:S02]  /*0940*/  IADD3 R130, R130, 0x20, RZ ;  /* 0x0000002082827810 */ /* 0x000fe40007ffe0ff */
[----:B------:R-:W-:Y:S02]  /*0950*/  IADD3 R132, R132, 0x20, RZ ;  /* 0x0000002084847810 */ /* 0x000fe40007ffe0ff */
.L_x_2011:
[----:B------:R-:W-:Y:S05]  /*0960*/  BSYNC B2 ;  /* 0x0000000000027941 */ /* 0x000fea0003800000 */
.L_x_2010:
[----:B------:R-:W-:Y:S01]  /*0970*/  BSSY B2, `(.L_x_2012) ;  /* 0x000000b000027945 */ /* 0x000fe20003800000 */
[----:B------:R-:W-:Y:S05]  /*0980*/  @!P1 BRA `(.L_x_2013) ;  /* 0x0000009000009947 */ /* 0x000fea0003800000 */
[----:B------:R-:W-:Y:S01]  /*0990*/  ISETP.NE.U32.AND P3, PT, RZ, c[0x0][0x218], PT ;  /* 0x00008600ff007a0c */ /* 0x000fe20003f65070 */
[----:B------:R-:W-:-:S03]  /*09a0*/  IMAD.MOV.U32 R161, RZ, RZ, 0x8 ;  /* 0x00000008ffa17424 */ /* 0x000fc600078e00ff */
[----:B------:R-:W-:Y:S01]  /*09b0*/  ISETP.NE.AND.EX P3, PT, RZ, c[0x0][0x21c], PT, P3 ;  /* 0x00008700ff007a0c */ /* 0x000fe20003f65330 */
[----:B------:R-:W-:-:S06]  /*09c0*/  IMAD.WIDE.U32 R160, R130, R161, c[0x0][0x190] ;  /* 0x0000640082a07625 */ /* 0x000fcc00078e00a1 */
[----:B------:R-:W5:Y:S06]  /*09d0*/  LDG.E.64 R160, [R160.64] ;  /* 0x00000004a0a07981 */ /* 0x000f6c000c1e1b00 */
[----:B-1----:R-:W-:-:S05]  /*09e0*/  @P3 IMAD.WIDE.U32 R128, R132, R211, c[0x0][0x218] ;  /* 0x0000860084803625 */ /* 0x002fca00078e00d3 */
[----:B------:R1:W5:Y:S01]  /*09f0*/  @P3 LDG.E.128 R104, [R128.64] ;  /* 0x0000000480683981 */ /* 0x000362000c1e1d00 */
[----:B------:R-:W-:Y:S02]  /*0a00*/  IADD3 R130, R130, 0x20, RZ ;  /* 0x0000002082827810 */ /* 0x000fe40007ffe0ff */
[----:B------:R-:W-:Y:S02]  /*0a10*/  IADD3 R132, R132, 0x20, RZ ;  /* 0x0000002084847810 */ /* 0x000fe40007ffe0ff */
.L_x_2013:
[----:B------:R-:W-:Y:S05]  /*0a20*/  BSYNC B2 ;  /* 0x0000000000027941 */ /* 0x000fea0003800000 */
.L_x_2012:
[----:B------:R-:W-:Y:S01]  /*0a30*/  ISETP.GE.U32.AND P3, PT, R0, 0x80, PT ;  /* 0x000000800000780c */ /* 0x000fe20003f66070 */
[----:B------:R-:W-:Y:S01]  /*0a40*/  HFMA2.MMA R213, -RZ, RZ, 0, 0 ;  /* 0x00000000ffd57435 */ /* 0x000fe200000001ff */
[----:B------:R-:W-:-:S11]  /*0a50*/  MOV R214, RZ ;  /* 0x000000ff00d67202 */ /* 0x000fd60000000f00 */
        /* <DEDUP_REMOVED lines=8> */
[----:B------:R-:W-:Y:S01]  /*0ae0*/  MOV R214, RZ ;  /* 0x000000ff00d67202 */ /* 0x000fe20000000f00 */
[----:B------:R-:W-:Y:S05]  /*0af0*/  BRA `(.L_x_2014) ;  /* 0x0000172000007947 */ /* 0x000fea0003800000 */
.L_x_2007:
[----:B0-----:R-:W-:-:S06]  /*0b00*/  IMAD.WIDE R128, R3, R134, c[0x0][0x1a0] ;  /* 0x0000680003807625 */ /* 0x001fcc00078e0286 */
[----:B------:R-:W2:Y:S01]  /*0b10*/  LDG.E R128, [R128.64] ;  /* 0x0000000480807981 */ /* 0x000ea2000c1e1900 */
[----:B-----5:R-:W-:Y:S01]  /*0b20*/  ISETP.GE.AND P3, PT, R39, 0x1, PT ;  /* 0x000000012700780c */ /* 0x020fe20003f66270 */
[----:B------:R-:W-:Y:S01]  /*0b30*/  CS2R R212, SRZ ;  /* 0x0000000000d47805 */ /* 0x000fe2000001ff00 */
[----:B------:R-:W-:Y:S01]  /*0b40*/  IADD3 R130, R132, -0x1, RZ ;  /* 0xffffffff84827810 */ /* 0x000fe20007ffe0ff */
[----:B------:R-:W-:Y:S01]  /*0b50*/  BSSY B2, `(.L_x_2015) ;  /* 0x0000065000027945 */ /* 0x000fe20003800000 */
[----:B------:R-:W-:Y:S01]  /*0b60*/  LOP3.LUT P4, RZ, R0, 0xffffffe0, RZ, 0xc0, !PT ;  /* 0xffffffe000ff7812 */ /* 0x000fe2000788c0ff */
[----:B------:R-:W-:Y:S01]  /*0b70*/  HFMA2.MMA R214, -RZ, RZ, 0, 0 ;  /* 0x00000000ffd67435 */ /* 0x000fe200000001ff */
        /* <DEDUP_REMOVED lines=25> */
[----:B------:R-:W-:Y:S01]  /*0d10*/  IADD3 R212, R212, 0x20, RZ ;  /* 0x00000020d4d47810 */ /* 0x000fe20007ffe0ff */
[----:B--2---:R-:W-:-:S02]  /*0d20*/  HADD2.F32 R139, -RZ, R128.H0_H0 ;  /* 0x20000080ff8b7230 */ /* 0x004fc40000004100 */
[--C-:B------:R-:W-:Y:S02]  /*0d30*/  HADD2.F32 R145, -RZ, R129.reuse.H1_H1 ;  /* 0x30000081ff917230 */ /* 0x100fe40000004100 */
[----:B------:R-:W-:Y:S02]  /*0d40*/  HADD2.F32 R141, -RZ, R128.H1_H1 ;  /* 0x30000080ff8d7230 */ /* 0x000fe40000004100 */
[----:B------:R-:W-:Y:S01]  /*0d50*/  HADD2.F32 R147, -RZ, R130.H0_H0 ;  /* 0x20000082ff937230 */ /* 0x000fe20000004100 */
[C---:B------:R-:W-:Y:S01]  /*0d60*/  FADD.FTZ R139, -R210.reuse, R139 ;  /* 0x0000008bd28b7221 */ /* 0x040fe20000010100 */
[----:B------:R-:W-:Y:S01]  /*0d70*/  HADD2.F32 R143, -RZ, R129.H0_H0 ;  /* 0x20000081ff8f7230 */ /* 0x000fe20000004100 */
[C---:B------:R-:W-:Y:S01]  /*0d80*/  FADD.FTZ R145, -R210.reuse, R145 ;  /* 0x00000091d2917221 */ /* 0x040fe20000010100 */
[--C-:B---3--:R-:W-:Y:S01]  /*0d90*/  HADD2.F32 R129, -RZ, R132.reuse.H0_H0 ;  /* 0x20000084ff817230 */ /* 0x108fe20000004100 */
[C---:B------:R-:W-:Y:S01]  /*0da0*/  FADD.FTZ R141, -R210.reuse, R141 ;  /* 0x0000008dd28d7221 */ /* 0x040fe20000010100 */
[----:B------:R-:W-:Y:S01]  /*0db0*/  HADD2.F32 R128, -RZ, R133.H1_H1 ;  /* 0x30000085ff807230 */ /* 0x000fe20000004100 */
[C---:B------:R-:W-:Y:S01]  /*0dc0*/  FADD.FTZ R147, -R210.reuse, R147 ;  /* 0x00000093d2937221 */ /* 0x040fe20000010100 */
[----:B------:R-:W-:Y:S01]  /*0dd0*/  HADD2.F32 R132, -RZ, R132.H1_H1 ;  /* 0x30000084ff847230 */ /* 0x000fe20000004100 */
[----:B------:R-:W-:-:S02]  /*0de0*/  FADD.FTZ R143, -R210, R143 ;  /* 0x0000008fd28f7221 */ /* 0x000fc40000010100 */
[C---:B------:R-:W-:Y:S02]  /*0df0*/  FMUL.FTZ R139, R2.reuse, R139 ;  /* 0x0000008b028b7220 */ /* 0x040fe40000410000 */
[----:B------:R-:W-:Y:S01]  /*0e00*/  FMUL.FTZ R140, R2, R145 ;  /* 0x00000091028c7220 */ /* 0x000fe20000410000 */
[--C-:B------:R-:W-:Y:S01]  /*0e10*/  HADD2.F32 R151, -RZ, R131.reuse.H0_H0 ;  /* 0x20000083ff977230 */ /* 0x100fe20000004100 */
[----:B------:R-:W-:Y:S01]  /*0e20*/  FMUL.FTZ R138, R36, R129 ;  /* 0x00000081248a7220 */ /* 0x000fe20000410000 */
[----:B------:R-:W-:Y:S01]  /*0e30*/  HADD2.F32 R213, -RZ, R131.H1_H1 ;  /* 0x30000083ffd57230 */ /* 0x000fe20000004100 */
[C---:B------:R-:W-:Y:S01]  /*0e40*/  FMUL.FTZ R136, R2.reuse, R141 ;  /* 0x0000008d02887220 */ /* 0x040fe20000410000 */
[----:B------:R-:W-:Y:S01]  /*0e50*/  HADD2.F32 R131, -RZ, R133.H0_H0 ;  /* 0x20000085ff837230 */ /* 0x000fe20000004100 */
        /* <DEDUP_REMOVED lines=15> */
[----:B------:R-:W-:Y:S01]  /*0f50*/  HADD2.F32 R149, -RZ, R130.H1_H1 ;  /* 0x30000082ff957230 */ /* 0x000fe20000004100 */
[----:B------:R-:W-:Y:S01]  /*0f60*/  FADD.FTZ R128, R131, R142 ;  /* 0x0000008e83807221 */ /* 0x000fe20000010000 */
[--C-:B------:R-:W-:Y:S01]  /*0f70*/  HADD2.F32 R133, -RZ, R134.reuse.H0_H0 ;  /* 0x20000086ff857230 */ /* 0x100fe20000004100 */
[----:B------:R-:W-:Y:S01]  /*0f80*/  FFMA.FTZ R129, R141, R142, R129 ;  /* 0x0000008e8d817223 */ /* 0x000fe20000010081 */
[----:B------:R-:W-:Y:S01]  /*0f90*/  HADD2.F32 R134, -RZ, R134.H1_H1 ;  /* 0x30000086ff867230 */ /* 0x000fe20000004100 */
[----:B------:R-:W-:Y:S02]  /*0fa0*/  FADD.FTZ R149, -R210, R149 ;  /* 0x00000095d2957221 */ /* 0x000fe40000010100 */
[----:B------:R-:W-:Y:S02]  /*0fb0*/  FMUL.FTZ R144, R32, R133 ;  /* 0x0000008520907220 */ /* 0x000fe40000410000 */
[----:B------:R-:W-:-:S02]  /*0fc0*/  FADD.FTZ R131, R128, R147 ;  /* 0x0000009380837221 */ /* 0x000fc40000010000 */
[----:B------:R-:W-:Y:S01]  /*0fd0*/  FFMA.FTZ R129, R140, R147, R129 ;  /* 0x000000938c817223 */ /* 0x000fe20000010081 */
[--C-:B------:R-:W-:Y:S01]  /*0fe0*/  HADD2.F32 R153, -RZ, R135.reuse.H0_H0 ;  /* 0x20000087ff997230 */ /* 0x100fe20000004100 */
[----:B------:R-:W-:Y:S02]  /*0ff0*/  FADD.FTZ R151, -R210, R151 ;  /* 0x00000097d2977221 */ /* 0x000fe40000010100 */
[C---:B------:R-:W-:Y:S02]  /*1000*/  FMUL.FTZ R146, R2.reuse, R149 ;  /* 0x0000009502927220 */ /* 0x040fe40000410000 */
[----:B------:R-:W-:Y:S02]  /*1010*/  FMUL.FTZ R149, R31, R134 ;  /* 0x000000861f957220 */ /* 0x000fe40000410000 */
[----:B------:R-:W-:Y:S02]  /*1020*/  FADD.FTZ R128, R131, R144 ;  /* 0x0000009083807221 */ /* 0x000fe40000010000 */
[----:B------:R-:W-:Y:S01]  /*1030*/  FFMA.FTZ R129, R145, R144, R129 ;  /* 0x0000009091817223 */ /* 0x000fe20000010081 */
[----:B------:R-:W-:Y:S01]  /*1040*/  HADD2.F32 R130, -RZ, R135.H1_H1 ;  /* 0x30000087ff827230 */ /* 0x000fe20000004100 */
        /* <DEDUP_REMOVED lines=21> */
.L_x_2016:
[----:B0-----:R-:W-:Y:S05]  /*11a0*/  BSYNC B2 ;  /* 0x0000000000027941 */ /* 0x001fea0003800000 */
.L_x_2015:
[----:B------:R-:W-:Y:S01]  /*11b0*/  BSSY B2, `(.L_x_2017) ;  /* 0x0000058000027945 */ /* 0x000fe20003800000 */
[----:B------:R-:W-:Y:S05]  /*11c0*/  @!P0 BRA `(.L_x_2018) ;  /* 0x0000056000008947 */ /* 0x000fea0003800000 */
[----:B------:R-:W-:-:S04]  /*11d0*/  IMAD.WIDE.U32 R128, R218, R211, c[0x0][0x188] ;  /* 0x00006200da807625 */ /* 0x000fc800078e00d3 */
[----:B------:R-:W-:Y:S02]  /*11e0*/  IMAD.WIDE.U32 R132, R216, R211, c[0x0][0x208] ;  /* 0x00008200d8847625 */ /* 0x000fe400078e00d3 */
[----:B------:R-:W2:Y:S04]  /*11f0*/  LDG.E.128 R128, [R128.64] ;  /* 0x0000000480807981 */ /* 0x000ea8000c1e1d00 */
[----:B------:R-:W3:Y:S01]  /*1200*/  LDG.E.128 R132, [R132.64] ;  /* 0x0000000484847981 */ /* 0x000ee2000c1e1d00 */
[----:B------:R-:W-:Y:S01]  /*1210*/  HFMA2.MMA R163, -RZ, RZ, 0, 4.76837158203125e-07 ;  /* 0x00000008ffa37435 */ /* 0x000fe200000001ff */
[----:B------:R-:W-:-:S04]  /*1220*/  ISETP.NE.U32.AND P3, PT, RZ, c[0x0][0x218], PT ;  /* 0x00008600ff007a0c */ /* 0x000fc80003f65070 */
[----:B------:R-:W-:-:S05]  /*1230*/  ISETP.NE.AND.EX P3, PT, RZ, c[0x0][0x21c], PT, P3 ;  /* 0x00008700ff007a0c */ /* 0x000fca0003f65330 */
[----:B------:R-:W-:-:S06]  /*1240*/  IMAD.WIDE.U32 R162, R212, R163, c[0x0][0x190] ;  /* 0x00006400d4a27625 */ /* 0x000fcc00078e00a3 */
[----:B------:R-:W5:Y:S02]  /*1250*/  LDG.E.64 R162, [R162.64] ;  /* 0x00000004a2a27981 */ /* 0x000f64000c1e1b00 */
[----:B------:R-:W-:-:S05]  /*1260*/  @P3 IMAD.WIDE.U32 R154, R218, R211, c[0x0][0x218] ;  /* 0x00008600da9a3625 */ /* 0x000fca00078e00d3 */
[----:B------:R0:W5:Y:S01]  /*1270*/  @P3 LDG.E.128 R40, [R154.64] ;  /* 0x000000049a283981 */ /* 0x000162000c1e1d00 */
[----:B------:R-:W-:Y:S02]  /*1280*/  IADD3 R216, R216, 0x20, RZ ;  /* 0x00000020d8d87810 */ /* 0x000fe40007ffe0ff */
[----:B------:R-:W-:Y:S02]  /*1290*/  IADD3 R212, R212, 0x20, RZ ;  /* 0x00000020d4d47810 */ /* 0x000fe40007ffe0ff */
[----:B------:R-:W-:Y:S01]  /*12a0*/  IADD3 R218, R218, 0x20, RZ ;  /* 0x00000020dada7810 */ /* 0x000fe20007ffe0ff */
[--C-:B--2---:R-:W-:Y:S02]  /*12b0*/  HADD2.F32 R171, -RZ, R129.reuse.H1_H1 ;  /* 0x30000081ffab7230 */ /* 0x104fe40000004100 */
[--C-:B------:R-:W-:Y:S02]  /*12c0*/  HADD2.F32 R157, -RZ, R128.reuse.H0_H0 ;  /* 0x20000080ff9d7230 */ /* 0x100fe40000004100 */
[----:B------:R-:W-:Y:S01]  /*12d0*/  HADD2.F32 R167, -RZ, R128.H1_H1 ;  /* 0x30000080ffa77230 */ /* 0x000fe20000004100 */
[C---:B------:R-:W-:Y:S01]  /*12e0*/  FADD.FTZ R171, -R210.reuse, R171 ;  /* 0x000000abd2ab7221 */ /* 0x040fe20000010100 */
[----:B------:R-:W-:Y:S01]  /*12f0*/  HADD2.F32 R169, -RZ, R129.H0_H0 ;  /* 0x20000081ffa97230 */ /* 0x000fe20000004100 */
[C---:B0-----:R-:W-:Y:S01]  /*1300*/  FADD.FTZ R155, -R210.reuse, R157 ;  /* 0x0000009dd29b7221 */ /* 0x041fe20000010100 */
[--C-:B---3--:R-:W-:Y:S01]  /*1310*/  HADD2.F32 R129, -RZ, R132.reuse.H0_H0 ;  /* 0x20000084ff817230 */ /* 0x108fe20000004100 */
[----:B------:R-:W-:Y:S01]  /*1320*/  FADD.FTZ R167, -R210, R167 ;  /* 0x000000a7d2a77221 */ /* 0x000fe20000010100 */
[----:B------:R-:W-:Y:S01]  /*1330*/  HADD2.F32 R128, -RZ, R133.H1_H1 ;  /* 0x30000085ff807230 */ /* 0x000fe20000004100 */
[C---:B------:R-:W-:Y:S01]  /*1340*/  FMUL.FTZ R156, R2.reuse, R171 ;  /* 0x000000ab029c7220 */ /* 0x040fe20000410000 */
[----:B------:R-:W-:Y:S01]  /*1350*/  HADD2.F32 R132, -RZ, R132.H1_H1 ;  /* 0x30000084ff847230 */ /* 0x000fe20000004100 */
[----:B------:R-:W-:-:S02]  /*1360*/  FMUL.FTZ R155, R2, R155 ;  /* 0x0000009b029b7220 */ /* 0x000fc40000410000 */
[----:B------:R-:W-:Y:S01]  /*1370*/  FMUL.FTZ R154, R28, R129 ;  /* 0x000000811c9a7220 */ /* 0x000fe20000410000 */
[--C-:B------:R-:W-:Y:S01]  /*1380*/  HADD2.F32 R177, -RZ, R131.reuse.H0_H0 ;  /* 0x20000083ffb17230 */ /* 0x100fe20000004100 */
[----:B------:R-:W-:Y:S01]  /*1390*/  FMUL.FTZ R152, R2, R167 ;  /* 0x000000a702987220 */ /* 0x000fe20000410000 */
[----:B------:R-:W-:Y:S01]  /*13a0*/  HADD2.F32 R215, -RZ, R131.H1_H1 ;  /* 0x30000083ffd77230 */ /* 0x000fe20000004100 */
[----:B------:R-:W-:Y:S01]  /*13b0*/  FADD.FTZ R127, R127, R128 ;  /* 0x000000807f7f7221 */ /* 0x000fe20000010000 */
[----:B------:R-:W-:Y:S01]  /*13c0*/  HADD2.F32 R131, -RZ, R133.H0_H0 ;  /* 0x20000085ff837230 */ /* 0x000fe20000004100 */
[-C--:B------:R-:W-:Y:S02]  /*13d0*/  FFMA.FTZ R115, R156, R128.reuse, R115 ;  /* 0x000000809c737223 */ /* 0x080fe40000010073 */
[----:B------:R-:W-:Y:S02]  /*13e0*/  FMUL.FTZ R171, R25, R128 ;  /* 0x0000008019ab7220 */ /* 0x000fe40000410000 */
[----:B------:R-:W-:-:S02]  /*13f0*/  FADD.FTZ R157, -R210, R169 ;  /* 0x000000a9d29d7221 */ /* 0x000fc40000010100 */
[----:B------:R-:W-:Y:S02]  /*1400*/  FMUL.FTZ R167, R27, R132 ;  /* 0x000000841ba77220 */ /* 0x000fe40000410000 */
[----:B------:R-:W-:Y:S02]  /*1410*/  FADD.FTZ R128, R213, R154 ;  /* 0x0000009ad5807221 */ /* 0x000fe40000010000 */
[C---:B------:R-:W-:Y:S01]  /*1420*/  FFMA.FTZ R214, R155.reuse, R154, R214 ;  /* 0x0000009a9bd67223 */ /* 0x040fe200000100d6 */
[----:B------:R-:W-:Y:S01]  /*1430*/  HADD2.F32 R173, -RZ, R130.H0_H0 ;  /* 0x20000082ffad7230 */ /* 0x000fe20000004100 */
[----:B------:R-:W-:Y:S02]  /*1440*/  FADD.FTZ R124, R124, R129 ;  /* 0x000000817c7c7221 */ /* 0x000fe40000010000 */
[----:B------:R-:W-:Y:S02]  /*1450*/  FFMA.FTZ R112, R155, R129, R112 ;  /* 0x000000819b707223 */ /* 0x000fe40000010070 */
[----:B------:R-:W-:-:S02]  /*1460*/  FMUL.FTZ R157, R2, R157 ;  /* 0x0000009d029d7220 */ /* 0x000fc40000410000 */
[----:B------:R-:W-:Y:S02]  /*1470*/  FMUL.FTZ R166, R26, R131 ;  /* 0x000000831aa67220 */ /* 0x000fe40000410000 */
[----:B------:R-:W-:Y:S02]  /*1480*/  FADD.FTZ R129, R128, R167 ;  /* 0x000000a780817221 */ /* 0x000fe40000010000 */
[----:B------:R-:W-:Y:S01]  /*1490*/  FFMA.FTZ R214, R152, R167, R214 ;  /* 0x000000a798d67223 */ /* 0x000fe200000100d6 */
[----:B------:R-:W-:Y:S01]  /*14a0*/  HADD2.F32 R175, -RZ, R130.H1_H1 ;  /* 0x30000082ffaf7230 */ /* 0x000fe20000004100 */
[C---:B------:R-:W-:Y:S01]  /*14b0*/  FADD.FTZ R169, -R210.reuse, R173 ;  /* 0x000000add2a97221 */ /* 0x040fe20000010100 */
[--C-:B------:R-:W-:Y:S01]  /*14c0*/  HADD2.F32 R133, -RZ, R134.reuse.H0_H0 ;  /* 0x20000086ff857230 */ /* 0x100fe20000004100 */
[----:B------:R-:W-:Y:S02]  /*14d0*/  FADD.FTZ R128, R129, R166 ;  /* 0x000000a681807221 */ /* 0x000fe40000010000 */
[----:B------:R-:W-:Y:S01]  /*14e0*/  FFMA.FTZ R214, R157, R166, R214 ;  /* 0x000000a69dd67223 */ /* 0x000fe200000100d6 */
[----:B------:R-:W-:Y:S01]  /*14f0*/  HADD2.F32 R134, -RZ, R134.H1_H1 ;  /* 0x30000086ff867230 */ /* 0x000fe20000004100 */
[----:B------:R-:W-:-:S02]  /*1500*/  FADD.FTZ R175, -R210, R175 ;  /* 0x000000afd2af7221 */ /* 0x000fc40000010100 */
[----:B------:R-:W-:Y:S02]  /*1510*/  FMUL.FTZ R169, R2, R169 ;  /* 0x000000a902a97220 */ /* 0x000fe40000410000 */
[----:B------:R-:W-:Y:S02]  /*1520*/  FMUL.FTZ R168, R24, R133 ;  /* 0x0000008518a87220 */ /* 0x000fe40000410000 */
        /* <DEDUP_REMOVED lines=10> */
[----:B------:R-:W-:Y:S02]  /*15d0*/  FADD.FTZ R215, -R210, R215 ;  /* 0x000000d7d2d77221 */ /* 0x000fe40000010100 */
        /* <DEDUP_REMOVED lines=21> */
.L_x_2018:
[----:B------:R-:W-:Y:S05]  /*1730*/  BSYNC B2 ;  /* 0x0000000000027941 */ /* 0x000fea0003800000 */
.L_x_2017:
[----:B------:R-:W-:Y:S01]  /*1740*/  BSSY B2, `(.L_x_2019) ;  /* 0x0000058000027945 */ /* 0x000fe20003800000 */
        /* <DEDUP_REMOVED lines=10> */
[----:B------:R-:W-:-:S05]  /*17f0*/  @P3 IMAD.WIDE.U32 R176, R218, R211, c[0x0][0x218] ;  /* 0x00008600dab03625 */ /* 0x000fca00078e00d3 */
[----:B------:R0:W5:Y:S01]  /*1800*/  @P3 LDG.E.128 R104, [R176.64] ;  /* 0x00000004b0683981 */ /* 0x000162000c1e1d00 */
[----:B------:R-:W-:Y:S02]  /*1810*/  IADD3 R216, R216, 0x20, RZ ;  /* 0x00000020d8d87810 */ /* 0x000fe40007ffe0ff */
[----:B------:R-:W-:Y:S02]  /*1820*/  IADD3 R212, R212, 0x20, RZ ;  /* 0x00000020d4d47810 */ /* 0x000fe40007ffe0ff */
[----:B------:R-:W-:Y:S01]  /*1830*/  IADD3 R218, R218, 0x20, RZ ;  /* 0x00000020dada7810 */ /* 0x000fe20007ffe0ff */
[--C-:B--2---:R-:W-:Y:S02]  /*1840*/  HADD2.F32 R181, -RZ, R128.reuse.H0_H0 ;  /* 0x20000080ffb57230 */ /* 0x104fe40000004100 */
[----:B------:R-:W-:Y:S02]  /*1850*/  HADD2.F32 R183, -RZ, R128.H1_H1 ;  /* 0x30000080ffb77230 */ /* 0x000fe40000004100 */
[----:B------:R-:W-:-:S02]  /*1860*/  HADD2.F32 R185, -RZ, R129.H0_H0 ;  /* 0x20000081ffb97230 */ /* 0x000fc40000004100 */
[----:B------:R-:W-:Y:S01]  /*1870*/  HADD2.F32 R187, -RZ, R129.H1_H1 ;  /* 0x30000081ffbb7230 */ /* 0x000fe20000004100 */
[C---:B------:R-:W-:Y:S01]  /*1880*/  FADD.FTZ R181, -R210.reuse, R181 ;  /* 0x000000b5d2b57221 */ /* 0x040fe20000010100 */
[--C-:B---3--:R-:W-:Y:S01]  /*1890*/  HADD2.F32 R129, -RZ, R132.reuse.H0_H0 ;  /* 0x20000084ff817230 */ /* 0x108fe20000004100 */
[C---:B------:R-:W-:Y:S01]  /*18a0*/  FADD.FTZ R183, -R210.reuse, R183 ;  /* 0x000000b7d2b77221 */ /* 0x040fe20000010100 */
[----:B------:R-:W-:Y:S01]  /*18b0*/  HADD2.F32 R132, -RZ, R132.H1_H1 ;  /* 0x30000084ff847230 */ /* 0x000fe20000004100 */
[----:B------:R-:W-:Y:S02]  /*18c0*/  FADD.FTZ R185, -R210, R185 ;  /* 0x000000b9d2b97221 */ /* 0x000fe40000010100 */
[----:B------:R-:W-:Y:S02]  /*18d0*/  FMUL.FTZ R181, R2, R181 ;  /* 0x000000b502b57220 */ /* 0x000fe40000410000 */
[----:B------:R-:W-:Y:S01]  /*18e0*/  FMUL.FTZ R180, R20, R129 ;  /* 0x0000008114b47220 */ /* 0x000fe20000410000 */
[----:B------:R-:W-:Y:S01]  /*18f0*/  HADD2.F32 R189, -RZ, R130.H0_H0 ;  /* 0x20000082ffbd7230 */ /* 0x000fe20000004100 */
[C---:B------:R-:W-:Y:S01]  /*1900*/  FMUL.FTZ R178, R2.reuse, R183 ;  /* 0x000000b702b27220 */ /* 0x040fe20000410000 */
[----:B------:R-:W-:Y:S01]  /*1910*/  HADD2.F32 R184, -RZ, R133.H0_H0 ;  /* 0x20000085ffb87230 */ /* 0x000fe20000004100 */
[----:B------:R-:W-:-:S02]  /*1920*/  FMUL.FTZ R183, R2, R185 ;  /* 0x000000b902b77220 */ /* 0x000fc40000410000 */
[----:B------:R-:W-:Y:S02]  /*1930*/  FMUL.FTZ R185, R18, R132 ;  /* 0x0000008412b97220 */ /* 0x000fe40000410000 */
[----:B------:R-:W-:Y:S02]  /*1940*/  FADD.FTZ R128, R213, R180 ;  /* 0x000000b4d5807221 */ /* 0x000fe40000010000 */
[----:B------:R-:W-:Y:S01]  /*1950*/  FFMA.FTZ R214, R181, R180, R214 ;  /* 0x000000b4b5d67223 */ /* 0x000fe200000100d6 */
[----:B------:R-:W-:Y:S01]  /*1960*/  HADD2.F32 R133, -RZ, R133.H1_H1 ;  /* 0x30000085ff857230 */ /* 0x000fe20000004100 */
        /* <DEDUP_REMOVED lines=9> */
[----:B------:R-:W-:Y:S01]  /*1a00*/  HADD2.F32 R191, -RZ, R130.H1_H1 ;  /* 0x30000082ffbf7230 */ /* 0x000fe20000004100 */
[C---:B------:R-:W-:Y:S01]  /*1a10*/  FMUL.FTZ R182, R2.reuse, R187 ;  /* 0x000000bb02b67220 */ /* 0x040fe20000410000 */
[----:B------:R-:W-:Y:S01]  /*1a20*/  HADD2.F32 R193, -RZ, R131.H0_H0 ;  /* 0x20000083ffc17230 */ /* 0x000fe20000004100 */
[----:B------:R-:W-:Y:S01]  /*1a30*/  FMUL.FTZ R187, R2, R189 ;  /* 0x000000bd02bb7220 */ /* 0x000fe20000410000 */
[----:B------:R-:W-:Y:S01]  /*1a40*/  HADD2.F32 R186, -RZ, R134.H0_H0 ;  /* 0x20000086ffba7230 */ /* 0x000fe20000004100 */
[----:B------:R-:W-:-:S02]  /*1a50*/  FMUL.FTZ R189, R16, R133 ;  /* 0x0000008510bd7220 */ /* 0x000fc40000410000 */
[----:B------:R-:W-:Y:S02]  /*1a60*/  FADD.FTZ R128, R129, R184 ;  /* 0x000000b881807221 */ /* 0x000fe40000010000 */
[----:B------:R-:W-:Y:S01]  /*1a70*/  FFMA.FTZ R214, R183, R184, R214 ;  /* 0x000000b8b7d67223 */ /* 0x000fe200000100d6 */
[----:B------:R-:W-:Y:S01]  /*1a80*/  HADD2.F32 R134, -RZ, R134.H1_H1 ;  /* 0x30000086ff867230 */ /* 0x000fe20000004100 */
[C---:B------:R-:W-:Y:S02]  /*1a90*/  FADD.FTZ R191, -R210.reuse, R191 ;  /* 0x000000bfd2bf7221 */ /* 0x040fe40000010100 */
[----:B------:R-:W-:Y:S02]  /*1aa0*/  FADD.FTZ R193, -R210, R193 ;  /* 0x000000c1d2c17221 */ /* 0x000fe40000010100 */
[----:B------:R-:W-:Y:S02]  /*1ab0*/  FADD.FTZ R88, R88, R186 ;  /* 0x000000ba58587221 */ /* 0x000fe40000010000 */
[----:B------:R-:W-:-:S02]  /*1ac0*/  FFMA.FTZ R56, R187, R186, R56 ;  /* 0x000000babb387223 */ /* 0x000fc40000010038 */
[----:B------:R-:W-:Y:S02]  /*1ad0*/  FMUL.FTZ R186, R15, R186 ;  /* 0x000000ba0fba7220 */ /* 0x000fe40000410000 */
[----:B------:R-:W-:Y:S02]  /*1ae0*/  FADD.FTZ R129, R128, R189 ;  /* 0x000000bd80817221 */ /* 0x000fe40000010000 */
[----:B------:R-:W-:Y:S01]  /*1af0*/  FFMA.FTZ R214, R182, R189, R214 ;  /* 0x000000bdb6d67223 */ /* 0x000fe200000100d6 */
[----:B------:R-:W-:Y:S01]  /*1b00*/  HADD2.F32 R190, -RZ, R135.H0_H0 ;  /* 0x20000087ffbe7230 */ /* 0x000fe20000004100 */
[C---:B------:R-:W-:Y:S01]  /*1b10*/  FMUL.FTZ R188, R2.reuse, R191 ;  /* 0x000000bf02bc7220 */ /* 0x040fe20000410000 */
[----:B------:R-:W-:Y:S01]  /*1b20*/  HADD2.F32 R131, -RZ, R131.H1_H1 ;  /* 0x30000083ff837230 */ /* 0x000fe20000004100 */
[----:B------:R-:W-:Y:S02]  /*1b30*/  FMUL.FTZ R193, R2, R193 ;  /* 0x000000c102c17220 */ /* 0x000fe40000410000 */
[----:B------:R-:W-:-:S02]  /*1b40*/  FMUL.FTZ R191, R14, R134 ;  /* 0x000000860ebf7220 */ /* 0x000fc40000410000 */
[----:B------:R-:W-:Y:S02]  /*1b50*/  FADD.FTZ R128, R129, R186 ;  /* 0x000000ba81807221 */ /* 0x000fe40000010000 */
[----:B------:R-:W-:Y:S01]  /*1b60*/  FFMA.FTZ R214, R187, R186, R214 ;  /* 0x000000babbd67223 */ /* 0x000fe200000100d6 */
[----:B------:R-:W-:Y:S01]  /*1b70*/  HADD2.F32 R135, -RZ, R135.H1_H1 ;  /* 0x30000087ff877230 */ /* 0x000fe20000004100 */
        /* <DEDUP_REMOVED lines=20> */
.L_x_2020:
[----:B0-----:R-:W-:Y:S05]  /*1cc0*/  BSYNC B2 ;  /* 0x0000000000027941 */ /* 0x001fea0003800000 */
.L_x_2019:
[----:B------:R-:W-:-:S13]  /*1cd0*/  ISETP.GE.U32.AND P3, PT, R0, 0x80, PT ;  /* 0x000000800000780c */ /* 0x000fda0003f66070 */
[----:B------:R-:W-:Y:S05]  /*1ce0*/  @!P3 BRA `(.L_x_2014) ;  /* 0x000005300000b947 */ /* 0x000fea0003800000 */
[----:B------:R-:W-:-:S04]  /*1cf0*/  IMAD.WIDE.U32 R128, R218, R211, c[0x0][0x188] ;  /* 0x00006200da807625 */ /* 0x000fc800078e00d3 */
[----:B------:R-:W-:Y:S02]  /*1d00*/  IMAD.WIDE.U32 R132, R216, R211, c[0x0][0x208] ;  /* 0x00008200d8847625 */ /* 0x000fe400078e00d3 */
[----:B------:R-:W2:Y:S04]  /*1d10*/  LDG.E.128 R128, [R128.64] ;  /* 0x0000000480807981 */ /* 0x000ea8000c1e1d00 */
[----:B------:R-:W3:Y:S01]  /*1d20*/  LDG.E.128 R132, [R132.64] ;  /* 0x0000000484847981 */ /* 0x000ee2000c1e1d00 */
[----:B------:R-:W-:Y:S01]  /*1d30*/  ISETP.NE.U32.AND P3, PT, RZ, c[0x0][0x218], PT ;  /* 0x00008600ff007a0c */ /* 0x000fe20003f65070 */
[----:B------:R-:W-:-:S03]  /*1d40*/  HFMA2.MMA R159, -RZ, RZ, 0, 4.76837158203125e-07 ;  /* 0x00000008ff9f7435 */ /* 0x000fc600000001ff */
[----:B------:R-:W-:-:S07]  /*1d50*/  ISETP.NE.AND.EX P3, PT, RZ, c[0x0][0x21c], PT, P3 ;  /* 0x00008700ff007a0c */ /* 0x000fce0003f65330 */
[----:B------:R-:W-:-:S06]  /*1d60*/  IMAD.WIDE.U32 R158, R212, R159, c[0x0][0x190] ;  /* 0x00006400d49e7625 */ /* 0x000fcc00078e009f */
[----:B------:R-:W-:Y:S01]  /*1d70*/  @P3 IMAD.WIDE.U32 R176, R218, R211, c[0x0][0x218] ;  /* 0x00008600dab03625 */ /* 0x000fe200078e00d3 */
[----:B------:R-:W5:Y:S04]  /*1d80*/  LDG.E.64 R158, [R158.64] ;  /* 0x000000049e9e7981 */ /* 0x000f68000c1e1b00 */
[----:B------:R0:W5:Y:S01]  /*1d90*/  @P3 LDG.E.128 R108, [R176.64] ;  /* 0x00000004b06c3981 */ /* 0x000162000c1e1d00 */
[--C-:B--2---:R-:W-:Y:S02]  /*1da0*/  HADD2.F32 R137, -RZ, R128.reuse.H0_H0 ;  /* 0x20000080ff897230 */ /* 0x104fe40000004100 */
[----:B------:R-:W-:-:S03]  /*1db0*/  HADD2.F32 R197, -RZ, R128.H1_H1 ;  /* 0x30000080ffc57230 */ /* 0x000fc60000004100 */
[----:B------:R-:W-:Y:S01]  /*1dc0*/  FADD.FTZ R137, -R210, R137 ;  /* 0x00000089d2897221 */ /* 0x000fe20000010100 */
[--C-:B------:R-:W-:Y:S02]  /*1dd0*/  HADD2.F32 R199, -RZ, R129.reuse.H0_H0 ;  /* 0x20000081ffc77230 */ /* 0x100fe40000004100 */
[--C-:B---3--:R-:W-:Y:S01]  /*1de0*/  HADD2.F32 R196, -RZ, R132.reuse.H0_H0 ;  /* 0x20000084ffc47230 */ /* 0x108fe20000004100 */
[----:B------:R-:W-:Y:S01]  /*1df0*/  FMUL.FTZ R137, R2, R137 ;  /* 0x0000008902897220 */ /* 0x000fe20000410000 */
[----:B------:R-:W-:Y:S01]  /*1e00*/  HADD2.F32 R129, -RZ, R129.H1_H1 ;  /* 0x30000081ff817230 */ /* 0x000fe20000004100 */
[C---:B------:R-:W-:Y:S01]  /*1e10*/  FADD.FTZ R197, -R210.reuse, R197 ;  /* 0x000000c5d2c57221 */ /* 0x040fe20000010100 */
[----:B------:R-:W-:Y:S01]  /*1e20*/  HADD2.F32 R132, -RZ, R132.H1_H1 ;  /* 0x30000084ff847230 */ /* 0x000fe20000004100 */
[----:B------:R-:W-:Y:S02]  /*1e30*/  FADD.FTZ R199, -R210, R199 ;  /* 0x000000c7d2c77221 */ /* 0x000fe40000010100 */
[----:B------:R-:W-:-:S02]  /*1e40*/  FADD.FTZ R92, R92, R196 ;  /* 0x000000c45c5c7221 */ /* 0x000fc40000010000 */
[-C--:B------:R-:W-:Y:S02]  /*1e50*/  FFMA.FTZ R60, R137, R196.reuse, R60 ;  /* 0x000000c4893c7223 */ /* 0x080fe4000001003c */
[----:B------:R-:W-:Y:S01]  /*1e60*/  FMUL.FTZ R196, R11, R196 ;  /* 0x000000c40bc47220 */ /* 0x000fe20000410000 */
[----:B------:R-:W-:Y:S01]  /*1e70*/  HADD2.F32 R201, -RZ, R130.H0_H0 ;  /* 0x20000082ffc97230 */ /* 0x000fe20000004100 */
[----:B------:R-:W-:Y:S01]  /*1e80*/  FMUL.FTZ R194, R2, R197 ;  /* 0x000000c502c27220 */ /* 0x000fe20000410000 */
[----:B------:R-:W-:Y:S01]  /*1e90*/  HADD2.F32 R200, -RZ, R133.H0_H0 ;  /* 0x20000085ffc87230 */ /* 0x000fe20000004100 */
[----:B------:R-:W-:Y:S02]  /*1ea0*/  FADD.FTZ R129, -R210, R129 ;  /* 0x00000081d2817221 */ /* 0x000fe40000010100 */
[----:B------:R-:W-:Y:S02]  /*1eb0*/  FMUL.FTZ R197, R2, R199 ;  /* 0x000000c702c57220 */ /* 0x000fe40000410000 */
[----:B------:R-:W-:-:S02]  /*1ec0*/  FMUL.FTZ R199, R10, R132 ;  /* 0x000000840ac77220 */ /* 0x000fc40000410000 */
[----:B------:R-:W-:Y:S02]  /*1ed0*/  FADD.FTZ R128, R213, R196 ;  /* 0x000000c4d5807221 */ /* 0x000fe40000010000 */
[----:B------:R-:W-:Y:S01]  /*1ee0*/  FFMA.FTZ R214, R137, R196, R214 ;  /* 0x000000c489d67223 */ /* 0x000fe200000100d6 */
[----:B------:R-:W-:Y:S01]  /*1ef0*/  HADD2.F32 R133, -RZ, R133.H1_H1 ;  /* 0x30000085ff857230 */ /* 0x000fe20000004100 */
[----:B------:R-:W-:Y:S02]  /*1f00*/  FADD.FTZ R203, -R210, R201 ;  /* 0x000000c9d2cb7221 */ /* 0x000fe40000010100 */
[----:B------:R-:W-:Y:S02]  /*1f10*/  FADD.FTZ R94, R94, R200 ;  /* 0x000000c85e5e7221 */ /* 0x000fe40000010000 */
[----:B------:R-:W-:Y:S02]  /*1f20*/  FMUL.FTZ R198, R2, R129 ;  /* 0x0000008102c67220 */ /* 0x000fe40000410000 */
[----:B------:R-:W-:-:S02]  /*1f30*/  FFMA.FTZ R62, R197, R200, R62 ;  /* 0x000000c8c53e7223 */ /* 0x000fc4000001003e */
[----:B------:R-:W-:Y:S02]  /*1f40*/  FMUL.FTZ R200, R9, R200 ;  /* 0x000000c809c87220 */ /* 0x000fe40000410000 */
[----:B------:R-:W-:Y:S02]  /*1f50*/  FADD.FTZ R129, R128, R199 ;  /* 0x000000c780817221 */ /* 0x000fe40000010000 */
[----:B------:R-:W-:Y:S01]  /*1f60*/  FFMA.FTZ R214, R194, R199, R214 ;  /* 0x000000c7c2d67223 */ /* 0x000fe200000100d6 */
[----:B------:R-:W-:Y:S01]  /*1f70*/  HADD2.F32 R205, -RZ, R130.H1_H1 ;  /* 0x30000082ffcd7230 */ /* 0x000fe20000004100 */
[----:B------:R-:W-:Y:S01]  /*1f80*/  FMUL.FTZ R203, R2, R203 ;  /* 0x000000cb02cb7220 */ /* 0x000fe20000410000 */
[----:B------:R-:W-:Y:S02]  /*1f90*/  HADD2.F32 R207, -RZ, R131.H0_H0 ;  /* 0x20000083ffcf7230 */ /* 0x000fe40000004100 */
        /* <DEDUP_REMOVED lines=40> */
.L_x_2014:
[----:B0-----:R-:W-:Y:S05]  /*2220*/  BSYNC B1 ;  /* 0x0000000000017941 */ /* 0x001fea0003800000 */
.L_x_2006:
[----:B------:R-:W-:Y:S05]  /*2230*/  BRA.DIV ~URZ, `(.L_x_2021) ;  /* 0x000043427f007947 */ /* 0x000fea000b800000 */
[----:B------:R0:W2:Y:S02]  /*2240*/  SHFL.BFLY PT, R130, R213, 0x1, 0x1f ;  /* 0x0c201f00d5827f89 */ /* 0x0000a400000e0000 */
.L_x_2128:
[----:B------:R-:W-:Y:S05]  /*2250*/  BRA.DIV ~URZ, `(.L_x_2022) ;  /* 0x000043a27f007947 */ /* 0x000fea000b800000 */
[----:B-1----:R-:W1:Y:S01]  /*2260*/  SHFL.BFLY PT, R129, R214, 0x1, 0x1f ;  /* 0x0c201f00d6817f89 */ /* 0x002e6200000e0000 */
[----:B0-2---:R-:W-:-:S05]  /*2270*/  FADD.FTZ R213, R130, R213 ;  /* 0x000000d582d57221 */ /* 0x005fca0000010000 */
        /* <DEDUP_REMOVED lines=15> */
.L_x_2129:
[----:B------:R-:W-:Y:S01]  /*2370*/  ISETP.GE.AND P3, PT, R39, 0x1, PT ;  /* 0x000000012700780c */ /* 0x000fe20003f66270 */
[----:B01----:R-:W-:Y:S01]  /*2380*/  FADD.FTZ R134, R129, R134 ;  /* 0x0000008681867221 */ /* 0x003fe20000010000 */
[----:B------:R-:W-:Y:S01]  /*2390*/  LOP3.LUT P4, RZ, R0, 0xffffffe0, RZ, 0xc0, !PT ;  /* 0xffffffe000ff7812 */ /* 0x000fe2000788c0ff */
[----:B--2---:R-:W-:Y:S01]  /*23a0*/  FADD.FTZ R132, R135, R132 ;  /* 0x0000008487847221 */ /* 0x004fe20000010000 */
[----:B------:R-:W-:Y:S01]  /*23b0*/  BSSY B1, `(.L_x_2023) ;  /* 0x00000cd000017945 */ /* 0x000fe20003800000 */
[----:B------:R-:W-:Y:S02]  /*23c0*/  FMUL.FTZ R134, R134, c[0x0][0x1e0] ;  /* 0x0000780086867a20 */ /* 0x000fe40000410000 */
[----:B------:R-:W-:-:S06]  /*23d0*/  FMUL.FTZ R132, R132, c[0x0][0x1e0] ;  /* 0x0000780084847a20 */ /* 0x000fcc0000410000 */
[----:B------:R-:W-:-:S05]  /*23e0*/  @P3 IADD3 R39, R39, -0x1, RZ ;  /* 0xffffffff27273810 */ /* 0x000fca0007ffe0ff */
[----:B------:R-:W-:-:S05]  /*23f0*/  @P3 IMAD R39, R39, c[0x0][0x168], RZ ;  /* 0x00005a0027273a24 */ /* 0x000fca00078e02ff */
[----:B------:R-:W-:-:S04]  /*2400*/  @P3 SHF.R.S32.HI R128, RZ, 0x1f, R39 ;  /* 0x0000001fff803819 */ /* 0x000fc80000011427 */
[----:B------:R-:W-:Y:S02]  /*2410*/  @P3 LEA.HI R129, R128, R39, RZ, 0x3 ;  /* 0x0000002780813211 */ /* 0x000fe400078f18ff */
[----:B------:R-:W-:Y:S02]  /*2420*/  @P3 LOP3.LUT R128, R37, 0x1f, RZ, 0xc0, !PT ;  /* 0x0000001f25803812 */ /* 0x000fe400078ec0ff */
[----:B------:R-:W-:Y:S02]  /*2430*/  MOV R39, RZ ;  /* 0x000000ff00277202 */ /* 0x000fe40000000f00 */
        /* <DEDUP_REMOVED lines=10> */
[----:B-----5:R-:W-:Y:S01]  /*24e0*/  HADD2.F32 R129, -RZ, R100.H0_H0 ;  /* 0x20000064ff817230 */ /* 0x020fe20000004100 */
[----:B------:R-:W-:Y:S05]  /*24f0*/  BRA `(.L_x_2027) ;  /* 0x000000b000007947 */ /* 0x000fea0003800000 */
.L_x_2026:
        /* <DEDUP_REMOVED lines=9> */
[----:B-----5:R-:W-:-:S05]  /*2590*/  @P4 HADD2.F32 R128, -RZ, R100.H0_H0 ;  /* 0x20000064ff804230 */ /* 0x020fca0000004100 */
[----:B------:R-:W-:Y:S02]  /*25a0*/  @P4 FADD.FTZ R129, R129, R128 ;  /* 0x0000008081814221 */ /* 0x000fe40000010000 */
.L_x_2027:
[----:B------:R-:W-:Y:S05]  /*25b0*/  BSYNC B2 ;  /* 0x0000000000027941 */ /* 0x000fea0003800000 */
.L_x_2025:
[----:B------:R-:W-:Y:S01]  /*25c0*/  @P3 FMUL.FTZ R128, R129, c[0x0][0x1ec] ;  /* 0x00007b0081803a20 */ /* 0x000fe20000410000 */
[----:B-----5:R-:W-:Y:S01]  /*25d0*/  @P3 LOP3.LUT P5, RZ, R164, 0xff, RZ, 0xc0, !PT ;  /* 0x000000ffa4ff3812 */ /* 0x020fe200078ac0ff */
[----:B------:R-:W-:Y:S02]  /*25e0*/  BSSY B2, `(.L_x_2028) ;  /* 0x0000015000027945 */ /* 0x000fe40003800000 */
[----:B------:R-:W-:-:S05]  /*25f0*/  @P3 FMUL.FTZ R128, R128, c[0x0][0x1e8] ;  /* 0x00007a0080803a20 */ /* 0x000fca0000410000 */
[----:B------:R-:W-:Y:S02]  /*2600*/  @P3 FSEL R128, R128, RZ, P5 ;  /* 0x000000ff80803208 */ /* 0x000fe40002800000 */
[----:B------:R-:W-:Y:S02]  /*2610*/  ISETP.NE.U32.AND P5, PT, RZ, c[0x0][0x258], PT ;  /* 0x00009600ff007a0c */ /* 0x000fe40003fa5070 */
[----:B------:R-:W-:Y:S02]  /*2620*/  @P3 F2FP.PACK_AB R128, RZ, R128 ;  /* 0x00000080ff80323e */ /* 0x000fe400000000ff */
[----:B------:R-:W-:Y:S02]  /*2630*/  ISETP.NE.AND.EX P5, PT, RZ, c[0x0][0x25c], PT, P5 ;  /* 0x00009700ff007a0c */ /* 0x000fe40003fa5350 */
[----:B------:R-:W-:-:S11]  /*2640*/  @P3 PRMT R76, R128, 0x7610, R76 ;  /* 0x00007610804c3816 */ /* 0x000fd6000000004c */
[----:B------:R-:W-:-:S04]  /*2650*/  @P5 F2FP.PACK_AB R129, RZ, R129 ;  /* 0x00000081ff81523e */ /* 0x000fc800000000ff */
[----:B------:R-:W-:Y:S01]  /*2660*/  @P5 PRMT R120, R129, 0x7610, R120 ;  /* 0x0000761081785816 */ /* 0x000fe20000000078 */
[----:B------:R-:W-:Y:S05]  /*2670*/  @P2 BRA `(.L_x_2029) ;  /* 0x0000004000002947 */ /* 0x000fea0003800000 */
[----:B------:R-:W-:Y:S01]  /*2680*/  IMAD.MOV.U32 R129, RZ, RZ, RZ ;  /* 0x000000ffff817224 */ /* 0x000fe200078e00ff */
[----:B------:R-:W-:Y:S05]  /*2690*/  @!P4 BRA `(.L_x_2030) ;  /* 0x000000900000c947 */ /* 0x000fea0003800000 */
[----:B------:R-:W-:Y:S01]  /*26a0*/  HADD2.F32 R129, -RZ, R100.H1_H1 ;  /* 0x30000064ff817230 */ /* 0x000fe20000004100 */
[----:B------:R-:W-:Y:S05]  /*26b0*/  BRA `(.L_x_2030) ;  /* 0x0000007000007947 */ /* 0x000fea0003800000 */
.L_x_2029:
[----:B------:R-:W-:-:S04]  /*26c0*/  ISETP.NE.AND P6, PT, R19, RZ, PT ;  /* 0x000000ff1300720c */ /* 0x000fc80003fc5270 */
[----:B------:R-:W-:-:S05]  /*26d0*/  FSEL R129, R132, RZ, !P6 ;  /* 0x000000ff84817208 */ /* 0x000fca0007000000 */
[----:B------:R-:W-:-:S04]  /*26e0*/  FFMA.FTZ R128, R136, R134, R129 ;  /* 0x0000008688807223 */ /* 0x000fc80000010081 */
[----:B------:R-:W-:Y:S01]  /*26f0*/  FADD.FTZ R129, R143, -R128 ;  /* 0x800000808f817221 */ /* 0x000fe20000010000 */
[----:B------:R-:W-:-:S03]  /*2700*/  @P4 HADD2.F32 R128, -RZ, R100.H1_H1 ;  /* 0x30000064ff804230 */ /* 0x000fc60000004100 */
[----:B------:R-:W-:-:S04]  /*2710*/  FMUL.FTZ R129, R2, R129 ;  /* 0x0000008102817220 */ /* 0x000fc80000410000 */
[----:B------:R-:W-:Y:S02]  /*2720*/  @P4 FADD.FTZ R129, R129, R128 ;  /* 0x0000008081814221 */ /* 0x000fe40000010000 */
.L_x_2030:
[----:B------:R-:W-:Y:S05]  /*2730*/  BSYNC B2 ;  /* 0x0000000000027941 */ /* 0x000fea0003800000 */
.L_x_2028:
[----:B------:R-:W-:Y:S01]  /*2740*/  @P3 FMUL.FTZ R128, R129, c[0x0][0x1ec] ;  /* 0x00007b0081803a20 */ /* 0x000fe20000410000 */
[----:B------:R-:W-:Y:S01]  /*2750*/  @P3 LOP3.LUT P6, RZ, R164, 0xff00, RZ, 0xc0, !PT ;  /* 0x0000ff00a4ff3812 */ /* 0x000fe200078cc0ff */
[----:B------:R-:W-:Y:S01]  /*2760*/  BSSY B2, `(.L_x_2031) ;  /* 0x0000013000027945 */ /* 0x000fe20003800000 */
[----:B------:R-:W-:Y:S01]  /*2770*/  @P5 F2FP.PACK_AB R129, RZ, R129 ;  /* 0x00000081ff81523e */ /* 0x000fe200000000ff */
[----:B------:R-:W-:-:S03]  /*2780*/  @P3 FMUL.FTZ R128, R128, c[0x0][0x1e8] ;  /* 0x00007a0080803a20 */ /* 0x000fc60000410000 */
[----:B------:R-:W-:Y:S02]  /*2790*/  @P5 PRMT R120, R120, 0x5410, R129 ;  /* 0x0000541078785816 */ /* 0x000fe40000000081 */
[----:B------:R-:W-:-:S04]  /*27a0*/  @P3 FSEL R128, R128, RZ, P6 ;  /* 0x000000ff80803208 */ /* 0x000fc80003000000 */
[----:B------:R-:W-:-:S04]  /*27b0*/  @P3 F2FP.PACK_AB R128, RZ, R128 ;  /* 0x00000080ff80323e */ /* 0x000fc800000000ff */
[----:B------:R-:W-:Y:S01]  /*27c0*/  @P3 PRMT R76, R76, 0x5410, R128 ;  /* 0x000054104c4c3816 */ /* 0x000fe20000000080 */
[----:B------:R-:W-:Y:S05]  /*27d0*/  @P2 BRA `(.L_x_2032) ;  /* 0x0000004000002947 */ /* 0x000fea0003800000 */
[----:B------:R-:W-:Y:S01]  /*27e0*/  MOV R129, RZ ;  /* 0x000000ff00817202 */ /* 0x000fe20000000f00 */
[----:B------:R-:W-:Y:S05]  /*27f0*/  @!P4 BRA `(.L_x_2033) ;  /* 0x000000900000c947 */ /* 0x000fea0003800000 */
[----:B------:R-:W-:Y:S01]  /*2800*/  HADD2.F32 R129, -RZ, R101.H0_H0 ;  /* 0x20000065ff817230 */ /* 0x000fe20000004100 */
[----:B------:R-:W-:Y:S05]  /*2810*/  BRA `(.L_x_2033) ;  /* 0x0000007000007947 */ /* 0x000fea0003800000 */
.L_x_2032:
[----:B------:R-:W-:Y:S01]  /*2820*/  ISETP.NE.AND P6, PT, R19, RZ, PT ;  /* 0x000000ff1300720c */ /* 0x000fe20003fc5270 */
[----:B------:R-:W-:-:S03]  /*2830*/  @P4 HADD2.F32 R128, -RZ, R101.H0_H0 ;  /* 0x20000065ff804230 */ /* 0x000fc60000004100 */
[----:B------:R-:W-:-:S05]  /*2840*/  FSEL R129, R132, RZ, !P6 ;  /* 0x000000ff84817208 */ /* 0x000fca0007000000 */
[----:B------:R-:W-:-:S04]  /*2850*/  FFMA.FTZ R129, R141, R134, R129 ;  /* 0x000000868d817223 */ /* 0x000fc80000010081 */
[----:B------:R-:W-:-:S04]  /*2860*/  FADD.FTZ R129, R142, -R129 ;  /* 0x800000818e817221 */ /* 0x000fc80000010000 */
[----:B------:R-:W-:-:S04]  /*2870*/  FMUL.FTZ R129, R2, R129 ;  /* 0x0000008102817220 */ /* 0x000fc80000410000 */
[----:B------:R-:W-:Y:S02]  /*2880*/  @P4 FADD.FTZ R129, R129, R128 ;  /* 0x0000008081814221 */ /* 0x000fe40000010000 */
.L_x_2033:
[----:B------:R-:W-:Y:S05]  /*2890*/  BSYNC B2 ;  /* 0x0000000000027941 */ /* 0x000fea0003800000 */
.L_x_2031:
        /* <DEDUP_REMOVED lines=10> */
[----:B------:R-:W-:Y:S01]  /*2940*/  HFMA2.MMA R129, -RZ, RZ, 0, 0 ;  /* 0x00000000ff817435 */ /* 0x000fe200000001ff */
[----:B------:R-:W-:Y:S05]  /*2950*/  @!P4 BRA `(.L_x_2036) ;  /* 0x000000900000c947 */ /* 0x000fea0003800000 */
[----:B------:R-:W-:Y:S01]  /*2960*/  HADD2.F32 R129, -RZ, R101.H1_H1 ;  /* 0x30000065ff817230 */ /* 0x000fe20000004100 */
[----:B------:R-:W-:Y:S05]  /*2970*/  BRA `(.L_x_2036) ;  /* 0x0000007000007947 */ /* 0x000fea0003800000 */
.L_x_2035:
[----:B------:R-:W-:-:S04]  /*2980*/  ISETP.NE.AND P6, PT, R19, RZ, PT ;  /* 0x000000ff1300720c */ /* 0x000fc80003fc5270 */
[----:B------:R-:W-:-:S05]  /*2990*/  FSEL R129, R132, RZ, !P6 ;  /* 0x000000ff84817208 */ /* 0x000fca0007000000 */
[----:B------:R-:W-:-:S04]  /*29a0*/  FFMA.FTZ R128, R140, R134, R129 ;  /* 0x000000868c807223 */ /* 0x000fc80000010081 */
[----:B------:R-:W-:Y:S01]  /*29b0*/  FADD.FTZ R129, R147, -R128 ;  /* 0x8000008093817221 */ /* 0x000fe20000010000 */
[----:B------:R-:W-:-:S03]  /*29c0*/  @P4 HADD2.F32 R128, -RZ, R101.H1_H1 ;  /* 0x30000065ff804230 */ /* 0x000fc60000004100 */
[----:B------:R-:W-:-:S04]  /*29d0*/  FMUL.FTZ R129, R2, R129 ;  /* 0x0000008102817220 */ /* 0x000fc80000410000 */
[----:B------:R-:W-:Y:S02]  /*29e0*/  @P4 FADD.FTZ R129, R129, R128 ;  /* 0x0000008081814221 */ /* 0x000fe40000010000 */
.L_x_2036:
[----:B------:R-:W-:Y:S05]  /*29f0*/  BSYNC B2 ;  /* 0x0000000000027941 */ /* 0x000fea0003800000 */
.L_x_2034:
        /* <DEDUP_REMOVED lines=14> */
.L_x_2038:
[----:B------:R-:W-:Y:S01]  /*2ae0*/  ISETP.NE.AND P6, PT, R19, RZ, PT ;  /* 0x000000ff1300720c */ /* 0x000fe20003fc5270 */
[----:B------:R-:W-:-:S03]  /*2af0*/  @P4 HADD2.F32 R128, -RZ, R102.H0_H0 ;  /* 0x20000066ff804230 */ /* 0x000fc60000004100 */
[----:B------:R-:W-:-:S05]  /*2b00*/  FSEL R129, R132, RZ, !P6 ;  /* 0x000000ff84817208 */ /* 0x000fca0007000000 */
[----:B------:R-:W-:-:S04]  /*2b10*/  FFMA.FTZ R129, R145, R134, R129 ;  /* 0x0000008691817223 */ /* 0x000fc80000010081 */
[----:B------:R-:W-:-:S04]  /*2b20*/  FADD.FTZ R129, R144, -R129 ;  /* 0x8000008190817221 */ /* 0x000fc80000010000 */
[----:B------:R-:W-:-:S04]  /*2b30*/  FMUL.FTZ R129, R2, R129 ;  /* 0x0000008102817220 */ /* 0x000fc80000410000 */
[----:B------:R-:W-:Y:S02]  /*2b40*/  @P4 FADD.FTZ R129, R129, R128 ;  /* 0x0000008081814221 */ /* 0x000fe40000010000 */
.L_x_2039:
[----:B------:R-:W-:Y:S05]  /*2b50*/  BSYNC B2 ;  /* 0x0000000000027941 */ /* 0x000fea0003800000 */
.L_x_2037:
        /* <DEDUP_REMOVED lines=14> */
.L_x_2041:
[----:B------:R-:W-:-:S04]  /*2c40*/  ISETP.NE.AND P6, PT, R19, RZ, PT ;  /* 0x000000ff1300720c */ /* 0x000fc80003fc5270 */
[----:B------:R-:W-:-:S05]  /*2c50*/  FSEL R129, R132, RZ, !P6 ;  /* 0x000000ff84817208 */ /* 0x000fca0007000000 */
[----:B------:R-:W-:-:S04]  /*2c60*/  FFMA.FTZ R128, R146, R134, R129 ;  /* 0x0000008692807223 */ /* 0x000fc80000010081 */
[----:B------:R-:W-:Y:S01]  /*2c70*/  FADD.FTZ R129, R149, -R128 ;  /* 0x8000008095817221 */ /* 0x000fe20000010000 */
[----:B------:R-:W-:-:S03]  /*2c80*/  @P4 HADD2.F32 R128, -RZ, R102.H1_H1 ;  /* 0x30000066ff804230 */ /* 0x000fc60000004100 */
[----:B------:R-:W-:-:S04]  /*2c90*/  FMUL.FTZ R129, R2, R129 ;  /* 0x0000008102817220 */ /* 0x000fc80000410000 */
[----:B------:R-:W-:Y:S02]  /*2ca0*/  @P4 FADD.FTZ R129, R129, R128 ;  /* 0x0000008081814221 */ /* 0x000fe40000010000 */
.L_x_2042:
[----:B------:R-:W-:Y:S05]  /*2cb0*/  BSYNC B2 ;  /* 0x0000000000027941 */ /* 0x000fea0003800000 */
.L_x_2040:
        /* <DEDUP_REMOVED lines=14> */
.L_x_2044:
[----:B------:R-:W-:Y:S01]  /*2da0*/  ISETP.NE.AND P6, PT, R19, RZ, PT ;  /* 0x000000ff1300720c */ /* 0x000fe20003fc5270 */
[----:B------:R-:W-:-:S03]  /*2db0*/  @P4 HADD2.F32 R128, -RZ, R103.H0_H0 ;  /* 0x20000067ff804230 */ /* 0x000fc60000004100 */
[----:B------:R-:W-:-:S05]  /*2dc0*/  FSEL R129, R132, RZ, !P6 ;  /* 0x000000ff84817208 */ /* 0x000fca0007000000 */
[----:B------:R-:W-:-:S04]  /*2dd0*/  FFMA.FTZ R129, R151, R134, R129 ;  /* 0x0000008697817223 */ /* 0x000fc80000010081 */
[----:B------:R-:W-:-:S04]  /*2de0*/  FADD.FTZ R129, R148, -R129 ;  /* 0x8000008194817221 */ /* 0x000fc80000010000 */
[----:B------:R-:W-:-:S04]  /*2df0*/  FMUL.FTZ R129, R2, R129 ;  /* 0x0000008102817220 */ /* 0x000fc80000410000 */
[----:B------:R-:W-:Y:S02]  /*2e00*/  @P4 FADD.FTZ R129, R129, R128 ;  /* 0x0000008081814221 */ /* 0x000fe40000010000 */
.L_x_2045:
[----:B------:R-:W-:Y:S05]  /*2e10*/  BSYNC B2 ;  /* 0x0000000000027941 */ /* 0x000fea0003800000 */
.L_x_2043:
        /* <DEDUP_REMOVED lines=14> */
.L_x_2047:
[----:B------:R-:W-:-:S04]  /*2f00*/  ISETP.NE.AND P6, PT, R19, RZ, PT ;  /* 0x000000ff1300720c */ /* 0x000fc80003fc5270 */
[----:B------:R-:W-:-:S05]  /*2f10*/  FSEL R129, R132, RZ, !P6 ;  /* 0x000000ff84817208 */ /* 0x000fca0007000000 */
[----:B------:R-:W-:-:S04]  /*2f20*/  FFMA.FTZ R128, R150, R134, R129 ;  /* 0x0000008696807223 */ /* 0x000fc80000010081 */
[----:B------:R-:W-:Y:S01]  /*2f30*/  FADD.FTZ R129, R153, -R128 ;  /* 0x8000008099817221 */ /* 0x000fe20000010000 */
[----:B------:R-:W-:-:S03]  /*2f40*/  @P4 HADD2.F32 R128, -RZ, R103.H1_H1 ;  /* 0x30000067ff804230 */ /* 0x000fc60000004100 */
[----:B------:R-:W-:-:S04]  /*2f50*/  FMUL.FTZ R129, R2, R129 ;  /* 0x0000008102817220 */ /* 0x000fc80000410000 */
[----:B------:R-:W-:Y:S02]  /*2f60*/  @P4 FADD.FTZ R129, R129, R128 ;  /* 0x0000008081814221 */ /* 0x000fe40000010000 */
.L_x_2048:
[----:B------:R-:W-:Y:S05]  /*2f70*/  BSYNC B2 ;  /* 0x0000000000027941 */ /* 0x000fea0003800000 */
.L_x_2046:
[----:B------:R-:W-:Y:S01]  /*2f80*/  @P3 FMUL.FTZ R128, R129, c[0x0][0x1ec] ;  /* 0x00007b0081803a20 */ /* 0x000fe20000410000 */
[----:B------:R-:W-:Y:S02]  /*2f90*/  @P3 LOP3.LUT P4, RZ, R165, 0xff000000, RZ, 0xc0, !PT ;  /* 0xff000000a5ff3812 */ /* 0x000fe4000788c0ff */
[----:B------:R-:W-:Y:S01]  /*2fa0*/  @P5 MOV R131, 0x10 ;  /* 0x0000001000835802 */ /* 0x000fe20000000f00 */
[----:B------:R-:W-:Y:S01]  /*2fb0*/  @P3 FMUL.FTZ R128, R128, c[0x0][0x1e8] ;  /* 0x00007a0080803a20 */ /* 0x000fe20000410000 */
[----:B------:R-:W-:Y:S02]  /*2fc0*/  @P3 MOV R176, 0x10 ;  /* 0x0000001000b03802 */ /* 0x000fe40000000f00 */
[----:B------:R-:W-:Y:S01]  /*2fd0*/  @P5 F2FP.PACK_AB R133, RZ, R129 ;  /* 0x00000081ff85523e */ /* 0x000fe200000000ff */
[----:B------:R-:W-:Y:S01]  /*2fe0*/  @P5 IMAD.WIDE.U32 R130, R38, R131, c[0x0][0x258] ;  /* 0x0000960026825625 */ /* 0x000fe200078e0083 */
[----:B------:R-:W-:Y:S02]  /*2ff0*/  @P3 FSEL R128, R128, RZ, P4 ;  /* 0x000000ff80803208 */ /* 0x000fe40002000000 */
[----:B------:R-:W-:-:S02]  /*3000*/  @P5 PRMT R123, R123, 0x5410, R133 ;  /* 0x000054107b7b5816 */ /* 0x000fc40000000085 */
[----:B------:R-:W-:Y:S01]  /*3010*/  @P3 F2FP.PACK_AB R135, RZ, R128 ;  /* 0x00000080ff87323e */ /* 0x000fe200000000ff */
[----:B------:R-:W-:Y:S01]  /*3020*/  @P3 IMAD.WIDE.U32 R128, R39, R176, c[0x0][0x248] ;  /* 0x0000920027803625 */ /* 0x000fe200078e00b0 */
[----:B------:R-:W-:Y:S01]  /*3030*/  IADD3 R38, R38, 0x20, RZ ;  /* 0x0000002026267810 */ /* 0x000fe20007ffe0ff */
[----:B------:R0:W-:Y:S01]  /*3040*/  @P5 STG.E.128 [R130.64], R120 ;  /* 0x0000007882005986 */ /* 0x0001e2000c101d04 */
[----:B------:R-:W-:Y:S02]  /*3050*/  @P3 PRMT R79, R79, 0x5410, R135 ;  /* 0x000054104f4f3816 */ /* 0x000fe40000000087 */
[----:B------:R-:W-:-:S03]  /*3060*/  IADD3 R39, R39, 0x20, RZ ;  /* 0x0000002027277810 */ /* 0x000fc60007ffe0ff */
[----:B------:R0:W-:Y:S04]  /*3070*/  @P3 STG.E.128 [R128.64], R76 ;  /* 0x0000004c80003986 */ /* 0x0001e8000c101d04 */
.L_x_2024:
[----:B------:R-:W-:Y:S05]  /*3080*/  BSYNC B1 ;  /* 0x0000000000017941 */ /* 0x000fea0003800000 */
.L_x_2023:
        /* <DEDUP_REMOVED lines=10> */
[----:B-----5:R-:W-:Y:S01]  /*3130*/  HADD2.F32 R129, -RZ, R40.H0_H0 ;  /* 0x20000028ff817230 */ /* 0x020fe20000004100 */
[----:B------:R-:W-:Y:S05]  /*3140*/  BRA `(.L_x_2053) ;  /* 0x000000b000007947 */ /* 0x000fea0003800000 */
.L_x_2052:
        /* <DEDUP_REMOVED lines=9> */
[----:B-----5:R-:W-:-:S05]  /*31e0*/  @P4 HADD2.F32 R128, -RZ, R40.H0_H0 ;  /* 0x20000028ff804230 */ /* 0x020fca0000004100 */
[----:B------:R-:W-:Y:S02]  /*31f0*/  @P4 FADD.FTZ R129, R129, R128 ;  /* 0x0000008081814221 */ /* 0x000fe40000010000 */
.L_x_2053:
[----:B------:R-:W-:Y:S05]  /*3200*/  BSYNC B2 ;  /* 0x0000000000027941 */ /* 0x000fea0003800000 */
.L_x_2051:
        /* <DEDUP_REMOVED lines=12> */
[----:B------:R-:W-:Y:S01]  /*32d0*/  MOV R129, RZ ;  /* 0x000000ff00817202 */ /* 0x000fe20000000f00 */
[----:B------:R-:W-:Y:S05]  /*32e0*/  @!P4 BRA `(.L_x_2056) ;  /* 0x000000900000c947 */ /* 0x000fea0003800000 */
[----:B------:R-:W-:Y:S01]  /*32f0*/  HADD2.F32 R129, -RZ, R40.H1_H1 ;  /* 0x30000028ff817230 */ /* 0x000fe20000004100 */
[----:B------:R-:W-:Y:S05]  /*3300*/  BRA `(.L_x_2056) ;  /* 0x0000007000007947 */ /* 0x000fea0003800000 */
.L_x_2055:
[----:B------:R-:W-:-:S04]  /*3310*/  ISETP.NE.AND P6, PT, R19, RZ, PT ;  /* 0x000000ff1300720c */ /* 0x000fc80003fc5270 */
[----:B------:R-:W-:-:S05]  /*3320*/  FSEL R129, R132, RZ, !P6 ;  /* 0x000000ff84817208 */ /* 0x000fca0007000000 */
[----:B------:R-:W-:-:S04]  /*3330*/  FFMA.FTZ R128, R152, R134, R129 ;  /* 0x0000008698807223 */ /* 0x000fc80000010081 */
[----:B------:R-:W-:Y:S01]  /*3340*/  FADD.FTZ R129, R167, -R128 ;  /* 0x80000080a7817221 */ /* 0x000fe20000010000 */
[----:B------:R-:W-:-:S03]  /*3350*/  @P4 HADD2.F32 R128, -RZ, R40.H1_H1 ;  /* 0x30000028ff804230 */ /* 0x000fc60000004100 */
[----:B------:R-:W-:-:S04]  /*3360*/  FMUL.FTZ R129, R2, R129 ;  /* 0x0000008102817220 */ /* 0x000fc80000410000 */
[----:B------:R-:W-:Y:S02]  /*3370*/  @P4 FADD.FTZ R129, R129, R128 ;  /* 0x0000008081814221 */ /* 0x000fe40000010000 */
.L_x_2056:
[----:B------:R-:W-:Y:S05]  /*3380*/  BSYNC B2 ;  /* 0x0000000000027941 */ /* 0x000fea0003800000 */
.L_x_2054:
        /* <DEDUP_REMOVED lines=12> */
[----:B------:R-:W-:Y:S01]  /*3450*/  HADD2.F32 R129, -RZ, R41.H0_H0 ;  /* 0x20000029ff817230 */ /* 0x000fe20000004100 */
[----:B------:R-:W-:Y:S05]  /*3460*/  BRA `(.L_x_2059) ;  /* 0x0000007000007947 */ /* 0x000fea0003800000 */
.L_x_2058:
[----:B------:R-:W-:Y:S01]  /*3470*/  ISETP.NE.AND P6, PT, R19, RZ, PT ;  /* 0x000000ff1300720c */ /* 0x000fe20003fc5270 */
[----:B------:R-:W-:-:S03]  /*3480*/  @P4 HADD2.F32 R128, -RZ, R41.H0_H0 ;  /* 0x20000029ff804230 */ /* 0x000fc60000004100 */
[----:B------:R-:W-:-:S05]  /*3490*/  FSEL R129, R132, RZ, !P6 ;  /* 0x000000ff84817208 */ /* 0x000fca0007000000 */
[----:B------:R-:W-:-:S04]  /*34a0*/  FFMA.FTZ R129, R157, R134, R129 ;  /* 0x000000869d817223 */ /* 0x000fc80000010081 */
[----:B------:R-:W-:-:S04]  /*34b0*/  FADD.FTZ R129, R166, -R129 ;  /* 0x80000081a6817221 */ /* 0x000fc80000010000 */
[----:B------:R-:W-:-:S04]  /*34c0*/  FMUL.FTZ R129, R2, R129 ;  /* 0x0000008102817220 */ /* 0x000fc80000410000 */
[----:B------:R-:W-:Y:S02]  /*34d0*/  @P4 FADD.FTZ R129, R129, R128 ;  /* 0x0000008081814221 */ /* 0x000fe40000010000 */
.L_x_2059:
[----:B------:R-:W-:Y:S05]  /*34e0*/  BSYNC B2 ;  /* 0x0000000000027941 */ /* 0x000fea0003800000 */
.L_x_2057:
        /* <DEDUP_REMOVED lines=12> */
[----:B------:R-:W-:Y:S01]  /*35b0*/  HADD2.F32 R129, -RZ, R41.H1_H1 ;  /* 0x30000029ff817230 */ /* 0x000fe20000004100 */
[----:B------:R-:W-:Y:S05]  /*35c0*/  BRA `(.L_x_2062) ;  /* 0x0000007000007947 */ /* 0x000fea0003800000 */
.L_x_2061:
[----:B------:R-:W-:-:S04]  /*35d0*/  ISETP.NE.AND P6, PT, R19, RZ, PT ;  /* 0x000000ff1300720c */ /* 0x000fc80003fc5270 */
[----:B------:R-:W-:-:S05]  /*35e0*/  FSEL R129, R132, RZ, !P6 ;  /* 0x000000ff84817208 */ /* 0x000fca0007000000 */
[----:B------:R-:W-:-:S04]  /*35f0*/  FFMA.FTZ R128, R156, R134, R129 ;  /* 0x000000869c807223 */ /* 0x000fc80000010081 */
[----:B------:R-:W-:Y:S01]  /*3600*/  FADD.FTZ R129, R171, -R128 ;  /* 0x80000080ab817221 */ /* 0x000fe20000010000 */
[----:B------:R-:W-:-:S03]  /*3610*/  @P4 HADD2.F32 R128, -RZ, R41.H1_H1 ;  /* 0x30000029ff804230 */ /* 0x000fc60000004100 */
[----:B------:R-:W-:-:S04]  /*3620*/  FMUL.FTZ R129, R2, R129 ;  /* 0x0000008102817220 */ /* 0x000fc80000410000 */
[----:B------:R-:W-:Y:S02]  /*3630*/  @P4 FADD.FTZ R129, R129, R128 ;  /* 0x0000008081814221 */ /* 0x000fe40000010000 */
.L_x_2062:
[----:B------:R-:W-:Y:S05]  /*3640*/  BSYNC B2 ;  /* 0x0000000000027941 */ /* 0x000fea0003800000 */
.L_x_2060:
        /* <DEDUP_REMOVED lines=10> */
[----:B------:R-:W-:Y:S01]  /*36f0*/  IMAD.MOV.U32 R129, RZ, RZ, RZ ;  /* 0x000000ffff817224 */ /* 0x000fe200078e00ff */
[----:B------:R-:W-:Y:S05]  /*3700*/  @!P4 BRA `(.L_x_2065) ;  /* 0x000000900000c947 */ /* 0x000fea0003800000 */
[----:B------:R-:W-:Y:S01]  /*3710*/  HADD2.F32 R129, -RZ, R42.H0_H0 ;  /* 0x2000002aff817230 */ /* 0x000fe20000004100 */
[----:B------:R-:W-:Y:S05]  /*3720*/  BRA `(.L_x_2065) ;  /* 0x0000007000007947 */ /* 0x000fea0003800000 */
.L_x_2064:
[----:B------:R-:W-:Y:S01]  /*3730*/  ISETP.NE.AND P6, PT, R19, RZ, PT ;  /* 0x000000ff1300720c */ /* 0x000fe20003fc5270 */
[----:B------:R-:W-:-:S03]  /*3740*/  @P4 HADD2.F32 R128, -RZ, R42.H0_H0 ;  /* 0x2000002aff804230 */ /* 0x000fc60000004100 */
[----:B------:R-:W-:-:S05]  /*3750*/  FSEL R129, R132, RZ, !P6 ;  /* 0x000000ff84817208 */ /* 0x000fca0007000000 */
[----:B------:R-:W-:-:S04]  /*3760*/  FFMA.FTZ R129, R169, R134, R129 ;  /* 0x00000086a9817223 */ /* 0x000fc80000010081 */
[----:B------:R-:W-:-:S04]  /*3770*/  FADD.FTZ R129, R168, -R129 ;  /* 0x80000081a8817221 */ /* 0x000fc80000010000 */
[----:B------:R-:W-:-:S04]  /*3780*/  FMUL.FTZ R129, R2, R129 ;  /* 0x0000008102817220 */ /* 0x000fc80000410000 */
[----:B------:R-:W-:Y:S02]  /*3790*/  @P4 FADD.FTZ R129, R129, R128 ;  /* 0x0000008081814221 */ /* 0x000fe40000010000 */
.L_x_2065:
[----:B------:R-:W-:Y:S05]  /*37a0*/  BSYNC B2 ;  /* 0x0000000000027941 */ /* 0x000fea0003800000 */
.L_x_2063:
        /* <DEDUP_REMOVED lines=14> */
.L_x_2067:
[----:B------:R-:W-:-:S04]  /*3890*/  ISETP.NE.AND P6, PT, R19, RZ, PT ;  /* 0x000000ff1300720c */ /* 0x000fc80003fc5270 */
[----:B------:R-:W-:-:S05]  /*38a0*/  FSEL R129, R132, RZ, !P6 ;  /* 0x000000ff84817208 */ /* 0x000fca0007000000 */
[----:B------:R-:W-:-:S04]  /*38b0*/  FFMA.FTZ R128, R170, R134, R129 ;  /* 0x00000086aa807223 */ /* 0x000fc80000010081 */
[----:B------:R-:W-:Y:S01]  /*38c0*/  FADD.FTZ R129, R173, -R128 ;  /* 0x80000080ad817221 */ /* 0x000fe20000010000 */
[----:B------:R-:W-:-:S03]  /*38d0*/  @P4 HADD2.F32 R128, -RZ, R42.H1_H1 ;  /* 0x3000002aff804230 */ /* 0x000fc60000004100 */
[----:B------:R-:W-:-:S04]  /*38e0*/  FMUL.FTZ R129, R2, R129 ;  /* 0x0000008102817220 */ /* 0x000fc80000410000 */
[----:B------:R-:W-:Y:S02]  /*38f0*/  @P4 FADD.FTZ R129, R129, R128 ;  /* 0x0000008081814221 */ /* 0x000fe40000010000 */
.L_x_2068:
[----:B------:R-:W-:Y:S05]  /*3900*/  BSYNC B2 ;  /* 0x0000000000027941 */ /* 0x000fea0003800000 */
.L_x_2066:
        /* <DEDUP_REMOVED lines=14> */
.L_x_2070:
[----:B------:R-:W-:Y:S01]  /*39f0*/  ISETP.NE.AND P6, PT, R19, RZ, PT ;  /* 0x000000ff1300720c */ /* 0x000fe20003fc5270 */
[----:B------:R-:W-:-:S03]  /*3a00*/  @P4 HADD2.F32 R128, -RZ, R43.H0_H0 ;  /* 0x2000002bff804230 */ /* 0x000fc60000004100 */
[----:B------:R-:W-:-:S05]  /*3a10*/  FSEL R129, R132, RZ, !P6 ;  /* 0x000000ff84817208 */ /* 0x000fca0007000000 */
[----:B------:R-:W-:-:S04]  /*3a20*/  FFMA.FTZ R129, R175, R134, R129 ;  /* 0x00000086af817223 */ /* 0x000fc80000010081 */
[----:B------:R-:W-:-:S04]  /*3a30*/  FADD.FTZ R129, R172, -R129 ;  /* 0x80000081ac817221 */ /* 0x000fc80000010000 */
[----:B------:R-:W-:-:S04]  /*3a40*/  FMUL.FTZ R129, R2, R129 ;  /* 0x0000008102817220 */ /* 0x000fc80000410000 */
[----:B------:R-:W-:Y:S02]  /*3a50*/  @P4 FADD.FTZ R129, R129, R128 ;  /* 0x0000008081814221 */ /* 0x000fe40000010000 */
.L_x_2071:
[----:B------:R-:W-:Y:S05]  /*3a60*/  BSYNC B2 ;  /* 0x0000000000027941 */ /* 0x000fea0003800000 */
.L_x_2069:
        /* <DEDUP_REMOVED lines=14> */
.L_x_2073:
[----:B------:R-:W-:-:S04]  /*3b50*/  ISETP.NE.AND P6, PT, R19, RZ, PT ;  /* 0x000000ff1300720c */ /* 0x000fc80003fc5270 */
[----:B------:R-:W-:-:S05]  /*3b60*/  FSEL R129, R132, RZ, !P6 ;  /* 0x000000ff84817208 */ /* 0x000fca0007000000 */
[----:B------:R-:W-:-:S04]  /*3b70*/  FFMA.FTZ R128, R174, R134, R129 ;  /* 0x00000086ae807223 */ /* 0x000fc80000010081 */
[----:B------:R-:W-:Y:S01]  /*3b80*/  FADD.FTZ R129, R179, -R128 ;  /* 0x80000080b3817221 */ /* 0x000fe20000010000 */
[----:B------:R-:W-:-:S03]  /*3b90*/  @P4 HADD2.F32 R128, -RZ, R43.H1_H1 ;  /* 0x3000002bff804230 */ /* 0x000fc60000004100 */
[----:B------:R-:W-:-:S04]  /*3ba0*/  FMUL.FTZ R129, R2, R129 ;  /* 0x0000008102817220 */ /* 0x000fc80000410000 */
[----:B------:R-:W-:Y:S02]  /*3bb0*/  @P4 FADD.FTZ R129, R129, R128 ;  /* 0x0000008081814221 */ /* 0x000fe40000010000 */
.L_x_2074:
[----:B------:R-:W-:Y:S05]  /*3bc0*/  BSYNC B2 ;  /* 0x0000000000027941 */ /* 0x000fea0003800000 */
.L_x_2072:
        /* <DEDUP_REMOVED lines=16> */
.L_x_2050:
[----:B------:R-:W-:Y:S05]  /*3cd0*/  BSYNC B1 ;  /* 0x0000000000017941 */ /* 0x000fea0003800000 */
.L_x_2049:
        /* <DEDUP_REMOVED lines=12> */
.L_x_2078:
        /* <DEDUP_REMOVED lines=11> */
.L_x_2079:
[----:B------:R-:W-:Y:S05]  /*3e50*/  BSYNC B2 ;  /* 0x0000000000027941 */ /* 0x000fea0003800000 */
.L_x_2077:
        /* <DEDUP_REMOVED lines=16> */
.L_x_2081:
[----:B------:R-:W-:-:S04]  /*3f60*/  ISETP.NE.AND P6, PT, R19, RZ, PT ;  /* 0x000000ff1300720c */ /* 0x000fc80003fc5270 */
[----:B------:R-:W-:-:S05]  /*3f70*/  FSEL R129, R132, RZ, !P6 ;  /* 0x000000ff84817208 */ /* 0x000fca0007000000 */
[----:B------:R-:W-:-:S04]  /*3f80*/  FFMA.FTZ R128, R178, R134, R129 ;  /* 0x00000086b2807223 */ /* 0x000fc80000010081 */
[----:B------:R-:W-:Y:S01]  /*3f90*/  FADD.FTZ R129, R185, -R128 ;  /* 0x80000080b9817221 */ /* 0x000fe20000010000 */
[----:B------:R-:W-:-:S03]  /*3fa0*/  @P4 HADD2.F32 R128, -RZ, R104.H1_H1 ;  /* 0x30000068ff804230 */ /* 0x000fc60000004100 */
[----:B------:R-:W-:-:S04]  /*3fb0*/  FMUL.FTZ R129, R2, R129 ;  /* 0x0000008102817220 */ /* 0x000fc80000410000 */
[----:B------:R-:W-:Y:S02]  /*3fc0*/  @P4 FADD.FTZ R129, R129, R128 ;  /* 0x0000008081814221 */ /* 0x000fe40000010000 */
.L_x_2082:
[----:B------:R-:W-:Y:S05]  /*3fd0*/  BSYNC B2 ;  /* 0x0000000000027941 */ /* 0x000fea0003800000 */
.L_x_2080:
        /* <DEDUP_REMOVED lines=14> */
.L_x_2084:
[----:B------:R-:W-:Y:S01]  /*40c0*/  ISETP.NE.AND P6, PT, R19, RZ, PT ;  /* 0x000000ff1300720c */ /* 0x000fe20003fc5270 */
[----:B------:R-:W-:-:S03]  /*40d0*/  @P4 HADD2.F32 R128, -RZ, R105.H0_H0 ;  /* 0x20000069ff804230 */ /* 0x000fc60000004100 */
[----:B------:R-:W-:-:S05]  /*40e0*/  FSEL R129, R132, RZ, !P6 ;  /* 0x000000ff84817208 */ /* 0x000fca0007000000 */
[----:B------:R-:W-:-:S04]  /*40f0*/  FFMA.FTZ R129, R183, R134, R129 ;  /* 0x00000086b7817223 */ /* 0x000fc80000010081 */
[----:B------:R-:W-:-:S04]  /*4100*/  FADD.FTZ R129, R184, -R129 ;  /* 0x80000081b8817221 */ /* 0x000fc80000010000 */
[----:B------:R-:W-:-:S04]  /*4110*/  FMUL.FTZ R129, R2, R129 ;  /* 0x0000008102817220 */ /* 0x000fc80000410000 */
[----:B------:R-:W-:Y:S02]  /*4120*/  @P4 FADD.FTZ R129, R129, R128 ;  /* 0x0000008081814221 */ /* 0x000fe40000010000 */
.L_x_2085:
[----:B------:R-:W-:Y:S05]  /*4130*/  BSYNC B2 ;  /* 0x0000000000027941 */ /* 0x000fea0003800000 */
.L_x_2083:
        /* <DEDUP_REMOVED lines=14> */
.L_x_2087:
[----:B------:R-:W-:-:S04]  /*4220*/  ISETP.NE.AND P6, PT, R19, RZ, PT ;  /* 0x000000ff1300720c */ /* 0x000fc80003fc5270 */
[----:B------:R-:W-:-:S05]  /*4230*/  FSEL R129, R132, RZ, !P6 ;  /* 0x000000ff84817208 */ /* 0x000fca0007000000 */
[----:B------:R-:W-:-:S04]  /*4240*/  FFMA.FTZ R128, R182, R134, R129 ;  /* 0x00000086b6807223 */ /* 0x000fc80000010081 */
[----:B------:R-:W-:Y:S01]  /*4250*/  FADD.FTZ R129, R189, -R128 ;  /* 0x80000080bd817221 */ /* 0x000fe20000010000 */
[----:B------:R-:W-:-:S03]  /*4260*/  @P4 HADD2.F32 R128, -RZ, R105.H1_H1 ;  /* 0x30000069ff804230 */ /* 0x000fc60000004100 */
[----:B------:R-:W-:-:S04]  /*4270*/  FMUL.FTZ R129, R2, R129 ;  /* 0x0000008102817220 */ /* 0x000fc80000410000 */
[----:B------:R-:W-:Y:S02]  /*4280*/  @P4 FADD.FTZ R129, R129, R128 ;  /* 0x0000008081814221 */ /* 0x000fe40000010000 */
.L_x_2088:
[----:B------:R-:W-:Y:S05]  /*4290*/  BSYNC B2 ;  /* 0x0000000000027941 */ /* 0x000fea0003800000 */
.L_x_2086:
        /* <DEDUP_REMOVED lines=14> */
.L_x_2090:
[----:B------:R-:W-:Y:S01]  /*4380*/  ISETP.NE.AND P6, PT, R19, RZ, PT ;  /* 0x000000ff1300720c */ /* 0x000fe20003fc5270 */
[----:B------:R-:W-:-:S03]  /*4390*/  @P4 HADD2.F32 R128, -RZ, R106.H0_H0 ;  /* 0x2000006aff804230 */ /* 0x000fc60000004100 */
[----:B------:R-:W-:-:S05]  /*43a0*/  FSEL R129, R132, RZ, !P6 ;  /* 0x000000ff84817208 */ /* 0x000fca0007000000 */
[----:B------:R-:W-:-:S04]  /*43b0*/  FFMA.FTZ R129, R187, R134, R129 ;  /* 0x00000086bb817223 */ /* 0x000fc80000010081 */
[----:B------:R-:W-:-:S04]  /*43c0*/  FADD.FTZ R129, R186, -R129 ;  /* 0x80000081ba817221 */ /* 0x000fc80000010000 */
[----:B------:R-:W-:-:S04]  /*43d0*/  FMUL.FTZ R129, R2, R129 ;  /* 0x0000008102817220 */ /* 0x000fc80000410000 */
[----:B------:R-:W-:Y:S02]  /*43e0*/  @P4 FADD.FTZ R129, R129, R128 ;  /* 0x0000008081814221 */ /* 0x000fe40000010000 */
.L_x_2091:
[----:B------:R-:W-:Y:S05]  /*43f0*/  BSYNC B2 ;  /* 0x0000000000027941 */ /* 0x000fea0003800000 */
.L_x_2089:
        /* <DEDUP_REMOVED lines=14> */
.L_x_2093:
[----:B------:R-:W-:-:S04]  /*44e0*/  ISETP.NE.AND P6, PT, R19, RZ, PT ;  /* 0x000000ff1300720c */ /* 0x000fc80003fc5270 */
[----:B------:R-:W-:-:S05]  /*44f0*/  FSEL R129, R132, RZ, !P6 ;  /* 0x000000ff84817208 */ /* 0x000fca0007000000 */
[----:B------:R-:W-:-:S04]  /*4500*/  FFMA.FTZ R128, R188, R134, R129 ;  /* 0x00000086bc807223 */ /* 0x000fc80000010081 */
[----:B------:R-:W-:Y:S01]  /*4510*/  FADD.FTZ R129, R191, -R128 ;  /* 0x80000080bf817221 */ /* 0x000fe20000010000 */
[----:B------:R-:W-:-:S03]  /*4520*/  @P4 HADD2.F32 R128, -RZ, R106.H1_H1 ;  /* 0x3000006aff804230 */ /* 0x000fc60000004100 */
[----:B------:R-:W-:-:S04]  /*4530*/  FMUL.FTZ R129, R2, R129 ;  /* 0x0000008102817220 */ /* 0x000fc80000410000 */
[----:B------:R-:W-:Y:S02]  /*4540*/  @P4 FADD.FTZ R129, R129, R128 ;  /* 0x0000008081814221 */ /* 0x000fe40000010000 */
.L_x_2094:
[----:B------:R-:W-:Y:S05]  /*4550*/  BSYNC B2 ;  /* 0x0000000000027941 */ /* 0x000fea0003800000 */
.L_x_2092:
        /* <DEDUP_REMOVED lines=14> */
.L_x_2096:
[----:B------:R-:W-:Y:S01]  /*4640*/  ISETP.NE.AND P6, PT, R19, RZ, PT ;  /* 0x000000ff1300720c */ /* 0x000fe20003fc5270 */
[----:B------:R-:W-:-:S03]  /*4650*/  @P4 HADD2.F32 R128, -RZ, R107.H0_H0 ;  /* 0x2000006bff804230 */ /* 0x000fc60000004100 */
[----:B------:R-:W-:-:S05]  /*4660*/  FSEL R129, R132, RZ, !P6 ;  /* 0x000000ff84817208 */ /* 0x000fca0007000000 */
[----:B------:R-:W-:-:S04]  /*4670*/  FFMA.FTZ R129, R193, R134, R129 ;  /* 0x00000086c1817223 */ /* 0x000fc80000010081 */
[----:B------:R-:W-:-:S04]  /*4680*/  FADD.FTZ R129, R190, -R129 ;  /* 0x80000081be817221 */ /* 0x000fc80000010000 */
[----:B------:R-:W-:-:S04]  /*4690*/  FMUL.FTZ R129, R2, R129 ;  /* 0x0000008102817220 */ /* 0x000fc80000410000 */
[----:B------:R-:W-:Y:S02]  /*46a0*/  @P4 FADD.FTZ R129, R129, R128 ;  /* 0x0000008081814221 */ /* 0x000fe40000010000 */
.L_x_2097:
[----:B------:R-:W-:Y:S05]  /*46b0*/  BSYNC B2 ;  /* 0x0000000000027941 */ /* 0x000fea0003800000 */
.L_x_2095:
        /* <DEDUP_REMOVED lines=12> */
[----:B------:R-:W-:Y:S01]  /*4780*/  HADD2.F32 R129, -RZ, R107.H1_H1 ;  /* 0x3000006bff817230 */ /* 0x000fe20000004100 */
[----:B------:R-:W-:Y:S05]  /*4790*/  BRA `(.L_x_2100) ;  /* 0x0000007000007947 */ /* 0x000fea0003800000 */
.L_x_2099:
[----:B------:R-:W-:-:S04]  /*47a0*/  ISETP.NE.AND P6, PT, R19, RZ, PT ;  /* 0x000000ff1300720c */ /* 0x000fc80003fc5270 */
[----:B------:R-:W-:-:S05]  /*47b0*/  FSEL R129, R132, RZ, !P6 ;  /* 0x000000ff84817208 */ /* 0x000fca0007000000 */
[----:B------:R-:W-:-:S04]  /*47c0*/  FFMA.FTZ R128, R192, R134, R129 ;  /* 0x00000086c0807223 */ /* 0x000fc80000010081 */
[----:B------:R-:W-:Y:S01]  /*47d0*/  FADD.FTZ R129, R195, -R128 ;  /* 0x80000080c3817221 */ /* 0x000fe20000010000 */
[----:B------:R-:W-:-:S03]  /*47e0*/  @P4 HADD2.F32 R128, -RZ, R107.H1_H1 ;  /* 0x3000006bff804230 */ /* 0x000fc60000004100 */
[----:B------:R-:W-:-:S04]  /*47f0*/  FMUL.FTZ R129, R2, R129 ;  /* 0x0000008102817220 */ /* 0x000fc80000410000 */
[----:B------:R-:W-:Y:S02]  /*4800*/  @P4 FADD.FTZ R129, R129, R128 ;  /* 0x0000008081814221 */ /* 0x000fe40000010000 */
.L_x_2100:
[----:B------:R-:W-:Y:S05]  /*4810*/  BSYNC B2 ;  /* 0x0000000000027941 */ /* 0x000fea0003800000 */
.L_x_2098:
[----:B------:R-:W-:Y:S01]  /*4820*/  @P3 FMUL.FTZ R128, R129, c[0x0][0x1ec] ;  /* 0x00007b0081803a20 */ /* 0x000fe20000410000 */
[----:B------:R-:W-:Y:S02]  /*4830*/  @P3 LOP3.LUT P4, RZ, R161, 0xff000000, RZ, 0xc0, !PT ;  /* 0xff000000a1ff3812 */ /* 0x000fe4000788c0ff */
[----:B------:R-:W-:Y:S01]  /*4840*/  @P5 MOV R131, 0x10 ;  /* 0x0000001000835802 */ /* 0x000fe20000000f00 */
[----:B------:R-:W-:Y:S01]  /*4850*/  @P3 FMUL.FTZ R128, R128, c[0x0][0x1e8] ;  /* 0x00007a0080803a20 */ /* 0x000fe20000410000 */
[----:B------:R-:W-:Y:S02]  /*4860*/  @P3 MOV R176, 0x10 ;  /* 0x0000001000b03802 */ /* 0x000fe40000000f00 */
[----:B------:R-:W-:Y:S02]  /*4870*/  @P5 F2FP.PACK_AB R133, RZ, R129 ;  /* 0x00000081ff85523e */ /* 0x000fe400000000ff */
[----:B------:R-:W-:Y:S01]  /*4880*/  @P3 FSEL R130, R128, RZ, P4 ;  /* 0x000000ff80823208 */ /* 0x000fe20002000000 */
[----:B------:R-:W-:Y:S01]  /*4890*/  @P5 IMAD.WIDE.U32 R128, R38, R131, c[0x0][0x258] ;  /* 0x0000960026805625 */ /* 0x000fe200078e0083 */
        /* <DEDUP_REMOVED lines=8> */
.L_x_2076:
[----:B------:R-:W-:Y:S05]  /*4920*/  BSYNC B1 ;  /* 0x0000000000017941 */ /* 0x000fea0003800000 */
.L_x_2075:
        /* <DEDUP_REMOVED lines=13> */
.L_x_2104:
        /* <DEDUP_REMOVED lines=11> */
.L_x_2105:
[----:B------:R-:W-:Y:S05]  /*4ab0*/  BSYNC B2 ;  /* 0x0000000000027941 */ /* 0x000fea0003800000 */
.L_x_2103:
        /* <DEDUP_REMOVED lines=16> */
.L_x_2107:
[----:B------:R-:W-:-:S04]  /*4bc0*/  ISETP.NE.AND P6, PT, R19, RZ, PT ;  /* 0x000000ff1300720c */ /* 0x000fc80003fc5270 */
[----:B------:R-:W-:-:S05]  /*4bd0*/  FSEL R129, R132, RZ, !P6 ;  /* 0x000000ff84817208 */ /* 0x000fca0007000000 */
[----:B------:R-:W-:-:S04]  /*4be0*/  FFMA.FTZ R128, R194, R134, R129 ;  /* 0x00000086c2807223 */ /* 0x000fc80000010081 */
[----:B------:R-:W-:Y:S01]  /*4bf0*/  FADD.FTZ R129, R199, -R128 ;  /* 0x80000080c7817221 */ /* 0x000fe20000010000 */
[----:B------:R-:W-:-:S03]  /*4c00*/  @P4 HADD2.F32 R128, -RZ, R108.H1_H1 ;  /* 0x3000006cff804230 */ /* 0x000fc60000004100 */
[----:B------:R-:W-:-:S04]  /*4c10*/  FMUL.FTZ R129, R2, R129 ;  /* 0x0000008102817220 */ /* 0x000fc80000410000 */
[----:B------:R-:W-:Y:S02]  /*4c20*/  @P4 FADD.FTZ R129, R129, R128 ;  /* 0x0000008081814221 */ /* 0x000fe40000010000 */
.L_x_2108:
[----:B------:R-:W-:Y:S05]  /*4c30*/  BSYNC B2 ;  /* 0x0000000000027941 */ /* 0x000fea0003800000 */
.L_x_2106:
        /* <DEDUP_REMOVED lines=14> */
.L_x_2110:
[----:B------:R-:W-:Y:S01]  /*4d20*/  ISETP.NE.AND P6, PT, R19, RZ, PT ;  /* 0x000000ff1300720c */ /* 0x000fe20003fc5270 */
[----:B------:R-:W-:-:S03]  /*4d30*/  @P4 HADD2.F32 R128, -RZ, R109.H0_H0 ;  /* 0x2000006dff804230 */ /* 0x000fc60000004100 */
[----:B------:R-:W-:-:S05]  /*4d40*/  FSEL R129, R132, RZ, !P6 ;  /* 0x000000ff84817208 */ /* 0x000fca0007000000 */
[----:B------:R-:W-:-:S04]  /*4d50*/  FFMA.FTZ R129, R197, R134, R129 ;  /* 0x00000086c5817223 */ /* 0x000fc80000010081 */
[----:B------:R-:W-:-:S04]  /*4d60*/  FADD.FTZ R129, R200, -R129 ;  /* 0x80000081c8817221 */ /* 0x000fc80000010000 */
[----:B------:R-:W-:-:S04]  /*4d70*/  FMUL.FTZ R129, R2, R129 ;  /* 0x0000008102817220 */ /* 0x000fc80000410000 */
[----:B------:R-:W-:Y:S02]  /*4d80*/  @P4 FADD.FTZ R129, R129, R128 ;  /* 0x0000008081814221 */ /* 0x000fe40000010000 */
.L_x_2111:
[----:B------:R-:W-:Y:S05]  /*4d90*/  BSYNC B2 ;  /* 0x0000000000027941 */ /* 0x000fea0003800000 */
.L_x_2109:
        /* <DEDUP_REMOVED lines=14> */
.L_x_2113:
[----:B------:R-:W-:-:S04]  /*4e80*/  ISETP.NE.AND P6, PT, R19, RZ, PT ;  /* 0x000000ff1300720c */ /* 0x000fc80003fc5270 */
[----:B------:R-:W-:-:S05]  /*4e90*/  FSEL R129, R132, RZ, !P6 ;  /* 0x000000ff84817208 */ /* 0x000fca0007000000 */
[----:B------:R-:W-:-:S04]  /*4ea0*/  FFMA.FTZ R128, R198, R134, R129 ;  /* 0x00000086c6807223 */ /* 0x000fc80000010081 */
[----:B------:R-:W-:Y:S01]  /*4eb0*/  FADD.FTZ R129, R201, -R128 ;  /* 0x80000080c9817221 */ /* 0x000fe20000010000 */
[----:B------:R-:W-:-:S03]  /*4ec0*/  @P4 HADD2.F32 R128, -RZ, R109.H1_H1 ;  /* 0x3000006dff804230 */ /* 0x000fc60000004100 */
[----:B------:R-:W-:-:S04]  /*4ed0*/  FMUL.FTZ R129, R2, R129 ;  /* 0x0000008102817220 */ /* 0x000fc80000410000 */
[----:B------:R-:W-:Y:S02]  /*4ee0*/  @P4 FADD.FTZ R129, R129, R128 ;  /* 0x0000008081814221 */ /* 0x000fe40000010000 */
.L_x_2114:
[----:B------:R-:W-:Y:S05]  /*4ef0*/  BSYNC B2 ;  /* 0x0000000000027941 */ /* 0x000fea0003800000 */
.L_x_2112:
        /* <DEDUP_REMOVED lines=14> */
.L_x_2116:
[----:B------:R-:W-:Y:S01]  /*4fe0*/  ISETP.NE.AND P6, PT, R19, RZ, PT ;  /* 0x000000ff1300720c */ /* 0x000fe20003fc5270 */
[----:B------:R-:W-:-:S03]  /*4ff0*/  @P4 HADD2.F32 R128, -RZ, R110.H0_H0 ;  /* 0x2000006eff804230 */ /* 0x000fc60000004100 */
[----:B------:R-:W-:-:S05]  /*5000*/  FSEL R129, R132, RZ, !P6 ;  /* 0x000000ff84817208 */ /* 0x000fca0007000000 */
[----:B------:R-:W-:-:S04]  /*5010*/  FFMA.FTZ R129, R203, R134, R129 ;  /* 0x00000086cb817223 */ /* 0x000fc80000010081 */
[----:B------:R-:W-:-:S04]  /*5020*/  FADD.FTZ R129, R202, -R129 ;  /* 0x80000081ca817221 */ /* 0x000fc80000010000 */
[----:B------:R-:W-:-:S04]  /*5030*/  FMUL.FTZ R129, R2, R129 ;  /* 0x0000008102817220 */ /* 0x000fc80000410000 */
[----:B------:R-:W-:Y:S02]  /*5040*/  @P4 FADD.FTZ R129, R129, R128 ;  /* 0x0000008081814221 */ /* 0x000fe40000010000 */
.L_x_2117:
[----:B------:R-:W-:Y:S05]  /*5050*/  BSYNC B2 ;  /* 0x0000000000027941 */ /* 0x000fea0003800000 */
.L_x_2115:
        /* <DEDUP_REMOVED lines=14> */
.L_x_2119:
[----:B------:R-:W-:-:S04]  /*5140*/  ISETP.NE.AND P6, PT, R19, RZ, PT ;  /* 0x000000ff1300720c */ /* 0x000fc80003fc5270 */
[----:B------:R-:W-:-:S05]  /*5150*/  FSEL R129, R132, RZ, !P6 ;  /* 0x000000ff84817208 */ /* 0x000fca0007000000 */
[----:B------:R-:W-:-:S04]  /*5160*/  FFMA.FTZ R128, R204, R134, R129 ;  /* 0x00000086cc807223 */ /* 0x000fc80000010081 */
[----:B------:R-:W-:Y:S01]  /*5170*/  FADD.FTZ R129, R205, -R128 ;  /* 0x80000080cd817221 */ /* 0x000fe20000010000 */
[----:B------:R-:W-:-:S03]  /*5180*/  @P4 HADD2.F32 R128, -RZ, R110.H1_H1 ;  /* 0x3000006eff804230 */ /* 0x000fc60000004100 */
[----:B------:R-:W-:-:S04]  /*5190*/  FMUL.FTZ R129, R2, R129 ;  /* 0x0000008102817220 */ /* 0x000fc80000410000 */
[----:B------:R-:W-:Y:S02]  /*51a0*/  @P4 FADD.FTZ R129, R129, R128 ;  /* 0x0000008081814221 */ /* 0x000fe40000010000 */
.L_x_2120:
[----:B------:R-:W-:Y:S05]  /*51b0*/  BSYNC B2 ;  /* 0x0000000000027941 */ /* 0x000fea0003800000 */
.L_x_2118:
        /* <DEDUP_REMOVED lines=14> */
.L_x_2122:
[----:B------:R-:W-:Y:S01]  /*52a0*/  ISETP.NE.AND P6, PT, R19, RZ, PT ;  /* 0x000000ff1300720c */ /* 0x000fe20003fc5270 */
[----:B------:R-:W-:-:S03]  /*52b0*/  @P4 HADD2.F32 R128, -RZ, R111.H0_H0 ;  /* 0x2000006fff804230 */ /* 0x000fc60000004100 */
[----:B------:R-:W-:-:S05]  /*52c0*/  FSEL R129, R132, RZ, !P6 ;  /* 0x000000ff84817208 */ /* 0x000fca0007000000 */
[----:B------:R-:W-:-:S04]  /*52d0*/  FFMA.FTZ R129, R207, R134, R129 ;  /* 0x00000086cf817223 */ /* 0x000fc80000010081 */
[----:B------:R-:W-:-:S04]  /*52e0*/  FADD.FTZ R129, R206, -R129 ;  /* 0x80000081ce817221 */ /* 0x000fc80000010000 */
[----:B------:R-:W-:-:S04]  /*52f0*/  FMUL.FTZ R129, R2, R129 ;  /* 0x0000008102817220 */ /* 0x000fc80000410000 */
[----:B------:R-:W-:Y:S02]  /*5300*/  @P4 FADD.FTZ R129, R129, R128 ;  /* 0x0000008081814221 */ /* 0x000fe40000010000 */
.L_x_2123:
[----:B------:R-:W-:Y:S05]  /*5310*/  BSYNC B2 ;  /* 0x0000000000027941 */ /* 0x000fea0003800000 */
.L_x_2121:
        /* <DEDUP_REMOVED lines=14> */
.L_x_2125:
[----:B------:R-:W-:Y:S01]  /*5400*/  ISETP.NE.AND P2, PT, R19, RZ, PT ;  /* 0x000000ff1300720c */ /* 0x000fe20003f45270 */
[----:B------:R-:W-:-:S03]  /*5410*/  @P4 HADD2.F32 R131, -RZ, R111.H1_H1 ;  /* 0x3000006fff834230 */ /* 0x000fc60000004100 */
[----:B------:R-:W-:-:S05]  /*5420*/  FSEL R129, R132, RZ, !P2 ;  /* 0x000000ff84817208 */ /* 0x000fca0005000000 */
[----:B------:R-:W-:-:S04]  /*5430*/  FFMA.FTZ R129, R209, R134, R129 ;  /* 0x00000086d1817223 */ /* 0x000fc80000010081 */
[----:B------:R-:W-:-:S04]  /*5440*/  FADD.FTZ R129, R208, -R129 ;  /* 0x80000081d0817221 */ /* 0x000fc80000010000 */
[----:B------:R-:W-:-:S04]  /*5450*/  FMUL.FTZ R2, R2, R129 ;  /* 0x0000008102027220 */ /* 0x000fc80000410000 */
[----:B------:R-:W-:Y:S02]  /*5460*/  @P4 FADD.FTZ R2, R2, R131 ;  /* 0x0000008302024221 */ /* 0x000fe40000010000 */
.L_x_2126:
[----:B------:R-:W-:Y:S05]  /*5470*/  BSYNC B2 ;  /* 0x0000000000027941 */ /* 0x000fea0003800000 */
.L_x_2124:
        /* <DEDUP_REMOVED lines=10> */
[----:B------:R-:W-:Y:S02]  /*5520*/  @P3 IMAD.WIDE.U32 R38, R39, R132, c[0x0][0x248] ;  /* 0x0000920027263625 */ /* 0x000fe400078e0084 */
[----:B------:R0:W-:Y:S01]  /*5530*/  @P5 STG.E.128 [R128.64], R120 ;  /* 0x0000007880005986 */ /* 0x0001e2000c101d04 */
[----:B------:R-:W-:-:S05]  /*5540*/  @P3 PRMT R79, R79, 0x5410, R130 ;  /* 0x000054104f4f3816 */ /* 0x000fca0000000082 */
[----:B------:R0:W-:Y:S02]  /*5550*/  @P3 STG.E.128 [R38.64], R76 ;  /* 0x0000004c26003986 */ /* 0x0001e4000c101d04 */
.L_x_2102:
[----:B------:R-:W-:Y:S05]  /*5560*/  BSYNC B1 ;  /* 0x0000000000017941 */ /* 0x000fea0003800000 */
.L_x_2101:
[----:B------:R-:W-:-:S05]  /*5570*/  MOV R2, c[0x0][0x160] ;  /* 0x0000580000027a02 */ /* 0x000fca0000000f00 */
[----:B------:R-:W-:-:S05]  /*5580*/  IMAD R3, R2, 0x4, R3 ;  /* 0x0000000402037824 */ /* 0x000fca00078e0203 */
[----:B------:R-:W-:-:S13]  /*5590*/  ISETP.GE.AND P2, PT, R3, c[0x0][0x164], PT ;  /* 0x0000590003007a0c */ /* 0x000fda0003f46270 */
[----:B0----5:R-:W-:Y:S01]  /*55a0*/  @P2 CALL.REL.NOINC `(.L_x_2005) ;  /* 0x0000001000002944 */ /* 0x021fe20003c00000 */
[----:B------:R-:W-:Y:S05]  /*55b0*/  BRA `(.L_x_2127) ;  /* 0xffffb0a000007947 */ /* 0x000fea000383ffff */
.L_x_2005:
[----:B-1----:R-:W-:Y:S05]  /*55c0*/  BSYNC B0 ;  /* 0x0000000000007941 */ /* 0x002fea0003800000 */
.L_x_2004:
        /* <DEDUP_REMOVED lines=144> */
[----:B------:R-:W-:Y:S01]  /*5ed0*/  ISETP.GE.U32.AND P5, PT, R32, 0x380, PT ;  /* 0x000003802000780c */ /* 0x000fe20003fa6070 */
[----:B------:R-:W3:Y:S01]  /*5ee0*/  LDS R29, [R37.X4+0x400] ;  /* 0x00040000251d7984 */ /* 0x000ee20000004800 */
[----:B------:R-:W-:Y:S02]  /*5ef0*/  @P0 IMAD.MOV.U32 R5, RZ, RZ, R47 ;  /* 0x000000ffff050224 */ /* 0x000fe400078e002f */
[----:B0-----:R-:W-:Y:S01]  /*5f00*/  FADD.FTZ R14, RZ, R14 ;  /* 0x0000000eff0e7221 */ /* 0x001fe20000010000 */
        /* <DEDUP_REMOVED lines=89> */
[----:B0-----:R-:W-:Y:S01]  /*64a0*/  @P5 MOV R2, R40 ;  /* 0x0000002800025202 */ /* 0x001fe20000000f00 */
[----:B------:R-:W-:Y:S01]  /*64b0*/  @P5 IMAD.MOV.U32 R3, RZ, RZ, R49 ;  /* 0x000000ffff035224 */ /* 0x000fe200078e0031 */
[----:B------:R-:W-:Y:S02]  /*64c0*/  @P5 IADD3 R40, P0, R40, 0x200, RZ ;  /* 0x0000020028285810 */ /* 0x000fe40007f1e0ff */
[----:B-1----:R-:W-:Y:S02]  /*64d0*/  MOV R4, R38 ;  /* 0x0000002600047202 */ /* 0x002fe40000000f00 */
[----:B------:R-:W-:Y:S01]  /*64e0*/  @P5 IADD3.X R49, RZ, R49, RZ, P0, !PT ;  /* 0x00000031ff315210 */ /* 0x000fe200007fe4ff */
[----:B------:R0:W-:Y:S01]  /*64f0*/  @P5 STG.E [R2.64], R29 ;  /* 0x0000001d02005986 */ /* 0x0001e2000c101904 */
[----:B------:R-:W-:-:S03]  /*6500*/  MOV R5, R47 ;  /* 0x0000002f00057202 */ /* 0x000fc60000000f00 */
[----:B------:R1:W-:Y:S01]  /*6510*/  @P5 STG.E [R6.64], R11 ;  /* 0x0000000b06005986 */ /* 0x0003e2000c101904 */
[----:B0-----:R-:W-:Y:S02]  /*6520*/  MOV R2, R40 ;  /* 0x0000002800027202 */ /* 0x001fe40000000f00 */
[----:B------:R-:W-:Y:S01]  /*6530*/  MOV R3, R49 ;  /* 0x0000003100037202 */ /* 0x000fe20000000f00 */
[----:B------:R-:W-:Y:S06]  /*6540*/  @!P6 EXIT ;  /* 0x000000000000e94d */ /* 0x000fec0003800000 */
[----:B------:R-:W-:Y:S04]  /*6550*/  STG.E [R2.64], R21 ;  /* 0x0000001502007986 */ /* 0x000fe8000c101904 */
[----:B------:R-:W-:Y:S01]  /*6560*/  STG.E [R4.64], R39 ;  /* 0x0000002704007986 */ /* 0x000fe2000c101904 */
[----:B------:R-:W-:Y:S05]  /*6570*/  EXIT ;  /* 0x000000000000794d */ /* 0x000fea0003800000 */
.L_x_2021:
[----:B------:R-:W-:Y:S01]  /*6580*/  HFMA2.MMA R176, -RZ, RZ, 0, 5.9604644775390625e-08 ;  /* 0x00000001ffb07435 */ /* 0x000fe200000001ff */
[----:B------:R-:W-:-:S02]  /*6590*/  MOV R131, R213 ;  /* 0x000000d500837202 */ /* 0x000fc40000000f00 */
[----:B------:R-:W-:Y:S02]  /*65a0*/  MOV R133, 0x1f ;  /* 0x0000001f00857802 */ /* 0x000fe40000000f00 */
[----:B------:R-:W-:Y:S02]  /*65b0*/  MOV R210, 0xffffffff ;  /* 0xffffffff00d27802 */ /* 0x000fe40000000f00 */
[----:B-1----:R-:W-:Y:S02]  /*65c0*/  MOV R128, 0x65e0 ;  /* 0x000065e000807802 */ /* 0x002fe40000000f00 */
[----:B-----5:R-:W-:Y:S05]  /*65d0*/  CALL.REL.NOINC `($__internal_31_$__cuda_sm70_shflsync_bfly_p) ;  /* 0x0000046000007944 */ /* 0x020fea0003c00000 */
[----:B-1----:R-:W-:Y:S01]  /*65e0*/  MOV R130, R131 ;  /* 0x0000008300827202 */ /* 0x002fe20000000f00 */
[----:B0-----:R-:W-:Y:S05]  /*65f0*/  BRA `(.L_x_2128) ;  /* 0xffffbc5000007947 */ /* 0x001fea000383ffff */
.L_x_2022:
[----:B------:R-:W-:Y:S01]  /*6600*/  HFMA2.MMA R176, -RZ, RZ, 0, 5.9604644775390625e-08 ;  /* 0x00000001ffb07435 */ /* 0x000fe200000001ff */
[----:B------:R-:W-:Y:S01]  /*6610*/  IMAD.MOV.U32 R131, RZ, RZ, R214 ;  /* 0x000000ffff837224 */ /* 0x000fe200078e00d6 */
[----:B------:R-:W-:Y:S02]  /*6620*/  MOV R133, 0x1f ;  /* 0x0000001f00857802 */ /* 0x000fe40000000f00 */
[----:B------:R-:W-:Y:S02]  /*6630*/  MOV R210, 0xffffffff ;  /* 0xffffffff00d27802 */ /* 0x000fe40000000f00 */
[----:B-1----:R-:W-:-:S02]  /*6640*/  MOV R128, 0x6660 ;  /* 0x0000666000807802 */ /* 0x002fc40000000f00 */
[----:B0-2--5:R-:W-:Y:S05]  /*6650*/  CALL.REL.NOINC `($__internal_31_$__cuda_sm70_shflsync_bfly_p) ;  /* 0x000003e000007944 */ /* 0x025fea0003c00000 */
[----:B------:R-:W-:Y:S01]  /*6660*/  FADD.FTZ R213, R130, R213 ;  /* 0x000000d582d57221 */ /* 0x000fe20000010000 */
[----:B0-----:R-:W-:Y:S01]  /*6670*/  HFMA2.MMA R176, -RZ, RZ, 0, 1.1920928955078125e-07 ;  /* 0x00000002ffb07435 */ /* 0x001fe200000001ff */
[----:B-1----:R-:W-:Y:S01]  /*6680*/  FADD.FTZ R214, R214, R131 ;  /* 0x00000083d6d67221 */ /* 0x002fe20000010000 */
[----:B------:R-:W-:-:S02]  /*6690*/  MOV R133, 0x1f ;  /* 0x0000001f00857802 */ /* 0x000fc40000000f00 */
[----:B------:R-:W-:Y:S02]  /*66a0*/  MOV R210, 0xffffffff ;  /* 0xffffffff00d27802 */ /* 0x000fe40000000f00 */
[----:B------:R-:W-:Y:S02]  /*66b0*/  MOV R131, R213 ;  /* 0x000000d500837202 */ /* 0x000fe40000000f00 */
[----:B------:R-:W-:Y:S02]  /*66c0*/  MOV R128, 0x66e0 ;  /* 0x000066e000807802 */ /* 0x000fe40000000f00 */
[----:B------:R-:W-:Y:S05]  /*66d0*/  CALL.REL.NOINC `($__internal_31_$__cuda_sm70_shflsync_bfly_p) ;  /* 0x0000036000007944 */ /* 0x000fea0003c00000 */
[----:B0-----:R-:W-:Y:S01]  /*66e0*/  HFMA2.MMA R176, -RZ, RZ, 0, 1.1920928955078125e-07 ;  /* 0x00000002ffb07435 */ /* 0x001fe200000001ff */
[----:B-1----:R-:W-:Y:S02]  /*66f0*/  MOV R130, R131 ;  /* 0x0000008300827202 */ /* 0x002fe40000000f00 */
[----:B------:R-:W-:Y:S02]  /*6700*/  MOV R131, R214 ;  /* 0x000000d600837202 */ /* 0x000fe40000000f00 */
[----:B------:R-:W-:Y:S02]  /*6710*/  MOV R133, 0x1f ;  /* 0x0000001f00857802 */ /* 0x000fe40000000f00 */
[----:B------:R-:W-:-:S02]  /*6720*/  MOV R210, 0xffffffff ;  /* 0xffffffff00d27802 */ /* 0x000fc40000000f00 */
[----:B------:R-:W-:Y:S02]  /*6730*/  MOV R128, 0x6750 ;  /* 0x0000675000807802 */ /* 0x000fe40000000f00 */
[----:B------:R-:W-:Y:S05]  /*6740*/  CALL.REL.NOINC `($__internal_31_$__cuda_sm70_shflsync_bfly_p) ;  /* 0x000002f000007944 */ /* 0x000fea0003c00000 */
[----:B------:R-:W-:Y:S01]  /*6750*/  FADD.FTZ R213, R130, R213 ;  /* 0x000000d582d57221 */ /* 0x000fe20000010000 */
[----:B0-----:R-:W-:Y:S01]  /*6760*/  HFMA2.MMA R176, -RZ, RZ, 0, 2.384185791015625e-07 ;  /* 0x00000004ffb07435 */ /* 0x001fe200000001ff */
[----:B-1----:R-:W-:Y:S01]  /*6770*/  FADD.FTZ R214, R214, R131 ;  /* 0x00000083d6d67221 */ /* 0x002fe20000010000 */
[----:B------:R-:W-:Y:S01]  /*6780*/  MOV R210, 0xffffffff ;  /* 0xffffffff00d27802 */ /* 0x000fe20000000f00 */
[----:B------:R-:W-:Y:S01]  /*6790*/  IMAD.MOV.U32 R133, RZ, RZ, 0x1f ;  /* 0x0000001fff857424 */ /* 0x000fe200078e00ff */
[----:B------:R-:W-:Y:S02]  /*67a0*/  MOV R131, R213 ;  /* 0x000000d500837202 */ /* 0x000fe40000000f00 */
[----:B------:R-:W-:Y:S02]  /*67b0*/  MOV R128, 0x67d0 ;  /* 0x000067d000807802 */ /* 0x000fe40000000f00 */
[----:B------:R-:W-:Y:S05]  /*67c0*/  CALL.REL.NOINC `($__internal_31_$__cuda_sm70_shflsync_bfly_p) ;  /* 0x0000027000007944 */ /* 0x000fea0003c00000 */
[----:B0-----:R-:W-:Y:S01]  /*67d0*/  HFMA2.MMA R176, -RZ, RZ, 0, 2.384185791015625e-07 ;  /* 0x00000004ffb07435 */ /* 0x001fe200000001ff */
[----:B-1----:R-:W-:Y:S02]  /*67e0*/  MOV R130, R131 ;  /* 0x0000008300827202 */ /* 0x002fe40000000f00 */
[----:B------:R-:W-:-:S02]  /*67f0*/  MOV R131, R214 ;  /* 0x000000d600837202 */ /* 0x000fc40000000f00 */
[----:B------:R-:W-:Y:S02]  /*6800*/  MOV R133, 0x1f ;  /* 0x0000001f00857802 */ /* 0x000fe40000000f00 */
[----:B------:R-:W-:Y:S02]  /*6810*/  MOV R210, 0xffffffff ;  /* 0xffffffff00d27802 */ /* 0x000fe40000000f00 */
[----:B------:R-:W-:Y:S02]  /*6820*/  MOV R128, 0x6840 ;  /* 0x0000684000807802 */ /* 0x000fe40000000f00 */
[----:B------:R-:W-:Y:S05]  /*6830*/  CALL.REL.NOINC `($__internal_31_$__cuda_sm70_shflsync_bfly_p) ;  /* 0x0000020000007944 */ /* 0x000fea0003c00000 */
[----:B------:R-:W-:Y:S01]  /*6840*/  FADD.FTZ R213, R130, R213 ;  /* 0x000000d582d57221 */ /* 0x000fe20000010000 */
[----:B0-----:R-:W-:Y:S01]  /*6850*/  HFMA2.MMA R176, -RZ, RZ, 0, 4.76837158203125e-07 ;  /* 0x00000008ffb07435 */ /* 0x001fe200000001ff */
[----:B-1----:R-:W-:Y:S01]  /*6860*/  FADD.FTZ R134, R214, R131 ;  /* 0x00000083d6867221 */ /* 0x002fe20000010000 */
[----:B------:R-:W-:Y:S02]  /*6870*/  MOV R133, 0x1f ;  /* 0x0000001f00857802 */ /* 0x000fe40000000f00 */
[----:B------:R-:W-:Y:S02]  /*6880*/  MOV R210, 0xffffffff ;  /* 0xffffffff00d27802 */ /* 0x000fe40000000f00 */
[----:B------:R-:W-:-:S02]  /*6890*/  MOV R131, R213 ;  /* 0x000000d500837202 */ /* 0x000fc40000000f00 */
[----:B------:R-:W-:Y:S02]  /*68a0*/  MOV R128, 0x68c0 ;  /* 0x000068c000807802 */ /* 0x000fe40000000f00 */
[----:B------:R-:W-:Y:S05]  /*68b0*/  CALL.REL.NOINC `($__internal_31_$__cuda_sm70_shflsync_bfly_p) ;  /* 0x0000018000007944 */ /* 0x000fea0003c00000 */
[----:B0-----:R-:W-:Y:S01]  /*68c0*/  HFMA2.MMA R133, -RZ, RZ, 0, 1.847743988037109375e-06 ;  /* 0x0000001fff857435 */ /* 0x001fe200000001ff */
[----:B-1----:R-:W-:Y:S01]  /*68d0*/  MOV R130, R131 ;  /* 0x0000008300827202 */ /* 0x002fe20000000f00 */
[----:B------:R-:W-:Y:S01]  /*68e0*/  IMAD.MOV.U32 R176, RZ, RZ, 0x8 ;  /* 0x00000008ffb07424 */ /* 0x000fe200078e00ff */
[----:B------:R-:W-:Y:S02]  /*68f0*/  MOV R131, R134 ;  /* 0x0000008600837202 */ /* 0x000fe40000000f00 */
[----:B------:R-:W-:Y:S02]  /*6900*/  MOV R210, 0xffffffff ;  /* 0xffffffff00d27802 */ /* 0x000fe40000000f00 */
[----:B------:R-:W-:Y:S02]  /*6910*/  MOV R128, 0x6930 ;  /* 0x0000693000807802 */ /* 0x000fe40000000f00 */
[----:B------:R-:W-:Y:S05]  /*6920*/  CALL.REL.NOINC `($__internal_31_$__cuda_sm70_shflsync_bfly_p) ;  /* 0x0000011000007944 */ /* 0x000fea0003c00000 */
[----:B------:R-:W-:Y:S01]  /*6930*/  FADD.FTZ R132, R130, R213 ;  /* 0x000000d582847221 */ /* 0x000fe20000010000 */
[----:B0-----:R-:W-:Y:S01]  /*6940*/  HFMA2.MMA R176, -RZ, RZ, 0, 9.5367431640625e-07 ;  /* 0x00000010ffb07435 */ /* 0x001fe200000001ff */
[----:B-1----:R-:W-:Y:S01]  /*6950*/  FADD.FTZ R134, R134, R131 ;  /* 0x0000008386867221 */ /* 0x002fe20000010000 */
[----:B------:R-:W-:-:S02]  /*6960*/  MOV R133, 0x1f ;  /* 0x0000001f00857802 */ /* 0x000fc40000000f00 */
[----:B------:R-:W-:Y:S02]  /*6970*/  MOV R210, 0xffffffff ;  /* 0xffffffff00d27802 */ /* 0x000fe40000000f00 */
[----:B------:R-:W-:Y:S02]  /*6980*/  MOV R131, R132 ;  /* 0x0000008400837202 */ /* 0x000fe40000000f00 */
[----:B------:R-:W-:Y:S02]  /*6990*/  MOV R128, 0x69b0 ;  /* 0x000069b000807802 */ /* 0x000fe40000000f00 */
[----:B------:R-:W-:Y:S05]  /*69a0*/  CALL.REL.NOINC `($__internal_31_$__cuda_sm70_shflsync_bfly_p) ;  /* 0x0000009000007944 */ /* 0x000fea0003c00000 */
[----:B0-----:R-:W-:Y:S01]  /*69b0*/  HFMA2.MMA R176, -RZ, RZ, 0, 9.5367431640625e-07 ;  /* 0x00000010ffb07435 */ /* 0x001fe200000001ff */
[----:B-1----:R-:W-:Y:S02]  /*69c0*/  MOV R135, R131 ;  /* 0x0000008300877202 */ /* 0x002fe40000000f00 */
[----:B------:R-:W-:Y:S02]  /*69d0*/  MOV R131, R134 ;  /* 0x0000008600837202 */ /* 0x000fe40000000f00 */
[----:B------:R-:W-:Y:S02]  /*69e0*/  MOV R133, 0x1f ;  /* 0x0000001f00857802 */ /* 0x000fe40000000f00 */
[----:B------:R-:W-:-:S02]  /*69f0*/  MOV R210, 0xffffffff ;  /* 0xffffffff00d27802 */ /* 0x000fc40000000f00 */
[----:B------:R-:W-:Y:S02]  /*6a00*/  MOV R128, 0x6a20 ;  /* 0x00006a2000807802 */ /* 0x000fe40000000f00 */
[----:B------:R-:W-:Y:S05]  /*6a10*/  CALL.REL.NOINC `($__internal_31_$__cuda_sm70_shflsync_bfly_p) ;  /* 0x0000002000007944 */ /* 0x000fea0003c00000 */
[----:B-1----:R-:W-:Y:S01]  /*6a20*/  MOV R129, R131 ;  /* 0x0000008300817202 */ /* 0x002fe20000000f00 */
[----:B0-----:R-:W-:Y:S05]  /*6a30*/  BRA `(.L_x_2129) ;  /* 0xffffb93000007947 */ /* 0x001fea000383ffff */
        .weak           $__internal_31_$__cuda_sm70_shflsync_bfly_p
        .type           $__internal_31_$__cuda_sm70_shflsync_bfly_p,@function
        .size           $__internal_31_$__cuda_sm70_shflsync_bfly_p,(.L_x_12333 - $__internal_31_$__cuda_sm70_shflsync_bfly_p)
$__internal_31_$__cuda_sm70_shflsync_bfly_p:
[----:B------:R-:W-:Y:S01]  /*6a40*/  HFMA2.MMA R129, -RZ, RZ, 0, 0 ;  /* 0x00000000ff817435 */ /* 0x000fe200000001ff */
[----:B------:R-:W-:Y:S04]  /*6a50*/  WARPSYNC R210 ;  /* 0x000000d200007348 */ /* 0x000fe80003800000 */
[----:B------:R0:W1:Y:S01]  /*6a60*/  SHFL.BFLY PT, R131, R131, R176, R133 ;  /* 0x0c0000b083837389 */ /* 0x00006200000e0085 */
[----:B------:R-:W-:Y:S05]  /*6a70*/  RET.REL.NODEC R128 `(_ZN10layer_norm13ln_bwd_kernelINS_13Kernel_traitsI6__halfS2_S2_S2_fjLj1024ELj1ELj4ELj1ELj16ENS_18Kernel_traits_baseILj1024ES2_S2_S2_S2_fjLj128EEEEELb1ELb0ELb1ELb0EEEvNS_9BwdParamsE) ;  /* 0xffff958080007950 */ /* 0x000fea0003c3ffff */
.L_x_2130:
        /* <DEDUP_REMOVED lines=16> */
.L_x_12333:


//--------------------- .text._ZN10layer_norm22ln_bwd_finalize_kernelINS_22Kernel_traits_finalizeILj1024E6__halfS2_S2_S2_fjLb0ELj1024ELj4ENS_18Kernel_traits_baseILj1024ES2_S2_S2_S2_fjLj1024EEEEELb0ELb1EEEvNS_9BwdParamsE --------------------------
	.section	.text._ZN10layer_norm22ln_bwd_finalize_kernelINS_22Kernel_traits_finalizeILj1024E6__halfS2_S2_S2_fjLb0ELj1024ELj4ENS_18Kernel_traits_baseILj1024ES2_S2_S2_S2_fjLj1024EEEEELb0ELb1EEEvNS_9BwdParamsE,"ax",@progbits
	.sectioninfo	@"SHI_REGISTERS=32"
	.align	128
        .global         _ZN10layer_norm22ln_bwd_finalize_kernelINS_22Kernel_traits_finalizeILj1024E6__halfS2_S2_S2_fjLb0ELj1024ELj4ENS_18Kernel_traits_baseILj1024ES2_S2_S2_S2_fjLj1024EEEEELb0ELb1EEEvNS_9BwdParamsE
        .type           _ZN10layer_norm22ln_bwd_finalize_kernelINS_22Kernel_traits_finalizeILj1024E6__halfS2_S2_S2_fjLb0ELj1024ELj4ENS_18Kernel_traits_baseILj1024ES2_S2_S2_S2_fjLj1024EEEEELb0ELb1EEEvNS_9BwdParamsE,@function
        .size           _ZN10layer_norm22ln_bwd_finalize_kernelINS_22Kernel_traits_finalizeILj1024E6__halfS2_S2_S2_fjLb0ELj1024ELj4ENS_18Kernel_traits_baseILj1024ES2_S2_S2_S2_fjLj1024EEEEELb0ELb1EEEvNS_9BwdParamsE,(.L_x_12334 - _ZN10layer_norm22ln_bwd_finalize_kernelINS_22Kernel_traits_finalizeILj1024E6__halfS2_S2_S2_fjLb0ELj1024ELj4ENS_18Kernel_traits_baseILj1024ES2_S2_S2_S2_fjLj1024EEEEELb0ELb1EEEvNS_9BwdParamsE)
        .other          _ZN10layer_norm22ln_bwd_finalize_kernelINS_22Kernel_traits_finalizeILj1024E6__halfS2_S2_S2_fjLb0ELj1024ELj4ENS_18Kernel_traits_baseILj1024ES2_S2_S2_S2_fjLj1024EEEEELb0ELb1EEEvNS_9BwdParamsE,@"STO_CUDA_ENTRY STV_DEFAULT"
_ZN10layer_norm22ln_bwd_finalize_kernelINS_22Kernel_traits_finalizeILj1024E6__halfS2_S2_S2_fjLb0ELj1024ELj4ENS_18Kernel_traits_baseILj1024ES2_S2_S2_S2_fjLj1024EEEEELb0ELb1EEEvNS_9BwdParamsE:
.text._ZN10layer_norm22ln_bwd_finalize_kernelINS_22Kernel_traits_finalizeILj1024E6__halfS2_S2_S2_fjLb0ELj1024ELj4ENS_18Kernel_traits_baseILj1024ES2_S2_S2_S2_fjLj1024EEEEELb0ELb1EEEvNS_9BwdParamsE:
        /* <DEDUP_REMOVED lines=19> */
.L_x_2143:
        /* <DEDUP_REMOVED lines=27> */
.L_x_2135:
        /* <DEDUP_REMOVED lines=35> */
.L_x_2134:
[----:B------:R-:W-:Y:S05]  /*0510*/  BSYNC B1 ;  /* 0x0000000000017941 */ /* 0x000fea0003800000 */
.L_x_2133:
        /* <DEDUP_REMOVED lines=23> */
.L_x_2137:
[----:B------:R-:W-:Y:S05]  /*0690*/  BSYNC B1 ;  /* 0x0000000000017941 */ /* 0x000fea0003800000 */
.L_x_2136:
        /* <DEDUP_REMOVED lines=10> */
.L_x_2132:
[----:B------:R-:W-:Y:S05]  /*0740*/  BSYNC B0 ;  /* 0x0000000000007941 */ /* 0x000fea0003800000 */
.L_x_2131:
        /* <DEDUP_REMOVED lines=11> */
.L_x_2144:
        /* <DEDUP_REMOVED lines=18> */
.L_x_2145:
[----:B------:R-:W-:Y:S01]  /*0920*/  @!P1 SHF.R.U32.HI R2, RZ, 0x3, R0 ;  /* 0x00000003ff029819 */ /* 0x000fe20000011600 */
[----:B---3--:R-:W-:Y:S02]  /*0930*/  FADD.FTZ R5, R5, R10 ;  /* 0x0000000a05057221 */ /* 0x008fe40000010000 */
[----:B--2---:R-:W-:Y:S01]  /*0940*/  FADD.FTZ R7, R7, R4 ;  /* 0x0000000407077221 */ /* 0x004fe20000010000 */
[----:B------:R-:W-:-:S05]  /*0950*/  @!P1 LOP3.LUT R2, R2, 0x1ffffffc, RZ, 0xc0, !PT ;  /* 0x1ffffffc02029812 */ /* 0x000fca00078ec0ff */
[----:B------:R2:W-:Y:S04]  /*0960*/  @!P1 STS [R2+0x2000], R5 ;  /* 0x0020000502009388 */ /* 0x0005e80000000800 */
[----:B------:R2:W-:Y:S02]  /*0970*/  @!P1 STS [R2+0x2080], R7 ;  /* 0x0020800702009388 */ /* 0x0005e40000000800 */
.L_x_2138:
[----:B0-----:R-:W-:Y:S01]  /*0980*/  WARPSYNC 0xffffffff ;  /* 0xffffffff00007948 */ /* 0x001fe20003800000 */
[----:B------:R-:W-:Y:S06]  /*0990*/  BAR.SYNC.DEFER_BLOCKING 0x0 ;  /* 0x0000000000007b1d */ /* 0x000fec0000010000 */
[----:B------:R-:W-:Y:S01]  /*09a0*/  BSSY B0, `(.L_x_2141) ;  /* 0x000000b000007945 */ /* 0x000fe20003800000 */
[----:B------:R-:W-:Y:S05]  /*09b0*/  @!P0 BRA `(.L_x_2142) ;  /* 0x0000009000008947 */ /* 0x000fea0003800000 */
[----:B--2---:R-:W0:Y:S01]  /*09c0*/  LDS.64 R2, [R16.X8+0x2000] ;  /* 0x0020000010027984 */ /* 0x004e220000008a00 */
[----:B------:R-:W-:-:S03]  /*09d0*/  HFMA2.MMA R6, -RZ, RZ, 0, 2.384185791015625e-07 ;  /* 0x00000004ff067435 */ /* 0x000fc600000001ff */
[----:B-1----:R-:W1:Y:S01]  /*09e0*/  LDS.64 R4, [R16.X8+0x2080] ;  /* 0x0020800010047984 */ /* 0x002e620000008a00 */
[----:B0-----:R-:W-:-:S06]  /*09f0*/  F2FP.PACK_AB R7, R3, R2 ;  /* 0x000000020307723e */ /* 0x001fcc00000000ff */
[----:B------:R-:W-:Y:S01]  /*0a00*/  IMAD.WIDE.U32 R2, R19, R6, c[0x0][0x268] ;  /* 0x00009a0013027625 */ /* 0x000fe200078e0006 */
[----:B-1----:R-:W-:-:S03]  /*0a10*/  F2FP.PACK_AB R9, R5, R4 ;  /* 0x000000040509723e */ /* 0x002fc600000000ff */
[----:B------:R-:W-:Y:S01]  /*0a20*/  IMAD.WIDE.U32 R4, R19, R6, c[0x0][0x260] ;  /* 0x0000980013047625 */ /* 0x000fe200078e0006 */
[----:B------:R0:W-:Y:S04]  /*0a30*/  STG.E [R2.64], R7 ;  /* 0x0000000702007986 */ /* 0x0001e8000c101904 */
[----:B------:R0:W-:Y:S02]  /*0a40*/  STG.E [R4.64], R9 ;  /* 0x0000000904007986 */ /* 0x0001e4000c101904 */
.L_x_2142:
[----:B------:R-:W-:Y:S05]  /*0a50*/  BSYNC B0 ;  /* 0x0000000000007941 */ /* 0x000fea0003800000 */
.L_x_2141:
[C---:B------:R-:W-:Y:S02]  /*0a60*/  ISETP.GT.U32.AND P1, PT, R18.reuse, -0x401, PT ;  /* 0xfffffbff1200780c */ /* 0x040fe40003f24070 */
[----:B------:R-:W-:Y:S02]  /*0a70*/  IADD3 R18, R18, 0x400, RZ ;  /* 0x0000040012127810 */ /* 0x000fe40007ffe0ff */
[----:B------:R-:W-:-:S09]  /*0a80*/  IADD3 R19, R19, 0x200, RZ ;  /* 0x0000020013137810 */ /* 0x000fd20007ffe0ff */
[----:B012---:R-:W-:Y:S05]  /*0a90*/  @P1 BRA `(.L_x_2143) ;  /* 0xfffff69000001947 */ /* 0x007fea000383ffff */
[----:B------:R-:W-:Y:S05]  /*0aa0*/  EXIT ;  /* 0x000000000000794d */ /* 0x000fea0003800000 */
.L_x_2139:
[----:B--2---:R-:W-:Y:S01]  /*0ab0*/  IMAD.MOV.U32 R10, RZ, RZ, R4 ;  /* 0x000000ffff0a7224 */ /* 0x004fe200078e0004 */
[----:B------:R-:W-:Y:S01]  /*0ac0*/  MOV R9, 0x1 ;  /* 0x0000000100097802 */ /* 0x000fe20000000f00 */
[----:B------:R-:W-:Y:S01]  /*0ad0*/  IMAD.MOV.U32 R6, RZ, RZ, 0x1f ;  /* 0x0000001fff067424 */ /* 0x000fe200078e00ff */
[----:B------:R-:W-:Y:S02]  /*0ae0*/  MOV R11, 0xffffffff ;  /* 0xffffffff000b7802 */ /* 0x000fe40000000f00 */
[----:B------:R-:W-:Y:S02]  /*0af0*/  MOV R2, 0xb10 ;  /* 0x00000b1000027802 */ /* 0x000fe40000000f00 */
[----:B01----:R-:W-:Y:S05]  /*0b00*/  CALL.REL.NOINC `($__internal_32_$__cuda_sm70_shflsync_bfly_p) ;  /* 0x000003c000007944 */ /* 0x003fea0003c00000 */
[----:B-1----:R-:W-:Y:S01]  /*0b10*/  IMAD.MOV.U32 R3, RZ, RZ, R6 ;  /* 0x000000ffff037224 */ /* 0x002fe200078e0006 */
[----:B0-----:R-:W-:Y:S05]  /*0b20*/  BRA `(.L_x_2144) ;  /* 0xfffffcd000007947 */ /* 0x001fea000383ffff */
.L_x_2140:
[----:B------:R-:W-:Y:S01]  /*0b30*/  HFMA2.MMA R6, -RZ, RZ, 0, 1.847743988037109375e-06 ;  /* 0x0000001fff067435 */ /* 0x000fe200000001ff */
[----:B------:R-:W-:Y:S01]  /*0b40*/  MOV R10, R13 ;  /* 0x0000000d000a7202 */ /* 0x000fe20000000f00 */
[----:B------:R-:W-:Y:S01]  /*0b50*/  IMAD.MOV.U32 R9, RZ, RZ, 0x2 ;  /* 0x00000002ff097424 */ /* 0x000fe200078e00ff */
[----:B------:R-:W-:Y:S01]  /*0b60*/  MOV R2, 0xb90 ;  /* 0x00000b9000027802 */ /* 0x000fe20000000f00 */
[----:B------:R-:W-:-:S02]  /*0b70*/  IMAD.MOV.U32 R11, RZ, RZ, -0x1 ;  /* 0xffffffffff0b7424 */ /* 0x000fc400078e00ff */
[----:B012---:R-:W-:Y:S05]  /*0b80*/  CALL.REL.NOINC `($__internal_32_$__cuda_sm70_shflsync_bfly_p) ;  /* 0x0000034000007944 */ /* 0x007fea0003c00000 */
[----:B01----:R-:W-:Y:S01]  /*0b90*/  FADD.FTZ R10, R13, R6 ;  /* 0x000000060d0a7221 */ /* 0x003fe20000010000 */
[----:B------:R-:W-:Y:S01]  /*0ba0*/  HFMA2.MMA R6, -RZ, RZ, 0, 1.847743988037109375e-06 ;  /* 0x0000001fff067435 */ /* 0x000fe200000001ff */
[----:B------:R-:W-:Y:S01]  /*0bb0*/  MOV R9, 0x4 ;  /* 0x0000000400097802 */ /* 0x000fe20000000f00 */
[----:B------:R-:W-:Y:S01]  /*0bc0*/  IMAD.MOV.U32 R11, RZ, RZ, -0x1 ;  /* 0xffffffffff0b7424 */ /* 0x000fe200078e00ff */
[----:B------:R-:W-:-:S03]  /*0bd0*/  MOV R2, 0xbf0 ;  /* 0x00000bf000027802 */ /* 0x000fc60000000f00 */
[----:B------:R-:W-:Y:S05]  /*0be0*/  CALL.REL.NOINC `($__internal_32_$__cuda_sm70_shflsync_bfly_p) ;  /* 0x000002e000007944 */ /* 0x000fea0003c00000 */
[----:B01----:R-:W-:Y:S01]  /*0bf0*/  FADD.FTZ R10, R10, R6 ;  /* 0x000000060a0a7221 */ /* 0x003fe20000010000 */
[----:B------:R-:W-:Y:S01]  /*0c00*/  HFMA2.MMA R6, -RZ, RZ, 0, 1.847743988037109375e-06 ;  /* 0x0000001fff067435 */ /* 0x000fe200000001ff */
[----:B------:R-:W-:Y:S01]  /*0c10*/  MOV R9, 0x8 ;  /* 0x0000000800097802 */ /* 0x000fe20000000f00 */
[----:B------:R-:W-:Y:S01]  /*0c20*/  IMAD.MOV.U32 R11, RZ, RZ, -0x1 ;  /* 0xffffffffff0b7424 */ /* 0x000fe200078e00ff */
[----:B------:R-:W-:-:S03]  /*0c30*/  MOV R2, 0xc50 ;  /* 0x00000c5000027802 */ /* 0x000fc60000000f00 */
[----:B------:R-:W-:Y:S05]  /*0c40*/  CALL.REL.NOINC `($__internal_32_$__cuda_sm70_shflsync_bfly_p) ;  /* 0x0000028000007944 */ /* 0x000fea0003c00000 */
[----:B-1----:R-:W-:Y:S01]  /*0c50*/  FADD.FTZ R4, R10, R6 ;  /* 0x000000060a047221 */ /* 0x002fe20000010000 */
[----:B------:R-:W-:Y:S01]  /*0c60*/  HFMA2.MMA R6, -RZ, RZ, 0, 1.847743988037109375e-06 ;  /* 0x0000001fff067435 */ /* 0x000fe200000001ff */
[----:B0-----:R-:W-:Y:S01]  /*0c70*/  MOV R9, 0x10 ;  /* 0x0000001000097802 */ /* 0x001fe20000000f00 */
[----:B------:R-:W-:Y:S01]  /*0c80*/  IMAD.MOV.U32 R11, RZ, RZ, -0x1 ;  /* 0xffffffffff0b7424 */ /* 0x000fe200078e00ff */
[----:B------:R-:W-:-:S02]  /*0c90*/  MOV R2, 0xcc0 ;  /* 0x00000cc000027802 */ /* 0x000fc40000000f00 */
[----:B------:R-:W-:Y:S02]  /*0ca0*/  MOV R10, R4 ;  /* 0x00000004000a7202 */ /* 0x000fe40000000f00 */
[----:B------:R-:W-:Y:S05]  /*0cb0*/  CALL.REL.NOINC `($__internal_32_$__cuda_sm70_shflsync_bfly_p) ;  /* 0x0000021000007944 */ /* 0x000fea0003c00000 */
[----:B0-----:R-:W-:Y:S01]  /*0cc0*/  HFMA2.MMA R9, -RZ, RZ, 0, 5.9604644775390625e-08 ;  /* 0x00000001ff097435 */ /* 0x001fe200000001ff */
[----:B-1----:R-:W-:Y:S01]  /*0cd0*/  MOV R7, R6 ;  /* 0x0000000600077202 */ /* 0x002fe20000000f00 */
[----:B------:R-:W-:Y:S01]  /*0ce0*/  IMAD.MOV.U32 R10, RZ, RZ, R5 ;  /* 0x000000ffff0a7224 */ /* 0x000fe200078e0005 */
[----:B------:R-:W-:Y:S01]  /*0cf0*/  MOV R6, 0x1f ;  /* 0x0000001f00067802 */ /* 0x000fe20000000f00 */
[----:B------:R-:W-:Y:S01]  /*0d00*/  IMAD.MOV.U32 R11, RZ, RZ, -0x1 ;  /* 0xffffffffff0b7424 */ /* 0x000fe200078e00ff */
[----:B------:R-:W-:Y:S02]  /*0d10*/  MOV R2, 0xd30 ;  /* 0x00000d3000027802 */ /* 0x000fe40000000f00 */
[----:B------:R-:W-:Y:S05]  /*0d20*/  CALL.REL.NOINC `($__internal_32_$__cuda_sm70_shflsync_bfly_p) ;  /* 0x000001a000007944 */ /* 0x000fea0003c00000 */
[----:B0-----:R-:W-:Y:S01]  /*0d30*/  HFMA2.MMA R9, -RZ, RZ, 0, 1.1920928955078125e-07 ;  /* 0x00000002ff097435 */ /* 0x001fe200000001ff */
[----:B-1----:R-:W-:Y:S01]  /*0d40*/  FADD.FTZ R10, R5, R6 ;  /* 0x00000006050a7221 */ /* 0x002fe20000010000 */
[----:B------:R-:W-:Y:S01]  /*0d50*/  MOV R6, 0x1f ;  /* 0x0000001f00067802 */ /* 0x000fe20000000f00 */
[----:B------:R-:W-:Y:S01]  /*0d60*/  IMAD.MOV.U32 R11, RZ, RZ, -0x1 ;  /* 0xffffffffff0b7424 */ /* 0x000fe200078e00ff */
[----:B------:R-:W-:Y:S02]  /*0d70*/  MOV R2, 0xd90 ;  /* 0x00000d9000027802 */ /* 0x000fe40000000f00 */
[----:B------:R-:W-:Y:S05]  /*0d80*/  CALL.REL.NOINC `($__internal_32_$__cuda_sm70_shflsync_bfly_p) ;  /* 0x0000014000007944 */ /* 0x000fea0003c00000 */
[----:B0-----:R-:W-:Y:S01]  /*0d90*/  HFMA2.MMA R9, -RZ, RZ, 0, 2.384185791015625e-07 ;  /* 0x00000004ff097435 */ /* 0x001fe200000001ff */
[----:B-1----:R-:W-:Y:S01]  /*0da0*/  FADD.FTZ R10, R10, R6 ;  /* 0x000000060a0a7221 */ /* 0x002fe20000010000 */
[----:B------:R-:W-:Y:S01]  /*0db0*/  MOV R6, 0x1f ;  /* 0x0000001f00067802 */ /* 0x000fe20000000f00 */
[----:B------:R-:W-:Y:S01]  /*0dc0*/  IMAD.MOV.U32 R11, RZ, RZ, -0x1 ;  /* 0xffffffffff0b7424 */ /* 0x000fe200078e00ff */
[----:B------:R-:W-:-:S02]  /*0dd0*/  MOV R2, 0xdf0 ;  /* 0x00000df000027802 */ /* 0x000fc40000000f00 */
[----:B------:R-:W-:Y:S05]  /*0de0*/  CALL.REL.NOINC `($__internal_32_$__cuda_sm70_shflsync_bfly_p) ;  /* 0x000000e000007944 */ /* 0x000fea0003c00000 */
[----:B0-----:R-:W-:Y:S01]  /*0df0*/  HFMA2.MMA R9, -RZ, RZ, 0, 4.76837158203125e-07 ;  /* 0x00000008ff097435 */ /* 0x001fe200000001ff */
[----:B-1----:R-:W-:Y:S01]  /*0e00*/  FADD.FTZ R10, R10, R6 ;  /* 0x000000060a0a7221 */ /* 0x002fe20000010000 */
[----:B------:R-:W-:Y:S01]  /*0e10*/  MOV R6, 0x1f ;  /* 0x0000001f00067802 */ /* 0x000fe20000000f00 */
[----:B------:R-:W-:Y:S01]  /*0e20*/  IMAD.MOV.U32 R11, RZ, RZ, -0x1 ;  /* 0xffffffffff0b7424 */ /* 0x000fe200078e00ff */
[----:B------:R-:W-:-:S02]  /*0e30*/  MOV R2, 0xe50 ;  /* 0x00000e5000027802 */ /* 0x000fc40000000f00 */
[----:B------:R-:W-:Y:S05]  /*0e40*/  CALL.REL.NOINC `($__internal_32_$__cuda_sm70_shflsync_bfly_p) ;  /* 0x0000008000007944 */ /* 0x000fea0003c00000 */
[----:B0-----:R-:W-:Y:S01]  /*0e50*/  HFMA2.MMA R9, -RZ, RZ, 0, 9.5367431640625e-07 ;  /* 0x00000010ff097435 */ /* 0x001fe200000001ff */
[----:B-1----:R-:W-:Y:S01]  /*0e60*/  FADD.FTZ R10, R10, R6 ;  /* 0x000000060a0a7221 */ /* 0x002fe20000010000 */
[----:B------:R-:W-:Y:S01]  /*0e70*/  MOV R6, 0x1f ;  /* 0x0000001f00067802 */ /* 0x000fe20000000f00 */
[----:B------:R-:W-:Y:S01]  /*0e80*/  IMAD.MOV.U32 R11, RZ, RZ, -0x1 ;  /* 0xffffffffff0b7424 */ /* 0x000fe200078e00ff */
[----:B------:R-:W-:-:S02]  /*0e90*/  MOV R2, 0xeb0 ;  /* 0x00000eb000027802 */ /* 0x000fc40000000f00 */
[----:B------:R-:W-:Y:S05]  /*0ea0*/  CALL.REL.NOINC `($__internal_32_$__cuda_sm70_shflsync_bfly_p) ;  /* 0x0000002000007944 */ /* 0x000fea0003c00000 */
[----:B-1----:R-:W-:Y:S01]  /*0eb0*/  MOV R5, R6 ;  /* 0x0000000600057202 */ /* 0x002fe20000000f00 */
[----:B0-----:R-:W-:Y:S05]  /*0ec0*/  BRA `(.L_x_2145) ;  /* 0xfffffa5000007947 */ /* 0x001fea000383ffff */
        .weak           $__internal_32_$__cuda_sm70_shflsync_bfly_p
        .type           $__internal_32_$__cuda_sm70_shflsync_bfly_p,@function
        .size           $__internal_32_$__cuda_sm70_shflsync_bfly_p,(.L_x_12334 - $__internal_32_$__cuda_sm70_shflsync_bfly_p)
$__internal_32_$__cuda_sm70_shflsync_bfly_p:
[----:B------:R-:W-:Y:S01]  /*0ed0*/  HFMA2.MMA R3, -RZ, RZ, 0, 0 ;  /* 0x00000000ff037435 */ /* 0x000fe200000001ff */
[----:B------:R-:W-:Y:S04]  /*0ee0*/  WARPSYNC R11 ;  /* 0x0000000b00007348 */ /* 0x000fe80003800000 */
[----:B------:R0:W1:Y:S01]  /*0ef0*/  SHFL.BFLY PT, R6, R10, R9, R6 ;  /* 0x0c0000090a067389 */ /* 0x00006200000e0006 */
[----:B------:R-:W-:Y:S05]  /*0f00*/  RET.REL.NODEC R2 `(_ZN10layer_norm22ln_bwd_finalize_kernelINS_22Kernel_traits_finalizeILj1024E6__halfS2_S2_S2_fjLb0ELj1024ELj4ENS_18Kernel_traits_baseILj1024ES2_S2_S2_S2_fjLj1024EEEEELb0ELb1EEEvNS_9BwdParamsE) ;  /* 0xfffff0f002007950 */ /* 0x000fea0003c3ffff */
.L_x_2146:
        /* <DEDUP_REMOVED lines=15> */
.L_x_12334:


//--------------------- .text._ZN10layer_norm13ln_bwd_kernelINS_13Kernel_traitsI6__halfS2_S2_S2_fjLj1024ELj1ELj4ELj1ELj16ENS_18Kernel_traits_baseILj1024ES2_S2_S2_S2_fjLj128EEEEELb1ELb0ELb1ELb1EEEvNS_9BwdParamsE --------------------------
	.section	.text._ZN10layer_norm13ln_bwd_kernelINS_13Kernel_traitsI6__halfS2_S2_S2_fjLj1024ELj1ELj4ELj1ELj16ENS_18Kernel_traits_baseILj1024ES2_S2_S2_S2_fjLj128EEEEELb1ELb0ELb1ELb1EEEvNS_9BwdParamsE,"ax",@progbits
	.sectioninfo	@"SHI_REGISTERS=241"
	.align	128
        .global         _ZN10layer_norm13ln_bwd_kernelINS_13Kernel_traitsI6__halfS2_S2_S2_fjLj1024ELj1ELj4ELj1ELj16ENS_18Kernel_traits_baseILj1024ES2_S2_S2_S2_fjLj128EEEEELb1ELb0ELb1ELb1EEEvNS_9BwdParamsE
        .type           _ZN10layer_norm13ln_bwd_kernelINS_13Kernel_traitsI6__halfS2_S2_S2_fjLj1024ELj1ELj4ELj1ELj16ENS_18Kernel_traits_baseILj1024ES2_S2_S2_S2_fjLj128EEEEELb1ELb0ELb1ELb1EEEvNS_9BwdParamsE,@function
        .size           _ZN10layer_norm13ln_bwd_kernelINS_13Kernel_traitsI6__halfS2_S2_S2_fjLj1024ELj1ELj4ELj1ELj16ENS_18Kernel_traits_baseILj1024ES2_S2_S2_S2_fjLj128EEEEELb1ELb0ELb1ELb1EEEvNS_9BwdParamsE,(.L_x_12335 - _ZN10layer_norm13ln_bwd_kernelINS_13Kernel_traitsI6__halfS2_S2_S2_fjLj1024ELj1ELj4ELj1ELj16ENS_18Kernel_traits_baseILj1024ES2_S2_S2_S2_fjLj128EEEEELb1ELb0ELb1ELb1EEEvNS_9BwdParamsE)
        .other          _ZN10layer_norm13ln_bwd_kernelINS_13Kernel_traitsI6__halfS2_S2_S2_fjLj1024ELj1ELj4ELj1ELj16ENS_18Kernel_traits_baseILj1024ES2_S2_S2_S2_fjLj128EEEEELb1ELb0ELb1ELb1EEEvNS_9BwdParamsE,@"STO_CUDA_ENTRY STV_DEFAULT"
_ZN10layer_norm13ln_bwd_kernelINS_13Kernel_traitsI6__halfS2_S2_S2_fjLj1024ELj1ELj4ELj1ELj16ENS_18Kernel_traits_baseILj1024ES2_S2_S2_S2_fjLj128EEEEELb1ELb0ELb1ELb1EEEvNS_9BwdParamsE:
.text._ZN10layer_norm13ln_bwd_kernelINS_13Kernel_traitsI6__halfS2_S2_S2_fjLj1024ELj1ELj4ELj1ELj16ENS_18Kernel_traits_baseILj1024ES2_S2_S2_S2_fjLj128EEEEELb1ELb0ELb1ELb1EEEvNS_9BwdParamsE:
        /* <DEDUP_REMOVED lines=42> */
.L_x_2148:
        /* <DEDUP_REMOVED lines=73> */
.L_x_2251:
        /* <DEDUP_REMOVED lines=49> */
[----:B------:R-:W-:-:S02]  /*0a40*/  MOV R209, RZ ;  /* 0x000000ff00d17202 */ /* 0x000fc40000000f00 */
[----:B---3--:R-:W-:Y:S01]  /*0a50*/  MOV R132, RZ ;  /* 0x000000ff00847202 */ /* 0x008fe20000000f00 */
[----:B------:R-:W-:Y:S05]  /*0a60*/  BRA `(.L_x_2152) ;  /* 0x0000154000007947 */ /* 0x000fea0003800000 */
.L_x_2151:
[----:B0-----:R-:W-:Y:S01]  /*0a70*/  IADD3 R92, R94, -0x1, RZ ;  /* 0xffffffff5e5c7810 */ /* 0x001fe20007ffe0ff */
[-C--:B------:R-:W-:Y:S01]  /*0a80*/  IMAD.WIDE.U32 R108, R169, R131.reuse, c[0x0][0x188] ;  /* 0x00006200a96c7625 */ /* 0x080fe200078e0083 */
[----:B------:R0:W2:Y:S03]  /*0a90*/  LDG.E R186, [R126.64] ;  /* 0x000000047eba7981 */ /* 0x0000a6000c1e1900 */
[----:B------:R-:W-:Y:S02]  /*0aa0*/  IMAD R92, R92, c[0x0][0x168], RZ ;  /* 0x00005a005c5c7a24 */ /* 0x000fe400078e02ff */
[-C--:B------:R-:W-:Y:S01]  /*0ab0*/  IMAD.WIDE.U32 R100, R170, R131.reuse, c[0x0][0x188] ;  /* 0x00006200aa647625 */ /* 0x080fe200078e0083 */
[----:B------:R-:W3:Y:S02]  /*0ac0*/  LDG.E.128 R108, [R108.64] ;  /* 0x000000046c6c7981 */ /* 0x000ee4000c1e1d00 */
[----:B------:R-:W-:Y:S01]  /*0ad0*/  SHF.R.S32.HI R93, RZ, 0x1f, R92 ;  /* 0x0000001fff5d7819 */ /* 0x000fe2000001145c */
[----:B------:R-:W-:-:S02]  /*0ae0*/  IMAD.WIDE.U32 R116, R168, R131, c[0x0][0x188] ;  /* 0x00006200a8747625 */ /* 0x000fc400078e0083 */
        /* <DEDUP_REMOVED lines=23> */
[----:B------:R-:W-:Y:S02]  /*0c60*/  @P2 LEA.HI.SX32 R131, R127, R130, 0x1d ;  /* 0x000000827f832211 */ /* 0x000fe400078feaff */
[----:B------:R-:W-:Y:S02]  /*0c70*/  MOV R177, 0x8 ;  /* 0x0000000800b17802 */ /* 0x000fe40000000f00 */
[C---:B------:R-:W-:Y:S02]  /*0c80*/  IADD3 R126, R131.reuse, 0x20, RZ ;  /* 0x00000020837e7810 */ /* 0x040fe40007ffe0ff */
[----:B------:R-:W-:-:S02]  /*0c90*/  IADD3 R174, R131, 0x40, RZ ;  /* 0x0000004083ae7810 */ /* 0x000fc40007ffe0ff */
        /* <DEDUP_REMOVED lines=14> */
[----:B-1----:R4:W5:Y:S04]  /*0d80*/  LDG.E.64 R2, [R176.64] ;  /* 0x00000004b0027981 */ /* 0x002968000c1e1b00 */
[----:B0-----:R0:W5:Y:S01]  /*0d90*/  LDG.E.64 R124, [R174.64] ;  /* 0x00000004ae7c7981 */ /* 0x001162000c1e1b00 */
[----:B--2---:R-:W-:Y:S01]  /*0da0*/  FSEL R238, R186, RZ, !P0 ;  /* 0x000000ffbaee7208 */ /* 0x004fe20004000000 */
[--C-:B---3--:R-:W-:Y:S02]  /*0db0*/  HADD2.F32 R203, -RZ, R109.reuse.H0_H0 ;  /* 0x2000006dffcb7230 */ /* 0x108fe40000004100 */
[----:B------:R-:W-:Y:S02]  /*0dc0*/  HADD2.F32 R109, -RZ, R109.H1_H1 ;  /* 0x3000006dff6d7230 */ /* 0x000fe40000004100 */
[----:B----4-:R-:W-:-:S02]  /*0dd0*/  HADD2.F32 R177, -RZ, R101.H1_H1 ;  /* 0x30000065ffb17230 */ /* 0x010fc40000004100 */
[--C-:B------:R-:W-:Y:S02]  /*0de0*/  HADD2.F32 R187, -RZ, R102.reuse.H0_H0 ;  /* 0x20000066ffbb7230 */ /* 0x100fe40000004100 */
[----:B------:R-:W-:Y:S02]  /*0df0*/  HADD2.F32 R189, -RZ, R102.H1_H1 ;  /* 0x30000066ffbd7230 */ /* 0x000fe40000004100 */
[----:B------:R-:W-:Y:S02]  /*0e00*/  HADD2.F32 R183, -RZ, R95.H0_H0 ;  /* 0x2000005fffb77230 */ /* 0x000fe40000004100 */
[----:B------:R-:W-:Y:S02]  /*0e10*/  HADD2.F32 R182, -RZ, R94.H1_H1 ;  /* 0x3000005effb67230 */ /* 0x000fe40000004100 */
[--C-:B------:R-:W-:Y:S02]  /*0e20*/  HADD2.F32 R173, -RZ, R92.reuse.H0_H0 ;  /* 0x2000005cffad7230 */ /* 0x100fe40000004100 */
[----:B------:R-:W-:-:S02]  /*0e30*/  HADD2.F32 R178, -RZ, R92.H1_H1 ;  /* 0x3000005cffb27230 */ /* 0x000fc40000004100 */
[----:B------:R-:W-:Y:S01]  /*0e40*/  HADD2.F32 R185, -RZ, R95.H1_H1 ;  /* 0x3000005fffb97230 */ /* 0x000fe20000004100 */
[C---:B------:R-:W-:Y:S01]  /*0e50*/  FADD.FTZ R102, -R238.reuse, R183 ;  /* 0x000000b7ee667221 */ /* 0x040fe20000010100 */
[----:B------:R-:W-:Y:S01]  /*0e60*/  HADD2.F32 R201, -RZ, R96.H0_H0 ;  /* 0x20000060ffc97230 */ /* 0x000fe20000004100 */
[C---:B------:R-:W-:Y:S01]  /*0e70*/  FADD.FTZ R182, -R238.reuse, R182 ;  /* 0x000000b6eeb67221 */ /* 0x040fe20000010100 */
[--C-:B------:R-:W-:Y:S02]  /*0e80*/  HADD2.F32 R195, -RZ, R98.reuse.H0_H0 ;  /* 0x20000062ffc37230 */ /* 0x100fe40000004100 */
[----:B------:R-:W-:Y:S01]  /*0e90*/  HADD2.F32 R194, -RZ, R98.H1_H1 ;  /* 0x30000062ffc27230 */ /* 0x000fe20000004100 */
[----:B------:R-:W-:Y:S01]  /*0ea0*/  FADD.FTZ R190, -R238, R173 ;  /* 0x000000adeebe7221 */ /* 0x000fe20000010100 */
[--C-:B------:R-:W-:Y:S02]  /*0eb0*/  HADD2.F32 R179, -RZ, R93.reuse.H0_H0 ;  /* 0x2000005dffb37230 */ /* 0x100fe40000004100 */
[----:B------:R-:W-:-:S02]  /*0ec0*/  HADD2.F32 R180, -RZ, R93.H1_H1 ;  /* 0x3000005dffb47230 */ /* 0x000fc40000004100 */
[--C-:B------:R-:W-:Y:S02]  /*0ed0*/  HADD2.F32 R193, -RZ, R99.reuse.H0_H0 ;  /* 0x20000063ffc17230 */ /* 0x100fe40000004100 */
[----:B------:R-:W-:Y:S02]  /*0ee0*/  HADD2.F32 R98, -RZ, R99.H1_H1 ;  /* 0x30000063ff627230 */ /* 0x000fe40000004100 */
[--C-:B0-----:R-:W-:Y:S02]  /*0ef0*/  HADD2.F32 R174, -RZ, R100.reuse.H0_H0 ;  /* 0x20000064ffae7230 */ /* 0x101fe40000004100 */
[----:B------:R-:W-:Y:S02]  /*0f00*/  HADD2.F32 R175, -RZ, R100.H1_H1 ;  /* 0x30000064ffaf7230 */ /* 0x000fe40000004100 */
[----:B------:R-:W-:Y:S02]  /*0f10*/  HADD2.F32 R176, -RZ, R101.H0_H0 ;  /* 0x20000065ffb07230 */ /* 0x000fe40000004100 */
[--C-:B------:R-:W-:Y:S01]  /*0f20*/  HADD2.F32 R199, -RZ, R103.reuse.H0_H0 ;  /* 0x20000067ffc77230 */ /* 0x100fe20000004100 */
[----:B------:R-:W-:Y:S01]  /*0f30*/  FADD.FTZ R178, -R238, R178 ;  /* 0x000000b2eeb27221 */ /* 0x000fe20000010100 */
[----:B------:R-:W-:-:S02]  /*0f40*/  HADD2.F32 R103, -RZ, R103.H1_H1 ;  /* 0x30000067ff677230 */ /* 0x000fc40000004100 */
[--C-:B------:R-:W-:Y:S02]  /*0f50*/  HADD2.F32 R101, -RZ, R104.reuse.H0_H0 ;  /* 0x20000068ff657230 */ /* 0x100fe40000004100 */
[----:B------:R-:W-:Y:S01]  /*0f60*/  HADD2.F32 R100, -RZ, R104.H1_H1 ;  /* 0x30000068ff647230 */ /* 0x000fe20000004100 */
[C---:B------:R-:W-:Y:S01]  /*0f70*/  FADD.FTZ R104, -R238.reuse, R185 ;  /* 0x000000b9ee687221 */ /* 0x040fe20000010100 */
[--C-:B------:R-:W-:Y:S02]  /*0f80*/  HADD2.F32 R99, -RZ, R105.reuse.H0_H0 ;  /* 0x20000069ff637230 */ /* 0x100fe40000004100 */
[----:B------:R-:W-:Y:S02]  /*0f90*/  HADD2.F32 R192, -RZ, R105.H1_H1 ;  /* 0x30000069ffc07230 */ /* 0x000fe40000004100 */
[--C-:B------:R-:W-:Y:S02]  /*0fa0*/  HADD2.F32 R93, -RZ, R107.reuse.H0_H0 ;  /* 0x2000006bff5d7230 */ /* 0x100fe40000004100 */
[----:B------:R-:W-:Y:S01]  /*0fb0*/  HADD2.F32 R92, -RZ, R107.H1_H1 ;  /* 0x3000006bff5c7230 */ /* 0x000fe20000004100 */
[C---:B------:R-:W-:Y:S01]  /*0fc0*/  FADD.FTZ R214, -R238.reuse, R109 ;  /* 0x0000006deed67221 */ /* 0x040fe20000010100 */
[--C-:B------:R-:W-:Y:S01]  /*0fd0*/  HADD2.F32 R105, -RZ, R108.reuse.H0_H0 ;  /* 0x2000006cff697230 */ /* 0x100fe20000004100 */
[C---:B------:R-:W-:Y:S01]  /*0fe0*/  FMUL.FTZ R183, R167.reuse, R102 ;  /* 0x00000066a7b77220 */ /* 0x040fe20000410000 */
[----:B------:R-:W-:Y:S01]  /*0ff0*/  HADD2.F32 R107, -RZ, R108.H1_H1 ;  /* 0x3000006cff6b7230 */ /* 0x000fe20000004100 */
[----:B------:R-:W-:Y:S01]  /*1000*/  FADD.FTZ R108, -R238, R177 ;  /* 0x000000b1ee6c7221 */ /* 0x000fe20000010100 */
[----:B------:R-:W-:Y:S01]  /*1010*/  HADD2.F32 R181, -RZ, R94.H0_H0 ;  /* 0x2000005effb57230 */ /* 0x000fe20000004100 */
[C---:B------:R-:W-:Y:S01]  /*1020*/  FMUL.FTZ R185, R167.reuse, R182 ;  /* 0x000000b6a7b97220 */ /* 0x040fe20000410000 */
[----:B------:R-:W-:Y:S01]  /*1030*/  HADD2.F32 R200, -RZ, R96.H1_H1 ;  /* 0x30000060ffc87230 */ /* 0x000fe20000004100 */
[----:B------:R-:W-:Y:S01]  /*1040*/  FMUL.FTZ R109, R164, R201 ;  /* 0x000000c9a46d7220 */ /* 0x000fe20000410000 */
[--C-:B------:R-:W-:Y:S01]  /*1050*/  HADD2.F32 R191, -RZ, R112.reuse.H0_H0 ;  /* 0x20000070ffbf7230 */ /* 0x100fe20000004100 */
[----:B------:R-:W-:Y:S01]  /*1060*/  FMUL.FTZ R190, R167, R190 ;  /* 0x000000bea7be7220 */ /* 0x000fe20000410000 */
[----:B------:R-:W-:Y:S01]  /*1070*/  HADD2.F32 R196, -RZ, R112.H1_H1 ;  /* 0x30000070ffc47230 */ /* 0x000fe20000004100 */
[----:B------:R-:W-:Y:S01]  /*1080*/  FADD.FTZ R112, -R238, R189 ;  /* 0x000000bdee707221 */ /* 0x000fe20000010100 */
[----:B------:R-:W-:-:S02]  /*1090*/  HADD2.F32 R133, -RZ, R113.H0_H0 ;  /* 0x20000071ff857230 */ /* 0x000fc40000004100 */
[----:B------:R-:W-:Y:S02]  /*10a0*/  HADD2.F32 R132, -RZ, R113.H1_H1 ;  /* 0x30000071ff847230 */ /* 0x000fe40000004100 */
[--C-:B------:R-:W-:Y:S02]  /*10b0*/  HADD2.F32 R95, -RZ, R115.reuse.H0_H0 ;  /* 0x20000073ff5f7230 */ /* 0x100fe40000004100 */
[----:B------:R-:W-:Y:S01]  /*10c0*/  HADD2.F32 R94, -RZ, R115.H1_H1 ;  /* 0x30000073ff5e7230 */ /* 0x000fe20000004100 */
[C---:B------:R-:W-:Y:S01]  /*10d0*/  FMUL.FTZ R189, R167.reuse, R178 ;  /* 0x000000b2a7bd7220 */ /* 0x040fe20000410000 */
[--C-:B------:R-:W-:Y:S01]  /*10e0*/  HADD2.F32 R113, -RZ, R116.reuse.H0_H0 ;  /* 0x20000074ff717230 */ /* 0x100fe20000004100 */
[C---:B------:R-:W-:Y:S01]  /*10f0*/  FMUL.FTZ R182, R167.reuse, R104 ;  /* 0x00000068a7b67220 */ /* 0x040fe20000410000 */
[----:B------:R-:W-:Y:S01]  /*1100*/  HADD2.F32 R115, -RZ, R116.H1_H1 ;  /* 0x30000074ff737230 */ /* 0x000fe20000004100 */
[----:B------:R-:W-:Y:S01]  /*1110*/  FADD.FTZ R116, -R238, R103 ;  /* 0x00000067ee747221 */ /* 0x000fe20000010100 */
[----:B------:R-:W-:Y:S01]  /*1120*/  HADD2.F32 R197, -RZ, R97.H0_H0 ;  /* 0x20000061ffc57230 */ /* 0x000fe20000004100 */
[----:B------:R-:W-:-:S02]  /*1130*/  FMUL.FTZ R178, R167, R108 ;  /* 0x0000006ca7b27220 */ /* 0x000fc40000410000 */
[-C--:B------:R-:W-:Y:S02]  /*1140*/  FFMA.FTZ R10, R183, R193.reuse, R10 ;  /* 0x000000c1b70a7223 */ /* 0x080fe4000001000a */
[----:B------:R-:W-:Y:S02]  /*1150*/  FADD.FTZ R62, R62, R193 ;  /* 0x000000c13e3e7221 */ /* 0x000fe40000010000 */
[----:B------:R-:W-:Y:S01]  /*1160*/  FMUL.FTZ R103, R158, R193 ;  /* 0x000000c19e677220 */ /* 0x000fe20000410000 */
[----:B------:R-:W-:Y:S01]  /*1170*/  HADD2.F32 R198, -RZ, R97.H1_H1 ;  /* 0x30000061ffc67230 */ /* 0x000fe20000004100 */
[----:B------:R-:W-:Y:S02]  /*1180*/  FMUL.FTZ R108, R163, R200 ;  /* 0x000000c8a36c7220 */ /* 0x000fe40000410000 */
[----:B------:R-:W-:Y:S02]  /*1190*/  FFMA.FTZ R9, R185, R194, R9 ;  /* 0x000000c2b9097223 */ /* 0x000fe40000010009 */
[----:B------:R-:W-:-:S02]  /*11a0*/  FADD.FTZ R61, R61, R194 ;  /* 0x000000c23d3d7221 */ /* 0x000fc40000010000 */
[----:B------:R-:W-:Y:S02]  /*11b0*/  FMUL.FTZ R104, R159, R194 ;  /* 0x000000c29f687220 */ /* 0x000fe40000410000 */
[----:B------:R-:W-:Y:S01]  /*11c0*/  FADD.FTZ R193, RZ, R109 ;  /* 0x0000006dffc17221 */ /* 0x000fe20000010000 */
[--C-:B------:R-:W-:Y:S01]  /*11d0*/  HADD2.F32 R97, -RZ, R106.reuse.H0_H0 ;  /* 0x2000006aff617230 */ /* 0x100fe20000004100 */
[----:B------:R-:W-:Y:S01]  /*11e0*/  FADD.FTZ R188, -R238, R179 ;  /* 0x000000b3eebc7221 */ /* 0x000fe20000010100 */
[----:B------:R-:W-:Y:S01]  /*11f0*/  HADD2.F32 R96, -RZ, R106.H1_H1 ;  /* 0x3000006aff607230 */ /* 0x000fe20000004100 */
[----:B------:R-:W-:Y:S02]  /*1200*/  FFMA.FTZ R194, R190, R109, RZ ;  /* 0x0000006dbec27223 */ /* 0x000fe400000100ff */
[----:B------:R-:W-:Y:S02]  /*1210*/  FADD.FTZ R180, -R238, R180 ;  /* 0x000000b4eeb47221 */ /* 0x000fe40000010100 */
[----:B------:R-:W-:-:S02]  /*1220*/  FFMA.FTZ R11, R182, R98, R11 ;  /* 0x00000062b60b7223 */ /* 0x000fc4000001000b */
[----:B------:R-:W-:Y:S02]  /*1230*/  FADD.FTZ R63, R63, R98 ;  /* 0x000000623f3f7221 */ /* 0x000fe40000010000 */
[----:B------:R-:W-:Y:S01]  /*1240*/  FMUL.FTZ R102, R157, R98 ;  /* 0x000000629d667220 */ /* 0x000fe20000410000 */
[--C-:B------:R-:W-:Y:S01]  /*1250*/  HADD2.F32 R204, -RZ, R110.reuse.H0_H0 ;  /* 0x2000006effcc7230 */ /* 0x100fe20000004100 */
[C---:B------:R-:W-:Y:S01]  /*1260*/  FADD.FTZ R106, -R238.reuse, R175 ;  /* 0x000000afee6a7221 */ /* 0x040fe20000010100 */
[----:B------:R-:W-:Y:S01]  /*1270*/  HADD2.F32 R205, -RZ, R110.H1_H1 ;  /* 0x3000006effcd7230 */ /* 0x000fe20000004100 */
[----:B------:R-:W-:Y:S02]  /*1280*/  FADD.FTZ R202, -R238, R107 ;  /* 0x0000006beeca7221 */ /* 0x000fe40000010100 */
[----:B------:R-:W-:Y:S02]  /*1290*/  FFMA.FTZ R15, R178, R192, R15 ;  /* 0x000000c0b20f7223 */ /* 0x000fe4000001000f */
[----:B------:R-:W-:-:S02]  /*12a0*/  FADD.FTZ R59, R59, R192 ;  /* 0x000000c03b3b7221 */ /* 0x000fc40000010000 */
[----:B------:R-:W-:Y:S02]  /*12b0*/  FMUL.FTZ R98, R153, R192 ;  /* 0x000000c099627220 */ /* 0x000fe40000410000 */
[----:B------:R-:W-:Y:S02]  /*12c0*/  FMUL.FTZ R107, R162, R197 ;  /* 0x000000c5a26b7220 */ /* 0x000fe40000410000 */
[----:B------:R-:W-:Y:S02]  /*12d0*/  FADD.FTZ R192, R193, R108 ;  /* 0x0000006cc1c07221 */ /* 0x000fe40000010000 */
[----:B------:R-:W-:Y:S02]  /*12e0*/  FADD.FTZ R110, -R238, R187 ;  /* 0x000000bbee6e7221 */ /* 0x000fe40000010100 */
[----:B------:R-:W-:Y:S02]  /*12f0*/  FMUL.FTZ R188, R167, R188 ;  /* 0x000000bca7bc7220 */ /* 0x000fe40000410000 */
[----:B------:R-:W-:-:S02]  /*1300*/  FFMA.FTZ R194, R189, R108, R194 ;  /* 0x0000006cbdc27223 */ /* 0x000fc400000100c2 */
[C---:B------:R-:W-:Y:S02]  /*1310*/  FMUL.FTZ R187, R167.reuse, R180 ;  /* 0x000000b4a7bb7220 */ /* 0x040fe40000410000 */
[----:B------:R-:W-:Y:S02]  /*1320*/  FMUL.FTZ R180, R167, R106 ;  /* 0x0000006aa7b47220 */ /* 0x000fe40000410000 */
[----:B------:R-:W-:Y:S02]  /*1330*/  FMUL.FTZ R106, R161, R198 ;  /* 0x000000c6a16a7220 */ /* 0x000fe40000410000 */
[----:B------:R-:W-:Y:S01]  /*1340*/  FADD.FTZ R193, R192, R107 ;  /* 0x0000006bc0c17221 */ /* 0x000fe20000010000 */
[--C-:B------:R-:W-:Y:S01]  /*1350*/  HADD2.F32 R208, -RZ, R118.reuse.H0_H0 ;  /* 0x20000076ffd07230 */ /* 0x100fe20000004100 */
[----:B------:R-:W-:Y:S01]  /*1360*/  FADD.FTZ R186, -R238, R181 ;  /* 0x000000b5eeba7221 */ /* 0x000fe20000010100 */
[----:B------:R-:W-:Y:S01]  /*1370*/  HADD2.F32 R209, -RZ, R118.H1_H1 ;  /* 0x30000076ffd17230 */ /* 0x000fe20000004100 */
[----:B------:R-:W-:-:S02]  /*1380*/  FFMA.FTZ R194, R188, R107, R194 ;  /* 0x0000006bbcc27223 */ /* 0x000fc400000100c2 */
[----:B------:R-:W-:Y:S02]  /*1390*/  FADD.FTZ R118, -R238, R105 ;  /* 0x00000069ee767221 */ /* 0x000fe40000010100 */
[----:B------:R-:W-:Y:S02]  /*13a0*/  FMUL.FTZ R105, R160, R195 ;  /* 0x000000c3a0697220 */ /* 0x000fe40000410000 */
[----:B------:R-:W-:Y:S01]  /*13b0*/  FADD.FTZ R192, R193, R106 ;  /* 0x0000006ac1c07221 */ /* 0x000fe20000010000 */
[--C-:B------:R-:W-:Y:S01]  /*13c0*/  HADD2.F32 R129, -RZ, R114.reuse.H0_H0 ;  /* 0x20000072ff817230 */ /* 0x100fe20000004100 */
[----:B------:R-:W-:Y:S01]  /*13d0*/  FMUL.FTZ R186, R167, R186 ;  /* 0x000000baa7ba7220 */ /* 0x000fe20000410000 */
[----:B------:R-:W-:Y:S01]  /*13e0*/  HADD2.F32 R128, -RZ, R114.H1_H1 ;  /* 0x30000072ff807230 */ /* 0x000fe20000004100 */
[----:B------:R-:W-:Y:S02]  /*13f0*/  FFMA.FTZ R194, R187, R106, R194 ;  /* 0x0000006abbc27223 */ /* 0x000fe400000100c2 */
[----:B------:R-:W-:-:S02]  /*1400*/  FADD.FTZ R114, -R238, R199 ;  /* 0x000000c7ee727221 */ /* 0x000fc40000010100 */
[----:B------:R-:W-:Y:S02]  /*1410*/  FADD.FTZ R193, R192, R105 ;  /* 0x00000069c0c17221 */ /* 0x000fe40000010000 */
[----:B------:R-:W-:Y:S02]  /*1420*/  FFMA.FTZ R194, R186, R105, R194 ;  /* 0x00000069bac27223 */ /* 0x000fe400000100c2 */
[----:B------:R-:W-:Y:S02]  /*1430*/  FADD.FTZ R174, -R238, R174 ;  /* 0x000000aeeeae7221 */ /* 0x000fe40000010100 */
[----:B------:R-:W-:Y:S02]  /*1440*/  FMUL.FTZ R175, R167, R114 ;  /* 0x00000072a7af7220 */ /* 0x000fe40000410000 */
[----:B------:R-:W-:Y:S02]  /*1450*/  FFMA.FTZ R7, R187, R198, R7 ;  /* 0x000000c6bb077223 */ /* 0x000fe40000010007 */
[----:B------:R-:W-:-:S02]  /*1460*/  FADD.FTZ R67, R67, R198 ;  /* 0x000000c643437221 */ /* 0x000fc40000010000 */
[----:B------:R-:W-:Y:S02]  /*1470*/  FADD.FTZ R198, R193, R104 ;  /* 0x00000068c1c67221 */ /* 0x000fe40000010000 */
[----:B------:R-:W-:Y:S02]  /*1480*/  FFMA.FTZ R194, R185, R104, R194 ;  /* 0x00000068b9c27223 */ /* 0x000fe400000100c2 */
[C---:B------:R-:W-:Y:S02]  /*1490*/  FMUL.FTZ R181, R167.reuse, R174 ;  /* 0x000000aea7b57220 */ /* 0x040fe40000410000 */
[----:B------:R-:W-:Y:S02]  /*14a0*/  FMUL.FTZ R174, R167, R116 ;  /* 0x00000074a7ae7220 */ /* 0x000fe40000410000 */
[----:B------:R-:W-:Y:S02]  /*14b0*/  FFMA.FTZ R18, R175, R93, R18 ;  /* 0x0000005daf127223 */ /* 0x000fe40000010012 */
[----:B------:R-:W-:-:S02]  /*14c0*/  FADD.FTZ R54, R54, R93 ;  /* 0x0000005d36367221 */ /* 0x000fc40000010000 */
[----:B------:R-:W-:Y:S02]  /*14d0*/  FMUL.FTZ R192, R150, R93 ;  /* 0x0000005d96c07220 */ /* 0x000fe40000410000 */
[----:B------:R-:W-:Y:S02]  /*14e0*/  FFMA.FTZ R8, R186, R195, R8 ;  /* 0x000000c3ba087223 */ /* 0x000fe40000010008 */
[----:B------:R-:W-:Y:S02]  /*14f0*/  FADD.FTZ R60, R60, R195 ;  /* 0x000000c33c3c7221 */ /* 0x000fe40000010000 */
[----:B------:R-:W-:Y:S02]  /*1500*/  FADD.FTZ R93, R198, R103 ;  /* 0x00000067c65d7221 */ /* 0x000fe40000010000 */
[----:B------:R-:W-:Y:S02]  /*1510*/  FFMA.FTZ R195, R183, R103, R194 ;  /* 0x00000067b7c37223 */ /* 0x000fe400000100c2 */
[----:B------:R-:W-:-:S02]  /*1520*/  FADD.FTZ R176, -R238, R176 ;  /* 0x000000b0eeb07221 */ /* 0x000fc40000010100 */
[----:B------:R-:W-:Y:S02]  /*1530*/  FFMA.FTZ R12, R181, R101, R12 ;  /* 0x00000065b50c7223 */ /* 0x000fe4000001000c */
[----:B------:R-:W-:Y:S02]  /*1540*/  FADD.FTZ R56, R56, R101 ;  /* 0x0000006538387221 */ /* 0x000fe40000010000 */
[-C--:B------:R-:W-:Y:S02]  /*1550*/  FFMA.FTZ R19, R174, R92.reuse, R19 ;  /* 0x0000005cae137223 */ /* 0x080fe40000010013 */
[----:B------:R-:W-:Y:S02]  /*1560*/  FADD.FTZ R55, R55, R92 ;  /* 0x0000005c37377221 */ /* 0x000fe40000010000 */
[----:B------:R-:W-:Y:S02]  /*1570*/  FMUL.FTZ R193, R149, R92 ;  /* 0x0000005c95c17220 */ /* 0x000fe40000410000 */
        /* <DEDUP_REMOVED lines=8> */
[-C--:B------:R-:W-:Y:S02]  /*1600*/  FFMA.FTZ R20, R173, R191.reuse, R20 ;  /* 0x000000bfad147223 */ /* 0x080fe40000010014 */
[----:B------:R-:W-:Y:S02]  /*1610*/  FADD.FTZ R48, R48, R191 ;  /* 0x000000bf30307221 */ /* 0x000fe40000010000 */
[----:B------:R-:W-:Y:S02]  /*1620*/  FMUL.FTZ R194, R148, R191 ;  /* 0x000000bf94c27220 */ /* 0x000fe40000410000 */
[----:B------:R-:W-:Y:S02]  /*1630*/  FADD.FTZ R93, R92, R101 ;  /* 0x000000655c5d7221 */ /* 0x000fe40000010000 */
[----:B------:R-:W-:-:S02]  /*1640*/  FFMA.FTZ R191, R181, R101, R198 ;  /* 0x00000065b5bf7223 */ /* 0x000fc400000100c6 */
[-C--:B------:R-:W-:Y:S02]  /*1650*/  FFMA.FTZ R14, R179, R99.reuse, R14 ;  /* 0x00000063b30e7223 */ /* 0x080fe4000001000e */
[----:B------:R-:W-:Y:S01]  /*1660*/  FADD.FTZ R58, R58, R99 ;  /* 0x000000633a3a7221 */ /* 0x000fe20000010000 */
[----:B------:R-:W-:Y:S01]  /*1670*/  HADD2.F32 R207, -RZ, R117.H0_H0 ;  /* 0x20000075ffcf7230 */ /* 0x000fe20000004100 */
[----:B------:R-:W-:Y:S02]  /*1680*/  FMUL.FTZ R99, R154, R99 ;  /* 0x000000639a637220 */ /* 0x000fe40000410000 */
[----:B------:R-:W-:Y:S02]  /*1690*/  FADD.FTZ R92, R93, R100 ;  /* 0x000000645d5c7221 */ /* 0x000fe40000010000 */
[----:B------:R-:W-:Y:S02]  /*16a0*/  FFMA.FTZ R198, R180, R100, R191 ;  /* 0x00000064b4c67223 */ /* 0x000fe400000100bf */
[----:B------:R-:W-:-:S02]  /*16b0*/  FMUL.FTZ R177, R167, R110 ;  /* 0x0000006ea7b17220 */ /* 0x000fc40000410000 */
[----:B------:R-:W-:Y:S02]  /*16c0*/  FADD.FTZ R212, -R238, R203 ;  /* 0x000000cbeed47221 */ /* 0x000fe40000010100 */
[----:B------:R-:W-:Y:S02]  /*16d0*/  FADD.FTZ R93, R92, R99 ;  /* 0x000000635c5d7221 */ /* 0x000fe40000010000 */
[C---:B------:R-:W-:Y:S01]  /*16e0*/  FADD.FTZ R218, -R238.reuse, R205 ;  /* 0x000000cdeeda7221 */ /* 0x040fe20000010100 */
[--C-:B------:R-:W-:Y:S01]  /*16f0*/  HADD2.F32 R205, -RZ, R122.reuse.H0_H0 ;  /* 0x2000007affcd7230 */ /* 0x100fe20000004100 */
[C---:B------:R-:W-:Y:S01]  /*1700*/  FADD.FTZ R232, -R238.reuse, R208 ;  /* 0x000000d0eee87221 */ /* 0x040fe20000010100 */
[----:B------:R-:W-:Y:S01]  /*1710*/  HADD2.F32 R208, -RZ, R122.H1_H1 ;  /* 0x3000007affd07230 */ /* 0x000fe20000004100 */
[----:B------:R-:W-:Y:S02]  /*1720*/  FFMA.FTZ R195, R179, R99, R198 ;  /* 0x00000063b3c37223 */ /* 0x000fe400000100c6 */
[C---:B------:R-:W-:Y:S01]  /*1730*/  FADD.FTZ R228, -R238.reuse, R207 ;  /* 0x000000cfeee47221 */ /* 0x040fe20000010100 */
[--C-:B------:R-:W-:Y:S01]  /*1740*/  HADD2.F32 R207, -RZ, R123.reuse.H0_H0 ;  /* 0x2000007bffcf7230 */ /* 0x100fe20000004100 */
[----:B------:R-:W-:Y:S01]  /*1750*/  FADD.FTZ R234, -R238, R209 ;  /* 0x000000d1eeea7221 */ /* 0x000fe20000010100 */
[----:B------:R-:W-:Y:S01]  /*1760*/  HADD2.F32 R209, -RZ, R123.H1_H1 ;  /* 0x3000007bffd17230 */ /* 0x000fe20000004100 */
[----:B------:R-:W-:-:S02]  /*1770*/  FMUL.FTZ R176, R167, R112 ;  /* 0x00000070a7b07220 */ /* 0x000fc40000410000 */
[----:B------:R-:W-:Y:S02]  /*1780*/  FMUL.FTZ R122, R167, R202 ;  /* 0x000000caa77a7220 */ /* 0x000fe40000410000 */
[-C--:B------:R-:W-:Y:S02]  /*1790*/  FFMA.FTZ R16, R177, R97.reuse, R16 ;  /* 0x00000061b1107223 */ /* 0x080fe40000010010 */
[----:B------:R-:W-:Y:S02]  /*17a0*/  FADD.FTZ R52, R52, R97 ;  /* 0x0000006134347221 */ /* 0x000fe40000010000 */
[----:B------:R-:W-:Y:S02]  /*17b0*/  FMUL.FTZ R123, R167, R212 ;  /* 0x000000d4a77b7220 */ /* 0x000fe40000410000 */
        /* <DEDUP_REMOVED lines=8> */
[----:B------:R-:W-:Y:S02]  /*1840*/  FMUL.FTZ R96, R151, R96 ;  /* 0x0000006097607220 */ /* 0x000fe40000410000 */
[-C--:B------:R-:W-:Y:S02]  /*1850*/  FFMA.FTZ R22, R123, R133.reuse, R22 ;  /* 0x000000857b167223 */ /* 0x080fe40000010016 */
[----:B------:R-:W-:Y:S02]  /*1860*/  FADD.FTZ R50, R50, R133 ;  /* 0x0000008532327221 */ /* 0x000fe40000010000 */
[----:B------:R-:W-:Y:S02]  /*1870*/  FMUL.FTZ R196, R146, R133 ;  /* 0x0000008592c47220 */ /* 0x000fe40000410000 */
[----:B------:R-:W-:Y:S02]  /*1880*/  FADD.FTZ R93, R92, R97 ;  /* 0x000000615c5d7221 */ /* 0x000fe40000010000 */
[----:B------:R-:W-:-:S02]  /*1890*/  FFMA.FTZ R133, R177, R97, R198 ;  /* 0x00000061b1857223 */ /* 0x000fc400000100c6 */
[----:B------:R-:W-:Y:S02]  /*18a0*/  FADD.FTZ R93, R93, R96 ;  /* 0x000000605d5d7221 */ /* 0x000fe40000010000 */
[----:B------:R-:W-:Y:S01]  /*18b0*/  FFMA.FTZ R133, R176, R96, R133 ;  /* 0x00000060b0857223 */ /* 0x000fe20000010085 */
[----:B------:R-:W-:Y:S01]  /*18c0*/  HADD2.F32 R206, -RZ, R111.H0_H0 ;  /* 0x2000006fffce7230 */ /* 0x000fe20000004100 */
[----:B------:R-:W-:Y:S01]  /*18d0*/  FADD.FTZ R92, R93, R192 ;  /* 0x000000c05d5c7221 */ /* 0x000fe20000010000 */
[--C-:B------:R-:W-:Y:S01]  /*18e0*/  HADD2.F32 R210, -RZ, R119.reuse.H0_H0 ;  /* 0x20000077ffd27230 */ /* 0x100fe20000004100 */
[----:B------:R-:W-:Y:S01]  /*18f0*/  FFMA.FTZ R133, R175, R192, R133 ;  /* 0x000000c0af857223 */ /* 0x000fe20000010085 */
[----:B------:R-:W-:Y:S01]  /*1900*/  HADD2.F32 R119, -RZ, R119.H1_H1 ;  /* 0x30000077ff777230 */ /* 0x000fe20000004100 */
[----:B------:R-:W-:Y:S02]  /*1910*/  FADD.FTZ R220, -R238, R206 ;  /* 0x000000ceeedc7221 */ /* 0x000fe40000010100 */
[----:B------:R-:W-:-:S02]  /*1920*/  FADD.FTZ R93, R92, R193 ;  /* 0x000000c15c5d7221 */ /* 0x000fc40000010000 */
[----:B------:R-:W-:Y:S02]  /*1930*/  FFMA.FTZ R133, R174, R193, R133 ;  /* 0x000000c1ae857223 */ /* 0x000fe40000010085 */
[C---:B------:R-:W-:Y:S02]  /*1940*/  FADD.FTZ R236, -R238.reuse, R210 ;  /* 0x000000d2eeec7221 */ /* 0x040fe40000010100 */
[----:B------:R-:W-:Y:S02]  /*1950*/  FADD.FTZ R210, -R238, R119 ;  /* 0x00000077eed27221 */ /* 0x000fe40000010100 */
[----:B------:R-:W-:Y:S02]  /*1960*/  FMUL.FTZ R119, R167, R220 ;  /* 0x000000dca7777220 */ /* 0x000fe40000410000 */
[----:B------:R-:W-:Y:S02]  /*1970*/  FADD.FTZ R92, R93, R194 ;  /* 0x000000c25d5c7221 */ /* 0x000fe40000010000 */
[----:B------:R-:W-:-:S02]  /*1980*/  FFMA.FTZ R93, R173, R194, R133 ;  /* 0x000000c2ad5d7223 */ /* 0x000fc40000010085 */
[----:B------:R-:W-:Y:S02]  /*1990*/  FFMA.FTZ R5, R189, R200, R5 ;  /* 0x000000c8bd057223 */ /* 0x000fe40000010005 */
[----:B------:R-:W-:Y:S02]  /*19a0*/  FADD.FTZ R65, R65, R200 ;  /* 0x000000c841417221 */ /* 0x000fe40000010000 */
[-C--:B------:R-:W-:Y:S02]  /*19b0*/  FFMA.FTZ R26, R119, R95.reuse, R26 ;  /* 0x0000005f771a7223 */ /* 0x080fe4000001001a */
[----:B------:R-:W-:Y:S02]  /*19c0*/  FADD.FTZ R46, R46, R95 ;  /* 0x0000005f2e2e7221 */ /* 0x000fe40000010000 */
[----:B------:R-:W-:Y:S02]  /*19d0*/  FMUL.FTZ R200, R142, R95 ;  /* 0x0000005f8ec87220 */ /* 0x000fe40000410000 */
        /* <DEDUP_REMOVED lines=9> */
[--C-:B------:R-:W-:Y:S01]  /*1a70*/  HADD2.F32 R203, -RZ, R121.reuse.H0_H0 ;  /* 0x20000079ffcb7230 */ /* 0x100fe20000004100 */
[----:B------:R-:W-:Y:S01]  /*1a80*/  FMUL.FTZ R198, R144, R129 ;  /* 0x0000008190c67220 */ /* 0x000fe20000410000 */
[----:B------:R-:W-:Y:S01]  /*1a90*/  HADD2.F32 R206, -RZ, R121.H1_H1 ;  /* 0x30000079ffce7230 */ /* 0x000fe20000004100 */
[----:B------:R-:W-:-:S02]  /*1aa0*/  FMUL.FTZ R121, R167, R216 ;  /* 0x000000d8a7797220 */ /* 0x000fc40000410000 */
[----:B------:R-:W-:Y:S02]  /*1ab0*/  FADD.FTZ R95, R92, R195 ;  /* 0x000000c35c5f7221 */ /* 0x000fe40000010000 */
[----:B------:R-:W-:Y:S01]  /*1ac0*/  FFMA.FTZ R93, R120, R195, R93 ;  /* 0x000000c3785d7223 */ /* 0x000fe2000001005d */
[----:B------:R-:W-:Y:S01]  /*1ad0*/  HADD2.F32 R111, -RZ, R111.H1_H1 ;  /* 0x3000006fff6f7230 */ /* 0x000fe20000004100 */
[----:B------:R-:W-:Y:S02]  /*1ae0*/  FFMA.FTZ R6, R188, R197, R6 ;  /* 0x000000c5bc067223 */ /* 0x000fe40000010006 */
[----:B------:R-:W-:Y:S02]  /*1af0*/  FADD.FTZ R66, R66, R197 ;  /* 0x000000c542427221 */ /* 0x000fe40000010000 */
[----:B------:R-:W-:Y:S02]  /*1b00*/  FMUL.FTZ R118, R167, R218 ;  /* 0x000000daa7767220 */ /* 0x000fe40000410000 */
[----:B------:R-:W-:-:S02]  /*1b10*/  FMUL.FTZ R197, R143, R128 ;  /* 0x000000808fc57220 */ /* 0x000fc40000410000 */
[----:B------:R-:W-:Y:S02]  /*1b20*/  FADD.FTZ R92, R95, R198 ;  /* 0x000000c65f5c7221 */ /* 0x000fe40000010000 */
[----:B------:R-:W-:Y:S01]  /*1b30*/  FFMA.FTZ R93, R121, R198, R93 ;  /* 0x000000c6795d7223 */ /* 0x000fe2000001005d */
[----:B------:R-:W-:Y:S01]  /*1b40*/  HADD2.F32 R117, -RZ, R117.H1_H1 ;  /* 0x30000075ff757230 */ /* 0x000fe20000004100 */
[----:B------:R-:W-:Y:S02]  /*1b50*/  FADD.FTZ R222, -R238, R111 ;  /* 0x0000006feede7221 */ /* 0x000fe40000010100 */
[----:B------:R-:W-:Y:S02]  /*1b60*/  FADD.FTZ R95, R92, R197 ;  /* 0x000000c55c5f7221 */ /* 0x000fe40000010000 */
[----:B------:R-:W-:Y:S02]  /*1b70*/  FFMA.FTZ R93, R118, R197, R93 ;  /* 0x000000c5765d7223 */ /* 0x000fe4000001005d */
[----:B------:R-:W-:-:S02]  /*1b80*/  FADD.FTZ R224, -R238, R113 ;  /* 0x00000071eee07221 */ /* 0x000fc40000010100 */
[----:B------:R-:W-:Y:S02]  /*1b90*/  FFMA.FTZ R4, R190, R201, R4 ;  /* 0x000000c9be047223 */ /* 0x000fe40000010004 */
[----:B------:R-:W-:Y:S02]  /*1ba0*/  FADD.FTZ R64, R64, R201 ;  /* 0x000000c940407221 */ /* 0x000fe40000010000 */
[----:B------:R-:W-:Y:S02]  /*1bb0*/  FMUL.FTZ R116, R167, R222 ;  /* 0x000000dea7747220 */ /* 0x000fe40000410000 */
[----:B------:R-:W-:Y:S02]  /*1bc0*/  FMUL.FTZ R201, R141, R94 ;  /* 0x0000005e8dc97220 */ /* 0x000fe40000410000 */
[----:B------:R-:W-:Y:S02]  /*1bd0*/  FADD.FTZ R92, R95, R200 ;  /* 0x000000c85f5c7221 */ /* 0x000fe40000010000 */
[----:B------:R-:W-:-:S02]  /*1be0*/  FFMA.FTZ R93, R119, R200, R93 ;  /* 0x000000c8775d7223 */ /* 0x000fc4000001005d */
[C---:B------:R-:W-:Y:S02]  /*1bf0*/  FADD.FTZ R230, -R238.reuse, R117 ;  /* 0x00000075eee67221 */ /* 0x040fe40000010100 */
[----:B------:R-:W-:Y:S02]  /*1c00*/  FADD.FTZ R226, -R238, R115 ;  /* 0x00000073eee27221 */ /* 0x000fe40000010100 */
[----:B------:R-:W-:Y:S02]  /*1c10*/  FMUL.FTZ R117, R167, R224 ;  /* 0x000000e0a7757220 */ /* 0x000fe40000410000 */
[----:B------:R-:W-:Y:S02]  /*1c20*/  FMUL.FTZ R202, R140, R199 ;  /* 0x000000c78cca7220 */ /* 0x000fe40000410000 */
[----:B------:R-:W-:Y:S02]  /*1c30*/  FADD.FTZ R95, R92, R201 ;  /* 0x000000c95c5f7221 */ /* 0x000fe40000010000 */
[----:B------:R-:W-:-:S02]  /*1c40*/  FFMA.FTZ R93, R116, R201, R93 ;  /* 0x000000c9745d7223 */ /* 0x000fc4000001005d */
[----:B------:R-:W-:Y:S02]  /*1c50*/  FMUL.FTZ R114, R167, R226 ;  /* 0x000000e2a7727220 */ /* 0x000fe40000410000 */
[----:B------:R-:W-:Y:S02]  /*1c60*/  FFMA.FTZ R28, R117, R199, R28 ;  /* 0x000000c7751c7223 */ /* 0x000fe4000001001c */
[----:B------:R-:W-:Y:S02]  /*1c70*/  FADD.FTZ R40, R40, R199 ;  /* 0x000000c728287221 */ /* 0x000fe40000010000 */
        /* <DEDUP_REMOVED lines=49> */
[----:B------:R-:W-:Y:S02]  /*1f90*/  FADD.FTZ R209, R92, R207 ;  /* 0x000000cf5cd17221 */ /* 0x000fe40000010000 */
[----:B------:R-:W-:-:S02]  /*1fa0*/  FFMA.FTZ R132, R210, R207, R93 ;  /* 0x000000cfd2847223 */ /* 0x000fc4000001005d */
.L_x_2152:
[----:B------:R-:W-:Y:S05]  /*1fb0*/  BSYNC B1 ;  /* 0x0000000000017941 */ /* 0x000fea0003800000 */
.L_x_2150:
[----:B--2--5:R-:W-:Y:S02]  /*1fc0*/  MOV R92, R130 ;  /* 0x00000082005c7202 */ /* 0x024fe40000000f00 */
[----:B------:R-:W-:-:S02]  /*1fd0*/  MOV R93, R126 ;  /* 0x0000007e005d7202 */ /* 0x000fc40000000f00 */
[----:B------:R-:W-:Y:S02]  /*1fe0*/  MOV R94, R124 ;  /* 0x0000007c005e7202 */ /* 0x000fe40000000f00 */
[----:B------:R-:W-:Y:S02]  /*1ff0*/  MOV R95, R2 ;  /* 0x00000002005f7202 */ /* 0x000fe40000000f00 */
[----:B------:R-:W-:Y:S02]  /*2000*/  PRMT R215, R92, 0x7610, R215 ;  /* 0x000076105cd77816 */ /* 0x000fe400000000d7 */
[----:B------:R-:W-:Y:S02]  /*2010*/  PRMT R213, R93, 0x7610, R213 ;  /* 0x000076105dd57816 */ /* 0x000fe400000000d5 */
[----:B------:R-:W-:Y:S02]  /*2020*/  PRMT R212, R94, 0x7610, R212 ;  /* 0x000076105ed47816 */ /* 0x000fe400000000d4 */
[----:B------:R-:W-:Y:S01]  /*2030*/  PRMT R211, R95, 0x7610, R211 ;  /* 0x000076105fd37816 */ /* 0x000fe200000000d3 */
[----:B------:R-:W-:Y:S05]  /*2040*/  BRA.DIV ~URZ, `(.L_x_2153) ;  /* 0x00003be27f007947 */ /* 0x000fea000b800000 */
[----:B------:R0:W1:Y:S02]  /*2050*/  SHFL.BFLY PT, R94, R209, 0x1, 0x1f ;  /* 0x0c201f00d15e7f89 */ /* 0x00006400000e0000 */
.L_x_2252:
        /* <DEDUP_REMOVED lines=18> */
.L_x_2253:
        /* <DEDUP_REMOVED lines=22> */
.L_x_2156:
        /* <DEDUP_REMOVED lines=11> */
.L_x_2157:
[----:B------:R-:W-:Y:S05]  /*2390*/  BSYNC B1 ;  /* 0x0000000000017941 */ /* 0x000fea0003800000 */
.L_x_2155:
[----:B------:R-:W-:Y:S01]  /*23a0*/  ISETP.NE.U32.AND P0, PT, RZ, c[0x0][0x258], PT ;  /* 0x00009600ff007a0c */ /* 0x000fe20003f05070 */
[----:B------:R-:W-:Y:S01]  /*23b0*/  @P2 FMUL.FTZ R93, R92, c[0x0][0x1ec] ;  /* 0x00007b005c5d2a20 */ /* 0x000fe20000410000 */
[----:B------:R-:W-:Y:S01]  /*23c0*/  @P2 LOP3.LUT P4, RZ, R215, 0xff, RZ, 0xc0, !PT ;  /* 0x000000ffd7ff2812 */ /* 0x000fe2000788c0ff */
[----:B------:R-:W-:Y:S01]  /*23d0*/  BSSY B1, `(.L_x_2158) ;  /* 0x0000014000017945 */ /* 0x000fe20003800000 */
[----:B------:R-:W-:Y:S01]  /*23e0*/  ISETP.NE.AND.EX P0, PT, RZ, c[0x0][0x25c], PT, P0 ;  /* 0x00009700ff007a0c */ /* 0x000fe20003f05300 */
[----:B------:R-:W-:-:S05]  /*23f0*/  @P2 FMUL.FTZ R93, R93, c[0x0][0x1e8] ;  /* 0x00007a005d5d2a20 */ /* 0x000fca0000410000 */
[----:B------:R-:W-:-:S04]  /*2400*/  @P2 FSEL R93, R93, RZ, P4 ;  /* 0x000000ff5d5d2208 */ /* 0x000fc80002000000 */
[----:B------:R-:W-:-:S03]  /*2410*/  @P2 F2FP.PACK_AB R93, RZ, R93 ;  /* 0x0000005dff5d223e */ /* 0x000fc600000000ff */
        /* <DEDUP_REMOVED lines=8> */
.L_x_2159:
[----:B------:R-:W-:-:S04]  /*24a0*/  ISETP.NE.AND P4, PT, R184, RZ, PT ;  /* 0x000000ffb800720c */ /* 0x000fc80003f85270 */
[----:B------:R-:W-:-:S05]  /*24b0*/  FSEL R93, R129, RZ, !P4 ;  /* 0x000000ff815d7208 */ /* 0x000fca0006000000 */
[----:B------:R-:W-:-:S04]  /*24c0*/  FFMA.FTZ R93, R189, R132, R93 ;  /* 0x00000084bd5d7223 */ /* 0x000fc8000001005d */
[----:B------:R-:W-:Y:S01]  /*24d0*/  FADD.FTZ R92, R108, -R93 ;  /* 0x8000005d6c5c7221 */ /* 0x000fe20000010000 */
[----:B------:R-:W-:-:S03]  /*24e0*/  @P3 HADD2.F32 R93, -RZ, R68.H1_H1 ;  /* 0x30000044ff5d3230 */ /* 0x000fc60000004100 */
[----:B------:R-:W-:-:S04]  /*24f0*/  FMUL.FTZ R92, R167, R92 ;  /* 0x0000005ca75c7220 */ /* 0x000fc80000410000 */
[----:B------:R-:W-:Y:S02]  /*2500*/  @P3 FADD.FTZ R92, R92, R93 ;  /* 0x0000005d5c5c3221 */ /* 0x000fe40000010000 */
.L_x_2160:
[----:B------:R-:W-:Y:S05]  /*2510*/  BSYNC B1 ;  /* 0x0000000000017941 */ /* 0x000fea0003800000 */
.L_x_2158:
        /* <DEDUP_REMOVED lines=14> */
.L_x_2162:
[----:B------:R-:W-:-:S04]  /*2600*/  ISETP.NE.AND P4, PT, R184, RZ, PT ;  /* 0x000000ffb800720c */ /* 0x000fc80003f85270 */
[----:B------:R-:W-:-:S05]  /*2610*/  FSEL R93, R129, RZ, !P4 ;  /* 0x000000ff815d7208 */ /* 0x000fca0006000000 */
[----:B------:R-:W-:Y:S01]  /*2620*/  FFMA.FTZ R92, R188, R132, R93 ;  /* 0x00000084bc5c7223 */ /* 0x000fe2000001005d */
[----:B------:R-:W-:-:S03]  /*2630*/  @P3 HADD2.F32 R93, -RZ, R69.H0_H0 ;  /* 0x20000045ff5d3230 */ /* 0x000fc60000004100 */
[----:B------:R-:W-:-:S04]  /*2640*/  FADD.FTZ R92, R107, -R92 ;  /* 0x8000005c6b5c7221 */ /* 0x000fc80000010000 */
[----:B------:R-:W-:-:S04]  /*2650*/  FMUL.FTZ R92, R167, R92 ;  /* 0x0000005ca75c7220 */ /* 0x000fc80000410000 */
[----:B------:R-:W-:Y:S02]  /*2660*/  @P3 FADD.FTZ R92, R92, R93 ;  /* 0x0000005d5c5c3221 */ /* 0x000fe40000010000 */
.L_x_2163:
[----:B------:R-:W-:Y:S05]  /*2670*/  BSYNC B1 ;  /* 0x0000000000017941 */ /* 0x000fea0003800000 */
.L_x_2161:
        /* <DEDUP_REMOVED lines=14> */
.L_x_2165:
[----:B------:R-:W-:-:S04]  /*2760*/  ISETP.NE.AND P4, PT, R184, RZ, PT ;  /* 0x000000ffb800720c */ /* 0x000fc80003f85270 */
[----:B------:R-:W-:-:S05]  /*2770*/  FSEL R93, R129, RZ, !P4 ;  /* 0x000000ff815d7208 */ /* 0x000fca0006000000 */
[----:B------:R-:W-:-:S04]  /*2780*/  FFMA.FTZ R93, R187, R132, R93 ;  /* 0x00000084bb5d7223 */ /* 0x000fc8000001005d */
[----:B------:R-:W-:Y:S01]  /*2790*/  FADD.FTZ R92, R106, -R93 ;  /* 0x8000005d6a5c7221 */ /* 0x000fe20000010000 */
[----:B------:R-:W-:-:S03]  /*27a0*/  @P3 HADD2.F32 R93, -RZ, R69.H1_H1 ;  /* 0x30000045ff5d3230 */ /* 0x000fc60000004100 */
[----:B------:R-:W-:-:S04]  /*27b0*/  FMUL.FTZ R92, R167, R92 ;  /* 0x0000005ca75c7220 */ /* 0x000fc80000410000 */
[----:B------:R-:W-:Y:S02]  /*27c0*/  @P3 FADD.FTZ R92, R92, R93 ;  /* 0x0000005d5c5c3221 */ /* 0x000fe40000010000 */
.L_x_2166:
[----:B------:R-:W-:Y:S05]  /*27d0*/  BSYNC B1 ;  /* 0x0000000000017941 */ /* 0x000fea0003800000 */
.L_x_2164:
        /* <DEDUP_REMOVED lines=14> */
.L_x_2168:
[----:B------:R-:W-:-:S04]  /*28c0*/  ISETP.NE.AND P4, PT, R184, RZ, PT ;  /* 0x000000ffb800720c */ /* 0x000fc80003f85270 */
[----:B------:R-:W-:-:S05]  /*28d0*/  FSEL R93, R129, RZ, !P4 ;  /* 0x000000ff815d7208 */ /* 0x000fca0006000000 */
[----:B------:R-:W-:Y:S01]  /*28e0*/  FFMA.FTZ R92, R186, R132, R93 ;  /* 0x00000084ba5c7223 */ /* 0x000fe2000001005d */
[----:B------:R-:W-:-:S03]  /*28f0*/  @P3 HADD2.F32 R93, -RZ, R70.H0_H0 ;  /* 0x20000046ff5d3230 */ /* 0x000fc60000004100 */
[----:B------:R-:W-:-:S04]  /*2900*/  FADD.FTZ R92, R105, -R92 ;  /* 0x8000005c695c7221 */ /* 0x000fc80000010000 */
[----:B------:R-:W-:-:S04]  /*2910*/  FMUL.FTZ R92, R167, R92 ;  /* 0x0000005ca75c7220 */ /* 0x000fc80000410000 */
[----:B------:R-:W-:Y:S02]  /*2920*/  @P3 FADD.FTZ R92, R92, R93 ;  /* 0x0000005d5c5c3221 */ /* 0x000fe40000010000 */
.L_x_2169:
[----:B------:R-:W-:Y:S05]  /*2930*/  BSYNC B1 ;  /* 0x0000000000017941 */ /* 0x000fea0003800000 */
.L_x_2167:
        /* <DEDUP_REMOVED lines=14> */
.L_x_2171:
[----:B------:R-:W-:-:S04]  /*2a20*/  ISETP.NE.AND P4, PT, R184, RZ, PT ;  /* 0x000000ffb800720c */ /* 0x000fc80003f85270 */
[----:B------:R-:W-:-:S05]  /*2a30*/  FSEL R93, R129, RZ, !P4 ;  /* 0x000000ff815d7208 */ /* 0x000fca0006000000 */
[----:B------:R-:W-:-:S04]  /*2a40*/  FFMA.FTZ R93, R185, R132, R93 ;  /* 0x00000084b95d7223 */ /* 0x000fc8000001005d */
[----:B------:R-:W-:Y:S01]  /*2a50*/  FADD.FTZ R92, R104, -R93 ;  /* 0x8000005d685c7221 */ /* 0x000fe20000010000 */
[----:B------:R-:W-:-:S03]  /*2a60*/  @P3 HADD2.F32 R93, -RZ, R70.H1_H1 ;  /* 0x30000046ff5d3230 */ /* 0x000fc60000004100 */
[----:B------:R-:W-:-:S04]  /*2a70*/  FMUL.FTZ R92, R167, R92 ;  /* 0x0000005ca75c7220 */ /* 0x000fc80000410000 */
[----:B------:R-:W-:Y:S02]  /*2a80*/  @P3 FADD.FTZ R92, R92, R93 ;  /* 0x0000005d5c5c3221 */ /* 0x000fe40000010000 */
.L_x_2172:
[----:B------:R-:W-:Y:S05]  /*2a90*/  BSYNC B1 ;  /* 0x0000000000017941 */ /* 0x000fea0003800000 */
.L_x_2170:
        /* <DEDUP_REMOVED lines=14> */
.L_x_2174:
[----:B------:R-:W-:Y:S01]  /*2b80*/  ISETP.NE.AND P4, PT, R184, RZ, PT ;  /* 0x000000ffb800720c */ /* 0x000fe20003f85270 */
[----:B------:R-:W-:-:S03]  /*2b90*/  @P3 HADD2.F32 R93, -RZ, R71.H0_H0 ;  /* 0x20000047ff5d3230 */ /* 0x000fc60000004100 */
[----:B------:R-:W-:-:S05]  /*2ba0*/  FSEL R92, R129, RZ, !P4 ;  /* 0x000000ff815c7208 */ /* 0x000fca0006000000 */
[----:B------:R-:W-:-:S04]  /*2bb0*/  FFMA.FTZ R92, R183, R132, R92 ;  /* 0x00000084b75c7223 */ /* 0x000fc8000001005c */
[----:B------:R-:W-:-:S04]  /*2bc0*/  FADD.FTZ R92, R103, -R92 ;  /* 0x8000005c675c7221 */ /* 0x000fc80000010000 */
[----:B------:R-:W-:-:S04]  /*2bd0*/  FMUL.FTZ R92, R167, R92 ;  /* 0x0000005ca75c7220 */ /* 0x000fc80000410000 */
[----:B------:R-:W-:Y:S02]  /*2be0*/  @P3 FADD.FTZ R92, R92, R93 ;  /* 0x0000005d5c5c3221 */ /* 0x000fe40000010000 */
.L_x_2175:
[----:B------:R-:W-:Y:S05]  /*2bf0*/  BSYNC B1 ;  /* 0x0000000000017941 */ /* 0x000fea0003800000 */
.L_x_2173:
        /* <DEDUP_REMOVED lines=14> */
.L_x_2177:
[----:B------:R-:W-:-:S04]  /*2ce0*/  ISETP.NE.AND P4, PT, R184, RZ, PT ;  /* 0x000000ffb800720c */ /* 0x000fc80003f85270 */
[----:B------:R-:W-:-:S05]  /*2cf0*/  FSEL R93, R129, RZ, !P4 ;  /* 0x000000ff815d7208 */ /* 0x000fca0006000000 */
[----:B------:R-:W-:-:S04]  /*2d00*/  FFMA.FTZ R93, R182, R132, R93 ;  /* 0x00000084b65d7223 */ /* 0x000fc8000001005d */
[----:B------:R-:W-:Y:S01]  /*2d10*/  FADD.FTZ R92, R102, -R93 ;  /* 0x8000005d665c7221 */ /* 0x000fe20000010000 */
[----:B------:R-:W-:-:S03]  /*2d20*/  @P3 HADD2.F32 R93, -RZ, R71.H1_H1 ;  /* 0x30000047ff5d3230 */ /* 0x000fc60000004100 */
[----:B------:R-:W-:-:S04]  /*2d30*/  FMUL.FTZ R92, R167, R92 ;  /* 0x0000005ca75c7220 */ /* 0x000fc80000410000 */
[----:B------:R-:W-:Y:S02]  /*2d40*/  @P3 FADD.FTZ R92, R92, R93 ;  /* 0x0000005d5c5c3221 */ /* 0x000fe40000010000 */
.L_x_2178:
[----:B------:R-:W-:Y:S05]  /*2d50*/  BSYNC B1 ;  /* 0x0000000000017941 */ /* 0x000fea0003800000 */
.L_x_2176:
[----:B------:R-:W-:Y:S01]  /*2d60*/  @P2 FMUL.FTZ R93, R92, c[0x0][0x1ec] ;  /* 0x00007b005c5d2a20 */ /* 0x000fe20000410000 */
[----:B------:R-:W-:Y:S01]  /*2d70*/  @P2 LOP3.LUT P4, RZ, R131, 0xff000000, RZ, 0xc0, !PT ;  /* 0xff00000083ff2812 */ /* 0x000fe2000788c0ff */
[----:B------:R-:W-:Y:S01]  /*2d80*/  BSSY B1, `(.L_x_2179) ;  /* 0x0000019000017945 */ /* 0x000fe20003800000 */
        /* <DEDUP_REMOVED lines=11> */
[----:B------:R0:W-:Y:S01]  /*2e40*/  @P2 STG.E.128 [R94.64], R88 ;  /* 0x000000585e002986 */ /* 0x0001e2000c101d04 */
[----:B------:R-:W-:Y:S05]  /*2e50*/  @P1 BRA `(.L_x_2180) ;  /* 0x0000004000001947 */ /* 0x000fea0003800000 */
[----:B0-----:R-:W-:Y:S01]  /*2e60*/  HFMA2.MMA R92, -RZ, RZ, 0, 0 ;  /* 0x00000000ff5c7435 */ /* 0x001fe200000001ff */
[----:B------:R-:W-:Y:S05]  /*2e70*/  @!P3 BRA `(.L_x_2181) ;  /* 0x000000900000b947 */ /* 0x000fea0003800000 */
[----:B------:R-:W-:Y:S01]  /*2e80*/  HADD2.F32 R92, -RZ, R72.H0_H0 ;  /* 0x20000048ff5c7230 */ /* 0x000fe20000004100 */
[----:B------:R-:W-:Y:S05]  /*2e90*/  BRA `(.L_x_2181) ;  /* 0x0000007000007947 */ /* 0x000fea0003800000 */
.L_x_2180:
[----:B------:R-:W-:Y:S01]  /*2ea0*/  ISETP.NE.AND P4, PT, R184, RZ, PT ;  /* 0x000000ffb800720c */ /* 0x000fe20003f85270 */
[----:B0-----:R-:W-:-:S03]  /*2eb0*/  @P3 HADD2.F32 R93, -RZ, R72.H0_H0 ;  /* 0x20000048ff5d3230 */ /* 0x001fc60000004100 */
[----:B------:R-:W-:-:S05]  /*2ec0*/  FSEL R92, R129, RZ, !P4 ;  /* 0x000000ff815c7208 */ /* 0x000fca0006000000 */
[----:B------:R-:W-:-:S04]  /*2ed0*/  FFMA.FTZ R92, R181, R132, R92 ;  /* 0x00000084b55c7223 */ /* 0x000fc8000001005c */
[----:B------:R-:W-:-:S04]  /*2ee0*/  FADD.FTZ R92, R101, -R92 ;  /* 0x8000005c655c7221 */ /* 0x000fc80000010000 */
[----:B------:R-:W-:-:S04]  /*2ef0*/  FMUL.FTZ R92, R167, R92 ;  /* 0x0000005ca75c7220 */ /* 0x000fc80000410000 */
[----:B------:R-:W-:Y:S02]  /*2f00*/  @P3 FADD.FTZ R92, R92, R93 ;  /* 0x0000005d5c5c3221 */ /* 0x000fe40000010000 */
.L_x_2181:
[----:B------:R-:W-:Y:S05]  /*2f10*/  BSYNC B1 ;  /* 0x0000000000017941 */ /* 0x000fea0003800000 */
.L_x_2179:
        /* <DEDUP_REMOVED lines=14> */
.L_x_2183:
[----:B------:R-:W-:-:S04]  /*3000*/  ISETP.NE.AND P4, PT, R184, RZ, PT ;  /* 0x000000ffb800720c */ /* 0x000fc80003f85270 */
[----:B------:R-:W-:-:S05]  /*3010*/  FSEL R93, R129, RZ, !P4 ;  /* 0x000000ff815d7208 */ /* 0x000fca0006000000 */
[----:B------:R-:W-:-:S04]  /*3020*/  FFMA.FTZ R93, R180, R132, R93 ;  /* 0x00000084b45d7223 */ /* 0x000fc8000001005d */
[----:B------:R-:W-:Y:S01]  /*3030*/  FADD.FTZ R92, R100, -R93 ;  /* 0x8000005d645c7221 */ /* 0x000fe20000010000 */
[----:B------:R-:W-:-:S03]  /*3040*/  @P3 HADD2.F32 R93, -RZ, R72.H1_H1 ;  /* 0x30000048ff5d3230 */ /* 0x000fc60000004100 */
[----:B------:R-:W-:-:S04]  /*3050*/  FMUL.FTZ R92, R167, R92 ;  /* 0x0000005ca75c7220 */ /* 0x000fc80000410000 */
[----:B------:R-:W-:Y:S02]  /*3060*/  @P3 FADD.FTZ R92, R92, R93 ;  /* 0x0000005d5c5c3221 */ /* 0x000fe40000010000 */
.L_x_2184:
[----:B------:R-:W-:Y:S05]  /*3070*/  BSYNC B1 ;  /* 0x0000000000017941 */ /* 0x000fea0003800000 */
.L_x_2182:
        /* <DEDUP_REMOVED lines=14> */
.L_x_2186:
[----:B------:R-:W-:Y:S01]  /*3160*/  ISETP.NE.AND P4, PT, R184, RZ, PT ;  /* 0x000000ffb800720c */ /* 0x000fe20003f85270 */
[----:B------:R-:W-:-:S03]  /*3170*/  @P3 HADD2.F32 R93, -RZ, R73.H0_H0 ;  /* 0x20000049ff5d3230 */ /* 0x000fc60000004100 */
[----:B------:R-:W-:-:S05]  /*3180*/  FSEL R92, R129, RZ, !P4 ;  /* 0x000000ff815c7208 */ /* 0x000fca0006000000 */
[----:B------:R-:W-:-:S04]  /*3190*/  FFMA.FTZ R92, R179, R132, R92 ;  /* 0x00000084b35c7223 */ /* 0x000fc8000001005c */
[----:B------:R-:W-:-:S04]  /*31a0*/  FADD.FTZ R92, R99, -R92 ;  /* 0x8000005c635c7221 */ /* 0x000fc80000010000 */
[----:B------:R-:W-:-:S04]  /*31b0*/  FMUL.FTZ R92, R167, R92 ;  /* 0x0000005ca75c7220 */ /* 0x000fc80000410000 */
[----:B------:R-:W-:Y:S02]  /*31c0*/  @P3 FADD.FTZ R92, R92, R93 ;  /* 0x0000005d5c5c3221 */ /* 0x000fe40000010000 */
.L_x_2187:
[----:B------:R-:W-:Y:S05]  /*31d0*/  BSYNC B1 ;  /* 0x0000000000017941 */ /* 0x000fea0003800000 */
.L_x_2185:
        /* <DEDUP_REMOVED lines=14> */
.L_x_2189:
[----:B------:R-:W-:-:S04]  /*32c0*/  ISETP.NE.AND P4, PT, R184, RZ, PT ;  /* 0x000000ffb800720c */ /* 0x000fc80003f85270 */
[----:B------:R-:W-:-:S05]  /*32d0*/  FSEL R93, R129, RZ, !P4 ;  /* 0x000000ff815d7208 */ /* 0x000fca0006000000 */
[----:B------:R-:W-:-:S04]  /*32e0*/  FFMA.FTZ R93, R178, R132, R93 ;  /* 0x00000084b25d7223 */ /* 0x000fc8000001005d */
[----:B------:R-:W-:Y:S01]  /*32f0*/  FADD.FTZ R92, R98, -R93 ;  /* 0x8000005d625c7221 */ /* 0x000fe20000010000 */
[----:B------:R-:W-:-:S03]  /*3300*/  @P3 HADD2.F32 R93, -RZ, R73.H1_H1 ;  /* 0x30000049ff5d3230 */ /* 0x000fc60000004100 */
[----:B------:R-:W-:-:S04]  /*3310*/  FMUL.FTZ R92, R167, R92 ;  /* 0x0000005ca75c7220 */ /* 0x000fc80000410000 */
[----:B------:R-:W-:Y:S02]  /*3320*/  @P3 FADD.FTZ R92, R92, R93 ;  /* 0x0000005d5c5c3221 */ /* 0x000fe40000010000 */
.L_x_2190:
[----:B------:R-:W-:Y:S05]  /*3330*/  BSYNC B1 ;  /* 0x0000000000017941 */ /* 0x000fea0003800000 */
.L_x_2188:
        /* <DEDUP_REMOVED lines=14> */
.L_x_2192:
[----:B------:R-:W-:Y:S01]  /*3420*/  ISETP.NE.AND P4, PT, R184, RZ, PT ;  /* 0x000000ffb800720c */ /* 0x000fe20003f85270 */
[----:B------:R-:W-:-:S03]  /*3430*/  @P3 HADD2.F32 R93, -RZ, R74.H0_H0 ;  /* 0x2000004aff5d3230 */ /* 0x000fc60000004100 */
[----:B------:R-:W-:-:S05]  /*3440*/  FSEL R92, R129, RZ, !P4 ;  /* 0x000000ff815c7208 */ /* 0x000fca0006000000 */
[----:B------:R-:W-:-:S04]  /*3450*/  FFMA.FTZ R92, R177, R132, R92 ;  /* 0x00000084b15c7223 */ /* 0x000fc8000001005c */
[----:B------:R-:W-:-:S04]  /*3460*/  FADD.FTZ R92, R97, -R92 ;  /* 0x8000005c615c7221 */ /* 0x000fc80000010000 */
[----:B------:R-:W-:-:S04]  /*3470*/  FMUL.FTZ R92, R167, R92 ;  /* 0x0000005ca75c7220 */ /* 0x000fc80000410000 */
[----:B------:R-:W-:Y:S02]  /*3480*/  @P3 FADD.FTZ R92, R92, R93 ;  /* 0x0000005d5c5c3221 */ /* 0x000fe40000010000 */
.L_x_2193:
[----:B------:R-:W-:Y:S05]  /*3490*/  BSYNC B1 ;  /* 0x0000000000017941 */ /* 0x000fea0003800000 */
.L_x_2191:
        /* <DEDUP_REMOVED lines=14> */
.L_x_2195:
[----:B------:R-:W-:-:S04]  /*3580*/  ISETP.NE.AND P4, PT, R184, RZ, PT ;  /* 0x000000ffb800720c */ /* 0x000fc80003f85270 */
[----:B------:R-:W-:-:S05]  /*3590*/  FSEL R93, R129, RZ, !P4 ;  /* 0x000000ff815d7208 */ /* 0x000fca0006000000 */
[----:B------:R-:W-:-:S04]  /*35a0*/  FFMA.FTZ R93, R176, R132, R93 ;  /* 0x00000084b05d7223 */ /* 0x000fc8000001005d */
[----:B------:R-:W-:Y:S01]  /*35b0*/  FADD.FTZ R92, R96, -R93 ;  /* 0x8000005d605c7221 */ /* 0x000fe20000010000 */
[----:B------:R-:W-:-:S03]  /*35c0*/  @P3 HADD2.F32 R93, -RZ, R74.H1_H1 ;  /* 0x3000004aff5d3230 */ /* 0x000fc60000004100 */
[----:B------:R-:W-:-:S04]  /*35d0*/  FMUL.FTZ R92, R167, R92 ;  /* 0x0000005ca75c7220 */ /* 0x000fc80000410000 */
[----:B------:R-:W-:Y:S02]  /*35e0*/  @P3 FADD.FTZ R92, R92, R93 ;  /* 0x0000005d5c5c3221 */ /* 0x000fe40000010000 */
.L_x_2196:
[----:B------:R-:W-:Y:S05]  /*35f0*/  BSYNC B1 ;  /* 0x0000000000017941 */ /* 0x000fea0003800000 */
.L_x_2194:
        /* <DEDUP_REMOVED lines=14> */
.L_x_2198:
[----:B------:R-:W-:-:S04]  /*36e0*/  ISETP.NE.AND P4, PT, R184, RZ, PT ;  /* 0x000000ffb800720c */ /* 0x000fc80003f85270 */
[----:B------:R-:W-:-:S05]  /*36f0*/  FSEL R93, R129, RZ, !P4 ;  /* 0x000000ff815d7208 */ /* 0x000fca0006000000 */
[----:B------:R-:W-:-:S04]  /*3700*/  FFMA.FTZ R93, R175, R132, R93 ;  /* 0x00000084af5d7223 */ /* 0x000fc8000001005d */
[----:B------:R-:W-:Y:S01]  /*3710*/  FADD.FTZ R92, R192, -R93 ;  /* 0x8000005dc05c7221 */ /* 0x000fe20000010000 */
[----:B------:R-:W-:-:S03]  /*3720*/  @P3 HADD2.F32 R93, -RZ, R75.H0_H0 ;  /* 0x2000004bff5d3230 */ /* 0x000fc60000004100 */
[----:B------:R-:W-:-:S04]  /*3730*/  FMUL.FTZ R92, R167, R92 ;  /* 0x0000005ca75c7220 */ /* 0x000fc80000410000 */
[----:B------:R-:W-:Y:S02]  /*3740*/  @P3 FADD.FTZ R92, R92, R93 ;  /* 0x0000005d5c5c3221 */ /* 0x000fe40000010000 */
.L_x_2199:
[----:B------:R-:W-:Y:S05]  /*3750*/  BSYNC B1 ;  /* 0x0000000000017941 */ /* 0x000fea0003800000 */
.L_x_2197:
        /* <DEDUP_REMOVED lines=14> */
.L_x_2201:
[----:B------:R-:W-:-:S04]  /*3840*/  ISETP.NE.AND P4, PT, R184, RZ, PT ;  /* 0x000000ffb800720c */ /* 0x000fc80003f85270 */
[----:B------:R-:W-:-:S05]  /*3850*/  FSEL R93, R129, RZ, !P4 ;  /* 0x000000ff815d7208 */ /* 0x000fca0006000000 */
[----:B------:R-:W-:Y:S01]  /*3860*/  FFMA.FTZ R92, R174, R132, R93 ;  /* 0x00000084ae5c7223 */ /* 0x000fe2000001005d */
[----:B------:R-:W-:-:S03]  /*3870*/  @P3 HADD2.F32 R93, -RZ, R75.H1_H1 ;  /* 0x3000004bff5d3230 */ /* 0x000fc60000004100 */
[----:B------:R-:W-:-:S04]  /*3880*/  FADD.FTZ R92, R193, -R92 ;  /* 0x8000005cc15c7221 */ /* 0x000fc80000010000 */
[----:B------:R-:W-:-:S04]  /*3890*/  FMUL.FTZ R92, R167, R92 ;  /* 0x0000005ca75c7220 */ /* 0x000fc80000410000 */
[----:B------:R-:W-:Y:S02]  /*38a0*/  @P3 FADD.FTZ R92, R92, R93 ;  /* 0x0000005d5c5c3221 */ /* 0x000fe40000010000 */
.L_x_2202:
[----:B------:R-:W-:Y:S05]  /*38b0*/  BSYNC B1 ;  /* 0x0000000000017941 */ /* 0x000fea0003800000 */
.L_x_2200:
[----:B------:R-:W-:Y:S01]  /*38c0*/  @P2 FMUL.FTZ R93, R92, c[0x0][0x1ec] ;  /* 0x00007b005c5d2a20 */ /* 0x000fe20000410000 */
[----:B------:R-:W-:Y:S01]  /*38d0*/  @P2 LOP3.LUT P4, RZ, R127, 0xff000000, RZ, 0xc0, !PT ;  /* 0xff0000007fff2812 */ /* 0x000fe2000788c0ff */
[----:B------:R-:W-:Y:S01]  /*38e0*/  BSSY B1, `(.L_x_2203) ;  /* 0x000001a000017945 */ /* 0x000fe20003800000 */
[----:B------:R-:W-:Y:S01]  /*38f0*/  @P0 MOV R127, 0x10 ;  /* 0x00000010007f0802 */ /* 0x000fe20000000f00 */
[----:B------:R-:W-:Y:S01]  /*3900*/  @P2 FMUL.FTZ R93, R93, c[0x0][0x1e8] ;  /* 0x00007a005d5d2a20 */ /* 0x000fe20000410000 */
[----:B------:R-:W-:Y:S02]  /*3910*/  @P0 F2FP.PACK_AB R126, RZ, R92 ;  /* 0x0000005cff7e023e */ /* 0x000fe400000000ff */
[----:B------:R-:W-:Y:S02]  /*3920*/  @P2 IADD3 R95, R128, 0x20, RZ ;  /* 0x00000020805f2810 */ /* 0x000fe40007ffe0ff */
[----:B------:R-:W-:Y:S01]  /*3930*/  @P2 FSEL R94, R93, RZ, P4 ;  /* 0x000000ff5d5e2208 */ /* 0x000fe20002000000 */
[----:B------:R-:W-:Y:S01]  /*3940*/  @P0 IMAD.WIDE.U32 R92, R170, R127, c[0x0][0x258] ;  /* 0x00009600aa5c0625 */ /* 0x000fe200078e007f */
[----:B------:R-:W-:-:S02]  /*3950*/  @P2 MOV R130, 0x10 ;  /* 0x0000001000822802 */ /* 0x000fc40000000f00 */
        /* <DEDUP_REMOVED lines=11> */
.L_x_2204:
[----:B------:R-:W-:-:S04]  /*3a10*/  ISETP.NE.AND P4, PT, R184, RZ, PT ;  /* 0x000000ffb800720c */ /* 0x000fc80003f85270 */
[----:B0-----:R-:W-:-:S05]  /*3a20*/  FSEL R93, R129, RZ, !P4 ;  /* 0x000000ff815d7208 */ /* 0x001fca0006000000 */
[----:B------:R-:W-:-:S04]  /*3a30*/  FFMA.FTZ R93, R173, R132, R93 ;  /* 0x00000084ad5d7223 */ /* 0x000fc8000001005d */
[----:B------:R-:W-:Y:S01]  /*3a40*/  FADD.FTZ R92, R194, -R93 ;  /* 0x8000005dc25c7221 */ /* 0x000fe20000010000 */
[----:B------:R-:W-:-:S03]  /*3a50*/  @P3 HADD2.F32 R93, -RZ, R76.H0_H0 ;  /* 0x2000004cff5d3230 */ /* 0x000fc60000004100 */
[----:B------:R-:W-:-:S04]  /*3a60*/  FMUL.FTZ R92, R167, R92 ;  /* 0x0000005ca75c7220 */ /* 0x000fc80000410000 */
[----:B------:R-:W-:Y:S02]  /*3a70*/  @P3 FADD.FTZ R92, R92, R93 ;  /* 0x0000005d5c5c3221 */ /* 0x000fe40000010000 */
.L_x_2205:
[----:B------:R-:W-:Y:S05]  /*3a80*/  BSYNC B1 ;  /* 0x0000000000017941 */ /* 0x000fea0003800000 */
.L_x_2203:
        /* <DEDUP_REMOVED lines=14> */
.L_x_2207:
[----:B------:R-:W-:-:S04]  /*3b70*/  ISETP.NE.AND P4, PT, R184, RZ, PT ;  /* 0x000000ffb800720c */ /* 0x000fc80003f85270 */
[----:B------:R-:W-:-:S05]  /*3b80*/  FSEL R93, R129, RZ, !P4 ;  /* 0x000000ff815d7208 */ /* 0x000fca0006000000 */
[----:B------:R-:W-:Y:S01]  /*3b90*/  FFMA.FTZ R92, R122, R132, R93 ;  /* 0x000000847a5c7223 */ /* 0x000fe2000001005d */
[----:B------:R-:W-:-:S03]  /*3ba0*/  @P3 HADD2.F32 R93, -RZ, R76.H1_H1 ;  /* 0x3000004cff5d3230 */ /* 0x000fc60000004100 */
[----:B------:R-:W-:-:S04]  /*3bb0*/  FADD.FTZ R92, R191, -R92 ;  /* 0x8000005cbf5c7221 */ /* 0x000fc80000010000 */
[----:B------:R-:W-:-:S04]  /*3bc0*/  FMUL.FTZ R92, R167, R92 ;  /* 0x0000005ca75c7220 */ /* 0x000fc80000410000 */
[----:B------:R-:W-:Y:S02]  /*3bd0*/  @P3 FADD.FTZ R92, R92, R93 ;  /* 0x0000005d5c5c3221 */ /* 0x000fe40000010000 */
.L_x_2208:
[----:B------:R-:W-:Y:S05]  /*3be0*/  BSYNC B1 ;  /* 0x0000000000017941 */ /* 0x000fea0003800000 */
.L_x_2206:
        /* <DEDUP_REMOVED lines=14> */
.L_x_2210:
[----:B------:R-:W-:-:S04]  /*3cd0*/  ISETP.NE.AND P4, PT, R184, RZ, PT ;  /* 0x000000ffb800720c */ /* 0x000fc80003f85270 */
[----:B------:R-:W-:-:S05]  /*3ce0*/  FSEL R93, R129, RZ, !P4 ;  /* 0x000000ff815d7208 */ /* 0x000fca0006000000 */
[----:B------:R-:W-:-:S04]  /*3cf0*/  FFMA.FTZ R93, R123, R132, R93 ;  /* 0x000000847b5d7223 */ /* 0x000fc8000001005d */
[----:B------:R-:W-:Y:S01]  /*3d00*/  FADD.FTZ R92, R196, -R93 ;  /* 0x8000005dc45c7221 */ /* 0x000fe20000010000 */
[----:B------:R-:W-:-:S03]  /*3d10*/  @P3 HADD2.F32 R93, -RZ, R77.H0_H0 ;  /* 0x2000004dff5d3230 */ /* 0x000fc60000004100 */
[----:B------:R-:W-:-:S04]  /*3d20*/  FMUL.FTZ R92, R167, R92 ;  /* 0x0000005ca75c7220 */ /* 0x000fc80000410000 */
[----:B------:R-:W-:Y:S02]  /*3d30*/  @P3 FADD.FTZ R92, R92, R93 ;  /* 0x0000005d5c5c3221 */ /* 0x000fe40000010000 */
.L_x_2211:
[----:B------:R-:W-:Y:S05]  /*3d40*/  BSYNC B1 ;  /* 0x0000000000017941 */ /* 0x000fea0003800000 */
.L_x_2209:
        /* <DEDUP_REMOVED lines=14> */
.L_x_2213:
[----:B------:R-:W-:-:S04]  /*3e30*/  ISETP.NE.AND P4, PT, R184, RZ, PT ;  /* 0x000000ffb800720c */ /* 0x000fc80003f85270 */
[----:B------:R-:W-:-:S05]  /*3e40*/  FSEL R93, R129, RZ, !P4 ;  /* 0x000000ff815d7208 */ /* 0x000fca0006000000 */
[----:B------:R-:W-:Y:S01]  /*3e50*/  FFMA.FTZ R92, R120, R132, R93 ;  /* 0x00000084785c7223 */ /* 0x000fe2000001005d */
[----:B------:R-:W-:-:S03]  /*3e60*/  @P3 HADD2.F32 R93, -RZ, R77.H1_H1 ;  /* 0x3000004dff5d3230 */ /* 0x000fc60000004100 */
[----:B------:R-:W-:-:S04]  /*3e70*/  FADD.FTZ R92, R195, -R92 ;  /* 0x8000005cc35c7221 */ /* 0x000fc80000010000 */
[----:B------:R-:W-:-:S04]  /*3e80*/  FMUL.FTZ R92, R167, R92 ;  /* 0x0000005ca75c7220 */ /* 0x000fc80000410000 */
[----:B------:R-:W-:Y:S02]  /*3e90*/  @P3 FADD.FTZ R92, R92, R93 ;  /* 0x0000005d5c5c3221 */ /* 0x000fe40000010000 */
.L_x_2214:
[----:B------:R-:W-:Y:S05]  /*3ea0*/  BSYNC B1 ;  /* 0x0000000000017941 */ /* 0x000fea0003800000 */
.L_x_2212:
        /* <DEDUP_REMOVED lines=14> */
.L_x_2216:
[----:B------:R-:W-:-:S04]  /*3f90*/  ISETP.NE.AND P4, PT, R184, RZ, PT ;  /* 0x000000ffb800720c */ /* 0x000fc80003f85270 */
[----:B------:R-:W-:-:S05]  /*3fa0*/  FSEL R93, R129, RZ, !P4 ;  /* 0x000000ff815d7208 */ /* 0x000fca0006000000 */
[----:B------:R-:W-:-:S04]  /*3fb0*/  FFMA.FTZ R93, R121, R132, R93 ;  /* 0x00000084795d7223 */ /* 0x000fc8000001005d */
[----:B------:R-:W-:Y:S01]  /*3fc0*/  FADD.FTZ R92, R198, -R93 ;  /* 0x8000005dc65c7221 */ /* 0x000fe20000010000 */
[----:B------:R-:W-:-:S03]  /*3fd0*/  @P3 HADD2.F32 R93, -RZ, R78.H0_H0 ;  /* 0x2000004eff5d3230 */ /* 0x000fc60000004100 */
[----:B------:R-:W-:-:S04]  /*3fe0*/  FMUL.FTZ R92, R167, R92 ;  /* 0x0000005ca75c7220 */ /* 0x000fc80000410000 */
[----:B------:R-:W-:Y:S02]  /*3ff0*/  @P3 FADD.FTZ R92, R92, R93 ;  /* 0x0000005d5c5c3221 */ /* 0x000fe40000010000 */
.L_x_2217:
[----:B------:R-:W-:Y:S05]  /*4000*/  BSYNC B1 ;  /* 0x0000000000017941 */ /* 0x000fea0003800000 */
.L_x_2215:
        /* <DEDUP_REMOVED lines=14> */
.L_x_2219:
[----:B------:R-:W-:-:S04]  /*40f0*/  ISETP.NE.AND P4, PT, R184, RZ, PT ;  /* 0x000000ffb800720c */ /* 0x000fc80003f85270 */
[----:B------:R-:W-:-:S05]  /*4100*/  FSEL R93, R129, RZ, !P4 ;  /* 0x000000ff815d7208 */ /* 0x000fca0006000000 */
[----:B------:R-:W-:Y:S01]  /*4110*/  FFMA.FTZ R92, R118, R132, R93 ;  /* 0x00000084765c7223 */ /* 0x000fe2000001005d */
[----:B------:R-:W-:-:S03]  /*4120*/  @P3 HADD2.F32 R93, -RZ, R78.H1_H1 ;  /* 0x3000004eff5d3230 */ /* 0x000fc60000004100 */
[----:B------:R-:W-:-:S04]  /*4130*/  FADD.FTZ R92, R197, -R92 ;  /* 0x8000005cc55c7221 */ /* 0x000fc80000010000 */
[----:B------:R-:W-:-:S04]  /*4140*/  FMUL.FTZ R92, R167, R92 ;  /* 0x0000005ca75c7220 */ /* 0x000fc80000410000 */
[----:B------:R-:W-:Y:S02]  /*4150*/  @P3 FADD.FTZ R92, R92, R93 ;  /* 0x0000005d5c5c3221 */ /* 0x000fe40000010000 */
.L_x_2220:
[----:B------:R-:W-:Y:S05]  /*4160*/  BSYNC B1 ;  /* 0x0000000000017941 */ /* 0x000fea0003800000 */
.L_x_2218:
        /* <DEDUP_REMOVED lines=14> */
.L_x_2222:
[----:B------:R-:W-:-:S04]  /*4250*/  ISETP.NE.AND P4, PT, R184, RZ, PT ;  /* 0x000000ffb800720c */ /* 0x000fc80003f85270 */
[----:B------:R-:W-:-:S05]  /*4260*/  FSEL R93, R129, RZ, !P4 ;  /* 0x000000ff815d7208 */ /* 0x000fca0006000000 */
[----:B------:R-:W-:-:S04]  /*4270*/  FFMA.FTZ R93, R119, R132, R93 ;  /* 0x00000084775d7223 */ /* 0x000fc8000001005d */
[----:B------:R-:W-:Y:S01]  /*4280*/  FADD.FTZ R92, R200, -R93 ;  /* 0x8000005dc85c7221 */ /* 0x000fe20000010000 */
[----:B------:R-:W-:-:S03]  /*4290*/  @P3 HADD2.F32 R93, -RZ, R79.H0_H0 ;  /* 0x2000004fff5d3230 */ /* 0x000fc60000004100 */
[----:B------:R-:W-:-:S04]  /*42a0*/  FMUL.FTZ R92, R167, R92 ;  /* 0x0000005ca75c7220 */ /* 0x000fc80000410000 */
[----:B------:R-:W-:Y:S02]  /*42b0*/  @P3 FADD.FTZ R92, R92, R93 ;  /* 0x0000005d5c5c3221 */ /* 0x000fe40000010000 */
.L_x_2223:
[----:B------:R-:W-:Y:S05]  /*42c0*/  BSYNC B1 ;  /* 0x0000000000017941 */ /* 0x000fea0003800000 */
.L_x_2221:
        /* <DEDUP_REMOVED lines=14> */
.L_x_2225:
[----:B------:R-:W-:-:S04]  /*43b0*/  ISETP.NE.AND P4, PT, R184, RZ, PT ;  /* 0x000000ffb800720c */ /* 0x000fc80003f85270 */
[----:B------:R-:W-:-:S05]  /*43c0*/  FSEL R93, R129, RZ, !P4 ;  /* 0x000000ff815d7208 */ /* 0x000fca0006000000 */
[----:B------:R-:W-:Y:S01]  /*43d0*/  FFMA.FTZ R92, R116, R132, R93 ;  /* 0x00000084745c7223 */ /* 0x000fe2000001005d */
[----:B------:R-:W-:-:S03]  /*43e0*/  @P3 HADD2.F32 R93, -RZ, R79.H1_H1 ;  /* 0x3000004fff5d3230 */ /* 0x000fc60000004100 */
[----:B------:R-:W-:-:S04]  /*43f0*/  FADD.FTZ R92, R201, -R92 ;  /* 0x8000005cc95c7221 */ /* 0x000fc80000010000 */
[----:B------:R-:W-:-:S04]  /*4400*/  FMUL.FTZ R92, R167, R92 ;  /* 0x0000005ca75c7220 */ /* 0x000fc80000410000 */
[----:B------:R-:W-:Y:S02]  /*4410*/  @P3 FADD.FTZ R92, R92, R93 ;  /* 0x0000005d5c5c3221 */ /* 0x000fe40000010000 */
.L_x_2226:
[----:B------:R-:W-:Y:S05]  /*4420*/  BSYNC B1 ;  /* 0x0000000000017941 */ /* 0x000fea0003800000 */
.L_x_2224:
        /* <DEDUP_REMOVED lines=8> */
[----:B------:R-:W-:Y:S01]  /*44b0*/  @P0 F2FP.PACK_AB R124, RZ, R92 ;  /* 0x0000005cff7c023e */ /* 0x000fe200000000ff */
[----:B------:R-:W-:Y:S01]  /*44c0*/  @P0 IMAD.WIDE.U32 R92, R169, R126, c[0x0][0x258] ;  /* 0x00009600a95c0625 */ /* 0x000fe200078e007e */
[----:B------:R-:W-:-:S02]  /*44d0*/  @P2 F2FP.PACK_AB R125, RZ, R94 ;  /* 0x0000005eff7d223e */ /* 0x000fc400000000ff */
        /* <DEDUP_REMOVED lines=10> */
.L_x_2228:
[----:B------:R-:W-:-:S04]  /*4580*/  ISETP.NE.AND P4, PT, R184, RZ, PT ;  /* 0x000000ffb800720c */ /* 0x000fc80003f85270 */
[----:B0-----:R-:W-:-:S05]  /*4590*/  FSEL R93, R129, RZ, !P4 ;  /* 0x000000ff815d7208 */ /* 0x001fca0006000000 */
[----:B------:R-:W-:-:S04]  /*45a0*/  FFMA.FTZ R93, R117, R132, R93 ;  /* 0x00000084755d7223 */ /* 0x000fc8000001005d */
[----:B------:R-:W-:Y:S01]  /*45b0*/  FADD.FTZ R92, R202, -R93 ;  /* 0x8000005dca5c7221 */ /* 0x000fe20000010000 */
[----:B------:R-:W-:-:S03]  /*45c0*/  @P3 HADD2.F32 R93, -RZ, R80.H0_H0 ;  /* 0x20000050ff5d3230 */ /* 0x000fc60000004100 */
[----:B------:R-:W-:-:S04]  /*45d0*/  FMUL.FTZ R92, R167, R92 ;  /* 0x0000005ca75c7220 */ /* 0x000fc80000410000 */
[----:B------:R-:W-:Y:S02]  /*45e0*/  @P3 FADD.FTZ R92, R92, R93 ;  /* 0x0000005d5c5c3221 */ /* 0x000fe40000010000 */
.L_x_2229:
[----:B------:R-:W-:Y:S05]  /*45f0*/  BSYNC B1 ;  /* 0x0000000000017941 */ /* 0x000fea0003800000 */
.L_x_2227:
        /* <DEDUP_REMOVED lines=14> */
.L_x_2231:
[----:B------:R-:W-:-:S04]  /*46e0*/  ISETP.NE.AND P4, PT, R184, RZ, PT ;  /* 0x000000ffb800720c */ /* 0x000fc80003f85270 */
[----:B------:R-:W-:-:S05]  /*46f0*/  FSEL R93, R129, RZ, !P4 ;  /* 0x000000ff815d7208 */ /* 0x000fca0006000000 */
[----:B------:R-:W-:Y:S01]  /*4700*/  FFMA.FTZ R92, R114, R132, R93 ;  /* 0x00000084725c7223 */ /* 0x000fe2000001005d */
[----:B------:R-:W-:-:S03]  /*4710*/  @P3 HADD2.F32 R93, -RZ, R80.H1_H1 ;  /* 0x30000050ff5d3230 */ /* 0x000fc60000004100 */
[----:B------:R-:W-:-:S04]  /*4720*/  FADD.FTZ R92, R199, -R92 ;  /* 0x8000005cc75c7221 */ /* 0x000fc80000010000 */
[----:B------:R-:W-:-:S04]  /*4730*/  FMUL.FTZ R92, R167, R92 ;  /* 0x0000005ca75c7220 */ /* 0x000fc80000410000 */
[----:B------:R-:W-:Y:S02]  /*4740*/  @P3 FADD.FTZ R92, R92, R93 ;  /* 0x0000005d5c5c3221 */ /* 0x000fe40000010000 */
.L_x_2232:
[----:B------:R-:W-:Y:S05]  /*4750*/  BSYNC B1 ;  /* 0x0000000000017941 */ /* 0x000fea0003800000 */
.L_x_2230:
        /* <DEDUP_REMOVED lines=14> */
.L_x_2234:
[----:B------:R-:W-:-:S04]  /*4840*/  ISETP.NE.AND P4, PT, R184, RZ, PT ;  /* 0x000000ffb800720c */ /* 0x000fc80003f85270 */
[----:B------:R-:W-:-:S05]  /*4850*/  FSEL R93, R129, RZ, !P4 ;  /* 0x000000ff815d7208 */ /* 0x000fca0006000000 */
[----:B------:R-:W-:-:S04]  /*4860*/  FFMA.FTZ R93, R115, R132, R93 ;  /* 0x00000084735d7223 */ /* 0x000fc8000001005d */
[----:B------:R-:W-:Y:S01]  /*4870*/  FADD.FTZ R92, R204, -R93 ;  /* 0x8000005dcc5c7221 */ /* 0x000fe20000010000 */
[----:B------:R-:W-:-:S03]  /*4880*/  @P3 HADD2.F32 R93, -RZ, R81.H0_H0 ;  /* 0x20000051ff5d3230 */ /* 0x000fc60000004100 */
[----:B------:R-:W-:-:S04]  /*4890*/  FMUL.FTZ R92, R167, R92 ;  /* 0x0000005ca75c7220 */ /* 0x000fc80000410000 */
[----:B------:R-:W-:Y:S02]  /*48a0*/  @P3 FADD.FTZ R92, R92, R93 ;  /* 0x0000005d5c5c3221 */ /* 0x000fe40000010000 */
.L_x_2235:
[----:B------:R-:W-:Y:S05]  /*48b0*/  BSYNC B1 ;  /* 0x0000000000017941 */ /* 0x000fea0003800000 */
.L_x_2233:
        /* <DEDUP_REMOVED lines=14> */
.L_x_2237:
[----:B------:R-:W-:-:S04]  /*49a0*/  ISETP.NE.AND P4, PT, R184, RZ, PT ;  /* 0x000000ffb800720c */ /* 0x000fc80003f85270 */
[----:B------:R-:W-:-:S05]  /*49b0*/  FSEL R93, R129, RZ, !P4 ;  /* 0x000000ff815d7208 */ /* 0x000fca0006000000 */
[----:B------:R-:W-:Y:S01]  /*49c0*/  FFMA.FTZ R92, R112, R132, R93 ;  /* 0x00000084705c7223 */ /* 0x000fe2000001005d */
[----:B------:R-:W-:-:S03]  /*49d0*/  @P3 HADD2.F32 R93, -RZ, R81.H1_H1 ;  /* 0x30000051ff5d3230 */ /* 0x000fc60000004100 */
[----:B------:R-:W-:-:S04]  /*49e0*/  FADD.FTZ R92, R203, -R92 ;  /* 0x8000005ccb5c7221 */ /* 0x000fc80000010000 */
[----:B------:R-:W-:-:S04]  /*49f0*/  FMUL.FTZ R92, R167, R92 ;  /* 0x0000005ca75c7220 */ /* 0x000fc80000410000 */
[----:B------:R-:W-:Y:S02]  /*4a00*/  @P3 FADD.FTZ R92, R92, R93 ;  /* 0x0000005d5c5c3221 */ /* 0x000fe40000010000 */
.L_x_2238:
[----:B------:R-:W-:Y:S05]  /*4a10*/  BSYNC B1 ;  /* 0x0000000000017941 */ /* 0x000fea0003800000 */
.L_x_2236:
        /* <DEDUP_REMOVED lines=14> */
.L_x_2240:
[----:B------:R-:W-:-:S04]  /*4b00*/  ISETP.NE.AND P4, PT, R184, RZ, PT ;  /* 0x000000ffb800720c */ /* 0x000fc80003f85270 */
[----:B------:R-:W-:-:S05]  /*4b10*/  FSEL R93, R129, RZ, !P4 ;  /* 0x000000ff815d7208 */ /* 0x000fca0006000000 */
[----:B------:R-:W-:-:S04]  /*4b20*/  FFMA.FTZ R93, R113, R132, R93 ;  /* 0x00000084715d7223 */ /* 0x000fc8000001005d */
[----:B------:R-:W-:Y:S01]  /*4b30*/  FADD.FTZ R92, R206, -R93 ;  /* 0x8000005dce5c7221 */ /* 0x000fe20000010000 */
[----:B------:R-:W-:-:S03]  /*4b40*/  @P3 HADD2.F32 R93, -RZ, R82.H0_H0 ;  /* 0x20000052ff5d3230 */ /* 0x000fc60000004100 */
[----:B------:R-:W-:-:S04]  /*4b50*/  FMUL.FTZ R92, R167, R92 ;  /* 0x0000005ca75c7220 */ /* 0x000fc80000410000 */
[----:B------:R-:W-:Y:S02]  /*4b60*/  @P3 FADD.FTZ R92, R92, R93 ;  /* 0x0000005d5c5c3221 */ /* 0x000fe40000010000 */
.L_x_2241:
[----:B------:R-:W-:Y:S05]  /*4b70*/  BSYNC B1 ;  /* 0x0000000000017941 */ /* 0x000fea0003800000 */
.L_x_2239:
        /* <DEDUP_REMOVED lines=14> */
.L_x_2243:
[----:B------:R-:W-:-:S04]  /*4c60*/  ISETP.NE.AND P4, PT, R184, RZ, PT ;  /* 0x000000ffb800720c */ /* 0x000fc80003f85270 */
[----:B------:R-:W-:-:S05]  /*4c70*/  FSEL R93, R129, RZ, !P4 ;  /* 0x000000ff815d7208 */ /* 0x000fca0006000000 */
[----:B------:R-:W-:Y:S01]  /*4c80*/  FFMA.FTZ R92, R110, R132, R93 ;  /* 0x000000846e5c7223 */ /* 0x000fe2000001005d */
[----:B------:R-:W-:-:S03]  /*4c90*/  @P3 HADD2.F32 R93, -RZ, R82.H1_H1 ;  /* 0x30000052ff5d3230 */ /* 0x000fc60000004100 */
[----:B------:R-:W-:-:S04]  /*4ca0*/  FADD.FTZ R92, R205, -R92 ;  /* 0x8000005ccd5c7221 */ /* 0x000fc80000010000 */
[----:B------:R-:W-:-:S04]  /*4cb0*/  FMUL.FTZ R92, R167, R92 ;  /* 0x0000005ca75c7220 */ /* 0x000fc80000410000 */
[----:B------:R-:W-:Y:S02]  /*4cc0*/  @P3 FADD.FTZ R92, R92, R93 ;  /* 0x0000005d5c5c3221 */ /* 0x000fe40000010000 */
.L_x_2244:
[----:B------:R-:W-:Y:S05]  /*4cd0*/  BSYNC B1 ;  /* 0x0000000000017941 */ /* 0x000fea0003800000 */
.L_x_2242:
        /* <DEDUP_REMOVED lines=14> */
.L_x_2246:
[----:B------:R-:W-:-:S04]  /*4dc0*/  ISETP.NE.AND P4, PT, R184, RZ, PT ;  /* 0x000000ffb800720c */ /* 0x000fc80003f85270 */
[----:B------:R-:W-:-:S05]  /*4dd0*/  FSEL R93, R129, RZ, !P4 ;  /* 0x000000ff815d7208 */ /* 0x000fca0006000000 */
[----:B------:R-:W-:-:S04]  /*4de0*/  FFMA.FTZ R93, R111, R132, R93 ;  /* 0x000000846f5d7223 */ /* 0x000fc8000001005d */
[----:B------:R-:W-:Y:S01]  /*4df0*/  FADD.FTZ R92, R208, -R93 ;  /* 0x8000005dd05c7221 */ /* 0x000fe20000010000 */
[----:B------:R-:W-:-:S03]  /*4e00*/  @P3 HADD2.F32 R93, -RZ, R83.H0_H0 ;  /* 0x20000053ff5d3230 */ /* 0x000fc60000004100 */
[----:B------:R-:W-:-:S04]  /*4e10*/  FMUL.FTZ R92, R167, R92 ;  /* 0x0000005ca75c7220 */ /* 0x000fc80000410000 */
[----:B------:R-:W-:Y:S02]  /*4e20*/  @P3 FADD.FTZ R92, R92, R93 ;  /* 0x0000005d5c5c3221 */ /* 0x000fe40000010000 */
.L_x_2247:
[----:B------:R-:W-:Y:S05]  /*4e30*/  BSYNC B1 ;  /* 0x0000000000017941 */ /* 0x000fea0003800000 */
.L_x_2245:
        /* <DEDUP_REMOVED lines=14> */
.L_x_2249:
[----:B------:R-:W-:Y:S01]  /*4f20*/  ISETP.NE.AND P1, PT, R184, RZ, PT ;  /* 0x000000ffb800720c */ /* 0x000fe20003f25270 */
[----:B------:R-:W-:-:S03]  /*4f30*/  @P3 HADD2.F32 R93, -RZ, R83.H1_H1 ;  /* 0x30000053ff5d3230 */ /* 0x000fc60000004100 */
[----:B------:R-:W-:-:S05]  /*4f40*/  FSEL R129, R129, RZ, !P1 ;  /* 0x000000ff81817208 */ /* 0x000fca0004800000 */
[----:B------:R-:W-:-:S04]  /*4f50*/  FFMA.FTZ R132, R210, R132, R129 ;  /* 0x00000084d2847223 */ /* 0x000fc80000010081 */
[----:B------:R-:W-:-:S04]  /*4f60*/  FADD.FTZ R132, R207, -R132 ;  /* 0x80000084cf847221 */ /* 0x000fc80000010000 */
[----:B------:R-:W-:-:S04]  /*4f70*/  FMUL.FTZ R132, R167, R132 ;  /* 0x00000084a7847220 */ /* 0x000fc80000410000 */
[----:B------:R-:W-:Y:S02]  /*4f80*/  @P3 FADD.FTZ R132, R132, R93 ;  /* 0x0000005d84843221 */ /* 0x000fe40000010000 */
.L_x_2250:
[----:B------:R-:W-:Y:S05]  /*4f90*/  BSYNC B1 ;  /* 0x0000000000017941 */ /* 0x000fea0003800000 */
.L_x_2248:
[----:B------:R-:W-:Y:S01]  /*4fa0*/  @P2 FMUL.FTZ R2, R132, c[0x0][0x1ec] ;  /* 0x00007b0084022a20 */ /* 0x000fe20000410000 */
[----:B------:R-:W-:Y:S02]  /*4fb0*/  @P2 LOP3.LUT P1, RZ, R3, 0xff000000, RZ, 0xc0, !PT ;  /* 0xff00000003ff2812 */ /* 0x000fe4000782c0ff */
[----:B------:R-:W-:Y:S01]  /*4fc0*/  @P0 MOV R3, 0x10 ;  /* 0x0000001000030802 */ /* 0x000fe20000000f00 */
[----:B------:R-:W-:Y:S01]  /*4fd0*/  @P2 FMUL.FTZ R2, R2, c[0x0][0x1e8] ;  /* 0x00007a0002022a20 */ /* 0x000fe20000410000 */
[----:B------:R-:W-:Y:S02]  /*4fe0*/  @P2 IADD3 R93, R128, 0x60, RZ ;  /* 0x00000060805d2810 */ /* 0x000fe40007ffe0ff */
[----:B------:R-:W-:Y:S02]  /*4ff0*/  @P2 MOV R124, 0x10 ;  /* 0x00000010007c2802 */ /* 0x000fe40000000f00 */
[----:B------:R-:W-:Y:S01]  /*5000*/  @P2 FSEL R92, R2, RZ, P1 ;  /* 0x000000ff025c2208 */ /* 0x000fe20000800000 */
[----:B------:R-:W-:Y:S01]  /*5010*/  @P0 IMAD.WIDE.U32 R2, R168, R3, c[0x0][0x258] ;  /* 0x00009600a8020625 */ /* 0x000fe200078e0003 */
[----:B------:R-:W-:-:S02]  /*5020*/  @P0 F2FP.PACK_AB R132, RZ, R132 ;  /* 0x00000084ff84023e */ /* 0x000fc400000000ff */
[----:B------:R-:W-:Y:S01]  /*5030*/  @P2 F2FP.PACK_AB R94, RZ, R92 ;  /* 0x0000005cff5e223e */ /* 0x000fe200000000ff */
[----:B------:R-:W-:Y:S01]  /*5040*/  @P2 IMAD.WIDE.U32 R92, R93, R124, c[0x0][0x248] ;  /* 0x000092005d5c2625 */ /* 0x000fe200078e007c */
[----:B------:R-:W-:Y:S02]  /*5050*/  @P0 PRMT R87, R87, 0x5410, R132 ;  /* 0x0000541057570816 */ /* 0x000fe40000000084 */
        /* <DEDUP_REMOVED lines=8> */
.L_x_2149:
[----:B------:R-:W-:Y:S05]  /*50e0*/  BSYNC B0 ;  /* 0x0000000000007941 */ /* 0x000fea0003800000 */
.L_x_2147:
        /* <DEDUP_REMOVED lines=180> */
.L_x_2153:
[----:B------:R-:W-:Y:S01]  /*5c30*/  HFMA2.MMA R214, -RZ, RZ, 0, 5.9604644775390625e-08 ;  /* 0x00000001ffd67435 */ /* 0x000fe200000001ff */
[----:B------:R-:W-:-:S02]  /*5c40*/  MOV R95, R209 ;  /* 0x000000d1005f7202 */ /* 0x000fc40000000f00 */
[----:B------:R-:W-:Y:S02]  /*5c50*/  MOV R129, 0x1f ;  /* 0x0000001f00817802 */ /* 0x000fe40000000f00 */
[----:B------:R-:W-:Y:S02]  /*5c60*/  MOV R216, 0xffffffff ;  /* 0xffffffff00d87802 */ /* 0x000fe40000000f00 */
[----:B------:R-:W-:Y:S02]  /*5c70*/  MOV R92, 0x5c90 ;  /* 0x00005c90005c7802 */ /* 0x000fe40000000f00 */
[----:B------:R-:W-:Y:S05]  /*5c80*/  CALL.REL.NOINC `($__internal_33_$__cuda_sm70_shflsync_bfly_p) ;  /* 0x0000046000007944 */ /* 0x000fea0003c00000 */
[----:B-1----:R-:W-:Y:S01]  /*5c90*/  MOV R94, R95 ;  /* 0x0000005f005e7202 */ /* 0x002fe20000000f00 */
[----:B0-----:R-:W-:Y:S05]  /*5ca0*/  BRA `(.L_x_2252) ;  /* 0xffffc3b000007947 */ /* 0x001fea000383ffff */
.L_x_2154:
[----:B------:R-:W-:Y:S01]  /*5cb0*/  HFMA2.MMA R214, -RZ, RZ, 0, 5.9604644775390625e-08 ;  /* 0x00000001ffd67435 */ /* 0x000fe200000001ff */
[----:B------:R-:W-:Y:S02]  /*5cc0*/  MOV R95, R132 ;  /* 0x00000084005f7202 */ /* 0x000fe40000000f00 */
[----:B------:R-:W-:Y:S02]  /*5cd0*/  MOV R129, 0x1f ;  /* 0x0000001f00817802 */ /* 0x000fe40000000f00 */
[----:B------:R-:W-:-:S02]  /*5ce0*/  MOV R216, 0xffffffff ;  /* 0xffffffff00d87802 */ /* 0x000fc40000000f00 */
[----:B------:R-:W-:Y:S02]  /*5cf0*/  MOV R92, 0x5d10 ;  /* 0x00005d10005c7802 */ /* 0x000fe40000000f00 */
[----:B01----:R-:W-:Y:S05]  /*5d00*/  CALL.REL.NOINC `($__internal_33_$__cuda_sm70_shflsync_bfly_p) ;  /* 0x000003e000007944 */ /* 0x003fea0003c00000 */
[----:B------:R-:W-:Y:S01]  /*5d10*/  FADD.FTZ R209, R94, R209 ;  /* 0x000000d15ed17221 */ /* 0x000fe20000010000 */
[----:B0-----:R-:W-:Y:S01]  /*5d20*/  HFMA2.MMA R214, -RZ, RZ, 0, 1.1920928955078125e-07 ;  /* 0x00000002ffd67435 */ /* 0x001fe200000001ff */
[----:B-1----:R-:W-:Y:S01]  /*5d30*/  FADD.FTZ R132, R132, R95 ;  /* 0x0000005f84847221 */ /* 0x002fe20000010000 */
[----:B------:R-:W-:Y:S02]  /*5d40*/  MOV R129, 0x1f ;  /* 0x0000001f00817802 */ /* 0x000fe40000000f00 */
[----:B------:R-:W-:Y:S02]  /*5d50*/  MOV R216, 0xffffffff ;  /* 0xffffffff00d87802 */ /* 0x000fe40000000f00 */
[----:B------:R-:W-:Y:S02]  /*5d60*/  MOV R95, R209 ;  /* 0x000000d1005f7202 */ /* 0x000fe40000000f00 */
[----:B------:R-:W-:Y:S02]  /*5d70*/  MOV R92, 0x5d90 ;  /* 0x00005d90005c7802 */ /* 0x000fe40000000f00 */
[----:B------:R-:W-:Y:S05]  /*5d80*/  CALL.REL.NOINC `($__internal_33_$__cuda_sm70_shflsync_bfly_p) ;  /* 0x0000036000007944 */ /* 0x000fea0003c00000 */
[----:B0-----:R-:W-:Y:S01]  /*5d90*/  HFMA2.MMA R214, -RZ, RZ, 0, 1.1920928955078125e-07 ;  /* 0x00000002ffd67435 */ /* 0x001fe200000001ff */
[----:B-1----:R-:W-:-:S02]  /*5da0*/  MOV R94, R95 ;  /* 0x0000005f005e7202 */ /* 0x002fc40000000f00 */
[----:B------:R-:W-:Y:S02]  /*5db0*/  MOV R95, R132 ;  /* 0x00000084005f7202 */ /* 0x000fe40000000f00 */
[----:B------:R-:W-:Y:S02]  /*5dc0*/  MOV R129, 0x1f ;  /* 0x0000001f00817802 */ /* 0x000fe40000000f00 */
[----:B------:R-:W-:Y:S02]  /*5dd0*/  MOV R216, 0xffffffff ;  /* 0xffffffff00d87802 */ /* 0x000fe40000000f00 */
[----:B------:R-:W-:Y:S02]  /*5de0*/  MOV R92, 0x5e00 ;  /* 0x00005e00005c7802 */ /* 0x000fe40000000f00 */
[----:B------:R-:W-:Y:S05]  /*5df0*/  CALL.REL.NOINC `($__internal_33_$__cuda_sm70_shflsync_bfly_p) ;  /* 0x000002f000007944 */ /* 0x000fea0003c00000 */
[----:B------:R-:W-:Y:S01]  /*5e00*/  FADD.FTZ R209, R94, R209 ;  /* 0x000000d15ed17221 */ /* 0x000fe20000010000 */
[----:B0-----:R-:W-:Y:S01]  /*5e10*/  HFMA2.MMA R214, -RZ, RZ, 0, 2.384185791015625e-07 ;  /* 0x00000004ffd67435 */ /* 0x001fe200000001ff */
[----:B-1----:R-:W-:Y:S01]  /*5e20*/  FADD.FTZ R132, R132, R95 ;  /* 0x0000005f84847221 */ /* 0x002fe20000010000 */
[----:B------:R-:W-:Y:S02]  /*5e30*/  MOV R129, 0x1f ;  /* 0x0000001f00817802 */ /* 0x000fe40000000f00 */
[----:B------:R-:W-:-:S02]  /*5e40*/  MOV R216, 0xffffffff ;  /* 0xffffffff00d87802 */ /* 0x000fc40000000f00 */
[----:B------:R-:W-:Y:S02]  /*5e50*/  MOV R95, R209 ;  /* 0x000000d1005f7202 */ /* 0x000fe40000000f00 */
[----:B------:R-:W-:Y:S02]  /*5e60*/  MOV R92, 0x5e80 ;  /* 0x00005e80005c7802 */ /* 0x000fe40000000f00 */
[----:B------:R-:W-:Y:S05]  /*5e70*/  CALL.REL.NOINC `($__internal_33_$__cuda_sm70_shflsync_bfly_p) ;  /* 0x0000027000007944 */ /* 0x000fea0003c00000 */
[----:B0-----:R-:W-:Y:S01]  /*5e80*/  HFMA2.MMA R214, -RZ, RZ, 0, 2.384185791015625e-07 ;  /* 0x00000004ffd67435 */ /* 0x001fe200000001ff */
[----:B-1----:R-:W-:Y:S02]  /*5e90*/  MOV R94, R95 ;  /* 0x0000005f005e7202 */ /* 0x002fe40000000f00 */
[----:B------:R-:W-:Y:S02]  /*5ea0*/  MOV R95, R132 ;  /* 0x00000084005f7202 */ /* 0x000fe40000000f00 */
[----:B------:R-:W-:Y:S02]  /*5eb0*/  MOV R129, 0x1f ;  /* 0x0000001f00817802 */ /* 0x000fe40000000f00 */
[----:B------:R-:W-:Y:S02]  /*5ec0*/  MOV R216, 0xffffffff ;  /* 0xffffffff00d87802 */ /* 0x000fe40000000f00 */
[----:B------:R-:W-:-:S02]  /*5ed0*/  MOV R92, 0x5ef0 ;  /* 0x00005ef0005c7802 */ /* 0x000fc40000000f00 */
[----:B------:R-:W-:Y:S05]  /*5ee0*/  CALL.REL.NOINC `($__internal_33_$__cuda_sm70_shflsync_bfly_p) ;  /* 0x0000020000007944 */ /* 0x000fea0003c00000 */
[----:B------:R-:W-:Y:S01]  /*5ef0*/  FADD.FTZ R209, R94, R209 ;  /* 0x000000d15ed17221 */ /* 0x000fe20000010000 */
[----:B0-----:R-:W-:Y:S01]  /*5f00*/  HFMA2.MMA R214, -RZ, RZ, 0, 4.76837158203125e-07 ;  /* 0x00000008ffd67435 */ /* 0x001fe200000001ff */
[----:B-1----:R-:W-:Y:S01]  /*5f10*/  FADD.FTZ R132, R132, R95 ;  /* 0x0000005f84847221 */ /* 0x002fe20000010000 */
[----:B------:R-:W-:-:S02]  /*5f20*/  MOV R129, 0x1f ;  /* 0x0000001f00817802 */ /* 0x000fc40000000f00 */
[----:B------:R-:W-:Y:S02]  /*5f30*/  MOV R216, 0xffffffff ;  /* 0xffffffff00d87802 */ /* 0x000fe40000000f00 */
[----:B------:R-:W-:Y:S02]  /*5f40*/  MOV R95, R209 ;  /* 0x000000d1005f7202 */ /* 0x000fe40000000f00 */
[----:B------:R-:W-:Y:S02]  /*5f50*/  MOV R92, 0x5f70 ;  /* 0x00005f70005c7802 */ /* 0x000fe40000000f00 */
[----:B------:R-:W-:Y:S05]  /*5f60*/  CALL.REL.NOINC `($__internal_33_$__cuda_sm70_shflsync_bfly_p) ;  /* 0x0000018000007944 */ /* 0x000fea0003c00000 */
[----:B0-----:R-:W-:Y:S01]  /*5f70*/  HFMA2.MMA R214, -RZ, RZ, 0, 4.76837158203125e-07 ;  /* 0x00000008ffd67435 */ /* 0x001fe200000001ff */
[----:B-1----:R-:W-:Y:S02]  /*5f80*/  MOV R94, R95 ;  /* 0x0000005f005e7202 */ /* 0x002fe40000000f00 */
[----:B------:R-:W-:Y:S02]  /*5f90*/  MOV R95, R132 ;  /* 0x00000084005f7202 */ /* 0x000fe40000000f00 */
[----:B------:R-:W-:Y:S02]  /*5fa0*/  MOV R129, 0x1f ;  /* 0x0000001f00817802 */ /* 0x000fe40000000f00 */
[----:B------:R-:W-:-:S02]  /*5fb0*/  MOV R216, 0xffffffff ;  /* 0xffffffff00d87802 */ /* 0x000fc40000000f00 */
[----:B------:R-:W-:Y:S02]  /*5fc0*/  MOV R92, 0x5fe0 ;  /* 0x00005fe0005c7802 */ /* 0x000fe40000000f00 */
[----:B------:R-:W-:Y:S05]  /*5fd0*/  CALL.REL.NOINC `($__internal_33_$__cuda_sm70_shflsync_bfly_p) ;  /* 0x0000011000007944 */ /* 0x000fea0003c00000 */
[----:B------:R-:W-:Y:S01]  /*5fe0*/  FADD.FTZ R128, R94, R209 ;  /* 0x000000d15e807221 */ /* 0x000fe20000010000 */
[----:B0-----:R-:W-:Y:S01]  /*5ff0*/  HFMA2.MMA R214, -RZ, RZ, 0, 9.5367431640625e-07 ;  /* 0x00000010ffd67435 */ /* 0x001fe200000001ff */
[----:B-1----:R-:W-:Y:S01]  /*6000*/  FADD.FTZ R132, R132, R95 ;  /* 0x0000005f84847221 */ /* 0x002fe20000010000 */
[----:B------:R-:W-:Y:S02]  /*6010*/  MOV R129, 0x1f ;  /* 0x0000001f00817802 */ /* 0x000fe40000000f00 */
[----:B------:R-:W-:Y:S02]  /*6020*/  MOV R216, 0xffffffff ;  /* 0xffffffff00d87802 */ /* 0x000fe40000000f00 */
[----:B------:R-:W-:Y:S02]  /*6030*/  MOV R95, R128 ;  /* 0x00000080005f7202 */ /* 0x000fe40000000f00 */
[----:B------:R-:W-:Y:S02]  /*6040*/  MOV R92, 0x6060 ;  /* 0x00006060005c7802 */ /* 0x000fe40000000f00 */
[----:B------:R-:W-:Y:S05]  /*6050*/  CALL.REL.NOINC `($__internal_33_$__cuda_sm70_shflsync_bfly_p) ;  /* 0x0000009000007944 */ /* 0x000fea0003c00000 */
[----:B0-----:R-:W-:Y:S01]  /*6060*/  HFMA2.MMA R214, -RZ, RZ, 0, 9.5367431640625e-07 ;  /* 0x00000010ffd67435 */ /* 0x001fe200000001ff */
[----:B-1----:R-:W-:-:S02]  /*6070*/  MOV R133, R95 ;  /* 0x0000005f00857202 */ /* 0x002fc40000000f00 */
[----:B------:R-:W-:Y:S02]  /*6080*/  MOV R95, R132 ;  /* 0x00000084005f7202 */ /* 0x000fe40000000f00 */
[----:B------:R-:W-:Y:S02]  /*6090*/  MOV R129, 0x1f ;  /* 0x0000001f00817802 */ /* 0x000fe40000000f00 */
[----:B------:R-:W-:Y:S02]  /*60a0*/  MOV R216, 0xffffffff ;  /* 0xffffffff00d87802 */ /* 0x000fe40000000f00 */
[----:B------:R-:W-:Y:S02]  /*60b0*/  MOV R92, 0x60d0 ;  /* 0x000060d0005c7802 */ /* 0x000fe40000000f00 */
[----:B------:R-:W-:Y:S05]  /*60c0*/  CALL.REL.NOINC `($__internal_33_$__cuda_sm70_shflsync_bfly_p) ;  /* 0x0000002000007944 */ /* 0x000fea0003c00000 */
[----:B-1----:R-:W-:Y:S01]  /*60d0*/  MOV R93, R95 ;  /* 0x0000005f005d7202 */ /* 0x002fe20000000f00 */
[----:B0-----:R-:W-:Y:S05]  /*60e0*/  BRA `(.L_x_2253) ;  /* 0xffffc09000007947 */ /* 0x001fea000383ffff */
        .weak           $__internal_33_$__cuda_sm70_shflsync_bfly_p
        .type           $__internal_33_$__cuda_sm70_shflsync_bfly_p,@function
        .size           $__internal_33_$__cuda_sm70_shflsync_bfly_p,(.L_x_12335 - $__internal_33_$__cuda_sm70_shflsync_bfly_p)
$__internal_33_$__cuda_sm70_shflsync_bfly_p:
[----:B------:R-:W-:Y:S01]  /*60f0*/  HFMA2.MMA R93, -RZ, RZ, 0, 0 ;  /* 0x00000000ff5d7435 */ /* 0x000fe200000001ff */
[----:B------:R-:W-:Y:S04]  /*6100*/  WARPSYNC R216 ;  /* 0x000000d800007348 */ /* 0x000fe80003800000 */
[----:B------:R0:W1:Y:S01]  /*6110*/  SHFL.BFLY PT, R95, R95, R214, R129 ;  /* 0x0c0000d65f5f7389 */ /* 0x00006200000e0081 */
[----:B------:R-:W-:Y:S05]  /*6120*/  RET.REL.NODEC R92 `(_ZN10layer_norm13ln_bwd_kernelINS_13Kernel_traitsI6__halfS2_S2_S2_fjLj1024ELj1ELj4ELj1ELj16ENS_18Kernel_traits_baseILj1024ES2_S2_S2_S2_fjLj128EEEEELb1ELb0ELb1ELb1EEEvNS_9BwdParamsE) ;  /* 0xffff9ed05c007950 */ /* 0x000fea0003c3ffff */
.L_x_2254:
        /* <DEDUP_REMOVED lines=13> */
.L_x_12335:


//--------------------- .text._ZN10layer_norm13ln_bwd_kernelINS_13Kernel_traitsI6__halfS2_S2_S2_fjLj1024ELj1ELj4ELj1ELj16ENS_18Kernel_traits_baseILj1024ES2_S2_S2_S2_fjLj128EEEEELb1ELb1ELb0ELb0EEEvNS_9BwdParamsE --------------------------
	.section	.text._ZN10layer_norm13ln_bwd_kernelINS_13Kernel_traitsI6__halfS2_S2_S2_fjLj1024ELj1ELj4ELj1ELj16ENS_18Kernel_traits_baseILj1024ES2_S2_S2_S2_fjLj128EEEEELb1ELb1ELb0ELb0EEEvNS_9BwdParamsE,"ax",@progbits
	.sectioninfo	@"SHI_REGISTERS=255"
	.align	128
        .global         _ZN10layer_norm13ln_bwd_kernelINS_13Kernel_traitsI6__halfS2_S2_S2_fjLj1024ELj1ELj4ELj1ELj16ENS_18Kernel_traits_baseILj1024ES2_S2_S2_S2_fjLj128EEEEELb1ELb1ELb0ELb0EEEvNS_9BwdParamsE
        .type           _ZN10layer_norm13ln_bwd_kernelINS_13Kernel_traitsI6__halfS2_S2_S2_fjLj1024ELj1ELj4ELj1ELj16ENS_18Kernel_traits_baseILj1024ES2_S2_S2_S2_fjLj128EEEEELb1ELb1ELb0ELb0EEEvNS_9BwdParamsE,@function
        .size           _ZN10layer_norm13ln_bwd_kernelINS_13Kernel_traitsI6__halfS2_S2_S2_fjLj1024ELj1ELj4ELj1ELj16ENS_18Kernel_traits_baseILj1024ES2_S2_S2_S2_fjLj128EEEEELb1ELb1ELb0ELb0EEEvNS_9BwdParamsE,(.L_x_12336 - _ZN10layer_norm13ln_bwd_kernelINS_13Kernel_traitsI6__halfS2_S2_S2_fjLj1024ELj1ELj4ELj1ELj16ENS_18Kernel_traits_baseILj1024ES2_S2_S2_S2_fjLj128EEEEELb1ELb1ELb0ELb0EEEvNS_9BwdParamsE)
        .other          _ZN10layer_norm13ln_bwd_kernelINS_13Kernel_traitsI6__halfS2_S2_S2_fjLj1024ELj1ELj4ELj1ELj16ENS_18Kernel_traits_baseILj1024ES2_S2_S2_S2_fjLj128EEEEELb1ELb1ELb0ELb0EEEvNS_9BwdParamsE,@"STO_CUDA_ENTRY STV_DEFAULT"
_ZN10layer_norm13ln_bwd_kernelINS_13Kernel_traitsI6__halfS2_S2_S2_fjLj1024ELj1ELj4ELj1ELj16ENS_18Kernel_traits_baseILj1024ES2_S2_S2_S2_fjLj128EEEEELb1ELb1ELb0ELb0EEEvNS_9BwdParamsE:
.text._ZN10layer_norm13ln_bwd_kernelINS_13Kernel_traitsI6__halfS2_S2_S2_fjLj1024ELj1ELj4ELj1ELj16ENS_18Kernel_traits_baseILj1024ES2_S2_S2_S2_fjLj128EEEEELb1ELb1ELb0ELb0EEEvNS_9BwdParamsE:
        /* <DEDUP_REMOVED lines=96> */
[----:B------:R-:W-:Y:S02]  /*0600*/  HADD2.F32 R200, -RZ, R199.H0_H0 ;  /* 0x200000c7ffc87230 */ /* 0x000fe40000004100 */
        /* <DEDUP_REMOVED lines=22> */
[----:B--2---:R-:W-:Y:S01]  /*0770*/  HADD2.F32 R28, -RZ, R24.H0_H0 ;  /* 0x20000018ff1c7230 */ /* 0x004fe20000004100 */
[----:B------:R1:W-:Y:S01]  /*0780*/  STL [R1+0x24], R2 ;  /* 0x0000240201007387 */ /* 0x0003e20000100800 */
[--C-:B------:R-:W-:Y:S02]  /*0790*/  HADD2.F32 R236, -RZ, R18.reuse.H0_H0 ;  /* 0x20000012ffec7230 */ /* 0x100fe40000004100 */
[----:B------:R-:W-:Y:S01]  /*07a0*/  HADD2.F32 R235, -RZ, R18.H1_H1 ;  /* 0x30000012ffeb7230 */ /* 0x000fe20000004100 */
[----:B------:R-:W-:Y:S01]  /*07b0*/  STL [R1+0x20], R28 ;  /* 0x0000201c01007387 */ /* 0x000fe20000100800 */
[----:B------:R-:W-:Y:S02]  /*07c0*/  HADD2.F32 R234, -RZ, R19.H0_H0 ;  /* 0x20000013ffea7230 */ /* 0x000fe40000004100 */
[----:B0-----:R-:W-:Y:S02]  /*07d0*/  HADD2.F32 R3, -RZ, R24.H1_H1 ;  /* 0x30000018ff037230 */ /* 0x001fe40000004100 */
[----:B------:R-:W-:-:S02]  /*07e0*/  HADD2.F32 R24, -RZ, R25.H1_H1 ;  /* 0x30000019ff187230 */ /* 0x000fc40000004100 */
[----:B-1----:R-:W-:Y:S01]  /*07f0*/  HADD2.F32 R2, -RZ, R25.H0_H0 ;  /* 0x20000019ff027230 */ /* 0x002fe20000004100 */
[----:B------:R0:W-:Y:S01]  /*0800*/  STL [R1+0x1c], R3 ;  /* 0x00001c0301007387 */ /* 0x0001e20000100800 */
[----:B------:R-:W-:Y:S02]  /*0810*/  HADD2.F32 R233, -RZ, R19.H1_H1 ;  /* 0x30000013ffe97230 */ /* 0x000fe40000004100 */
[--C-:B------:R-:W-:Y:S01]  /*0820*/  HADD2.F32 R232, -RZ, R12.reuse.H0_H0 ;  /* 0x2000000cffe87230 */ /* 0x100fe20000004100 */
[----:B------:R1:W-:Y:S01]  /*0830*/  STL [R1+0x18], R2 ;  /* 0x0000180201007387 */ /* 0x0003e20000100800 */
[----:B------:R-:W-:Y:S02]  /*0840*/  HADD2.F32 R231, -RZ, R12.H1_H1 ;  /* 0x3000000cffe77230 */ /* 0x000fe40000004100 */
[--C-:B------:R-:W-:Y:S01]  /*0850*/  HADD2.F32 R230, -RZ, R13.reuse.H0_H0 ;  /* 0x2000000dffe67230 */ /* 0x100fe20000004100 */
[----:B------:R2:W-:Y:S01]  /*0860*/  STL [R1+0x14], R24 ;  /* 0x0000141801007387 */ /* 0x0005e20000100800 */
[----:B------:R-:W-:-:S02]  /*0870*/  HADD2.F32 R229, -RZ, R13.H1_H1 ;  /* 0x3000000dffe57230 */ /* 0x000fc40000004100 */
[----:B0-----:R-:W-:Y:S02]  /*0880*/  HADD2.F32 R3, -RZ, R26.H0_H0 ;  /* 0x2000001aff037230 */ /* 0x001fe40000004100 */
[----:B------:R-:W-:Y:S02]  /*0890*/  HADD2.F32 R228, -RZ, R14.H0_H0 ;  /* 0x2000000effe47230 */ /* 0x000fe40000004100 */
[----:B-1----:R-:W-:Y:S01]  /*08a0*/  HADD2.F32 R2, -RZ, R26.H1_H1 ;  /* 0x3000001aff027230 */ /* 0x002fe20000004100 */
[----:B------:R0:W-:Y:S01]  /*08b0*/  STL [R1+0x10], R3 ;  /* 0x0000100301007387 */ /* 0x0001e20000100800 */
[----:B------:R-:W-:Y:S02]  /*08c0*/  HADD2.F32 R227, -RZ, R14.H1_H1 ;  /* 0x3000000effe37230 */ /* 0x000fe40000004100 */
[----:B--2---:R-:W-:Y:S01]  /*08d0*/  HADD2.F32 R24, -RZ, R27.H0_H0 ;  /* 0x2000001bff187230 */ /* 0x004fe20000004100 */
[----:B------:R1:W-:Y:S01]  /*08e0*/  STL [R1+0xc], R2 ;  /* 0x00000c0201007387 */ /* 0x0003e20000100800 */
[----:B------:R-:W-:-:S02]  /*08f0*/  HADD2.F32 R226, -RZ, R15.H0_H0 ;  /* 0x2000000fffe27230 */ /* 0x000fc40000004100 */
[----:B------:R-:W-:Y:S01]  /*0900*/  HADD2.F32 R225, -RZ, R15.H1_H1 ;  /* 0x3000000fffe17230 */ /* 0x000fe20000004100 */
[----:B------:R2:W-:Y:S01]  /*0910*/  STL [R1+0x8], R24 ;  /* 0x0000081801007387 */ /* 0x0005e20000100800 */
[--C-:B------:R-:W-:Y:S02]  /*0920*/  HADD2.F32 R224, -RZ, R8.reuse.H0_H0 ;  /* 0x20000008ffe07230 */ /* 0x100fe40000004100 */
[----:B0-----:R-:W-:Y:S02]  /*0930*/  HADD2.F32 R3, -RZ, R27.H1_H1 ;  /* 0x3000001bff037230 */ /* 0x001fe40000004100 */
[----:B------:R-:W-:Y:S02]  /*0940*/  HADD2.F32 R223, -RZ, R8.H1_H1 ;  /* 0x30000008ffdf7230 */ /* 0x000fe40000004100 */
[----:B-1----:R-:W-:Y:S01]  /*0950*/  HADD2.F32 R2, -RZ, R20.H0_H0 ;  /* 0x20000014ff027230 */ /* 0x002fe20000004100 */
[----:B------:R2:W-:Y:S01]  /*0960*/  STL [R1+0x4], R3 ;  /* 0x0000040301007387 */ /* 0x0005e20000100800 */
[----:B------:R-:W-:-:S02]  /*0970*/  HADD2.F32 R222, -RZ, R9.H0_H0 ;  /* 0x20000009ffde7230 */ /* 0x000fc40000004100 */
[----:B------:R-:W-:Y:S01]  /*0980*/  HADD2.F32 R221, -RZ, R9.H1_H1 ;  /* 0x30000009ffdd7230 */ /* 0x000fe20000004100 */
[----:B------:R2:W-:Y:S01]  /*0990*/  STL [R1], R2 ;  /* 0x0000000201007387 */ /* 0x0005e20000100800 */
[--C-:B------:R-:W-:Y:S02]  /*09a0*/  HADD2.F32 R220, -RZ, R10.reuse.H0_H0 ;  /* 0x2000000affdc7230 */ /* 0x100fe40000004100 */
[----:B------:R-:W-:Y:S02]  /*09b0*/  HADD2.F32 R219, -RZ, R10.H1_H1 ;  /* 0x3000000affdb7230 */ /* 0x000fe40000004100 */
[--C-:B------:R-:W-:Y:S02]  /*09c0*/  HADD2.F32 R218, -RZ, R11.reuse.H0_H0 ;  /* 0x2000000bffda7230 */ /* 0x100fe40000004100 */
[----:B------:R-:W-:Y:S02]  /*09d0*/  HADD2.F32 R217, -RZ, R11.H1_H1 ;  /* 0x3000000bffd97230 */ /* 0x000fe40000004100 */
        /* <DEDUP_REMOVED lines=14> */
[----:B--2---:R-:W-:Y:S02]  /*0ac0*/  HADD2.F32 R199, -RZ, R199.H1_H1 ;  /* 0x300000c7ffc77230 */ /* 0x004fe40000004100 */
.L_x_2275:
        /* <DEDUP_REMOVED lines=17> */
[----:B------:R-:W-:Y:S01]  /*0be0*/  MOV R191, RZ ;  /* 0x000000ff00bf7202 */ /* 0x000fe20000000f00 */
[----:B--2---:R-:W-:Y:S01]  /*0bf0*/  @P4 HADD2.F32 R160, -RZ, R2.H0_H0 ;  /* 0x20000002ffa04230 */ /* 0x004fe20000004100 */
        /* <DEDUP_REMOVED lines=29> */
[--C-:B----4-:R-:W-:Y:S02]  /*0dd0*/  HADD2.F32 R193, -RZ, R151.reuse.H0_H0 ;  /* 0x20000097ffc17230 */ /* 0x110fe40000004100 */
[----:B------:R-:W-:Y:S02]  /*0de0*/  HADD2.F32 R14, -RZ, R151.H1_H1 ;  /* 0x30000097ff0e7230 */ /* 0x000fe40000004100 */
[----:B------:R-:W4:Y:S01]  /*0df0*/  LDL R151, [R1+0x24] ;  /* 0x0000240001977983 */ /* 0x000f220000100800 */
[--C-:B--2---:R-:W-:Y:S02]  /*0e00*/  HADD2.F32 R5, -RZ, R8.reuse.H0_H0 ;  /* 0x20000008ff057230 */ /* 0x104fe40000004100 */
[----:B------:R-:W-:Y:S02]  /*0e10*/  HADD2.F32 R8, -RZ, R8.H1_H1 ;  /* 0x30000008ff087230 */ /* 0x000fe40000004100 */
[--C-:B0-----:R-:W-:Y:S01]  /*0e20*/  HADD2.F32 R6, -RZ, R9.reuse.H0_H0 ;  /* 0x20000009ff067230 */ /* 0x101fe20000004100 */
[C---:B------:R-:W-:Y:S01]  /*0e30*/  FADD.FTZ R5, -R190.reuse, R5 ;  /* 0x00000005be057221 */ /* 0x040fe20000010100 */
[----:B------:R-:W-:Y:S01]  /*0e40*/  HADD2.F32 R191, -RZ, R9.H1_H1 ;  /* 0x30000009ffbf7230 */ /* 0x000fe20000004100 */
[----:B------:R-:W-:Y:S01]  /*0e50*/  FADD.FTZ R8, -R190, R8 ;  /* 0x00000008be087221 */ /* 0x000fe20000010100 */
[----:B------:R-:W-:-:S02]  /*0e60*/  HADD2.F32 R12, -RZ, R11.H0_H0 ;  /* 0x2000000bff0c7230 */ /* 0x000fc40000004100 */
[----:B------:R-:W-:Y:S01]  /*0e70*/  HADD2.F32 R13, -RZ, R11.H1_H1 ;  /* 0x3000000bff0d7230 */ /* 0x000fe20000004100 */
[C---:B------:R-:W-:Y:S01]  /*0e80*/  FADD.FTZ R11, -R190.reuse, R6 ;  /* 0x00000006be0b7221 */ /* 0x040fe20000010100 */
[----:B------:R-:W-:Y:S01]  /*0e90*/  HADD2.F32 R7, -RZ, R148.H0_H0 ;  /* 0x20000094ff077230 */ /* 0x000fe20000004100 */
[C---:B-----5:R-:W-:Y:S01]  /*0ea0*/  FMUL.FTZ R6, R159.reuse, R8 ;  /* 0x000000089f067220 */ /* 0x060fe20000410000 */
[----:B------:R-:W-:Y:S02]  /*0eb0*/  HADD2.F32 R9, -RZ, R10.H0_H0 ;  /* 0x2000000aff097230 */ /* 0x000fe40000004100 */
[----:B------:R-:W-:Y:S01]  /*0ec0*/  HADD2.F32 R148, -RZ, R148.H1_H1 ;  /* 0x30000094ff947230 */ /* 0x000fe20000004100 */
[C---:B------:R-:W-:Y:S01]  /*0ed0*/  FMUL.FTZ R5, R159.reuse, R5 ;  /* 0x000000059f057220 */ /* 0x040fe20000410000 */
[----:B------:R-:W-:Y:S01]  /*0ee0*/  HADD2.F32 R10, -RZ, R10.H1_H1 ;  /* 0x3000000aff0a7230 */ /* 0x000fe20000004100 */
[----:B------:R-:W-:Y:S01]  /*0ef0*/  FADD.FTZ R191, -R190, R191 ;  /* 0x000000bfbebf7221 */ /* 0x000fe20000010100 */
[--C-:B------:R-:W-:Y:S01]  /*0f00*/  HADD2.F32 R197, -RZ, R149.reuse.H0_H0 ;  /* 0x20000095ffc57230 */ /* 0x100fe20000004100 */
[----:B------:R-:W-:Y:S01]  /*0f10*/  FMUL.FTZ R8, R159, R11 ;  /* 0x0000000b9f087220 */ /* 0x000fe20000410000 */
[----:B------:R-:W-:Y:S01]  /*0f20*/  HADD2.F32 R149, -RZ, R149.H1_H1 ;  /* 0x30000095ff957230 */ /* 0x000fe20000004100 */
        /* <DEDUP_REMOVED lines=8> */
[--C-:B------:R-:W-:Y:S01]  /*0fb0*/  HADD2.F32 R195, -RZ, R150.reuse.H0_H0 ;  /* 0x20000096ffc37230 */ /* 0x100fe20000004100 */
[----:B---3--:R-:W-:Y:S01]  /*0fc0*/  FMUL.FTZ R7, R194, R7 ;  /* 0x00000007c2077220 */ /* 0x008fe20000410000 */
[----:B------:R-:W-:Y:S01]  /*0fd0*/  HADD2.F32 R150, -RZ, R150.H1_H1 ;  /* 0x30000096ff967230 */ /* 0x000fe20000004100 */
        /* <DEDUP_REMOVED lines=41> */
.L_x_2258:
[----:B------:R-:W-:Y:S05]  /*1270*/  BSYNC B1 ;  /* 0x0000000000017941 */ /* 0x000fea0003800000 */
.L_x_2257:
        /* <DEDUP_REMOVED lines=23> */
[--C-:B--2---:R-:W-:Y:S02]  /*13f0*/  HADD2.F32 R150, -RZ, R16.reuse.H0_H0 ;  /* 0x20000010ff967230 */ /* 0x104fe40000004100 */
[----:B------:R-:W-:Y:S01]  /*1400*/  HADD2.F32 R151, -RZ, R16.H1_H1 ;  /* 0x30000010ff977230 */ /* 0x000fe20000004100 */
[C---:B------:R-:W-:Y:S02]  /*1410*/  FADD.FTZ R16, -R190.reuse, R15 ;  /* 0x0000000fbe107221 */ /* 0x040fe40000010100 */
[----:B------:R-:W-:Y:S01]  /*1420*/  FADD.FTZ R15, -R190, R3 ;  /* 0x00000003be0f7221 */ /* 0x000fe20000010100 */
[--C-:B------:R-:W-:Y:S01]  /*1430*/  HADD2.F32 R20, -RZ, R22.reuse.H0_H0 ;  /* 0x20000016ff147230 */ /* 0x100fe20000004100 */
[----:B-----5:R-:W-:Y:S01]  /*1440*/  FMUL.FTZ R3, R159, R16 ;  /* 0x000000109f037220 */ /* 0x020fe20000410000 */
[----:B0-----:R-:W-:Y:S01]  /*1450*/  HADD2.F32 R24, -RZ, R22.H1_H1 ;  /* 0x30000016ff187230 */ /* 0x001fe20000004100 */
[----:B------:R-:W-:Y:S01]  /*1460*/  FMUL.FTZ R16, R249, R150 ;  /* 0x00000096f9107220 */ /* 0x000fe20000410000 */
[--C-:B------:R-:W-:Y:S01]  /*1470*/  HADD2.F32 R149, -RZ, R17.reuse.H0_H0 ;  /* 0x20000011ff957230 */ /* 0x100fe20000004100 */
[----:B------:R-:W2:Y:S01]  /*1480*/  LDL R249, [R1+0xc] ;  /* 0x00000c0001f97983 */ /* 0x000ea20000100800 */
[----:B------:R-:W-:Y:S01]  /*1490*/  HADD2.F32 R22, -RZ, R17.H1_H1 ;  /* 0x30000011ff167230 */ /* 0x000fe20000004100 */
[----:B---3--:R-:W-:-:S02]  /*14a0*/  FMUL.FTZ R17, R248, R151 ;  /* 0x00000097f8117220 */ /* 0x008fc40000410000 */
[----:B------:R-:W3:Y:S01]  /*14b0*/  LDL R248, [R1+0x8] ;  /* 0x0000080001f87983 */ /* 0x000ee20000100800 */
[----:B------:R-:W-:Y:S02]  /*14c0*/  FADD.FTZ R96, R96, R150 ;  /* 0x0000009660607221 */ /* 0x000fe40000010000 */
[----:B------:R-:W-:Y:S02]  /*14d0*/  FFMA.FTZ R128, R3, R150, R128 ;  /* 0x0000009603807223 */ /* 0x000fe40000010080 */
[----:B------:R-:W4:Y:S01]  /*14e0*/  LDL R150, [R1+0x4] ;  /* 0x0000040001967983 */ /* 0x000f220000100800 */
[--C-:B------:R-:W-:Y:S02]  /*14f0*/  HADD2.F32 R148, -RZ, R21.reuse.H0_H0 ;  /* 0x20000015ff947230 */ /* 0x100fe40000004100 */
[----:B------:R-:W-:Y:S02]  /*1500*/  HADD2.F32 R21, -RZ, R21.H1_H1 ;  /* 0x30000015ff157230 */ /* 0x000fe40000004100 */
[----:B------:R-:W-:-:S02]  /*1510*/  HADD2.F32 R26, -RZ, R23.H0_H0 ;  /* 0x20000017ff1a7230 */ /* 0x000fc40000004100 */
[----:B------:R-:W-:Y:S02]  /*1520*/  HADD2.F32 R27, -RZ, R23.H1_H1 ;  /* 0x30000017ff1b7230 */ /* 0x000fe40000004100 */
[--C-:B------:R-:W-:Y:S02]  /*1530*/  HADD2.F32 R28, -RZ, R19.reuse.H0_H0 ;  /* 0x20000013ff1c7230 */ /* 0x100fe40000004100 */
[----:B------:R-:W-:Y:S01]  /*1540*/  HADD2.F32 R29, -RZ, R19.H1_H1 ;  /* 0x30000013ff1d7230 */ /* 0x000fe20000004100 */
[C---:B------:R-:W-:Y:S01]  /*1550*/  FADD.FTZ R19, -R190.reuse, R21 ;  /* 0x00000015be137221 */ /* 0x040fe20000010100 */
[--C-:B------:R-:W-:Y:S01]  /*1560*/  HADD2.F32 R23, -RZ, R18.reuse.H0_H0 ;  /* 0x20000012ff177230 */ /* 0x100fe20000004100 */
[----:B------:R-:W-:Y:S01]  /*1570*/  FMUL.FTZ R15, R159, R15 ;  /* 0x0000000f9f0f7220 */ /* 0x000fe20000410000 */
[----:B------:R-:W-:Y:S01]  /*1580*/  HADD2.F32 R25, -RZ, R18.H1_H1 ;  /* 0x30000012ff197230 */ /* 0x000fe20000004100 */
        /* <DEDUP_REMOVED lines=48> */
.L_x_2260:
[----:B------:R-:W-:Y:S05]  /*1890*/  BSYNC B1 ;  /* 0x0000000000017941 */ /* 0x000fea0003800000 */
.L_x_2259:
        /* <DEDUP_REMOVED lines=17> */
[----:B------:R-:W-:Y:S01]  /*19b0*/  IADD3 R208, R208, 0x20, RZ ;  /* 0x00000020d0d07810 */ /* 0x000fe20007ffe0ff */
[--C-:B---3--:R-:W-:Y:S02]  /*19c0*/  HADD2.F32 R4, -RZ, R164.reuse.H0_H0 ;  /* 0x200000a4ff047230 */ /* 0x108fe40000004100 */
[----:B------:R-:W-:Y:S02]  /*19d0*/  HADD2.F32 R164, -RZ, R164.H1_H1 ;  /* 0x300000a4ffa47230 */ /* 0x000fe40000004100 */
[--C-:B------:R-:W-:Y:S01]  /*19e0*/  HADD2.F32 R156, -RZ, R165.reuse.H0_H0 ;  /* 0x200000a5ff9c7230 */ /* 0x100fe20000004100 */
[C---:B------:R-:W-:Y:S01]  /*19f0*/  FADD.FTZ R4, -R190.reuse, R4 ;  /* 0x00000004be047221 */ /* 0x040fe20000010100 */
[--C-:B----4-:R-:W-:Y:S01]  /*1a00*/  HADD2.F32 R31, -RZ, R148.reuse.H0_H0 ;  /* 0x20000094ff1f7230 */ /* 0x110fe20000004100 */
        /* <DEDUP_REMOVED lines=9> */
[--C-:B------:R-:W-:Y:S01]  /*1aa0*/  HADD2.F32 R175, -RZ, R167.reuse.H0_H0 ;  /* 0x200000a7ffaf7230 */ /* 0x100fe20000004100 */
[----:B------:R-:W-:Y:S01]  /*1ab0*/  FADD.FTZ R164, -R190, R156 ;  /* 0x0000009cbea47221 */ /* 0x000fe20000010100 */
[----:B------:R-:W-:Y:S01]  /*1ac0*/  HADD2.F32 R176, -RZ, R167.H1_H1 ;  /* 0x300000a7ffb07230 */ /* 0x000fe20000004100 */
[----:B--2---:R-:W-:Y:S01]  /*1ad0*/  FMUL.FTZ R31, R248, R31 ;  /* 0x0000001ff81f7220 */ /* 0x004fe20000410000 */
[----:B------:R-:W-:Y:S01]  /*1ae0*/  HADD2.F32 R167, -RZ, R149.H1_H1 ;  /* 0x30000095ffa77230 */ /* 0x000fe20000004100 */
[----:B------:R-:W-:Y:S01]  /*1af0*/  FADD.FTZ R89, R89, R157 ;  /* 0x0000009d59597221 */ /* 0x000fe20000010000 */
[----:B------:R-:W-:Y:S01]  /*1b00*/  HADD2.F32 R166, -RZ, R166.H1_H1 ;  /* 0x300000a6ffa67230 */ /* 0x000fe20000004100 */
[-C--:B------:R-:W-:Y:S01]  /*1b10*/  FFMA.FTZ R121, R30, R157.reuse, R121 ;  /* 0x0000009d1e797223 */ /* 0x080fe20000010079 */
[--C-:B------:R-:W-:Y:S01]  /*1b20*/  HADD2.F32 R149, -RZ, R150.reuse.H0_H0 ;  /* 0x20000096ff957230 */ /* 0x100fe20000004100 */
[----:B------:R-:W-:Y:S01]  /*1b30*/  FMUL.FTZ R156, R247, R157 ;  /* 0x0000009df79c7220 */ /* 0x000fe20000410000 */
[----:B------:R-:W-:Y:S01]  /*1b40*/  HADD2.F32 R150, -RZ, R150.H1_H1 ;  /* 0x30000096ff967230 */ /* 0x000fe20000004100 */
[----:B------:R-:W-:Y:S01]  /*1b50*/  FMUL.FTZ R157, R159, R164 ;  /* 0x000000a49f9d7220 */ /* 0x000fe20000410000 */
[--C-:B------:R-:W-:Y:S01]  /*1b60*/  HADD2.F32 R148, -RZ, R151.reuse.H0_H0 ;  /* 0x20000097ff947230 */ /* 0x100fe20000004100 */
[----:B------:R-:W-:Y:S01]  /*1b70*/  FADD.FTZ R191, R191, R31 ;  /* 0x0000001fbfbf7221 */ /* 0x000fe20000010000 */
[----:B------:R-:W-:Y:S01]  /*1b80*/  HADD2.F32 R151, -RZ, R151.H1_H1 ;  /* 0x30000097ff977230 */ /* 0x000fe20000004100 */
        /* <DEDUP_REMOVED lines=43> */
.L_x_2262:
[----:B------:R-:W-:Y:S05]  /*1e40*/  BSYNC B1 ;  /* 0x0000000000017941 */ /* 0x000fea0003800000 */
.L_x_2261:
        /* <DEDUP_REMOVED lines=16> */
[--C-:B--2---:R-:W-:Y:S02]  /*1f50*/  HADD2.F32 R181, -RZ, R148.reuse.H1_H1 ;  /* 0x30000094ffb57230 */ /* 0x104fe40000004100 */
[----:B------:R-:W-:Y:S02]  /*1f60*/  HADD2.F32 R179, -RZ, R148.H0_H0 ;  /* 0x20000094ffb37230 */ /* 0x000fe40000004100 */
[--C-:B------:R-:W-:Y:S02]  /*1f70*/  HADD2.F32 R148, -RZ, R149.reuse.H0_H0 ;  /* 0x20000095ff947230 */ /* 0x100fe40000004100 */
        /* <DEDUP_REMOVED lines=10> */
[--C-:B---3--:R-:W-:Y:S01]  /*2020*/  HADD2.F32 R150, -RZ, R152.reuse.H0_H0 ;  /* 0x20000098ff967230 */ /* 0x108fe20000004100 */
[C---:B-----5:R-:W-:Y:S01]  /*2030*/  FMUL.FTZ R180, R159.reuse, R180 ;  /* 0x000000b49fb47220 */ /* 0x060fe20000410000 */
[----:B------:R-:W-:Y:S01]  /*2040*/  HADD2.F32 R179, -RZ, R152.H1_H1 ;  /* 0x30000098ffb37230 */ /* 0x000fe20000004100 */
[C---:B------:R-:W-:Y:S01]  /*2050*/  FMUL.FTZ R152, R159.reuse, R151 ;  /* 0x000000979f987220 */ /* 0x040fe20000410000 */
[--C-:B------:R-:W-:Y:S01]  /*2060*/  HADD2.F32 R181, -RZ, R153.reuse.H0_H0 ;  /* 0x20000099ffb57230 */ /* 0x100fe20000004100 */
[----:B------:R-:W-:Y:S01]  /*2070*/  FADD.FTZ R185, -R190, R185 ;  /* 0x000000b9beb97221 */ /* 0x000fe20000010100 */
[----:B------:R-:W-:Y:S01]  /*2080*/  HADD2.F32 R183, -RZ, R153.H1_H1 ;  /* 0x30000099ffb77230 */ /* 0x000fe20000004100 */
[----:B------:R-:W-:Y:S01]  /*2090*/  FMUL.FTZ R153, R159, R149 ;  /* 0x000000959f997220 */ /* 0x000fe20000410000 */
[--C-:B------:R-:W-:Y:S01]  /*20a0*/  HADD2.F32 R184, -RZ, R154.reuse.H0_H0 ;  /* 0x2000009affb87230 */ /* 0x100fe20000004100 */
[----:B------:R-:W-:Y:S01]  /*20b0*/  FADD.FTZ R81, R81, R179 ;  /* 0x000000b351517221 */ /* 0x000fe20000010000 */
[----:B------:R-:W-:Y:S01]  /*20c0*/  HADD2.F32 R186, -RZ, R154.H1_H1 ;  /* 0x3000009affba7230 */ /* 0x000fe20000004100 */
[----:B------:R-:W-:Y:S01]  /*20d0*/  FMUL.FTZ R154, R240, R150 ;  /* 0x00000096f09a7220 */ /* 0x000fe20000410000 */
[--C-:B------:R-:W-:Y:S01]  /*20e0*/  HADD2.F32 R188, -RZ, R155.reuse.H0_H0 ;  /* 0x2000009bffbc7230 */ /* 0x100fe20000004100 */
[----:B------:R-:W-:Y:S01]  /*20f0*/  FFMA.FTZ R113, R153, R179, R113 ;  /* 0x000000b399717223 */ /* 0x000fe20000010071 */
[----:B------:R-:W-:Y:S01]  /*2100*/  HADD2.F32 R192, -RZ, R155.H1_H1 ;  /* 0x3000009bffc07230 */ /* 0x000fe20000004100 */
        /* <DEDUP_REMOVED lines=44> */
.L_x_2264:
[----:B------:R-:W-:Y:S05]  /*23d0*/  BSYNC B1 ;  /* 0x0000000000017941 */ /* 0x000fea0003800000 */
.L_x_2263:
[----:B------:R-:W-:Y:S05]  /*23e0*/  BRA.DIV ~URZ, `(.L_x_2265) ;  /* 0x000040227f007947 */ /* 0x000fea000b800000 */
[----:B------:R0:W1:Y:S02]  /*23f0*/  SHFL.BFLY PT, R151, R191, 0x1, 0x1f ;  /* 0x0c201f00bf977f89 */ /* 0x00006400000e0000 */
.L_x_2290:
        /* <DEDUP_REMOVED lines=18> */
.L_x_2291:
        /* <DEDUP_REMOVED lines=19> */
[----:B------:R-:W-:-:S04]  /*2650*/  FADD.FTZ R249, R7, -R249 ;  /* 0x800000f907f97221 */ /* 0x000fc80000010000 */
[----:B-----5:R-:W-:Y:S02]  /*2660*/  FMUL.FTZ R249, R159, R249 ;  /* 0x000000f99ff97220 */ /* 0x020fe40000410000 */
[----:B------:R-:W-:-:S05]  /*2670*/  @P5 HADD2.F32 R190, -RZ, R40.H0_H0 ;  /* 0x20000028ffbe5230 */ /* 0x000fca0000004100 */
[----:B------:R-:W-:-:S04]  /*2680*/  @P5 FADD.FTZ R249, R249, R190 ;  /* 0x000000bef9f95221 */ /* 0x000fc80000010000 */
[----:B------:R-:W-:-:S04]  /*2690*/  FMUL.FTZ R191, R249, R160 ;  /* 0x000000a0f9bf7220 */ /* 0x000fc80000410000 */
[----:B------:R-:W-:Y:S01]  /*26a0*/  FMUL.FTZ R191, R191, c[0x0][0x1e8] ;  /* 0x00007a00bfbf7a20 */ /* 0x000fe20000410000 */
[----:B--2---:R-:W-:-:S05]  /*26b0*/  @P4 HADD2.F32 R190, -RZ, R148.H0_H0 ;  /* 0x20000094ffbe4230 */ /* 0x004fca0000004100 */
        /* <DEDUP_REMOVED lines=8> */
[----:B------:R-:W-:-:S11]  /*2740*/  @P5 HADD2.F32 R248, -RZ, R41.H0_H0 ;  /* 0x20000029fff85230 */ /* 0x000fd60000004100 */
[----:B------:R-:W-:-:S04]  /*2750*/  @P4 F2FP.PACK_AB R249, RZ, R249 ;  /* 0x000000f9fff9423e */ /* 0x000fc800000000ff */
[----:B------:R-:W-:Y:S01]  /*2760*/  @P4 PRMT R144, R249, 0x7610, R144 ;  /* 0x00007610f9904816 */ /* 0x000fe20000000090 */
[----:B------:R-:W-:Y:S01]  /*2770*/  FMUL.FTZ R249, R159, R191 ;  /* 0x000000bf9ff97220 */ /* 0x000fe20000410000 */
[----:B------:R-:W-:-:S05]  /*2780*/  @P5 HADD2.F32 R191, -RZ, R40.H1_H1 ;  /* 0x30000028ffbf5230 */ /* 0x000fca0000004100 */
[----:B------:R-:W-:Y:S01]  /*2790*/  @P5 FADD.FTZ R249, R249, R191 ;  /* 0x000000bff9f95221 */ /* 0x000fe20000010000 */
[----:B------:R-:W-:-:S03]  /*27a0*/  @P6 HADD2.F32 R191, -RZ, R148.H1_H1 ;  /* 0x30000094ffbf6230 */ /* 0x000fc60000004100 */
[----:B------:R-:W-:Y:S01]  /*27b0*/  FMUL.FTZ R250, R249, R160 ;  /* 0x000000a0f9fa7220 */ /* 0x000fe20000410000 */
[----:B------:R-:W-:-:S03]  /*27c0*/  @P4 F2FP.PACK_AB R249, RZ, R249 ;  /* 0x000000f9fff9423e */ /* 0x000fc600000000ff */
[----:B------:R-:W-:Y:S01]  /*27d0*/  FMUL.FTZ R148, R250, c[0x0][0x1e8] ;  /* 0x00007a00fa947a20 */ /* 0x000fe20000410000 */
[----:B------:R-:W-:Y:S01]  /*27e0*/  HFMA2.MMA R250, -RZ, RZ, 0, 0 ;  /* 0x00000000fffa7435 */ /* 0x000fe200000001ff */
[----:B------:R-:W-:Y:S01]  /*27f0*/  @P4 PRMT R144, R144, 0x5410, R249 ;  /* 0x0000541090904816 */ /* 0x000fe200000000f9 */
[----:B------:R-:W-:-:S04]  /*2800*/  HFMA2.MMA R249, -RZ, RZ, 0, 0 ;  /* 0x00000000fff97435 */ /* 0x000fc800000001ff */
[----:B------:R-:W-:Y:S01]  /*2810*/  @P6 FMUL.FTZ R250, R148, R191 ;  /* 0x000000bf94fa6220 */ /* 0x000fe20000410000 */
[----:B------:R-:W-:Y:S01]  /*2820*/  MOV R191, RZ ;  /* 0x000000ff00bf7202 */ /* 0x000fe20000000f00 */
[----:B------:R-:W-:Y:S01]  /*2830*/  @P6 FMUL.FTZ R191, R231, R148 ;  /* 0x00000094e7bf6220 */ /* 0x000fe20000410000 */
[----:B------:R-:W-:Y:S01]  /*2840*/  LOP3.LUT P6, RZ, R162, 0xff0000, RZ, 0xc0, !PT ;  /* 0x00ff0000a2ff7812 */ /* 0x000fe200078cc0ff */
[----:B------:R-:W-:Y:S02]  /*2850*/  FFMA.FTZ R148, R8, R208, R251 ;  /* 0x000000d008947223 */ /* 0x000fe400000100fb */
[----:B------:R-:W-:Y:S02]  /*2860*/  FADD.FTZ R73, R73, R250 ;  /* 0x000000fa49497221 */ /* 0x000fe40000010000 */
[----:B------:R-:W-:-:S04]  /*2870*/  FADD.FTZ R148, R197, -R148 ;  /* 0x80000094c5947221 */ /* 0x000fc80000010000 */
[----:B------:R-:W-:-:S04]  /*2880*/  FMUL.FTZ R148, R159, R148 ;  /* 0x000000949f947220 */ /* 0x000fc80000410000 */
[----:B------:R-:W-:Y:S01]  /*2890*/  @P5 FADD.FTZ R148, R148, R248 ;  /* 0x000000f894945221 */ /* 0x000fe20000010000 */
[----:B------:R-:W-:-:S03]  /*28a0*/  @P6 HADD2.F32 R248, -RZ, R149.H0_H0 ;  /* 0x20000095fff86230 */ /* 0x000fc60000004100 */
[----:B------:R-:W-:Y:S01]  /*28b0*/  FMUL.FTZ R250, R148, R160 ;  /* 0x000000a094fa7220 */ /* 0x000fe20000410000 */
[----:B------:R-:W-:-:S03]  /*28c0*/  @P4 F2FP.PACK_AB R148, RZ, R148 ;  /* 0x00000094ff94423e */ /* 0x000fc600000000ff */
[----:B------:R-:W-:Y:S01]  /*28d0*/  FMUL.FTZ R250, R250, c[0x0][0x1e8] ;  /* 0x00007a00fafa7a20 */ /* 0x000fe20000410000 */
[----:B------:R-:W-:Y:S01]  /*28e0*/  @P4 PRMT R145, R148, 0x7610, R145 ;  /* 0x0000761094914816 */ /* 0x000fe20000000091 */
[----:B------:R-:W-:Y:S02]  /*28f0*/  FFMA.FTZ R148, R9, R208, R251 ;  /* 0x000000d009947223 */ /* 0x000fe400000100fb */
[----:B------:R-:W-:Y:S01]  /*2900*/  @P6 FMUL.FTZ R249, R250, R248 ;  /* 0x000000f8faf96220 */ /* 0x000fe20000410000 */
[----:B------:R-:W-:Y:S01]  /*2910*/  MOV R248, RZ ;  /* 0x000000ff00f87202 */ /* 0x000fe20000000f00 */
[----:B------:R-:W-:Y:S02]  /*2920*/  FADD.FTZ R148, R196, -R148 ;  /* 0x80000094c4947221 */ /* 0x000fe40000010000 */
[----:B------:R-:W-:Y:S01]  /*2930*/  @P6 FMUL.FTZ R248, R230, R250 ;  /* 0x000000fae6f86220 */ /* 0x000fe20000410000 */
[----:B------:R-:W-:Y:S01]  /*2940*/  LOP3.LUT P6, RZ, R162, 0xff000000, RZ, 0xc0, !PT ;  /* 0xff000000a2ff7812 */ /* 0x000fe200078cc0ff */
[----:B------:R-:W-:Y:S01]  /*2950*/  FADD.FTZ R74, R74, R249 ;  /* 0x000000f94a4a7221 */ /* 0x000fe20000010000 */
[----:B------:R-:W-:Y:S01]  /*2960*/  @P5 HADD2.F32 R249, -RZ, R41.H1_H1 ;  /* 0x30000029fff95230 */ /* 0x000fe20000004100 */
[----:B------:R-:W-:-:S04]  /*2970*/  FMUL.FTZ R148, R159, R148 ;  /* 0x000000949f947220 */ /* 0x000fc80000410000 */
[----:B------:R-:W-:-:S04]  /*2980*/  @P5 FADD.FTZ R148, R148, R249 ;  /* 0x000000f994945221 */ /* 0x000fc80000010000 */
[----:B------:R-:W-:Y:S01]  /*2990*/  FMUL.FTZ R250, R148, R160 ;  /* 0x000000a094fa7220 */ /* 0x000fe20000410000 */
[----:B------:R-:W-:Y:S01]  /*29a0*/  @P4 F2FP.PACK_AB R148, RZ, R148 ;  /* 0x00000094ff94423e */ /* 0x000fe200000000ff */
[----:B------:R-:W-:Y:S02]  /*29b0*/  @P6 HADD2.F32 R249, -RZ, R149.H1_H1 ;  /* 0x30000095fff96230 */ /* 0x000fe40000004100 */
[----:B------:R-:W-:Y:S01]  /*29c0*/  FMUL.FTZ R149, R250, c[0x0][0x1e8] ;  /* 0x00007a00fa957a20 */ /* 0x000fe20000410000 */
[----:B------:R-:W-:Y:S01]  /*29d0*/  HFMA2.MMA R250, -RZ, RZ, 0, 0 ;  /* 0x00000000fffa7435 */ /* 0x000fe200000001ff */
[----:B------:R-:W-:Y:S01]  /*29e0*/  @P4 PRMT R145, R145, 0x5410, R148 ;  /* 0x0000541091914816 */ /* 0x000fe20000000094 */
[----:B------:R-:W-:-:S04]  /*29f0*/  FFMA.FTZ R148, R10, R208, R251 ;  /* 0x000000d00a947223 */ /* 0x000fc800000100fb */
[----:B------:R-:W-:Y:S02]  /*2a00*/  FADD.FTZ R148, R195, -R148 ;  /* 0x80000094c3947221 */ /* 0x000fe40000010000 */
[----:B------:R-:W-:Y:S01]  /*2a10*/  @P6 FMUL.FTZ R250, R149, R249 ;  /* 0x000000f995fa6220 */ /* 0x000fe20000410000 */
[----:B------:R-:W-:Y:S01]  /*2a20*/  MOV R249, RZ ;  /* 0x000000ff00f97202 */ /* 0x000fe20000000f00 */
[----:B------:R-:W-:Y:S01]  /*2a30*/  @P6 FMUL.FTZ R249, R229, R149 ;  /* 0x00000095e5f96220 */ /* 0x000fe20000410000 */
[----:B------:R-:W-:Y:S01]  /*2a40*/  LOP3.LUT P6, RZ, R163, 0xff, RZ, 0xc0, !PT ;  /* 0x000000ffa3ff7812 */ /* 0x000fe200078cc0ff */
[----:B------:R-:W-:Y:S01]  /*2a50*/  FMUL.FTZ R149, R159, R148 ;  /* 0x000000949f957220 */ /* 0x000fe20000410000 */
[----:B------:R-:W-:Y:S01]  /*2a60*/  @P5 HADD2.F32 R148, -RZ, R42.H0_H0 ;  /* 0x2000002aff945230 */ /* 0x000fe20000004100 */
[----:B------:R-:W-:-:S04]  /*2a70*/  FADD.FTZ R75, R75, R250 ;  /* 0x000000fa4b4b7221 */ /* 0x000fc80000010000 */
[----:B------:R-:W-:-:S05]  /*2a80*/  @P5 FADD.FTZ R149, R149, R148 ;  /* 0x0000009495955221 */ /* 0x000fca0000010000 */
[----:B------:R-:W-:Y:S01]  /*2a90*/  @P4 F2FP.PACK_AB R148, RZ, R149 ;  /* 0x00000095ff94423e */ /* 0x000fe200000000ff */
[----:B------:R-:W-:Y:S01]  /*2aa0*/  FMUL.FTZ R149, R149, R160 ;  /* 0x000000a095957220 */ /* 0x000fe20000410000 */
[----:B------:R-:W-:Y:S02]  /*2ab0*/  @P6 HADD2.F32 R250, -RZ, R150.H0_H0 ;  /* 0x20000096fffa6230 */ /* 0x000fe40000004100 */
[----:B------:R-:W-:Y:S01]  /*2ac0*/  @P4 PRMT R146, R148, 0x7610, R146 ;  /* 0x0000761094924816 */ /* 0x000fe20000000092 */
[----:B------:R-:W-:Y:S01]  /*2ad0*/  FMUL.FTZ R148, R149, c[0x0][0x1e8] ;  /* 0x00007a0095947a20 */ /* 0x000fe20000410000 */
[----:B------:R-:W-:-:S06]  /*2ae0*/  HFMA2.MMA R149, -RZ, RZ, 0, 0 ;  /* 0x00000000ff957435 */ /* 0x000fcc00000001ff */
[----:B------:R-:W-:Y:S01]  /*2af0*/  @P6 FMUL.FTZ R149, R148, R250 ;  /* 0x000000fa94956220 */ /* 0x000fe20000410000 */
[----:B------:R-:W-:Y:S01]  /*2b00*/  MOV R250, RZ ;  /* 0x000000ff00fa7202 */ /* 0x000fe20000000f00 */
[----:B------:R-:W-:Y:S01]  /*2b10*/  @P6 FMUL.FTZ R250, R228, R148 ;  /* 0x00000094e4fa6220 */ /* 0x000fe20000410000 */
[----:B------:R-:W-:Y:S01]  /*2b20*/  LOP3.LUT P6, RZ, R163, 0xff00, RZ, 0xc0, !PT ;  /* 0x0000ff00a3ff7812 */ /* 0x000fe200078cc0ff */
[----:B------:R-:W-:Y:S02]  /*2b30*/  FFMA.FTZ R148, R11, R208, R251 ;  /* 0x000000d00b947223 */ /* 0x000fe400000100fb */
[----:B------:R-:W-:Y:S02]  /*2b40*/  FADD.FTZ R68, R68, R149 ;  /* 0x0000009544447221 */ /* 0x000fe40000010000 */
[----:B------:R-:W-:-:S04]  /*2b50*/  FADD.FTZ R148, R194, -R148 ;  /* 0x80000094c2947221 */ /* 0x000fc80000010000 */
[----:B------:R-:W-:Y:S01]  /*2b60*/  FMUL.FTZ R149, R159, R148 ;  /* 0x000000949f957220 */ /* 0x000fe20000410000 */
[----:B------:R-:W-:-:S03]  /*2b70*/  @P5 HADD2.F32 R148, -RZ, R42.H1_H1 ;  /* 0x3000002aff945230 */ /* 0x000fc60000004100 */
[----:B------:R-:W-:Y:S02]  /*2b80*/  @P6 HADD2.F32 R150, -RZ, R150.H1_H1 ;  /* 0x30000096ff966230 */ /* 0x000fe40000004100 */
[----:B------:R-:W-:-:S05]  /*2b90*/  @P5 FADD.FTZ R149, R149, R148 ;  /* 0x0000009495955221 */ /* 0x000fca0000010000 */
[----:B------:R-:W-:-:S04]  /*2ba0*/  @P4 F2FP.PACK_AB R148, RZ, R149 ;  /* 0x00000095ff94423e */ /* 0x000fc800000000ff */
[----:B------:R-:W-:Y:S01]  /*2bb0*/  @P4 PRMT R146, R146, 0x5410, R148 ;  /* 0x0000541092924816 */ /* 0x000fe20000000094 */
[----:B------:R-:W-:Y:S01]  /*2bc0*/  FMUL.FTZ R148, R149, R160 ;  /* 0x000000a095947220 */ /* 0x000fe20000410000 */
[----:B------:R-:W-:-:S03]  /*2bd0*/  HFMA2.MMA R149, -RZ, RZ, 0, 0 ;  /* 0x00000000ff957435 */ /* 0x000fc600000001ff */
[----:B------:R-:W-:-:S04]  /*2be0*/  FMUL.FTZ R148, R148, c[0x0][0x1e8] ;  /* 0x00007a0094947a20 */ /* 0x000fc80000410000 */
[----:B------:R-:W-:Y:S01]  /*2bf0*/  @P6 FMUL.FTZ R149, R148, R150 ;  /* 0x0000009694956220 */ /* 0x000fe20000410000 */
[----:B------:R-:W-:Y:S01]  /*2c00*/  MOV R150, RZ ;  /* 0x000000ff00967202 */ /* 0x000fe20000000f00 */
[----:B------:R-:W-:Y:S02]  /*2c10*/  @P6 FMUL.FTZ R150, R227, R148 ;  /* 0x00000094e3966220 */ /* 0x000fe40000410000 */
[----:B------:R-:W-:Y:S02]  /*2c20*/  FADD.FTZ R69, R69, R149 ;  /* 0x0000009545457221 */ /* 0x000fe40000010000 */
[--C-:B------:R-:W-:Y:S01]  /*2c30*/  FFMA.FTZ R149, R12, R208, R251.reuse ;  /* 0x000000d00c957223 */ /* 0x100fe200000100fb */
[----:B------:R-:W-:Y:S01]  /*2c40*/  F2FP.PACK_AB R150, R150, R250 ;  /* 0x000000fa9696723e */ /* 0x000fe200000000ff */
[----:B------:R-:W-:Y:S02]  /*2c50*/  FFMA.FTZ R148, R13, R208, R251 ;  /* 0x000000d00d947223 */ /* 0x000fe400000100fb */
[----:B------:R-:W-:-:S02]  /*2c60*/  FADD.FTZ R149, R193, -R149 ;  /* 0x80000095c1957221 */ /* 0x000fc40000010000 */
[----:B------:R-:W-:Y:S02]  /*2c70*/  FADD.FTZ R148, R14, -R148 ;  /* 0x800000940e947221 */ /* 0x000fe40000010000 */
[C---:B------:R-:W-:Y:S01]  /*2c80*/  FMUL.FTZ R251, R159.reuse, R149 ;  /* 0x000000959ffb7220 */ /* 0x040fe20000410000 */
[----:B------:R-:W-:Y:S01]  /*2c90*/  @P5 HADD2.F32 R149, -RZ, R43.H0_H0 ;  /* 0x2000002bff955230 */ /* 0x000fe20000004100 */
[----:B------:R-:W-:-:S04]  /*2ca0*/  FMUL.FTZ R148, R159, R148 ;  /* 0x000000949f947220 */ /* 0x000fc80000410000 */
[----:B------:R-:W-:Y:S01]  /*2cb0*/  @P5 FADD.FTZ R251, R251, R149 ;  /* 0x00000095fbfb5221 */ /* 0x000fe20000010000 */
[----:B------:R-:W-:-:S05]  /*2cc0*/  @P5 HADD2.F32 R149, -RZ, R43.H1_H1 ;  /* 0x3000002bff955230 */ /* 0x000fca0000004100 */
[----:B------:R-:W-:Y:S01]  /*2cd0*/  @P5 FADD.FTZ R148, R148, R149 ;  /* 0x0000009594945221 */ /* 0x000fe20000010000 */
[----:B------:R-:W-:Y:S02]  /*2ce0*/  LOP3.LUT P5, RZ, R163, 0xff0000, RZ, 0xc0, !PT ;  /* 0x00ff0000a3ff7812 */ /* 0x000fe400078ac0ff */
[----:B------:R-:W-:-:S04]  /*2cf0*/  @P4 F2FP.PACK_AB R149, RZ, R251 ;  /* 0x000000fbff95423e */ /* 0x000fc800000000ff */
[----:B------:R-:W-:Y:S01]  /*2d00*/  @P4 PRMT R147, R149, 0x7610, R147 ;  /* 0x0000761095934816 */ /* 0x000fe20000000093 */
[----:B------:R-:W-:Y:S01]  /*2d10*/  FMUL.FTZ R149, R251, R160 ;  /* 0x000000a0fb957220 */ /* 0x000fe20000410000 */
[----:B------:R-:W-:-:S03]  /*2d20*/  HFMA2.MMA R251, -RZ, RZ, 0, 0 ;  /* 0x00000000fffb7435 */ /* 0x000fc600000001ff */
[----:B------:R-:W-:Y:S02]  /*2d30*/  FMUL.FTZ R149, R149, c[0x0][0x1e8] ;  /* 0x00007a0095957a20 */ /* 0x000fe40000410000 */
[----:B------:R-:W-:-:S05]  /*2d40*/  @P5 HADD2.F32 R252, -RZ, R151.H0_H0 ;  /* 0x20000097fffc5230 */ /* 0x000fca0000004100 */
[----:B------:R-:W-:Y:S01]  /*2d50*/  @P5 FMUL.FTZ R251, R149, R252 ;  /* 0x000000fc95fb5220 */ /* 0x000fe20000410000 */
[----:B------:R-:W-:-:S03]  /*2d60*/  MOV R252, 0x10 ;  /* 0x0000001000fc7802 */ /* 0x000fc60000000f00 */
[----:B------:R-:W-:Y:S01]  /*2d70*/  FADD.FTZ R70, R70, R251 ;  /* 0x000000fb46467221 */ /* 0x000fe20000010000 */
[----:B------:R-:W-:Y:S01]  /*2d80*/  MOV R251, RZ ;  /* 0x000000ff00fb7202 */ /* 0x000fe20000000f00 */
[----:B------:R-:W-:Y:S01]  /*2d90*/  @P5 FMUL.FTZ R251, R226, R149 ;  /* 0x00000095e2fb5220 */ /* 0x000fe20000410000 */
[----:B------:R-:W-:Y:S02]  /*2da0*/  LOP3.LUT P5, RZ, R163, 0xff000000, RZ, 0xc0, !PT ;  /* 0xff000000a3ff7812 */ /* 0x000fe400078ac0ff */
[----:B------:R-:W-:Y:S01]  /*2db0*/  @P4 F2FP.PACK_AB R149, RZ, R148 ;  /* 0x00000094ff95423e */ /* 0x000fe200000000ff */
[----:B------:R-:W-:-:S03]  /*2dc0*/  FMUL.FTZ R148, R148, R160 ;  /* 0x000000a094947220 */ /* 0x000fc60000410000 */
[----:B------:R-:W-:Y:S01]  /*2dd0*/  @P4 PRMT R147, R147, 0x5410, R149 ;  /* 0x0000541093934816 */ /* 0x000fe20000000095 */
[----:B------:R-:W-:Y:S01]  /*2de0*/  HFMA2.MMA R149, -RZ, RZ, 0, 0 ;  /* 0x00000000ff957435 */ /* 0x000fe200000001ff */
[----:B------:R-:W-:-:S05]  /*2df0*/  FMUL.FTZ R148, R148, c[0x0][0x1e8] ;  /* 0x00007a0094947a20 */ /* 0x000fca0000410000 */
[----:B------:R-:W-:-:S05]  /*2e00*/  @P5 HADD2.F32 R151, -RZ, R151.H1_H1 ;  /* 0x30000097ff975230 */ /* 0x000fca0000004100 */
[----:B------:R-:W-:Y:S01]  /*2e10*/  @P5 FMUL.FTZ R149, R148, R151 ;  /* 0x0000009794955220 */ /* 0x000fe20000410000 */
[----:B------:R-:W-:-:S03]  /*2e20*/  HFMA2.MMA R151, -RZ, RZ, 0, 0 ;  /* 0x00000000ff977435 */ /* 0x000fc600000001ff */
[----:B------:R-:W-:-:S03]  /*2e30*/  FADD.FTZ R71, R71, R149 ;  /* 0x0000009547477221 */ /* 0x000fc60000010000 */
[----:B------:R-:W-:Y:S02]  /*2e40*/  @P5 FMUL.FTZ R151, R225, R148 ;  /* 0x00000094e1975220 */ /* 0x000fe40000410000 */
[----:B------:R-:W-:-:S03]  /*2e50*/  @P4 IMAD.WIDE.U32 R148, R2, R252, c[0x0][0x258] ;  /* 0x0000960002944625 */ /* 0x000fc600078e00fc */
[----:B------:R-:W-:Y:S02]  /*2e60*/  F2FP.PACK_AB R151, R151, R251 ;  /* 0x000000fb9797723e */ /* 0x000fe400000000ff */
[----:B------:R0:W-:Y:S02]  /*2e70*/  @P4 STG.E.128 [R148.64], R144 ;  /* 0x0000009094004986 */ /* 0x0001e4000c101d04 */
[----:B0-----:R-:W-:Y:S01]  /*2e80*/  F2FP.PACK_AB R148, R191, R190 ;  /* 0x000000bebf94723e */ /* 0x001fe200000000ff */
[C---:B------:R-:W-:Y:S01]  /*2e90*/  IMAD.WIDE.U32 R190, R2.reuse, R252, c[0x0][0x248] ;  /* 0x0000920002be7625 */ /* 0x040fe200078e00fc */
[----:B------:R-:W-:Y:S02]  /*2ea0*/  F2FP.PACK_AB R149, R249, R248 ;  /* 0x000000f8f995723e */ /* 0x000fe400000000ff */
[----:B------:R-:W-:-:S03]  /*2eb0*/  IADD3 R2, R2, 0x20, RZ ;  /* 0x0000002002027810 */ /* 0x000fc60007ffe0ff */
[----:B------:R0:W-:Y:S04]  /*2ec0*/  STG.E.128 [R190.64], R148 ;  /* 0x00000094be007986 */ /* 0x0001e8000c101d04 */
.L_x_2268:
[----:B------:R-:W-:Y:S05]  /*2ed0*/  BSYNC B1 ;  /* 0x0000000000017941 */ /* 0x000fea0003800000 */
.L_x_2267:
        /* <DEDUP_REMOVED lines=127> */
[----:B------:R-:W-:-:S04]  /*36d0*/  @P5 FMUL.FTZ R251, R149, R252 ;  /* 0x000000fc95fb5220 */ /* 0x000fc80000410000 */
        /* <DEDUP_REMOVED lines=11> */
[----:B------:R-:W-:Y:S01]  /*3790*/  MOV R151, RZ ;  /* 0x000000ff00977202 */ /* 0x000fe20000000f00 */
[----:B------:R-:W-:Y:S01]  /*37a0*/  @P5 FMUL.FTZ R151, R217, R148 ;  /* 0x00000094d9975220 */ /* 0x000fe20000410000 */
[----:B------:R-:W-:Y:S01]  /*37b0*/  @P4 LEA R148, P5, R2, c[0x0][0x258], 0x4 ;  /* 0x0000960002944a11 */ /* 0x000fe200078a20ff */
[----:B------:R-:W-:-:S03]  /*37c0*/  FADD.FTZ R63, R63, R149 ;  /* 0x000000953f3f7221 */ /* 0x000fc60000010000 */
[----:B------:R-:W-:Y:S02]  /*37d0*/  @P4 LEA.HI.X R149, R2, c[0x0][0x25c], RZ, 0x4, P5 ;  /* 0x0000970002954a11 */ /* 0x000fe400028f24ff */
[----:B------:R-:W-:-:S03]  /*37e0*/  F2FP.PACK_AB R151, R151, R251 ;  /* 0x000000fb9797723e */ /* 0x000fc600000000ff */
[----:B------:R0:W-:Y:S02]  /*37f0*/  @P4 STG.E.128 [R148.64], R144 ;  /* 0x0000009094004986 */ /* 0x0001e4000c101d04 */
[----:B0-----:R-:W-:Y:S02]  /*3800*/  F2FP.PACK_AB R148, R191, R190 ;  /* 0x000000bebf94723e */ /* 0x001fe400000000ff */
[C---:B------:R-:W-:Y:S02]  /*3810*/  LEA R190, P4, R2.reuse, c[0x0][0x248], 0x4 ;  /* 0x0000920002be7a11 */ /* 0x040fe400078820ff */
[----:B------:R-:W-:Y:S02]  /*3820*/  F2FP.PACK_AB R149, R249, R248 ;  /* 0x000000f8f995723e */ /* 0x000fe400000000ff */
[C---:B------:R-:W-:Y:S02]  /*3830*/  LEA.HI.X R191, R2.reuse, c[0x0][0x24c], RZ, 0x4, P4 ;  /* 0x0000930002bf7a11 */ /* 0x040fe400020f24ff */
[----:B------:R-:W-:-:S03]  /*3840*/  IADD3 R2, R2, 0x20, RZ ;  /* 0x0000002002027810 */ /* 0x000fc60007ffe0ff */
[----:B------:R0:W-:Y:S04]  /*3850*/  STG.E.128 [R190.64], R148 ;  /* 0x00000094be007986 */ /* 0x0001e8000c101d04 */
.L_x_2270:
[----:B------:R-:W-:Y:S05]  /*3860*/  BSYNC B1 ;  /* 0x0000000000017941 */ /* 0x000fea0003800000 */
.L_x_2269:
        /* <DEDUP_REMOVED lines=152> */
.L_x_2272:
[----:B------:R-:W-:Y:S05]  /*41f0*/  BSYNC B1 ;  /* 0x0000000000017941 */ /* 0x000fea0003800000 */
.L_x_2271:
[----:B------:R-:W-:Y:S01]  /*4200*/  BSSY B1, `(.L_x_2273) ;  /* 0x0000097000017945 */ /* 0x000fe20003800000 */
[----:B------:R-:W-:Y:S05]  /*4210*/  @!P3 BRA `(.L_x_2274) ;  /* 0x000009500000b947 */ /* 0x000fea0003800000 */
[----:B0-----:R-:W0:Y:S01]  /*4220*/  LDC.U8 R149, c[0x0][0x1f0] ;  /* 0x00007c00ff957b82 */ /* 0x001e220000000000 */
[----:B------:R-:W-:Y:S01]  /*4230*/  HFMA2.MMA R148, -RZ, RZ, 0, 9.5367431640625e-07 ;  /* 0x00000010ff947435 */ /* 0x000fe200000001ff */
[----:B0-----:R-:W-:-:S09]  /*4240*/  ISETP.NE.AND P4, PT, R149, RZ, PT ;  /* 0x000000ff9500720c */ /* 0x001fd20003f85270 */
[----:B------:R-:W-:-:S06]  /*4250*/  IMAD.WIDE.U32 R148, R2, R148, c[0x0][0x170] ;  /* 0x00005c0002947625 */ /* 0x000fcc00078e0094 */
[----:B------:R-:W2:Y:S01]  /*4260*/  LDG.E.128 R148, [R148.64] ;  /* 0x0000000494947981 */ /* 0x000ea2000c1e1d00 */
[----:B------:R-:W-:Y:S02]  /*4270*/  ISETP.NE.U32.AND P5, PT, RZ, c[0x0][0x218], PT ;  /* 0x00008600ff007a0c */ /* 0x000fe40003fa5070 */
[----:B------:R-:W-:Y:S02]  /*4280*/  FSEL R250, R207, RZ, !P4 ;  /* 0x000000ffcffa7208 */ /* 0x000fe40006000000 */
[----:B------:R-:W-:Y:S02]  /*4290*/  ISETP.NE.AND.EX P5, PT, RZ, c[0x0][0x21c], PT, P5 ;  /* 0x00008700ff007a0c */ /* 0x000fe40003fa5350 */
[----:B------:R-:W-:Y:S01]  /*42a0*/  ISETP.NE.U32.AND P4, PT, RZ, c[0x0][0x258], PT ;  /* 0x00009600ff007a0c */ /* 0x000fe20003f85070 */
[----:B------:R-:W-:Y:S01]  /*42b0*/  FFMA.FTZ R190, R152, R208, R250 ;  /* 0x000000d098be7223 */ /* 0x000fe200000100fa */
[----:B------:R-:W-:Y:S02]  /*42c0*/  MOV R191, R172 ;  /* 0x000000ac00bf7202 */ /* 0x000fe40000000f00 */
[----:B------:R-:W-:Y:S01]  /*42d0*/  ISETP.NE.AND.EX P4, PT, RZ, c[0x0][0x25c], PT, P4 ;  /* 0x00009700ff007a0c */ /* 0x000fe20003f85340 */
[----:B------:R-:W-:Y:S01]  /*42e0*/  FADD.FTZ R190, R154, -R190 ;  /* 0x800000be9abe7221 */ /* 0x000fe20000010000 */
[----:B------:R-:W-:-:S03]  /*42f0*/  LOP3.LUT P6, RZ, R191, 0xff, RZ, 0xc0, !PT ;  /* 0x000000ffbfff7812 */ /* 0x000fc600078cc0ff */
[----:B-----5:R-:W-:Y:S02]  /*4300*/  FMUL.FTZ R190, R159, R190 ;  /* 0x000000be9fbe7220 */ /* 0x020fe40000410000 */
[----:B------:R-:W-:-:S05]  /*4310*/  @P5 HADD2.F32 R207, -RZ, R140.H0_H0 ;  /* 0x2000008cffcf5230 */ /* 0x000fca0000004100 */
[----:B------:R-:W-:-:S04]  /*4320*/  @P5 FADD.FTZ R190, R190, R207 ;  /* 0x000000cfbebe5221 */ /* 0x000fc80000010000 */
[----:B------:R-:W-:Y:S01]  /*4330*/  FMUL.FTZ R207, R190, R160 ;  /* 0x000000a0becf7220 */ /* 0x000fe20000410000 */
[----:B------:R-:W-:-:S03]  /*4340*/  @P4 F2FP.PACK_AB R191, RZ, R190 ;  /* 0x000000beffbf423e */ /* 0x000fc600000000ff */
[----:B------:R-:W-:Y:S01]  /*4350*/  FMUL.FTZ R207, R207, c[0x0][0x1e8] ;  /* 0x00007a00cfcf7a20 */ /* 0x000fe20000410000 */
[----:B------:R-:W-:Y:S01]  /*4360*/  @P4 PRMT R144, R191, 0x7610, R144 ;  /* 0x00007610bf904816 */ /* 0x000fe20000000090 */
[----:B------:R-:W-:Y:S01]  /*4370*/  HFMA2.MMA R191, -RZ, RZ, 0, 0 ;  /* 0x00000000ffbf7435 */ /* 0x000fe200000001ff */
[----:B--2---:R-:W-:-:S05]  /*4380*/  @P6 HADD2.F32 R190, -RZ, R148.H0_H0 ;  /* 0x20000094ffbe6230 */ /* 0x004fca0000004100 */
[----:B------:R-:W-:Y:S01]  /*4390*/  @P6 FMUL.FTZ R191, R207, R190 ;  /* 0x000000becfbf6220 */ /* 0x000fe20000410000 */
[----:B------:R-:W-:Y:S01]  /*43a0*/  MOV R190, RZ ;  /* 0x000000ff00be7202 */ /* 0x000fe20000000f00 */
[----:B------:R-:W-:Y:S01]  /*43b0*/  @P6 FMUL.FTZ R190, R206, R207 ;  /* 0x000000cfcebe6220 */ /* 0x000fe20000410000 */
[----:B------:R-:W-:Y:S01]  /*43c0*/  LOP3.LUT P6, RZ, R172, 0xff00, RZ, 0xc0, !PT ;  /* 0x0000ff00acff7812 */ /* 0x000fe200078cc0ff */
[----:B------:R-:W-:Y:S02]  /*43d0*/  FFMA.FTZ R207, R153, R208, R250 ;  /* 0x000000d099cf7223 */ /* 0x000fe400000100fa */
[----:B------:R-:W-:Y:S01]  /*43e0*/  FADD.FTZ R48, R48, R191 ;  /* 0x000000bf30307221 */ /* 0x000fe20000010000 */
[----:B------:R-:W-:Y:S01]  /*43f0*/  @P5 HADD2.F32 R191, -RZ, R140.H1_H1 ;  /* 0x3000008cffbf5230 */ /* 0x000fe20000004100 */
[----:B------:R-:W-:-:S04]  /*4400*/  FADD.FTZ R207, R179, -R207 ;  /* 0x800000cfb3cf7221 */ /* 0x000fc80000010000 */
[----:B------:R-:W-:-:S04]  /*4410*/  FMUL.FTZ R207, R159, R207 ;  /* 0x000000cf9fcf7220 */ /* 0x000fc80000410000 */
[----:B------:R-:W-:-:S05]  /*4420*/  @P5 FADD.FTZ R207, R207, R191 ;  /* 0x000000bfcfcf5221 */ /* 0x000fca0000010000 */
[----:B------:R-:W-:Y:S01]  /*4430*/  @P4 F2FP.PACK_AB R191, RZ, R207 ;  /* 0x000000cfffbf423e */ /* 0x000fe200000000ff */
[----:B------:R-:W-:-:S03]  /*4440*/  FMUL.FTZ R207, R207, R160 ;  /* 0x000000a0cfcf7220 */ /* 0x000fc60000410000 */
[----:B------:R-:W-:Y:S01]  /*4450*/  @P4 PRMT R144, R144, 0x5410, R191 ;  /* 0x0000541090904816 */ /* 0x000fe200000000bf */
[----:B------:R-:W-:Y:S01]  /*4460*/  @P6 HADD2.F32 R191, -RZ, R148.H1_H1 ;  /* 0x30000094ffbf6230 */ /* 0x000fe20000004100 */
        /* <DEDUP_REMOVED lines=10> */
[----:B------:R-:W-:-:S03]  /*4510*/  @P5 HADD2.F32 R148, -RZ, R141.H0_H0 ;  /* 0x2000008dff945230 */ /* 0x000fc60000004100 */
[----:B------:R-:W-:Y:S02]  /*4520*/  @P6 HADD2.F32 R248, -RZ, R149.H0_H0 ;  /* 0x20000095fff86230 */ /* 0x000fe40000004100 */
[----:B------:R-:W-:-:S05]  /*4530*/  @P5 FADD.FTZ R207, R207, R148 ;  /* 0x00000094cfcf5221 */ /* 0x000fca0000010000 */
[----:B------:R-:W-:Y:S01]  /*4540*/  @P4 F2FP.PACK_AB R148, RZ, R207 ;  /* 0x000000cfff94423e */ /* 0x000fe200000000ff */
[----:B------:R-:W-:-:S03]  /*4550*/  FMUL.FTZ R207, R207, R160 ;  /* 0x000000a0cfcf7220 */ /* 0x000fc60000410000 */
[----:B------:R-:W-:Y:S01]  /*4560*/  @P4 PRMT R145, R148, 0x7610, R145 ;  /* 0x0000761094914816 */ /* 0x000fe20000000091 */
[----:B------:R-:W-:Y:S01]  /*4570*/  FMUL.FTZ R148, R207, c[0x0][0x1e8] ;  /* 0x00007a00cf947a20 */ /* 0x000fe20000410000 */
[----:B------:R-:W-:-:S06]  /*4580*/  HFMA2.MMA R207, -RZ, RZ, 0, 0 ;  /* 0x00000000ffcf7435 */ /* 0x000fcc00000001ff */
[----:B------:R-:W-:-:S04]  /*4590*/  @P6 FMUL.FTZ R207, R148, R248 ;  /* 0x000000f894cf6220 */ /* 0x000fc80000410000 */
[----:B------:R-:W-:Y:S01]  /*45a0*/  FADD.FTZ R50, R50, R207 ;  /* 0x000000cf32327221 */ /* 0x000fe20000010000 */
[----:B------:R-:W-:Y:S01]  /*45b0*/  MOV R207, RZ ;  /* 0x000000ff00cf7202 */ /* 0x000fe20000000f00 */
[----:B------:R-:W-:Y:S01]  /*45c0*/  @P6 FMUL.FTZ R207, R204, R148 ;  /* 0x00000094cccf6220 */ /* 0x000fe20000410000 */
[----:B------:R-:W-:Y:S01]  /*45d0*/  LOP3.LUT P6, RZ, R172, 0xff000000, RZ, 0xc0, !PT ;  /* 0xff000000acff7812 */ /* 0x000fe200078cc0ff */
[----:B------:R-:W-:-:S04]  /*45e0*/  FFMA.FTZ R148, R180, R208, R250 ;  /* 0x000000d0b4947223 */ /* 0x000fc800000100fa */
        /* <DEDUP_REMOVED lines=18> */
[----:B------:R-:W-:-:S03]  /*4710*/  @P5 HADD2.F32 R148, -RZ, R142.H0_H0 ;  /* 0x2000008eff945230 */ /* 0x000fc60000004100 */
[----:B------:R-:W-:Y:S02]  /*4720*/  @P6 HADD2.F32 R249, -RZ, R150.H0_H0 ;  /* 0x20000096fff96230 */ /* 0x000fe40000004100 */
        /* <DEDUP_REMOVED lines=26> */
[-C--:B------:R-:W-:Y:S02]  /*48d0*/  FFMA.FTZ R148, R187, R208.reuse, R250 ;  /* 0x000000d0bb947223 */ /* 0x080fe400000100fa */
[----:B------:R-:W-:Y:S01]  /*48e0*/  FADD.FTZ R45, R45, R149 ;  /* 0x000000952d2d7221 */ /* 0x000fe20000010000 */
[----:B------:R-:W-:Y:S01]  /*48f0*/  @P5 HADD2.F32 R149, -RZ, R143.H0_H0 ;  /* 0x2000008fff955230 */ /* 0x000fe20000004100 */
[----:B------:R-:W-:Y:S01]  /*4900*/  FADD.FTZ R148, R188, -R148 ;  /* 0x80000094bc947221 */ /* 0x000fe20000010000 */
[----:B------:R-:W-:Y:S01]  /*4910*/  F2FP.PACK_AB R150, R150, R249 ;  /* 0x000000f99696723e */ /* 0x000fe200000000ff */
[----:B------:R-:W-:-:S02]  /*4920*/  FFMA.FTZ R208, R189, R208, R250 ;  /* 0x000000d0bdd07223 */ /* 0x000fc400000100fa */
[C---:B------:R-:W-:Y:S02]  /*4930*/  FMUL.FTZ R148, R159.reuse, R148 ;  /* 0x000000949f947220 */ /* 0x040fe40000410000 */
[----:B------:R-:W-:Y:S02]  /*4940*/  FADD.FTZ R208, R192, -R208 ;  /* 0x800000d0c0d07221 */ /* 0x000fe40000010000 */
[----:B------:R-:W-:Y:S01]  /*4950*/  @P5 FADD.FTZ R148, R148, R149 ;  /* 0x0000009594945221 */ /* 0x000fe20000010000 */
[----:B------:R-:W-:Y:S01]  /*4960*/  @P5 HADD2.F32 R149, -RZ, R143.H1_H1 ;  /* 0x3000008fff955230 */ /* 0x000fe20000004100 */
[----:B------:R-:W-:-:S04]  /*4970*/  FMUL.FTZ R159, R159, R208 ;  /* 0x000000d09f9f7220 */ /* 0x000fc80000410000 */
[----:B------:R-:W-:Y:S01]  /*4980*/  @P5 FADD.FTZ R159, R159, R149 ;  /* 0x000000959f9f5221 */ /* 0x000fe20000010000 */
[----:B------:R-:W-:Y:S02]  /*4990*/  LOP3.LUT P5, RZ, R173, 0xff0000, RZ, 0xc0, !PT ;  /* 0x00ff0000adff7812 */ /* 0x000fe400078ac0ff */
[----:B------:R-:W-:Y:S01]  /*49a0*/  @P4 F2FP.PACK_AB R149, RZ, R148 ;  /* 0x00000094ff95423e */ /* 0x000fe200000000ff */
[----:B------:R-:W-:-:S03]  /*49b0*/  FMUL.FTZ R148, R148, R160 ;  /* 0x000000a094947220 */ /* 0x000fc60000410000 */
[----:B------:R-:W-:Y:S02]  /*49c0*/  @P4 PRMT R147, R149, 0x7610, R147 ;  /* 0x0000761095934816 */ /* 0x000fe40000000093 */
[----:B------:R-:W-:Y:S01]  /*49d0*/  @P4 F2FP.PACK_AB R149, RZ, R159 ;  /* 0x0000009fff95423e */ /* 0x000fe200000000ff */
[----:B------:R-:W-:-:S03]  /*49e0*/  FMUL.FTZ R159, R159, R160 ;  /* 0x000000a09f9f7220 */ /* 0x000fc60000410000 */
[----:B------:R-:W-:Y:S01]  /*49f0*/  @P4 PRMT R147, R147, 0x5410, R149 ;  /* 0x0000541093934816 */ /* 0x000fe20000000095 */
[----:B------:R-:W-:Y:S01]  /*4a00*/  FMUL.FTZ R149, R148, c[0x0][0x1e8] ;  /* 0x00007a0094957a20 */ /* 0x000fe20000410000 */
[----:B------:R-:W-:Y:S01]  /*4a10*/  HFMA2.MMA R148, -RZ, RZ, 0, 0 ;  /* 0x00000000ff947435 */ /* 0x000fe200000001ff */
[--C-:B------:R-:W-:Y:S02]  /*4a20*/  @P5 HADD2.F32 R160, -RZ, R151.reuse.H0_H0 ;  /* 0x20000097ffa05230 */ /* 0x100fe40000004100 */
[----:B------:R-:W-:-:S03]  /*4a30*/  @P6 HADD2.F32 R151, -RZ, R151.H1_H1 ;  /* 0x30000097ff976230 */ /* 0x000fc60000004100 */
[----:B------:R-:W-:Y:S01]  /*4a40*/  @P5 FMUL.FTZ R148, R149, R160 ;  /* 0x000000a095945220 */ /* 0x000fe20000410000 */
[----:B------:R-:W-:Y:S01]  /*4a50*/  MOV R160, RZ ;  /* 0x000000ff00a07202 */ /* 0x000fe20000000f00 */
[----:B------:R-:W-:Y:S02]  /*4a60*/  @P5 FMUL.FTZ R160, R200, R149 ;  /* 0x00000095c8a05220 */ /* 0x000fe40000410000 */
[----:B------:R-:W-:Y:S01]  /*4a70*/  FMUL.FTZ R149, R159, c[0x0][0x1e8] ;  /* 0x00007a009f957a20 */ /* 0x000fe20000410000 */
[----:B------:R-:W-:Y:S01]  /*4a80*/  HFMA2.MMA R159, -RZ, RZ, 0, 0 ;  /* 0x00000000ff9f7435 */ /* 0x000fe200000001ff */
[----:B------:R-:W-:Y:S01]  /*4a90*/  FADD.FTZ R46, R46, R148 ;  /* 0x000000942e2e7221 */ /* 0x000fe20000010000 */
[----:B------:R-:W-:-:S04]  /*4aa0*/  @P4 LEA R148, P5, R2, c[0x0][0x258], 0x4 ;  /* 0x0000960002944a11 */ /* 0x000fc800078a20ff */
[----:B------:R-:W-:Y:S01]  /*4ab0*/  @P6 FMUL.FTZ R159, R149, R151 ;  /* 0x00000097959f6220 */ /* 0x000fe20000410000 */
[----:B------:R-:W-:Y:S01]  /*4ac0*/  MOV R151, RZ ;  /* 0x000000ff00977202 */ /* 0x000fe20000000f00 */
[----:B------:R-:W-:Y:S01]  /*4ad0*/  @P6 FMUL.FTZ R151, R199, R149 ;  /* 0x00000095c7976220 */ /* 0x000fe20000410000 */
[----:B------:R-:W-:Y:S01]  /*4ae0*/  @P4 LEA.HI.X R149, R2, c[0x0][0x25c], RZ, 0x4, P5 ;  /* 0x0000970002954a11 */ /* 0x000fe200028f24ff */
[----:B------:R-:W-:-:S03]  /*4af0*/  FADD.FTZ R47, R47, R159 ;  /* 0x0000009f2f2f7221 */ /* 0x000fc60000010000 */
[----:B------:R-:W-:Y:S01]  /*4b00*/  F2FP.PACK_AB R151, R151, R160 ;  /* 0x000000a09797723e */ /* 0x000fe200000000ff */
[----:B------:R0:W-:Y:S02]  /*4b10*/  @P4 STG.E.128 [R148.64], R144 ;  /* 0x0000009094004986 */ /* 0x0001e4000c101d04 */
[----:B0-----:R-:W-:Y:S02]  /*4b20*/  F2FP.PACK_AB R148, R191, R190 ;  /* 0x000000bebf94723e */ /* 0x001fe400000000ff */
[----:B------:R-:W-:Y:S02]  /*4b30*/  LEA R190, P4, R2, c[0x0][0x248], 0x4 ;  /* 0x0000920002be7a11 */ /* 0x000fe400078820ff */
[----:B------:R-:W-:Y:S02]  /*4b40*/  F2FP.PACK_AB R149, R248, R207 ;  /* 0x000000cff895723e */ /* 0x000fe400000000ff */
[----:B------:R-:W-:-:S05]  /*4b50*/  LEA.HI.X R191, R2, c[0x0][0x24c], RZ, 0x4, P4 ;  /* 0x0000930002bf7a11 */ /* 0x000fca00020f24ff */
[----:B------:R0:W-:Y:S04]  /*4b60*/  STG.E.128 [R190.64], R148 ;  /* 0x00000094be007986 */ /* 0x0001e8000c101d04 */
.L_x_2274:
[----:B------:R-:W-:Y:S05]  /*4b70*/  BSYNC B1 ;  /* 0x0000000000017941 */ /* 0x000fea0003800000 */
.L_x_2273:
[----:B------:R-:W-:-:S04]  /*4b80*/  MOV R2, c[0x0][0x160] ;  /* 0x0000580000027a02 */ /* 0x000fc80000000f00 */
[----:B------:R-:W-:-:S04]  /*4b90*/  LEA R0, R2, R0, 0x2 ;  /* 0x0000000002007211 */ /* 0x000fc800078e10ff */
[----:B------:R-:W-:-:S13]  /*4ba0*/  ISETP.GE.AND P4, PT, R0, c[0x0][0x164], PT ;  /* 0x0000590000007a0c */ /* 0x000fda0003f86270 */
[----:B0----5:R-:W-:Y:S01]  /*4bb0*/  @P4 CALL.REL.NOINC `(.L_x_2256) ;  /* 0x0000001000004944 */ /* 0x021fe20003c00000 */
[----:B------:R-:W-:Y:S05]  /*4bc0*/  BRA `(.L_x_2275) ;  /* 0xffffbf0000007947 */ /* 0x000fea000383ffff */
.L_x_2256:
[----:B0-----:R-:W-:Y:S05]  /*4bd0*/  BSYNC B0 ;  /* 0x0000000000007941 */ /* 0x001fea0003800000 */
.L_x_2255:
        /* <DEDUP_REMOVED lines=135> */
[----:B------:R-:W-:Y:S02]  /*5450*/  MOV R2, R48 ;  /* 0x0000003000027202 */ /* 0x000fe40000000f00 */
        /* <DEDUP_REMOVED lines=14> */
.L_x_2277:
[----:B------:R-:W-:Y:S05]  /*5540*/  BSYNC B0 ;  /* 0x0000000000007941 */ /* 0x000fea0003800000 */
.L_x_2276:
        /* <DEDUP_REMOVED lines=128> */
.L_x_2279:
[----:B0-----:R-:W-:Y:S05]  /*5d50*/  BSYNC B0 ;  /* 0x0000000000007941 */ /* 0x001fea0003800000 */
.L_x_2278:
        /* <DEDUP_REMOVED lines=18> */
.L_x_2281:
[----:B------:R-:W-:Y:S05]  /*5e80*/  BSYNC B0 ;  /* 0x0000000000007941 */ /* 0x000fea0003800000 */
.L_x_2280:
        /* <DEDUP_REMOVED lines=18> */
.L_x_2283:
[----:B------:R-:W-:Y:S05]  /*5fb0*/  BSYNC B0 ;  /* 0x0000000000007941 */ /* 0x000fea0003800000 */
.L_x_2282:
        /* <DEDUP_REMOVED lines=18> */
.L_x_2285:
[----:B------:R-:W-:Y:S05]  /*60e0*/  BSYNC B0 ;  /* 0x0000000000007941 */ /* 0x000fea0003800000 */
.L_x_2284:
        /* <DEDUP_REMOVED lines=18> */
.L_x_2287:
[----:B------:R-:W-:Y:S05]  /*6210*/  BSYNC B0 ;  /* 0x0000000000007941 */ /* 0x000fea0003800000 */
.L_x_2286:
        /* <DEDUP_REMOVED lines=18> */
.L_x_2289:
[----:B------:R-:W-:Y:S05]  /*6340*/  BSYNC B0 ;  /* 0x0000000000007941 */ /* 0x000fea0003800000 */
.L_x_2288:
[----:B-1----:R-:W-:Y:S01]  /*6350*/  FADD.FTZ R49, R18, R49 ;  /* 0x0000003112317221 */ /* 0x002fe20000010000 */
        /* <DEDUP_REMOVED lines=11> */
.L_x_2265:
[----:B------:R-:W-:Y:S01]  /*6410*/  HFMA2.MMA R150, -RZ, RZ, 0, 5.9604644775390625e-08 ;  /* 0x00000001ff967435 */ /* 0x000fe200000001ff */
[----:B------:R-:W-:Y:S02]  /*6420*/  MOV R149, R191 ;  /* 0x000000bf00957202 */ /* 0x000fe40000000f00 */
[----:B------:R-:W-:Y:S02]  /*6430*/  MOV R249, 0x1f ;  /* 0x0000001f00f97802 */ /* 0x000fe40000000f00 */
[----:B------:R-:W-:-:S02]  /*6440*/  MOV R190, 0xffffffff ;  /* 0xffffffff00be7802 */ /* 0x000fc40000000f00 */
[----:B------:R-:W-:Y:S02]  /*6450*/  MOV R148, 0x6470 ;  /* 0x0000647000947802 */ /* 0x000fe40000000f00 */
[----:B-----5:R-:W-:Y:S05]  /*6460*/  CALL.REL.NOINC `($__internal_34_$__cuda_sm70_shflsync_bfly_p) ;  /* 0x0000046000007944 */ /* 0x020fea0003c00000 */
[----:B-1----:R-:W-:Y:S01]  /*6470*/  MOV R151, R150 ;  /* 0x0000009600977202 */ /* 0x002fe20000000f00 */
[----:B------:R-:W-:Y:S05]  /*6480*/  BRA `(.L_x_2290) ;  /* 0xffffbf7000007947 */ /* 0x000fea000383ffff */
.L_x_2266:
[----:B------:R-:W-:Y:S01]  /*6490*/  HFMA2.MMA R150, -RZ, RZ, 0, 5.9604644775390625e-08 ;  /* 0x00000001ff967435 */ /* 0x000fe200000001ff */
[----:B------:R-:W-:Y:S02]  /*64a0*/  MOV R149, R207 ;  /* 0x000000cf00957202 */ /* 0x000fe40000000f00 */
[----:B------:R-:W-:Y:S02]  /*64b0*/  MOV R249, 0x1f ;  /* 0x0000001f00f97802 */ /* 0x000fe40000000f00 */
[----:B------:R-:W-:Y:S02]  /*64c0*/  MOV R190, 0xffffffff ;  /* 0xffffffff00be7802 */ /* 0x000fe40000000f00 */
[----:B------:R-:W-:Y:S02]  /*64d0*/  MOV R148, 0x64f0 ;  /* 0x000064f000947802 */ /* 0x000fe40000000f00 */
[----:B01---5:R-:W-:Y:S05]  /*64e0*/  CALL.REL.NOINC `($__internal_34_$__cuda_sm70_shflsync_bfly_p) ;  /* 0x000003e000007944 */ /* 0x023fea0003c00000 */
[----:B------:R-:W-:Y:S01]  /*64f0*/  FADD.FTZ R191, R151, R191 ;  /* 0x000000bf97bf7221 */ /* 0x000fe20000010000 */
[----:B------:R-:W-:Y:S01]  /*6500*/  MOV R249, 0x1f ;  /* 0x0000001f00f97802 */ /* 0x000fe20000000f00 */
[----:B-1----:R-:W-:Y:S01]  /*6510*/  FADD.FTZ R207, R207, R150 ;  /* 0x00000096cfcf7221 */ /* 0x002fe20000010000 */
[----:B------:R-:W-:Y:S01]  /*6520*/  HFMA2.MMA R150, -RZ, RZ, 0, 1.1920928955078125e-07 ;  /* 0x00000002ff967435 */ /* 0x000fe200000001ff */
[----:B------:R-:W-:-:S02]  /*6530*/  MOV R190, 0xffffffff ;  /* 0xffffffff00be7802 */ /* 0x000fc40000000f00 */
[----:B------:R-:W-:Y:S02]  /*6540*/  MOV R149, R191 ;  /* 0x000000bf00957202 */ /* 0x000fe40000000f00 */
[----:B------:R-:W-:Y:S02]  /*6550*/  MOV R148, 0x6570 ;  /* 0x0000657000947802 */ /* 0x000fe40000000f00 */
[----:B------:R-:W-:Y:S05]  /*6560*/  CALL.REL.NOINC `($__internal_34_$__cuda_sm70_shflsync_bfly_p) ;  /* 0x0000036000007944 */ /* 0x000fea0003c00000 */
[----:B-1----:R-:W-:Y:S01]  /*6570*/  MOV R151, R150 ;  /* 0x0000009600977202 */ /* 0x002fe20000000f00 */
[----:B------:R-:W-:Y:S01]  /*6580*/  HFMA2.MMA R150, -RZ, RZ, 0, 1.1920928955078125e-07 ;  /* 0x00000002ff967435 */ /* 0x000fe200000001ff */
[----:B------:R-:W-:Y:S02]  /*6590*/  MOV R149, R207 ;  /* 0x000000cf00957202 */ /* 0x000fe40000000f00 */
[----:B------:R-:W-:Y:S02]  /*65a0*/  MOV R249, 0x1f ;  /* 0x0000001f00f97802 */ /* 0x000fe40000000f00 */
[----:B------:R-:W-:Y:S02]  /*65b0*/  MOV R190, 0xffffffff ;  /* 0xffffffff00be7802 */ /* 0x000fe40000000f00 */
[----:B------:R-:W-:-:S02]  /*65c0*/  MOV R148, 0x65e0 ;  /* 0x000065e000947802 */ /* 0x000fc40000000f00 */
[----:B------:R-:W-:Y:S05]  /*65d0*/  CALL.REL.NOINC `($__internal_34_$__cuda_sm70_shflsync_bfly_p) ;  /* 0x000002f000007944 */ /* 0x000fea0003c00000 */
[----:B------:R-:W-:Y:S01]  /*65e0*/  FADD.FTZ R191, R151, R191 ;  /* 0x000000bf97bf7221 */ /* 0x000fe20000010000 */
[----:B------:R-:W-:Y:S01]  /*65f0*/  MOV R249, 0x1f ;  /* 0x0000001f00f97802 */ /* 0x000fe20000000f00 */
[----:B-1----:R-:W-:Y:S01]  /*6600*/  FADD.FTZ R207, R207, R150 ;  /* 0x00000096cfcf7221 */ /* 0x002fe20000010000 */
[----:B------:R-:W-:Y:S01]  /*6610*/  HFMA2.MMA R150, -RZ, RZ, 0, 2.384185791015625e-07 ;  /* 0x00000004ff967435 */ /* 0x000fe200000001ff */
[----:B------:R-:W-:-:S02]  /*6620*/  MOV R190, 0xffffffff ;  /* 0xffffffff00be7802 */ /* 0x000fc40000000f00 */
[----:B------:R-:W-:Y:S02]  /*6630*/  MOV R149, R191 ;  /* 0x000000bf00957202 */ /* 0x000fe40000000f00 */
[----:B------:R-:W-:Y:S02]  /*6640*/  MOV R148, 0x6660 ;  /* 0x0000666000947802 */ /* 0x000fe40000000f00 */
[----:B------:R-:W-:Y:S05]  /*6650*/  CALL.REL.NOINC `($__internal_34_$__cuda_sm70_shflsync_bfly_p) ;  /* 0x0000027000007944 */ /* 0x000fea0003c00000 */
[----:B-1----:R-:W-:Y:S01]  /*6660*/  MOV R151, R150 ;  /* 0x0000009600977202 */ /* 0x002fe20000000f00 */
[----:B------:R-:W-:Y:S01]  /*6670*/  HFMA2.MMA R150, -RZ, RZ, 0, 2.384185791015625e-07 ;  /* 0x00000004ff967435 */ /* 0x000fe200000001ff */
        /* <DEDUP_REMOVED lines=8> */
[----:B------:R-:W-:Y:S01]  /*6700*/  HFMA2.MMA R150, -RZ, RZ, 0, 4.76837158203125e-07 ;  /* 0x00000008ff967435 */ /* 0x000fe200000001ff */
[----:B------:R-:W-:-:S02]  /*6710*/  MOV R190, 0xffffffff ;  /* 0xffffffff00be7802 */ /* 0x000fc40000000f00 */
[----:B------:R-:W-:Y:S02]  /*6720*/  MOV R149, R191 ;  /* 0x000000bf00957202 */ /* 0x000fe40000000f00 */
[----:B------:R-:W-:Y:S02]  /*6730*/  MOV R148, 0x6750 ;  /* 0x0000675000947802 */ /* 0x000fe40000000f00 */
[----:B------:R-:W-:Y:S05]  /*6740*/  CALL.REL.NOINC `($__internal_34_$__cuda_sm70_shflsync_bfly_p) ;  /* 0x0000018000007944 */ /* 0x000fea0003c00000 */
[----:B-1----:R-:W-:Y:S01]  /*6750*/  MOV R151, R150 ;  /* 0x0000009600977202 */ /* 0x002fe20000000f00 */
[----:B------:R-:W-:Y:S01]  /*6760*/  HFMA2.MMA R150, -RZ, RZ, 0, 4.76837158203125e-07 ;  /* 0x00000008ff967435 */ /* 0x000fe200000001ff */
        /* <DEDUP_REMOVED lines=8> */
[----:B------:R-:W-:Y:S01]  /*67f0*/  HFMA2.MMA R150, -RZ, RZ, 0, 9.5367431640625e-07 ;  /* 0x00000010ff967435 */ /* 0x000fe200000001ff */
[----:B------:R-:W-:-:S02]  /*6800*/  MOV R190, 0xffffffff ;  /* 0xffffffff00be7802 */ /* 0x000fc40000000f00 */
[----:B------:R-:W-:Y:S02]  /*6810*/  MOV R149, R191 ;  /* 0x000000bf00957202 */ /* 0x000fe40000000f00 */
[----:B------:R-:W-:Y:S02]  /*6820*/  MOV R148, 0x6840 ;  /* 0x0000684000947802 */ /* 0x000fe40000000f00 */
[----:B------:R-:W-:Y:S05]  /*6830*/  CALL.REL.NOINC `($__internal_34_$__cuda_sm70_shflsync_bfly_p) ;  /* 0x0000009000007944 */ /* 0x000fea0003c00000 */
[----:B-1----:R-:W-:Y:S01]  /*6840*/  MOV R151, R150 ;  /* 0x0000009600977202 */ /* 0x002fe20000000f00 */
[----:B------:R-:W-:Y:S01]  /*6850*/  HFMA2.MMA R150, -RZ, RZ, 0, 9.5367431640625e-07 ;  /* 0x00000010ff967435 */ /* 0x000fe200000001ff */
[----:B------:R-:W-:Y:S02]  /*6860*/  MOV R149, R207 ;  /* 0x000000cf00957202 */ /* 0x000fe40000000f00 */
[----:B------:R-:W-:Y:S02]  /*6870*/  MOV R249, 0x1f ;  /* 0x0000001f00f97802 */ /* 0x000fe40000000f00 */
[----:B------:R-:W-:Y:S02]  /*6880*/  MOV R190, 0xffffffff ;  /* 0xffffffff00be7802 */ /* 0x000fe40000000f00 */
[----:B------:R-:W-:-:S02]  /*6890*/  MOV R148, 0x68b0 ;  /* 0x000068b000947802 */ /* 0x000fc40000000f00 */
[----:B------:R-:W-:Y:S05]  /*68a0*/  CALL.REL.NOINC `($__internal_34_$__cuda_sm70_shflsync_bfly_p) ;  /* 0x0000002000007944 */ /* 0x000fea0003c00000 */
[----:B-1----:R-:W-:Y:S01]  /*68b0*/  MOV R148, R150 ;  /* 0x0000009600947202 */ /* 0x002fe20000000f00 */
[----:B------:R-:W-:Y:S05]  /*68c0*/  BRA `(.L_x_2291) ;  /* 0xffffbc5000007947 */ /* 0x000fea000383ffff */
        .weak           $__internal_34_$__cuda_sm70_shflsync_bfly_p
        .type           $__internal_34_$__cuda_sm70_shflsync_bfly_p,@function
        .size           $__internal_34_$__cuda_sm70_shflsync_bfly_p,(.L_x_12336 - $__internal_34_$__cuda_sm70_shflsync_bfly_p)
$__internal_34_$__cuda_sm70_shflsync_bfly_p:
[----:B------:R-:W-:Y:S04]  /*68d0*/  WARPSYNC R190 ;  /* 0x000000be00007348 */ /* 0x000fe80003800000 */
[----:B------:R0:W1:Y:S02]  /*68e0*/  SHFL.BFLY PT, R150, R149, R150, R249 ;  /* 0x0c00009695967389 */ /* 0x00006400000e00f9 */
[----:B0-----:R-:W-:-:S06]  /*68f0*/  HFMA2.MMA R149, -RZ, RZ, 0, 0 ;  /* 0x00000000ff957435 */ /* 0x001fcc00000001ff */
[----:B------:R-:W-:Y:S05]  /*6900*/  RET.REL.NODEC R148 `(_ZN10layer_norm13ln_bwd_kernelINS_13Kernel_traitsI6__halfS2_S2_S2_fjLj1024ELj1ELj4ELj1ELj16ENS_18Kernel_traits_baseILj1024ES2_S2_S2_S2_fjLj128EEEEELb1ELb1ELb0ELb0EEEvNS_9BwdParamsE) ;  /* 0xffff96f094007950 */ /* 0x000fea0003c3ffff */
.L_x_2292:
        /* <DEDUP_REMOVED lines=15> */
.L_x_12336:


//--------------------- .text._ZN10layer_norm13ln_bwd_kernelINS_13Kernel_traitsI6__halfS2_S2_S2_fjLj1024ELj1ELj4ELj1ELj16ENS_18Kernel_traits_baseILj1024ES2_S2_S2_S2_fjLj128EEEEELb1ELb1ELb0ELb1EEEvNS_9BwdParamsE --------------------------
	.section	.text._ZN10layer_norm13ln_bwd_kernelINS_13Kernel_traitsI6__halfS2_S2_S2_fjLj1024ELj1ELj4ELj1ELj16ENS_18Kernel_traits_baseILj1024ES2_S2_S2_S2_fjLj128EEEEELb1ELb1ELb0ELb1EEEvNS_9BwdParamsE,"ax",@progbits
	.sectioninfo	@"SHI_REGISTERS=255"
	.align	128
        .global         _ZN10layer_norm13ln_bwd_kernelINS_13Kernel_traitsI6__halfS2_S2_S2_fjLj1024ELj1ELj4ELj1ELj16ENS_18Kernel_traits_baseILj1024ES2_S2_S2_S2_fjLj128EEEEELb1ELb1ELb0ELb1EEEvNS_9BwdParamsE
        .type           _ZN10layer_norm13ln_bwd_kernelINS_13Kernel_traitsI6__halfS2_S2_S2_fjLj1024ELj1ELj4ELj1ELj16ENS_18Kernel_traits_baseILj1024ES2_S2_S2_S2_fjLj128EEEEELb1ELb1ELb0ELb1EEEvNS_9BwdParamsE,@function
        .size           _ZN10layer_norm13ln_bwd_kernelINS_13Kernel_traitsI6__halfS2_S2_S2_fjLj1024ELj1ELj4ELj1ELj16ENS_18Kernel_traits_baseILj1024ES2_S2_S2_S2_fjLj128EEEEELb1ELb1ELb0ELb1EEEvNS_9BwdParamsE,(.L_x_12337 - _ZN10layer_norm13ln_bwd_kernelINS_13Kernel_traitsI6__halfS2_S2_S2_fjLj1024ELj1ELj4ELj1ELj16ENS_18Kernel_traits_baseILj1024ES2_S2_S2_S2_fjLj128EEEEELb1ELb1ELb0ELb1EEEvNS_9BwdParamsE)
        .other          _ZN10layer_norm13ln_bwd_kernelINS_13Kernel_traitsI6__halfS2_S2_S2_fjLj1024ELj1ELj4ELj1ELj16ENS_18Kernel_traits_baseILj1024ES2_S2_S2_S2_fjLj128EEEEELb1ELb1ELb0ELb1EEEvNS_9BwdParamsE,@"STO_CUDA_ENTRY STV_DEFAULT"
_ZN10layer_norm13ln_bwd_kernelINS_13Kernel_traitsI6__halfS2_S2_S2_fjLj1024ELj1ELj4ELj1ELj16ENS_18Kernel_traits_baseILj1024ES2_S2_S2_S2_fjLj128EEEEELb1ELb1ELb0ELb1EEEvNS_9BwdParamsE:
.text._ZN10layer_norm13ln_bwd_kernelINS_13Kernel_traitsI6__halfS2_S2_S2_fjLj1024ELj1ELj4ELj1ELj16ENS_18Kernel_traits_baseILj1024ES2_S2_S2_S2_fjLj128EEEEELb1ELb1ELb0ELb1EEEvNS_9BwdParamsE:
        /* <DEDUP_REMOVED lines=67> */
.L_x_2294:
        /* <DEDUP_REMOVED lines=87> */
[----:B------:R-:W-:Y:S02]  /*09a0*/  CS2R R18, SRZ ;  /* 0x0000000000127805 */ /* 0x000fe4000001ff00 */
.L_x_2300:
        /* <DEDUP_REMOVED lines=14> */
[C---:B------:R-:W-:Y:S01]  /*0a90*/  IADD3 R192, R179.reuse, 0x20, RZ ;  /* 0x00000020b3c07810 */ /* 0x040fe20007ffe0ff */
[----:B------:R-:W-:Y:S01]  /*0aa0*/  IMAD.WIDE R96, R174, R147, c[0x0][0x1a0] ;  /* 0x00006800ae607625 */ /* 0x000fe200078e0293 */
[----:B------:R-:W-:-:S03]  /*0ab0*/  IADD3 R178, R179, 0x60, RZ ;  /* 0x00000060b3b27810 */ /* 0x000fc60007ffe0ff */
[CC--:B0-----:R-:W-:Y:S01]  /*0ac0*/  IMAD.WIDE.U32 R84, R179.reuse, R161.reuse, c[0x0][0x188] ;  /* 0x00006200b3547625 */ /* 0x0c1fe200078e00a1 */
[C---:B------:R-:W-:Y:S01]  /*0ad0*/  IADD3 R180, R179.reuse, 0x40, RZ ;  /* 0x00000040b3b47810 */ /* 0x040fe20007ffe0ff */
[----:B------:R0:W3:Y:S02]  /*0ae0*/  LDG.E R207, [R96.64] ;  /* 0x0000000460cf7981 */ /* 0x0000e4000c1e1900 */
[-C--:B------:R-:W-:Y:S02]  /*0af0*/  IMAD.WIDE.U32 R88, R192, R161.reuse, c[0x0][0x188] ;  /* 0x00006200c0587625 */ /* 0x080fe400078e00a1 */
[----:B------:R-:W4:Y:S02]  /*0b00*/  LDG.E.128 R84, [R84.64] ;  /* 0x0000000454547981 */ /* 0x000f24000c1e1d00 */
[-C--:B------:R-:W-:Y:S02]  /*0b10*/  IMAD.WIDE.U32 R98, R178, R161.reuse, c[0x0][0x188] ;  /* 0x00006200b2627625 */ /* 0x080fe400078e00a1 */
[----:B------:R-:W3:Y:S02]  /*0b20*/  LDG.E.128 R88, [R88.64] ;  /* 0x0000000458587981 */ /* 0x000ee4000c1e1d00 */
[----:B------:R-:W-:-:S02]  /*0b30*/  IMAD.WIDE.U32 R100, R179, R161, c[0x0][0x208] ;  /* 0x00008200b3647625 */ /* 0x000fc400078e00a1 */
[----:B0-----:R-:W3:Y:S02]  /*0b40*/  LDG.E.128 R96, [R98.64] ;  /* 0x0000000462607981 */ /* 0x001ee4000c1e1d00 */
[----:B------:R-:W-:Y:S02]  /*0b50*/  IMAD.WIDE.U32 R92, R180, R161, c[0x0][0x188] ;  /* 0x00006200b45c7625 */ /* 0x000fe400078e00a1 */
[----:B------:R-:W3:Y:S02]  /*0b60*/  LDG.E.128 R100, [R100.64] ;  /* 0x0000000464647981 */ /* 0x000ee4000c1e1d00 */
[----:B------:R-:W-:Y:S02]  /*0b70*/  IMAD.WIDE R146, R174, R147, c[0x0][0x1a8] ;  /* 0x00006a00ae927625 */ /* 0x000fe400078e0293 */
[----:B------:R-:W3:Y:S04]  /*0b80*/  LDG.E.128 R92, [R92.64] ;  /* 0x000000045c5c7981 */ /* 0x000ee8000c1e1d00 */
[----:B------:R0:W3:Y:S01]  /*0b90*/  LDG.E R186, [R146.64] ;  /* 0x0000000492ba7981 */ /* 0x0000e2000c1e1900 */
[----:B------:R-:W-:-:S04]  /*0ba0*/  IMAD.WIDE.U32 R104, R192, R161, c[0x0][0x208] ;  /* 0x00008200c0687625 */ /* 0x000fc800078e00a1 */
        /* <DEDUP_REMOVED lines=23> */
[----:B--2---:R-:W-:Y:S01]  /*0d20*/  @P1 HADD2.F32 R184, -RZ, R160.H0_H0 ;  /* 0x200000a0ffb81230 */ /* 0x004fe20000004100 */
[----:B0-----:R-:W-:Y:S01]  /*0d30*/  ISETP.NE.AND P1, PT, R211, RZ, PT ;  /* 0x000000ffd300720c */ /* 0x001fe20003f25270 */
[----:B----4-:R-:W-:-:S02]  /*0d40*/  HADD2.F32 R223, -RZ, R84.H0_H0 ;  /* 0x20000054ffdf7230 */ /* 0x010fc40000004100 */
[----:B------:R-:W-:Y:S01]  /*0d50*/  HADD2.F32 R235, -RZ, R84.H1_H1 ;  /* 0x30000054ffeb7230 */ /* 0x000fe20000004100 */
[----:B---3--:R-:W-:Y:S01]  /*0d60*/  FSEL R84, R207, RZ, !P1 ;  /* 0x000000ffcf547208 */ /* 0x008fe20004800000 */
[----:B------:R-:W-:Y:S02]  /*0d70*/  HADD2.F32 R237, -RZ, R85.H0_H0 ;  /* 0x20000055ffed7230 */ /* 0x000fe40000004100 */
[--C-:B------:R-:W-:Y:S02]  /*0d80*/  HADD2.F32 R241, -RZ, R86.reuse.H0_H0 ;  /* 0x20000056fff17230 */ /* 0x100fe40000004100 */
[----:B------:R-:W-:Y:S02]  /*0d90*/  HADD2.F32 R86, -RZ, R86.H1_H1 ;  /* 0x30000056ff567230 */ /* 0x000fe40000004100 */
[----:B------:R-:W-:Y:S02]  /*0da0*/  HADD2.F32 R218, -RZ, R88.H0_H0 ;  /* 0x20000058ffda7230 */ /* 0x000fe40000004100 */
[----:B------:R-:W-:-:S02]  /*0db0*/  HADD2.F32 R231, -RZ, R90.H0_H0 ;  /* 0x2000005affe77230 */ /* 0x000fc40000004100 */
[----:B------:R-:W-:Y:S01]  /*0dc0*/  HADD2.F32 R233, -RZ, R90.H1_H1 ;  /* 0x3000005affe97230 */ /* 0x000fe20000004100 */
[C---:B------:R-:W-:Y:S01]  /*0dd0*/  FADD.FTZ R90, -R84.reuse, R223 ;  /* 0x000000df545a7221 */ /* 0x040fe20000010100 */
[----:B------:R-:W-:Y:S01]  /*0de0*/  HADD2.F32 R88, -RZ, R88.H1_H1 ;  /* 0x30000058ff587230 */ /* 0x000fe20000004100 */
[C---:B------:R-:W-:Y:S01]  /*0df0*/  FADD.FTZ R240, -R84.reuse, R237 ;  /* 0x000000ed54f07221 */ /* 0x040fe20000010100 */
[--C-:B------:R-:W-:Y:S02]  /*0e00*/  HADD2.F32 R227, -RZ, R91.reuse.H0_H0 ;  /* 0x2000005bffe37230 */ /* 0x100fe40000004100 */
[----:B------:R-:W-:Y:S01]  /*0e10*/  HADD2.F32 R229, -RZ, R91.H1_H1 ;  /* 0x3000005bffe57230 */ /* 0x000fe20000004100 */
        /* <DEDUP_REMOVED lines=8> */
[C---:B------:R-:W-:Y:S01]  /*0ea0*/  FADD.FTZ R92, -R84.reuse, R88 ;  /* 0x00000058545c7221 */ /* 0x040fe20000010100 */
[----:B------:R-:W-:Y:S01]  /*0eb0*/  HADD2.F32 R217, -RZ, R95.H1_H1 ;  /* 0x3000005fffd97230 */ /* 0x000fe20000004100 */
[----:B------:R-:W-:Y:S01]  /*0ec0*/  FADD.FTZ R88, -R84, R91 ;  /* 0x0000005b54587221 */ /* 0x000fe20000010100 */
[----:B------:R-:W-:Y:S01]  /*0ed0*/  HADD2.F32 R235, -RZ, R102.H0_H0 ;  /* 0x20000066ffeb7230 */ /* 0x000fe20000004100 */
[----:B------:R-:W-:Y:S01]  /*0ee0*/  FADD.FTZ R173, R241, R173 ;  /* 0x000000adf1ad7221 */ /* 0x000fe20000010000 */
[----:B------:R-:W-:Y:S01]  /*0ef0*/  HADD2.F32 R239, -RZ, R85.H1_H1 ;  /* 0x30000055ffef7230 */ /* 0x000fe20000004100 */
[----:B------:R-:W-:Y:S01]  /*0f00*/  FMUL.FTZ R242, R186, R242 ;  /* 0x000000f2baf27220 */ /* 0x000fe20000410000 */
[----:B------:R-:W-:Y:S01]  /*0f10*/  HADD2.F32 R91, -RZ, R100.H1_H1 ;  /* 0x30000064ff5b7230 */ /* 0x000fe20000004100 */
[-C--:B------:R-:W-:Y:S01]  /*0f20*/  FFMA.FTZ R177, R90, R241.reuse, R177 ;  /* 0x000000f15ab17223 */ /* 0x080fe200000100b1 */
[----:B------:R-:W-:Y:S01]  /*0f30*/  HADD2.F32 R102, -RZ, R102.H1_H1 ;  /* 0x30000066ff667230 */ /* 0x000fe20000004100 */
[----:B------:R-:W-:Y:S01]  /*0f40*/  FMUL.FTZ R86, R186, R86 ;  /* 0x00000056ba567220 */ /* 0x000fe20000410000 */
[----:B------:R-:W-:Y:S01]  /*0f50*/  HADD2.F32 R225, -RZ, R94.H1_H1 ;  /* 0x3000005effe17230 */ /* 0x000fe20000004100 */
[----:B------:R-:W-:Y:S01]  /*0f60*/  FMUL.FTZ R241, R252, R241 ;  /* 0x000000f1fcf17220 */ /* 0x000fe20000410000 */
[----:B------:R-:W-:-:S02]  /*0f70*/  HADD2.F32 R208, -RZ, R87.H0_H0 ;  /* 0x20000057ffd07230 */ /* 0x000fc40000004100 */
[----:B------:R-:W-:Y:S02]  /*0f80*/  HADD2.F32 R209, -RZ, R95.H0_H0 ;  /* 0x2000005fffd17230 */ /* 0x000fe40000004100 */
[--C-:B------:R-:W-:Y:S02]  /*0f90*/  HADD2.F32 R219, -RZ, R96.reuse.H0_H0 ;  /* 0x20000060ffdb7230 */ /* 0x100fe40000004100 */
[----:B------:R-:W-:Y:S01]  /*0fa0*/  HADD2.F32 R245, -RZ, R96.H1_H1 ;  /* 0x30000060fff57230 */ /* 0x000fe20000004100 */
[C---:B------:R-:W-:Y:S01]  /*0fb0*/  FADD.FTZ R96, -R84.reuse, R217 ;  /* 0x000000d954607221 */ /* 0x040fe20000010100 */
[----:B------:R-:W-:Y:S01]  /*0fc0*/  HADD2.F32 R238, -RZ, R101.H0_H0 ;  /* 0x20000065ffee7230 */ /* 0x000fe20000004100 */
[----:B------:R-:W-:Y:S01]  /*0fd0*/  FADD.FTZ R239, -R84, R239 ;  /* 0x000000ef54ef7221 */ /* 0x000fe20000010100 */
[----:B------:R-:W-:Y:S01]  /*0fe0*/  HADD2.F32 R220, -RZ, R87.H1_H1 ;  /* 0x30000057ffdc7230 */ /* 0x000fe20000004100 */
[----:B------:R-:W-:Y:S01]  /*0ff0*/  FADD.FTZ R171, R91, R171 ;  /* 0x000000ab5bab7221 */ /* 0x000fe20000010000 */
[----:B------:R-:W-:Y:S01]  /*1000*/  HADD2.F32 R221, -RZ, R94.H0_H0 ;  /* 0x2000005effdd7230 */ /* 0x000fe20000004100 */
[----:B------:R-:W-:-:S02]  /*1010*/  FMUL.FTZ R240, R186, R240 ;  /* 0x000000f0baf07220 */ /* 0x000fc40000410000 */
[-C--:B------:R-:W-:Y:S02]  /*1020*/  FFMA.FTZ R172, R242, R91.reuse, R172 ;  /* 0x0000005bf2ac7223 */ /* 0x080fe400000100ac */
[----:B------:R-:W-:Y:S02]  /*1030*/  FADD.FTZ R159, R102, R159 ;  /* 0x0000009f669f7221 */ /* 0x000fe40000010000 */
[-C--:B------:R-:W-:Y:S02]  /*1040*/  FFMA.FTZ R162, R86, R102.reuse, R162 ;  /* 0x0000006656a27223 */ /* 0x080fe400000100a2 */
[----:B------:R-:W-:Y:S01]  /*1050*/  FMUL.FTZ R217, R247, R102 ;  /* 0x00000066f7d97220 */ /* 0x000fe20000410000 */
[--C-:B------:R-:W-:Y:S01]  /*1060*/  HADD2.F32 R234, -RZ, R103.reuse.H1_H1 ;  /* 0x30000067ffea7230 */ /* 0x100fe20000004100 */
[C---:B------:R-:W-:Y:S01]  /*1070*/  FADD.FTZ R226, -R84.reuse, R233 ;  /* 0x000000e954e27221 */ /* 0x040fe20000010100 */
[----:B------:R-:W-:Y:S01]  /*1080*/  HADD2.F32 R233, -RZ, R103.H0_H0 ;  /* 0x20000067ffe97230 */ /* 0x000fe20000004100 */
[----:B------:R-:W-:Y:S01]  /*1090*/  FADD.FTZ R207, -R84, R225 ;  /* 0x000000e154cf7221 */ /* 0x000fe20000010100 */
[--C-:B------:R-:W-:Y:S01]  /*10a0*/  HADD2.F32 R222, -RZ, R105.reuse.H0_H0 ;  /* 0x20000069ffde7230 */ /* 0x100fe20000004100 */
[----:B------:R-:W-:Y:S01]  /*10b0*/  FMUL.FTZ R91, R251, R91 ;  /* 0x0000005bfb5b7220 */ /* 0x000fe20000410000 */
[----:B------:R-:W-:Y:S01]  /*10c0*/  HADD2.F32 R225, -RZ, R105.H1_H1 ;  /* 0x30000069ffe17230 */ /* 0x000fe20000004100 */
[----:B------:R-:W-:-:S02]  /*10d0*/  FADD.FTZ R100, RZ, R241 ;  /* 0x000000f1ff647221 */ /* 0x000fc40000010000 */
[----:B------:R-:W-:Y:S01]  /*10e0*/  FFMA.FTZ R102, R90, R241, RZ ;  /* 0x000000f15a667223 */ /* 0x000fe200000100ff */
[----:B------:R-:W-:Y:S01]  /*10f0*/  HADD2.F32 R236, -RZ, R101.H1_H1 ;  /* 0x30000065ffec7230 */ /* 0x000fe20000004100 */
[C---:B------:R-:W-:Y:S01]  /*1100*/  FADD.FTZ R87, -R84.reuse, R208 ;  /* 0x000000d054577221 */ /* 0x040fe20000010100 */
[--C-:B------:R-:W-:Y:S01]  /*1110*/  HADD2.F32 R208, -RZ, R111.reuse.H1_H1 ;  /* 0x3000006fffd07230 */ /* 0x100fe20000004100 */
[----:B------:R-:W-:Y:S01]  /*1120*/  FADD.FTZ R94, -R84, R209 ;  /* 0x000000d1545e7221 */ /* 0x000fe20000010100 */
[----:B------:R-:W-:Y:S01]  /*1130*/  HADD2.F32 R209, -RZ, R111.H0_H0 ;  /* 0x2000006fffd17230 */ /* 0x000fe20000004100 */
[----:B------:R-:W-:Y:S01]  /*1140*/  FADD.FTZ R169, R238, R169 ;  /* 0x000000a9eea97221 */ /* 0x000fe20000010000 */
[--C-:B------:R-:W-:Y:S01]  /*1150*/  HADD2.F32 R103, -RZ, R113.reuse.H0_H0 ;  /* 0x20000071ff677230 */ /* 0x100fe20000004100 */
[----:B------:R-:W-:Y:S01]  /*1160*/  FMUL.FTZ R239, R186, R239 ;  /* 0x000000efbaef7220 */ /* 0x000fe20000410000 */
[----:B------:R-:W-:Y:S01]  /*1170*/  HADD2.F32 R105, -RZ, R113.H1_H1 ;  /* 0x30000071ff697230 */ /* 0x000fe20000004100 */
[-C--:B------:R-:W-:Y:S01]  /*1180*/  FFMA.FTZ R170, R240, R238.reuse, R170 ;  /* 0x000000eef0aa7223 */ /* 0x080fe200000100aa */
[--C-:B------:R-:W-:Y:S01]  /*1190*/  HADD2.F32 R111, -RZ, R115.reuse.H0_H0 ;  /* 0x20000073ff6f7230 */ /* 0x100fe20000004100 */
[----:B------:R-:W-:Y:S01]  /*11a0*/  FMUL.FTZ R238, R250, R238 ;  /* 0x000000eefaee7220 */ /* 0x000fe20000410000 */
[----:B------:R-:W-:Y:S01]  /*11b0*/  HADD2.F32 R113, -RZ, R115.H1_H1 ;  /* 0x30000073ff717230 */ /* 0x000fe20000004100 */
        /* <DEDUP_REMOVED lines=9> */
[----:B------:R-:W-:Y:S02]  /*1250*/  FFMA.FTZ R166, R237, R235, R166 ;  /* 0x000000ebeda67223 */ /* 0x000fe400000100a6 */
[----:B------:R-:W-:-:S04]  /*1260*/  @P0 IMAD.WIDE.U32 R160, R178, R161, c[0x0][0x218] ;  /* 0x00008600b2a00625 */ /* 0x000fc800078e00a1 */
[----:B------:R-:W-:Y:S01]  /*1270*/  FMUL.FTZ R235, R248, R235 ;  /* 0x000000ebf8eb7220 */ /* 0x000fe20000410000 */
[----:B------:R0:W5:Y:S01]  /*1280*/  @P0 LDG.E.128 R76, [R160.64] ;  /* 0x00000004a04c0981 */ /* 0x000162000c1e1d00 */
[----:B------:R-:W-:Y:S02]  /*1290*/  FADD.FTZ R100, R115, R236 ;  /* 0x000000ec73647221 */ /* 0x000fe40000010000 */
[----:B------:R-:W-:Y:S02]  /*12a0*/  FFMA.FTZ R102, R239, R236, R102 ;  /* 0x000000ecef667223 */ /* 0x000fe40000010066 */
[----:B------:R-:W-:Y:S02]  /*12b0*/  FADD.FTZ R220, -R84, R220 ;  /* 0x000000dc54dc7221 */ /* 0x000fe40000010100 */
[----:B------:R-:W-:Y:S02]  /*12c0*/  FMUL.FTZ R87, R186, R87 ;  /* 0x00000057ba577220 */ /* 0x000fe40000410000 */
[----:B------:R-:W-:Y:S01]  /*12d0*/  FADD.FTZ R100, R100, R235 ;  /* 0x000000eb64647221 */ /* 0x000fe20000010000 */
[----:B0-----:R0:W5:Y:S01]  /*12e0*/  LDG.E.64 R160, [R164.64] ;  /* 0x00000004a4a07981 */ /* 0x001162000c1e1b00 */
[----:B------:R-:W-:Y:S01]  /*12f0*/  FFMA.FTZ R102, R237, R235, R102 ;  /* 0x000000ebed667223 */ /* 0x000fe20000010066 */
[----:B------:R-:W-:Y:S01]  /*1300*/  HADD2.F32 R210, -RZ, R89.H1_H1 ;  /* 0x30000059ffd27230 */ /* 0x000fe20000004100 */
[----:B------:R-:W-:-:S02]  /*1310*/  FADD.FTZ R218, -R84, R218 ;  /* 0x000000da54da7221 */ /* 0x000fc40000010100 */
[----:B------:R-:W-:Y:S02]  /*1320*/  FADD.FTZ R155, R233, R155 ;  /* 0x0000009be99b7221 */ /* 0x000fe40000010000 */
[----:B------:R-:W-:Y:S02]  /*1330*/  FMUL.FTZ R220, R186, R220 ;  /* 0x000000dcbadc7220 */ /* 0x000fe40000410000 */
[-C--:B------:R-:W-:Y:S01]  /*1340*/  FFMA.FTZ R158, R87, R233.reuse, R158 ;  /* 0x000000e9579e7223 */ /* 0x080fe2000001009e */
[----:B0-----:R-:W-:Y:S01]  /*1350*/  HADD2.F32 R164, -RZ, R89.H0_H0 ;  /* 0x20000059ffa47230 */ /* 0x001fe20000004100 */
[----:B------:R-:W-:Y:S01]  /*1360*/  FMUL.FTZ R233, R246, R233 ;  /* 0x000000e9f6e97220 */ /* 0x000fe20000410000 */
[----:B------:R-:W-:Y:S01]  /*1370*/  HADD2.F32 R89, -RZ, R98.H0_H0 ;  /* 0x20000062ff597230 */ /* 0x000fe20000004100 */
[----:B------:R-:W-:Y:S02]  /*1380*/  FADD.FTZ R100, R100, R217 ;  /* 0x000000d964647221 */ /* 0x000fe40000010000 */
[----:B------:R-:W-:-:S02]  /*1390*/  FFMA.FTZ R102, R86, R217, R102 ;  /* 0x000000d956667223 */ /* 0x000fc40000010066 */
[----:B------:R-:W-:Y:S01]  /*13a0*/  FADD.FTZ R98, -R84, R219 ;  /* 0x000000db54627221 */ /* 0x000fe20000010100 */
[----:B------:R-:W-:Y:S01]  /*13b0*/  HADD2.F32 R219, -RZ, R104.H0_H0 ;  /* 0x20000068ffdb7230 */ /* 0x000fe20000004100 */
[----:B------:R-:W-:Y:S02]  /*13c0*/  FADD.FTZ R153, R234, R153 ;  /* 0x00000099ea997221 */ /* 0x000fe40000010000 */
[----:B------:R-:W-:Y:S02]  /*13d0*/  FFMA.FTZ R154, R220, R234, R154 ;  /* 0x000000eadc9a7223 */ /* 0x000fe4000001009a */
[----:B------:R-:W-:Y:S02]  /*13e0*/  FMUL.FTZ R218, R186, R218 ;  /* 0x000000dabada7220 */ /* 0x000fe40000410000 */
[----:B------:R-:W-:Y:S02]  /*13f0*/  FMUL.FTZ R234, R206, R234 ;  /* 0x000000eaceea7220 */ /* 0x000fe40000410000 */
[----:B------:R-:W-:-:S02]  /*1400*/  FADD.FTZ R115, R100, R233 ;  /* 0x000000e964737221 */ /* 0x000fc40000010000 */
[----:B------:R-:W-:Y:S01]  /*1410*/  FFMA.FTZ R102, R87, R233, R102 ;  /* 0x000000e957667223 */ /* 0x000fe20000010066 */
[--C-:B------:R-:W-:Y:S01]  /*1420*/  HADD2.F32 R215, -RZ, R93.reuse.H0_H0 ;  /* 0x2000005dffd77230 */ /* 0x100fe20000004100 */
[----:B------:R-:W-:Y:S01]  /*1430*/  FADD.FTZ R149, R219, R149 ;  /* 0x00000095db957221 */ /* 0x000fe20000010000 */
[----:B------:R-:W-:Y:S01]  /*1440*/  HADD2.F32 R165, -RZ, R93.H1_H1 ;  /* 0x3000005dffa57230 */ /* 0x000fe20000004100 */
[----:B------:R-:W-:Y:S01]  /*1450*/  FADD.FTZ R93, -R84, R164 ;  /* 0x000000a4545d7221 */ /* 0x000fe20000010100 */
[----:B------:R-:W-:Y:S01]  /*1460*/  HADD2.F32 R104, -RZ, R104.H1_H1 ;  /* 0x30000068ff687230 */ /* 0x000fe20000004100 */
[-C--:B------:R-:W-:Y:S02]  /*1470*/  FFMA.FTZ R152, R218, R219.reuse, R152 ;  /* 0x000000dbda987223 */ /* 0x080fe40000010098 */
[----:B------:R-:W-:Y:S02]  /*1480*/  FMUL.FTZ R219, R205, R219 ;  /* 0x000000dbcddb7220 */ /* 0x000fe40000410000 */
[----:B------:R-:W-:-:S02]  /*1490*/  FADD.FTZ R100, R115, R234 ;  /* 0x000000ea73647221 */ /* 0x000fc40000010000 */
[----:B------:R-:W-:Y:S01]  /*14a0*/  FFMA.FTZ R102, R220, R234, R102 ;  /* 0x000000eadc667223 */ /* 0x000fe20000010066 */
[--C-:B------:R-:W-:Y:S01]  /*14b0*/  HADD2.F32 R95, -RZ, R97.reuse.H0_H0 ;  /* 0x20000061ff5f7230 */ /* 0x100fe20000004100 */
[C---:B------:R-:W-:Y:S01]  /*14c0*/  FADD.FTZ R223, -R84.reuse, R210 ;  /* 0x000000d254df7221 */ /* 0x040fe20000010100 */
[----:B------:R-:W-:Y:S01]  /*14d0*/  HADD2.F32 R243, -RZ, R97.H1_H1 ;  /* 0x30000061fff37230 */ /* 0x000fe20000004100 */
[----:B------:R-:W-:Y:S02]  /*14e0*/  FADD.FTZ R97, -R84, R221 ;  /* 0x000000dd54617221 */ /* 0x000fe40000010100 */
[C---:B------:R-:W-:Y:S02]  /*14f0*/  FMUL.FTZ R93, R186.reuse, R93 ;  /* 0x0000005dba5d7220 */ /* 0x040fe40000410000 */
[----:B------:R-:W-:Y:S02]  /*1500*/  FMUL.FTZ R92, R186, R92 ;  /* 0x0000005cba5c7220 */ /* 0x000fe40000410000 */
[----:B------:R-:W-:-:S02]  /*1510*/  FMUL.FTZ R221, R204, R104 ;  /* 0x00000068ccdd7220 */ /* 0x000fc40000410000 */
[----:B------:R-:W-:Y:S02]  /*1520*/  FADD.FTZ R100, R100, R219 ;  /* 0x000000db64647221 */ /* 0x000fe40000010000 */
[----:B------:R-:W-:Y:S02]  /*1530*/  FFMA.FTZ R102, R218, R219, R102 ;  /* 0x000000dbda667223 */ /* 0x000fe40000010066 */
[----:B------:R-:W-:Y:S02]  /*1540*/  FADD.FTZ R224, -R84, R231 ;  /* 0x000000e754e07221 */ /* 0x000fe40000010100 */
[----:B------:R-:W-:Y:S02]  /*1550*/  FADD.FTZ R143, R222, R143 ;  /* 0x0000008fde8f7221 */ /* 0x000fe40000010000 */
[----:B------:R-:W-:Y:S02]  /*1560*/  FMUL.FTZ R223, R186, R223 ;  /* 0x000000dfbadf7220 */ /* 0x000fe40000410000 */
[----:B------:R-:W-:-:S02]  /*1570*/  FFMA.FTZ R144, R93, R222, R144 ;  /* 0x000000de5d907223 */ /* 0x000fc40000010090 */
[----:B------:R-:W-:Y:S02]  /*1580*/  FMUL.FTZ R222, R203, R222 ;  /* 0x000000decbde7220 */ /* 0x000fe40000410000 */
[----:B------:R-:W-:Y:S02]  /*1590*/  FADD.FTZ R115, R100, R221 ;  /* 0x000000dd64737221 */ /* 0x000fe40000010000 */
[----:B------:R-:W-:Y:S02]  /*15a0*/  FFMA.FTZ R102, R92, R221, R102 ;  /* 0x000000dd5c667223 */ /* 0x000fe40000010066 */
[----:B------:R-:W-:Y:S01]  /*15b0*/  FADD.FTZ R228, -R84, R227 ;  /* 0x000000e354e47221 */ /* 0x000fe20000010100 */
[----:B------:R-:W-:Y:S01]  /*15c0*/  HADD2.F32 R227, -RZ, R106.H0_H0 ;  /* 0x2000006affe37230 */ /* 0x000fe20000004100 */
[----:B------:R-:W-:Y:S02]  /*15d0*/  FADD.FTZ R141, R225, R141 ;  /* 0x0000008de18d7221 */ /* 0x000fe40000010000 */
[----:B------:R-:W-:-:S02]  /*15e0*/  FMUL.FTZ R224, R186, R224 ;  /* 0x000000e0bae07220 */ /* 0x000fc40000410000 */
        /* <DEDUP_REMOVED lines=9> */
[----:B------:R-:W-:Y:S01]  /*1680*/  FFMA.FTZ R102, R223, R225, R102 ;  /* 0x000000e1df667223 */ /* 0x000fe20000010066 */
[----:B------:R-:W-:Y:S01]  /*1690*/  HADD2.F32 R231, -RZ, R107.H0_H0 ;  /* 0x2000006bffe77230 */ /* 0x000fe20000004100 */
[----:B------:R-:W-:Y:S02]  /*16a0*/  FADD.FTZ R230, -R84, R229 ;  /* 0x000000e554e67221 */ /* 0x000fe40000010100 */
[C---:B------:R-:W-:Y:S02]  /*16b0*/  FMUL.FTZ R228, R186.reuse, R228 ;  /* 0x000000e4bae47220 */ /* 0x040fe40000410000 */
[----:B------:R-:W-:-:S02]  /*16c0*/  FMUL.FTZ R226, R186, R226 ;  /* 0x000000e2bae27220 */ /* 0x000fc40000410000 */
[----:B------:R-:W-:Y:S02]  /*16d0*/  FMUL.FTZ R229, R200, R106 ;  /* 0x0000006ac8e57220 */ /* 0x000fe40000410000 */
[----:B------:R-:W-:Y:S02]  /*16e0*/  FADD.FTZ R100, R100, R227 ;  /* 0x000000e364647221 */ /* 0x000fe40000010000 */
[----:B------:R-:W-:Y:S01]  /*16f0*/  FFMA.FTZ R102, R224, R227, R102 ;  /* 0x000000e3e0667223 */ /* 0x000fe20000010066 */
[----:B------:R-:W-:Y:S01]  /*1700*/  HADD2.F32 R232, -RZ, R107.H1_H1 ;  /* 0x3000006bffe87230 */ /* 0x000fe20000004100 */
[----:B------:R-:W-:Y:S02]  /*1710*/  FADD.FTZ R211, -R84, R211 ;  /* 0x000000d354d37221 */ /* 0x000fe40000010100 */
[----:B------:R-:W-:Y:S02]  /*1720*/  FADD.FTZ R135, R231, R135 ;  /* 0x00000087e7877221 */ /* 0x000fe40000010000 */
[----:B------:R-:W-:-:S02]  /*1730*/  FMUL.FTZ R230, R186, R230 ;  /* 0x000000e6bae67220 */ /* 0x000fc40000410000 */
[-C--:B------:R-:W-:Y:S02]  /*1740*/  FFMA.FTZ R136, R228, R231.reuse, R136 ;  /* 0x000000e7e4887223 */ /* 0x080fe40000010088 */
[----:B------:R-:W-:Y:S02]  /*1750*/  FMUL.FTZ R231, R199, R231 ;  /* 0x000000e7c7e77220 */ /* 0x000fe40000410000 */
[----:B------:R-:W-:Y:S02]  /*1760*/  FADD.FTZ R100, R100, R229 ;  /* 0x000000e564647221 */ /* 0x000fe40000010000 */
[----:B------:R-:W-:Y:S01]  /*1770*/  FFMA.FTZ R102, R226, R229, R102 ;  /* 0x000000e5e2667223 */ /* 0x000fe20000010066 */
        /* <DEDUP_REMOVED lines=8> */
[----:B------:R-:W-:Y:S02]  /*1800*/  FADD.FTZ R215, -R84, R215 ;  /* 0x000000d754d77221 */ /* 0x000fe40000010100 */
[----:B------:R-:W-:-:S02]  /*1810*/  FADD.FTZ R131, R212, R131 ;  /* 0x00000083d4837221 */ /* 0x000fc40000010000 */
[-C--:B------:R-:W-:Y:S02]  /*1820*/  FFMA.FTZ R132, R211, R212.reuse, R132 ;  /* 0x000000d4d3847223 */ /* 0x080fe40000010084 */
[----:B------:R-:W-:Y:S02]  /*1830*/  FADD.FTZ R213, -R84, R213 ;  /* 0x000000d554d57221 */ /* 0x000fe40000010100 */
[----:B------:R-:W-:Y:S02]  /*1840*/  FMUL.FTZ R212, R197, R212 ;  /* 0x000000d4c5d47220 */ /* 0x000fe40000410000 */
[----:B------:R-:W-:Y:S02]  /*1850*/  FADD.FTZ R115, R115, R232 ;  /* 0x000000e873737221 */ /* 0x000fe40000010000 */
[----:B------:R-:W-:Y:S01]  /*1860*/  FFMA.FTZ R102, R230, R232, R102 ;  /* 0x000000e8e6667223 */ /* 0x000fe20000010066 */
[----:B------:R-:W-:Y:S01]  /*1870*/  HADD2.F32 R216, -RZ, R109.H0_H0 ;  /* 0x2000006dffd87230 */ /* 0x000fe20000004100 */
[----:B------:R-:W-:-:S02]  /*1880*/  FADD.FTZ R165, -R84, R165 ;  /* 0x000000a554a57221 */ /* 0x000fc40000010100 */
[C---:B------:R-:W-:Y:S02]  /*1890*/  FMUL.FTZ R215, R186.reuse, R215 ;  /* 0x000000d7bad77220 */ /* 0x040fe40000410000 */
[----:B------:R-:W-:Y:S02]  /*18a0*/  FMUL.FTZ R213, R186, R213 ;  /* 0x000000d5bad57220 */ /* 0x000fe40000410000 */
[----:B------:R-:W-:Y:S02]  /*18b0*/  FMUL.FTZ R214, R196, R108 ;  /* 0x0000006cc4d67220 */ /* 0x000fe40000410000 */
[----:B------:R-:W-:Y:S02]  /*18c0*/  FADD.FTZ R115, R115, R212 ;  /* 0x000000d473737221 */ /* 0x000fe40000010000 */
[----:B------:R-:W-:Y:S02]  /*18d0*/  FFMA.FTZ R102, R211, R212, R102 ;  /* 0x000000d4d3667223 */ /* 0x000fe40000010066 */
[----:B------:R-:W-:Y:S01]  /*18e0*/  FADD.FTZ R244, -R84, R95 ;  /* 0x0000005f54f47221 */ /* 0x000fe20000010100 */
[----:B------:R-:W-:Y:S01]  /*18f0*/  HADD2.F32 R95, -RZ, R109.H1_H1 ;  /* 0x3000006dff5f7230 */ /* 0x000fe20000004100 */
[----:B------:R-:W-:-:S02]  /*1900*/  FADD.FTZ R127, R216, R127 ;  /* 0x0000007fd87f7221 */ /* 0x000fc40000010000 */
[-C--:B------:R-:W-:Y:S02]  /*1910*/  FFMA.FTZ R128, R215, R216.reuse, R128 ;  /* 0x000000d8d7807223 */ /* 0x080fe40000010080 */
[----:B------:R-:W-:Y:S02]  /*1920*/  FMUL.FTZ R165, R186, R165 ;  /* 0x000000a5baa57220 */ /* 0x000fe40000410000 */
[----:B------:R-:W-:Y:S02]  /*1930*/  FMUL.FTZ R216, R195, R216 ;  /* 0x000000d8c3d87220 */ /* 0x000fe40000410000 */
[----:B------:R-:W-:Y:S02]  /*1940*/  FADD.FTZ R115, R115, R214 ;  /* 0x000000d673737221 */ /* 0x000fe40000010000 */
[----:B------:R-:W-:Y:S01]  /*1950*/  FFMA.FTZ R102, R213, R214, R102 ;  /* 0x000000d6d5667223 */ /* 0x000fe20000010066 */
[----:B------:R-:W-:Y:S01]  /*1960*/  HADD2.F32 R210, -RZ, R110.H0_H0 ;  /* 0x2000006effd27230 */ /* 0x000fe20000004100 */
[----:B------:R-:W-:-:S02]  /*1970*/  FADD.FTZ R145, R104, R145 ;  /* 0x0000009168917221 */ /* 0x000fc40000010000 */
[----:B------:R-:W-:Y:S02]  /*1980*/  FFMA.FTZ R148, R92, R104, R148 ;  /* 0x000000685c947223 */ /* 0x000fe40000010094 */
        /* <DEDUP_REMOVED lines=8> */
[----:B------:R-:W-:Y:S01]  /*1a10*/  HADD2.F32 R110, -RZ, R110.H1_H1 ;  /* 0x3000006eff6e7230 */ /* 0x000fe20000004100 */
[----:B------:R-:W-:Y:S02]  /*1a20*/  FADD.FTZ R123, R210, R123 ;  /* 0x0000007bd27b7221 */ /* 0x000fe40000010000 */
[-C--:B------:R-:W-:Y:S02]  /*1a30*/  FFMA.FTZ R124, R97, R210.reuse, R124 ;  /* 0x000000d2617c7223 */ /* 0x080fe4000001007c */
[----:B------:R-:W-:-:S02]  /*1a40*/  FMUL.FTZ R210, R193, R210 ;  /* 0x000000d2c1d27220 */ /* 0x000fc40000410000 */
[----:B------:R-:W-:Y:S02]  /*1a50*/  FADD.FTZ R115, R104, R95 ;  /* 0x0000005f68737221 */ /* 0x000fe40000010000 */
[----:B------:R-:W-:Y:S01]  /*1a60*/  FFMA.FTZ R106, R165, R95, R106 ;  /* 0x0000005fa56a7223 */ /* 0x000fe2000001006a */
[--C-:B------:R-:W-:Y:S01]  /*1a70*/  HADD2.F32 R85, -RZ, R99.reuse.H0_H0 ;  /* 0x20000063ff557230 */ /* 0x100fe20000004100 */
[C---:B------:R-:W-:Y:S01]  /*1a80*/  FMUL.FTZ R94, R186.reuse, R94 ;  /* 0x0000005eba5e7220 */ /* 0x040fe20000410000 */
[----:B------:R-:W-:Y:S01]  /*1a90*/  HADD2.F32 R99, -RZ, R99.H1_H1 ;  /* 0x30000063ff637230 */ /* 0x000fe20000004100 */
        /* <DEDUP_REMOVED lines=11> */
[C---:B------:R-:W-:Y:S02]  /*1b50*/  FADD.FTZ R89, -R84.reuse, R89 ;  /* 0x0000005954597221 */ /* 0x040fe40000010100 */
[----:B------:R-:W-:Y:S02]  /*1b60*/  FADD.FTZ R85, -R84, R85 ;  /* 0x0000005554557221 */ /* 0x000fe40000010100 */
[----:B------:R-:W-:Y:S02]  /*1b70*/  FMUL.FTZ R209, R190, R209 ;  /* 0x000000d1bed17220 */ /* 0x000fe40000410000 */
[----:B------:R-:W-:-:S02]  /*1b80*/  FADD.FTZ R108, R115, R164 ;  /* 0x000000a4736c7221 */ /* 0x000fc40000010000 */
[----:B------:R-:W-:Y:S02]  /*1b90*/  FFMA.FTZ R106, R207, R164, R106 ;  /* 0x000000a4cf6a7223 */ /* 0x000fe4000001006a */
[----:B------:R-:W-:Y:S01]  /*1ba0*/  FADD.FTZ R84, -R84, R99 ;  /* 0x0000006354547221 */ /* 0x000fe20000010100 */
[----:B------:R-:W-:Y:S01]  /*1bb0*/  HADD2.F32 R99, -RZ, R112.H0_H0 ;  /* 0x20000070ff637230 */ /* 0x000fe20000004100 */
[----:B------:R-:W-:Y:S02]  /*1bc0*/  FADD.FTZ R117, R208, R117 ;  /* 0x00000075d0757221 */ /* 0x000fe40000010000 */
[----:B------:R-:W-:Y:S02]  /*1bd0*/  FFMA.FTZ R118, R96, R208, R118 ;  /* 0x000000d060767223 */ /* 0x000fe40000010076 */
[C---:B------:R-:W-:Y:S02]  /*1be0*/  FMUL.FTZ R98, R186.reuse, R98 ;  /* 0x00000062ba627220 */ /* 0x040fe40000410000 */
[----:B------:R-:W-:-:S02]  /*1bf0*/  FMUL.FTZ R104, R186, R243 ;  /* 0x000000f3ba687220 */ /* 0x000fc40000410000 */
[----:B------:R-:W-:Y:S02]  /*1c00*/  FMUL.FTZ R208, R189, R208 ;  /* 0x000000d0bdd07220 */ /* 0x000fe40000410000 */
[----:B------:R-:W-:Y:S02]  /*1c10*/  FADD.FTZ R115, R108, R209 ;  /* 0x000000d16c737221 */ /* 0x000fe40000010000 */
[----:B------:R-:W-:Y:S01]  /*1c20*/  FFMA.FTZ R243, R94, R209, R106 ;  /* 0x000000d15ef37223 */ /* 0x000fe2000001006a */
[----:B------:R-:W-:Y:S01]  /*1c30*/  HADD2.F32 R101, -RZ, R112.H1_H1 ;  /* 0x30000070ff657230 */ /* 0x000fe20000004100 */
[----:B------:R-:W-:Y:S02]  /*1c40*/  FADD.FTZ R121, R110, R121 ;  /* 0x000000796e797221 */ /* 0x000fe40000010000 */
[----:B------:R-:W-:Y:S02]  /*1c50*/  FFMA.FTZ R122, R207, R110, R122 ;  /* 0x0000006ecf7a7223 */ /* 0x000fe4000001007a */
        /* <DEDUP_REMOVED lines=27> */
[-C--:B------:R-:W-:Y:S02]  /*1e10*/  FFMA.FTZ R43, R106, R107.reuse, R43 ;  /* 0x0000006b6a2b7223 */ /* 0x080fe4000001002b */
        /* <DEDUP_REMOVED lines=21> */
[----:B------:R-:W-:Y:S01]  /*1f70*/  FFMA.FTZ R89, R112, R113, R89 ;  /* 0x0000007170597223 */ /* 0x000fe20000010059 */
[----:B------:R-:W-:Y:S05]  /*1f80*/  BRA.DIV ~URZ, `(.L_x_2297) ;  /* 0x00003c827f007947 */ /* 0x000fea000b800000 */
[----:B------:R0:W1:Y:S02]  /*1f90*/  SHFL.BFLY PT, R115, R114, 0x1, 0x1f ;  /* 0x0c201f0072737f89 */ /* 0x00006400000e0000 */
.L_x_2301:
        /* <DEDUP_REMOVED lines=18> */
.L_x_2302:
[----:B--2---:R-:W-:Y:S01]  /*20c0*/  FADD.FTZ R115, R115, R114 ;  /* 0x0000007273737221 */ /* 0x004fe20000010000 */
[----:B-----5:R-:W-:Y:S01]  /*20d0*/  @P0 HADD2.F32 R85, -RZ, R64.H0_H0 ;  /* 0x20000040ff550230 */ /* 0x020fe20000004100 */
        /* <DEDUP_REMOVED lines=13> */
[----:B------:R-:W-:-:S04]  /*21b0*/  @P1 F2FP.PACK_AB R88, RZ, R84 ;  /* 0x00000054ff58123e */ /* 0x000fc800000000ff */
        /* <DEDUP_REMOVED lines=10> */
[----:B------:R-:W-:Y:S01]  /*2260*/  LOP3.LUT P4, RZ, R161, 0xff, RZ, 0xc0, !PT ;  /* 0x000000ffa1ff7812 */ /* 0x000fe2000788c0ff */
[-CC-:B------:R-:W-:Y:S01]  /*2270*/  FFMA.FTZ R239, R239, R115.reuse, R114.reuse ;  /* 0x00000073efef7223 */ /* 0x180fe20000010072 */
[C---:B------:R-:W-:Y:S01]  /*2280*/  LOP3.LUT P5, RZ, R161.reuse, 0xff00, RZ, 0xc0, !PT ;  /* 0x0000ff00a1ff7812 */ /* 0x040fe200078ac0ff */
[----:B------:R-:W-:Y:S01]  /*2290*/  FFMA.FTZ R86, R86, R115, R114 ;  /* 0x0000007356567223 */ /* 0x000fe20000010072 */
[----:B------:R-:W-:Y:S01]  /*22a0*/  LOP3.LUT P6, RZ, R161, 0xff0000, RZ, 0xc0, !PT ;  /* 0x00ff0000a1ff7812 */ /* 0x000fe200078cc0ff */
[----:B------:R-:W-:Y:S01]  /*22b0*/  FADD.FTZ R239, R236, -R239 ;  /* 0x800000efecef7221 */ /* 0x000fe20000010000 */
[----:B------:R-:W-:Y:S01]  /*22c0*/  MOV R236, RZ ;  /* 0x000000ff00ec7202 */ /* 0x000fe20000000f00 */
[----:B------:R-:W-:Y:S01]  /*22d0*/  FADD.FTZ R217, R217, -R86 ;  /* 0x80000056d9d97221 */ /* 0x000fe20000010000 */
[----:B------:R-:W-:Y:S01]  /*22e0*/  @P0 HADD2.F32 R86, -RZ, R67.H1_H1 ;  /* 0x30000043ff560230 */ /* 0x000fe20000004100 */
[----:B------:R-:W-:-:S02]  /*22f0*/  FMUL.FTZ R239, R186, R239 ;  /* 0x000000efbaef7220 */ /* 0x000fc40000410000 */
[----:B------:R-:W-:Y:S01]  /*2300*/  FMUL.FTZ R217, R186, R217 ;  /* 0x000000d9bad97220 */ /* 0x000fe20000410000 */
[----:B--2---:R-:W-:-:S05]  /*2310*/  @P2 HADD2.F32 R243, -RZ, R88.H0_H0 ;  /* 0x20000058fff32230 */ /* 0x004fca0000004100 */
[----:B------:R-:W-:Y:S01]  /*2320*/  @P2 FMUL.FTZ R241, R84, R243 ;  /* 0x000000f354f12220 */ /* 0x000fe20000410000 */
[----:B------:R-:W-:-:S03]  /*2330*/  @P2 HADD2.F32 R243, -RZ, R60.H0_H0 ;  /* 0x2000003cfff32230 */ /* 0x000fc60000004100 */
[----:B------:R-:W-:Y:S01]  /*2340*/  FADD.FTZ R10, R241, R10 ;  /* 0x0000000af10a7221 */ /* 0x000fe20000010000 */
[----:B------:R-:W-:-:S06]  /*2350*/  HFMA2.MMA R241, -RZ, RZ, 0, 0 ;  /* 0x00000000fff17435 */ /* 0x000fcc00000001ff */
[----:B------:R-:W-:Y:S01]  /*2360*/  @P2 FMUL.FTZ R241, R84, R243 ;  /* 0x000000f354f12220 */ /* 0x000fe20000410000 */
[----:B------:R-:W-:Y:S01]  /*2370*/  @P0 HADD2.F32 R84, -RZ, R64.H1_H1 ;  /* 0x30000040ff540230 */ /* 0x000fe20000004100 */
[----:B------:R-:W-:-:S04]  /*2380*/  LOP3.LUT P2, RZ, R160, 0xff00, RZ, 0xc0, !PT ;  /* 0x0000ff00a0ff7812 */ /* 0x000fc8000784c0ff */
[----:B------:R-:W-:-:S05]  /*2390*/  @P0 FADD.FTZ R85, R85, R84 ;  /* 0x0000005455550221 */ /* 0x000fca0000010000 */
[----:B------:R-:W-:-:S04]  /*23a0*/  @P1 F2FP.PACK_AB R84, RZ, R85 ;  /* 0x00000055ff54123e */ /* 0x000fc800000000ff */
[----:B------:R-:W-:Y:S01]  /*23b0*/  @P1 PRMT R80, R80, 0x5410, R84 ;  /* 0x0000541050501816 */ /* 0x000fe20000000054 */
[----:B------:R-:W-:Y:S01]  /*23c0*/  FMUL.FTZ R84, R85, R184 ;  /* 0x000000b855547220 */ /* 0x000fe20000410000 */
[----:B------:R-:W-:Y:S01]  /*23d0*/  @P2 HADD2.F32 R85, -RZ, R88.H1_H1 ;  /* 0x30000058ff552230 */ /* 0x000fe20000004100 */
[----:B------:R-:W-:Y:S02]  /*23e0*/  MOV R88, RZ ;  /* 0x000000ff00587202 */ /* 0x000fe40000000f00 */
[----:B------:R-:W-:-:S04]  /*23f0*/  FMUL.FTZ R84, R84, c[0x0][0x1e8] ;  /* 0x00007a0054547a20 */ /* 0x000fc80000410000 */
[----:B------:R-:W-:Y:S01]  /*2400*/  @P2 FMUL.FTZ R88, R84, R85 ;  /* 0x0000005554582220 */ /* 0x000fe20000410000 */
[----:B------:R-:W-:-:S03]  /*2410*/  @P2 HADD2.F32 R85, -RZ, R60.H1_H1 ;  /* 0x3000003cff552230 */ /* 0x000fc60000004100 */
[----:B------:R-:W-:Y:S01]  /*2420*/  FADD.FTZ R9, R88, R9 ;  /* 0x0000000958097221 */ /* 0x000fe20000010000 */
[----:B------:R-:W-:-:S06]  /*2430*/  HFMA2.MMA R88, -RZ, RZ, 0, 0 ;  /* 0x00000000ff587435 */ /* 0x000fcc00000001ff */
[----:B------:R-:W-:Y:S01]  /*2440*/  @P2 FMUL.FTZ R88, R84, R85 ;  /* 0x0000005554582220 */ /* 0x000fe20000410000 */
[----:B------:R-:W-:Y:S01]  /*2450*/  @P0 HADD2.F32 R84, -RZ, R65.H0_H0 ;  /* 0x20000041ff540230 */ /* 0x000fe20000004100 */
[-CC-:B------:R-:W-:Y:S01]  /*2460*/  FFMA.FTZ R85, R240, R115.reuse, R114.reuse ;  /* 0x00000073f0557223 */ /* 0x180fe20000010072 */
[----:B------:R-:W-:Y:S01]  /*2470*/  LOP3.LUT P2, RZ, R160, 0xff0000, RZ, 0xc0, !PT ;  /* 0x00ff0000a0ff7812 */ /* 0x000fe2000784c0ff */
[----:B------:R-:W-:Y:S02]  /*2480*/  FFMA.FTZ R160, R237, R115, R114 ;  /* 0x00000073eda07223 */ /* 0x000fe40000010072 */
[----:B------:R-:W-:Y:S01]  /*2490*/  FADD.FTZ R85, R238, -R85 ;  /* 0x80000055ee557221 */ /* 0x000fe20000010000 */
[----:B------:R-:W-:Y:S01]  /*24a0*/  HFMA2.MMA R238, -RZ, RZ, 0, 0 ;  /* 0x00000000ffee7435 */ /* 0x000fe200000001ff */
[----:B------:R-:W-:Y:S02]  /*24b0*/  FADD.FTZ R235, R235, -R160 ;  /* 0x800000a0ebeb7221 */ /* 0x000fe40000010000 */
[----:B------:R-:W-:-:S02]  /*24c0*/  FMUL.FTZ R85, R186, R85 ;  /* 0x00000055ba557220 */ /* 0x000fc40000410000 */
[----:B------:R-:W-:Y:S02]  /*24d0*/  FMUL.FTZ R235, R186, R235 ;  /* 0x000000ebbaeb7220 */ /* 0x000fe40000410000 */
[----:B------:R-:W-:-:S05]  /*24e0*/  @P0 FADD.FTZ R85, R85, R84 ;  /* 0x0000005455550221 */ /* 0x000fca0000010000 */
[----:B------:R-:W-:Y:S01]  /*24f0*/  @P1 F2FP.PACK_AB R84, RZ, R85 ;  /* 0x00000055ff54123e */ /* 0x000fe200000000ff */
[----:B------:R-:W-:-:S03]  /*2500*/  FMUL.FTZ R85, R85, R184 ;  /* 0x000000b855557220 */ /* 0x000fc60000410000 */
[----:B------:R-:W-:Y:S01]  /*2510*/  @P1 PRMT R81, R84, 0x7610, R81 ;  /* 0x0000761054511816 */ /* 0x000fe20000000051 */
[--C-:B------:R-:W-:Y:S01]  /*2520*/  @P2 HADD2.F32 R84, -RZ, R89.reuse.H0_H0 ;  /* 0x20000059ff542230 */ /* 0x100fe20000004100 */
[----:B------:R-:W-:Y:S01]  /*2530*/  FMUL.FTZ R243, R85, c[0x0][0x1e8] ;  /* 0x00007a0055f37a20 */ /* 0x000fe20000410000 */
[----:B------:R-:W-:Y:S01]  /*2540*/  MOV R85, RZ ;  /* 0x000000ff00557202 */ /* 0x000fe20000000f00 */
[----:B------:R-:W-:Y:S02]  /*2550*/  @P3 HADD2.F32 R89, -RZ, R89.H1_H1 ;  /* 0x30000059ff593230 */ /* 0x000fe40000004100 */
[----:B------:R-:W-:Y:S01]  /*2560*/  @P2 FMUL.FTZ R85, R243, R84 ;  /* 0x00000054f3552220 */ /* 0x000fe20000410000 */
[----:B------:R-:W-:-:S03]  /*2570*/  @P2 HADD2.F32 R84, -RZ, R61.H0_H0 ;  /* 0x2000003dff542230 */ /* 0x000fc60000004100 */
[----:B------:R-:W-:Y:S02]  /*2580*/  FADD.FTZ R12, R85, R12 ;  /* 0x0000000c550c7221 */ /* 0x000fe40000010000 */
[----:B------:R-:W-:Y:S01]  /*2590*/  @P2 FMUL.FTZ R238, R243, R84 ;  /* 0x00000054f3ee2220 */ /* 0x000fe20000410000 */
[----:B------:R-:W-:Y:S01]  /*25a0*/  @P0 HADD2.F32 R84, -RZ, R65.H1_H1 ;  /* 0x30000041ff540230 */ /* 0x000fe20000004100 */
[----:B------:R-:W-:Y:S02]  /*25b0*/  LOP3.LUT P2, RZ, R161, 0xff000000, RZ, 0xc0, !PT ;  /* 0xff000000a1ff7812 */ /* 0x000fe4000784c0ff */
[----:B------:R-:W-:Y:S02]  /*25c0*/  CS2R R160, SRZ ;  /* 0x0000000000a07805 */ /* 0x000fe4000001ff00 */
[----:B------:R-:W-:-:S05]  /*25d0*/  @P0 FADD.FTZ R239, R239, R84 ;  /* 0x00000054efef0221 */ /* 0x000fca0000010000 */
[----:B------:R-:W-:Y:S01]  /*25e0*/  @P1 F2FP.PACK_AB R84, RZ, R239 ;  /* 0x000000efff54123e */ /* 0x000fe200000000ff */
[----:B------:R-:W-:-:S03]  /*25f0*/  FMUL.FTZ R239, R239, R184 ;  /* 0x000000b8efef7220 */ /* 0x000fc60000410000 */
[----:B------:R-:W-:Y:S01]  /*2600*/  @P1 PRMT R81, R81, 0x5410, R84 ;  /* 0x0000541051511816 */ /* 0x000fe20000000054 */
[----:B------:R-:W-:Y:S01]  /*2610*/  @P0 HADD2.F32 R84, -RZ, R66.H0_H0 ;  /* 0x20000042ff540230 */ /* 0x000fe20000004100 */
[----:B------:R-:W-:-:S04]  /*2620*/  FMUL.FTZ R239, R239, c[0x0][0x1e8] ;  /* 0x00007a00efef7a20 */ /* 0x000fc80000410000 */
[----:B------:R-:W-:Y:S01]  /*2630*/  @P0 FADD.FTZ R235, R235, R84 ;  /* 0x00000054ebeb0221 */ /* 0x000fe20000010000 */
[----:B------:R-:W-:Y:S01]  /*2640*/  @P3 HADD2.F32 R84, -RZ, R61.H1_H1 ;  /* 0x3000003dff543230 */ /* 0x000fe20000004100 */
[----:B------:R-:W-:Y:S01]  /*2650*/  @P3 FMUL.FTZ R160, R239, R89 ;  /* 0x00000059efa03220 */ /* 0x000fe20000410000 */
[----:B------:R-:W-:-:S03]  /*2660*/  MOV R89, RZ ;  /* 0x000000ff00597202 */ /* 0x000fc60000000f00 */
[----:B------:R-:W-:Y:S01]  /*2670*/  @P3 FMUL.FTZ R89, R239, R84 ;  /* 0x00000054ef593220 */ /* 0x000fe20000410000 */
[----:B------:R-:W-:Y:S01]  /*2680*/  @P1 F2FP.PACK_AB R84, RZ, R235 ;  /* 0x000000ebff54123e */ /* 0x000fe200000000ff */
[----:B------:R-:W-:-:S03]  /*2690*/  FMUL.FTZ R235, R235, R184 ;  /* 0x000000b8ebeb7220 */ /* 0x000fc60000410000 */
[----:B------:R-:W-:Y:S01]  /*26a0*/  @P1 PRMT R82, R84, 0x7610, R82 ;  /* 0x0000761054521816 */ /* 0x000fe20000000052 */
[----:B------:R-:W-:Y:S01]  /*26b0*/  @P4 HADD2.F32 R84, -RZ, R90.H0_H0 ;  /* 0x2000005aff544230 */ /* 0x000fe20000004100 */
[----:B------:R-:W-:Y:S01]  /*26c0*/  FMUL.FTZ R85, R235, c[0x0][0x1e8] ;  /* 0x00007a00eb557a20 */ /* 0x000fe20000410000 */
[----:B------:R-:W-:-:S03]  /*26d0*/  HFMA2.MMA R235, -RZ, RZ, 0, 0 ;  /* 0x00000000ffeb7435 */ /* 0x000fc600000001ff */
[----:B------:R-:W-:Y:S01]  /*26e0*/  @P4 FMUL.FTZ R161, R85, R84 ;  /* 0x0000005455a14220 */ /* 0x000fe20000410000 */
[----:B------:R-:W-:-:S05]  /*26f0*/  @P4 HADD2.F32 R84, -RZ, R62.H0_H0 ;  /* 0x2000003eff544230 */ /* 0x000fca0000004100 */
[----:B------:R-:W-:Y:S02]  /*2700*/  @P4 FMUL.FTZ R235, R85, R84 ;  /* 0x0000005455eb4220 */ /* 0x000fe40000410000 */
[-CC-:B------:R-:W-:Y:S02]  /*2710*/  FFMA.FTZ R84, R87, R115.reuse, R114.reuse ;  /* 0x0000007357547223 */ /* 0x180fe40000010072 */
[----:B------:R-:W-:Y:S02]  /*2720*/  FFMA.FTZ R87, R220, R115, R114 ;  /* 0x00000073dc577223 */ /* 0x000fe40000010072 */
[----:B------:R-:W-:Y:S01]  /*2730*/  FADD.FTZ R85, R233, -R84 ;  /* 0x80000054e9557221 */ /* 0x000fe20000010000 */
[----:B------:R-:W-:Y:S01]  /*2740*/  @P0 HADD2.F32 R84, -RZ, R67.H0_H0 ;  /* 0x20000043ff540230 */ /* 0x000fe20000004100 */
[----:B------:R-:W-:Y:S02]  /*2750*/  FADD.FTZ R87, R234, -R87 ;  /* 0x80000057ea577221 */ /* 0x000fe40000010000 */
[----:B------:R-:W-:-:S02]  /*2760*/  FMUL.FTZ R85, R186, R85 ;  /* 0x00000055ba557220 */ /* 0x000fc40000410000 */
[----:B------:R-:W-:Y:S02]  /*2770*/  FMUL.FTZ R237, R186, R87 ;  /* 0x00000057baed7220 */ /* 0x000fe40000410000 */
[----:B------:R-:W-:Y:S01]  /*2780*/  @P0 FADD.FTZ R85, R85, R84 ;  /* 0x0000005455550221 */ /* 0x000fe20000010000 */
[----:B------:R-:W-:Y:S01]  /*2790*/  @P0 HADD2.F32 R84, -RZ, R66.H1_H1 ;  /* 0x30000042ff540230 */ /* 0x000fe20000004100 */
[----:B------:R-:W-:Y:S02]  /*27a0*/  @P0 FADD.FTZ R237, R237, R86 ;  /* 0x00000056eded0221 */ /* 0x000fe40000010000 */
[-C--:B------:R-:W-:Y:S01]  /*27b0*/  FMUL.FTZ R233, R85, R184.reuse ;  /* 0x000000b855e97220 */ /* 0x080fe20000410000 */
[----:B------:R-:W-:Y:S01]  /*27c0*/  @P1 F2FP.PACK_AB R86, RZ, R85 ;  /* 0x00000055ff56123e */ /* 0x000fe200000000ff */
[----:B------:R-:W-:Y:S01]  /*27d0*/  @P0 FADD.FTZ R217, R217, R84 ;  /* 0x00000054d9d90221 */ /* 0x000fe20000010000 */
[----:B------:R-:W-:Y:S01]  /*27e0*/  @P1 F2FP.PACK_AB R87, RZ, R237 ;  /* 0x000000edff57123e */ /* 0x000fe200000000ff */
[-C--:B------:R-:W-:Y:S01]  /*27f0*/  FMUL.FTZ R220, R237, R184.reuse ;  /* 0x000000b8eddc7220 */ /* 0x080fe20000410000 */
[----:B------:R-:W-:Y:S01]  /*2800*/  @P1 PRMT R83, R86, 0x7610, R83 ;  /* 0x0000761056531816 */ /* 0x000fe20000000053 */
[----:B------:R-:W-:Y:S01]  /*2810*/  FMUL.FTZ R234, R217, R184 ;  /* 0x000000b8d9ea7220 */ /* 0x000fe20000410000 */
[----:B------:R-:W-:Y:S01]  /*2820*/  @P1 F2FP.PACK_AB R84, RZ, R217 ;  /* 0x000000d9ff54123e */ /* 0x000fe200000000ff */
[--C-:B------:R-:W-:Y:S01]  /*2830*/  @P2 HADD2.F32 R85, -RZ, R63.reuse.H1_H1 ;  /* 0x3000003fff552230 */ /* 0x100fe20000004100 */
[----:B------:R-:W-:Y:S01]  /*2840*/  @P1 PRMT R83, R83, 0x5410, R87 ;  /* 0x0000541053531816 */ /* 0x000fe20000000057 */
[----:B------:R-:W-:Y:S01]  /*2850*/  @P5 HADD2.F32 R87, -RZ, R62.H1_H1 ;  /* 0x3000003eff575230 */ /* 0x000fe20000004100 */
[----:B------:R-:W-:Y:S01]  /*2860*/  FMUL.FTZ R234, R234, c[0x0][0x1e8] ;  /* 0x00007a00eaea7a20 */ /* 0x000fe20000410000 */
[----:B------:R-:W-:Y:S01]  /*2870*/  MOV R86, RZ ;  /* 0x000000ff00567202 */ /* 0x000fe20000000f00 */
[----:B------:R-:W-:Y:S01]  /*2880*/  FMUL.FTZ R233, R233, c[0x0][0x1e8] ;  /* 0x00007a00e9e97a20 */ /* 0x000fe20000410000 */
[----:B------:R-:W-:Y:S01]  /*2890*/  @P1 PRMT R82, R82, 0x5410, R84 ;  /* 0x0000541052521816 */ /* 0x000fe20000000054 */
[----:B------:R-:W-:Y:S01]  /*28a0*/  @P5 FMUL.FTZ R86, R234, R87 ;  /* 0x00000057ea565220 */ /* 0x000fe20000410000 */
[----:B------:R-:W-:Y:S01]  /*28b0*/  HFMA2.MMA R87, -RZ, RZ, 0, 0 ;  /* 0x00000000ff577435 */ /* 0x000fe200000001ff */
[----:B------:R-:W-:Y:S01]  /*28c0*/  @P6 HADD2.F32 R84, -RZ, R63.H0_H0 ;  /* 0x2000003fff546230 */ /* 0x000fe20000004100 */
[----:B------:R-:W-:-:S02]  /*28d0*/  FMUL.FTZ R220, R220, c[0x0][0x1e8] ;  /* 0x00007a00dcdc7a20 */ /* 0x000fc40000410000 */
[----:B------:R-:W-:Y:S02]  /*28e0*/  F2FP.PACK_AB R86, R86, R235 ;  /* 0x000000eb5656723e */ /* 0x000fe400000000ff */
[----:B------:R-:W-:Y:S02]  /*28f0*/  @P6 FMUL.FTZ R87, R233, R84 ;  /* 0x00000054e9576220 */ /* 0x000fe40000410000 */
[----:B------:R-:W-:Y:S02]  /*2900*/  @P2 FMUL.FTZ R236, R220, R85 ;  /* 0x00000055dcec2220 */ /* 0x000fe40000410000 */
[----:B------:R-:W-:-:S03]  /*2910*/  @P1 IMAD.WIDE.U32 R84, R179, R242, c[0x0][0x258] ;  /* 0x00009600b3541625 */ /* 0x000fc600078e00f2 */
[----:B------:R-:W-:Y:S02]  /*2920*/  F2FP.PACK_AB R87, R236, R87 ;  /* 0x00000057ec57723e */ /* 0x000fe400000000ff */
[----:B------:R0:W-:Y:S02]  /*2930*/  @P1 STG.E.128 [R84.64], R80 ;  /* 0x0000005054001986 */ /* 0x0001e4000c101d04 */
[----:B0-----:R-:W-:Y:S02]  /*2940*/  F2FP.PACK_AB R85, R89, R238 ;  /* 0x000000ee5955723e */ /* 0x001fe400000000ff */
[----:B------:R-:W-:Y:S01]  /*2950*/  F2FP.PACK_AB R84, R88, R241 ;  /* 0x000000f15854723e */ /* 0x000fe200000000ff */
[----:B------:R-:W-:-:S05]  /*2960*/  IMAD.WIDE.U32 R88, R179, R242, c[0x0][0x248] ;  /* 0x00009200b3587625 */ /* 0x000fca00078e00f2 */
[----:B------:R0:W-:Y:S02]  /*2970*/  STG.E.128 [R88.64], R84 ;  /* 0x0000005458007986 */ /* 0x0001e4000c101d04 */
[----:B0-----:R-:W-:-:S06]  /*2980*/  IMAD.WIDE.U32 R84, R192, R242, c[0x0][0x170] ;  /* 0x00005c00c0547625 */ /* 0x001fcc00078e00f2 */
[----:B------:R-:W2:Y:S01]  /*2990*/  LDG.E.128 R84, [R84.64] ;  /* 0x0000000454547981 */ /* 0x000ea2000c1e1d00 */
[----:B------:R-:W-:Y:S01]  /*29a0*/  @P5 HADD2.F32 R235, -RZ, R90.H1_H1 ;  /* 0x3000005affeb5230 */ /* 0x000fe20000004100 */
[-CC-:B------:R-:W-:Y:S01]  /*29b0*/  FFMA.FTZ R218, R218, R115.reuse, R114.reuse ;  /* 0x00000073dada7223 */ /* 0x180fe20000010072 */
[--C-:B------:R-:W-:Y:S01]  /*29c0*/  @P6 HADD2.F32 R90, -RZ, R91.reuse.H0_H0 ;  /* 0x2000005bff5a6230 */ /* 0x100fe20000004100 */
[----:B------:R-:W-:Y:S01]  /*29d0*/  FFMA.FTZ R92, R92, R115, R114 ;  /* 0x000000735c5c7223 */ /* 0x000fe20000010072 */
[----:B------:R-:W-:Y:S01]  /*29e0*/  @P0 HADD2.F32 R88, -RZ, R68.H0_H0 ;  /* 0x20000044ff580230 */ /* 0x000fe20000004100 */
[----:B------:R-:W-:Y:S01]  /*29f0*/  FADD.FTZ R219, R219, -R218 ;  /* 0x800000dadbdb7221 */ /* 0x000fe20000010000 */
[----:B------:R-:W-:Y:S01]  /*2a00*/  MOV R218, RZ ;  /* 0x000000ff00da7202 */ /* 0x000fe20000000f00 */
[----:B------:R-:W-:Y:S01]  /*2a10*/  @P6 FMUL.FTZ R218, R233, R90 ;  /* 0x0000005ae9da6220 */ /* 0x000fe20000410000 */
[----:B------:R-:W-:Y:S01]  /*2a20*/  MOV R90, R156 ;  /* 0x0000009c005a7202 */ /* 0x000fe20000000f00 */
[----:B------:R-:W-:Y:S01]  /*2a30*/  FMUL.FTZ R89, R186, R219 ;  /* 0x000000dbba597220 */ /* 0x000fe20000410000 */
[----:B------:R-:W-:Y:S01]  /*2a40*/  HFMA2.MMA R219, -RZ, RZ, 0, 0 ;  /* 0x00000000ffdb7435 */ /* 0x000fe200000001ff */
[----:B------:R-:W-:Y:S01]  /*2a50*/  @P2 HADD2.F32 R91, -RZ, R91.H1_H1 ;  /* 0x3000005bff5b2230 */ /* 0x000fe20000004100 */
[----:B------:R-:W-:Y:S01]  /*2a60*/  LOP3.LUT P3, RZ, R90, 0xff, RZ, 0xc0, !PT ;  /* 0x000000ff5aff7812 */ /* 0x000fe2000786c0ff */
[----:B------:R-:W-:Y:S01]  /*2a70*/  @P0 FADD.FTZ R89, R89, R88 ;  /* 0x0000005859590221 */ /* 0x000fe20000010000 */
[----:B------:R-:W-:Y:S01]  /*2a80*/  HFMA2.MMA R233, -RZ, RZ, 0, 0 ;  /* 0x00000000ffe97435 */ /* 0x000fe200000001ff */
[--C-:B------:R-:W-:Y:S01]  /*2a90*/  FFMA.FTZ R93, R93, R115, R114.reuse ;  /* 0x000000735d5d7223 */ /* 0x100fe20000010072 */
[----:B------:R-:W-:Y:S01]  /*2aa0*/  HFMA2.MMA R217, -RZ, RZ, 0, 0 ;  /* 0x00000000ffd97435 */ /* 0x000fe200000001ff */
[----:B------:R-:W-:Y:S01]  /*2ab0*/  FMUL.FTZ R88, R89, R184 ;  /* 0x000000b859587220 */ /* 0x000fe20000410000 */
[----:B------:R-:W-:Y:S01]  /*2ac0*/  LOP3.LUT P6, RZ, R156, 0xff000000, RZ, 0xc0, !PT ;  /* 0xff0000009cff7812 */ /* 0x000fe200078cc0ff */
[----:B------:R-:W-:Y:S01]  /*2ad0*/  @P2 FMUL.FTZ R219, R220, R91 ;  /* 0x0000005bdcdb2220 */ /* 0x000fe20000410000 */
[----:B------:R-:W-:Y:S01]  /*2ae0*/  MOV R220, RZ ;  /* 0x000000ff00dc7202 */ /* 0x000fe20000000f00 */
[----:B------:R-:W-:Y:S01]  /*2af0*/  FMUL.FTZ R91, R88, c[0x0][0x1e8] ;  /* 0x00007a00585b7a20 */ /* 0x000fe20000410000 */
[----:B------:R-:W-:Y:S01]  /*2b00*/  LOP3.LUT P2, RZ, R156, 0xff00, RZ, 0xc0, !PT ;  /* 0x0000ff009cff7812 */ /* 0x000fe2000784c0ff */
[----:B------:R-:W-:Y:S01]  /*2b10*/  FADD.FTZ R93, R222, -R93 ;  /* 0x8000005dde5d7221 */ /* 0x000fe20000010000 */
[----:B------:R-:W-:Y:S01]  /*2b20*/  MOV R222, RZ ;  /* 0x000000ff00de7202 */ /* 0x000fe20000000f00 */
[--C-:B------:R-:W-:Y:S01]  /*2b30*/  @P3 HADD2.F32 R90, -RZ, R56.reuse.H0_H0 ;  /* 0x20000038ff5a3230 */ /* 0x100fe20000004100 */
[----:B------:R-:W-:Y:S01]  /*2b40*/  @P5 FMUL.FTZ R217, R234, R235 ;  /* 0x000000ebead95220 */ /* 0x000fe20000410000 */
[----:B------:R-:W-:Y:S01]  /*2b50*/  HFMA2.MMA R234, -RZ, RZ, 0, 0 ;  /* 0x00000000ffea7435 */ /* 0x000fe200000001ff */
[----:B------:R-:W-:Y:S01]  /*2b60*/  FMUL.FTZ R235, R186, R93 ;  /* 0x0000005dbaeb7220 */ /* 0x000fe20000410000 */
[----:B------:R-:W-:Y:S01]  /*2b70*/  LOP3.LUT P5, RZ, R157, 0xff, RZ, 0xc0, !PT ;  /* 0x000000ff9dff7812 */ /* 0x000fe200078ac0ff */
[----:B------:R-:W-:Y:S01]  /*2b80*/  @P3 FMUL.FTZ R233, R91, R90 ;  /* 0x0000005a5be93220 */ /* 0x000fe20000410000 */
[----:B------:R-:W-:Y:S01]  /*2b90*/  LOP3.LUT P4, RZ, R157, 0xff00, RZ, 0xc0, !PT ;  /* 0x0000ff009dff7812 */ /* 0x000fe2000788c0ff */
[--C-:B------:R-:W-:Y:S01]  /*2ba0*/  FFMA.FTZ R224, R224, R115, R114.reuse ;  /* 0x00000073e0e07223 */ /* 0x100fe20000010072 */
[----:B------:R-:W-:Y:S01]  /*2bb0*/  @P1 F2FP.PACK_AB R89, RZ, R89 ;  /* 0x00000059ff59123e */ /* 0x000fe200000000ff */
[-C--:B------:R-:W-:Y:S01]  /*2bc0*/  FFMA.FTZ R228, R228, R115.reuse, R114 ;  /* 0x00000073e4e47223 */ /* 0x080fe20000010072 */
[----:B------:R-:W-:Y:S01]  /*2bd0*/  @P2 HADD2.F32 R90, -RZ, R56.H1_H1 ;  /* 0x30000038ff5a2230 */ /* 0x000fe20000004100 */
[----:B------:R-:W-:Y:S01]  /*2be0*/  FADD.FTZ R227, R227, -R224 ;  /* 0x800000e0e3e37221 */ /* 0x000fe20000010000 */
[----:B------:R-:W-:Y:S01]  /*2bf0*/  @P0 HADD2.F32 R224, -RZ, R71.H1_H1 ;  /* 0x30000047ffe00230 */ /* 0x000fe20000004100 */
[----:B------:R-:W-:Y:S01]  /*2c00*/  FADD.FTZ R231, R231, -R228 ;  /* 0x800000e4e7e77221 */ /* 0x000fe20000010000 */
[----:B------:R-:W-:Y:S01]  /*2c10*/  @P1 PRMT R80, R89, 0x7610, R80 ;  /* 0x0000761059501816 */ /* 0x000fe20000000050 */
[----:B------:R-:W-:-:S02]  /*2c20*/  FFMA.FTZ R226, R226, R115, R114 ;  /* 0x00000073e2e27223 */ /* 0x000fc40000010072 */
[C---:B------:R-:W-:Y:S02]  /*2c30*/  FMUL.FTZ R227, R186.reuse, R227 ;  /* 0x000000e3bae37220 */ /* 0x040fe40000410000 */
[----:B------:R-:W-:Y:S02]  /*2c40*/  FMUL.FTZ R231, R186, R231 ;  /* 0x000000e7bae77220 */ /* 0x000fe40000410000 */
[----:B------:R-:W-:Y:S01]  /*2c50*/  FADD.FTZ R229, R229, -R226 ;  /* 0x800000e2e5e57221 */ /* 0x000fe20000010000 */
[----:B--2---:R-:W-:-:S05]  /*2c60*/  @P3 HADD2.F32 R88, -RZ, R84.H0_H0 ;  /* 0x20000054ff583230 */ /* 0x004fca0000004100 */
[----:B------:R-:W-:Y:S01]  /*2c70*/  @P3 FMUL.FTZ R220, R91, R88 ;  /* 0x000000585bdc3220 */ /* 0x000fe20000410000 */
[----:B------:R-:W-:Y:S01]  /*2c80*/  @P0 HADD2.F32 R88, -RZ, R68.H1_H1 ;  /* 0x30000044ff580230 */ /* 0x000fe20000004100 */
[----:B------:R-:W-:Y:S01]  /*2c90*/  FADD.FTZ R91, R221, -R92 ;  /* 0x8000005cdd5b7221 */ /* 0x000fe20000010000 */
[----:B------:R-:W-:Y:S01]  /*2ca0*/  LOP3.LUT P3, RZ, R156, 0xff0000, RZ, 0xc0, !PT ;  /* 0x00ff00009cff7812 */ /* 0x000fe2000786c0ff */
[----:B------:R-:W-:Y:S01]  /*2cb0*/  HFMA2.MMA R221, -RZ, RZ, 0, 0 ;  /* 0x00000000ffdd7435 */ /* 0x000fe200000001ff */
[----:B------:R-:W-:Y:S01]  /*2cc0*/  @P0 HADD2.F32 R156, -RZ, R71.H0_H0 ;  /* 0x20000047ff9c0230 */ /* 0x000fe20000004100 */
[----:B------:R-:W-:-:S04]  /*2cd0*/  FMUL.FTZ R91, R186, R91 ;  /* 0x0000005bba5b7220 */ /* 0x000fc80000410000 */
[----:B------:R-:W-:Y:S01]  /*2ce0*/  @P0 FADD.FTZ R91, R91, R88 ;  /* 0x000000585b5b0221 */ /* 0x000fe20000010000 */
[----:B------:R-:W-:Y:S01]  /*2cf0*/  @P0 HADD2.F32 R88, -RZ, R69.H0_H0 ;  /* 0x20000045ff580230 */ /* 0x000fe20000004100 */
[----:B------:R-:W-:Y:S01]  /*2d00*/  @P0 FADD.FTZ R231, R231, R156 ;  /* 0x0000009ce7e70221 */ /* 0x000fe20000010000 */
[----:B------:R-:W-:-:S03]  /*2d10*/  @P0 HADD2.F32 R156, -RZ, R70.H1_H1 ;  /* 0x30000046ff9c0230 */ /* 0x000fc60000004100 */
[----:B------:R-:W-:Y:S02]  /*2d20*/  @P0 FADD.FTZ R235, R235, R88 ;  /* 0x00000058ebeb0221 */ /* 0x000fe40000010000 */
[----:B------:R-:W-:-:S04]  /*2d30*/  FMUL.FTZ R88, R91, R184 ;  /* 0x000000b85b587220 */ /* 0x000fc80000410000 */
[----:B------:R-:W-:Y:S01]  /*2d40*/  FMUL.FTZ R93, R88, c[0x0][0x1e8] ;  /* 0x00007a00585d7a20 */ /* 0x000fe20000410000 */
[----:B------:R-:W-:Y:S01]  /*2d50*/  @P2 HADD2.F32 R88, -RZ, R84.H1_H1 ;  /* 0x30000054ff582230 */ /* 0x000fe20000004100 */
[----:B------:R-:W-:Y:S02]  /*2d60*/  MOV R84, RZ ;  /* 0x000000ff00547202 */ /* 0x000fe40000000f00 */
[C---:B------:R-:W-:Y:S01]  /*2d70*/  @P2 FMUL.FTZ R84, R93.reuse, R90 ;  /* 0x0000005a5d542220 */ /* 0x040fe20000410000 */
[----:B------:R-:W-:Y:S01]  /*2d80*/  @P3 HADD2.F32 R90, -RZ, R57.H0_H0 ;  /* 0x20000039ff5a3230 */ /* 0x000fe20000004100 */
[----:B------:R-:W-:Y:S01]  /*2d90*/  @P2 FMUL.FTZ R221, R93, R88 ;  /* 0x000000585ddd2220 */ /* 0x000fe20000410000 */
[----:B------:R-:W-:Y:S01]  /*2da0*/  LOP3.LUT P2, RZ, R157, 0xff0000, RZ, 0xc0, !PT ;  /* 0x00ff00009dff7812 */ /* 0x000fe2000784c0ff */
[----:B------:R-:W-:Y:S01]  /*2db0*/  FMUL.FTZ R88, R235, R184 ;  /* 0x000000b8eb587220 */ /* 0x000fe20000410000 */
[----:B------:R-:W-:-:S03]  /*2dc0*/  @P1 F2FP.PACK_AB R235, RZ, R235 ;  /* 0x000000ebffeb123e */ /* 0x000fc600000000ff */
[----:B------:R-:W-:Y:S01]  /*2dd0*/  FMUL.FTZ R93, R88, c[0x0][0x1e8] ;  /* 0x00007a00585d7a20 */ /* 0x000fe20000410000 */
[----:B------:R-:W-:Y:S01]  /*2de0*/  @P3 HADD2.F32 R88, -RZ, R85.H0_H0 ;  /* 0x20000055ff583230 */ /* 0x000fe20000004100 */
[----:B------:R-:W-:Y:S02]  /*2df0*/  @P1 PRMT R81, R235, 0x7610, R81 ;  /* 0x00007610eb511816 */ /* 0x000fe40000000051 */
[C---:B------:R-:W-:Y:S01]  /*2e00*/  @P3 FMUL.FTZ R234, R93.reuse, R90 ;  /* 0x0000005a5dea3220 */ /* 0x040fe20000410000 */
[----:B------:R-:W-:Y:S01]  /*2e10*/  @P0 HADD2.F32 R90, -RZ, R70.H0_H0 ;  /* 0x20000046ff5a0230 */ /* 0x000fe20000004100 */
[----:B------:R-:W-:Y:S01]  /*2e20*/  @P3 FMUL.FTZ R222, R93, R88 ;  /* 0x000000585dde3220 */ /* 0x000fe20000410000 */
[----:B------:R-:W-:-:S03]  /*2e30*/  IADD3 R88, R179, 0x20, RZ ;  /* 0x00000020b3587810 */ /* 0x000fc60007ffe0ff */
[----:B------:R-:W-:Y:S01]  /*2e40*/  @P0 FADD.FTZ R227, R227, R90 ;  /* 0x0000005ae3e30221 */ /* 0x000fe20000010000 */
[C---:B------:R-:W-:Y:S01]  /*2e50*/  LEA R92, P3, R88.reuse, c[0x0][0x248], 0x4 ;  /* 0x00009200585c7a11 */ /* 0x040fe200078620ff */
[----:B------:R-:W-:Y:S02]  /*2e60*/  @P0 HADD2.F32 R90, -RZ, R69.H1_H1 ;  /* 0x30000045ff5a0230 */ /* 0x000fe40000004100 */
[----:B------:R-:W-:Y:S01]  /*2e70*/  FMUL.FTZ R226, R227, R184 ;  /* 0x000000b8e3e27220 */ /* 0x000fe20000410000 */
[----:B------:R-:W-:Y:S01]  /*2e80*/  LEA.HI.X R93, R88, c[0x0][0x24c], RZ, 0x4, P3 ;  /* 0x00009300585d7a11 */ /* 0x000fe200018f24ff */
[-CC-:B------:R-:W-:Y:S01]  /*2e90*/  FFMA.FTZ R88, R223, R115.reuse, R114.reuse ;  /* 0x00000073df587223 */ /* 0x180fe20000010072 */
[----:B------:R-:W-:Y:S01]  /*2ea0*/  LOP3.LUT P3, RZ, R157, 0xff000000, RZ, 0xc0, !PT ;  /* 0xff0000009dff7812 */ /* 0x000fe2000786c0ff */
[----:B------:R-:W-:Y:S01]  /*2eb0*/  FFMA.FTZ R157, R230, R115, R114 ;  /* 0x00000073e69d7223 */ /* 0x000fe20000010072 */
[----:B------:R-:W-:Y:S01]  /*2ec0*/  @P2 HADD2.F32 R223, -RZ, R59.H0_H0 ;  /* 0x2000003bffdf2230 */ /* 0x000fe20000004100 */
[----:B------:R-:W-:Y:S01]  /*2ed0*/  FADD.FTZ R225, R225, -R88 ;  /* 0x80000058e1e17221 */ /* 0x000fe20000010000 */
[----:B------:R-:W-:Y:S01]  /*2ee0*/  @P1 F2FP.PACK_AB R88, RZ, R91 ;  /* 0x0000005bff58123e */ /* 0x000fe200000000ff */
[----:B------:R-:W-:-:S02]  /*2ef0*/  FADD.FTZ R157, R232, -R157 ;  /* 0x8000009de89d7221 */ /* 0x000fc40000010000 */
[----:B------:R-:W-:Y:S01]  /*2f00*/  FMUL.FTZ R225, R186, R225 ;  /* 0x000000e1bae17220 */ /* 0x000fe20000410000 */
[----:B------:R-:W-:Y:S01]  /*2f10*/  @P1 PRMT R80, R80, 0x5410, R88 ;  /* 0x0000541050501816 */ /* 0x000fe20000000058 */
[C---:B------:R-:W-:Y:S02]  /*2f20*/  FMUL.FTZ R91, R186.reuse, R229 ;  /* 0x000000e5ba5b7220 */ /* 0x040fe40000410000 */
[----:B------:R-:W-:Y:S01]  /*2f30*/  FMUL.FTZ R229, R186, R157 ;  /* 0x0000009dbae57220 */ /* 0x000fe20000410000 */
[--C-:B------:R-:W-:Y:S01]  /*2f40*/  @P5 HADD2.F32 R157, -RZ, R58.reuse.H0_H0 ;  /* 0x2000003aff9d5230 */ /* 0x100fe20000004100 */
[----:B------:R-:W-:Y:S01]  /*2f50*/  @P0 FADD.FTZ R225, R225, R90 ;  /* 0x0000005ae1e10221 */ /* 0x000fe20000010000 */
[----:B------:R-:W-:Y:S01]  /*2f60*/  @P1 F2FP.PACK_AB R90, RZ, R227 ;  /* 0x000000e3ff5a123e */ /* 0x000fe200000000ff */
[----:B------:R-:W-:Y:S01]  /*2f70*/  @P0 FADD.FTZ R91, R91, R156 ;  /* 0x0000009c5b5b0221 */ /* 0x000fe20000010000 */
[----:B------:R-:W-:Y:S01]  /*2f80*/  @P1 F2FP.PACK_AB R156, RZ, R231 ;  /* 0x000000e7ff9c123e */ /* 0x000fe200000000ff */
[----:B------:R-:W-:Y:S01]  /*2f90*/  @P0 FADD.FTZ R229, R229, R224 ;  /* 0x000000e0e5e50221 */ /* 0x000fe20000010000 */
[----:B------:R-:W-:Y:S01]  /*2fa0*/  @P1 F2FP.PACK_AB R89, RZ, R225 ;  /* 0x000000e1ff59123e */ /* 0x000fe200000000ff */
[-C--:B------:R-:W-:Y:S01]  /*2fb0*/  FMUL.FTZ R224, R231, R184.reuse ;  /* 0x000000b8e7e07220 */ /* 0x080fe20000410000 */
[----:B------:R-:W-:Y:S01]  /*2fc0*/  @P1 PRMT R82, R90, 0x7610, R82 ;  /* 0x000076105a521816 */ /* 0x000fe20000000052 */
[----:B------:R-:W-:Y:S01]  /*2fd0*/  FMUL.FTZ R226, R226, c[0x0][0x1e8] ;  /* 0x00007a00e2e27a20 */ /* 0x000fe20000410000 */
[----:B------:R-:W-:Y:S01]  /*2fe0*/  @P1 PRMT R83, R156, 0x7610, R83 ;  /* 0x000076109c531816 */ /* 0x000fe20000000053 */
[----:B------:R-:W-:Y:S01]  /*2ff0*/  FMUL.FTZ R224, R224, c[0x0][0x1e8] ;  /* 0x00007a00e0e07a20 */ /* 0x000fe20000410000 */
[----:B------:R-:W-:Y:S01]  /*3000*/  @P1 F2FP.PACK_AB R90, RZ, R91 ;  /* 0x0000005bff5a123e */ /* 0x000fe200000000ff */
[-C--:B------:R-:W-:Y:S01]  /*3010*/  FMUL.FTZ R227, R91, R184.reuse ;  /* 0x000000b85be37220 */ /* 0x080fe20000410000 */
[----:B------:R-:W-:Y:S01]  /*3020*/  @P1 F2FP.PACK_AB R156, RZ, R229 ;  /* 0x000000e5ff9c123e */ /* 0x000fe200000000ff */
[----:B------:R-:W-:Y:S01]  /*3030*/  FMUL.FTZ R229, R229, R184 ;  /* 0x000000b8e5e57220 */ /* 0x000fe20000410000 */
[----:B------:R-:W-:Y:S01]  /*3040*/  @P1 PRMT R81, R81, 0x5410, R89 ;  /* 0x0000541051511816 */ /* 0x000fe20000000059 */
[----:B------:R-:W-:Y:S01]  /*3050*/  @P1 IMAD.WIDE.U32 R88, R192, R242, c[0x0][0x258] ;  /* 0x00009600c0581625 */ /* 0x000fe200078e00f2 */
[----:B------:R-:W-:Y:S01]  /*3060*/  @P1 PRMT R82, R82, 0x5410, R90 ;  /* 0x0000541052521816 */ /* 0x000fe2000000005a */
[----:B------:R-:W-:Y:S01]  /*3070*/  HFMA2.MMA R192, -RZ, RZ, 0, 0 ;  /* 0x00000000ffc07435 */ /* 0x000fe200000001ff */
[----:B------:R-:W-:Y:S01]  /*3080*/  @P1 PRMT R83, R83, 0x5410, R156 ;  /* 0x0000541053531816 */ /* 0x000fe2000000009c */
[----:B------:R-:W-:Y:S01]  /*3090*/  @P4 HADD2.F32 R156, -RZ, R58.H1_H1 ;  /* 0x3000003aff9c4230 */ /* 0x000fe20000004100 */
[----:B------:R-:W-:Y:S01]  /*30a0*/  MOV R90, RZ ;  /* 0x000000ff005a7202 */ /* 0x000fe20000000f00 */
[----:B------:R-:W-:-:S02]  /*30b0*/  @P5 FMUL.FTZ R90, R226, R157 ;  /* 0x0000009de25a5220 */ /* 0x000fc40000410000 */
[----:B------:R0:W-:Y:S01]  /*30c0*/  @P1 STG.E.128 [R88.64], R80 ;  /* 0x0000005058001986 */ /* 0x0001e2000c101d04 */
[----:B------:R-:W-:Y:S02]  /*30d0*/  @P2 FMUL.FTZ R192, R224, R223 ;  /* 0x000000dfe0c02220 */ /* 0x000fe40000410000 */
[----:B------:R-:W-:Y:S01]  /*30e0*/  FMUL.FTZ R223, R229, c[0x0][0x1e8] ;  /* 0x00007a00e5df7a20 */ /* 0x000fe20000410000 */
[----:B------:R-:W-:Y:S01]  /*30f0*/  MOV R229, RZ ;  /* 0x000000ff00e57202 */ /* 0x000fe20000000f00 */
[----:B------:R-:W-:Y:S01]  /*3100*/  FMUL.FTZ R157, R225, R184 ;  /* 0x000000b8e19d7220 */ /* 0x000fe20000410000 */
[----:B------:R-:W-:Y:S01]  /*3110*/  MOV R225, RZ ;  /* 0x000000ff00e17202 */ /* 0x000fe20000000f00 */
[----:B------:R-:W-:Y:S02]  /*3120*/  FMUL.FTZ R227, R227, c[0x0][0x1e8] ;  /* 0x00007a00e3e37a20 */ /* 0x000fe40000410000 */
[----:B------:R-:W-:Y:S02]  /*3130*/  FMUL.FTZ R157, R157, c[0x0][0x1e8] ;  /* 0x00007a009d9d7a20 */ /* 0x000fe40000410000 */
[----:B------:R-:W-:-:S05]  /*3140*/  @P4 FMUL.FTZ R225, R227, R156 ;  /* 0x0000009ce3e14220 */ /* 0x000fca0000410000 */
[----:B------:R-:W-:Y:S01]  /*3150*/  F2FP.PACK_AB R90, R225, R90 ;  /* 0x0000005ae15a723e */ /* 0x000fe200000000ff */
[----:B0-----:R-:W-:Y:S01]  /*3160*/  @P3 HADD2.F32 R88, -RZ, R59.H1_H1 ;  /* 0x3000003bff583230 */ /* 0x001fe20000004100 */
[----:B------:R-:W-:Y:S01]  /*3170*/  HFMA2.MMA R89, -RZ, RZ, 0, 0 ;  /* 0x00000000ff597435 */ /* 0x000fe200000001ff */
[----:B------:R-:W-:-:S03]  /*3180*/  IADD3 R225, R179, 0x40, RZ ;  /* 0x00000040b3e17810 */ /* 0x000fc60007ffe0ff */
[----:B------:R-:W-:Y:S01]  /*3190*/  @P3 FMUL.FTZ R229, R223, R88 ;  /* 0x00000058dfe53220 */ /* 0x000fe20000410000 */
[----:B------:R-:W-:-:S04]  /*31a0*/  @P6 HADD2.F32 R88, -RZ, R57.H1_H1 ;  /* 0x30000039ff586230 */ /* 0x000fc80000004100 */
[----:B------:R-:W-:Y:S01]  /*31b0*/  F2FP.PACK_AB R91, R229, R192 ;  /* 0x000000c0e55b723e */ /* 0x000fe200000000ff */
[----:B------:R-:W-:Y:S01]  /*31c0*/  @P6 FMUL.FTZ R89, R157, R88 ;  /* 0x000000589d596220 */ /* 0x000fe20000410000 */
[----:B------:R-:W-:-:S04]  /*31d0*/  F2FP.PACK_AB R88, R84, R233 ;  /* 0x000000e95458723e */ /* 0x000fc800000000ff */
[----:B------:R-:W-:-:S05]  /*31e0*/  F2FP.PACK_AB R89, R89, R234 ;  /* 0x000000ea5959723e */ /* 0x000fca00000000ff */
[----:B------:R0:W-:Y:S02]  /*31f0*/  STG.E.128 [R92.64], R88 ;  /* 0x000000585c007986 */ /* 0x0001e4000c101d04 */
[----:B0-----:R-:W-:-:S06]  /*3200*/  IMAD.WIDE.U32 R88, R225, R242, c[0x0][0x170] ;  /* 0x00005c00e1587625 */ /* 0x001fcc00078e00f2 */
[----:B------:R-:W2:Y:S01]  /*3210*/  LDG.E.128 R88, [R88.64] ;  /* 0x0000000458587981 */ /* 0x000ea2000c1e1d00 */
[----:B------:R-:W-:Y:S01]  /*3220*/  HFMA2.MMA R156, -RZ, RZ, 0, 0 ;  /* 0x00000000ff9c7435 */ /* 0x000fe200000001ff */
[-CC-:B------:R-:W-:Y:S01]  /*3230*/  FFMA.FTZ R211, R211, R115.reuse, R114.reuse ;  /* 0x00000073d3d37223 */ /* 0x180fe20000010072 */
[----:B------:R-:W-:Y:S01]  /*3240*/  @P6 HADD2.F32 R84, -RZ, R85.H1_H1 ;  /* 0x30000055ff546230 */ /* 0x000fe20000004100 */
[--C-:B------:R-:W-:Y:S01]  /*3250*/  FFMA.FTZ R213, R213, R115, R114.reuse ;  /* 0x00000073d5d57223 */ /* 0x100fe20000010072 */
[--C-:B------:R-:W-:Y:S01]  /*3260*/  @P5 HADD2.F32 R93, -RZ, R86.reuse.H0_H0 ;  /* 0x20000056ff5d5230 */ /* 0x100fe20000004100 */
[----:B------:R-:W-:Y:S01]  /*3270*/  FADD.FTZ R211, R212, -R211 ;  /* 0x800000d3d4d37221 */ /* 0x000fe20000010000 */
[----:B------:R-:W-:Y:S01]  /*3280*/  @P4 HADD2.F32 R86, -RZ, R86.H1_H1 ;  /* 0x30000056ff564230 */ /* 0x000fe20000004100 */
[----:B------:R-:W-:Y:S01]  /*3290*/  @P6 FMUL.FTZ R156, R157, R84 ;  /* 0x000000549d9c6220 */ /* 0x000fe20000410000 */
[--C-:B------:R-:W-:Y:S01]  /*32a0*/  @P0 HADD2.F32 R84, -RZ, R72.reuse.H0_H0 ;  /* 0x20000048ff540230 */ /* 0x100fe20000004100 */
[----:B------:R-:W-:Y:S01]  /*32b0*/  MOV R157, R150 ;  /* 0x00000096009d7202 */ /* 0x000fe20000000f00 */
[----:B------:R-:W-:Y:S01]  /*32c0*/  FMUL.FTZ R85, R186, R211 ;  /* 0x000000d3ba557220 */ /* 0x000fe20000410000 */
[----:B------:R-:W-:Y:S01]  /*32d0*/  MOV R192, RZ ;  /* 0x000000ff00c07202 */ /* 0x000fe20000000f00 */
[----:B------:R-:W-:Y:S01]  /*32e0*/  FADD.FTZ R213, R214, -R213 ;  /* 0x800000d5d6d57221 */ /* 0x000fe20000010000 */
[----:B------:R-:W-:Y:S01]  /*32f0*/  LOP3.LUT P6, RZ, R157, 0xff, RZ, 0xc0, !PT ;  /* 0x000000ff9dff7812 */ /* 0x000fe200078cc0ff */
[----:B------:R-:W-:Y:S01]  /*3300*/  FFMA.FTZ R215, R215, R115, R114 ;  /* 0x00000073d7d77223 */ /* 0x000fe20000010072 */
[----:B------:R-:W-:Y:S01]  /*3310*/  HFMA2.MMA R211, -RZ, RZ, 0, 0 ;  /* 0x00000000ffd37435 */ /* 0x000fe200000001ff */
[----:B------:R-:W-:Y:S01]  /*3320*/  @P0 FADD.FTZ R85, R85, R84 ;  /* 0x0000005455550221 */ /* 0x000fe20000010000 */
[----:B------:R-:W-:Y:S01]  /*3330*/  @P0 HADD2.F32 R84, -RZ, R72.H1_H1 ;  /* 0x30000048ff540230 */ /* 0x000fe20000004100 */
[----:B------:R-:W-:Y:S01]  /*3340*/  FMUL.FTZ R229, R186, R213 ;  /* 0x000000d5bae57220 */ /* 0x000fe20000410000 */
[--C-:B------:R-:W-:Y:S01]  /*3350*/  @P2 HADD2.F32 R213, -RZ, R87.reuse.H0_H0 ;  /* 0x20000057ffd52230 */ /* 0x100fe20000004100 */
[----:B------:R-:W-:Y:S01]  /*3360*/  FADD.FTZ R215, R216, -R215 ;  /* 0x800000d7d8d77221 */ /* 0x000fe20000010000 */
[----:B------:R-:W-:Y:S01]  /*3370*/  HFMA2.MMA R157, -RZ, RZ, 0, 0 ;  /* 0x00000000ff9d7435 */ /* 0x000fe200000001ff */
[----:B------:R-:W-:Y:S01]  /*3380*/  @P4 FMUL.FTZ R192, R227, R86 ;  /* 0x00000056e3c04220 */ /* 0x000fe20000410000 */
[----:B------:R-:W-:Y:S01]  /*3390*/  LOP3.LUT P4, RZ, R150, 0xff00, RZ, 0xc0, !PT ;  /* 0x0000ff0096ff7812 */ /* 0x000fe2000788c0ff */
[-C--:B------:R-:W-:Y:S01]  /*33a0*/  FMUL.FTZ R86, R85, R184.reuse ;  /* 0x000000b855567220 */ /* 0x080fe20000410000 */
[----:B------:R-:W-:Y:S01]  /*33b0*/  @P3 HADD2.F32 R92, -RZ, R87.H1_H1 ;  /* 0x30000057ff5c3230 */ /* 0x000fe20000004100 */
[----:B------:R-:W-:Y:S01]  /*33c0*/  @P0 FADD.FTZ R229, R229, R84 ;  /* 0x00000054e5e50221 */ /* 0x000fe20000010000 */
[----:B------:R-:W-:Y:S01]  /*33d0*/  @P0 HADD2.F32 R214, -RZ, R73.H0_H0 ;  /* 0x20000049ffd60230 */ /* 0x000fe20000004100 */
[----:B------:R-:W-:Y:S01]  /*33e0*/  FMUL.FTZ R87, R186, R215 ;  /* 0x000000d7ba577220 */ /* 0x000fe20000410000 */
[----:B------:R-:W-:Y:S01]  /*33f0*/  HFMA2.MMA R212, -RZ, RZ, 0, 0 ;  /* 0x00000000ffd47435 */ /* 0x000fe200000001ff */
[----:B------:R-:W-:Y:S01]  /*3400*/  FMUL.FTZ R215, R86, c[0x0][0x1e8] ;  /* 0x00007a0056d77a20 */ /* 0x000fe20000410000 */
[----:B------:R-:W-:Y:S01]  /*3410*/  MOV R84, RZ ;  /* 0x000000ff00547202 */ /* 0x000fe20000000f00 */
[----:B------:R-:W-:Y:S01]  /*3420*/  @P2 FMUL.FTZ R211, R224, R213 ;  /* 0x000000d5e0d32220 */ /* 0x000fe20000410000 */
[----:B------:R-:W-:Y:S01]  /*3430*/  LOP3.LUT P2, RZ, R150, 0xff0000, RZ, 0xc0, !PT ;  /* 0x00ff000096ff7812 */ /* 0x000fe2000784c0ff */
[----:B------:R-:W-:Y:S01]  /*3440*/  FMUL.FTZ R86, R229, R184 ;  /* 0x000000b8e5567220 */ /* 0x000fe20000410000 */
[----:B------:R-:W-:Y:S01]  /*3450*/  MOV R213, RZ ;  /* 0x000000ff00d57202 */ /* 0x000fe20000000f00 */
[----:B------:R-:W-:Y:S01]  /*3460*/  @P5 FMUL.FTZ R157, R226, R93 ;  /* 0x0000005de29d5220 */ /* 0x000fe20000410000 */
[--C-:B------:R-:W-:Y:S01]  /*3470*/  @P6 HADD2.F32 R93, -RZ, R52.reuse.H0_H0 ;  /* 0x20000034ff5d6230 */ /* 0x100fe20000004100 */
[----:B------:R-:W-:Y:S01]  /*3480*/  @P0 FADD.FTZ R87, R87, R214 ;  /* 0x000000d657570221 */ /* 0x000fe20000010000 */
[----:B------:R-:W-:Y:S01]  /*3490*/  LOP3.LUT P5, RZ, R151, 0xff0000, RZ, 0xc0, !PT ;  /* 0x00ff000097ff7812 */ /* 0x000fe200078ac0ff */
[----:B------:R-:W-:Y:S01]  /*34a0*/  FMUL.FTZ R214, R86, c[0x0][0x1e8] ;  /* 0x00007a0056d67a20 */ /* 0x000fe20000410000 */
[----:B------:R-:W-:Y:S01]  /*34b0*/  HFMA2.MMA R231, -RZ, RZ, 0, 0 ;  /* 0x00000000ffe77435 */ /* 0x000fe200000001ff */
[----:B------:R-:W-:Y:S01]  /*34c0*/  @P3 FMUL.FTZ R212, R223, R92 ;  /* 0x0000005cdfd43220 */ /* 0x000fe20000410000 */
[----:B------:R-:W-:Y:S01]  /*34d0*/  HFMA2.MMA R223, -RZ, RZ, 0, 0 ;  /* 0x00000000ffdf7435 */ /* 0x000fe200000001ff */
[----:B------:R-:W-:Y:S01]  /*34e0*/  @P6 FMUL.FTZ R84, R215, R93 ;  /* 0x0000005dd7546220 */ /* 0x000fe20000410000 */
[----:B------:R-:W-:Y:S01]  /*34f0*/  @P4 HADD2.F32 R93, -RZ, R52.H1_H1 ;  /* 0x30000034ff5d4230 */ /* 0x000fe20000004100 */
[-CC-:B------:R-:W-:Y:S01]  /*3500*/  FFMA.FTZ R207, R207, R115.reuse, R114.reuse ;  /* 0x00000073cfcf7223 */ /* 0x180fe20000010072 */
[----:B------:R-:W-:Y:S01]  /*3510*/  LOP3.LUT P3, RZ, R151, 0xff00, RZ, 0xc0, !PT ;  /* 0x0000ff0097ff7812 */ /* 0x000fe2000786c0ff */
[--C-:B------:R-:W-:Y:S01]  /*3520*/  FFMA.FTZ R94, R94, R115, R114.reuse ;  /* 0x000000735e5e7223 */ /* 0x100fe20000010072 */
[----:B------:R-:W-:Y:S01]  /*3530*/  MOV R233, RZ ;  /* 0x000000ff00e97202 */ /* 0x000fe20000000f00 */
[----:B------:R-:W-:Y:S01]  /*3540*/  @P4 FMUL.FTZ R223, R214, R93 ;  /* 0x0000005dd6df4220 */ /* 0x000fe20000410000 */
[----:B------:R-:W-:Y:S01]  /*3550*/  HFMA2.MMA R216, -RZ, RZ, 0, 0 ;  /* 0x00000000ffd87435 */ /* 0x000fe200000001ff */
[----:B------:R-:W-:Y:S01]  /*3560*/  FADD.FTZ R207, R164, -R207 ;  /* 0x800000cfa4cf7221 */ /* 0x000fe20000010000 */
[----:B------:R-:W-:Y:S01]  /*3570*/  @P1 F2FP.PACK_AB R229, RZ, R229 ;  /* 0x000000e5ffe5123e */ /* 0x000fe200000000ff */
[----:B------:R-:W-:Y:S01]  /*3580*/  FFMA.FTZ R97, R97, R115, R114 ;  /* 0x0000007361617223 */ /* 0x000fe20000010072 */
[----:B------:R-:W-:-:S03]  /*3590*/  F2FP.PACK_AB R84, R223, R84 ;  /* 0x00000054df54723e */ /* 0x000fc600000000ff */
[----:B------:R-:W-:Y:S01]  /*35a0*/  FADD.FTZ R97, R210, -R97 ;  /* 0x80000061d2617221 */ /* 0x000fe20000010000 */
[----:B------:R-:W-:-:S03]  /*35b0*/  @P5 HADD2.F32 R210, -RZ, R55.H0_H0 ;  /* 0x20000037ffd25230 */ /* 0x000fc60000004100 */
[----:B------:R-:W-:Y:S01]  /*35c0*/  FMUL.FTZ R97, R186, R97 ;  /* 0x00000061ba617220 */ /* 0x000fe20000410000 */
[--C-:B--2---:R-:W-:Y:S02]  /*35d0*/  @P6 HADD2.F32 R86, -RZ, R88.reuse.H0_H0 ;  /* 0x20000058ff566230 */ /* 0x104fe40000004100 */
[----:B------:R-:W-:Y:S01]  /*35e0*/  @P4 HADD2.F32 R92, -RZ, R88.H1_H1 ;  /* 0x30000058ff5c4230 */ /* 0x000fe20000004100 */
[----:B------:R-:W-:Y:S02]  /*35f0*/  MOV R88, RZ ;  /* 0x000000ff00587202 */ /* 0x000fe40000000f00 */
[----:B------:R-:W-:Y:S02]  /*3600*/  @P6 FMUL.FTZ R213, R215, R86 ;  /* 0x00000056d7d56220 */ /* 0x000fe40000410000 */
[----:B------:R-:W-:Y:S02]  /*3610*/  FMUL.FTZ R86, R87, R184 ;  /* 0x000000b857567220 */ /* 0x000fe40000410000 */
[----:B------:R-:W-:Y:S01]  /*3620*/  @P4 FMUL.FTZ R88, R214, R92 ;  /* 0x0000005cd6584220 */ /* 0x000fe20000410000 */
[----:B------:R-:W-:Y:S01]  /*3630*/  @P2 HADD2.F32 R92, -RZ, R53.H0_H0 ;  /* 0x20000035ff5c2230 */ /* 0x000fe20000004100 */
[----:B------:R-:W-:Y:S01]  /*3640*/  FMUL.FTZ R93, R86, c[0x0][0x1e8] ;  /* 0x00007a00565d7a20 */ /* 0x000fe20000410000 */
[----:B------:R-:W-:Y:S01]  /*3650*/  @P2 HADD2.F32 R86, -RZ, R89.H0_H0 ;  /* 0x20000059ff562230 */ /* 0x000fe20000004100 */
[----:B------:R-:W-:Y:S01]  /*3660*/  CS2R R214, SRZ ;  /* 0x0000000000d67805 */ /* 0x000fe2000001ff00 */
[----:B------:R-:W-:Y:S01]  /*3670*/  LOP3.LUT P4, RZ, R151, 0xff, RZ, 0xc0, !PT ;  /* 0x000000ff97ff7812 */ /* 0x000fe2000788c0ff */
[----:B------:R-:W-:Y:S01]  /*3680*/  @P2 FMUL.FTZ R214, R93, R92 ;  /* 0x0000005c5dd62220 */ /* 0x000fe20000410000 */
[----:B------:R-:W-:Y:S01]  /*3690*/  LEA R92, P6, R225, c[0x0][0x248], 0x4 ;  /* 0x00009200e15c7a11 */ /* 0x000fe200078c20ff */
[----:B------:R-:W-:Y:S01]  /*36a0*/  @P2 FMUL.FTZ R215, R93, R86 ;  /* 0x000000565dd72220 */ /* 0x000fe20000410000 */
[----:B------:R-:W-:Y:S01]  /*36b0*/  LOP3.LUT P2, RZ, R150, 0xff000000, RZ, 0xc0, !PT ;  /* 0xff00000096ff7812 */ /* 0x000fe2000784c0ff */
[-C--:B------:R-:W-:Y:S01]  /*36c0*/  FFMA.FTZ R86, R165, R115.reuse, R114 ;  /* 0x00000073a5567223 */ /* 0x080fe20000010072 */
[----:B------:R-:W-:Y:S01]  /*36d0*/  LEA.HI.X R93, R225, c[0x0][0x24c], RZ, 0x4, P6 ;  /* 0x00009300e15d7a11 */ /* 0x000fe200030f24ff */
[----:B------:R-:W-:Y:S01]  /*36e0*/  FADD.FTZ R225, R209, -R94 ;  /* 0x8000005ed1e17221 */ /* 0x000fe20000010000 */
[----:B------:R-:W-:Y:S01]  /*36f0*/  LOP3.LUT P6, RZ, R151, 0xff000000, RZ, 0xc0, !PT ;  /* 0xff00000097ff7812 */ /* 0x000fe200078cc0ff */
[----:B------:R-:W-:Y:S01]  /*3700*/  FADD.FTZ R95, R95, -R86 ;  /* 0x800000565f5f7221 */ /* 0x000fe20000010000 */
[----:B------:R-:W-:Y:S01]  /*3710*/  @P0 HADD2.F32 R86, -RZ, R73.H1_H1 ;  /* 0x30000049ff560230 */ /* 0x000fe20000004100 */
[----:B------:R-:W-:Y:S01]  /*3720*/  FFMA.FTZ R151, R96, R115, R114 ;  /* 0x0000007360977223 */ /* 0x000fe20000010072 */
[----:B------:R-:W-:Y:S01]  /*3730*/  @P0 HADD2.F32 R94, -RZ, R74.H1_H1 ;  /* 0x3000004aff5e0230 */ /* 0x000fe20000004100 */
[----:B------:R-:W-:Y:S01]  /*3740*/  FMUL.FTZ R95, R186, R95 ;  /* 0x0000005fba5f7220 */ /* 0x000fe20000410000 */
[--C-:B------:R-:W-:Y:S01]  /*3750*/  @P0 HADD2.F32 R150, -RZ, R75.reuse.H1_H1 ;  /* 0x3000004bff960230 */ /* 0x100fe20000004100 */
[----:B------:R-:W-:Y:S01]  /*3760*/  FADD.FTZ R151, R208, -R151 ;  /* 0x80000097d0977221 */ /* 0x000fe20000010000 */
[----:B------:R-:W-:Y:S01]  /*3770*/  @P0 HADD2.F32 R96, -RZ, R75.H0_H0 ;  /* 0x2000004bff600230 */ /* 0x000fe20000004100 */
[C---:B------:R-:W-:Y:S01]  /*3780*/  FMUL.FTZ R209, R186.reuse, R207 ;  /* 0x000000cfbad17220 */ /* 0x040fe20000410000 */
[----:B------:R-:W-:Y:S01]  /*3790*/  @P3 HADD2.F32 R165, -RZ, R54.H1_H1 ;  /* 0x30000036ffa53230 */ /* 0x000fe20000004100 */
[----:B------:R-:W-:Y:S01]  /*37a0*/  @P0 FADD.FTZ R95, R95, R86 ;  /* 0x000000565f5f0221 */ /* 0x000fe20000010000 */
[----:B------:R-:W-:Y:S01]  /*37b0*/  @P0 HADD2.F32 R86, -RZ, R74.H0_H0 ;  /* 0x2000004aff560230 */ /* 0x000fe20000004100 */
[----:B------:R-:W-:-:S02]  /*37c0*/  FMUL.FTZ R227, R186, R151 ;  /* 0x00000097bae37220 */ /* 0x000fc40000410000 */
[----:B------:R-:W-:Y:S01]  /*37d0*/  @P0 FADD.FTZ R209, R209, R94 ;  /* 0x0000005ed1d10221 */ /* 0x000fe20000010000 */
[----:B------:R-:W-:Y:S01]  /*37e0*/  @P2 HADD2.F32 R94, -RZ, R53.H1_H1 ;  /* 0x30000035ff5e2230 */ /* 0x000fe20000004100 */
[----:B------:R-:W-:Y:S01]  /*37f0*/  @P0 FADD.FTZ R227, R227, R150 ;  /* 0x00000096e3e30221 */ /* 0x000fe20000010000 */
[----:B------:R-:W-:Y:S01]  /*3800*/  @P1 F2FP.PACK_AB R208, RZ, R95 ;  /* 0x0000005fffd0123e */ /* 0x000fe200000000ff */
[-C--:B------:R-:W-:Y:S02]  /*3810*/  FMUL.FTZ R150, R209, R184.reuse ;  /* 0x000000b8d1967220 */ /* 0x080fe40000410000 */
[----:B------:R-:W-:Y:S02]  /*3820*/  FMUL.FTZ R225, R186, R225 ;  /* 0x000000e1bae17220 */ /* 0x000fe40000410000 */
[----:B------:R-:W-:Y:S01]  /*3830*/  @P0 FADD.FTZ R97, R97, R86 ;  /* 0x0000005661610221 */ /* 0x000fe20000010000 */
[----:B------:R-:W-:Y:S01]  /*3840*/  HFMA2.MMA R86, -RZ, RZ, 0, 0 ;  /* 0x00000000ff567435 */ /* 0x000fe200000001ff */
[----:B------:R-:W-:-:S02]  /*3850*/  FMUL.FTZ R207, R95, R184 ;  /* 0x000000b85fcf7220 */ /* 0x000fc40000410000 */
[----:B------:R-:W-:Y:S02]  /*3860*/  FMUL.FTZ R150, R150, c[0x0][0x1e8] ;  /* 0x00007a0096967a20 */ /* 0x000fe40000410000 */
[----:B------:R-:W-:Y:S01]  /*3870*/  @P0 FADD.FTZ R225, R225, R96 ;  /* 0x00000060e1e10221 */ /* 0x000fe20000010000 */
[----:B------:R-:W-:Y:S01]  /*3880*/  @P4 HADD2.F32 R96, -RZ, R54.H0_H0 ;  /* 0x20000036ff604230 */ /* 0x000fe20000004100 */
[----:B------:R-:W-:Y:S01]  /*3890*/  FMUL.FTZ R151, R97, R184 ;  /* 0x000000b861977220 */ /* 0x000fe20000410000 */
[----:B------:R-:W-:Y:S01]  /*38a0*/  @P1 F2FP.PACK_AB R97, RZ, R97 ;  /* 0x00000061ff61123e */ /* 0x000fe200000000ff */
[----:B------:R-:W-:Y:S02]  /*38b0*/  FMUL.FTZ R207, R207, c[0x0][0x1e8] ;  /* 0x00007a00cfcf7a20 */ /* 0x000fe40000410000 */
[----:B------:R-:W-:Y:S01]  /*38c0*/  @P3 FMUL.FTZ R86, R150, R165 ;  /* 0x000000a596563220 */ /* 0x000fe20000410000 */
[----:B------:R-:W-:Y:S01]  /*38d0*/  @P1 PRMT R82, R97, 0x7610, R82 ;  /* 0x0000761061521816 */ /* 0x000fe20000000052 */
[----:B------:R-:W-:-:S02]  /*38e0*/  FMUL.FTZ R151, R151, c[0x0][0x1e8] ;  /* 0x00007a0097977a20 */ /* 0x000fc40000410000 */
[-C--:B------:R-:W-:Y:S01]  /*38f0*/  FMUL.FTZ R165, R225, R184.reuse ;  /* 0x000000b8e1a57220 */ /* 0x080fe20000410000 */
[----:B------:R-:W-:Y:S01]  /*3900*/  @P1 F2FP.PACK_AB R225, RZ, R225 ;  /* 0x000000e1ffe1123e */ /* 0x000fe200000000ff */
[----:B------:R-:W-:Y:S01]  /*3910*/  FMUL.FTZ R164, R227, R184 ;  /* 0x000000b8e3a47220 */ /* 0x000fe20000410000 */
[----:B------:R-:W-:Y:S01]  /*3920*/  @P1 F2FP.PACK_AB R227, RZ, R227 ;  /* 0x000000e3ffe3123e */ /* 0x000fe200000000ff */
[----:B------:R-:W-:Y:S01]  /*3930*/  @P2 FMUL.FTZ R231, R207, R94 ;  /* 0x0000005ecfe72220 */ /* 0x000fe20000410000 */
[----:B------:R-:W-:Y:S01]  /*3940*/  @P1 F2FP.PACK_AB R94, RZ, R85 ;  /* 0x00000055ff5e123e */ /* 0x000fe200000000ff */
[----:B------:R-:W-:Y:S01]  /*3950*/  @P4 FMUL.FTZ R233, R151, R96 ;  /* 0x0000006097e94220 */ /* 0x000fe20000410000 */
[----:B------:R-:W-:Y:S01]  /*3960*/  @P6 HADD2.F32 R85, -RZ, R55.H1_H1 ;  /* 0x30000037ff556230 */ /* 0x000fe20000004100 */
[----:B------:R-:W-:Y:S01]  /*3970*/  FMUL.FTZ R165, R165, c[0x0][0x1e8] ;  /* 0x00007a00a5a57a20 */ /* 0x000fe20000410000 */
[----:B------:R-:W-:Y:S01]  /*3980*/  @P1 F2FP.PACK_AB R96, RZ, R87 ;  /* 0x00000057ff60123e */ /* 0x000fe200000000ff */
[----:B------:R-:W-:Y:S01]  /*3990*/  FMUL.FTZ R164, R164, c[0x0][0x1e8] ;  /* 0x00007a00a4a47a20 */ /* 0x000fe20000410000 */
[----:B------:R-:W-:Y:S01]  /*39a0*/  MOV R87, RZ ;  /* 0x000000ff00577202 */ /* 0x000fe20000000f00 */
[----:B------:R-:W-:Y:S01]  /*39b0*/  @P5 FMUL.FTZ R87, R165, R210 ;  /* 0x000000d2a5575220 */ /* 0x000fe20000410000 */
[----:B------:R-:W-:Y:S01]  /*39c0*/  @P1 F2FP.PACK_AB R210, RZ, R209 ;  /* 0x000000d1ffd2123e */ /* 0x000fe200000000ff */
[----:B------:R-:W-:Y:S01]  /*39d0*/  @P6 FMUL.FTZ R216, R164, R85 ;  /* 0x00000055a4d86220 */ /* 0x000fe20000410000 */
[----:B------:R-:W-:Y:S01]  /*39e0*/  @P1 PRMT R80, R94, 0x7610, R80 ;  /* 0x000076105e501816 */ /* 0x000fe20000000050 */
[----:B------:R-:W-:Y:S01]  /*39f0*/  @P1 IMAD.WIDE.U32 R94, R180, R242, c[0x0][0x258] ;  /* 0x00009600b45e1625 */ /* 0x000fe200078e00f2 */
[----:B------:R-:W-:-:S02]  /*3a00*/  @P1 PRMT R81, R96, 0x7610, R81 ;  /* 0x0000761060511816 */ /* 0x000fc40000000051 */
[----:B------:R-:W-:Y:S02]  /*3a10*/  @P1 PRMT R83, R225, 0x7610, R83 ;  /* 0x00007610e1531816 */ /* 0x000fe40000000053 */
[----:B------:R-:W-:Y:S02]  /*3a20*/  IADD3 R209, R179, 0x60, RZ ;  /* 0x00000060b3d17810 */ /* 0x000fe40007ffe0ff */
[----:B------:R-:W-:Y:S02]  /*3a30*/  @P1 PRMT R80, R80, 0x5410, R229 ;  /* 0x0000541050501816 */ /* 0x000fe400000000e5 */
[----:B------:R-:W-:Y:S01]  /*3a40*/  @P1 PRMT R81, R81, 0x5410, R208 ;  /* 0x0000541051511816 */ /* 0x000fe200000000d0 */
[----:B------:R-:W-:Y:S01]  /*3a50*/  IMAD.WIDE.U32 R96, R209, R242, c[0x0][0x170] ;  /* 0x00005c00d1607625 */ /* 0x000fe200078e00f2 */
[----:B------:R-:W-:Y:S02]  /*3a60*/  @P1 PRMT R82, R82, 0x5410, R210 ;  /* 0x0000541052521816 */ /* 0x000fe400000000d2 */
[----:B------:R-:W-:-:S02]  /*3a70*/  @P1 PRMT R83, R83, 0x5410, R227 ;  /* 0x0000541053531816 */ /* 0x000fc400000000e3 */
[----:B------:R-:W-:Y:S02]  /*3a80*/  F2FP.PACK_AB R87, R216, R87 ;  /* 0x00000057d857723e */ /* 0x000fe400000000ff */
[----:B------:R-:W-:Y:S01]  /*3a90*/  F2FP.PACK_AB R86, R86, R233 ;  /* 0x000000e95656723e */ /* 0x000fe200000000ff */
[----:B------:R-:W-:Y:S01]  /*3aa0*/  @P1 STG.E.128 [R94.64], R80 ;  /* 0x000000505e001986 */ /* 0x000fe2000c101d04 */
[----:B------:R-:W-:-:S05]  /*3ab0*/  F2FP.PACK_AB R85, R231, R214 ;  /* 0x000000d6e755723e */ /* 0x000fca00000000ff */
[----:B------:R0:W-:Y:S04]  /*3ac0*/  STG.E.128 [R92.64], R84 ;  /* 0x000000545c007986 */ /* 0x0001e8000c101d04 */
[----:B0-----:R0:W2:Y:S01]  /*3ad0*/  LDG.E.128 R84, [R96.64] ;  /* 0x0000000460547981 */ /* 0x0010a2000c1e1d00 */
[----:B------:R-:W-:Y:S01]  /*3ae0*/  @P2 HADD2.F32 R208, -RZ, R89.H1_H1 ;  /* 0x30000059ffd02230 */ /* 0x000fe20000004100 */
[-CC-:B------:R-:W-:Y:S01]  /*3af0*/  FFMA.FTZ R98, R98, R115.reuse, R114.reuse ;  /* 0x0000007362627223 */ /* 0x180fe20000010072 */
[----:B------:R-:W-:Y:S01]  /*3b00*/  MOV R89, R146 ;  /* 0x0000009200597202 */ /* 0x000fe20000000f00 */
[-C--:B------:R-:W-:Y:S01]  /*3b10*/  FFMA.FTZ R110, R110, R115.reuse, R114 ;  /* 0x000000736e6e7223 */ /* 0x080fe20000010072 */
[----:B------:R-:W-:Y:S01]  /*3b20*/  MOV R180, RZ ;  /* 0x000000ff00b47202 */ /* 0x000fe20000000f00 */
[----:B------:R-:W-:Y:S01]  /*3b30*/  FADD.FTZ R99, R99, -R98 ;  /* 0x8000006263637221 */ /* 0x000fe20000010000 */
[--C-:B------:R-:W-:Y:S01]  /*3b40*/  @P0 HADD2.F32 R92, -RZ, R76.reuse.H0_H0 ;  /* 0x2000004cff5c0230 */ /* 0x100fe20000004100 */
[----:B------:R-:W-:Y:S01]  /*3b50*/  @P2 FMUL.FTZ R180, R207, R208 ;  /* 0x000000d0cfb42220 */ /* 0x000fe20000410000 */
[----:B------:R-:W-:Y:S01]  /*3b60*/  LOP3.LUT P2, RZ, R89, 0xff, RZ, 0xc0, !PT ;  /* 0x000000ff59ff7812 */ /* 0x000fe2000784c0ff */
[----:B------:R-:W-:Y:S01]  /*3b70*/  FFMA.FTZ R104, R104, R115, R114 ;  /* 0x0000007368687223 */ /* 0x000fe20000010072 */
[----:B------:R-:W-:Y:S01]  /*3b80*/  @P0 HADD2.F32 R94, -RZ, R76.H1_H1 ;  /* 0x3000004cff5e0230 */ /* 0x000fe20000004100 */
[----:B------:R-:W-:Y:S01]  /*3b90*/  FADD.FTZ R89, R111, -R110 ;  /* 0x8000006e6f597221 */ /* 0x000fe20000010000 */
[----:B------:R-:W-:Y:S01]  /*3ba0*/  @P0 HADD2.F32 R98, -RZ, R79.H0_H0 ;  /* 0x2000004fff620230 */ /* 0x000fe20000004100 */
[----:B------:R-:W-:Y:S01]  /*3bb0*/  FMUL.FTZ R111, R186, R99 ;  /* 0x00000063ba6f7220 */ /* 0x000fe20000410000 */
[----:B------:R-:W-:Y:S01]  /*3bc0*/  @P3 HADD2.F32 R93, -RZ, R90.H1_H1 ;  /* 0x3000005aff5d3230 */ /* 0x000fe20000004100 */
[----:B------:R-:W-:Y:S01]  /*3bd0*/  FFMA.FTZ R100, R100, R115, R114 ;  /* 0x0000007364647223 */ /* 0x000fe20000010072 */
[----:B0-----:R-:W-:Y:S01]  /*3be0*/  @P0 HADD2.F32 R96, -RZ, R77.H0_H0 ;  /* 0x2000004dff600230 */ /* 0x001fe20000004100 */
[----:B------:R-:W-:-:S02]  /*3bf0*/  FADD.FTZ R105, R105, -R104 ;  /* 0x8000006869697221 */ /* 0x000fc40000010000 */
[----:B------:R-:W-:Y:S01]  /*3c00*/  @P0 FADD.FTZ R111, R111, R92 ;  /* 0x0000005c6f6f0221 */ /* 0x000fe20000010000 */
[----:B------:R-:W-:Y:S01]  /*3c10*/  @P0 HADD2.F32 R92, -RZ, R77.H1_H1 ;  /* 0x3000004dff5c0230 */ /* 0x000fe20000004100 */
[-CC-:B------:R-:W-:Y:S02]  /*3c20*/  FFMA.FTZ R102, R102, R115.reuse, R114.reuse ;  /* 0x0000007366667223 */ /* 0x180fe40000010072 */
[----:B------:R-:W-:Y:S02]  /*3c30*/  FFMA.FTZ R112, R112, R115, R114 ;  /* 0x0000007370707223 */ /* 0x000fe40000010072 */
[----:B------:R-:W-:Y:S01]  /*3c40*/  FADD.FTZ R101, R101, -R100 ;  /* 0x8000006465657221 */ /* 0x000fe20000010000 */
[----:B------:R-:W-:Y:S01]  /*3c50*/  @P0 HADD2.F32 R100, -RZ, R79.H1_H1 ;  /* 0x3000004fff640230 */ /* 0x000fe20000004100 */
[----:B------:R-:W-:Y:S02]  /*3c60*/  FMUL.FTZ R99, R186, R105 ;  /* 0x00000069ba637220 */ /* 0x000fe40000410000 */
[----:B------:R-:W-:-:S02]  /*3c70*/  FFMA.FTZ R106, R106, R115, R114 ;  /* 0x000000736a6a7223 */ /* 0x000fc40000010072 */
[----:B------:R-:W-:Y:S02]  /*3c80*/  FADD.FTZ R103, R103, -R102 ;  /* 0x8000006667677221 */ /* 0x000fe40000010000 */
[----:B------:R-:W-:Y:S02]  /*3c90*/  FADD.FTZ R113, R113, -R112 ;  /* 0x8000007071717221 */ /* 0x000fe40000010000 */
[C---:B------:R-:W-:Y:S02]  /*3ca0*/  FMUL.FTZ R101, R186.reuse, R101 ;  /* 0x00000065ba657220 */ /* 0x040fe40000410000 */
[----:B------:R-:W-:Y:S02]  /*3cb0*/  FMUL.FTZ R89, R186, R89 ;  /* 0x00000059ba597220 */ /* 0x000fe40000410000 */
[----:B------:R-:W-:Y:S01]  /*3cc0*/  @P0 FADD.FTZ R99, R99, R92 ;  /* 0x0000005c63630221 */ /* 0x000fe20000010000 */
[----:B------:R-:W-:Y:S01]  /*3cd0*/  @P4 HADD2.F32 R92, -RZ, R90.H0_H0 ;  /* 0x2000005aff5c4230 */ /* 0x000fe20000004100 */
[----:B------:R-:W-:-:S02]  /*3ce0*/  FFMA.FTZ R108, R108, R115, R114 ;  /* 0x000000736c6c7223 */ /* 0x000fc40000010072 */
[----:B------:R-:W-:Y:S01]  /*3cf0*/  FADD.FTZ R97, R107, -R106 ;  /* 0x8000006a6b617221 */ /* 0x000fe20000010000 */
[--C-:B------:R-:W-:Y:S01]  /*3d00*/  @P6 HADD2.F32 R107, -RZ, R91.reuse.H1_H1 ;  /* 0x3000005bff6b6230 */ /* 0x100fe20000004100 */
[----:B------:R-:W-:Y:S01]  /*3d10*/  FMUL.FTZ R90, R111, R184 ;  /* 0x000000b86f5a7220 */ /* 0x000fe20000410000 */
[----:B------:R-:W-:Y:S01]  /*3d20*/  @P1 F2FP.PACK_AB R111, RZ, R111 ;  /* 0x0000006fff6f123e */ /* 0x000fe200000000ff */
[C---:B------:R-:W-:Y:S02]  /*3d30*/  FMUL.FTZ R103, R186.reuse, R103 ;  /* 0x00000067ba677220 */ /* 0x040fe40000410000 */
[C---:B------:R-:W-:Y:S01]  /*3d40*/  FMUL.FTZ R105, R186.reuse, R113 ;  /* 0x00000071ba697220 */ /* 0x040fe20000410000 */
[----:B------:R-:W-:Y:S01]  /*3d50*/  @P1 PRMT R80, R111, 0x7610, R80 ;  /* 0x000076106f501816 */ /* 0x000fe20000000050 */
[----:B------:R-:W-:Y:S01]  /*3d60*/  @P0 FADD.FTZ R101, R101, R94 ;  /* 0x0000005e65650221 */ /* 0x000fe20000010000 */
[--C-:B------:R-:W-:Y:S01]  /*3d70*/  @P0 HADD2.F32 R94, -RZ, R78.reuse.H0_H0 ;  /* 0x2000004eff5e0230 */ /* 0x100fe20000004100 */
[----:B------:R-:W-:Y:S01]  /*3d80*/  @P0 FADD.FTZ R89, R89, R98 ;  /* 0x0000006259590221 */ /* 0x000fe20000010000 */
[----:B------:R-:W-:Y:S01]  /*3d90*/  @P5 HADD2.F32 R98, -RZ, R91.H0_H0 ;  /* 0x2000005bff625230 */ /* 0x000fe20000004100 */
[----:B------:R-:W-:Y:S01]  /*3da0*/  FADD.FTZ R95, R109, -R108 ;  /* 0x8000006c6d5f7221 */ /* 0x000fe20000010000 */
[----:B------:R-:W-:Y:S01]  /*3db0*/  HFMA2.MMA R91, -RZ, RZ, 0, 0 ;  /* 0x00000000ff5b7435 */ /* 0x000fe200000001ff */
[----:B------:R-:W-:Y:S01]  /*3dc0*/  FMUL.FTZ R97, R186, R97 ;  /* 0x00000061ba617220 */ /* 0x000fe20000410000 */
[----:B------:R-:W-:Y:S01]  /*3dd0*/  @P1 F2FP.PACK_AB R104, RZ, R89 ;  /* 0x00000059ff68123e */ /* 0x000fe200000000ff */
[----:B------:R-:W-:Y:S01]  /*3de0*/  FMUL.FTZ R113, R90, c[0x0][0x1e8] ;  /* 0x00007a005a717a20 */ /* 0x000fe20000410000 */
[----:B------:R-:W-:Y:S01]  /*3df0*/  HFMA2.MMA R90, -RZ, RZ, 0, 0 ;  /* 0x00000000ff5a7435 */ /* 0x000fe200000001ff */
[----:B------:R-:W-:Y:S01]  /*3e00*/  @P0 FADD.FTZ R103, R103, R96 ;  /* 0x0000006067670221 */ /* 0x000fe20000010000 */
[----:B------:R-:W-:Y:S01]  /*3e10*/  @P0 HADD2.F32 R96, -RZ, R78.H1_H1 ;  /* 0x3000004eff600230 */ /* 0x000fe20000004100 */
[----:B------:R-:W-:Y:S01]  /*3e20*/  @P0 FADD.FTZ R105, R105, R100 ;  /* 0x0000006469690221 */ /* 0x000fe20000010000 */
[----:B------:R-:W-:Y:S01]  /*3e30*/  @P2 HADD2.F32 R100, -RZ, R48.H0_H0 ;  /* 0x20000030ff642230 */ /* 0x000fe20000004100 */
[----:B------:R-:W-:Y:S01]  /*3e40*/  FMUL.FTZ R95, R186, R95 ;  /* 0x0000005fba5f7220 */ /* 0x000fe20000410000 */
[----:B------:R-:W-:Y:S01]  /*3e50*/  MOV R109, RZ ;  /* 0x000000ff006d7202 */ /* 0x000fe20000000f00 */
[----:B------:R-:W-:Y:S01]  /*3e60*/  @P0 FADD.FTZ R97, R97, R94 ;  /* 0x0000005e61610221 */ /* 0x000fe20000010000 */
[----:B------:R-:W-:Y:S01]  /*3e70*/  MOV R94, RZ ;  /* 0x000000ff005e7202 */ /* 0x000fe20000000f00 */
[----:B------:R-:W-:Y:S01]  /*3e80*/  @P4 FMUL.FTZ R91, R151, R92 ;  /* 0x0000005c975b4220 */ /* 0x000fe20000410000 */
[----:B------:R-:W-:Y:S01]  /*3e90*/  @P1 F2FP.PACK_AB R92, RZ, R101 ;  /* 0x00000065ff5c123e */ /* 0x000fe200000000ff */
[----:B------:R-:W-:Y:S01]  /*3ea0*/  @P0 FADD.FTZ R95, R95, R96 ;  /* 0x000000605f5f0221 */ /* 0x000fe20000010000 */
[----:B------:R-:W-:Y:S01]  /*3eb0*/  HFMA2.MMA R96, -RZ, RZ, 0, 0 ;  /* 0x00000000ff607435 */ /* 0x000fe200000001ff */
[----:B------:R-:W-:Y:S01]  /*3ec0*/  @P2 FMUL.FTZ R94, R113, R100 ;  /* 0x00000064715e2220 */ /* 0x000fe20000410000 */
[----:B------:R-:W-:Y:S01]  /*3ed0*/  @P1 F2FP.PACK_AB R100, RZ, R97 ;  /* 0x00000061ff64123e */ /* 0x000fe200000000ff */
[----:B------:R-:W-:Y:S01]  /*3ee0*/  @P3 FMUL.FTZ R90, R150, R93 ;  /* 0x0000005d965a3220 */ /* 0x000fe20000410000 */
[----:B------:R-:W-:Y:S01]  /*3ef0*/  @P1 F2FP.PACK_AB R93, RZ, R103 ;  /* 0x00000067ff5d123e */ /* 0x000fe200000000ff */
[----:B------:R-:W-:Y:S01]  /*3f00*/  @P5 FMUL.FTZ R109, R165, R98 ;  /* 0x00000062a56d5220 */ /* 0x000fe20000410000 */
[----:B------:R-:W-:Y:S01]  /*3f10*/  @P1 PRMT R80, R80, 0x5410, R92 ;  /* 0x0000541050501816 */ /* 0x000fe2000000005c */
[----:B------:R-:W-:Y:S01]  /*3f20*/  @P6 FMUL.FTZ R96, R164, R107 ;  /* 0x0000006ba4606220 */ /* 0x000fe20000410000 */
[----:B------:R-:W-:Y:S01]  /*3f30*/  @P1 F2FP.PACK_AB R98, RZ, R99 ;  /* 0x00000063ff62123e */ /* 0x000fe200000000ff */
[----:B------:R-:W-:Y:S01]  /*3f40*/  @P1 IMAD.WIDE.U32 R178, R178, R242, c[0x0][0x258] ;  /* 0x00009600b2b21625 */ /* 0x000fe200078e00f2 */
[----:B------:R-:W-:-:S02]  /*3f50*/  @P1 F2FP.PACK_AB R102, RZ, R95 ;  /* 0x0000005fff66123e */ /* 0x000fc400000000ff */
[----:B------:R-:W-:Y:S01]  /*3f60*/  @P1 F2FP.PACK_AB R106, RZ, R105 ;  /* 0x00000069ff6a123e */ /* 0x000fe200000000ff */
[-C--:B------:R-:W-:Y:S01]  /*3f70*/  FMUL.FTZ R101, R101, R184.reuse ;  /* 0x000000b865657220 */ /* 0x080fe20000410000 */
[----:B------:R-:W-:Y:S01]  /*3f80*/  @P1 PRMT R81, R93, 0x7610, R81 ;  /* 0x000076105d511816 */ /* 0x000fe20000000051 */
[-C--:B------:R-:W-:Y:S01]  /*3f90*/  FMUL.FTZ R99, R99, R184.reuse ;  /* 0x000000b863637220 */ /* 0x080fe20000410000 */
[----:B------:R-:W-:Y:S01]  /*3fa0*/  @P1 PRMT R82, R100, 0x7610, R82 ;  /* 0x0000761064521816 */ /* 0x000fe20000000052 */
[-C--:B------:R-:W-:Y:S01]  /*3fb0*/  FMUL.FTZ R103, R103, R184.reuse ;  /* 0x000000b867677220 */ /* 0x080fe20000410000 */
[----:B------:R-:W-:Y:S01]  /*3fc0*/  @P1 PRMT R83, R104, 0x7610, R83 ;  /* 0x0000761068531816 */ /* 0x000fe20000000053 */
[----:B------:R-:W-:Y:S01]  /*3fd0*/  FMUL.FTZ R115, R101, c[0x0][0x1e8] ;  /* 0x00007a0065737a20 */ /* 0x000fe20000410000 */
[----:B------:R-:W-:Y:S01]  /*3fe0*/  LOP3.LUT P5, RZ, R146, 0xff00, RZ, 0xc0, !PT ;  /* 0x0000ff0092ff7812 */ /* 0x000fe200078ac0ff */
[----:B------:R-:W-:Y:S01]  /*3ff0*/  FMUL.FTZ R110, R99, c[0x0][0x1e8] ;  /* 0x00007a00636e7a20 */ /* 0x000fe20000410000 */
[----:B------:R-:W-:Y:S01]  /*4000*/  MOV R107, RZ ;  /* 0x000000ff006b7202 */ /* 0x000fe20000000f00 */
[-C--:B------:R-:W-:Y:S01]  /*4010*/  FMUL.FTZ R97, R97, R184.reuse ;  /* 0x000000b861617220 */ /* 0x080fe20000410000 */
[----:B------:R-:W-:Y:S01]  /*4020*/  @P1 PRMT R81, R81, 0x5410, R98 ;  /* 0x0000541051511816 */ /* 0x000fe20000000062 */
[-C--:B------:R-:W-:Y:S01]  /*4030*/  FMUL.FTZ R108, R89, R184.reuse ;  /* 0x000000b8596c7220 */ /* 0x080fe20000410000 */
[----:B------:R-:W-:Y:S01]  /*4040*/  @P1 PRMT R82, R82, 0x5410, R102 ;  /* 0x0000541052521816 */ /* 0x000fe20000000066 */
[-C--:B------:R-:W-:Y:S01]  /*4050*/  FMUL.FTZ R105, R105, R184.reuse ;  /* 0x000000b869697220 */ /* 0x080fe20000410000 */
[----:B------:R-:W-:Y:S01]  /*4060*/  @P1 PRMT R83, R83, 0x5410, R106 ;  /* 0x0000541053531816 */ /* 0x000fe2000000006a */
[----:B------:R-:W-:Y:S01]  /*4070*/  FMUL.FTZ R106, R95, R184 ;  /* 0x000000b85f6a7220 */ /* 0x000fe20000410000 */
[C---:B------:R-:W-:Y:S01]  /*4080*/  LOP3.LUT P3, RZ, R146.reuse, 0xff000000, RZ, 0xc0, !PT ;  /* 0xff00000092ff7812 */ /* 0x040fe2000786c0ff */
[----:B------:R-:W-:Y:S01]  /*4090*/  FMUL.FTZ R112, R97, c[0x0][0x1e8] ;  /* 0x00007a0061707a20 */ /* 0x000fe20000410000 */
[----:B------:R-:W-:Y:S01]  /*40a0*/  LOP3.LUT P4, RZ, R146, 0xff0000, RZ, 0xc0, !PT ;  /* 0x00ff000092ff7812 */ /* 0x000fe2000788c0ff */
[----:B------:R0:W-:Y:S01]  /*40b0*/  @P1 STG.E.128 [R178.64], R80 ;  /* 0x00000050b2001986 */ /* 0x0001e2000c101d04 */
[C---:B------:R-:W-:Y:S01]  /*40c0*/  LOP3.LUT P1, RZ, R147.reuse, 0xff00, RZ, 0xc0, !PT ;  /* 0x0000ff0093ff7812 */ /* 0x040fe2000782c0ff */
[----:B------:R-:W-:Y:S01]  /*40d0*/  @P5 HADD2.F32 R98, -RZ, R48.H1_H1 ;  /* 0x30000030ff625230 */ /* 0x000fe20000004100 */
[----:B------:R-:W-:Y:S01]  /*40e0*/  MOV R111, c[0x0][0x160] ;  /* 0x00005800006f7a02 */ /* 0x000fe20000000f00 */
[----:B------:R-:W-:Y:S01]  /*40f0*/  FMUL.FTZ R106, R106, c[0x0][0x1e8] ;  /* 0x00007a006a6a7a20 */ /* 0x000fe20000410000 */
[----:B------:R-:W-:Y:S01]  /*4100*/  LOP3.LUT P0, RZ, R147, 0xff0000, RZ, 0xc0, !PT ;  /* 0x00ff000093ff7812 */ /* 0x000fe2000780c0ff */
[----:B------:R-:W-:Y:S01]  /*4110*/  FMUL.FTZ R151, R108, c[0x0][0x1e8] ;  /* 0x00007a006c977a20 */ /* 0x000fe20000410000 */
[----:B------:R-:W-:Y:S01]  /*4120*/  LEA R174, R111, R174, 0x2 ;  /* 0x000000ae6fae7211 */ /* 0x000fe200078e10ff */
[----:B------:R-:W-:Y:S01]  /*4130*/  HFMA2.MMA R111, -RZ, RZ, 0, 0 ;  /* 0x00000000ff6f7435 */ /* 0x000fe200000001ff */
[----:B------:R-:W-:Y:S01]  /*4140*/  MOV R100, RZ ;  /* 0x000000ff00647202 */ /* 0x000fe20000000f00 */
[--C-:B------:R-:W-:Y:S01]  /*4150*/  @P3 HADD2.F32 R104, -RZ, R49.reuse.H1_H1 ;  /* 0x30000031ff683230 */ /* 0x100fe20000004100 */
[----:B------:R-:W-:Y:S01]  /*4160*/  FMUL.FTZ R108, R105, c[0x0][0x1e8] ;  /* 0x00007a00696c7a20 */ /* 0x000fe20000410000 */
[----:B------:R-:W-:Y:S01]  /*4170*/  @P4 HADD2.F32 R102, -RZ, R49.H0_H0 ;  /* 0x20000031ff664230 */ /* 0x000fe20000004100 */
[----:B------:R-:W-:Y:S01]  /*4180*/  MOV R89, RZ ;  /* 0x000000ff00597202 */ /* 0x000fe20000000f00 */
[----:B------:R-:W-:Y:S01]  /*4190*/  @P5 FMUL.FTZ R111, R115, R98 ;  /* 0x00000062736f5220 */ /* 0x000fe20000410000 */
[----:B------:R-:W-:Y:S01]  /*41a0*/  HFMA2.MMA R98, -RZ, RZ, 0, 0 ;  /* 0x00000000ff627435 */ /* 0x000fe200000001ff */
[----:B------:R-:W-:Y:S01]  /*41b0*/  @P1 HADD2.F32 R99, -RZ, R50.H1_H1 ;  /* 0x30000032ff631230 */ /* 0x000fe20000004100 */
[----:B------:R-:W-:Y:S01]  /*41c0*/  MOV R101, RZ ;  /* 0x000000ff00657202 */ /* 0x000fe20000000f00 */
[----:B------:R-:W-:-:S02]  /*41d0*/  FADD.FTZ R29, R90, R29 ;  /* 0x0000001d5a1d7221 */ /* 0x000fc40000010000 */
[----:B------:R-:W-:Y:S01]  /*41e0*/  FADD.FTZ R25, R88, R25 ;  /* 0x0000001958197221 */ /* 0x000fe20000010000 */
[----:B------:R-:W-:Y:S01]  /*41f0*/  F2FP.PACK_AB R88, R111, R94 ;  /* 0x0000005e6f58723e */ /* 0x000fe200000000ff */
[----:B------:R-:W-:Y:S01]  /*4200*/  @P1 FMUL.FTZ R98, R106, R99 ;  /* 0x000000636a621220 */ /* 0x000fe20000410000 */
[----:B------:R-:W-:Y:S01]  /*4210*/  HFMA2.MMA R99, -RZ, RZ, 0, 0 ;  /* 0x00000000ff637435 */ /* 0x000fe200000001ff */
        /* <DEDUP_REMOVED lines=19> */
[--C-:B--2---:R-:W-:Y:S02]  /*4350*/  @P2 HADD2.F32 R92, -RZ, R84.reuse.H0_H0 ;  /* 0x20000054ff5c2230 */ /* 0x104fe40000004100 */
[----:B------:R-:W-:Y:S02]  /*4360*/  @P5 HADD2.F32 R84, -RZ, R84.H1_H1 ;  /* 0x30000054ff545230 */ /* 0x000fe40000004100 */
[--C-:B------:R-:W-:Y:S01]  /*4370*/  @P4 HADD2.F32 R96, -RZ, R85.reuse.H0_H0 ;  /* 0x20000055ff604230 */ /* 0x100fe20000004100 */
[----:B------:R-:W-:Y:S01]  /*4380*/  @P2 FMUL.FTZ R107, R113, R92 ;  /* 0x0000005c716b2220 */ /* 0x000fe20000410000 */
[----:B------:R-:W-:Y:S01]  /*4390*/  LEA R92, P6, R209, c[0x0][0x248], 0x4 ;  /* 0x00009200d15c7a11 */ /* 0x000fe200078c20ff */
[----:B------:R-:W-:Y:S01]  /*43a0*/  HFMA2.MMA R113, -RZ, RZ, 0, 0 ;  /* 0x00000000ff717435 */ /* 0x000fe200000001ff */
[----:B------:R-:W-:Y:S01]  /*43b0*/  LOP3.LUT P2, RZ, R147, 0xff, RZ, 0xc0, !PT ;  /* 0x000000ff93ff7812 */ /* 0x000fe2000784c0ff */
[----:B------:R-:W-:Y:S01]  /*43c0*/  @P3 HADD2.F32 R85, -RZ, R85.H1_H1 ;  /* 0x30000055ff553230 */ /* 0x000fe20000004100 */
[----:B------:R-:W-:Y:S01]  /*43d0*/  LEA.HI.X R93, R209, c[0x0][0x24c], RZ, 0x4, P6 ;  /* 0x00009300d15d7a11 */ /* 0x000fe200030f24ff */
[----:B------:R-:W-:Y:S01]  /*43e0*/  FADD.FTZ R34, R107, R34 ;  /* 0x000000226b227221 */ /* 0x000fe20000010000 */
[----:B------:R-:W-:Y:S01]  /*43f0*/  LOP3.LUT P6, RZ, R147, 0xff000000, RZ, 0xc0, !PT ;  /* 0xff00000093ff7812 */ /* 0x000fe200078cc0ff */
[----:B------:R-:W-:-:S02]  /*4400*/  FMUL.FTZ R147, R103, c[0x0][0x1e8] ;  /* 0x00007a0067937a20 */ /* 0x000fc40000410000 */
[----:B------:R-:W-:Y:S01]  /*4410*/  @P3 FMUL.FTZ R113, R110, R104 ;  /* 0x000000686e713220 */ /* 0x000fe20000410000 */
[----:B------:R-:W-:Y:S01]  /*4420*/  HFMA2.MMA R104, -RZ, RZ, 0, 0 ;  /* 0x00000000ff687435 */ /* 0x000fe200000001ff */
[----:B------:R-:W-:Y:S01]  /*4430*/  @P4 FMUL.FTZ R100, R147, R102 ;  /* 0x0000006693644220 */ /* 0x000fe20000410000 */
[----:B------:R-:W-:-:S03]  /*4440*/  @P0 HADD2.F32 R102, -RZ, R51.H0_H0 ;  /* 0x20000033ff660230 */ /* 0x000fc60000004100 */
[----:B------:R-:W-:Y:S02]  /*4450*/  @P2 HADD2.F32 R95, -RZ, R50.H0_H0 ;  /* 0x20000032ff5f2230 */ /* 0x000fe40000004100 */
[----:B------:R-:W-:Y:S01]  /*4460*/  @P0 FMUL.FTZ R101, R151, R102 ;  /* 0x0000006697650220 */ /* 0x000fe20000410000 */
[--C-:B------:R-:W-:Y:S02]  /*4470*/  @P2 HADD2.F32 R97, -RZ, R86.reuse.H0_H0 ;  /* 0x20000056ff612230 */ /* 0x100fe40000004100 */
[----:B------:R-:W-:Y:S01]  /*4480*/  @P6 HADD2.F32 R103, -RZ, R51.H1_H1 ;  /* 0x30000033ff676230 */ /* 0x000fe20000004100 */
[----:B------:R-:W-:Y:S02]  /*4490*/  @P2 FMUL.FTZ R89, R112, R95 ;  /* 0x0000005f70592220 */ /* 0x000fe40000410000 */
[----:B------:R-:W-:Y:S02]  /*44a0*/  CS2R R94, SRZ ;  /* 0x00000000005e7805 */ /* 0x000fe4000001ff00 */
[----:B------:R-:W-:Y:S01]  /*44b0*/  @P6 FMUL.FTZ R104, R108, R103 ;  /* 0x000000676c686220 */ /* 0x000fe20000410000 */
[----:B------:R-:W-:Y:S01]  /*44c0*/  F2FP.PACK_AB R90, R98, R89 ;  /* 0x00000059625a723e */ /* 0x000fe200000000ff */
[----:B------:R-:W-:Y:S01]  /*44d0*/  @P1 HADD2.F32 R98, -RZ, R86.H1_H1 ;  /* 0x30000056ff621230 */ /* 0x000fe20000004100 */
[----:B------:R-:W-:Y:S01]  /*44e0*/  F2FP.PACK_AB R89, R113, R100 ;  /* 0x000000647159723e */ /* 0x000fe200000000ff */
[--C-:B------:R-:W-:Y:S01]  /*44f0*/  @P0 HADD2.F32 R100, -RZ, R87.reuse.H0_H0 ;  /* 0x20000057ff640230 */ /* 0x100fe20000004100 */
[----:B------:R-:W-:Y:S01]  /*4500*/  F2FP.PACK_AB R91, R104, R101 ;  /* 0x00000065685b723e */ /* 0x000fe200000000ff */
[----:B------:R-:W-:Y:S01]  /*4510*/  @P6 HADD2.F32 R101, -RZ, R87.H1_H1 ;  /* 0x30000057ff656230 */ /* 0x000fe20000004100 */
[----:B------:R-:W-:Y:S01]  /*4520*/  @P5 FMUL.FTZ R94, R115, R84 ;  /* 0x00000054735e5220 */ /* 0x000fe20000410000 */
[----:B------:R-:W-:Y:S01]  /*4530*/  CS2R R86, SRZ ;  /* 0x0000000000567805 */ /* 0x000fe2000001ff00 */
[----:B------:R-:W-:Y:S01]  /*4540*/  @P0 FMUL.FTZ R99, R151, R100 ;  /* 0x0000006497630220 */ /* 0x000fe20000410000 */
[----:B------:R0:W-:Y:S01]  /*4550*/  STG.E.128 [R92.64], R88 ;  /* 0x000000585c007986 */ /* 0x0001e2000c101d04 */
[----:B------:R-:W-:Y:S01]  /*4560*/  ISETP.GE.AND P0, PT, R174, c[0x0][0x164], PT ;  /* 0x00005900ae007a0c */ /* 0x000fe20003f06270 */
[----:B------:R-:W-:Y:S01]  /*4570*/  @P4 FMUL.FTZ R95, R147, R96 ;  /* 0x00000060935f4220 */ /* 0x000fe20000410000 */
[----:B------:R-:W-:Y:S01]  /*4580*/  MOV R84, RZ ;  /* 0x000000ff00547202 */ /* 0x000fe20000000f00 */
[----:B------:R-:W-:Y:S01]  /*4590*/  @P3 FMUL.FTZ R84, R110, R85 ;  /* 0x000000556e543220 */ /* 0x000fe20000410000 */
[----:B------:R-:W-:Y:S01]  /*45a0*/  MOV R96, RZ ;  /* 0x000000ff00607202 */ /* 0x000fe20000000f00 */
[----:B------:R-:W-:-:S02]  /*45b0*/  @P2 FMUL.FTZ R87, R112, R97 ;  /* 0x0000006170572220 */ /* 0x000fc40000410000 */
[----:B------:R-:W-:Y:S02]  /*45c0*/  @P1 FMUL.FTZ R86, R106, R98 ;  /* 0x000000626a561220 */ /* 0x000fe40000410000 */
[----:B------:R-:W-:Y:S02]  /*45d0*/  @P6 FMUL.FTZ R96, R108, R101 ;  /* 0x000000656c606220 */ /* 0x000fe40000410000 */
[----:B------:R-:W-:Y:S02]  /*45e0*/  FADD.FTZ R33, R94, R33 ;  /* 0x000000215e217221 */ /* 0x000fe40000010000 */
[----:B------:R-:W-:Y:S02]  /*45f0*/  FADD.FTZ R36, R95, R36 ;  /* 0x000000245f247221 */ /* 0x000fe40000010000 */
[----:B------:R-:W-:Y:S02]  /*4600*/  FADD.FTZ R35, R84, R35 ;  /* 0x0000002354237221 */ /* 0x000fe40000010000 */
[----:B------:R-:W-:-:S02]  /*4610*/  FADD.FTZ R38, R87, R38 ;  /* 0x0000002657267221 */ /* 0x000fc40000010000 */
[----:B------:R-:W-:Y:S02]  /*4620*/  FADD.FTZ R37, R86, R37 ;  /* 0x0000002556257221 */ /* 0x000fe40000010000 */
[----:B------:R-:W-:Y:S02]  /*4630*/  FADD.FTZ R40, R99, R40 ;  /* 0x0000002863287221 */ /* 0x000fe40000010000 */
[----:B------:R-:W-:Y:S01]  /*4640*/  FADD.FTZ R39, R96, R39 ;  /* 0x0000002760277221 */ /* 0x000fe20000010000 */
[----:B0-----:R-:W-:Y:S01]  /*4650*/  @P0 CALL.REL.NOINC `(.L_x_2299) ;  /* 0x0000001000000944 */ /* 0x001fe20003c00000 */
[----:B------:R-:W-:Y:S05]  /*4660*/  BRA `(.L_x_2300) ;  /* 0xffffc34000007947 */ /* 0x000fea000383ffff */
.L_x_2299:
[----:B------:R-:W-:Y:S05]  /*4670*/  BSYNC B1 ;  /* 0x0000000000017941 */ /* 0x000fea0003800000 */
.L_x_2296:
        /* <DEDUP_REMOVED lines=78> */
.L_x_2295:
[----:B------:R-:W-:Y:S05]  /*4b60*/  BSYNC B0 ;  /* 0x0000000000007941 */ /* 0x000fea0003800000 */
.L_x_2293:
        /* <DEDUP_REMOVED lines=76> */
[----:B----4-:R-:W-:Y:S02]  /*5030*/  FADD.FTZ R41, R41, R86 ;  /* 0x0000005629297221 */ /* 0x010fe40000010000 */
[----:B-----5:R-:W-:Y:S01]  /*5040*/  FADD.FTZ R85, R42, R85 ;  /* 0x000000552a557221 */ /* 0x020fe20000010000 */
[----:B------:R-:W-:Y:S01]  /*5050*/  STS.128 [R2], R48 ;  /* 0x0000003002007388 */ /* 0x000fe20000000c00 */
[----:B------:R-:W-:-:S03]  /*5060*/  FADD.FTZ R87, R4, R87 ;  /* 0x0000005704577221 */ /* 0x000fc60000010000 */
[----:B------:R-:W-:Y:S01]  /*5070*/  STS.128 [R2+0x10], R52 ;  /* 0x0000103402007388 */ /* 0x000fe20000000c00 */
[----:B------:R-:W-:-:S03]  /*5080*/  FADD.FTZ R45, R5, R88 ;  /* 0x00000058052d7221 */ /* 0x000fc60000010000 */
[----:B------:R0:W-:Y:S01]  /*5090*/  STS.128 [R2+0x400], R56 ;  /* 0x0004003802007388 */ /* 0x0001e20000000c00 */
        /* <DEDUP_REMOVED lines=8> */
[----:B0-----:R-:W0:Y:S04]  /*5120*/  S2R R56, SR_CTAID.X ;  /* 0x0000000000387919 */ /* 0x001e280000002500 */
        /* <DEDUP_REMOVED lines=68> */
[----:B------:R0:W-:Y:S01]  /*5570*/  STS.128 [R2+0x410], R20 ;  /* 0x0004101402007388 */ /* 0x0001e20000000c00 */
        /* <DEDUP_REMOVED lines=8> */
[C---:B-1----:R-:W-:Y:S02]  /*5600*/  SHF.L.U64.HI R26, R20.reuse, 0x2, R5 ;  /* 0x00000002141a7819 */ /* 0x042fe40000010205 */
[----:B------:R-:W-:-:S04]  /*5610*/  SHF.L.U32 R20, R20, 0x2, RZ ;  /* 0x0000000214147819 */ /* 0x000fc800000006ff */
[----:B--2---:R-:W-:-:S04]  /*5620*/  IADD3 R2, P0, R20, c[0x0][0x228], RZ ;  /* 0x00008a0014027a10 */ /* 0x004fc80007f1e0ff */
        /* <DEDUP_REMOVED lines=35> */
[----:B0-----:R-:W-:-:S03]  /*5860*/  FADD.FTZ R10, R10, R15 ;  /* 0x0000000f0a0a7221 */ /* 0x001fc60000010000 */
        /* <DEDUP_REMOVED lines=58> */
.L_x_2297:
[----:B------:R-:W-:Y:S01]  /*5c10*/  HFMA2.MMA R88, -RZ, RZ, 0, 5.9604644775390625e-08 ;  /* 0x00000001ff587435 */ /* 0x000fe200000001ff */
[----:B------:R-:W-:-:S02]  /*5c20*/  MOV R85, R114 ;  /* 0x0000007200557202 */ /* 0x000fc40000000f00 */
[----:B------:R-:W-:Y:S02]  /*5c30*/  MOV R244, 0x1f ;  /* 0x0000001f00f47802 */ /* 0x000fe40000000f00 */
[----:B------:R-:W-:Y:S02]  /*5c40*/  MOV R243, 0xffffffff ;  /* 0xffffffff00f37802 */ /* 0x000fe40000000f00 */
[----:B------:R-:W-:Y:S02]  /*5c50*/  MOV R84, 0x5c70 ;  /* 0x00005c7000547802 */ /* 0x000fe40000000f00 */
[----:B-----5:R-:W-:Y:S05]  /*5c60*/  CALL.REL.NOINC `($__internal_35_$__cuda_sm70_shflsync_bfly_p) ;  /* 0x0000046000007944 */ /* 0x020fea0003c00000 */
[----:B-1----:R-:W-:Y:S01]  /*5c70*/  MOV R115, R88 ;  /* 0x0000005800737202 */ /* 0x002fe20000000f00 */
[----:B------:R-:W-:Y:S05]  /*5c80*/  BRA `(.L_x_2301) ;  /* 0xffffc31000007947 */ /* 0x000fea000383ffff */
.L_x_2298:
[----:B------:R-:W-:Y:S01]  /*5c90*/  HFMA2.MMA R88, -RZ, RZ, 0, 5.9604644775390625e-08 ;  /* 0x00000001ff587435 */ /* 0x000fe200000001ff */
[----:B------:R-:W-:Y:S02]  /*5ca0*/  MOV R85, R89 ;  /* 0x0000005900557202 */ /* 0x000fe40000000f00 */
[----:B------:R-:W-:Y:S02]  /*5cb0*/  MOV R244, 0x1f ;  /* 0x0000001f00f47802 */ /* 0x000fe40000000f00 */
[----:B------:R-:W-:-:S02]  /*5cc0*/  MOV R243, 0xffffffff ;  /* 0xffffffff00f37802 */ /* 0x000fc40000000f00 */
[----:B------:R-:W-:Y:S02]  /*5cd0*/  MOV R84, 0x5cf0 ;  /* 0x00005cf000547802 */ /* 0x000fe40000000f00 */
[----:B01---5:R-:W-:Y:S05]  /*5ce0*/  CALL.REL.NOINC `($__internal_35_$__cuda_sm70_shflsync_bfly_p) ;  /* 0x000003e000007944 */ /* 0x023fea0003c00000 */
[----:B------:R-:W-:Y:S01]  /*5cf0*/  FADD.FTZ R114, R114, R115 ;  /* 0x0000007372727221 */ /* 0x000fe20000010000 */
[----:B------:R-:W-:Y:S01]  /*5d00*/  MOV R244, 0x1f ;  /* 0x0000001f00f47802 */ /* 0x000fe20000000f00 */
[----:B-1----:R-:W-:Y:S01]  /*5d10*/  FADD.FTZ R89, R89, R88 ;  /* 0x0000005859597221 */ /* 0x002fe20000010000 */
[----:B------:R-:W-:Y:S01]  /*5d20*/  HFMA2.MMA R88, -RZ, RZ, 0, 1.1920928955078125e-07 ;  /* 0x00000002ff587435 */ /* 0x000fe200000001ff */
[----:B------:R-:W-:Y:S02]  /*5d30*/  MOV R243, 0xffffffff ;  /* 0xffffffff00f37802 */ /* 0x000fe40000000f00 */
[----:B------:R-:W-:Y:S02]  /*5d40*/  MOV R85, R114 ;  /* 0x0000007200557202 */ /* 0x000fe40000000f00 */
[----:B------:R-:W-:Y:S02]  /*5d50*/  MOV R84, 0x5d70 ;  /* 0x00005d7000547802 */ /* 0x000fe40000000f00 */
[----:B------:R-:W-:Y:S05]  /*5d60*/  CALL.REL.NOINC `($__internal_35_$__cuda_sm70_shflsync_bfly_p) ;  /* 0x0000036000007944 */ /* 0x000fea0003c00000 */
[----:B-1----:R-:W-:Y:S01]  /*5d70*/  MOV R115, R88 ;  /* 0x0000005800737202 */ /* 0x002fe20000000f00 */
[----:B------:R-:W-:Y:S01]  /*5d80*/  HFMA2.MMA R88, -RZ, RZ, 0, 1.1920928955078125e-07 ;  /* 0x00000002ff587435 */ /* 0x000fe200000001ff */
[----:B------:R-:W-:-:S02]  /*5d90*/  MOV R85, R89 ;  /* 0x0000005900557202 */ /* 0x000fc40000000f00 */
[----:B------:R-:W-:Y:S02]  /*5da0*/  MOV R244, 0x1f ;  /* 0x0000001f00f47802 */ /* 0x000fe40000000f00 */
[----:B------:R-:W-:Y:S02]  /*5db0*/  MOV R243, 0xffffffff ;  /* 0xffffffff00f37802 */ /* 0x000fe40000000f00 */
[----:B------:R-:W-:Y:S02]  /*5dc0*/  MOV R84, 0x5de0 ;  /* 0x00005de000547802 */ /* 0x000fe40000000f00 */
[----:B------:R-:W-:Y:S05]  /*5dd0*/  CALL.REL.NOINC `($__internal_35_$__cuda_sm70_shflsync_bfly_p) ;  /* 0x000002f000007944 */ /* 0x000fea0003c00000 */
[----:B------:R-:W-:Y:S01]  /*5de0*/  FADD.FTZ R114, R115, R114 ;  /* 0x0000007273727221 */ /* 0x000fe20000010000 */
[----:B------:R-:W-:Y:S01]  /*5df0*/  MOV R244, 0x1f ;  /* 0x0000001f00f47802 */ /* 0x000fe20000000f00 */
[----:B-1----:R-:W-:Y:S01]  /*5e00*/  FADD.FTZ R89, R89, R88 ;  /* 0x0000005859597221 */ /* 0x002fe20000010000 */
[----:B------:R-:W-:Y:S01]  /*5e10*/  HFMA2.MMA R88, -RZ, RZ, 0, 2.384185791015625e-07 ;  /* 0x00000004ff587435 */ /* 0x000fe200000001ff */
[----:B------:R-:W-:Y:S02]  /*5e20*/  MOV R243, 0xffffffff ;  /* 0xffffffff00f37802 */ /* 0x000fe40000000f00 */
[----:B------:R-:W-:-:S02]  /*5e30*/  MOV R85, R114 ;  /* 0x0000007200557202 */ /* 0x000fc40000000f00 */
[----:B------:R-:W-:Y:S02]  /*5e40*/  MOV R84, 0x5e60 ;  /* 0x00005e6000547802 */ /* 0x000fe40000000f00 */
[----:B------:R-:W-:Y:S05]  /*5e50*/  CALL.REL.NOINC `($__internal_35_$__cuda_sm70_shflsync_bfly_p) ;  /* 0x0000027000007944 */ /* 0x000fea0003c00000 */
[----:B-1----:R-:W-:Y:S01]  /*5e60*/  MOV R115, R88 ;  /* 0x0000005800737202 */ /* 0x002fe20000000f00 */
[----:B------:R-:W-:Y:S01]  /*5e70*/  HFMA2.MMA R88, -RZ, RZ, 0, 2.384185791015625e-07 ;  /* 0x00000004ff587435 */ /* 0x000fe200000001ff */
[----:B------:R-:W-:Y:S02]  /*5e80*/  MOV R85, R89 ;  /* 0x0000005900557202 */ /* 0x000fe40000000f00 */
[----:B------:R-:W-:Y:S02]  /*5e90*/  MOV R244, 0x1f ;  /* 0x0000001f00f47802 */ /* 0x000fe40000000f00 */
[----:B------:R-:W-:Y:S02]  /*5ea0*/  MOV R243, 0xffffffff ;  /* 0xffffffff00f37802 */ /* 0x000fe40000000f00 */
[----:B------:R-:W-:Y:S02]  /*5eb0*/  MOV R84, 0x5ed0 ;  /* 0x00005ed000547802 */ /* 0x000fe40000000f00 */
[----:B------:R-:W-:Y:S05]  /*5ec0*/  CALL.REL.NOINC `($__internal_35_$__cuda_sm70_shflsync_bfly_p) ;  /* 0x0000020000007944 */ /* 0x000fea0003c00000 */
[----:B------:R-:W-:Y:S01]  /*5ed0*/  FADD.FTZ R114, R115, R114 ;  /* 0x0000007273727221 */ /* 0x000fe20000010000 */
[----:B------:R-:W-:Y:S01]  /*5ee0*/  MOV R244, 0x1f ;  /* 0x0000001f00f47802 */ /* 0x000fe20000000f00 */
[----:B-1----:R-:W-:Y:S01]  /*5ef0*/  FADD.FTZ R89, R89, R88 ;  /* 0x0000005859597221 */ /* 0x002fe20000010000 */
[----:B------:R-:W-:Y:S01]  /*5f00*/  HFMA2.MMA R88, -RZ, RZ, 0, 4.76837158203125e-07 ;  /* 0x00000008ff587435 */ /* 0x000fe200000001ff */
[----:B------:R-:W-:-:S02]  /*5f10*/  MOV R243, 0xffffffff ;  /* 0xffffffff00f37802 */ /* 0x000fc40000000f00 */
[----:B------:R-:W-:Y:S02]  /*5f20*/  MOV R85, R114 ;  /* 0x0000007200557202 */ /* 0x000fe40000000f00 */
[----:B------:R-:W-:Y:S02]  /*5f30*/  MOV R84, 0x5f50 ;  /* 0x00005f5000547802 */ /* 0x000fe40000000f00 */
[----:B------:R-:W-:Y:S05]  /*5f40*/  CALL.REL.NOINC `($__internal_35_$__cuda_sm70_shflsync_bfly_p) ;  /* 0x0000018000007944 */ /* 0x000fea0003c00000 */
[----:B-1----:R-:W-:Y:S01]  /*5f50*/  MOV R115, R88 ;  /* 0x0000005800737202 */ /* 0x002fe20000000f00 */
[----:B------:R-:W-:Y:S01]  /*5f60*/  HFMA2.MMA R88, -RZ, RZ, 0, 4.76837158203125e-07 ;  /* 0x00000008ff587435 */ /* 0x000fe200000001ff */
[----:B------:R-:W-:Y:S02]  /*5f70*/  MOV R85, R89 ;  /* 0x0000005900557202 */ /* 0x000fe40000000f00 */
[----:B------:R-:W-:Y:S02]  /*5f80*/  MOV R244, 0x1f ;  /* 0x0000001f00f47802 */ /* 0x000fe40000000f00 */
[----:B------:R-:W-:Y:S02]  /*5f90*/  MOV R243, 0xffffffff ;  /* 0xffffffff00f37802 */ /* 0x000fe40000000f00 */
[----:B------:R-:W-:-:S02]  /*5fa0*/  MOV R84, 0x5fc0 ;  /* 0x00005fc000547802 */ /* 0x000fc40000000f00 */
[----:B------:R-:W-:Y:S05]  /*5fb0*/  CALL.REL.NOINC `($__internal_35_$__cuda_sm70_shflsync_bfly_p) ;  /* 0x0000011000007944 */ /* 0x000fea0003c00000 */
[----:B------:R-:W-:Y:S01]  /*5fc0*/  FADD.FTZ R114, R115, R114 ;  /* 0x0000007273727221 */ /* 0x000fe20000010000 */
[----:B------:R-:W-:Y:S01]  /*5fd0*/  MOV R244, 0x1f ;  /* 0x0000001f00f47802 */ /* 0x000fe20000000f00 */
[----:B-1----:R-:W-:Y:S01]  /*5fe0*/  FADD.FTZ R89, R89, R88 ;  /* 0x0000005859597221 */ /* 0x002fe20000010000 */
[----:B------:R-:W-:Y:S01]  /*5ff0*/  HFMA2.MMA R88, -RZ, RZ, 0, 9.5367431640625e-07 ;  /* 0x00000010ff587435 */ /* 0x000fe200000001ff */
[----:B------:R-:W-:-:S02]  /*6000*/  MOV R243, 0xffffffff ;  /* 0xffffffff00f37802 */ /* 0x000fc40000000f00 */
[----:B------:R-:W-:Y:S02]  /*6010*/  MOV R85, R114 ;  /* 0x0000007200557202 */ /* 0x000fe40000000f00 */
[----:B------:R-:W-:Y:S02]  /*6020*/  MOV R84, 0x6040 ;  /* 0x0000604000547802 */ /* 0x000fe40000000f00 */
[----:B------:R-:W-:Y:S05]  /*6030*/  CALL.REL.NOINC `($__internal_35_$__cuda_sm70_shflsync_bfly_p) ;  /* 0x0000009000007944 */ /* 0x000fea0003c00000 */
[----:B-1----:R-:W-:Y:S01]  /*6040*/  MOV R115, R88 ;  /* 0x0000005800737202 */ /* 0x002fe20000000f00 */
[----:B------:R-:W-:Y:S01]  /*6050*/  HFMA2.MMA R88, -RZ, RZ, 0, 9.5367431640625e-07 ;  /* 0x00000010ff587435 */ /* 0x000fe200000001ff */
[----:B------:R-:W-:Y:S02]  /*6060*/  MOV R85, R89 ;  /* 0x0000005900557202 */ /* 0x000fe40000000f00 */
[----:B------:R-:W-:Y:S02]  /*6070*/  MOV R244, 0x1f ;  /* 0x0000001f00f47802 */ /* 0x000fe40000000f00 */
[----:B------:R-:W-:Y:S02]  /*6080*/  MOV R243, 0xffffffff ;  /* 0xffffffff00f37802 */ /* 0x000fe40000000f00 */
[----:B------:R-:W-:-:S02]  /*6090*/  MOV R84, 0x60b0 ;  /* 0x000060b000547802 */ /* 0x000fc40000000f00 */
[----:B------:R-:W-:Y:S05]  /*60a0*/  CALL.REL.NOINC `($__internal_35_$__cuda_sm70_shflsync_bfly_p) ;  /* 0x0000002000007944 */ /* 0x000fea0003c00000 */
[----:B-1----:R-:W-:Y:S01]  /*60b0*/  MOV R84, R88 ;  /* 0x0000005800547202 */ /* 0x002fe20000000f00 */
[----:B------:R-:W-:Y:S05]  /*60c0*/  BRA `(.L_x_2302) ;  /* 0xffffbff000007947 */ /* 0x000fea000383ffff */
        .weak           $__internal_35_$__cuda_sm70_shflsync_bfly_p
        .type           $__internal_35_$__cuda_sm70_shflsync_bfly_p,@function
        .size           $__internal_35_$__cuda_sm70_shflsync_bfly_p,(.L_x_12337 - $__internal_35_$__cuda_sm70_shflsync_bfly_p)
$__internal_35_$__cuda_sm70_shflsync_bfly_p:
[----:B------:R-:W-:Y:S04]  /*60d0*/  WARPSYNC R243 ;  /* 0x000000f300007348 */ /* 0x000fe80003800000 */
[----:B------:R0:W1:Y:S02]  /*60e0*/  SHFL.BFLY PT, R88, R85, R88, R244 ;  /* 0x0c00005855587389 */ /* 0x00006400000e00f4 */
[----:B0-----:R-:W-:-:S06]  /*60f0*/  HFMA2.MMA R85, -RZ, RZ, 0, 0 ;  /* 0x00000000ff557435 */ /* 0x001fcc00000001ff */
[----:B------:R-:W-:Y:S05]  /*6100*/  RET.REL.NODEC R84 `(_ZN10layer_norm13ln_bwd_kernelINS_13Kernel_traitsI6__halfS2_S2_S2_fjLj1024ELj1ELj4ELj1ELj16ENS_18Kernel_traits_baseILj1024ES2_S2_S2_S2_fjLj128EEEEELb1ELb1ELb0ELb1EEEvNS_9BwdParamsE) ;  /* 0xffff9ef054007950 */ /* 0x000fea0003c3ffff */
.L_x_2303:
        /* <DEDUP_REMOVED lines=15> */
.L_x_12337:


//--------------------- .text._ZN10layer_norm22ln_bwd_finalize_kernelINS_22Kernel_traits_finalizeILj1024E6__halfS2_S2_S2_fjLb1ELj1024ELj4ENS_18Kernel_traits_baseILj1024ES2_S2_S2_S2_fjLj1024EEEEELb1ELb0EEEvNS_9BwdParamsE --------------------------
	.section	.text._ZN10layer_norm22ln_bwd_finalize_kernelINS_22Kernel_traits_finalizeILj1024E6__halfS2_S2_S2_fjLb1ELj1024ELj4ENS_18Kernel_traits_baseILj1024ES2_S2_S2_S2_fjLj1024EEEEELb1ELb0EEEvNS_9BwdParamsE,"ax",@progbits
	.sectioninfo	@"SHI_REGISTERS=32"
	.align	128
        .global         _ZN10layer_norm22ln_bwd_finalize_kernelINS_22Kernel_traits_finalizeILj1024E6__halfS2_S2_S2_fjLb1ELj1024ELj4ENS_18Kernel_traits_baseILj1024ES2_S2_S2_S2_fjLj1024EEEEELb1ELb0EEEvNS_9BwdParamsE
        .type           _ZN10layer_norm22ln_bwd_finalize_kernelINS_22Kernel_traits_finalizeILj1024E6__halfS2_S2_S2_fjLb1ELj1024ELj4ENS_18Kernel_traits_baseILj1024ES2_S2_S2_S2_fjLj1024EEEEELb1ELb0EEEvNS_9BwdParamsE,@function
        .size           _ZN10layer_norm22ln_bwd_finalize_kernelINS_22Kernel_traits_finalizeILj1024E6__halfS2_S2_S2_fjLb1ELj1024ELj4ENS_18Kernel_traits_baseILj1024ES2_S2_S2_S2_fjLj1024EEEEELb1ELb0EEEvNS_9BwdParamsE,(.L_x_12338 - _ZN10layer_norm22ln_bwd_finalize_kernelINS_22Kernel_traits_finalizeILj1024E6__halfS2_S2_S2_fjLb1ELj1024ELj4ENS_18Kernel_traits_baseILj1024ES2_S2_S2_S2_fjLj1024EEEEELb1ELb0EEEvNS_9BwdParamsE)
        .other          _ZN10layer_norm22ln_bwd_finalize_kernelINS_22Kernel_traits_finalizeILj1024E6__halfS2_S2_S2_fjLb1ELj1024ELj4ENS_18Kernel_traits_baseILj1024ES2_S2_S2_S2_fjLj1024EEEEELb1ELb0EEEvNS_9BwdParamsE,@"STO_CUDA_ENTRY STV_DEFAULT"
_ZN10layer_norm22ln_bwd_finalize_kernelINS_22Kernel_traits_finalizeILj1024E6__halfS2_S2_S2_fjLb1ELj1024ELj4ENS_18Kernel_traits_baseILj1024ES2_S2_S2_S2_fjLj1024EEEEELb1ELb0EEEvNS_9BwdParamsE:
.text._ZN10layer_norm22ln_bwd_finalize_kernelINS_22Kernel_traits_finalizeILj1024E6__halfS2_S2_S2_fjLb1ELj1024ELj4ENS_18Kernel_traits_baseILj1024ES2_S2_S2_S2_fjLj1024EEEEELb1ELb0EEEvNS_9BwdParamsE:
        /* <DEDUP_REMOVED lines=19> */
.L_x_2317:
        /* <DEDUP_REMOVED lines=33> */
.L_x_2308:
        /* <DEDUP_REMOVED lines=47> */
.L_x_2307:
[----:B------:R-:W-:Y:S05]  /*0630*/  BSYNC B1 ;  /* 0x0000000000017941 */ /* 0x000fea0003800000 */
.L_x_2306:
        /* <DEDUP_REMOVED lines=29> */
.L_x_2310:
[----:B------:R-:W-:Y:S05]  /*0810*/  BSYNC B1 ;  /* 0x0000000000017941 */ /* 0x000fea0003800000 */
.L_x_2309:
        /* <DEDUP_REMOVED lines=14> */
.L_x_2311:
[----:B------:R-:W-:Y:S05]  /*0900*/  BSYNC B1 ;  /* 0x0000000000017941 */ /* 0x000fea0003800000 */
.L_x_2305:
[----:B------:R-:W-:Y:S05]  /*0910*/  BSYNC B0 ;  /* 0x0000000000007941 */ /* 0x000fea0003800000 */
.L_x_2304:
        /* <DEDUP_REMOVED lines=12> */
.L_x_2318:
        /* <DEDUP_REMOVED lines=27> */
.L_x_2319:
        /* <DEDUP_REMOVED lines=9> */
.L_x_2312:
        /* <DEDUP_REMOVED lines=12> */
[----:B0-----:R-:W-:Y:S01]  /*0ce0*/  F2FP.PACK_AB R15, R9, R8 ;  /* 0x00000008090f723e */ /* 0x001fe200000000ff */
[----:B------:R-:W-:Y:S01]  /*0cf0*/  IMAD.WIDE.U32 R8, R5, R16, c[0x0][0x268] ;  /* 0x00009a0005087625 */ /* 0x000fe200078e0010 */
[----:B-1----:R-:W-:-:S03]  /*0d00*/  F2FP.PACK_AB R17, R11, R10 ;  /* 0x0000000a0b11723e */ /* 0x002fc600000000ff */
[----:B------:R-:W-:Y:S01]  /*0d10*/  IMAD.WIDE.U32 R10, R5, R16, c[0x0][0x260] ;  /* 0x00009800050a7625 */ /* 0x000fe200078e0010 */
[----:B------:R0:W-:Y:S01]  /*0d20*/  STG.E [R8.64], R15 ;  /* 0x0000000f08007986 */ /* 0x0001e2000c101904 */
[----:B--2---:R-:W-:Y:S02]  /*0d30*/  F2FP.PACK_AB R19, R13, R12 ;  /* 0x0000000c0d13723e */ /* 0x004fe400000000ff */
[----:B------:R-:W-:Y:S01]  /*0d40*/  IMAD.WIDE.U32 R12, R5, R16, c[0x0][0x280] ;  /* 0x0000a000050c7625 */ /* 0x000fe200078e0010 */
[----:B------:R0:W-:Y:S04]  /*0d50*/  STG.E [R10.64], R17 ;  /* 0x000000110a007986 */ /* 0x0001e8000c101904 */
[----:B------:R0:W-:Y:S02]  /*0d60*/  STG.E [R12.64], R19 ;  /* 0x000000130c007986 */ /* 0x0001e4000c101904 */
.L_x_2316:
[----:B------:R-:W-:Y:S05]  /*0d70*/  BSYNC B0 ;  /* 0x0000000000007941 */ /* 0x000fea0003800000 */
.L_x_2315:
[C---:B------:R-:W-:Y:S02]  /*0d80*/  ISETP.GT.U32.AND P1, PT, R4.reuse, -0x401, PT ;  /* 0xfffffbff0400780c */ /* 0x040fe40003f24070 */
[----:B------:R-:W-:-:S02]  /*0d90*/  IADD3 R4, R4, 0x400, RZ ;  /* 0x0000040004047810 */ /* 0x000fc40007ffe0ff */
[----:B------:R-:W-:-:S09]  /*0da0*/  IADD3 R5, R5, 0x200, RZ ;  /* 0x0000020005057810 */ /* 0x000fd20007ffe0ff */
[----:B01----:R-:W-:Y:S05]  /*0db0*/  @P1 BRA `(.L_x_2317) ;  /* 0xfffff37000001947 */ /* 0x003fea000383ffff */
[----:B------:R-:W-:Y:S05]  /*0dc0*/  EXIT ;  /* 0x000000000000794d */ /* 0x000fea0003800000 */
.L_x_2313:
[----:B------:R-:W-:Y:S01]  /*0dd0*/  HFMA2.MMA R17, -RZ, RZ, 0, 5.9604644775390625e-08 ;  /* 0x00000001ff117435 */ /* 0x000fe200000001ff */
[----:B---3--:R-:W-:Y:S01]  /*0de0*/  MOV R18, R10 ;  /* 0x0000000a00127202 */ /* 0x008fe20000000f00 */
[----:B------:R-:W-:Y:S01]  /*0df0*/  IMAD.MOV.U32 R14, RZ, RZ, 0x1f ;  /* 0x0000001fff0e7424 */ /* 0x000fe200078e00ff */
[----:B------:R-:W-:Y:S02]  /*0e00*/  MOV R19, 0xffffffff ;  /* 0xffffffff00137802 */ /* 0x000fe40000000f00 */
[----:B------:R-:W-:Y:S02]  /*0e10*/  MOV R8, 0xe30 ;  /* 0x00000e3000087802 */ /* 0x000fe40000000f00 */
[----:B012---:R-:W-:Y:S05]  /*0e20*/  CALL.REL.NOINC `($__internal_36_$__cuda_sm70_shflsync_bfly_p) ;  /* 0x0000059000007944 */ /* 0x007fea0003c00000 */
[----:B01----:R-:W-:Y:S05]  /*0e30*/  BRA `(.L_x_2318) ;  /* 0xfffffba000007947 */ /* 0x003fea000383ffff */
.L_x_2314:
[----:B------:R-:W-:Y:S01]  /*0e40*/  HFMA2.MMA R17, -RZ, RZ, 0, 1.1920928955078125e-07 ;  /* 0x00000002ff117435 */ /* 0x000fe200000001ff */
[----:B------:R-:W-:Y:S01]  /*0e50*/  IMAD.MOV.U32 R14, RZ, RZ, 0x1f ;  /* 0x0000001fff0e7424 */ /* 0x000fe200078e00ff */
[----:B------:R-:W-:Y:S02]  /*0e60*/  MOV R19, 0xffffffff ;  /* 0xffffffff00137802 */ /* 0x000fe40000000f00 */
[----:B------:R-:W-:Y:S02]  /*0e70*/  MOV R8, 0xe90 ;  /* 0x00000e9000087802 */ /* 0x000fe40000000f00 */
[----:B0123--:R-:W-:Y:S05]  /*0e80*/  CALL.REL.NOINC `($__internal_36_$__cuda_sm70_shflsync_bfly_p) ;  /* 0x0000053000007944 */ /* 0x00ffea0003c00000 */
[----:B0-----:R-:W-:Y:S01]  /*0e90*/  HFMA2.MMA R17, -RZ, RZ, 0, 2.384185791015625e-07 ;  /* 0x00000004ff117435 */ /* 0x001fe200000001ff */
[----:B-1----:R-:W-:Y:S01]  /*0ea0*/  FADD.FTZ R18, R18, R14 ;  /* 0x0000000e12127221 */ /* 0x002fe20000010000 */
[----:B------:R-:W-:Y:S01]  /*0eb0*/  MOV R19, 0xffffffff ;  /* 0xffffffff00137802 */ /* 0x000fe20000000f00 */
[----:B------:R-:W-:Y:S01]  /*0ec0*/  IMAD.MOV.U32 R14, RZ, RZ, 0x1f ;  /* 0x0000001fff0e7424 */ /* 0x000fe200078e00ff */
[----:B------:R-:W-:-:S02]  /*0ed0*/  MOV R8, 0xef0 ;  /* 0x00000ef000087802 */ /* 0x000fc40000000f00 */
[----:B------:R-:W-:Y:S05]  /*0ee0*/  CALL.REL.NOINC `($__internal_36_$__cuda_sm70_shflsync_bfly_p) ;  /* 0x000004d000007944 */ /* 0x000fea0003c00000 */
[----:B0-----:R-:W-:Y:S01]  /*0ef0*/  HFMA2.MMA R17, -RZ, RZ, 0, 4.76837158203125e-07 ;  /* 0x00000008ff117435 */ /* 0x001fe200000001ff */
[----:B-1----:R-:W-:Y:S01]  /*0f00*/  FADD.FTZ R18, R18, R14 ;  /* 0x0000000e12127221 */ /* 0x002fe20000010000 */
[----:B------:R-:W-:Y:S01]  /*0f10*/  MOV R19, 0xffffffff ;  /* 0xffffffff00137802 */ /* 0x000fe20000000f00 */
[----:B------:R-:W-:Y:S01]  /*0f20*/  IMAD.MOV.U32 R14, RZ, RZ, 0x1f ;  /* 0x0000001fff0e7424 */ /* 0x000fe200078e00ff */
[----:B------:R-:W-:-:S02]  /*0f30*/  MOV R8, 0xf50 ;  /* 0x00000f5000087802 */ /* 0x000fc40000000f00 */
[----:B------:R-:W-:Y:S05]  /*0f40*/  CALL.REL.NOINC `($__internal_36_$__cuda_sm70_shflsync_bfly_p) ;  /* 0x0000047000007944 */ /* 0x000fea0003c00000 */
[----:B-1----:R-:W-:Y:S01]  /*0f50*/  FADD.FTZ R10, R18, R14 ;  /* 0x0000000e120a7221 */ /* 0x002fe20000010000 */
[----:B0-----:R-:W-:Y:S01]  /*0f60*/  HFMA2.MMA R17, -RZ, RZ, 0, 9.5367431640625e-07 ;  /* 0x00000010ff117435 */ /* 0x001fe200000001ff */
[----:B------:R-:W-:Y:S01]  /*0f70*/  IMAD.MOV.U32 R14, RZ, RZ, 0x1f ;  /* 0x0000001fff0e7424 */ /* 0x000fe200078e00ff */
[----:B------:R-:W-:-:S02]  /*0f80*/  MOV R19, 0xffffffff ;  /* 0xffffffff00137802 */ /* 0x000fc40000000f00 */
[----:B------:R-:W-:Y:S02]  /*0f90*/  MOV R18, R10 ;  /* 0x0000000a00127202 */ /* 0x000fe40000000f00 */
[----:B------:R-:W-:Y:S02]  /*0fa0*/  MOV R8, 0xfc0 ;  /* 0x00000fc000087802 */ /* 0x000fe40000000f00 */
[----:B------:R-:W-:Y:S05]  /*0fb0*/  CALL.REL.NOINC `($__internal_36_$__cuda_sm70_shflsync_bfly_p) ;  /* 0x0000040000007944 */ /* 0x000fea0003c00000 */
[----:B0-----:R-:W-:Y:S01]  /*0fc0*/  HFMA2.MMA R17, -RZ, RZ, 0, 5.9604644775390625e-08 ;  /* 0x00000001ff117435 */ /* 0x001fe200000001ff */
[----:B-1----:R-:W-:Y:S01]  /*0fd0*/  IMAD.MOV.U32 R13, RZ, RZ, R14 ;  /* 0x000000ffff0d7224 */ /* 0x002fe200078e000e */
[----:B------:R-:W-:Y:S01]  /*0fe0*/  MOV R18, R15 ;  /* 0x0000000f00127202 */ /* 0x000fe20000000f00 */
[----:B------:R-:W-:Y:S01]  /*0ff0*/  IMAD.MOV.U32 R14, RZ, RZ, 0x1f ;  /* 0x0000001fff0e7424 */ /* 0x000fe200078e00ff */
[----:B------:R-:W-:Y:S02]  /*1000*/  MOV R19, 0xffffffff ;  /* 0xffffffff00137802 */ /* 0x000fe40000000f00 */
[----:B------:R-:W-:Y:S02]  /*1010*/  MOV R8, 0x1030 ;  /* 0x0000103000087802 */ /* 0x000fe40000000f00 */
[----:B------:R-:W-:Y:S05]  /*1020*/  CALL.REL.NOINC `($__internal_36_$__cuda_sm70_shflsync_bfly_p) ;  /* 0x0000039000007944 */ /* 0x000fea0003c00000 */
[----:B0-----:R-:W-:Y:S01]  /*1030*/  HFMA2.MMA R17, -RZ, RZ, 0, 1.1920928955078125e-07 ;  /* 0x00000002ff117435 */ /* 0x001fe200000001ff */
[----:B-1----:R-:W-:Y:S01]  /*1040*/  FADD.FTZ R18, R15, R14 ;  /* 0x0000000e0f127221 */ /* 0x002fe20000010000 */
[----:B------:R-:W-:Y:S01]  /*1050*/  MOV R19, 0xffffffff ;  /* 0xffffffff00137802 */ /* 0x000fe20000000f00 */
[----:B------:R-:W-:Y:S01]  /*1060*/  IMAD.MOV.U32 R14, RZ, RZ, 0x1f ;  /* 0x0000001fff0e7424 */ /* 0x000fe200078e00ff */
[----:B------:R-:W-:-:S02]  /*1070*/  MOV R8, 0x1090 ;  /* 0x0000109000087802 */ /* 0x000fc40000000f00 */
[----:B------:R-:W-:Y:S05]  /*1080*/  CALL.REL.NOINC `($__internal_36_$__cuda_sm70_shflsync_bfly_p) ;  /* 0x0000033000007944 */ /* 0x000fea0003c00000 */
        /* <DEDUP_REMOVED lines=35> */
[----:B------:R-:W-:Y:S01]  /*12c0*/  IMAD.MOV.U32 R19, RZ, RZ, -0x1 ;  /* 0xffffffffff137424 */ /* 0x000fe200078e00ff */
[----:B------:R-:W-:-:S02]  /*12d0*/  MOV R8, 0x12f0 ;  /* 0x000012f000087802 */ /* 0x000fc40000000f00 */
[----:B------:R-:W-:Y:S05]  /*12e0*/  CALL.REL.NOINC `($__internal_36_$__cuda_sm70_shflsync_bfly_p) ;  /* 0x000000d000007944 */ /* 0x000fea0003c00000 */
[----:B0-----:R-:W-:Y:S01]  /*12f0*/  HFMA2.MMA R17, -RZ, RZ, 0, 4.76837158203125e-07 ;  /* 0x00000008ff117435 */ /* 0x001fe200000001ff */
[----:B-1----:R-:W-:Y:S01]  /*1300*/  FADD.FTZ R18, R18, R14 ;  /* 0x0000000e12127221 */ /* 0x002fe20000010000 */
[----:B------:R-:W-:-:S02]  /*1310*/  MOV R14, 0x1f ;  /* 0x0000001f000e7802 */ /* 0x000fc40000000f00 */
[----:B------:R-:W-:Y:S02]  /*1320*/  MOV R19, 0xffffffff ;  /* 0xffffffff00137802 */ /* 0x000fe40000000f00 */
[----:B------:R-:W-:Y:S02]  /*1330*/  MOV R8, 0x1350 ;  /* 0x0000135000087802 */ /* 0x000fe40000000f00 */
[----:B------:R-:W-:Y:S05]  /*1340*/  CALL.REL.NOINC `($__internal_36_$__cuda_sm70_shflsync_bfly_p) ;  /* 0x0000007000007944 */ /* 0x000fea0003c00000 */
[----:B01----:R-:W-:Y:S01]  /*1350*/  FADD.FTZ R18, R18, R14 ;  /* 0x0000000e12127221 */ /* 0x003fe20000010000 */
[----:B------:R-:W-:Y:S01]  /*1360*/  HFMA2.MMA R14, -RZ, RZ, 0, 1.847743988037109375e-06 ;  /* 0x0000001fff0e7435 */ /* 0x000fe200000001ff */
[----:B------:R-:W-:Y:S01]  /*1370*/  IMAD.MOV.U32 R17, RZ, RZ, 0x10 ;  /* 0x00000010ff117424 */ /* 0x000fe200078e00ff */
[----:B------:R-:W-:Y:S02]  /*1380*/  MOV R19, 0xffffffff ;  /* 0xffffffff00137802 */ /* 0x000fe40000000f00 */
[----:B------:R-:W-:Y:S02]  /*1390*/  MOV R8, 0x13b0 ;  /* 0x000013b000087802 */ /* 0x000fe40000000f00 */
[----:B------:R-:W-:Y:S05]  /*13a0*/  CALL.REL.NOINC `($__internal_36_$__cuda_sm70_shflsync_bfly_p) ;  /* 0x0000001000007944 */ /* 0x000fea0003c00000 */
[----:B01----:R-:W-:Y:S05]  /*13b0*/  BRA `(.L_x_2319) ;  /* 0xfffff7d000007947 */ /* 0x003fea000383ffff */
        .weak           $__internal_36_$__cuda_sm70_shflsync_bfly_p
        .type           $__internal_36_$__cuda_sm70_shflsync_bfly_p,@function
        .size           $__internal_36_$__cuda_sm70_shflsync_bfly_p,(.L_x_12338 - $__internal_36_$__cuda_sm70_shflsync_bfly_p)
$__internal_36_$__cuda_sm70_shflsync_bfly_p:
[----:B------:R-:W-:Y:S01]  /*13c0*/  HFMA2.MMA R9, -RZ, RZ, 0, 0 ;  /* 0x00000000ff097435 */ /* 0x000fe200000001ff */
[----:B------:R-:W-:Y:S04]  /*13d0*/  WARPSYNC R19 ;  /* 0x0000001300007348 */ /* 0x000fe80003800000 */
[----:B------:R0:W1:Y:S01]  /*13e0*/  SHFL.BFLY PT, R14, R18, R17, R14 ;  /* 0x0c000011120e7389 */ /* 0x00006200000e000e */
[----:B------:R-:W-:Y:S05]  /*13f0*/  RET.REL.NODEC R8 `(_ZN10layer_norm22ln_bwd_finalize_kernelINS_22Kernel_traits_finalizeILj1024E6__halfS2_S2_S2_fjLb1ELj1024ELj4ENS_18Kernel_traits_baseILj1024ES2_S2_S2_S2_fjLj1024EEEEELb1ELb0EEEvNS_9BwdParamsE) ;  /* 0xffffec0008007950 */ /* 0x000fea0003c3ffff */
.L_x_2320:
        /* <DEDUP_REMOVED lines=16> */
.L_x_12338:


//--------------------- .text._ZN10layer_norm13ln_bwd_kernelINS_13Kernel_traitsI6__halfS2_S2_S2_fjLj1024ELj1ELj4ELj1ELj16ENS_18Kernel_traits_baseILj1024ES2_S2_S2_S2_fjLj128EEEEELb1ELb1ELb1ELb0EEEvNS_9BwdParamsE --------------------------
	.section	.text._ZN10layer_norm13ln_bwd_kernelINS_13Kernel_traitsI6__halfS2_S2_S2_fjLj1024ELj1ELj4ELj1ELj16ENS_18Kernel_traits_baseILj1024ES2_S2_S2_S2_fjLj128EEEEELb1ELb1ELb1ELb0EEEvNS_9BwdParamsE,"ax",@progbits
	.sectioninfo	@"SHI_REGISTERS=255"
	.align	128
        .global         _ZN10layer_norm13ln_bwd_kernelINS_13Kernel_traitsI6__halfS2_S2_S2_fjLj1024ELj1ELj4ELj1ELj16ENS_18Kernel_traits_baseILj1024ES2_S2_S2_S2_fjLj128EEEEELb1ELb1ELb1ELb0EEEvNS_9BwdParamsE
        .type           _ZN10layer_norm13ln_bwd_kernelINS_13Kernel_traitsI6__halfS2_S2_S2_fjLj1024ELj1ELj4ELj1ELj16ENS_18Kernel_traits_baseILj1024ES2_S2_S2_S2_fjLj128EEEEELb1ELb1ELb1ELb0EEEvNS_9BwdParamsE,@function
        .size           _ZN10layer_norm13ln_bwd_kernelINS_13Kernel_traitsI6__halfS2_S2_S2_fjLj1024ELj1ELj4ELj1ELj16ENS_18Kernel_traits_baseILj1024ES2_S2_S2_S2_fjLj128EEEEELb1ELb1ELb1ELb0EEEvNS_9BwdParamsE,(.L_x_12339 - _ZN10layer_norm13ln_bwd_kernelINS_13Kernel_traitsI6__halfS2_S2_S2_fjLj1024ELj1ELj4ELj1ELj16ENS_18Kernel_traits_baseILj1024ES2_S2_S2_S2_fjLj128EEEEELb1ELb1ELb1ELb0EEEvNS_9BwdParamsE)
        .other          _ZN10layer_norm13ln_bwd_kernelINS_13Kernel_traitsI6__halfS2_S2_S2_fjLj1024ELj1ELj4ELj1ELj16ENS_18Kernel_traits_baseILj1024ES2_S2_S2_S2_fjLj128EEEEELb1ELb1ELb1ELb0EEEvNS_9BwdParamsE,@"STO_CUDA_ENTRY STV_DEFAULT"
_ZN10layer_norm13ln_bwd_kernelINS_13Kernel_traitsI6__halfS2_S2_S2_fjLj1024ELj1ELj4ELj1ELj16ENS_18Kernel_traits_baseILj1024ES2_S2_S2_S2_fjLj128EEEEELb1ELb1ELb1ELb0EEEvNS_9BwdParamsE:
.text._ZN10layer_norm13ln_bwd_kernelINS_13Kernel_traitsI6__halfS2_S2_S2_fjLj1024ELj1ELj4ELj1ELj16ENS_18Kernel_traits_baseILj1024ES2_S2_S2_S2_fjLj128EEEEELb1ELb1ELb1ELb0EEEvNS_9BwdParamsE:
        /* <DEDUP_REMOVED lines=92> */
[----:B------:R-:W0:Y:S01]  /*05c0*/  LDC.U8 R218, c[0x0][0x1f0] ;  /* 0x00007c00ffda7b82 */ /* 0x000e220000000000 */
[----:B------:R-:W-:Y:S01]  /*05d0*/  HADD2.F32 R16, -RZ, R16.H1_H1 ;  /* 0x30000010ff107230 */ /* 0x000fe20000004100 */
[----:B------:R-:W-:Y:S01]  /*05e0*/  HFMA2.MMA R37, -RZ, RZ, 0, 0 ;  /* 0x00000000ff257435 */ /* 0x000fe200000001ff */
[--C-:B------:R-:W-:Y:S01]  /*05f0*/  HADD2.F32 R2, -RZ, R17.reuse.H0_H0 ;  /* 0x20000011ff027230 */ /* 0x100fe20000004100 */
[----:B------:R-:W-:Y:S01]  /*0600*/  STL [R1+0x74], R20 ;  /* 0x0000741401007387 */ /* 0x000fe20000100800 */
[----:B------:R-:W-:-:S02]  /*0610*/  HADD2.F32 R17, -RZ, R17.H1_H1 ;  /* 0x30000011ff117230 */ /* 0x000fc40000004100 */
[----:B------:R-:W-:Y:S01]  /*0620*/  HADD2.F32 R247, -RZ, R241.H1_H1 ;  /* 0x300000f1fff77230 */ /* 0x000fe20000004100 */
[----:B------:R1:W-:Y:S01]  /*0630*/  STL [R1+0x70], R16 ;  /* 0x0000701001007387 */ /* 0x0003e20000100800 */
[--C-:B------:R-:W-:Y:S02]  /*0640*/  HADD2.F32 R246, -RZ, R242.reuse.H0_H0 ;  /* 0x200000f2fff67230 */ /* 0x100fe40000004100 */
[----:B------:R-:W-:Y:S01]  /*0650*/  HADD2.F32 R245, -RZ, R242.H1_H1 ;  /* 0x300000f2fff57230 */ /* 0x000fe20000004100 */
[----:B------:R2:W-:Y:S01]  /*0660*/  STL [R1+0x6c], R2 ;  /* 0x00006c0201007387 */ /* 0x0005e20000100800 */
[----:B------:R-:W-:Y:S02]  /*0670*/  HADD2.F32 R242, -RZ, R232.H0_H0 ;  /* 0x200000e8fff27230 */ /* 0x000fe40000004100 */
[----:B------:R-:W-:Y:S01]  /*0680*/  HADD2.F32 R239, -RZ, R233.H1_H1 ;  /* 0x300000e9ffef7230 */ /* 0x000fe20000004100 */
[----:B------:R3:W-:Y:S01]  /*0690*/  STL [R1+0x68], R17 ;  /* 0x0000681101007387 */ /* 0x0007e20000100800 */
[----:B------:R-:W-:-:S02]  /*06a0*/  HADD2.F32 R238, -RZ, R234.H0_H0 ;  /* 0x200000eaffee7230 */ /* 0x000fc40000004100 */
[----:B-1----:R-:W-:Y:S02]  /*06b0*/  HADD2.F32 R16, -RZ, R18.H0_H0 ;  /* 0x20000012ff107230 */ /* 0x002fe40000004100 */
[----:B------:R-:W-:Y:S02]  /*06c0*/  HADD2.F32 R237, -RZ, R234.H1_H1 ;  /* 0x300000eaffed7230 */ /* 0x000fe40000004100 */
[----:B--2---:R-:W-:Y:S01]  /*06d0*/  HADD2.F32 R2, -RZ, R18.H1_H1 ;  /* 0x30000012ff027230 */ /* 0x004fe20000004100 */
[----:B------:R1:W-:Y:S01]  /*06e0*/  STL [R1+0x64], R16 ;  /* 0x0000641001007387 */ /* 0x0003e20000100800 */
[----:B------:R-:W-:Y:S02]  /*06f0*/  HADD2.F32 R252, -RZ, R251.H0_H0 ;  /* 0x200000fbfffc7230 */ /* 0x000fe40000004100 */
[----:B---3--:R-:W-:Y:S01]  /*0700*/  HADD2.F32 R17, -RZ, R19.H0_H0 ;  /* 0x20000013ff117230 */ /* 0x008fe20000004100 */
[----:B------:R2:W-:Y:S01]  /*0710*/  STL [R1+0x60], R2 ;  /* 0x0000600201007387 */ /* 0x0005e20000100800 */
[----:B------:R-:W-:-:S02]  /*0720*/  HADD2.F32 R244, -RZ, R243.H0_H0 ;  /* 0x200000f3fff47230 */ /* 0x000fc40000004100 */
[----:B------:R-:W-:Y:S01]  /*0730*/  HADD2.F32 R236, -RZ, R235.H0_H0 ;  /* 0x200000ebffec7230 */ /* 0x000fe20000004100 */
[----:B------:R-:W-:Y:S01]  /*0740*/  STL [R1+0x5c], R17 ;  /* 0x00005c1101007387 */ /* 0x000fe20000100800 */
[----:B------:R-:W-:Y:S02]  /*0750*/  HADD2.F32 R234, -RZ, R224.H0_H0 ;  /* 0x200000e0ffea7230 */ /* 0x000fe40000004100 */
[----:B-1----:R-:W-:Y:S02]  /*0760*/  HADD2.F32 R16, -RZ, R19.H1_H1 ;  /* 0x30000013ff107230 */ /* 0x002fe40000004100 */
[----:B------:R-:W-:Y:S02]  /*0770*/  HADD2.F32 R231, -RZ, R225.H1_H1 ;  /* 0x300000e1ffe77230 */ /* 0x000fe40000004100 */
[--C-:B--2---:R-:W-:Y:S01]  /*0780*/  HADD2.F32 R2, -RZ, R12.reuse.H0_H0 ;  /* 0x2000000cff027230 */ /* 0x104fe20000004100 */
[----:B------:R1:W-:Y:S01]  /*0790*/  STL [R1+0x58], R16 ;  /* 0x0000581001007387 */ /* 0x0003e20000100800 */
[----:B------:R-:W-:-:S02]  /*07a0*/  HADD2.F32 R12, -RZ, R12.H1_H1 ;  /* 0x3000000cff0c7230 */ /* 0x000fc40000004100 */
[--C-:B------:R-:W-:Y:S01]  /*07b0*/  HADD2.F32 R230, -RZ, R226.reuse.H0_H0 ;  /* 0x200000e2ffe67230 */ /* 0x100fe20000004100 */
[----:B------:R2:W-:Y:S01]  /*07c0*/  STL [R1+0x54], R2 ;  /* 0x0000540201007387 */ /* 0x0005e20000100800 */
[----:B------:R-:W-:Y:S02]  /*07d0*/  HADD2.F32 R229, -RZ, R226.H1_H1 ;  /* 0x300000e2ffe57230 */ /* 0x000fe40000004100 */
[----:B------:R-:W-:Y:S01]  /*07e0*/  HADD2.F32 R228, -RZ, R227.H0_H0 ;  /* 0x200000e3ffe47230 */ /* 0x000fe20000004100 */
[----:B------:R3:W-:Y:S01]  /*07f0*/  STL [R1+0x50], R12 ;  /* 0x0000500c01007387 */ /* 0x0007e20000100800 */
[----:B------:R-:W-:Y:S02]  /*0800*/  HADD2.F32 R251, -RZ, R251.H1_H1 ;  /* 0x300000fbfffb7230 */ /* 0x000fe40000004100 */
[----:B-1----:R-:W-:Y:S02]  /*0810*/  HADD2.F32 R16, -RZ, R13.H0_H0 ;  /* 0x2000000dff107230 */ /* 0x002fe40000004100 */
[----:B------:R-:W-:-:S02]  /*0820*/  HADD2.F32 R243, -RZ, R243.H1_H1 ;  /* 0x300000f3fff37230 */ /* 0x000fc40000004100 */
[----:B--2---:R-:W-:Y:S01]  /*0830*/  HADD2.F32 R2, -RZ, R13.H1_H1 ;  /* 0x3000000dff027230 */ /* 0x004fe20000004100 */
[----:B------:R-:W-:Y:S01]  /*0840*/  STL [R1+0x4c], R16 ;  /* 0x00004c1001007387 */ /* 0x000fe20000100800 */
[--C-:B------:R-:W-:Y:S02]  /*0850*/  HADD2.F32 R13, -RZ, R14.reuse.H1_H1 ;  /* 0x3000000eff0d7230 */ /* 0x100fe40000004100 */
[----:B---3--:R-:W-:Y:S01]  /*0860*/  HADD2.F32 R12, -RZ, R14.H0_H0 ;  /* 0x2000000eff0c7230 */ /* 0x008fe20000004100 */
[----:B------:R1:W-:Y:S01]  /*0870*/  STL [R1+0x48], R2 ;  /* 0x0000480201007387 */ /* 0x0003e20000100800 */
[----:B------:R-:W-:Y:S02]  /*0880*/  HADD2.F32 R235, -RZ, R235.H1_H1 ;  /* 0x300000ebffeb7230 */ /* 0x000fe40000004100 */
[----:B------:R-:W-:Y:S01]  /*0890*/  HADD2.F32 R227, -RZ, R227.H1_H1 ;  /* 0x300000e3ffe37230 */ /* 0x000fe20000004100 */
[----:B------:R2:W-:Y:S01]  /*08a0*/  STL [R1+0x44], R12 ;  /* 0x0000440c01007387 */ /* 0x0005e20000100800 */
[----:B------:R-:W-:-:S02]  /*08b0*/  HADD2.F32 R226, -RZ, R4.H0_H0 ;  /* 0x20000004ffe27230 */ /* 0x000fc40000004100 */
[----:B------:R-:W-:Y:S01]  /*08c0*/  HADD2.F32 R223, -RZ, R5.H1_H1 ;  /* 0x30000005ffdf7230 */ /* 0x000fe20000004100 */
[----:B------:R3:W-:Y:S01]  /*08d0*/  STL [R1+0x40], R13 ;  /* 0x0000400d01007387 */ /* 0x0007e20000100800 */
[--C-:B------:R-:W-:Y:S02]  /*08e0*/  HADD2.F32 R222, -RZ, R6.reuse.H0_H0 ;  /* 0x20000006ffde7230 */ /* 0x100fe40000004100 */
[--C-:B-1----:R-:W-:Y:S02]  /*08f0*/  HADD2.F32 R2, -RZ, R15.reuse.H0_H0 ;  /* 0x2000000fff027230 */ /* 0x102fe40000004100 */
[----:B------:R-:W-:Y:S02]  /*0900*/  HADD2.F32 R221, -RZ, R6.H1_H1 ;  /* 0x30000006ffdd7230 */ /* 0x000fe40000004100 */
[----:B--2---:R-:W-:Y:S01]  /*0910*/  HADD2.F32 R12, -RZ, R15.H1_H1 ;  /* 0x3000000fff0c7230 */ /* 0x004fe20000004100 */
[----:B------:R1:W-:Y:S01]  /*0920*/  STL [R1+0x3c], R2 ;  /* 0x00003c0201007387 */ /* 0x0003e20000100800 */
[----:B------:R-:W-:-:S02]  /*0930*/  HADD2.F32 R220, -RZ, R7.H0_H0 ;  /* 0x20000007ffdc7230 */ /* 0x000fc40000004100 */
[----:B---3--:R-:W-:Y:S01]  /*0940*/  HADD2.F32 R13, -RZ, R8.H0_H0 ;  /* 0x20000008ff0d7230 */ /* 0x008fe20000004100 */
[----:B------:R2:W-:Y:S01]  /*0950*/  STL [R1+0x38], R12 ;  /* 0x0000380c01007387 */ /* 0x0005e20000100800 */
[----:B------:R-:W-:-:S03]  /*0960*/  HADD2.F32 R219, -RZ, R7.H1_H1 ;  /* 0x30000007ffdb7230 */ /* 0x000fc60000004100 */
[----:B------:R-:W-:Y:S01]  /*0970*/  STL [R1+0x34], R13 ;  /* 0x0000340d01007387 */ /* 0x000fe20000100800 */
[----:B-1----:R-:W-:Y:S02]  /*0980*/  HADD2.F32 R2, -RZ, R8.H1_H1 ;  /* 0x30000008ff027230 */ /* 0x002fe40000004100 */
[--C-:B------:R-:W-:Y:S02]  /*0990*/  HADD2.F32 R8, -RZ, R9.reuse.H1_H1 ;  /* 0x30000009ff087230 */ /* 0x100fe40000004100 */
[----:B--2---:R-:W-:Y:S01]  /*09a0*/  HADD2.F32 R12, -RZ, R9.H0_H0 ;  /* 0x20000009ff0c7230 */ /* 0x004fe20000004100 */
[----:B------:R1:W-:Y:S01]  /*09b0*/  STL [R1+0x30], R2 ;  /* 0x0000300201007387 */ /* 0x0003e20000100800 */
[----:B------:R-:W-:-:S03]  /*09c0*/  HADD2.F32 R9, -RZ, R10.H1_H1 ;  /* 0x3000000aff097230 */ /* 0x000fc60000004100 */
[----:B------:R-:W-:Y:S04]  /*09d0*/  STL [R1+0x2c], R12 ;  /* 0x00002c0c01007387 */ /* 0x000fe80000100800 */
[----:B------:R2:W-:Y:S01]  /*09e0*/  STL [R1+0x28], R8 ;  /* 0x0000280801007387 */ /* 0x0005e20000100800 */
[----:B-1----:R-:W-:-:S05]  /*09f0*/  HADD2.F32 R2, -RZ, R10.H0_H0 ;  /* 0x2000000aff027230 */ /* 0x002fca0000004100 */
[----:B------:R1:W-:Y:S01]  /*0a00*/  STL [R1+0x24], R2 ;  /* 0x0000240201007387 */ /* 0x0003e20000100800 */
[----:B--2---:R-:W-:-:S03]  /*0a10*/  HADD2.F32 R8, -RZ, R11.H0_H0 ;  /* 0x2000000bff087230 */ /* 0x004fc60000004100 */
[----:B------:R2:W-:Y:S04]  /*0a20*/  STL [R1+0x20], R9 ;  /* 0x0000200901007387 */ /* 0x0005e80000100800 */
[----:B------:R3:W-:Y:S01]  /*0a30*/  STL [R1+0x1c], R8 ;  /* 0x00001c0801007387 */ /* 0x0007e20000100800 */
[----:B-1----:R-:W-:Y:S02]  /*0a40*/  HADD2.F32 R2, -RZ, R11.H1_H1 ;  /* 0x3000000bff027230 */ /* 0x002fe40000004100 */
[----:B--2---:R-:W-:-:S03]  /*0a50*/  HADD2.F32 R9, -RZ, R248.H0_H0 ;  /* 0x200000f8ff097230 */ /* 0x004fc60000004100 */
[----:B------:R1:W-:Y:S01]  /*0a60*/  STL [R1+0x18], R2 ;  /* 0x0000180201007387 */ /* 0x0003e20000100800 */
[----:B---3--:R-:W-:-:S03]  /*0a70*/  HADD2.F32 R8, -RZ, R248.H1_H1 ;  /* 0x300000f8ff087230 */ /* 0x008fc60000004100 */
[----:B------:R2:W-:Y:S01]  /*0a80*/  STL [R1+0x14], R9 ;  /* 0x0000140901007387 */ /* 0x0005e20000100800 */
[----:B------:R-:W-:Y:S02]  /*0a90*/  HADD2.F32 R248, -RZ, R241.H0_H0 ;  /* 0x200000f1fff87230 */ /* 0x000fe40000004100 */
[----:B------:R-:W-:Y:S01]  /*0aa0*/  HADD2.F32 R241, -RZ, R232.H1_H1 ;  /* 0x300000e8fff17230 */ /* 0x000fe20000004100 */
[----:B------:R3:W-:Y:S01]  /*0ab0*/  STL [R1+0x10], R8 ;  /* 0x0000100801007387 */ /* 0x0007e20000100800 */
[----:B------:R-:W-:Y:S02]  /*0ac0*/  HADD2.F32 R232, -RZ, R225.H0_H0 ;  /* 0x200000e1ffe87230 */ /* 0x000fe40000004100 */
[--C-:B-1----:R-:W-:Y:S02]  /*0ad0*/  HADD2.F32 R2, -RZ, R249.reuse.H0_H0 ;  /* 0x200000f9ff027230 */ /* 0x102fe40000004100 */
[----:B------:R-:W-:Y:S02]  /*0ae0*/  HADD2.F32 R225, -RZ, R4.H1_H1 ;  /* 0x30000004ffe17230 */ /* 0x000fe40000004100 */
[----:B--2---:R-:W-:Y:S01]  /*0af0*/  HADD2.F32 R9, -RZ, R249.H1_H1 ;  /* 0x300000f9ff097230 */ /* 0x004fe20000004100 */
[----:B------:R1:W-:Y:S01]  /*0b00*/  STL [R1+0xc], R2 ;  /* 0x00000c0201007387 */ /* 0x0003e20000100800 */
[----:B------:R-:W-:-:S02]  /*0b10*/  HADD2.F32 R249, -RZ, R240.H1_H1 ;  /* 0x300000f0fff97230 */ /* 0x000fc40000004100 */
[--C-:B---3--:R-:W-:Y:S01]  /*0b20*/  HADD2.F32 R8, -RZ, R250.reuse.H0_H0 ;  /* 0x200000faff087230 */ /* 0x108fe20000004100 */
[----:B------:R2:W-:Y:S04]  /*0b30*/  STL [R1+0x8], R9 ;  /* 0x0000080901007387 */ /* 0x0005e80000100800 */
[----:B------:R2:W-:Y:S01]  /*0b40*/  STL [R1+0x4], R8 ;  /* 0x0000040801007387 */ /* 0x0005e20000100800 */
[----:B-1----:R-:W-:Y:S02]  /*0b50*/  HADD2.F32 R2, -RZ, R250.H1_H1 ;  /* 0x300000faff027230 */ /* 0x002fe40000004100 */
[----:B------:R-:W-:Y:S02]  /*0b60*/  HADD2.F32 R250, -RZ, R240.H0_H0 ;  /* 0x200000f0fffa7230 */ /* 0x000fe40000004100 */
[----:B------:R-:W-:Y:S01]  /*0b70*/  HADD2.F32 R240, -RZ, R233.H0_H0 ;  /* 0x200000e9fff07230 */ /* 0x000fe20000004100 */
[----:B------:R2:W-:Y:S01]  /*0b80*/  STL [R1], R2 ;  /* 0x0000000201007387 */ /* 0x0005e20000100800 */
[----:B------:R-:W-:-:S02]  /*0b90*/  HADD2.F32 R233, -RZ, R224.H1_H1 ;  /* 0x300000e0ffe97230 */ /* 0x000fc40000004100 */
[----:B0-----:R-:W-:Y:S02]  /*0ba0*/  HADD2.F32 R224, -RZ, R5.H0_H0 ;  /* 0x20000005ffe07230 */ /* 0x001fe40000004100 */
.L_x_2516:
[----:B------:R-:W-:-:S05]  /*0bb0*/  MOV R160, 0x4 ;  /* 0x0000000400a07802 */ /* 0x000fca0000000f00 */
        /* <DEDUP_REMOVED lines=9> */
[----:B------:R-:W-:Y:S01]  /*0c50*/  BSSY B1, `(.L_x_2323) ;  /* 0x00001d3000017945 */ /* 0x000fe20003800000 */
[----:B------:R-:W-:Y:S02]  /*0c60*/  MOV R161, 0x10 ;  /* 0x0000001000a17802 */ /* 0x000fe40000000f00 */
        /* <DEDUP_REMOVED lines=14> */
[----:B------:R-:W-:Y:S02]  /*0d50*/  @P3 LEA.HI.SX32 R158, R157, R159, 0x1d ;  /* 0x0000009f9d9e3211 */ /* 0x000fe400078feaff */
[----:B------:R-:W-:Y:S01]  /*0d60*/  MOV R159, R4 ;  /* 0x00000004009f7202 */ /* 0x000fe20000000f00 */
        /* <DEDUP_REMOVED lines=9> */
.L_x_2326:
[----:B------:R-:W-:Y:S05]  /*0e00*/  BSYNC B2 ;  /* 0x0000000000027941 */ /* 0x000fea0003800000 */
.L_x_2325:
[----:B------:R-:W-:Y:S01]  /*0e10*/  BSSY B2, `(.L_x_2327) ;  /* 0x000000b000027945 */ /* 0x000fe20003800000 */
[----:B------:R-:W-:Y:S05]  /*0e20*/  @!P0 BRA `(.L_x_2328) ;  /* 0x0000009000008947 */ /* 0x000fea0003800000 */
[----:B------:R-:W-:-:S04]  /*0e30*/  ISETP.NE.U32.AND P3, PT, RZ, c[0x0][0x218], PT ;  /* 0x00008600ff007a0c */ /* 0x000fc80003f65070 */
[----:B------:R-:W-:Y:S02]  /*0e40*/  ISETP.NE.AND.EX P3, PT, RZ, c[0x0][0x21c], PT, P3 ;  /* 0x00008700ff007a0c */ /* 0x000fe40003f65330 */
[----:B------:R-:W-:-:S05]  /*0e50*/  MOV R180, 0x8 ;  /* 0x0000000800b47802 */ /* 0x000fca0000000f00 */
[----:B------:R-:W-:-:S06]  /*0e60*/  IMAD.WIDE.U32 R180, R158, R180, c[0x0][0x190] ;  /* 0x000064009eb47625 */ /* 0x000fcc00078e00b4 */
[C---:B------:R-:W-:Y:S01]  /*0e70*/  @P3 IMAD.WIDE.U32 R156, R159.reuse, R161, c[0x0][0x218] ;  /* 0x000086009f9c3625 */ /* 0x040fe200078e00a1 */
[----:B------:R-:W5:Y:S04]  /*0e80*/  LDG.E.64 R180, [R180.64] ;  /* 0x00000004b4b47981 */ /* 0x000f68000c1e1b00 */
[----:B------:R1:W5:Y:S01]  /*0e90*/  @P3 LDG.E.128 R132, [R156.64] ;  /* 0x000000049c843981 */ /* 0x000362000c1e1d00 */
[----:B------:R-:W-:Y:S02]  /*0ea0*/  IADD3 R158, R158, 0x20, RZ ;  /* 0x000000209e9e7810 */ /* 0x000fe40007ffe0ff */
[----:B------:R-:W-:Y:S02]  /*0eb0*/  IADD3 R159, R159, 0x20, RZ ;  /* 0x000000209f9f7810 */ /* 0x000fe40007ffe0ff */
.L_x_2328:
[----:B------:R-:W-:Y:S05]  /*0ec0*/  BSYNC B2 ;  /* 0x0000000000027941 */ /* 0x000fea0003800000 */
.L_x_2327:
        /* <DEDUP_REMOVED lines=11> */
.L_x_2330:
[----:B------:R-:W-:Y:S05]  /*0f80*/  BSYNC B2 ;  /* 0x0000000000027941 */ /* 0x000fea0003800000 */
.L_x_2329:
[----:B------:R-:W-:Y:S01]  /*0f90*/  ISETP.GE.U32.AND P3, PT, R3, 0x80, PT ;  /* 0x000000800300780c */ /* 0x000fe20003f66070 */
[----:B------:R-:W-:-:S12]  /*0fa0*/  CS2R R214, SRZ ;  /* 0x0000000000d67805 */ /* 0x000fd8000001ff00 */
[----:B------:R-:W-:Y:S05]  /*0fb0*/  @!P3 BRA `(.L_x_2331) ;  /* 0x000019c00000b947 */ /* 0x000fea0003800000 */
[----:B------:R-:W-:-:S04]  /*0fc0*/  ISETP.NE.U32.AND P3, PT, RZ, c[0x0][0x218], PT ;  /* 0x00008600ff007a0c */ /* 0x000fc80003f65070 */
[----:B------:R-:W-:Y:S02]  /*0fd0*/  ISETP.NE.AND.EX P3, PT, RZ, c[0x0][0x21c], PT, P3 ;  /* 0x00008700ff007a0c */ /* 0x000fe40003f65330 */
[----:B------:R-:W-:-:S05]  /*0fe0*/  MOV R176, 0x8 ;  /* 0x0000000800b07802 */ /* 0x000fca0000000f00 */
[----:B------:R-:W-:-:S06]  /*0ff0*/  IMAD.WIDE.U32 R176, R158, R176, c[0x0][0x190] ;  /* 0x000064009eb07625 */ /* 0x000fcc00078e00b0 */
[----:B-1----:R-:W-:Y:S01]  /*1000*/  @P3 IMAD.WIDE.U32 R156, R159, R161, c[0x0][0x218] ;  /* 0x000086009f9c3625 */ /* 0x002fe200078e00a1 */
[----:B------:R-:W5:Y:S04]  /*1010*/  LDG.E.64 R176, [R176.64] ;  /* 0x00000004b0b07981 */ /* 0x000f68000c1e1b00 */
[----:B------:R1:W5:Y:S01]  /*1020*/  @P3 LDG.E.128 R32, [R156.64] ;  /* 0x000000049c203981 */ /* 0x000362000c1e1d00 */
[----:B------:R-:W-:Y:S01]  /*1030*/  HFMA2.MMA R215, -RZ, RZ, 0, 0 ;  /* 0x00000000ffd77435 */ /* 0x000fe200000001ff */
[----:B------:R-:W-:Y:S05]  /*1040*/  BRA `(.L_x_2331) ;  /* 0x0000193000007947 */ /* 0x000fea0003800000 */
.L_x_2324:
[----:B------:R-:W-:Y:S02]  /*1050*/  IADD3 R213, R158, -0x1, RZ ;  /* 0xffffffff9ed57810 */ /* 0x000fe40007ffe0ff */
[----:B-----5:R-:W-:Y:S02]  /*1060*/  ISETP.GE.AND P3, PT, R207, 0x1, PT ;  /* 0x00000001cf00780c */ /* 0x020fe40003f66270 */
[----:B------:R-:W-:Y:S01]  /*1070*/  MOV R211, RZ ;  /* 0x000000ff00d37202 */ /* 0x000fe20000000f00 */
        /* <DEDUP_REMOVED lines=28> */
[----:B------:R-:W-:-:S03]  /*1240*/  HFMA2.MMA R182, -RZ, RZ, 0, 4.76837158203125e-07 ;  /* 0x00000008ffb67435 */ /* 0x000fc600000001ff */
[----:B------:R-:W2:Y:S01]  /*1250*/  LDL R171, [R1+0x60] ;  /* 0x0000600001ab7983 */ /* 0x000ea20000100800 */
[----:B------:R-:W-:-:S06]  /*1260*/  ISETP.NE.AND.EX P3, PT, RZ, c[0x0][0x21c], PT, P3 ;  /* 0x00008700ff007a0c */ /* 0x000fcc0003f65330 */
[----:B------:R-:W-:-:S06]  /*1270*/  IMAD.WIDE.U32 R182, R211, R182, c[0x0][0x190] ;  /* 0x00006400d3b67625 */ /* 0x000fcc00078e00b6 */
[----:B------:R-:W5:Y:S04]  /*1280*/  LDG.E.64 R182, [R182.64] ;  /* 0x00000004b6b67981 */ /* 0x000f68000c1e1b00 */
[----:B------:R0:W5:Y:S01]  /*1290*/  @P3 LDG.E.128 R128, [R196.64] ;  /* 0x00000004c4803981 */ /* 0x000162000c1e1d00 */
[----:B----4-:R-:W-:Y:S02]  /*12a0*/  HADD2.F32 R170, -RZ, R156.H1_H1 ;  /* 0x3000009cffaa7230 */ /* 0x010fe40000004100 */
[--C-:B------:R-:W-:Y:S02]  /*12b0*/  HADD2.F32 R203, -RZ, R158.reuse.H0_H0 ;  /* 0x2000009effcb7230 */ /* 0x100fe40000004100 */
[----:B------:R-:W-:Y:S02]  /*12c0*/  HADD2.F32 R158, -RZ, R158.H1_H1 ;  /* 0x3000009eff9e7230 */ /* 0x000fe40000004100 */
[----:B------:R-:W-:-:S02]  /*12d0*/  HADD2.F32 R172, -RZ, R159.H0_H0 ;  /* 0x2000009fffac7230 */ /* 0x000fc40000004100 */
[----:B------:R-:W-:Y:S02]  /*12e0*/  HADD2.F32 R174, -RZ, R159.H1_H1 ;  /* 0x3000009fffae7230 */ /* 0x000fe40000004100 */
[----:B------:R-:W4:Y:S01]  /*12f0*/  LDL R159, [R1+0x5c] ;  /* 0x00005c00019f7983 */ /* 0x000f220000100800 */
[C---:B------:R-:W-:Y:S02]  /*1300*/  FADD.FTZ R217, -R212.reuse, R170 ;  /* 0x000000aad4d97221 */ /* 0x040fe40000010100 */
[----:B------:R-:W-:Y:S02]  /*1310*/  FADD.FTZ R170, -R212, R158 ;  /* 0x0000009ed4aa7221 */ /* 0x000fe40000010100 */
[----:B------:R-:W4:Y:S01]  /*1320*/  LDL R158, [R1+0x58] ;  /* 0x00005800019e7983 */ /* 0x000f220000100800 */
[----:B------:R-:W-:Y:S02]  /*1330*/  HADD2.F32 R167, -RZ, R156.H0_H0 ;  /* 0x2000009cffa77230 */ /* 0x000fe40000004100 */
[----:B------:R-:W-:-:S03]  /*1340*/  HADD2.F32 R156, -RZ, R157.H0_H0 ;  /* 0x2000009dff9c7230 */ /* 0x000fc60000004100 */
[----:B------:R-:W-:Y:S01]  /*1350*/  FADD.FTZ R167, -R212, R167 ;  /* 0x000000a7d4a77221 */ /* 0x000fe20000010100 */
[----:B------:R-:W-:Y:S02]  /*1360*/  HADD2.F32 R157, -RZ, R157.H1_H1 ;  /* 0x3000009dff9d7230 */ /* 0x000fe40000004100 */
[--C-:B--2---:R-:W-:Y:S01]  /*1370*/  HADD2.F32 R168, -RZ, R160.reuse.H0_H0 ;  /* 0x200000a0ffa87230 */ /* 0x104fe20000004100 */
[----:B------:R-:W-:Y:S01]  /*1380*/  FMUL.FTZ R167, R2, R167 ;  /* 0x000000a702a77220 */ /* 0x000fe20000410000 */
[----:B------:R-:W-:Y:S01]  /*1390*/  HADD2.F32 R160, -RZ, R160.H1_H1 ;  /* 0x300000a0ffa07230 */ /* 0x000fe20000004100 */
[C---:B------:R-:W-:Y:S02]  /*13a0*/  FADD.FTZ R156, -R212.reuse, R156 ;  /* 0x0000009cd49c7221 */ /* 0x040fe40000010100 */
[----:B------:R-:W-:Y:S02]  /*13b0*/  FADD.FTZ R157, -R212, R157 ;  /* 0x0000009dd49d7221 */ /* 0x000fe40000010100 */
[----:B------:R-:W-:-:S02]  /*13c0*/  FADD.FTZ R68, R68, R168 ;  /* 0x000000a844447221 */ /* 0x000fc40000010000 */
[-C--:B------:R-:W-:Y:S02]  /*13d0*/  FFMA.FTZ R36, R167, R168.reuse, R36 ;  /* 0x000000a8a7247223 */ /* 0x080fe40000010024 */
[----:B------:R-:W-:Y:S01]  /*13e0*/  FMUL.FTZ R168, R208, R168 ;  /* 0x000000a8d0a87220 */ /* 0x000fe20000410000 */
[----:B------:R-:W-:Y:S01]  /*13f0*/  HADD2.F32 R206, -RZ, R161.H0_H0 ;  /* 0x200000a1ffce7230 */ /* 0x000fe20000004100 */
[----:B---3--:R-:W-:Y:S02]  /*1400*/  FMUL.FTZ R209, R205, R160 ;  /* 0x000000a0cdd17220 */ /* 0x008fe40000410000 */
[C---:B------:R-:W-:Y:S02]  /*1410*/  FMUL.FTZ R208, R2.reuse, R156 ;  /* 0x0000009c02d07220 */ /* 0x040fe40000410000 */
[C---:B------:R-:W-:Y:S02]  /*1420*/  FMUL.FTZ R205, R2.reuse, R157 ;  /* 0x0000009d02cd7220 */ /* 0x040fe40000410000 */
[----:B------:R-:W-:-:S02]  /*1430*/  FMUL.FTZ R217, R2, R217 ;  /* 0x000000d902d97220 */ /* 0x000fc40000410000 */
[----:B------:R-:W-:Y:S02]  /*1440*/  FADD.FTZ R157, RZ, R168 ;  /* 0x000000a8ff9d7221 */ /* 0x000fe40000010000 */
[----:B------:R-:W-:Y:S01]  /*1450*/  FFMA.FTZ R156, R167, R168, RZ ;  /* 0x000000a8a79c7223 */ /* 0x000fe200000100ff */
[----:B------:R-:W-:Y:S01]  /*1460*/  HADD2.F32 R161, -RZ, R161.H1_H1 ;  /* 0x300000a1ffa17230 */ /* 0x000fe20000004100 */
[----:B------:R-:W-:Y:S02]  /*1470*/  FADD.FTZ R203, -R212, R203 ;  /* 0x000000cbd4cb7221 */ /* 0x000fe40000010100 */
[----:B------:R-:W-:Y:S02]  /*1480*/  FADD.FTZ R70, R70, R206 ;  /* 0x000000ce46467221 */ /* 0x000fe40000010000 */
[-C--:B------:R-:W-:Y:S02]  /*1490*/  FFMA.FTZ R38, R208, R206.reuse, R38 ;  /* 0x000000ced0267223 */ /* 0x080fe40000010026 */
[----:B------:R-:W-:-:S02]  /*14a0*/  FMUL.FTZ R206, R214, R206 ;  /* 0x000000ced6ce7220 */ /* 0x000fc40000410000 */
[----:B------:R-:W-:Y:S02]  /*14b0*/  FADD.FTZ R157, R157, R209 ;  /* 0x000000d19d9d7221 */ /* 0x000fe40000010000 */
[----:B------:R-:W-:Y:S01]  /*14c0*/  FFMA.FTZ R156, R217, R209, R156 ;  /* 0x000000d1d99c7223 */ /* 0x000fe2000001009c */
[--C-:B------:R-:W-:Y:S01]  /*14d0*/  HADD2.F32 R169, -RZ, R162.reuse.H0_H0 ;  /* 0x200000a2ffa97230 */ /* 0x100fe20000004100 */
[----:B------:R-:W-:Y:S02]  /*14e0*/  FMUL.FTZ R203, R2, R203 ;  /* 0x000000cb02cb7220 */ /* 0x000fe40000410000 */
[----:B------:R-:W-:Y:S02]  /*14f0*/  FMUL.FTZ R204, R204, R161 ;  /* 0x000000a1cccc7220 */ /* 0x000fe40000410000 */
[----:B------:R-:W-:Y:S02]  /*1500*/  FADD.FTZ R157, R157, R206 ;  /* 0x000000ce9d9d7221 */ /* 0x000fe40000010000 */
[----:B------:R-:W-:Y:S01]  /*1510*/  FFMA.FTZ R156, R208, R206, R156 ;  /* 0x000000ced09c7223 */ /* 0x000fe2000001009c */
[----:B------:R-:W-:Y:S01]  /*1520*/  HADD2.F32 R162, -RZ, R162.H1_H1 ;  /* 0x300000a2ffa27230 */ /* 0x000fe20000004100 */
[----:B------:R-:W-:-:S02]  /*1530*/  FADD.FTZ R172, -R212, R172 ;  /* 0x000000acd4ac7221 */ /* 0x000fc40000010100 */
[----:B------:R-:W-:Y:S02]  /*1540*/  FADD.FTZ R72, R72, R169 ;  /* 0x000000a948487221 */ /* 0x000fe40000010000 */
[-C--:B------:R-:W-:Y:S02]  /*1550*/  FFMA.FTZ R40, R203, R169.reuse, R40 ;  /* 0x000000a9cb287223 */ /* 0x080fe40000010028 */
[----:B------:R-:W-:Y:S02]  /*1560*/  FMUL.FTZ R169, R175, R169 ;  /* 0x000000a9afa97220 */ /* 0x000fe40000410000 */
[----:B------:R-:W-:Y:S02]  /*1570*/  FADD.FTZ R157, R157, R204 ;  /* 0x000000cc9d9d7221 */ /* 0x000fe40000010000 */
[----:B------:R-:W-:Y:S01]  /*1580*/  FFMA.FTZ R156, R205, R204, R156 ;  /* 0x000000cccd9c7223 */ /* 0x000fe2000001009c */
[----:B------:R-:W-:Y:S01]  /*1590*/  HADD2.F32 R173, -RZ, R163.H0_H0 ;  /* 0x200000a3ffad7230 */ /* 0x000fe20000004100 */
[----:B------:R-:W-:-:S02]  /*15a0*/  FMUL.FTZ R172, R2, R172 ;  /* 0x000000ac02ac7220 */ /* 0x000fc40000410000 */
[----:B------:R-:W-:Y:S02]  /*15b0*/  FMUL.FTZ R170, R2, R170 ;  /* 0x000000aa02aa7220 */ /* 0x000fe40000410000 */
[----:B------:R-:W-:Y:S02]  /*15c0*/  FMUL.FTZ R171, R171, R162 ;  /* 0x000000a2abab7220 */ /* 0x000fe40000410000 */
[----:B------:R-:W-:Y:S02]  /*15d0*/  FADD.FTZ R157, R157, R169 ;  /* 0x000000a99d9d7221 */ /* 0x000fe40000010000 */
[----:B------:R-:W-:Y:S01]  /*15e0*/  FFMA.FTZ R156, R203, R169, R156 ;  /* 0x000000a9cb9c7223 */ /* 0x000fe2000001009c */
[----:B------:R-:W-:Y:S01]  /*15f0*/  HADD2.F32 R163, -RZ, R163.H1_H1 ;  /* 0x300000a3ffa37230 */ /* 0x000fe20000004100 */
        /* <DEDUP_REMOVED lines=23> */
.L_x_2333:
[----:B0-----:R-:W-:Y:S05]  /*1770*/  BSYNC B2 ;  /* 0x0000000000027941 */ /* 0x001fea0003800000 */
.L_x_2332:
        /* <DEDUP_REMOVED lines=14> */
[----:B------:R-:W-:Y:S01]  /*1860*/  @P3 IMAD.WIDE.U32 R6, R216, R156, c[0x0][0x218] ;  /* 0x00008600d8063625 */ /* 0x000fe200078e009c */
[----:B------:R-:W-:Y:S01]  /*1870*/  HFMA2.MMA R180, -RZ, RZ, 0, 4.76837158203125e-07 ;  /* 0x00000008ffb47435 */ /* 0x000fe200000001ff */
[----:B------:R-:W3:Y:S04]  /*1880*/  LDL R160, [R1+0x40] ;  /* 0x0000400001a07983 */ /* 0x000ee80000100800 */
[----:B------:R2:W5:Y:S05]  /*1890*/  @P3 LDG.E.128 R132, [R6.64] ;  /* 0x0000000406843981 */ /* 0x00056a000c1e1d00 */
[----:B------:R-:W-:-:S06]  /*18a0*/  IMAD.WIDE.U32 R180, R211, R180, c[0x0][0x190] ;  /* 0x00006400d3b47625 */ /* 0x000fcc00078e00b4 */
[----:B------:R-:W5:Y:S01]  /*18b0*/  LDG.E.64 R180, [R180.64] ;  /* 0x00000004b4b47981 */ /* 0x000f62000c1e1b00 */
[----:B----4-:R-:W-:-:S05]  /*18c0*/  HADD2.F32 R5, -RZ, R8.H0_H0 ;  /* 0x20000008ff057230 */ /* 0x010fca0000004100 */
[----:B------:R-:W-:Y:S01]  /*18d0*/  FADD.FTZ R5, -R212, R5 ;  /* 0x00000005d4057221 */ /* 0x000fe20000010100 */
[----:B--2---:R-:W-:-:S03]  /*18e0*/  HADD2.F32 R7, -RZ, R12.H0_H0 ;  /* 0x2000000cff077230 */ /* 0x004fc60000004100 */
[----:B------:R-:W-:Y:S01]  /*18f0*/  FMUL.FTZ R5, R2, R5 ;  /* 0x0000000502057220 */ /* 0x000fe20000410000 */
[----:B------:R-:W-:Y:S01]  /*1900*/  HADD2.F32 R157, -RZ, R10.H0_H0 ;  /* 0x2000000aff9d7230 */ /* 0x000fe20000004100 */
[----:B------:R-:W-:Y:S02]  /*1910*/  FADD.FTZ R76, R76, R7 ;  /* 0x000000074c4c7221 */ /* 0x000fe40000010000 */
[-C--:B------:R-:W-:Y:S02]  /*1920*/  FFMA.FTZ R44, R5, R7.reuse, R44 ;  /* 0x00000007052c7223 */ /* 0x080fe4000001002c */
[----:B------:R-:W-:Y:S01]  /*1930*/  FMUL.FTZ R7, R159, R7 ;  /* 0x000000079f077220 */ /* 0x000fe20000410000 */
[--C-:B------:R-:W-:Y:S01]  /*1940*/  HADD2.F32 R6, -RZ, R9.reuse.H0_H0 ;  /* 0x20000009ff067230 */ /* 0x100fe20000004100 */
[----:B------:R-:W2:Y:S01]  /*1950*/  LDL R159, [R1+0x3c] ;  /* 0x00003c00019f7983 */ /* 0x000ea20000100800 */
[----:B------:R-:W-:Y:S02]  /*1960*/  HADD2.F32 R158, -RZ, R9.H1_H1 ;  /* 0x30000009ff9e7230 */ /* 0x000fe40000004100 */
[----:B------:R-:W-:Y:S01]  /*1970*/  HADD2.F32 R9, -RZ, R12.H1_H1 ;  /* 0x3000000cff097230 */ /* 0x000fe20000004100 */
[----:B------:R-:W-:-:S02]  /*1980*/  FADD.FTZ R12, -R212, R157 ;  /* 0x0000009dd40c7221 */ /* 0x000fc40000010100 */
[----:B------:R-:W4:Y:S01]  /*1990*/  LDL R157, [R1+0x38] ;  /* 0x00003800019d7983 */ /* 0x000f220000100800 */
[----:B------:R-:W-:Y:S02]  /*19a0*/  HADD2.F32 R8, -RZ, R8.H1_H1 ;  /* 0x30000008ff087230 */ /* 0x000fe40000004100 */
[--C-:B------:R-:W-:Y:S02]  /*19b0*/  HADD2.F32 R156, -RZ, R14.reuse.H0_H0 ;  /* 0x2000000eff9c7230 */ /* 0x100fe40000004100 */
[----:B------:R-:W-:Y:S01]  /*19c0*/  HADD2.F32 R16, -RZ, R14.H1_H1 ;  /* 0x3000000eff107230 */ /* 0x000fe20000004100 */
[C---:B------:R-:W-:Y:S02]  /*19d0*/  FADD.FTZ R14, -R212.reuse, R8 ;  /* 0x00000008d40e7221 */ /* 0x040fe40000010100 */
[----:B------:R-:W-:Y:S02]  /*19e0*/  FADD.FTZ R8, -R212, R6 ;  /* 0x00000006d4087221 */ /* 0x000fe40000010100 */
[----:B------:R-:W-:Y:S01]  /*19f0*/  FMUL.FTZ R6, R2, R14 ;  /* 0x0000000e02067220 */ /* 0x000fe20000410000 */
[----:B------:R-:W-:-:S02]  /*1a00*/  HADD2.F32 R10, -RZ, R10.H1_H1 ;  /* 0x3000000aff0a7230 */ /* 0x000fc40000004100 */
[--C-:B------:R-:W-:Y:S02]  /*1a10*/  HADD2.F32 R17, -RZ, R11.reuse.H0_H0 ;  /* 0x2000000bff117230 */ /* 0x100fe40000004100 */
[----:B------:R-:W-:Y:S01]  /*1a20*/  HADD2.F32 R19, -RZ, R11.H1_H1 ;  /* 0x3000000bff137230 */ /* 0x000fe20000004100 */
[----:B------:R-:W-:Y:S01]  /*1a30*/  FADD.FTZ R158, -R212, R158 ;  /* 0x0000009ed49e7221 */ /* 0x000fe20000010100 */
[----:B------:R-:W-:Y:S01]  /*1a40*/  HADD2.F32 R11, -RZ, R13.H0_H0 ;  /* 0x2000000dff0b7230 */ /* 0x000fe20000004100 */
[----:B------:R-:W-:Y:S02]  /*1a50*/  FADD.FTZ R77, R77, R9 ;  /* 0x000000094d4d7221 */ /* 0x000fe40000010000 */
[----:B------:R-:W-:Y:S02]  /*1a60*/  FMUL.FTZ R8, R2, R8 ;  /* 0x0000000802087220 */ /* 0x000fe40000410000 */
[-C--:B------:R-:W-:Y:S01]  /*1a70*/  FFMA.FTZ R45, R6, R9.reuse, R45 ;  /* 0x00000009062d7223 */ /* 0x080fe2000001002d */
[--C-:B------:R-:W-:Y:S01]  /*1a80*/  HADD2.F32 R18, -RZ, R15.reuse.H0_H0 ;  /* 0x2000000fff127230 */ /* 0x100fe20000004100 */
[----:B---3--:R-:W-:Y:S01]  /*1a90*/  FMUL.FTZ R9, R196, R9 ;  /* 0x00000009c4097220 */ /* 0x008fe20000410000 */
[----:B------:R-:W-:Y:S01]  /*1aa0*/  HADD2.F32 R20, -RZ, R15.H1_H1 ;  /* 0x3000000fff147230 */ /* 0x000fe20000004100 */
[----:B------:R-:W-:-:S02]  /*1ab0*/  FADD.FTZ R214, R214, R7 ;  /* 0x00000007d6d67221 */ /* 0x000fc40000010000 */
[----:B------:R-:W-:Y:S01]  /*1ac0*/  FFMA.FTZ R215, R5, R7, R215 ;  /* 0x0000000705d77223 */ /* 0x000fe200000100d7 */
[----:B------:R-:W-:Y:S01]  /*1ad0*/  HADD2.F32 R13, -RZ, R13.H1_H1 ;  /* 0x3000000dff0d7230 */ /* 0x000fe20000004100 */
        /* <DEDUP_REMOVED lines=43> */
.L_x_2335:
[----:B------:R-:W-:Y:S05]  /*1d90*/  BSYNC B2 ;  /* 0x0000000000027941 */ /* 0x000fea0003800000 */
.L_x_2334:
        /* <DEDUP_REMOVED lines=97> */
.L_x_2337:
[----:B------:R-:W-:Y:S05]  /*23b0*/  BSYNC B2 ;  /* 0x0000000000027941 */ /* 0x000fea0003800000 */
.L_x_2336:
[----:B------:R-:W-:-:S13]  /*23c0*/  ISETP.GE.U32.AND P3, PT, R3, 0x80, PT ;  /* 0x000000800300780c */ /* 0x000fda0003f66070 */
[----:B------:R-:W-:Y:S05]  /*23d0*/  @!P3 BRA `(.L_x_2331) ;  /* 0x000005a00000b947 */ /* 0x000fea0003800000 */
[----:B------:R-:W-:Y:S01]  /*23e0*/  MOV R196, 0x10 ;  /* 0x0000001000c47802 */ /* 0x000fe20000000f00 */
[----:B------:R-:W2:Y:S04]  /*23f0*/  LDL R202, [R1+0x14] ;  /* 0x0000140001ca7983 */ /* 0x000ea80000100800 */
[-C--:B------:R-:W-:Y:S01]  /*2400*/  IMAD.WIDE.U32 R156, R216, R196.reuse, c[0x0][0x188] ;  /* 0x00006200d89c7625 */ /* 0x080fe200078e00c4 */
[----:B------:R-:W-:Y:S01]  /*2410*/  ISETP.NE.U32.AND P3, PT, RZ, c[0x0][0x218], PT ;  /* 0x00008600ff007a0c */ /* 0x000fe20003f65070 */
[----:B------:R-:W3:Y:S02]  /*2420*/  LDL R189, [R1+0x10] ;  /* 0x0000100001bd7983 */ /* 0x000ee40000100800 */
[----:B------:R-:W-:Y:S02]  /*2430*/  IMAD.WIDE.U32 R160, R213, R196, c[0x0][0x208] ;  /* 0x00008200d5a07625 */ /* 0x000fe400078e00c4 */
[----:B------:R-:W4:Y:S04]  /*2440*/  LDG.E.128 R156, [R156.64] ;  /* 0x000000049c9c7981 */ /* 0x000f28000c1e1d00 */
[----:B------:R-:W2:Y:S01]  /*2450*/  LDG.E.128 R160, [R160.64] ;  /* 0x00000004a0a07981 */ /* 0x000ea2000c1e1d00 */
[----:B------:R-:W-:-:S03]  /*2460*/  ISETP.NE.AND.EX P3, PT, RZ, c[0x0][0x21c], PT, P3 ;  /* 0x00008700ff007a0c */ /* 0x000fc60003f65330 */
[----:B------:R-:W3:Y:S04]  /*2470*/  LDL R198, [R1+0xc] ;  /* 0x00000c0001c67983 */ /* 0x000ee80000100800 */
[----:B------:R-:W3:Y:S04]  /*2480*/  LDL R193, [R1+0x8] ;  /* 0x0000080001c17983 */ /* 0x000ee80000100800 */
[----:B------:R-:W3:Y:S02]  /*2490*/  LDL R197, [R1+0x4] ;  /* 0x0000040001c57983 */ /* 0x000ee40000100800 */
[----:B------:R-:W-:-:S02]  /*24a0*/  @P3 IMAD.WIDE.U32 R176, R216, R196, c[0x0][0x218] ;  /* 0x00008600d8b03625 */ /* 0x000fc400078e00c4 */
[----:B------:R-:W3:Y:S04]  /*24b0*/  LDL R196, [R1] ;  /* 0x0000000001c47983 */ /* 0x000ee80000100800 */
[----:B------:R0:W5:Y:S02]  /*24c0*/  @P3 LDG.E.128 R32, [R176.64] ;  /* 0x00000004b0203981 */ /* 0x000164000c1e1d00 */
[----:B0-----:R-:W-:-:S10]  /*24d0*/  HFMA2.MMA R176, -RZ, RZ, 0, 4.76837158203125e-07 ;  /* 0x00000008ffb07435 */ /* 0x001fd400000001ff */
[----:B------:R-:W-:-:S06]  /*24e0*/  IMAD.WIDE.U32 R176, R211, R176, c[0x0][0x190] ;  /* 0x00006400d3b07625 */ /* 0x000fcc00078e00b0 */
[----:B------:R-:W5:Y:S01]  /*24f0*/  LDG.E.64 R176, [R176.64] ;  /* 0x00000004b0b07981 */ /* 0x000f62000c1e1b00 */
[----:B----4-:R-:W-:Y:S02]  /*2500*/  HADD2.F32 R210, -RZ, R156.H0_H0 ;  /* 0x2000009cffd27230 */ /* 0x010fe40000004100 */
[----:B------:R-:W-:-:S03]  /*2510*/  HADD2.F32 R188, -RZ, R157.H0_H0 ;  /* 0x2000009dffbc7230 */ /* 0x000fc60000004100 */
[----:B------:R-:W-:Y:S01]  /*2520*/  FADD.FTZ R210, -R212, R210 ;  /* 0x000000d2d4d27221 */ /* 0x000fe20000010100 */
[----:B--2---:R-:W-:Y:S02]  /*2530*/  HADD2.F32 R187, -RZ, R160.H0_H0 ;  /* 0x200000a0ffbb7230 */ /* 0x004fe40000004100 */
[----:B------:R-:W-:Y:S01]  /*2540*/  HADD2.F32 R186, -RZ, R156.H1_H1 ;  /* 0x3000009cffba7230 */ /* 0x000fe20000004100 */
[----:B------:R-:W-:Y:S01]  /*2550*/  FMUL.FTZ R210, R2, R210 ;  /* 0x000000d202d27220 */ /* 0x000fe20000410000 */
        /* <DEDUP_REMOVED lines=11> */
[----:B---3--:R-:W-:Y:S02]  /*2610*/  FMUL.FTZ R189, R189, R160 ;  /* 0x000000a0bdbd7220 */ /* 0x008fe40000410000 */
[----:B------:R-:W-:-:S02]  /*2620*/  FADD.FTZ R214, R214, R187 ;  /* 0x000000bbd6d67221 */ /* 0x000fc40000010000 */
[----:B------:R-:W-:Y:S01]  /*2630*/  FFMA.FTZ R215, R210, R187, R215 ;  /* 0x000000bbd2d77223 */ /* 0x000fe200000100d7 */
[----:B------:R-:W-:Y:S01]  /*2640*/  HADD2.F32 R161, -RZ, R161.H1_H1 ;  /* 0x300000a1ffa17230 */ /* 0x000fe20000004100 */
[----:B------:R-:W-:Y:S02]  /*2650*/  FADD.FTZ R192, -R212, R192 ;  /* 0x000000c0d4c07221 */ /* 0x000fe40000010100 */
        /* <DEDUP_REMOVED lines=50> */
.L_x_2331:
[----:B------:R-:W-:Y:S05]  /*2980*/  BSYNC B1 ;  /* 0x0000000000017941 */ /* 0x000fea0003800000 */
.L_x_2323:
[----:B------:R-:W-:Y:S05]  /*2990*/  BRA.DIV ~URZ, `(.L_x_2338) ;  /* 0x00005d527f007947 */ /* 0x000fea000b800000 */
[----:B------:R2:W3:Y:S02]  /*29a0*/  SHFL.BFLY PT, R159, R214, 0x1, 0x1f ;  /* 0x0c201f00d69f7f89 */ /* 0x0004e400000e0000 */
.L_x_2531:
        /* <DEDUP_REMOVED lines=18> */
.L_x_2532:
        /* <DEDUP_REMOVED lines=11> */
[----:B------:R-:W-:Y:S02]  /*2b80*/  @P3 LEA.HI R157, R158, R157, RZ, 0x3 ;  /* 0x0000009d9e9d3211 */ /* 0x000fe400078f18ff */
[----:B------:R-:W-:Y:S02]  /*2b90*/  MOV R158, RZ ;  /* 0x000000ff009e7202 */ /* 0x000fe40000000f00 */
        /* <DEDUP_REMOVED lines=8> */
.L_x_2343:
[----:B------:R-:W-:Y:S05]  /*2c20*/  BSYNC B2 ;  /* 0x0000000000027941 */ /* 0x000fea0003800000 */
.L_x_2342:
        /* <DEDUP_REMOVED lines=8> */
[----:B-----5:R-:W-:Y:S01]  /*2cb0*/  HADD2.F32 R157, -RZ, R128.H0_H0 ;  /* 0x20000080ff9d7230 */ /* 0x020fe20000004100 */
[----:B------:R-:W-:Y:S05]  /*2cc0*/  BRA `(.L_x_2346) ;  /* 0x000000b000007947 */ /* 0x000fea0003800000 */
.L_x_2345:
        /* <DEDUP_REMOVED lines=11> */
.L_x_2346:
[----:B------:R-:W-:Y:S05]  /*2d80*/  BSYNC B2 ;  /* 0x0000000000027941 */ /* 0x000fea0003800000 */
.L_x_2344:
[----:B------:R-:W-:Y:S01]  /*2d90*/  ISETP.NE.U32.AND P5, PT, RZ, c[0x0][0x258], PT ;  /* 0x00009600ff007a0c */ /* 0x000fe20003fa5070 */
[----:B------:R-:W-:Y:S03]  /*2da0*/  BSSY B2, `(.L_x_2347) ;  /* 0x0000010000027945 */ /* 0x000fe60003800000 */
[----:B------:R-:W-:-:S13]  /*2db0*/  ISETP.NE.AND.EX P5, PT, RZ, c[0x0][0x25c], PT, P5 ;  /* 0x00009700ff007a0c */ /* 0x000fda0003fa5350 */
[----:B------:R-:W-:-:S04]  /*2dc0*/  @P5 F2FP.PACK_AB R156, RZ, R157 ;  /* 0x0000009dff9c523e */ /* 0x000fc800000000ff */
[----:B------:R-:W-:Y:S01]  /*2dd0*/  @P5 PRMT R140, R156, 0x7610, R140 ;  /* 0x000076109c8c5816 */ /* 0x000fe2000000008c */
[----:B------:R-:W-:Y:S05]  /*2de0*/  @!P3 BRA `(.L_x_2348) ;  /* 0x000000b00000b947 */ /* 0x000fea0003800000 */
[----:B-----5:R-:W-:Y:S01]  /*2df0*/  LOP3.LUT P6, RZ, R182, 0xff, RZ, 0xc0, !PT ;  /* 0x000000ffb6ff7812 */ /* 0x020fe200078cc0ff */
[----:B------:R-:W-:Y:S01]  /*2e00*/  FMUL.FTZ R156, R157, c[0x0][0x1ec] ;  /* 0x00007b009d9c7a20 */ /* 0x000fe20000410000 */
[----:B------:R-:W-:-:S03]  /*2e10*/  HFMA2.MMA R157, -RZ, RZ, 0, 0 ;  /* 0x00000000ff9d7435 */ /* 0x000fc600000001ff */
[----:B------:R-:W-:-:S08]  /*2e20*/  FMUL.FTZ R156, R156, c[0x0][0x1e8] ;  /* 0x00007a009c9c7a20 */ /* 0x000fd00000410000 */
[----:B------:R-:W-:-:S05]  /*2e30*/  @P6 HADD2.F32 R161, -RZ, R152.H0_H0 ;  /* 0x20000098ffa16230 */ /* 0x000fca0000004100 */
[----:B------:R-:W-:-:S04]  /*2e40*/  @P6 FMUL.FTZ R157, R156, R161 ;  /* 0x000000a19c9d6220 */ /* 0x000fc80000410000 */
[----:B------:R-:W-:Y:S01]  /*2e50*/  FADD.FTZ R96, R96, R157 ;  /* 0x0000009d60607221 */ /* 0x000fe20000010000 */
[----:B------:R-:W-:Y:S01]  /*2e60*/  MOV R157, RZ ;  /* 0x000000ff009d7202 */ /* 0x000fe20000000f00 */
[----:B------:R-:W-:-:S05]  /*2e70*/  @P6 FMUL.FTZ R157, R250, R156 ;  /* 0x0000009cfa9d6220 */ /* 0x000fca0000410000 */
[----:B------:R-:W-:-:S04]  /*2e80*/  F2FP.PACK_AB R157, RZ, R157 ;  /* 0x0000009dff9d723e */ /* 0x000fc800000000ff */
[----:B------:R-:W-:Y:S02]  /*2e90*/  PRMT R60, R157, 0x7610, R60 ;  /* 0x000076109d3c7816 */ /* 0x000fe4000000003c */
.L_x_2348:
[----:B------:R-:W-:Y:S05]  /*2ea0*/  BSYNC B2 ;  /* 0x0000000000027941 */ /* 0x000fea0003800000 */
.L_x_2347:
[----:B------:R-:W-:Y:S01]  /*2eb0*/  BSSY B2, `(.L_x_2349) ;  /* 0x000000d000027945 */ /* 0x000fe20003800000 */
[----:B------:R-:W-:Y:S05]  /*2ec0*/  @P2 BRA `(.L_x_2350) ;  /* 0x0000004000002947 */ /* 0x000fea0003800000 */
[----:B------:R-:W-:Y:S01]  /*2ed0*/  HFMA2.MMA R157, -RZ, RZ, 0, 0 ;  /* 0x00000000ff9d7435 */ /* 0x000fe200000001ff */
[----:B------:R-:W-:Y:S05]  /*2ee0*/  @!P4 BRA `(.L_x_2351) ;  /* 0x000000900000c947 */ /* 0x000fea0003800000 */
[----:B-----5:R-:W-:Y:S01]  /*2ef0*/  HADD2.F32 R157, -RZ, R128.H1_H1 ;  /* 0x30000080ff9d7230 */ /* 0x020fe20000004100 */
[----:B------:R-:W-:Y:S05]  /*2f00*/  BRA `(.L_x_2351) ;  /* 0x0000007000007947 */ /* 0x000fea0003800000 */
.L_x_2350:
[----:B------:R-:W-:-:S04]  /*2f10*/  ISETP.NE.AND P6, PT, R218, RZ, PT ;  /* 0x000000ffda00720c */ /* 0x000fc80003fc5270 */
[----:B------:R-:W-:-:S05]  /*2f20*/  FSEL R156, R159, RZ, !P6 ;  /* 0x000000ff9f9c7208 */ /* 0x000fca0007000000 */
[----:B------:R-:W-:-:S04]  /*2f30*/  FFMA.FTZ R156, R217, R160, R156 ;  /* 0x000000a0d99c7223 */ /* 0x000fc8000001009c */
[----:B------:R-:W-:-:S04]  /*2f40*/  FADD.FTZ R156, R209, -R156 ;  /* 0x8000009cd19c7221 */ /* 0x000fc80000010000 */
[----:B------:R-:W-:Y:S01]  /*2f50*/  FMUL.FTZ R157, R2, R156 ;  /* 0x0000009c029d7220 */ /* 0x000fe20000410000 */
[----:B-----5:R-:W-:-:S05]  /*2f60*/  @P4 HADD2.F32 R156, -RZ, R128.H1_H1 ;  /* 0x30000080ff9c4230 */ /* 0x020fca0000004100 */
[----:B------:R-:W-:Y:S02]  /*2f70*/  @P4 FADD.FTZ R157, R157, R156 ;  /* 0x0000009c9d9d4221 */ /* 0x000fe40000010000 */
.L_x_2351:
[----:B------:R-:W-:Y:S05]  /*2f80*/  BSYNC B2 ;  /* 0x0000000000027941 */ /* 0x000fea0003800000 */
.L_x_2349:
[----:B------:R-:W-:Y:S01]  /*2f90*/  @P5 F2FP.PACK_AB R156, RZ, R157 ;  /* 0x0000009dff9c523e */ /* 0x000fe200000000ff */
[----:B------:R-:W-:Y:S03]  /*2fa0*/  BSSY B2, `(.L_x_2352) ;  /* 0x000000e000027945 */ /* 0x000fe60003800000 */
[----:B------:R-:W-:Y:S01]  /*2fb0*/  @P5 PRMT R140, R140, 0x5410, R156 ;  /* 0x000054108c8c5816 */ /* 0x000fe2000000009c */
[----:B------:R-:W-:Y:S05]  /*2fc0*/  @!P3 BRA `(.L_x_2353) ;  /* 0x000000b00000b947 */ /* 0x000fea0003800000 */
[----:B-----5:R-:W-:Y:S01]  /*2fd0*/  LOP3.LUT P6, RZ, R182, 0xff00, RZ, 0xc0, !PT ;  /* 0x0000ff00b6ff7812 */ /* 0x020fe200078cc0ff */
[----:B------:R-:W-:Y:S01]  /*2fe0*/  FMUL.FTZ R156, R157, c[0x0][0x1ec] ;  /* 0x00007b009d9c7a20 */ /* 0x000fe20000410000 */
[----:B------:R-:W-:-:S03]  /*2ff0*/  MOV R157, RZ ;  /* 0x000000ff009d7202 */ /* 0x000fc60000000f00 */
[----:B------:R-:W-:-:S08]  /*3000*/  FMUL.FTZ R156, R156, c[0x0][0x1e8] ;  /* 0x00007a009c9c7a20 */ /* 0x000fd00000410000 */
[----:B------:R-:W-:-:S05]  /*3010*/  @P6 HADD2.F32 R161, -RZ, R152.H1_H1 ;  /* 0x30000098ffa16230 */ /* 0x000fca0000004100 */
[----:B------:R-:W-:-:S04]  /*3020*/  @P6 FMUL.FTZ R157, R156, R161 ;  /* 0x000000a19c9d6220 */ /* 0x000fc80000410000 */
[----:B------:R-:W-:Y:S01]  /*3030*/  FADD.FTZ R97, R97, R157 ;  /* 0x0000009d61617221 */ /* 0x000fe20000010000 */
[----:B------:R-:W-:-:S06]  /*3040*/  HFMA2.MMA R157, -RZ, RZ, 0, 0 ;  /* 0x00000000ff9d7435 */ /* 0x000fcc00000001ff */
[----:B------:R-:W-:-:S05]  /*3050*/  @P6 FMUL.FTZ R157, R249, R156 ;  /* 0x0000009cf99d6220 */ /* 0x000fca0000410000 */
[----:B------:R-:W-:-:S04]  /*3060*/  F2FP.PACK_AB R157, RZ, R157 ;  /* 0x0000009dff9d723e */ /* 0x000fc800000000ff */
[----:B------:R-:W-:Y:S02]  /*3070*/  PRMT R60, R60, 0x5410, R157 ;  /* 0x000054103c3c7816 */ /* 0x000fe4000000009d */
.L_x_2353:
[----:B------:R-:W-:Y:S05]  /*3080*/  BSYNC B2 ;  /* 0x0000000000027941 */ /* 0x000fea0003800000 */
.L_x_2352:
[----:B------:R-:W-:Y:S01]  /*3090*/  BSSY B2, `(.L_x_2354) ;  /* 0x000000d000027945 */ /* 0x000fe20003800000 */
[----:B------:R-:W-:Y:S05]  /*30a0*/  @P2 BRA `(.L_x_2355) ;  /* 0x0000004000002947 */ /* 0x000fea0003800000 */
[----:B------:R-:W-:Y:S01]  /*30b0*/  MOV R157, RZ ;  /* 0x000000ff009d7202 */ /* 0x000fe20000000f00 */
[----:B------:R-:W-:Y:S05]  /*30c0*/  @!P4 BRA `(.L_x_2356) ;  /* 0x000000900000c947 */ /* 0x000fea0003800000 */
[----:B-----5:R-:W-:Y:S01]  /*30d0*/  HADD2.F32 R157, -RZ, R129.H0_H0 ;  /* 0x20000081ff9d7230 */ /* 0x020fe20000004100 */
[----:B------:R-:W-:Y:S05]  /*30e0*/  BRA `(.L_x_2356) ;  /* 0x0000007000007947 */ /* 0x000fea0003800000 */
.L_x_2355:
[----:B------:R-:W-:-:S04]  /*30f0*/  ISETP.NE.AND P6, PT, R218, RZ, PT ;  /* 0x000000ffda00720c */ /* 0x000fc80003fc5270 */
[----:B------:R-:W-:-:S05]  /*3100*/  FSEL R156, R159, RZ, !P6 ;  /* 0x000000ff9f9c7208 */ /* 0x000fca0007000000 */
[----:B------:R-:W-:-:S04]  /*3110*/  FFMA.FTZ R156, R208, R160, R156 ;  /* 0x000000a0d09c7223 */ /* 0x000fc8000001009c */
[----:B------:R-:W-:-:S04]  /*3120*/  FADD.FTZ R156, R206, -R156 ;  /* 0x8000009cce9c7221 */ /* 0x000fc80000010000 */
[----:B------:R-:W-:Y:S01]  /*3130*/  FMUL.FTZ R157, R2, R156 ;  /* 0x0000009c029d7220 */ /* 0x000fe20000410000 */
[----:B-----5:R-:W-:-:S05]  /*3140*/  @P4 HADD2.F32 R156, -RZ, R129.H0_H0 ;  /* 0x20000081ff9c4230 */ /* 0x020fca0000004100 */
[----:B------:R-:W-:Y:S02]  /*3150*/  @P4 FADD.FTZ R157, R157, R156 ;  /* 0x0000009c9d9d4221 */ /* 0x000fe40000010000 */
.L_x_2356:
[----:B------:R-:W-:Y:S05]  /*3160*/  BSYNC B2 ;  /* 0x0000000000027941 */ /* 0x000fea0003800000 */
.L_x_2354:
[----:B------:R-:W-:Y:S01]  /*3170*/  @P5 F2FP.PACK_AB R156, RZ, R157 ;  /* 0x0000009dff9c523e */ /* 0x000fe200000000ff */
[----:B------:R-:W-:Y:S03]  /*3180*/  BSSY B2, `(.L_x_2357) ;  /* 0x000000e000027945 */ /* 0x000fe60003800000 */
        /* <DEDUP_REMOVED lines=13> */
.L_x_2358:
[----:B------:R-:W-:Y:S05]  /*3260*/  BSYNC B2 ;  /* 0x0000000000027941 */ /* 0x000fea0003800000 */
.L_x_2357:
[----:B------:R-:W-:Y:S01]  /*3270*/  BSSY B2, `(.L_x_2359) ;  /* 0x000000d000027945 */ /* 0x000fe20003800000 */
[----:B------:R-:W-:Y:S05]  /*3280*/  @P2 BRA `(.L_x_2360) ;  /* 0x0000004000002947 */ /* 0x000fea0003800000 */
[----:B------:R-:W-:Y:S01]  /*3290*/  HFMA2.MMA R157, -RZ, RZ, 0, 0 ;  /* 0x00000000ff9d7435 */ /* 0x000fe200000001ff */
[----:B------:R-:W-:Y:S05]  /*32a0*/  @!P4 BRA `(.L_x_2361) ;  /* 0x000000900000c947 */ /* 0x000fea0003800000 */
[----:B-----5:R-:W-:Y:S01]  /*32b0*/  HADD2.F32 R157, -RZ, R129.H1_H1 ;  /* 0x30000081ff9d7230 */ /* 0x020fe20000004100 */
[----:B------:R-:W-:Y:S05]  /*32c0*/  BRA `(.L_x_2361) ;  /* 0x0000007000007947 */ /* 0x000fea0003800000 */
.L_x_2360:
[----:B------:R-:W-:-:S04]  /*32d0*/  ISETP.NE.AND P6, PT, R218, RZ, PT ;  /* 0x000000ffda00720c */ /* 0x000fc80003fc5270 */
[----:B------:R-:W-:-:S05]  /*32e0*/  FSEL R156, R159, RZ, !P6 ;  /* 0x000000ff9f9c7208 */ /* 0x000fca0007000000 */
[----:B------:R-:W-:-:S04]  /*32f0*/  FFMA.FTZ R156, R205, R160, R156 ;  /* 0x000000a0cd9c7223 */ /* 0x000fc8000001009c */
[----:B------:R-:W-:-:S04]  /*3300*/  FADD.FTZ R156, R204, -R156 ;  /* 0x8000009ccc9c7221 */ /* 0x000fc80000010000 */
[----:B------:R-:W-:Y:S01]  /*3310*/  FMUL.FTZ R157, R2, R156 ;  /* 0x0000009c029d7220 */ /* 0x000fe20000410000 */
[----:B-----5:R-:W-:-:S05]  /*3320*/  @P4 HADD2.F32 R156, -RZ, R129.H1_H1 ;  /* 0x30000081ff9c4230 */ /* 0x020fca0000004100 */
[----:B------:R-:W-:Y:S02]  /*3330*/  @P4 FADD.FTZ R157, R157, R156 ;  /* 0x0000009c9d9d4221 */ /* 0x000fe40000010000 */
.L_x_2361:
[----:B------:R-:W-:Y:S05]  /*3340*/  BSYNC B2 ;  /* 0x0000000000027941 */ /* 0x000fea0003800000 */
.L_x_2359:
        /* <DEDUP_REMOVED lines=15> */
.L_x_2363:
[----:B------:R-:W-:Y:S05]  /*3440*/  BSYNC B2 ;  /* 0x0000000000027941 */ /* 0x000fea0003800000 */
.L_x_2362:
[----:B------:R-:W-:Y:S01]  /*3450*/  BSSY B2, `(.L_x_2364) ;  /* 0x000000d000027945 */ /* 0x000fe20003800000 */
[----:B------:R-:W-:Y:S05]  /*3460*/  @P2 BRA `(.L_x_2365) ;  /* 0x0000004000002947 */ /* 0x000fea0003800000 */
[----:B------:R-:W-:Y:S01]  /*3470*/  MOV R157, RZ ;  /* 0x000000ff009d7202 */ /* 0x000fe20000000f00 */
[----:B------:R-:W-:Y:S05]  /*3480*/  @!P4 BRA `(.L_x_2366) ;  /* 0x000000900000c947 */ /* 0x000fea0003800000 */
[----:B-----5:R-:W-:Y:S01]  /*3490*/  HADD2.F32 R157, -RZ, R130.H0_H0 ;  /* 0x20000082ff9d7230 */ /* 0x020fe20000004100 */
[----:B------:R-:W-:Y:S05]  /*34a0*/  BRA `(.L_x_2366) ;  /* 0x0000007000007947 */ /* 0x000fea0003800000 */
.L_x_2365:
[----:B------:R-:W-:-:S04]  /*34b0*/  ISETP.NE.AND P6, PT, R218, RZ, PT ;  /* 0x000000ffda00720c */ /* 0x000fc80003fc5270 */
[----:B------:R-:W-:-:S05]  /*34c0*/  FSEL R156, R159, RZ, !P6 ;  /* 0x000000ff9f9c7208 */ /* 0x000fca0007000000 */
[----:B------:R-:W-:-:S04]  /*34d0*/  FFMA.FTZ R156, R203, R160, R156 ;  /* 0x000000a0cb9c7223 */ /* 0x000fc8000001009c */
[----:B------:R-:W-:-:S04]  /*34e0*/  FADD.FTZ R156, R169, -R156 ;  /* 0x8000009ca99c7221 */ /* 0x000fc80000010000 */
[----:B------:R-:W-:Y:S01]  /*34f0*/  FMUL.FTZ R157, R2, R156 ;  /* 0x0000009c029d7220 */ /* 0x000fe20000410000 */
[----:B-----5:R-:W-:-:S05]  /*3500*/  @P4 HADD2.F32 R156, -RZ, R130.H0_H0 ;  /* 0x20000082ff9c4230 */ /* 0x020fca0000004100 */
[----:B------:R-:W-:Y:S02]  /*3510*/  @P4 FADD.FTZ R157, R157, R156 ;  /* 0x0000009c9d9d4221 */ /* 0x000fe40000010000 */
.L_x_2366:
[----:B------:R-:W-:Y:S05]  /*3520*/  BSYNC B2 ;  /* 0x0000000000027941 */ /* 0x000fea0003800000 */
.L_x_2364:
        /* <DEDUP_REMOVED lines=15> */
.L_x_2368:
[----:B------:R-:W-:Y:S05]  /*3620*/  BSYNC B2 ;  /* 0x0000000000027941 */ /* 0x000fea0003800000 */
.L_x_2367:
[----:B------:R-:W-:Y:S01]  /*3630*/  BSSY B2, `(.L_x_2369) ;  /* 0x000000d000027945 */ /* 0x000fe20003800000 */
[----:B------:R-:W-:Y:S05]  /*3640*/  @P2 BRA `(.L_x_2370) ;  /* 0x0000004000002947 */ /* 0x000fea0003800000 */
[----:B------:R-:W-:Y:S01]  /*3650*/  HFMA2.MMA R157, -RZ, RZ, 0, 0 ;  /* 0x00000000ff9d7435 */ /* 0x000fe200000001ff */
[----:B------:R-:W-:Y:S05]  /*3660*/  @!P4 BRA `(.L_x_2371) ;  /* 0x000000900000c947 */ /* 0x000fea0003800000 */
[----:B-----5:R-:W-:Y:S01]  /*3670*/  HADD2.F32 R157, -RZ, R130.H1_H1 ;  /* 0x30000082ff9d7230 */ /* 0x020fe20000004100 */
[----:B------:R-:W-:Y:S05]  /*3680*/  BRA `(.L_x_2371) ;  /* 0x0000007000007947 */ /* 0x000fea0003800000 */
.L_x_2370:
[----:B------:R-:W-:-:S04]  /*3690*/  ISETP.NE.AND P6, PT, R218, RZ, PT ;  /* 0x000000ffda00720c */ /* 0x000fc80003fc5270 */
[----:B------:R-:W-:-:S05]  /*36a0*/  FSEL R156, R159, RZ, !P6 ;  /* 0x000000ff9f9c7208 */ /* 0x000fca0007000000 */
[----:B------:R-:W-:-:S04]  /*36b0*/  FFMA.FTZ R156, R170, R160, R156 ;  /* 0x000000a0aa9c7223 */ /* 0x000fc8000001009c */
[----:B------:R-:W-:-:S04]  /*36c0*/  FADD.FTZ R156, R171, -R156 ;  /* 0x8000009cab9c7221 */ /* 0x000fc80000010000 */
[----:B------:R-:W-:Y:S01]  /*36d0*/  FMUL.FTZ R157, R2, R156 ;  /* 0x0000009c029d7220 */ /* 0x000fe20000410000 */
[----:B-----5:R-:W-:-:S05]  /*36e0*/  @P4 HADD2.F32 R156, -RZ, R130.H1_H1 ;  /* 0x30000082ff9c4230 */ /* 0x020fca0000004100 */
[----:B------:R-:W-:Y:S02]  /*36f0*/  @P4 FADD.FTZ R157, R157, R156 ;  /* 0x0000009c9d9d4221 */ /* 0x000fe40000010000 */
.L_x_2371:
[----:B------:R-:W-:Y:S05]  /*3700*/  BSYNC B2 ;  /* 0x0000000000027941 */ /* 0x000fea0003800000 */
.L_x_2369:
        /* <DEDUP_REMOVED lines=15> */
.L_x_2373:
[----:B------:R-:W-:Y:S05]  /*3800*/  BSYNC B2 ;  /* 0x0000000000027941 */ /* 0x000fea0003800000 */
.L_x_2372:
[----:B------:R-:W-:Y:S01]  /*3810*/  BSSY B2, `(.L_x_2374) ;  /* 0x000000d000027945 */ /* 0x000fe20003800000 */
[----:B------:R-:W-:Y:S05]  /*3820*/  @P2 BRA `(.L_x_2375) ;  /* 0x0000004000002947 */ /* 0x000fea0003800000 */
[----:B------:R-:W-:Y:S01]  /*3830*/  MOV R157, RZ ;  /* 0x000000ff009d7202 */ /* 0x000fe20000000f00 */
[----:B------:R-:W-:Y:S05]  /*3840*/  @!P4 BRA `(.L_x_2376) ;  /* 0x000000900000c947 */ /* 0x000fea0003800000 */
[----:B-----5:R-:W-:Y:S01]  /*3850*/  HADD2.F32 R157, -RZ, R131.H0_H0 ;  /* 0x20000083ff9d7230 */ /* 0x020fe20000004100 */
[----:B------:R-:W-:Y:S05]  /*3860*/  BRA `(.L_x_2376) ;  /* 0x0000007000007947 */ /* 0x000fea0003800000 */
.L_x_2375:
[----:B------:R-:W-:-:S04]  /*3870*/  ISETP.NE.AND P6, PT, R218, RZ, PT ;  /* 0x000000ffda00720c */ /* 0x000fc80003fc5270 */
[----:B------:R-:W-:-:S05]  /*3880*/  FSEL R156, R159, RZ, !P6 ;  /* 0x000000ff9f9c7208 */ /* 0x000fca0007000000 */
[----:B------:R-:W-:-:S04]  /*3890*/  FFMA.FTZ R156, R172, R160, R156 ;  /* 0x000000a0ac9c7223 */ /* 0x000fc8000001009c */
[----:B------:R-:W-:-:S04]  /*38a0*/  FADD.FTZ R156, R173, -R156 ;  /* 0x8000009cad9c7221 */ /* 0x000fc80000010000 */
[----:B------:R-:W-:Y:S01]  /*38b0*/  FMUL.FTZ R157, R2, R156 ;  /* 0x0000009c029d7220 */ /* 0x000fe20000410000 */
[----:B-----5:R-:W-:-:S05]  /*38c0*/  @P4 HADD2.F32 R156, -RZ, R131.H0_H0 ;  /* 0x20000083ff9c4230 */ /* 0x020fca0000004100 */
[----:B------:R-:W-:Y:S02]  /*38d0*/  @P4 FADD.FTZ R157, R157, R156 ;  /* 0x0000009c9d9d4221 */ /* 0x000fe40000010000 */
.L_x_2376:
[----:B------:R-:W-:Y:S05]  /*38e0*/  BSYNC B2 ;  /* 0x0000000000027941 */ /* 0x000fea0003800000 */
.L_x_2374:
        /* <DEDUP_REMOVED lines=15> */
.L_x_2378:
[----:B------:R-:W-:Y:S05]  /*39e0*/  BSYNC B2 ;  /* 0x0000000000027941 */ /* 0x000fea0003800000 */
.L_x_2377:
[----:B------:R-:W-:Y:S01]  /*39f0*/  BSSY B2, `(.L_x_2379) ;  /* 0x000000d000027945 */ /* 0x000fe20003800000 */
[----:B------:R-:W-:Y:S05]  /*3a00*/  @P2 BRA `(.L_x_2380) ;  /* 0x0000004000002947 */ /* 0x000fea0003800000 */
[----:B------:R-:W-:Y:S01]  /*3a10*/  HFMA2.MMA R157, -RZ, RZ, 0, 0 ;  /* 0x00000000ff9d7435 */ /* 0x000fe200000001ff */
[----:B------:R-:W-:Y:S05]  /*3a20*/  @!P4 BRA `(.L_x_2381) ;  /* 0x000000900000c947 */ /* 0x000fea0003800000 */
[----:B-----5:R-:W-:Y:S01]  /*3a30*/  HADD2.F32 R157, -RZ, R131.H1_H1 ;  /* 0x30000083ff9d7230 */ /* 0x020fe20000004100 */
[----:B------:R-:W-:Y:S05]  /*3a40*/  BRA `(.L_x_2381) ;  /* 0x0000007000007947 */ /* 0x000fea0003800000 */
.L_x_2380:
[----:B------:R-:W-:-:S04]  /*3a50*/  ISETP.NE.AND P6, PT, R218, RZ, PT ;  /* 0x000000ffda00720c */ /* 0x000fc80003fc5270 */
[----:B------:R-:W-:-:S05]  /*3a60*/  FSEL R156, R159, RZ, !P6 ;  /* 0x000000ff9f9c7208 */ /* 0x000fca0007000000 */
[----:B------:R-:W-:-:S04]  /*3a70*/  FFMA.FTZ R156, R174, R160, R156 ;  /* 0x000000a0ae9c7223 */ /* 0x000fc8000001009c */
[----:B------:R-:W-:-:S04]  /*3a80*/  FADD.FTZ R156, R175, -R156 ;  /* 0x8000009caf9c7221 */ /* 0x000fc80000010000 */
[----:B------:R-:W-:Y:S01]  /*3a90*/  FMUL.FTZ R157, R2, R156 ;  /* 0x0000009c029d7220 */ /* 0x000fe20000410000 */
[----:B-----5:R-:W-:-:S05]  /*3aa0*/  @P4 HADD2.F32 R156, -RZ, R131.H1_H1 ;  /* 0x30000083ff9c4230 */ /* 0x020fca0000004100 */
[----:B------:R-:W-:Y:S02]  /*3ab0*/  @P4 FADD.FTZ R157, R157, R156 ;  /* 0x0000009c9d9d4221 */ /* 0x000fe40000010000 */
.L_x_2381:
[----:B------:R-:W-:Y:S05]  /*3ac0*/  BSYNC B2 ;  /* 0x0000000000027941 */ /* 0x000fea0003800000 */
.L_x_2379:
        /* <DEDUP_REMOVED lines=15> */
.L_x_2383:
[----:B------:R-:W-:Y:S05]  /*3bc0*/  BSYNC B2 ;  /* 0x0000000000027941 */ /* 0x000fea0003800000 */
.L_x_2382:
[----:B------:R-:W-:-:S05]  /*3bd0*/  @P5 MOV R156, 0x10 ;  /* 0x00000010009c5802 */ /* 0x000fca0000000f00 */
[C---:B------:R-:W-:Y:S01]  /*3be0*/  @P5 IMAD.WIDE.U32 R156, R4.reuse, R156, c[0x0][0x258] ;  /* 0x00009600049c5625 */ /* 0x040fe200078e009c */
[----:B------:R-:W-:-:S04]  /*3bf0*/  IADD3 R4, R4, 0x20, RZ ;  /* 0x0000002004047810 */ /* 0x000fc80007ffe0ff */
[----:B------:R1:W-:Y:S02]  /*3c00*/  @P5 STG.E.128 [R156.64], R140 ;  /* 0x0000008c9c005986 */ /* 0x0003e4000c101d04 */
[----:B-1----:R-:W-:-:S05]  /*3c10*/  @P3 MOV R156, 0x10 ;  /* 0x00000010009c3802 */ /* 0x002fca0000000f00 */
[C---:B------:R-:W-:Y:S01]  /*3c20*/  @P3 IMAD.WIDE.U32 R156, R158.reuse, R156, c[0x0][0x248] ;  /* 0x000092009e9c3625 */ /* 0x040fe200078e009c */
[----:B------:R-:W-:-:S04]  /*3c30*/  IADD3 R158, R158, 0x20, RZ ;  /* 0x000000209e9e7810 */ /* 0x000fc80007ffe0ff */
[----:B------:R1:W-:Y:S03]  /*3c40*/  @P3 STG.E.128 [R156.64], R60 ;  /* 0x0000003c9c003986 */ /* 0x0003e6000c101d04 */
.L_x_2341:
[----:B------:R-:W-:Y:S05]  /*3c50*/  BSYNC B1 ;  /* 0x0000000000017941 */ /* 0x000fea0003800000 */
.L_x_2340:
[----:B------:R-:W-:Y:S01]  /*3c60*/  BSSY B1, `(.L_x_2384) ;  /* 0x000010a000017945 */ /* 0x000fe20003800000 */
[----:B------:R-:W-:Y:S05]  /*3c70*/  @!P0 BRA `(.L_x_2385) ;  /* 0x0000108000008947 */ /* 0x000fea0003800000 */
[----:B------:R-:W-:Y:S01]  /*3c80*/  BSSY B2, `(.L_x_2386) ;  /* 0x0000005000027945 */ /* 0x000fe20003800000 */
[----:B------:R-:W-:Y:S05]  /*3c90*/  @!P3 BRA `(.L_x_2387) ;  /* 0x000000300000b947 */ /* 0x000fea0003800000 */
[----:B-----5:R-:W-:-:S10]  /*3ca0*/  HFMA2.MMA R152, -RZ, RZ, 0, 9.5367431640625e-07 ;  /* 0x00000010ff987435 */ /* 0x020fd400000001ff */
[----:B------:R-:W-:-:S06]  /*3cb0*/  IMAD.WIDE.U32 R152, R158, R152, c[0x0][0x170] ;  /* 0x00005c009e987625 */ /* 0x000fcc00078e0098 */
[----:B------:R-:W5:Y:S02]  /*3cc0*/  LDG.E.128 R152, [R152.64] ;  /* 0x0000000498987981 */ /* 0x000f64000c1e1d00 */
.L_x_2387:
[----:B------:R-:W-:Y:S05]  /*3cd0*/  BSYNC B2 ;  /* 0x0000000000027941 */ /* 0x000fea0003800000 */
.L_x_2386:
        /* <DEDUP_REMOVED lines=8> */
[----:B-----5:R-:W-:Y:S01]  /*3d60*/  HADD2.F32 R157, -RZ, R132.H0_H0 ;  /* 0x20000084ff9d7230 */ /* 0x020fe20000004100 */
[----:B------:R-:W-:Y:S05]  /*3d70*/  BRA `(.L_x_2390) ;  /* 0x000000b000007947 */ /* 0x000fea0003800000 */
.L_x_2389:
        /* <DEDUP_REMOVED lines=9> */
[----:B-----5:R-:W-:-:S05]  /*3e10*/  @P4 HADD2.F32 R156, -RZ, R132.H0_H0 ;  /* 0x20000084ff9c4230 */ /* 0x020fca0000004100 */
[----:B------:R-:W-:Y:S02]  /*3e20*/  @P4 FADD.FTZ R157, R157, R156 ;  /* 0x0000009c9d9d4221 */ /* 0x000fe40000010000 */
.L_x_2390:
[----:B------:R-:W-:Y:S05]  /*3e30*/  BSYNC B2 ;  /* 0x0000000000027941 */ /* 0x000fea0003800000 */
.L_x_2388:
        /* <DEDUP_REMOVED lines=17> */
.L_x_2392:
[----:B------:R-:W-:Y:S05]  /*3f50*/  BSYNC B2 ;  /* 0x0000000000027941 */ /* 0x000fea0003800000 */
.L_x_2391:
[----:B------:R-:W-:Y:S01]  /*3f60*/  BSSY B2, `(.L_x_2393) ;  /* 0x000000d000027945 */ /* 0x000fe20003800000 */
[----:B------:R-:W-:Y:S05]  /*3f70*/  @P2 BRA `(.L_x_2394) ;  /* 0x0000004000002947 */ /* 0x000fea0003800000 */
[----:B------:R-:W-:Y:S01]  /*3f80*/  HFMA2.MMA R157, -RZ, RZ, 0, 0 ;  /* 0x00000000ff9d7435 */ /* 0x000fe200000001ff */
[----:B------:R-:W-:Y:S05]  /*3f90*/  @!P4 BRA `(.L_x_2395) ;  /* 0x000000900000c947 */ /* 0x000fea0003800000 */
[----:B-----5:R-:W-:Y:S01]  /*3fa0*/  HADD2.F32 R157, -RZ, R132.H1_H1 ;  /* 0x30000084ff9d7230 */ /* 0x020fe20000004100 */
[----:B------:R-:W-:Y:S05]  /*3fb0*/  BRA `(.L_x_2395) ;  /* 0x0000007000007947 */ /* 0x000fea0003800000 */
.L_x_2394:
[----:B------:R-:W-:-:S04]  /*3fc0*/  ISETP.NE.AND P6, PT, R218, RZ, PT ;  /* 0x000000ffda00720c */ /* 0x000fc80003fc5270 */
[----:B------:R-:W-:-:S05]  /*3fd0*/  FSEL R156, R159, RZ, !P6 ;  /* 0x000000ff9f9c7208 */ /* 0x000fca0007000000 */
[----:B------:R-:W-:-:S04]  /*3fe0*/  FFMA.FTZ R156, R6, R160, R156 ;  /* 0x000000a0069c7223 */ /* 0x000fc8000001009c */
[----:B------:R-:W-:-:S04]  /*3ff0*/  FADD.FTZ R156, R9, -R156 ;  /* 0x8000009c099c7221 */ /* 0x000fc80000010000 */
[----:B------:R-:W-:Y:S01]  /*4000*/  FMUL.FTZ R157, R2, R156 ;  /* 0x0000009c029d7220 */ /* 0x000fe20000410000 */
[----:B-----5:R-:W-:-:S05]  /*4010*/  @P4 HADD2.F32 R156, -RZ, R132.H1_H1 ;  /* 0x30000084ff9c4230 */ /* 0x020fca0000004100 */
[----:B------:R-:W-:Y:S02]  /*4020*/  @P4 FADD.FTZ R157, R157, R156 ;  /* 0x0000009c9d9d4221 */ /* 0x000fe40000010000 */
.L_x_2395:
[----:B------:R-:W-:Y:S05]  /*4030*/  BSYNC B2 ;  /* 0x0000000000027941 */ /* 0x000fea0003800000 */
.L_x_2393:
        /* <DEDUP_REMOVED lines=15> */
.L_x_2397:
[----:B------:R-:W-:Y:S05]  /*4130*/  BSYNC B2 ;  /* 0x0000000000027941 */ /* 0x000fea0003800000 */
.L_x_2396:
[----:B------:R-:W-:Y:S01]  /*4140*/  BSSY B2, `(.L_x_2398) ;  /* 0x000000d000027945 */ /* 0x000fe20003800000 */
[----:B------:R-:W-:Y:S05]  /*4150*/  @P2 BRA `(.L_x_2399) ;  /* 0x0000004000002947 */ /* 0x000fea0003800000 */
[----:B------:R-:W-:Y:S01]  /*4160*/  MOV R157, RZ ;  /* 0x000000ff009d7202 */ /* 0x000fe20000000f00 */
[----:B------:R-:W-:Y:S05]  /*4170*/  @!P4 BRA `(.L_x_2400) ;  /* 0x000000900000c947 */ /* 0x000fea0003800000 */
[----:B-----5:R-:W-:Y:S01]  /*4180*/  HADD2.F32 R157, -RZ, R133.H0_H0 ;  /* 0x20000085ff9d7230 */ /* 0x020fe20000004100 */
[----:B------:R-:W-:Y:S05]  /*4190*/  BRA `(.L_x_2400) ;  /* 0x0000007000007947 */ /* 0x000fea0003800000 */
.L_x_2399:
[----:B------:R-:W-:-:S04]  /*41a0*/  ISETP.NE.AND P6, PT, R218, RZ, PT ;  /* 0x000000ffda00720c */ /* 0x000fc80003fc5270 */
[----:B------:R-:W-:-:S05]  /*41b0*/  FSEL R156, R159, RZ, !P6 ;  /* 0x000000ff9f9c7208 */ /* 0x000fca0007000000 */
[----:B------:R-:W-:-:S04]  /*41c0*/  FFMA.FTZ R156, R8, R160, R156 ;  /* 0x000000a0089c7223 */ /* 0x000fc8000001009c */
[----:B------:R-:W-:-:S04]  /*41d0*/  FADD.FTZ R156, R11, -R156 ;  /* 0x8000009c0b9c7221 */ /* 0x000fc80000010000 */
[----:B------:R-:W-:Y:S01]  /*41e0*/  FMUL.FTZ R157, R2, R156 ;  /* 0x0000009c029d7220 */ /* 0x000fe20000410000 */
[----:B-----5:R-:W-:-:S05]  /*41f0*/  @P4 HADD2.F32 R156, -RZ, R133.H0_H0 ;  /* 0x20000085ff9c4230 */ /* 0x020fca0000004100 */
[----:B------:R-:W-:Y:S02]  /*4200*/  @P4 FADD.FTZ R157, R157, R156 ;  /* 0x0000009c9d9d4221 */ /* 0x000fe40000010000 */
.L_x_2400:
[----:B------:R-:W-:Y:S05]  /*4210*/  BSYNC B2 ;  /* 0x0000000000027941 */ /* 0x000fea0003800000 */
.L_x_2398:
        /* <DEDUP_REMOVED lines=15> */
.L_x_2402:
[----:B------:R-:W-:Y:S05]  /*4310*/  BSYNC B2 ;  /* 0x0000000000027941 */ /* 0x000fea0003800000 */
.L_x_2401:
[----:B------:R-:W-:Y:S01]  /*4320*/  BSSY B2, `(.L_x_2403) ;  /* 0x000000d000027945 */ /* 0x000fe20003800000 */
[----:B------:R-:W-:Y:S05]  /*4330*/  @P2 BRA `(.L_x_2404) ;  /* 0x0000004000002947 */ /* 0x000fea0003800000 */
[----:B------:R-:W-:Y:S01]  /*4340*/  HFMA2.MMA R157, -RZ, RZ, 0, 0 ;  /* 0x00000000ff9d7435 */ /* 0x000fe200000001ff */
[----:B------:R-:W-:Y:S05]  /*4350*/  @!P4 BRA `(.L_x_2405) ;  /* 0x000000900000c947 */ /* 0x000fea0003800000 */
[----:B-----5:R-:W-:Y:S01]  /*4360*/  HADD2.F32 R157, -RZ, R133.H1_H1 ;  /* 0x30000085ff9d7230 */ /* 0x020fe20000004100 */
[----:B------:R-:W-:Y:S05]  /*4370*/  BRA `(.L_x_2405) ;  /* 0x0000007000007947 */ /* 0x000fea0003800000 */
.L_x_2404:
[----:B------:R-:W-:-:S04]  /*4380*/  ISETP.NE.AND P6, PT, R218, RZ, PT ;  /* 0x000000ffda00720c */ /* 0x000fc80003fc5270 */
[----:B------:R-:W-:-:S05]  /*4390*/  FSEL R156, R159, RZ, !P6 ;  /* 0x000000ff9f9c7208 */ /* 0x000fca0007000000 */
[----:B------:R-:W-:-:S04]  /*43a0*/  FFMA.FTZ R156, R10, R160, R156 ;  /* 0x000000a00a9c7223 */ /* 0x000fc8000001009c */
[----:B------:R-:W-:-:S04]  /*43b0*/  FADD.FTZ R156, R13, -R156 ;  /* 0x8000009c0d9c7221 */ /* 0x000fc80000010000 */
[----:B------:R-:W-:Y:S01]  /*43c0*/  FMUL.FTZ R157, R2, R156 ;  /* 0x0000009c029d7220 */ /* 0x000fe20000410000 */
[----:B-----5:R-:W-:-:S05]  /*43d0*/  @P4 HADD2.F32 R156, -RZ, R133.H1_H1 ;  /* 0x30000085ff9c4230 */ /* 0x020fca0000004100 */
[----:B------:R-:W-:Y:S02]  /*43e0*/  @P4 FADD.FTZ R157, R157, R156 ;  /* 0x0000009c9d9d4221 */ /* 0x000fe40000010000 */
.L_x_2405:
[----:B------:R-:W-:Y:S05]  /*43f0*/  BSYNC B2 ;  /* 0x0000000000027941 */ /* 0x000fea0003800000 */
.L_x_2403:
        /* <DEDUP_REMOVED lines=15> */
.L_x_2407:
[----:B------:R-:W-:Y:S05]  /*44f0*/  BSYNC B2 ;  /* 0x0000000000027941 */ /* 0x000fea0003800000 */
.L_x_2406:
[----:B------:R-:W-:Y:S01]  /*4500*/  BSSY B2, `(.L_x_2408) ;  /* 0x000000d000027945 */ /* 0x000fe20003800000 */
[----:B------:R-:W-:Y:S05]  /*4510*/  @P2 BRA `(.L_x_2409) ;  /* 0x0000004000002947 */ /* 0x000fea0003800000 */
[----:B------:R-:W-:Y:S01]  /*4520*/  MOV R157, RZ ;  /* 0x000000ff009d7202 */ /* 0x000fe20000000f00 */
[----:B------:R-:W-:Y:S05]  /*4530*/  @!P4 BRA `(.L_x_2410) ;  /* 0x000000900000c947 */ /* 0x000fea0003800000 */
[----:B-----5:R-:W-:Y:S01]  /*4540*/  HADD2.F32 R157, -RZ, R134.H0_H0 ;  /* 0x20000086ff9d7230 */ /* 0x020fe20000004100 */
[----:B------:R-:W-:Y:S05]  /*4550*/  BRA `(.L_x_2410) ;  /* 0x0000007000007947 */ /* 0x000fea0003800000 */
.L_x_2409:
[----:B------:R-:W-:-:S04]  /*4560*/  ISETP.NE.AND P6, PT, R218, RZ, PT ;  /* 0x000000ffda00720c */ /* 0x000fc80003fc5270 */
[----:B------:R-:W-:-:S05]  /*4570*/  FSEL R156, R159, RZ, !P6 ;  /* 0x000000ff9f9c7208 */ /* 0x000fca0007000000 */
[----:B------:R-:W-:-:S04]  /*4580*/  FFMA.FTZ R156, R12, R160, R156 ;  /* 0x000000a00c9c7223 */ /* 0x000fc8000001009c */
[----:B------:R-:W-:-:S04]  /*4590*/  FADD.FTZ R156, R14, -R156 ;  /* 0x8000009c0e9c7221 */ /* 0x000fc80000010000 */
[----:B------:R-:W-:Y:S01]  /*45a0*/  FMUL.FTZ R157, R2, R156 ;  /* 0x0000009c029d7220 */ /* 0x000fe20000410000 */
[----:B-----5:R-:W-:-:S05]  /*45b0*/  @P4 HADD2.F32 R156, -RZ, R134.H0_H0 ;  /* 0x20000086ff9c4230 */ /* 0x020fca0000004100 */
[----:B------:R-:W-:Y:S02]  /*45c0*/  @P4 FADD.FTZ R157, R157, R156 ;  /* 0x0000009c9d9d4221 */ /* 0x000fe40000010000 */
.L_x_2410:
[----:B------:R-:W-:Y:S05]  /*45d0*/  BSYNC B2 ;  /* 0x0000000000027941 */ /* 0x000fea0003800000 */
.L_x_2408:
        /* <DEDUP_REMOVED lines=15> */
.L_x_2412:
[----:B------:R-:W-:Y:S05]  /*46d0*/  BSYNC B2 ;  /* 0x0000000000027941 */ /* 0x000fea0003800000 */
.L_x_2411:
[----:B------:R-:W-:Y:S01]  /*46e0*/  BSSY B2, `(.L_x_2413) ;  /* 0x000000d000027945 */ /* 0x000fe20003800000 */
[----:B------:R-:W-:Y:S05]  /*46f0*/  @P2 BRA `(.L_x_2414) ;  /* 0x0000004000002947 */ /* 0x000fea0003800000 */
[----:B------:R-:W-:Y:S01]  /*4700*/  HFMA2.MMA R157, -RZ, RZ, 0, 0 ;  /* 0x00000000ff9d7435 */ /* 0x000fe200000001ff */
[----:B------:R-:W-:Y:S05]  /*4710*/  @!P4 BRA `(.L_x_2415) ;  /* 0x000000900000c947 */ /* 0x000fea0003800000 */
[----:B-----5:R-:W-:Y:S01]  /*4720*/  HADD2.F32 R157, -RZ, R134.H1_H1 ;  /* 0x30000086ff9d7230 */ /* 0x020fe20000004100 */
[----:B------:R-:W-:Y:S05]  /*4730*/  BRA `(.L_x_2415) ;  /* 0x0000007000007947 */ /* 0x000fea0003800000 */
.L_x_2414:
[----:B------:R-:W-:-:S04]  /*4740*/  ISETP.NE.AND P6, PT, R218, RZ, PT ;  /* 0x000000ffda00720c */ /* 0x000fc80003fc5270 */
[----:B------:R-:W-:-:S05]  /*4750*/  FSEL R156, R159, RZ, !P6 ;  /* 0x000000ff9f9c7208 */ /* 0x000fca0007000000 */
[----:B------:R-:W-:-:S04]  /*4760*/  FFMA.FTZ R156, R15, R160, R156 ;  /* 0x000000a00f9c7223 */ /* 0x000fc8000001009c */
[----:B------:R-:W-:-:S04]  /*4770*/  FADD.FTZ R156, R16, -R156 ;  /* 0x8000009c109c7221 */ /* 0x000fc80000010000 */
[----:B------:R-:W-:Y:S01]  /*4780*/  FMUL.FTZ R157, R2, R156 ;  /* 0x0000009c029d7220 */ /* 0x000fe20000410000 */
[----:B-----5:R-:W-:-:S05]  /*4790*/  @P4 HADD2.F32 R156, -RZ, R134.H1_H1 ;  /* 0x30000086ff9c4230 */ /* 0x020fca0000004100 */
[----:B------:R-:W-:Y:S02]  /*47a0*/  @P4 FADD.FTZ R157, R157, R156 ;  /* 0x0000009c9d9d4221 */ /* 0x000fe40000010000 */
.L_x_2415:
[----:B------:R-:W-:Y:S05]  /*47b0*/  BSYNC B2 ;  /* 0x0000000000027941 */ /* 0x000fea0003800000 */
.L_x_2413:
        /* <DEDUP_REMOVED lines=15> */
.L_x_2417:
[----:B------:R-:W-:Y:S05]  /*48b0*/  BSYNC B2 ;  /* 0x0000000000027941 */ /* 0x000fea0003800000 */
.L_x_2416:
[----:B------:R-:W-:Y:S01]  /*48c0*/  BSSY B2, `(.L_x_2418) ;  /* 0x000000d000027945 */ /* 0x000fe20003800000 */
[----:B------:R-:W-:Y:S05]  /*48d0*/  @P2 BRA `(.L_x_2419) ;  /* 0x0000004000002947 */ /* 0x000fea0003800000 */
[----:B------:R-:W-:Y:S01]  /*48e0*/  MOV R157, RZ ;  /* 0x000000ff009d7202 */ /* 0x000fe20000000f00 */
[----:B------:R-:W-:Y:S05]  /*48f0*/  @!P4 BRA `(.L_x_2420) ;  /* 0x000000900000c947 */ /* 0x000fea0003800000 */
[----:B-----5:R-:W-:Y:S01]  /*4900*/  HADD2.F32 R157, -RZ, R135.H0_H0 ;  /* 0x20000087ff9d7230 */ /* 0x020fe20000004100 */
[----:B------:R-:W-:Y:S05]  /*4910*/  BRA `(.L_x_2420) ;  /* 0x0000007000007947 */ /* 0x000fea0003800000 */
.L_x_2419:
[----:B------:R-:W-:-:S04]  /*4920*/  ISETP.NE.AND P6, PT, R218, RZ, PT ;  /* 0x000000ffda00720c */ /* 0x000fc80003fc5270 */
[----:B------:R-:W-:-:S05]  /*4930*/  FSEL R156, R159, RZ, !P6 ;  /* 0x000000ff9f9c7208 */ /* 0x000fca0007000000 */
[----:B------:R-:W-:-:S04]  /*4940*/  FFMA.FTZ R156, R17, R160, R156 ;  /* 0x000000a0119c7223 */ /* 0x000fc8000001009c */
[----:B------:R-:W-:-:S04]  /*4950*/  FADD.FTZ R156, R18, -R156 ;  /* 0x8000009c129c7221 */ /* 0x000fc80000010000 */
[----:B------:R-:W-:Y:S01]  /*4960*/  FMUL.FTZ R157, R2, R156 ;  /* 0x0000009c029d7220 */ /* 0x000fe20000410000 */
[----:B-----5:R-:W-:-:S05]  /*4970*/  @P4 HADD2.F32 R156, -RZ, R135.H0_H0 ;  /* 0x20000087ff9c4230 */ /* 0x020fca0000004100 */
[----:B------:R-:W-:Y:S02]  /*4980*/  @P4 FADD.FTZ R157, R157, R156 ;  /* 0x0000009c9d9d4221 */ /* 0x000fe40000010000 */
.L_x_2420:
[----:B------:R-:W-:Y:S05]  /*4990*/  BSYNC B2 ;  /* 0x0000000000027941 */ /* 0x000fea0003800000 */
.L_x_2418:
        /* <DEDUP_REMOVED lines=15> */
.L_x_2422:
[----:B------:R-:W-:Y:S05]  /*4a90*/  BSYNC B2 ;  /* 0x0000000000027941 */ /* 0x000fea0003800000 */
.L_x_2421:
[----:B------:R-:W-:Y:S01]  /*4aa0*/  BSSY B2, `(.L_x_2423) ;  /* 0x000000d000027945 */ /* 0x000fe20003800000 */
[----:B------:R-:W-:Y:S05]  /*4ab0*/  @P2 BRA `(.L_x_2424) ;  /* 0x0000004000002947 */ /* 0x000fea0003800000 */
[----:B------:R-:W-:Y:S01]  /*4ac0*/  HFMA2.MMA R157, -RZ, RZ, 0, 0 ;  /* 0x00000000ff9d7435 */ /* 0x000fe200000001ff */
[----:B------:R-:W-:Y:S05]  /*4ad0*/  @!P4 BRA `(.L_x_2425) ;  /* 0x000000900000c947 */ /* 0x000fea0003800000 */
[----:B-----5:R-:W-:Y:S01]  /*4ae0*/  HADD2.F32 R157, -RZ, R135.H1_H1 ;  /* 0x30000087ff9d7230 */ /* 0x020fe20000004100 */
[----:B------:R-:W-:Y:S05]  /*4af0*/  BRA `(.L_x_2425) ;  /* 0x0000007000007947 */ /* 0x000fea0003800000 */
.L_x_2424:
[----:B------:R-:W-:-:S04]  /*4b00*/  ISETP.NE.AND P6, PT, R218, RZ, PT ;  /* 0x000000ffda00720c */ /* 0x000fc80003fc5270 */
[----:B------:R-:W-:-:S05]  /*4b10*/  FSEL R156, R159, RZ, !P6 ;  /* 0x000000ff9f9c7208 */ /* 0x000fca0007000000 */
[----:B------:R-:W-:-:S04]  /*4b20*/  FFMA.FTZ R156, R19, R160, R156 ;  /* 0x000000a0139c7223 */ /* 0x000fc8000001009c */
[----:B------:R-:W-:-:S04]  /*4b30*/  FADD.FTZ R156, R20, -R156 ;  /* 0x8000009c149c7221 */ /* 0x000fc80000010000 */
[----:B------:R-:W-:Y:S01]  /*4b40*/  FMUL.FTZ R157, R2, R156 ;  /* 0x0000009c029d7220 */ /* 0x000fe20000410000 */
[----:B-----5:R-:W-:-:S05]  /*4b50*/  @P4 HADD2.F32 R156, -RZ, R135.H1_H1 ;  /* 0x30000087ff9c4230 */ /* 0x020fca0000004100 */
[----:B------:R-:W-:Y:S02]  /*4b60*/  @P4 FADD.FTZ R157, R157, R156 ;  /* 0x0000009c9d9d4221 */ /* 0x000fe40000010000 */
.L_x_2425:
[----:B------:R-:W-:Y:S05]  /*4b70*/  BSYNC B2 ;  /* 0x0000000000027941 */ /* 0x000fea0003800000 */
.L_x_2423:
        /* <DEDUP_REMOVED lines=15> */
.L_x_2427:
[----:B------:R-:W-:Y:S05]  /*4c70*/  BSYNC B2 ;  /* 0x0000000000027941 */ /* 0x000fea0003800000 */
.L_x_2426:
        /* <DEDUP_REMOVED lines=8> */
.L_x_2385:
[----:B------:R-:W-:Y:S05]  /*4d00*/  BSYNC B1 ;  /* 0x0000000000017941 */ /* 0x000fea0003800000 */
.L_x_2384:
[----:B------:R-:W-:Y:S01]  /*4d10*/  BSSY B1, `(.L_x_2428) ;  /* 0x000010a000017945 */ /* 0x000fe20003800000 */
[----:B------:R-:W-:Y:S05]  /*4d20*/  @!P1 BRA `(.L_x_2429) ;  /* 0x0000108000009947 */ /* 0x000fea0003800000 */
[----:B------:R-:W-:Y:S01]  /*4d30*/  BSSY B2, `(.L_x_2430) ;  /* 0x0000005000027945 */ /* 0x000fe20003800000 */
[----:B------:R-:W-:Y:S05]  /*4d40*/  @!P3 BRA `(.L_x_2431) ;  /* 0x000000300000b947 */ /* 0x000fea0003800000 */
[----:B-----5:R-:W-:-:S10]  /*4d50*/  HFMA2.MMA R152, -RZ, RZ, 0, 9.5367431640625e-07 ;  /* 0x00000010ff987435 */ /* 0x020fd400000001ff */
[----:B------:R-:W-:-:S06]  /*4d60*/  IMAD.WIDE.U32 R152, R158, R152, c[0x0][0x170] ;  /* 0x00005c009e987625 */ /* 0x000fcc00078e0098 */
[----:B------:R-:W5:Y:S02]  /*4d70*/  LDG.E.128 R152, [R152.64] ;  /* 0x0000000498987981 */ /* 0x000f64000c1e1d00 */
.L_x_2431:
[----:B------:R-:W-:Y:S05]  /*4d80*/  BSYNC B2 ;  /* 0x0000000000027941 */ /* 0x000fea0003800000 */
.L_x_2430:
        /* <DEDUP_REMOVED lines=10> */
.L_x_2433:
        /* <DEDUP_REMOVED lines=11> */
.L_x_2434:
[----:B------:R-:W-:Y:S05]  /*4ee0*/  BSYNC B2 ;  /* 0x0000000000027941 */ /* 0x000fea0003800000 */
.L_x_2432:
        /* <DEDUP_REMOVED lines=17> */
.L_x_2436:
[----:B------:R-:W-:Y:S05]  /*5000*/  BSYNC B2 ;  /* 0x0000000000027941 */ /* 0x000fea0003800000 */
.L_x_2435:
[----:B------:R-:W-:Y:S01]  /*5010*/  BSSY B2, `(.L_x_2437) ;  /* 0x000000d000027945 */ /* 0x000fe20003800000 */
[----:B------:R-:W-:Y:S05]  /*5020*/  @P2 BRA `(.L_x_2438) ;  /* 0x0000004000002947 */ /* 0x000fea0003800000 */
[----:B------:R-:W-:Y:S01]  /*5030*/  HFMA2.MMA R157, -RZ, RZ, 0, 0 ;  /* 0x00000000ff9d7435 */ /* 0x000fe200000001ff */
[----:B------:R-:W-:Y:S05]  /*5040*/  @!P4 BRA `(.L_x_2439) ;  /* 0x000000900000c947 */ /* 0x000fea0003800000 */
[----:B-----5:R-:W-:Y:S01]  /*5050*/  HADD2.F32 R157, -RZ, R136.H1_H1 ;  /* 0x30000088ff9d7230 */ /* 0x020fe20000004100 */
[----:B------:R-:W-:Y:S05]  /*5060*/  BRA `(.L_x_2439) ;  /* 0x0000007000007947 */ /* 0x000fea0003800000 */
.L_x_2438:
[----:B------:R-:W-:-:S04]  /*5070*/  ISETP.NE.AND P6, PT, R218, RZ, PT ;  /* 0x000000ffda00720c */ /* 0x000fc80003fc5270 */
[----:B------:R-:W-:-:S05]  /*5080*/  FSEL R156, R159, RZ, !P6 ;  /* 0x000000ff9f9c7208 */ /* 0x000fca0007000000 */
[----:B------:R-:W-:-:S04]  /*5090*/  FFMA.FTZ R156, R22, R160, R156 ;  /* 0x000000a0169c7223 */ /* 0x000fc8000001009c */
[----:B------:R-:W-:-:S04]  /*50a0*/  FADD.FTZ R156, R25, -R156 ;  /* 0x8000009c199c7221 */ /* 0x000fc80000010000 */
[----:B------:R-:W-:Y:S01]  /*50b0*/  FMUL.FTZ R157, R2, R156 ;  /* 0x0000009c029d7220 */ /* 0x000fe20000410000 */
[----:B-----5:R-:W-:-:S05]  /*50c0*/  @P4 HADD2.F32 R156, -RZ, R136.H1_H1 ;  /* 0x30000088ff9c4230 */ /* 0x020fca0000004100 */
[----:B------:R-:W-:Y:S02]  /*50d0*/  @P4 FADD.FTZ R157, R157, R156 ;  /* 0x0000009c9d9d4221 */ /* 0x000fe40000010000 */
.L_x_2439:
[----:B------:R-:W-:Y:S05]  /*50e0*/  BSYNC B2 ;  /* 0x0000000000027941 */ /* 0x000fea0003800000 */
.L_x_2437:
        /* <DEDUP_REMOVED lines=15> */
.L_x_2441:
[----:B------:R-:W-:Y:S05]  /*51e0*/  BSYNC B2 ;  /* 0x0000000000027941 */ /* 0x000fea0003800000 */
.L_x_2440:
[----:B------:R-:W-:Y:S01]  /*51f0*/  BSSY B2, `(.L_x_2442) ;  /* 0x000000d000027945 */ /* 0x000fe20003800000 */
[----:B------:R-:W-:Y:S05]  /*5200*/  @P2 BRA `(.L_x_2443) ;  /* 0x0000004000002947 */ /* 0x000fea0003800000 */
[----:B------:R-:W-:Y:S01]  /*5210*/  MOV R157, RZ ;  /* 0x000000ff009d7202 */ /* 0x000fe20000000f00 */
[----:B------:R-:W-:Y:S05]  /*5220*/  @!P4 BRA `(.L_x_2444) ;  /* 0x000000900000c947 */ /* 0x000fea0003800000 */
[----:B-----5:R-:W-:Y:S01]  /*5230*/  HADD2.F32 R157, -RZ, R137.H0_H0 ;  /* 0x20000089ff9d7230 */ /* 0x020fe20000004100 */
[----:B------:R-:W-:Y:S05]  /*5240*/  BRA `(.L_x_2444) ;  /* 0x0000007000007947 */ /* 0x000fea0003800000 */
.L_x_2443:
[----:B------:R-:W-:-:S04]  /*5250*/  ISETP.NE.AND P6, PT, R218, RZ, PT ;  /* 0x000000ffda00720c */ /* 0x000fc80003fc5270 */
[----:B------:R-:W-:-:S05]  /*5260*/  FSEL R156, R159, RZ, !P6 ;  /* 0x000000ff9f9c7208 */ /* 0x000fca0007000000 */
[----:B------:R-:W-:-:S04]  /*5270*/  FFMA.FTZ R156, R24, R160, R156 ;  /* 0x000000a0189c7223 */ /* 0x000fc8000001009c */
[----:B------:R-:W-:-:S04]  /*5280*/  FADD.FTZ R156, R27, -R156 ;  /* 0x8000009c1b9c7221 */ /* 0x000fc80000010000 */
[----:B------:R-:W-:Y:S01]  /*5290*/  FMUL.FTZ R157, R2, R156 ;  /* 0x0000009c029d7220 */ /* 0x000fe20000410000 */
[----:B-----5:R-:W-:-:S05]  /*52a0*/  @P4 HADD2.F32 R156, -RZ, R137.H0_H0 ;  /* 0x20000089ff9c4230 */ /* 0x020fca0000004100 */
[----:B------:R-:W-:Y:S02]  /*52b0*/  @P4 FADD.FTZ R157, R157, R156 ;  /* 0x0000009c9d9d4221 */ /* 0x000fe40000010000 */
.L_x_2444:
[----:B------:R-:W-:Y:S05]  /*52c0*/  BSYNC B2 ;  /* 0x0000000000027941 */ /* 0x000fea0003800000 */
.L_x_2442:
        /* <DEDUP_REMOVED lines=15> */
.L_x_2446:
[----:B------:R-:W-:Y:S05]  /*53c0*/  BSYNC B2 ;  /* 0x0000000000027941 */ /* 0x000fea0003800000 */
.L_x_2445:
[----:B------:R-:W-:Y:S01]  /*53d0*/  BSSY B2, `(.L_x_2447) ;  /* 0x000000d000027945 */ /* 0x000fe20003800000 */
[----:B------:R-:W-:Y:S05]  /*53e0*/  @P2 BRA `(.L_x_2448) ;  /* 0x0000004000002947 */ /* 0x000fea0003800000 */
[----:B------:R-:W-:Y:S01]  /*53f0*/  HFMA2.MMA R157, -RZ, RZ, 0, 0 ;  /* 0x00000000ff9d7435 */ /* 0x000fe200000001ff */
[----:B------:R-:W-:Y:S05]  /*5400*/  @!P4 BRA `(.L_x_2449) ;  /* 0x000000900000c947 */ /* 0x000fea0003800000 */
[----:B-----5:R-:W-:Y:S01]  /*5410*/  HADD2.F32 R157, -RZ, R137.H1_H1 ;  /* 0x30000089ff9d7230 */ /* 0x020fe20000004100 */
[----:B------:R-:W-:Y:S05]  /*5420*/  BRA `(.L_x_2449) ;  /* 0x0000007000007947 */ /* 0x000fea0003800000 */
.L_x_2448:
[----:B------:R-:W-:-:S04]  /*5430*/  ISETP.NE.AND P6, PT, R218, RZ, PT ;  /* 0x000000ffda00720c */ /* 0x000fc80003fc5270 */
[----:B------:R-:W-:-:S05]  /*5440*/  FSEL R156, R159, RZ, !P6 ;  /* 0x000000ff9f9c7208 */ /* 0x000fca0007000000 */
[----:B------:R-:W-:-:S04]  /*5450*/  FFMA.FTZ R156, R26, R160, R156 ;  /* 0x000000a01a9c7223 */ /* 0x000fc8000001009c */
[----:B------:R-:W-:-:S04]  /*5460*/  FADD.FTZ R156, R29, -R156 ;  /* 0x8000009c1d9c7221 */ /* 0x000fc80000010000 */
[----:B------:R-:W-:Y:S01]  /*5470*/  FMUL.FTZ R157, R2, R156 ;  /* 0x0000009c029d7220 */ /* 0x000fe20000410000 */
[----:B-----5:R-:W-:-:S05]  /*5480*/  @P4 HADD2.F32 R156, -RZ, R137.H1_H1 ;  /* 0x30000089ff9c4230 */ /* 0x020fca0000004100 */
[----:B------:R-:W-:Y:S02]  /*5490*/  @P4 FADD.FTZ R157, R157, R156 ;  /* 0x0000009c9d9d4221 */ /* 0x000fe40000010000 */
.L_x_2449:
[----:B------:R-:W-:Y:S05]  /*54a0*/  BSYNC B2 ;  /* 0x0000000000027941 */ /* 0x000fea0003800000 */
.L_x_2447:
        /* <DEDUP_REMOVED lines=15> */
.L_x_2451:
[----:B------:R-:W-:Y:S05]  /*55a0*/  BSYNC B2 ;  /* 0x0000000000027941 */ /* 0x000fea0003800000 */
.L_x_2450:
[----:B------:R-:W-:Y:S01]  /*55b0*/  BSSY B2, `(.L_x_2452) ;  /* 0x000000d000027945 */ /* 0x000fe20003800000 */
[----:B------:R-:W-:Y:S05]  /*55c0*/  @P2 BRA `(.L_x_2453) ;  /* 0x0000004000002947 */ /* 0x000fea0003800000 */
[----:B------:R-:W-:Y:S01]  /*55d0*/  MOV R157, RZ ;  /* 0x000000ff009d7202 */ /* 0x000fe20000000f00 */
[----:B------:R-:W-:Y:S05]  /*55e0*/  @!P4 BRA `(.L_x_2454) ;  /* 0x000000900000c947 */ /* 0x000fea0003800000 */
[----:B-----5:R-:W-:Y:S01]  /*55f0*/  HADD2.F32 R157, -RZ, R138.H0_H0 ;  /* 0x2000008aff9d7230 */ /* 0x020fe20000004100 */
[----:B------:R-:W-:Y:S05]  /*5600*/  BRA `(.L_x_2454) ;  /* 0x0000007000007947 */ /* 0x000fea0003800000 */
.L_x_2453:
[----:B------:R-:W-:-:S04]  /*5610*/  ISETP.NE.AND P6, PT, R218, RZ, PT ;  /* 0x000000ffda00720c */ /* 0x000fc80003fc5270 */
[----:B------:R-:W-:-:S05]  /*5620*/  FSEL R156, R159, RZ, !P6 ;  /* 0x000000ff9f9c7208 */ /* 0x000fca0007000000 */
[----:B------:R-:W-:-:S04]  /*5630*/  FFMA.FTZ R156, R28, R160, R156 ;  /* 0x000000a01c9c7223 */ /* 0x000fc8000001009c */
[----:B------:R-:W-:-:S04]  /*5640*/  FADD.FTZ R156, R30, -R156 ;  /* 0x8000009c1e9c7221 */ /* 0x000fc80000010000 */
[----:B------:R-:W-:Y:S01]  /*5650*/  FMUL.FTZ R157, R2, R156 ;  /* 0x0000009c029d7220 */ /* 0x000fe20000410000 */
[----:B-----5:R-:W-:-:S05]  /*5660*/  @P4 HADD2.F32 R156, -RZ, R138.H0_H0 ;  /* 0x2000008aff9c4230 */ /* 0x020fca0000004100 */
[----:B------:R-:W-:Y:S02]  /*5670*/  @P4 FADD.FTZ R157, R157, R156 ;  /* 0x0000009c9d9d4221 */ /* 0x000fe40000010000 */
.L_x_2454:
[----:B------:R-:W-:Y:S05]  /*5680*/  BSYNC B2 ;  /* 0x0000000000027941 */ /* 0x000fea0003800000 */
.L_x_2452:
        /* <DEDUP_REMOVED lines=15> */
.L_x_2456:
[----:B------:R-:W-:Y:S05]  /*5780*/  BSYNC B2 ;  /* 0x0000000000027941 */ /* 0x000fea0003800000 */
.L_x_2455:
[----:B------:R-:W-:Y:S01]  /*5790*/  BSSY B2, `(.L_x_2457) ;  /* 0x000000d000027945 */ /* 0x000fe20003800000 */
[----:B------:R-:W-:Y:S05]  /*57a0*/  @P2 BRA `(.L_x_2458) ;  /* 0x0000004000002947 */ /* 0x000fea0003800000 */
[----:B------:R-:W-:Y:S01]  /*57b0*/  HFMA2.MMA R157, -RZ, RZ, 0, 0 ;  /* 0x00000000ff9d7435 */ /* 0x000fe200000001ff */
[----:B------:R-:W-:Y:S05]  /*57c0*/  @!P4 BRA `(.L_x_2459) ;  /* 0x000000900000c947 */ /* 0x000fea0003800000 */
[----:B-----5:R-:W-:Y:S01]  /*57d0*/  HADD2.F32 R157, -RZ, R138.H1_H1 ;  /* 0x3000008aff9d7230 */ /* 0x020fe20000004100 */
[----:B------:R-:W-:Y:S05]  /*57e0*/  BRA `(.L_x_2459) ;  /* 0x0000007000007947 */ /* 0x000fea0003800000 */
.L_x_2458:
[----:B------:R-:W-:-:S04]  /*57f0*/  ISETP.NE.AND P6, PT, R218, RZ, PT ;  /* 0x000000ffda00720c */ /* 0x000fc80003fc5270 */
[----:B------:R-:W-:-:S05]  /*5800*/  FSEL R156, R159, RZ, !P6 ;  /* 0x000000ff9f9c7208 */ /* 0x000fca0007000000 */
[----:B------:R-:W-:-:S04]  /*5810*/  FFMA.FTZ R156, R31, R160, R156 ;  /* 0x000000a01f9c7223 */ /* 0x000fc8000001009c */
[----:B------:R-:W-:-:S04]  /*5820*/  FADD.FTZ R156, R164, -R156 ;  /* 0x8000009ca49c7221 */ /* 0x000fc80000010000 */
[----:B------:R-:W-:Y:S01]  /*5830*/  FMUL.FTZ R157, R2, R156 ;  /* 0x0000009c029d7220 */ /* 0x000fe20000410000 */
[----:B-----5:R-:W-:-:S05]  /*5840*/  @P4 HADD2.F32 R156, -RZ, R138.H1_H1 ;  /* 0x3000008aff9c4230 */ /* 0x020fca0000004100 */
[----:B------:R-:W-:Y:S02]  /*5850*/  @P4 FADD.FTZ R157, R157, R156 ;  /* 0x0000009c9d9d4221 */ /* 0x000fe40000010000 */
.L_x_2459:
[----:B------:R-:W-:Y:S05]  /*5860*/  BSYNC B2 ;  /* 0x0000000000027941 */ /* 0x000fea0003800000 */
.L_x_2457:
        /* <DEDUP_REMOVED lines=15> */
.L_x_2461:
[----:B------:R-:W-:Y:S05]  /*5960*/  BSYNC B2 ;  /* 0x0000000000027941 */ /* 0x000fea0003800000 */
.L_x_2460:
[----:B------:R-:W-:Y:S01]  /*5970*/  BSSY B2, `(.L_x_2462) ;  /* 0x000000d000027945 */ /* 0x000fe20003800000 */
[----:B------:R-:W-:Y:S05]  /*5980*/  @P2 BRA `(.L_x_2463) ;  /* 0x0000004000002947 */ /* 0x000fea0003800000 */
[----:B------:R-:W-:Y:S01]  /*5990*/  MOV R157, RZ ;  /* 0x000000ff009d7202 */ /* 0x000fe20000000f00 */
[----:B------:R-:W-:Y:S05]  /*59a0*/  @!P4 BRA `(.L_x_2464) ;  /* 0x000000900000c947 */ /* 0x000fea0003800000 */
[----:B-----5:R-:W-:Y:S01]  /*59b0*/  HADD2.F32 R157, -RZ, R139.H0_H0 ;  /* 0x2000008bff9d7230 */ /* 0x020fe20000004100 */
[----:B------:R-:W-:Y:S05]  /*59c0*/  BRA `(.L_x_2464) ;  /* 0x0000007000007947 */ /* 0x000fea0003800000 */
.L_x_2463:
[----:B------:R-:W-:-:S04]  /*59d0*/  ISETP.NE.AND P6, PT, R218, RZ, PT ;  /* 0x000000ffda00720c */ /* 0x000fc80003fc5270 */
[----:B------:R-:W-:-:S05]  /*59e0*/  FSEL R156, R159, RZ, !P6 ;  /* 0x000000ff9f9c7208 */ /* 0x000fca0007000000 */
[----:B------:R-:W-:-:S04]  /*59f0*/  FFMA.FTZ R156, R165, R160, R156 ;  /* 0x000000a0a59c7223 */ /* 0x000fc8000001009c */
[----:B------:R-:W-:-:S04]  /*5a00*/  FADD.FTZ R156, R166, -R156 ;  /* 0x8000009ca69c7221 */ /* 0x000fc80000010000 */
[----:B------:R-:W-:Y:S01]  /*5a10*/  FMUL.FTZ R157, R2, R156 ;  /* 0x0000009c029d7220 */ /* 0x000fe20000410000 */
[----:B-----5:R-:W-:-:S05]  /*5a20*/  @P4 HADD2.F32 R156, -RZ, R139.H0_H0 ;  /* 0x2000008bff9c4230 */ /* 0x020fca0000004100 */
[----:B------:R-:W-:Y:S02]  /*5a30*/  @P4 FADD.FTZ R157, R157, R156 ;  /* 0x0000009c9d9d4221 */ /* 0x000fe40000010000 */
.L_x_2464:
[----:B------:R-:W-:Y:S05]  /*5a40*/  BSYNC B2 ;  /* 0x0000000000027941 */ /* 0x000fea0003800000 */
.L_x_2462:
        /* <DEDUP_REMOVED lines=15> */
.L_x_2466:
[----:B------:R-:W-:Y:S05]  /*5b40*/  BSYNC B2 ;  /* 0x0000000000027941 */ /* 0x000fea0003800000 */
.L_x_2465:
[----:B------:R-:W-:Y:S01]  /*5b50*/  BSSY B2, `(.L_x_2467) ;  /* 0x000000d000027945 */ /* 0x000fe20003800000 */
[----:B------:R-:W-:Y:S05]  /*5b60*/  @P2 BRA `(.L_x_2468) ;  /* 0x0000004000002947 */ /* 0x000fea0003800000 */
[----:B------:R-:W-:Y:S01]  /*5b70*/  HFMA2.MMA R157, -RZ, RZ, 0, 0 ;  /* 0x00000000ff9d7435 */ /* 0x000fe200000001ff */
[----:B------:R-:W-:Y:S05]  /*5b80*/  @!P4 BRA `(.L_x_2469) ;  /* 0x000000900000c947 */ /* 0x000fea0003800000 */
[----:B-----5:R-:W-:Y:S01]  /*5b90*/  HADD2.F32 R157, -RZ, R139.H1_H1 ;  /* 0x3000008bff9d7230 */ /* 0x020fe20000004100 */
[----:B------:R-:W-:Y:S05]  /*5ba0*/  BRA `(.L_x_2469) ;  /* 0x0000007000007947 */ /* 0x000fea0003800000 */
.L_x_2468:
[----:B------:R-:W-:-:S04]  /*5bb0*/  ISETP.NE.AND P6, PT, R218, RZ, PT ;  /* 0x000000ffda00720c */ /* 0x000fc80003fc5270 */
[----:B------:R-:W-:-:S05]  /*5bc0*/  FSEL R156, R159, RZ, !P6 ;  /* 0x000000ff9f9c7208 */ /* 0x000fca0007000000 */
[----:B------:R-:W-:-:S04]  /*5bd0*/  FFMA.FTZ R156, R184, R160, R156 ;  /* 0x000000a0b89c7223 */ /* 0x000fc8000001009c */
[----:B------:R-:W-:-:S04]  /*5be0*/  FADD.FTZ R156, R185, -R156 ;  /* 0x8000009cb99c7221 */ /* 0x000fc80000010000 */
[----:B------:R-:W-:Y:S01]  /*5bf0*/  FMUL.FTZ R157, R2, R156 ;  /* 0x0000009c029d7220 */ /* 0x000fe20000410000 */
[----:B-----5:R-:W-:-:S05]  /*5c00*/  @P4 HADD2.F32 R156, -RZ, R139.H1_H1 ;  /* 0x3000008bff9c4230 */ /* 0x020fca0000004100 */
[----:B------:R-:W-:Y:S02]  /*5c10*/  @P4 FADD.FTZ R157, R157, R156 ;  /* 0x0000009c9d9d4221 */ /* 0x000fe40000010000 */
.L_x_2469:
[----:B------:R-:W-:Y:S05]  /*5c20*/  BSYNC B2 ;  /* 0x0000000000027941 */ /* 0x000fea0003800000 */
.L_x_2467:
        /* <DEDUP_REMOVED lines=15> */
.L_x_2471:
[----:B------:R-:W-:Y:S05]  /*5d20*/  BSYNC B2 ;  /* 0x0000000000027941 */ /* 0x000fea0003800000 */
.L_x_2470:
        /* <DEDUP_REMOVED lines=8> */
.L_x_2429:
[----:B------:R-:W-:Y:S05]  /*5db0*/  BSYNC B1 ;  /* 0x0000000000017941 */ /* 0x000fea0003800000 */
.L_x_2428:
        /* <DEDUP_REMOVED lines=8> */
.L_x_2475:
[----:B------:R-:W-:Y:S05]  /*5e40*/  BSYNC B2 ;  /* 0x0000000000027941 */ /* 0x000fea0003800000 */
.L_x_2474:
        /* <DEDUP_REMOVED lines=10> */
.L_x_2477:
        /* <DEDUP_REMOVED lines=11> */
.L_x_2478:
[----:B------:R-:W-:Y:S05]  /*5fa0*/  BSYNC B2 ;  /* 0x0000000000027941 */ /* 0x000fea0003800000 */
.L_x_2476:
        /* <DEDUP_REMOVED lines=17> */
.L_x_2480:
[----:B------:R-:W-:Y:S05]  /*60c0*/  BSYNC B2 ;  /* 0x0000000000027941 */ /* 0x000fea0003800000 */
.L_x_2479:
[----:B------:R-:W-:Y:S01]  /*60d0*/  BSSY B2, `(.L_x_2481) ;  /* 0x000000d000027945 */ /* 0x000fe20003800000 */
[----:B------:R-:W-:Y:S05]  /*60e0*/  @P2 BRA `(.L_x_2482) ;  /* 0x0000004000002947 */ /* 0x000fea0003800000 */
[----:B------:R-:W-:Y:S01]  /*60f0*/  HFMA2.MMA R157, -RZ, RZ, 0, 0 ;  /* 0x00000000ff9d7435 */ /* 0x000fe200000001ff */
[----:B------:R-:W-:Y:S05]  /*6100*/  @!P4 BRA `(.L_x_2483) ;  /* 0x000000900000c947 */ /* 0x000fea0003800000 */
[----:B-----5:R-:W-:Y:S01]  /*6110*/  HADD2.F32 R157, -RZ, R32.H1_H1 ;  /* 0x30000020ff9d7230 */ /* 0x020fe20000004100 */
[----:B------:R-:W-:Y:S05]  /*6120*/  BRA `(.L_x_2483) ;  /* 0x0000007000007947 */ /* 0x000fea0003800000 */
.L_x_2482:
[----:B------:R-:W-:-:S04]  /*6130*/  ISETP.NE.AND P6, PT, R218, RZ, PT ;  /* 0x000000ffda00720c */ /* 0x000fc80003fc5270 */
[----:B------:R-:W-:-:S05]  /*6140*/  FSEL R156, R159, RZ, !P6 ;  /* 0x000000ff9f9c7208 */ /* 0x000fca0007000000 */
[----:B------:R-:W-:-:S04]  /*6150*/  FFMA.FTZ R156, R186, R160, R156 ;  /* 0x000000a0ba9c7223 */ /* 0x000fc8000001009c */
[----:B------:R-:W-:-:S04]  /*6160*/  FADD.FTZ R156, R189, -R156 ;  /* 0x8000009cbd9c7221 */ /* 0x000fc80000010000 */
[----:B------:R-:W-:Y:S01]  /*6170*/  FMUL.FTZ R157, R2, R156 ;  /* 0x0000009c029d7220 */ /* 0x000fe20000410000 */
[----:B-----5:R-:W-:-:S05]  /*6180*/  @P4 HADD2.F32 R156, -RZ, R32.H1_H1 ;  /* 0x30000020ff9c4230 */ /* 0x020fca0000004100 */
[----:B------:R-:W-:Y:S02]  /*6190*/  @P4 FADD.FTZ R157, R157, R156 ;  /* 0x0000009c9d9d4221 */ /* 0x000fe40000010000 */
.L_x_2483:
[----:B------:R-:W-:Y:S05]  /*61a0*/  BSYNC B2 ;  /* 0x0000000000027941 */ /* 0x000fea0003800000 */
.L_x_2481:
        /* <DEDUP_REMOVED lines=15> */
.L_x_2485:
[----:B------:R-:W-:Y:S05]  /*62a0*/  BSYNC B2 ;  /* 0x0000000000027941 */ /* 0x000fea0003800000 */
.L_x_2484:
[----:B------:R-:W-:Y:S01]  /*62b0*/  BSSY B2, `(.L_x_2486) ;  /* 0x000000d000027945 */ /* 0x000fe20003800000 */
[----:B------:R-:W-:Y:S05]  /*62c0*/  @P2 BRA `(.L_x_2487) ;  /* 0x0000004000002947 */ /* 0x000fea0003800000 */
[----:B------:R-:W-:Y:S01]  /*62d0*/  MOV R157, RZ ;  /* 0x000000ff009d7202 */ /* 0x000fe20000000f00 */
[----:B------:R-:W-:Y:S05]  /*62e0*/  @!P4 BRA `(.L_x_2488) ;  /* 0x000000900000c947 */ /* 0x000fea0003800000 */
[----:B-----5:R-:W-:Y:S01]  /*62f0*/  HADD2.F32 R157, -RZ, R33.H0_H0 ;  /* 0x20000021ff9d7230 */ /* 0x020fe20000004100 */
[----:B------:R-:W-:Y:S05]  /*6300*/  BRA `(.L_x_2488) ;  /* 0x0000007000007947 */ /* 0x000fea0003800000 */
.L_x_2487:
[----:B------:R-:W-:-:S04]  /*6310*/  ISETP.NE.AND P6, PT, R218, RZ, PT ;  /* 0x000000ffda00720c */ /* 0x000fc80003fc5270 */
[----:B------:R-:W-:-:S05]  /*6320*/  FSEL R156, R159, RZ, !P6 ;  /* 0x000000ff9f9c7208 */ /* 0x000fca0007000000 */
[----:B------:R-:W-:-:S04]  /*6330*/  FFMA.FTZ R156, R188, R160, R156 ;  /* 0x000000a0bc9c7223 */ /* 0x000fc8000001009c */
[----:B------:R-:W-:-:S04]  /*6340*/  FADD.FTZ R156, R191, -R156 ;  /* 0x8000009cbf9c7221 */ /* 0x000fc80000010000 */
[----:B------:R-:W-:Y:S01]  /*6350*/  FMUL.FTZ R157, R2, R156 ;  /* 0x0000009c029d7220 */ /* 0x000fe20000410000 */
[----:B-----5:R-:W-:-:S05]  /*6360*/  @P4 HADD2.F32 R156, -RZ, R33.H0_H0 ;  /* 0x20000021ff9c4230 */ /* 0x020fca0000004100 */
[----:B------:R-:W-:Y:S02]  /*6370*/  @P4 FADD.FTZ R157, R157, R156 ;  /* 0x0000009c9d9d4221 */ /* 0x000fe40000010000 */
.L_x_2488:
[----:B------:R-:W-:Y:S05]  /*6380*/  BSYNC B2 ;  /* 0x0000000000027941 */ /* 0x000fea0003800000 */
.L_x_2486:
        /* <DEDUP_REMOVED lines=15> */
.L_x_2490:
[----:B------:R-:W-:Y:S05]  /*6480*/  BSYNC B2 ;  /* 0x0000000000027941 */ /* 0x000fea0003800000 */
.L_x_2489:
[----:B------:R-:W-:Y:S01]  /*6490*/  BSSY B2, `(.L_x_2491) ;  /* 0x000000d000027945 */ /* 0x000fe20003800000 */
[----:B------:R-:W-:Y:S05]  /*64a0*/  @P2 BRA `(.L_x_2492) ;  /* 0x0000004000002947 */ /* 0x000fea0003800000 */
[----:B------:R-:W-:Y:S01]  /*64b0*/  HFMA2.MMA R157, -RZ, RZ, 0, 0 ;  /* 0x00000000ff9d7435 */ /* 0x000fe200000001ff */
[----:B------:R-:W-:Y:S05]  /*64c0*/  @!P4 BRA `(.L_x_2493) ;  /* 0x000000900000c947 */ /* 0x000fea0003800000 */
[----:B-----5:R-:W-:Y:S01]  /*64d0*/  HADD2.F32 R157, -RZ, R33.H1_H1 ;  /* 0x30000021ff9d7230 */ /* 0x020fe20000004100 */
[----:B------:R-:W-:Y:S05]  /*64e0*/  BRA `(.L_x_2493) ;  /* 0x0000007000007947 */ /* 0x000fea0003800000 */
.L_x_2492:
[----:B------:R-:W-:-:S04]  /*64f0*/  ISETP.NE.AND P6, PT, R218, RZ, PT ;  /* 0x000000ffda00720c */ /* 0x000fc80003fc5270 */
[----:B------:R-:W-:-:S05]  /*6500*/  FSEL R156, R159, RZ, !P6 ;  /* 0x000000ff9f9c7208 */ /* 0x000fca0007000000 */
[----:B------:R-:W-:-:S04]  /*6510*/  FFMA.FTZ R156, R190, R160, R156 ;  /* 0x000000a0be9c7223 */ /* 0x000fc8000001009c */
[----:B------:R-:W-:-:S04]  /*6520*/  FADD.FTZ R156, R193, -R156 ;  /* 0x8000009cc19c7221 */ /* 0x000fc80000010000 */
[----:B------:R-:W-:Y:S01]  /*6530*/  FMUL.FTZ R157, R2, R156 ;  /* 0x0000009c029d7220 */ /* 0x000fe20000410000 */
[----:B-----5:R-:W-:-:S05]  /*6540*/  @P4 HADD2.F32 R156, -RZ, R33.H1_H1 ;  /* 0x30000021ff9c4230 */ /* 0x020fca0000004100 */
[----:B------:R-:W-:Y:S02]  /*6550*/  @P4 FADD.FTZ R157, R157, R156 ;  /* 0x0000009c9d9d4221 */ /* 0x000fe40000010000 */
.L_x_2493:
[----:B------:R-:W-:Y:S05]  /*6560*/  BSYNC B2 ;  /* 0x0000000000027941 */ /* 0x000fea0003800000 */
.L_x_2491:
        /* <DEDUP_REMOVED lines=15> */
.L_x_2495:
[----:B------:R-:W-:Y:S05]  /*6660*/  BSYNC B2 ;  /* 0x0000000000027941 */ /* 0x000fea0003800000 */
.L_x_2494:
[----:B------:R-:W-:Y:S01]  /*6670*/  BSSY B2, `(.L_x_2496) ;  /* 0x000000d000027945 */ /* 0x000fe20003800000 */
[----:B------:R-:W-:Y:S05]  /*6680*/  @P2 BRA `(.L_x_2497) ;  /* 0x0000004000002947 */ /* 0x000fea0003800000 */
[----:B------:R-:W-:Y:S01]  /*6690*/  MOV R157, RZ ;  /* 0x000000ff009d7202 */ /* 0x000fe20000000f00 */
[----:B------:R-:W-:Y:S05]  /*66a0*/  @!P4 BRA `(.L_x_2498) ;  /* 0x000000900000c947 */ /* 0x000fea0003800000 */
[----:B-----5:R-:W-:Y:S01]  /*66b0*/  HADD2.F32 R157, -RZ, R34.H0_H0 ;  /* 0x20000022ff9d7230 */ /* 0x020fe20000004100 */
[----:B------:R-:W-:Y:S05]  /*66c0*/  BRA `(.L_x_2498) ;  /* 0x0000007000007947 */ /* 0x000fea0003800000 */
.L_x_2497:
[----:B------:R-:W-:-:S04]  /*66d0*/  ISETP.NE.AND P6, PT, R218, RZ, PT ;  /* 0x000000ffda00720c */ /* 0x000fc80003fc5270 */
[----:B------:R-:W-:-:S05]  /*66e0*/  FSEL R156, R159, RZ, !P6 ;  /* 0x000000ff9f9c7208 */ /* 0x000fca0007000000 */
[----:B------:R-:W-:-:S04]  /*66f0*/  FFMA.FTZ R156, R192, R160, R156 ;  /* 0x000000a0c09c7223 */ /* 0x000fc8000001009c */
[----:B------:R-:W-:-:S04]  /*6700*/  FADD.FTZ R156, R194, -R156 ;  /* 0x8000009cc29c7221 */ /* 0x000fc80000010000 */
[----:B------:R-:W-:Y:S01]  /*6710*/  FMUL.FTZ R157, R2, R156 ;  /* 0x0000009c029d7220 */ /* 0x000fe20000410000 */
[----:B-----5:R-:W-:-:S05]  /*6720*/  @P4 HADD2.F32 R156, -RZ, R34.H0_H0 ;  /* 0x20000022ff9c4230 */ /* 0x020fca0000004100 */
[----:B------:R-:W-:Y:S02]  /*6730*/  @P4 FADD.FTZ R157, R157, R156 ;  /* 0x0000009c9d9d4221 */ /* 0x000fe40000010000 */
.L_x_2498:
[----:B------:R-:W-:Y:S05]  /*6740*/  BSYNC B2 ;  /* 0x0000000000027941 */ /* 0x000fea0003800000 */
.L_x_2496:
        /* <DEDUP_REMOVED lines=15> */
.L_x_2500:
[----:B------:R-:W-:Y:S05]  /*6840*/  BSYNC B2 ;  /* 0x0000000000027941 */ /* 0x000fea0003800000 */
.L_x_2499:
[----:B------:R-:W-:Y:S01]  /*6850*/  BSSY B2, `(.L_x_2501) ;  /* 0x000000d000027945 */ /* 0x000fe20003800000 */
[----:B------:R-:W-:Y:S05]  /*6860*/  @P2 BRA `(.L_x_2502) ;  /* 0x0000004000002947 */ /* 0x000fea0003800000 */
[----:B------:R-:W-:Y:S01]  /*6870*/  HFMA2.MMA R157, -RZ, RZ, 0, 0 ;  /* 0x00000000ff9d7435 */ /* 0x000fe200000001ff */
[----:B------:R-:W-:Y:S05]  /*6880*/  @!P4 BRA `(.L_x_2503) ;  /* 0x000000900000c947 */ /* 0x000fea0003800000 */
[----:B-----5:R-:W-:Y:S01]  /*6890*/  HADD2.F32 R157, -RZ, R34.H1_H1 ;  /* 0x30000022ff9d7230 */ /* 0x020fe20000004100 */
[----:B------:R-:W-:Y:S05]  /*68a0*/  BRA `(.L_x_2503) ;  /* 0x0000007000007947 */ /* 0x000fea0003800000 */
.L_x_2502:
[----:B------:R-:W-:-:S04]  /*68b0*/  ISETP.NE.AND P6, PT, R218, RZ, PT ;  /* 0x000000ffda00720c */ /* 0x000fc80003fc5270 */
[----:B------:R-:W-:-:S05]  /*68c0*/  FSEL R156, R159, RZ, !P6 ;  /* 0x000000ff9f9c7208 */ /* 0x000fca0007000000 */
[----:B------:R-:W-:-:S04]  /*68d0*/  FFMA.FTZ R156, R195, R160, R156 ;  /* 0x000000a0c39c7223 */ /* 0x000fc8000001009c */
[----:B------:R-:W-:-:S04]  /*68e0*/  FADD.FTZ R156, R198, -R156 ;  /* 0x8000009cc69c7221 */ /* 0x000fc80000010000 */
[----:B------:R-:W-:Y:S01]  /*68f0*/  FMUL.FTZ R157, R2, R156 ;  /* 0x0000009c029d7220 */ /* 0x000fe20000410000 */
[----:B-----5:R-:W-:-:S05]  /*6900*/  @P4 HADD2.F32 R156, -RZ, R34.H1_H1 ;  /* 0x30000022ff9c4230 */ /* 0x020fca0000004100 */
[----:B------:R-:W-:Y:S02]  /*6910*/  @P4 FADD.FTZ R157, R157, R156 ;  /* 0x0000009c9d9d4221 */ /* 0x000fe40000010000 */
.L_x_2503:
[----:B------:R-:W-:Y:S05]  /*6920*/  BSYNC B2 ;  /* 0x0000000000027941 */ /* 0x000fea0003800000 */
.L_x_2501:
        /* <DEDUP_REMOVED lines=15> */
.L_x_2505:
[----:B------:R-:W-:Y:S05]  /*6a20*/  BSYNC B2 ;  /* 0x0000000000027941 */ /* 0x000fea0003800000 */
.L_x_2504:
[----:B------:R-:W-:Y:S01]  /*6a30*/  BSSY B2, `(.L_x_2506) ;  /* 0x000000d000027945 */ /* 0x000fe20003800000 */
[----:B------:R-:W-:Y:S05]  /*6a40*/  @P2 BRA `(.L_x_2507) ;  /* 0x0000004000002947 */ /* 0x000fea0003800000 */
[----:B------:R-:W-:Y:S01]  /*6a50*/  MOV R157, RZ ;  /* 0x000000ff009d7202 */ /* 0x000fe20000000f00 */
[----:B------:R-:W-:Y:S05]  /*6a60*/  @!P4 BRA `(.L_x_2508) ;  /* 0x000000900000c947 */ /* 0x000fea0003800000 */
[----:B-----5:R-:W-:Y:S01]  /*6a70*/  HADD2.F32 R157, -RZ, R35.H0_H0 ;  /* 0x20000023ff9d7230 */ /* 0x020fe20000004100 */
[----:B------:R-:W-:Y:S05]  /*6a80*/  BRA `(.L_x_2508) ;  /* 0x0000007000007947 */ /* 0x000fea0003800000 */
.L_x_2507:
[----:B------:R-:W-:-:S04]  /*6a90*/  ISETP.NE.AND P6, PT, R218, RZ, PT ;  /* 0x000000ffda00720c */ /* 0x000fc80003fc5270 */
[----:B------:R-:W-:-:S05]  /*6aa0*/  FSEL R156, R159, RZ, !P6 ;  /* 0x000000ff9f9c7208 */ /* 0x000fca0007000000 */
[----:B------:R-:W-:-:S04]  /*6ab0*/  FFMA.FTZ R156, R199, R160, R156 ;  /* 0x000000a0c79c7223 */ /* 0x000fc8000001009c */
[----:B------:R-:W-:-:S04]  /*6ac0*/  FADD.FTZ R156, R200, -R156 ;  /* 0x8000009cc89c7221 */ /* 0x000fc80000010000 */
[----:B------:R-:W-:Y:S01]  /*6ad0*/  FMUL.FTZ R157, R2, R156 ;  /* 0x0000009c029d7220 */ /* 0x000fe20000410000 */
[----:B-----5:R-:W-:-:S05]  /*6ae0*/  @P4 HADD2.F32 R156, -RZ, R35.H0_H0 ;  /* 0x20000023ff9c4230 */ /* 0x020fca0000004100 */
[----:B------:R-:W-:Y:S02]  /*6af0*/  @P4 FADD.FTZ R157, R157, R156 ;  /* 0x0000009c9d9d4221 */ /* 0x000fe40000010000 */
.L_x_2508:
[----:B------:R-:W-:Y:S05]  /*6b00*/  BSYNC B2 ;  /* 0x0000000000027941 */ /* 0x000fea0003800000 */
.L_x_2506:
        /* <DEDUP_REMOVED lines=15> */
.L_x_2510:
[----:B------:R-:W-:Y:S05]  /*6c00*/  BSYNC B2 ;  /* 0x0000000000027941 */ /* 0x000fea0003800000 */
.L_x_2509:
[----:B------:R-:W-:Y:S01]  /*6c10*/  BSSY B2, `(.L_x_2511) ;  /* 0x000000d000027945 */ /* 0x000fe20003800000 */
[----:B------:R-:W-:Y:S05]  /*6c20*/  @P2 BRA `(.L_x_2512) ;  /* 0x0000004000002947 */ /* 0x000fea0003800000 */
[----:B------:R-:W-:Y:S01]  /*6c30*/  HFMA2.MMA R156, -RZ, RZ, 0, 0 ;  /* 0x00000000ff9c7435 */ /* 0x000fe200000001ff */
[----:B------:R-:W-:Y:S05]  /*6c40*/  @!P4 BRA `(.L_x_2513) ;  /* 0x000000900000c947 */ /* 0x000fea0003800000 */
[----:B-----5:R-:W-:Y:S01]  /*6c50*/  HADD2.F32 R156, -RZ, R35.H1_H1 ;  /* 0x30000023ff9c7230 */ /* 0x020fe20000004100 */
[----:B------:R-:W-:Y:S05]  /*6c60*/  BRA `(.L_x_2513) ;  /* 0x0000007000007947 */ /* 0x000fea0003800000 */
.L_x_2512:
[----:B------:R-:W-:-:S04]  /*6c70*/  ISETP.NE.AND P2, PT, R218, RZ, PT ;  /* 0x000000ffda00720c */ /* 0x000fc80003f45270 */
[----:B------:R-:W-:-:S05]  /*6c80*/  FSEL R159, R159, RZ, !P2 ;  /* 0x000000ff9f9f7208 */ /* 0x000fca0005000000 */
[----:B------:R-:W-:-:S04]  /*6c90*/  FFMA.FTZ R159, R201, R160, R159 ;  /* 0x000000a0c99f7223 */ /* 0x000fc8000001009f */
[----:B------:R-:W-:-:S04]  /*6ca0*/  FADD.FTZ R159, R202, -R159 ;  /* 0x8000009fca9f7221 */ /* 0x000fc80000010000 */
[----:B------:R-:W-:Y:S01]  /*6cb0*/  FMUL.FTZ R156, R2, R159 ;  /* 0x0000009f029c7220 */ /* 0x000fe20000410000 */
[----:B-----5:R-:W-:-:S05]  /*6cc0*/  @P4 HADD2.F32 R2, -RZ, R35.H1_H1 ;  /* 0x30000023ff024230 */ /* 0x020fca0000004100 */
[----:B------:R-:W-:Y:S02]  /*6cd0*/  @P4 FADD.FTZ R156, R156, R2 ;  /* 0x000000029c9c4221 */ /* 0x000fe40000010000 */
.L_x_2513:
[----:B------:R-:W-:Y:S05]  /*6ce0*/  BSYNC B2 ;  /* 0x0000000000027941 */ /* 0x000fea0003800000 */
.L_x_2511:
        /* <DEDUP_REMOVED lines=15> */
.L_x_2515:
[----:B------:R-:W-:Y:S05]  /*6de0*/  BSYNC B2 ;  /* 0x0000000000027941 */ /* 0x000fea0003800000 */
.L_x_2514:
[----:B------:R-:W-:-:S05]  /*6df0*/  @P5 MOV R156, 0x10 ;  /* 0x00000010009c5802 */ /* 0x000fca0000000f00 */
[----:B------:R-:W-:-:S05]  /*6e00*/  @P5 IMAD.WIDE.U32 R156, R4, R156, c[0x0][0x258] ;  /* 0x00009600049c5625 */ /* 0x000fca00078e009c */
[----:B------:R1:W-:Y:S02]  /*6e10*/  @P5 STG.E.128 [R156.64], R140 ;  /* 0x0000008c9c005986 */ /* 0x0003e4000c101d04 */
[----:B-1----:R-:W-:-:S05]  /*6e20*/  @P3 MOV R156, 0x10 ;  /* 0x00000010009c3802 */ /* 0x002fca0000000f00 */
[----:B------:R-:W-:-:S05]  /*6e30*/  @P3 IMAD.WIDE.U32 R156, R158, R156, c[0x0][0x248] ;  /* 0x000092009e9c3625 */ /* 0x000fca00078e009c */
[----:B------:R1:W-:Y:S02]  /*6e40*/  @P3 STG.E.128 [R156.64], R60 ;  /* 0x0000003c9c003986 */ /* 0x0003e4000c101d04 */
.L_x_2473:
[----:B------:R-:W-:Y:S05]  /*6e50*/  BSYNC B1 ;  /* 0x0000000000017941 */ /* 0x000fea0003800000 */
.L_x_2472:
[----:B------:R-:W-:-:S04]  /*6e60*/  MOV R2, c[0x0][0x160] ;  /* 0x0000580000027a02 */ /* 0x000fc80000000f00 */
[----:B------:R-:W-:-:S04]  /*6e70*/  LEA R0, R2, R0, 0x2 ;  /* 0x0000000002007211 */ /* 0x000fc800078e10ff */
[----:B------:R-:W-:-:S13]  /*6e80*/  ISETP.GE.AND P2, PT, R0, c[0x0][0x164], PT ;  /* 0x0000590000007a0c */ /* 0x000fda0003f46270 */
[----:B012--5:R-:W-:Y:S01]  /*6e90*/  @P2 CALL.REL.NOINC `(.L_x_2322) ;  /* 0x0000001000002944 */ /* 0x027fe20003c00000 */
[----:B------:R-:W-:Y:S05]  /*6ea0*/  BRA `(.L_x_2516) ;  /* 0xffff9d0000007947 */ /* 0x000fea000383ffff */
.L_x_2322:
[----:B-1----:R-:W-:Y:S05]  /*6eb0*/  BSYNC B0 ;  /* 0x0000000000007941 */ /* 0x002fea0003800000 */
.L_x_2321:
        /* <DEDUP_REMOVED lines=150> */
.L_x_2518:
[----:B------:R-:W-:Y:S05]  /*7820*/  BSYNC B0 ;  /* 0x0000000000007941 */ /* 0x000fea0003800000 */
.L_x_2517:
        /* <DEDUP_REMOVED lines=128> */
.L_x_2520:
[----:B0-----:R-:W-:Y:S05]  /*8030*/  BSYNC B0 ;  /* 0x0000000000007941 */ /* 0x001fea0003800000 */
.L_x_2519:
        /* <DEDUP_REMOVED lines=18> */
.L_x_2522:
[----:B------:R-:W-:Y:S05]  /*8160*/  BSYNC B0 ;  /* 0x0000000000007941 */ /* 0x000fea0003800000 */
.L_x_2521:
        /* <DEDUP_REMOVED lines=18> */
.L_x_2524:
[----:B------:R-:W-:Y:S05]  /*8290*/  BSYNC B0 ;  /* 0x0000000000007941 */ /* 0x000fea0003800000 */
.L_x_2523:
        /* <DEDUP_REMOVED lines=18> */
.L_x_2526:
[----:B------:R-:W-:Y:S05]  /*83c0*/  BSYNC B0 ;  /* 0x0000000000007941 */ /* 0x000fea0003800000 */
.L_x_2525:
        /* <DEDUP_REMOVED lines=18> */
.L_x_2528:
[----:B------:R-:W-:Y:S05]  /*84f0*/  BSYNC B0 ;  /* 0x0000000000007941 */ /* 0x000fea0003800000 */
.L_x_2527:
        /* <DEDUP_REMOVED lines=18> */
.L_x_2530:
[----:B------:R-:W-:Y:S05]  /*8620*/  BSYNC B0 ;  /* 0x0000000000007941 */ /* 0x000fea0003800000 */
.L_x_2529:
        /* <DEDUP_REMOVED lines=12> */
.L_x_2338:
[----:B------:R-:W-:Y:S01]  /*86f0*/  HFMA2.MMA R158, -RZ, RZ, 0, 5.9604644775390625e-08 ;  /* 0x00000001ff9e7435 */ /* 0x000fe200000001ff */
[----:B-1----:R-:W-:Y:S02]  /*8700*/  MOV R157, R214 ;  /* 0x000000d6009d7202 */ /* 0x002fe40000000f00 */
[----:B------:R-:W-:Y:S02]  /*8710*/  MOV R161, 0x1f ;  /* 0x0000001f00a17802 */ /* 0x000fe40000000f00 */
[----:B------:R-:W-:-:S02]  /*8720*/  MOV R160, 0xffffffff ;  /* 0xffffffff00a07802 */ /* 0x000fc40000000f00 */
[----:B------:R-:W-:Y:S02]  /*8730*/  MOV R156, 0x8750 ;  /* 0x00008750009c7802 */ /* 0x000fe40000000f00 */
[----:B0----5:R-:W-:Y:S05]  /*8740*/  CALL.REL.NOINC `($__internal_37_$__cuda_sm70_shflsync_bfly_p) ;  /* 0x0000046000007944 */ /* 0x021fea0003c00000 */
[----:B-1----:R-:W-:Y:S01]  /*8750*/  MOV R159, R158 ;  /* 0x0000009e009f7202 */ /* 0x002fe20000000f00 */
[----:B------:R-:W-:Y:S05]  /*8760*/  BRA `(.L_x_2531) ;  /* 0xffffa24000007947 */ /* 0x000fea000383ffff */
.L_x_2339:
[----:B------:R-:W-:Y:S01]  /*8770*/  HFMA2.MMA R158, -RZ, RZ, 0, 5.9604644775390625e-08 ;  /* 0x00000001ff9e7435 */ /* 0x000fe200000001ff */
[----:B-1----:R-:W-:Y:S02]  /*8780*/  MOV R157, R215 ;  /* 0x000000d7009d7202 */ /* 0x002fe40000000f00 */
[----:B------:R-:W-:Y:S02]  /*8790*/  MOV R161, 0x1f ;  /* 0x0000001f00a17802 */ /* 0x000fe40000000f00 */
[----:B------:R-:W-:Y:S02]  /*87a0*/  MOV R160, 0xffffffff ;  /* 0xffffffff00a07802 */ /* 0x000fe40000000f00 */
[----:B------:R-:W-:Y:S02]  /*87b0*/  MOV R156, 0x87d0 ;  /* 0x000087d0009c7802 */ /* 0x000fe40000000f00 */
[----:B0-23-5:R-:W-:Y:S05]  /*87c0*/  CALL.REL.NOINC `($__internal_37_$__cuda_sm70_shflsync_bfly_p) ;  /* 0x000003e000007944 */ /* 0x02dfea0003c00000 */
[----:B------:R-:W-:Y:S01]  /*87d0*/  FADD.FTZ R214, R159, R214 ;  /* 0x000000d69fd67221 */ /* 0x000fe20000010000 */
[----:B------:R-:W-:Y:S01]  /*87e0*/  MOV R161, 0x1f ;  /* 0x0000001f00a17802 */ /* 0x000fe20000000f00 */
[----:B-1----:R-:W-:Y:S01]  /*87f0*/  FADD.FTZ R215, R215, R158 ;  /* 0x0000009ed7d77221 */ /* 0x002fe20000010000 */
[----:B------:R-:W-:Y:S01]  /*8800*/  HFMA2.MMA R158, -RZ, RZ, 0, 1.1920928955078125e-07 ;  /* 0x00000002ff9e7435 */ /* 0x000fe200000001ff */
[----:B------:R-:W-:-:S02]  /*8810*/  MOV R160, 0xffffffff ;  /* 0xffffffff00a07802 */ /* 0x000fc40000000f00 */
[----:B------:R-:W-:Y:S02]  /*8820*/  MOV R157, R214 ;  /* 0x000000d6009d7202 */ /* 0x000fe40000000f00 */
[----:B------:R-:W-:Y:S02]  /*8830*/  MOV R156, 0x8850 ;  /* 0x00008850009c7802 */ /* 0x000fe40000000f00 */
[----:B------:R-:W-:Y:S05]  /*8840*/  CALL.REL.NOINC `($__internal_37_$__cuda_sm70_shflsync_bfly_p) ;  /* 0x0000036000007944 */ /* 0x000fea0003c00000 */
[----:B-1----:R-:W-:Y:S01]  /*8850*/  MOV R159, R158 ;  /* 0x0000009e009f7202 */ /* 0x002fe20000000f00 */
[----:B------:R-:W-:Y:S01]  /*8860*/  HFMA2.MMA R158, -RZ, RZ, 0, 1.1920928955078125e-07 ;  /* 0x00000002ff9e7435 */ /* 0x000fe200000001ff */
[----:B------:R-:W-:Y:S02]  /*8870*/  MOV R157, R215 ;  /* 0x000000d7009d7202 */ /* 0x000fe40000000f00 */
[----:B------:R-:W-:Y:S02]  /*8880*/  MOV R161, 0x1f ;  /* 0x0000001f00a17802 */ /* 0x000fe40000000f00 */
[----:B------:R-:W-:Y:S02]  /*8890*/  MOV R160, 0xffffffff ;  /* 0xffffffff00a07802 */ /* 0x000fe40000000f00 */
[----:B------:R-:W-:-:S02]  /*88a0*/  MOV R156, 0x88c0 ;  /* 0x000088c0009c7802 */ /* 0x000fc40000000f00 */
[----:B------:R-:W-:Y:S05]  /*88b0*/  CALL.REL.NOINC `($__internal_37_$__cuda_sm70_shflsync_bfly_p) ;  /* 0x000002f000007944 */ /* 0x000fea0003c00000 */
[----:B------:R-:W-:Y:S01]  /*88c0*/  FADD.FTZ R214, R159, R214 ;  /* 0x000000d69fd67221 */ /* 0x000fe20000010000 */
[----:B------:R-:W-:Y:S01]  /*88d0*/  MOV R161, 0x1f ;  /* 0x0000001f00a17802 */ /* 0x000fe20000000f00 */
[----:B-1----:R-:W-:Y:S01]  /*88e0*/  FADD.FTZ R215, R215, R158 ;  /* 0x0000009ed7d77221 */ /* 0x002fe20000010000 */
[----:B------:R-:W-:Y:S01]  /*88f0*/  HFMA2.MMA R158, -RZ, RZ, 0, 2.384185791015625e-07 ;  /* 0x00000004ff9e7435 */ /* 0x000fe200000001ff */
[----:B------:R-:W-:-:S02]  /*8900*/  MOV R160, 0xffffffff ;  /* 0xffffffff00a07802 */ /* 0x000fc40000000f00 */
[----:B------:R-:W-:Y:S02]  /*8910*/  MOV R157, R214 ;  /* 0x000000d6009d7202 */ /* 0x000fe40000000f00 */
[----:B------:R-:W-:Y:S02]  /*8920*/  MOV R156, 0x8940 ;  /* 0x00008940009c7802 */ /* 0x000fe40000000f00 */
[----:B------:R-:W-:Y:S05]  /*8930*/  CALL.REL.NOINC `($__internal_37_$__cuda_sm70_shflsync_bfly_p) ;  /* 0x0000027000007944 */ /* 0x000fea0003c00000 */
[----:B-1----:R-:W-:Y:S01]  /*8940*/  MOV R159, R158 ;  /* 0x0000009e009f7202 */ /* 0x002fe20000000f00 */
[----:B------:R-:W-:Y:S01]  /*8950*/  HFMA2.MMA R158, -RZ, RZ, 0, 2.384185791015625e-07 ;  /* 0x00000004ff9e7435 */ /* 0x000fe200000001ff */
        /* <DEDUP_REMOVED lines=8> */
[----:B------:R-:W-:Y:S01]  /*89e0*/  HFMA2.MMA R158, -RZ, RZ, 0, 4.76837158203125e-07 ;  /* 0x00000008ff9e7435 */ /* 0x000fe200000001ff */
[----:B------:R-:W-:-:S02]  /*89f0*/  MOV R160, 0xffffffff ;  /* 0xffffffff00a07802 */ /* 0x000fc40000000f00 */
[----:B------:R-:W-:Y:S02]  /*8a00*/  MOV R157, R214 ;  /* 0x000000d6009d7202 */ /* 0x000fe40000000f00 */
[----:B------:R-:W-:Y:S02]  /*8a10*/  MOV R156, 0x8a30 ;  /* 0x00008a30009c7802 */ /* 0x000fe40000000f00 */
[----:B------:R-:W-:Y:S05]  /*8a20*/  CALL.REL.NOINC `($__internal_37_$__cuda_sm70_shflsync_bfly_p) ;  /* 0x0000018000007944 */ /* 0x000fea0003c00000 */
[----:B-1----:R-:W-:Y:S01]  /*8a30*/  MOV R159, R158 ;  /* 0x0000009e009f7202 */ /* 0x002fe20000000f00 */
[----:B------:R-:W-:Y:S01]  /*8a40*/  HFMA2.MMA R158, -RZ, RZ, 0, 4.76837158203125e-07 ;  /* 0x00000008ff9e7435 */ /* 0x000fe200000001ff */
        /* <DEDUP_REMOVED lines=8> */
[----:B------:R-:W-:Y:S01]  /*8ad0*/  HFMA2.MMA R158, -RZ, RZ, 0, 9.5367431640625e-07 ;  /* 0x00000010ff9e7435 */ /* 0x000fe200000001ff */
[----:B------:R-:W-:-:S02]  /*8ae0*/  MOV R160, 0xffffffff ;  /* 0xffffffff00a07802 */ /* 0x000fc40000000f00 */
[----:B------:R-:W-:Y:S02]  /*8af0*/  MOV R157, R214 ;  /* 0x000000d6009d7202 */ /* 0x000fe40000000f00 */
[----:B------:R-:W-:Y:S02]  /*8b00*/  MOV R156, 0x8b20 ;  /* 0x00008b20009c7802 */ /* 0x000fe40000000f00 */
[----:B------:R-:W-:Y:S05]  /*8b10*/  CALL.REL.NOINC `($__internal_37_$__cuda_sm70_shflsync_bfly_p) ;  /* 0x0000009000007944 */ /* 0x000fea0003c00000 */
[----:B-1----:R-:W-:Y:S01]  /*8b20*/  MOV R159, R158 ;  /* 0x0000009e009f7202 */ /* 0x002fe20000000f00 */
[----:B------:R-:W-:Y:S01]  /*8b30*/  HFMA2.MMA R158, -RZ, RZ, 0, 9.5367431640625e-07 ;  /* 0x00000010ff9e7435 */ /* 0x000fe200000001ff */
[----:B------:R-:W-:Y:S02]  /*8b40*/  MOV R157, R215 ;  /* 0x000000d7009d7202 */ /* 0x000fe40000000f00 */
[----:B------:R-:W-:Y:S02]  /*8b50*/  MOV R161, 0x1f ;  /* 0x0000001f00a17802 */ /* 0x000fe40000000f00 */
[----:B------:R-:W-:Y:S02]  /*8b60*/  MOV R160, 0xffffffff ;  /* 0xffffffff00a07802 */ /* 0x000fe40000000f00 */
[----:B------:R-:W-:-:S02]  /*8b70*/  MOV R156, 0x8b90 ;  /* 0x00008b90009c7802 */ /* 0x000fc40000000f00 */
[----:B------:R-:W-:Y:S05]  /*8b80*/  CALL.REL.NOINC `($__internal_37_$__cuda_sm70_shflsync_bfly_p) ;  /* 0x0000002000007944 */ /* 0x000fea0003c00000 */
[----:B-1----:R-:W-:Y:S01]  /*8b90*/  MOV R156, R158 ;  /* 0x0000009e009c7202 */ /* 0x002fe20000000f00 */
[----:B------:R-:W-:Y:S05]  /*8ba0*/  BRA `(.L_x_2532) ;  /* 0xffff9f2000007947 */ /* 0x000fea000383ffff */
        .weak           $__internal_37_$__cuda_sm70_shflsync_bfly_p
        .type           $__internal_37_$__cuda_sm70_shflsync_bfly_p,@function
        .size           $__internal_37_$__cuda_sm70_shflsync_bfly_p,(.L_x_12339 - $__internal_37_$__cuda_sm70_shflsync_bfly_p)
$__internal_37_$__cuda_sm70_shflsync_bfly_p:
[----:B------:R-:W-:Y:S04]  /*8bb0*/  WARPSYNC R160 ;  /* 0x000000a000007348 */ /* 0x000fe80003800000 */
[----:B------:R0:W1:Y:S02]  /*8bc0*/  SHFL.BFLY PT, R158, R157, R158, R161 ;  /* 0x0c00009e9d9e7389 */ /* 0x00006400000e00a1 */
[----:B0-----:R-:W-:-:S06]  /*8bd0*/  HFMA2.MMA R157, -RZ, RZ, 0, 0 ;  /* 0x00000000ff9d7435 */ /* 0x001fcc00000001ff */
[----:B------:R-:W-:Y:S05]  /*8be0*/  RET.REL.NODEC R156 `(_ZN10layer_norm13ln_bwd_kernelINS_13Kernel_traitsI6__halfS2_S2_S2_fjLj1024ELj1ELj4ELj1ELj16ENS_18Kernel_traits_baseILj1024ES2_S2_S2_S2_fjLj128EEEEELb1ELb1ELb1ELb0EEEvNS_9BwdParamsE) ;  /* 0xffff74109c007950 */ /* 0x000fea0003c3ffff */
.L_x_2533:
        /* <DEDUP_REMOVED lines=9> */
.L_x_12339:


//--------------------- .text._ZN10layer_norm22ln_bwd_finalize_kernelINS_22Kernel_traits_finalizeILj1024E6__halfS2_S2_S2_fjLb1ELj1024ELj4ENS_18Kernel_traits_baseILj1024ES2_S2_S2_S2_fjLj1024EEEEELb1ELb1EEEvNS_9BwdParamsE --------------------------
	.section	.text._ZN10layer_norm22ln_bwd_finalize_kernelINS_22Kernel_traits_finalizeILj1024E6__halfS2_S2_S2_fjLb1ELj1024ELj4ENS_18Kernel_traits_baseILj1024ES2_S2_S2_S2_fjLj1024EEEEELb1ELb1EEEvNS_9BwdParamsE,"ax",@progbits
	.sectioninfo	@"SHI_REGISTERS=32"
	.align	128
        .global         _ZN10layer_norm22ln_bwd_finalize_kernelINS_22Kernel_traits_finalizeILj1024E6__halfS2_S2_S2_fjLb1ELj1024ELj4ENS_18Kernel_traits_baseILj1024ES2_S2_S2_S2_fjLj1024EEEEELb1ELb1EEEvNS_9BwdParamsE
        .type           _ZN10layer_norm22ln_bwd_finalize_kernelINS_22Kernel_traits_finalizeILj1024E6__halfS2_S2_S2_fjLb1ELj1024ELj4ENS_18Kernel_traits_baseILj1024ES2_S2_S2_S2_fjLj1024EEEEELb1ELb1EEEvNS_9BwdParamsE,@function
        .size           _ZN10layer_norm22ln_bwd_finalize_kernelINS_22Kernel_traits_finalizeILj1024E6__halfS2_S2_S2_fjLb1ELj1024ELj4ENS_18Kernel_traits_baseILj1024ES2_S2_S2_S2_fjLj1024EEEEELb1ELb1EEEvNS_9BwdParamsE,(.L_x_12340 - _ZN10layer_norm22ln_bwd_finalize_kernelINS_22Kernel_traits_finalizeILj1024E6__halfS2_S2_S2_fjLb1ELj1024ELj4ENS_18Kernel_traits_baseILj1024ES2_S2_S2_S2_fjLj1024EEEEELb1ELb1EEEvNS_9BwdParamsE)
        .other          _ZN10layer_norm22ln_bwd_finalize_kernelINS_22Kernel_traits_finalizeILj1024E6__halfS2_S2_S2_fjLb1ELj1024ELj4ENS_18Kernel_traits_baseILj1024ES2_S2_S2_S2_fjLj1024EEEEELb1ELb1EEEvNS_9BwdParamsE,@"STO_CUDA_ENTRY STV_DEFAULT"
_ZN10layer_norm22ln_bwd_finalize_kernelINS_22Kernel_traits_finalizeILj1024E6__halfS2_S2_S2_fjLb1ELj1024ELj4ENS_18Kernel_traits_baseILj1024ES2_S2_S2_S2_fjLj1024EEEEELb1ELb1EEEvNS_9BwdParamsE:
.text._ZN10layer_norm22ln_bwd_finalize_kernelINS_22Kernel_traits_finalizeILj1024E6__halfS2_S2_S2_fjLb1ELj1024ELj4ENS_18Kernel_traits_baseILj1024ES2_S2_S2_S2_fjLj1024EEEEELb1ELb1EEEvNS_9BwdParamsE:
        /* <DEDUP_REMOVED lines=19> */
.L_x_2546:
        /* <DEDUP_REMOVED lines=32> */
.L_x_2538:
        /* <DEDUP_REMOVED lines=47> */
.L_x_2537:
[----:B------:R-:W-:Y:S05]  /*0620*/  BSYNC B1 ;  /* 0x0000000000017941 */ /* 0x000fea0003800000 */
.L_x_2536:
        /* <DEDUP_REMOVED lines=29> */
.L_x_2540:
[----:B------:R-:W-:Y:S05]  /*0800*/  BSYNC B1 ;  /* 0x0000000000017941 */ /* 0x000fea0003800000 */
.L_x_2539:
        /* <DEDUP_REMOVED lines=13> */
.L_x_2535:
[----:B------:R-:W-:Y:S05]  /*08e0*/  BSYNC B0 ;  /* 0x0000000000007941 */ /* 0x000fea0003800000 */
.L_x_2534:
        /* <DEDUP_REMOVED lines=12> */
.L_x_2547:
        /* <DEDUP_REMOVED lines=27> */
.L_x_2548:
        /* <DEDUP_REMOVED lines=9> */
.L_x_2541:
        /* <DEDUP_REMOVED lines=19> */
.L_x_2545:
[----:B------:R-:W-:Y:S05]  /*0d20*/  BSYNC B0 ;  /* 0x0000000000007941 */ /* 0x000fea0003800000 */
.L_x_2544:
[C---:B------:R-:W-:Y:S02]  /*0d30*/  ISETP.GT.U32.AND P1, PT, R4.reuse, -0x401, PT ;  /* 0xfffffbff0400780c */ /* 0x040fe40003f24070 */
[----:B------:R-:W-:-:S02]  /*0d40*/  IADD3 R4, R4, 0x400, RZ ;  /* 0x0000040004047810 */ /* 0x000fc40007ffe0ff */
[----:B------:R-:W-:-:S09]  /*0d50*/  IADD3 R5, R5, 0x200, RZ ;  /* 0x0000020005057810 */ /* 0x000fd20007ffe0ff */
[----:B012---:R-:W-:Y:S05]  /*0d60*/  @P1 BRA `(.L_x_2546) ;  /* 0xfffff3c000001947 */ /* 0x007fea000383ffff */
[----:B------:R-:W-:Y:S05]  /*0d70*/  EXIT ;  /* 0x000000000000794d */ /* 0x000fea0003800000 */
.L_x_2542:
[----:B------:R-:W-:Y:S01]  /*0d80*/  HFMA2.MMA R14, -RZ, RZ, 0, 1.847743988037109375e-06 ;  /* 0x0000001fff0e7435 */ /* 0x000fe200000001ff */
[----:B---3--:R-:W-:Y:S01]  /*0d90*/  IMAD.MOV.U32 R18, RZ, RZ, R10 ;  /* 0x000000ffff127224 */ /* 0x008fe200078e000a */
[----:B------:R-:W-:Y:S01]  /*0da0*/  MOV R17, 0x1 ;  /* 0x0000000100117802 */ /* 0x000fe20000000f00 */
[----:B------:R-:W-:Y:S01]  /*0db0*/  IMAD.MOV.U32 R19, RZ, RZ, -0x1 ;  /* 0xffffffffff137424 */ /* 0x000fe200078e00ff */
[----:B------:R-:W-:Y:S02]  /*0dc0*/  MOV R8, 0xde0 ;  /* 0x00000de000087802 */ /* 0x000fe40000000f00 */
[----:B012---:R-:W-:Y:S05]  /*0dd0*/  CALL.REL.NOINC `($__internal_38_$__cuda_sm70_shflsync_bfly_p) ;  /* 0x0000059000007944 */ /* 0x007fea0003c00000 */
[----:B01----:R-:W-:Y:S05]  /*0de0*/  BRA `(.L_x_2547) ;  /* 0xfffffbc000007947 */ /* 0x003fea000383ffff */
.L_x_2543:
[----:B------:R-:W-:Y:S01]  /*0df0*/  HFMA2.MMA R14, -RZ, RZ, 0, 1.847743988037109375e-06 ;  /* 0x0000001fff0e7435 */ /* 0x000fe200000001ff */
[----:B------:R-:W-:Y:S01]  /*0e00*/  MOV R17, 0x2 ;  /* 0x0000000200117802 */ /* 0x000fe20000000f00 */
[----:B------:R-:W-:Y:S01]  /*0e10*/  IMAD.MOV.U32 R19, RZ, RZ, -0x1 ;  /* 0xffffffffff137424 */ /* 0x000fe200078e00ff */
[----:B------:R-:W-:-:S03]  /*0e20*/  MOV R8, 0xe40 ;  /* 0x00000e4000087802 */ /* 0x000fc60000000f00 */
[----:B0123--:R-:W-:Y:S05]  /*0e30*/  CALL.REL.NOINC `($__internal_38_$__cuda_sm70_shflsync_bfly_p) ;  /* 0x0000053000007944 */ /* 0x00ffea0003c00000 */
[----:B01----:R-:W-:Y:S01]  /*0e40*/  FADD.FTZ R18, R18, R14 ;  /* 0x0000000e12127221 */ /* 0x003fe20000010000 */
[----:B------:R-:W-:Y:S01]  /*0e50*/  HFMA2.MMA R14, -RZ, RZ, 0, 1.847743988037109375e-06 ;  /* 0x0000001fff0e7435 */ /* 0x000fe200000001ff */
[----:B------:R-:W-:Y:S01]  /*0e60*/  MOV R17, 0x4 ;  /* 0x0000000400117802 */ /* 0x000fe20000000f00 */
[----:B------:R-:W-:Y:S01]  /*0e70*/  IMAD.MOV.U32 R19, RZ, RZ, -0x1 ;  /* 0xffffffffff137424 */ /* 0x000fe200078e00ff */
[----:B------:R-:W-:-:S03]  /*0e80*/  MOV R8, 0xea0 ;  /* 0x00000ea000087802 */ /* 0x000fc60000000f00 */
[----:B------:R-:W-:Y:S05]  /*0e90*/  CALL.REL.NOINC `($__internal_38_$__cuda_sm70_shflsync_bfly_p) ;  /* 0x000004d000007944 */ /* 0x000fea0003c00000 */
[----:B01----:R-:W-:Y:S01]  /*0ea0*/  FADD.FTZ R18, R18, R14 ;  /* 0x0000000e12127221 */ /* 0x003fe20000010000 */
[----:B------:R-:W-:Y:S01]  /*0eb0*/  HFMA2.MMA R14, -RZ, RZ, 0, 1.847743988037109375e-06 ;  /* 0x0000001fff0e7435 */ /* 0x000fe200000001ff */
[----:B------:R-:W-:Y:S01]  /*0ec0*/  MOV R17, 0x8 ;  /* 0x0000000800117802 */ /* 0x000fe20000000f00 */
[----:B------:R-:W-:Y:S01]  /*0ed0*/  IMAD.MOV.U32 R19, RZ, RZ, -0x1 ;  /* 0xffffffffff137424 */ /* 0x000fe200078e00ff */
[----:B------:R-:W-:-:S03]  /*0ee0*/  MOV R8, 0xf00 ;  /* 0x00000f0000087802 */ /* 0x000fc60000000f00 */
[----:B------:R-:W-:Y:S05]  /*0ef0*/  CALL.REL.NOINC `($__internal_38_$__cuda_sm70_shflsync_bfly_p) ;  /* 0x0000047000007944 */ /* 0x000fea0003c00000 */
[----:B-1----:R-:W-:Y:S01]  /*0f00*/  FADD.FTZ R10, R18, R14 ;  /* 0x0000000e120a7221 */ /* 0x002fe20000010000 */
[----:B------:R-:W-:Y:S01]  /*0f10*/  HFMA2.MMA R14, -RZ, RZ, 0, 1.847743988037109375e-06 ;  /* 0x0000001fff0e7435 */ /* 0x000fe200000001ff */
[----:B0-----:R-:W-:Y:S01]  /*0f20*/  MOV R17, 0x10 ;  /* 0x0000001000117802 */ /* 0x001fe20000000f00 */
[----:B------:R-:W-:Y:S01]  /*0f30*/  IMAD.MOV.U32 R19, RZ, RZ, -0x1 ;  /* 0xffffffffff137424 */ /* 0x000fe200078e00ff */
[----:B------:R-:W-:-:S02]  /*0f40*/  MOV R8, 0xf70 ;  /* 0x00000f7000087802 */ /* 0x000fc40000000f00 */
[----:B------:R-:W-:Y:S02]  /*0f50*/  MOV R18, R10 ;  /* 0x0000000a00127202 */ /* 0x000fe40000000f00 */
[----:B------:R-:W-:Y:S05]  /*0f60*/  CALL.REL.NOINC `($__internal_38_$__cuda_sm70_shflsync_bfly_p) ;  /* 0x0000040000007944 */ /* 0x000fea0003c00000 */
[----:B0-----:R-:W-:Y:S01]  /*0f70*/  HFMA2.MMA R17, -RZ, RZ, 0, 5.9604644775390625e-08 ;  /* 0x00000001ff117435 */ /* 0x001fe200000001ff */
[----:B-1----:R-:W-:Y:S01]  /*0f80*/  MOV R13, R14 ;  /* 0x0000000e000d7202 */ /* 0x002fe20000000f00 */
[----:B------:R-:W-:Y:S01]  /*0f90*/  IMAD.MOV.U32 R18, RZ, RZ, R15 ;  /* 0x000000ffff127224 */ /* 0x000fe200078e000f */
[----:B------:R-:W-:Y:S01]  /*0fa0*/  MOV R14, 0x1f ;  /* 0x0000001f000e7802 */ /* 0x000fe20000000f00 */
[----:B------:R-:W-:Y:S01]  /*0fb0*/  IMAD.MOV.U32 R19, RZ, RZ, -0x1 ;  /* 0xffffffffff137424 */ /* 0x000fe200078e00ff */
[----:B------:R-:W-:Y:S02]  /*0fc0*/  MOV R8, 0xfe0 ;  /* 0x00000fe000087802 */ /* 0x000fe40000000f00 */
[----:B------:R-:W-:Y:S05]  /*0fd0*/  CALL.REL.NOINC `($__internal_38_$__cuda_sm70_shflsync_bfly_p) ;  /* 0x0000039000007944 */ /* 0x000fea0003c00000 */
[----:B0-----:R-:W-:Y:S01]  /*0fe0*/  HFMA2.MMA R17, -RZ, RZ, 0, 1.1920928955078125e-07 ;  /* 0x00000002ff117435 */ /* 0x001fe200000001ff */
[----:B-1----:R-:W-:Y:S01]  /*0ff0*/  FADD.FTZ R18, R15, R14 ;  /* 0x0000000e0f127221 */ /* 0x002fe20000010000 */
[----:B------:R-:W-:Y:S01]  /*1000*/  MOV R14, 0x1f ;  /* 0x0000001f000e7802 */ /* 0x000fe20000000f00 */
[----:B------:R-:W-:Y:S01]  /*1010*/  IMAD.MOV.U32 R19, RZ, RZ, -0x1 ;  /* 0xffffffffff137424 */ /* 0x000fe200078e00ff */
[----:B------:R-:W-:Y:S02]  /*1020*/  MOV R8, 0x1040 ;  /* 0x0000104000087802 */ /* 0x000fe40000000f00 */
[----:B------:R-:W-:Y:S05]  /*1030*/  CALL.REL.NOINC `($__internal_38_$__cuda_sm70_shflsync_bfly_p) ;  /* 0x0000033000007944 */ /* 0x000fea0003c00000 */
[----:B0-----:R-:W-:Y:S01]  /*1040*/  HFMA2.MMA R17, -RZ, RZ, 0, 2.384185791015625e-07 ;  /* 0x00000004ff117435 */ /* 0x001fe200000001ff */
[----:B-1----:R-:W-:Y:S01]  /*1050*/  FADD.FTZ R18, R18, R14 ;  /* 0x0000000e12127221 */ /* 0x002fe20000010000 */
[----:B------:R-:W-:Y:S01]  /*1060*/  MOV R14, 0x1f ;  /* 0x0000001f000e7802 */ /* 0x000fe20000000f00 */
[----:B------:R-:W-:Y:S01]  /*1070*/  IMAD.MOV.U32 R19, RZ, RZ, -0x1 ;  /* 0xffffffffff137424 */ /* 0x000fe200078e00ff */
[----:B------:R-:W-:-:S02]  /*1080*/  MOV R8, 0x10a0 ;  /* 0x000010a000087802 */ /* 0x000fc40000000f00 */
[----:B------:R-:W-:Y:S05]  /*1090*/  CALL.REL.NOINC `($__internal_38_$__cuda_sm70_shflsync_bfly_p) ;  /* 0x000002d000007944 */ /* 0x000fea0003c00000 */
[----:B0-----:R-:W-:Y:S01]  /*10a0*/  HFMA2.MMA R17, -RZ, RZ, 0, 4.76837158203125e-07 ;  /* 0x00000008ff117435 */ /* 0x001fe200000001ff */
[----:B-1----:R-:W-:Y:S01]  /*10b0*/  FADD.FTZ R18, R18, R14 ;  /* 0x0000000e12127221 */ /* 0x002fe20000010000 */
[----:B------:R-:W-:Y:S01]  /*10c0*/  MOV R14, 0x1f ;  /* 0x0000001f000e7802 */ /* 0x000fe20000000f00 */
[----:B------:R-:W-:Y:S01]  /*10d0*/  IMAD.MOV.U32 R19, RZ, RZ, -0x1 ;  /* 0xffffffffff137424 */ /* 0x000fe200078e00ff */
[----:B------:R-:W-:-:S02]  /*10e0*/  MOV R8, 0x1100 ;  /* 0x0000110000087802 */ /* 0x000fc40000000f00 */
[----:B------:R-:W-:Y:S05]  /*10f0*/  CALL.REL.NOINC `($__internal_38_$__cuda_sm70_shflsync_bfly_p) ;  /* 0x0000027000007944 */ /* 0x000fea0003c00000 */
[----:B-1----:R-:W-:Y:S01]  /*1100*/  FADD.FTZ R12, R18, R14 ;  /* 0x0000000e120c7221 */ /* 0x002fe20000010000 */
[----:B0-----:R-:W-:Y:S01]  /*1110*/  HFMA2.MMA R17, -RZ, RZ, 0, 9.5367431640625e-07 ;  /* 0x00000010ff117435 */ /* 0x001fe200000001ff */
[----:B------:R-:W-:Y:S01]  /*1120*/  MOV R14, 0x1f ;  /* 0x0000001f000e7802 */ /* 0x000fe20000000f00 */
[----:B------:R-:W-:Y:S01]  /*1130*/  IMAD.MOV.U32 R19, RZ, RZ, -0x1 ;  /* 0xffffffffff137424 */ /* 0x000fe200078e00ff */
[----:B------:R-:W-:-:S02]  /*1140*/  MOV R8, 0x1170 ;  /* 0x0000117000087802 */ /* 0x000fc40000000f00 */
[----:B------:R-:W-:Y:S02]  /*1150*/  MOV R18, R12 ;  /* 0x0000000c00127202 */ /* 0x000fe40000000f00 */
[----:B------:R-:W-:Y:S05]  /*1160*/  CALL.REL.NOINC `($__internal_38_$__cuda_sm70_shflsync_bfly_p) ;  /* 0x0000020000007944 */ /* 0x000fea0003c00000 */
[----:B-1----:R-:W-:Y:S01]  /*1170*/  MOV R15, R14 ;  /* 0x0000000e000f7202 */ /* 0x002fe20000000f00 */
[----:B------:R-:W-:Y:S01]  /*1180*/  HFMA2.MMA R14, -RZ, RZ, 0, 1.847743988037109375e-06 ;  /* 0x0000001fff0e7435 */ /* 0x000fe200000001ff */
[----:B0-----:R-:W-:Y:S01]  /*1190*/  MOV R18, R11 ;  /* 0x0000000b00127202 */ /* 0x001fe20000000f00 */
[----:B------:R-:W-:Y:S01]  /*11a0*/  IMAD.MOV.U32 R17, RZ, RZ, 0x1 ;  /* 0x00000001ff117424 */ /* 0x000fe200078e00ff */
[----:B------:R-:W-:Y:S02]  /*11b0*/  MOV R19, 0xffffffff ;  /* 0xffffffff00137802 */ /* 0x000fe40000000f00 */
[----:B------:R-:W-:Y:S02]  /*11c0*/  MOV R8, 0x11e0 ;  /* 0x000011e000087802 */ /* 0x000fe40000000f00 */
[----:B------:R-:W-:Y:S05]  /*11d0*/  CALL.REL.NOINC `($__internal_38_$__cuda_sm70_shflsync_bfly_p) ;  /* 0x0000019000007944 */ /* 0x000fea0003c00000 */
[----:B0-----:R-:W-:Y:S01]  /*11e0*/  HFMA2.MMA R17, -RZ, RZ, 0, 1.1920928955078125e-07 ;  /* 0x00000002ff117435 */ /* 0x001fe200000001ff */
[----:B-1----:R-:W-:Y:S01]  /*11f0*/  FADD.FTZ R18, R11, R14 ;  /* 0x0000000e0b127221 */ /* 0x002fe20000010000 */
[----:B------:R-:W-:Y:S01]  /*1200*/  MOV R19, 0xffffffff ;  /* 0xffffffff00137802 */ /* 0x000fe20000000f00 */
[----:B------:R-:W-:Y:S01]  /*1210*/  IMAD.MOV.U32 R14, RZ, RZ, 0x1f ;  /* 0x0000001fff0e7424 */ /* 0x000fe200078e00ff */
[----:B------:R-:W-:-:S02]  /*1220*/  MOV R8, 0x1240 ;  /* 0x0000124000087802 */ /* 0x000fc40000000f00 */
        /* <DEDUP_REMOVED lines=9> */
[----:B------:R-:W-:-:S02]  /*12c0*/  MOV R14, 0x1f ;  /* 0x0000001f000e7802 */ /* 0x000fc40000000f00 */
[----:B------:R-:W-:Y:S02]  /*12d0*/  MOV R19, 0xffffffff ;  /* 0xffffffff00137802 */ /* 0x000fe40000000f00 */
[----:B------:R-:W-:Y:S02]  /*12e0*/  MOV R8, 0x1300 ;  /* 0x0000130000087802 */ /* 0x000fe40000000f00 */
[----:B------:R-:W-:Y:S05]  /*12f0*/  CALL.REL.NOINC `($__internal_38_$__cuda_sm70_shflsync_bfly_p) ;  /* 0x0000007000007944 */ /* 0x000fea0003c00000 */
[----:B01----:R-:W-:Y:S01]  /*1300*/  FADD.FTZ R18, R18, R14 ;  /* 0x0000000e12127221 */ /* 0x003fe20000010000 */
[----:B------:R-:W-:Y:S01]  /*1310*/  HFMA2.MMA R14, -RZ, RZ, 0, 1.847743988037109375e-06 ;  /* 0x0000001fff0e7435 */ /* 0x000fe200000001ff */
[----:B------:R-:W-:Y:S01]  /*1320*/  IMAD.MOV.U32 R17, RZ, RZ, 0x10 ;  /* 0x00000010ff117424 */ /* 0x000fe200078e00ff */
[----:B------:R-:W-:Y:S02]  /*1330*/  MOV R19, 0xffffffff ;  /* 0xffffffff00137802 */ /* 0x000fe40000000f00 */
[----:B------:R-:W-:Y:S02]  /*1340*/  MOV R8, 0x1360 ;  /* 0x0000136000087802 */ /* 0x000fe40000000f00 */
[----:B------:R-:W-:Y:S05]  /*1350*/  CALL.REL.NOINC `($__internal_38_$__cuda_sm70_shflsync_bfly_p) ;  /* 0x0000001000007944 */ /* 0x000fea0003c00000 */
[----:B01----:R-:W-:Y:S05]  /*1360*/  BRA `(.L_x_2548) ;  /* 0xfffff7f000007947 */ /* 0x003fea000383ffff */
        .weak           $__internal_38_$__cuda_sm70_shflsync_bfly_p
        .type           $__internal_38_$__cuda_sm70_shflsync_bfly_p,@function
        .size           $__internal_38_$__cuda_sm70_shflsync_bfly_p,(.L_x_12340 - $__internal_38_$__cuda_sm70_shflsync_bfly_p)
$__internal_38_$__cuda_sm70_shflsync_bfly_p:
[----:B------:R-:W-:Y:S01]  /*1370*/  HFMA2.MMA R9, -RZ, RZ, 0, 0 ;  /* 0x00000000ff097435 */ /* 0x000fe200000001ff */
[----:B------:R-:W-:Y:S04]  /*1380*/  WARPSYNC R19 ;  /* 0x0000001300007348 */ /* 0x000fe80003800000 */
[----:B------:R0:W1:Y:S01]  /*1390*/  SHFL.BFLY PT, R14, R18, R17, R14 ;  /* 0x0c000011120e7389 */ /* 0x00006200000e000e */
[----:B------:R-:W-:Y:S05]  /*13a0*/  RET.REL.NODEC R8 `(_ZN10layer_norm22ln_bwd_finalize_kernelINS_22Kernel_traits_finalizeILj1024E6__halfS2_S2_S2_fjLb1ELj1024ELj4ENS_18Kernel_traits_baseILj1024ES2_S2_S2_S2_fjLj1024EEEEELb1ELb1EEEvNS_9BwdParamsE) ;  /* 0xffffec5008007950 */ /* 0x000fea0003c3ffff */
.L_x_2549:
        /* <DEDUP_REMOVED lines=13> */
.L_x_12340:


//--------------------- .text._ZN10layer_norm13ln_bwd_kernelINS_13Kernel_traitsI6__halfS2_S2_S2_fjLj1024ELj1ELj4ELj1ELj16ENS_18Kernel_traits_baseILj1024ES2_S2_S2_S2_fjLj128EEEEELb1ELb1ELb1ELb1EEEvNS_9BwdParamsE --------------------------
	.section	.text._ZN10layer_norm13ln_bwd_kernelINS_13Kernel_traitsI6__halfS2_S2_S2_fjLj1024ELj1ELj4ELj1ELj16ENS_18Kernel_traits_baseILj1024ES2_S2_S2_S2_fjLj128EEEEELb1ELb1ELb1ELb1EEEvNS_9BwdParamsE,"ax",@progbits
	.sectioninfo	@"SHI_REGISTERS=255"
	.align	128
        .global         _ZN10layer_norm13ln_bwd_kernelINS_13Kernel_traitsI6__halfS2_S2_S2_fjLj1024ELj1ELj4ELj1ELj16ENS_18Kernel_traits_baseILj1024ES2_S2_S2_S2_fjLj128EEEEELb1ELb1ELb1ELb1EEEvNS_9BwdParamsE
        .type           _ZN10layer_norm13ln_bwd_kernelINS_13Kernel_traitsI6__halfS2_S2_S2_fjLj1024ELj1ELj4ELj1ELj16ENS_18Kernel_traits_baseILj1024ES2_S2_S2_S2_fjLj128EEEEELb1ELb1ELb1ELb1EEEvNS_9BwdParamsE,@function
        .size           _ZN10layer_norm13ln_bwd_kernelINS_13Kernel_traitsI6__halfS2_S2_S2_fjLj1024ELj1ELj4ELj1ELj16ENS_18Kernel_traits_baseILj1024ES2_S2_S2_S2_fjLj128EEEEELb1ELb1ELb1ELb1EEEvNS_9BwdParamsE,(.L_x_12341 - _ZN10layer_norm13ln_bwd_kernelINS_13Kernel_traitsI6__halfS2_S2_S2_fjLj1024ELj1ELj4ELj1ELj16ENS_18Kernel_traits_baseILj1024ES2_S2_S2_S2_fjLj128EEEEELb1ELb1ELb1ELb1EEEvNS_9BwdParamsE)
        .other          _ZN10layer_norm13ln_bwd_kernelINS_13Kernel_traitsI6__halfS2_S2_S2_fjLj1024ELj1ELj4ELj1ELj16ENS_18Kernel_traits_baseILj1024ES2_S2_S2_S2_fjLj128EEEEELb1ELb1ELb1ELb1EEEvNS_9BwdParamsE,@"STO_CUDA_ENTRY STV_DEFAULT"
_ZN10layer_norm13ln_bwd_kernelINS_13Kernel_traitsI6__halfS2_S2_S2_fjLj1024ELj1ELj4ELj1ELj16ENS_18Kernel_traits_baseILj1024ES2_S2_S2_S2_fjLj128EEEEELb1ELb1ELb1ELb1EEEvNS_9BwdParamsE:
.text._ZN10layer_norm13ln_bwd_kernelINS_13Kernel_traitsI6__halfS2_S2_S2_fjLj1024ELj1ELj4ELj1ELj16ENS_18Kernel_traits_baseILj1024ES2_S2_S2_S2_fjLj128EEEEELb1ELb1ELb1ELb1EEEvNS_9BwdParamsE:
        /* <DEDUP_REMOVED lines=68> */
.L_x_2551:
        /* <DEDUP_REMOVED lines=56> */
[----:B0-----:R-:W-:Y:S02]  /*07c0*/  HADD2.F32 R3, -RZ, R4.H1_H1 ;  /* 0x30000004ff037230 */ /* 0x001fe40000004100 */
[--C-:B------:R-:W-:Y:S01]  /*07d0*/  HADD2.F32 R2, -RZ, R5.reuse.H0_H0 ;  /* 0x20000005ff027230 */ /* 0x100fe20000004100 */
[----:B------:R-:W-:Y:S01]  /*07e0*/  STL [R1+0x2c], R16 ;  /* 0x00002c1001007387 */ /* 0x000fe20000100800 */
[----:B------:R-:W-:-:S03]  /*07f0*/  HADD2.F32 R4, -RZ, R5.H1_H1 ;  /* 0x30000005ff047230 */ /* 0x000fc60000004100 */
[----:B------:R0:W-:Y:S04]  /*0800*/  STL [R1+0x28], R3 ;  /* 0x0000280301007387 */ /* 0x0001e80000100800 */
[----:B------:R2:W-:Y:S01]  /*0810*/  STL [R1+0x24], R2 ;  /* 0x0000240201007387 */ /* 0x0005e20000100800 */
[----:B0-----:R-:W-:-:S03]  /*0820*/  HADD2.F32 R3, -RZ, R6.H0_H0 ;  /* 0x20000006ff037230 */ /* 0x001fc60000004100 */
[----:B------:R0:W-:Y:S01]  /*0830*/  STL [R1+0x20], R4 ;  /* 0x0000200401007387 */ /* 0x0001e20000100800 */
[----:B--2---:R-:W-:-:S03]  /*0840*/  HADD2.F32 R2, -RZ, R6.H1_H1 ;  /* 0x30000006ff027230 */ /* 0x004fc60000004100 */
[----:B------:R2:W-:Y:S04]  /*0850*/  STL [R1+0x1c], R3 ;  /* 0x00001c0301007387 */ /* 0x0005e80000100800 */
[----:B------:R3:W-:Y:S01]  /*0860*/  STL [R1+0x18], R2 ;  /* 0x0000180201007387 */ /* 0x0007e20000100800 */
[--C-:B0-----:R-:W-:Y:S02]  /*0870*/  HADD2.F32 R4, -RZ, R7.reuse.H0_H0 ;  /* 0x20000007ff047230 */ /* 0x101fe40000004100 */
[----:B--2---:R-:W-:-:S03]  /*0880*/  HADD2.F32 R3, -RZ, R7.H1_H1 ;  /* 0x30000007ff037230 */ /* 0x004fc60000004100 */
[----:B------:R0:W-:Y:S01]  /*0890*/  STL [R1+0x14], R4 ;  /* 0x0000140401007387 */ /* 0x0001e20000100800 */
[----:B---3--:R-:W-:-:S03]  /*08a0*/  HADD2.F32 R2, -RZ, R8.H0_H0 ;  /* 0x20000008ff027230 */ /* 0x008fc60000004100 */
[----:B------:R2:W-:Y:S04]  /*08b0*/  STL [R1+0x10], R3 ;  /* 0x0000100301007387 */ /* 0x0005e80000100800 */
[----:B------:R3:W-:Y:S01]  /*08c0*/  STL [R1+0xc], R2 ;  /* 0x00000c0201007387 */ /* 0x0007e20000100800 */
[----:B0-----:R-:W-:Y:S02]  /*08d0*/  HADD2.F32 R4, -RZ, R8.H1_H1 ;  /* 0x30000008ff047230 */ /* 0x001fe40000004100 */
[----:B--2---:R-:W-:-:S03]  /*08e0*/  HADD2.F32 R3, -RZ, R9.H0_H0 ;  /* 0x20000009ff037230 */ /* 0x004fc60000004100 */
[----:B------:R0:W-:Y:S01]  /*08f0*/  STL [R1+0x8], R4 ;  /* 0x0000080401007387 */ /* 0x0001e20000100800 */
[----:B---3--:R-:W-:-:S03]  /*0900*/  HADD2.F32 R2, -RZ, R9.H1_H1 ;  /* 0x30000009ff027230 */ /* 0x008fc60000004100 */
[----:B------:R0:W-:Y:S04]  /*0910*/  STL [R1+0x4], R3 ;  /* 0x0000040301007387 */ /* 0x0001e80000100800 */
[----:B------:R0:W-:Y:S01]  /*0920*/  STL [R1], R2 ;  /* 0x0000000201007387 */ /* 0x0001e20000100800 */
[--C-:B----4-:R-:W-:Y:S02]  /*0930*/  HADD2.F32 R231, -RZ, R220.reuse.H0_H0 ;  /* 0x200000dcffe77230 */ /* 0x110fe40000004100 */
        /* <DEDUP_REMOVED lines=18> */
[----:B01----:R-:W-:Y:S02]  /*0a60*/  HADD2.F32 R220, -RZ, R223.H1_H1 ;  /* 0x300000dfffdc7230 */ /* 0x003fe40000004100 */
.L_x_2724:
        /* <DEDUP_REMOVED lines=50> */
[----:B------:R-:W-:-:S02]  /*0d90*/  MOV R246, RZ ;  /* 0x000000ff00f67202 */ /* 0x000fc40000000f00 */
[----:B------:R-:W-:Y:S01]  /*0da0*/  MOV R245, RZ ;  /* 0x000000ff00f57202 */ /* 0x000fe20000000f00 */
[----:B------:R-:W-:Y:S05]  /*0db0*/  BRA `(.L_x_2555) ;  /* 0x0000160000007947 */ /* 0x000fea0003800000 */
.L_x_2554:
        /* <DEDUP_REMOVED lines=51> */
[----:B--2---:R-:W-:-:S02]  /*10f0*/  HADD2.F32 R204, -RZ, R17.H1_H1 ;  /* 0x30000011ffcc7230 */ /* 0x004fc40000004100 */
[--C-:B---3--:R-:W-:Y:S02]  /*1100*/  HADD2.F32 R243, -RZ, R22.reuse.H0_H0 ;  /* 0x20000016fff37230 */ /* 0x108fe40000004100 */
[----:B------:R-:W-:Y:S01]  /*1110*/  HADD2.F32 R239, -RZ, R22.H1_H1 ;  /* 0x30000016ffef7230 */ /* 0x000fe20000004100 */
[----:B----4-:R-:W-:Y:S01]  /*1120*/  FSEL R230, R230, RZ, !P0 ;  /* 0x000000ffe6e67208 */ /* 0x010fe20004000000 */
[----:B0-----:R-:W-:Y:S02]  /*1130*/  HADD2.F32 R2, -RZ, R16.H0_H0 ;  /* 0x20000010ff027230 */ /* 0x001fe40000004100 */
[--C-:B------:R-:W-:Y:S02]  /*1140*/  HADD2.F32 R205, -RZ, R9.reuse.H0_H0 ;  /* 0x20000009ffcd7230 */ /* 0x100fe40000004100 */
[C---:B------:R-:W-:Y:S01]  /*1150*/  FADD.FTZ R243, -R230.reuse, R243 ;  /* 0x000000f3e6f37221 */ /* 0x040fe20000010100 */
[----:B------:R-:W-:Y:S02]  /*1160*/  HADD2.F32 R207, -RZ, R8.H0_H0 ;  /* 0x20000008ffcf7230 */ /* 0x000fe40000004100 */
[----:B------:R-:W-:Y:S01]  /*1170*/  HADD2.F32 R206, -RZ, R9.H1_H1 ;  /* 0x30000009ffce7230 */ /* 0x000fe20000004100 */
[----:B------:R-:W-:Y:S01]  /*1180*/  FADD.FTZ R239, -R230, R239 ;  /* 0x000000efe6ef7221 */ /* 0x000fe20000010100 */
[----:B------:R-:W-:-:S02]  /*1190*/  HADD2.F32 R3, -RZ, R16.H1_H1 ;  /* 0x30000010ff037230 */ /* 0x000fc40000004100 */
[----:B------:R-:W-:Y:S02]  /*11a0*/  HADD2.F32 R203, -RZ, R17.H0_H0 ;  /* 0x20000011ffcb7230 */ /* 0x000fe40000004100 */
[----:B------:R-:W-:Y:S02]  /*11b0*/  HADD2.F32 R252, -RZ, R15.H0_H0 ;  /* 0x2000000ffffc7230 */ /* 0x000fe40000004100 */
[--C-:B------:R-:W-:Y:S02]  /*11c0*/  HADD2.F32 R191, -RZ, R18.reuse.H0_H0 ;  /* 0x20000012ffbf7230 */ /* 0x100fe40000004100 */
[----:B------:R-:W-:Y:S02]  /*11d0*/  HADD2.F32 R200, -RZ, R18.H1_H1 ;  /* 0x30000012ffc87230 */ /* 0x000fe40000004100 */
[--C-:B------:R-:W-:Y:S02]  /*11e0*/  HADD2.F32 R16, -RZ, R19.reuse.H0_H0 ;  /* 0x20000013ff107230 */ /* 0x100fe40000004100 */
[----:B------:R-:W-:-:S02]  /*11f0*/  HADD2.F32 R17, -RZ, R19.H1_H1 ;  /* 0x30000013ff117230 */ /* 0x000fc40000004100 */
[--C-:B------:R-:W-:Y:S02]  /*1200*/  HADD2.F32 R176, -RZ, R5.reuse.H0_H0 ;  /* 0x20000005ffb07230 */ /* 0x100fe40000004100 */
[----:B------:R-:W-:Y:S01]  /*1210*/  HADD2.F32 R177, -RZ, R5.H1_H1 ;  /* 0x30000005ffb17230 */ /* 0x000fe20000004100 */
[C---:B------:R-:W-:Y:S01]  /*1220*/  FADD.FTZ R5, -R230.reuse, R204 ;  /* 0x000000cce6057221 */ /* 0x040fe20000010100 */
[--C-:B------:R-:W-:Y:S02]  /*1230*/  HADD2.F32 R18, -RZ, R12.reuse.H0_H0 ;  /* 0x2000000cff127230 */ /* 0x100fe40000004100 */
[----:B------:R-:W-:Y:S01]  /*1240*/  HADD2.F32 R19, -RZ, R12.H1_H1 ;  /* 0x3000000cff137230 */ /* 0x000fe20000004100 */
[----:B------:R-:W-:Y:S01]  /*1250*/  FADD.FTZ R12, -R230, R205 ;  /* 0x000000cde60c7221 */ /* 0x000fe20000010100 */
[--C-:B------:R-:W-:Y:S02]  /*1260*/  HADD2.F32 R212, -RZ, R174.reuse.H0_H0 ;  /* 0x200000aeffd47230 */ /* 0x100fe40000004100 */
[----:B------:R-:W-:-:S02]  /*1270*/  HADD2.F32 R213, -RZ, R174.H1_H1 ;  /* 0x300000aeffd57230 */ /* 0x000fc40000004100 */
[--C-:B------:R-:W-:Y:S01]  /*1280*/  HADD2.F32 R201, -RZ, R10.reuse.H0_H0 ;  /* 0x2000000affc97230 */ /* 0x100fe20000004100 */
[----:B------:R-:W2:Y:S01]  /*1290*/  LDL R174, [R1+0x2c] ;  /* 0x00002c0001ae7983 */ /* 0x000ea20000100800 */
[----:B------:R-:W-:Y:S01]  /*12a0*/  HADD2.F32 R202, -RZ, R10.H1_H1 ;  /* 0x3000000affca7230 */ /* 0x000fe20000004100 */
[C---:B------:R-:W-:Y:S01]  /*12b0*/  FADD.FTZ R10, -R230.reuse, R207 ;  /* 0x000000cfe60a7221 */ /* 0x040fe20000010100 */
[--C-:B------:R-:W-:Y:S02]  /*12c0*/  HADD2.F32 R187, -RZ, R13.reuse.H0_H0 ;  /* 0x2000000dffbb7230 */ /* 0x100fe40000004100 */
[----:B------:R-:W-:Y:S01]  /*12d0*/  HADD2.F32 R188, -RZ, R13.H1_H1 ;  /* 0x3000000dffbc7230 */ /* 0x000fe20000004100 */
[C---:B------:R-:W-:Y:S01]  /*12e0*/  FADD.FTZ R13, -R230.reuse, R206 ;  /* 0x000000cee60d7221 */ /* 0x040fe20000010100 */
[----:B------:R-:W-:Y:S01]  /*12f0*/  HADD2.F32 R251, -RZ, R15.H1_H1 ;  /* 0x3000000ffffb7230 */ /* 0x000fe20000004100 */
[----:B------:R-:W-:Y:S01]  /*1300*/  FADD.FTZ R252, -R230, R252 ;  /* 0x000000fce6fc7221 */ /* 0x000fe20000010100 */
[----:B------:R-:W-:-:S02]  /*1310*/  HADD2.F32 R204, -RZ, R170.H0_H0 ;  /* 0x200000aaffcc7230 */ /* 0x000fc40000004100 */
[----:B------:R-:W-:Y:S01]  /*1320*/  HADD2.F32 R205, -RZ, R170.H1_H1 ;  /* 0x300000aaffcd7230 */ /* 0x000fe20000004100 */
[C---:B------:R-:W-:Y:S01]  /*1330*/  FMUL.FTZ R170, R216.reuse, R243 ;  /* 0x000000f3d8aa7220 */ /* 0x040fe20000410000 */
[--C-:B------:R-:W-:Y:S01]  /*1340*/  HADD2.F32 R206, -RZ, R171.reuse.H0_H0 ;  /* 0x200000abffce7230 */ /* 0x100fe20000004100 */
[----:B------:R-:W3:Y:S01]  /*1350*/  LDL R243, [R1+0xc] ;  /* 0x00000c0001f37983 */ /* 0x000ee20000100800 */
[----:B------:R-:W-:Y:S01]  /*1360*/  HADD2.F32 R207, -RZ, R171.H1_H1 ;  /* 0x300000abffcf7230 */ /* 0x000fe20000004100 */
[----:B------:R-:W-:Y:S01]  /*1370*/  FMUL.FTZ R171, R216, R239 ;  /* 0x000000efd8ab7220 */ /* 0x000fe20000410000 */
[--C-:B------:R-:W-:Y:S01]  /*1380*/  HADD2.F32 R214, -RZ, R175.reuse.H0_H0 ;  /* 0x200000afffd67230 */ /* 0x100fe20000004100 */
[----:B------:R-:W4:Y:S01]  /*1390*/  LDL R239, [R1+0x8] ;  /* 0x0000080001ef7983 */ /* 0x000f220000100800 */
[----:B------:R-:W-:Y:S02]  /*13a0*/  HADD2.F32 R215, -RZ, R175.H1_H1 ;  /* 0x300000afffd77230 */ /* 0x000fe40000004100 */
        /* <DEDUP_REMOVED lines=10> */
[----:B------:R-:W-:Y:S01]  /*1450*/  HADD2.F32 R234, -RZ, R23.H0_H0 ;  /* 0x20000017ffea7230 */ /* 0x000fe20000004100 */
[C---:B------:R-:W-:Y:S01]  /*1460*/  FADD.FTZ R14, -R230.reuse, R201 ;  /* 0x000000c9e60e7221 */ /* 0x040fe20000010100 */
[--C-:B------:R-:W-:Y:S02]  /*1470*/  HADD2.F32 R180, -RZ, R7.reuse.H0_H0 ;  /* 0x20000007ffb47230 */ /* 0x100fe40000004100 */
[----:B------:R-:W-:Y:S01]  /*1480*/  HADD2.F32 R181, -RZ, R7.H1_H1 ;  /* 0x30000007ffb57230 */ /* 0x000fe20000004100 */
[C---:B------:R-:W-:Y:S01]  /*1490*/  FADD.FTZ R7, -R230.reuse, R200 ;  /* 0x000000c8e6077221 */ /* 0x040fe20000010100 */
        /* <DEDUP_REMOVED lines=34> */
[----:B------:R-:W-:Y:S02]  /*16c0*/  FMUL.FTZ R25, R216, R251 ;  /* 0x000000fbd8197220 */ /* 0x000fe40000410000 */
[----:B------:R-:W4:Y:S01]  /*16d0*/  LDL R251, [R1+0x20] ;  /* 0x0000200001fb7983 */ /* 0x000f220000100800 */
[----:B------:R-:W-:-:S02]  /*16e0*/  HADD2.F32 R186, -RZ, R26.H0_H0 ;  /* 0x2000001affba7230 */ /* 0x000fc40000004100 */
[----:B------:R-:W-:Y:S01]  /*16f0*/  HADD2.F32 R187, -RZ, R26.H1_H1 ;  /* 0x3000001affbb7230 */ /* 0x000fe20000004100 */
[C---:B------:R-:W-:Y:S01]  /*1700*/  FMUL.FTZ R26, R216.reuse, R247 ;  /* 0x000000f7d81a7220 */ /* 0x040fe20000410000 */
[--C-:B------:R-:W-:Y:S01]  /*1710*/  HADD2.F32 R210, -RZ, R173.reuse.H0_H0 ;  /* 0x200000adffd27230 */ /* 0x100fe20000004100 */
[----:B------:R-:W4:Y:S01]  /*1720*/  LDL R247, [R1+0x1c] ;  /* 0x00001c0001f77983 */ /* 0x000f220000100800 */
[----:B------:R-:W-:Y:S01]  /*1730*/  HADD2.F32 R211, -RZ, R173.H1_H1 ;  /* 0x300000adffd37230 */ /* 0x000fe20000004100 */
[C---:B------:R-:W-:Y:S02]  /*1740*/  FMUL.FTZ R173, R216.reuse, R230 ;  /* 0x000000e6d8ad7220 */ /* 0x040fe40000410000 */
[----:B------:R-:W4:Y:S01]  /*1750*/  LDL R230, [R1] ;  /* 0x0000000001e67983 */ /* 0x000f220000100800 */
[--C-:B------:R-:W-:Y:S02]  /*1760*/  HADD2.F32 R188, -RZ, R27.reuse.H0_H0 ;  /* 0x2000001bffbc7230 */ /* 0x100fe40000004100 */
[----:B------:R-:W-:Y:S01]  /*1770*/  HADD2.F32 R189, -RZ, R27.H1_H1 ;  /* 0x3000001bffbd7230 */ /* 0x000fe20000004100 */
[----:B------:R-:W-:-:S02]  /*1780*/  FMUL.FTZ R27, R216, R246 ;  /* 0x000000f6d81b7220 */ /* 0x000fc40000410000 */
[----:B------:R-:W4:Y:S01]  /*1790*/  LDL R246, [R1+0x18] ;  /* 0x0000180001f67983 */ /* 0x000f220000100800 */
[--C-:B------:R-:W-:Y:S02]  /*17a0*/  HADD2.F32 R190, -RZ, R168.reuse.H0_H0 ;  /* 0x200000a8ffbe7230 */ /* 0x100fe40000004100 */
[----:B------:R-:W-:Y:S01]  /*17b0*/  HADD2.F32 R191, -RZ, R168.H1_H1 ;  /* 0x300000a8ffbf7230 */ /* 0x000fe20000004100 */
[C---:B------:R-:W-:Y:S02]  /*17c0*/  FMUL.FTZ R168, R216.reuse, R245 ;  /* 0x000000f5d8a87220 */ /* 0x040fe40000410000 */
[----:B------:R-:W4:Y:S01]  /*17d0*/  LDL R245, [R1+0x14] ;  /* 0x0000140001f57983 */ /* 0x000f220000100800 */
        /* <DEDUP_REMOVED lines=190> */
.L_x_2555:
[----:B------:R-:W-:Y:S05]  /*23c0*/  BSYNC B1 ;  /* 0x0000000000017941 */ /* 0x000fea0003800000 */
.L_x_2553:
        /* <DEDUP_REMOVED lines=10> */
.L_x_2725:
        /* <DEDUP_REMOVED lines=18> */
.L_x_2726:
        /* <DEDUP_REMOVED lines=26> */
.L_x_2559:
        /* <DEDUP_REMOVED lines=11> */
.L_x_2560:
[----:B------:R-:W-:Y:S05]  /*27e0*/  BSYNC B1 ;  /* 0x0000000000017941 */ /* 0x000fea0003800000 */
.L_x_2558:
[----:B------:R-:W-:Y:S01]  /*27f0*/  ISETP.NE.U32.AND P0, PT, RZ, c[0x0][0x258], PT ;  /* 0x00009600ff007a0c */ /* 0x000fe20003f05070 */
[----:B------:R-:W-:Y:S03]  /*2800*/  BSSY B1, `(.L_x_2561) ;  /* 0x0000011000017945 */ /* 0x000fe60003800000 */
[----:B------:R-:W-:-:S13]  /*2810*/  ISETP.NE.AND.EX P0, PT, RZ, c[0x0][0x25c], PT, P0 ;  /* 0x00009700ff007a0c */ /* 0x000fda0003f05300 */
[----:B------:R-:W-:-:S04]  /*2820*/  @P0 F2FP.PACK_AB R244, RZ, R245 ;  /* 0x000000f5fff4023e */ /* 0x000fc800000000ff */
[----:B------:R-:W-:Y:S01]  /*2830*/  @P0 PRMT R160, R244, 0x7610, R160 ;  /* 0x00007610f4a00816 */ /* 0x000fe200000000a0 */
[----:B------:R-:W-:Y:S05]  /*2840*/  @!P2 BRA `(.L_x_2562) ;  /* 0x000000c00000a947 */ /* 0x000fea0003800000 */
[----:B------:R-:W-:Y:S01]  /*2850*/  LOP3.LUT P4, RZ, R243, 0xff, RZ, 0xc0, !PT ;  /* 0x000000fff3ff7812 */ /* 0x000fe2000788c0ff */
[----:B------:R-:W-:Y:S01]  /*2860*/  FMUL.FTZ R243, R245, c[0x0][0x1ec] ;  /* 0x00007b00f5f37a20 */ /* 0x000fe20000410000 */
[----:B------:R-:W-:-:S03]  /*2870*/  HFMA2.MMA R244, -RZ, RZ, 0, 0 ;  /* 0x00000000fff47435 */ /* 0x000fc600000001ff */
[----:B------:R-:W-:-:S08]  /*2880*/  FMUL.FTZ R243, R243, c[0x0][0x1e8] ;  /* 0x00007a00f3f37a20 */ /* 0x000fd00000410000 */
[----:B-----5:R-:W-:-:S05]  /*2890*/  @P4 HADD2.F32 R245, -RZ, R156.H0_H0 ;  /* 0x2000009cfff54230 */ /* 0x020fca0000004100 */
[----:B------:R-:W-:Y:S01]  /*28a0*/  @P4 FMUL.FTZ R244, R243, R245 ;  /* 0x000000f5f3f44220 */ /* 0x000fe20000410000 */
[----:B------:R-:W-:-:S03]  /*28b0*/  @P4 HADD2.F32 R245, -RZ, R152.H0_H0 ;  /* 0x20000098fff54230 */ /* 0x000fc60000004100 */
[----:B------:R-:W-:Y:S01]  /*28c0*/  FADD.FTZ R128, R128, R244 ;  /* 0x000000f480807221 */ /* 0x000fe20000010000 */
[----:B------:R-:W-:Y:S01]  /*28d0*/  MOV R244, RZ ;  /* 0x000000ff00f47202 */ /* 0x000fe20000000f00 */
[----:B------:R-:W-:-:S05]  /*28e0*/  @P4 FMUL.FTZ R244, R243, R245 ;  /* 0x000000f5f3f44220 */ /* 0x000fca0000410000 */
[----:B------:R-:W-:-:S04]  /*28f0*/  F2FP.PACK_AB R244, RZ, R244 ;  /* 0x000000f4fff4723e */ /* 0x000fc800000000ff */
[----:B------:R-:W-:Y:S02]  /*2900*/  PRMT R164, R244, 0x7610, R164 ;  /* 0x00007610f4a47816 */ /* 0x000fe400000000a4 */
.L_x_2562:
[----:B------:R-:W-:Y:S05]  /*2910*/  BSYNC B1 ;  /* 0x0000000000017941 */ /* 0x000fea0003800000 */
.L_x_2561:
[----:B------:R-:W-:Y:S01]  /*2920*/  BSSY B1, `(.L_x_2563) ;  /* 0x000000d000017945 */ /* 0x000fe20003800000 */
[----:B------:R-:W-:Y:S05]  /*2930*/  @P1 BRA `(.L_x_2564) ;  /* 0x0000004000001947 */ /* 0x000fea0003800000 */
[----:B------:R-:W-:Y:S01]  /*2940*/  HFMA2.MMA R244, -RZ, RZ, 0, 0 ;  /* 0x00000000fff47435 */ /* 0x000fe200000001ff */
[----:B------:R-:W-:Y:S05]  /*2950*/  @!P3 BRA `(.L_x_2565) ;  /* 0x000000900000b947 */ /* 0x000fea0003800000 */
[----:B------:R-:W-:Y:S01]  /*2960*/  HADD2.F32 R244, -RZ, R40.H1_H1 ;  /* 0x30000028fff47230 */ /* 0x000fe20000004100 */
[----:B------:R-:W-:Y:S05]  /*2970*/  BRA `(.L_x_2565) ;  /* 0x0000007000007947 */ /* 0x000fea0003800000 */
.L_x_2564:
[----:B------:R-:W-:-:S04]  /*2980*/  ISETP.NE.AND P4, PT, R219, RZ, PT ;  /* 0x000000ffdb00720c */ /* 0x000fc80003f85270 */
[----:B------:R-:W-:-:S05]  /*2990*/  FSEL R243, R200, RZ, !P4 ;  /* 0x000000ffc8f37208 */ /* 0x000fca0006000000 */
[----:B------:R-:W-:-:S04]  /*29a0*/  FFMA.FTZ R243, R3, R201, R243 ;  /* 0x000000c903f37223 */ /* 0x000fc800000100f3 */
[----:B------:R-:W-:-:S04]  /*29b0*/  FADD.FTZ R243, R175, -R243 ;  /* 0x800000f3aff37221 */ /* 0x000fc80000010000 */
[----:B------:R-:W-:Y:S01]  /*29c0*/  FMUL.FTZ R244, R216, R243 ;  /* 0x000000f3d8f47220 */ /* 0x000fe20000410000 */
[----:B------:R-:W-:-:S05]  /*29d0*/  @P3 HADD2.F32 R243, -RZ, R40.H1_H1 ;  /* 0x30000028fff33230 */ /* 0x000fca0000004100 */
[----:B------:R-:W-:Y:S02]  /*29e0*/  @P3 FADD.FTZ R244, R244, R243 ;  /* 0x000000f3f4f43221 */ /* 0x000fe40000010000 */
.L_x_2565:
[----:B------:R-:W-:Y:S05]  /*29f0*/  BSYNC B1 ;  /* 0x0000000000017941 */ /* 0x000fea0003800000 */
.L_x_2563:
[----:B------:R-:W-:Y:S01]  /*2a00*/  @P0 F2FP.PACK_AB R243, RZ, R244 ;  /* 0x000000f4fff3023e */ /* 0x000fe200000000ff */
[----:B------:R-:W-:Y:S03]  /*2a10*/  BSSY B1, `(.L_x_2566) ;  /* 0x000000f000017945 */ /* 0x000fe60003800000 */
[----:B------:R-:W-:Y:S01]  /*2a20*/  @P0 PRMT R160, R160, 0x5410, R243 ;  /* 0x00005410a0a00816 */ /* 0x000fe200000000f3 */
[----:B------:R-:W-:Y:S05]  /*2a30*/  @!P2 BRA `(.L_x_2567) ;  /* 0x000000c00000a947 */ /* 0x000fea0003800000 */
[----:B------:R-:W-:Y:S01]  /*2a40*/  LOP3.LUT P4, RZ, R198, 0xff00, RZ, 0xc0, !PT ;  /* 0x0000ff00c6ff7812 */ /* 0x000fe2000788c0ff */
[----:B------:R-:W-:Y:S01]  /*2a50*/  FMUL.FTZ R243, R244, c[0x0][0x1ec] ;  /* 0x00007b00f4f37a20 */ /* 0x000fe20000410000 */
[----:B------:R-:W-:-:S03]  /*2a60*/  MOV R244, RZ ;  /* 0x000000ff00f47202 */ /* 0x000fc60000000f00 */
[----:B------:R-:W-:-:S08]  /*2a70*/  FMUL.FTZ R243, R243, c[0x0][0x1e8] ;  /* 0x00007a00f3f37a20 */ /* 0x000fd00000410000 */
[----:B-----5:R-:W-:-:S05]  /*2a80*/  @P4 HADD2.F32 R245, -RZ, R156.H1_H1 ;  /* 0x3000009cfff54230 */ /* 0x020fca0000004100 */
[----:B------:R-:W-:Y:S01]  /*2a90*/  @P4 FMUL.FTZ R244, R243, R245 ;  /* 0x000000f5f3f44220 */ /* 0x000fe20000410000 */
[----:B------:R-:W-:-:S03]  /*2aa0*/  @P4 HADD2.F32 R245, -RZ, R152.H1_H1 ;  /* 0x30000098fff54230 */ /* 0x000fc60000004100 */
[----:B------:R-:W-:Y:S01]  /*2ab0*/  FADD.FTZ R129, R129, R244 ;  /* 0x000000f481817221 */ /* 0x000fe20000010000 */
[----:B------:R-:W-:-:S06]  /*2ac0*/  HFMA2.MMA R244, -RZ, RZ, 0, 0 ;  /* 0x00000000fff47435 */ /* 0x000fcc00000001ff */
[----:B------:R-:W-:-:S05]  /*2ad0*/  @P4 FMUL.FTZ R244, R243, R245 ;  /* 0x000000f5f3f44220 */ /* 0x000fca0000410000 */
[----:B------:R-:W-:-:S04]  /*2ae0*/  F2FP.PACK_AB R244, RZ, R244 ;  /* 0x000000f4fff4723e */ /* 0x000fc800000000ff */
[----:B------:R-:W-:Y:S02]  /*2af0*/  PRMT R164, R164, 0x5410, R244 ;  /* 0x00005410a4a47816 */ /* 0x000fe400000000f4 */
.L_x_2567:
[----:B------:R-:W-:Y:S05]  /*2b00*/  BSYNC B1 ;  /* 0x0000000000017941 */ /* 0x000fea0003800000 */
.L_x_2566:
[----:B------:R-:W-:Y:S01]  /*2b10*/  BSSY B1, `(.L_x_2568) ;  /* 0x000000d000017945 */ /* 0x000fe20003800000 */
[----:B------:R-:W-:Y:S05]  /*2b20*/  @P1 BRA `(.L_x_2569) ;  /* 0x0000004000001947 */ /* 0x000fea0003800000 */
[----:B------:R-:W-:Y:S01]  /*2b30*/  MOV R244, RZ ;  /* 0x000000ff00f47202 */ /* 0x000fe20000000f00 */
[----:B------:R-:W-:Y:S05]  /*2b40*/  @!P3 BRA `(.L_x_2570) ;  /* 0x000000900000b947 */ /* 0x000fea0003800000 */
[----:B------:R-:W-:Y:S01]  /*2b50*/  HADD2.F32 R244, -RZ, R41.H0_H0 ;  /* 0x20000029fff47230 */ /* 0x000fe20000004100 */
[----:B------:R-:W-:Y:S05]  /*2b60*/  BRA `(.L_x_2570) ;  /* 0x0000007000007947 */ /* 0x000fea0003800000 */
.L_x_2569:
[----:B------:R-:W-:-:S04]  /*2b70*/  ISETP.NE.AND P4, PT, R219, RZ, PT ;  /* 0x000000ffdb00720c */ /* 0x000fc80003f85270 */
[----:B------:R-:W-:-:S05]  /*2b80*/  FSEL R243, R200, RZ, !P4 ;  /* 0x000000ffc8f37208 */ /* 0x000fca0006000000 */
[----:B------:R-:W-:-:S04]  /*2b90*/  FFMA.FTZ R243, R4, R201, R243 ;  /* 0x000000c904f37223 */ /* 0x000fc800000100f3 */
[----:B------:R-:W-:-:S04]  /*2ba0*/  FADD.FTZ R243, R176, -R243 ;  /* 0x800000f3b0f37221 */ /* 0x000fc80000010000 */
[----:B------:R-:W-:Y:S01]  /*2bb0*/  FMUL.FTZ R244, R216, R243 ;  /* 0x000000f3d8f47220 */ /* 0x000fe20000410000 */
[----:B------:R-:W-:-:S05]  /*2bc0*/  @P3 HADD2.F32 R243, -RZ, R41.H0_H0 ;  /* 0x20000029fff33230 */ /* 0x000fca0000004100 */
[----:B------:R-:W-:Y:S02]  /*2bd0*/  @P3 FADD.FTZ R244, R244, R243 ;  /* 0x000000f3f4f43221 */ /* 0x000fe40000010000 */
.L_x_2570:
[----:B------:R-:W-:Y:S05]  /*2be0*/  BSYNC B1 ;  /* 0x0000000000017941 */ /* 0x000fea0003800000 */
.L_x_2568:
[----:B------:R-:W-:Y:S01]  /*2bf0*/  @P0 F2FP.PACK_AB R243, RZ, R244 ;  /* 0x000000f4fff3023e */ /* 0x000fe200000000ff */
[----:B------:R-:W-:Y:S03]  /*2c00*/  BSSY B1, `(.L_x_2571) ;  /* 0x000000f000017945 */ /* 0x000fe60003800000 */
        /* <DEDUP_REMOVED lines=14> */
.L_x_2572:
[----:B------:R-:W-:Y:S05]  /*2cf0*/  BSYNC B1 ;  /* 0x0000000000017941 */ /* 0x000fea0003800000 */
.L_x_2571:
[----:B------:R-:W-:Y:S01]  /*2d00*/  BSSY B1, `(.L_x_2573) ;  /* 0x000000d000017945 */ /* 0x000fe20003800000 */
[----:B------:R-:W-:Y:S05]  /*2d10*/  @P1 BRA `(.L_x_2574) ;  /* 0x0000004000001947 */ /* 0x000fea0003800000 */
[----:B------:R-:W-:Y:S01]  /*2d20*/  HFMA2.MMA R244, -RZ, RZ, 0, 0 ;  /* 0x00000000fff47435 */ /* 0x000fe200000001ff */
[----:B------:R-:W-:Y:S05]  /*2d30*/  @!P3 BRA `(.L_x_2575) ;  /* 0x000000900000b947 */ /* 0x000fea0003800000 */
[----:B------:R-:W-:Y:S01]  /*2d40*/  HADD2.F32 R244, -RZ, R41.H1_H1 ;  /* 0x30000029fff47230 */ /* 0x000fe20000004100 */
[----:B------:R-:W-:Y:S05]  /*2d50*/  BRA `(.L_x_2575) ;  /* 0x0000007000007947 */ /* 0x000fea0003800000 */
.L_x_2574:
[----:B------:R-:W-:-:S04]  /*2d60*/  ISETP.NE.AND P4, PT, R219, RZ, PT ;  /* 0x000000ffdb00720c */ /* 0x000fc80003f85270 */
[----:B------:R-:W-:-:S05]  /*2d70*/  FSEL R243, R200, RZ, !P4 ;  /* 0x000000ffc8f37208 */ /* 0x000fca0006000000 */
[----:B------:R-:W-:-:S04]  /*2d80*/  FFMA.FTZ R243, R5, R201, R243 ;  /* 0x000000c905f37223 */ /* 0x000fc800000100f3 */
[----:B------:R-:W-:-:S04]  /*2d90*/  FADD.FTZ R243, R177, -R243 ;  /* 0x800000f3b1f37221 */ /* 0x000fc80000010000 */
[----:B------:R-:W-:Y:S01]  /*2da0*/  FMUL.FTZ R244, R216, R243 ;  /* 0x000000f3d8f47220 */ /* 0x000fe20000410000 */
[----:B------:R-:W-:-:S05]  /*2db0*/  @P3 HADD2.F32 R243, -RZ, R41.H1_H1 ;  /* 0x30000029fff33230 */ /* 0x000fca0000004100 */
[----:B------:R-:W-:Y:S02]  /*2dc0*/  @P3 FADD.FTZ R244, R244, R243 ;  /* 0x000000f3f4f43221 */ /* 0x000fe40000010000 */
.L_x_2575:
[----:B------:R-:W-:Y:S05]  /*2dd0*/  BSYNC B1 ;  /* 0x0000000000017941 */ /* 0x000fea0003800000 */
.L_x_2573:
        /* <DEDUP_REMOVED lines=16> */
.L_x_2577:
[----:B------:R-:W-:Y:S05]  /*2ee0*/  BSYNC B1 ;  /* 0x0000000000017941 */ /* 0x000fea0003800000 */
.L_x_2576:
[----:B------:R-:W-:Y:S01]  /*2ef0*/  BSSY B1, `(.L_x_2578) ;  /* 0x000000d000017945 */ /* 0x000fe20003800000 */
[----:B------:R-:W-:Y:S05]  /*2f00*/  @P1 BRA `(.L_x_2579) ;  /* 0x0000004000001947 */ /* 0x000fea0003800000 */
[----:B------:R-:W-:Y:S01]  /*2f10*/  MOV R244, RZ ;  /* 0x000000ff00f47202 */ /* 0x000fe20000000f00 */
[----:B------:R-:W-:Y:S05]  /*2f20*/  @!P3 BRA `(.L_x_2580) ;  /* 0x000000900000b947 */ /* 0x000fea0003800000 */
[----:B------:R-:W-:Y:S01]  /*2f30*/  HADD2.F32 R244, -RZ, R42.H0_H0 ;  /* 0x2000002afff47230 */ /* 0x000fe20000004100 */
[----:B------:R-:W-:Y:S05]  /*2f40*/  BRA `(.L_x_2580) ;  /* 0x0000007000007947 */ /* 0x000fea0003800000 */
.L_x_2579:
[----:B------:R-:W-:-:S04]  /*2f50*/  ISETP.NE.AND P4, PT, R219, RZ, PT ;  /* 0x000000ffdb00720c */ /* 0x000fc80003f85270 */
[----:B------:R-:W-:-:S05]  /*2f60*/  FSEL R243, R200, RZ, !P4 ;  /* 0x000000ffc8f37208 */ /* 0x000fca0006000000 */
[----:B------:R-:W-:-:S04]  /*2f70*/  FFMA.FTZ R243, R6, R201, R243 ;  /* 0x000000c906f37223 */ /* 0x000fc800000100f3 */
[----:B------:R-:W-:-:S04]  /*2f80*/  FADD.FTZ R243, R178, -R243 ;  /* 0x800000f3b2f37221 */ /* 0x000fc80000010000 */
[----:B------:R-:W-:Y:S01]  /*2f90*/  FMUL.FTZ R244, R216, R243 ;  /* 0x000000f3d8f47220 */ /* 0x000fe20000410000 */
[----:B------:R-:W-:-:S05]  /*2fa0*/  @P3 HADD2.F32 R243, -RZ, R42.H0_H0 ;  /* 0x2000002afff33230 */ /* 0x000fca0000004100 */
[----:B------:R-:W-:Y:S02]  /*2fb0*/  @P3 FADD.FTZ R244, R244, R243 ;  /* 0x000000f3f4f43221 */ /* 0x000fe40000010000 */
.L_x_2580:
[----:B------:R-:W-:Y:S05]  /*2fc0*/  BSYNC B1 ;  /* 0x0000000000017941 */ /* 0x000fea0003800000 */
.L_x_2578:
        /* <DEDUP_REMOVED lines=16> */
.L_x_2582:
[----:B------:R-:W-:Y:S05]  /*30d0*/  BSYNC B1 ;  /* 0x0000000000017941 */ /* 0x000fea0003800000 */
.L_x_2581:
[----:B------:R-:W-:Y:S01]  /*30e0*/  BSSY B1, `(.L_x_2583) ;  /* 0x000000d000017945 */ /* 0x000fe20003800000 */
[----:B------:R-:W-:Y:S05]  /*30f0*/  @P1 BRA `(.L_x_2584) ;  /* 0x0000004000001947 */ /* 0x000fea0003800000 */
[----:B------:R-:W-:Y:S01]  /*3100*/  HFMA2.MMA R244, -RZ, RZ, 0, 0 ;  /* 0x00000000fff47435 */ /* 0x000fe200000001ff */
[----:B------:R-:W-:Y:S05]  /*3110*/  @!P3 BRA `(.L_x_2585) ;  /* 0x000000900000b947 */ /* 0x000fea0003800000 */
[----:B------:R-:W-:Y:S01]  /*3120*/  HADD2.F32 R244, -RZ, R42.H1_H1 ;  /* 0x3000002afff47230 */ /* 0x000fe20000004100 */
[----:B------:R-:W-:Y:S05]  /*3130*/  BRA `(.L_x_2585) ;  /* 0x0000007000007947 */ /* 0x000fea0003800000 */
.L_x_2584:
[----:B------:R-:W-:-:S04]  /*3140*/  ISETP.NE.AND P4, PT, R219, RZ, PT ;  /* 0x000000ffdb00720c */ /* 0x000fc80003f85270 */
[----:B------:R-:W-:-:S05]  /*3150*/  FSEL R243, R200, RZ, !P4 ;  /* 0x000000ffc8f37208 */ /* 0x000fca0006000000 */
[----:B------:R-:W-:-:S04]  /*3160*/  FFMA.FTZ R243, R7, R201, R243 ;  /* 0x000000c907f37223 */ /* 0x000fc800000100f3 */
[----:B------:R-:W-:-:S04]  /*3170*/  FADD.FTZ R243, R179, -R243 ;  /* 0x800000f3b3f37221 */ /* 0x000fc80000010000 */
[----:B------:R-:W-:Y:S01]  /*3180*/  FMUL.FTZ R244, R216, R243 ;  /* 0x000000f3d8f47220 */ /* 0x000fe20000410000 */
[----:B------:R-:W-:-:S05]  /*3190*/  @P3 HADD2.F32 R243, -RZ, R42.H1_H1 ;  /* 0x3000002afff33230 */ /* 0x000fca0000004100 */
[----:B------:R-:W-:Y:S02]  /*31a0*/  @P3 FADD.FTZ R244, R244, R243 ;  /* 0x000000f3f4f43221 */ /* 0x000fe40000010000 */
.L_x_2585:
[----:B------:R-:W-:Y:S05]  /*31b0*/  BSYNC B1 ;  /* 0x0000000000017941 */ /* 0x000fea0003800000 */
.L_x_2583:
        /* <DEDUP_REMOVED lines=16> */
.L_x_2587:
[----:B------:R-:W-:Y:S05]  /*32c0*/  BSYNC B1 ;  /* 0x0000000000017941 */ /* 0x000fea0003800000 */
.L_x_2586:
[----:B------:R-:W-:Y:S01]  /*32d0*/  BSSY B1, `(.L_x_2588) ;  /* 0x000000d000017945 */ /* 0x000fe20003800000 */
[----:B------:R-:W-:Y:S05]  /*32e0*/  @P1 BRA `(.L_x_2589) ;  /* 0x0000004000001947 */ /* 0x000fea0003800000 */
[----:B------:R-:W-:Y:S01]  /*32f0*/  MOV R244, RZ ;  /* 0x000000ff00f47202 */ /* 0x000fe20000000f00 */
[----:B------:R-:W-:Y:S05]  /*3300*/  @!P3 BRA `(.L_x_2590) ;  /* 0x000000900000b947 */ /* 0x000fea0003800000 */
[----:B------:R-:W-:Y:S01]  /*3310*/  HADD2.F32 R244, -RZ, R43.H0_H0 ;  /* 0x2000002bfff47230 */ /* 0x000fe20000004100 */
[----:B------:R-:W-:Y:S05]  /*3320*/  BRA `(.L_x_2590) ;  /* 0x0000007000007947 */ /* 0x000fea0003800000 */
.L_x_2589:
[----:B------:R-:W-:-:S04]  /*3330*/  ISETP.NE.AND P4, PT, R219, RZ, PT ;  /* 0x000000ffdb00720c */ /* 0x000fc80003f85270 */
[----:B------:R-:W-:-:S05]  /*3340*/  FSEL R243, R200, RZ, !P4 ;  /* 0x000000ffc8f37208 */ /* 0x000fca0006000000 */
[----:B------:R-:W-:-:S04]  /*3350*/  FFMA.FTZ R243, R8, R201, R243 ;  /* 0x000000c908f37223 */ /* 0x000fc800000100f3 */
[----:B------:R-:W-:-:S04]  /*3360*/  FADD.FTZ R243, R180, -R243 ;  /* 0x800000f3b4f37221 */ /* 0x000fc80000010000 */
[----:B------:R-:W-:Y:S01]  /*3370*/  FMUL.FTZ R244, R216, R243 ;  /* 0x000000f3d8f47220 */ /* 0x000fe20000410000 */
[----:B------:R-:W-:-:S05]  /*3380*/  @P3 HADD2.F32 R243, -RZ, R43.H0_H0 ;  /* 0x2000002bfff33230 */ /* 0x000fca0000004100 */
[----:B------:R-:W-:Y:S02]  /*3390*/  @P3 FADD.FTZ R244, R244, R243 ;  /* 0x000000f3f4f43221 */ /* 0x000fe40000010000 */
.L_x_2590:
[----:B------:R-:W-:Y:S05]  /*33a0*/  BSYNC B1 ;  /* 0x0000000000017941 */ /* 0x000fea0003800000 */
.L_x_2588:
        /* <DEDUP_REMOVED lines=16> */
.L_x_2592:
[----:B------:R-:W-:Y:S05]  /*34b0*/  BSYNC B1 ;  /* 0x0000000000017941 */ /* 0x000fea0003800000 */
.L_x_2591:
[----:B------:R-:W-:Y:S01]  /*34c0*/  BSSY B1, `(.L_x_2593) ;  /* 0x000000d000017945 */ /* 0x000fe20003800000 */
[----:B------:R-:W-:Y:S05]  /*34d0*/  @P1 BRA `(.L_x_2594) ;  /* 0x0000004000001947 */ /* 0x000fea0003800000 */
[----:B------:R-:W-:Y:S01]  /*34e0*/  HFMA2.MMA R244, -RZ, RZ, 0, 0 ;  /* 0x00000000fff47435 */ /* 0x000fe200000001ff */
[----:B------:R-:W-:Y:S05]  /*34f0*/  @!P3 BRA `(.L_x_2595) ;  /* 0x000000900000b947 */ /* 0x000fea0003800000 */
[----:B------:R-:W-:Y:S01]  /*3500*/  HADD2.F32 R244, -RZ, R43.H1_H1 ;  /* 0x3000002bfff47230 */ /* 0x000fe20000004100 */
[----:B------:R-:W-:Y:S05]  /*3510*/  BRA `(.L_x_2595) ;  /* 0x0000007000007947 */ /* 0x000fea0003800000 */
.L_x_2594:
[----:B------:R-:W-:-:S04]  /*3520*/  ISETP.NE.AND P4, PT, R219, RZ, PT ;  /* 0x000000ffdb00720c */ /* 0x000fc80003f85270 */
[----:B------:R-:W-:-:S05]  /*3530*/  FSEL R243, R200, RZ, !P4 ;  /* 0x000000ffc8f37208 */ /* 0x000fca0006000000 */
[----:B------:R-:W-:-:S04]  /*3540*/  FFMA.FTZ R243, R9, R201, R243 ;  /* 0x000000c909f37223 */ /* 0x000fc800000100f3 */
[----:B------:R-:W-:-:S04]  /*3550*/  FADD.FTZ R243, R181, -R243 ;  /* 0x800000f3b5f37221 */ /* 0x000fc80000010000 */
[----:B------:R-:W-:Y:S01]  /*3560*/  FMUL.FTZ R244, R216, R243 ;  /* 0x000000f3d8f47220 */ /* 0x000fe20000410000 */
[----:B------:R-:W-:-:S05]  /*3570*/  @P3 HADD2.F32 R243, -RZ, R43.H1_H1 ;  /* 0x3000002bfff33230 */ /* 0x000fca0000004100 */
[----:B------:R-:W-:Y:S02]  /*3580*/  @P3 FADD.FTZ R244, R244, R243 ;  /* 0x000000f3f4f43221 */ /* 0x000fe40000010000 */
.L_x_2595:
[----:B------:R-:W-:Y:S05]  /*3590*/  BSYNC B1 ;  /* 0x0000000000017941 */ /* 0x000fea0003800000 */
.L_x_2593:
        /* <DEDUP_REMOVED lines=16> */
.L_x_2597:
[----:B------:R-:W-:Y:S05]  /*36a0*/  BSYNC B1 ;  /* 0x0000000000017941 */ /* 0x000fea0003800000 */
.L_x_2596:
        /* <DEDUP_REMOVED lines=12> */
.L_x_2599:
[----:B------:R-:W-:Y:S05]  /*3770*/  BSYNC B1 ;  /* 0x0000000000017941 */ /* 0x000fea0003800000 */
.L_x_2598:
[----:B------:R-:W-:Y:S01]  /*3780*/  BSSY B1, `(.L_x_2600) ;  /* 0x000000d000017945 */ /* 0x000fe20003800000 */
[----:B------:R-:W-:Y:S05]  /*3790*/  @P1 BRA `(.L_x_2601) ;  /* 0x0000004000001947 */ /* 0x000fea0003800000 */
[----:B0-----:R-:W-:Y:S01]  /*37a0*/  MOV R199, RZ ;  /* 0x000000ff00c77202 */ /* 0x001fe20000000f00 */
[----:B------:R-:W-:Y:S05]  /*37b0*/  @!P3 BRA `(.L_x_2602) ;  /* 0x000000900000b947 */ /* 0x000fea0003800000 */
[----:B------:R-:W-:Y:S01]  /*37c0*/  HADD2.F32 R199, -RZ, R36.H0_H0 ;  /* 0x20000024ffc77230 */ /* 0x000fe20000004100 */
[----:B------:R-:W-:Y:S05]  /*37d0*/  BRA `(.L_x_2602) ;  /* 0x0000007000007947 */ /* 0x000fea0003800000 */
.L_x_2601:
[----:B------:R-:W-:-:S04]  /*37e0*/  ISETP.NE.AND P4, PT, R219, RZ, PT ;  /* 0x000000ffdb00720c */ /* 0x000fc80003f85270 */
[----:B0-----:R-:W-:-:S05]  /*37f0*/  FSEL R198, R200, RZ, !P4 ;  /* 0x000000ffc8c67208 */ /* 0x001fca0006000000 */
[----:B------:R-:W-:-:S04]  /*3800*/  FFMA.FTZ R198, R10, R201, R198 ;  /* 0x000000c90ac67223 */ /* 0x000fc800000100c6 */
[----:B------:R-:W-:-:S04]  /*3810*/  FADD.FTZ R198, R182, -R198 ;  /* 0x800000c6b6c67221 */ /* 0x000fc80000010000 */
[----:B------:R-:W-:Y:S01]  /*3820*/  FMUL.FTZ R199, R216, R198 ;  /* 0x000000c6d8c77220 */ /* 0x000fe20000410000 */
[----:B------:R-:W-:-:S05]  /*3830*/  @P3 HADD2.F32 R198, -RZ, R36.H0_H0 ;  /* 0x20000024ffc63230 */ /* 0x000fca0000004100 */
[----:B------:R-:W-:Y:S02]  /*3840*/  @P3 FADD.FTZ R199, R199, R198 ;  /* 0x000000c6c7c73221 */ /* 0x000fe40000010000 */
.L_x_2602:
[----:B------:R-:W-:Y:S05]  /*3850*/  BSYNC B1 ;  /* 0x0000000000017941 */ /* 0x000fea0003800000 */
.L_x_2600:
        /* <DEDUP_REMOVED lines=16> */
.L_x_2604:
[----:B------:R-:W-:Y:S05]  /*3960*/  BSYNC B1 ;  /* 0x0000000000017941 */ /* 0x000fea0003800000 */
.L_x_2603:
[----:B------:R-:W-:Y:S01]  /*3970*/  BSSY B1, `(.L_x_2605) ;  /* 0x000000d000017945 */ /* 0x000fe20003800000 */
[----:B------:R-:W-:Y:S05]  /*3980*/  @P1 BRA `(.L_x_2606) ;  /* 0x0000004000001947 */ /* 0x000fea0003800000 */
[----:B------:R-:W-:Y:S01]  /*3990*/  HFMA2.MMA R199, -RZ, RZ, 0, 0 ;  /* 0x00000000ffc77435 */ /* 0x000fe200000001ff */
[----:B------:R-:W-:Y:S05]  /*39a0*/  @!P3 BRA `(.L_x_2607) ;  /* 0x000000900000b947 */ /* 0x000fea0003800000 */
[----:B------:R-:W-:Y:S01]  /*39b0*/  HADD2.F32 R199, -RZ, R36.H1_H1 ;  /* 0x30000024ffc77230 */ /* 0x000fe20000004100 */
[----:B------:R-:W-:Y:S05]  /*39c0*/  BRA `(.L_x_2607) ;  /* 0x0000007000007947 */ /* 0x000fea0003800000 */
.L_x_2606:
[----:B------:R-:W-:-:S04]  /*39d0*/  ISETP.NE.AND P4, PT, R219, RZ, PT ;  /* 0x000000ffdb00720c */ /* 0x000fc80003f85270 */
[----:B------:R-:W-:-:S05]  /*39e0*/  FSEL R198, R200, RZ, !P4 ;  /* 0x000000ffc8c67208 */ /* 0x000fca0006000000 */
[----:B------:R-:W-:-:S04]  /*39f0*/  FFMA.FTZ R198, R11, R201, R198 ;  /* 0x000000c90bc67223 */ /* 0x000fc800000100c6 */
[----:B------:R-:W-:-:S04]  /*3a00*/  FADD.FTZ R198, R183, -R198 ;  /* 0x800000c6b7c67221 */ /* 0x000fc80000010000 */
[----:B------:R-:W-:Y:S01]  /*3a10*/  FMUL.FTZ R199, R216, R198 ;  /* 0x000000c6d8c77220 */ /* 0x000fe20000410000 */
[----:B------:R-:W-:-:S05]  /*3a20*/  @P3 HADD2.F32 R198, -RZ, R36.H1_H1 ;  /* 0x30000024ffc63230 */ /* 0x000fca0000004100 */
[----:B------:R-:W-:Y:S02]  /*3a30*/  @P3 FADD.FTZ R199, R199, R198 ;  /* 0x000000c6c7c73221 */ /* 0x000fe40000010000 */
.L_x_2607:
[----:B------:R-:W-:Y:S05]  /*3a40*/  BSYNC B1 ;  /* 0x0000000000017941 */ /* 0x000fea0003800000 */
.L_x_2605:
        /* <DEDUP_REMOVED lines=16> */
.L_x_2609:
[----:B------:R-:W-:Y:S05]  /*3b50*/  BSYNC B1 ;  /* 0x0000000000017941 */ /* 0x000fea0003800000 */
.L_x_2608:
[----:B------:R-:W-:Y:S01]  /*3b60*/  BSSY B1, `(.L_x_2610) ;  /* 0x000000d000017945 */ /* 0x000fe20003800000 */
[----:B------:R-:W-:Y:S05]  /*3b70*/  @P1 BRA `(.L_x_2611) ;  /* 0x0000004000001947 */ /* 0x000fea0003800000 */
[----:B------:R-:W-:Y:S01]  /*3b80*/  MOV R199, RZ ;  /* 0x000000ff00c77202 */ /* 0x000fe20000000f00 */
[----:B------:R-:W-:Y:S05]  /*3b90*/  @!P3 BRA `(.L_x_2612) ;  /* 0x000000900000b947 */ /* 0x000fea0003800000 */
[----:B------:R-:W-:Y:S01]  /*3ba0*/  HADD2.F32 R199, -RZ, R37.H0_H0 ;  /* 0x20000025ffc77230 */ /* 0x000fe20000004100 */
[----:B------:R-:W-:Y:S05]  /*3bb0*/  BRA `(.L_x_2612) ;  /* 0x0000007000007947 */ /* 0x000fea0003800000 */
.L_x_2611:
[----:B------:R-:W-:-:S04]  /*3bc0*/  ISETP.NE.AND P4, PT, R219, RZ, PT ;  /* 0x000000ffdb00720c */ /* 0x000fc80003f85270 */
[----:B------:R-:W-:-:S05]  /*3bd0*/  FSEL R198, R200, RZ, !P4 ;  /* 0x000000ffc8c67208 */ /* 0x000fca0006000000 */
[----:B------:R-:W-:-:S04]  /*3be0*/  FFMA.FTZ R198, R12, R201, R198 ;  /* 0x000000c90cc67223 */ /* 0x000fc800000100c6 */
[----:B------:R-:W-:-:S04]  /*3bf0*/  FADD.FTZ R198, R184, -R198 ;  /* 0x800000c6b8c67221 */ /* 0x000fc80000010000 */
[----:B------:R-:W-:Y:S01]  /*3c00*/  FMUL.FTZ R199, R216, R198 ;  /* 0x000000c6d8c77220 */ /* 0x000fe20000410000 */
[----:B------:R-:W-:-:S05]  /*3c10*/  @P3 HADD2.F32 R198, -RZ, R37.H0_H0 ;  /* 0x20000025ffc63230 */ /* 0x000fca0000004100 */
[----:B------:R-:W-:Y:S02]  /*3c20*/  @P3 FADD.FTZ R199, R199, R198 ;  /* 0x000000c6c7c73221 */ /* 0x000fe40000010000 */
.L_x_2612:
[----:B------:R-:W-:Y:S05]  /*3c30*/  BSYNC B1 ;  /* 0x0000000000017941 */ /* 0x000fea0003800000 */
.L_x_2610:
        /* <DEDUP_REMOVED lines=16> */
.L_x_2614:
[----:B------:R-:W-:Y:S05]  /*3d40*/  BSYNC B1 ;  /* 0x0000000000017941 */ /* 0x000fea0003800000 */
.L_x_2613:
[----:B------:R-:W-:Y:S01]  /*3d50*/  BSSY B1, `(.L_x_2615) ;  /* 0x000000d000017945 */ /* 0x000fe20003800000 */
[----:B------:R-:W-:Y:S05]  /*3d60*/  @P1 BRA `(.L_x_2616) ;  /* 0x0000004000001947 */ /* 0x000fea0003800000 */
[----:B------:R-:W-:Y:S01]  /*3d70*/  HFMA2.MMA R199, -RZ, RZ, 0, 0 ;  /* 0x00000000ffc77435 */ /* 0x000fe200000001ff */
[----:B------:R-:W-:Y:S05]  /*3d80*/  @!P3 BRA `(.L_x_2617) ;  /* 0x000000900000b947 */ /* 0x000fea0003800000 */
[----:B------:R-:W-:Y:S01]  /*3d90*/  HADD2.F32 R199, -RZ, R37.H1_H1 ;  /* 0x30000025ffc77230 */ /* 0x000fe20000004100 */
[----:B------:R-:W-:Y:S05]  /*3da0*/  BRA `(.L_x_2617) ;  /* 0x0000007000007947 */ /* 0x000fea0003800000 */
.L_x_2616:
[----:B------:R-:W-:-:S04]  /*3db0*/  ISETP.NE.AND P4, PT, R219, RZ, PT ;  /* 0x000000ffdb00720c */ /* 0x000fc80003f85270 */
[----:B------:R-:W-:-:S05]  /*3dc0*/  FSEL R198, R200, RZ, !P4 ;  /* 0x000000ffc8c67208 */ /* 0x000fca0006000000 */
[----:B------:R-:W-:-:S04]  /*3dd0*/  FFMA.FTZ R198, R13, R201, R198 ;  /* 0x000000c90dc67223 */ /* 0x000fc800000100c6 */
[----:B------:R-:W-:-:S04]  /*3de0*/  FADD.FTZ R198, R185, -R198 ;  /* 0x800000c6b9c67221 */ /* 0x000fc80000010000 */
[----:B------:R-:W-:Y:S01]  /*3df0*/  FMUL.FTZ R199, R216, R198 ;  /* 0x000000c6d8c77220 */ /* 0x000fe20000410000 */
[----:B------:R-:W-:-:S05]  /*3e00*/  @P3 HADD2.F32 R198, -RZ, R37.H1_H1 ;  /* 0x30000025ffc63230 */ /* 0x000fca0000004100 */
[----:B------:R-:W-:Y:S02]  /*3e10*/  @P3 FADD.FTZ R199, R199, R198 ;  /* 0x000000c6c7c73221 */ /* 0x000fe40000010000 */
.L_x_2617:
[----:B------:R-:W-:Y:S05]  /*3e20*/  BSYNC B1 ;  /* 0x0000000000017941 */ /* 0x000fea0003800000 */
.L_x_2615:
        /* <DEDUP_REMOVED lines=16> */
.L_x_2619:
[----:B------:R-:W-:Y:S05]  /*3f30*/  BSYNC B1 ;  /* 0x0000000000017941 */ /* 0x000fea0003800000 */
.L_x_2618:
[----:B------:R-:W-:Y:S01]  /*3f40*/  BSSY B1, `(.L_x_2620) ;  /* 0x000000d000017945 */ /* 0x000fe20003800000 */
[----:B------:R-:W-:Y:S05]  /*3f50*/  @P1 BRA `(.L_x_2621) ;  /* 0x0000004000001947 */ /* 0x000fea0003800000 */
[----:B------:R-:W-:Y:S01]  /*3f60*/  MOV R199, RZ ;  /* 0x000000ff00c77202 */ /* 0x000fe20000000f00 */
[----:B------:R-:W-:Y:S05]  /*3f70*/  @!P3 BRA `(.L_x_2622) ;  /* 0x000000900000b947 */ /* 0x000fea0003800000 */
[----:B------:R-:W-:Y:S01]  /*3f80*/  HADD2.F32 R199, -RZ, R38.H0_H0 ;  /* 0x20000026ffc77230 */ /* 0x000fe20000004100 */
[----:B------:R-:W-:Y:S05]  /*3f90*/  BRA `(.L_x_2622) ;  /* 0x0000007000007947 */ /* 0x000fea0003800000 */
.L_x_2621:
[----:B------:R-:W-:-:S04]  /*3fa0*/  ISETP.NE.AND P4, PT, R219, RZ, PT ;  /* 0x000000ffdb00720c */ /* 0x000fc80003f85270 */
[----:B------:R-:W-:-:S05]  /*3fb0*/  FSEL R198, R200, RZ, !P4 ;  /* 0x000000ffc8c67208 */ /* 0x000fca0006000000 */
[----:B------:R-:W-:-:S04]  /*3fc0*/  FFMA.FTZ R198, R14, R201, R198 ;  /* 0x000000c90ec67223 */ /* 0x000fc800000100c6 */
[----:B------:R-:W-:-:S04]  /*3fd0*/  FADD.FTZ R198, R186, -R198 ;  /* 0x800000c6bac67221 */ /* 0x000fc80000010000 */
[----:B------:R-:W-:Y:S01]  /*3fe0*/  FMUL.FTZ R199, R216, R198 ;  /* 0x000000c6d8c77220 */ /* 0x000fe20000410000 */
[----:B------:R-:W-:-:S05]  /*3ff0*/  @P3 HADD2.F32 R198, -RZ, R38.H0_H0 ;  /* 0x20000026ffc63230 */ /* 0x000fca0000004100 */
[----:B------:R-:W-:Y:S02]  /*4000*/  @P3 FADD.FTZ R199, R199, R198 ;  /* 0x000000c6c7c73221 */ /* 0x000fe40000010000 */
.L_x_2622:
[----:B------:R-:W-:Y:S05]  /*4010*/  BSYNC B1 ;  /* 0x0000000000017941 */ /* 0x000fea0003800000 */
.L_x_2620:
        /* <DEDUP_REMOVED lines=16> */
.L_x_2624:
[----:B------:R-:W-:Y:S05]  /*4120*/  BSYNC B1 ;  /* 0x0000000000017941 */ /* 0x000fea0003800000 */
.L_x_2623:
[----:B------:R-:W-:Y:S01]  /*4130*/  BSSY B1, `(.L_x_2625) ;  /* 0x000000d000017945 */ /* 0x000fe20003800000 */
[----:B------:R-:W-:Y:S05]  /*4140*/  @P1 BRA `(.L_x_2626) ;  /* 0x0000004000001947 */ /* 0x000fea0003800000 */
[----:B------:R-:W-:Y:S01]  /*4150*/  HFMA2.MMA R199, -RZ, RZ, 0, 0 ;  /* 0x00000000ffc77435 */ /* 0x000fe200000001ff */
[----:B------:R-:W-:Y:S05]  /*4160*/  @!P3 BRA `(.L_x_2627) ;  /* 0x000000900000b947 */ /* 0x000fea0003800000 */
[----:B------:R-:W-:Y:S01]  /*4170*/  HADD2.F32 R199, -RZ, R38.H1_H1 ;  /* 0x30000026ffc77230 */ /* 0x000fe20000004100 */
[----:B------:R-:W-:Y:S05]  /*4180*/  BRA `(.L_x_2627) ;  /* 0x0000007000007947 */ /* 0x000fea0003800000 */
.L_x_2626:
[----:B------:R-:W-:-:S04]  /*4190*/  ISETP.NE.AND P4, PT, R219, RZ, PT ;  /* 0x000000ffdb00720c */ /* 0x000fc80003f85270 */
[----:B------:R-:W-:-:S05]  /*41a0*/  FSEL R198, R200, RZ, !P4 ;  /* 0x000000ffc8c67208 */ /* 0x000fca0006000000 */
[----:B------:R-:W-:-:S04]  /*41b0*/  FFMA.FTZ R198, R15, R201, R198 ;  /* 0x000000c90fc67223 */ /* 0x000fc800000100c6 */
[----:B------:R-:W-:-:S04]  /*41c0*/  FADD.FTZ R198, R187, -R198 ;  /* 0x800000c6bbc67221 */ /* 0x000fc80000010000 */
[----:B------:R-:W-:Y:S01]  /*41d0*/  FMUL.FTZ R199, R216, R198 ;  /* 0x000000c6d8c77220 */ /* 0x000fe20000410000 */
[----:B------:R-:W-:-:S05]  /*41e0*/  @P3 HADD2.F32 R198, -RZ, R38.H1_H1 ;  /* 0x30000026ffc63230 */ /* 0x000fca0000004100 */
[----:B------:R-:W-:Y:S02]  /*41f0*/  @P3 FADD.FTZ R199, R199, R198 ;  /* 0x000000c6c7c73221 */ /* 0x000fe40000010000 */
.L_x_2627:
[----:B------:R-:W-:Y:S05]  /*4200*/  BSYNC B1 ;  /* 0x0000000000017941 */ /* 0x000fea0003800000 */
.L_x_2625:
        /* <DEDUP_REMOVED lines=16> */
.L_x_2629:
[----:B------:R-:W-:Y:S05]  /*4310*/  BSYNC B1 ;  /* 0x0000000000017941 */ /* 0x000fea0003800000 */
.L_x_2628:
[----:B------:R-:W-:Y:S01]  /*4320*/  BSSY B1, `(.L_x_2630) ;  /* 0x000000d000017945 */ /* 0x000fe20003800000 */
[----:B------:R-:W-:Y:S05]  /*4330*/  @P1 BRA `(.L_x_2631) ;  /* 0x0000004000001947 */ /* 0x000fea0003800000 */
[----:B------:R-:W-:Y:S01]  /*4340*/  MOV R199, RZ ;  /* 0x000000ff00c77202 */ /* 0x000fe20000000f00 */
[----:B------:R-:W-:Y:S05]  /*4350*/  @!P3 BRA `(.L_x_2632) ;  /* 0x000000900000b947 */ /* 0x000fea0003800000 */
[----:B------:R-:W-:Y:S01]  /*4360*/  HADD2.F32 R199, -RZ, R39.H0_H0 ;  /* 0x20000027ffc77230 */ /* 0x000fe20000004100 */
[----:B------:R-:W-:Y:S05]  /*4370*/  BRA `(.L_x_2632) ;  /* 0x0000007000007947 */ /* 0x000fea0003800000 */
.L_x_2631:
[----:B------:R-:W-:-:S04]  /*4380*/  ISETP.NE.AND P4, PT, R219, RZ, PT ;  /* 0x000000ffdb00720c */ /* 0x000fc80003f85270 */
[----:B------:R-:W-:-:S05]  /*4390*/  FSEL R198, R200, RZ, !P4 ;  /* 0x000000ffc8c67208 */ /* 0x000fca0006000000 */
[----:B------:R-:W-:-:S04]  /*43a0*/  FFMA.FTZ R198, R16, R201, R198 ;  /* 0x000000c910c67223 */ /* 0x000fc800000100c6 */
[----:B------:R-:W-:-:S04]  /*43b0*/  FADD.FTZ R198, R188, -R198 ;  /* 0x800000c6bcc67221 */ /* 0x000fc80000010000 */
[----:B------:R-:W-:Y:S01]  /*43c0*/  FMUL.FTZ R199, R216, R198 ;  /* 0x000000c6d8c77220 */ /* 0x000fe20000410000 */
[----:B------:R-:W-:-:S05]  /*43d0*/  @P3 HADD2.F32 R198, -RZ, R39.H0_H0 ;  /* 0x20000027ffc63230 */ /* 0x000fca0000004100 */
[----:B------:R-:W-:Y:S02]  /*43e0*/  @P3 FADD.FTZ R199, R199, R198 ;  /* 0x000000c6c7c73221 */ /* 0x000fe40000010000 */
.L_x_2632:
[----:B------:R-:W-:Y:S05]  /*43f0*/  BSYNC B1 ;  /* 0x0000000000017941 */ /* 0x000fea0003800000 */
.L_x_2630:
        /* <DEDUP_REMOVED lines=16> */
.L_x_2634:
[----:B------:R-:W-:Y:S05]  /*4500*/  BSYNC B1 ;  /* 0x0000000000017941 */ /* 0x000fea0003800000 */
.L_x_2633:
[----:B------:R-:W-:Y:S01]  /*4510*/  BSSY B1, `(.L_x_2635) ;  /* 0x000000d000017945 */ /* 0x000fe20003800000 */
[----:B------:R-:W-:Y:S05]  /*4520*/  @P1 BRA `(.L_x_2636) ;  /* 0x0000004000001947 */ /* 0x000fea0003800000 */
[----:B------:R-:W-:Y:S01]  /*4530*/  HFMA2.MMA R199, -RZ, RZ, 0, 0 ;  /* 0x00000000ffc77435 */ /* 0x000fe200000001ff */
[----:B------:R-:W-:Y:S05]  /*4540*/  @!P3 BRA `(.L_x_2637) ;  /* 0x000000900000b947 */ /* 0x000fea0003800000 */
[----:B------:R-:W-:Y:S01]  /*4550*/  HADD2.F32 R199, -RZ, R39.H1_H1 ;  /* 0x30000027ffc77230 */ /* 0x000fe20000004100 */
[----:B------:R-:W-:Y:S05]  /*4560*/  BRA `(.L_x_2637) ;  /* 0x0000007000007947 */ /* 0x000fea0003800000 */
.L_x_2636:
[----:B------:R-:W-:-:S04]  /*4570*/  ISETP.NE.AND P4, PT, R219, RZ, PT ;  /* 0x000000ffdb00720c */ /* 0x000fc80003f85270 */
[----:B------:R-:W-:-:S05]  /*4580*/  FSEL R198, R200, RZ, !P4 ;  /* 0x000000ffc8c67208 */ /* 0x000fca0006000000 */
[----:B------:R-:W-:-:S04]  /*4590*/  FFMA.FTZ R198, R17, R201, R198 ;  /* 0x000000c911c67223 */ /* 0x000fc800000100c6 */
[----:B------:R-:W-:-:S04]  /*45a0*/  FADD.FTZ R198, R189, -R198 ;  /* 0x800000c6bdc67221 */ /* 0x000fc80000010000 */
[----:B------:R-:W-:Y:S01]  /*45b0*/  FMUL.FTZ R199, R216, R198 ;  /* 0x000000c6d8c77220 */ /* 0x000fe20000410000 */
[----:B------:R-:W-:-:S05]  /*45c0*/  @P3 HADD2.F32 R198, -RZ, R39.H1_H1 ;  /* 0x30000027ffc63230 */ /* 0x000fca0000004100 */
[----:B------:R-:W-:Y:S02]  /*45d0*/  @P3 FADD.FTZ R199, R199, R198 ;  /* 0x000000c6c7c73221 */ /* 0x000fe40000010000 */
.L_x_2637:
[----:B------:R-:W-:Y:S05]  /*45e0*/  BSYNC B1 ;  /* 0x0000000000017941 */ /* 0x000fea0003800000 */
.L_x_2635:
        /* <DEDUP_REMOVED lines=16> */
.L_x_2639:
[----:B------:R-:W-:Y:S05]  /*46f0*/  BSYNC B1 ;  /* 0x0000000000017941 */ /* 0x000fea0003800000 */
.L_x_2638:
        /* <DEDUP_REMOVED lines=13> */
.L_x_2641:
[----:B------:R-:W-:Y:S05]  /*47d0*/  BSYNC B1 ;  /* 0x0000000000017941 */ /* 0x000fea0003800000 */
.L_x_2640:
[----:B------:R-:W-:Y:S01]  /*47e0*/  BSSY B1, `(.L_x_2642) ;  /* 0x000000d000017945 */ /* 0x000fe20003800000 */
[----:B------:R-:W-:Y:S05]  /*47f0*/  @P1 BRA `(.L_x_2643) ;  /* 0x0000004000001947 */ /* 0x000fea0003800000 */
[----:B------:R-:W-:Y:S01]  /*4800*/  MOV R198, RZ ;  /* 0x000000ff00c67202 */ /* 0x000fe20000000f00 */
[----:B------:R-:W-:Y:S05]  /*4810*/  @!P3 BRA `(.L_x_2644) ;  /* 0x000000900000b947 */ /* 0x000fea0003800000 */
[----:B------:R-:W-:Y:S01]  /*4820*/  HADD2.F32 R198, -RZ, R32.H0_H0 ;  /* 0x20000020ffc67230 */ /* 0x000fe20000004100 */
[----:B------:R-:W-:Y:S05]  /*4830*/  BRA `(.L_x_2644) ;  /* 0x0000007000007947 */ /* 0x000fea0003800000 */
.L_x_2643:
[----:B------:R-:W-:-:S04]  /*4840*/  ISETP.NE.AND P4, PT, R219, RZ, PT ;  /* 0x000000ffdb00720c */ /* 0x000fc80003f85270 */
[----:B------:R-:W-:-:S05]  /*4850*/  FSEL R197, R200, RZ, !P4 ;  /* 0x000000ffc8c57208 */ /* 0x000fca0006000000 */
[----:B------:R-:W-:-:S04]  /*4860*/  FFMA.FTZ R197, R18, R201, R197 ;  /* 0x000000c912c57223 */ /* 0x000fc800000100c5 */
[----:B------:R-:W-:-:S04]  /*4870*/  FADD.FTZ R197, R190, -R197 ;  /* 0x800000c5bec57221 */ /* 0x000fc80000010000 */
[----:B------:R-:W-:Y:S01]  /*4880*/  FMUL.FTZ R198, R216, R197 ;  /* 0x000000c5d8c67220 */ /* 0x000fe20000410000 */
[----:B------:R-:W-:-:S05]  /*4890*/  @P3 HADD2.F32 R197, -RZ, R32.H0_H0 ;  /* 0x20000020ffc53230 */ /* 0x000fca0000004100 */
[----:B------:R-:W-:Y:S02]  /*48a0*/  @P3 FADD.FTZ R198, R198, R197 ;  /* 0x000000c5c6c63221 */ /* 0x000fe40000010000 */
.L_x_2644:
[----:B------:R-:W-:Y:S05]  /*48b0*/  BSYNC B1 ;  /* 0x0000000000017941 */ /* 0x000fea0003800000 */
.L_x_2642:
        /* <DEDUP_REMOVED lines=16> */
.L_x_2646:
[----:B------:R-:W-:Y:S05]  /*49c0*/  BSYNC B1 ;  /* 0x0000000000017941 */ /* 0x000fea0003800000 */
.L_x_2645:
[----:B------:R-:W-:Y:S01]  /*49d0*/  BSSY B1, `(.L_x_2647) ;  /* 0x000000d000017945 */ /* 0x000fe20003800000 */
[----:B------:R-:W-:Y:S05]  /*49e0*/  @P1 BRA `(.L_x_2648) ;  /* 0x0000004000001947 */ /* 0x000fea0003800000 */
[----:B------:R-:W-:Y:S01]  /*49f0*/  HFMA2.MMA R198, -RZ, RZ, 0, 0 ;  /* 0x00000000ffc67435 */ /* 0x000fe200000001ff */
[----:B------:R-:W-:Y:S05]  /*4a00*/  @!P3 BRA `(.L_x_2649) ;  /* 0x000000900000b947 */ /* 0x000fea0003800000 */
[----:B------:R-:W-:Y:S01]  /*4a10*/  HADD2.F32 R198, -RZ, R32.H1_H1 ;  /* 0x30000020ffc67230 */ /* 0x000fe20000004100 */
[----:B------:R-:W-:Y:S05]  /*4a20*/  BRA `(.L_x_2649) ;  /* 0x0000007000007947 */ /* 0x000fea0003800000 */
.L_x_2648:
[----:B------:R-:W-:-:S04]  /*4a30*/  ISETP.NE.AND P4, PT, R219, RZ, PT ;  /* 0x000000ffdb00720c */ /* 0x000fc80003f85270 */
[----:B------:R-:W-:-:S05]  /*4a40*/  FSEL R198, R200, RZ, !P4 ;  /* 0x000000ffc8c67208 */ /* 0x000fca0006000000 */
[----:B------:R-:W-:-:S04]  /*4a50*/  FFMA.FTZ R198, R19, R201, R198 ;  /* 0x000000c913c67223 */ /* 0x000fc800000100c6 */
[----:B------:R-:W-:-:S04]  /*4a60*/  FADD.FTZ R197, R191, -R198 ;  /* 0x800000c6bfc57221 */ /* 0x000fc80000010000 */
[----:B------:R-:W-:Y:S01]  /*4a70*/  FMUL.FTZ R198, R216, R197 ;  /* 0x000000c5d8c67220 */ /* 0x000fe20000410000 */
[----:B------:R-:W-:-:S05]  /*4a80*/  @P3 HADD2.F32 R197, -RZ, R32.H1_H1 ;  /* 0x30000020ffc53230 */ /* 0x000fca0000004100 */
[----:B------:R-:W-:Y:S02]  /*4a90*/  @P3 FADD.FTZ R198, R198, R197 ;  /* 0x000000c5c6c63221 */ /* 0x000fe40000010000 */
.L_x_2649:
[----:B------:R-:W-:Y:S05]  /*4aa0*/  BSYNC B1 ;  /* 0x0000000000017941 */ /* 0x000fea0003800000 */
.L_x_2647:
        /* <DEDUP_REMOVED lines=16> */
.L_x_2651:
[----:B------:R-:W-:Y:S05]  /*4bb0*/  BSYNC B1 ;  /* 0x0000000000017941 */ /* 0x000fea0003800000 */
.L_x_2650:
[----:B------:R-:W-:Y:S01]  /*4bc0*/  BSSY B1, `(.L_x_2652) ;  /* 0x000000d000017945 */ /* 0x000fe20003800000 */
[----:B------:R-:W-:Y:S05]  /*4bd0*/  @P1 BRA `(.L_x_2653) ;  /* 0x0000004000001947 */ /* 0x000fea0003800000 */
[----:B------:R-:W-:Y:S01]  /*4be0*/  MOV R198, RZ ;  /* 0x000000ff00c67202 */ /* 0x000fe20000000f00 */
[----:B------:R-:W-:Y:S05]  /*4bf0*/  @!P3 BRA `(.L_x_2654) ;  /* 0x000000900000b947 */ /* 0x000fea0003800000 */
[----:B------:R-:W-:Y:S01]  /*4c00*/  HADD2.F32 R198, -RZ, R33.H0_H0 ;  /* 0x20000021ffc67230 */ /* 0x000fe20000004100 */
[----:B------:R-:W-:Y:S05]  /*4c10*/  BRA `(.L_x_2654) ;  /* 0x0000007000007947 */ /* 0x000fea0003800000 */
.L_x_2653:
[----:B------:R-:W-:-:S04]  /*4c20*/  ISETP.NE.AND P4, PT, R219, RZ, PT ;  /* 0x000000ffdb00720c */ /* 0x000fc80003f85270 */
[----:B------:R-:W-:-:S05]  /*4c30*/  FSEL R197, R200, RZ, !P4 ;  /* 0x000000ffc8c57208 */ /* 0x000fca0006000000 */
[----:B------:R-:W-:-:S04]  /*4c40*/  FFMA.FTZ R197, R20, R201, R197 ;  /* 0x000000c914c57223 */ /* 0x000fc800000100c5 */
[----:B------:R-:W-:-:S04]  /*4c50*/  FADD.FTZ R197, R202, -R197 ;  /* 0x800000c5cac57221 */ /* 0x000fc80000010000 */
[----:B------:R-:W-:Y:S01]  /*4c60*/  FMUL.FTZ R198, R216, R197 ;  /* 0x000000c5d8c67220 */ /* 0x000fe20000410000 */
[----:B------:R-:W-:-:S05]  /*4c70*/  @P3 HADD2.F32 R197, -RZ, R33.H0_H0 ;  /* 0x20000021ffc53230 */ /* 0x000fca0000004100 */
[----:B------:R-:W-:Y:S02]  /*4c80*/  @P3 FADD.FTZ R198, R198, R197 ;  /* 0x000000c5c6c63221 */ /* 0x000fe40000010000 */
.L_x_2654:
[----:B------:R-:W-:Y:S05]  /*4c90*/  BSYNC B1 ;  /* 0x0000000000017941 */ /* 0x000fea0003800000 */
.L_x_2652:
        /* <DEDUP_REMOVED lines=16> */
.L_x_2656:
[----:B------:R-:W-:Y:S05]  /*4da0*/  BSYNC B1 ;  /* 0x0000000000017941 */ /* 0x000fea0003800000 */
.L_x_2655:
[----:B------:R-:W-:Y:S01]  /*4db0*/  BSSY B1, `(.L_x_2657) ;  /* 0x000000d000017945 */ /* 0x000fe20003800000 */
[----:B------:R-:W-:Y:S05]  /*4dc0*/  @P1 BRA `(.L_x_2658) ;  /* 0x0000004000001947 */ /* 0x000fea0003800000 */
[----:B------:R-:W-:Y:S01]  /*4dd0*/  HFMA2.MMA R198, -RZ, RZ, 0, 0 ;  /* 0x00000000ffc67435 */ /* 0x000fe200000001ff */
[----:B------:R-:W-:Y:S05]  /*4de0*/  @!P3 BRA `(.L_x_2659) ;  /* 0x000000900000b947 */ /* 0x000fea0003800000 */
[----:B------:R-:W-:Y:S01]  /*4df0*/  HADD2.F32 R198, -RZ, R33.H1_H1 ;  /* 0x30000021ffc67230 */ /* 0x000fe20000004100 */
[----:B------:R-:W-:Y:S05]  /*4e00*/  BRA `(.L_x_2659) ;  /* 0x0000007000007947 */ /* 0x000fea0003800000 */
.L_x_2658:
[----:B------:R-:W-:-:S04]  /*4e10*/  ISETP.NE.AND P4, PT, R219, RZ, PT ;  /* 0x000000ffdb00720c */ /* 0x000fc80003f85270 */
[----:B------:R-:W-:-:S05]  /*4e20*/  FSEL R198, R200, RZ, !P4 ;  /* 0x000000ffc8c67208 */ /* 0x000fca0006000000 */
[----:B------:R-:W-:-:S04]  /*4e30*/  FFMA.FTZ R198, R21, R201, R198 ;  /* 0x000000c915c67223 */ /* 0x000fc800000100c6 */
[----:B------:R-:W-:-:S04]  /*4e40*/  FADD.FTZ R197, R203, -R198 ;  /* 0x800000c6cbc57221 */ /* 0x000fc80000010000 */
[----:B------:R-:W-:Y:S01]  /*4e50*/  FMUL.FTZ R198, R216, R197 ;  /* 0x000000c5d8c67220 */ /* 0x000fe20000410000 */
[----:B------:R-:W-:-:S05]  /*4e60*/  @P3 HADD2.F32 R197, -RZ, R33.H1_H1 ;  /* 0x30000021ffc53230 */ /* 0x000fca0000004100 */
[----:B------:R-:W-:Y:S02]  /*4e70*/  @P3 FADD.FTZ R198, R198, R197 ;  /* 0x000000c5c6c63221 */ /* 0x000fe40000010000 */
.L_x_2659:
[----:B------:R-:W-:Y:S05]  /*4e80*/  BSYNC B1 ;  /* 0x0000000000017941 */ /* 0x000fea0003800000 */
.L_x_2657:
        /* <DEDUP_REMOVED lines=16> */
.L_x_2661:
[----:B------:R-:W-:Y:S05]  /*4f90*/  BSYNC B1 ;  /* 0x0000000000017941 */ /* 0x000fea0003800000 */
.L_x_2660:
[----:B------:R-:W-:Y:S01]  /*4fa0*/  BSSY B1, `(.L_x_2662) ;  /* 0x000000d000017945 */ /* 0x000fe20003800000 */
[----:B------:R-:W-:Y:S05]  /*4fb0*/  @P1 BRA `(.L_x_2663) ;  /* 0x0000004000001947 */ /* 0x000fea0003800000 */
[----:B------:R-:W-:Y:S01]  /*4fc0*/  MOV R198, RZ ;  /* 0x000000ff00c67202 */ /* 0x000fe20000000f00 */
[----:B------:R-:W-:Y:S05]  /*4fd0*/  @!P3 BRA `(.L_x_2664) ;  /* 0x000000900000b947 */ /* 0x000fea0003800000 */
[----:B------:R-:W-:Y:S01]  /*4fe0*/  HADD2.F32 R198, -RZ, R34.H0_H0 ;  /* 0x20000022ffc67230 */ /* 0x000fe20000004100 */
[----:B------:R-:W-:Y:S05]  /*4ff0*/  BRA `(.L_x_2664) ;  /* 0x0000007000007947 */ /* 0x000fea0003800000 */
.L_x_2663:
[----:B------:R-:W-:-:S04]  /*5000*/  ISETP.NE.AND P4, PT, R219, RZ, PT ;  /* 0x000000ffdb00720c */ /* 0x000fc80003f85270 */
[----:B------:R-:W-:-:S05]  /*5010*/  FSEL R197, R200, RZ, !P4 ;  /* 0x000000ffc8c57208 */ /* 0x000fca0006000000 */
[----:B------:R-:W-:-:S04]  /*5020*/  FFMA.FTZ R197, R22, R201, R197 ;  /* 0x000000c916c57223 */ /* 0x000fc800000100c5 */
[----:B------:R-:W-:-:S04]  /*5030*/  FADD.FTZ R197, R204, -R197 ;  /* 0x800000c5ccc57221 */ /* 0x000fc80000010000 */
[----:B------:R-:W-:Y:S01]  /*5040*/  FMUL.FTZ R198, R216, R197 ;  /* 0x000000c5d8c67220 */ /* 0x000fe20000410000 */
[----:B------:R-:W-:-:S05]  /*5050*/  @P3 HADD2.F32 R197, -RZ, R34.H0_H0 ;  /* 0x20000022ffc53230 */ /* 0x000fca0000004100 */
[----:B------:R-:W-:Y:S02]  /*5060*/  @P3 FADD.FTZ R198, R198, R197 ;  /* 0x000000c5c6c63221 */ /* 0x000fe40000010000 */
.L_x_2664:
[----:B------:R-:W-:Y:S05]  /*5070*/  BSYNC B1 ;  /* 0x0000000000017941 */ /* 0x000fea0003800000 */
.L_x_2662:
        /* <DEDUP_REMOVED lines=16> */
.L_x_2666:
[----:B------:R-:W-:Y:S05]  /*5180*/  BSYNC B1 ;  /* 0x0000000000017941 */ /* 0x000fea0003800000 */
.L_x_2665:
[----:B------:R-:W-:Y:S01]  /*5190*/  BSSY B1, `(.L_x_2667) ;  /* 0x000000d000017945 */ /* 0x000fe20003800000 */
[----:B------:R-:W-:Y:S05]  /*51a0*/  @P1 BRA `(.L_x_2668) ;  /* 0x0000004000001947 */ /* 0x000fea0003800000 */
[----:B------:R-:W-:Y:S01]  /*51b0*/  HFMA2.MMA R198, -RZ, RZ, 0, 0 ;  /* 0x00000000ffc67435 */ /* 0x000fe200000001ff */
[----:B------:R-:W-:Y:S05]  /*51c0*/  @!P3 BRA `(.L_x_2669) ;  /* 0x000000900000b947 */ /* 0x000fea0003800000 */
[----:B------:R-:W-:Y:S01]  /*51d0*/  HADD2.F32 R198, -RZ, R34.H1_H1 ;  /* 0x30000022ffc67230 */ /* 0x000fe20000004100 */
[----:B------:R-:W-:Y:S05]  /*51e0*/  BRA `(.L_x_2669) ;  /* 0x0000007000007947 */ /* 0x000fea0003800000 */
.L_x_2668:
[----:B------:R-:W-:-:S04]  /*51f0*/  ISETP.NE.AND P4, PT, R219, RZ, PT ;  /* 0x000000ffdb00720c */ /* 0x000fc80003f85270 */
[----:B------:R-:W-:-:S05]  /*5200*/  FSEL R198, R200, RZ, !P4 ;  /* 0x000000ffc8c67208 */ /* 0x000fca0006000000 */
[----:B------:R-:W-:-:S04]  /*5210*/  FFMA.FTZ R198, R23, R201, R198 ;  /* 0x000000c917c67223 */ /* 0x000fc800000100c6 */
[----:B------:R-:W-:-:S04]  /*5220*/  FADD.FTZ R197, R205, -R198 ;  /* 0x800000c6cdc57221 */ /* 0x000fc80000010000 */
[----:B------:R-:W-:Y:S01]  /*5230*/  FMUL.FTZ R198, R216, R197 ;  /* 0x000000c5d8c67220 */ /* 0x000fe20000410000 */
[----:B------:R-:W-:-:S05]  /*5240*/  @P3 HADD2.F32 R197, -RZ, R34.H1_H1 ;  /* 0x30000022ffc53230 */ /* 0x000fca0000004100 */
[----:B------:R-:W-:Y:S02]  /*5250*/  @P3 FADD.FTZ R198, R198, R197 ;  /* 0x000000c5c6c63221 */ /* 0x000fe40000010000 */
.L_x_2669:
[----:B------:R-:W-:Y:S05]  /*5260*/  BSYNC B1 ;  /* 0x0000000000017941 */ /* 0x000fea0003800000 */
.L_x_2667:
        /* <DEDUP_REMOVED lines=16> */
.L_x_2671:
[----:B------:R-:W-:Y:S05]  /*5370*/  BSYNC B1 ;  /* 0x0000000000017941 */ /* 0x000fea0003800000 */
.L_x_2670:
[----:B------:R-:W-:Y:S01]  /*5380*/  BSSY B1, `(.L_x_2672) ;  /* 0x000000d000017945 */ /* 0x000fe20003800000 */
[----:B------:R-:W-:Y:S05]  /*5390*/  @P1 BRA `(.L_x_2673) ;  /* 0x0000004000001947 */ /* 0x000fea0003800000 */
[----:B------:R-:W-:Y:S01]  /*53a0*/  MOV R198, RZ ;  /* 0x000000ff00c67202 */ /* 0x000fe20000000f00 */
[----:B------:R-:W-:Y:S05]  /*53b0*/  @!P3 BRA `(.L_x_2674) ;  /* 0x000000900000b947 */ /* 0x000fea0003800000 */
[----:B------:R-:W-:Y:S01]  /*53c0*/  HADD2.F32 R198, -RZ, R35.H0_H0 ;  /* 0x20000023ffc67230 */ /* 0x000fe20000004100 */
[----:B------:R-:W-:Y:S05]  /*53d0*/  BRA `(.L_x_2674) ;  /* 0x0000007000007947 */ /* 0x000fea0003800000 */
.L_x_2673:
[----:B------:R-:W-:-:S04]  /*53e0*/  ISETP.NE.AND P4, PT, R219, RZ, PT ;  /* 0x000000ffdb00720c */ /* 0x000fc80003f85270 */
[----:B------:R-:W-:-:S05]  /*53f0*/  FSEL R197, R200, RZ, !P4 ;  /* 0x000000ffc8c57208 */ /* 0x000fca0006000000 */
[----:B------:R-:W-:-:S04]  /*5400*/  FFMA.FTZ R197, R24, R201, R197 ;  /* 0x000000c918c57223 */ /* 0x000fc800000100c5 */
[----:B------:R-:W-:-:S04]  /*5410*/  FADD.FTZ R197, R206, -R197 ;  /* 0x800000c5cec57221 */ /* 0x000fc80000010000 */
[----:B------:R-:W-:Y:S01]  /*5420*/  FMUL.FTZ R198, R216, R197 ;  /* 0x000000c5d8c67220 */ /* 0x000fe20000410000 */
[----:B------:R-:W-:-:S05]  /*5430*/  @P3 HADD2.F32 R197, -RZ, R35.H0_H0 ;  /* 0x20000023ffc53230 */ /* 0x000fca0000004100 */
[----:B------:R-:W-:Y:S02]  /*5440*/  @P3 FADD.FTZ R198, R198, R197 ;  /* 0x000000c5c6c63221 */ /* 0x000fe40000010000 */
.L_x_2674:
[----:B------:R-:W-:Y:S05]  /*5450*/  BSYNC B1 ;  /* 0x0000000000017941 */ /* 0x000fea0003800000 */
.L_x_2672:
        /* <DEDUP_REMOVED lines=16> */
.L_x_2676:
[----:B------:R-:W-:Y:S05]  /*5560*/  BSYNC B1 ;  /* 0x0000000000017941 */ /* 0x000fea0003800000 */
.L_x_2675:
[----:B------:R-:W-:Y:S01]  /*5570*/  BSSY B1, `(.L_x_2677) ;  /* 0x000000d000017945 */ /* 0x000fe20003800000 */
[----:B------:R-:W-:Y:S05]  /*5580*/  @P1 BRA `(.L_x_2678) ;  /* 0x0000004000001947 */ /* 0x000fea0003800000 */
[----:B------:R-:W-:Y:S01]  /*5590*/  HFMA2.MMA R198, -RZ, RZ, 0, 0 ;  /* 0x00000000ffc67435 */ /* 0x000fe200000001ff */
[----:B------:R-:W-:Y:S05]  /*55a0*/  @!P3 BRA `(.L_x_2679) ;  /* 0x000000900000b947 */ /* 0x000fea0003800000 */
[----:B------:R-:W-:Y:S01]  /*55b0*/  HADD2.F32 R198, -RZ, R35.H1_H1 ;  /* 0x30000023ffc67230 */ /* 0x000fe20000004100 */
[----:B------:R-:W-:Y:S05]  /*55c0*/  BRA `(.L_x_2679) ;  /* 0x0000007000007947 */ /* 0x000fea0003800000 */
.L_x_2678:
[----:B------:R-:W-:-:S04]  /*55d0*/  ISETP.NE.AND P4, PT, R219, RZ, PT ;  /* 0x000000ffdb00720c */ /* 0x000fc80003f85270 */
[----:B------:R-:W-:-:S05]  /*55e0*/  FSEL R198, R200, RZ, !P4 ;  /* 0x000000ffc8c67208 */ /* 0x000fca0006000000 */
[----:B------:R-:W-:-:S04]  /*55f0*/  FFMA.FTZ R198, R25, R201, R198 ;  /* 0x000000c919c67223 */ /* 0x000fc800000100c6 */
[----:B------:R-:W-:-:S04]  /*5600*/  FADD.FTZ R197, R207, -R198 ;  /* 0x800000c6cfc57221 */ /* 0x000fc80000010000 */
[----:B------:R-:W-:Y:S01]  /*5610*/  FMUL.FTZ R198, R216, R197 ;  /* 0x000000c5d8c67220 */ /* 0x000fe20000410000 */
[----:B------:R-:W-:-:S05]  /*5620*/  @P3 HADD2.F32 R197, -RZ, R35.H1_H1 ;  /* 0x30000023ffc53230 */ /* 0x000fca0000004100 */
[----:B------:R-:W-:Y:S02]  /*5630*/  @P3 FADD.FTZ R198, R198, R197 ;  /* 0x000000c5c6c63221 */ /* 0x000fe40000010000 */
.L_x_2679:
[----:B------:R-:W-:Y:S05]  /*5640*/  BSYNC B1 ;  /* 0x0000000000017941 */ /* 0x000fea0003800000 */
.L_x_2677:
        /* <DEDUP_REMOVED lines=8> */
[----:B-----5:R-:W-:Y:S02]  /*56d0*/  @P4 HADD2.F32 R195, -RZ, R159.H1_H1 ;  /* 0x3000009fffc34230 */ /* 0x020fe40000004100 */
[----:B------:R-:W-:-:S03]  /*56e0*/  @P4 HADD2.F32 R197, -RZ, R147.H1_H1 ;  /* 0x30000093ffc54230 */ /* 0x000fc60000004100 */
[----:B------:R-:W-:Y:S01]  /*56f0*/  @P4 FMUL.FTZ R198, R195, R194 ;  /* 0x000000c2c3c64220 */ /* 0x000fe20000410000 */
[----:B------:R-:W-:-:S03]  /*5700*/  HFMA2.MMA R195, -RZ, RZ, 0, 0 ;  /* 0x00000000ffc37435 */ /* 0x000fc600000001ff */
[----:B------:R-:W-:-:S03]  /*5710*/  FADD.FTZ R111, R111, R198 ;  /* 0x000000c66f6f7221 */ /* 0x000fc60000010000 */
[----:B------:R-:W-:-:S05]  /*5720*/  @P4 FMUL.FTZ R195, R194, R197 ;  /* 0x000000c5c2c34220 */ /* 0x000fca0000410000 */
[----:B------:R-:W-:-:S04]  /*5730*/  F2FP.PACK_AB R195, RZ, R195 ;  /* 0x000000c3ffc3723e */ /* 0x000fc800000000ff */
[----:B------:R-:W-:Y:S02]  /*5740*/  PRMT R167, R167, 0x5410, R195 ;  /* 0x00005410a7a77816 */ /* 0x000fe400000000c3 */
.L_x_2681:
[----:B------:R-:W-:Y:S05]  /*5750*/  BSYNC B1 ;  /* 0x0000000000017941 */ /* 0x000fea0003800000 */
.L_x_2680:
        /* <DEDUP_REMOVED lines=9> */
[----:B-----5:R-:W-:-:S10]  /*57f0*/  HFMA2.MMA R156, -RZ, RZ, 0, 9.5367431640625e-07 ;  /* 0x00000010ff9c7435 */ /* 0x020fd400000001ff */
[----:B------:R-:W-:-:S06]  /*5800*/  IMAD.WIDE.U32 R156, R225, R156, c[0x0][0x170] ;  /* 0x00005c00e19c7625 */ /* 0x000fcc00078e009c */
[----:B------:R-:W5:Y:S02]  /*5810*/  LDG.E.128 R156, [R156.64] ;  /* 0x000000049c9c7981 */ /* 0x000f64000c1e1d00 */
.L_x_2683:
[----:B------:R-:W-:Y:S05]  /*5820*/  BSYNC B1 ;  /* 0x0000000000017941 */ /* 0x000fea0003800000 */
.L_x_2682:
[----:B------:R-:W-:Y:S01]  /*5830*/  BSSY B1, `(.L_x_2684) ;  /* 0x000000d000017945 */ /* 0x000fe20003800000 */
[----:B------:R-:W-:Y:S05]  /*5840*/  @P1 BRA `(.L_x_2685) ;  /* 0x0000004000001947 */ /* 0x000fea0003800000 */
[----:B0-----:R-:W-:Y:S01]  /*5850*/  MOV R195, RZ ;  /* 0x000000ff00c37202 */ /* 0x001fe20000000f00 */
[----:B------:R-:W-:Y:S05]  /*5860*/  @!P3 BRA `(.L_x_2686) ;  /* 0x000000900000b947 */ /* 0x000fea0003800000 */
[----:B------:R-:W-:Y:S01]  /*5870*/  HADD2.F32 R195, -RZ, R28.H0_H0 ;  /* 0x2000001cffc37230 */ /* 0x000fe20000004100 */
[----:B------:R-:W-:Y:S05]  /*5880*/  BRA `(.L_x_2686) ;  /* 0x0000007000007947 */ /* 0x000fea0003800000 */
.L_x_2685:
[----:B------:R-:W-:Y:S01]  /*5890*/  ISETP.NE.AND P4, PT, R219, RZ, PT ;  /* 0x000000ffdb00720c */ /* 0x000fe20003f85270 */
[----:B0-----:R-:W-:-:S03]  /*58a0*/  @P3 HADD2.F32 R194, -RZ, R28.H0_H0 ;  /* 0x2000001cffc23230 */ /* 0x001fc60000004100 */
[----:B------:R-:W-:-:S05]  /*58b0*/  FSEL R195, R200, RZ, !P4 ;  /* 0x000000ffc8c37208 */ /* 0x000fca0006000000 */
[----:B------:R-:W-:-:S04]  /*58c0*/  FFMA.FTZ R195, R26, R201, R195 ;  /* 0x000000c91ac37223 */ /* 0x000fc800000100c3 */
[----:B------:R-:W-:-:S04]  /*58d0*/  FADD.FTZ R195, R208, -R195 ;  /* 0x800000c3d0c37221 */ /* 0x000fc80000010000 */
[----:B------:R-:W-:-:S04]  /*58e0*/  FMUL.FTZ R195, R216, R195 ;  /* 0x000000c3d8c37220 */ /* 0x000fc80000410000 */
[----:B------:R-:W-:Y:S02]  /*58f0*/  @P3 FADD.FTZ R195, R195, R194 ;  /* 0x000000c2c3c33221 */ /* 0x000fe40000010000 */
.L_x_2686:
[----:B------:R-:W-:Y:S05]  /*5900*/  BSYNC B1 ;  /* 0x0000000000017941 */ /* 0x000fea0003800000 */
.L_x_2684:
[----:B------:R-:W-:Y:S01]  /*5910*/  @P0 F2FP.PACK_AB R194, RZ, R195 ;  /* 0x000000c3ffc2023e */ /* 0x000fe200000000ff */
[----:B------:R-:W-:Y:S03]  /*5920*/  BSSY B1, `(.L_x_2687) ;  /* 0x000000e000017945 */ /* 0x000fe60003800000 */
[----:B------:R-:W-:Y:S01]  /*5930*/  @P0 PRMT R160, R194, 0x7610, R160 ;  /* 0x00007610c2a00816 */ /* 0x000fe200000000a0 */
[----:B------:R-:W-:Y:S05]  /*5940*/  @!P2 BRA `(.L_x_2688) ;  /* 0x000000b00000a947 */ /* 0x000fea0003800000 */
[----:B------:R-:W-:Y:S01]  /*5950*/  LOP3.LUT P4, RZ, R230, 0xff, RZ, 0xc0, !PT ;  /* 0x000000ffe6ff7812 */ /* 0x000fe2000788c0ff */
[----:B------:R-:W-:-:S04]  /*5960*/  FMUL.FTZ R195, R195, c[0x0][0x1ec] ;  /* 0x00007b00c3c37a20 */ /* 0x000fc80000410000 */
[----:B------:R-:W-:Y:S02]  /*5970*/  FMUL.FTZ R196, R195, c[0x0][0x1e8] ;  /* 0x00007a00c3c47a20 */ /* 0x000fe40000410000 */
[----:B------:R-:W-:-:S06]  /*5980*/  CS2R R194, SRZ ;  /* 0x0000000000c27805 */ /* 0x000fcc000001ff00 */
[----:B-----5:R-:W-:-:S05]  /*5990*/  @P4 HADD2.F32 R197, -RZ, R156.H0_H0 ;  /* 0x2000009cffc54230 */ /* 0x020fca0000004100 */
[----:B------:R-:W-:-:S04]  /*59a0*/  @P4 FMUL.FTZ R195, R197, R196 ;  /* 0x000000c4c5c34220 */ /* 0x000fc80000410000 */
[----:B------:R-:W-:Y:S01]  /*59b0*/  FADD.FTZ R104, R104, R195 ;  /* 0x000000c368687221 */ /* 0x000fe20000010000 */
[----:B------:R-:W-:-:S05]  /*59c0*/  @P4 HADD2.F32 R195, -RZ, R140.H0_H0 ;  /* 0x2000008cffc34230 */ /* 0x000fca0000004100 */
[----:B------:R-:W-:-:S05]  /*59d0*/  @P4 FMUL.FTZ R194, R196, R195 ;  /* 0x000000c3c4c24220 */ /* 0x000fca0000410000 */
[----:B------:R-:W-:-:S04]  /*59e0*/  F2FP.PACK_AB R194, RZ, R194 ;  /* 0x000000c2ffc2723e */ /* 0x000fc800000000ff */
[----:B------:R-:W-:Y:S02]  /*59f0*/  PRMT R164, R194, 0x7610, R164 ;  /* 0x00007610c2a47816 */ /* 0x000fe400000000a4 */
.L_x_2688:
[----:B------:R-:W-:Y:S05]  /*5a00*/  BSYNC B1 ;  /* 0x0000000000017941 */ /* 0x000fea0003800000 */
.L_x_2687:
[----:B------:R-:W-:Y:S01]  /*5a10*/  BSSY B1, `(.L_x_2689) ;  /* 0x000000d000017945 */ /* 0x000fe20003800000 */
[----:B------:R-:W-:Y:S05]  /*5a20*/  @P1 BRA `(.L_x_2690) ;  /* 0x0000004000001947 */ /* 0x000fea0003800000 */
[----:B------:R-:W-:Y:S01]  /*5a30*/  HFMA2.MMA R195, -RZ, RZ, 0, 0 ;  /* 0x00000000ffc37435 */ /* 0x000fe200000001ff */
[----:B------:R-:W-:Y:S05]  /*5a40*/  @!P3 BRA `(.L_x_2691) ;  /* 0x000000900000b947 */ /* 0x000fea0003800000 */
[----:B------:R-:W-:Y:S01]  /*5a50*/  HADD2.F32 R195, -RZ, R28.H1_H1 ;  /* 0x3000001cffc37230 */ /* 0x000fe20000004100 */
[----:B------:R-:W-:Y:S05]  /*5a60*/  BRA `(.L_x_2691) ;  /* 0x0000007000007947 */ /* 0x000fea0003800000 */
.L_x_2690:
[----:B------:R-:W-:-:S04]  /*5a70*/  ISETP.NE.AND P4, PT, R219, RZ, PT ;  /* 0x000000ffdb00720c */ /* 0x000fc80003f85270 */
[----:B------:R-:W-:-:S05]  /*5a80*/  FSEL R194, R200, RZ, !P4 ;  /* 0x000000ffc8c27208 */ /* 0x000fca0006000000 */
[----:B------:R-:W-:-:S04]  /*5a90*/  FFMA.FTZ R194, R27, R201, R194 ;  /* 0x000000c91bc27223 */ /* 0x000fc800000100c2 */
[----:B------:R-:W-:Y:S01]  /*5aa0*/  FADD.FTZ R195, R209, -R194 ;  /* 0x800000c2d1c37221 */ /* 0x000fe20000010000 */
[----:B------:R-:W-:-:S03]  /*5ab0*/  @P3 HADD2.F32 R194, -RZ, R28.H1_H1 ;  /* 0x3000001cffc23230 */ /* 0x000fc60000004100 */
[----:B------:R-:W-:-:S04]  /*5ac0*/  FMUL.FTZ R195, R216, R195 ;  /* 0x000000c3d8c37220 */ /* 0x000fc80000410000 */
[----:B------:R-:W-:Y:S02]  /*5ad0*/  @P3 FADD.FTZ R195, R195, R194 ;  /* 0x000000c2c3c33221 */ /* 0x000fe40000010000 */
.L_x_2691:
[----:B------:R-:W-:Y:S05]  /*5ae0*/  BSYNC B1 ;  /* 0x0000000000017941 */ /* 0x000fea0003800000 */
.L_x_2689:
        /* <DEDUP_REMOVED lines=16> */
.L_x_2693:
[----:B------:R-:W-:Y:S05]  /*5bf0*/  BSYNC B1 ;  /* 0x0000000000017941 */ /* 0x000fea0003800000 */
.L_x_2692:
[----:B------:R-:W-:Y:S01]  /*5c00*/  BSSY B1, `(.L_x_2694) ;  /* 0x000000d000017945 */ /* 0x000fe20003800000 */
[----:B------:R-:W-:Y:S05]  /*5c10*/  @P1 BRA `(.L_x_2695) ;  /* 0x0000004000001947 */ /* 0x000fea0003800000 */
[----:B------:R-:W-:Y:S01]  /*5c20*/  MOV R195, RZ ;  /* 0x000000ff00c37202 */ /* 0x000fe20000000f00 */
[----:B------:R-:W-:Y:S05]  /*5c30*/  @!P3 BRA `(.L_x_2696) ;  /* 0x000000900000b947 */ /* 0x000fea0003800000 */
[----:B------:R-:W-:Y:S01]  /*5c40*/  HADD2.F32 R195, -RZ, R29.H0_H0 ;  /* 0x2000001dffc37230 */ /* 0x000fe20000004100 */
[----:B------:R-:W-:Y:S05]  /*5c50*/  BRA `(.L_x_2696) ;  /* 0x0000007000007947 */ /* 0x000fea0003800000 */
.L_x_2695:
[----:B------:R-:W-:Y:S01]  /*5c60*/  ISETP.NE.AND P4, PT, R219, RZ, PT ;  /* 0x000000ffdb00720c */ /* 0x000fe20003f85270 */
[----:B------:R-:W-:-:S03]  /*5c70*/  @P3 HADD2.F32 R194, -RZ, R29.H0_H0 ;  /* 0x2000001dffc23230 */ /* 0x000fc60000004100 */
[----:B------:R-:W-:-:S05]  /*5c80*/  FSEL R195, R200, RZ, !P4 ;  /* 0x000000ffc8c37208 */ /* 0x000fca0006000000 */
[----:B------:R-:W-:-:S04]  /*5c90*/  FFMA.FTZ R195, R168, R201, R195 ;  /* 0x000000c9a8c37223 */ /* 0x000fc800000100c3 */
[----:B------:R-:W-:-:S04]  /*5ca0*/  FADD.FTZ R195, R210, -R195 ;  /* 0x800000c3d2c37221 */ /* 0x000fc80000010000 */
[----:B------:R-:W-:-:S04]  /*5cb0*/  FMUL.FTZ R195, R216, R195 ;  /* 0x000000c3d8c37220 */ /* 0x000fc80000410000 */
[----:B------:R-:W-:Y:S02]  /*5cc0*/  @P3 FADD.FTZ R195, R195, R194 ;  /* 0x000000c2c3c33221 */ /* 0x000fe40000010000 */
.L_x_2696:
[----:B------:R-:W-:Y:S05]  /*5cd0*/  BSYNC B1 ;  /* 0x0000000000017941 */ /* 0x000fea0003800000 */
.L_x_2694:
        /* <DEDUP_REMOVED lines=15> */
.L_x_2698:
[----:B------:R-:W-:Y:S05]  /*5dd0*/  BSYNC B1 ;  /* 0x0000000000017941 */ /* 0x000fea0003800000 */
.L_x_2697:
[----:B------:R-:W-:Y:S01]  /*5de0*/  BSSY B1, `(.L_x_2699) ;  /* 0x000000d000017945 */ /* 0x000fe20003800000 */
[----:B------:R-:W-:Y:S05]  /*5df0*/  @P1 BRA `(.L_x_2700) ;  /* 0x0000004000001947 */ /* 0x000fea0003800000 */
[----:B------:R-:W-:Y:S01]  /*5e00*/  HFMA2.MMA R195, -RZ, RZ, 0, 0 ;  /* 0x00000000ffc37435 */ /* 0x000fe200000001ff */
[----:B------:R-:W-:Y:S05]  /*5e10*/  @!P3 BRA `(.L_x_2701) ;  /* 0x000000900000b947 */ /* 0x000fea0003800000 */
[----:B------:R-:W-:Y:S01]  /*5e20*/  HADD2.F32 R195, -RZ, R29.H1_H1 ;  /* 0x3000001dffc37230 */ /* 0x000fe20000004100 */
[----:B------:R-:W-:Y:S05]  /*5e30*/  BRA `(.L_x_2701) ;  /* 0x0000007000007947 */ /* 0x000fea0003800000 */
.L_x_2700:
[----:B------:R-:W-:-:S04]  /*5e40*/  ISETP.NE.AND P4, PT, R219, RZ, PT ;  /* 0x000000ffdb00720c */ /* 0x000fc80003f85270 */
[----:B------:R-:W-:-:S05]  /*5e50*/  FSEL R194, R200, RZ, !P4 ;  /* 0x000000ffc8c27208 */ /* 0x000fca0006000000 */
[----:B------:R-:W-:-:S04]  /*5e60*/  FFMA.FTZ R194, R169, R201, R194 ;  /* 0x000000c9a9c27223 */ /* 0x000fc800000100c2 */
[----:B------:R-:W-:Y:S01]  /*5e70*/  FADD.FTZ R195, R211, -R194 ;  /* 0x800000c2d3c37221 */ /* 0x000fe20000010000 */
[----:B------:R-:W-:-:S03]  /*5e80*/  @P3 HADD2.F32 R194, -RZ, R29.H1_H1 ;  /* 0x3000001dffc23230 */ /* 0x000fc60000004100 */
[----:B------:R-:W-:-:S04]  /*5e90*/  FMUL.FTZ R195, R216, R195 ;  /* 0x000000c3d8c37220 */ /* 0x000fc80000410000 */
[----:B------:R-:W-:Y:S02]  /*5ea0*/  @P3 FADD.FTZ R195, R195, R194 ;  /* 0x000000c2c3c33221 */ /* 0x000fe40000010000 */
.L_x_2701:
[----:B------:R-:W-:Y:S05]  /*5eb0*/  BSYNC B1 ;  /* 0x0000000000017941 */ /* 0x000fea0003800000 */
.L_x_2699:
        /* <DEDUP_REMOVED lines=16> */
.L_x_2703:
[----:B------:R-:W-:Y:S05]  /*5fc0*/  BSYNC B1 ;  /* 0x0000000000017941 */ /* 0x000fea0003800000 */
.L_x_2702:
[----:B------:R-:W-:Y:S01]  /*5fd0*/  BSSY B1, `(.L_x_2704) ;  /* 0x000000d000017945 */ /* 0x000fe20003800000 */
[----:B------:R-:W-:Y:S05]  /*5fe0*/  @P1 BRA `(.L_x_2705) ;  /* 0x0000004000001947 */ /* 0x000fea0003800000 */
[----:B------:R-:W-:Y:S01]  /*5ff0*/  MOV R195, RZ ;  /* 0x000000ff00c37202 */ /* 0x000fe20000000f00 */
[----:B------:R-:W-:Y:S05]  /*6000*/  @!P3 BRA `(.L_x_2706) ;  /* 0x000000900000b947 */ /* 0x000fea0003800000 */
[----:B------:R-:W-:Y:S01]  /*6010*/  HADD2.F32 R195, -RZ, R30.H0_H0 ;  /* 0x2000001effc37230 */ /* 0x000fe20000004100 */
[----:B------:R-:W-:Y:S05]  /*6020*/  BRA `(.L_x_2706) ;  /* 0x0000007000007947 */ /* 0x000fea0003800000 */
.L_x_2705:
[----:B------:R-:W-:Y:S01]  /*6030*/  ISETP.NE.AND P4, PT, R219, RZ, PT ;  /* 0x000000ffdb00720c */ /* 0x000fe20003f85270 */
[----:B------:R-:W-:-:S03]  /*6040*/  @P3 HADD2.F32 R194, -RZ, R30.H0_H0 ;  /* 0x2000001effc23230 */ /* 0x000fc60000004100 */
[----:B------:R-:W-:-:S05]  /*6050*/  FSEL R195, R200, RZ, !P4 ;  /* 0x000000ffc8c37208 */ /* 0x000fca0006000000 */
[----:B------:R-:W-:-:S04]  /*6060*/  FFMA.FTZ R195, R170, R201, R195 ;  /* 0x000000c9aac37223 */ /* 0x000fc800000100c3 */
[----:B------:R-:W-:-:S04]  /*6070*/  FADD.FTZ R195, R212, -R195 ;  /* 0x800000c3d4c37221 */ /* 0x000fc80000010000 */
[----:B------:R-:W-:-:S04]  /*6080*/  FMUL.FTZ R195, R216, R195 ;  /* 0x000000c3d8c37220 */ /* 0x000fc80000410000 */
[----:B------:R-:W-:Y:S02]  /*6090*/  @P3 FADD.FTZ R195, R195, R194 ;  /* 0x000000c2c3c33221 */ /* 0x000fe40000010000 */
.L_x_2706:
[----:B------:R-:W-:Y:S05]  /*60a0*/  BSYNC B1 ;  /* 0x0000000000017941 */ /* 0x000fea0003800000 */
.L_x_2704:
        /* <DEDUP_REMOVED lines=15> */
.L_x_2708:
[----:B------:R-:W-:Y:S05]  /*61a0*/  BSYNC B1 ;  /* 0x0000000000017941 */ /* 0x000fea0003800000 */
.L_x_2707:
[----:B------:R-:W-:Y:S01]  /*61b0*/  BSSY B1, `(.L_x_2709) ;  /* 0x000000d000017945 */ /* 0x000fe20003800000 */
[----:B------:R-:W-:Y:S05]  /*61c0*/  @P1 BRA `(.L_x_2710) ;  /* 0x0000004000001947 */ /* 0x000fea0003800000 */
[----:B------:R-:W-:Y:S01]  /*61d0*/  HFMA2.MMA R195, -RZ, RZ, 0, 0 ;  /* 0x00000000ffc37435 */ /* 0x000fe200000001ff */
[----:B------:R-:W-:Y:S05]  /*61e0*/  @!P3 BRA `(.L_x_2711) ;  /* 0x000000900000b947 */ /* 0x000fea0003800000 */
[----:B------:R-:W-:Y:S01]  /*61f0*/  HADD2.F32 R195, -RZ, R30.H1_H1 ;  /* 0x3000001effc37230 */ /* 0x000fe20000004100 */
[----:B------:R-:W-:Y:S05]  /*6200*/  BRA `(.L_x_2711) ;  /* 0x0000007000007947 */ /* 0x000fea0003800000 */
.L_x_2710:
[----:B------:R-:W-:-:S04]  /*6210*/  ISETP.NE.AND P4, PT, R219, RZ, PT ;  /* 0x000000ffdb00720c */ /* 0x000fc80003f85270 */
[----:B------:R-:W-:-:S05]  /*6220*/  FSEL R194, R200, RZ, !P4 ;  /* 0x000000ffc8c27208 */ /* 0x000fca0006000000 */
[----:B------:R-:W-:-:S04]  /*6230*/  FFMA.FTZ R194, R171, R201, R194 ;  /* 0x000000c9abc27223 */ /* 0x000fc800000100c2 */
[----:B------:R-:W-:Y:S01]  /*6240*/  FADD.FTZ R195, R213, -R194 ;  /* 0x800000c2d5c37221 */ /* 0x000fe20000010000 */
[----:B------:R-:W-:-:S03]  /*6250*/  @P3 HADD2.F32 R194, -RZ, R30.H1_H1 ;  /* 0x3000001effc23230 */ /* 0x000fc60000004100 */
[----:B------:R-:W-:-:S04]  /*6260*/  FMUL.FTZ R195, R216, R195 ;  /* 0x000000c3d8c37220 */ /* 0x000fc80000410000 */
[----:B------:R-:W-:Y:S02]  /*6270*/  @P3 FADD.FTZ R195, R195, R194 ;  /* 0x000000c2c3c33221 */ /* 0x000fe40000010000 */
.L_x_2711:
[----:B------:R-:W-:Y:S05]  /*6280*/  BSYNC B1 ;  /* 0x0000000000017941 */ /* 0x000fea0003800000 */
.L_x_2709:
        /* <DEDUP_REMOVED lines=16> */
.L_x_2713:
[----:B------:R-:W-:Y:S05]  /*6390*/  BSYNC B1 ;  /* 0x0000000000017941 */ /* 0x000fea0003800000 */
.L_x_2712:
[----:B------:R-:W-:Y:S01]  /*63a0*/  BSSY B1, `(.L_x_2714) ;  /* 0x000000d000017945 */ /* 0x000fe20003800000 */
[----:B------:R-:W-:Y:S05]  /*63b0*/  @P1 BRA `(.L_x_2715) ;  /* 0x0000004000001947 */ /* 0x000fea0003800000 */
[----:B------:R-:W-:Y:S01]  /*63c0*/  MOV R195, RZ ;  /* 0x000000ff00c37202 */ /* 0x000fe20000000f00 */
[----:B------:R-:W-:Y:S05]  /*63d0*/  @!P3 BRA `(.L_x_2716) ;  /* 0x000000900000b947 */ /* 0x000fea0003800000 */
[----:B------:R-:W-:Y:S01]  /*63e0*/  HADD2.F32 R195, -RZ, R31.H0_H0 ;  /* 0x2000001fffc37230 */ /* 0x000fe20000004100 */
[----:B------:R-:W-:Y:S05]  /*63f0*/  BRA `(.L_x_2716) ;  /* 0x0000007000007947 */ /* 0x000fea0003800000 */
.L_x_2715:
[----:B------:R-:W-:Y:S01]  /*6400*/  ISETP.NE.AND P4, PT, R219, RZ, PT ;  /* 0x000000ffdb00720c */ /* 0x000fe20003f85270 */
[----:B------:R-:W-:-:S03]  /*6410*/  @P3 HADD2.F32 R194, -RZ, R31.H0_H0 ;  /* 0x2000001fffc23230 */ /* 0x000fc60000004100 */
[----:B------:R-:W-:-:S05]  /*6420*/  FSEL R195, R200, RZ, !P4 ;  /* 0x000000ffc8c37208 */ /* 0x000fca0006000000 */
[----:B------:R-:W-:-:S04]  /*6430*/  FFMA.FTZ R195, R172, R201, R195 ;  /* 0x000000c9acc37223 */ /* 0x000fc800000100c3 */
[----:B------:R-:W-:-:S04]  /*6440*/  FADD.FTZ R195, R214, -R195 ;  /* 0x800000c3d6c37221 */ /* 0x000fc80000010000 */
[----:B------:R-:W-:-:S04]  /*6450*/  FMUL.FTZ R195, R216, R195 ;  /* 0x000000c3d8c37220 */ /* 0x000fc80000410000 */
[----:B------:R-:W-:Y:S02]  /*6460*/  @P3 FADD.FTZ R195, R195, R194 ;  /* 0x000000c2c3c33221 */ /* 0x000fe40000010000 */
.L_x_2716:
[----:B------:R-:W-:Y:S05]  /*6470*/  BSYNC B1 ;  /* 0x0000000000017941 */ /* 0x000fea0003800000 */
.L_x_2714:
        /* <DEDUP_REMOVED lines=15> */
.L_x_2718:
[----:B------:R-:W-:Y:S05]  /*6570*/  BSYNC B1 ;  /* 0x0000000000017941 */ /* 0x000fea0003800000 */
.L_x_2717:
[----:B------:R-:W-:Y:S01]  /*6580*/  BSSY B1, `(.L_x_2719) ;  /* 0x000000d000017945 */ /* 0x000fe20003800000 */
[----:B------:R-:W-:Y:S05]  /*6590*/  @P1 BRA `(.L_x_2720) ;  /* 0x0000004000001947 */ /* 0x000fea0003800000 */
[----:B------:R-:W-:Y:S01]  /*65a0*/  HFMA2.MMA R195, -RZ, RZ, 0, 0 ;  /* 0x00000000ffc37435 */ /* 0x000fe200000001ff */
[----:B------:R-:W-:Y:S05]  /*65b0*/  @!P3 BRA `(.L_x_2721) ;  /* 0x000000900000b947 */ /* 0x000fea0003800000 */
[----:B------:R-:W-:Y:S01]  /*65c0*/  HADD2.F32 R195, -RZ, R31.H1_H1 ;  /* 0x3000001fffc37230 */ /* 0x000fe20000004100 */
[----:B------:R-:W-:Y:S05]  /*65d0*/  BRA `(.L_x_2721) ;  /* 0x0000007000007947 */ /* 0x000fea0003800000 */
.L_x_2720:
[----:B------:R-:W-:-:S04]  /*65e0*/  ISETP.NE.AND P1, PT, R219, RZ, PT ;  /* 0x000000ffdb00720c */ /* 0x000fc80003f25270 */
[----:B------:R-:W-:-:S05]  /*65f0*/  FSEL R194, R200, RZ, !P1 ;  /* 0x000000ffc8c27208 */ /* 0x000fca0004800000 */
[----:B------:R-:W-:-:S04]  /*6600*/  FFMA.FTZ R194, R173, R201, R194 ;  /* 0x000000c9adc27223 */ /* 0x000fc800000100c2 */
[----:B------:R-:W-:Y:S01]  /*6610*/  FADD.FTZ R195, R215, -R194 ;  /* 0x800000c2d7c37221 */ /* 0x000fe20000010000 */
[----:B------:R-:W-:-:S03]  /*6620*/  @P3 HADD2.F32 R194, -RZ, R31.H1_H1 ;  /* 0x3000001fffc23230 */ /* 0x000fc60000004100 */
[----:B------:R-:W-:-:S04]  /*6630*/  FMUL.FTZ R195, R216, R195 ;  /* 0x000000c3d8c37220 */ /* 0x000fc80000410000 */
[----:B------:R-:W-:Y:S02]  /*6640*/  @P3 FADD.FTZ R195, R195, R194 ;  /* 0x000000c2c3c33221 */ /* 0x000fe40000010000 */
.L_x_2721:
[----:B------:R-:W-:Y:S05]  /*6650*/  BSYNC B1 ;  /* 0x0000000000017941 */ /* 0x000fea0003800000 */
.L_x_2719:
[----:B------:R-:W-:Y:S01]  /*6660*/  @P0 F2FP.PACK_AB R194, RZ, R195 ;  /* 0x000000c3ffc2023e */ /* 0x000fe200000000ff */
[----:B------:R-:W-:Y:S03]  /*6670*/  BSSY B1, `(.L_x_2722) ;  /* 0x000000f000017945 */ /* 0x000fe60003800000 */
[----:B------:R-:W-:Y:S01]  /*6680*/  @P0 PRMT R163, R163, 0x5410, R194 ;  /* 0x00005410a3a30816 */ /* 0x000fe200000000c2 */
[----:B------:R-:W-:Y:S05]  /*6690*/  @!P2 BRA `(.L_x_2723) ;  /* 0x000000c00000a947 */ /* 0x000fea0003800000 */
[----:B------:R-:W-:Y:S01]  /*66a0*/  LOP3.LUT P1, RZ, R193, 0xff000000, RZ, 0xc0, !PT ;  /* 0xff000000c1ff7812 */ /* 0x000fe2000782c0ff */
[----:B------:R-:W-:Y:S01]  /*66b0*/  FMUL.FTZ R195, R195, c[0x0][0x1ec] ;  /* 0x00007b00c3c37a20 */ /* 0x000fe20000410000 */
[----:B------:R-:W-:Y:S01]  /*66c0*/  HFMA2.MMA R192, -RZ, RZ, 0, 0 ;  /* 0x00000000ffc07435 */ /* 0x000fe200000001ff */
[----:B------:R-:W-:Y:S02]  /*66d0*/  MOV R194, RZ ;  /* 0x000000ff00c27202 */ /* 0x000fe40000000f00 */
[----:B------:R-:W-:-:S08]  /*66e0*/  FMUL.FTZ R196, R195, c[0x0][0x1e8] ;  /* 0x00007a00c3c47a20 */ /* 0x000fd00000410000 */
[----:B------:R-:W-:Y:S02]  /*66f0*/  @P1 HADD2.F32 R193, -RZ, R143.H1_H1 ;  /* 0x3000008fffc11230 */ /* 0x000fe40000004100 */
[----:B-----5:R-:W-:-:S03]  /*6700*/  @P1 HADD2.F32 R195, -RZ, R159.H1_H1 ;  /* 0x3000009fffc31230 */ /* 0x020fc60000004100 */
[----:B------:R-:W-:Y:S02]  /*6710*/  @P1 FMUL.FTZ R192, R196, R193 ;  /* 0x000000c1c4c01220 */ /* 0x000fe40000410000 */
[----:B------:R-:W-:-:S03]  /*6720*/  @P1 FMUL.FTZ R194, R195, R196 ;  /* 0x000000c4c3c21220 */ /* 0x000fc60000410000 */
[----:B------:R-:W-:Y:S01]  /*6730*/  F2FP.PACK_AB R192, RZ, R192 ;  /* 0x000000c0ffc0723e */ /* 0x000fe200000000ff */
[----:B------:R-:W-:-:S03]  /*6740*/  FADD.FTZ R103, R103, R194 ;  /* 0x000000c267677221 */ /* 0x000fc60000010000 */
[----:B------:R-:W-:Y:S02]  /*6750*/  PRMT R167, R167, 0x5410, R192 ;  /* 0x00005410a7a77816 */ /* 0x000fe400000000c0 */
.L_x_2723:
[----:B------:R-:W-:Y:S05]  /*6760*/  BSYNC B1 ;  /* 0x0000000000017941 */ /* 0x000fea0003800000 */
.L_x_2722:
[----:B------:R-:W-:Y:S02]  /*6770*/  @P0 MOV R192, 0x10 ;  /* 0x0000001000c00802 */ /* 0x000fe40000000f00 */
[----:B------:R-:W-:Y:S02]  /*6780*/  @P2 MOV R194, 0x10 ;  /* 0x0000001000c22802 */ /* 0x000fe40000000f00 */
[----:B------:R-:W-:Y:S01]  /*6790*/  MOV R195, c[0x0][0x160] ;  /* 0x0000580000c37a02 */ /* 0x000fe20000000f00 */
[----:B------:R-:W-:-:S03]  /*67a0*/  @P0 IMAD.WIDE.U32 R192, R217, R192, c[0x0][0x258] ;  /* 0x00009600d9c00625 */ /* 0x000fc600078e00c0 */
[----:B------:R-:W-:Y:S02]  /*67b0*/  LEA R0, R195, R0, 0x2 ;  /* 0x00000000c3007211 */ /* 0x000fe400078e10ff */
[----:B------:R0:W-:Y:S02]  /*67c0*/  @P0 STG.E.128 [R192.64], R160 ;  /* 0x000000a0c0000986 */ /* 0x0001e4000c101d04 */
[----:B------:R-:W-:Y:S01]  /*67d0*/  ISETP.GE.AND P0, PT, R0, c[0x0][0x164], PT ;  /* 0x0000590000007a0c */ /* 0x000fe20003f06270 */
[----:B0-----:R-:W-:-:S05]  /*67e0*/  @P2 IMAD.WIDE.U32 R192, R225, R194, c[0x0][0x248] ;  /* 0x00009200e1c02625 */ /* 0x001fca00078e00c2 */
[----:B------:R0:W-:Y:S07]  /*67f0*/  @P2 STG.E.128 [R192.64], R164 ;  /* 0x000000a4c0002986 */ /* 0x0001ee000c101d04 */
[----:B0----5:R-:W-:Y:S01]  /*6800*/  @P0 CALL.REL.NOINC `(.L_x_2552) ;  /* 0x0000001000000944 */ /* 0x021fe20003c00000 */
[----:B------:R-:W-:Y:S05]  /*6810*/  BRA `(.L_x_2724) ;  /* 0xffffa25000007947 */ /* 0x000fea000383ffff */
.L_x_2552:
[----:B------:R-:W-:Y:S05]  /*6820*/  BSYNC B0 ;  /* 0x0000000000007941 */ /* 0x000fea0003800000 */
.L_x_2550:
        /* <DEDUP_REMOVED lines=266> */
.L_x_2556:
[----:B------:R-:W-:Y:S01]  /*78d0*/  HFMA2.MMA R244, -RZ, RZ, 0, 5.9604644775390625e-08 ;  /* 0x00000001fff47435 */ /* 0x000fe200000001ff */
[----:B------:R-:W-:-:S02]  /*78e0*/  MOV R201, R246 ;  /* 0x000000f600c97202 */ /* 0x000fc40000000f00 */
[----:B------:R-:W-:Y:S02]  /*78f0*/  MOV R252, 0x1f ;  /* 0x0000001f00fc7802 */ /* 0x000fe40000000f00 */
[----:B------:R-:W-:Y:S02]  /*7900*/  MOV R251, 0xffffffff ;  /* 0xffffffff00fb7802 */ /* 0x000fe40000000f00 */
[----:B------:R-:W-:Y:S02]  /*7910*/  MOV R200, 0x7930 ;  /* 0x0000793000c87802 */ /* 0x000fe40000000f00 */
[----:B------:R-:W-:Y:S05]  /*7920*/  CALL.REL.NOINC `($__internal_39_$__cuda_sm70_shflsync_bfly_p) ;  /* 0x0000046000007944 */ /* 0x000fea0003c00000 */
[----:B-1----:R-:W-:Y:S01]  /*7930*/  MOV R247, R244 ;  /* 0x000000f400f77202 */ /* 0x002fe20000000f00 */
[----:B------:R-:W-:Y:S05]  /*7940*/  BRA `(.L_x_2725) ;  /* 0xffffab2000007947 */ /* 0x000fea000383ffff */
.L_x_2557:
[----:B------:R-:W-:Y:S01]  /*7950*/  HFMA2.MMA R244, -RZ, RZ, 0, 5.9604644775390625e-08 ;  /* 0x00000001fff47435 */ /* 0x000fe200000001ff */
[----:B------:R-:W-:Y:S02]  /*7960*/  MOV R201, R245 ;  /* 0x000000f500c97202 */ /* 0x000fe40000000f00 */
[----:B------:R-:W-:Y:S02]  /*7970*/  MOV R252, 0x1f ;  /* 0x0000001f00fc7802 */ /* 0x000fe40000000f00 */
[----:B------:R-:W-:-:S02]  /*7980*/  MOV R251, 0xffffffff ;  /* 0xffffffff00fb7802 */ /* 0x000fc40000000f00 */
[----:B------:R-:W-:Y:S02]  /*7990*/  MOV R200, 0x79b0 ;  /* 0x000079b000c87802 */ /* 0x000fe40000000f00 */
[----:B01----:R-:W-:Y:S05]  /*79a0*/  CALL.REL.NOINC `($__internal_39_$__cuda_sm70_shflsync_bfly_p) ;  /* 0x000003e000007944 */ /* 0x003fea0003c00000 */
[----:B------:R-:W-:Y:S01]  /*79b0*/  FADD.FTZ R246, R247, R246 ;  /* 0x000000f6f7f67221 */ /* 0x000fe20000010000 */
[----:B------:R-:W-:Y:S01]  /*79c0*/  MOV R252, 0x1f ;  /* 0x0000001f00fc7802 */ /* 0x000fe20000000f00 */
[----:B-1----:R-:W-:Y:S01]  /*79d0*/  FADD.FTZ R245, R245, R244 ;  /* 0x000000f4f5f57221 */ /* 0x002fe20000010000 */
[----:B------:R-:W-:Y:S01]  /*79e0*/  HFMA2.MMA R244, -RZ, RZ, 0, 1.1920928955078125e-07 ;  /* 0x00000002fff47435 */ /* 0x000fe200000001ff */
[----:B------:R-:W-:Y:S02]  /*79f0*/  MOV R251, 0xffffffff ;  /* 0xffffffff00fb7802 */ /* 0x000fe40000000f00 */
[----:B------:R-:W-:Y:S02]  /*7a00*/  MOV R201, R246 ;  /* 0x000000f600c97202 */ /* 0x000fe40000000f00 */
[----:B------:R-:W-:Y:S02]  /*7a10*/  MOV R200, 0x7a30 ;  /* 0x00007a3000c87802 */ /* 0x000fe40000000f00 */
[----:B------:R-:W-:Y:S05]  /*7a20*/  CALL.REL.NOINC `($__internal_39_$__cuda_sm70_shflsync_bfly_p) ;  /* 0x0000036000007944 */ /* 0x000fea0003c00000 */
[----:B-1----:R-:W-:Y:S01]  /*7a30*/  MOV R247, R244 ;  /* 0x000000f400f77202 */ /* 0x002fe20000000f00 */
[----:B------:R-:W-:Y:S01]  /*7a40*/  HFMA2.MMA R244, -RZ, RZ, 0, 1.1920928955078125e-07 ;  /* 0x00000002fff47435 */ /* 0x000fe200000001ff */
[----:B------:R-:W-:-:S02]  /*7a50*/  MOV R201, R245 ;  /* 0x000000f500c97202 */ /* 0x000fc40000000f00 */
[----:B------:R-:W-:Y:S02]  /*7a60*/  MOV R252, 0x1f ;  /* 0x0000001f00fc7802 */ /* 0x000fe40000000f00 */
[----:B------:R-:W-:Y:S02]  /*7a70*/  MOV R251, 0xffffffff ;  /* 0xffffffff00fb7802 */ /* 0x000fe40000000f00 */
[----:B------:R-:W-:Y:S02]  /*7a80*/  MOV R200, 0x7aa0 ;  /* 0x00007aa000c87802 */ /* 0x000fe40000000f00 */
[----:B------:R-:W-:Y:S05]  /*7a90*/  CALL.REL.NOINC `($__internal_39_$__cuda_sm70_shflsync_bfly_p) ;  /* 0x000002f000007944 */ /* 0x000fea0003c00000 */
[----:B------:R-:W-:Y:S01]  /*7aa0*/  FADD.FTZ R246, R247, R246 ;  /* 0x000000f6f7f67221 */ /* 0x000fe20000010000 */
[----:B------:R-:W-:Y:S01]  /*7ab0*/  MOV R252, 0x1f ;  /* 0x0000001f00fc7802 */ /* 0x000fe20000000f00 */
[----:B-1----:R-:W-:Y:S01]  /*7ac0*/  FADD.FTZ R245, R245, R244 ;  /* 0x000000f4f5f57221 */ /* 0x002fe20000010000 */
[----:B------:R-:W-:Y:S01]  /*7ad0*/  HFMA2.MMA R244, -RZ, RZ, 0, 2.384185791015625e-07 ;  /* 0x00000004fff47435 */ /* 0x000fe200000001ff */
[----:B------:R-:W-:Y:S02]  /*7ae0*/  MOV R251, 0xffffffff ;  /* 0xffffffff00fb7802 */ /* 0x000fe40000000f00 */
[----:B------:R-:W-:-:S02]  /*7af0*/  MOV R201, R246 ;  /* 0x000000f600c97202 */ /* 0x000fc40000000f00 */
[----:B------:R-:W-:Y:S02]  /*7b00*/  MOV R200, 0x7b20 ;  /* 0x00007b2000c87802 */ /* 0x000fe40000000f00 */
[----:B------:R-:W-:Y:S05]  /*7b10*/  CALL.REL.NOINC `($__internal_39_$__cuda_sm70_shflsync_bfly_p) ;  /* 0x0000027000007944 */ /* 0x000fea0003c00000 */
[----:B-1----:R-:W-:Y:S01]  /*7b20*/  MOV R247, R244 ;  /* 0x000000f400f77202 */ /* 0x002fe20000000f00 */
[----:B------:R-:W-:Y:S01]  /*7b30*/  HFMA2.MMA R244, -RZ, RZ, 0, 2.384185791015625e-07 ;  /* 0x00000004fff47435 */ /* 0x000fe200000001ff */
[----:B------:R-:W-:Y:S02]  /*7b40*/  MOV R201, R245 ;  /* 0x000000f500c97202 */ /* 0x000fe40000000f00 */
[----:B------:R-:W-:Y:S02]  /*7b50*/  MOV R252, 0x1f ;  /* 0x0000001f00fc7802 */ /* 0x000fe40000000f00 */
[----:B------:R-:W-:Y:S02]  /*7b60*/  MOV R251, 0xffffffff ;  /* 0xffffffff00fb7802 */ /* 0x000fe40000000f00 */
[----:B------:R-:W-:Y:S02]  /*7b70*/  MOV R200, 0x7b90 ;  /* 0x00007b9000c87802 */ /* 0x000fe40000000f00 */
[----:B------:R-:W-:Y:S05]  /*7b80*/  CALL.REL.NOINC `($__internal_39_$__cuda_sm70_shflsync_bfly_p) ;  /* 0x0000020000007944 */ /* 0x000fea0003c00000 */
[----:B------:R-:W-:Y:S01]  /*7b90*/  FADD.FTZ R246, R247, R246 ;  /* 0x000000f6f7f67221 */ /* 0x000fe20000010000 */
[----:B------:R-:W-:Y:S01]  /*7ba0*/  MOV R252, 0x1f ;  /* 0x0000001f00fc7802 */ /* 0x000fe20000000f00 */
[----:B-1----:R-:W-:Y:S01]  /*7bb0*/  FADD.FTZ R245, R245, R244 ;  /* 0x000000f4f5f57221 */ /* 0x002fe20000010000 */
[----:B------:R-:W-:Y:S01]  /*7bc0*/  HFMA2.MMA R244, -RZ, RZ, 0, 4.76837158203125e-07 ;  /* 0x00000008fff47435 */ /* 0x000fe200000001ff */
[----:B------:R-:W-:-:S02]  /*7bd0*/  MOV R251, 0xffffffff ;  /* 0xffffffff00fb7802 */ /* 0x000fc40000000f00 */
[----:B------:R-:W-:Y:S02]  /*7be0*/  MOV R201, R246 ;  /* 0x000000f600c97202 */ /* 0x000fe40000000f00 */
[----:B------:R-:W-:Y:S02]  /*7bf0*/  MOV R200, 0x7c10 ;  /* 0x00007c1000c87802 */ /* 0x000fe40000000f00 */
[----:B------:R-:W-:Y:S05]  /*7c00*/  CALL.REL.NOINC `($__internal_39_$__cuda_sm70_shflsync_bfly_p) ;  /* 0x0000018000007944 */ /* 0x000fea0003c00000 */
[----:B-1----:R-:W-:Y:S01]  /*7c10*/  MOV R247, R244 ;  /* 0x000000f400f77202 */ /* 0x002fe20000000f00 */
[----:B------:R-:W-:Y:S01]  /*7c20*/  HFMA2.MMA R244, -RZ, RZ, 0, 4.76837158203125e-07 ;  /* 0x00000008fff47435 */ /* 0x000fe200000001ff */
[----:B------:R-:W-:Y:S02]  /*7c30*/  MOV R201, R245 ;  /* 0x000000f500c97202 */ /* 0x000fe40000000f00 */
[----:B------:R-:W-:Y:S02]  /*7c40*/  MOV R252, 0x1f ;  /* 0x0000001f00fc7802 */ /* 0x000fe40000000f00 */
[----:B------:R-:W-:Y:S02]  /*7c50*/  MOV R251, 0xffffffff ;  /* 0xffffffff00fb7802 */ /* 0x000fe40000000f00 */
[----:B------:R-:W-:-:S02]  /*7c60*/  MOV R200, 0x7c80 ;  /* 0x00007c8000c87802 */ /* 0x000fc40000000f00 */
[----:B------:R-:W-:Y:S05]  /*7c70*/  CALL.REL.NOINC `($__internal_39_$__cuda_sm70_shflsync_bfly_p) ;  /* 0x0000011000007944 */ /* 0x000fea0003c00000 */
[----:B------:R-:W-:Y:S01]  /*7c80*/  FADD.FTZ R246, R247, R246 ;  /* 0x000000f6f7f67221 */ /* 0x000fe20000010000 */
[----:B------:R-:W-:Y:S01]  /*7c90*/  MOV R252, 0x1f ;  /* 0x0000001f00fc7802 */ /* 0x000fe20000000f00 */
[----:B-1----:R-:W-:Y:S01]  /*7ca0*/  FADD.FTZ R245, R245, R244 ;  /* 0x000000f4f5f57221 */ /* 0x002fe20000010000 */
[----:B------:R-:W-:Y:S01]  /*7cb0*/  HFMA2.MMA R244, -RZ, RZ, 0, 9.5367431640625e-07 ;  /* 0x00000010fff47435 */ /* 0x000fe200000001ff */
[----:B------:R-:W-:-:S02]  /*7cc0*/  MOV R251, 0xffffffff ;  /* 0xffffffff00fb7802 */ /* 0x000fc40000000f00 */
[----:B------:R-:W-:Y:S02]  /*7cd0*/  MOV R201, R246 ;  /* 0x000000f600c97202 */ /* 0x000fe40000000f00 */
[----:B------:R-:W-:Y:S02]  /*7ce0*/  MOV R200, 0x7d00 ;  /* 0x00007d0000c87802 */ /* 0x000fe40000000f00 */
[----:B------:R-:W-:Y:S05]  /*7cf0*/  CALL.REL.NOINC `($__internal_39_$__cuda_sm70_shflsync_bfly_p) ;  /* 0x0000009000007944 */ /* 0x000fea0003c00000 */
[----:B-1----:R-:W-:Y:S01]  /*7d00*/  MOV R247, R244 ;  /* 0x000000f400f77202 */ /* 0x002fe20000000f00 */
[----:B------:R-:W-:Y:S01]  /*7d10*/  HFMA2.MMA R244, -RZ, RZ, 0, 9.5367431640625e-07 ;  /* 0x00000010fff47435 */ /* 0x000fe200000001ff */
[----:B------:R-:W-:Y:S02]  /*7d20*/  MOV R201, R245 ;  /* 0x000000f500c97202 */ /* 0x000fe40000000f00 */
[----:B------:R-:W-:Y:S02]  /*7d30*/  MOV R252, 0x1f ;  /* 0x0000001f00fc7802 */ /* 0x000fe40000000f00 */
[----:B------:R-:W-:Y:S02]  /*7d40*/  MOV R251, 0xffffffff ;  /* 0xffffffff00fb7802 */ /* 0x000fe40000000f00 */
[----:B------:R-:W-:-:S02]  /*7d50*/  MOV R200, 0x7d70 ;  /* 0x00007d7000c87802 */ /* 0x000fc40000000f00 */
[----:B------:R-:W-:Y:S05]  /*7d60*/  CALL.REL.NOINC `($__internal_39_$__cuda_sm70_shflsync_bfly_p) ;  /* 0x0000002000007944 */ /* 0x000fea0003c00000 */
[----:B-1----:R-:W-:Y:S01]  /*7d70*/  MOV R200, R244 ;  /* 0x000000f400c87202 */ /* 0x002fe20000000f00 */
[----:B------:R-:W-:Y:S05]  /*7d80*/  BRA `(.L_x_2726) ;  /* 0xffffa80000007947 */ /* 0x000fea000383ffff */
        .weak           $__internal_39_$__cuda_sm70_shflsync_bfly_p
        .type           $__internal_39_$__cuda_sm70_shflsync_bfly_p,@function
        .size           $__internal_39_$__cuda_sm70_shflsync_bfly_p,(.L_x_12341 - $__internal_39_$__cuda_sm70_shflsync_bfly_p)
$__internal_39_$__cuda_sm70_shflsync_bfly_p:
[----:B------:R-:W-:Y:S04]  /*7d90*/  WARPSYNC R251 ;  /* 0x000000fb00007348 */ /* 0x000fe80003800000 */
[----:B------:R0:W1:Y:S02]  /*7da0*/  SHFL.BFLY PT, R244, R201, R244, R252 ;  /* 0x0c0000f4c9f47389 */ /* 0x00006400000e00fc */
[----:B0-----:R-:W-:-:S06]  /*7db0*/  HFMA2.MMA R201, -RZ, RZ, 0, 0 ;  /* 0x00000000ffc97435 */ /* 0x001fcc00000001ff */
[----:B------:R-:W-:Y:S05]  /*7dc0*/  RET.REL.NODEC R200 `(_ZN10layer_norm13ln_bwd_kernelINS_13Kernel_traitsI6__halfS2_S2_S2_fjLj1024ELj1ELj4ELj1ELj16ENS_18Kernel_traits_baseILj1024ES2_S2_S2_S2_fjLj128EEEEELb1ELb1ELb1ELb1EEEvNS_9BwdParamsE) ;  /* 0xffff8230c8007950 */ /* 0x000fea0003c3ffff */
.L_x_2727:
        /* <DEDUP_REMOVED lines=11> */
.L_x_12341:


//--------------------- .text._ZN10layer_norm13ln_bwd_kernelINS_13Kernel_traitsIf13__nv_bfloat16S2_S2_fjLj1024ELj1ELj4ELj1ELj16ENS_18Kernel_traits_baseILj1024EfS2_S2_S2_fjLj128EEEEELb0ELb0ELb0ELb0EEEvNS_9BwdParamsE --------------------------
	.section	.text._ZN10layer_norm13ln_bwd_kernelINS_13Kernel_traitsIf13__nv_bfloat16S2_S2_fjLj1024ELj1ELj4ELj1ELj16ENS_18Kernel_traits_baseILj1024EfS2_S2_S2_fjLj128EEEEELb0ELb0ELb0ELb0EEEvNS_9BwdParamsE,"ax",@progbits
	.sectioninfo	@"SHI_REGISTERS=210"
	.align	128
        .global         _ZN10layer_norm13ln_bwd_kernelINS_13Kernel_traitsIf13__nv_bfloat16S2_S2_fjLj1024ELj1ELj4ELj1ELj16ENS_18Kernel_traits_baseILj1024EfS2_S2_S2_fjLj128EEEEELb0ELb0ELb0ELb0EEEvNS_9BwdParamsE
        .type           _ZN10layer_norm13ln_bwd_kernelINS_13Kernel_traitsIf13__nv_bfloat16S2_S2_fjLj1024ELj1ELj4ELj1ELj16ENS_18Kernel_traits_baseILj1024EfS2_S2_S2_fjLj128EEEEELb0ELb0ELb0ELb0EEEvNS_9BwdParamsE,@function
        .size           _ZN10layer_norm13ln_bwd_kernelINS_13Kernel_traitsIf13__nv_bfloat16S2_S2_fjLj1024ELj1ELj4ELj1ELj16ENS_18Kernel_traits_baseILj1024EfS2_S2_S2_fjLj128EEEEELb0ELb0ELb0ELb0EEEvNS_9BwdParamsE,(.L_x_12342 - _ZN10layer_norm13ln_bwd_kernelINS_13Kernel_traitsIf13__nv_bfloat16S2_S2_fjLj1024ELj1ELj4ELj1ELj16ENS_18Kernel_traits_baseILj1024EfS2_S2_S2_fjLj128EEEEELb0ELb0ELb0ELb0EEEvNS_9BwdParamsE)
        .other          _ZN10layer_norm13ln_bwd_kernelINS_13Kernel_traitsIf13__nv_bfloat16S2_S2_fjLj1024ELj1ELj4ELj1ELj16ENS_18Kernel_traits_baseILj1024EfS2_S2_S2_fjLj128EEEEELb0ELb0ELb0ELb0EEEvNS_9BwdParamsE,@"STO_CUDA_ENTRY STV_DEFAULT"
_ZN10layer_norm13ln_bwd_kernelINS_13Kernel_traitsIf13__nv_bfloat16S2_S2_fjLj1024ELj1ELj4ELj1ELj16ENS_18Kernel_traits_baseILj1024EfS2_S2_S2_fjLj128EEEEELb0ELb0ELb0ELb0EEEvNS_9BwdParamsE:
.text._ZN10layer_norm13ln_bwd_kernelINS_13Kernel_traitsIf13__nv_bfloat16S2_S2_fjLj1024ELj1ELj4ELj1ELj16ENS_18Kernel_traits_baseILj1024EfS2_S2_S2_fjLj128EEEEELb0ELb0ELb0ELb0EEEvNS_9BwdParamsE:
        /* <DEDUP_REMOVED lines=21> */
[----:B------:R-:W-:-:S02]  /*0150*/  @P2 IADD3 R4, R4, 0x20, RZ ;  /* 0x0000002004042810 */ /* 0x000fc40007ffe0ff */
[----:B------:R0:W5:Y:S03]  /*0160*/  @P1 LDG.E.128 R96, [R2.64+0x10] ;  /* 0x0000100402601981 */ /* 0x000166000c1e1d00 */
[C---:B------:R-:W-:Y:S01]  /*0170*/  @P3 IMAD.WIDE.U32 R8, R4.reuse, R9, c[0x0][0x1b0] ;  /* 0x00006c0004083625 */ /* 0x040fe200078e0009 */
[----:B------:R-:W-:Y:S01]  /*0180*/  @P3 IADD3 R4, R4, 0x20, RZ ;  /* 0x0000002004043810 */ /* 0x000fe20007ffe0ff */
[----:B------:R0:W5:Y:S04]  /*0190*/  @P2 LDG.E.128 R92, [R6.64] ;  /* 0x00000004065c2981 */ /* 0x000168000c1e1d00 */
[----:B------:R-:W-:Y:S01]  /*01a0*/  @P4 IMAD.WIDE.U32 R4, R4, R5, c[0x0][0x1b0] ;  /* 0x00006c0004044625 */ /* 0x000fe200078e0005 */
[----:B------:R0:W5:Y:S04]  /*01b0*/  @P2 LDG.E.128 R88, [R6.64+0x10] ;  /* 0x0000100406582981 */ /* 0x000168000c1e1d00 */
[----:B------:R0:W5:Y:S04]  /*01c0*/  @P4 LDG.E.128 R76, [R4.64] ;  /* 0x00000004044c4981 */ /* 0x000168000c1e1d00 */
[----:B------:R0:W5:Y:S04]  /*01d0*/  @P4 LDG.E.128 R72, [R4.64+0x10] ;  /* 0x0000100404484981 */ /* 0x000168000c1e1d00 */
[----:B------:R-:W1:Y:S01]  /*01e0*/  S2R R11, SR_CTAID.X ;  /* 0x00000000000b7919 */ /* 0x000e620000002500 */
[----:B------:R-:W-:Y:S01]  /*01f0*/  SHF.R.U32.HI R0, RZ, 0x5, R128 ;  /* 0x00000005ff007819 */ /* 0x000fe20000011680 */
[----:B------:R-:W-:Y:S01]  /*0200*/  BSSY B0, `(.L_x_2728) ;  /* 0x0000303000007945 */ /* 0x000fe20003800000 */
[----:B------:R-:W-:Y:S01]  /*0210*/  CS2R R68, SRZ ;  /* 0x0000000000447805 */ /* 0x000fe2000001ff00 */
[----:B------:R2:W5:Y:S01]  /*0220*/  @P3 LDG.E.128 R84, [R8.64] ;  /* 0x0000000408543981 */ /* 0x000562000c1e1d00 */
[----:B------:R-:W-:Y:S01]  /*0230*/  CS2R R70, SRZ ;  /* 0x0000000000467805 */ /* 0x000fe2000001ff00 */
[----:B------:R-:W-:Y:S01]  /*0240*/  CS2R R64, SRZ ;  /* 0x0000000000407805 */ /* 0x000fe2000001ff00 */
[----:B------:R-:W-:Y:S01]  /*0250*/  CS2R R66, SRZ ;  /* 0x0000000000427805 */ /* 0x000fe2000001ff00 */
[----:B------:R2:W5:Y:S01]  /*0260*/  @P3 LDG.E.128 R80, [R8.64+0x10] ;  /* 0x0000100408503981 */ /* 0x000562000c1e1d00 */
        /* <DEDUP_REMOVED lines=30> */
[----:B------:R-:W-:Y:S05]  /*0450*/  @P0 BRA `(.L_x_2729) ;  /* 0x00002dd000000947 */ /* 0x000fea0003800000 */
[----:B0-----:R-:W0:Y:S01]  /*0460*/  LDC.U8 R187, c[0x0][0x1f0] ;  /* 0x00007c00ffbb7b82 */ /* 0x001e220000000000 */
[----:B------:R-:W-:-:S07]  /*0470*/  HFMA2.MMA R69, -RZ, RZ, 0, 0 ;  /* 0x00000000ff457435 */ /* 0x000fce00000001ff */
.L_x_2748:
        /* <DEDUP_REMOVED lines=9> */
[----:B-----5:R1:W5:Y:S04]  /*0510*/  LDG.E R193, [R122.64] ;  /* 0x000000047ac17981 */ /* 0x020368000c1e1900 */
[----:B------:R3:W4:Y:S01]  /*0520*/  @P0 LDG.E.U16 R2, [R2.64] ;  /* 0x0000000402020981 */ /* 0x000722000c1e1500 */
[----:B------:R-:W-:Y:S01]  /*0530*/  IMAD R124, R0, c[0x0][0x168], RZ ;  /* 0x00005a00007c7a24 */ /* 0x000fe200078e02ff */
[----:B------:R-:W-:-:S04]  /*0540*/  LOP3.LUT R130, R128, 0x1f, RZ, 0xc0, !PT ;  /* 0x0000001f80827812 */ /* 0x000fc800078ec0ff */
[----:B------:R-:W-:-:S04]  /*0550*/  SHF.R.S32.HI R125, RZ, 0x1f, R124 ;  /* 0x0000001fff7d7819 */ /* 0x000fc8000001147c */
[----:B------:R-:W-:Y:S01]  /*0560*/  LEA.HI R125, R125, R124, RZ, 0x3 ;  /* 0x0000007c7d7d7211 */ /* 0x000fe200078f18ff */
[----:B------:R-:W-:Y:S01]  /*0570*/  BSSY B1, `(.L_x_2730) ;  /* 0x000005e000017945 */ /* 0x000fe20003800000 */
[----:B0-----:R-:W-:Y:S02]  /*0580*/  ISETP.NE.AND P5, PT, R187, RZ, PT ;  /* 0x000000ffbb00720c */ /* 0x001fe40003fa5270 */
[----:B------:R-:W-:Y:S02]  /*0590*/  LEA.HI.SX32 R130, R125, R130, 0x1d ;  /* 0x000000827d827211 */ /* 0x000fe400078feaff */
[----:B------:R-:W-:Y:S02]  /*05a0*/  MOV R195, 0x3f800000 ;  /* 0x3f80000000c37802 */ /* 0x000fe40000000f00 */
[----:B------:R-:W-:Y:S02]  /*05b0*/  MOV R197, RZ ;  /* 0x000000ff00c57202 */ /* 0x000fe40000000f00 */
[----:B------:R-:W-:-:S02]  /*05c0*/  MOV R198, RZ ;  /* 0x000000ff00c67202 */ /* 0x000fc40000000f00 */
[----:B---3--:R-:W-:Y:S02]  /*05d0*/  MOV R3, R130 ;  /* 0x0000008200037202 */ /* 0x008fe40000000f00 */
[----:B----4-:R-:W-:Y:S02]  /*05e0*/  @P0 PRMT R195, RZ, 0x5410, R2 ;  /* 0x00005410ffc30816 */ /* 0x010fe40000000002 */
[----:B--2---:R-:W-:Y:S01]  /*05f0*/  FSEL R2, R120, RZ, !P5 ;  /* 0x000000ff78027208 */ /* 0x004fe20006800000 */
[----:B------:R-:W-:Y:S05]  /*0600*/  @!P1 BRA `(.L_x_2731) ;  /* 0x0000054000009947 */ /* 0x000fea0003800000 */
[C---:B-1----:R-:W-:Y:S02]  /*0610*/  LEA R124, P0, R130.reuse, c[0x0][0x188], 0x4 ;  /* 0x00006200827c7a11 */ /* 0x042fe400078020ff */
        /* <DEDUP_REMOVED lines=12> */
[--C-:B0-----:R-:W-:Y:S02]  /*06e0*/  PRMT R137, RZ, 0x5410, R125.reuse ;  /* 0x00005410ff897816 */ /* 0x101fe4000000007d */
[----:B------:R-:W-:Y:S01]  /*06f0*/  PRMT R139, RZ, 0x7610, R125 ;  /* 0x00007610ff8b7816 */ /* 0x000fe2000000007d */
[C---:B------:R-:W-:Y:S01]  /*0700*/  FADD.FTZ R132, -R2.reuse, R129 ;  /* 0x0000008102847221 */ /* 0x040fe20000010100 */
[--C-:B---3--:R-:W-:Y:S02]  /*0710*/  PRMT R125, RZ, 0x5410, R120.reuse ;  /* 0x00005410ff7d7816 */ /* 0x108fe40000000078 */
[----:B------:R-:W-:Y:S01]  /*0720*/  PRMT R124, RZ, 0x7610, R120 ;  /* 0x00007610ff7c7816 */ /* 0x000fe20000000078 */
[C---:B------:R-:W-:Y:S01]  /*0730*/  FADD.FTZ R120, -R2.reuse, R3 ;  /* 0x0000000302787221 */ /* 0x040fe20000010100 */
[--C-:B------:R-:W-:Y:S01]  /*0740*/  PRMT R141, RZ, 0x5410, R126.reuse ;  /* 0x00005410ff8d7816 */ /* 0x100fe2000000007e */
[C---:B------:R-:W-:Y:S01]  /*0750*/  FADD.FTZ R136, -R2.reuse, R139 ;  /* 0x0000008b02887221 */ /* 0x040fe20000010100 */
[----:B------:R-:W-:Y:S01]  /*0760*/  PRMT R145, RZ, 0x7610, R126 ;  /* 0x00007610ff917816 */ /* 0x000fe2000000007e */
[C---:B-----5:R-:W-:Y:S01]  /*0770*/  FMUL.FTZ R129, R193.reuse, R120 ;  /* 0x00000078c1817220 */ /* 0x060fe20000410000 */
[----:B------:R-:W-:Y:S01]  /*0780*/  PRMT R147, RZ, 0x5410, R127 ;  /* 0x00005410ff937816 */ /* 0x000fe2000000007f */
[----:B------:R-:W-:Y:S01]  /*0790*/  FADD.FTZ R120, -R2, R137 ;  /* 0x0000008902787221 */ /* 0x000fe20000010100 */
[----:B------:R-:W-:Y:S01]  /*07a0*/  PRMT R199, RZ, 0x7610, R127 ;  /* 0x00007610ffc77816 */ /* 0x000fe2000000007f */
[----:B------:R-:W-:Y:S01]  /*07b0*/  FMUL.FTZ R134, R100, R125 ;  /* 0x0000007d64867220 */ /* 0x000fe20000410000 */
[--C-:B------:R-:W-:Y:S01]  /*07c0*/  PRMT R127, RZ, 0x5410, R121.reuse ;  /* 0x00005410ff7f7816 */ /* 0x100fe20000000079 */
[C---:B------:R-:W-:Y:S01]  /*07d0*/  FMUL.FTZ R139, R193.reuse, R120 ;  /* 0x00000078c18b7220 */ /* 0x040fe20000410000 */
[----:B------:R-:W-:Y:S01]  /*07e0*/  PRMT R126, RZ, 0x7610, R121 ;  /* 0x00007610ff7e7816 */ /* 0x000fe20000000079 */
[----:B------:R-:W-:Y:S01]  /*07f0*/  FADD.FTZ R120, -R2, R141 ;  /* 0x0000008d02787221 */ /* 0x000fe20000010100 */
[--C-:B------:R-:W-:Y:S01]  /*0800*/  PRMT R121, RZ, 0x5410, R122.reuse ;  /* 0x00005410ff797816 */ /* 0x100fe2000000007a */
[C---:B------:R-:W-:Y:S01]  /*0810*/  FMUL.FTZ R132, R193.reuse, R132 ;  /* 0x00000084c1847220 */ /* 0x040fe20000410000 */
[----:B------:R-:W-:Y:S01]  /*0820*/  PRMT R122, RZ, 0x7610, R122 ;  /* 0x00007610ff7a7816 */ /* 0x000fe2000000007a */
[----:B------:R-:W-:Y:S01]  /*0830*/  FMUL.FTZ R141, R193, R120 ;  /* 0x00000078c18d7220 */ /* 0x000fe20000410000 */
[--C-:B------:R-:W-:Y:S01]  /*0840*/  PRMT R197, RZ, 0x5410, R123.reuse ;  /* 0x00005410ffc57816 */ /* 0x100fe2000000007b */
[----:B------:R-:W-:Y:S01]  /*0850*/  FMUL.FTZ R137, R101, R124 ;  /* 0x0000007c65897220 */ /* 0x000fe20000410000 */
[----:B------:R-:W-:Y:S01]  /*0860*/  PRMT R198, RZ, 0x7610, R123 ;  /* 0x00007610ffc67816 */ /* 0x000fe2000000007b */
[----:B------:R-:W-:-:S02]  /*0870*/  FADD.FTZ R120, RZ, R134 ;  /* 0x00000086ff787221 */ /* 0x000fc40000010000 */
[----:B------:R-:W-:Y:S02]  /*0880*/  FFMA.FTZ R3, R129, R134, RZ ;  /* 0x0000008681037223 */ /* 0x000fe400000100ff */
        /* <DEDUP_REMOVED lines=12> */
[----:B------:R-:W-:Y:S02]  /*0950*/  FFMA.FTZ R3, R136, R143, R3 ;  /* 0x0000008f88037223 */ /* 0x000fe40000010003 */
[----:B------:R-:W-:Y:S02]  /*0960*/  FADD.FTZ R37, R37, R124 ;  /* 0x0000007c25257221 */ /* 0x000fe40000010000 */
[----:B------:R-:W-:Y:S02]  /*0970*/  FFMA.FTZ R69, R132, R124, R69 ;  /* 0x0000007c84457223 */ /* 0x000fe40000010045 */
[----:B------:R-:W-:Y:S02]  /*0980*/  FMUL.FTZ R142, R193, R142 ;  /* 0x0000008ec18e7220 */ /* 0x000fe40000410000 */
[----:B------:R-:W-:-:S02]  /*0990*/  FADD.FTZ R124, -R2, R147 ;  /* 0x00000093027c7221 */ /* 0x000fc40000010100 */
        /* <DEDUP_REMOVED lines=27> */
.L_x_2731:
[----:B-1----:R-:W-:Y:S05]  /*0b50*/  BSYNC B1 ;  /* 0x0000000000017941 */ /* 0x002fea0003800000 */
.L_x_2730:
        /* <DEDUP_REMOVED lines=16> */
[--C-:B0-----:R-:W-:Y:S02]  /*0c60*/  PRMT R151, RZ, 0x5410, R125.reuse ;  /* 0x00005410ff977816 */ /* 0x101fe4000000007d */
[----:B------:R-:W-:Y:S01]  /*0c70*/  PRMT R153, RZ, 0x7610, R125 ;  /* 0x00007610ff997816 */ /* 0x000fe2000000007d */
[----:B------:R-:W-:Y:S01]  /*0c80*/  FADD.FTZ R150, -R2, R149 ;  /* 0x0000009502967221 */ /* 0x000fe20000010100 */
[----:B---3--:R-:W-:-:S02]  /*0c90*/  PRMT R125, RZ, 0x5410, R120 ;  /* 0x00005410ff7d7816 */ /* 0x008fc40000000078 */
[----:B------:R-:W-:Y:S01]  /*0ca0*/  PRMT R124, RZ, 0x7610, R120 ;  /* 0x00007610ff7c7816 */ /* 0x000fe20000000078 */
[----:B------:R-:W-:Y:S01]  /*0cb0*/  FADD.FTZ R120, -R2, R131 ;  /* 0x0000008302787221 */ /* 0x000fe20000010100 */
[--C-:B------:R-:W-:Y:S01]  /*0cc0*/  PRMT R155, RZ, 0x5410, R126.reuse ;  /* 0x00005410ff9b7816 */ /* 0x100fe2000000007e */
[----:B------:R-:W-:Y:S01]  /*0cd0*/  FMUL.FTZ R152, R92, R125 ;  /* 0x0000007d5c987220 */ /* 0x000fe20000410000 */
[----:B------:R-:W-:Y:S01]  /*0ce0*/  PRMT R157, RZ, 0x7610, R126 ;  /* 0x00007610ff9d7816 */ /* 0x000fe2000000007e */
[C---:B-----5:R-:W-:Y:S01]  /*0cf0*/  FMUL.FTZ R131, R193.reuse, R120 ;  /* 0x00000078c1837220 */ /* 0x060fe20000410000 */
[----:B------:R-:W-:Y:S01]  /*0d00*/  PRMT R159, RZ, 0x5410, R127 ;  /* 0x00005410ff9f7816 */ /* 0x000fe2000000007f */
[C---:B------:R-:W-:Y:S01]  /*0d10*/  FADD.FTZ R120, -R2.reuse, R151 ;  /* 0x0000009702787221 */ /* 0x040fe20000010100 */
        /* <DEDUP_REMOVED lines=58> */
.L_x_2733:
[----:B------:R-:W-:Y:S05]  /*10c0*/  BSYNC B1 ;  /* 0x0000000000017941 */ /* 0x000fea0003800000 */
.L_x_2732:
        /* <DEDUP_REMOVED lines=17> */
[----:B0-----:R-:W-:Y:S01]  /*11e0*/  PRMT R167, RZ, 0x7610, R125 ;  /* 0x00007610ffa77816 */ /* 0x001fe2000000007d */
        /* <DEDUP_REMOVED lines=68> */
.L_x_2735:
[----:B------:R-:W-:Y:S05]  /*1630*/  BSYNC B1 ;  /* 0x0000000000017941 */ /* 0x000fea0003800000 */
.L_x_2734:
        /* <DEDUP_REMOVED lines=14> */
[--C-:B------:R-:W-:Y:S02]  /*1720*/  PRMT R177, RZ, 0x5410, R125.reuse ;  /* 0x00005410ffb17816 */ /* 0x100fe4000000007d */
[----:B------:R-:W-:Y:S02]  /*1730*/  PRMT R125, RZ, 0x7610, R125 ;  /* 0x00007610ff7d7816 */ /* 0x000fe4000000007d */
[----:B0-----:R-:W-:Y:S01]  /*1740*/  PRMT R183, RZ, 0x5410, R127 ;  /* 0x00005410ffb77816 */ /* 0x001fe2000000007f */
[C---:B------:R-:W-:Y:S01]  /*1750*/  FADD.FTZ R186, -R2.reuse, R177 ;  /* 0x000000b102ba7221 */ /* 0x040fe20000010100 */
[----:B------:R-:W-:Y:S01]  /*1760*/  PRMT R135, RZ, 0x7610, R124 ;  /* 0x00007610ff877816 */ /* 0x000fe2000000007c */
[C---:B------:R-:W-:Y:S01]  /*1770*/  FADD.FTZ R124, -R2.reuse, R3 ;  /* 0x00000003027c7221 */ /* 0x040fe20000010100 */
[--C-:B------:R-:W-:Y:S01]  /*1780*/  PRMT R179, RZ, 0x5410, R126.reuse ;  /* 0x00005410ffb37816 */ /* 0x100fe2000000007e */
[C---:B------:R-:W-:Y:S01]  /*1790*/  FADD.FTZ R188, -R2.reuse, R125 ;  /* 0x0000007d02bc7221 */ /* 0x040fe20000010100 */
        /* <DEDUP_REMOVED lines=9> */
[----:B------:R-:W-:Y:S01]  /*1830*/  FADD.FTZ R196, -R2, R127 ;  /* 0x0000007f02c47221 */ /* 0x000fe20000010100 */
[----:B------:R-:W-:Y:S01]  /*1840*/  PRMT R2, RZ, 0x7610, R121 ;  /* 0x00007610ff027816 */ /* 0x000fe20000000079 */
[C---:B-----5:R-:W-:Y:S01]  /*1850*/  FMUL.FTZ R177, R193.reuse, R186 ;  /* 0x000000bac1b17220 */ /* 0x060fe20000410000 */
        /* <DEDUP_REMOVED lines=8> */
[-C--:B------:R-:W-:Y:S02]  /*18e0*/  FFMA.FTZ R47, R186, R2.reuse, R47 ;  /* 0x00000002ba2f7223 */ /* 0x080fe4000001002f */
[----:B------:R-:W-:Y:S02]  /*18f0*/  FMUL.FTZ R181, R79, R2 ;  /* 0x000000024fb57220 */ /* 0x000fe40000410000 */
        /* <DEDUP_REMOVED lines=10> */
[----:B------:R-:W-:Y:S02]  /*19a0*/  FFMA.FTZ R198, R177, R188, R198 ;  /* 0x000000bcb1c67223 */ /* 0x000fe400000100c6 */
[C---:B------:R-:W-:Y:S02]  /*19b0*/  FMUL.FTZ R183, R193.reuse, R190 ;  /* 0x000000bec1b77220 */ /* 0x040fe40000410000 */
[----:B------:R-:W-:Y:S02]  /*19c0*/  FMUL.FTZ R190, R72, R121 ;  /* 0x0000007948be7220 */ /* 0x000fe40000410000 */
[----:B------:R-:W-:Y:S02]  /*19d0*/  FADD.FTZ R3, R2, R181 ;  /* 0x000000b502037221 */ /* 0x000fe40000010000 */
[----:B------:R-:W-:Y:S02]  /*19e0*/  FFMA.FTZ R198, R186, R181, R198 ;  /* 0x000000b5bac67223 */ /* 0x000fe400000100c6 */
        /* <DEDUP_REMOVED lines=26> */
.L_x_2737:
[----:B------:R-:W-:Y:S05]  /*1b90*/  BSYNC B1 ;  /* 0x0000000000017941 */ /* 0x000fea0003800000 */
.L_x_2736:
[----:B------:R-:W-:Y:S05]  /*1ba0*/  BRA.DIV ~URZ, `(.L_x_2738) ;  /* 0x000026427f007947 */ /* 0x000fea000b800000 */
[----:B------:R0:W1:Y:S02]  /*1bb0*/  SHFL.BFLY PT, R120, R197, 0x1, 0x1f ;  /* 0x0c201f00c5787f89 */ /* 0x00006400000e0000 */
.L_x_2749:
        /* <DEDUP_REMOVED lines=18> */
.L_x_2750:
        /* <DEDUP_REMOVED lines=9> */
[-C--:B0-----:R-:W-:Y:S01]  /*1d70*/  FFMA.FTZ R122, R142, R126.reuse, R127 ;  /* 0x0000007e8e7a7223 */ /* 0x081fe2000001007f */
        /* <DEDUP_REMOVED lines=8> */
[----:B------:R-:W-:Y:S02]  /*1e00*/  FFMA.FTZ R120, R136, R126, R127 ;  /* 0x0000007e88787223 */ /* 0x000fe4000001007f */
[--C-:B------:R-:W-:Y:S01]  /*1e10*/  @P5 PRMT R3, RZ, 0x5410, R6.reuse ;  /* 0x00005410ff035816 */ /* 0x100fe20000000006 */
[C---:B------:R-:W-:Y:S01]  /*1e20*/  FMUL.FTZ R202, R193.reuse, R122 ;  /* 0x0000007ac1ca7220 */ /* 0x040fe20000410000 */
[----:B------:R-:W-:Y:S01]  /*1e30*/  @P5 PRMT R121, RZ, 0x7610, R5 ;  /* 0x00007610ff795816 */ /* 0x000fe20000000005 */
[----:B------:R-:W-:Y:S02]  /*1e40*/  FMUL.FTZ R122, R193, R2 ;  /* 0x00000002c17a7220 */ /* 0x000fe40000410000 */
[----:B------:R-:W-:Y:S01]  /*1e50*/  @P5 FADD.FTZ R200, R200, R3 ;  /* 0x00000003c8c85221 */ /* 0x000fe20000010000 */
[----:B------:R-:W-:Y:S01]  /*1e60*/  @P5 PRMT R3, RZ, 0x7610, R6 ;  /* 0x00007610ff035816 */ /* 0x000fe20000000006 */
[----:B------:R-:W-:-:S03]  /*1e70*/  FADD.FTZ R120, R143, -R120 ;  /* 0x800000788f787221 */ /* 0x000fc60000010000 */
[----:B------:R-:W-:Y:S01]  /*1e80*/  @P0 F2FP.BF16.PACK_AB R125, RZ, R200 ;  /* 0x000000c8ff7d023e */ /* 0x000fe200000010ff */
[----:B------:R-:W-:Y:S01]  /*1e90*/  @P5 FADD.FTZ R202, R202, R3 ;  /* 0x00000003caca5221 */ /* 0x000fe20000010000 */
[----:B------:R-:W-:Y:S01]  /*1ea0*/  @P5 PRMT R3, RZ, 0x5410, R5 ;  /* 0x00005410ff035816 */ /* 0x000fe20000000005 */
[----:B------:R-:W-:Y:S01]  /*1eb0*/  FMUL.FTZ R198, R193, R120 ;  /* 0x00000078c1c67220 */ /* 0x000fe20000410000 */
[----:B------:R-:W-:Y:S01]  /*1ec0*/  @P0 PRMT R118, R125, 0x7610, R118 ;  /* 0x000076107d760816 */ /* 0x000fe20000000076 */
[----:B------:R-:W-:Y:S01]  /*1ed0*/  FFMA.FTZ R120, R132, R126, R127 ;  /* 0x0000007e84787223 */ /* 0x000fe2000001007f */
[----:B------:R-:W-:Y:S01]  /*1ee0*/  MOV R125, 0x10 ;  /* 0x00000010007d7802 */ /* 0x000fe20000000f00 */
[----:B------:R-:W-:Y:S01]  /*1ef0*/  @P5 FADD.FTZ R122, R122, R3 ;  /* 0x000000037a7a5221 */ /* 0x000fe20000010000 */
[----:B------:R-:W-:Y:S01]  /*1f00*/  @P0 F2FP.BF16.PACK_AB R201, RZ, R202 ;  /* 0x000000caffc9023e */ /* 0x000fe200000010ff */
[----:B------:R-:W-:Y:S02]  /*1f10*/  FFMA.FTZ R3, R129, R126, R127 ;  /* 0x0000007e81037223 */ /* 0x000fe4000001007f */
[----:B------:R-:W-:Y:S01]  /*1f20*/  FADD.FTZ R120, R137, -R120 ;  /* 0x8000007889787221 */ /* 0x000fe20000010000 */
[----:B------:R-:W-:Y:S01]  /*1f30*/  @P0 PRMT R118, R118, 0x5410, R201 ;  /* 0x0000541076760816 */ /* 0x000fe200000000c9 */
[----:B------:R-:W-:-:S02]  /*1f40*/  FADD.FTZ R2, R134, -R3 ;  /* 0x8000000386027221 */ /* 0x000fc40000010000 */
[----:B------:R-:W-:Y:S02]  /*1f50*/  FFMA.FTZ R3, R147, R126, R127 ;  /* 0x0000007e93037223 */ /* 0x000fe4000001007f */
[C---:B------:R-:W-:Y:S02]  /*1f60*/  FMUL.FTZ R2, R193.reuse, R2 ;  /* 0x00000002c1027220 */ /* 0x040fe40000410000 */
[----:B------:R-:W-:Y:S01]  /*1f70*/  FADD.FTZ R124, R144, -R3 ;  /* 0x80000003907c7221 */ /* 0x000fe20000010000 */
[--C-:B------:R-:W-:Y:S01]  /*1f80*/  @P5 PRMT R3, RZ, 0x5410, R4.reuse ;  /* 0x00005410ff035816 */ /* 0x100fe20000000004 */
[C---:B------:R-:W-:Y:S02]  /*1f90*/  FMUL.FTZ R120, R193.reuse, R120 ;  /* 0x00000078c1787220 */ /* 0x040fe40000410000 */
[----:B------:R-:W-:Y:S02]  /*1fa0*/  @P5 FADD.FTZ R198, R198, R121 ;  /* 0x00000079c6c65221 */ /* 0x000fe40000010000 */
[----:B------:R-:W-:Y:S01]  /*1fb0*/  @P5 FADD.FTZ R2, R2, R3 ;  /* 0x0000000302025221 */ /* 0x000fe20000010000 */
[----:B------:R-:W-:Y:S01]  /*1fc0*/  @P5 PRMT R3, RZ, 0x7610, R4 ;  /* 0x00007610ff035816 */ /* 0x000fe20000000004 */
[----:B------:R-:W-:Y:S01]  /*1fd0*/  FFMA.FTZ R121, R148, R126, R127 ;  /* 0x0000007e94797223 */ /* 0x000fe2000001007f */
[----:B------:R-:W-:Y:S01]  /*1fe0*/  @P0 F2FP.BF16.PACK_AB R199, RZ, R198 ;  /* 0x000000c6ffc7023e */ /* 0x000fe200000010ff */
[C---:B------:R-:W-:Y:S01]  /*1ff0*/  FMUL.FTZ R204, R193.reuse, R124 ;  /* 0x0000007cc1cc7220 */ /* 0x040fe20000410000 */
[----:B------:R-:W-:Y:S01]  /*2000*/  @P0 F2FP.BF16.PACK_AB R124, RZ, R122 ;  /* 0x0000007aff7c023e */ /* 0x000fe200000010ff */
[----:B------:R-:W-:Y:S01]  /*2010*/  @P5 FADD.FTZ R120, R120, R3 ;  /* 0x0000000378785221 */ /* 0x000fe20000010000 */
[----:B------:R-:W-:Y:S01]  /*2020*/  @P5 PRMT R3, RZ, 0x5410, R7 ;  /* 0x00005410ff035816 */ /* 0x000fe20000000007 */
[----:B------:R-:W-:Y:S01]  /*2030*/  FADD.FTZ R206, R146, -R121 ;  /* 0x8000007992ce7221 */ /* 0x000fe20000010000 */
[----:B------:R-:W-:Y:S01]  /*2040*/  @P0 PRMT R117, R124, 0x7610, R117 ;  /* 0x000076107c750816 */ /* 0x000fe20000000075 */
[-C--:B------:R-:W-:Y:S01]  /*2050*/  FMUL.FTZ R123, R120, R195.reuse ;  /* 0x000000c3787b7220 */ /* 0x080fe20000410000 */
[----:B------:R-:W-:Y:S01]  /*2060*/  @P0 F2FP.BF16.PACK_AB R197, RZ, R120 ;  /* 0x00000078ffc5023e */ /* 0x000fe200000010ff */
[----:B------:R-:W-:Y:S01]  /*2070*/  @P5 FADD.FTZ R204, R204, R3 ;  /* 0x00000003cccc5221 */ /* 0x000fe20000010000 */
[----:B------:R-:W-:Y:S01]  /*2080*/  @P5 PRMT R3, RZ, 0x7610, R7 ;  /* 0x00007610ff035816 */ /* 0x000fe20000000007 */
[----:B------:R-:W-:Y:S01]  /*2090*/  FMUL.FTZ R206, R193, R206 ;  /* 0x000000cec1ce7220 */ /* 0x000fe20000410000 */
[----:B------:R-:W-:Y:S01]  /*20a0*/  @P0 PRMT R117, R117, 0x5410, R199 ;  /* 0x0000541075750816 */ /* 0x000fe200000000c7 */
[-C--:B------:R-:W-:Y:S01]  /*20b0*/  FMUL.FTZ R200, R200, R195.reuse ;  /* 0x000000c3c8c87220 */ /* 0x080fe20000410000 */
[----:B------:R-:W-:Y:S01]  /*20c0*/  @P0 F2FP.BF16.PACK_AB R203, RZ, R204 ;  /* 0x000000ccffcb023e */ /* 0x000fe200000010ff */
[----:B------:R-:W-:Y:S01]  /*20d0*/  @P5 FADD.FTZ R206, R206, R3 ;  /* 0x00000003cece5221 */ /* 0x000fe20000010000 */
[----:B------:R-:W-:Y:S01]  /*20e0*/  ISETP.NE.U32.AND P5, PT, RZ, c[0x0][0x258], PT ;  /* 0x00009600ff007a0c */ /* 0x000fe20003fa5070 */
[-C--:B------:R-:W-:Y:S01]  /*20f0*/  FMUL.FTZ R205, R202, R195.reuse ;  /* 0x000000c3cacd7220 */ /* 0x080fe20000410000 */
[----:B------:R-:W-:Y:S01]  /*2100*/  @P0 F2FP.BF16.PACK_AB R3, RZ, R2 ;  /* 0x00000002ff03023e */ /* 0x000fe200000010ff */
[-C--:B------:R-:W-:Y:S01]  /*2110*/  FMUL.FTZ R2, R2, R195.reuse ;  /* 0x000000c302027220 */ /* 0x080fe20000410000 */
[----:B------:R-:W-:Y:S01]  /*2120*/  ISETP.NE.AND.EX P5, PT, RZ, c[0x0][0x25c], PT, P5 ;  /* 0x00009700ff007a0c */ /* 0x000fe20003fa5350 */
        /* <DEDUP_REMOVED lines=8> */
[----:B------:R-:W-:Y:S02]  /*21b0*/  @P0 PRMT R116, R116, 0x5410, R197 ;  /* 0x0000541074740816 */ /* 0x000fe400000000c5 */
[----:B------:R-:W-:Y:S01]  /*21c0*/  @P0 PRMT R119, R119, 0x5410, R206 ;  /* 0x0000541077770816 */ /* 0x000fe200000000ce */
[----:B------:R-:W-:Y:S01]  /*21d0*/  @P5 IMAD.WIDE.U32 R2, R130, R125, c[0x0][0x258] ;  /* 0x0000960082025625 */ /* 0x000fe200078e007d */
[----:B------:R-:W-:Y:S02]  /*21e0*/  F2FP.BF16.PACK_AB R122, R205, R200 ;  /* 0x000000c8cd7a723e */ /* 0x000fe400000010ff */
[----:B------:R-:W-:Y:S01]  /*21f0*/  F2FP.BF16.PACK_AB R121, R198, R121 ;  /* 0x00000079c679723e */ /* 0x000fe200000010ff */
[C---:B------:R-:W-:Y:S01]  /*2200*/  IMAD.WIDE.U32 R124, R130.reuse, R125, c[0x0][0x248] ;  /* 0x00009200827c7625 */ /* 0x040fe200078e007d */
[----:B------:R-:W-:Y:S01]  /*2210*/  F2FP.BF16.PACK_AB R123, R207, R204 ;  /* 0x000000cccf7b723e */ /* 0x000fe200000010ff */
[----:B------:R0:W-:Y:S01]  /*2220*/  @P5 STG.E.128 [R2.64], R116 ;  /* 0x0000007402005986 */ /* 0x0001e2000c101d04 */
[----:B------:R-:W-:-:S03]  /*2230*/  IADD3 R130, R130, 0x20, RZ ;  /* 0x0000002082827810 */ /* 0x000fc60007ffe0ff */
[----:B------:R0:W-:Y:S04]  /*2240*/  STG.E.128 [R124.64], R120 ;  /* 0x000000787c007986 */ /* 0x0001e8000c101d04 */
.L_x_2741:
[----:B------:R-:W-:Y:S05]  /*2250*/  BSYNC B1 ;  /* 0x0000000000017941 */ /* 0x000fea0003800000 */
.L_x_2740:
        /* <DEDUP_REMOVED lines=20> */
[----:B------:R-:W-:-:S02]  /*23a0*/  FADD.FTZ R120, R155, -R120 ;  /* 0x800000789b787221 */ /* 0x000fc40000010000 */
[----:B------:R-:W-:Y:S01]  /*23b0*/  FFMA.FTZ R204, R164, R126, R127 ;  /* 0x0000007ea4cc7223 */ /* 0x000fe2000001007f */
[----:B------:R-:W-:Y:S01]  /*23c0*/  @P0 F2FP.BF16.PACK_AB R125, RZ, R200 ;  /* 0x000000c8ff7d023e */ /* 0x000fe200000010ff */
[----:B------:R-:W-:Y:S01]  /*23d0*/  @P5 FADD.FTZ R202, R202, R3 ;  /* 0x00000003caca5221 */ /* 0x000fe20000010000 */
[----:B------:R-:W-:Y:S01]  /*23e0*/  @P5 PRMT R3, RZ, 0x5410, R105 ;  /* 0x00005410ff035816 */ /* 0x000fe20000000069 */
[----:B------:R-:W-:Y:S01]  /*23f0*/  FMUL.FTZ R198, R193, R120 ;  /* 0x00000078c1c67220 */ /* 0x000fe20000410000 */
[----:B------:R-:W-:Y:S01]  /*2400*/  @P0 PRMT R118, R125, 0x7610, R118 ;  /* 0x000076107d760816 */ /* 0x000fe20000000076 */
[----:B------:R-:W-:Y:S01]  /*2410*/  FFMA.FTZ R120, R150, R126, R127 ;  /* 0x0000007e96787223 */ /* 0x000fe2000001007f */
[----:B------:R-:W-:Y:S01]  /*2420*/  HFMA2.MMA R125, -RZ, RZ, 0, 9.5367431640625e-07 ;  /* 0x00000010ff7d7435 */ /* 0x000fe200000001ff */
[----:B------:R-:W-:Y:S01]  /*2430*/  @P5 FADD.FTZ R122, R122, R3 ;  /* 0x000000037a7a5221 */ /* 0x000fe20000010000 */
[----:B------:R-:W-:Y:S01]  /*2440*/  @P0 F2FP.BF16.PACK_AB R201, RZ, R202 ;  /* 0x000000caffc9023e */ /* 0x000fe200000010ff */
[----:B------:R-:W-:-:S02]  /*2450*/  FFMA.FTZ R3, R131, R126, R127 ;  /* 0x0000007e83037223 */ /* 0x000fc4000001007f */
[----:B------:R-:W-:Y:S01]  /*2460*/  FADD.FTZ R120, R149, -R120 ;  /* 0x8000007895787221 */ /* 0x000fe20000010000 */
[----:B------:R-:W-:Y:S01]  /*2470*/  @P0 PRMT R118, R118, 0x5410, R201 ;  /* 0x0000541076760816 */ /* 0x000fe200000000c9 */
[----:B------:R-:W-:Y:S02]  /*2480*/  FADD.FTZ R2, R152, -R3 ;  /* 0x8000000398027221 */ /* 0x000fe40000010000 */
[----:B------:R-:W-:Y:S02]  /*2490*/  FFMA.FTZ R3, R159, R126, R127 ;  /* 0x0000007e9f037223 */ /* 0x000fe4000001007f */
[C---:B------:R-:W-:Y:S02]  /*24a0*/  FMUL.FTZ R2, R193.reuse, R2 ;  /* 0x00000002c1027220 */ /* 0x040fe40000410000 */
[----:B------:R-:W-:Y:S01]  /*24b0*/  FADD.FTZ R124, R162, -R3 ;  /* 0x80000003a27c7221 */ /* 0x000fe20000010000 */
[----:B------:R-:W-:Y:S01]  /*24c0*/  @P5 PRMT R3, RZ, 0x5410, R104 ;  /* 0x00005410ff035816 */ /* 0x000fe20000000068 */
[----:B------:R-:W-:-:S02]  /*24d0*/  FMUL.FTZ R120, R193, R120 ;  /* 0x00000078c1787220 */ /* 0x000fc40000410000 */
[----:B------:R-:W-:Y:S02]  /*24e0*/  FADD.FTZ R206, R161, -R204 ;  /* 0x800000cca1ce7221 */ /* 0x000fe40000010000 */
[----:B------:R-:W-:Y:S01]  /*24f0*/  @P5 FADD.FTZ R2, R2, R3 ;  /* 0x0000000302025221 */ /* 0x000fe20000010000 */
[----:B------:R-:W-:Y:S01]  /*2500*/  @P5 PRMT R3, RZ, 0x7610, R104 ;  /* 0x00007610ff035816 */ /* 0x000fe20000000068 */
[C---:B------:R-:W-:Y:S01]  /*2510*/  FMUL.FTZ R204, R193.reuse, R124 ;  /* 0x0000007cc1cc7220 */ /* 0x040fe20000410000 */
[----:B------:R-:W-:Y:S01]  /*2520*/  @P0 F2FP.BF16.PACK_AB R124, RZ, R122 ;  /* 0x0000007aff7c023e */ /* 0x000fe200000010ff */
[----:B------:R-:W-:Y:S02]  /*2530*/  FMUL.FTZ R206, R193, R206 ;  /* 0x000000cec1ce7220 */ /* 0x000fe40000410000 */
[----:B------:R-:W-:Y:S01]  /*2540*/  @P5 FADD.FTZ R120, R120, R3 ;  /* 0x0000000378785221 */ /* 0x000fe20000010000 */
[----:B------:R-:W-:Y:S01]  /*2550*/  @P5 PRMT R3, RZ, 0x5410, R107 ;  /* 0x00005410ff035816 */ /* 0x000fe2000000006b */
[----:B------:R-:W-:Y:S01]  /*2560*/  @P5 FADD.FTZ R198, R198, R121 ;  /* 0x00000079c6c65221 */ /* 0x000fe20000010000 */
[----:B------:R-:W-:Y:S01]  /*2570*/  @P0 PRMT R117, R124, 0x7610, R117 ;  /* 0x000076107c750816 */ /* 0x000fe20000000075 */
[-C--:B------:R-:W-:Y:S01]  /*2580*/  FMUL.FTZ R123, R120, R195.reuse ;  /* 0x000000c3787b7220 */ /* 0x080fe20000410000 */
        /* <DEDUP_REMOVED lines=17> */
[----:B------:R-:W-:Y:S01]  /*26a0*/  FMUL.FTZ R204, R204, R195 ;  /* 0x000000c3cccc7220 */ /* 0x000fe20000410000 */
[----:B------:R-:W-:-:S02]  /*26b0*/  @P0 PRMT R119, R203, 0x7610, R119 ;  /* 0x00007610cb770816 */ /* 0x000fc40000000077 */
[----:B------:R-:W-:Y:S02]  /*26c0*/  F2FP.BF16.PACK_AB R120, R123, R2 ;  /* 0x000000027b78723e */ /* 0x000fe400000010ff */
[----:B------:R-:W-:Y:S02]  /*26d0*/  @P0 PRMT R117, R117, 0x5410, R199 ;  /* 0x0000541075750816 */ /* 0x000fe400000000c7 */
[----:B------:R-:W-:Y:S01]  /*26e0*/  @P0 PRMT R116, R116, 0x5410, R197 ;  /* 0x0000541074740816 */ /* 0x000fe200000000c5 */
[CC--:B------:R-:W-:Y:S01]  /*26f0*/  @P5 IMAD.WIDE.U32 R2, R130.reuse, R125.reuse, c[0x0][0x258] ;  /* 0x0000960082025625 */ /* 0x0c0fe200078e007d */
[----:B------:R-:W-:Y:S02]  /*2700*/  @P0 PRMT R119, R119, 0x5410, R206 ;  /* 0x0000541077770816 */ /* 0x000fe400000000ce */
[----:B------:R-:W-:Y:S01]  /*2710*/  F2FP.BF16.PACK_AB R122, R205, R200 ;  /* 0x000000c8cd7a723e */ /* 0x000fe200000010ff */
[----:B------:R-:W-:Y:S01]  /*2720*/  IMAD.WIDE.U32 R124, R130, R125, c[0x0][0x248] ;  /* 0x00009200827c7625 */ /* 0x000fe200078e007d */
[----:B------:R-:W-:Y:S01]  /*2730*/  F2FP.BF16.PACK_AB R121, R198, R121 ;  /* 0x00000079c679723e */ /* 0x000fe200000010ff */
[----:B------:R0:W-:Y:S01]  /*2740*/  @P5 STG.E.128 [R2.64], R116 ;  /* 0x0000007402005986 */ /* 0x0001e2000c101d04 */
[----:B------:R-:W-:-:S02]  /*2750*/  F2FP.BF16.PACK_AB R123, R207, R204 ;  /* 0x000000cccf7b723e */ /* 0x000fc400000010ff */
[----:B------:R-:W-:-:S03]  /*2760*/  IADD3 R130, R130, 0x20, RZ ;  /* 0x0000002082827810 */ /* 0x000fc60007ffe0ff */
[----:B------:R0:W-:Y:S04]  /*2770*/  STG.E.128 [R124.64], R120 ;  /* 0x000000787c007986 */ /* 0x0001e8000c101d04 */
.L_x_2743:
[----:B------:R-:W-:Y:S05]  /*2780*/  BSYNC B1 ;  /* 0x0000000000017941 */ /* 0x000fea0003800000 */
.L_x_2742:
        /* <DEDUP_REMOVED lines=82> */
.L_x_2745:
[----:B------:R-:W-:Y:S05]  /*2cb0*/  BSYNC B1 ;  /* 0x0000000000017941 */ /* 0x000fea0003800000 */
.L_x_2744:
        /* <DEDUP_REMOVED lines=8> */
[-CC-:B------:R-:W-:Y:S02]  /*2d40*/  FFMA.FTZ R121, R177, R126.reuse, R127.reuse ;  /* 0x0000007eb1797223 */ /* 0x180fe4000001007f */
[-CC-:B------:R-:W-:Y:S01]  /*2d50*/  FFMA.FTZ R124, R186, R126.reuse, R127.reuse ;  /* 0x0000007eba7c7223 */ /* 0x180fe2000001007f */
[----:B------:R-:W-:Y:S01]  /*2d60*/  ISETP.NE.AND.EX P0, PT, RZ, c[0x0][0x25c], PT, P0 ;  /* 0x00009700ff007a0c */ /* 0x000fe20003f05300 */
[----:B------:R-:W-:-:S02]  /*2d70*/  FFMA.FTZ R198, R192, R126, R127 ;  /* 0x0000007ec0c67223 */ /* 0x000fc4000001007f */
[-CC-:B------:R-:W-:Y:S02]  /*2d80*/  FFMA.FTZ R125, R189, R126.reuse, R127.reuse ;  /* 0x0000007ebd7d7223 */ /* 0x180fe4000001007f */
[----:B------:R-:W-:Y:S02]  /*2d90*/  FFMA.FTZ R200, R196, R126, R127 ;  /* 0x0000007ec4c87223 */ /* 0x000fe4000001007f */
[----:B------:R-:W-:Y:S02]  /*2da0*/  FADD.FTZ R126, R190, -R123 ;  /* 0x8000007bbe7e7221 */ /* 0x000fe40000010000 */
[----:B------:R-:W-:Y:S01]  /*2db0*/  FADD.FTZ R2, R184, -R3 ;  /* 0x80000003b8027221 */ /* 0x000fe20000010000 */
[----:B------:R-:W-:Y:S01]  /*2dc0*/  @P5 PRMT R3, RZ, 0x5410, R114 ;  /* 0x00005410ff035816 */ /* 0x000fe20000000072 */
[----:B------:R-:W-:Y:S02]  /*2dd0*/  FADD.FTZ R206, R191, -R200 ;  /* 0x800000c8bfce7221 */ /* 0x000fe40000010000 */
[----:B-----5:R-:W-:-:S02]  /*2de0*/  FMUL.FTZ R200, R193, R126 ;  /* 0x0000007ec1c87220 */ /* 0x020fc40000410000 */
        /* <DEDUP_REMOVED lines=11> */
[C---:B------:R-:W-:Y:S02]  /*2ea0*/  FMUL.FTZ R198, R193.reuse, R124 ;  /* 0x0000007cc1c67220 */ /* 0x040fe40000410000 */
[----:B------:R-:W-:Y:S01]  /*2eb0*/  FMUL.FTZ R2, R193, R2 ;  /* 0x00000002c1027220 */ /* 0x000fe20000410000 */
[----:B------:R-:W-:Y:S01]  /*2ec0*/  @P0 F2FP.BF16.PACK_AB R124, RZ, R122 ;  /* 0x0000007aff7c023e */ /* 0x000fe200000010ff */
[----:B------:R-:W-:Y:S01]  /*2ed0*/  @P5 FADD.FTZ R198, R198, R3 ;  /* 0x00000003c6c65221 */ /* 0x000fe20000010000 */
[----:B------:R-:W-:Y:S01]  /*2ee0*/  @P5 PRMT R3, RZ, 0x5410, R112 ;  /* 0x00005410ff035816 */ /* 0x000fe20000000070 */
[----:B------:R-:W-:Y:S01]  /*2ef0*/  FADD.FTZ R120, R179, -R120 ;  /* 0x80000078b3787221 */ /* 0x000fe20000010000 */
[----:B------:R-:W-:Y:S01]  /*2f00*/  @P0 PRMT R117, R124, 0x7610, R117 ;  /* 0x000076107c750816 */ /* 0x000fe20000000075 */
[----:B------:R-:W-:Y:S01]  /*2f10*/  FADD.FTZ R204, R194, -R125 ;  /* 0x8000007dc2cc7221 */ /* 0x000fe20000010000 */
[----:B------:R-:W-:Y:S01]  /*2f20*/  @P0 F2FP.BF16.PACK_AB R125, RZ, R200 ;  /* 0x000000c8ff7d023e */ /* 0x000fe200000010ff */
[----:B------:R-:W-:Y:S01]  /*2f30*/  @P5 FADD.FTZ R2, R2, R3 ;  /* 0x0000000302025221 */ /* 0x000fe20000010000 */
[----:B------:R-:W-:Y:S01]  /*2f40*/  @P5 PRMT R3, RZ, 0x7610, R112 ;  /* 0x00007610ff035816 */ /* 0x000fe20000000070 */
[----:B------:R-:W-:Y:S01]  /*2f50*/  FMUL.FTZ R120, R193, R120 ;  /* 0x00000078c1787220 */ /* 0x000fe20000410000 */
[----:B------:R-:W-:Y:S01]  /*2f60*/  @P0 PRMT R118, R125, 0x7610, R118 ;  /* 0x000076107d760816 */ /* 0x000fe20000000076 */
[C---:B------:R-:W-:Y:S01]  /*2f70*/  FMUL.FTZ R204, R193.reuse, R204 ;  /* 0x000000ccc1cc7220 */ /* 0x040fe20000410000 */
[----:B------:R-:W-:Y:S01]  /*2f80*/  HFMA2.MMA R125, -RZ, RZ, 0, 9.5367431640625e-07 ;  /* 0x00000010ff7d7435 */ /* 0x000fe200000001ff */
[----:B------:R-:W-:Y:S01]  /*2f90*/  @P5 FADD.FTZ R120, R120, R3 ;  /* 0x0000000378785221 */ /* 0x000fe20000010000 */
[----:B------:R-:W-:Y:S01]  /*2fa0*/  @P5 PRMT R3, RZ, 0x5410, R115 ;  /* 0x00005410ff035816 */ /* 0x000fe20000000073 */
[----:B------:R-:W-:Y:S01]  /*2fb0*/  FMUL.FTZ R206, R193, R206 ;  /* 0x000000cec1ce7220 */ /* 0x000fe20000410000 */
[----:B------:R-:W-:Y:S01]  /*2fc0*/  @P0 F2FP.BF16.PACK_AB R127, RZ, R198 ;  /* 0x000000c6ff7f023e */ /* 0x000fe200000010ff */
        /* <DEDUP_REMOVED lines=17> */
[----:B------:R-:W-:Y:S01]  /*30e0*/  @P0 PRMT R119, R197, 0x7610, R119 ;  /* 0x00007610c5770816 */ /* 0x000fe20000000077 */
[----:B------:R-:W-:Y:S01]  /*30f0*/  FMUL.FTZ R195, R206, R195 ;  /* 0x000000c3cec37220 */ /* 0x000fe20000410000 */
[----:B------:R-:W-:-:S02]  /*3100*/  @P0 F2FP.BF16.PACK_AB R206, RZ, R206 ;  /* 0x000000ceffce023e */ /* 0x000fc400000010ff */
[----:B------:R-:W-:Y:S02]  /*3110*/  F2FP.BF16.PACK_AB R120, R123, R2 ;  /* 0x000000027b78723e */ /* 0x000fe400000010ff */
[----:B------:R-:W-:Y:S02]  /*3120*/  @P0 PRMT R118, R118, 0x5410, R193 ;  /* 0x0000541076760816 */ /* 0x000fe400000000c1 */
[----:B------:R-:W-:Y:S01]  /*3130*/  @P0 PRMT R117, R117, 0x5410, R127 ;  /* 0x0000541075750816 */ /* 0x000fe2000000007f */
[-C--:B------:R-:W-:Y:S01]  /*3140*/  @P5 IMAD.WIDE.U32 R2, R130, R125.reuse, c[0x0][0x258] ;  /* 0x0000960082025625 */ /* 0x080fe200078e007d */
[----:B------:R-:W-:Y:S02]  /*3150*/  @P0 PRMT R116, R116, 0x5410, R126 ;  /* 0x0000541074740816 */ /* 0x000fe4000000007e */
[----:B------:R-:W-:Y:S01]  /*3160*/  @P0 PRMT R119, R119, 0x5410, R206 ;  /* 0x0000541077770816 */ /* 0x000fe200000000ce */
[----:B------:R-:W-:Y:S01]  /*3170*/  IMAD.WIDE.U32 R124, R130, R125, c[0x0][0x248] ;  /* 0x00009200827c7625 */ /* 0x000fe200078e007d */
[----:B------:R-:W-:-:S02]  /*3180*/  F2FP.BF16.PACK_AB R122, R199, R200 ;  /* 0x000000c8c77a723e */ /* 0x000fc400000010ff */
[----:B------:R-:W-:Y:S01]  /*3190*/  F2FP.BF16.PACK_AB R121, R198, R121 ;  /* 0x00000079c679723e */ /* 0x000fe200000010ff */
[----:B------:R0:W-:Y:S01]  /*31a0*/  @P5 STG.E.128 [R2.64], R116 ;  /* 0x0000007402005986 */ /* 0x0001e2000c101d04 */
[----:B------:R-:W-:-:S05]  /*31b0*/  F2FP.BF16.PACK_AB R123, R195, R204 ;  /* 0x000000ccc37b723e */ /* 0x000fca00000010ff */
[----:B------:R0:W-:Y:S02]  /*31c0*/  STG.E.128 [R124.64], R120 ;  /* 0x000000787c007986 */ /* 0x0001e4000c101d04 */
.L_x_2747:
[----:B------:R-:W-:Y:S05]  /*31d0*/  BSYNC B1 ;  /* 0x0000000000017941 */ /* 0x000fea0003800000 */
.L_x_2746:
[----:B0-----:R-:W-:-:S04]  /*31e0*/  MOV R3, c[0x0][0x160] ;  /* 0x0000580000037a02 */ /* 0x001fc80000000f00 */
[----:B------:R-:W-:-:S04]  /*31f0*/  LEA R0, R3, R0, 0x2 ;  /* 0x0000000003007211 */ /* 0x000fc800078e10ff */
[----:B------:R-:W-:-:S13]  /*3200*/  ISETP.GE.AND P0, PT, R0, c[0x0][0x164], PT ;  /* 0x0000590000007a0c */ /* 0x000fda0003f06270 */
[----:B-----5:R-:W-:Y:S01]  /*3210*/  @P0 CALL.REL.NOINC `(.L_x_2729) ;  /* 0x0000001000000944 */ /* 0x020fe20003c00000 */
[----:B------:R-:W-:Y:S05]  /*3220*/  BRA `(.L_x_2748) ;  /* 0xffffd25000007947 */ /* 0x000fea000383ffff */
.L_x_2729:
[----:B0-----:R-:W-:Y:S05]  /*3230*/  BSYNC B0 ;  /* 0x0000000000007941 */ /* 0x001fea0003800000 */
.L_x_2728:
[----:B------:R-:W-:Y:S01]  /*3240*/  SHF.R.U32.HI R0, RZ, 0x5, R128 ;  /* 0x00000005ff007819 */ /* 0x000fe20000011680 */
[----:B------:R-:W-:Y:S01]  /*3250*/  WARPSYNC 0xffffffff ;  /* 0xffffffff00007948 */ /* 0x000fe20003800000 */
[----:B------:R-:W-:Y:S02]  /*3260*/  LOP3.LUT R2, R128, 0x1f, RZ, 0xc0, !PT ;  /* 0x0000001f80027812 */ /* 0x000fe400078ec0ff */
[----:B------:R-:W-:-:S04]  /*3270*/  SHF.L.U32 R3, R0, 0x7, RZ ;  /* 0x0000000700037819 */ /* 0x000fc800000006ff */
[----:B------:R-:W-:-:S04]  /*3280*/  LOP3.LUT R0, R3, 0xffffff80, R2, 0xe2, !PT ;  /* 0xffffff8003007812 */ /* 0x000fc800078ee202 */
[----:B------:R-:W-:-:S05]  /*3290*/  SHF.L.U32 R0, R0, 0x5, RZ ;  /* 0x0000000500007819 */ /* 0x000fca00000006ff */
[----:B------:R0:W-:Y:S04]  /*32a0*/  STS.128 [R0], R36 ;  /* 0x0000002400007388 */ /* 0x0001e80000000c00 */
[----:B------:R-:W-:Y:S04]  /*32b0*/  STS.128 [R0+0x10], R32 ;  /* 0x0000102000007388 */ /* 0x000fe80000000c00 */
[----:B------:R-:W-:Y:S04]  /*32c0*/  STS.128 [R0+0x400], R28 ;  /* 0x0004001c00007388 */ /* 0x000fe80000000c00 */
[----:B------:R-:W-:Y:S04]  /*32d0*/  STS.128 [R0+0x410], R24 ;  /* 0x0004101800007388 */ /* 0x000fe80000000c00 */
[----:B------:R-:W-:Y:S01]  /*32e0*/  STS.128 [R0+0x800], R20 ;  /* 0x0008001400007388 */ /* 0x000fe20000000c00 */
[----:B0-----:R-:W-:-:S03]  /*32f0*/  IADD3 R36, -R128, 0x7f, RZ ;  /* 0x0000007f80247810 */ /* 0x001fc60007ffe1ff */
[----:B------:R-:W-:Y:S01]  /*3300*/  STS.128 [R0+0x810], R16 ;  /* 0x0008101000007388 */ /* 0x000fe20000000c00 */
[----:B------:R-:W-:-:S03]  /*3310*/  IADD3 R36, R36, c[0x0][0x168], RZ ;  /* 0x00005a0024247a10 */ /* 0x000fc60007ffe0ff */
[----:B------:R-:W-:Y:S01]  /*3320*/  STS.128 [R0+0xc00], R12 ;  /* 0x000c000c00007388 */ /* 0x000fe20000000c00 */
[C---:B------:R-:W-:Y:S02]  /*3330*/  LOP3.LUT P5, RZ, R36.reuse, 0xffffff80, RZ, 0xc0, !PT ;  /* 0xffffff8024ff7812 */ /* 0x040fe400078ac0ff */
[C---:B------:R-:W-:Y:S01]  /*3340*/  ISETP.GE.U32.AND P4, PT, R36.reuse, 0x180, PT ;  /* 0x000001802400780c */ /* 0x040fe20003f86070 */
[----:B------:R-:W-:Y:S04]  /*3350*/  STS.128 [R0+0xc10], R8 ;  /* 0x000c100800007388 */ /* 0x000fe80000000c00 */
[----:B------:R-:W-:Y:S01]  /*3360*/  BAR.SYNC.DEFER_BLOCKING 0x0 ;  /* 0x0000000000007b1d */ /* 0x000fe20000010000 */
[C---:B------:R-:W-:Y:S02]  /*3370*/  ISETP.GE.U32.AND P3, PT, R36.reuse, 0x200, PT ;  /* 0x000002002400780c */ /* 0x040fe40003f66070 */
[----:B------:R-:W-:-:S03]  /*3380*/  ISETP.GE.U32.AND P2, PT, R36, 0x280, PT ;  /* 0x000002802400780c */ /* 0x000fc60003f46070 */
[----:B------:R-:W0:Y:S04]  /*3390*/  S2R R38, SR_CTAID.X ;  /* 0x0000000000267919 */ /* 0x000e280000002500 */
[----:B------:R-:W1:Y:S04]  /*33a0*/  LDS R2, [R128.X4] ;  /* 0x0000000080027984 */ /* 0x000e680000004800 */
[----:B------:R-:W2:Y:S04]  /*33b0*/  LDS R3, [R128.X4+0x1000] ;  /* 0x0010000080037984 */ /* 0x000ea80000004800 */
[----:B------:R-:W3:Y:S04]  /*33c0*/  LDS R6, [R128.X4+0x200] ;  /* 0x0002000080067984 */ /* 0x000ee80000004800 */
        /* <DEDUP_REMOVED lines=71> */
[----:B0-----:R-:W-:-:S05]  /*3840*/  IMAD R53, R38, c[0x0][0x168], RZ ;  /* 0x00005a0026357a24 */ /* 0x001fca00078e02ff */
[----:B------:R-:W-:-:S04]  /*3850*/  IADD3 R38, P0, R53, R128, RZ ;  /* 0x0000008035267210 */ /* 0x000fc80007f1e0ff */
[----:B-1----:R-:W-:Y:S02]  /*3860*/  IADD3.X R43, RZ, RZ, RZ, P0, !PT ;  /* 0x000000ffff2b7210 */ /* 0x002fe400007fe4ff */
[C---:B------:R-:W-:Y:S02]  /*3870*/  SHF.L.U32 R40, R38.reuse, 0x2, RZ ;  /* 0x0000000226287819 */ /* 0x040fe400000006ff */
[----:B------:R-:W-:Y:S02]  /*3880*/  SHF.L.U64.HI R43, R38, 0x2, R43 ;  /* 0x00000002262b7819 */ /* 0x000fe4000001022b */
[C---:B------:R-:W-:Y:S02]  /*3890*/  IADD3 R42, P0, R40.reuse, c[0x0][0x228], RZ ;  /* 0x00008a00282a7a10 */ /* 0x040fe40007f1e0ff */
[----:B------:R-:W-:Y:S02]  /*38a0*/  IADD3 R40, P1, R40, c[0x0][0x220], RZ ;  /* 0x0000880028287a10 */ /* 0x000fe40007f3e0ff */
[----:B------:R-:W-:Y:S01]  /*38b0*/  IADD3.X R45, R43, c[0x0][0x22c], RZ, P0, !PT ;  /* 0x00008b002b2d7a10 */ /* 0x000fe200007fe4ff */
[----:B------:R-:W0:Y:S01]  /*38c0*/  LDS R4, [R128.X4] ;  /* 0x0000000080047984 */ /* 0x000e220000004800 */
[----:B------:R-:W-:-:S02]  /*38d0*/  ISETP.GE.U32.AND P0, PT, R36, 0x100, PT ;  /* 0x000001002400780c */ /* 0x000fc40003f06070 */
[----:B------:R-:W-:Y:S01]  /*38e0*/  @P5 MOV R2, R42 ;  /* 0x0000002a00025202 */ /* 0x000fe20000000f00 */
[----:B------:R-:W1:Y:S01]  /*38f0*/  LDS R35, [R128.X4+0x1000] ;  /* 0x0010000080237984 */ /* 0x000e620000004800 */
[----:B------:R-:W-:Y:S02]  /*3900*/  @P5 MOV R3, R45 ;  /* 0x0000002d00035202 */ /* 0x000fe40000000f00 */
[----:B------:R-:W-:Y:S01]  /*3910*/  IADD3.X R43, R43, c[0x0][0x224], RZ, P1, !PT ;  /* 0x000089002b2b7a10 */ /* 0x000fe20000ffe4ff */
[----:B------:R-:W2:Y:S01]  /*3920*/  LDS R37, [R128.X4+0x2000] ;  /* 0x0020000080257984 */ /* 0x000ea20000004800 */
[----:B------:R-:W-:-:S03]  /*3930*/  @P5 IADD3 R42, P1, R42, 0x200, RZ ;  /* 0x000002002a2a5810 */ /* 0x000fc60007f3e0ff */
[----:B------:R-:W3:Y:S01]  /*3940*/  LDS R39, [R128.X4+0x3000] ;  /* 0x0030000080277984 */ /* 0x000ee20000004800 */
[----:B------:R-:W-:Y:S02]  /*3950*/  @P5 IADD3.X R45, RZ, R45, RZ, P1, !PT ;  /* 0x0000002dff2d5210 */ /* 0x000fe40000ffe4ff */
[----:B------:R-:W-:Y:S01]  /*3960*/  ISETP.GE.U32.AND P1, PT, R36, 0x300, PT ;  /* 0x000003002400780c */ /* 0x000fe20003f26070 */
[----:B------:R-:W4:Y:S04]  /*3970*/  LDS R0, [R128.X4+0x200] ;  /* 0x0002000080007984 */ /* 0x000f280000004800 */
[----:B------:R-:W-:Y:S04]  /*3980*/  LDS R38, [R128.X4+0x2400] ;  /* 0x0024000080267984 */ /* 0x000fe80000004800 */
[----:B------:R-:W-:Y:S04]  /*3990*/  LDS R20, [R128.X4+0x3400] ;  /* 0x0034000080147984 */ /* 0x000fe80000004800 */
        /* <DEDUP_REMOVED lines=12> */
[----:B------:R4:W-:Y:S04]  /*3a60*/  @P5 STG.E [R2.64], R39 ;  /* 0x0000002702005986 */ /* 0x0009e8000c101904 */
[----:B------:R-:W3:Y:S04]  /*3a70*/  LDS R39, [R128.X4+0x3200] ;  /* 0x0032000080277984 */ /* 0x000ee80000004800 */
[----:B------:R-:W3:Y:S01]  /*3a80*/  LDS R41, [R128.X4+0x3600] ;  /* 0x0036000080297984 */ /* 0x000ee20000004800 */
[----:B------:R-:W-:Y:S01]  /*3a90*/  FADD.FTZ R15, RZ, R15 ;  /* 0x0000000fff0f7221 */ /* 0x000fe20000010000 */
[----:B----4-:R-:W-:-:S02]  /*3aa0*/  @P5 MOV R2, R40 ;  /* 0x0000002800025202 */ /* 0x010fc40000000f00 */
[----:B------:R-:W4:Y:S01]  /*3ab0*/  LDS R23, [R128.X4+0x2800] ;  /* 0x0028000080177984 */ /* 0x000f220000004800 */
[-C--:B------:R-:W-:Y:S01]  /*3ac0*/  @P5 MOV R3, R43.reuse ;  /* 0x0000002b00035202 */ /* 0x080fe20000000f00 */
[----:B------:R-:W-:Y:S01]  /*3ad0*/  FADD.FTZ R15, R15, R16 ;  /* 0x000000100f0f7221 */ /* 0x000fe20000010000 */
[----:B------:R-:W-:Y:S01]  /*3ae0*/  @P5 IADD3 R40, P6, R40, 0x200, RZ ;  /* 0x0000020028285810 */ /* 0x000fe20007fde0ff */
[----:B------:R-:W-:Y:S02]  /*3af0*/  LDS R19, [R128.X4+0x1a00] ;  /* 0x001a000080137984 */ /* 0x000fe40000004800 */
[----:B------:R-:W-:Y:S01]  /*3b00*/  FADD.FTZ R14, R15, R14 ;  /* 0x0000000e0f0e7221 */ /* 0x000fe20000010000 */
[----:B------:R-:W-:Y:S01]  /*3b10*/  @P5 IADD3.X R43, RZ, R43, RZ, P6, !PT ;  /* 0x0000002bff2b5210 */ /* 0x000fe200037fe4ff */
[----:B------:R2:W-:Y:S01]  /*3b20*/  @P5 STG.E [R2.64], R25 ;  /* 0x0000001902005986 */ /* 0x0005e2000c101904 */
[----:B------:R-:W-:Y:S02]  /*3b30*/  @P0 MOV R4, R40 ;  /* 0x0000002800040202 */ /* 0x000fe40000000f00 */
[----:B------:R-:W-:Y:S01]  /*3b40*/  @P0 MOV R5, R43 ;  /* 0x0000002b00050202 */ /* 0x000fe20000000f00 */
[----:B------:R-:W4:Y:S01]  /*3b50*/  LDS R25, [R128.X4+0x400] ;  /* 0x0004000080197984 */ /* 0x000f220000004800 */
[----:B------:R-:W-:Y:S01]  /*3b60*/  ISETP.GE.U32.AND P5, PT, R36, 0x380, PT ;  /* 0x000003802400780c */ /* 0x000fe20003fa6070 */
[----:B0-----:R-:W-:-:S02]  /*3b70*/  FADD.FTZ R12, RZ, R12 ;  /* 0x0000000cff0c7221 */ /* 0x001fc40000010000 */
[----:B------:R-:W0:Y:S02]  /*3b80*/  LDS R6, [R128.X4+0xc00] ;  /* 0x000c000080067984 */ /* 0x000e240000004800 */
[----:B-1----:R-:W-:Y:S01]  /*3b90*/  FADD.FTZ R12, R12, R17 ;  /* 0x000000110c0c7221 */ /* 0x002fe20000010000 */
[----:B--2---:R-:W-:Y:S01]  /*3ba0*/  @P0 MOV R2, R42 ;  /* 0x0000002a00020202 */ /* 0x004fe20000000f00 */
[----:B------:R-:W-:Y:S01]  /*3bb0*/  FADD.FTZ R0, R0, R35 ;  /* 0x0000002300007221 */ /* 0x000fe20000010000 */
[----:B------:R-:W-:Y:S01]  /*3bc0*/  @P0 IADD3 R42, P6, R42, 0x200, RZ ;  /* 0x000002002a2a0810 */ /* 0x000fe20007fde0ff */
[----:B------:R-:W1:Y:S01]  /*3bd0*/  LDS R35, [R128.X4+0x3800] ;  /* 0x0038000080237984 */ /* 0x000e620000004800 */
[-C--:B------:R-:W-:Y:S01]  /*3be0*/  @P0 MOV R3, R45.reuse ;  /* 0x0000002d00030202 */ /* 0x080fe20000000f00 */
[----:B---3--:R-:W-:Y:S01]  /*3bf0*/  FADD.FTZ R0, R0, R37 ;  /* 0x0000002500007221 */ /* 0x008fe20000010000 */
[----:B------:R-:W-:Y:S01]  /*3c00*/  @P0 IADD3.X R45, RZ, R45, RZ, P6, !PT ;  /* 0x0000002dff2d0210 */ /* 0x000fe200037fe4ff */
[----:B------:R-:W2:Y:S01]  /*3c10*/  LDS R21, [R128.X4+0x1c00] ;  /* 0x001c000080157984 */ /* 0x000ea20000004800 */
[----:B------:R-:W-:Y:S01]  /*3c20*/  @P0 IADD3 R40, P6, R40, 0x200, RZ ;  /* 0x0000020028280810 */ /* 0x000fe20007fde0ff */
[----:B------:R-:W-:-:S03]  /*3c30*/  FADD.FTZ R39, R0, R39 ;  /* 0x0000002700277221 */ /* 0x000fc60000010000 */
[----:B------:R-:W-:Y:S01]  /*3c40*/  @P0 IADD3.X R43, RZ, R43, RZ, P6, !PT ;  /* 0x0000002bff2b0210 */ /* 0x000fe200037fe4ff */
[----:B------:R-:W3:Y:S01]  /*3c50*/  LDS R0, [R128.X4+0xa00] ;  /* 0x000a000080007984 */ /* 0x000ee20000004800 */
[----:B------:R-:W-:Y:S01]  /*3c60*/  ISETP.GE.U32.AND P6, PT, R36, 0x400, PT ;  /* 0x000004002400780c */ /* 0x000fe20003fc6070 */
[----:B------:R-:W-:Y:S02]  /*3c70*/  FADD.FTZ R41, R14, R41 ;  /* 0x000000290e297221 */ /* 0x000fe40000010000 */
[----:B------:R-:W3:Y:S01]  /*3c80*/  LDS R36, [R128.X4+0x1400] ;  /* 0x0014000080247984 */ /* 0x000ee20000004800 */
[----:B----4-:R-:W-:-:S03]  /*3c90*/  FADD.FTZ R12, R12, R23 ;  /* 0x000000170c0c7221 */ /* 0x010fc60000010000 */
[----:B------:R4:W-:Y:S04]  /*3ca0*/  @P0 STG.E [R2.64], R39 ;  /* 0x0000002702000986 */ /* 0x0009e8000c101904 */
[----:B------:R-:W-:Y:S04]  /*3cb0*/  @P0 STG.E [R4.64], R27 ;  /* 0x0000001b04000986 */ /* 0x000fe8000c101904 */
[----:B------:R-:W-:Y:S01]  /*3cc0*/  LDS R37, [R128.X4+0x3a00] ;  /* 0x003a000080257984 */ /* 0x000fe20000004800 */
[----:B------:R-:W-:Y:S01]  /*3cd0*/  FADD.FTZ R25, RZ, R25 ;  /* 0x00000019ff197221 */ /* 0x000fe20000010000 */
[----:B----4-:R-:W-:-:S02]  /*3ce0*/  @P4 MOV R2, R42 ;  /* 0x0000002a00024202 */ /* 0x010fc40000000f00 */
[----:B------:R-:W4:Y:S01]  /*3cf0*/  LDS R27, [R128.X4+0x2c00] ;  /* 0x002c0000801b7984 */ /* 0x000f220000004800 */
[-C--:B------:R-:W-:Y:S01]  /*3d00*/  @P4 MOV R3, R45.reuse ;  /* 0x0000002d00034202 */ /* 0x080fe20000000f00 */
[----:B0-----:R-:W-:Y:S01]  /*3d10*/  FADD.FTZ R6, RZ, R6 ;  /* 0x00000006ff067221 */ /* 0x001fe20000010000 */
[----:B------:R-:W-:Y:S01]  /*3d20*/  @P4 IADD3 R42, P0, R42, 0x200, RZ ;  /* 0x000002002a2a4810 */ /* 0x000fe20007f1e0ff */
[----:B------:R-:W0:Y:S03]  /*3d30*/  LDS R8, [R128.X4+0xe00] ;  /* 0x000e000080087984 */ /* 0x000e260000004800 */
[----:B------:R-:W-:Y:S01]  /*3d40*/  @P4 IADD3.X R45, RZ, R45, RZ, P0, !PT ;  /* 0x0000002dff2d4210 */ /* 0x000fe200007fe4ff */
[----:B------:R-:W0:Y:S01]  /*3d50*/  LDS R15, [R128.X4+0x1e00] ;  /* 0x001e0000800f7984 */ /* 0x000e220000004800 */
[----:B-1----:R-:W-:-:S03]  /*3d60*/  FADD.FTZ R35, R12, R35 ;  /* 0x000000230c237221 */ /* 0x002fc60000010000 */
[----:B------:R-:W1:Y:S01]  /*3d70*/  LDS R17, [R128.X4+0x2e00] ;  /* 0x002e000080117984 */ /* 0x000e620000004800 */
[----:B--2---:R-:W-:-:S03]  /*3d80*/  FADD.FTZ R6, R6, R21 ;  /* 0x0000001506067221 */ /* 0x004fc60000010000 */
[----:B------:R-:W2:Y:S01]  /*3d90*/  LDS R23, [R128.X4+0x3e00] ;  /* 0x003e000080177984 */ /* 0x000ea20000004800 */
[----:B---3--:R-:W-:Y:S02]  /*3da0*/  FADD.FTZ R0, RZ, R0 ;  /* 0x00000000ff007221 */ /* 0x008fe40000010000 */
[----:B------:R-:W-:Y:S02]  /*3db0*/  FADD.FTZ R25, R25, R36 ;  /* 0x0000002419197221 */ /* 0x000fe40000010000 */
[----:B------:R-:W-:Y:S02]  /*3dc0*/  FADD.FTZ R0, R0, R19 ;  /* 0x0000001300007221 */ /* 0x000fe40000010000 */
[----:B------:R-:W-:-:S04]  /*3dd0*/  FADD.FTZ R25, R25, R38 ;  /* 0x0000002619197221 */ /* 0x000fc80000010000 */
[----:B------:R-:W-:Y:S02]  /*3de0*/  FADD.FTZ R29, R25, R20 ;  /* 0x00000014191d7221 */ /* 0x000fe40000010000 */
[----:B------:R-:W3:Y:S04]  /*3df0*/  LDS R25, [R128.X4+0x2a00] ;  /* 0x002a000080197984 */ /* 0x000ee80000004800 */
[----:B------:R0:W-:Y:S01]  /*3e00*/  @P4 STG.E [R2.64], R29 ;  /* 0x0000001d02004986 */ /* 0x0001e2000c101904 */
[----:B----4-:R-:W-:-:S03]  /*3e10*/  FADD.FTZ R6, R6, R27 ;  /* 0x0000001b06067221 */ /* 0x010fc60000010000 */
[----:B------:R-:W4:Y:S01]  /*3e20*/  LDS R29, [R128.X4+0x3c00] ;  /* 0x003c0000801d7984 */ /* 0x000f220000004800 */
[----:B0-----:R-:W-:-:S04]  /*3e30*/  FADD.FTZ R8, RZ, R8 ;  /* 0x00000008ff087221 */ /* 0x001fc80000010000 */
[----:B------:R-:W-:Y:S01]  /*3e40*/  FADD.FTZ R8, R8, R15 ;  /* 0x0000000f08087221 */ /* 0x000fe20000010000 */
[----:B------:R-:W-:Y:S02]  /*3e50*/  @P4 MOV R2, R40 ;  /* 0x0000002800024202 */ /* 0x000fe40000000f00 */
[----:B------:R-:W-:Y:S01]  /*3e60*/  @P4 MOV R3, R43 ;  /* 0x0000002b00034202 */ /* 0x000fe20000000f00 */
[----:B-1----:R-:W-:Y:S01]  /*3e70*/  FADD.FTZ R8, R8, R17 ;  /* 0x0000001108087221 */ /* 0x002fe20000010000 */
[----:B------:R-:W-:-:S03]  /*3e80*/  @P4 IADD3 R40, P0, R40, 0x200, RZ ;  /* 0x0000020028284810 */ /* 0x000fc60007f1e0ff */
[----:B------:R0:W-:Y:S01]  /*3e90*/  @P4 STG.E [R2.64], R7 ;  /* 0x0000000702004986 */ /* 0x0001e2000c101904 */
[----:B------:R-:W-:Y:S01]  /*3ea0*/  @P4 IADD3.X R43, RZ, R43, RZ, P0, !PT ;  /* 0x0000002bff2b4210 */ /* 0x000fe200007fe4ff */
[----:B--2---:R-:W-:Y:S01]  /*3eb0*/  FADD.FTZ R23, R8, R23 ;  /* 0x0000001708177221 */ /* 0x004fe20000010000 */
[----:B0-----:R-:W-:Y:S02]  /*3ec0*/  @P3 MOV R2, R42 ;  /* 0x0000002a00023202 */ /* 0x001fe40000000f00 */
[-C--:B------:R-:W-:Y:S02]  /*3ed0*/  @P3 MOV R3, R45.reuse ;  /* 0x0000002d00033202 */ /* 0x080fe40000000f00 */
[----:B------:R-:W-:Y:S01]  /*3ee0*/  @P3 IADD3 R42, P0, R42, 0x200, RZ ;  /* 0x000002002a2a3810 */ /* 0x000fe20007f1e0ff */
[----:B---3--:R-:W-:Y:S02]  /*3ef0*/  FADD.FTZ R0, R0, R25 ;  /* 0x0000001900007221 */ /* 0x008fe40000010000 */
[----:B------:R0:W-:Y:S01]  /*3f00*/  @P3 STG.E [R2.64], R41 ;  /* 0x0000002902003986 */ /* 0x0001e2000c101904 */
[----:B------:R-:W-:Y:S01]  /*3f10*/  @P3 IADD3.X R45, RZ, R45, RZ, P0, !PT ;  /* 0x0000002dff2d3210 */ /* 0x000fe200007fe4ff */
[----:B------:R-:W-:-:S02]  /*3f20*/  FADD.FTZ R37, R0, R37 ;  /* 0x0000002500257221 */ /* 0x000fc40000010000 */
[----:B----4-:R-:W-:Y:S01]  /*3f30*/  FADD.FTZ R29, R6, R29 ;  /* 0x0000001d061d7221 */ /* 0x010fe20000010000 */
        /* <DEDUP_REMOVED lines=43> */
.L_x_2738:
[----:B------:R-:W-:Y:S01]  /*41f0*/  HFMA2.MMA R126, -RZ, RZ, 0, 5.9604644775390625e-08 ;  /* 0x00000001ff7e7435 */ /* 0x000fe200000001ff */
[----:B------:R-:W-:-:S02]  /*4200*/  MOV R121, R197 ;  /* 0x000000c500797202 */ /* 0x000fc40000000f00 */
[----:B------:R-:W-:Y:S02]  /*4210*/  MOV R123, 0x1f ;  /* 0x0000001f007b7802 */ /* 0x000fe40000000f00 */
[----:B------:R-:W-:Y:S02]  /*4220*/  MOV R200, 0xffffffff ;  /* 0xffffffff00c87802 */ /* 0x000fe40000000f00 */
[----:B------:R-:W-:Y:S02]  /*4230*/  MOV R2, 0x4250 ;  /* 0x0000425000027802 */ /* 0x000fe40000000f00 */
[----:B-----5:R-:W-:Y:S05]  /*4240*/  CALL.REL.NOINC `($__internal_40_$__cuda_sm70_shflsync_bfly_p) ;  /* 0x0000046000007944 */ /* 0x020fea0003c00000 */
[----:B-1----:R-:W-:Y:S01]  /*4250*/  MOV R120, R121 ;  /* 0x0000007900787202 */ /* 0x002fe20000000f00 */
[----:B0-----:R-:W-:Y:S05]  /*4260*/  BRA `(.L_x_2749) ;  /* 0xffffd95000007947 */ /* 0x001fea000383ffff */
.L_x_2739:
[----:B------:R-:W-:Y:S01]  /*4270*/  HFMA2.MMA R126, -RZ, RZ, 0, 5.9604644775390625e-08 ;  /* 0x00000001ff7e7435 */ /* 0x000fe200000001ff */
[----:B------:R-:W-:Y:S02]  /*4280*/  MOV R121, R198 ;  /* 0x000000c600797202 */ /* 0x000fe40000000f00 */
[----:B------:R-:W-:Y:S02]  /*4290*/  MOV R123, 0x1f ;  /* 0x0000001f007b7802 */ /* 0x000fe40000000f00 */
[----:B------:R-:W-:-:S02]  /*42a0*/  MOV R200, 0xffffffff ;  /* 0xffffffff00c87802 */ /* 0x000fc40000000f00 */
[----:B------:R-:W-:Y:S02]  /*42b0*/  MOV R2, 0x42d0 ;  /* 0x000042d000027802 */ /* 0x000fe40000000f00 */
[----:B01---5:R-:W-:Y:S05]  /*42c0*/  CALL.REL.NOINC `($__internal_40_$__cuda_sm70_shflsync_bfly_p) ;  /* 0x000003e000007944 */ /* 0x023fea0003c00000 */
[----:B------:R-:W-:Y:S01]  /*42d0*/  FADD.FTZ R197, R120, R197 ;  /* 0x000000c578c57221 */ /* 0x000fe20000010000 */
[----:B0-----:R-:W-:Y:S01]  /*42e0*/  HFMA2.MMA R126, -RZ, RZ, 0, 1.1920928955078125e-07 ;  /* 0x00000002ff7e7435 */ /* 0x001fe200000001ff */
[----:B-1----:R-:W-:Y:S01]  /*42f0*/  FADD.FTZ R198, R198, R121 ;  /* 0x00000079c6c67221 */ /* 0x002fe20000010000 */
[----:B------:R-:W-:Y:S02]  /*4300*/  MOV R123, 0x1f ;  /* 0x0000001f007b7802 */ /* 0x000fe40000000f00 */
[----:B------:R-:W-:Y:S02]  /*4310*/  MOV R200, 0xffffffff ;  /* 0xffffffff00c87802 */ /* 0x000fe40000000f00 */
[----:B------:R-:W-:Y:S02]  /*4320*/  MOV R121, R197 ;  /* 0x000000c500797202 */ /* 0x000fe40000000f00 */
[----:B------:R-:W-:Y:S02]  /*4330*/  MOV R2, 0x4350 ;  /* 0x0000435000027802 */ /* 0x000fe40000000f00 */
[----:B------:R-:W-:Y:S05]  /*4340*/  CALL.REL.NOINC `($__internal_40_$__cuda_sm70_shflsync_bfly_p) ;  /* 0x0000036000007944 */ /* 0x000fea0003c00000 */
[----:B0-----:R-:W-:Y:S01]  /*4350*/  HFMA2.MMA R126, -RZ, RZ, 0, 1.1920928955078125e-07 ;  /* 0x00000002ff7e7435 */ /* 0x001fe200000001ff */
[----:B-1----:R-:W-:-:S02]  /*4360*/  MOV R120, R121 ;  /* 0x0000007900787202 */ /* 0x002fc40000000f00 */
[----:B------:R-:W-:Y:S02]  /*4370*/  MOV R121, R198 ;  /* 0x000000c600797202 */ /* 0x000fe40000000f00 */
[----:B------:R-:W-:Y:S02]  /*4380*/  MOV R123, 0x1f ;  /* 0x0000001f007b7802 */ /* 0x000fe40000000f00 */
[----:B------:R-:W-:Y:S02]  /*4390*/  MOV R200, 0xffffffff ;  /* 0xffffffff00c87802 */ /* 0x000fe40000000f00 */
[----:B------:R-:W-:Y:S02]  /*43a0*/  MOV R2, 0x43c0 ;  /* 0x000043c000027802 */ /* 0x000fe40000000f00 */
[----:B------:R-:W-:Y:S05]  /*43b0*/  CALL.REL.NOINC `($__internal_40_$__cuda_sm70_shflsync_bfly_p) ;  /* 0x000002f000007944 */ /* 0x000fea0003c00000 */
[----:B------:R-:W-:Y:S01]  /*43c0*/  FADD.FTZ R197, R120, R197 ;  /* 0x000000c578c57221 */ /* 0x000fe20000010000 */
[----:B0-----:R-:W-:Y:S01]  /*43d0*/  HFMA2.MMA R126, -RZ, RZ, 0, 2.384185791015625e-07 ;  /* 0x00000004ff7e7435 */ /* 0x001fe200000001ff */
[----:B-1----:R-:W-:Y:S01]  /*43e0*/  FADD.FTZ R198, R198, R121 ;  /* 0x00000079c6c67221 */ /* 0x002fe20000010000 */
[----:B------:R-:W-:Y:S02]  /*43f0*/  MOV R123, 0x1f ;  /* 0x0000001f007b7802 */ /* 0x000fe40000000f00 */
[----:B------:R-:W-:-:S02]  /*4400*/  MOV R200, 0xffffffff ;  /* 0xffffffff00c87802 */ /* 0x000fc40000000f00 */
[----:B------:R-:W-:Y:S02]  /*4410*/  MOV R121, R197 ;  /* 0x000000c500797202 */ /* 0x000fe40000000f00 */
[----:B------:R-:W-:Y:S02]  /*4420*/  MOV R2, 0x4440 ;  /* 0x0000444000027802 */ /* 0x000fe40000000f00 */
[----:B------:R-:W-:Y:S05]  /*4430*/  CALL.REL.NOINC `($__internal_40_$__cuda_sm70_shflsync_bfly_p) ;  /* 0x0000027000007944 */ /* 0x000fea0003c00000 */
[----:B0-----:R-:W-:Y:S01]  /*4440*/  HFMA2.MMA R126, -RZ, RZ, 0, 2.384185791015625e-07 ;  /* 0x00000004ff7e7435 */ /* 0x001fe200000001ff */
[----:B-1----:R-:W-:Y:S02]  /*4450*/  MOV R120, R121 ;  /* 0x0000007900787202 */ /* 0x002fe40000000f00 */
[----:B------:R-:W-:Y:S02]  /*4460*/  MOV R121, R198 ;  /* 0x000000c600797202 */ /* 0x000fe40000000f00 */
[----:B------:R-:W-:Y:S02]  /*4470*/  MOV R123, 0x1f ;  /* 0x0000001f007b7802 */ /* 0x000fe40000000f00 */
[----:B------:R-:W-:Y:S02]  /*4480*/  MOV R200, 0xffffffff ;  /* 0xffffffff00c87802 */ /* 0x000fe40000000f00 */
[----:B------:R-:W-:-:S02]  /*4490*/  MOV R2, 0x44b0 ;  /* 0x000044b000027802 */ /* 0x000fc40000000f00 */
[----:B------:R-:W-:Y:S05]  /*44a0*/  CALL.REL.NOINC `($__internal_40_$__cuda_sm70_shflsync_bfly_p) ;  /* 0x0000020000007944 */ /* 0x000fea0003c00000 */
[----:B------:R-:W-:Y:S01]  /*44b0*/  FADD.FTZ R197, R120, R197 ;  /* 0x000000c578c57221 */ /* 0x000fe20000010000 */
[----:B0-----:R-:W-:Y:S01]  /*44c0*/  HFMA2.MMA R126, -RZ, RZ, 0, 4.76837158203125e-07 ;  /* 0x00000008ff7e7435 */ /* 0x001fe200000001ff */
[----:B-1----:R-:W-:Y:S01]  /*44d0*/  FADD.FTZ R124, R198, R121 ;  /* 0x00000079c67c7221 */ /* 0x002fe20000010000 */
[----:B------:R-:W-:-:S02]  /*44e0*/  MOV R123, 0x1f ;  /* 0x0000001f007b7802 */ /* 0x000fc40000000f00 */
[----:B------:R-:W-:Y:S02]  /*44f0*/  MOV R200, 0xffffffff ;  /* 0xffffffff00c87802 */ /* 0x000fe40000000f00 */
[----:B------:R-:W-:Y:S02]  /*4500*/  MOV R121, R197 ;  /* 0x000000c500797202 */ /* 0x000fe40000000f00 */
[----:B------:R-:W-:Y:S02]  /*4510*/  MOV R2, 0x4530 ;  /* 0x0000453000027802 */ /* 0x000fe40000000f00 */
[----:B------:R-:W-:Y:S05]  /*4520*/  CALL.REL.NOINC `($__internal_40_$__cuda_sm70_shflsync_bfly_p) ;  /* 0x0000018000007944 */ /* 0x000fea0003c00000 */
[----:B0-----:R-:W-:Y:S01]  /*4530*/  HFMA2.MMA R126, -RZ, RZ, 0, 4.76837158203125e-07 ;  /* 0x00000008ff7e7435 */ /* 0x001fe200000001ff */
[----:B-1----:R-:W-:Y:S02]  /*4540*/  MOV R120, R121 ;  /* 0x0000007900787202 */ /* 0x002fe40000000f00 */
[----:B------:R-:W-:Y:S02]  /*4550*/  MOV R121, R124 ;  /* 0x0000007c00797202 */ /* 0x000fe40000000f00 */
[----:B------:R-:W-:Y:S02]  /*4560*/  MOV R123, 0x1f ;  /* 0x0000001f007b7802 */ /* 0x000fe40000000f00 */
[----:B------:R-:W-:-:S02]  /*4570*/  MOV R200, 0xffffffff ;  /* 0xffffffff00c87802 */ /* 0x000fc40000000f00 */
[----:B------:R-:W-:Y:S02]  /*4580*/  MOV R2, 0x45a0 ;  /* 0x000045a000027802 */ /* 0x000fe40000000f00 */
[----:B------:R-:W-:Y:S05]  /*4590*/  CALL.REL.NOINC `($__internal_40_$__cuda_sm70_shflsync_bfly_p) ;  /* 0x0000011000007944 */ /* 0x000fea0003c00000 */
[----:B------:R-:W-:Y:S01]  /*45a0*/  FADD.FTZ R122, R120, R197 ;  /* 0x000000c5787a7221 */ /* 0x000fe20000010000 */
[----:B0-----:R-:W-:Y:S01]  /*45b0*/  HFMA2.MMA R126, -RZ, RZ, 0, 9.5367431640625e-07 ;  /* 0x00000010ff7e7435 */ /* 0x001fe200000001ff */
[----:B-1----:R-:W-:Y:S01]  /*45c0*/  FADD.FTZ R124, R124, R121 ;  /* 0x000000797c7c7221 */ /* 0x002fe20000010000 */
[----:B------:R-:W-:Y:S02]  /*45d0*/  MOV R123, 0x1f ;  /* 0x0000001f007b7802 */ /* 0x000fe40000000f00 */
[----:B------:R-:W-:Y:S02]  /*45e0*/  MOV R200, 0xffffffff ;  /* 0xffffffff00c87802 */ /* 0x000fe40000000f00 */
[----:B------:R-:W-:Y:S02]  /*45f0*/  MOV R121, R122 ;  /* 0x0000007a00797202 */ /* 0x000fe40000000f00 */
[----:B------:R-:W-:Y:S02]  /*4600*/  MOV R2, 0x4620 ;  /* 0x0000462000027802 */ /* 0x000fe40000000f00 */
[----:B------:R-:W-:Y:S05]  /*4610*/  CALL.REL.NOINC `($__internal_40_$__cuda_sm70_shflsync_bfly_p) ;  /* 0x0000009000007944 */ /* 0x000fea0003c00000 */
[----:B0-----:R-:W-:Y:S01]  /*4620*/  HFMA2.MMA R126, -RZ, RZ, 0, 9.5367431640625e-07 ;  /* 0x00000010ff7e7435 */ /* 0x001fe200000001ff */
[----:B-1----:R-:W-:-:S02]  /*4630*/  MOV R125, R121 ;  /* 0x00000079007d7202 */ /* 0x002fc40000000f00 */
[----:B------:R-:W-:Y:S02]  /*4640*/  MOV R121, R124 ;  /* 0x0000007c00797202 */ /* 0x000fe40000000f00 */
[----:B------:R-:W-:Y:S02]  /*4650*/  MOV R123, 0x1f ;  /* 0x0000001f007b7802 */ /* 0x000fe40000000f00 */
[----:B------:R-:W-:Y:S02]  /*4660*/  MOV R200, 0xffffffff ;  /* 0xffffffff00c87802 */ /* 0x000fe40000000f00 */
[----:B------:R-:W-:Y:S02]  /*4670*/  MOV R2, 0x4690 ;  /* 0x0000469000027802 */ /* 0x000fe40000000f00 */
[----:B------:R-:W-:Y:S05]  /*4680*/  CALL.REL.NOINC `($__internal_40_$__cuda_sm70_shflsync_bfly_p) ;  /* 0x0000002000007944 */ /* 0x000fea0003c00000 */
[----:B-1----:R-:W-:Y:S01]  /*4690*/  MOV R3, R121 ;  /* 0x0000007900037202 */ /* 0x002fe20000000f00 */
[----:B0-----:R-:W-:Y:S05]  /*46a0*/  BRA `(.L_x_2750) ;  /* 0xffffd63000007947 */ /* 0x001fea000383ffff */
        .weak           $__internal_40_$__cuda_sm70_shflsync_bfly_p
        .type           $__internal_40_$__cuda_sm70_shflsync_bfly_p,@function
        .size           $__internal_40_$__cuda_sm70_shflsync_bfly_p,(.L_x_12342 - $__internal_40_$__cuda_sm70_shflsync_bfly_p)
$__internal_40_$__cuda_sm70_shflsync_bfly_p:
[----:B------:R-:W-:Y:S01]  /*46b0*/  HFMA2.MMA R3, -RZ, RZ, 0, 0 ;  /* 0x00000000ff037435 */ /* 0x000fe200000001ff */
[----:B------:R-:W-:Y:S04]  /*46c0*/  WARPSYNC R200 ;  /* 0x000000c800007348 */ /* 0x000fe80003800000 */
[----:B------:R0:W1:Y:S01]  /*46d0*/  SHFL.BFLY PT, R121, R121, R126, R123 ;  /* 0x0c00007e79797389 */ /* 0x00006200000e007b */
[----:B------:R-:W-:Y:S05]  /*46e0*/  RET.REL.NODEC R2 `(_ZN10layer_norm13ln_bwd_kernelINS_13Kernel_traitsIf13__nv_bfloat16S2_S2_fjLj1024ELj1ELj4ELj1ELj16ENS_18Kernel_traits_baseILj1024EfS2_S2_S2_fjLj128EEEEELb0ELb0ELb0ELb0EEEvNS_9BwdParamsE) ;  /* 0xffffb91002007950 */ /* 0x000fea0003c3ffff */
.L_x_2751:
        /* <DEDUP_REMOVED lines=9> */
.L_x_12342:


//--------------------- .text._ZN10layer_norm13ln_bwd_kernelINS_13Kernel_traitsIf13__nv_bfloat16S2_S2_fjLj1024ELj1ELj4ELj1ELj16ENS_18Kernel_traits_baseILj1024EfS2_S2_S2_fjLj128EEEEELb0ELb0ELb0ELb1EEEvNS_9BwdParamsE --------------------------
	.section	.text._ZN10layer_norm13ln_bwd_kernelINS_13Kernel_traitsIf13__nv_bfloat16S2_S2_fjLj1024ELj1ELj4ELj1ELj16ENS_18Kernel_traits_baseILj1024EfS2_S2_S2_fjLj128EEEEELb0ELb0ELb0ELb1EEEvNS_9BwdParamsE,"ax",@progbits
	.sectioninfo	@"SHI_REGISTERS=219"
	.align	128
        .global         _ZN10layer_norm13ln_bwd_kernelINS_13Kernel_traitsIf13__nv_bfloat16S2_S2_fjLj1024ELj1ELj4ELj1ELj16ENS_18Kernel_traits_baseILj1024EfS2_S2_S2_fjLj128EEEEELb0ELb0ELb0ELb1EEEvNS_9BwdParamsE
        .type           _ZN10layer_norm13ln_bwd_kernelINS_13Kernel_traitsIf13__nv_bfloat16S2_S2_fjLj1024ELj1ELj4ELj1ELj16ENS_18Kernel_traits_baseILj1024EfS2_S2_S2_fjLj128EEEEELb0ELb0ELb0ELb1EEEvNS_9BwdParamsE,@function
        .size           _ZN10layer_norm13ln_bwd_kernelINS_13Kernel_traitsIf13__nv_bfloat16S2_S2_fjLj1024ELj1ELj4ELj1ELj16ENS_18Kernel_traits_baseILj1024EfS2_S2_S2_fjLj128EEEEELb0ELb0ELb0ELb1EEEvNS_9BwdParamsE,(.L_x_12343 - _ZN10layer_norm13ln_bwd_kernelINS_13Kernel_traitsIf13__nv_bfloat16S2_S2_fjLj1024ELj1ELj4ELj1ELj16ENS_18Kernel_traits_baseILj1024EfS2_S2_S2_fjLj128EEEEELb0ELb0ELb0ELb1EEEvNS_9BwdParamsE)
        .other          _ZN10layer_norm13ln_bwd_kernelINS_13Kernel_traitsIf13__nv_bfloat16S2_S2_fjLj1024ELj1ELj4ELj1ELj16ENS_18Kernel_traits_baseILj1024EfS2_S2_S2_fjLj128EEEEELb0ELb0ELb0ELb1EEEvNS_9BwdParamsE,@"STO_CUDA_ENTRY STV_DEFAULT"
_ZN10layer_norm13ln_bwd_kernelINS_13Kernel_traitsIf13__nv_bfloat16S2_S2_fjLj1024ELj1ELj4ELj1ELj16ENS_18Kernel_traits_baseILj1024EfS2_S2_S2_fjLj128EEEEELb0ELb0ELb0ELb1EEEvNS_9BwdParamsE:
.text._ZN10layer_norm13ln_bwd_kernelINS_13Kernel_traitsIf13__nv_bfloat16S2_S2_fjLj1024ELj1ELj4ELj1ELj16ENS_18Kernel_traits_baseILj1024EfS2_S2_S2_fjLj128EEEEELb0ELb0ELb0ELb1EEEvNS_9BwdParamsE:
        /* <DEDUP_REMOVED lines=42> */
.L_x_2753:
[----:B------:R-:W-:-:S04]  /*02a0*/  SHF.L.U32 R0, R101, 0x5, RZ ;  /* 0x0000000565007819 */ /* 0x000fc800000006ff */
[----:B------:R-:W-:-:S04]  /*02b0*/  LOP3.LUT R0, R0, 0x3e0, RZ, 0xc0, !PT ;  /* 0x000003e000007812 */ /* 0x000fc800078ec0ff */
[----:B------:R-:W-:-:S04]  /*02c0*/  IADD3 R2, P0, R0, c[0x0][0x1b0], RZ ;  /* 0x00006c0000027a10 */ /* 0x000fc80007f1e0ff */
[----:B------:R-:W-:-:S05]  /*02d0*/  IADD3.X R3, RZ, c[0x0][0x1b4], RZ, P0, !PT ;  /* 0x00006d00ff037a10 */ /* 0x000fca00007fe4ff */
[----:B------:R0:W5:Y:S04]  /*02e0*/  LDG.E.128 R32, [R2.64] ;  /* 0x0000000402207981 */ /* 0x000168000c1e1d00 */
[----:B------:R0:W5:Y:S04]  /*02f0*/  LDG.E.128 R28, [R2.64+0x10] ;  /* 0x00001004021c7981 */ /* 0x000168000c1e1d00 */
[----:B------:R0:W5:Y:S04]  /*0300*/  LDG.E.128 R24, [R2.64+0x400] ;  /* 0x0004000402187981 */ /* 0x000168000c1e1d00 */
[----:B------:R0:W5:Y:S04]  /*0310*/  LDG.E.128 R20, [R2.64+0x410] ;  /* 0x0004100402147981 */ /* 0x000168000c1e1d00 */
[----:B------:R0:W5:Y:S04]  /*0320*/  LDG.E.128 R16, [R2.64+0x800] ;  /* 0x0008000402107981 */ /* 0x000168000c1e1d00 */
[----:B------:R0:W5:Y:S04]  /*0330*/  LDG.E.128 R12, [R2.64+0x810] ;  /* 0x00081004020c7981 */ /* 0x000168000c1e1d00 */
[----:B------:R0:W5:Y:S04]  /*0340*/  LDG.E.128 R8, [R2.64+0xc00] ;  /* 0x000c000402087981 */ /* 0x000168000c1e1d00 */
[----:B------:R0:W5:Y:S01]  /*0350*/  LDG.E.128 R4, [R2.64+0xc10] ;  /* 0x000c100402047981 */ /* 0x000162000c1e1d00 */
[----:B------:R-:W1:Y:S01]  /*0360*/  LDC.U8 R153, c[0x0][0x1f0] ;  /* 0x00007c00ff997b82 */ /* 0x000e620000000000 */
        /* <DEDUP_REMOVED lines=34> */
[----:B01----:R-:W-:-:S02]  /*0590*/  MOV R152, RZ ;  /* 0x000000ff00987202 */ /* 0x003fc40000000f00 */
.L_x_2759:
[----:B------:R-:W-:Y:S01]  /*05a0*/  IMAD R2, R154, c[0x0][0x168], RZ ;  /* 0x00005a009a027a24 */ /* 0x000fe200078e02ff */
[----:B------:R-:W-:-:S02]  /*05b0*/  LOP3.LUT R56, R101, 0x1f, RZ, 0xc0, !PT ;  /* 0x0000001f65387812 */ /* 0x000fc400078ec0ff */
[----:B------:R-:W-:Y:S02]  /*05c0*/  MOV R165, 0x10 ;  /* 0x0000001000a57802 */ /* 0x000fe40000000f00 */
[----:B------:R-:W-:-:S04]  /*05d0*/  SHF.R.S32.HI R3, RZ, 0x1f, R2 ;  /* 0x0000001fff037819 */ /* 0x000fc80000011402 */
[----:B------:R-:W-:Y:S02]  /*05e0*/  LEA.HI R3, R3, R2, RZ, 0x3 ;  /* 0x0000000203037211 */ /* 0x000fe400078f18ff */
[----:B------:R-:W-:Y:S02]  /*05f0*/  MOV R159, 0x4 ;  /* 0x00000004009f7802 */ /* 0x000fe40000000f00 */
[----:B------:R-:W-:-:S04]  /*0600*/  LEA.HI.SX32 R151, R3, R56, 0x1d ;  /* 0x0000003803977211 */ /* 0x000fc800078feaff */
[C---:B------:R-:W-:Y:S01]  /*0610*/  IADD3 R80, R151.reuse, 0x60, RZ ;  /* 0x0000006097507810 */ /* 0x040fe20007ffe0ff */
[C---:B------:R-:W-:Y:S01]  /*0620*/  IMAD.WIDE.U32 R56, R151.reuse, R165, c[0x0][0x188] ;  /* 0x0000620097387625 */ /* 0x040fe200078e00a5 */
[C---:B------:R-:W-:Y:S02]  /*0630*/  IADD3 R156, R151.reuse, 0x20, RZ ;  /* 0x00000020979c7810 */ /* 0x040fe40007ffe0ff */
[----:B------:R-:W-:Y:S01]  /*0640*/  IADD3 R155, R151, 0x40, RZ ;  /* 0x00000040979b7810 */ /* 0x000fe20007ffe0ff */
[----:B------:R-:W-:Y:S02]  /*0650*/  IMAD.WIDE R2, R154, R159, c[0x0][0x1a0] ;  /* 0x000068009a027625 */ /* 0x000fe400078e029f */
[----:B------:R-:W2:Y:S02]  /*0660*/  LDG.E.128 R56, [R56.64] ;  /* 0x0000000438387981 */ /* 0x000ea4000c1e1d00 */
[-C--:B------:R-:W-:Y:S02]  /*0670*/  IMAD.WIDE.U32 R80, R80, R165.reuse, c[0x0][0x188] ;  /* 0x0000620050507625 */ /* 0x080fe400078e00a5 */
[----:B------:R0:W3:Y:S02]  /*0680*/  LDG.E R178, [R2.64] ;  /* 0x0000000402b27981 */ /* 0x0000e4000c1e1900 */
[----:B------:R-:W-:-:S02]  /*0690*/  IMAD.WIDE.U32 R64, R156, R165, c[0x0][0x188] ;  /* 0x000062009c407625 */ /* 0x000fc400078e00a5 */
[----:B------:R-:W4:Y:S02]  /*06a0*/  LDG.E.128 R80, [R80.64] ;  /* 0x0000000450507981 */ /* 0x000f24000c1e1d00 */
[-C--:B------:R-:W-:Y:S01]  /*06b0*/  IMAD.WIDE.U32 R68, R156, R165.reuse, c[0x0][0x208] ;  /* 0x000082009c447625 */ /* 0x080fe200078e00a5 */
[----:B------:R-:W-:Y:S01]  /*06c0*/  IADD3 R164, R151, 0x60, RZ ;  /* 0x0000006097a47810 */ /* 0x000fe20007ffe0ff */
[----:B------:R-:W4:Y:S02]  /*06d0*/  LDG.E.128 R64, [R64.64] ;  /* 0x0000000440407981 */ /* 0x000f24000c1e1d00 */
[-C--:B------:R-:W-:Y:S02]  /*06e0*/  IMAD.WIDE.U32 R72, R155, R165.reuse, c[0x0][0x188] ;  /* 0x000062009b487625 */ /* 0x080fe400078e00a5 */
[----:B------:R-:W4:Y:S02]  /*06f0*/  LDG.E.128 R68, [R68.64] ;  /* 0x0000000444447981 */ /* 0x000f24000c1e1d00 */
[----:B------:R-:W-:-:S02]  /*0700*/  IMAD.WIDE.U32 R60, R151, R165, c[0x0][0x208] ;  /* 0x00008200973c7625 */ /* 0x000fc400078e00a5 */
[----:B------:R-:W4:Y:S02]  /*0710*/  LDG.E.128 R72, [R72.64] ;  /* 0x0000000448487981 */ /* 0x000f24000c1e1d00 */
[----:B------:R-:W-:Y:S02]  /*0720*/  IMAD.WIDE R158, R154, R159, c[0x0][0x1a8] ;  /* 0x00006a009a9e7625 */ /* 0x000fe400078e029f */
[----:B------:R-:W4:Y:S02]  /*0730*/  LDG.E.128 R60, [R60.64] ;  /* 0x000000043c3c7981 */ /* 0x000f24000c1e1d00 */
[-C--:B------:R-:W-:Y:S02]  /*0740*/  IMAD.WIDE.U32 R76, R155, R165.reuse, c[0x0][0x208] ;  /* 0x000082009b4c7625 */ /* 0x080fe400078e00a5 */
[----:B------:R1:W4:Y:S02]  /*0750*/  LDG.E R157, [R158.64] ;  /* 0x000000049e9d7981 */ /* 0x000324000c1e1900 */
[----:B------:R-:W-:-:S02]  /*0760*/  IMAD.WIDE.U32 R84, R164, R165, c[0x0][0x208] ;  /* 0x00008200a4547625 */ /* 0x000fc400078e00a5 */
[----:B------:R-:W4:Y:S04]  /*0770*/  LDG.E.128 R76, [R76.64] ;  /* 0x000000044c4c7981 */ /* 0x000f28000c1e1d00 */
        /* <DEDUP_REMOVED lines=12> */
[----:B-----5:R0:W5:Y:S03]  /*0840*/  @P0 LDG.E.128 R36, [R160.64] ;  /* 0x00000004a0240981 */ /* 0x020166000c1e1d00 */
[----:B-1----:R-:W-:Y:S01]  /*0850*/  @P0 IMAD.WIDE.U32 R158, R165, R155, c[0x0][0x218] ;  /* 0x00008600a59e0625 */ /* 0x002fe200078e009b */
[----:B------:R1:W5:Y:S03]  /*0860*/  @P0 LDG.E.128 R40, [R162.64] ;  /* 0x00000004a2280981 */ /* 0x000366000c1e1d00 */
[----:B------:R-:W-:Y:S01]  /*0870*/  @P0 IMAD.WIDE.U32 R164, R164, R165, c[0x0][0x218] ;  /* 0x00008600a4a40625 */ /* 0x000fe200078e00a5 */
[----:B------:R0:W5:Y:S04]  /*0880*/  @P0 LDG.E.128 R44, [R158.64] ;  /* 0x000000049e2c0981 */ /* 0x000168000c1e1d00 */
[----:B------:R0:W5:Y:S01]  /*0890*/  @P0 LDG.E.128 R48, [R164.64] ;  /* 0x00000004a4300981 */ /* 0x000162000c1e1d00 */
[----:B--2---:R-:W-:-:S02]  /*08a0*/  PRMT R166, RZ, 0x7610, R58 ;  /* 0x00007610ffa67816 */ /* 0x004fc4000000003a */
[----:B---3--:R-:W-:Y:S02]  /*08b0*/  FSEL R193, R178, RZ, !P2 ;  /* 0x000000ffb2c17208 */ /* 0x008fe40005000000 */
[----:B0-----:R-:W-:Y:S02]  /*08c0*/  PRMT R3, RZ, 0x5410, R56 ;  /* 0x00005410ff037816 */ /* 0x001fe40000000038 */
[--C-:B----4-:R-:W-:Y:S02]  /*08d0*/  PRMT R187, RZ, 0x5410, R82.reuse ;  /* 0x00005410ffbb7816 */ /* 0x110fe40000000052 */
[----:B------:R-:W-:Y:S01]  /*08e0*/  PRMT R189, RZ, 0x7610, R82 ;  /* 0x00007610ffbd7816 */ /* 0x000fe20000000052 */
[----:B------:R-:W-:Y:S01]  /*08f0*/  FADD.FTZ R82, -R193, R166 ;  /* 0x000000a6c1527221 */ /* 0x000fe20000010100 */
[----:B------:R-:W-:Y:S02]  /*0900*/  PRMT R56, RZ, 0x7610, R56 ;  /* 0x00007610ff387816 */ /* 0x000fe40000000038 */
[----:B------:R-:W-:-:S02]  /*0910*/  PRMT R172, RZ, 0x7610, R59 ;  /* 0x00007610ffac7816 */ /* 0x000fc4000000003b */
[----:B------:R-:W-:Y:S02]  /*0920*/  PRMT R160, RZ, 0x5410, R57 ;  /* 0x00005410ffa07816 */ /* 0x000fe40000000039 */
[----:B------:R-:W-:Y:S02]  /*0930*/  PRMT R174, RZ, 0x5410, R65 ;  /* 0x00005410ffae7816 */ /* 0x000fe40000000041 */
[--C-:B------:R-:W-:Y:S02]  /*0940*/  PRMT R169, RZ, 0x5410, R71.reuse ;  /* 0x00005410ffa97816 */ /* 0x100fe40000000047 */
[----:B------:R-:W-:Y:S02]  /*0950*/  PRMT R167, RZ, 0x7610, R71 ;  /* 0x00007610ffa77816 */ /* 0x000fe40000000047 */
[----:B------:R-:W-:Y:S02]  /*0960*/  PRMT R57, RZ, 0x7610, R57 ;  /* 0x00007610ff397816 */ /* 0x000fe40000000039 */
[----:B------:R-:W-:-:S02]  /*0970*/  PRMT R71, RZ, 0x5410, R73 ;  /* 0x00005410ff477816 */ /* 0x000fc40000000049 */
[----:B-1----:R-:W-:Y:S01]  /*0980*/  PRMT R162, RZ, 0x5410, R58 ;  /* 0x00005410ffa27816 */ /* 0x002fe2000000003a */
[----:B------:R-:W-:Y:S01]  /*0990*/  FADD.FTZ R58, -R193, R3 ;  /* 0x00000003c13a7221 */ /* 0x000fe20000010100 */
[--C-:B------:R-:W-:Y:S01]  /*09a0*/  PRMT R168, RZ, 0x7610, R62.reuse ;  /* 0x00007610ffa87816 */ /* 0x100fe2000000003e */
[----:B------:R-:W-:Y:S01]  /*09b0*/  FMUL.FTZ R82, R157, R82 ;  /* 0x000000529d527220 */ /* 0x000fe20000410000 */
[----:B------:R-:W-:Y:S01]  /*09c0*/  PRMT R181, RZ, 0x5410, R62 ;  /* 0x00005410ffb57816 */ /* 0x000fe2000000003e */
[C---:B------:R-:W-:Y:S01]  /*09d0*/  FADD.FTZ R62, -R193.reuse, R56 ;  /* 0x00000038c13e7221 */ /* 0x040fe20000010100 */
[----:B------:R-:W-:Y:S01]  /*09e0*/  PRMT R206, RZ, 0x7610, R73 ;  /* 0x00007610ffce7816 */ /* 0x000fe20000000049 */
[C---:B------:R-:W-:Y:S01]  /*09f0*/  FADD.FTZ R182, -R193.reuse, R172 ;  /* 0x000000acc1b67221 */ /* 0x040fe20000010100 */
[----:B------:R-:W-:Y:S01]  /*0a00*/  PRMT R185, RZ, 0x5410, R60 ;  /* 0x00005410ffb97816 */ /* 0x000fe2000000003c */
[----:B------:R-:W-:Y:S01]  /*0a10*/  FADD.FTZ R190, -R193, R174 ;  /* 0x000000aec1be7221 */ /* 0x000fe20000010100 */
[----:B------:R-:W-:-:S02]  /*0a20*/  PRMT R180, RZ, 0x5410, R66 ;  /* 0x00005410ffb47816 */ /* 0x000fc40000000042 */
[--C-:B------:R-:W-:Y:S02]  /*0a30*/  PRMT R177, RZ, 0x5410, R68.reuse ;  /* 0x00005410ffb17816 */ /* 0x100fe40000000044 */
[----:B------:R-:W-:Y:S02]  /*0a40*/  PRMT R175, RZ, 0x7610, R68 ;  /* 0x00007610ffaf7816 */ /* 0x000fe40000000044 */
[--C-:B------:R-:W-:Y:S02]  /*0a50*/  PRMT R173, RZ, 0x5410, R69.reuse ;  /* 0x00005410ffad7816 */ /* 0x100fe40000000045 */
[----:B------:R-:W-:Y:S02]  /*0a60*/  PRMT R163, RZ, 0x7610, R69 ;  /* 0x00007610ffa37816 */ /* 0x000fe40000000045 */
[----:B------:R-:W-:Y:S01]  /*0a70*/  PRMT R73, RZ, 0x5410, R75 ;  /* 0x00005410ff497816 */ /* 0x000fe2000000004b */
[----:B------:R-:W-:Y:S01]  /*0a80*/  FADD.FTZ R216, -R193, R71 ;  /* 0x00000047c1d87221 */ /* 0x000fe20000010100 */
[----:B------:R-:W-:-:S02]  /*0a90*/  PRMT R68, RZ, 0x5410, R72 ;  /* 0x00005410ff447816 */ /* 0x000fc40000000048 */
[----:B------:R-:W-:Y:S01]  /*0aa0*/  PRMT R69, RZ, 0x7610, R72 ;  /* 0x00007610ff457816 */ /* 0x000fe20000000048 */
[----:B------:R-:W-:Y:S01]  /*0ab0*/  FADD.FTZ R72, -R193, R57 ;  /* 0x00000039c1487221 */ /* 0x000fe20000010100 */
[----:B------:R-:W-:Y:S01]  /*0ac0*/  PRMT R75, RZ, 0x7610, R75 ;  /* 0x00007610ff4b7816 */ /* 0x000fe2000000004b */
[----:B------:R-:W-:Y:S01]  /*0ad0*/  FMUL.FTZ R57, R157, R58 ;  /* 0x0000003a9d397220 */ /* 0x000fe20000410000 */
[----:B------:R-:W-:Y:S01]  /*0ae0*/  PRMT R170, RZ, 0x5410, R59 ;  /* 0x00005410ffaa7816 */ /* 0x000fe2000000003b */
[----:B------:R-:W-:Y:S01]  /*0af0*/  FADD.FTZ R140, R168, R140 ;  /* 0x0000008ca88c7221 */ /* 0x000fe20000010000 */
[----:B------:R-:W-:Y:S01]  /*0b00*/  PRMT R59, RZ, 0x7610, R60 ;  /* 0x00007610ff3b7816 */ /* 0x000fe2000000003c */
[-C--:B------:R-:W-:Y:S02]  /*0b10*/  FFMA.FTZ R141, R82, R168.reuse, R141 ;  /* 0x000000a8528d7223 */ /* 0x080fe4000001008d */
[----:B------:R-:W-:Y:S01]  /*0b20*/  FMUL.FTZ R71, R29, R168 ;  /* 0x000000a81d477220 */ /* 0x000fe20000410000 */
[--C-:B------:R-:W-:Y:S01]  /*0b30*/  PRMT R179, RZ, 0x5410, R63.reuse ;  /* 0x00005410ffb37816 */ /* 0x100fe2000000003f */
[C---:B------:R-:W-:Y:S01]  /*0b40*/  FMUL.FTZ R58, R157.reuse, R62 ;  /* 0x0000003e9d3a7220 */ /* 0x040fe20000410000 */
[----:B------:R-:W-:Y:S01]  /*0b50*/  PRMT R176, RZ, 0x7610, R63 ;  /* 0x00007610ffb07816 */ /* 0x000fe2000000003f */
[----:B------:R-:W-:Y:S01]  /*0b60*/  FMUL.FTZ R168, R157, R182 ;  /* 0x000000b69da87220 */ /* 0x000fe20000410000 */
[----:B------:R-:W-:Y:S01]  /*0b70*/  PRMT R60, RZ, 0x5410, R64 ;  /* 0x00005410ff3c7816 */ /* 0x000fe20000000040 */
[----:B------:R-:W-:Y:S01]  /*0b80*/  FADD.FTZ R196, -R193, R180 ;  /* 0x000000b4c1c47221 */ /* 0x000fe20000010100 */
[--C-:B------:R-:W-:Y:S01]  /*0b90*/  PRMT R161, RZ, 0x5410, R70.reuse ;  /* 0x00005410ffa17816 */ /* 0x100fe20000000046 */
[----:B------:R-:W-:Y:S01]  /*0ba0*/  FMUL.FTZ R62, R32, R185 ;  /* 0x000000b9203e7220 */ /* 0x000fe20000410000 */
[----:B------:R-:W-:Y:S01]  /*0bb0*/  PRMT R165, RZ, 0x7610, R70 ;  /* 0x00007610ffa57816 */ /* 0x000fe20000000046 */
[----:B------:R-:W-:Y:S01]  /*0bc0*/  FMUL.FTZ R182, R157, R190 ;  /* 0x000000be9db67220 */ /* 0x000fe20000410000 */
[--C-:B------:R-:W-:Y:S01]  /*0bd0*/  PRMT R171, RZ, 0x5410, R76.reuse ;  /* 0x00005410ffab7816 */ /* 0x100fe2000000004c */
[----:B------:R-:W-:Y:S01]  /*0be0*/  FADD.FTZ R180, -R193, R75 ;  /* 0x0000004bc1b47221 */ /* 0x000fe20000010100 */
[----:B------:R-:W-:-:S02]  /*0bf0*/  PRMT R192, RZ, 0x7610, R76 ;  /* 0x00007610ffc07816 */ /* 0x000fc4000000004c */
[--C-:B------:R-:W-:Y:S02]  /*0c00*/  PRMT R183, RZ, 0x5410, R61.reuse ;  /* 0x00005410ffb77816 */ /* 0x100fe4000000003d */
[----:B------:R-:W-:Y:S02]  /*0c10*/  PRMT R164, RZ, 0x7610, R61 ;  /* 0x00007610ffa47816 */ /* 0x000fe4000000003d */
[----:B------:R-:W-:Y:S02]  /*0c20*/  PRMT R65, RZ, 0x7610, R65 ;  /* 0x00007610ff417816 */ /* 0x000fe40000000041 */
[--C-:B------:R-:W-:Y:S02]  /*0c30*/  PRMT R158, RZ, 0x5410, R78.reuse ;  /* 0x00005410ff9e7816 */ /* 0x100fe4000000004e */
[----:B------:R-:W-:Y:S01]  /*0c40*/  PRMT R63, RZ, 0x7610, R78 ;  /* 0x00007610ff3f7816 */ /* 0x000fe2000000004e */
[----:B------:R-:W-:Y:S01]  /*0c50*/  FADD.FTZ R78, -R193, R162 ;  /* 0x000000a2c14e7221 */ /* 0x000fe20000010100 */
[----:B------:R-:W-:-:S02]  /*0c60*/  PRMT R76, RZ, 0x5410, R79 ;  /* 0x00005410ff4c7816 */ /* 0x000fc4000000004f */
[----:B------:R-:W-:Y:S01]  /*0c70*/  PRMT R70, RZ, 0x7610, R79 ;  /* 0x00007610ff467816 */ /* 0x000fe2000000004f */
[----:B------:R-:W-:Y:S01]  /*0c80*/  FADD.FTZ R148, R59, R148 ;  /* 0x000000943b947221 */ /* 0x000fe20000010000 */
[----:B------:R-:W-:Y:S01]  /*0c90*/  PRMT R61, RZ, 0x7610, R64 ;  /* 0x00007610ff3d7816 */ /* 0x000fe20000000040 */
[-C--:B------:R-:W-:Y:S01]  /*0ca0*/  FFMA.FTZ R149, R58, R59.reuse, R149 ;  /* 0x0000003b3a957223 */ /* 0x080fe20000010095 */
[----:B------:R-:W-:Y:S02]  /*0cb0*/  PRMT R79, RZ, 0x5410, R81 ;  /* 0x00005410ff4f7816 */ /* 0x000fe40000000051 */
[--C-:B------:R-:W-:Y:S02]  /*0cc0*/  PRMT R75, RZ, 0x5410, R84.reuse ;  /* 0x00005410ff4b7816 */ /* 0x100fe40000000054 */
[----:B------:R-:W-:Y:S01]  /*0cd0*/  PRMT R172, RZ, 0x7610, R84 ;  /* 0x00007610ffac7816 */ /* 0x000fe20000000054 */
[----:B------:R-:W-:Y:S01]  /*0ce0*/  FMUL.FTZ R59, R33, R59 ;  /* 0x0000003b213b7220 */ /* 0x000fe20000410000 */
[--C-:B------:R-:W-:Y:S01]  /*0cf0*/  PRMT R162, RZ, 0x5410, R85.reuse ;  /* 0x00005410ffa27816 */ /* 0x100fe20000000055 */
[----:B------:R-:W-:Y:S01]  /*0d00*/  FADD.FTZ R202, RZ, R62 ;  /* 0x0000003effca7221 */ /* 0x000fe20000010000 */
[----:B------:R-:W-:Y:S01]  /*0d10*/  PRMT R84, RZ, 0x7610, R85 ;  /* 0x00007610ff547816 */ /* 0x000fe20000000055 */
[----:B------:R-:W-:-:S02]  /*0d20*/  FADD.FTZ R96, R173, R96 ;  /* 0x00000060ad607221 */ /* 0x000fc40000010000 */
[-C--:B------:R-:W-:Y:S02]  /*0d30*/  FFMA.FTZ R95, R182, R173.reuse, R95 ;  /* 0x000000adb65f7223 */ /* 0x080fe4000001005f */
[----:B------:R-:W-:Y:S01]  /*0d40*/  FMUL.FTZ R85, R26, R173 ;  /* 0x000000ad1a557220 */ /* 0x000fe20000410000 */
[----:B------:R-:W-:Y:S01]  /*0d50*/  PRMT R184, RZ, 0x5410, R67 ;  /* 0x00005410ffb87816 */ /* 0x000fe20000000043 */
[C---:B------:R-:W-:Y:S02]  /*0d60*/  FADD.FTZ R64, -R193.reuse, R160 ;  /* 0x000000a0c1407221 */ /* 0x040fe40000010100 */
[----:B------:R-:W-:Y:S02]  /*0d70*/  FADD.FTZ R186, -R193, R60 ;  /* 0x0000003cc1ba7221 */ /* 0x000fe40000010100 */
[----:B------:R-:W-:Y:S02]  /*0d80*/  FFMA.FTZ R173, R57, R62, RZ ;  /* 0x0000003e39ad7223 */ /* 0x000fe400000100ff */
[----:B------:R-:W-:-:S02]  /*0d90*/  FADD.FTZ R194, -R193, R65 ;  /* 0x00000041c1c27221 */ /* 0x000fc40000010100 */
[C---:B------:R-:W-:Y:S02]  /*0da0*/  FADD.FTZ R188, -R193.reuse, R61 ;  /* 0x0000003dc1bc7221 */ /* 0x040fe40000010100 */
[----:B------:R-:W-:Y:S02]  /*0db0*/  FADD.FTZ R166, -R193, R79 ;  /* 0x0000004fc1a67221 */ /* 0x000fe40000010100 */
[----:B------:R-:W-:Y:S02]  /*0dc0*/  FMUL.FTZ R61, R34, R183 ;  /* 0x000000b7223d7220 */ /* 0x000fe40000410000 */
[----:B------:R-:W-:Y:S02]  /*0dd0*/  FADD.FTZ R136, R176, R136 ;  /* 0x00000088b0887221 */ /* 0x000fe40000010000 */
[-C--:B------:R-:W-:Y:S02]  /*0de0*/  FFMA.FTZ R137, R168, R176.reuse, R137 ;  /* 0x000000b0a8897223 */ /* 0x080fe40000010089 */
[----:B------:R-:W-:-:S02]  /*0df0*/  FMUL.FTZ R79, R31, R176 ;  /* 0x000000b01f4f7220 */ /* 0x000fc40000410000 */
[----:B------:R-:W-:Y:S02]  /*0e00*/  FADD.FTZ R202, R202, R59 ;  /* 0x0000003bcaca7221 */ /* 0x000fe40000010000 */
[C---:B------:R-:W-:Y:S02]  /*0e10*/  FMUL.FTZ R64, R157.reuse, R64 ;  /* 0x000000409d407220 */ /* 0x040fe40000410000 */
[C---:B------:R-:W-:Y:S02]  /*0e20*/  FMUL.FTZ R176, R157.reuse, R186 ;  /* 0x000000ba9db07220 */ /* 0x040fe40000410000 */
[----:B------:R-:W-:Y:S02]  /*0e30*/  FFMA.FTZ R173, R58, R59, R173 ;  /* 0x0000003b3aad7223 */ /* 0x000fe400000100ad */
[----:B------:R-:W-:Y:S02]  /*0e40*/  FMUL.FTZ R186, R157, R194 ;  /* 0x000000c29dba7220 */ /* 0x000fe40000410000 */
[C---:B------:R-:W-:Y:S01]  /*0e50*/  FADD.FTZ R208, -R193.reuse, R184 ;  /* 0x000000b8c1d07221 */ /* 0x040fe20000010100 */
[--C-:B------:R-:W-:Y:S01]  /*0e60*/  PRMT R3, RZ, 0x5410, R87.reuse ;  /* 0x00005410ff037816 */ /* 0x100fe20000000057 */
[----:B------:R-:W-:Y:S01]  /*0e70*/  FADD.FTZ R212, -R193, R68 ;  /* 0x00000044c1d47221 */ /* 0x000fe20000010100 */
[----:B------:R-:W-:Y:S01]  /*0e80*/  PRMT R68, RZ, 0x7610, R87 ;  /* 0x00007610ff447816 */ /* 0x000fe20000000057 */
[----:B------:R-:W-:-:S02]  /*0e90*/  FMUL.FTZ R65, R35, R164 ;  /* 0x000000a423417220 */ /* 0x000fc40000410000 */
[----:B------:R-:W-:Y:S02]  /*0ea0*/  FADD.FTZ R202, R202, R61 ;  /* 0x0000003dcaca7221 */ /* 0x000fe40000010000 */
[----:B------:R-:W-:Y:S02]  /*0eb0*/  FMUL.FTZ R72, R157, R72 ;  /* 0x000000489d487220 */ /* 0x000fe40000410000 */
[----:B------:R-:W-:Y:S02]  /*0ec0*/  FFMA.FTZ R173, R64, R61, R173 ;  /* 0x0000003d40ad7223 */ /* 0x000fe400000100ad */
[----:B------:R-:W-:Y:S02]  /*0ed0*/  FADD.FTZ R94, R163, R94 ;  /* 0x0000005ea35e7221 */ /* 0x000fe40000010000 */
[-C--:B------:R-:W-:Y:S02]  /*0ee0*/  FFMA.FTZ R93, R186, R163.reuse, R93 ;  /* 0x000000a3ba5d7223 */ /* 0x080fe4000001005d */
[----:B------:R-:W-:-:S02]  /*0ef0*/  FMUL.FTZ R87, R27, R163 ;  /* 0x000000a31b577220 */ /* 0x000fc40000410000 */
[C---:B------:R-:W-:Y:S02]  /*0f00*/  FADD.FTZ R178, -R193.reuse, R170 ;  /* 0x000000aac1b27221 */ /* 0x040fe40000010100 */
[----:B------:R-:W-:Y:S02]  /*0f10*/  FADD.FTZ R214, -R193, R69 ;  /* 0x00000045c1d67221 */ /* 0x000fe40000010100 */
[C---:B------:R-:W-:Y:S01]  /*0f20*/  FMUL.FTZ R163, R157.reuse, R208 ;  /* 0x000000d09da37220 */ /* 0x040fe20000410000 */
[----:B------:R-:W-:Y:S01]  /*0f30*/  PRMT R191, RZ, 0x5410, R83 ;  /* 0x00005410ffbf7816 */ /* 0x000fe20000000053 */
[----:B------:R-:W-:Y:S02]  /*0f40*/  FMUL.FTZ R69, R28, R181 ;  /* 0x000000b51c457220 */ /* 0x000fe40000410000 */
[----:B------:R-:W-:Y:S01]  /*0f50*/  FADD.FTZ R208, R202, R65 ;  /* 0x00000041cad07221 */ /* 0x000fe20000010000 */
[----:B------:R-:W-:Y:S01]  /*0f60*/  PRMT R83, RZ, 0x7610, R83 ;  /* 0x00007610ff537816 */ /* 0x000fe20000000053 */
[----:B------:R-:W-:-:S02]  /*0f70*/  FMUL.FTZ R78, R157, R78 ;  /* 0x0000004e9d4e7220 */ /* 0x000fc40000410000 */
[----:B------:R-:W-:Y:S02]  /*0f80*/  FFMA.FTZ R173, R72, R65, R173 ;  /* 0x0000004148ad7223 */ /* 0x000fe400000100ad */
[----:B------:R-:W-:Y:S02]  /*0f90*/  FADD.FTZ R144, R164, R144 ;  /* 0x00000090a4907221 */ /* 0x000fe40000010000 */
[----:B------:R-:W-:Y:S02]  /*0fa0*/  FFMA.FTZ R145, R72, R164, R145 ;  /* 0x000000a448917223 */ /* 0x000fe40000010091 */
[C---:B------:R-:W-:Y:S02]  /*0fb0*/  FMUL.FTZ R164, R157.reuse, R178 ;  /* 0x000000b29da47220 */ /* 0x040fe40000410000 */
[----:B------:R-:W-:Y:S02]  /*0fc0*/  FMUL.FTZ R178, R157, R188 ;  /* 0x000000bc9db27220 */ /* 0x000fe40000410000 */
[----:B------:R-:W-:-:S02]  /*0fd0*/  FADD.FTZ R208, R208, R69 ;  /* 0x00000045d0d07221 */ /* 0x000fc40000010000 */
[----:B------:R-:W-:Y:S02]  /*0fe0*/  FFMA.FTZ R173, R78, R69, R173 ;  /* 0x000000454ead7223 */ /* 0x000fe400000100ad */
[C---:B------:R-:W-:Y:S02]  /*0ff0*/  FADD.FTZ R184, -R193.reuse, R73 ;  /* 0x00000049c1b87221 */ /* 0x040fe40000010100 */
[----:B------:R-:W-:Y:S02]  /*1000*/  FADD.FTZ R56, -R193, R83 ;  /* 0x00000053c1387221 */ /* 0x000fe40000010100 */
[----:B------:R-:W-:Y:S02]  /*1010*/  FMUL.FTZ R73, R30, R179 ;  /* 0x000000b31e497220 */ /* 0x000fe40000410000 */
[----:B------:R-:W-:Y:S02]  /*1020*/  FADD.FTZ R98, R175, R98 ;  /* 0x00000062af627221 */ /* 0x000fe40000010000 */
[----:B------:R-:W-:-:S02]  /*1030*/  FFMA.FTZ R97, R178, R175, R97 ;  /* 0x000000afb2617223 */ /* 0x000fc40000010061 */
[----:B------:R-:W-:Y:S02]  /*1040*/  FMUL.FTZ R83, R25, R175 ;  /* 0x000000af19537220 */ /* 0x000fe40000410000 */
        /* <DEDUP_REMOVED lines=8> */
[----:B------:R-:W-:Y:S02]  /*10d0*/  FFMA.FTZ R175, R168, R79, R175 ;  /* 0x0000004fa8af7223 */ /* 0x000fe400000100af */
[----:B------:R-:W-:Y:S01]  /*10e0*/  FADD.FTZ R208, R208, R81 ;  /* 0x00000051d0d07221 */ /* 0x000fe20000010000 */
[----:B------:R-:W-:Y:S01]  /*10f0*/  PRMT R66, RZ, 0x7610, R66 ;  /* 0x00007610ff427816 */ /* 0x000fe20000000042 */
[----:B------:R-:W-:Y:S01]  /*1100*/  FFMA.FTZ R175, R176, R81, R175 ;  /* 0x00000051b0af7223 */ /* 0x000fe200000100af */
[----:B------:R-:W-:Y:S01]  /*1110*/  PRMT R204, RZ, 0x5410, R74 ;  /* 0x00005410ffcc7816 */ /* 0x000fe2000000004a */
[----:B------:R-:W-:-:S02]  /*1120*/  FADD.FTZ R208, R208, R83 ;  /* 0x00000053d0d07221 */ /* 0x000fc40000010000 */
[----:B------:R-:W-:Y:S02]  /*1130*/  FFMA.FTZ R175, R178, R83, R175 ;  /* 0x00000053b2af7223 */ /* 0x000fe400000100af */
[C---:B------:R-:W-:Y:S02]  /*1140*/  FADD.FTZ R198, -R193.reuse, R66 ;  /* 0x00000042c1c67221 */ /* 0x040fe40000010100 */
[----:B------:R-:W-:Y:S02]  /*1150*/  FADD.FTZ R206, -R193, R206 ;  /* 0x000000cec1ce7221 */ /* 0x000fe40000010100 */
[----:B------:R-:W-:Y:S01]  /*1160*/  FMUL.FTZ R188, R157, R196 ;  /* 0x000000c49dbc7220 */ /* 0x000fe20000410000 */
[----:B------:R-:W-:Y:S01]  /*1170*/  PRMT R159, RZ, 0x5410, R77 ;  /* 0x00005410ff9f7816 */ /* 0x000fe2000000004d */
[----:B------:R-:W-:Y:S02]  /*1180*/  FADD.FTZ R204, -R193, R204 ;  /* 0x000000ccc1cc7221 */ /* 0x000fe40000010100 */
[----:B------:R-:W-:Y:S01]  /*1190*/  FADD.FTZ R208, R208, R85 ;  /* 0x00000055d0d07221 */ /* 0x000fe20000010000 */
[----:B------:R-:W-:Y:S01]  /*11a0*/  PRMT R67, RZ, 0x7610, R67 ;  /* 0x00007610ff437816 */ /* 0x000fe20000000043 */
[----:B------:R-:W-:Y:S01]  /*11b0*/  FFMA.FTZ R175, R182, R85, R175 ;  /* 0x00000055b6af7223 */ /* 0x000fe200000100af */
[----:B------:R-:W-:Y:S01]  /*11c0*/  PRMT R77, RZ, 0x7610, R77 ;  /* 0x00007610ff4d7816 */ /* 0x000fe2000000004d */
[----:B------:R-:W-:-:S02]  /*11d0*/  FADD.FTZ R92, R161, R92 ;  /* 0x0000005ca15c7221 */ /* 0x000fc40000010000 */
[C---:B------:R-:W-:Y:S02]  /*11e0*/  FMUL.FTZ R190, R157.reuse, R198 ;  /* 0x000000c69dbe7220 */ /* 0x040fe40000410000 */
[-C--:B------:R-:W-:Y:S02]  /*11f0*/  FFMA.FTZ R91, R188, R161.reuse, R91 ;  /* 0x000000a1bc5b7223 */ /* 0x080fe4000001005b */
        /* <DEDUP_REMOVED lines=11> */
[----:B------:R-:W-:Y:S02]  /*12b0*/  FMUL.FTZ R165, R21, R165 ;  /* 0x000000a515a57220 */ /* 0x000fe40000410000 */
[----:B------:R-:W-:Y:S02]  /*12c0*/  FADD.FTZ R129, R158, R129 ;  /* 0x000000819e817221 */ /* 0x000fe40000010000 */
[-C--:B------:R-:W-:Y:S02]  /*12d0*/  FFMA.FTZ R113, R204, R158.reuse, R113 ;  /* 0x0000009ecc717223 */ /* 0x080fe40000010071 */
[----:B------:R-:W-:Y:S02]  /*12e0*/  FMUL.FTZ R77, R12, R158 ;  /* 0x0000009e0c4d7220 */ /* 0x000fe40000410000 */
[----:B------:R-:W-:-:S02]  /*12f0*/  FADD.FTZ R208, R208, R161 ;  /* 0x000000a1d0d07221 */ /* 0x000fc40000010000 */
[----:B------:R-:W-:Y:S02]  /*1300*/  FFMA.FTZ R158, R188, R161, R175 ;  /* 0x000000a1bc9e7223 */ /* 0x000fe400000100af */
        /* <DEDUP_REMOVED lines=8> */
[----:B------:R-:W-:Y:S02]  /*1390*/  FFMA.FTZ R0, R163, R169, R0 ;  /* 0x000000a9a3007223 */ /* 0x000fe40000010000 */
[----:B------:R-:W-:Y:S02]  /*13a0*/  FADD.FTZ R122, R167, R122 ;  /* 0x0000007aa77a7221 */ /* 0x000fe40000010000 */
[----:B------:R-:W-:-:S02]  /*13b0*/  FMUL.FTZ R169, R157, R212 ;  /* 0x000000d49da97220 */ /* 0x000fc40000410000 */
[-C--:B------:R-:W-:Y:S02]  /*13c0*/  FFMA.FTZ R123, R196, R167.reuse, R123 ;  /* 0x000000a7c47b7223 */ /* 0x080fe4000001007b */
        /* <DEDUP_REMOVED lines=37> */
[----:B------:R-:W-:Y:S01]  /*1620*/  FFMA.FTZ R76, R204, R77, R76 ;  /* 0x0000004dcc4c7223 */ /* 0x000fe2000001004c */
[----:B------:R-:W-:Y:S01]  /*1630*/  PRMT R80, RZ, 0x7610, R80 ;  /* 0x00007610ff507816 */ /* 0x000fe20000000050 */
[----:B------:R-:W-:Y:S02]  /*1640*/  FADD.FTZ R100, R177, R100 ;  /* 0x00000064b1647221 */ /* 0x000fe40000010000 */
[----:B------:R-:W-:Y:S02]  /*1650*/  FFMA.FTZ R99, R176, R177, R99 ;  /* 0x000000b1b0637223 */ /* 0x000fe40000010063 */
[----:B------:R-:W-:Y:S02]  /*1660*/  FADD.FTZ R174, -R193, R74 ;  /* 0x0000004ac1ae7221 */ /* 0x000fe40000010100 */
        /* <DEDUP_REMOVED lines=26> */
[----:B------:R-:W-:Y:S02]  /*1810*/  FADD.FTZ R80, -R193, R187 ;  /* 0x000000bbc1507221 */ /* 0x000fe40000010100 */
[----:B------:R-:W-:Y:S02]  /*1820*/  FADD.FTZ R121, R162, R121 ;  /* 0x00000079a2797221 */ /* 0x000fe40000010000 */
[----:B------:R-:W-:Y:S02]  /*1830*/  FFMA.FTZ R107, R181, R162, R107 ;  /* 0x000000a2b56b7223 */ /* 0x000fe4000001006b */
[----:B------:R-:W-:Y:S02]  /*1840*/  FMUL.FTZ R183, R157, R160 ;  /* 0x000000a09db77220 */ /* 0x000fe40000410000 */
[----:B------:R-:W-:Y:S02]  /*1850*/  FMUL.FTZ R162, R10, R162 ;  /* 0x000000a20aa27220 */ /* 0x000fe40000410000 */
[----:B------:R-:W-:-:S02]  /*1860*/  FADD.FTZ R187, R185, R172 ;  /* 0x000000acb9bb7221 */ /* 0x000fc40000010000 */
[----:B------:R-:W-:Y:S01]  /*1870*/  FFMA.FTZ R76, R179, R172, R76 ;  /* 0x000000acb34c7223 */ /* 0x000fe2000001004c */
[----:B------:R-:W-:Y:S01]  /*1880*/  PRMT R67, RZ, 0x5410, R86 ;  /* 0x00005410ff437816 */ /* 0x000fe20000000056 */
[----:B------:R-:W-:Y:S02]  /*1890*/  FADD.FTZ R74, -R193, R189 ;  /* 0x000000bdc14a7221 */ /* 0x000fe40000010100 */
[----:B------:R-:W-:Y:S02]  /*18a0*/  FADD.FTZ R127, R84, R127 ;  /* 0x0000007f547f7221 */ /* 0x000fe40000010000 */
[----:B------:R-:W-:Y:S02]  /*18b0*/  FFMA.FTZ R104, R183, R84, R104 ;  /* 0x00000054b7687223 */ /* 0x000fe40000010068 */
[----:B------:R-:W-:Y:S02]  /*18c0*/  FMUL.FTZ R80, R157, R80 ;  /* 0x000000509d507220 */ /* 0x000fe40000410000 */
[----:B------:R-:W-:-:S02]  /*18d0*/  FMUL.FTZ R84, R11, R84 ;  /* 0x000000540b547220 */ /* 0x000fc40000410000 */
[----:B------:R-:W-:Y:S02]  /*18e0*/  FADD.FTZ R187, R187, R162 ;  /* 0x000000a2bbbb7221 */ /* 0x000fe40000010000 */
[----:B------:R-:W-:Y:S01]  /*18f0*/  FFMA.FTZ R76, R181, R162, R76 ;  /* 0x000000a2b54c7223 */ /* 0x000fe2000001004c */
[----:B------:R-:W-:Y:S01]  /*1900*/  PRMT R86, RZ, 0x7610, R86 ;  /* 0x00007610ff567816 */ /* 0x000fe20000000056 */
        /* <DEDUP_REMOVED lines=30> */
.L_x_2760:
        /* <DEDUP_REMOVED lines=18> */
.L_x_2761:
[----:B--2---:R-:W-:Y:S01]  /*1c10*/  FADD.FTZ R158, R158, R191 ;  /* 0x000000bf9e9e7221 */ /* 0x004fe20000010000 */
[----:B------:R-:W-:Y:S01]  /*1c20*/  ISETP.NE.U32.AND P1, PT, RZ, c[0x0][0x258], PT ;  /* 0x00009600ff007a0c */ /* 0x000fe20003f25070 */
[----:B-1----:R-:W-:Y:S01]  /*1c30*/  FADD.FTZ R2, R2, R193 ;  /* 0x000000c102027221 */ /* 0x002fe20000010000 */
[----:B0-----:R-:W-:Y:S01]  /*1c40*/  LOP3.LUT R191, R101, 0x1f, RZ, 0xc0, !PT ;  /* 0x0000001f65bf7812 */ /* 0x001fe200078ec0ff */
[----:B------:R-:W-:Y:S01]  /*1c50*/  FMUL.FTZ R158, R158, c[0x0][0x1e0] ;  /* 0x000078009e9e7a20 */ /* 0x000fe20000410000 */
[----:B------:R-:W-:Y:S01]  /*1c60*/  ISETP.NE.AND.EX P1, PT, RZ, c[0x0][0x25c], PT, P1 ;  /* 0x00009700ff007a0c */ /* 0x000fe20003f25310 */
[----:B------:R-:W-:Y:S02]  /*1c70*/  FMUL.FTZ R189, R2, c[0x0][0x1e0] ;  /* 0x0000780002bd7a20 */ /* 0x000fe40000410000 */
[----:B------:R-:W-:Y:S01]  /*1c80*/  IMAD R3, R154, c[0x0][0x168], RZ ;  /* 0x00005a009a037a24 */ /* 0x000fe200078e02ff */
[----:B------:R-:W-:-:S04]  /*1c90*/  FSEL R158, R158, RZ, !P2 ;  /* 0x000000ff9e9e7208 */ /* 0x000fc80005000000 */
[----:B------:R-:W-:Y:S01]  /*1ca0*/  SHF.R.S32.HI R56, RZ, 0x1f, R3 ;  /* 0x0000001fff387819 */ /* 0x000fe20000011403 */
[-CC-:B------:R-:W-:Y:S02]  /*1cb0*/  FFMA.FTZ R164, R164, R189.reuse, R158.reuse ;  /* 0x000000bda4a47223 */ /* 0x180fe4000001009e */
[----:B------:R-:W-:Y:S01]  /*1cc0*/  FFMA.FTZ R196, R196, R189, R158 ;  /* 0x000000bdc4c47223 */ /* 0x000fe2000001009e */
[----:B------:R-:W-:Y:S01]  /*1cd0*/  LEA.HI R2, R56, R3, RZ, 0x3 ;  /* 0x0000000338027211 */ /* 0x000fe200078f18ff */
[----:B------:R-:W-:Y:S01]  /*1ce0*/  FADD.FTZ R164, R73, -R164 ;  /* 0x800000a449a47221 */ /* 0x000fe20000010000 */
[----:B-----5:R-:W-:Y:S01]  /*1cf0*/  @P0 PRMT R56, RZ, 0x5410, R39 ;  /* 0x00005410ff380816 */ /* 0x020fe20000000027 */
[----:B------:R-:W-:Y:S01]  /*1d00*/  FFMA.FTZ R168, R168, R189, R158 ;  /* 0x000000bda8a87223 */ /* 0x000fe2000001009e */
[----:B------:R-:W-:Y:S01]  /*1d10*/  LEA.HI.SX32 R2, R2, R191, 0x1d ;  /* 0x000000bf02027211 */ /* 0x000fe200078feaff */
[----:B------:R-:W-:Y:S02]  /*1d20*/  FADD.FTZ R196, R167, -R196 ;  /* 0x800000c4a7c47221 */ /* 0x000fe40000010000 */
[----:B------:R-:W-:-:S02]  /*1d30*/  FMUL.FTZ R167, R157, R164 ;  /* 0x000000a49da77220 */ /* 0x000fc40000410000 */
[-C--:B------:R-:W-:Y:S02]  /*1d40*/  FFMA.FTZ R169, R169, R189.reuse, R158 ;  /* 0x000000bda9a97223 */ /* 0x080fe4000001009e */
        /* <DEDUP_REMOVED lines=27> */
[----:B------:R-:W-:Y:S02]  /*1f00*/  FADD.FTZ R72, R65, -R72 ;  /* 0x8000004841487221 */ /* 0x000fe40000010000 */
[----:B------:R-:W-:Y:S02]  /*1f10*/  FFMA.FTZ R57, R57, R189, R158 ;  /* 0x000000bd39397223 */ /* 0x000fe4000001009e */
[----:B------:R-:W-:Y:S01]  /*1f20*/  @P0 FADD.FTZ R63, R63, R56 ;  /* 0x000000383f3f0221 */ /* 0x000fe20000010000 */
[----:B------:R-:W-:Y:S01]  /*1f30*/  @P0 PRMT R56, RZ, 0x7610, R37 ;  /* 0x00007610ff380816 */ /* 0x000fe20000000025 */
[----:B------:R-:W-:Y:S01]  /*1f40*/  FMUL.FTZ R65, R157, R72 ;  /* 0x000000489d417220 */ /* 0x000fe20000410000 */
[----:B------:R-:W-:Y:S01]  /*1f50*/  @P1 F2FP.BF16.PACK_AB R72, RZ, R165 ;  /* 0x000000a5ff48123e */ /* 0x000fe200000010ff */
[----:B------:R-:W-:Y:S01]  /*1f60*/  FADD.FTZ R62, R62, -R57 ;  /* 0x800000393e3e7221 */ /* 0x000fe20000010000 */
[----:B------:R-:W-:Y:S01]  /*1f70*/  @P1 F2FP.BF16.PACK_AB R64, RZ, R63 ;  /* 0x0000003fff40123e */ /* 0x000fe200000010ff */
[----:B------:R-:W-:-:S02]  /*1f80*/  FFMA.FTZ R58, R58, R189, R158 ;  /* 0x000000bd3a3a7223 */ /* 0x000fc4000001009e */
        /* <DEDUP_REMOVED lines=10> */
[----:B------:R-:W-:Y:S01]  /*2030*/  FFMA.FTZ R183, R183, R189, R158 ;  /* 0x000000bdb7b77223 */ /* 0x000fe2000001009e */
[----:B------:R-:W-:Y:S01]  /*2040*/  @P1 F2FP.BF16.PACK_AB R62, RZ, R57 ;  /* 0x00000039ff3e123e */ /* 0x000fe200000010ff */
[----:B------:R-:W-:Y:S01]  /*2050*/  @P0 FADD.FTZ R59, R59, R56 ;  /* 0x000000383b3b0221 */ /* 0x000fe20000010000 */
[----:B------:R-:W-:Y:S01]  /*2060*/  @P0 PRMT R56, RZ, 0x5410, R43 ;  /* 0x00005410ff380816 */ /* 0x000fe2000000002b */
[----:B------:R-:W-:Y:S01]  /*2070*/  FADD.FTZ R84, R84, -R183 ;  /* 0x800000b754547221 */ /* 0x000fe20000010000 */
[----:B------:R-:W-:Y:S01]  /*2080*/  @P1 PRMT R52, R62, 0x7610, R52 ;  /* 0x000076103e341816 */ /* 0x000fe20000000034 */
[----:B------:R-:W-:-:S02]  /*2090*/  FMUL.FTZ R183, R157, R194 ;  /* 0x000000c29db77220 */ /* 0x000fc40000410000 */
[-CC-:B------:R-:W-:Y:S02]  /*20a0*/  FFMA.FTZ R185, R185, R189.reuse, R158.reuse ;  /* 0x000000bdb9b97223 */ /* 0x180fe4000001009e */
[-C--:B------:R-:W-:Y:S02]  /*20b0*/  FFMA.FTZ R188, R188, R189.reuse, R158 ;  /* 0x000000bdbcbc7223 */ /* 0x080fe4000001009e */
[----:B------:R-:W-:Y:S01]  /*20c0*/  @P0 FADD.FTZ R183, R183, R56 ;  /* 0x00000038b7b70221 */ /* 0x000fe20000010000 */
[----:B------:R-:W-:Y:S01]  /*20d0*/  @P0 PRMT R56, RZ, 0x7610, R43 ;  /* 0x00007610ff380816 */ /* 0x000fe2000000002b */
[----:B------:R-:W-:Y:S02]  /*20e0*/  FADD.FTZ R86, R86, -R185 ;  /* 0x800000b956567221 */ /* 0x000fe40000010000 */
[----:B------:R-:W-:Y:S02]  /*20f0*/  FMUL.FTZ R185, R157, R196 ;  /* 0x000000c49db97220 */ /* 0x000fe40000410000 */
[----:B------:R-:W-:-:S02]  /*2100*/  FFMA.FTZ R179, R179, R189, R158 ;  /* 0x000000bdb3b37223 */ /* 0x000fc4000001009e */
[----:B------:R-:W-:Y:S02]  /*2110*/  FADD.FTZ R188, R161, -R188 ;  /* 0x800000bca1bc7221 */ /* 0x000fe40000010000 */
[----:B------:R-:W-:Y:S01]  /*2120*/  @P0 FADD.FTZ R185, R185, R56 ;  /* 0x00000038b9b90221 */ /* 0x000fe20000010000 */
[----:B------:R-:W-:Y:S01]  /*2130*/  @P0 PRMT R56, RZ, 0x5410, R42 ;  /* 0x00005410ff380816 */ /* 0x000fe2000000002a */
[----:B------:R-:W-:Y:S02]  /*2140*/  FADD.FTZ R172, R172, -R179 ;  /* 0x800000b3acac7221 */ /* 0x000fe40000010000 */
[----:B------:R-:W-:Y:S02]  /*2150*/  FMUL.FTZ R179, R157, R188 ;  /* 0x000000bc9db37220 */ /* 0x000fe40000410000 */
[-CC-:B------:R-:W-:Y:S02]  /*2160*/  FFMA.FTZ R181, R181, R189.reuse, R158.reuse ;  /* 0x000000bdb5b57223 */ /* 0x180fe4000001009e */
[----:B------:R-:W-:-:S02]  /*2170*/  FFMA.FTZ R182, R182, R189, R158 ;  /* 0x000000bdb6b67223 */ /* 0x000fc4000001009e */
[----:B------:R-:W-:Y:S01]  /*2180*/  @P0 FADD.FTZ R179, R179, R56 ;  /* 0x00000038b3b30221 */ /* 0x000fe20000010000 */
[----:B------:R-:W-:Y:S01]  /*2190*/  @P0 PRMT R56, RZ, 0x7610, R42 ;  /* 0x00007610ff380816 */ /* 0x000fe2000000002a */
[----:B------:R-:W-:Y:S02]  /*21a0*/  FADD.FTZ R162, R162, -R181 ;  /* 0x800000b5a2a27221 */ /* 0x000fe40000010000 */
[----:B------:R-:W-:Y:S01]  /*21b0*/  FMUL.FTZ R181, R157, R190 ;  /* 0x000000be9db57220 */ /* 0x000fe20000410000 */
[----:B------:R-:W-:Y:S01]  /*21c0*/  @P1 F2FP.BF16.PACK_AB R68, RZ, R179 ;  /* 0x000000b3ff44123e */ /* 0x000fe200000010ff */
[-C--:B------:R-:W-:Y:S02]  /*21d0*/  FFMA.FTZ R184, R184, R189.reuse, R158 ;  /* 0x000000bdb8b87223 */ /* 0x080fe4000001009e */
[----:B------:R-:W-:Y:S02]  /*21e0*/  FADD.FTZ R182, R85, -R182 ;  /* 0x800000b655b67221 */ /* 0x000fe40000010000 */
[----:B------:R-:W-:-:S02]  /*21f0*/  FFMA.FTZ R186, R186, R189, R158 ;  /* 0x000000bdbaba7223 */ /* 0x000fc4000001009e */
[----:B------:R-:W-:Y:S01]  /*2200*/  @P0 FADD.FTZ R181, R181, R56 ;  /* 0x00000038b5b50221 */ /* 0x000fe20000010000 */
[----:B------:R-:W-:Y:S01]  /*2210*/  @P0 PRMT R56, RZ, 0x5410, R41 ;  /* 0x00005410ff380816 */ /* 0x000fe20000000029 */
[----:B------:R-:W-:Y:S02]  /*2220*/  FADD.FTZ R184, R175, -R184 ;  /* 0x800000b8afb87221 */ /* 0x000fe40000010000 */
[----:B------:R-:W-:Y:S02]  /*2230*/  FMUL.FTZ R175, R157, R182 ;  /* 0x000000b69daf7220 */ /* 0x000fe40000410000 */
        /* <DEDUP_REMOVED lines=14> */
[----:B------:R-:W-:Y:S02]  /*2320*/  FFMA.FTZ R173, R173, R189, R158 ;  /* 0x000000bdadad7223 */ /* 0x000fe4000001009e */
[----:B------:R-:W-:Y:S02]  /*2330*/  FADD.FTZ R178, R83, -R178 ;  /* 0x800000b253b27221 */ /* 0x000fe40000010000 */
[----:B------:R-:W-:Y:S01]  /*2340*/  @P0 FADD.FTZ R171, R171, R56 ;  /* 0x00000038abab0221 */ /* 0x000fe20000010000 */
[----:B------:R-:W-:Y:S01]  /*2350*/  @P0 PRMT R56, RZ, 0x7610, R40 ;  /* 0x00007610ff380816 */ /* 0x000fe20000000028 */
[----:B------:R-:W-:-:S02]  /*2360*/  FADD.FTZ R206, R206, -R173 ;  /* 0x800000adcece7221 */ /* 0x000fc40000010000 */
[----:B------:R-:W-:Y:S02]  /*2370*/  FMUL.FTZ R173, R157, R178 ;  /* 0x000000b29dad7220 */ /* 0x000fe40000410000 */
[-C--:B------:R-:W-:Y:S02]  /*2380*/  FFMA.FTZ R202, R202, R189.reuse, R158 ;  /* 0x000000bdcaca7223 */ /* 0x080fe4000001009e */
[----:B------:R-:W-:Y:S01]  /*2390*/  @P0 FADD.FTZ R173, R173, R56 ;  /* 0x00000038adad0221 */ /* 0x000fe20000010000 */
[----:B------:R-:W-:Y:S01]  /*23a0*/  @P0 PRMT R56, RZ, 0x5410, R47 ;  /* 0x00005410ff380816 */ /* 0x000fe2000000002f */
[----:B------:R-:W-:Y:S02]  /*23b0*/  FADD.FTZ R202, R159, -R202 ;  /* 0x800000ca9fca7221 */ /* 0x000fe40000010000 */
[----:B------:R-:W-:Y:S02]  /*23c0*/  FMUL.FTZ R159, R157, R184 ;  /* 0x000000b89d9f7220 */ /* 0x000fe40000410000 */
[----:B------:R-:W-:-:S02]  /*23d0*/  FFMA.FTZ R204, R204, R189, R158 ;  /* 0x000000bdcccc7223 */ /* 0x000fc4000001009e */
[----:B------:R-:W-:Y:S01]  /*23e0*/  @P0 FADD.FTZ R159, R159, R56 ;  /* 0x000000389f9f0221 */ /* 0x000fe20000010000 */
[----:B------:R-:W-:Y:S01]  /*23f0*/  @P0 PRMT R56, RZ, 0x7610, R47 ;  /* 0x00007610ff380816 */ /* 0x000fe2000000002f */
[----:B------:R-:W-:Y:S01]  /*2400*/  FMUL.FTZ R161, R157, R70 ;  /* 0x000000469da17220 */ /* 0x000fe20000410000 */
[----:B------:R-:W-:Y:S01]  /*2410*/  @P1 F2FP.BF16.PACK_AB R70, RZ, R163 ;  /* 0x000000a3ff46123e */ /* 0x000fe200000010ff */
[----:B------:R-:W-:Y:S02]  /*2420*/  FADD.FTZ R204, R77, -R204 ;  /* 0x800000cc4dcc7221 */ /* 0x000fe40000010000 */
        /* <DEDUP_REMOVED lines=14> */
[----:B------:R-:W-:-:S02]  /*2510*/  FMUL.FTZ R77, R157, R198 ;  /* 0x000000c69d4d7220 */ /* 0x000fc40000410000 */
[-C--:B------:R-:W-:Y:S02]  /*2520*/  FFMA.FTZ R174, R174, R189.reuse, R158 ;  /* 0x000000bdaeae7223 */ /* 0x080fe4000001009e */
[----:B------:R-:W-:Y:S01]  /*2530*/  @P0 FADD.FTZ R81, R81, R56 ;  /* 0x0000003851510221 */ /* 0x000fe20000010000 */
[----:B------:R-:W-:Y:S01]  /*2540*/  @P0 PRMT R56, RZ, 0x7610, R45 ;  /* 0x00007610ff380816 */ /* 0x000fe2000000002d */
[----:B------:R-:W-:Y:S02]  /*2550*/  FMUL.FTZ R79, R157, R192 ;  /* 0x000000c09d4f7220 */ /* 0x000fe40000410000 */
[----:B------:R-:W-:Y:S01]  /*2560*/  FFMA.FTZ R3, R76, R189, R158 ;  /* 0x000000bd4c037223 */ /* 0x000fe2000001009e */
        /* <DEDUP_REMOVED lines=8> */
[----:B------:R-:W-:Y:S02]  /*25f0*/  FMUL.FTZ R61, R157, R172 ;  /* 0x000000ac9d3d7220 */ /* 0x000fe40000410000 */
[----:B------:R-:W-:Y:S01]  /*2600*/  @P0 FADD.FTZ R79, R79, R56 ;  /* 0x000000384f4f0221 */ /* 0x000fe20000010000 */
[----:B------:R-:W-:Y:S01]  /*2610*/  @P0 PRMT R56, RZ, 0x5410, R48 ;  /* 0x00005410ff380816 */ /* 0x000fe20000000030 */
[----:B------:R-:W-:-:S02]  /*2620*/  FFMA.FTZ R80, R80, R189, R158 ;  /* 0x000000bd50507223 */ /* 0x000fc4000001009e */
[----:B------:R-:W-:Y:S02]  /*2630*/  FMUL.FTZ R69, R157, R84 ;  /* 0x000000549d457220 */ /* 0x000fe40000410000 */
[----:B------:R-:W-:Y:S01]  /*2640*/  @P0 FADD.FTZ R3, R3, R56 ;  /* 0x0000003803030221 */ /* 0x000fe20000010000 */
[----:B------:R-:W-:Y:S01]  /*2650*/  @P0 PRMT R56, RZ, 0x7610, R48 ;  /* 0x00007610ff380816 */ /* 0x000fe20000000030 */
[----:B------:R-:W-:Y:S02]  /*2660*/  FADD.FTZ R80, R67, -R80 ;  /* 0x8000005043507221 */ /* 0x000fe40000010000 */
[----:B------:R-:W-:Y:S02]  /*2670*/  FMUL.FTZ R67, R157, R162 ;  /* 0x000000a29d437220 */ /* 0x000fe40000410000 */
[----:B------:R-:W-:Y:S01]  /*2680*/  @P0 FADD.FTZ R61, R61, R56 ;  /* 0x000000383d3d0221 */ /* 0x000fe20000010000 */
[----:B------:R-:W-:Y:S01]  /*2690*/  @P0 PRMT R56, RZ, 0x5410, R49 ;  /* 0x00005410ff380816 */ /* 0x000fe20000000031 */
[----:B------:R-:W-:-:S02]  /*26a0*/  FMUL.FTZ R71, R157, R80 ;  /* 0x000000509d477220 */ /* 0x000fc40000410000 */
[----:B------:R-:W-:Y:S02]  /*26b0*/  FMUL.FTZ R73, R157, R86 ;  /* 0x000000569d497220 */ /* 0x000fe40000410000 */
[----:B------:R-:W-:Y:S01]  /*26c0*/  @P0 FADD.FTZ R67, R67, R56 ;  /* 0x0000003843430221 */ /* 0x000fe20000010000 */
[----:B------:R-:W-:Y:S01]  /*26d0*/  @P0 PRMT R56, RZ, 0x7610, R49 ;  /* 0x00007610ff380816 */ /* 0x000fe20000000031 */
[----:B------:R-:W-:Y:S02]  /*26e0*/  FFMA.FTZ R187, R187, R189, R158 ;  /* 0x000000bdbbbb7223 */ /* 0x000fe4000001009e */
        /* <DEDUP_REMOVED lines=9> */
[----:B------:R-:W-:Y:S01]  /*2780*/  @P0 PRMT R56, RZ, 0x7610, R50 ;  /* 0x00007610ff380816 */ /* 0x000fe20000000032 */
[----:B------:R-:W-:Y:S01]  /*2790*/  FMUL.FTZ R157, R157, R74 ;  /* 0x0000004a9d9d7220 */ /* 0x000fe20000410000 */
[----:B------:R-:W-:Y:S01]  /*27a0*/  @P1 F2FP.BF16.PACK_AB R74, RZ, R167 ;  /* 0x000000a7ff4a123e */ /* 0x000fe200000010ff */
[----:B------:R-:W-:-:S02]  /*27b0*/  FMUL.FTZ R65, R65, R60 ;  /* 0x0000003c41417220 */ /* 0x000fc40000410000 */
[----:B------:R-:W-:Y:S01]  /*27c0*/  @P0 FADD.FTZ R73, R73, R56 ;  /* 0x0000003849490221 */ /* 0x000fe20000010000 */
[----:B------:R-:W-:Y:S01]  /*27d0*/  @P0 PRMT R56, RZ, 0x5410, R51 ;  /* 0x00005410ff380816 */ /* 0x000fe20000000033 */
[-C--:B------:R-:W-:Y:S01]  /*27e0*/  FMUL.FTZ R63, R59, R60.reuse ;  /* 0x0000003c3b3f7220 */ /* 0x080fe20000410000 */
[----:B------:R-:W-:Y:S01]  /*27f0*/  @P1 PRMT R55, R74, 0x7610, R55 ;  /* 0x000076104a371816 */ /* 0x000fe20000000037 */
[-C--:B------:R-:W-:Y:S01]  /*2800*/  FMUL.FTZ R167, R167, R60.reuse ;  /* 0x0000003ca7a77220 */ /* 0x080fe20000410000 */
[----:B------:R-:W-:Y:S01]  /*2810*/  @P1 F2FP.BF16.PACK_AB R74, RZ, R185 ;  /* 0x000000b9ff4a123e */ /* 0x000fe200000010ff */
[----:B------:R-:W-:Y:S01]  /*2820*/  @P0 FADD.FTZ R75, R75, R56 ;  /* 0x000000384b4b0221 */ /* 0x000fe20000010000 */
[----:B------:R-:W-:Y:S01]  /*2830*/  @P0 PRMT R56, RZ, 0x7610, R51 ;  /* 0x00007610ff380816 */ /* 0x000fe20000000033 */
[-C--:B------:R-:W-:Y:S01]  /*2840*/  FMUL.FTZ R80, R169, R60.reuse ;  /* 0x0000003ca9507220 */ /* 0x080fe20000410000 */
[----:B------:R-:W-:Y:S01]  /*2850*/  @P1 PRMT R55, R55, 0x5410, R76 ;  /* 0x0000541037371816 */ /* 0x000fe2000000004c */
[----:B------:R-:W-:-:S02]  /*2860*/  FMUL.FTZ R58, R163, R60 ;  /* 0x0000003ca33a7220 */ /* 0x000fc40000410000 */
[----:B------:R-:W-:Y:S01]  /*2870*/  @P0 FADD.FTZ R157, R157, R56 ;  /* 0x000000389d9d0221 */ /* 0x000fe20000010000 */
[----:B------:R-:W-:Y:S01]  /*2880*/  F2FP.BF16.PACK_AB R59, R80, R167 ;  /* 0x000000a7503b723e */ /* 0x000fe200000010ff */
[----:B------:R-:W-:Y:S01]  /*2890*/  FMUL.FTZ R56, R57, R60 ;  /* 0x0000003c39387220 */ /* 0x000fe20000410000 */
[----:B------:R-:W-:Y:S01]  /*28a0*/  F2FP.BF16.PACK_AB R57, R65, R78 ;  /* 0x0000004e4139723e */ /* 0x000fe200000010ff */
[----:B------:R-:W-:Y:S01]  /*28b0*/  HFMA2.MMA R78, -RZ, RZ, 0, 9.5367431640625e-07 ;  /* 0x00000010ff4e7435 */ /* 0x000fe200000001ff */
[----:B------:R-:W-:Y:S02]  /*28c0*/  FMUL.FTZ R165, R165, R60 ;  /* 0x0000003ca5a57220 */ /* 0x000fe40000410000 */
[----:B------:R-:W-:Y:S01]  /*28d0*/  F2FP.BF16.PACK_AB R56, R63, R56 ;  /* 0x000000383f38723e */ /* 0x000fe200000010ff */
[-C--:B------:R-:W-:Y:S01]  /*28e0*/  FMUL.FTZ R163, R173, R60.reuse ;  /* 0x0000003cada37220 */ /* 0x080fe20000410000 */
[----:B------:R-:W-:Y:S01]  /*28f0*/  @P1 F2FP.BF16.PACK_AB R173, RZ, R173 ;  /* 0x000000adffad123e */ /* 0x000fe200000010ff */
[----:B------:R-:W-:Y:S01]  /*2900*/  FMUL.FTZ R183, R183, R60 ;  /* 0x0000003cb7b77220 */ /* 0x000fe20000410000 */
[----:B------:R-:W-:Y:S01]  /*2910*/  F2FP.BF16.PACK_AB R58, R165, R58 ;  /* 0x0000003aa53a723e */ /* 0x000fe200000010ff */
[----:B------:R-:W-:-:S02]  /*2920*/  FMUL.FTZ R76, R185, R60 ;  /* 0x0000003cb94c7220 */ /* 0x000fc40000410000 */
[----:B------:R-:W-:-:S04]  /*2930*/  @P1 IMAD.WIDE.U32 R62, R151, R78, c[0x0][0x258] ;  /* 0x00009600973e1625 */ /* 0x000fc800078e004e */
[----:B------:R-:W-:Y:S01]  /*2940*/  IMAD.WIDE.U32 R64, R151, R78, c[0x0][0x248] ;  /* 0x0000920097407625 */ /* 0x000fe200078e004e */
[----:B------:R0:W-:Y:S03]  /*2950*/  @P1 STG.E.128 [R62.64], R52 ;  /* 0x000000343e001986 */ /* 0x0001e6000c101d04 */
[-C--:B------:R-:W-:Y:S01]  /*2960*/  FMUL.FTZ R179, R179, R60.reuse ;  /* 0x0000003cb3b37220 */ /* 0x080fe20000410000 */
[----:B------:R1:W-:Y:S01]  /*2970*/  STG.E.128 [R64.64], R56 ;  /* 0x0000003840007986 */ /* 0x0003e2000c101d04 */
[----:B0-----:R-:W-:Y:S01]  /*2980*/  @P1 F2FP.BF16.PACK_AB R63, RZ, R171 ;  /* 0x000000abff3f123e */ /* 0x001fe200000010ff */
[-C--:B------:R-:W-:Y:S01]  /*2990*/  FMUL.FTZ R62, R177, R60.reuse ;  /* 0x0000003cb13e7220 */ /* 0x080fe20000410000 */
[----:B------:R-:W-:Y:S02]  /*29a0*/  @P1 PRMT R55, R72, 0x7610, R55 ;  /* 0x0000761048371816 */ /* 0x000fe40000000037 */
        /* <DEDUP_REMOVED lines=8> */
[----:B------:R-:W-:-:S02]  /*2a30*/  F2FP.BF16.PACK_AB R57, R62, R57 ;  /* 0x000000393e39723e */ /* 0x000fc400000010ff */
[----:B------:R-:W-:Y:S01]  /*2a40*/  @P1 PRMT R55, R55, 0x5410, R74 ;  /* 0x0000541037371816 */ /* 0x000fe2000000004a */
[----:B------:R-:W-:Y:S01]  /*2a50*/  @P1 IMAD.WIDE.U32 R62, R156, R78, c[0x0][0x258] ;  /* 0x000096009c3e1625 */ /* 0x000fe200078e004e */
[----:B------:R-:W-:Y:S02]  /*2a60*/  @P1 PRMT R54, R54, 0x5410, R70 ;  /* 0x0000541036361816 */ /* 0x000fe40000000046 */
[----:B------:R-:W-:Y:S02]  /*2a70*/  @P1 PRMT R53, R53, 0x5410, R66 ;  /* 0x0000541035351816 */ /* 0x000fe40000000042 */
[----:B------:R-:W-:Y:S02]  /*2a80*/  @P1 PRMT R52, R52, 0x5410, R173 ;  /* 0x0000541034341816 */ /* 0x000fe400000000ad */
[----:B------:R-:W-:Y:S01]  /*2a90*/  F2FP.BF16.PACK_AB R59, R76, R183 ;  /* 0x000000b74c3b723e */ /* 0x000fe200000010ff */
[----:B------:R-:W-:Y:S01]  /*2aa0*/  FMUL.FTZ R76, R161, R60 ;  /* 0x0000003ca14c7220 */ /* 0x000fe20000410000 */
[----:B------:R-:W-:Y:S01]  /*2ab0*/  F2FP.BF16.PACK_AB R58, R58, R179 ;  /* 0x000000b33a3a723e */ /* 0x000fe200000010ff */
[----:B------:R0:W-:Y:S01]  /*2ac0*/  @P1 STG.E.128 [R62.64], R52 ;  /* 0x000000343e001986 */ /* 0x0001e2000c101d04 */
[----:B------:R-:W-:-:S02]  /*2ad0*/  F2FP.BF16.PACK_AB R56, R163, R56 ;  /* 0x00000038a338723e */ /* 0x000fc400000010ff */
[----:B------:R-:W-:Y:S01]  /*2ae0*/  @P1 F2FP.BF16.PACK_AB R72, RZ, R159 ;  /* 0x0000009fff48123e */ /* 0x000fe200000010ff */
[-C--:B------:R-:W-:Y:S01]  /*2af0*/  FMUL.FTZ R159, R159, R60.reuse ;  /* 0x0000003c9f9f7220 */ /* 0x080fe20000410000 */
[----:B------:R-:W-:Y:S01]  /*2b00*/  @P1 F2FP.BF16.PACK_AB R68, RZ, R85 ;  /* 0x00000055ff44123e */ /* 0x000fe200000010ff */
[----:B------:R1:W-:Y:S01]  /*2b10*/  STG.E.128 [R64.64], R56 ;  /* 0x0000003840007986 */ /* 0x0003e2000c101d04 */
[----:B------:R-:W-:Y:S01]  /*2b20*/  @P1 F2FP.BF16.PACK_AB R74, RZ, R161 ;  /* 0x000000a1ff4a123e */ /* 0x000fe200000010ff */
[-C--:B------:R-:W-:Y:S01]  /*2b30*/  FMUL.FTZ R85, R85, R60.reuse ;  /* 0x0000003c55557220 */ /* 0x080fe20000410000 */
[----:B------:R-:W-:Y:S02]  /*2b40*/  @P1 F2FP.BF16.PACK_AB R70, RZ, R87 ;  /* 0x00000057ff46123e */ /* 0x000fe400000010ff */
[----:B------:R-:W-:Y:S02]  /*2b50*/  @P1 F2FP.BF16.PACK_AB R66, RZ, R83 ;  /* 0x00000053ff42123e */ /* 0x000fe400000010ff */
[----:B0-----:R-:W-:Y:S01]  /*2b60*/  @P1 F2FP.BF16.PACK_AB R63, RZ, R77 ;  /* 0x0000004dff3f123e */ /* 0x001fe200000010ff */
[-C--:B------:R-:W-:Y:S01]  /*2b70*/  FMUL.FTZ R62, R83, R60.reuse ;  /* 0x0000003c533e7220 */ /* 0x080fe20000410000 */
[----:B------:R-:W-:Y:S01]  /*2b80*/  @P1 PRMT R55, R72, 0x7610, R55 ;  /* 0x0000761048371816 */ /* 0x000fe20000000037 */
[----:B------:R-:W-:Y:S01]  /*2b90*/  FMUL.FTZ R72, R61, R60 ;  /* 0x0000003c3d487220 */ /* 0x000fe20000410000 */
[----:B------:R-:W-:-:S02]  /*2ba0*/  @P1 PRMT R54, R68, 0x7610, R54 ;  /* 0x0000761044361816 */ /* 0x000fc40000000036 */
        /* <DEDUP_REMOVED lines=26> */
[----:B0-----:R-:W-:Y:S01]  /*2d50*/  @P1 F2FP.BF16.PACK_AB R63, RZ, R3 ;  /* 0x00000003ff3f123e */ /* 0x001fe200000010ff */
[-C--:B------:R-:W-:Y:S01]  /*2d60*/  FMUL.FTZ R3, R3, R60.reuse ;  /* 0x0000003c03037220 */ /* 0x080fe20000410000 */
[----:B------:R-:W-:Y:S02]  /*2d70*/  @P1 PRMT R53, R66, 0x7610, R53 ;  /* 0x0000761042351816 */ /* 0x000fe40000000035 */
[----:B------:R-:W-:Y:S01]  /*2d80*/  @P1 PRMT R52, R63, 0x7610, R52 ;  /* 0x000076103f341816 */ /* 0x000fe20000000034 */
[-C--:B-1----:R-:W-:Y:S01]  /*2d90*/  FMUL.FTZ R59, R75, R60.reuse ;  /* 0x0000003c4b3b7220 */ /* 0x082fe20000410000 */
[----:B------:R-:W-:Y:S01]  /*2da0*/  @P1 F2FP.BF16.PACK_AB R75, RZ, R75 ;  /* 0x0000004bff4b123e */ /* 0x000fe200000010ff */
[-C--:B------:R-:W-:Y:S01]  /*2db0*/  FMUL.FTZ R56, R157, R60.reuse ;  /* 0x0000003c9d387220 */ /* 0x080fe20000410000 */
[----:B------:R-:W-:Y:S01]  /*2dc0*/  @P1 F2FP.BF16.PACK_AB R65, RZ, R61 ;  /* 0x0000003dff41123e */ /* 0x000fe200000010ff */
[----:B------:R-:W-:Y:S01]  /*2dd0*/  FMUL.FTZ R58, R73, R60 ;  /* 0x0000003c493a7220 */ /* 0x000fe20000410000 */
[----:B------:R-:W-:-:S02]  /*2de0*/  @P1 F2FP.BF16.PACK_AB R73, RZ, R73 ;  /* 0x00000049ff49123e */ /* 0x000fc400000010ff */
[----:B------:R-:W-:Y:S02]  /*2df0*/  F2FP.BF16.PACK_AB R59, R56, R59 ;  /* 0x0000003b383b723e */ /* 0x000fe400000010ff */
[----:B------:R-:W-:Y:S02]  /*2e00*/  F2FP.BF16.PACK_AB R56, R72, R3 ;  /* 0x000000034838723e */ /* 0x000fe400000010ff */
[----:B------:R-:W-:Y:S02]  /*2e10*/  @P1 IADD3 R3, R151, 0x60, RZ ;  /* 0x0000006097031810 */ /* 0x000fe40007ffe0ff */
[----:B------:R-:W-:Y:S02]  /*2e20*/  @P1 F2FP.BF16.PACK_AB R157, RZ, R157 ;  /* 0x0000009dff9d123e */ /* 0x000fe400000010ff */
[----:B------:R-:W-:Y:S01]  /*2e30*/  IADD3 R61, R2, 0x60, RZ ;  /* 0x00000060023d7810 */ /* 0x000fe20007ffe0ff */
[----:B------:R-:W-:Y:S01]  /*2e40*/  @P1 IMAD.WIDE.U32 R2, R3, R78, c[0x0][0x258] ;  /* 0x0000960003021625 */ /* 0x000fe200078e004e */
[----:B------:R-:W-:-:S02]  /*2e50*/  @P1 PRMT R54, R70, 0x7610, R54 ;  /* 0x0000761046361816 */ /* 0x000fc40000000036 */
[----:B------:R-:W-:Y:S01]  /*2e60*/  @P1 PRMT R55, R75, 0x7610, R55 ;  /* 0x000076104b371816 */ /* 0x000fe20000000037 */
[----:B------:R-:W-:Y:S01]  /*2e70*/  IMAD.WIDE.U32 R60, R61, R78, c[0x0][0x248] ;  /* 0x000092003d3c7625 */ /* 0x000fe200078e004e */
[----:B------:R-:W-:Y:S02]  /*2e80*/  @P1 PRMT R52, R52, 0x5410, R65 ;  /* 0x0000541034341816 */ /* 0x000fe40000000041 */
[----:B------:R-:W-:Y:S02]  /*2e90*/  @P1 PRMT R53, R53, 0x5410, R68 ;  /* 0x0000541035351816 */ /* 0x000fe40000000044 */
[----:B------:R-:W-:Y:S02]  /*2ea0*/  @P1 PRMT R54, R54, 0x5410, R73 ;  /* 0x0000541036361816 */ /* 0x000fe40000000049 */
[----:B------:R-:W-:Y:S02]  /*2eb0*/  @P1 PRMT R55, R55, 0x5410, R157 ;  /* 0x0000541037371816 */ /* 0x000fe4000000009d */
[----:B------:R-:W-:-:S02]  /*2ec0*/  F2FP.BF16.PACK_AB R58, R58, R71 ;  /* 0x000000473a3a723e */ /* 0x000fc400000010ff */
[----:B------:R-:W-:Y:S01]  /*2ed0*/  F2FP.BF16.PACK_AB R57, R74, R67 ;  /* 0x000000434a39723e */ /* 0x000fe200000010ff */
[----:B------:R0:W-:Y:S01]  /*2ee0*/  @P1 STG.E.128 [R2.64], R52 ;  /* 0x0000003402001986 */ /* 0x0001e2000c101d04 */
[----:B------:R-:W-:-:S03]  /*2ef0*/  MOV R63, c[0x0][0x160] ;  /* 0x00005800003f7a02 */ /* 0x000fc60000000f00 */
[----:B------:R0:W-:Y:S01]  /*2f00*/  STG.E.128 [R60.64], R56 ;  /* 0x000000383c007986 */ /* 0x0001e2000c101d04 */
[----:B------:R-:W-:-:S04]  /*2f10*/  LEA R154, R63, R154, 0x2 ;  /* 0x0000009a3f9a7211 */ /* 0x000fc800078e10ff */
[----:B------:R-:W-:-:S13]  /*2f20*/  ISETP.GE.AND P0, PT, R154, c[0x0][0x164], PT ;  /* 0x000059009a007a0c */ /* 0x000fda0003f06270 */
[----:B0-----:R-:W-:Y:S01]  /*2f30*/  @P0 CALL.REL.NOINC `(.L_x_2758) ;  /* 0x0000001000000944 */ /* 0x001fe20003c00000 */
[----:B------:R-:W-:Y:S05]  /*2f40*/  BRA `(.L_x_2759) ;  /* 0xffffd65000007947 */ /* 0x000fea000383ffff */
.L_x_2758:
[----:B------:R-:W-:Y:S05]  /*2f50*/  BSYNC B1 ;  /* 0x0000000000017941 */ /* 0x000fea0003800000 */
.L_x_2755:
        /* <DEDUP_REMOVED lines=61> */
.L_x_2754:
[----:B------:R-:W-:Y:S05]  /*3330*/  BSYNC B0 ;  /* 0x0000000000007941 */ /* 0x000fea0003800000 */
.L_x_2752:
        /* <DEDUP_REMOVED lines=180> */
.L_x_2756:
[----:B------:R-:W-:Y:S01]  /*3e80*/  HFMA2.MMA R189, -RZ, RZ, 0, 5.9604644775390625e-08 ;  /* 0x00000001ffbd7435 */ /* 0x000fe200000001ff */
[----:B------:R-:W-:-:S02]  /*3e90*/  MOV R68, R191 ;  /* 0x000000bf00447202 */ /* 0x000fc40000000f00 */
[----:B------:R-:W-:Y:S02]  /*3ea0*/  MOV R160, 0x1f ;  /* 0x0000001f00a07802 */ /* 0x000fe40000000f00 */
[----:B------:R-:W-:Y:S02]  /*3eb0*/  MOV R195, 0xffffffff ;  /* 0xffffffff00c37802 */ /* 0x000fe40000000f00 */
[----:B------:R-:W-:Y:S02]  /*3ec0*/  MOV R2, 0x3ee0 ;  /* 0x00003ee000027802 */ /* 0x000fe40000000f00 */
[----:B-----5:R-:W-:Y:S05]  /*3ed0*/  CALL.REL.NOINC `($__internal_41_$__cuda_sm70_shflsync_bfly_p) ;  /* 0x0000046000007944 */ /* 0x020fea0003c00000 */
[----:B-1----:R-:W-:Y:S01]  /*3ee0*/  MOV R56, R68 ;  /* 0x0000004400387202 */ /* 0x002fe20000000f00 */
[----:B0-----:R-:W-:Y:S05]  /*3ef0*/  BRA `(.L_x_2760) ;  /* 0xffffdbf000007947 */ /* 0x001fea000383ffff */
.L_x_2757:
[----:B------:R-:W-:Y:S01]  /*3f00*/  HFMA2.MMA R189, -RZ, RZ, 0, 5.9604644775390625e-08 ;  /* 0x00000001ffbd7435 */ /* 0x000fe200000001ff */
[----:B------:R-:W-:Y:S02]  /*3f10*/  MOV R68, R193 ;  /* 0x000000c100447202 */ /* 0x000fe40000000f00 */
[----:B------:R-:W-:Y:S02]  /*3f20*/  MOV R160, 0x1f ;  /* 0x0000001f00a07802 */ /* 0x000fe40000000f00 */
[----:B------:R-:W-:-:S02]  /*3f30*/  MOV R195, 0xffffffff ;  /* 0xffffffff00c37802 */ /* 0x000fc40000000f00 */
[----:B------:R-:W-:Y:S02]  /*3f40*/  MOV R2, 0x3f60 ;  /* 0x00003f6000027802 */ /* 0x000fe40000000f00 */
[----:B01---5:R-:W-:Y:S05]  /*3f50*/  CALL.REL.NOINC `($__internal_41_$__cuda_sm70_shflsync_bfly_p) ;  /* 0x000003e000007944 */ /* 0x023fea0003c00000 */
[----:B------:R-:W-:Y:S01]  /*3f60*/  FADD.FTZ R191, R191, R56 ;  /* 0x00000038bfbf7221 */ /* 0x000fe20000010000 */
[----:B0-----:R-:W-:Y:S01]  /*3f70*/  HFMA2.MMA R189, -RZ, RZ, 0, 1.1920928955078125e-07 ;  /* 0x00000002ffbd7435 */ /* 0x001fe200000001ff */
[----:B-1----:R-:W-:Y:S01]  /*3f80*/  FADD.FTZ R193, R193, R68 ;  /* 0x00000044c1c17221 */ /* 0x002fe20000010000 */
[----:B------:R-:W-:Y:S02]  /*3f90*/  MOV R160, 0x1f ;  /* 0x0000001f00a07802 */ /* 0x000fe40000000f00 */
[----:B------:R-:W-:Y:S02]  /*3fa0*/  MOV R195, 0xffffffff ;  /* 0xffffffff00c37802 */ /* 0x000fe40000000f00 */
[----:B------:R-:W-:Y:S02]  /*3fb0*/  MOV R68, R191 ;  /* 0x000000bf00447202 */ /* 0x000fe40000000f00 */
[----:B------:R-:W-:Y:S02]  /*3fc0*/  MOV R2, 0x3fe0 ;  /* 0x00003fe000027802 */ /* 0x000fe40000000f00 */
[----:B------:R-:W-:Y:S05]  /*3fd0*/  CALL.REL.NOINC `($__internal_41_$__cuda_sm70_shflsync_bfly_p) ;  /* 0x0000036000007944 */ /* 0x000fea0003c00000 */
[----:B0-----:R-:W-:Y:S01]  /*3fe0*/  HFMA2.MMA R189, -RZ, RZ, 0, 1.1920928955078125e-07 ;  /* 0x00000002ffbd7435 */ /* 0x001fe200000001ff */
[----:B-1----:R-:W-:-:S02]  /*3ff0*/  MOV R56, R68 ;  /* 0x0000004400387202 */ /* 0x002fc40000000f00 */
[----:B------:R-:W-:Y:S02]  /*4000*/  MOV R68, R193 ;  /* 0x000000c100447202 */ /* 0x000fe40000000f00 */
[----:B------:R-:W-:Y:S02]  /*4010*/  MOV R160, 0x1f ;  /* 0x0000001f00a07802 */ /* 0x000fe40000000f00 */
[----:B------:R-:W-:Y:S02]  /*4020*/  MOV R195, 0xffffffff ;  /* 0xffffffff00c37802 */ /* 0x000fe40000000f00 */
[----:B------:R-:W-:Y:S02]  /*4030*/  MOV R2, 0x4050 ;  /* 0x0000405000027802 */ /* 0x000fe40000000f00 */
[----:B------:R-:W-:Y:S05]  /*4040*/  CALL.REL.NOINC `($__internal_41_$__cuda_sm70_shflsync_bfly_p) ;  /* 0x000002f000007944 */ /* 0x000fea0003c00000 */
[----:B------:R-:W-:Y:S01]  /*4050*/  FADD.FTZ R191, R56, R191 ;  /* 0x000000bf38bf7221 */ /* 0x000fe20000010000 */
[----:B0-----:R-:W-:Y:S01]  /*4060*/  HFMA2.MMA R189, -RZ, RZ, 0, 2.384185791015625e-07 ;  /* 0x00000004ffbd7435 */ /* 0x001fe200000001ff */
[----:B-1----:R-:W-:Y:S01]  /*4070*/  FADD.FTZ R193, R193, R68 ;  /* 0x00000044c1c17221 */ /* 0x002fe20000010000 */
[----:B------:R-:W-:Y:S02]  /*4080*/  MOV R160, 0x1f ;  /* 0x0000001f00a07802 */ /* 0x000fe40000000f00 */
[----:B------:R-:W-:-:S02]  /*4090*/  MOV R195, 0xffffffff ;  /* 0xffffffff00c37802 */ /* 0x000fc40000000f00 */
[----:B------:R-:W-:Y:S02]  /*40a0*/  MOV R68, R191 ;  /* 0x000000bf00447202 */ /* 0x000fe40000000f00 */
[----:B------:R-:W-:Y:S02]  /*40b0*/  MOV R2, 0x40d0 ;  /* 0x000040d000027802 */ /* 0x000fe40000000f00 */
[----:B------:R-:W-:Y:S05]  /*40c0*/  CALL.REL.NOINC `($__internal_41_$__cuda_sm70_shflsync_bfly_p) ;  /* 0x0000027000007944 */ /* 0x000fea0003c00000 */
[----:B0-----:R-:W-:Y:S01]  /*40d0*/  HFMA2.MMA R189, -RZ, RZ, 0, 2.384185791015625e-07 ;  /* 0x00000004ffbd7435 */ /* 0x001fe200000001ff */
[----:B-1----:R-:W-:Y:S02]  /*40e0*/  MOV R56, R68 ;  /* 0x0000004400387202 */ /* 0x002fe40000000f00 */
[----:B------:R-:W-:Y:S02]  /*40f0*/  MOV R68, R193 ;  /* 0x000000c100447202 */ /* 0x000fe40000000f00 */
[----:B------:R-:W-:Y:S02]  /*4100*/  MOV R160, 0x1f ;  /* 0x0000001f00a07802 */ /* 0x000fe40000000f00 */
[----:B------:R-:W-:Y:S02]  /*4110*/  MOV R195, 0xffffffff ;  /* 0xffffffff00c37802 */ /* 0x000fe40000000f00 */
[----:B------:R-:W-:-:S02]  /*4120*/  MOV R2, 0x4140 ;  /* 0x0000414000027802 */ /* 0x000fc40000000f00 */
[----:B------:R-:W-:Y:S05]  /*4130*/  CALL.REL.NOINC `($__internal_41_$__cuda_sm70_shflsync_bfly_p) ;  /* 0x0000020000007944 */ /* 0x000fea0003c00000 */
[----:B------:R-:W-:Y:S01]  /*4140*/  FADD.FTZ R191, R56, R191 ;  /* 0x000000bf38bf7221 */ /* 0x000fe20000010000 */
[----:B0-----:R-:W-:Y:S01]  /*4150*/  HFMA2.MMA R189, -RZ, RZ, 0, 4.76837158203125e-07 ;  /* 0x00000008ffbd7435 */ /* 0x001fe200000001ff */
[----:B-1----:R-:W-:Y:S01]  /*4160*/  FADD.FTZ R193, R193, R68 ;  /* 0x00000044c1c17221 */ /* 0x002fe20000010000 */
[----:B------:R-:W-:-:S02]  /*4170*/  MOV R160, 0x1f ;  /* 0x0000001f00a07802 */ /* 0x000fc40000000f00 */
[----:B------:R-:W-:Y:S02]  /*4180*/  MOV R195, 0xffffffff ;  /* 0xffffffff00c37802 */ /* 0x000fe40000000f00 */
[----:B------:R-:W-:Y:S02]  /*4190*/  MOV R68, R191 ;  /* 0x000000bf00447202 */ /* 0x000fe40000000f00 */
[----:B------:R-:W-:Y:S02]  /*41a0*/  MOV R2, 0x41c0 ;  /* 0x000041c000027802 */ /* 0x000fe40000000f00 */
[----:B------:R-:W-:Y:S05]  /*41b0*/  CALL.REL.NOINC `($__internal_41_$__cuda_sm70_shflsync_bfly_p) ;  /* 0x0000018000007944 */ /* 0x000fea0003c00000 */
[----:B0-----:R-:W-:Y:S01]  /*41c0*/  HFMA2.MMA R189, -RZ, RZ, 0, 4.76837158203125e-07 ;  /* 0x00000008ffbd7435 */ /* 0x001fe200000001ff */
[----:B-1----:R-:W-:Y:S02]  /*41d0*/  MOV R56, R68 ;  /* 0x0000004400387202 */ /* 0x002fe40000000f00 */
[----:B------:R-:W-:Y:S02]  /*41e0*/  MOV R68, R193 ;  /* 0x000000c100447202 */ /* 0x000fe40000000f00 */
[----:B------:R-:W-:Y:S02]  /*41f0*/  MOV R160, 0x1f ;  /* 0x0000001f00a07802 */ /* 0x000fe40000000f00 */
[----:B------:R-:W-:-:S02]  /*4200*/  MOV R195, 0xffffffff ;  /* 0xffffffff00c37802 */ /* 0x000fc40000000f00 */
[----:B------:R-:W-:Y:S02]  /*4210*/  MOV R2, 0x4230 ;  /* 0x0000423000027802 */ /* 0x000fe40000000f00 */
[----:B------:R-:W-:Y:S05]  /*4220*/  CALL.REL.NOINC `($__internal_41_$__cuda_sm70_shflsync_bfly_p) ;  /* 0x0000011000007944 */ /* 0x000fea0003c00000 */
[----:B------:R-:W-:Y:S01]  /*4230*/  FADD.FTZ R191, R56, R191 ;  /* 0x000000bf38bf7221 */ /* 0x000fe20000010000 */
[----:B0-----:R-:W-:Y:S01]  /*4240*/  HFMA2.MMA R189, -RZ, RZ, 0, 9.5367431640625e-07 ;  /* 0x00000010ffbd7435 */ /* 0x001fe200000001ff */
[----:B-1----:R-:W-:Y:S01]  /*4250*/  FADD.FTZ R193, R193, R68 ;  /* 0x00000044c1c17221 */ /* 0x002fe20000010000 */
[----:B------:R-:W-:Y:S02]  /*4260*/  MOV R160, 0x1f ;  /* 0x0000001f00a07802 */ /* 0x000fe40000000f00 */
[----:B------:R-:W-:Y:S02]  /*4270*/  MOV R195, 0xffffffff ;  /* 0xffffffff00c37802 */ /* 0x000fe40000000f00 */
[----:B------:R-:W-:Y:S02]  /*4280*/  MOV R68, R191 ;  /* 0x000000bf00447202 */ /* 0x000fe40000000f00 */
[----:B------:R-:W-:Y:S02]  /*4290*/  MOV R2, 0x42b0 ;  /* 0x000042b000027802 */ /* 0x000fe40000000f00 */
[----:B------:R-:W-:Y:S05]  /*42a0*/  CALL.REL.NOINC `($__internal_41_$__cuda_sm70_shflsync_bfly_p) ;  /* 0x0000009000007944 */ /* 0x000fea0003c00000 */
[----:B0-----:R-:W-:Y:S01]  /*42b0*/  HFMA2.MMA R189, -RZ, RZ, 0, 9.5367431640625e-07 ;  /* 0x00000010ffbd7435 */ /* 0x001fe200000001ff */
[----:B-1----:R-:W-:-:S02]  /*42c0*/  MOV R158, R68 ;  /* 0x00000044009e7202 */ /* 0x002fc40000000f00 */
[----:B------:R-:W-:Y:S02]  /*42d0*/  MOV R68, R193 ;  /* 0x000000c100447202 */ /* 0x000fe40000000f00 */
[----:B------:R-:W-:Y:S02]  /*42e0*/  MOV R160, 0x1f ;  /* 0x0000001f00a07802 */ /* 0x000fe40000000f00 */
[----:B------:R-:W-:Y:S02]  /*42f0*/  MOV R195, 0xffffffff ;  /* 0xffffffff00c37802 */ /* 0x000fe40000000f00 */
[----:B------:R-:W-:Y:S02]  /*4300*/  MOV R2, 0x4320 ;  /* 0x0000432000027802 */ /* 0x000fe40000000f00 */
[----:B------:R-:W-:Y:S05]  /*4310*/  CALL.REL.NOINC `($__internal_41_$__cuda_sm70_shflsync_bfly_p) ;  /* 0x0000002000007944 */ /* 0x000fea0003c00000 */
[----:B-1----:R-:W-:Y:S01]  /*4320*/  MOV R2, R68 ;  /* 0x0000004400027202 */ /* 0x002fe20000000f00 */
[----:B0-----:R-:W-:Y:S05]  /*4330*/  BRA `(.L_x_2761) ;  /* 0xffffd8d000007947 */ /* 0x001fea000383ffff */
        .weak           $__internal_41_$__cuda_sm70_shflsync_bfly_p
        .type           $__internal_41_$__cuda_sm70_shflsync_bfly_p,@function
        .size           $__internal_41_$__cuda_sm70_shflsync_bfly_p,(.L_x_12343 - $__internal_41_$__cuda_sm70_shflsync_bfly_p)
$__internal_41_$__cuda_sm70_shflsync_bfly_p:
[----:B------:R-:W-:Y:S01]  /*4340*/  HFMA2.MMA R3, -RZ, RZ, 0, 0 ;  /* 0x00000000ff037435 */ /* 0x000fe200000001ff */
[----:B------:R-:W-:Y:S04]  /*4350*/  WARPSYNC R195 ;  /* 0x000000c300007348 */ /* 0x000fe80003800000 */
[----:B------:R0:W1:Y:S01]  /*4360*/  SHFL.BFLY PT, R68, R68, R189, R160 ;  /* 0x0c0000bd44447389 */ /* 0x00006200000e00a0 */
[----:B------:R-:W-:Y:S05]  /*4370*/  RET.REL.NODEC R2 `(_ZN10layer_norm13ln_bwd_kernelINS_13Kernel_traitsIf13__nv_bfloat16S2_S2_fjLj1024ELj1ELj4ELj1ELj16ENS_18Kernel_traits_baseILj1024EfS2_S2_S2_fjLj128EEEEELb0ELb0ELb0ELb1EEEvNS_9BwdParamsE) ;  /* 0xffffbc8002007950 */ /* 0x000fea0003c3ffff */
.L_x_2762:
        /* <DEDUP_REMOVED lines=16> */
.L_x_12343:


//--------------------- .text._ZN10layer_norm13ln_bwd_kernelINS_13Kernel_traitsIf13__nv_bfloat16S2_S2_fjLj1024ELj1ELj4ELj1ELj16ENS_18Kernel_traits_baseILj1024EfS2_S2_S2_fjLj128EEEEELb0ELb0ELb1ELb0EEEvNS_9BwdParamsE --------------------------
	.section	.text._ZN10layer_norm13ln_bwd_kernelINS_13Kernel_traitsIf13__nv_bfloat16S2_S2_fjLj1024ELj1ELj4ELj1ELj16ENS_18Kernel_traits_baseILj1024EfS2_S2_S2_fjLj128EEEEELb0ELb0ELb1ELb0EEEvNS_9BwdParamsE,"ax",@progbits
	.sectioninfo	@"SHI_REGISTERS=212"
	.align	128
        .global         _ZN10layer_norm13ln_bwd_kernelINS_13Kernel_traitsIf13__nv_bfloat16S2_S2_fjLj1024ELj1ELj4ELj1ELj16ENS_18Kernel_traits_baseILj1024EfS2_S2_S2_fjLj128EEEEELb0ELb0ELb1ELb0EEEvNS_9BwdParamsE
        .type           _ZN10layer_norm13ln_bwd_kernelINS_13Kernel_traitsIf13__nv_bfloat16S2_S2_fjLj1024ELj1ELj4ELj1ELj16ENS_18Kernel_traits_baseILj1024EfS2_S2_S2_fjLj128EEEEELb0ELb0ELb1ELb0EEEvNS_9BwdParamsE,@function
        .size           _ZN10layer_norm13ln_bwd_kernelINS_13Kernel_traitsIf13__nv_bfloat16S2_S2_fjLj1024ELj1ELj4ELj1ELj16ENS_18Kernel_traits_baseILj1024EfS2_S2_S2_fjLj128EEEEELb0ELb0ELb1ELb0EEEvNS_9BwdParamsE,(.L_x_12344 - _ZN10layer_norm13ln_bwd_kernelINS_13Kernel_traitsIf13__nv_bfloat16S2_S2_fjLj1024ELj1ELj4ELj1ELj16ENS_18Kernel_traits_baseILj1024EfS2_S2_S2_fjLj128EEEEELb0ELb0ELb1ELb0EEEvNS_9BwdParamsE)
        .other          _ZN10layer_norm13ln_bwd_kernelINS_13Kernel_traitsIf13__nv_bfloat16S2_S2_fjLj1024ELj1ELj4ELj1ELj16ENS_18Kernel_traits_baseILj1024EfS2_S2_S2_fjLj128EEEEELb0ELb0ELb1ELb0EEEvNS_9BwdParamsE,@"STO_CUDA_ENTRY STV_DEFAULT"
_ZN10layer_norm13ln_bwd_kernelINS_13Kernel_traitsIf13__nv_bfloat16S2_S2_fjLj1024ELj1ELj4ELj1ELj16ENS_18Kernel_traits_baseILj1024EfS2_S2_S2_fjLj128EEEEELb0ELb0ELb1ELb0EEEvNS_9BwdParamsE:
.text._ZN10layer_norm13ln_bwd_kernelINS_13Kernel_traitsIf13__nv_bfloat16S2_S2_fjLj1024ELj1ELj4ELj1ELj16ENS_18Kernel_traits_baseILj1024EfS2_S2_S2_fjLj128EEEEELb0ELb0ELb1ELb0EEEvNS_9BwdParamsE:
        /* <DEDUP_REMOVED lines=10> */
[C---:B------:R-:W-:Y:S01]  /*00a0*/  ISETP.GE.U32.AND P0, PT, R132.reuse, 0x40, PT ;  /* 0x000000408400780c */ /* 0x040fe20003f06070 */
[----:B------:R-:W0:Y:S01]  /*00b0*/  S2R R11, SR_CTAID.X ;  /* 0x00000000000b7919 */ /* 0x000e220000002500 */
[C---:B------:R-:W-:Y:S02]  /*00c0*/  ISETP.GE.U32.AND P1, PT, R132.reuse, 0x60, PT ;  /* 0x000000608400780c */ /* 0x040fe40003f26070 */
        /* <DEDUP_REMOVED lines=12> */
[----:B------:R1:W5:Y:S01]  /*0190*/  @P3 LDG.E.128 R96, [R2.64+0x10] ;  /* 0x0000100402603981 */ /* 0x000362000c1e1d00 */
[----:B------:R-:W-:Y:S02]  /*01a0*/  SHF.R.U32.HI R0, RZ, 0x5, R133 ;  /* 0x00000005ff007819 */ /* 0x000fe40000011685 */
[C---:B------:R-:W-:Y:S01]  /*01b0*/  @P1 IMAD.WIDE.U32 R8, R4.reuse, R9, c[0x0][0x1b0] ;  /* 0x00006c0004081625 */ /* 0x040fe200078e0009 */
[----:B------:R1:W5:Y:S01]  /*01c0*/  @P0 LDG.E.128 R92, [R6.64] ;  /* 0x00000004065c0981 */ /* 0x000362000c1e1d00 */
[----:B------:R-:W-:-:S03]  /*01d0*/  @P1 IADD3 R4, R4, 0x20, RZ ;  /* 0x0000002004041810 */ /* 0x000fc60007ffe0ff */
[----:B------:R1:W5:Y:S01]  /*01e0*/  @P0 LDG.E.128 R88, [R6.64+0x10] ;  /* 0x0000100406580981 */ /* 0x000362000c1e1d00 */
[----:B0-----:R-:W-:Y:S02]  /*01f0*/  IMAD R0, R11, 0x4, R0 ;  /* 0x000000040b007824 */ /* 0x001fe400078e0200 */
[----:B------:R-:W-:Y:S01]  /*0200*/  @P2 IMAD.WIDE.U32 R4, R4, R5, c[0x0][0x1b0] ;  /* 0x00006c0004042625 */ /* 0x000fe200078e0005 */
[----:B------:R-:W-:Y:S01]  /*0210*/  BSSY B0, `(.L_x_2763) ;  /* 0x0000458000007945 */ /* 0x000fe20003800000 */
[----:B------:R0:W5:Y:S04]  /*0220*/  @P1 LDG.E.128 R84, [R8.64] ;  /* 0x0000000408541981 */ /* 0x000168000c1e1d00 */
[----:B------:R1:W5:Y:S04]  /*0230*/  @P2 LDG.E.128 R76, [R4.64] ;  /* 0x00000004044c2981 */ /* 0x000368000c1e1d00 */
[----:B------:R1:W5:Y:S01]  /*0240*/  @P2 LDG.E.128 R72, [R4.64+0x10] ;  /* 0x0000100404482981 */ /* 0x000362000c1e1d00 */
[----:B------:R-:W-:Y:S01]  /*0250*/  ISETP.GE.AND P2, PT, R0, c[0x0][0x164], PT ;  /* 0x0000590000007a0c */ /* 0x000fe20003f46270 */
[----:B------:R-:W-:Y:S01]  /*0260*/  CS2R R68, SRZ ;  /* 0x0000000000447805 */ /* 0x000fe2000001ff00 */
[----:B------:R-:W-:Y:S01]  /*0270*/  CS2R R70, SRZ ;  /* 0x0000000000467805 */ /* 0x000fe2000001ff00 */
[----:B------:R0:W5:Y:S01]  /*0280*/  @P1 LDG.E.128 R80, [R8.64+0x10] ;  /* 0x0000100408501981 */ /* 0x000162000c1e1d00 */
        /* <DEDUP_REMOVED lines=30> */
[----:B------:R-:W-:Y:S05]  /*0470*/  @P2 BRA `(.L_x_2764) ;  /* 0x0000431000002947 */ /* 0x000fea0003800000 */
[----:B-1----:R-:W0:Y:S01]  /*0480*/  LDC.U8 R193, c[0x0][0x1f0] ;  /* 0x00007c00ffc17b82 */ /* 0x002e220000000000 */
[----:B------:R-:W-:-:S07]  /*0490*/  HFMA2.MMA R69, -RZ, RZ, 0, 0 ;  /* 0x00000000ff457435 */ /* 0x000fce00000001ff */
.L_x_2889:
[----:B------:R-:W-:-:S05]  /*04a0*/  MOV R131, 0x4 ;  /* 0x0000000400837802 */ /* 0x000fca0000000f00 */
[----:B------:R-:W-:-:S05]  /*04b0*/  IMAD.WIDE R2, R0, R131, c[0x0][0x1d8] ;  /* 0x0000760000027625 */ /* 0x000fca00078e0283 */
[----:B------:R1:W2:Y:S01]  /*04c0*/  LDG.E R130, [R2.64] ;  /* 0x0000000402827981 */ /* 0x0002a2000c1e1900 */
[----:B------:R-:W-:-:S04]  /*04d0*/  IMAD.WIDE R126, R0, R131, c[0x0][0x1a8] ;  /* 0x00006a00007e7625 */ /* 0x000fc800078e0283 */
[C---:B------:R-:W-:Y:S01]  /*04e0*/  IMAD.WIDE R124, R0.reuse, R131, c[0x0][0x1d0] ;  /* 0x00007400007c7625 */ /* 0x040fe200078e0283 */
[----:B-----5:R3:W5:Y:S04]  /*04f0*/  LDG.E R134, [R126.64] ;  /* 0x000000047e867981 */ /* 0x020768000c1e1900 */
        /* <DEDUP_REMOVED lines=8> */
[----:B-1----:R-:W-:Y:S01]  /*0580*/  IMAD.WIDE.U32 R2, R200, R203, c[0x0][0x218] ;  /* 0x00008600c8027625 */ /* 0x002fe200078e00cb */
[----:B--2---:R-:W-:-:S13]  /*0590*/  ISETP.GT.AND P2, PT, R130, RZ, PT ;  /* 0x000000ff8200720c */ /* 0x004fda0003f44270 */
[----:B------:R-:W-:Y:S05]  /*05a0*/  @P2 BRA `(.L_x_2766) ;  /* 0x0000025000002947 */ /* 0x000fea0003800000 */
[----:B---3--:R-:W-:Y:S01]  /*05b0*/  LOP3.LUT P3, RZ, R132, 0xffffffe0, RZ, 0xc0, !PT ;  /* 0xffffffe084ff7812 */ /* 0x008fe2000786c0ff */
[----:B------:R-:W-:Y:S01]  /*05c0*/  BSSY B2, `(.L_x_2767) ;  /* 0x0000008000027945 */ /* 0x000fe20003800000 */
[----:B------:R-:W-:-:S11]  /*05d0*/  MOV R124, R200 ;  /* 0x000000c8007c7202 */ /* 0x000fd60000000f00 */
[----:B------:R-:W-:Y:S05]  /*05e0*/  @!P3 BRA `(.L_x_2768) ;  /* 0x000000500000b947 */ /* 0x000fea0003800000 */
[----:B------:R-:W-:-:S04]  /*05f0*/  ISETP.NE.U32.AND P3, PT, RZ, c[0x0][0x218], PT ;  /* 0x00008600ff007a0c */ /* 0x000fc80003f65070 */
[----:B------:R-:W-:-:S13]  /*0600*/  ISETP.NE.AND.EX P3, PT, RZ, c[0x0][0x21c], PT, P3 ;  /* 0x00008700ff007a0c */ /* 0x000fda0003f65330 */
[----:B------:R-:W-:Y:S05]  /*0610*/  @!P3 BRA `(.L_x_2769) ;  /* 0x000000100000b947 */ /* 0x000fea0003800000 */
[----:B------:R1:W5:Y:S02]  /*0620*/  LDG.E.128 R4, [R2.64] ;  /* 0x0000000402047981 */ /* 0x000364000c1e1d00 */
.L_x_2769:
[----:B------:R-:W-:Y:S02]  /*0630*/  IADD3 R124, R200, 0x20, RZ ;  /* 0x00000020c87c7810 */ /* 0x000fe40007ffe0ff */
.L_x_2768:
[----:B------:R-:W-:Y:S05]  /*0640*/  BSYNC B2 ;  /* 0x0000000000027941 */ /* 0x000fea0003800000 */
.L_x_2767:
[----:B------:R-:W-:Y:S01]  /*0650*/  BSSY B2, `(.L_x_2770) ;  /* 0x0000008000027945 */ /* 0x000fe20003800000 */
[----:B------:R-:W-:Y:S05]  /*0660*/  @!P0 BRA `(.L_x_2771) ;  /* 0x0000006000008947 */ /* 0x000fea0003800000 */
[----:B------:R-:W-:-:S04]  /*0670*/  ISETP.NE.U32.AND P3, PT, RZ, c[0x0][0x218], PT ;  /* 0x00008600ff007a0c */ /* 0x000fc80003f65070 */
[----:B------:R-:W-:-:S13]  /*0680*/  ISETP.NE.AND.EX P3, PT, RZ, c[0x0][0x21c], PT, P3 ;  /* 0x00008700ff007a0c */ /* 0x000fda0003f65330 */
[----:B------:R-:W-:Y:S05]  /*0690*/  @!P3 BRA `(.L_x_2772) ;  /* 0x000000200000b947 */ /* 0x000fea0003800000 */
[----:B------:R-:W-:-:S06]  /*06a0*/  IMAD.WIDE.U32 R120, R124, R203, c[0x0][0x218] ;  /* 0x000086007c787625 */ /* 0x000fcc00078e00cb */
[----:B------:R-:W5:Y:S02]  /*06b0*/  LDG.E.128 R120, [R120.64] ;  /* 0x0000000478787981 */ /* 0x000f64000c1e1d00 */
.L_x_2772:
[----:B------:R-:W-:Y:S02]  /*06c0*/  IADD3 R124, R124, 0x20, RZ ;  /* 0x000000207c7c7810 */ /* 0x000fe40007ffe0ff */
.L_x_2771:
[----:B------:R-:W-:Y:S05]  /*06d0*/  BSYNC B2 ;  /* 0x0000000000027941 */ /* 0x000fea0003800000 */
.L_x_2770:
[----:B------:R-:W-:Y:S01]  /*06e0*/  BSSY B2, `(.L_x_2773) ;  /* 0x0000008000027945 */ /* 0x000fe20003800000 */
[----:B------:R-:W-:Y:S05]  /*06f0*/  @!P1 BRA `(.L_x_2774) ;  /* 0x0000006000009947 */ /* 0x000fea0003800000 */
[----:B------:R-:W-:-:S04]  /*0700*/  ISETP.NE.U32.AND P3, PT, RZ, c[0x0][0x218], PT ;  /* 0x00008600ff007a0c */ /* 0x000fc80003f65070 */
[----:B------:R-:W-:-:S13]  /*0710*/  ISETP.NE.AND.EX P3, PT, RZ, c[0x0][0x21c], PT, P3 ;  /* 0x00008700ff007a0c */ /* 0x000fda0003f65330 */
[----:B------:R-:W-:Y:S05]  /*0720*/  @!P3 BRA `(.L_x_2775) ;  /* 0x000000200000b947 */ /* 0x000fea0003800000 */
[----:B------:R-:W-:-:S06]  /*0730*/  IMAD.WIDE.U32 R116, R124, R203, c[0x0][0x218] ;  /* 0x000086007c747625 */ /* 0x000fcc00078e00cb */
[----:B------:R-:W5:Y:S02]  /*0740*/  LDG.E.128 R116, [R116.64] ;  /* 0x0000000474747981 */ /* 0x000f64000c1e1d00 */
.L_x_2775:
[----:B------:R-:W-:Y:S02]  /*0750*/  IADD3 R124, R124, 0x20, RZ ;  /* 0x000000207c7c7810 */ /* 0x000fe40007ffe0ff */
.L_x_2774:
[----:B------:R-:W-:Y:S05]  /*0760*/  BSYNC B2 ;  /* 0x0000000000027941 */ /* 0x000fea0003800000 */
.L_x_2773:
        /* <DEDUP_REMOVED lines=9> */
.L_x_2766:
[----:B---3--:R-:W-:-:S06]  /*0800*/  IMAD.WIDE R124, R0, R131, c[0x0][0x1a0] ;  /* 0x00006800007c7625 */ /* 0x008fcc00078e0283 */
[----:B------:R-:W2:Y:S01]  /*0810*/  LDG.E R124, [R124.64] ;  /* 0x000000047c7c7981 */ /* 0x000ea2000c1e1900 */
[----:B------:R-:W-:Y:S01]  /*0820*/  IADD3 R126, R130, -0x1, RZ ;  /* 0xffffffff827e7810 */ /* 0x000fe20007ffe0ff */
[----:B------:R-:W-:Y:S01]  /*0830*/  BSSY B2, `(.L_x_2777) ;  /* 0x000005d000027945 */ /* 0x000fe20003800000 */
[----:B------:R-:W-:Y:S01]  /*0840*/  LOP3.LUT P4, RZ, R132, 0xffffffe0, RZ, 0xc0, !PT ;  /* 0xffffffe084ff7812 */ /* 0x000fe2000788c0ff */
[----:B------:R-:W-:Y:S01]  /*0850*/  HFMA2.MMA R206, -RZ, RZ, 0, 0 ;  /* 0x00000000ffce7435 */ /* 0x000fe200000001ff */
[----:B0-----:R-:W-:Y:S01]  /*0860*/  ISETP.NE.AND P3, PT, R193, RZ, PT ;  /* 0x000000ffc100720c */ /* 0x001fe20003f65270 */
[----:B------:R-:W-:Y:S01]  /*0870*/  IMAD R126, R126, c[0x0][0x168], RZ ;  /* 0x00005a007e7e7a24 */ /* 0x000fe200078e02ff */
[----:B------:R-:W-:Y:S01]  /*0880*/  MOV R208, R200 ;  /* 0x000000c800d07202 */ /* 0x000fe20000000f00 */
[----:B------:R-:W-:-:S03]  /*0890*/  IMAD.MOV.U32 R205, RZ, RZ, RZ ;  /* 0x000000ffffcd7224 */ /* 0x000fc600078e00ff */
        /* <DEDUP_REMOVED lines=15> */
[----:B------:R-:W-:Y:S02]  /*0990*/  PRMT R141, RZ, 0x7610, R125 ;  /* 0x00007610ff8d7816 */ /* 0x000fe4000000007d */
[----:B0-----:R-:W-:Y:S01]  /*09a0*/  PRMT R3, RZ, 0x5410, R124 ;  /* 0x00005410ff037816 */ /* 0x001fe2000000007c */
[----:B------:R-:W-:Y:S01]  /*09b0*/  FADD.FTZ R139, -R202, R139 ;  /* 0x0000008bca8b7221 */ /* 0x000fe20000010100 */
[----:B------:R-:W-:-:S02]  /*09c0*/  PRMT R145, RZ, 0x5410, R126 ;  /* 0x00005410ff917816 */ /* 0x000fc4000000007e */
[----:B------:R-:W-:Y:S01]  /*09d0*/  PRMT R137, RZ, 0x7610, R124 ;  /* 0x00007610ff897816 */ /* 0x000fe2000000007c */
[----:B------:R-:W-:Y:S01]  /*09e0*/  FADD.FTZ R3, -R202, R3 ;  /* 0x00000003ca037221 */ /* 0x000fe20000010100 */
[--C-:B---3--:R-:W-:Y:S01]  /*09f0*/  PRMT R143, RZ, 0x5410, R129.reuse ;  /* 0x00005410ff8f7816 */ /* 0x108fe20000000081 */
[----:B-----5:R-:W-:Y:S01]  /*0a00*/  FMUL.FTZ R139, R134, R139 ;  /* 0x0000008b868b7220 */ /* 0x020fe20000410000 */
        /* <DEDUP_REMOVED lines=10> */
[----:B------:R-:W-:Y:S01]  /*0ab0*/  PRMT R149, RZ, 0x7610, R126 ;  /* 0x00007610ff957816 */ /* 0x000fe2000000007e */
[----:B------:R-:W-:Y:S01]  /*0ac0*/  FMUL.FTZ R138, R100, R125 ;  /* 0x0000007d648a7220 */ /* 0x000fe20000410000 */
[--C-:B------:R-:W-:Y:S01]  /*0ad0*/  PRMT R147, RZ, 0x5410, R130.reuse ;  /* 0x00005410ff937816 */ /* 0x100fe20000000082 */
[----:B------:R-:W-:Y:S01]  /*0ae0*/  FADD.FTZ R38, R38, R143 ;  /* 0x0000008f26267221 */ /* 0x000fe20000010000 */
[----:B------:R-:W-:Y:S01]  /*0af0*/  PRMT R130, RZ, 0x7610, R130 ;  /* 0x00007610ff827816 */ /* 0x000fe20000000082 */
[-C--:B------:R-:W-:Y:S01]  /*0b00*/  FFMA.FTZ R70, R139, R143.reuse, R70 ;  /* 0x0000008f8b467223 */ /* 0x080fe20000010046 */
[--C-:B------:R-:W-:Y:S01]  /*0b10*/  PRMT R205, RZ, 0x5410, R131.reuse ;  /* 0x00005410ffcd7816 */ /* 0x100fe20000000083 */
[----:B------:R-:W-:Y:S01]  /*0b20*/  FMUL.FTZ R142, R102, R143 ;  /* 0x0000008f668e7220 */ /* 0x000fe20000410000 */
[----:B------:R-:W-:Y:S01]  /*0b30*/  PRMT R124, RZ, 0x7610, R131 ;  /* 0x00007610ff7c7816 */ /* 0x000fe20000000083 */
[----:B------:R-:W-:-:S02]  /*0b40*/  FMUL.FTZ R143, R134, R145 ;  /* 0x00000091868f7220 */ /* 0x000fc40000410000 */
[----:B------:R-:W-:Y:S02]  /*0b50*/  FADD.FTZ R39, R39, R2 ;  /* 0x0000000227277221 */ /* 0x000fe40000010000 */
[-C--:B------:R-:W-:Y:S02]  /*0b60*/  FFMA.FTZ R71, R140, R2.reuse, R71 ;  /* 0x000000028c477223 */ /* 0x080fe40000010047 */
[----:B------:R-:W-:Y:S02]  /*0b70*/  FMUL.FTZ R145, R103, R2 ;  /* 0x0000000267917220 */ /* 0x000fe40000410000 */
[----:B------:R-:W-:Y:S02]  /*0b80*/  FMUL.FTZ R136, R134, R127 ;  /* 0x0000007f86887220 */ /* 0x000fe40000410000 */
[----:B------:R-:W-:Y:S02]  /*0b90*/  FMUL.FTZ R141, R101, R128 ;  /* 0x00000080658d7220 */ /* 0x000fe40000410000 */
[----:B------:R-:W-:-:S02]  /*0ba0*/  FADD.FTZ R2, RZ, R138 ;  /* 0x0000008aff027221 */ /* 0x000fc40000010000 */
[C---:B------:R-:W-:Y:S02]  /*0bb0*/  FFMA.FTZ R3, R137.reuse, R138, RZ ;  /* 0x0000008a89037223 */ /* 0x040fe400000100ff */
[----:B------:R-:W-:Y:S02]  /*0bc0*/  FADD.FTZ R36, R36, R125 ;  /* 0x0000007d24247221 */ /* 0x000fe40000010000 */
[----:B------:R-:W-:Y:S02]  /*0bd0*/  FFMA.FTZ R68, R137, R125, R68 ;  /* 0x0000007d89447223 */ /* 0x000fe40000010044 */
        /* <DEDUP_REMOVED lines=20> */
[----:B------:R-:W-:-:S02]  /*0d20*/  FMUL.FTZ R150, R134, R207 ;  /* 0x000000cf86967220 */ /* 0x000fc40000410000 */
[----:B------:R-:W-:Y:S02]  /*0d30*/  FMUL.FTZ R151, R99, R124 ;  /* 0x0000007c63977220 */ /* 0x000fe40000410000 */
[----:B------:R-:W-:Y:S02]  /*0d40*/  FADD.FTZ R2, R125, R148 ;  /* 0x000000947d027221 */ /* 0x000fe40000010000 */
[C---:B------:R-:W-:Y:S02]  /*0d50*/  FFMA.FTZ R3, R149.reuse, R148, R3 ;  /* 0x0000009495037223 */ /* 0x040fe40000010003 */
        /* <DEDUP_REMOVED lines=10> */
.L_x_2778:
[----:B------:R-:W-:Y:S05]  /*0e00*/  BSYNC B2 ;  /* 0x0000000000027941 */ /* 0x000fea0003800000 */
.L_x_2777:
        /* <DEDUP_REMOVED lines=52> */
[----:B------:R-:W-:-:S02]  /*1150*/  FADD.FTZ R179, -R202, R179 ;  /* 0x000000b3cab37221 */ /* 0x000fc40000010100 */
[----:B------:R-:W-:Y:S02]  /*1160*/  FMUL.FTZ R176, R88, R177 ;  /* 0x000000b158b07220 */ /* 0x000fe40000410000 */
[----:B------:R-:W-:Y:S02]  /*1170*/  FADD.FTZ R3, R2, R175 ;  /* 0x000000af02037221 */ /* 0x000fe40000010000 */
[----:B------:R-:W-:Y:S02]  /*1180*/  FFMA.FTZ R206, R172, R175, R206 ;  /* 0x000000afacce7223 */ /* 0x000fe400000100ce */
[----:B------:R-:W-:Y:S02]  /*1190*/  FADD.FTZ R24, R24, R177 ;  /* 0x000000b118187221 */ /* 0x000fe40000010000 */
[----:B------:R-:W-:Y:S02]  /*11a0*/  FFMA.FTZ R56, R173, R177, R56 ;  /* 0x000000b1ad387223 */ /* 0x000fe40000010038 */
        /* <DEDUP_REMOVED lines=26> */
.L_x_2780:
[----:B------:R-:W-:Y:S05]  /*1350*/  BSYNC B2 ;  /* 0x0000000000027941 */ /* 0x000fea0003800000 */
.L_x_2779:
        /* <DEDUP_REMOVED lines=12> */
[----:B--2---:R-:W-:Y:S02]  /*1420*/  PRMT R189, RZ, 0x7610, R125 ;  /* 0x00007610ffbd7816 */ /* 0x004fe4000000007d */
[--C-:B------:R-:W-:Y:S02]  /*1430*/  PRMT R183, RZ, 0x5410, R124.reuse ;  /* 0x00005410ffb77816 */ /* 0x100fe4000000007c */
[----:B------:R-:W-:Y:S01]  /*1440*/  PRMT R185, RZ, 0x7610, R124 ;  /* 0x00007610ffb97816 */ /* 0x000fe2000000007c */
        /* <DEDUP_REMOVED lines=8> */
[----:B------:R-:W-:Y:S01]  /*14d0*/  FADD.FTZ R187, -R202, R187 ;  /* 0x000000bbcabb7221 */ /* 0x000fe20000010100 */
[----:B------:R-:W-:Y:S01]  /*14e0*/  PRMT R128, RZ, 0x7610, R128 ;  /* 0x00007610ff807816 */ /* 0x000fe20000000080 */
[C---:B-----5:R-:W-:Y:S01]  /*14f0*/  FMUL.FTZ R188, R134.reuse, R189 ;  /* 0x000000bd86bc7220 */ /* 0x060fe20000410000 */
[----:B------:R-:W-:Y:S01]  /*1500*/  PRMT R125, RZ, 0x5410, R129 ;  /* 0x00005410ff7d7816 */ /* 0x000fe20000000081 */
[----:B------:R-:W-:Y:S01]  /*1510*/  FMUL.FTZ R183, R134, R183 ;  /* 0x000000b786b77220 */ /* 0x000fe20000410000 */
[----:B------:R-:W-:Y:S01]  /*1520*/  PRMT R195, RZ, 0x7610, R126 ;  /* 0x00007610ffc37816 */ /* 0x000fe2000000007e */
[----:B------:R-:W-:Y:S01]  /*1530*/  FMUL.FTZ R186, R84, R3 ;  /* 0x0000000354ba7220 */ /* 0x000fe20000410000 */
[--C-:B------:R-:W-:Y:S01]  /*1540*/  PRMT R197, RZ, 0x5410, R127.reuse ;  /* 0x00005410ffc57816 */ /* 0x100fe2000000007f */
[C---:B------:R-:W-:Y:S01]  /*1550*/  FMUL.FTZ R184, R134.reuse, R185 ;  /* 0x000000b986b87220 */ /* 0x040fe20000410000 */
        /* <DEDUP_REMOVED lines=52> */
.L_x_2782:
[----:B------:R-:W-:Y:S05]  /*18a0*/  BSYNC B2 ;  /* 0x0000000000027941 */ /* 0x000fea0003800000 */
.L_x_2781:
        /* <DEDUP_REMOVED lines=15> */
[----:B------:R-:W-:Y:S01]  /*19a0*/  FADD.FTZ R155, -R202, R155 ;  /* 0x0000009bca9b7221 */ /* 0x000fe20000010100 */
[--C-:B------:R-:W-:Y:S01]  /*19b0*/  PRMT R163, RZ, 0x5410, R131.reuse ;  /* 0x00005410ffa37816 */ /* 0x100fe20000000083 */
[----:B-----5:R-:W-:Y:S01]  /*19c0*/  FMUL.FTZ R135, R134, R135 ;  /* 0x0000008786877220 */ /* 0x020fe20000410000 */
[----:B------:R-:W-:Y:S01]  /*19d0*/  PRMT R165, RZ, 0x7610, R131 ;  /* 0x00007610ffa57816 */ /* 0x000fe20000000083 */
[C---:B------:R-:W-:Y:S01]  /*19e0*/  FADD.FTZ R131, -R202.reuse, R129 ;  /* 0x00000081ca837221 */ /* 0x040fe20000010100 */
[----:B---3--:R-:W-:Y:S01]  /*19f0*/  PRMT R3, RZ, 0x5410, R124 ;  /* 0x00005410ff037816 */ /* 0x008fe2000000007c */
[----:B------:R-:W-:Y:S01]  /*1a00*/  FADD.FTZ R153, -R202, R153 ;  /* 0x00000099ca997221 */ /* 0x000fe20000010100 */
[----:B------:R-:W-:Y:S01]  /*1a10*/  PRMT R157, RZ, 0x5410, R130 ;  /* 0x00005410ff9d7816 */ /* 0x000fe20000000082 */
[----:B------:R-:W-:Y:S01]  /*1a20*/  FMUL.FTZ R156, R134, R131 ;  /* 0x00000083869c7220 */ /* 0x000fe20000410000 */
[----:B------:R-:W-:Y:S01]  /*1a30*/  PRMT R2, RZ, 0x7610, R125 ;  /* 0x00007610ff027816 */ /* 0x000fe2000000007d */
[----:B------:R-:W-:Y:S01]  /*1a40*/  FMUL.FTZ R154, R76, R3 ;  /* 0x000000034c9a7220 */ /* 0x000fe20000410000 */
[----:B------:R-:W-:Y:S01]  /*1a50*/  PRMT R124, RZ, 0x7610, R124 ;  /* 0x00007610ff7c7816 */ /* 0x000fe2000000007c */
[----:B------:R-:W-:Y:S01]  /*1a60*/  FADD.FTZ R159, -R202, R157 ;  /* 0x0000009dca9f7221 */ /* 0x000fe20000010100 */
[----:B------:R-:W-:Y:S01]  /*1a70*/  PRMT R129, RZ, 0x5410, R125 ;  /* 0x00005410ff817816 */ /* 0x000fe2000000007d */
[C---:B------:R-:W-:Y:S01]  /*1a80*/  FMUL.FTZ R152, R134.reuse, R153 ;  /* 0x0000009986987220 */ /* 0x040fe20000410000 */
[----:B------:R-:W-:Y:S01]  /*1a90*/  PRMT R161, RZ, 0x7610, R130 ;  /* 0x00007610ffa17816 */ /* 0x000fe20000000082 */
        /* <DEDUP_REMOVED lines=22> */
[C---:B------:R-:W-:Y:S01]  /*1c00*/  FADD.FTZ R203, -R202.reuse, R165 ;  /* 0x000000a5cacb7221 */ /* 0x040fe20000010100 */
[----:B------:R-:W-:Y:S01]  /*1c10*/  PRMT R165, RZ, 0x5410, R127 ;  /* 0x00005410ffa57816 */ /* 0x000fe2000000007f */
        /* <DEDUP_REMOVED lines=27> */
.L_x_2776:
[----:B------:R-:W-:Y:S05]  /*1dd0*/  BSYNC B1 ;  /* 0x0000000000017941 */ /* 0x000fea0003800000 */
.L_x_2765:
[----:B------:R-:W-:Y:S05]  /*1de0*/  BRA.DIV ~URZ, `(.L_x_2783) ;  /* 0x000039627f007947 */ /* 0x000fea000b800000 */
[----:B------:R2:W3:Y:S02]  /*1df0*/  SHFL.BFLY PT, R124, R205, 0x1, 0x1f ;  /* 0x0c201f00cd7c7f89 */ /* 0x0004e400000e0000 */
.L_x_2890:
        /* <DEDUP_REMOVED lines=18> */
.L_x_2891:
[----:B-----5:R-:W-:Y:S01]  /*1f20*/  ISETP.GE.AND P3, PT, R201, 0x1, PT ;  /* 0x00000001c900780c */ /* 0x020fe20003f66270 */
[----:B---3--:R-:W-:Y:S01]  /*1f30*/  FADD.FTZ R129, R129, R126 ;  /* 0x0000007e81817221 */ /* 0x008fe20000010000 */
[----:B------:R-:W-:Y:S01]  /*1f40*/  LOP3.LUT P5, RZ, R132, 0xffffffe0, RZ, 0xc0, !PT ;  /* 0xffffffe084ff7812 */ /* 0x000fe200078ac0ff */
[----:B-1----:R-:W-:Y:S01]  /*1f50*/  FADD.FTZ R3, R3, R128 ;  /* 0x0000008003037221 */ /* 0x002fe20000010000 */
[----:B--2---:R-:W-:Y:S01]  /*1f60*/  HFMA2.MMA R126, -RZ, RZ, 0, 0 ;  /* 0x00000000ff7e7435 */ /* 0x004fe200000001ff */
[----:B------:R-:W-:Y:S01]  /*1f70*/  FMUL.FTZ R128, R129, c[0x0][0x1e0] ;  /* 0x0000780081807a20 */ /* 0x000fe20000410000 */
[----:B0-----:R-:W-:Y:S01]  /*1f80*/  ISETP.NE.AND P4, PT, R193, RZ, PT ;  /* 0x000000ffc100720c */ /* 0x001fe20003f85270 */
[----:B------:R-:W-:Y:S01]  /*1f90*/  BSSY B1, `(.L_x_2785) ;  /* 0x00000a4000017945 */ /* 0x000fe20003800000 */
[----:B------:R-:W-:Y:S02]  /*1fa0*/  FMUL.FTZ R127, R3, c[0x0][0x1e0] ;  /* 0x00007800037f7a20 */ /* 0x000fe40000410000 */
[----:B------:R-:W-:-:S03]  /*1fb0*/  FSEL R128, R128, RZ, !P4 ;  /* 0x000000ff80807208 */ /* 0x000fc60006000000 */
        /* <DEDUP_REMOVED lines=17> */
.L_x_2788:
        /* <DEDUP_REMOVED lines=9> */
.L_x_2789:
[----:B------:R-:W-:Y:S05]  /*2160*/  BSYNC B2 ;  /* 0x0000000000027941 */ /* 0x000fea0003800000 */
.L_x_2787:
        /* <DEDUP_REMOVED lines=9> */
[----:B------:R-:W-:Y:S01]  /*2200*/  HFMA2.MMA R3, -RZ, RZ, 0, 0 ;  /* 0x00000000ff037435 */ /* 0x000fe200000001ff */
[----:B------:R-:W-:Y:S05]  /*2210*/  @!P4 BRA `(.L_x_2792) ;  /* 0x000000700000c947 */ /* 0x000fea0003800000 */
[----:B------:R-:W-:Y:S01]  /*2220*/  PRMT R3, RZ, 0x7610, R4 ;  /* 0x00007610ff037816 */ /* 0x000fe20000000004 */
[----:B------:R-:W-:Y:S05]  /*2230*/  BRA `(.L_x_2792) ;  /* 0x0000005000007947 */ /* 0x000fea0003800000 */
.L_x_2791:
[----:B------:R-:W-:-:S04]  /*2240*/  FFMA.FTZ R2, R136, R127, R128 ;  /* 0x0000007f88027223 */ /* 0x000fc80000010080 */
[----:B------:R-:W-:Y:S01]  /*2250*/  FADD.FTZ R3, R141, -R2 ;  /* 0x800000028d037221 */ /* 0x000fe20000010000 */
[----:B------:R-:W-:-:S03]  /*2260*/  @P4 PRMT R2, RZ, 0x7610, R4 ;  /* 0x00007610ff024816 */ /* 0x000fc60000000004 */
[----:B------:R-:W-:-:S04]  /*2270*/  FMUL.FTZ R3, R134, R3 ;  /* 0x0000000386037220 */ /* 0x000fc80000410000 */
[----:B------:R-:W-:Y:S02]  /*2280*/  @P4 FADD.FTZ R3, R3, R2 ;  /* 0x0000000203034221 */ /* 0x000fe40000010000 */
.L_x_2792:
[----:B------:R-:W-:Y:S05]  /*2290*/  BSYNC B2 ;  /* 0x0000000000027941 */ /* 0x000fea0003800000 */
.L_x_2790:
        /* <DEDUP_REMOVED lines=11> */
.L_x_2794:
[----:B------:R-:W-:Y:S01]  /*2350*/  FFMA.FTZ R3, R139, R127, R128 ;  /* 0x0000007f8b037223 */ /* 0x000fe20000010080 */
[----:B------:R-:W-:-:S03]  /*2360*/  @P4 PRMT R2, RZ, 0x5410, R5 ;  /* 0x00005410ff024816 */ /* 0x000fc60000000005 */
[----:B------:R-:W-:-:S04]  /*2370*/  FADD.FTZ R3, R142, -R3 ;  /* 0x800000038e037221 */ /* 0x000fc80000010000 */
[----:B------:R-:W-:-:S04]  /*2380*/  FMUL.FTZ R3, R134, R3 ;  /* 0x0000000386037220 */ /* 0x000fc80000410000 */
[----:B------:R-:W-:Y:S02]  /*2390*/  @P4 FADD.FTZ R3, R3, R2 ;  /* 0x0000000203034221 */ /* 0x000fe40000010000 */
.L_x_2795:
[----:B------:R-:W-:Y:S05]  /*23a0*/  BSYNC B2 ;  /* 0x0000000000027941 */ /* 0x000fea0003800000 */
.L_x_2793:
        /* <DEDUP_REMOVED lines=11> */
.L_x_2797:
[----:B------:R-:W-:-:S04]  /*2460*/  FFMA.FTZ R2, R140, R127, R128 ;  /* 0x0000007f8c027223 */ /* 0x000fc80000010080 */
[----:B------:R-:W-:Y:S01]  /*2470*/  FADD.FTZ R3, R145, -R2 ;  /* 0x8000000291037221 */ /* 0x000fe20000010000 */
[----:B------:R-:W-:-:S03]  /*2480*/  @P4 PRMT R2, RZ, 0x7610, R5 ;  /* 0x00007610ff024816 */ /* 0x000fc60000000005 */
[----:B------:R-:W-:-:S04]  /*2490*/  FMUL.FTZ R3, R134, R3 ;  /* 0x0000000386037220 */ /* 0x000fc80000410000 */
[----:B------:R-:W-:Y:S02]  /*24a0*/  @P4 FADD.FTZ R3, R3, R2 ;  /* 0x0000000203034221 */ /* 0x000fe40000010000 */
.L_x_2798:
[----:B------:R-:W-:Y:S05]  /*24b0*/  BSYNC B2 ;  /* 0x0000000000027941 */ /* 0x000fea0003800000 */
.L_x_2796:
        /* <DEDUP_REMOVED lines=11> */
.L_x_2800:
[----:B------:R-:W-:Y:S01]  /*2570*/  FFMA.FTZ R3, R143, R127, R128 ;  /* 0x0000007f8f037223 */ /* 0x000fe20000010080 */
[----:B------:R-:W-:-:S03]  /*2580*/  @P4 PRMT R2, RZ, 0x5410, R6 ;  /* 0x00005410ff024816 */ /* 0x000fc60000000006 */
[----:B------:R-:W-:-:S04]  /*2590*/  FADD.FTZ R3, R144, -R3 ;  /* 0x8000000390037221 */ /* 0x000fc80000010000 */
[----:B------:R-:W-:-:S04]  /*25a0*/  FMUL.FTZ R3, R134, R3 ;  /* 0x0000000386037220 */ /* 0x000fc80000410000 */
[----:B------:R-:W-:Y:S02]  /*25b0*/  @P4 FADD.FTZ R3, R3, R2 ;  /* 0x0000000203034221 */ /* 0x000fe40000010000 */
.L_x_2801:
[----:B------:R-:W-:Y:S05]  /*25c0*/  BSYNC B2 ;  /* 0x0000000000027941 */ /* 0x000fea0003800000 */
.L_x_2799:
        /* <DEDUP_REMOVED lines=11> */
.L_x_2803:
[----:B------:R-:W-:-:S04]  /*2680*/  FFMA.FTZ R2, R146, R127, R128 ;  /* 0x0000007f92027223 */ /* 0x000fc80000010080 */
[----:B------:R-:W-:Y:S01]  /*2690*/  FADD.FTZ R3, R147, -R2 ;  /* 0x8000000293037221 */ /* 0x000fe20000010000 */
[----:B------:R-:W-:-:S03]  /*26a0*/  @P4 PRMT R2, RZ, 0x7610, R6 ;  /* 0x00007610ff024816 */ /* 0x000fc60000000006 */
[----:B------:R-:W-:-:S04]  /*26b0*/  FMUL.FTZ R3, R134, R3 ;  /* 0x0000000386037220 */ /* 0x000fc80000410000 */
[----:B------:R-:W-:Y:S02]  /*26c0*/  @P4 FADD.FTZ R3, R3, R2 ;  /* 0x0000000203034221 */ /* 0x000fe40000010000 */
.L_x_2804:
[----:B------:R-:W-:Y:S05]  /*26d0*/  BSYNC B2 ;  /* 0x0000000000027941 */ /* 0x000fea0003800000 */
.L_x_2802:
        /* <DEDUP_REMOVED lines=11> */
.L_x_2806:
[----:B------:R-:W-:Y:S01]  /*2790*/  FFMA.FTZ R3, R149, R127, R128 ;  /* 0x0000007f95037223 */ /* 0x000fe20000010080 */
[----:B------:R-:W-:-:S03]  /*27a0*/  @P4 PRMT R2, RZ, 0x5410, R7 ;  /* 0x00005410ff024816 */ /* 0x000fc60000000007 */
[----:B------:R-:W-:-:S04]  /*27b0*/  FADD.FTZ R3, R148, -R3 ;  /* 0x8000000394037221 */ /* 0x000fc80000010000 */
[----:B------:R-:W-:-:S04]  /*27c0*/  FMUL.FTZ R3, R134, R3 ;  /* 0x0000000386037220 */ /* 0x000fc80000410000 */
[----:B------:R-:W-:Y:S02]  /*27d0*/  @P4 FADD.FTZ R3, R3, R2 ;  /* 0x0000000203034221 */ /* 0x000fe40000010000 */
.L_x_2807:
[----:B------:R-:W-:Y:S05]  /*27e0*/  BSYNC B2 ;  /* 0x0000000000027941 */ /* 0x000fea0003800000 */
.L_x_2805:
        /* <DEDUP_REMOVED lines=11> */
.L_x_2809:
[----:B------:R-:W-:-:S04]  /*28a0*/  FFMA.FTZ R2, R150, R127, R128 ;  /* 0x0000007f96027223 */ /* 0x000fc80000010080 */
[----:B------:R-:W-:Y:S01]  /*28b0*/  FADD.FTZ R3, R151, -R2 ;  /* 0x8000000297037221 */ /* 0x000fe20000010000 */
[----:B------:R-:W-:-:S03]  /*28c0*/  @P4 PRMT R2, RZ, 0x7610, R7 ;  /* 0x00007610ff024816 */ /* 0x000fc60000000007 */
[----:B------:R-:W-:-:S04]  /*28d0*/  FMUL.FTZ R3, R134, R3 ;  /* 0x0000000386037220 */ /* 0x000fc80000410000 */
[----:B------:R-:W-:Y:S02]  /*28e0*/  @P4 FADD.FTZ R3, R3, R2 ;  /* 0x0000000203034221 */ /* 0x000fe40000010000 */
.L_x_2810:
[----:B------:R-:W-:Y:S05]  /*28f0*/  BSYNC B2 ;  /* 0x0000000000027941 */ /* 0x000fea0003800000 */
.L_x_2808:
        /* <DEDUP_REMOVED lines=13> */
.L_x_2786:
[----:B------:R-:W-:Y:S05]  /*29d0*/  BSYNC B1 ;  /* 0x0000000000017941 */ /* 0x000fea0003800000 */
.L_x_2785:
        /* <DEDUP_REMOVED lines=12> */
.L_x_2814:
        /* <DEDUP_REMOVED lines=9> */
.L_x_2815:
[----:B------:R-:W-:Y:S05]  /*2b30*/  BSYNC B2 ;  /* 0x0000000000027941 */ /* 0x000fea0003800000 */
.L_x_2813:
        /* <DEDUP_REMOVED lines=13> */
.L_x_2817:
[----:B------:R-:W-:-:S04]  /*2c10*/  FFMA.FTZ R2, R168, R127, R128 ;  /* 0x0000007fa8027223 */ /* 0x000fc80000010080 */
[----:B------:R-:W-:Y:S01]  /*2c20*/  FADD.FTZ R3, R171, -R2 ;  /* 0x80000002ab037221 */ /* 0x000fe20000010000 */
[----:B------:R-:W-:-:S03]  /*2c30*/  @P4 PRMT R2, RZ, 0x7610, R120 ;  /* 0x00007610ff024816 */ /* 0x000fc60000000078 */
[----:B------:R-:W-:-:S04]  /*2c40*/  FMUL.FTZ R3, R134, R3 ;  /* 0x0000000386037220 */ /* 0x000fc80000410000 */
[----:B------:R-:W-:Y:S02]  /*2c50*/  @P4 FADD.FTZ R3, R3, R2 ;  /* 0x0000000203034221 */ /* 0x000fe40000010000 */
.L_x_2818:
[----:B------:R-:W-:Y:S05]  /*2c60*/  BSYNC B2 ;  /* 0x0000000000027941 */ /* 0x000fea0003800000 */
.L_x_2816:
        /* <DEDUP_REMOVED lines=11> */
.L_x_2820:
[----:B------:R-:W-:Y:S01]  /*2d20*/  FFMA.FTZ R3, R169, R127, R128 ;  /* 0x0000007fa9037223 */ /* 0x000fe20000010080 */
[----:B------:R-:W-:-:S03]  /*2d30*/  @P4 PRMT R2, RZ, 0x5410, R121 ;  /* 0x00005410ff024816 */ /* 0x000fc60000000079 */
[----:B------:R-:W-:-:S04]  /*2d40*/  FADD.FTZ R3, R174, -R3 ;  /* 0x80000003ae037221 */ /* 0x000fc80000010000 */
[----:B------:R-:W-:-:S04]  /*2d50*/  FMUL.FTZ R3, R134, R3 ;  /* 0x0000000386037220 */ /* 0x000fc80000410000 */
[----:B------:R-:W-:Y:S02]  /*2d60*/  @P4 FADD.FTZ R3, R3, R2 ;  /* 0x0000000203034221 */ /* 0x000fe40000010000 */
.L_x_2821:
[----:B------:R-:W-:Y:S05]  /*2d70*/  BSYNC B2 ;  /* 0x0000000000027941 */ /* 0x000fea0003800000 */
.L_x_2819:
        /* <DEDUP_REMOVED lines=11> */
.L_x_2823:
[----:B------:R-:W-:-:S04]  /*2e30*/  FFMA.FTZ R2, R172, R127, R128 ;  /* 0x0000007fac027223 */ /* 0x000fc80000010080 */
[----:B------:R-:W-:Y:S01]  /*2e40*/  FADD.FTZ R3, R175, -R2 ;  /* 0x80000002af037221 */ /* 0x000fe20000010000 */
[----:B------:R-:W-:-:S03]  /*2e50*/  @P4 PRMT R2, RZ, 0x7610, R121 ;  /* 0x00007610ff024816 */ /* 0x000fc60000000079 */
[----:B------:R-:W-:-:S04]  /*2e60*/  FMUL.FTZ R3, R134, R3 ;  /* 0x0000000386037220 */ /* 0x000fc80000410000 */
[----:B------:R-:W-:Y:S02]  /*2e70*/  @P4 FADD.FTZ R3, R3, R2 ;  /* 0x0000000203034221 */ /* 0x000fe40000010000 */
.L_x_2824:
[----:B------:R-:W-:Y:S05]  /*2e80*/  BSYNC B2 ;  /* 0x0000000000027941 */ /* 0x000fea0003800000 */
.L_x_2822:
        /* <DEDUP_REMOVED lines=11> */
.L_x_2826:
[----:B------:R-:W-:Y:S01]  /*2f40*/  FFMA.FTZ R3, R173, R127, R128 ;  /* 0x0000007fad037223 */ /* 0x000fe20000010080 */
[----:B------:R-:W-:-:S03]  /*2f50*/  @P4 PRMT R2, RZ, 0x5410, R122 ;  /* 0x00005410ff024816 */ /* 0x000fc6000000007a */
[----:B------:R-:W-:-:S04]  /*2f60*/  FADD.FTZ R3, R176, -R3 ;  /* 0x80000003b0037221 */ /* 0x000fc80000010000 */
[----:B------:R-:W-:-:S04]  /*2f70*/  FMUL.FTZ R3, R134, R3 ;  /* 0x0000000386037220 */ /* 0x000fc80000410000 */
[----:B------:R-:W-:Y:S02]  /*2f80*/  @P4 FADD.FTZ R3, R3, R2 ;  /* 0x0000000203034221 */ /* 0x000fe40000010000 */
.L_x_2827:
[----:B------:R-:W-:Y:S05]  /*2f90*/  BSYNC B2 ;  /* 0x0000000000027941 */ /* 0x000fea0003800000 */
.L_x_2825:
        /* <DEDUP_REMOVED lines=11> */
.L_x_2829:
[----:B------:R-:W-:-:S04]  /*3050*/  FFMA.FTZ R2, R178, R127, R128 ;  /* 0x0000007fb2027223 */ /* 0x000fc80000010080 */
[----:B------:R-:W-:Y:S01]  /*3060*/  FADD.FTZ R3, R177, -R2 ;  /* 0x80000002b1037221 */ /* 0x000fe20000010000 */
[----:B------:R-:W-:-:S03]  /*3070*/  @P4 PRMT R2, RZ, 0x7610, R122 ;  /* 0x00007610ff024816 */ /* 0x000fc6000000007a */
[----:B------:R-:W-:-:S04]  /*3080*/  FMUL.FTZ R3, R134, R3 ;  /* 0x0000000386037220 */ /* 0x000fc80000410000 */
[----:B------:R-:W-:Y:S02]  /*3090*/  @P4 FADD.FTZ R3, R3, R2 ;  /* 0x0000000203034221 */ /* 0x000fe40000010000 */
.L_x_2830:
[----:B------:R-:W-:Y:S05]  /*30a0*/  BSYNC B2 ;  /* 0x0000000000027941 */ /* 0x000fea0003800000 */
.L_x_2828:
        /* <DEDUP_REMOVED lines=11> */
.L_x_2832:
[----:B------:R-:W-:Y:S01]  /*3160*/  FFMA.FTZ R3, R179, R127, R128 ;  /* 0x0000007fb3037223 */ /* 0x000fe20000010080 */
[----:B------:R-:W-:-:S03]  /*3170*/  @P4 PRMT R2, RZ, 0x5410, R123 ;  /* 0x00005410ff024816 */ /* 0x000fc6000000007b */
[----:B------:R-:W-:-:S04]  /*3180*/  FADD.FTZ R3, R180, -R3 ;  /* 0x80000003b4037221 */ /* 0x000fc80000010000 */
[----:B------:R-:W-:-:S04]  /*3190*/  FMUL.FTZ R3, R134, R3 ;  /* 0x0000000386037220 */ /* 0x000fc80000410000 */
[----:B------:R-:W-:Y:S02]  /*31a0*/  @P4 FADD.FTZ R3, R3, R2 ;  /* 0x0000000203034221 */ /* 0x000fe40000010000 */
.L_x_2833:
[----:B------:R-:W-:Y:S05]  /*31b0*/  BSYNC B2 ;  /* 0x0000000000027941 */ /* 0x000fea0003800000 */
.L_x_2831:
        /* <DEDUP_REMOVED lines=11> */
.L_x_2835:
[----:B------:R-:W-:-:S04]  /*3270*/  FFMA.FTZ R2, R182, R127, R128 ;  /* 0x0000007fb6027223 */ /* 0x000fc80000010080 */
[----:B------:R-:W-:Y:S01]  /*3280*/  FADD.FTZ R3, R181, -R2 ;  /* 0x80000002b5037221 */ /* 0x000fe20000010000 */
[----:B------:R-:W-:-:S03]  /*3290*/  @P4 PRMT R2, RZ, 0x7610, R123 ;  /* 0x00007610ff024816 */ /* 0x000fc6000000007b */
[----:B------:R-:W-:-:S04]  /*32a0*/  FMUL.FTZ R3, R134, R3 ;  /* 0x0000000386037220 */ /* 0x000fc80000410000 */
[----:B------:R-:W-:Y:S02]  /*32b0*/  @P4 FADD.FTZ R3, R3, R2 ;  /* 0x0000000203034221 */ /* 0x000fe40000010000 */
.L_x_2836:
[----:B------:R-:W-:Y:S05]  /*32c0*/  BSYNC B2 ;  /* 0x0000000000027941 */ /* 0x000fea0003800000 */
.L_x_2834:
        /* <DEDUP_REMOVED lines=13> */
.L_x_2812:
[----:B------:R-:W-:Y:S05]  /*33a0*/  BSYNC B1 ;  /* 0x0000000000017941 */ /* 0x000fea0003800000 */
.L_x_2811:
        /* <DEDUP_REMOVED lines=12> */
.L_x_2840:
        /* <DEDUP_REMOVED lines=9> */
.L_x_2841:
[----:B------:R-:W-:Y:S05]  /*3500*/  BSYNC B2 ;  /* 0x0000000000027941 */ /* 0x000fea0003800000 */
.L_x_2839:
        /* <DEDUP_REMOVED lines=13> */
.L_x_2843:
[----:B------:R-:W-:-:S04]  /*35e0*/  FFMA.FTZ R2, R184, R127, R128 ;  /* 0x0000007fb8027223 */ /* 0x000fc80000010080 */
[----:B------:R-:W-:Y:S01]  /*35f0*/  FADD.FTZ R3, R187, -R2 ;  /* 0x80000002bb037221 */ /* 0x000fe20000010000 */
[----:B------:R-:W-:-:S03]  /*3600*/  @P4 PRMT R2, RZ, 0x7610, R116 ;  /* 0x00007610ff024816 */ /* 0x000fc60000000074 */
[----:B------:R-:W-:-:S04]  /*3610*/  FMUL.FTZ R3, R134, R3 ;  /* 0x0000000386037220 */ /* 0x000fc80000410000 */
[----:B------:R-:W-:Y:S02]  /*3620*/  @P4 FADD.FTZ R3, R3, R2 ;  /* 0x0000000203034221 */ /* 0x000fe40000010000 */
.L_x_2844:
[----:B------:R-:W-:Y:S05]  /*3630*/  BSYNC B2 ;  /* 0x0000000000027941 */ /* 0x000fea0003800000 */
.L_x_2842:
        /* <DEDUP_REMOVED lines=11> */
.L_x_2846:
[----:B------:R-:W-:Y:S01]  /*36f0*/  FFMA.FTZ R3, R185, R127, R128 ;  /* 0x0000007fb9037223 */ /* 0x000fe20000010080 */
[----:B------:R-:W-:-:S03]  /*3700*/  @P4 PRMT R2, RZ, 0x5410, R117 ;  /* 0x00005410ff024816 */ /* 0x000fc60000000075 */
[----:B------:R-:W-:-:S04]  /*3710*/  FADD.FTZ R3, R190, -R3 ;  /* 0x80000003be037221 */ /* 0x000fc80000010000 */
[----:B------:R-:W-:-:S04]  /*3720*/  FMUL.FTZ R3, R134, R3 ;  /* 0x0000000386037220 */ /* 0x000fc80000410000 */
[----:B------:R-:W-:Y:S02]  /*3730*/  @P4 FADD.FTZ R3, R3, R2 ;  /* 0x0000000203034221 */ /* 0x000fe40000010000 */
.L_x_2847:
[----:B------:R-:W-:Y:S05]  /*3740*/  BSYNC B2 ;  /* 0x0000000000027941 */ /* 0x000fea0003800000 */
.L_x_2845:
        /* <DEDUP_REMOVED lines=11> */
.L_x_2849:
[----:B------:R-:W-:-:S04]  /*3800*/  FFMA.FTZ R2, R188, R127, R128 ;  /* 0x0000007fbc027223 */ /* 0x000fc80000010080 */
[----:B------:R-:W-:Y:S01]  /*3810*/  FADD.FTZ R3, R191, -R2 ;  /* 0x80000002bf037221 */ /* 0x000fe20000010000 */
[----:B------:R-:W-:-:S03]  /*3820*/  @P4 PRMT R2, RZ, 0x7610, R117 ;  /* 0x00007610ff024816 */ /* 0x000fc60000000075 */
[----:B------:R-:W-:-:S04]  /*3830*/  FMUL.FTZ R3, R134, R3 ;  /* 0x0000000386037220 */ /* 0x000fc80000410000 */
[----:B------:R-:W-:Y:S02]  /*3840*/  @P4 FADD.FTZ R3, R3, R2 ;  /* 0x0000000203034221 */ /* 0x000fe40000010000 */
.L_x_2850:
[----:B------:R-:W-:Y:S05]  /*3850*/  BSYNC B2 ;  /* 0x0000000000027941 */ /* 0x000fea0003800000 */
.L_x_2848:
        /* <DEDUP_REMOVED lines=11> */
.L_x_2852:
[----:B------:R-:W-:Y:S01]  /*3910*/  FFMA.FTZ R3, R189, R127, R128 ;  /* 0x0000007fbd037223 */ /* 0x000fe20000010080 */
[----:B------:R-:W-:-:S03]  /*3920*/  @P4 PRMT R2, RZ, 0x5410, R118 ;  /* 0x00005410ff024816 */ /* 0x000fc60000000076 */
[----:B------:R-:W-:-:S04]  /*3930*/  FADD.FTZ R3, R192, -R3 ;  /* 0x80000003c0037221 */ /* 0x000fc80000010000 */
[----:B------:R-:W-:-:S04]  /*3940*/  FMUL.FTZ R3, R134, R3 ;  /* 0x0000000386037220 */ /* 0x000fc80000410000 */
[----:B------:R-:W-:Y:S02]  /*3950*/  @P4 FADD.FTZ R3, R3, R2 ;  /* 0x0000000203034221 */ /* 0x000fe40000010000 */
.L_x_2853:
[----:B------:R-:W-:Y:S05]  /*3960*/  BSYNC B2 ;  /* 0x0000000000027941 */ /* 0x000fea0003800000 */
.L_x_2851:
        /* <DEDUP_REMOVED lines=11> */
.L_x_2855:
[----:B------:R-:W-:-:S04]  /*3a20*/  FFMA.FTZ R2, R194, R127, R128 ;  /* 0x0000007fc2027223 */ /* 0x000fc80000010080 */
[----:B------:R-:W-:Y:S01]  /*3a30*/  FADD.FTZ R3, R195, -R2 ;  /* 0x80000002c3037221 */ /* 0x000fe20000010000 */
[----:B------:R-:W-:-:S03]  /*3a40*/  @P4 PRMT R2, RZ, 0x7610, R118 ;  /* 0x00007610ff024816 */ /* 0x000fc60000000076 */
[----:B------:R-:W-:-:S04]  /*3a50*/  FMUL.FTZ R3, R134, R3 ;  /* 0x0000000386037220 */ /* 0x000fc80000410000 */
[----:B------:R-:W-:Y:S02]  /*3a60*/  @P4 FADD.FTZ R3, R3, R2 ;  /* 0x0000000203034221 */ /* 0x000fe40000010000 */
.L_x_2856:
[----:B------:R-:W-:Y:S05]  /*3a70*/  BSYNC B2 ;  /* 0x0000000000027941 */ /* 0x000fea0003800000 */
.L_x_2854:
        /* <DEDUP_REMOVED lines=11> */
.L_x_2858:
[----:B------:R-:W-:Y:S01]  /*3b30*/  FFMA.FTZ R3, R197, R127, R128 ;  /* 0x0000007fc5037223 */ /* 0x000fe20000010080 */
[----:B------:R-:W-:-:S03]  /*3b40*/  @P4 PRMT R2, RZ, 0x5410, R119 ;  /* 0x00005410ff024816 */ /* 0x000fc60000000077 */
[----:B------:R-:W-:-:S04]  /*3b50*/  FADD.FTZ R3, R196, -R3 ;  /* 0x80000003c4037221 */ /* 0x000fc80000010000 */
[----:B------:R-:W-:-:S04]  /*3b60*/  FMUL.FTZ R3, R134, R3 ;  /* 0x0000000386037220 */ /* 0x000fc80000410000 */
[----:B------:R-:W-:Y:S02]  /*3b70*/  @P4 FADD.FTZ R3, R3, R2 ;  /* 0x0000000203034221 */ /* 0x000fe40000010000 */
.L_x_2859:
[----:B------:R-:W-:Y:S05]  /*3b80*/  BSYNC B2 ;  /* 0x0000000000027941 */ /* 0x000fea0003800000 */
.L_x_2857:
        /* <DEDUP_REMOVED lines=11> */
.L_x_2861:
[----:B------:R-:W-:-:S04]  /*3c40*/  FFMA.FTZ R2, R198, R127, R128 ;  /* 0x0000007fc6027223 */ /* 0x000fc80000010080 */
[----:B------:R-:W-:Y:S01]  /*3c50*/  FADD.FTZ R3, R199, -R2 ;  /* 0x80000002c7037221 */ /* 0x000fe20000010000 */
[----:B------:R-:W-:-:S03]  /*3c60*/  @P4 PRMT R2, RZ, 0x7610, R119 ;  /* 0x00007610ff024816 */ /* 0x000fc60000000077 */
[----:B------:R-:W-:-:S04]  /*3c70*/  FMUL.FTZ R3, R134, R3 ;  /* 0x0000000386037220 */ /* 0x000fc80000410000 */
[----:B------:R-:W-:Y:S02]  /*3c80*/  @P4 FADD.FTZ R3, R3, R2 ;  /* 0x0000000203034221 */ /* 0x000fe40000010000 */
.L_x_2862:
[----:B------:R-:W-:Y:S05]  /*3c90*/  BSYNC B2 ;  /* 0x0000000000027941 */ /* 0x000fea0003800000 */
.L_x_2860:
        /* <DEDUP_REMOVED lines=13> */
.L_x_2838:
[----:B------:R-:W-:Y:S05]  /*3d70*/  BSYNC B1 ;  /* 0x0000000000017941 */ /* 0x000fea0003800000 */
.L_x_2837:
        /* <DEDUP_REMOVED lines=13> */
.L_x_2866:
        /* <DEDUP_REMOVED lines=9> */
.L_x_2867:
[----:B------:R-:W-:Y:S05]  /*3ee0*/  BSYNC B2 ;  /* 0x0000000000027941 */ /* 0x000fea0003800000 */
.L_x_2865:
        /* <DEDUP_REMOVED lines=13> */
.L_x_2869:
[----:B------:R-:W-:-:S04]  /*3fc0*/  FFMA.FTZ R2, R152, R127, R128 ;  /* 0x0000007f98027223 */ /* 0x000fc80000010080 */
[----:B------:R-:W-:Y:S01]  /*3fd0*/  FADD.FTZ R3, R155, -R2 ;  /* 0x800000029b037221 */ /* 0x000fe20000010000 */
[----:B------:R-:W-:-:S03]  /*3fe0*/  @P4 PRMT R2, RZ, 0x7610, R112 ;  /* 0x00007610ff024816 */ /* 0x000fc60000000070 */
[----:B------:R-:W-:-:S04]  /*3ff0*/  FMUL.FTZ R3, R134, R3 ;  /* 0x0000000386037220 */ /* 0x000fc80000410000 */
[----:B------:R-:W-:Y:S02]  /*4000*/  @P4 FADD.FTZ R3, R3, R2 ;  /* 0x0000000203034221 */ /* 0x000fe40000010000 */
.L_x_2870:
[----:B------:R-:W-:Y:S05]  /*4010*/  BSYNC B2 ;  /* 0x0000000000027941 */ /* 0x000fea0003800000 */
.L_x_2868:
        /* <DEDUP_REMOVED lines=11> */
.L_x_2872:
[----:B------:R-:W-:Y:S01]  /*40d0*/  FFMA.FTZ R3, R153, R127, R128 ;  /* 0x0000007f99037223 */ /* 0x000fe20000010080 */
[----:B------:R-:W-:-:S03]  /*40e0*/  @P4 PRMT R2, RZ, 0x5410, R113 ;  /* 0x00005410ff024816 */ /* 0x000fc60000000071 */
[----:B------:R-:W-:-:S04]  /*40f0*/  FADD.FTZ R3, R158, -R3 ;  /* 0x800000039e037221 */ /* 0x000fc80000010000 */
[----:B------:R-:W-:-:S04]  /*4100*/  FMUL.FTZ R3, R134, R3 ;  /* 0x0000000386037220 */ /* 0x000fc80000410000 */
[----:B------:R-:W-:Y:S02]  /*4110*/  @P4 FADD.FTZ R3, R3, R2 ;  /* 0x0000000203034221 */ /* 0x000fe40000010000 */
.L_x_2873:
[----:B------:R-:W-:Y:S05]  /*4120*/  BSYNC B2 ;  /* 0x0000000000027941 */ /* 0x000fea0003800000 */
.L_x_2871:
        /* <DEDUP_REMOVED lines=11> */
.L_x_2875:
[----:B------:R-:W-:-:S04]  /*41e0*/  FFMA.FTZ R2, R156, R127, R128 ;  /* 0x0000007f9c027223 */ /* 0x000fc80000010080 */
[----:B------:R-:W-:Y:S01]  /*41f0*/  FADD.FTZ R3, R157, -R2 ;  /* 0x800000029d037221 */ /* 0x000fe20000010000 */
[----:B------:R-:W-:-:S03]  /*4200*/  @P4 PRMT R2, RZ, 0x7610, R113 ;  /* 0x00007610ff024816 */ /* 0x000fc60000000071 */
[----:B------:R-:W-:-:S04]  /*4210*/  FMUL.FTZ R3, R134, R3 ;  /* 0x0000000386037220 */ /* 0x000fc80000410000 */
[----:B------:R-:W-:Y:S02]  /*4220*/  @P4 FADD.FTZ R3, R3, R2 ;  /* 0x0000000203034221 */ /* 0x000fe40000010000 */
.L_x_2876:
[----:B------:R-:W-:Y:S05]  /*4230*/  BSYNC B2 ;  /* 0x0000000000027941 */ /* 0x000fea0003800000 */
.L_x_2874:
        /* <DEDUP_REMOVED lines=11> */
.L_x_2878:
[----:B------:R-:W-:Y:S01]  /*42f0*/  FFMA.FTZ R3, R159, R127, R128 ;  /* 0x0000007f9f037223 */ /* 0x000fe20000010080 */
[----:B------:R-:W-:-:S03]  /*4300*/  @P4 PRMT R2, RZ, 0x5410, R114 ;  /* 0x00005410ff024816 */ /* 0x000fc60000000072 */
[----:B------:R-:W-:-:S04]  /*4310*/  FADD.FTZ R3, R160, -R3 ;  /* 0x80000003a0037221 */ /* 0x000fc80000010000 */
[----:B------:R-:W-:-:S04]  /*4320*/  FMUL.FTZ R3, R134, R3 ;  /* 0x0000000386037220 */ /* 0x000fc80000410000 */
[----:B------:R-:W-:Y:S02]  /*4330*/  @P4 FADD.FTZ R3, R3, R2 ;  /* 0x0000000203034221 */ /* 0x000fe40000010000 */
.L_x_2879:
[----:B------:R-:W-:Y:S05]  /*4340*/  BSYNC B2 ;  /* 0x0000000000027941 */ /* 0x000fea0003800000 */
.L_x_2877:
        /* <DEDUP_REMOVED lines=11> */
.L_x_2881:
[----:B------:R-:W-:-:S04]  /*4400*/  FFMA.FTZ R2, R162, R127, R128 ;  /* 0x0000007fa2027223 */ /* 0x000fc80000010080 */
[----:B------:R-:W-:Y:S01]  /*4410*/  FADD.FTZ R3, R161, -R2 ;  /* 0x80000002a1037221 */ /* 0x000fe20000010000 */
[----:B------:R-:W-:-:S03]  /*4420*/  @P4 PRMT R2, RZ, 0x7610, R114 ;  /* 0x00007610ff024816 */ /* 0x000fc60000000072 */
[----:B------:R-:W-:-:S04]  /*4430*/  FMUL.FTZ R3, R134, R3 ;  /* 0x0000000386037220 */ /* 0x000fc80000410000 */
[----:B------:R-:W-:Y:S02]  /*4440*/  @P4 FADD.FTZ R3, R3, R2 ;  /* 0x0000000203034221 */ /* 0x000fe40000010000 */
.L_x_2882:
[----:B------:R-:W-:Y:S05]  /*4450*/  BSYNC B2 ;  /* 0x0000000000027941 */ /* 0x000fea0003800000 */
.L_x_2880:
        /* <DEDUP_REMOVED lines=11> */
.L_x_2884:
[----:B------:R-:W-:Y:S01]  /*4510*/  FFMA.FTZ R3, R163, R127, R128 ;  /* 0x0000007fa3037223 */ /* 0x000fe20000010080 */
[----:B------:R-:W-:-:S03]  /*4520*/  @P4 PRMT R2, RZ, 0x5410, R115 ;  /* 0x00005410ff024816 */ /* 0x000fc60000000073 */
[----:B------:R-:W-:-:S04]  /*4530*/  FADD.FTZ R3, R164, -R3 ;  /* 0x80000003a4037221 */ /* 0x000fc80000010000 */
[----:B------:R-:W-:-:S04]  /*4540*/  FMUL.FTZ R3, R134, R3 ;  /* 0x0000000386037220 */ /* 0x000fc80000410000 */
[----:B------:R-:W-:Y:S02]  /*4550*/  @P4 FADD.FTZ R3, R3, R2 ;  /* 0x0000000203034221 */ /* 0x000fe40000010000 */
.L_x_2885:
[----:B------:R-:W-:Y:S05]  /*4560*/  BSYNC B2 ;  /* 0x0000000000027941 */ /* 0x000fea0003800000 */
.L_x_2883:
        /* <DEDUP_REMOVED lines=11> */
.L_x_2887:
[----:B------:R-:W-:Y:S01]  /*4620*/  FFMA.FTZ R128, R166, R127, R128 ;  /* 0x0000007fa6807223 */ /* 0x000fe20000010080 */
[----:B------:R-:W-:-:S03]  /*4630*/  @P4 PRMT R2, RZ, 0x7610, R115 ;  /* 0x00007610ff024816 */ /* 0x000fc60000000073 */
[----:B------:R-:W-:-:S04]  /*4640*/  FADD.FTZ R3, R165, -R128 ;  /* 0x80000080a5037221 */ /* 0x000fc80000010000 */
[----:B------:R-:W-:-:S04]  /*4650*/  FMUL.FTZ R3, R134, R3 ;  /* 0x0000000386037220 */ /* 0x000fc80000410000 */
[----:B------:R-:W-:Y:S02]  /*4660*/  @P4 FADD.FTZ R3, R3, R2 ;  /* 0x0000000203034221 */ /* 0x000fe40000010000 */
.L_x_2888:
[----:B------:R-:W-:Y:S05]  /*4670*/  BSYNC B2 ;  /* 0x0000000000027941 */ /* 0x000fea0003800000 */
.L_x_2886:
        /* <DEDUP_REMOVED lines=8> */
[----:B------:R-:W-:-:S02]  /*4700*/  @P3 IMAD.WIDE.U32 R124, R126, R129, c[0x0][0x248] ;  /* 0x000092007e7c3625 */ /* 0x000fc400078e0081 */
[----:B------:R0:W-:Y:S04]  /*4710*/  @P5 STG.E.128 [R2.64], R104 ;  /* 0x0000006802005986 */ /* 0x0001e8000c101d04 */
[----:B------:R0:W-:Y:S02]  /*4720*/  @P3 STG.E.128 [R124.64], R108 ;  /* 0x0000006c7c003986 */ /* 0x0001e4000c101d04 */
.L_x_2864:
[----:B------:R-:W-:Y:S05]  /*4730*/  BSYNC B1 ;  /* 0x0000000000017941 */ /* 0x000fea0003800000 */
.L_x_2863:
[----:B0-----:R-:W-:-:S04]  /*4740*/  MOV R3, c[0x0][0x160] ;  /* 0x0000580000037a02 */ /* 0x001fc80000000f00 */
[----:B------:R-:W-:-:S04]  /*4750*/  LEA R0, R3, R0, 0x2 ;  /* 0x0000000003007211 */ /* 0x000fc800078e10ff */
[----:B------:R-:W-:-:S13]  /*4760*/  ISETP.GE.AND P2, PT, R0, c[0x0][0x164], PT ;  /* 0x0000590000007a0c */ /* 0x000fda0003f46270 */
[----:B------:R-:W-:Y:S01]  /*4770*/  @P2 CALL.REL.NOINC `(.L_x_2764) ;  /* 0x0000001000002944 */ /* 0x000fe20003c00000 */
[----:B------:R-:W-:Y:S05]  /*4780*/  BRA `(.L_x_2889) ;  /* 0xffffbd1000007947 */ /* 0x000fea000383ffff */
.L_x_2764:
[----:B-1----:R-:W-:Y:S05]  /*4790*/  BSYNC B0 ;  /* 0x0000000000007941 */ /* 0x002fea0003800000 */
.L_x_2763:
        /* <DEDUP_REMOVED lines=23> */
[----:B------:R-:W2:Y:S01]  /*4910*/  LDS R3, [R133.X4+0x1000] ;  /* 0x0010000085037984 */ /* 0x000ea20000004800 */
[----:B0-----:R-:W-:-:S03]  /*4920*/  IMAD R38, R38, c[0x0][0x168], RZ ;  /* 0x00005a0026267a24 */ /* 0x001fc600078e02ff */
[----:B------:R-:W0:Y:S02]  /*4930*/  LDS R6, [R133.X4+0x200] ;  /* 0x0002000085067984 */ /* 0x000e240000004800 */
[----:B------:R-:W-:Y:S02]  /*4940*/  IADD3 R38, P0, R38, R133, RZ ;  /* 0x0000008526267210 */ /* 0x000fe40007f1e0ff */
        /* <DEDUP_REMOVED lines=8> */
[----:B-1----:R-:W-:-:S03]  /*49d0*/  FADD.FTZ R2, RZ, R2 ;  /* 0x00000002ff027221 */ /* 0x002fc60000010000 */
[----:B------:R-:W1:Y:S01]  /*49e0*/  LDS R12, [R133.X4+0x1a00] ;  /* 0x001a0000850c7984 */ /* 0x000e620000004800 */
[----:B--2---:R-:W-:-:S03]  /*49f0*/  FADD.FTZ R2, R2, R3 ;  /* 0x0000000302027221 */ /* 0x004fc60000010000 */
[----:B------:R-:W2:Y:S01]  /*4a00*/  LDS R10, [R133.X4+0xc00] ;  /* 0x000c0000850a7984 */ /* 0x000ea20000004800 */
[----:B0-----:R-:W-:-:S03]  /*4a10*/  FADD.FTZ R6, RZ, R6 ;  /* 0x00000006ff067221 */ /* 0x001fc60000010000 */
[----:B------:R-:W0:Y:S01]  /*4a20*/  LDS R17, [R133.X4+0x1c00] ;  /* 0x001c000085117984 */ /* 0x000e220000004800 */
        /* <DEDUP_REMOVED lines=16> */
[----:B-1----:R-:W-:-:S03]  /*4b30*/  FADD.FTZ R9, R9, R12 ;  /* 0x0000000c09097221 */ /* 0x002fc60000010000 */
[----:B------:R-:W1:Y:S01]  /*4b40*/  LDS R23, [R133.X4+0x2c00] ;  /* 0x002c000085177984 */ /* 0x000e620000004800 */
[----:B--2---:R-:W-:-:S03]  /*4b50*/  FADD.FTZ R10, RZ, R10 ;  /* 0x0000000aff0a7221 */ /* 0x004fc60000010000 */
[----:B------:R-:W2:Y:S01]  /*4b60*/  LDS R26, [R133.X4+0x2e00] ;  /* 0x002e0000851a7984 */ /* 0x000ea20000004800 */
[----:B0-----:R-:W-:-:S03]  /*4b70*/  FADD.FTZ R10, R10, R17 ;  /* 0x000000110a0a7221 */ /* 0x001fc60000010000 */
[----:B------:R-:W0:Y:S01]  /*4b80*/  LDS R25, [R133.X4+0x3000] ;  /* 0x0030000085197984 */ /* 0x000e220000004800 */
        /* <DEDUP_REMOVED lines=16> */
[----:B-1----:R-:W-:Y:S02]  /*4c90*/  FADD.FTZ R10, R10, R23 ;  /* 0x000000170a0a7221 */ /* 0x002fe40000010000 */
[----:B--2---:R-:W-:Y:S02]  /*4ca0*/  FADD.FTZ R11, R11, R26 ;  /* 0x0000001a0b0b7221 */ /* 0x004fe40000010000 */
[----:B0-----:R-:W-:Y:S02]  /*4cb0*/  FADD.FTZ R25, R2, R25 ;  /* 0x0000001902197221 */ /* 0x001fe40000010000 */
        /* <DEDUP_REMOVED lines=16> */
[----:B0-----:R-:W-:Y:S01]  /*4dc0*/  IMAD.SHL.U32 R40, R38, 0x4, RZ ;  /* 0x0000000426287824 */ /* 0x001fe200078e00ff */
[----:B------:R-:W-:-:S04]  /*4dd0*/  IADD3.X R43, RZ, RZ, RZ, P0, !PT ;  /* 0x000000ffff2b7210 */ /* 0x000fc800007fe4ff */
[----:B------:R-:W-:Y:S02]  /*4de0*/  SHF.L.U64.HI R43, R38, 0x2, R43 ;  /* 0x00000002262b7819 */ /* 0x000fe4000001022b */
[C---:B------:R-:W-:Y:S02]  /*4df0*/  IADD3 R42, P0, R40.reuse, c[0x0][0x228], RZ ;  /* 0x00008a00282a7a10 */ /* 0x040fe40007f1e0ff */
[----:B------:R-:W-:Y:S02]  /*4e00*/  IADD3 R40, P1, R40, c[0x0][0x220], RZ ;  /* 0x0000880028287a10 */ /* 0x000fe40007f3e0ff */
[----:B------:R-:W-:Y:S01]  /*4e10*/  IADD3.X R45, R43, c[0x0][0x22c], RZ, P0, !PT ;  /* 0x00008b002b2d7a10 */ /* 0x000fe200007fe4ff */
[----:B------:R-:W0:Y:S01]  /*4e20*/  LDS R4, [R133.X4] ;  /* 0x0000000085047984 */ /* 0x000e220000004800 */
[----:B------:R-:W-:Y:S02]  /*4e30*/  ISETP.GE.U32.AND P0, PT, R36, 0x100, PT ;  /* 0x000001002400780c */ /* 0x000fe40003f06070 */
[----:B------:R-:W-:Y:S01]  /*4e40*/  @P5 MOV R2, R42 ;  /* 0x0000002a00025202 */ /* 0x000fe20000000f00 */
[----:B------:R-:W1:Y:S01]  /*4e50*/  LDS R35, [R133.X4+0x1000] ;  /* 0x0010000085237984 */ /* 0x000e620000004800 */
[----:B------:R-:W-:-:S02]  /*4e60*/  @P5 MOV R3, R45 ;  /* 0x0000002d00035202 */ /* 0x000fc40000000f00 */
        /* <DEDUP_REMOVED lines=40> */
[----:B-1----:R-:W-:Y:S02]  /*50f0*/  FADD.FTZ R12, R12, R17 ;  /* 0x000000110c0c7221 */ /* 0x002fe40000010000 */
[----:B--2---:R-:W-:Y:S01]  /*5100*/  @P0 IMAD.MOV.U32 R2, RZ, RZ, R42 ;  /* 0x000000ffff020224 */ /* 0x004fe200078e002a */
[----:B------:R-:W-:Y:S01]  /*5110*/  @P0 IADD3 R42, P6, R42, 0x200, RZ ;  /* 0x000002002a2a0810 */ /* 0x000fe20007fde0ff */
[----:B------:R-:W-:Y:S01]  /*5120*/  FADD.FTZ R0, R0, R35 ;  /* 0x0000002300007221 */ /* 0x000fe20000010000 */
[-C--:B------:R-:W-:Y:S01]  /*5130*/  @P0 MOV R3, R45.reuse ;  /* 0x0000002d00030202 */ /* 0x080fe20000000f00 */
[----:B------:R-:W1:Y:S01]  /*5140*/  LDS R35, [R133.X4+0x3800] ;  /* 0x0038000085237984 */ /* 0x000e620000004800 */
[----:B------:R-:W-:Y:S01]  /*5150*/  @P0 IADD3.X R45, RZ, R45, RZ, P6, !PT ;  /* 0x0000002dff2d0210 */ /* 0x000fe200037fe4ff */
[----:B---3--:R-:W-:Y:S01]  /*5160*/  FADD.FTZ R0, R0, R37 ;  /* 0x0000002500007221 */ /* 0x008fe20000010000 */
[----:B------:R-:W-:Y:S01]  /*5170*/  @P0 IADD3 R40, P6, R40, 0x200, RZ ;  /* 0x0000020028280810 */ /* 0x000fe20007fde0ff */
[----:B------:R-:W2:Y:S03]  /*5180*/  LDS R21, [R133.X4+0x1c00] ;  /* 0x001c000085157984 */ /* 0x000ea60000004800 */
[----:B------:R-:W-:Y:S01]  /*5190*/  @P0 IADD3.X R43, RZ, R43, RZ, P6, !PT ;  /* 0x0000002bff2b0210 */ /* 0x000fe200037fe4ff */
[----:B------:R-:W-:Y:S01]  /*51a0*/  FADD.FTZ R39, R0, R39 ;  /* 0x0000002700277221 */ /* 0x000fe20000010000 */
[----:B------:R-:W-:Y:S01]  /*51b0*/  ISETP.GE.U32.AND P6, PT, R36, 0x400, PT ;  /* 0x000004002400780c */ /* 0x000fe20003fc6070 */
[----:B------:R-:W3:Y:S01]  /*51c0*/  LDS R0, [R133.X4+0xa00] ;  /* 0x000a000085007984 */ /* 0x000ee20000004800 */
[----:B------:R-:W-:-:S03]  /*51d0*/  FADD.FTZ R41, R14, R41 ;  /* 0x000000290e297221 */ /* 0x000fc60000010000 */
[----:B------:R-:W3:Y:S01]  /*51e0*/  LDS R36, [R133.X4+0x1400] ;  /* 0x0014000085247984 */ /* 0x000ee20000004800 */
[----:B----4-:R-:W-:-:S03]  /*51f0*/  FADD.FTZ R12, R12, R23 ;  /* 0x000000170c0c7221 */ /* 0x010fc60000010000 */
[----:B------:R4:W-:Y:S04]  /*5200*/  @P0 STG.E [R2.64], R39 ;  /* 0x0000002702000986 */ /* 0x0009e8000c101904 */
[----:B------:R-:W-:Y:S04]  /*5210*/  @P0 STG.E [R4.64], R27 ;  /* 0x0000001b04000986 */ /* 0x000fe8000c101904 */
[----:B------:R-:W-:Y:S01]  /*5220*/  LDS R37, [R133.X4+0x3a00] ;  /* 0x003a000085257984 */ /* 0x000fe20000004800 */
[----:B------:R-:W-:Y:S01]  /*5230*/  FADD.FTZ R25, RZ, R25 ;  /* 0x00000019ff197221 */ /* 0x000fe20000010000 */
[----:B----4-:R-:W-:Y:S01]  /*5240*/  @P4 MOV R2, R42 ;  /* 0x0000002a00024202 */ /* 0x010fe20000000f00 */
[----:B------:R-:W-:Y:S01]  /*5250*/  @P4 IMAD.MOV.U32 R3, RZ, RZ, R45 ;  /* 0x000000ffff034224 */ /* 0x000fe200078e002d */
[----:B------:R-:W4:Y:S01]  /*5260*/  LDS R27, [R133.X4+0x2c00] ;  /* 0x002c0000851b7984 */ /* 0x000f220000004800 */
[----:B------:R-:W-:Y:S01]  /*5270*/  @P4 IADD3 R42, P0, R42, 0x200, RZ ;  /* 0x000002002a2a4810 */ /* 0x000fe20007f1e0ff */
[----:B0-----:R-:W-:-:S02]  /*5280*/  FADD.FTZ R6, RZ, R6 ;  /* 0x00000006ff067221 */ /* 0x001fc40000010000 */
[----:B------:R-:W0:Y:S01]  /*5290*/  LDS R8, [R133.X4+0xe00] ;  /* 0x000e000085087984 */ /* 0x000e220000004800 */
[----:B------:R-:W-:-:S03]  /*52a0*/  @P4 IADD3.X R45, RZ, R45, RZ, P0, !PT ;  /* 0x0000002dff2d4210 */ /* 0x000fc600007fe4ff */
        /* <DEDUP_REMOVED lines=11> */
[----:B------:R0:W-:Y:S04]  /*5360*/  @P4 STG.E [R2.64], R29 ;  /* 0x0000001d02004986 */ /* 0x0001e8000c101904 */
[----:B------:R-:W3:Y:S01]  /*5370*/  LDS R29, [R133.X4+0x3c00] ;  /* 0x003c0000851d7984 */ /* 0x000ee20000004800 */
[----:B----4-:R-:W-:-:S02]  /*5380*/  FADD.FTZ R6, R6, R27 ;  /* 0x0000001b06067221 */ /* 0x010fc40000010000 */
[----:B0-----:R-:W-:Y:S01]  /*5390*/  FADD.FTZ R8, RZ, R8 ;  /* 0x00000008ff087221 */ /* 0x001fe20000010000 */
[----:B------:R-:W-:-:S03]  /*53a0*/  @P4 MOV R2, R40 ;  /* 0x0000002800024202 */ /* 0x000fc60000000f00 */
[----:B------:R-:W-:Y:S01]  /*53b0*/  FADD.FTZ R8, R8, R15 ;  /* 0x0000000f08087221 */ /* 0x000fe20000010000 */
[-C--:B------:R-:W-:Y:S02]  /*53c0*/  @P4 MOV R3, R43.reuse ;  /* 0x0000002b00034202 */ /* 0x080fe40000000f00 */
[----:B------:R-:W-:Y:S01]  /*53d0*/  @P4 IADD3 R40, P0, R40, 0x200, RZ ;  /* 0x0000020028284810 */ /* 0x000fe20007f1e0ff */
[----:B-1----:R-:W-:Y:S02]  /*53e0*/  FADD.FTZ R8, R8, R17 ;  /* 0x0000001108087221 */ /* 0x002fe40000010000 */
[----:B------:R0:W-:Y:S01]  /*53f0*/  @P4 STG.E [R2.64], R7 ;  /* 0x0000000702004986 */ /* 0x0001e2000c101904 */
[----:B------:R-:W-:Y:S01]  /*5400*/  @P4 IADD3.X R43, RZ, R43, RZ, P0, !PT ;  /* 0x0000002bff2b4210 */ /* 0x000fe200007fe4ff */
[----:B--2---:R-:W-:Y:S01]  /*5410*/  FADD.FTZ R23, R8, R23 ;  /* 0x0000001708177221 */ /* 0x004fe20000010000 */
[----:B0-----:R-:W-:Y:S02]  /*5420*/  @P3 MOV R2, R42 ;  /* 0x0000002a00023202 */ /* 0x001fe40000000f00 */
[----:B------:R-:W-:-:S02]  /*5430*/  @P3 MOV R3, R45 ;  /* 0x0000002d00033202 */ /* 0x000fc40000000f00 */
[----:B------:R-:W-:Y:S01]  /*5440*/  @P3 IADD3 R42, P0, R42, 0x200, RZ ;  /* 0x000002002a2a3810 */ /* 0x000fe20007f1e0ff */
[----:B---3--:R-:W-:Y:S02]  /*5450*/  FADD.FTZ R0, R0, R25 ;  /* 0x0000001900007221 */ /* 0x008fe40000010000 */
[----:B------:R0:W-:Y:S01]  /*5460*/  @P3 STG.E [R2.64], R41 ;  /* 0x0000002902003986 */ /* 0x0001e2000c101904 */
[----:B------:R-:W-:Y:S01]  /*5470*/  @P3 IADD3.X R45, RZ, R45, RZ, P0, !PT ;  /* 0x0000002dff2d3210 */ /* 0x000fe200007fe4ff */
[----:B------:R-:W-:Y:S02]  /*5480*/  FADD.FTZ R37, R0, R37 ;  /* 0x0000002500257221 */ /* 0x000fe40000010000 */
[----:B------:R-:W-:Y:S01]  /*5490*/  FADD.FTZ R29, R6, R29 ;  /* 0x0000001d061d7221 */ /* 0x000fe20000010000 */
[----:B0-----:R-:W-:Y:S01]  /*54a0*/  @P3 MOV R2, R40 ;  /* 0x0000002800023202 */ /* 0x001fe20000000f00 */
[----:B------:R-:W-:Y:S01]  /*54b0*/  @P3 IMAD.MOV.U32 R3, RZ, RZ, R43 ;  /* 0x000000ffff033224 */ /* 0x000fe200078e002b */
[----:B------:R-:W-:-:S04]  /*54c0*/  @P3 IADD3 R40, P4, R40, 0x200, RZ ;  /* 0x0000020028283810 */ /* 0x000fc80007f9e0ff */
        /* <DEDUP_REMOVED lines=11> */
[----:B------:R-:W-:Y:S01]  /*5580*/  @P1 MOV R4, R40 ;  /* 0x0000002800041202 */ /* 0x000fe20000000f00 */
[----:B------:R-:W-:Y:S01]  /*5590*/  @P2 IMAD.X R43, RZ, RZ, R43, P3 ;  /* 0x000000ffff2b2224 */ /* 0x000fe200018e062b */
[----:B------:R-:W-:-:S04]  /*55a0*/  @P1 IADD3 R40, P2, R40, 0x200, RZ ;  /* 0x0000020028281810 */ /* 0x000fc80007f5e0ff */
[-C--:B------:R-:W-:Y:S02]  /*55b0*/  @P1 MOV R5, R43.reuse ;  /* 0x0000002b00051202 */ /* 0x080fe40000000f00 */
[----:B------:R-:W-:Y:S02]  /*55c0*/  @P1 IADD3.X R43, RZ, R43, RZ, P2, !PT ;  /* 0x0000002bff2b1210 */ /* 0x000fe400017fe4ff */
[----:B------:R-:W-:Y:S02]  /*55d0*/  @P5 MOV R6, R40 ;  /* 0x0000002800065202 */ /* 0x000fe40000000f00 */
[----:B0-----:R-:W-:Y:S02]  /*55e0*/  @P1 MOV R2, R42 ;  /* 0x0000002a00021202 */ /* 0x001fe40000000f00 */
[----:B------:R-:W-:Y:S02]  /*55f0*/  @P1 IADD3 R42, P0, R42, 0x200, RZ ;  /* 0x000002002a2a1810 */ /* 0x000fe40007f1e0ff */
[----:B------:R-:W-:-:S02]  /*5600*/  @P1 MOV R3, R45 ;  /* 0x0000002d00031202 */ /* 0x000fc40000000f00 */
[----:B------:R-:W-:Y:S02]  /*5610*/  @P1 IADD3.X R45, RZ, R45, RZ, P0, !PT ;  /* 0x0000002dff2d1210 */ /* 0x000fe400007fe4ff */
[----:B------:R-:W-:Y:S01]  /*5620*/  @P5 IADD3 R40, P2, R40, 0x200, RZ ;  /* 0x0000020028285810 */ /* 0x000fe20007f5e0ff */
[----:B------:R0:W-:Y:S01]  /*5630*/  @P1 STG.E [R2.64], R37 ;  /* 0x0000002502001986 */ /* 0x0001e2000c101904 */
[-C--:B------:R-:W-:Y:S02]  /*5640*/  @P5 MOV R7, R43.reuse ;  /* 0x0000002b00075202 */ /* 0x080fe40000000f00 */
[----:B------:R-:W-:Y:S01]  /*5650*/  @P5 IADD3.X R43, RZ, R43, RZ, P2, !PT ;  /* 0x0000002bff2b5210 */ /* 0x000fe200017fe4ff */
        /* <DEDUP_REMOVED lines=9> */
[----:B0-----:R-:W-:Y:S02]  /*56f0*/  MOV R2, R42 ;  /* 0x0000002a00027202 */ /* 0x001fe40000000f00 */
[----:B------:R-:W-:Y:S01]  /*5700*/  MOV R3, R45 ;  /* 0x0000002d00037202 */ /* 0x000fe20000000f00 */
[----:B------:R-:W-:Y:S06]  /*5710*/  @!P6 EXIT ;  /* 0x000000000000e94d */ /* 0x000fec0003800000 */
[----:B------:R-:W-:Y:S04]  /*5720*/  STG.E [R2.64], R23 ;  /* 0x0000001702007986 */ /* 0x000fe8000c101904 */
[----:B------:R-:W-:Y:S01]  /*5730*/  STG.E [R4.64], R11 ;  /* 0x0000000b04007986 */ /* 0x000fe2000c101904 */
[----:B------:R-:W-:Y:S05]  /*5740*/  EXIT ;  /* 0x000000000000794d */ /* 0x000fea0003800000 */
.L_x_2783:
[----:B------:R-:W-:Y:S01]  /*5750*/  HFMA2.MMA R130, -RZ, RZ, 0, 5.9604644775390625e-08 ;  /* 0x00000001ff827435 */ /* 0x000fe200000001ff */
[----:B------:R-:W-:-:S02]  /*5760*/  MOV R125, R205 ;  /* 0x000000cd007d7202 */ /* 0x000fc40000000f00 */
[----:B------:R-:W-:Y:S02]  /*5770*/  MOV R127, 0x1f ;  /* 0x0000001f007f7802 */ /* 0x000fe40000000f00 */
[----:B------:R-:W-:Y:S02]  /*5780*/  MOV R202, 0xffffffff ;  /* 0xffffffff00ca7802 */ /* 0x000fe40000000f00 */
[----:B-1----:R-:W-:Y:S02]  /*5790*/  MOV R2, 0x57b0 ;  /* 0x000057b000027802 */ /* 0x002fe40000000f00 */
[----:B0----5:R-:W-:Y:S05]  /*57a0*/  CALL.REL.NOINC `($__internal_42_$__cuda_sm70_shflsync_bfly_p) ;  /* 0x0000046000007944 */ /* 0x021fea0003c00000 */
[----:B-1----:R-:W-:Y:S01]  /*57b0*/  MOV R124, R125 ;  /* 0x0000007d007c7202 */ /* 0x002fe20000000f00 */
[----:B0-----:R-:W-:Y:S05]  /*57c0*/  BRA `(.L_x_2890) ;  /* 0xffffc63000007947 */ /* 0x001fea000383ffff */
.L_x_2784:
[----:B------:R-:W-:Y:S01]  /*57d0*/  HFMA2.MMA R130, -RZ, RZ, 0, 5.9604644775390625e-08 ;  /* 0x00000001ff827435 */ /* 0x000fe200000001ff */
[----:B------:R-:W-:Y:S01]  /*57e0*/  MOV R125, R206 ;  /* 0x000000ce007d7202 */ /* 0x000fe20000000f00 */
[----:B------:R-:W-:Y:S01]  /*57f0*/  IMAD.MOV.U32 R127, RZ, RZ, 0x1f ;  /* 0x0000001fff7f7424 */ /* 0x000fe200078e00ff */
[----:B------:R-:W-:Y:S02]  /*5800*/  MOV R202, 0xffffffff ;  /* 0xffffffff00ca7802 */ /* 0x000fe40000000f00 */
[----:B-1----:R-:W-:-:S02]  /*5810*/  MOV R2, 0x5830 ;  /* 0x0000583000027802 */ /* 0x002fc40000000f00 */
[----:B0-23-5:R-:W-:Y:S05]  /*5820*/  CALL.REL.NOINC `($__internal_42_$__cuda_sm70_shflsync_bfly_p) ;  /* 0x000003e000007944 */ /* 0x02dfea0003c00000 */
[----:B------:R-:W-:Y:S01]  /*5830*/  FADD.FTZ R205, R124, R205 ;  /* 0x000000cd7ccd7221 */ /* 0x000fe20000010000 */
[----:B0-----:R-:W-:Y:S01]  /*5840*/  HFMA2.MMA R130, -RZ, RZ, 0, 1.1920928955078125e-07 ;  /* 0x00000002ff827435 */ /* 0x001fe200000001ff */
[----:B-1----:R-:W-:Y:S01]  /*5850*/  FADD.FTZ R206, R206, R125 ;  /* 0x0000007dcece7221 */ /* 0x002fe20000010000 */
[----:B------:R-:W-:-:S02]  /*5860*/  MOV R127, 0x1f ;  /* 0x0000001f007f7802 */ /* 0x000fc40000000f00 */
[----:B------:R-:W-:Y:S02]  /*5870*/  MOV R202, 0xffffffff ;  /* 0xffffffff00ca7802 */ /* 0x000fe40000000f00 */
[----:B------:R-:W-:Y:S02]  /*5880*/  MOV R125, R205 ;  /* 0x000000cd007d7202 */ /* 0x000fe40000000f00 */
[----:B------:R-:W-:Y:S02]  /*5890*/  MOV R2, 0x58b0 ;  /* 0x000058b000027802 */ /* 0x000fe40000000f00 */
[----:B------:R-:W-:Y:S05]  /*58a0*/  CALL.REL.NOINC `($__internal_42_$__cuda_sm70_shflsync_bfly_p) ;  /* 0x0000036000007944 */ /* 0x000fea0003c00000 */
[----:B0-----:R-:W-:Y:S01]  /*58b0*/  HFMA2.MMA R127, -RZ, RZ, 0, 1.847743988037109375e-06 ;  /* 0x0000001fff7f7435 */ /* 0x001fe200000001ff */
[----:B-1----:R-:W-:Y:S01]  /*58c0*/  MOV R124, R125 ;  /* 0x0000007d007c7202 */ /* 0x002fe20000000f00 */
[----:B------:R-:W-:Y:S01]  /*58d0*/  IMAD.MOV.U32 R130, RZ, RZ, 0x2 ;  /* 0x00000002ff827424 */ /* 0x000fe200078e00ff */
[----:B------:R-:W-:Y:S02]  /*58e0*/  MOV R125, R206 ;  /* 0x000000ce007d7202 */ /* 0x000fe40000000f00 */
[----:B------:R-:W-:Y:S02]  /*58f0*/  MOV R202, 0xffffffff ;  /* 0xffffffff00ca7802 */ /* 0x000fe40000000f00 */
[----:B------:R-:W-:-:S02]  /*5900*/  MOV R2, 0x5920 ;  /* 0x0000592000027802 */ /* 0x000fc40000000f00 */
[----:B------:R-:W-:Y:S05]  /*5910*/  CALL.REL.NOINC `($__internal_42_$__cuda_sm70_shflsync_bfly_p) ;  /* 0x000002f000007944 */ /* 0x000fea0003c00000 */
[----:B------:R-:W-:Y:S01]  /*5920*/  FADD.FTZ R205, R124, R205 ;  /* 0x000000cd7ccd7221 */ /* 0x000fe20000010000 */
[----:B0-----:R-:W-:Y:S01]  /*5930*/  HFMA2.MMA R130, -RZ, RZ, 0, 2.384185791015625e-07 ;  /* 0x00000004ff827435 */ /* 0x001fe200000001ff */
[----:B-1----:R-:W-:Y:S01]  /*5940*/  FADD.FTZ R206, R206, R125 ;  /* 0x0000007dcece7221 */ /* 0x002fe20000010000 */
[----:B------:R-:W-:-:S02]  /*5950*/  MOV R127, 0x1f ;  /* 0x0000001f007f7802 */ /* 0x000fc40000000f00 */
[----:B------:R-:W-:Y:S02]  /*5960*/  MOV R202, 0xffffffff ;  /* 0xffffffff00ca7802 */ /* 0x000fe40000000f00 */
[----:B------:R-:W-:Y:S02]  /*5970*/  MOV R125, R205 ;  /* 0x000000cd007d7202 */ /* 0x000fe40000000f00 */
[----:B------:R-:W-:Y:S02]  /*5980*/  MOV R2, 0x59a0 ;  /* 0x000059a000027802 */ /* 0x000fe40000000f00 */
[----:B------:R-:W-:Y:S05]  /*5990*/  CALL.REL.NOINC `($__internal_42_$__cuda_sm70_shflsync_bfly_p) ;  /* 0x0000027000007944 */ /* 0x000fea0003c00000 */
[----:B0-----:R-:W-:Y:S01]  /*59a0*/  HFMA2.MMA R130, -RZ, RZ, 0, 2.384185791015625e-07 ;  /* 0x00000004ff827435 */ /* 0x001fe200000001ff */
[----:B-1----:R-:W-:Y:S01]  /*59b0*/  MOV R124, R125 ;  /* 0x0000007d007c7202 */ /* 0x002fe20000000f00 */
[----:B------:R-:W-:Y:S01]  /*59c0*/  IMAD.MOV.U32 R125, RZ, RZ, R206 ;  /* 0x000000ffff7d7224 */ /* 0x000fe200078e00ce */
[----:B------:R-:W-:Y:S02]  /*59d0*/  MOV R127, 0x1f ;  /* 0x0000001f007f7802 */ /* 0x000fe40000000f00 */
[----:B------:R-:W-:Y:S02]  /*59e0*/  MOV R202, 0xffffffff ;  /* 0xffffffff00ca7802 */ /* 0x000fe40000000f00 */
[----:B------:R-:W-:-:S02]  /*59f0*/  MOV R2, 0x5a10 ;  /* 0x00005a1000027802 */ /* 0x000fc40000000f00 */
[----:B------:R-:W-:Y:S05]  /*5a00*/  CALL.REL.NOINC `($__internal_42_$__cuda_sm70_shflsync_bfly_p) ;  /* 0x0000020000007944 */ /* 0x000fea0003c00000 */
[----:B------:R-:W-:Y:S01]  /*5a10*/  FADD.FTZ R205, R124, R205 ;  /* 0x000000cd7ccd7221 */ /* 0x000fe20000010000 */
[----:B0-----:R-:W-:Y:S01]  /*5a20*/  HFMA2.MMA R130, -RZ, RZ, 0, 4.76837158203125e-07 ;  /* 0x00000008ff827435 */ /* 0x001fe200000001ff */
[----:B-1----:R-:W-:Y:S01]  /*5a30*/  FADD.FTZ R128, R206, R125 ;  /* 0x0000007dce807221 */ /* 0x002fe20000010000 */
[----:B------:R-:W-:-:S02]  /*5a40*/  MOV R127, 0x1f ;  /* 0x0000001f007f7802 */ /* 0x000fc40000000f00 */
[----:B------:R-:W-:Y:S02]  /*5a50*/  MOV R202, 0xffffffff ;  /* 0xffffffff00ca7802 */ /* 0x000fe40000000f00 */
[----:B------:R-:W-:Y:S02]  /*5a60*/  MOV R125, R205 ;  /* 0x000000cd007d7202 */ /* 0x000fe40000000f00 */
[----:B------:R-:W-:Y:S02]  /*5a70*/  MOV R2, 0x5a90 ;  /* 0x00005a9000027802 */ /* 0x000fe40000000f00 */
[----:B------:R-:W-:Y:S05]  /*5a80*/  CALL.REL.NOINC `($__internal_42_$__cuda_sm70_shflsync_bfly_p) ;  /* 0x0000018000007944 */ /* 0x000fea0003c00000 */
[----:B0-----:R-:W-:Y:S01]  /*5a90*/  HFMA2.MMA R130, -RZ, RZ, 0, 4.76837158203125e-07 ;  /* 0x00000008ff827435 */ /* 0x001fe200000001ff */
[----:B-1----:R-:W-:Y:S01]  /*5aa0*/  IMAD.MOV.U32 R124, RZ, RZ, R125 ;  /* 0x000000ffff7c7224 */ /* 0x002fe200078e007d */
[----:B------:R-:W-:Y:S02]  /*5ab0*/  MOV R125, R128 ;  /* 0x00000080007d7202 */ /* 0x000fe40000000f00 */
[----:B------:R-:W-:Y:S02]  /*5ac0*/  MOV R127, 0x1f ;  /* 0x0000001f007f7802 */ /* 0x000fe40000000f00 */
[----:B------:R-:W-:-:S02]  /*5ad0*/  MOV R202, 0xffffffff ;  /* 0xffffffff00ca7802 */ /* 0x000fc40000000f00 */
[----:B------:R-:W-:Y:S02]  /*5ae0*/  MOV R2, 0x5b00 ;  /* 0x00005b0000027802 */ /* 0x000fe40000000f00 */
[----:B------:R-:W-:Y:S05]  /*5af0*/  CALL.REL.NOINC `($__internal_42_$__cuda_sm70_shflsync_bfly_p) ;  /* 0x0000011000007944 */ /* 0x000fea0003c00000 */
[----:B------:R-:W-:Y:S01]  /*5b00*/  FADD.FTZ R126, R124, R205 ;  /* 0x000000cd7c7e7221 */ /* 0x000fe20000010000 */
[----:B0-----:R-:W-:Y:S01]  /*5b10*/  HFMA2.MMA R130, -RZ, RZ, 0, 9.5367431640625e-07 ;  /* 0x00000010ff827435 */ /* 0x001fe200000001ff */
[----:B-1----:R-:W-:Y:S01]  /*5b20*/  FADD.FTZ R128, R128, R125 ;  /* 0x0000007d80807221 */ /* 0x002fe20000010000 */
[----:B------:R-:W-:Y:S01]  /*5b30*/  MOV R127, 0x1f ;  /* 0x0000001f007f7802 */ /* 0x000fe20000000f00 */
[----:B------:R-:W-:Y:S01]  /*5b40*/  IMAD.MOV.U32 R125, RZ, RZ, R126 ;  /* 0x000000ffff7d7224 */ /* 0x000fe200078e007e */
[----:B------:R-:W-:Y:S02]  /*5b50*/  MOV R202, 0xffffffff ;  /* 0xffffffff00ca7802 */ /* 0x000fe40000000f00 */
[----:B------:R-:W-:Y:S02]  /*5b60*/  MOV R2, 0x5b80 ;  /* 0x00005b8000027802 */ /* 0x000fe40000000f00 */
[----:B------:R-:W-:Y:S05]  /*5b70*/  CALL.REL.NOINC `($__internal_42_$__cuda_sm70_shflsync_bfly_p) ;  /* 0x0000009000007944 */ /* 0x000fea0003c00000 */
[----:B0-----:R-:W-:Y:S01]  /*5b80*/  HFMA2.MMA R130, -RZ, RZ, 0, 9.5367431640625e-07 ;  /* 0x00000010ff827435 */ /* 0x001fe200000001ff */
[----:B-1----:R-:W-:Y:S02]  /*5b90*/  MOV R129, R125 ;  /* 0x0000007d00817202 */ /* 0x002fe40000000f00 */
[----:B------:R-:W-:-:S02]  /*5ba0*/  MOV R125, R128 ;  /* 0x00000080007d7202 */ /* 0x000fc40000000f00 */
[----:B------:R-:W-:Y:S02]  /*5bb0*/  MOV R127, 0x1f ;  /* 0x0000001f007f7802 */ /* 0x000fe40000000f00 */
[----:B------:R-:W-:Y:S02]  /*5bc0*/  MOV R202, 0xffffffff ;  /* 0xffffffff00ca7802 */ /* 0x000fe40000000f00 */
[----:B------:R-:W-:Y:S02]  /*5bd0*/  MOV R2, 0x5bf0 ;  /* 0x00005bf000027802 */ /* 0x000fe40000000f00 */
[----:B------:R-:W-:Y:S05]  /*5be0*/  CALL.REL.NOINC `($__internal_42_$__cuda_sm70_shflsync_bfly_p) ;  /* 0x0000002000007944 */ /* 0x000fea0003c00000 */
[----:B-1----:R-:W-:Y:S01]  /*5bf0*/  MOV R3, R125 ;  /* 0x0000007d00037202 */ /* 0x002fe20000000f00 */
[----:B0-----:R-:W-:Y:S05]  /*5c00*/  BRA `(.L_x_2891) ;  /* 0xffffc31000007947 */ /* 0x001fea000383ffff */
        .weak           $__internal_42_$__cuda_sm70_shflsync_bfly_p
        .type           $__internal_42_$__cuda_sm70_shflsync_bfly_p,@function
        .size           $__internal_42_$__cuda_sm70_shflsync_bfly_p,(.L_x_12344 - $__internal_42_$__cuda_sm70_shflsync_bfly_p)
$__internal_42_$__cuda_sm70_shflsync_bfly_p:
[----:B------:R-:W-:Y:S01]  /*5c10*/  HFMA2.MMA R3, -RZ, RZ, 0, 0 ;  /* 0x00000000ff037435 */ /* 0x000fe200000001ff */
[----:B------:R-:W-:Y:S04]  /*5c20*/  WARPSYNC R202 ;  /* 0x000000ca00007348 */ /* 0x000fe80003800000 */
[----:B------:R0:W1:Y:S01]  /*5c30*/  SHFL.BFLY PT, R125, R125, R130, R127 ;  /* 0x0c0000827d7d7389 */ /* 0x00006200000e007f */
[----:B------:R-:W-:Y:S05]  /*5c40*/  RET.REL.NODEC R2 `(_ZN10layer_norm13ln_bwd_kernelINS_13Kernel_traitsIf13__nv_bfloat16S2_S2_fjLj1024ELj1ELj4ELj1ELj16ENS_18Kernel_traits_baseILj1024EfS2_S2_S2_fjLj128EEEEELb0ELb0ELb1ELb0EEEvNS_9BwdParamsE) ;  /* 0xffffa3b002007950 */ /* 0x000fea0003c3ffff */
.L_x_2892:
        /* <DEDUP_REMOVED lines=11> */
.L_x_12344:


//--------------------- .text._ZN10layer_norm13ln_bwd_kernelINS_13Kernel_traitsIf13__nv_bfloat16S2_S2_fjLj1024ELj1ELj4ELj1ELj16ENS_18Kernel_traits_baseILj1024EfS2_S2_S2_fjLj128EEEEELb0ELb0ELb1ELb1EEEvNS_9BwdParamsE --------------------------
	.section	.text._ZN10layer_norm13ln_bwd_kernelINS_13Kernel_traitsIf13__nv_bfloat16S2_S2_fjLj1024ELj1ELj4ELj1ELj16ENS_18Kernel_traits_baseILj1024EfS2_S2_S2_fjLj128EEEEELb0ELb0ELb1ELb1EEEvNS_9BwdParamsE,"ax",@progbits
	.sectioninfo	@"SHI_REGISTERS=234"
	.align	128
        .global         _ZN10layer_norm13ln_bwd_kernelINS_13Kernel_traitsIf13__nv_bfloat16S2_S2_fjLj1024ELj1ELj4ELj1ELj16ENS_18Kernel_traits_baseILj1024EfS2_S2_S2_fjLj128EEEEELb0ELb0ELb1ELb1EEEvNS_9BwdParamsE
        .type           _ZN10layer_norm13ln_bwd_kernelINS_13Kernel_traitsIf13__nv_bfloat16S2_S2_fjLj1024ELj1ELj4ELj1ELj16ENS_18Kernel_traits_baseILj1024EfS2_S2_S2_fjLj128EEEEELb0ELb0ELb1ELb1EEEvNS_9BwdParamsE,@function
        .size           _ZN10layer_norm13ln_bwd_kernelINS_13Kernel_traitsIf13__nv_bfloat16S2_S2_fjLj1024ELj1ELj4ELj1ELj16ENS_18Kernel_traits_baseILj1024EfS2_S2_S2_fjLj128EEEEELb0ELb0ELb1ELb1EEEvNS_9BwdParamsE,(.L_x_12345 - _ZN10layer_norm13ln_bwd_kernelINS_13Kernel_traitsIf13__nv_bfloat16S2_S2_fjLj1024ELj1ELj4ELj1ELj16ENS_18Kernel_traits_baseILj1024EfS2_S2_S2_fjLj128EEEEELb0ELb0ELb1ELb1EEEvNS_9BwdParamsE)
        .other          _ZN10layer_norm13ln_bwd_kernelINS_13Kernel_traitsIf13__nv_bfloat16S2_S2_fjLj1024ELj1ELj4ELj1ELj16ENS_18Kernel_traits_baseILj1024EfS2_S2_S2_fjLj128EEEEELb0ELb0ELb1ELb1EEEvNS_9BwdParamsE,@"STO_CUDA_ENTRY STV_DEFAULT"
_ZN10layer_norm13ln_bwd_kernelINS_13Kernel_traitsIf13__nv_bfloat16S2_S2_fjLj1024ELj1ELj4ELj1ELj16ENS_18Kernel_traits_baseILj1024EfS2_S2_S2_fjLj128EEEEELb0ELb0ELb1ELb1EEEvNS_9BwdParamsE:
.text._ZN10layer_norm13ln_bwd_kernelINS_13Kernel_traitsIf13__nv_bfloat16S2_S2_fjLj1024ELj1ELj4ELj1ELj16ENS_18Kernel_traits_baseILj1024EfS2_S2_S2_fjLj128EEEEELb0ELb0ELb1ELb1EEEvNS_9BwdParamsE:
        /* <DEDUP_REMOVED lines=42> */
.L_x_2894:
        /* <DEDUP_REMOVED lines=44> */
[----:B01----:R-:W-:-:S02]  /*0560*/  CS2R R52, SRZ ;  /* 0x0000000000347805 */ /* 0x003fc4000001ff00 */
.L_x_2997:
[----:B------:R-:W-:-:S10]  /*0570*/  HFMA2.MMA R187, -RZ, RZ, 0, 2.384185791015625e-07 ;  /* 0x00000004ffbb7435 */ /* 0x000fd400000001ff */
[----:B------:R-:W-:-:S05]  /*0580*/  IMAD.WIDE R124, R130, R187, c[0x0][0x1d8] ;  /* 0x00007600827c7625 */ /* 0x000fca00078e02bb */
[----:B------:R0:W2:Y:S01]  /*0590*/  LDG.E R205, [R124.64] ;  /* 0x000000047ccd7981 */ /* 0x0000a2000c1e1900 */
[C---:B------:R-:W-:Y:S01]  /*05a0*/  IMAD R126, R130.reuse, c[0x0][0x168], RZ ;  /* 0x00005a00827e7a24 */ /* 0x040fe200078e02ff */
[----:B------:R-:W-:Y:S01]  /*05b0*/  LOP3.LUT R188, R131, 0x1f, RZ, 0xc0, !PT ;  /* 0x0000001f83bc7812 */ /* 0x000fe200078ec0ff */
[----:B------:R-:W-:-:S03]  /*05c0*/  IMAD.WIDE R144, R130, R187, c[0x0][0x1a8] ;  /* 0x00006a0082907625 */ /* 0x000fc600078e02bb */
[----:B------:R-:W-:Y:S01]  /*05d0*/  SHF.R.S32.HI R127, RZ, 0x1f, R126 ;  /* 0x0000001fff7f7819 */ /* 0x000fe2000001147e */
[----:B------:R-:W-:Y:S01]  /*05e0*/  IMAD.WIDE R2, R130, R187, c[0x0][0x1d0] ;  /* 0x0000740082027625 */ /* 0x000fe200078e02bb */
[----:B------:R-:W-:Y:S01]  /*05f0*/  MOV R184, 0x10 ;  /* 0x0000001000b87802 */ /* 0x000fe20000000f00 */
[----:B-----5:R1:W5:Y:S01]  /*0600*/  LDG.E R144, [R144.64] ;  /* 0x0000000490907981 */ /* 0x020362000c1e1900 */
[----:B------:R-:W-:Y:S01]  /*0610*/  LEA.HI R127, R127, R126, RZ, 0x3 ;  /* 0x0000007e7f7f7211 */ /* 0x000fe200078f18ff */
[----:B------:R-:W-:Y:S02]  /*0620*/  BSSY B1, `(.L_x_2896) ;  /* 0x000015a000017945 */ /* 0x000fe40003800000 */
[----:B------:R3:W5:Y:S01]  /*0630*/  LDG.E R156, [R2.64] ;  /* 0x00000004029c7981 */ /* 0x000762000c1e1900 */
[----:B------:R-:W-:-:S04]  /*0640*/  LEA.HI.SX32 R157, R127, R188, 0x1d ;  /* 0x000000bc7f9d7211 */ /* 0x000fc800078feaff */
[C---:B------:R-:W-:Y:S01]  /*0650*/  IADD3 R147, R157.reuse, 0x20, RZ ;  /* 0x000000209d937810 */ /* 0x040fe20007ffe0ff */
[CC--:B------:R-:W-:Y:S01]  /*0660*/  IMAD.WIDE.U32 R128, R157.reuse, R184.reuse, c[0x0][0x218] ;  /* 0x000086009d807625 */ /* 0x0c0fe200078e00b8 */
[C---:B------:R-:W-:Y:S02]  /*0670*/  IADD3 R146, R157.reuse, 0x40, RZ ;  /* 0x000000409d927810 */ /* 0x040fe40007ffe0ff */
[----:B-1----:R-:W-:Y:S01]  /*0680*/  IADD3 R145, R157, 0x60, RZ ;  /* 0x000000609d917810 */ /* 0x002fe20007ffe0ff */
[----:B------:R-:W-:-:S04]  /*0690*/  IMAD.WIDE.U32 R126, R147, R184, c[0x0][0x218] ;  /* 0x00008600937e7625 */ /* 0x000fc800078e00b8 */
[----:B0-----:R-:W-:-:S04]  /*06a0*/  IMAD.WIDE.U32 R124, R146, R184, c[0x0][0x218] ;  /* 0x00008600927c7625 */ /* 0x001fc800078e00b8 */
[----:B---3--:R-:W-:Y:S01]  /*06b0*/  IMAD.WIDE.U32 R2, R145, R184, c[0x0][0x218] ;  /* 0x0000860091027625 */ /* 0x008fe200078e00b8 */
        /* <DEDUP_REMOVED lines=14> */
.L_x_2897:
[----:B------:R-:W-:Y:S01]  /*07a0*/  IADD3 R132, R205, -0x1, RZ ;  /* 0xffffffffcd847810 */ /* 0x000fe20007ffe0ff */
[----:B------:R-:W-:-:S04]  /*07b0*/  IMAD.WIDE.U32 R168, R157, R184, c[0x0][0x188] ;  /* 0x000062009da87625 */ /* 0x000fc800078e00b8 */
[----:B------:R-:W-:Y:S02]  /*07c0*/  IMAD R132, R132, c[0x0][0x168], RZ ;  /* 0x00005a0084847a24 */ /* 0x000fe400078e02ff */
[----:B------:R-:W-:Y:S01]  /*07d0*/  IMAD.WIDE R158, R130, R187, c[0x0][0x1a0] ;  /* 0x00006800829e7625 */ /* 0x000fe200078e02bb */
[----:B------:R-:W2:Y:S02]  /*07e0*/  LDG.E.128 R168, [R168.64] ;  /* 0x00000004a8a87981 */ /* 0x000ea4000c1e1d00 */
[----:B------:R-:W-:Y:S01]  /*07f0*/  SHF.R.S32.HI R133, RZ, 0x1f, R132 ;  /* 0x0000001fff857819 */ /* 0x000fe20000011484 */
[----:B------:R-:W-:Y:S02]  /*0800*/  IMAD.WIDE.U32 R160, R147, R184, c[0x0][0x188] ;  /* 0x0000620093a07625 */ /* 0x000fe400078e00b8 */
[----:B------:R2:W3:Y:S01]  /*0810*/  LDG.E R158, [R158.64] ;  /* 0x000000049e9e7981 */ /* 0x0004e2000c1e1900 */
[----:B------:R-:W-:Y:S01]  /*0820*/  LEA.HI R133, R133, R132, RZ, 0x3 ;  /* 0x0000008485857211 */ /* 0x000fe200078f18ff */
[----:B------:R-:W-:-:S02]  /*0830*/  IMAD.WIDE.U32 R140, R145, R184, c[0x0][0x188] ;  /* 0x00006200918c7625 */ /* 0x000fc400078e00b8 */
[----:B------:R-:W4:Y:S01]  /*0840*/  LDG.E.128 R160, [R160.64] ;  /* 0x00000004a0a07981 */ /* 0x000f22000c1e1d00 */
[----:B------:R-:W-:Y:S01]  /*0850*/  LEA.HI.SX32 R137, R133, R188, 0x1d ;  /* 0x000000bc85897211 */ /* 0x000fe200078feaff */
[-C--:B------:R-:W-:Y:S02]  /*0860*/  IMAD.WIDE.U32 R148, R146, R184.reuse, c[0x0][0x188] ;  /* 0x0000620092947625 */ /* 0x080fe400078e00b8 */
[----:B------:R-:W4:Y:S01]  /*0870*/  LDG.E.128 R140, [R140.64] ;  /* 0x000000048c8c7981 */ /* 0x000f22000c1e1d00 */
[C---:B------:R-:W-:Y:S01]  /*0880*/  IADD3 R133, R137.reuse, 0x40, RZ ;  /* 0x0000004089857810 */ /* 0x040fe20007ffe0ff */
[CC--:B------:R-:W-:Y:S01]  /*0890*/  IMAD.WIDE.U32 R164, R137.reuse, R184.reuse, c[0x0][0x208] ;  /* 0x0000820089a47625 */ /* 0x0c0fe200078e00b8 */
[----:B------:R-:W-:Y:S01]  /*08a0*/  IADD3 R153, R137, 0x20, RZ ;  /* 0x0000002089997810 */ /* 0x000fe20007ffe0ff */
        /* <DEDUP_REMOVED lines=16> */
[--C-:B--2---:R-:W-:Y:S02]  /*09b0*/  PRMT R159, RZ, 0x5410, R168.reuse ;  /* 0x00005410ff9f7816 */ /* 0x104fe400000000a8 */
[----:B---3--:R-:W-:Y:S02]  /*09c0*/  FSEL R231, R158, RZ, !P0 ;  /* 0x000000ff9ee77208 */ /* 0x008fe40004000000 */
[----:B------:R-:W-:Y:S02]  /*09d0*/  PRMT R168, RZ, 0x7610, R168 ;  /* 0x00007610ffa87816 */ /* 0x000fe400000000a8 */
[--C-:B------:R-:W-:Y:S02]  /*09e0*/  PRMT R189, RZ, 0x5410, R171.reuse ;  /* 0x00005410ffbd7816 */ /* 0x100fe400000000ab */
[----:B------:R-:W-:Y:S02]  /*09f0*/  PRMT R190, RZ, 0x7610, R171 ;  /* 0x00007610ffbe7816 */ /* 0x000fe400000000ab */
[----:B------:R-:W-:-:S02]  /*0a00*/  PRMT R188, RZ, 0x7610, R170 ;  /* 0x00007610ffbc7816 */ /* 0x000fc400000000aa */
[----:B----4-:R-:W-:Y:S02]  /*0a10*/  PRMT R191, RZ, 0x7610, R163 ;  /* 0x00007610ffbf7816 */ /* 0x010fe400000000a3 */
[----:B------:R-:W-:Y:S02]  /*0a20*/  PRMT R186, RZ, 0x5410, R169 ;  /* 0x00005410ffba7816 */ /* 0x000fe400000000a9 */
[----:B------:R-:W-:Y:S02]  /*0a30*/  PRMT R171, RZ, 0x5410, R164 ;  /* 0x00005410ffab7816 */ /* 0x000fe400000000a4 */
[--C-:B-1----:R-:W-:Y:S02]  /*0a40*/  PRMT R127, RZ, 0x5410, R133.reuse ;  /* 0x00005410ff7f7816 */ /* 0x102fe40000000085 */
[----:B0-----:R-:W-:Y:S01]  /*0a50*/  PRMT R128, RZ, 0x7610, R133 ;  /* 0x00007610ff807816 */ /* 0x001fe20000000085 */
[----:B------:R-:W-:Y:S01]  /*0a60*/  FADD.FTZ R133, -R231, R159 ;  /* 0x0000009fe7857221 */ /* 0x000fe20000010100 */
[----:B------:R-:W-:-:S02]  /*0a70*/  PRMT R129, RZ, 0x5410, R132 ;  /* 0x00005410ff817816 */ /* 0x000fc40000000084 */
[----:B------:R-:W-:Y:S02]  /*0a80*/  PRMT R184, RZ, 0x7610, R132 ;  /* 0x00007610ffb87816 */ /* 0x000fe40000000084 */
[----:B------:R-:W-:Y:S01]  /*0a90*/  PRMT R132, RZ, 0x5410, R140 ;  /* 0x00005410ff847816 */ /* 0x000fe2000000008c */
[----:B-----5:R-:W-:Y:S01]  /*0aa0*/  FMUL.FTZ R133, R144, R133 ;  /* 0x0000008590857220 */ /* 0x020fe20000410000 */
[----:B------:R-:W-:Y:S02]  /*0ab0*/  PRMT R187, RZ, 0x5410, R170 ;  /* 0x00005410ffbb7816 */ /* 0x000fe400000000aa */
[--C-:B------:R-:W-:Y:S02]  /*0ac0*/  PRMT R3, RZ, 0x5410, R135.reuse ;  /* 0x00005410ff037816 */ /* 0x100fe40000000087 */
[----:B------:R-:W-:Y:S01]  /*0ad0*/  PRMT R2, RZ, 0x7610, R135 ;  /* 0x00007610ff027816 */ /* 0x000fe20000000087 */
[C---:B------:R-:W-:Y:S01]  /*0ae0*/  FADD.FTZ R135, -R231.reuse, R168 ;  /* 0x000000a8e7877221 */ /* 0x040fe20000010100 */
[----:B------:R-:W-:Y:S01]  /*0af0*/  PRMT R169, RZ, 0x7610, R169 ;  /* 0x00007610ffa97816 */ /* 0x000fe200000000a9 */
[----:B------:R-:W-:Y:S01]  /*0b00*/  FADD.FTZ R189, -R231, R189 ;  /* 0x000000bde7bd7221 */ /* 0x000fe20000010100 */
[----:B------:R-:W-:Y:S01]  /*0b10*/  PRMT R170, RZ, 0x7610, R164 ;  /* 0x00007610ffaa7816 */ /* 0x000fe200000000a4 */
[----:B------:R-:W-:Y:S01]  /*0b20*/  FMUL.FTZ R168, R48, R171 ;  /* 0x000000ab30a87220 */ /* 0x000fe20000410000 */
[----:B------:R-:W-:-:S02]  /*0b30*/  PRMT R183, RZ, 0x5410, R154 ;  /* 0x00005410ffb77816 */ /* 0x000fc4000000009a */
[----:B------:R-:W-:Y:S02]  /*0b40*/  PRMT R182, RZ, 0x7610, R154 ;  /* 0x00007610ffb67816 */ /* 0x000fe4000000009a */
[----:B------:R-:W-:Y:S01]  /*0b50*/  PRMT R193, RZ, 0x5410, R150 ;  /* 0x00005410ffc17816 */ /* 0x000fe20000000096 */
[C---:B------:R-:W-:Y:S01]  /*0b60*/  FADD.FTZ R199, -R231.reuse, R191 ;  /* 0x000000bfe7c77221 */ /* 0x040fe20000010100 */
[--C-:B------:R-:W-:Y:S01]  /*0b70*/  PRMT R154, RZ, 0x5410, R149.reuse ;  /* 0x00005410ff9a7816 */ /* 0x100fe20000000095 */
[C---:B------:R-:W-:Y:S01]  /*0b80*/  FADD.FTZ R217, -R231.reuse, R132 ;  /* 0x00000084e7d97221 */ /* 0x040fe20000010100 */
[----:B------:R-:W-:Y:S01]  /*0b90*/  PRMT R192, RZ, 0x7610, R149 ;  /* 0x00007610ffc07816 */ /* 0x000fe20000000095 */
[----:B------:R-:W-:Y:S01]  /*0ba0*/  FADD.FTZ R149, -R231, R188 ;  /* 0x000000bce7957221 */ /* 0x000fe20000010100 */
[----:B------:R-:W-:Y:S02]  /*0bb0*/  PRMT R150, RZ, 0x7610, R150 ;  /* 0x00007610ff967816 */ /* 0x000fe40000000096 */
[----:B------:R-:W-:-:S02]  /*0bc0*/  PRMT R125, RZ, 0x5410, R134 ;  /* 0x00005410ff7d7816 */ /* 0x000fc40000000086 */
[----:B------:R-:W-:Y:S01]  /*0bd0*/  PRMT R126, RZ, 0x7610, R134 ;  /* 0x00007610ff7e7816 */ /* 0x000fe20000000086 */
[----:B------:R-:W-:Y:S01]  /*0be0*/  FMUL.FTZ R132, R144, R135 ;  /* 0x0000008790847220 */ /* 0x000fe20000410000 */
[----:B------:R-:W-:Y:S01]  /*0bf0*/  PRMT R195, RZ, 0x7610, R151 ;  /* 0x00007610ffc37816 */ /* 0x000fe20000000097 */
[----:B------:R-:W-:Y:S01]  /*0c00*/  FFMA.FTZ R52, R133, R171, R52 ;  /* 0x000000ab85347223 */ /* 0x000fe20000010034 */
[----:B------:R-:W-:Y:S01]  /*0c10*/  PRMT R134, RZ, 0x5410, R141 ;  /* 0x00005410ff867816 */ /* 0x000fe2000000008d */
[----:B------:R-:W-:Y:S01]  /*0c20*/  FADD.FTZ R84, R84, R171 ;  /* 0x000000ab54547221 */ /* 0x000fe20000010000 */
[----:B------:R-:W-:Y:S01]  /*0c30*/  PRMT R196, RZ, 0x7610, R141 ;  /* 0x00007610ffc47816 */ /* 0x000fe2000000008d */
[C---:B------:R-:W-:Y:S01]  /*0c40*/  FADD.FTZ R141, -R231.reuse, R186 ;  /* 0x000000bae78d7221 */ /* 0x040fe20000010100 */
[----:B------:R-:W-:Y:S01]  /*0c50*/  PRMT R173, RZ, 0x5410, R165 ;  /* 0x00005410ffad7816 */ /* 0x000fe200000000a5 */
[----:B------:R-:W-:Y:S01]  /*0c60*/  FADD.FTZ R169, -R231, R169 ;  /* 0x000000a9e7a97221 */ /* 0x000fe20000010100 */
[----:B------:R-:W-:Y:S01]  /*0c70*/  PRMT R194, RZ, 0x5410, R151 ;  /* 0x00005410ffc27816 */ /* 0x000fe20000000097 */
[----:B------:R-:W-:Y:S01]  /*0c80*/  FMUL.FTZ R171, R49, R170 ;  /* 0x000000aa31ab7220 */ /* 0x000fe20000410000 */
[----:B------:R-:W-:Y:S01]  /*0c90*/  PRMT R197, RZ, 0x5410, R143 ;  /* 0x00005410ffc57816 */ /* 0x000fe2000000008f */
[----:B------:R-:W-:Y:S01]  /*0ca0*/  FADD.FTZ R186, RZ, R168 ;  /* 0x000000a8ffba7221 */ /* 0x000fe20000010000 */
[----:B------:R-:W-:-:S02]  /*0cb0*/  PRMT R191, RZ, 0x5410, R139 ;  /* 0x00005410ffbf7816 */ /* 0x000fc4000000008b */
[----:B------:R-:W-:Y:S01]  /*0cc0*/  PRMT R188, RZ, 0x7610, R139 ;  /* 0x00007610ffbc7816 */ /* 0x000fe2000000008b */
[C---:B------:R-:W-:Y:S01]  /*0cd0*/  FMUL.FTZ R139, R144.reuse, R189 ;  /* 0x000000bd908b7220 */ /* 0x040fe20000410000 */
[----:B------:R-:W-:Y:S01]  /*0ce0*/  PRMT R164, RZ, 0x5410, R160 ;  /* 0x00005410ffa47816 */ /* 0x000fe200000000a0 */
[----:B------:R-:W-:Y:S01]  /*0cf0*/  FFMA.FTZ R189, R133, R168, RZ ;  /* 0x000000a885bd7223 */ /* 0x000fe200000100ff */
        /* <DEDUP_REMOVED lines=10> */
[----:B------:R-:W-:Y:S01]  /*0da0*/  PRMT R174, RZ, 0x7610, R166 ;  /* 0x00007610ffae7816 */ /* 0x000fe200000000a6 */
[C---:B------:R-:W-:Y:S01]  /*0db0*/  FMUL.FTZ R135, R144.reuse, R141 ;  /* 0x0000008d90877220 */ /* 0x040fe20000410000 */
[----:B------:R-:W-:Y:S01]  /*0dc0*/  PRMT R161, RZ, 0x7610, R161 ;  /* 0x00007610ffa17816 */ /* 0x000fe200000000a1 */
[----:B------:R-:W-:Y:S01]  /*0dd0*/  FMUL.FTZ R150, R144, R199 ;  /* 0x000000c790967220 */ /* 0x000fe20000410000 */
[----:B------:R-:W-:Y:S01]  /*0de0*/  PRMT R166, RZ, 0x5410, R162 ;  /* 0x00005410ffa67816 */ /* 0x000fe200000000a2 */
[----:B------:R-:W-:Y:S01]  /*0df0*/  FFMA.FTZ R53, R132, R170, R53 ;  /* 0x000000aa84357223 */ /* 0x000fe20000010035 */
[--C-:B------:R-:W-:Y:S01]  /*0e00*/  PRMT R181, RZ, 0x5410, R153.reuse ;  /* 0x00005410ffb57816 */ /* 0x100fe20000000099 */
[----:B------:R-:W-:Y:S01]  /*0e10*/  FADD.FTZ R85, R85, R170 ;  /* 0x000000aa55557221 */ /* 0x000fe20000010000 */
[----:B------:R-:W-:Y:S01]  /*0e20*/  PRMT R180, RZ, 0x7610, R153 ;  /* 0x00007610ffb47816 */ /* 0x000fe20000000099 */
[C---:B------:R-:W-:Y:S01]  /*0e30*/  FADD.FTZ R151, -R231.reuse, R190 ;  /* 0x000000bee7977221 */ /* 0x040fe20000010100 */
[----:B------:R-:W-:Y:S01]  /*0e40*/  PRMT R140, RZ, 0x7610, R140 ;  /* 0x00007610ff8c7816 */ /* 0x000fe2000000008c */
[C---:B------:R-:W-:Y:S01]  /*0e50*/  FADD.FTZ R213, -R231.reuse, R194 ;  /* 0x000000c2e7d57221 */ /* 0x040fe20000010100 */
[----:B------:R-:W-:Y:S01]  /*0e60*/  PRMT R195, RZ, 0x5410, R137 ;  /* 0x00005410ffc37816 */ /* 0x000fe20000000089 */
[C---:B------:R-:W-:Y:S01]  /*0e70*/  FADD.FTZ R229, -R231.reuse, R197 ;  /* 0x000000c5e7e57221 */ /* 0x040fe20000010100 */
[----:B------:R-:W-:Y:S01]  /*0e80*/  PRMT R192, RZ, 0x7610, R137 ;  /* 0x00007610ffc07816 */ /* 0x000fe20000000089 */
[----:B------:R-:W-:Y:S01]  /*0e90*/  FMUL.FTZ R134, R144, R169 ;  /* 0x000000a990867220 */ /* 0x000fe20000410000 */
[--C-:B------:R-:W-:Y:S01]  /*0ea0*/  PRMT R177, RZ, 0x5410, R167.reuse ;  /* 0x00005410ffb17816 */ /* 0x100fe200000000a7 */
[----:B------:R-:W-:Y:S01]  /*0eb0*/  FMUL.FTZ R170, R50, R173 ;  /* 0x000000ad32aa7220 */ /* 0x000fe20000410000 */
[----:B------:R-:W-:Y:S01]  /*0ec0*/  PRMT R176, RZ, 0x7610, R167 ;  /* 0x00007610ffb07816 */ /* 0x000fe200000000a7 */
[----:B------:R-:W-:Y:S01]  /*0ed0*/  FADD.FTZ R199, R186, R171 ;  /* 0x000000abbac77221 */ /* 0x000fe20000010000 */
[----:B------:R-:W-:Y:S01]  /*0ee0*/  PRMT R162, RZ, 0x7610, R162 ;  /* 0x00007610ffa27816 */ /* 0x000fe200000000a2 */
[C---:B------:R-:W-:Y:S01]  /*0ef0*/  FADD.FTZ R153, -R231.reuse, R164 ;  /* 0x000000a4e7997221 */ /* 0x040fe20000010100 */
[--C-:B------:R-:W-:Y:S01]  /*0f00*/  PRMT R185, RZ, 0x5410, R155.reuse ;  /* 0x00005410ffb97816 */ /* 0x100fe2000000009b */
[----:B------:R-:W-:Y:S01]  /*0f10*/  FMUL.FTZ R137, R144, R143 ;  /* 0x0000008f90897220 */ /* 0x000fe20000410000 */
[----:B------:R-:W-:Y:S01]  /*0f20*/  PRMT R124, RZ, 0x7610, R155 ;  /* 0x00007610ff7c7816 */ /* 0x000fe2000000009b */
[----:B------:R-:W-:Y:S01]  /*0f30*/  FFMA.FTZ R189, R132, R171, R189 ;  /* 0x000000ab84bd7223 */ /* 0x000fe200000100bd */
[----:B------:R-:W-:Y:S01]  /*0f40*/  PRMT R158, RZ, 0x5410, R142 ;  /* 0x00005410ff9e7816 */ /* 0x000fe2000000008e */
[C---:B------:R-:W-:Y:S01]  /*0f50*/  FADD.FTZ R155, -R231.reuse, R160 ;  /* 0x000000a0e79b7221 */ /* 0x040fe20000010100 */
[--C-:B------:R-:W-:Y:S01]  /*0f60*/  PRMT R197, RZ, 0x5410, R136.reuse ;  /* 0x00005410ffc57816 */ /* 0x100fe20000000088 */
[C---:B------:R-:W-:Y:S01]  /*0f70*/  FADD.FTZ R209, -R231.reuse, R193 ;  /* 0x000000c1e7d17221 */ /* 0x040fe20000010100 */
[----:B------:R-:W-:Y:S01]  /*0f80*/  PRMT R194, RZ, 0x7610, R136 ;  /* 0x00007610ffc27816 */ /* 0x000fe20000000088 */
[----:B------:R-:W-:Y:S01]  /*0f90*/  FMUL.FTZ R136, R144, R149 ;  /* 0x0000009590887220 */ /* 0x000fe20000410000 */
[----:B------:R-:W-:Y:S01]  /*0fa0*/  PRMT R167, RZ, 0x5410, R163 ;  /* 0x00005410ffa77816 */ /* 0x000fe200000000a3 */
[----:B------:R-:W-:Y:S01]  /*0fb0*/  FADD.FTZ R165, -R231, R165 ;  /* 0x000000a5e7a57221 */ /* 0x000fe20000010100 */
[----:B------:R-:W-:Y:S01]  /*0fc0*/  PRMT R179, RZ, 0x5410, R152 ;  /* 0x00005410ffb37816 */ /* 0x000fe20000000098 */
[----:B------:R-:W-:Y:S01]  /*0fd0*/  FFMA.FTZ R54, R135, R173, R54 ;  /* 0x000000ad87367223 */ /* 0x000fe20000010036 */
[----:B------:R-:W-:Y:S01]  /*0fe0*/  PRMT R178, RZ, 0x7610, R152 ;  /* 0x00007610ffb27816 */ /* 0x000fe20000000098 */
[----:B------:R-:W-:Y:S01]  /*0ff0*/  FADD.FTZ R86, R86, R173 ;  /* 0x000000ad56567221 */ /* 0x000fe20000010000 */
[----:B------:R-:W-:Y:S01]  /*1000*/  PRMT R142, RZ, 0x7610, R142 ;  /* 0x00007610ff8e7816 */ /* 0x000fe2000000008e */
[----:B------:R-:W-:Y:S01]  /*1010*/  FADD.FTZ R161, -R231, R161 ;  /* 0x000000a1e7a17221 */ /* 0x000fe20000010100 */
[----:B------:R-:W-:Y:S01]  /*1020*/  PRMT R152, RZ, 0x5410, R148 ;  /* 0x00005410ff987816 */ /* 0x000fe20000000094 */
[-C--:B------:R-:W-:Y:S01]  /*1030*/  FFMA.FTZ R55, R134, R172.reuse, R55 ;  /* 0x000000ac86377223 */ /* 0x080fe20000010037 */
[----:B------:R-:W-:Y:S01]  /*1040*/  PRMT R193, RZ, 0x5410, R138 ;  /* 0x00005410ffc17816 */ /* 0x000fe2000000008a */
[----:B------:R-:W-:Y:S01]  /*1050*/  FADD.FTZ R87, R87, R172 ;  /* 0x000000ac57577221 */ /* 0x000fe20000010000 */
[----:B------:R-:W-:Y:S01]  /*1060*/  PRMT R190, RZ, 0x7610, R138 ;  /* 0x00007610ffbe7816 */ /* 0x000fe2000000008a */
[----:B------:R-:W-:Y:S01]  /*1070*/  FMUL.FTZ R138, R144, R151 ;  /* 0x00000097908a7220 */ /* 0x000fe20000410000 */
[----:B------:R-:W-:Y:S01]  /*1080*/  PRMT R148, RZ, 0x7610, R148 ;  /* 0x00007610ff947816 */ /* 0x000fe20000000094 */
[----:B------:R-:W-:-:S02]  /*1090*/  FMUL.FTZ R173, R51, R172 ;  /* 0x000000ac33ad7220 */ /* 0x000fc40000410000 */
[----:B------:R-:W-:Y:S02]  /*10a0*/  FADD.FTZ R186, R199, R170 ;  /* 0x000000aac7ba7221 */ /* 0x000fe40000010000 */
[C---:B------:R-:W-:Y:S02]  /*10b0*/  FADD.FTZ R159, -R231.reuse, R166 ;  /* 0x000000a6e79f7221 */ /* 0x040fe40000010100 */
[----:B------:R-:W-:Y:S02]  /*10c0*/  FADD.FTZ R219, -R231, R140 ;  /* 0x0000008ce7db7221 */ /* 0x000fe40000010100 */
[----:B------:R-:W-:Y:S02]  /*10d0*/  FMUL.FTZ R141, R144, R153 ;  /* 0x00000099908d7220 */ /* 0x000fe40000410000 */
[----:B------:R-:W-:Y:S02]  /*10e0*/  FFMA.FTZ R56, R137, R175, R56 ;  /* 0x000000af89387223 */ /* 0x000fe40000010038 */
[----:B------:R-:W-:-:S02]  /*10f0*/  FADD.FTZ R88, R88, R175 ;  /* 0x000000af58587221 */ /* 0x000fc40000010000 */
[----:B------:R-:W-:Y:S02]  /*1100*/  FMUL.FTZ R172, R44, R175 ;  /* 0x000000af2cac7220 */ /* 0x000fe40000410000 */
[----:B------:R-:W-:Y:S02]  /*1110*/  FFMA.FTZ R189, R135, R170, R189 ;  /* 0x000000aa87bd7223 */ /* 0x000fe400000100bd */
[----:B------:R-:W-:Y:S02]  /*1120*/  FADD.FTZ R163, -R231, R162 ;  /* 0x000000a2e7a37221 */ /* 0x000fe40000010100 */
[----:B------:R-:W-:Y:S02]  /*1130*/  FMUL.FTZ R140, R144, R155 ;  /* 0x0000009b908c7220 */ /* 0x000fe40000410000 */
[----:B------:R-:W-:Y:S02]  /*1140*/  FFMA.FTZ R57, R136, R174, R57 ;  /* 0x000000ae88397223 */ /* 0x000fe40000010039 */
[----:B------:R-:W-:-:S02]  /*1150*/  FADD.FTZ R89, R89, R174 ;  /* 0x000000ae59597221 */ /* 0x000fc40000010000 */
[----:B------:R-:W-:Y:S02]  /*1160*/  FMUL.FTZ R175, R45, R174 ;  /* 0x000000ae2daf7220 */ /* 0x000fe40000410000 */
[C---:B------:R-:W-:Y:S02]  /*1170*/  FADD.FTZ R167, -R231.reuse, R167 ;  /* 0x000000a7e7a77221 */ /* 0x040fe40000010100 */
[----:B------:R-:W-:Y:S02]  /*1180*/  FADD.FTZ R227, -R231, R142 ;  /* 0x0000008ee7e37221 */ /* 0x000fe40000010100 */
[----:B------:R-:W-:Y:S02]  /*1190*/  FMUL.FTZ R143, R144, R165 ;  /* 0x000000a5908f7220 */ /* 0x000fe40000410000 */
[----:B------:R-:W-:Y:S02]  /*11a0*/  FFMA.FTZ R58, R139, R177, R58 ;  /* 0x000000b18b3a7223 */ /* 0x000fe4000001003a */
[----:B------:R-:W-:-:S02]  /*11b0*/  FADD.FTZ R90, R90, R177 ;  /* 0x000000b15a5a7221 */ /* 0x000fc40000010000 */
[----:B------:R-:W-:Y:S02]  /*11c0*/  FMUL.FTZ R174, R46, R177 ;  /* 0x000000b12eae7220 */ /* 0x000fe40000410000 */
[----:B------:R-:W-:Y:S02]  /*11d0*/  FMUL.FTZ R142, R144, R161 ;  /* 0x000000a1908e7220 */ /* 0x000fe40000410000 */
[-C--:B------:R-:W-:Y:S02]  /*11e0*/  FFMA.FTZ R59, R138, R176.reuse, R59 ;  /* 0x000000b08a3b7223 */ /* 0x080fe4000001003b */
[----:B------:R-:W-:Y:S02]  /*11f0*/  FADD.FTZ R91, R91, R176 ;  /* 0x000000b05b5b7221 */ /* 0x000fe40000010000 */
[----:B------:R-:W-:Y:S02]  /*1200*/  FMUL.FTZ R177, R47, R176 ;  /* 0x000000b02fb17220 */ /* 0x000fe40000410000 */
[----:B------:R-:W-:-:S02]  /*1210*/  FADD.FTZ R199, R186, R173 ;  /* 0x000000adbac77221 */ /* 0x000fc40000010000 */
[----:B------:R-:W-:Y:S02]  /*1220*/  FADD.FTZ R203, -R231, R148 ;  /* 0x00000094e7cb7221 */ /* 0x000fe40000010100 */
[----:B------:R-:W-:Y:S02]  /*1230*/  FMUL.FTZ R149, R144, R159 ;  /* 0x0000009f90957220 */ /* 0x000fe40000410000 */
[-C--:B------:R-:W-:Y:S02]  /*1240*/  FFMA.FTZ R60, R141, R179.reuse, R60 ;  /* 0x000000b38d3c7223 */ /* 0x080fe4000001003c */
[----:B------:R-:W-:Y:S02]  /*1250*/  FADD.FTZ R92, R92, R179 ;  /* 0x000000b35c5c7221 */ /* 0x000fe40000010000 */
[----:B------:R-:W-:Y:S02]  /*1260*/  FMUL.FTZ R176, R40, R179 ;  /* 0x000000b328b07220 */ /* 0x000fe40000410000 */
[----:B------:R-:W-:-:S02]  /*1270*/  FFMA.FTZ R189, R134, R173, R189 ;  /* 0x000000ad86bd7223 */ /* 0x000fc400000100bd */
        /* <DEDUP_REMOVED lines=8> */
[-C--:B------:R-:W-:Y:S02]  /*1300*/  FFMA.FTZ R63, R142, R180.reuse, R63 ;  /* 0x000000b48e3f7223 */ /* 0x080fe4000001003f */
[----:B------:R-:W-:Y:S02]  /*1310*/  FADD.FTZ R95, R95, R180 ;  /* 0x000000b45f5f7221 */ /* 0x000fe40000010000 */
[----:B------:R-:W-:Y:S02]  /*1320*/  FMUL.FTZ R181, R43, R180 ;  /* 0x000000b42bb57220 */ /* 0x000fe40000410000 */
[----:B------:R-:W-:-:S02]  /*1330*/  FADD.FTZ R186, R199, R172 ;  /* 0x000000acc7ba7221 */ /* 0x000fc40000010000 */
[-C--:B------:R-:W-:Y:S02]  /*1340*/  FFMA.FTZ R64, R149, R183.reuse, R64 ;  /* 0x000000b795407223 */ /* 0x080fe40000010040 */
[----:B------:R-:W-:Y:S02]  /*1350*/  FADD.FTZ R96, R96, R183 ;  /* 0x000000b760607221 */ /* 0x000fe40000010000 */
[----:B------:R-:W-:Y:S02]  /*1360*/  FMUL.FTZ R180, R36, R183 ;  /* 0x000000b724b47220 */ /* 0x000fe40000410000 */
[----:B------:R-:W-:Y:S02]  /*1370*/  FFMA.FTZ R189, R137, R172, R189 ;  /* 0x000000ac89bd7223 */ /* 0x000fe400000100bd */
        /* <DEDUP_REMOVED lines=8> */
[----:B------:R-:W-:Y:S02]  /*1400*/  FADD.FTZ R201, -R231, R152 ;  /* 0x00000098e7c97221 */ /* 0x000fe40000010100 */
[----:B------:R-:W-:Y:S02]  /*1410*/  FADD.FTZ R186, R185, R174 ;  /* 0x000000aeb9ba7221 */ /* 0x000fe40000010000 */
[----:B------:R-:W-:Y:S02]  /*1420*/  FFMA.FTZ R189, R139, R174, R189 ;  /* 0x000000ae8bbd7223 */ /* 0x000fe400000100bd */
[----:B------:R-:W-:Y:S02]  /*1430*/  FMUL.FTZ R153, R144, R201 ;  /* 0x000000c990997220 */ /* 0x000fe40000410000 */
[----:B------:R-:W-:Y:S02]  /*1440*/  FADD.FTZ R199, R186, R177 ;  /* 0x000000b1bac77221 */ /* 0x000fe40000010000 */
[----:B------:R-:W-:-:S02]  /*1450*/  FFMA.FTZ R189, R138, R177, R189 ;  /* 0x000000b18abd7223 */ /* 0x000fc400000100bd */
[-C--:B------:R-:W-:Y:S02]  /*1460*/  FFMA.FTZ R67, R150, R124.reuse, R67 ;  /* 0x0000007c96437223 */ /* 0x080fe40000010043 */
[----:B------:R-:W-:Y:S02]  /*1470*/  FADD.FTZ R99, R99, R124 ;  /* 0x0000007c63637221 */ /* 0x000fe40000010000 */
[----:B------:R-:W-:Y:S02]  /*1480*/  FMUL.FTZ R185, R39, R124 ;  /* 0x0000007c27b97220 */ /* 0x000fe40000410000 */
[-C--:B------:R-:W-:Y:S02]  /*1490*/  FFMA.FTZ R68, R153, R129.reuse, R68 ;  /* 0x0000008199447223 */ /* 0x080fe40000010044 */
[----:B------:R-:W-:Y:S02]  /*14a0*/  FADD.FTZ R112, R112, R129 ;  /* 0x0000008170707221 */ /* 0x000fe40000010000 */
[----:B------:R-:W-:-:S02]  /*14b0*/  FMUL.FTZ R186, R32, R129 ;  /* 0x0000008120ba7220 */ /* 0x000fc40000410000 */
[----:B------:R-:W-:Y:S02]  /*14c0*/  FADD.FTZ R124, R199, R176 ;  /* 0x000000b0c77c7221 */ /* 0x000fe40000010000 */
[----:B------:R-:W-:Y:S02]  /*14d0*/  FFMA.FTZ R129, R141, R176, R189 ;  /* 0x000000b08d817223 */ /* 0x000fe400000100bd */
[----:B------:R-:W-:Y:S02]  /*14e0*/  FADD.FTZ R205, -R231, R154 ;  /* 0x0000009ae7cd7221 */ /* 0x000fe40000010100 */
[----:B------:R-:W-:Y:S02]  /*14f0*/  FADD.FTZ R199, R124, R179 ;  /* 0x000000b37cc77221 */ /* 0x000fe40000010000 */
[----:B------:R-:W-:Y:S02]  /*1500*/  FFMA.FTZ R129, R140, R179, R129 ;  /* 0x000000b38c817223 */ /* 0x000fe40000010081 */
[----:B------:R-:W-:-:S02]  /*1510*/  FMUL.FTZ R155, R144, R205 ;  /* 0x000000cd909b7220 */ /* 0x000fc40000410000 */
[----:B------:R-:W-:Y:S02]  /*1520*/  FADD.FTZ R124, R199, R178 ;  /* 0x000000b2c77c7221 */ /* 0x000fe40000010000 */
[----:B------:R-:W-:Y:S02]  /*1530*/  FFMA.FTZ R129, R143, R178, R129 ;  /* 0x000000b28f817223 */ /* 0x000fe40000010081 */
[----:B------:R-:W-:Y:S02]  /*1540*/  FADD.FTZ R223, -R231, R196 ;  /* 0x000000c4e7df7221 */ /* 0x000fe40000010100 */
[-C--:B------:R-:W-:Y:S02]  /*1550*/  FFMA.FTZ R70, R155, R127.reuse, R70 ;  /* 0x0000007f9b467223 */ /* 0x080fe40000010046 */
[----:B------:R-:W-:Y:S02]  /*1560*/  FADD.FTZ R114, R114, R127 ;  /* 0x0000007f72727221 */ /* 0x000fe40000010000 */
        /* <DEDUP_REMOVED lines=17> */
[----:B------:R-:W-:Y:S02]  /*1680*/  FMUL.FTZ R189, R33, R184 ;  /* 0x000000b821bd7220 */ /* 0x000fe40000410000 */
[----:B------:R-:W-:-:S02]  /*1690*/  FADD.FTZ R124, R125, R186 ;  /* 0x000000ba7d7c7221 */ /* 0x000fc40000010000 */
[----:B------:R-:W-:Y:S02]  /*16a0*/  FMUL.FTZ R152, R144, R203 ;  /* 0x000000cb90987220 */ /* 0x000fe40000410000 */
[----:B------:R-:W-:Y:S02]  /*16b0*/  FFMA.FTZ R125, R153, R186, R129 ;  /* 0x000000ba997d7223 */ /* 0x000fe40000010081 */
[-C--:B------:R-:W-:Y:S02]  /*16c0*/  FFMA.FTZ R74, R161, R3.reuse, R74 ;  /* 0x00000003a14a7223 */ /* 0x080fe4000001004a */
[----:B------:R-:W-:Y:S02]  /*16d0*/  FADD.FTZ R110, R110, R3 ;  /* 0x000000036e6e7221 */ /* 0x000fe40000010000 */
        /* <DEDUP_REMOVED lines=10> */
[-C--:B------:R-:W-:Y:S02]  /*1780*/  FFMA.FTZ R75, R160, R2.reuse, R75 ;  /* 0x00000002a04b7223 */ /* 0x080fe4000001004b */
[----:B------:R-:W-:Y:S02]  /*1790*/  FADD.FTZ R111, R111, R2 ;  /* 0x000000026f6f7221 */ /* 0x000fe40000010000 */
[----:B------:R-:W-:Y:S02]  /*17a0*/  FMUL.FTZ R203, R31, R2 ;  /* 0x000000021fcb7220 */ /* 0x000fe40000410000 */
[----:B------:R-:W-:-:S02]  /*17b0*/  FADD.FTZ R225, -R231, R158 ;  /* 0x0000009ee7e17221 */ /* 0x000fc40000010100 */
[----:B------:R-:W-:Y:S02]  /*17c0*/  FMUL.FTZ R201, R29, R126 ;  /* 0x0000007e1dc97220 */ /* 0x000fe40000410000 */
[----:B------:R-:W-:Y:S02]  /*17d0*/  FADD.FTZ R2, R3, R198 ;  /* 0x000000c603027221 */ /* 0x000fe40000010000 */
[----:B------:R-:W-:Y:S02]  /*17e0*/  FMUL.FTZ R158, R144, R211 ;  /* 0x000000d3909e7220 */ /* 0x000fe40000410000 */
[----:B------:R-:W-:Y:S02]  /*17f0*/  FFMA.FTZ R125, R159, R198, R125 ;  /* 0x000000c69f7d7223 */ /* 0x000fe4000001007d */
        /* <DEDUP_REMOVED lines=8> */
[----:B------:R-:W-:Y:S02]  /*1880*/  FMUL.FTZ R162, R144, R219 ;  /* 0x000000db90a27220 */ /* 0x000fe40000410000 */
[----:B------:R-:W-:Y:S02]  /*1890*/  FFMA.FTZ R76, R163, R197, R76 ;  /* 0x000000c5a34c7223 */ /* 0x000fe4000001004c */
[----:B------:R-:W-:Y:S02]  /*18a0*/  FADD.FTZ R104, R104, R197 ;  /* 0x000000c568687221 */ /* 0x000fe40000010000 */
[----:B------:R-:W-:Y:S02]  /*18b0*/  FADD.FTZ R2, R3, R202 ;  /* 0x000000ca03027221 */ /* 0x000fe40000010000 */
[----:B------:R-:W-:Y:S02]  /*18c0*/  FMUL.FTZ R197, R25, R194 ;  /* 0x000000c219c57220 */ /* 0x000fe40000410000 */
        /* <DEDUP_REMOVED lines=45> */
[----:B------:R-:W-:Y:S02]  /*1ba0*/  FADD.FTZ R184, R125, R204 ;  /* 0x000000cc7db87221 */ /* 0x000fe40000010000 */
[----:B------:R-:W-:Y:S02]  /*1bb0*/  FFMA.FTZ R187, R191, R204, R3 ;  /* 0x000000ccbfbb7223 */ /* 0x000fe40000010003 */
.L_x_2898:
[----:B------:R-:W-:Y:S05]  /*1bc0*/  BSYNC B1 ;  /* 0x0000000000017941 */ /* 0x000fea0003800000 */
.L_x_2896:
[----:B------:R-:W-:Y:S05]  /*1bd0*/  BRA.DIV ~URZ, `(.L_x_2899) ;  /* 0x000032027f007947 */ /* 0x000fea000b800000 */
[----:B0-----:R0:W1:Y:S02]  /*1be0*/  SHFL.BFLY PT, R125, R184, 0x1, 0x1f ;  /* 0x0c201f00b87d7f89 */ /* 0x00106400000e0000 */
.L_x_2998:
        /* <DEDUP_REMOVED lines=18> */
.L_x_2999:
[----:B-----5:R-:W-:Y:S01]  /*1d10*/  ISETP.GE.AND P2, PT, R156, 0x1, PT ;  /* 0x000000019c00780c */ /* 0x020fe20003f46270 */
[----:B--2---:R-:W-:Y:S01]  /*1d20*/  FADD.FTZ R128, R128, R127 ;  /* 0x0000007f80807221 */ /* 0x004fe20000010000 */
[----:B------:R-:W-:Y:S01]  /*1d30*/  HFMA2.MMA R126, -RZ, RZ, 0, 0 ;  /* 0x00000000ff7e7435 */ /* 0x000fe200000001ff */
[----:B-1----:R-:W-:Y:S01]  /*1d40*/  FADD.FTZ R2, R2, R129 ;  /* 0x0000008102027221 */ /* 0x002fe20000010000 */
[----:B------:R-:W-:Y:S01]  /*1d50*/  ISETP.NE.AND P0, PT, R0, RZ, PT ;  /* 0x000000ff0000720c */ /* 0x000fe20003f05270 */
[----:B------:R-:W-:Y:S01]  /*1d60*/  FMUL.FTZ R128, R128, c[0x0][0x1e0] ;  /* 0x0000780080807a20 */ /* 0x000fe20000410000 */
[----:B------:R-:W-:Y:S01]  /*1d70*/  BSSY B1, `(.L_x_2901) ;  /* 0x000001b000017945 */ /* 0x000fe20003800000 */
[----:B0-----:R-:W-:-:S03]  /*1d80*/  FMUL.FTZ R127, R2, c[0x0][0x1e0] ;  /* 0x00007800027f7a20 */ /* 0x001fc60000410000 */
        /* <DEDUP_REMOVED lines=16> */
.L_x_2902:
        /* <DEDUP_REMOVED lines=9> */
.L_x_2903:
[----:B------:R-:W-:Y:S05]  /*1f20*/  BSYNC B1 ;  /* 0x0000000000017941 */ /* 0x000fea0003800000 */
.L_x_2901:
        /* <DEDUP_REMOVED lines=13> */
.L_x_2905:
[----:B------:R-:W-:-:S04]  /*2000*/  FFMA.FTZ R2, R132, R127, R128 ;  /* 0x0000007f84027223 */ /* 0x000fc80000010080 */
[----:B------:R-:W-:Y:S01]  /*2010*/  FADD.FTZ R3, R171, -R2 ;  /* 0x80000002ab037221 */ /* 0x000fe20000010000 */
[----:B------:R-:W-:-:S03]  /*2020*/  @P3 PRMT R2, RZ, 0x7610, R16 ;  /* 0x00007610ff023816 */ /* 0x000fc60000000010 */
[----:B------:R-:W-:-:S04]  /*2030*/  FMUL.FTZ R3, R144, R3 ;  /* 0x0000000390037220 */ /* 0x000fc80000410000 */
[----:B------:R-:W-:Y:S02]  /*2040*/  @P3 FADD.FTZ R3, R3, R2 ;  /* 0x0000000203033221 */ /* 0x000fe40000010000 */
.L_x_2906:
[----:B------:R-:W-:Y:S05]  /*2050*/  BSYNC B1 ;  /* 0x0000000000017941 */ /* 0x000fea0003800000 */
.L_x_2904:
        /* <DEDUP_REMOVED lines=11> */
.L_x_2908:
[----:B------:R-:W-:Y:S01]  /*2110*/  FFMA.FTZ R3, R135, R127, R128 ;  /* 0x0000007f87037223 */ /* 0x000fe20000010080 */
[----:B------:R-:W-:-:S03]  /*2120*/  @P3 PRMT R2, RZ, 0x5410, R17 ;  /* 0x00005410ff023816 */ /* 0x000fc60000000011 */
[----:B------:R-:W-:-:S04]  /*2130*/  FADD.FTZ R3, R170, -R3 ;  /* 0x80000003aa037221 */ /* 0x000fc80000010000 */
[----:B------:R-:W-:-:S04]  /*2140*/  FMUL.FTZ R3, R144, R3 ;  /* 0x0000000390037220 */ /* 0x000fc80000410000 */
[----:B------:R-:W-:Y:S02]  /*2150*/  @P3 FADD.FTZ R3, R3, R2 ;  /* 0x0000000203033221 */ /* 0x000fe40000010000 */
.L_x_2909:
[----:B------:R-:W-:Y:S05]  /*2160*/  BSYNC B1 ;  /* 0x0000000000017941 */ /* 0x000fea0003800000 */
.L_x_2907:
        /* <DEDUP_REMOVED lines=11> */
.L_x_2911:
[----:B------:R-:W-:-:S04]  /*2220*/  FFMA.FTZ R2, R134, R127, R128 ;  /* 0x0000007f86027223 */ /* 0x000fc80000010080 */
[----:B------:R-:W-:Y:S01]  /*2230*/  FADD.FTZ R3, R173, -R2 ;  /* 0x80000002ad037221 */ /* 0x000fe20000010000 */
[----:B------:R-:W-:-:S03]  /*2240*/  @P3 PRMT R2, RZ, 0x7610, R17 ;  /* 0x00007610ff023816 */ /* 0x000fc60000000011 */
[----:B------:R-:W-:-:S04]  /*2250*/  FMUL.FTZ R3, R144, R3 ;  /* 0x0000000390037220 */ /* 0x000fc80000410000 */
[----:B------:R-:W-:Y:S02]  /*2260*/  @P3 FADD.FTZ R3, R3, R2 ;  /* 0x0000000203033221 */ /* 0x000fe40000010000 */
.L_x_2912:
[----:B------:R-:W-:Y:S05]  /*2270*/  BSYNC B1 ;  /* 0x0000000000017941 */ /* 0x000fea0003800000 */
.L_x_2910:
        /* <DEDUP_REMOVED lines=11> */
.L_x_2914:
[----:B------:R-:W-:Y:S01]  /*2330*/  FFMA.FTZ R3, R137, R127, R128 ;  /* 0x0000007f89037223 */ /* 0x000fe20000010080 */
[----:B------:R-:W-:-:S03]  /*2340*/  @P3 PRMT R2, RZ, 0x5410, R18 ;  /* 0x00005410ff023816 */ /* 0x000fc60000000012 */
[----:B------:R-:W-:-:S04]  /*2350*/  FADD.FTZ R3, R172, -R3 ;  /* 0x80000003ac037221 */ /* 0x000fc80000010000 */
[----:B------:R-:W-:-:S04]  /*2360*/  FMUL.FTZ R3, R144, R3 ;  /* 0x0000000390037220 */ /* 0x000fc80000410000 */
[----:B------:R-:W-:Y:S02]  /*2370*/  @P3 FADD.FTZ R3, R3, R2 ;  /* 0x0000000203033221 */ /* 0x000fe40000010000 */
.L_x_2915:
[----:B------:R-:W-:Y:S05]  /*2380*/  BSYNC B1 ;  /* 0x0000000000017941 */ /* 0x000fea0003800000 */
.L_x_2913:
        /* <DEDUP_REMOVED lines=11> */
.L_x_2917:
[----:B------:R-:W-:-:S04]  /*2440*/  FFMA.FTZ R2, R136, R127, R128 ;  /* 0x0000007f88027223 */ /* 0x000fc80000010080 */
[----:B------:R-:W-:Y:S01]  /*2450*/  FADD.FTZ R3, R175, -R2 ;  /* 0x80000002af037221 */ /* 0x000fe20000010000 */
[----:B------:R-:W-:-:S03]  /*2460*/  @P3 PRMT R2, RZ, 0x7610, R18 ;  /* 0x00007610ff023816 */ /* 0x000fc60000000012 */
[----:B------:R-:W-:-:S04]  /*2470*/  FMUL.FTZ R3, R144, R3 ;  /* 0x0000000390037220 */ /* 0x000fc80000410000 */
[----:B------:R-:W-:Y:S02]  /*2480*/  @P3 FADD.FTZ R3, R3, R2 ;  /* 0x0000000203033221 */ /* 0x000fe40000010000 */
.L_x_2918:
[----:B------:R-:W-:Y:S05]  /*2490*/  BSYNC B1 ;  /* 0x0000000000017941 */ /* 0x000fea0003800000 */
.L_x_2916:
        /* <DEDUP_REMOVED lines=11> */
.L_x_2920:
[----:B------:R-:W-:Y:S01]  /*2550*/  FFMA.FTZ R3, R139, R127, R128 ;  /* 0x0000007f8b037223 */ /* 0x000fe20000010080 */
[----:B------:R-:W-:-:S03]  /*2560*/  @P3 PRMT R2, RZ, 0x5410, R19 ;  /* 0x00005410ff023816 */ /* 0x000fc60000000013 */
[----:B------:R-:W-:-:S04]  /*2570*/  FADD.FTZ R3, R174, -R3 ;  /* 0x80000003ae037221 */ /* 0x000fc80000010000 */
[----:B------:R-:W-:-:S04]  /*2580*/  FMUL.FTZ R3, R144, R3 ;  /* 0x0000000390037220 */ /* 0x000fc80000410000 */
[----:B------:R-:W-:Y:S02]  /*2590*/  @P3 FADD.FTZ R3, R3, R2 ;  /* 0x0000000203033221 */ /* 0x000fe40000010000 */
.L_x_2921:
[----:B------:R-:W-:Y:S05]  /*25a0*/  BSYNC B1 ;  /* 0x0000000000017941 */ /* 0x000fea0003800000 */
.L_x_2919:
        /* <DEDUP_REMOVED lines=11> */
.L_x_2923:
[----:B------:R-:W-:-:S04]  /*2660*/  FFMA.FTZ R2, R138, R127, R128 ;  /* 0x0000007f8a027223 */ /* 0x000fc80000010080 */
[----:B------:R-:W-:Y:S01]  /*2670*/  FADD.FTZ R3, R177, -R2 ;  /* 0x80000002b1037221 */ /* 0x000fe20000010000 */
[----:B------:R-:W-:-:S03]  /*2680*/  @P3 PRMT R2, RZ, 0x7610, R19 ;  /* 0x00007610ff023816 */ /* 0x000fc60000000013 */
[----:B------:R-:W-:-:S04]  /*2690*/  FMUL.FTZ R3, R144, R3 ;  /* 0x0000000390037220 */ /* 0x000fc80000410000 */
[----:B------:R-:W-:Y:S02]  /*26a0*/  @P3 FADD.FTZ R3, R3, R2 ;  /* 0x0000000203033221 */ /* 0x000fe40000010000 */
.L_x_2924:
[----:B------:R-:W-:Y:S05]  /*26b0*/  BSYNC B1 ;  /* 0x0000000000017941 */ /* 0x000fea0003800000 */
.L_x_2922:
[----:B------:R-:W-:Y:S01]  /*26c0*/  @P2 FMUL.FTZ R124, R3, c[0x0][0x1ec] ;  /* 0x00007b00037c2a20 */ /* 0x000fe20000410000 */
[----:B------:R-:W-:Y:S01]  /*26d0*/  @P0 MOV R2, 0x10 ;  /* 0x0000001000020802 */ /* 0x000fe20000000f00 */
[----:B------:R-:W-:Y:S01]  /*26e0*/  BSSY B1, `(.L_x_2925) ;  /* 0x0000014000017945 */ /* 0x000fe20003800000 */
        /* <DEDUP_REMOVED lines=14> */
.L_x_2926:
[----:B0-----:R-:W-:Y:S01]  /*27d0*/  FFMA.FTZ R3, R141, R127, R128 ;  /* 0x0000007f8d037223 */ /* 0x001fe20000010080 */
[----:B------:R-:W-:-:S03]  /*27e0*/  @P3 PRMT R2, RZ, 0x5410, R12 ;  /* 0x00005410ff023816 */ /* 0x000fc6000000000c */
[----:B------:R-:W-:-:S04]  /*27f0*/  FADD.FTZ R3, R176, -R3 ;  /* 0x80000003b0037221 */ /* 0x000fc80000010000 */
[----:B------:R-:W-:-:S04]  /*2800*/  FMUL.FTZ R3, R144, R3 ;  /* 0x0000000390037220 */ /* 0x000fc80000410000 */
[----:B------:R-:W-:Y:S02]  /*2810*/  @P3 FADD.FTZ R3, R3, R2 ;  /* 0x0000000203033221 */ /* 0x000fe40000010000 */
.L_x_2927:
[----:B------:R-:W-:Y:S05]  /*2820*/  BSYNC B1 ;  /* 0x0000000000017941 */ /* 0x000fea0003800000 */
.L_x_2925:
        /* <DEDUP_REMOVED lines=11> */
.L_x_2929:
[----:B------:R-:W-:-:S04]  /*28e0*/  FFMA.FTZ R2, R140, R127, R128 ;  /* 0x0000007f8c027223 */ /* 0x000fc80000010080 */
[----:B------:R-:W-:Y:S01]  /*28f0*/  FADD.FTZ R3, R179, -R2 ;  /* 0x80000002b3037221 */ /* 0x000fe20000010000 */
[----:B------:R-:W-:-:S03]  /*2900*/  @P3 PRMT R2, RZ, 0x7610, R12 ;  /* 0x00007610ff023816 */ /* 0x000fc6000000000c */
[----:B------:R-:W-:-:S04]  /*2910*/  FMUL.FTZ R3, R144, R3 ;  /* 0x0000000390037220 */ /* 0x000fc80000410000 */
[----:B------:R-:W-:Y:S02]  /*2920*/  @P3 FADD.FTZ R3, R3, R2 ;  /* 0x0000000203033221 */ /* 0x000fe40000010000 */
.L_x_2930:
[----:B------:R-:W-:Y:S05]  /*2930*/  BSYNC B1 ;  /* 0x0000000000017941 */ /* 0x000fea0003800000 */
.L_x_2928:
        /* <DEDUP_REMOVED lines=11> */
.L_x_2932:
[----:B------:R-:W-:Y:S01]  /*29f0*/  FFMA.FTZ R3, R143, R127, R128 ;  /* 0x0000007f8f037223 */ /* 0x000fe20000010080 */
[----:B------:R-:W-:-:S03]  /*2a00*/  @P3 PRMT R2, RZ, 0x5410, R13 ;  /* 0x00005410ff023816 */ /* 0x000fc6000000000d */
[----:B------:R-:W-:-:S04]  /*2a10*/  FADD.FTZ R3, R178, -R3 ;  /* 0x80000003b2037221 */ /* 0x000fc80000010000 */
[----:B------:R-:W-:-:S04]  /*2a20*/  FMUL.FTZ R3, R144, R3 ;  /* 0x0000000390037220 */ /* 0x000fc80000410000 */
[----:B------:R-:W-:Y:S02]  /*2a30*/  @P3 FADD.FTZ R3, R3, R2 ;  /* 0x0000000203033221 */ /* 0x000fe40000010000 */
.L_x_2933:
[----:B------:R-:W-:Y:S05]  /*2a40*/  BSYNC B1 ;  /* 0x0000000000017941 */ /* 0x000fea0003800000 */
.L_x_2931:
        /* <DEDUP_REMOVED lines=11> */
.L_x_2935:
[----:B------:R-:W-:-:S04]  /*2b00*/  FFMA.FTZ R2, R142, R127, R128 ;  /* 0x0000007f8e027223 */ /* 0x000fc80000010080 */
[----:B------:R-:W-:Y:S01]  /*2b10*/  FADD.FTZ R3, R181, -R2 ;  /* 0x80000002b5037221 */ /* 0x000fe20000010000 */
[----:B------:R-:W-:-:S03]  /*2b20*/  @P3 PRMT R2, RZ, 0x7610, R13 ;  /* 0x00007610ff023816 */ /* 0x000fc6000000000d */
[----:B------:R-:W-:-:S04]  /*2b30*/  FMUL.FTZ R3, R144, R3 ;  /* 0x0000000390037220 */ /* 0x000fc80000410000 */
[----:B------:R-:W-:Y:S02]  /*2b40*/  @P3 FADD.FTZ R3, R3, R2 ;  /* 0x0000000203033221 */ /* 0x000fe40000010000 */
.L_x_2936:
[----:B------:R-:W-:Y:S05]  /*2b50*/  BSYNC B1 ;  /* 0x0000000000017941 */ /* 0x000fea0003800000 */
.L_x_2934:
        /* <DEDUP_REMOVED lines=11> */
.L_x_2938:
[----:B------:R-:W-:Y:S01]  /*2c10*/  FFMA.FTZ R3, R149, R127, R128 ;  /* 0x0000007f95037223 */ /* 0x000fe20000010080 */
[----:B------:R-:W-:-:S03]  /*2c20*/  @P3 PRMT R2, RZ, 0x5410, R14 ;  /* 0x00005410ff023816 */ /* 0x000fc6000000000e */
[----:B------:R-:W-:-:S04]  /*2c30*/  FADD.FTZ R3, R180, -R3 ;  /* 0x80000003b4037221 */ /* 0x000fc80000010000 */
[----:B------:R-:W-:-:S04]  /*2c40*/  FMUL.FTZ R3, R144, R3 ;  /* 0x0000000390037220 */ /* 0x000fc80000410000 */
[----:B------:R-:W-:Y:S02]  /*2c50*/  @P3 FADD.FTZ R3, R3, R2 ;  /* 0x0000000203033221 */ /* 0x000fe40000010000 */
.L_x_2939:
[----:B------:R-:W-:Y:S05]  /*2c60*/  BSYNC B1 ;  /* 0x0000000000017941 */ /* 0x000fea0003800000 */
.L_x_2937:
        /* <DEDUP_REMOVED lines=11> */
.L_x_2941:
[----:B------:R-:W-:-:S04]  /*2d20*/  FFMA.FTZ R2, R148, R127, R128 ;  /* 0x0000007f94027223 */ /* 0x000fc80000010080 */
[----:B------:R-:W-:Y:S01]  /*2d30*/  FADD.FTZ R3, R183, -R2 ;  /* 0x80000002b7037221 */ /* 0x000fe20000010000 */
[----:B------:R-:W-:-:S03]  /*2d40*/  @P3 PRMT R2, RZ, 0x7610, R14 ;  /* 0x00007610ff023816 */ /* 0x000fc6000000000e */
[----:B------:R-:W-:-:S04]  /*2d50*/  FMUL.FTZ R3, R144, R3 ;  /* 0x0000000390037220 */ /* 0x000fc80000410000 */
[----:B------:R-:W-:Y:S02]  /*2d60*/  @P3 FADD.FTZ R3, R3, R2 ;  /* 0x0000000203033221 */ /* 0x000fe40000010000 */
.L_x_2942:
[----:B------:R-:W-:Y:S05]  /*2d70*/  BSYNC B1 ;  /* 0x0000000000017941 */ /* 0x000fea0003800000 */
.L_x_2940:
        /* <DEDUP_REMOVED lines=11> */
.L_x_2944:
[----:B------:R-:W-:Y:S01]  /*2e30*/  FFMA.FTZ R3, R151, R127, R128 ;  /* 0x0000007f97037223 */ /* 0x000fe20000010080 */
[----:B------:R-:W-:-:S03]  /*2e40*/  @P3 PRMT R2, RZ, 0x5410, R15 ;  /* 0x00005410ff023816 */ /* 0x000fc6000000000f */
[----:B------:R-:W-:-:S04]  /*2e50*/  FADD.FTZ R3, R182, -R3 ;  /* 0x80000003b6037221 */ /* 0x000fc80000010000 */
[----:B------:R-:W-:-:S04]  /*2e60*/  FMUL.FTZ R3, R144, R3 ;  /* 0x0000000390037220 */ /* 0x000fc80000410000 */
[----:B------:R-:W-:Y:S02]  /*2e70*/  @P3 FADD.FTZ R3, R3, R2 ;  /* 0x0000000203033221 */ /* 0x000fe40000010000 */
.L_x_2945:
[----:B------:R-:W-:Y:S05]  /*2e80*/  BSYNC B1 ;  /* 0x0000000000017941 */ /* 0x000fea0003800000 */
.L_x_2943:
        /* <DEDUP_REMOVED lines=11> */
.L_x_2947:
[----:B------:R-:W-:-:S04]  /*2f40*/  FFMA.FTZ R2, R150, R127, R128 ;  /* 0x0000007f96027223 */ /* 0x000fc80000010080 */
[----:B------:R-:W-:Y:S01]  /*2f50*/  FADD.FTZ R3, R185, -R2 ;  /* 0x80000002b9037221 */ /* 0x000fe20000010000 */
[----:B------:R-:W-:-:S03]  /*2f60*/  @P3 PRMT R2, RZ, 0x7610, R15 ;  /* 0x00007610ff023816 */ /* 0x000fc6000000000f */
[----:B------:R-:W-:-:S04]  /*2f70*/  FMUL.FTZ R3, R144, R3 ;  /* 0x0000000390037220 */ /* 0x000fc80000410000 */
[----:B------:R-:W-:Y:S02]  /*2f80*/  @P3 FADD.FTZ R3, R3, R2 ;  /* 0x0000000203033221 */ /* 0x000fe40000010000 */
.L_x_2948:
[----:B------:R-:W-:Y:S05]  /*2f90*/  BSYNC B1 ;  /* 0x0000000000017941 */ /* 0x000fea0003800000 */
.L_x_2946:
        /* <DEDUP_REMOVED lines=18> */
.L_x_2950:
[----:B0-----:R-:W-:Y:S01]  /*30c0*/  FFMA.FTZ R3, R153, R127, R128 ;  /* 0x0000007f99037223 */ /* 0x001fe20000010080 */
[----:B------:R-:W-:-:S03]  /*30d0*/  @P3 PRMT R2, RZ, 0x5410, R8 ;  /* 0x00005410ff023816 */ /* 0x000fc60000000008 */
[----:B------:R-:W-:-:S04]  /*30e0*/  FADD.FTZ R3, R186, -R3 ;  /* 0x80000003ba037221 */ /* 0x000fc80000010000 */
[----:B------:R-:W-:-:S04]  /*30f0*/  FMUL.FTZ R3, R144, R3 ;  /* 0x0000000390037220 */ /* 0x000fc80000410000 */
[----:B------:R-:W-:Y:S02]  /*3100*/  @P3 FADD.FTZ R3, R3, R2 ;  /* 0x0000000203033221 */ /* 0x000fe40000010000 */
.L_x_2951:
[----:B------:R-:W-:Y:S05]  /*3110*/  BSYNC B1 ;  /* 0x0000000000017941 */ /* 0x000fea0003800000 */
.L_x_2949:
        /* <DEDUP_REMOVED lines=11> */
.L_x_2953:
[----:B------:R-:W-:-:S04]  /*31d0*/  FFMA.FTZ R2, R152, R127, R128 ;  /* 0x0000007f98027223 */ /* 0x000fc80000010080 */
[----:B------:R-:W-:Y:S01]  /*31e0*/  FADD.FTZ R3, R189, -R2 ;  /* 0x80000002bd037221 */ /* 0x000fe20000010000 */
[----:B------:R-:W-:-:S03]  /*31f0*/  @P3 PRMT R2, RZ, 0x7610, R8 ;  /* 0x00007610ff023816 */ /* 0x000fc60000000008 */
[----:B------:R-:W-:-:S04]  /*3200*/  FMUL.FTZ R3, R144, R3 ;  /* 0x0000000390037220 */ /* 0x000fc80000410000 */
[----:B------:R-:W-:Y:S02]  /*3210*/  @P3 FADD.FTZ R3, R3, R2 ;  /* 0x0000000203033221 */ /* 0x000fe40000010000 */
.L_x_2954:
[----:B------:R-:W-:Y:S05]  /*3220*/  BSYNC B1 ;  /* 0x0000000000017941 */ /* 0x000fea0003800000 */
.L_x_2952:
        /* <DEDUP_REMOVED lines=11> */
.L_x_2956:
[----:B------:R-:W-:Y:S01]  /*32e0*/  FFMA.FTZ R3, R155, R127, R128 ;  /* 0x0000007f9b037223 */ /* 0x000fe20000010080 */
[----:B------:R-:W-:-:S03]  /*32f0*/  @P3 PRMT R2, RZ, 0x5410, R9 ;  /* 0x00005410ff023816 */ /* 0x000fc60000000009 */
[----:B------:R-:W-:-:S04]  /*3300*/  FADD.FTZ R3, R196, -R3 ;  /* 0x80000003c4037221 */ /* 0x000fc80000010000 */
[----:B------:R-:W-:-:S04]  /*3310*/  FMUL.FTZ R3, R144, R3 ;  /* 0x0000000390037220 */ /* 0x000fc80000410000 */
[----:B------:R-:W-:Y:S02]  /*3320*/  @P3 FADD.FTZ R3, R3, R2 ;  /* 0x0000000203033221 */ /* 0x000fe40000010000 */
.L_x_2957:
[----:B------:R-:W-:Y:S05]  /*3330*/  BSYNC B1 ;  /* 0x0000000000017941 */ /* 0x000fea0003800000 */
.L_x_2955:
        /* <DEDUP_REMOVED lines=11> */
.L_x_2959:
[----:B------:R-:W-:-:S04]  /*33f0*/  FFMA.FTZ R2, R154, R127, R128 ;  /* 0x0000007f9a027223 */ /* 0x000fc80000010080 */
[----:B------:R-:W-:Y:S01]  /*3400*/  FADD.FTZ R3, R199, -R2 ;  /* 0x80000002c7037221 */ /* 0x000fe20000010000 */
[----:B------:R-:W-:-:S03]  /*3410*/  @P3 PRMT R2, RZ, 0x7610, R9 ;  /* 0x00007610ff023816 */ /* 0x000fc60000000009 */
[----:B------:R-:W-:-:S04]  /*3420*/  FMUL.FTZ R3, R144, R3 ;  /* 0x0000000390037220 */ /* 0x000fc80000410000 */
[----:B------:R-:W-:Y:S02]  /*3430*/  @P3 FADD.FTZ R3, R3, R2 ;  /* 0x0000000203033221 */ /* 0x000fe40000010000 */
.L_x_2960:
[----:B------:R-:W-:Y:S05]  /*3440*/  BSYNC B1 ;  /* 0x0000000000017941 */ /* 0x000fea0003800000 */
.L_x_2958:
        /* <DEDUP_REMOVED lines=11> */
.L_x_2962:
[----:B------:R-:W-:Y:S01]  /*3500*/  FFMA.FTZ R3, R159, R127, R128 ;  /* 0x0000007f9f037223 */ /* 0x000fe20000010080 */
[----:B------:R-:W-:-:S03]  /*3510*/  @P3 PRMT R2, RZ, 0x5410, R10 ;  /* 0x00005410ff023816 */ /* 0x000fc6000000000a */
[----:B------:R-:W-:-:S04]  /*3520*/  FADD.FTZ R3, R198, -R3 ;  /* 0x80000003c6037221 */ /* 0x000fc80000010000 */
[----:B------:R-:W-:-:S04]  /*3530*/  FMUL.FTZ R3, R144, R3 ;  /* 0x0000000390037220 */ /* 0x000fc80000410000 */
[----:B------:R-:W-:Y:S02]  /*3540*/  @P3 FADD.FTZ R3, R3, R2 ;  /* 0x0000000203033221 */ /* 0x000fe40000010000 */
.L_x_2963:
[----:B------:R-:W-:Y:S05]  /*3550*/  BSYNC B1 ;  /* 0x0000000000017941 */ /* 0x000fea0003800000 */
.L_x_2961:
        /* <DEDUP_REMOVED lines=11> */
.L_x_2965:
[----:B------:R-:W-:-:S04]  /*3610*/  FFMA.FTZ R2, R158, R127, R128 ;  /* 0x0000007f9e027223 */ /* 0x000fc80000010080 */
[----:B------:R-:W-:Y:S01]  /*3620*/  FADD.FTZ R3, R201, -R2 ;  /* 0x80000002c9037221 */ /* 0x000fe20000010000 */
[----:B------:R-:W-:-:S03]  /*3630*/  @P3 PRMT R2, RZ, 0x7610, R10 ;  /* 0x00007610ff023816 */ /* 0x000fc6000000000a */
[----:B------:R-:W-:-:S04]  /*3640*/  FMUL.FTZ R3, R144, R3 ;  /* 0x0000000390037220 */ /* 0x000fc80000410000 */
[----:B------:R-:W-:Y:S02]  /*3650*/  @P3 FADD.FTZ R3, R3, R2 ;  /* 0x0000000203033221 */ /* 0x000fe40000010000 */
.L_x_2966:
[----:B------:R-:W-:Y:S05]  /*3660*/  BSYNC B1 ;  /* 0x0000000000017941 */ /* 0x000fea0003800000 */
.L_x_2964:
        /* <DEDUP_REMOVED lines=11> */
.L_x_2968:
[----:B------:R-:W-:Y:S01]  /*3720*/  FFMA.FTZ R3, R161, R127, R128 ;  /* 0x0000007fa1037223 */ /* 0x000fe20000010080 */
[----:B------:R-:W-:-:S03]  /*3730*/  @P3 PRMT R2, RZ, 0x5410, R11 ;  /* 0x00005410ff023816 */ /* 0x000fc6000000000b */
[----:B------:R-:W-:-:S04]  /*3740*/  FADD.FTZ R3, R200, -R3 ;  /* 0x80000003c8037221 */ /* 0x000fc80000010000 */
[----:B------:R-:W-:-:S04]  /*3750*/  FMUL.FTZ R3, R144, R3 ;  /* 0x0000000390037220 */ /* 0x000fc80000410000 */
[----:B------:R-:W-:Y:S02]  /*3760*/  @P3 FADD.FTZ R3, R3, R2 ;  /* 0x0000000203033221 */ /* 0x000fe40000010000 */
.L_x_2969:
[----:B------:R-:W-:Y:S05]  /*3770*/  BSYNC B1 ;  /* 0x0000000000017941 */ /* 0x000fea0003800000 */
.L_x_2967:
        /* <DEDUP_REMOVED lines=11> */
.L_x_2971:
[----:B------:R-:W-:-:S04]  /*3830*/  FFMA.FTZ R2, R160, R127, R128 ;  /* 0x0000007fa0027223 */ /* 0x000fc80000010080 */
[----:B------:R-:W-:Y:S01]  /*3840*/  FADD.FTZ R3, R203, -R2 ;  /* 0x80000002cb037221 */ /* 0x000fe20000010000 */
[----:B------:R-:W-:-:S03]  /*3850*/  @P3 PRMT R2, RZ, 0x7610, R11 ;  /* 0x00007610ff023816 */ /* 0x000fc6000000000b */
[----:B------:R-:W-:-:S04]  /*3860*/  FMUL.FTZ R3, R144, R3 ;  /* 0x0000000390037220 */ /* 0x000fc80000410000 */
[----:B------:R-:W-:Y:S02]  /*3870*/  @P3 FADD.FTZ R3, R3, R2 ;  /* 0x0000000203033221 */ /* 0x000fe40000010000 */
.L_x_2972:
[----:B------:R-:W-:Y:S05]  /*3880*/  BSYNC B1 ;  /* 0x0000000000017941 */ /* 0x000fea0003800000 */
.L_x_2970:
[----:B------:R-:W-:Y:S01]  /*3890*/  @P2 FMUL.FTZ R2, R3, c[0x0][0x1ec] ;  /* 0x00007b0003022a20 */ /* 0x000fe20000410000 */
[----:B------:R-:W-:Y:S01]  /*38a0*/  @P0 MOV R147, 0x10 ;  /* 0x0000001000930802 */ /* 0x000fe20000000f00 */
[----:B------:R-:W-:Y:S01]  /*38b0*/  BSSY B1, `(.L_x_2973) ;  /* 0x0000015000017945 */ /* 0x000fe20003800000 */
[----:B------:R-:W-:Y:S02]  /*38c0*/  @P2 IADD3 R129, R126, 0x40, RZ ;  /* 0x000000407e812810 */ /* 0x000fe40007ffe0ff */
[----:B------:R-:W-:Y:S01]  /*38d0*/  @P2 MOV R156, 0x10 ;  /* 0x00000010009c2802 */ /* 0x000fe20000000f00 */
[----:B------:R-:W-:Y:S01]  /*38e0*/  @P0 IMAD.WIDE.U32 R146, R146, R147, c[0x0][0x258] ;  /* 0x0000960092920625 */ /* 0x000fe200078e0093 */
[----:B------:R-:W-:Y:S02]  /*38f0*/  @P0 F2FP.BF16.PACK_AB R124, RZ, R3 ;  /* 0x00000003ff7c023e */ /* 0x000fe400000010ff */
[----:B------:R-:W-:Y:S01]  /*3900*/  @P2 F2FP.BF16.PACK_AB R125, RZ, R2 ;  /* 0x00000002ff7d223e */ /* 0x000fe200000010ff */
[----:B------:R-:W-:Y:S01]  /*3910*/  @P2 IMAD.WIDE.U32 R2, R129, R156, c[0x0][0x248] ;  /* 0x0000920081022625 */ /* 0x000fe200078e009c */
[----:B------:R-:W-:-:S02]  /*3920*/  @P0 PRMT R119, R119, 0x5410, R124 ;  /* 0x0000541077770816 */ /* 0x000fc4000000007c */
        /* <DEDUP_REMOVED lines=8> */
.L_x_2974:
[----:B0-----:R-:W-:Y:S01]  /*39b0*/  FFMA.FTZ R3, R163, R127, R128 ;  /* 0x0000007fa3037223 */ /* 0x001fe20000010080 */
[----:B------:R-:W-:-:S03]  /*39c0*/  @P3 PRMT R2, RZ, 0x5410, R4 ;  /* 0x00005410ff023816 */ /* 0x000fc60000000004 */
[----:B------:R-:W-:-:S04]  /*39d0*/  FADD.FTZ R3, R202, -R3 ;  /* 0x80000003ca037221 */ /* 0x000fc80000010000 */
[----:B------:R-:W-:-:S04]  /*39e0*/  FMUL.FTZ R3, R144, R3 ;  /* 0x0000000390037220 */ /* 0x000fc80000410000 */
[----:B------:R-:W-:Y:S02]  /*39f0*/  @P3 FADD.FTZ R3, R3, R2 ;  /* 0x0000000203033221 */ /* 0x000fe40000010000 */
.L_x_2975:
[----:B------:R-:W-:Y:S05]  /*3a00*/  BSYNC B1 ;  /* 0x0000000000017941 */ /* 0x000fea0003800000 */
.L_x_2973:
        /* <DEDUP_REMOVED lines=11> */
.L_x_2977:
[----:B------:R-:W-:-:S04]  /*3ac0*/  FFMA.FTZ R2, R162, R127, R128 ;  /* 0x0000007fa2027223 */ /* 0x000fc80000010080 */
[----:B------:R-:W-:Y:S01]  /*3ad0*/  FADD.FTZ R3, R197, -R2 ;  /* 0x80000002c5037221 */ /* 0x000fe20000010000 */
[----:B------:R-:W-:-:S03]  /*3ae0*/  @P3 PRMT R2, RZ, 0x7610, R4 ;  /* 0x00007610ff023816 */ /* 0x000fc60000000004 */
[----:B------:R-:W-:-:S04]  /*3af0*/  FMUL.FTZ R3, R144, R3 ;  /* 0x0000000390037220 */ /* 0x000fc80000410000 */
[----:B------:R-:W-:Y:S02]  /*3b00*/  @P3 FADD.FTZ R3, R3, R2 ;  /* 0x0000000203033221 */ /* 0x000fe40000010000 */
.L_x_2978:
[----:B------:R-:W-:Y:S05]  /*3b10*/  BSYNC B1 ;  /* 0x0000000000017941 */ /* 0x000fea0003800000 */
.L_x_2976:
        /* <DEDUP_REMOVED lines=11> */
.L_x_2980:
[----:B------:R-:W-:Y:S01]  /*3bd0*/  FFMA.FTZ R3, R165, R127, R128 ;  /* 0x0000007fa5037223 */ /* 0x000fe20000010080 */
[----:B------:R-:W-:-:S03]  /*3be0*/  @P3 PRMT R2, RZ, 0x5410, R5 ;  /* 0x00005410ff023816 */ /* 0x000fc60000000005 */
[----:B------:R-:W-:-:S04]  /*3bf0*/  FADD.FTZ R3, R194, -R3 ;  /* 0x80000003c2037221 */ /* 0x000fc80000010000 */
[----:B------:R-:W-:-:S04]  /*3c00*/  FMUL.FTZ R3, R144, R3 ;  /* 0x0000000390037220 */ /* 0x000fc80000410000 */
[----:B------:R-:W-:Y:S02]  /*3c10*/  @P3 FADD.FTZ R3, R3, R2 ;  /* 0x0000000203033221 */ /* 0x000fe40000010000 */
.L_x_2981:
[----:B------:R-:W-:Y:S05]  /*3c20*/  BSYNC B1 ;  /* 0x0000000000017941 */ /* 0x000fea0003800000 */
.L_x_2979:
        /* <DEDUP_REMOVED lines=11> */
.L_x_2983:
[----:B------:R-:W-:-:S04]  /*3ce0*/  FFMA.FTZ R2, R164, R127, R128 ;  /* 0x0000007fa4027223 */ /* 0x000fc80000010080 */
[----:B------:R-:W-:Y:S01]  /*3cf0*/  FADD.FTZ R3, R195, -R2 ;  /* 0x80000002c3037221 */ /* 0x000fe20000010000 */
[----:B------:R-:W-:-:S03]  /*3d00*/  @P3 PRMT R2, RZ, 0x7610, R5 ;  /* 0x00007610ff023816 */ /* 0x000fc60000000005 */
[----:B------:R-:W-:-:S04]  /*3d10*/  FMUL.FTZ R3, R144, R3 ;  /* 0x0000000390037220 */ /* 0x000fc80000410000 */
[----:B------:R-:W-:Y:S02]  /*3d20*/  @P3 FADD.FTZ R3, R3, R2 ;  /* 0x0000000203033221 */ /* 0x000fe40000010000 */
.L_x_2984:
[----:B------:R-:W-:Y:S05]  /*3d30*/  BSYNC B1 ;  /* 0x0000000000017941 */ /* 0x000fea0003800000 */
.L_x_2982:
        /* <DEDUP_REMOVED lines=11> */
.L_x_2986:
[----:B------:R-:W-:Y:S01]  /*3df0*/  FFMA.FTZ R3, R167, R127, R128 ;  /* 0x0000007fa7037223 */ /* 0x000fe20000010080 */
[----:B------:R-:W-:-:S03]  /*3e00*/  @P3 PRMT R2, RZ, 0x5410, R6 ;  /* 0x00005410ff023816 */ /* 0x000fc60000000006 */
[----:B------:R-:W-:-:S04]  /*3e10*/  FADD.FTZ R3, R192, -R3 ;  /* 0x80000003c0037221 */ /* 0x000fc80000010000 */
[----:B------:R-:W-:-:S04]  /*3e20*/  FMUL.FTZ R3, R144, R3 ;  /* 0x0000000390037220 */ /* 0x000fc80000410000 */
[----:B------:R-:W-:Y:S02]  /*3e30*/  @P3 FADD.FTZ R3, R3, R2 ;  /* 0x0000000203033221 */ /* 0x000fe40000010000 */
.L_x_2987:
[----:B------:R-:W-:Y:S05]  /*3e40*/  BSYNC B1 ;  /* 0x0000000000017941 */ /* 0x000fea0003800000 */
.L_x_2985:
        /* <DEDUP_REMOVED lines=11> */
.L_x_2989:
[----:B------:R-:W-:-:S04]  /*3f00*/  FFMA.FTZ R2, R166, R127, R128 ;  /* 0x0000007fa6027223 */ /* 0x000fc80000010080 */
[----:B------:R-:W-:Y:S01]  /*3f10*/  FADD.FTZ R3, R193, -R2 ;  /* 0x80000002c1037221 */ /* 0x000fe20000010000 */
[----:B------:R-:W-:-:S03]  /*3f20*/  @P3 PRMT R2, RZ, 0x7610, R6 ;  /* 0x00007610ff023816 */ /* 0x000fc60000000006 */
[----:B------:R-:W-:-:S04]  /*3f30*/  FMUL.FTZ R3, R144, R3 ;  /* 0x0000000390037220 */ /* 0x000fc80000410000 */
[----:B------:R-:W-:Y:S02]  /*3f40*/  @P3 FADD.FTZ R3, R3, R2 ;  /* 0x0000000203033221 */ /* 0x000fe40000010000 */
.L_x_2990:
[----:B------:R-:W-:Y:S05]  /*3f50*/  BSYNC B1 ;  /* 0x0000000000017941 */ /* 0x000fea0003800000 */
.L_x_2988:
        /* <DEDUP_REMOVED lines=11> */
.L_x_2992:
[----:B------:R-:W-:Y:S01]  /*4010*/  FFMA.FTZ R3, R169, R127, R128 ;  /* 0x0000007fa9037223 */ /* 0x000fe20000010080 */
[----:B------:R-:W-:-:S03]  /*4020*/  @P3 PRMT R2, RZ, 0x5410, R7 ;  /* 0x00005410ff023816 */ /* 0x000fc60000000007 */
[----:B------:R-:W-:-:S04]  /*4030*/  FADD.FTZ R3, R190, -R3 ;  /* 0x80000003be037221 */ /* 0x000fc80000010000 */
[----:B------:R-:W-:-:S04]  /*4040*/  FMUL.FTZ R3, R144, R3 ;  /* 0x0000000390037220 */ /* 0x000fc80000410000 */
[----:B------:R-:W-:Y:S02]  /*4050*/  @P3 FADD.FTZ R3, R3, R2 ;  /* 0x0000000203033221 */ /* 0x000fe40000010000 */
.L_x_2993:
[----:B------:R-:W-:Y:S05]  /*4060*/  BSYNC B1 ;  /* 0x0000000000017941 */ /* 0x000fea0003800000 */
.L_x_2991:
        /* <DEDUP_REMOVED lines=11> */
.L_x_2995:
[----:B------:R-:W-:Y:S01]  /*4120*/  FFMA.FTZ R127, R191, R127, R128 ;  /* 0x0000007fbf7f7223 */ /* 0x000fe20000010080 */
[----:B------:R-:W-:-:S03]  /*4130*/  @P3 PRMT R2, RZ, 0x7610, R7 ;  /* 0x00007610ff023816 */ /* 0x000fc60000000007 */
[----:B------:R-:W-:-:S04]  /*4140*/  FADD.FTZ R127, R204, -R127 ;  /* 0x8000007fcc7f7221 */ /* 0x000fc80000010000 */
[----:B------:R-:W-:-:S04]  /*4150*/  FMUL.FTZ R127, R144, R127 ;  /* 0x0000007f907f7220 */ /* 0x000fc80000410000 */
[----:B------:R-:W-:Y:S02]  /*4160*/  @P3 FADD.FTZ R127, R127, R2 ;  /* 0x000000027f7f3221 */ /* 0x000fe40000010000 */
.L_x_2996:
[----:B------:R-:W-:Y:S05]  /*4170*/  BSYNC B1 ;  /* 0x0000000000017941 */ /* 0x000fea0003800000 */
.L_x_2994:
        /* <DEDUP_REMOVED lines=17> */
.L_x_2895:
[----:B------:R-:W-:Y:S05]  /*4290*/  BSYNC B0 ;  /* 0x0000000000007941 */ /* 0x000fea0003800000 */
.L_x_2893:
        /* <DEDUP_REMOVED lines=76> */
[----:B-----5:R-:W-:Y:S01]  /*4760*/  FADD.FTZ R13, R5, R28 ;  /* 0x0000001c050d7221 */ /* 0x020fe20000010000 */
[----:B------:R-:W-:Y:S01]  /*4770*/  STS.128 [R0], R52 ;  /* 0x0000003400007388 */ /* 0x000fe20000000c00 */
[----:B------:R-:W-:-:S03]  /*4780*/  FADD.FTZ R31, R6, R31 ;  /* 0x0000001f061f7221 */ /* 0x000fc60000010000 */
[----:B------:R-:W-:Y:S01]  /*4790*/  STS.128 [R0+0x10], R56 ;  /* 0x0000103800007388 */ /* 0x000fe20000000c00 */
[----:B------:R-:W-:Y:S02]  /*47a0*/  FADD.FTZ R7, R7, R30 ;  /* 0x0000001e07077221 */ /* 0x000fe40000010000 */
[----:B0-----:R-:W-:Y:S01]  /*47b0*/  IMAD R4, R10, c[0x0][0x168], RZ ;  /* 0x00005a000a047a24 */ /* 0x001fe200078e02ff */
[----:B------:R-:W-:Y:S01]  /*47c0*/  STS.128 [R0+0x400], R60 ;  /* 0x0004003c00007388 */ /* 0x000fe20000000c00 */
[----:B------:R-:W-:-:S03]  /*47d0*/  FADD.FTZ R33, R8, R33 ;  /* 0x0000002108217221 */ /* 0x000fc60000010000 */
[----:B------:R-:W-:Y:S01]  /*47e0*/  STS.128 [R0+0x410], R64 ;  /* 0x0004104000007388 */ /* 0x000fe20000000c00 */
[----:B------:R-:W-:Y:S01]  /*47f0*/  IADD3 R4, P0, R4, R131, RZ ;  /* 0x0000008304047210 */ /* 0x000fe20007f1e0ff */
[----:B------:R-:W-:Y:S02]  /*4800*/  FADD.FTZ R9, R9, R32 ;  /* 0x0000002009097221 */ /* 0x000fe40000010000 */
[----:B------:R-:W-:Y:S01]  /*4810*/  STS.128 [R0+0x800], R68 ;  /* 0x0008004400007388 */ /* 0x000fe20000000c00 */
[----:B------:R-:W-:-:S03]  /*4820*/  IADD3.X R21, RZ, RZ, RZ, P0, !PT ;  /* 0x000000ffff157210 */ /* 0x000fc600007fe4ff */
[----:B------:R-:W-:Y:S01]  /*4830*/  STS.128 [R0+0x810], R72 ;  /* 0x0008104800007388 */ /* 0x000fe20000000c00 */
[C---:B------:R-:W-:Y:S02]  /*4840*/  SHF.L.U64.HI R20, R4.reuse, 0x2, R21 ;  /* 0x0000000204147819 */ /* 0x040fe40000010215 */
[----:B------:R-:W-:Y:S01]  /*4850*/  SHF.L.U32 R4, R4, 0x2, RZ ;  /* 0x0000000204047819 */ /* 0x000fe200000006ff */
[----:B------:R-:W-:Y:S03]  /*4860*/  STS.128 [R0+0xc00], R76 ;  /* 0x000c004c00007388 */ /* 0x000fe60000000c00 */
[C---:B------:R-:W-:Y:S01]  /*4870*/  IADD3 R2, P0, R4.reuse, c[0x0][0x228], RZ ;  /* 0x00008a0004027a10 */ /* 0x040fe20007f1e0ff */
[----:B------:R-:W-:Y:S04]  /*4880*/  STS.128 [R0+0xc10], R80 ;  /* 0x000c105000007388 */ /* 0x000fe80000000c00 */
[----:B------:R-:W-:Y:S01]  /*4890*/  BAR.SYNC.DEFER_BLOCKING 0x0 ;  /* 0x0000000000007b1d */ /* 0x000fe20000010000 */
[----:B------:R-:W-:-:S05]  /*48a0*/  IADD3 R4, P1, R4, c[0x0][0x220], RZ ;  /* 0x0000880004047a10 */ /* 0x000fca0007f3e0ff */
        /* <DEDUP_REMOVED lines=20> */
[----:B-----5:R-:W-:-:S03]  /*49f0*/  FADD.FTZ R0, RZ, R3 ;  /* 0x00000003ff007221 */ /* 0x020fc60000010000 */
[----:B------:R-:W5:Y:S01]  /*4a00*/  LDS R12, [R131.X4+0xc00] ;  /* 0x000c0000830c7984 */ /* 0x000f620000004800 */
[----:B------:R-:W-:Y:S01]  /*4a10*/  IADD3.X R3, R20, c[0x0][0x22c], RZ, P0, !PT ;  /* 0x00008b0014037a10 */ /* 0x000fe200007fe4ff */
[----:B------:R-:W-:Y:S02]  /*4a20*/  FADD.FTZ R6, RZ, R6 ;  /* 0x00000006ff067221 */ /* 0x000fe40000010000 */
[----:B------:R-:W5:Y:S01]  /*4a30*/  LDS R18, [R131.X4+0x3200] ;  /* 0x0032000083127984 */ /* 0x000f620000004800 */
[----:B------:R-:W-:-:S03]  /*4a40*/  FADD.FTZ R0, R0, R5 ;  /* 0x0000000500007221 */ /* 0x000fc60000010000 */
[----:B------:R-:W5:Y:S01]  /*4a50*/  LDS R37, [R131.X4+0x2600] ;  /* 0x0026000083257984 */ /* 0x000f620000004800 */
[----:B------:R-:W-:Y:S01]  /*4a60*/  IADD3.X R5, R20, c[0x0][0x224], RZ, P1, !PT ;  /* 0x0000890014057a10 */ /* 0x000fe20000ffe4ff */
[----:B------:R-:W-:Y:S02]  /*4a70*/  FADD.FTZ R8, RZ, R8 ;  /* 0x00000008ff087221 */ /* 0x000fe40000010000 */
[----:B------:R-:W5:Y:S01]  /*4a80*/  LDS R21, [R131.X4+0x1a00] ;  /* 0x001a000083157984 */ /* 0x000f620000004800 */
[----:B------:R-:W-:-:S03]  /*4a90*/  FADD.FTZ R15, R15, R16 ;  /* 0x000000100f0f7221 */ /* 0x000fc60000010000 */
[----:B------:R-:W5:Y:S04]  /*4aa0*/  LDS R14, [R131.X4+0xe00] ;  /* 0x000e0000830e7984 */ /* 0x000f680000004800 */
[----:B------:R-:W5:Y:S01]  /*4ab0*/  LDS R49, [R131.X4+0x3400] ;  /* 0x0034000083317984 */ /* 0x000f620000004800 */
[----:B0-----:R-:W-:-:S03]  /*4ac0*/  FADD.FTZ R6, R6, R17 ;  /* 0x0000001106067221 */ /* 0x001fc60000010000 */
[----:B------:R-:W0:Y:S01]  /*4ad0*/  LDS R39, [R131.X4+0x2800] ;  /* 0x0028000083277984 */ /* 0x000e220000004800 */
[----:B-1----:R-:W-:-:S03]  /*4ae0*/  FADD.FTZ R10, RZ, R10 ;  /* 0x0000000aff0a7221 */ /* 0x002fc60000010000 */
        /* <DEDUP_REMOVED lines=19> */
[----:B0-----:R-:W-:Y:S02]  /*4c20*/  FADD.FTZ R8, R8, R39 ;  /* 0x0000002708087221 */ /* 0x001fe40000010000 */
[----:B-1----:R-:W-:Y:S01]  /*4c30*/  FADD.FTZ R12, R12, R23 ;  /* 0x000000170c0c7221 */ /* 0x002fe20000010000 */
        /* <DEDUP_REMOVED lines=26> */
.L_x_2899:
[----:B------:R-:W-:Y:S01]  /*4de0*/  HFMA2.MMA R205, -RZ, RZ, 0, 5.9604644775390625e-08 ;  /* 0x00000001ffcd7435 */ /* 0x000fe200000001ff */
[----:B0-----:R-:W-:-:S02]  /*4df0*/  MOV R126, R184 ;  /* 0x000000b8007e7202 */ /* 0x001fc40000000f00 */
[----:B------:R-:W-:Y:S02]  /*4e00*/  MOV R188, 0x1f ;  /* 0x0000001f00bc7802 */ /* 0x000fe40000000f00 */
[----:B------:R-:W-:Y:S02]  /*4e10*/  MOV R207, 0xffffffff ;  /* 0xffffffff00cf7802 */ /* 0x000fe40000000f00 */
[----:B------:R-:W-:Y:S02]  /*4e20*/  MOV R2, 0x4e40 ;  /* 0x00004e4000027802 */ /* 0x000fe40000000f00 */
[----:B-----5:R-:W-:Y:S05]  /*4e30*/  CALL.REL.NOINC `($__internal_43_$__cuda_sm70_shflsync_bfly_p) ;  /* 0x0000046000007944 */ /* 0x020fea0003c00000 */
[----:B-1----:R-:W-:Y:S01]  /*4e40*/  MOV R125, R126 ;  /* 0x0000007e007d7202 */ /* 0x002fe20000000f00 */
[----:B0-----:R-:W-:Y:S05]  /*4e50*/  BRA `(.L_x_2998) ;  /* 0xffffcd9000007947 */ /* 0x001fea000383ffff */
.L_x_2900:
[----:B------:R-:W-:Y:S01]  /*4e60*/  HFMA2.MMA R205, -RZ, RZ, 0, 5.9604644775390625e-08 ;  /* 0x00000001ffcd7435 */ /* 0x000fe200000001ff */
[----:B------:R-:W-:Y:S02]  /*4e70*/  MOV R126, R187 ;  /* 0x000000bb007e7202 */ /* 0x000fe40000000f00 */
[----:B------:R-:W-:Y:S02]  /*4e80*/  MOV R188, 0x1f ;  /* 0x0000001f00bc7802 */ /* 0x000fe40000000f00 */
[----:B------:R-:W-:-:S02]  /*4e90*/  MOV R207, 0xffffffff ;  /* 0xffffffff00cf7802 */ /* 0x000fc40000000f00 */
[----:B------:R-:W-:Y:S02]  /*4ea0*/  MOV R2, 0x4ec0 ;  /* 0x00004ec000027802 */ /* 0x000fe40000000f00 */
[----:B01---5:R-:W-:Y:S05]  /*4eb0*/  CALL.REL.NOINC `($__internal_43_$__cuda_sm70_shflsync_bfly_p) ;  /* 0x000003e000007944 */ /* 0x023fea0003c00000 */
[----:B------:R-:W-:Y:S01]  /*4ec0*/  FADD.FTZ R125, R125, R184 ;  /* 0x000000b87d7d7221 */ /* 0x000fe20000010000 */
[----:B0-----:R-:W-:Y:S01]  /*4ed0*/  HFMA2.MMA R205, -RZ, RZ, 0, 1.1920928955078125e-07 ;  /* 0x00000002ffcd7435 */ /* 0x001fe200000001ff */
[----:B-1----:R-:W-:Y:S01]  /*4ee0*/  FADD.FTZ R187, R187, R126 ;  /* 0x0000007ebbbb7221 */ /* 0x002fe20000010000 */
[----:B------:R-:W-:Y:S02]  /*4ef0*/  MOV R188, 0x1f ;  /* 0x0000001f00bc7802 */ /* 0x000fe40000000f00 */
[----:B------:R-:W-:Y:S02]  /*4f00*/  MOV R207, 0xffffffff ;  /* 0xffffffff00cf7802 */ /* 0x000fe40000000f00 */
[----:B------:R-:W-:Y:S02]  /*4f10*/  MOV R126, R125 ;  /* 0x0000007d007e7202 */ /* 0x000fe40000000f00 */
[----:B------:R-:W-:Y:S02]  /*4f20*/  MOV R2, 0x4f40 ;  /* 0x00004f4000027802 */ /* 0x000fe40000000f00 */
[----:B------:R-:W-:Y:S05]  /*4f30*/  CALL.REL.NOINC `($__internal_43_$__cuda_sm70_shflsync_bfly_p) ;  /* 0x0000036000007944 */ /* 0x000fea0003c00000 */
[----:B0-----:R-:W-:Y:S01]  /*4f40*/  HFMA2.MMA R205, -RZ, RZ, 0, 1.1920928955078125e-07 ;  /* 0x00000002ffcd7435 */ /* 0x001fe200000001ff */
[----:B-1----:R-:W-:-:S02]  /*4f50*/  MOV R124, R126 ;  /* 0x0000007e007c7202 */ /* 0x002fc40000000f00 */
[----:B------:R-:W-:Y:S02]  /*4f60*/  MOV R126, R187 ;  /* 0x000000bb007e7202 */ /* 0x000fe40000000f00 */
[----:B------:R-:W-:Y:S02]  /*4f70*/  MOV R188, 0x1f ;  /* 0x0000001f00bc7802 */ /* 0x000fe40000000f00 */
[----:B------:R-:W-:Y:S02]  /*4f80*/  MOV R207, 0xffffffff ;  /* 0xffffffff00cf7802 */ /* 0x000fe40000000f00 */
[----:B------:R-:W-:Y:S02]  /*4f90*/  MOV R2, 0x4fb0 ;  /* 0x00004fb000027802 */ /* 0x000fe40000000f00 */
[----:B------:R-:W-:Y:S05]  /*4fa0*/  CALL.REL.NOINC `($__internal_43_$__cuda_sm70_shflsync_bfly_p) ;  /* 0x000002f000007944 */ /* 0x000fea0003c00000 */
[----:B------:R-:W-:Y:S01]  /*4fb0*/  FADD.FTZ R125, R124, R125 ;  /* 0x0000007d7c7d7221 */ /* 0x000fe20000010000 */
[----:B0-----:R-:W-:Y:S01]  /*4fc0*/  HFMA2.MMA R205, -RZ, RZ, 0, 2.384185791015625e-07 ;  /* 0x00000004ffcd7435 */ /* 0x001fe200000001ff */
[----:B-1----:R-:W-:Y:S01]  /*4fd0*/  FADD.FTZ R187, R187, R126 ;  /* 0x0000007ebbbb7221 */ /* 0x002fe20000010000 */
[----:B------:R-:W-:Y:S02]  /*4fe0*/  MOV R188, 0x1f ;  /* 0x0000001f00bc7802 */ /* 0x000fe40000000f00 */
[----:B------:R-:W-:-:S02]  /*4ff0*/  MOV R207, 0xffffffff ;  /* 0xffffffff00cf7802 */ /* 0x000fc40000000f00 */
[----:B------:R-:W-:Y:S02]  /*5000*/  MOV R126, R125 ;  /* 0x0000007d007e7202 */ /* 0x000fe40000000f00 */
[----:B------:R-:W-:Y:S02]  /*5010*/  MOV R2, 0x5030 ;  /* 0x0000503000027802 */ /* 0x000fe40000000f00 */
[----:B------:R-:W-:Y:S05]  /*5020*/  CALL.REL.NOINC `($__internal_43_$__cuda_sm70_shflsync_bfly_p) ;  /* 0x0000027000007944 */ /* 0x000fea0003c00000 */
[----:B0-----:R-:W-:Y:S01]  /*5030*/  HFMA2.MMA R205, -RZ, RZ, 0, 2.384185791015625e-07 ;  /* 0x00000004ffcd7435 */ /* 0x001fe200000001ff */
[----:B-1----:R-:W-:Y:S02]  /*5040*/  MOV R124, R126 ;  /* 0x0000007e007c7202 */ /* 0x002fe40000000f00 */
[----:B------:R-:W-:Y:S02]  /*5050*/  MOV R126, R187 ;  /* 0x000000bb007e7202 */ /* 0x000fe40000000f00 */
[----:B------:R-:W-:Y:S02]  /*5060*/  MOV R188, 0x1f ;  /* 0x0000001f00bc7802 */ /* 0x000fe40000000f00 */
[----:B------:R-:W-:Y:S02]  /*5070*/  MOV R207, 0xffffffff ;  /* 0xffffffff00cf7802 */ /* 0x000fe40000000f00 */
[----:B------:R-:W-:-:S02]  /*5080*/  MOV R2, 0x50a0 ;  /* 0x000050a000027802 */ /* 0x000fc40000000f00 */
[----:B------:R-:W-:Y:S05]  /*5090*/  CALL.REL.NOINC `($__internal_43_$__cuda_sm70_shflsync_bfly_p) ;  /* 0x0000020000007944 */ /* 0x000fea0003c00000 */
[----:B------:R-:W-:Y:S01]  /*50a0*/  FADD.FTZ R125, R124, R125 ;  /* 0x0000007d7c7d7221 */ /* 0x000fe20000010000 */
[----:B0-----:R-:W-:Y:S01]  /*50b0*/  HFMA2.MMA R205, -RZ, RZ, 0, 4.76837158203125e-07 ;  /* 0x00000008ffcd7435 */ /* 0x001fe200000001ff */
[----:B-1----:R-:W-:Y:S01]  /*50c0*/  FADD.FTZ R129, R187, R126 ;  /* 0x0000007ebb817221 */ /* 0x002fe20000010000 */
[----:B------:R-:W-:-:S02]  /*50d0*/  MOV R188, 0x1f ;  /* 0x0000001f00bc7802 */ /* 0x000fc40000000f00 */
[----:B------:R-:W-:Y:S02]  /*50e0*/  MOV R207, 0xffffffff ;  /* 0xffffffff00cf7802 */ /* 0x000fe40000000f00 */
[----:B------:R-:W-:Y:S02]  /*50f0*/  MOV R126, R125 ;  /* 0x0000007d007e7202 */ /* 0x000fe40000000f00 */
[----:B------:R-:W-:Y:S02]  /*5100*/  MOV R2, 0x5120 ;  /* 0x0000512000027802 */ /* 0x000fe40000000f00 */
[----:B------:R-:W-:Y:S05]  /*5110*/  CALL.REL.NOINC `($__internal_43_$__cuda_sm70_shflsync_bfly_p) ;  /* 0x0000018000007944 */ /* 0x000fea0003c00000 */
[----:B0-----:R-:W-:Y:S01]  /*5120*/  HFMA2.MMA R205, -RZ, RZ, 0, 4.76837158203125e-07 ;  /* 0x00000008ffcd7435 */ /* 0x001fe200000001ff */
[----:B-1----:R-:W-:Y:S02]  /*5130*/  MOV R124, R126 ;  /* 0x0000007e007c7202 */ /* 0x002fe40000000f00 */
[----:B------:R-:W-:Y:S02]  /*5140*/  MOV R126, R129 ;  /* 0x00000081007e7202 */ /* 0x000fe40000000f00 */
[----:B------:R-:W-:Y:S02]  /*5150*/  MOV R188, 0x1f ;  /* 0x0000001f00bc7802 */ /* 0x000fe40000000f00 */
[----:B------:R-:W-:-:S02]  /*5160*/  MOV R207, 0xffffffff ;  /* 0xffffffff00cf7802 */ /* 0x000fc40000000f00 */
[----:B------:R-:W-:Y:S02]  /*5170*/  MOV R2, 0x5190 ;  /* 0x0000519000027802 */ /* 0x000fe40000000f00 */
[----:B------:R-:W-:Y:S05]  /*5180*/  CALL.REL.NOINC `($__internal_43_$__cuda_sm70_shflsync_bfly_p) ;  /* 0x0000011000007944 */ /* 0x000fea0003c00000 */
[----:B------:R-:W-:Y:S01]  /*5190*/  FADD.FTZ R127, R124, R125 ;  /* 0x0000007d7c7f7221 */ /* 0x000fe20000010000 */
[----:B0-----:R-:W-:Y:S01]  /*51a0*/  HFMA2.MMA R205, -RZ, RZ, 0, 9.5367431640625e-07 ;  /* 0x00000010ffcd7435 */ /* 0x001fe200000001ff */
[----:B-1----:R-:W-:Y:S01]  /*51b0*/  FADD.FTZ R129, R129, R126 ;  /* 0x0000007e81817221 */ /* 0x002fe20000010000 */
[----:B------:R-:W-:Y:S02]  /*51c0*/  MOV R188, 0x1f ;  /* 0x0000001f00bc7802 */ /* 0x000fe40000000f00 */
[----:B------:R-:W-:Y:S02]  /*51d0*/  MOV R207, 0xffffffff ;  /* 0xffffffff00cf7802 */ /* 0x000fe40000000f00 */
[----:B------:R-:W-:Y:S02]  /*51e0*/  MOV R126, R127 ;  /* 0x0000007f007e7202 */ /* 0x000fe40000000f00 */
[----:B------:R-:W-:Y:S02]  /*51f0*/  MOV R2, 0x5210 ;  /* 0x0000521000027802 */ /* 0x000fe40000000f00 */
[----:B------:R-:W-:Y:S05]  /*5200*/  CALL.REL.NOINC `($__internal_43_$__cuda_sm70_shflsync_bfly_p) ;  /* 0x0000009000007944 */ /* 0x000fea0003c00000 */
[----:B0-----:R-:W-:Y:S01]  /*5210*/  HFMA2.MMA R205, -RZ, RZ, 0, 9.5367431640625e-07 ;  /* 0x00000010ffcd7435 */ /* 0x001fe200000001ff */
[----:B-1----:R-:W-:-:S02]  /*5220*/  MOV R128, R126 ;  /* 0x0000007e00807202 */ /* 0x002fc40000000f00 */
[----:B------:R-:W-:Y:S02]  /*5230*/  MOV R126, R129 ;  /* 0x00000081007e7202 */ /* 0x000fe40000000f00 */
[----:B------:R-:W-:Y:S02]  /*5240*/  MOV R188, 0x1f ;  /* 0x0000001f00bc7802 */ /* 0x000fe40000000f00 */
[----:B------:R-:W-:Y:S02]  /*5250*/  MOV R207, 0xffffffff ;  /* 0xffffffff00cf7802 */ /* 0x000fe40000000f00 */
[----:B------:R-:W-:Y:S02]  /*5260*/  MOV R2, 0x5280 ;  /* 0x0000528000027802 */ /* 0x000fe40000000f00 */
[----:B------:R-:W-:Y:S05]  /*5270*/  CALL.REL.NOINC `($__internal_43_$__cuda_sm70_shflsync_bfly_p) ;  /* 0x0000002000007944 */ /* 0x000fea0003c00000 */
[----:B-1----:R-:W-:Y:S01]  /*5280*/  MOV R2, R126 ;  /* 0x0000007e00027202 */ /* 0x002fe20000000f00 */
[----:B0-----:R-:W-:Y:S05]  /*5290*/  BRA `(.L_x_2999) ;  /* 0xffffca7000007947 */ /* 0x001fea000383ffff */
        .weak           $__internal_43_$__cuda_sm70_shflsync_bfly_p
        .type           $__internal_43_$__cuda_sm70_shflsync_bfly_p,@function
        .size           $__internal_43_$__cuda_sm70_shflsync_bfly_p,(.L_x_12345 - $__internal_43_$__cuda_sm70_shflsync_bfly_p)
$__internal_43_$__cuda_sm70_shflsync_bfly_p:
[----:B------:R-:W-:Y:S01]  /*52a0*/  HFMA2.MMA R3, -RZ, RZ, 0, 0 ;  /* 0x00000000ff037435 */ /* 0x000fe200000001ff */
[----:B------:R-:W-:Y:S04]  /*52b0*/  WARPSYNC R207 ;  /* 0x000000cf00007348 */ /* 0x000fe80003800000 */
[----:B------:R0:W1:Y:S01]  /*52c0*/  SHFL.BFLY PT, R126, R126, R205, R188 ;  /* 0x0c0000cd7e7e7389 */ /* 0x00006200000e00bc */
[----:B------:R-:W-:Y:S05]  /*52d0*/  RET.REL.NODEC R2 `(_ZN10layer_norm13ln_bwd_kernelINS_13Kernel_traitsIf13__nv_bfloat16S2_S2_fjLj1024ELj1ELj4ELj1ELj16ENS_18Kernel_traits_baseILj1024EfS2_S2_S2_fjLj128EEEEELb0ELb0ELb1ELb1EEEvNS_9BwdParamsE) ;  /* 0xffffad2002007950 */ /* 0x000fea0003c3ffff */
.L_x_3000:
        /* <DEDUP_REMOVED lines=10> */
.L_x_12345:


//--------------------- .text._ZN10layer_norm13ln_bwd_kernelINS_13Kernel_traitsIf13__nv_bfloat16S2_S2_fjLj1024ELj1ELj4ELj1ELj16ENS_18Kernel_traits_baseILj1024EfS2_S2_S2_fjLj128EEEEELb0ELb1ELb0ELb0EEEvNS_9BwdParamsE --------------------------
	.section	.text._ZN10layer_norm13ln_bwd_kernelINS_13Kernel_traitsIf13__nv_bfloat16S2_S2_fjLj1024ELj1ELj4ELj1ELj16ENS_18Kernel_traits_baseILj1024EfS2_S2_S2_fjLj128EEEEELb0ELb1ELb0ELb0EEEvNS_9BwdParamsE,"ax",@progbits
	.sectioninfo	@"SHI_REGISTERS=255"
	.align	128
        .global         _ZN10layer_norm13ln_bwd_kernelINS_13Kernel_traitsIf13__nv_bfloat16S2_S2_fjLj1024ELj1ELj4ELj1ELj16ENS_18Kernel_traits_baseILj1024EfS2_S2_S2_fjLj128EEEEELb0ELb1ELb0ELb0EEEvNS_9BwdParamsE
        .type           _ZN10layer_norm13ln_bwd_kernelINS_13Kernel_traitsIf13__nv_bfloat16S2_S2_fjLj1024ELj1ELj4ELj1ELj16ENS_18Kernel_traits_baseILj1024EfS2_S2_S2_fjLj128EEEEELb0ELb1ELb0ELb0EEEvNS_9BwdParamsE,@function
        .size           _ZN10layer_norm13ln_bwd_kernelINS_13Kernel_traitsIf13__nv_bfloat16S2_S2_fjLj1024ELj1ELj4ELj1ELj16ENS_18Kernel_traits_baseILj1024EfS2_S2_S2_fjLj128EEEEELb0ELb1ELb0ELb0EEEvNS_9BwdParamsE,(.L_x_12346 - _ZN10layer_norm13ln_bwd_kernelINS_13Kernel_traitsIf13__nv_bfloat16S2_S2_fjLj1024ELj1ELj4ELj1ELj16ENS_18Kernel_traits_baseILj1024EfS2_S2_S2_fjLj128EEEEELb0ELb1ELb0ELb0EEEvNS_9BwdParamsE)
        .other          _ZN10layer_norm13ln_bwd_kernelINS_13Kernel_traitsIf13__nv_bfloat16S2_S2_fjLj1024ELj1ELj4ELj1ELj16ENS_18Kernel_traits_baseILj1024EfS2_S2_S2_fjLj128EEEEELb0ELb1ELb0ELb0EEEvNS_9BwdParamsE,@"STO_CUDA_ENTRY STV_DEFAULT"
_ZN10layer_norm13ln_bwd_kernelINS_13Kernel_traitsIf13__nv_bfloat16S2_S2_fjLj1024ELj1ELj4ELj1ELj16ENS_18Kernel_traits_baseILj1024EfS2_S2_S2_fjLj128EEEEELb0ELb1ELb0ELb0EEEvNS_9BwdParamsE:
.text._ZN10layer_norm13ln_bwd_kernelINS_13Kernel_traitsIf13__nv_bfloat16S2_S2_fjLj1024ELj1ELj4ELj1ELj16ENS_18Kernel_traits_baseILj1024EfS2_S2_S2_fjLj128EEEEELb0ELb1ELb0ELb0EEEvNS_9BwdParamsE:
[----:B------:R-:W-:-:S04]  /*0000*/  MOV R1, c[0x0][0x28] ;  /* 0x00000a0000017a02 */ /* 0x000fc80000000f00 */
[----:B------:R-:W-:-:S05]  /*0010*/  IADD3 R1, R1, -0x28, RZ ;  /* 0xffffffd801017810 */ /* 0x000fca0007ffe0ff */
[----:B------:R0:W2:Y:S04]  /*0020*/  LDL.64 R12, [R1+0x8] ;  /* 0x00000800010c7983 */ /* 0x0000a80000100a00 */
[----:B------:R0:W2:Y:S04]  /*0030*/  LDL.64 R14, [R1+0x10] ;  /* 0x00001000010e7983 */ /* 0x0000a80000100a00 */
[----:B------:R-:W1:Y:S01]  /*0040*/  S2R R18, SR_TID.X ;  /* 0x0000000000127919 */ /* 0x000e620000002100 */
[----:B------:R-:W-:Y:S01]  /*0050*/  MOV R0, c[0x0][0x168] ;  /* 0x00005a0000007a02 */ /* 0x000fe20000000f00 */
[----:B------:R-:W-:-:S02]  /*0060*/  ULDC.64 UR4, c[0x0][0x118] ;  /* 0x0000460000047ab9 */ /* 0x000fc40000000a00 */
[----:B------:R0:W3:Y:S01]  /*0070*/  LDL.64 R20, [R1+0x18] ;  /* 0x0000180001147983 */ /* 0x0000e20000100a00 */
[----:B------:R-:W-:-:S03]  /*0080*/  SHF.R.S32.HI R0, RZ, 0x1f, R0 ;  /* 0x0000001fff007819 */ /* 0x000fc60000011400 */
[----:B------:R0:W3:Y:S01]  /*0090*/  LDL.64 R22, [R1+0x20] ;  /* 0x0000200001167983 */ /* 0x0000e20000100a00 */
[----:B------:R-:W-:Y:S02]  /*00a0*/  LEA.HI R0, R0, c[0x0][0x168], RZ, 0x3 ;  /* 0x00005a0000007a11 */ /* 0x000fe400078f18ff */
[----:B-1----:R-:W-:-:S04]  /*00b0*/  LOP3.LUT R3, R18, 0x1f, RZ, 0xc, !PT ;  /* 0x0000001f12037812 */ /* 0x002fc800078e0cff */
[----:B------:R-:W-:-:S04]  /*00c0*/  LEA.HI.SX32 R0, R0, R3, 0x1d ;  /* 0x0000000300007211 */ /* 0x000fc800078feaff */
[----:B------:R-:W-:Y:S02]  /*00d0*/  LOP3.LUT P1, RZ, R0, 0xffffffe0, RZ, 0xc0, !PT ;  /* 0xffffffe000ff7812 */ /* 0x000fe4000782c0ff */
[----:B------:R-:W-:-:S11]  /*00e0*/  LOP3.LUT R16, R18, 0x1f, RZ, 0xc0, !PT ;  /* 0x0000001f12107812 */ /* 0x000fd600078ec0ff */
[----:B------:R-:W-:-:S05]  /*00f0*/  @P1 MOV R5, 0x20 ;  /* 0x0000002000051802 */ /* 0x000fca0000000f00 */
[----:B------:R-:W-:-:S05]  /*0100*/  @P1 IMAD.WIDE.U32 R2, R16, R5, c[0x0][0x1b0] ;  /* 0x00006c0010021625 */ /* 0x000fca00078e0005 */
[----:B--2---:R-:W2:Y:S01]  /*0110*/  @P1 LDG.E.128 R12, [R2.64+0x10] ;  /* 0x00001004020c1981 */ /* 0x004ea2000c1e1d00 */
[C---:B------:R-:W-:Y:S02]  /*0120*/  ISETP.GE.U32.AND P2, PT, R0.reuse, 0x40, PT ;  /* 0x000000400000780c */ /* 0x040fe40003f46070 */
[----:B------:R-:W-:Y:S01]  /*0130*/  ISETP.GE.U32.AND P3, PT, R0, 0x60, PT ;  /* 0x000000600000780c */ /* 0x000fe20003f66070 */
[C---:B------:R-:W-:Y:S01]  /*0140*/  @P1 IMAD.WIDE.U32 R4, R16.reuse, R5, c[0x0][0x1c8] ;  /* 0x0000720010041625 */ /* 0x040fe200078e0005 */
[----:B------:R-:W-:Y:S02]  /*0150*/  @P1 LOP3.LUT R16, R16, 0x20, RZ, 0xfc, !PT ;  /* 0x0000002010101812 */ /* 0x000fe400078efcff */
[----:B------:R-:W-:Y:S02]  /*0160*/  ISETP.GE.U32.AND P4, PT, R0, 0x80, PT ;  /* 0x000000800000780c */ /* 0x000fe40003f86070 */
[----:B------:R1:W5:Y:S04]  /*0170*/  @P1 LDG.E.128 R24, [R4.64] ;  /* 0x0000000404181981 */ /* 0x000368000c1e1d00 */
[----:B---3--:R3:W4:Y:S01]  /*0180*/  @P1 LDG.E.128 R20, [R2.64] ;  /* 0x0000000402141981 */ /* 0x008722000c1e1d00 */
[----:B------:R-:W-:-:S03]  /*0190*/  @P2 MOV R11, 0x20 ;  /* 0x00000020000b2802 */ /* 0x000fc60000000f00 */
[----:B------:R1:W5:Y:S02]  /*01a0*/  @P1 LDG.E.128 R28, [R4.64+0x10] ;  /* 0x00001004041c1981 */ /* 0x000364000c1e1d00 */
[----:B------:R-:W-:-:S04]  /*01b0*/  @P2 IMAD.WIDE.U32 R8, R16, R11, c[0x0][0x1b0] ;  /* 0x00006c0010082625 */ /* 0x000fc800078e000b */
[C---:B------:R-:W-:Y:S01]  /*01c0*/  @P2 IMAD.WIDE.U32 R10, R16.reuse, R11, c[0x0][0x1c8] ;  /* 0x00007200100a2625 */ /* 0x040fe200078e000b */
[----:B------:R-:W-:Y:S01]  /*01d0*/  @P2 IADD3 R16, R16, 0x20, RZ ;  /* 0x0000002010102810 */ /* 0x000fe20007ffe0ff */
[----:B------:R0:W5:Y:S01]  /*01e0*/  @P2 LDG.E.128 R32, [R8.64] ;  /* 0x0000000408202981 */ /* 0x000162000c1e1d00 */
[----:B------:R-:W-:-:S03]  /*01f0*/  @P4 MOV R17, 0x20 ;  /* 0x0000002000114802 */ /* 0x000fc60000000f00 */
[----:B------:R0:W5:Y:S04]  /*0200*/  @P2 LDG.E.128 R36, [R8.64+0x10] ;  /* 0x0000100408242981 */ /* 0x000168000c1e1d00 */
[----:B------:R0:W5:Y:S04]  /*0210*/  @P2 LDG.E.128 R40, [R10.64] ;  /* 0x000000040a282981 */ /* 0x000168000c1e1d00 */
[----:B------:R0:W5:Y:S04]  /*0220*/  @P2 LDG.E.128 R44, [R10.64+0x10] ;  /* 0x000010040a2c2981 */ /* 0x000168000c1e1d00 */
[----:B--2---:R-:W-:Y:S04]  /*0230*/  @P1 STL.64 [R1+0x8], R12 ;  /* 0x0000080c01001387 */ /* 0x004fe80000100a00 */
[----:B------:R2:W-:Y:S02]  /*0240*/  @P1 STL.64 [R1+0x10], R14 ;  /* 0x0000100e01001387 */ /* 0x0005e40000100a00 */
[----:B--2---:R-:W-:-:S05]  /*0250*/  @P3 MOV R15, 0x20 ;  /* 0x00000020000f3802 */ /* 0x004fca0000000f00 */
[----:B------:R-:W-:-:S04]  /*0260*/  @P3 IMAD.WIDE.U32 R12, R16, R15, c[0x0][0x1b0] ;  /* 0x00006c00100c3625 */ /* 0x000fc800078e000f */
[C---:B------:R-:W-:Y:S01]  /*0270*/  @P3 IMAD.WIDE.U32 R14, R16.reuse, R15, c[0x0][0x1c8] ;  /* 0x00007200100e3625 */ /* 0x040fe200078e000f */
[----:B------:R-:W-:Y:S01]  /*0280*/  @P3 IADD3 R16, R16, 0x20, RZ ;  /* 0x0000002010103810 */ /* 0x000fe20007ffe0ff */
[----:B------:R0:W5:Y:S04]  /*0290*/  @P3 LDG.E.128 R48, [R12.64] ;  /* 0x000000040c303981 */ /* 0x000168000c1e1d00 */
[CC--:B------:R-:W-:Y:S01]  /*02a0*/  @P4 IMAD.WIDE.U32 R6, R16.reuse, R17.reuse, c[0x0][0x1c8] ;  /* 0x0000720010064625 */ /* 0x0c0fe200078e0011 */
[----:B------:R0:W5:Y:S03]  /*02b0*/  @P3 LDG.E.128 R52, [R12.64+0x10] ;  /* 0x000010040c343981 */ /* 0x000166000c1e1d00 */
[----:B---3--:R-:W-:Y:S01]  /*02c0*/  @P4 IMAD.WIDE.U32 R2, R16, R17, c[0x0][0x1b0] ;  /* 0x00006c0010024625 */ /* 0x008fe200078e0011 */
[----:B------:R0:W5:Y:S04]  /*02d0*/  @P3 LDG.E.128 R56, [R14.64] ;  /* 0x000000040e383981 */ /* 0x000168000c1e1d00 */
[----:B------:R0:W5:Y:S04]  /*02e0*/  @P3 LDG.E.128 R60, [R14.64+0x10] ;  /* 0x000010040e3c3981 */ /* 0x000168000c1e1d00 */
[----:B------:R0:W5:Y:S04]  /*02f0*/  @P4 LDG.E.128 R64, [R6.64] ;  /* 0x0000000406404981 */ /* 0x000168000c1e1d00 */
[----:B------:R0:W5:Y:S04]  /*0300*/  @P4 LDG.E.128 R68, [R6.64+0x10] ;  /* 0x0000100406444981 */ /* 0x000168000c1e1d00 */
[----:B------:R0:W5:Y:S04]  /*0310*/  @P4 LDG.E.128 R72, [R2.64] ;  /* 0x0000000402484981 */ /* 0x000168000c1e1d00 */
[----:B------:R0:W5:Y:S04]  /*0320*/  @P4 LDG.E.128 R76, [R2.64+0x10] ;  /* 0x00001004024c4981 */ /* 0x000168000c1e1d00 */
[----:B-1----:R-:W1:Y:S01]  /*0330*/  S2R R5, SR_CTAID.X ;  /* 0x0000000000057919 */ /* 0x002e620000002500 */
[----:B------:R-:W-:Y:S01]  /*0340*/  SHF.R.U32.HI R0, RZ, 0x5, R18 ;  /* 0x00000005ff007819 */ /* 0x000fe20000011612 */
[----:B------:R-:W-:Y:S02]  /*0350*/  BSSY B0, `(.L_x_3001) ;  /* 0x0000384000007945 */ /* 0x000fe40003800000 */
[----:B----4-:R2:W-:Y:S01]  /*0360*/  @P1 STL.64 [R1+0x18], R20 ;  /* 0x0000181401001387 */ /* 0x0105e20000100a00 */
[----:B------:R-:W-:Y:S01]  /*0370*/  CS2R R80, SRZ ;  /* 0x0000000000507805 */ /* 0x000fe2000001ff00 */
[----:B-1----:R-:W-:-:S04]  /*0380*/  LEA R0, R5, R0, 0x2 ;  /* 0x0000000005007211 */ /* 0x002fc800078e10ff */
[----:B------:R-:W-:Y:S01]  /*0390*/  ISETP.GE.AND P0, PT, R0, c[0x0][0x164], PT ;  /* 0x0000590000007a0c */ /* 0x000fe20003f06270 */
[----:B------:R1:W-:Y:S01]  /*03a0*/  @P1 STL.64 [R1+0x20], R22 ;  /* 0x0000201601001387 */ /* 0x0003e20000100a00 */
        /* <DEDUP_REMOVED lines=44> */
[----:B-1----:R-:W-:Y:S01]  /*0670*/  CS2R R22, SRZ ;  /* 0x0000000000167805 */ /* 0x002fe2000001ff00 */
[----:B------:R-:W-:Y:S01]  /*0680*/  CS2R R188, SRZ ;  /* 0x0000000000bc7805 */ /* 0x000fe2000001ff00 */
[----:B------:R-:W-:Y:S01]  /*0690*/  CS2R R190, SRZ ;  /* 0x0000000000be7805 */ /* 0x000fe2000001ff00 */
[----:B------:R-:W-:Y:S05]  /*06a0*/  @P0 BRA `(.L_x_3002) ;  /* 0x000034e000000947 */ /* 0x000fea0003800000 */
[----:B0-----:R-:W-:Y:S02]  /*06b0*/  HFMA2.MMA R81, -RZ, RZ, 0, 0 ;  /* 0x00000000ff517435 */ /* 0x001fe400000001ff */
.L_x_3021:
[----:B------:R-:W-:Y:S02]  /*06c0*/  ISETP.NE.U32.AND P0, PT, RZ, c[0x0][0x1c0], PT ;  /* 0x00007000ff007a0c */ /* 0x000fe40003f05070 */
[----:B------:R-:W-:-:S02]  /*06d0*/  SHF.R.S32.HI R19, RZ, 0x1f, R0 ;  /* 0x0000001fff137819 */ /* 0x000fc40000011400 */
[----:B------:R-:W-:-:S13]  /*06e0*/  ISETP.NE.AND.EX P0, PT, RZ, c[0x0][0x1c4], PT, P0 ;  /* 0x00007100ff007a0c */ /* 0x000fda0003f05300 */
[----:B------:R-:W-:-:S04]  /*06f0*/  @P0 LEA R192, P5, R0, c[0x0][0x1c0], 0x1 ;  /* 0x0000700000c00a11 */ /* 0x000fc800078a08ff */
[----:B------:R-:W-:-:S05]  /*0700*/  @P0 LEA.HI.X R193, R0, c[0x0][0x1c4], R19, 0x1, P5 ;  /* 0x0000710000c10a11 */ /* 0x000fca00028f0c13 */
[----:B------:R0:W2:Y:S01]  /*0710*/  @P0 LDG.E.U16 R2, [R192.64] ;  /* 0x00000004c0020981 */ /* 0x0000a2000c1e1500 */
[----:B------:R-:W-:-:S05]  /*0720*/  MOV R19, 0x4 ;  /* 0x0000000400137802 */ /* 0x000fca0000000f00 */
[----:B0-----:R-:W-:-:S05]  /*0730*/  IMAD.WIDE R192, R0, R19, c[0x0][0x1a0] ;  /* 0x0000680000c07625 */ /* 0x001fca00078e0213 */
[----:B------:R0:W3:Y:S02]  /*0740*/  LDG.E R218, [R192.64] ;  /* 0x00000004c0da7981 */ /* 0x0000e4000c1e1900 */
[----:B0-----:R-:W-:-:S05]  /*0750*/  IMAD.WIDE R192, R0, R19, c[0x0][0x1a8] ;  /* 0x00006a0000c07625 */ /* 0x001fca00078e0213 */
[----:B-----5:R0:W5:Y:S01]  /*0760*/  LDG.E R200, [R192.64] ;  /* 0x00000004c0c87981 */ /* 0x020162000c1e1900 */
[----:B------:R-:W1:Y:S01]  /*0770*/  LDC.U8 R196, c[0x0][0x1f0] ;  /* 0x00007c00ffc47b82 */ /* 0x000e620000000000 */
[----:B------:R-:W-:Y:S01]  /*0780*/  MOV R19, 0x3f800000 ;  /* 0x3f80000000137802 */ /* 0x000fe20000000f00 */
[----:B------:R-:W-:Y:S01]  /*0790*/  BSSY B1, `(.L_x_3003) ;  /* 0x000006b000017945 */ /* 0x000fe20003800000 */
[----:B------:R-:W4:Y:S01]  /*07a0*/  S2R R194, SR_TID.X ;  /* 0x0000000000c27919 */ /* 0x000f220000002100 */
[----:B------:R-:W-:Y:S02]  /*07b0*/  MOV R225, RZ ;  /* 0x000000ff00e17202 */ /* 0x000fe40000000f00 */
[----:B------:R-:W-:Y:S02]  /*07c0*/  MOV R219, RZ ;  /* 0x000000ff00db7202 */ /* 0x000fe40000000f00 */
        /* <DEDUP_REMOVED lines=10> */
[C---:B0-----:R-:W-:Y:S01]  /*0870*/  LEA R192, P0, R2.reuse, c[0x0][0x188], 0x4 ;  /* 0x0000620002c07a11 */ /* 0x041fe200078020ff */
        /* <DEDUP_REMOVED lines=8> */
[----:B------:R-:W3:Y:S04]  /*0900*/  LDG.E.128 R196, [R196.64] ;  /* 0x00000004c4c47981 */ /* 0x000ee8000c1e1d00 */
[----:B------:R-:W3:Y:S04]  /*0910*/  LDL R248, [R1+0x8] ;  /* 0x0000080001f87983 */ /* 0x000ee80000100800 */
[----:B------:R-:W4:Y:S04]  /*0920*/  LDL R247, [R1+0xc] ;  /* 0x00000c0001f77983 */ /* 0x000f280000100800 */
[----:B------:R-:W4:Y:S04]  /*0930*/  LDL R246, [R1+0x10] ;  /* 0x0000100001f67983 */ /* 0x000f280000100800 */
[----:B------:R-:W4:Y:S01]  /*0940*/  LDL R252, [R1+0x14] ;  /* 0x0000140001fc7983 */ /* 0x000f220000100800 */
[----:B------:R-:W-:-:S04]  /*0950*/  ISETP.NE.U32.AND P0, PT, RZ, c[0x0][0x218], PT ;  /* 0x00008600ff007a0c */ /* 0x000fc80003f05070 */
[----:B------:R-:W-:-:S13]  /*0960*/  ISETP.NE.AND.EX P0, PT, RZ, c[0x0][0x21c], PT, P0 ;  /* 0x00008700ff007a0c */ /* 0x000fda0003f05300 */
[----:B------:R-:W-:-:S04]  /*0970*/  @P0 LEA R202, P6, R2, c[0x0][0x218], 0x4 ;  /* 0x0000860002ca0a11 */ /* 0x000fc800078c20ff */
[----:B------:R-:W-:-:S05]  /*0980*/  @P0 LEA.HI.X R203, R2, c[0x0][0x21c], RZ, 0x4, P6 ;  /* 0x0000870002cb0a11 */ /* 0x000fca00030f24ff */
[----:B------:R0:W5:Y:S01]  /*0990*/  @P0 LDG.E.128 R168, [R202.64] ;  /* 0x00000004caa80981 */ /* 0x000162000c1e1d00 */
[--C-:B--2---:R-:W-:Y:S02]  /*09a0*/  PRMT R207, RZ, 0x5410, R192.reuse ;  /* 0x00005410ffcf7816 */ /* 0x104fe400000000c0 */
[----:B------:R-:W-:Y:S02]  /*09b0*/  PRMT R4, RZ, 0x7610, R192 ;  /* 0x00007610ff047816 */ /* 0x000fe400000000c0 */
[----:B------:R-:W-:Y:S01]  /*09c0*/  PRMT R3, RZ, 0x5410, R193 ;  /* 0x00005410ff037816 */ /* 0x000fe200000000c1 */
[C---:B------:R-:W-:Y:S02]  /*09d0*/  FADD.FTZ R207, -R218.reuse, R207 ;  /* 0x000000cfdacf7221 */ /* 0x040fe40000010100 */
[----:B------:R-:W-:Y:S01]  /*09e0*/  FADD.FTZ R208, -R218, R4 ;  /* 0x00000004dad07221 */ /* 0x000fe20000010100 */
[----:B0-----:R-:W-:Y:S01]  /*09f0*/  PRMT R203, RZ, 0x7610, R193 ;  /* 0x00007610ffcb7816 */ /* 0x001fe200000000c1 */
[----:B-----5:R-:W-:Y:S01]  /*0a00*/  FMUL.FTZ R4, R200, R207 ;  /* 0x000000cfc8047220 */ /* 0x020fe20000410000 */
[----:B------:R-:W-:Y:S01]  /*0a10*/  PRMT R202, RZ, 0x5410, R194 ;  /* 0x00005410ffca7816 */ /* 0x000fe200000000c2 */
[----:B------:R-:W-:Y:S01]  /*0a20*/  FADD.FTZ R207, -R218, R3 ;  /* 0x00000003dacf7221 */ /* 0x000fe20000010100 */
[--C-:B---3--:R-:W-:Y:S01]  /*0a30*/  PRMT R206, RZ, 0x7610, R196.reuse ;  /* 0x00007610ffce7816 */ /* 0x108fe200000000c4 */
[C---:B------:R-:W-:Y:S01]  /*0a40*/  FMUL.FTZ R208, R200.reuse, R208 ;  /* 0x000000d0c8d07220 */ /* 0x040fe20000410000 */
[----:B------:R-:W-:Y:S01]  /*0a50*/  PRMT R205, RZ, 0x5410, R197 ;  /* 0x00005410ffcd7816 */ /* 0x000fe200000000c5 */
[----:B------:R-:W-:Y:S01]  /*0a60*/  FMUL.FTZ R207, R200, R207 ;  /* 0x000000cfc8cf7220 */ /* 0x000fe20000410000 */
[----:B------:R-:W-:Y:S01]  /*0a70*/  PRMT R219, RZ, 0x5410, R196 ;  /* 0x00005410ffdb7816 */ /* 0x000fe200000000c4 */
[----:B------:R-:W-:-:S02]  /*0a80*/  FADD.FTZ R203, -R218, R203 ;  /* 0x000000cbdacb7221 */ /* 0x000fc40000010100 */
[----:B------:R-:W-:Y:S01]  /*0a90*/  FADD.FTZ R202, -R218, R202 ;  /* 0x000000cadaca7221 */ /* 0x000fe20000010100 */
[----:B------:R-:W-:Y:S01]  /*0aa0*/  PRMT R197, RZ, 0x7610, R197 ;  /* 0x00007610ffc57816 */ /* 0x000fe200000000c5 */
[-C--:B------:R-:W-:Y:S01]  /*0ab0*/  FMUL.FTZ R225, R251, R206.reuse ;  /* 0x000000cefbe17220 */ /* 0x080fe20000410000 */
[----:B------:R-:W-:Y:S01]  /*0ac0*/  PRMT R196, RZ, 0x5410, R198 ;  /* 0x00005410ffc47816 */ /* 0x000fe200000000c6 */
[----:B------:R-:W-:Y:S02]  /*0ad0*/  FADD.FTZ R113, R113, R206 ;  /* 0x000000ce71717221 */ /* 0x000fe40000010000 */
[----:B------:R-:W-:Y:S02]  /*0ae0*/  FFMA.FTZ R81, R208, R206, R81 ;  /* 0x000000ced0517223 */ /* 0x000fe40000010051 */
[----:B------:R-:W-:Y:S02]  /*0af0*/  FADD.FTZ R114, R114, R205 ;  /* 0x000000cd72727221 */ /* 0x000fe40000010000 */
[----:B------:R-:W-:-:S02]  /*0b00*/  FFMA.FTZ R82, R207, R205, R82 ;  /* 0x000000cdcf527223 */ /* 0x000fc40000010052 */
[----:B------:R-:W-:Y:S02]  /*0b10*/  FMUL.FTZ R251, R250, R205 ;  /* 0x000000cdfafb7220 */ /* 0x000fe40000410000 */
[C---:B------:R-:W-:Y:S02]  /*0b20*/  FMUL.FTZ R206, R200.reuse, R203 ;  /* 0x000000cbc8ce7220 */ /* 0x040fe40000410000 */
[----:B------:R-:W-:Y:S02]  /*0b30*/  FMUL.FTZ R205, R200, R202 ;  /* 0x000000cac8cd7220 */ /* 0x000fe40000410000 */
[----:B----4-:R-:W-:Y:S02]  /*0b40*/  FMUL.FTZ R3, R226, R219 ;  /* 0x000000dbe2037220 */ /* 0x010fe40000410000 */
[----:B------:R-:W-:Y:S02]  /*0b50*/  FMUL.FTZ R250, R249, R197 ;  /* 0x000000c5f9fa7220 */ /* 0x000fe40000410000 */
[----:B------:R-:W-:-:S02]  /*0b60*/  FADD.FTZ R115, R115, R197 ;  /* 0x000000c573737221 */ /* 0x000fc40000010000 */
[----:B------:R-:W-:Y:S02]  /*0b70*/  FFMA.FTZ R83, R206, R197, R83 ;  /* 0x000000c5ce537223 */ /* 0x000fe40000010053 */
[----:B------:R-:W-:Y:S02]  /*0b80*/  FADD.FTZ R116, R116, R196 ;  /* 0x000000c474747221 */ /* 0x000fe40000010000 */
[-C--:B------:R-:W-:Y:S02]  /*0b90*/  FFMA.FTZ R84, R205, R196.reuse, R84 ;  /* 0x000000c4cd547223 */ /* 0x080fe40000010054 */
[----:B------:R-:W-:Y:S02]  /*0ba0*/  FMUL.FTZ R249, R248, R196 ;  /* 0x000000c4f8f97220 */ /* 0x000fe40000410000 */
[----:B------:R-:W-:Y:S02]  /*0bb0*/  FADD.FTZ R197, RZ, R3 ;  /* 0x00000003ffc57221 */ /* 0x000fe40000010000 */
[----:B------:R-:W-:Y:S01]  /*0bc0*/  FFMA.FTZ R196, R4, R3, RZ ;  /* 0x0000000304c47223 */ /* 0x000fe200000100ff */
[----:B------:R-:W-:Y:S01]  /*0bd0*/  PRMT R192, RZ, 0x5410, R195 ;  /* 0x00005410ffc07816 */ /* 0x000fe200000000c3 */
[----:B------:R-:W-:-:S02]  /*0be0*/  FADD.FTZ R197, R197, R225 ;  /* 0x000000e1c5c57221 */ /* 0x000fc40000010000 */
[----:B------:R-:W-:Y:S01]  /*0bf0*/  FFMA.FTZ R196, R208, R225, R196 ;  /* 0x000000e1d0c47223 */ /* 0x000fe200000100c4 */
[----:B------:R-:W-:Y:S01]  /*0c00*/  PRMT R201, RZ, 0x7610, R194 ;  /* 0x00007610ffc97816 */ /* 0x000fe200000000c2 */
[C---:B------:R-:W-:Y:S02]  /*0c10*/  FADD.FTZ R202, -R218.reuse, R192 ;  /* 0x000000c0daca7221 */ /* 0x040fe40000010100 */
[----:B------:R-:W-:Y:S02]  /*0c20*/  FADD.FTZ R192, R197, R251 ;  /* 0x000000fbc5c07221 */ /* 0x000fe40000010000 */
[----:B------:R-:W-:Y:S01]  /*0c30*/  FFMA.FTZ R196, R207, R251, R196 ;  /* 0x000000fbcfc47223 */ /* 0x000fe200000100c4 */
[----:B------:R-:W-:Y:S01]  /*0c40*/  PRMT R198, RZ, 0x7610, R198 ;  /* 0x00007610ffc67816 */ /* 0x000fe200000000c6 */
[----:B------:R-:W-:Y:S02]  /*0c50*/  FADD.FTZ R201, -R218, R201 ;  /* 0x000000c9dac97221 */ /* 0x000fe40000010100 */
[----:B------:R-:W-:-:S02]  /*0c60*/  FADD.FTZ R192, R192, R250 ;  /* 0x000000fac0c07221 */ /* 0x000fc40000010000 */
[----:B------:R-:W-:Y:S01]  /*0c70*/  FFMA.FTZ R196, R206, R250, R196 ;  /* 0x000000facec47223 */ /* 0x000fe200000100c4 */
[----:B------:R-:W-:Y:S01]  /*0c80*/  PRMT R195, RZ, 0x7610, R195 ;  /* 0x00007610ffc37816 */ /* 0x000fe200000000c3 */
[----:B------:R-:W-:Y:S01]  /*0c90*/  FMUL.FTZ R201, R200, R201 ;  /* 0x000000c9c8c97220 */ /* 0x000fe20000410000 */
[----:B------:R-:W-:Y:S01]  /*0ca0*/  PRMT R194, RZ, 0x5410, R199 ;  /* 0x00005410ffc27816 */ /* 0x000fe200000000c7 */
        /* <DEDUP_REMOVED lines=9> */
[----:B------:R-:W-:Y:S02]  /*0d40*/  FMUL.FTZ R203, R200, R195 ;  /* 0x000000c3c8cb7220 */ /* 0x000fe40000410000 */
[----:B------:R-:W-:-:S02]  /*0d50*/  FMUL.FTZ R246, R252, R193 ;  /* 0x000000c1fcf67220 */ /* 0x000fc40000410000 */
[----:B------:R-:W-:Y:S02]  /*0d60*/  FADD.FTZ R192, R192, R247 ;  /* 0x000000f7c0c07221 */ /* 0x000fe40000010000 */
[----:B------:R-:W-:Y:S01]  /*0d70*/  FFMA.FTZ R196, R202, R247, R196 ;  /* 0x000000f7cac47223 */ /* 0x000fe200000100c4 */
[----:B------:R0:W-:Y:S01]  /*0d80*/  STL [R1], R225 ;  /* 0x000000e101007387 */ /* 0x0001e20000100800 */
[----:B------:R-:W-:Y:S01]  /*0d90*/  FADD.FTZ R112, R112, R219 ;  /* 0x000000db70707221 */ /* 0x000fe20000010000 */
[----:B------:R-:W-:Y:S01]  /*0da0*/  IADD3 R226, R2, 0x20, RZ ;  /* 0x0000002002e27810 */ /* 0x000fe20007ffe0ff */
[----:B------:R-:W-:Y:S02]  /*0db0*/  FFMA.FTZ R80, R4, R219, R80 ;  /* 0x000000db04507223 */ /* 0x000fe40000010050 */
[----:B------:R-:W-:Y:S02]  /*0dc0*/  FADD.FTZ R117, R117, R198 ;  /* 0x000000c675757221 */ /* 0x000fe40000010000 */
[----:B------:R-:W-:-:S02]  /*0dd0*/  FFMA.FTZ R85, R201, R198, R85 ;  /* 0x000000c6c9557223 */ /* 0x000fc40000010055 */
[----:B------:R-:W-:Y:S02]  /*0de0*/  FADD.FTZ R118, R118, R194 ;  /* 0x000000c276767221 */ /* 0x000fe40000010000 */
[----:B------:R-:W-:Y:S02]  /*0df0*/  FFMA.FTZ R86, R202, R194, R86 ;  /* 0x000000c2ca567223 */ /* 0x000fe40000010056 */
[----:B------:R-:W-:Y:S02]  /*0e00*/  FADD.FTZ R119, R119, R193 ;  /* 0x000000c177777221 */ /* 0x000fe40000010000 */
[C---:B------:R-:W-:Y:S02]  /*0e10*/  FFMA.FTZ R87, R203.reuse, R193, R87 ;  /* 0x000000c1cb577223 */ /* 0x040fe40000010057 */
[----:B0-----:R-:W-:Y:S02]  /*0e20*/  FADD.FTZ R225, R192, R246 ;  /* 0x000000f6c0e17221 */ /* 0x001fe40000010000 */
[----:B------:R-:W-:-:S02]  /*0e30*/  FFMA.FTZ R219, R203, R246, R196 ;  /* 0x000000f6cbdb7223 */ /* 0x000fc400000100c4 */
.L_x_3004:
[----:B0-----:R-:W-:Y:S05]  /*0e40*/  BSYNC B1 ;  /* 0x0000000000017941 */ /* 0x001fea0003800000 */
.L_x_3003:
[----:B------:R-:W-:Y:S01]  /*0e50*/  BSSY B1, `(.L_x_3005) ;  /* 0x0000056000017945 */ /* 0x000fe20003800000 */
[----:B------:R-:W-:Y:S05]  /*0e60*/  @!P2 BRA `(.L_x_3006) ;  /* 0x000005400000a947 */ /* 0x000fea0003800000 */
[----:B------:R-:W-:Y:S01]  /*0e70*/  LEA R6, P0, R226, c[0x0][0x188], 0x4 ;  /* 0x00006200e2067a11 */ /* 0x000fe200078020ff */
[----:B------:R-:W-:-:S03]  /*0e80*/  HFMA2.MMA R5, -RZ, RZ, 0, 9.5367431640625e-07 ;  /* 0x00000010ff057435 */ /* 0x000fc600000001ff */
[----:B------:R-:W-:-:S05]  /*0e90*/  LEA.HI.X R7, R226, c[0x0][0x18c], RZ, 0x4, P0 ;  /* 0x00006300e2077a11 */ /* 0x000fca00000f24ff */
[----:B------:R0:W2:Y:S02]  /*0ea0*/  LDG.E.128 R8, [R6.64] ;  /* 0x0000000406087981 */ /* 0x0000a4000c1e1d00 */
[----:B0-----:R-:W-:-:S05]  /*0eb0*/  IMAD.WIDE.U32 R6, R226, R5, c[0x0][0x208] ;  /* 0x00008200e2067625 */ /* 0x001fca00078e0005 */
[----:B------:R0:W3:Y:S01]  /*0ec0*/  LDG.E.128 R192, [R6.64] ;  /* 0x0000000406c07981 */ /* 0x0000e2000c1e1d00 */
[----:B------:R-:W-:-:S04]  /*0ed0*/  ISETP.NE.U32.AND P0, PT, RZ, c[0x0][0x218], PT ;  /* 0x00008600ff007a0c */ /* 0x000fc80003f05070 */
[----:B------:R-:W-:-:S13]  /*0ee0*/  ISETP.NE.AND.EX P0, PT, RZ, c[0x0][0x21c], PT, P0 ;  /* 0x00008700ff007a0c */ /* 0x000fda0003f05300 */
[----:B0-----:R-:W-:-:S04]  /*0ef0*/  @P0 LEA R6, P6, R226, c[0x0][0x218], 0x4 ;  /* 0x00008600e2060a11 */ /* 0x001fc800078c20ff */
[----:B------:R-:W-:-:S05]  /*0f00*/  @P0 LEA.HI.X R7, R226, c[0x0][0x21c], RZ, 0x4, P6 ;  /* 0x00008700e2070a11 */ /* 0x000fca00030f24ff */
[----:B------:R0:W5:Y:S01]  /*0f10*/  @P0 LDG.E.128 R172, [R6.64] ;  /* 0x0000000406ac0981 */ /* 0x000162000c1e1d00 */
[----:B------:R-:W-:Y:S02]  /*0f20*/  IADD3 R226, R226, 0x20, RZ ;  /* 0x00000020e2e27810 */ /* 0x000fe40007ffe0ff */
[--C-:B--2---:R-:W-:Y:S02]  /*0f30*/  PRMT R199, RZ, 0x5410, R8.reuse ;  /* 0x00005410ffc77816 */ /* 0x104fe40000000008 */
[----:B------:R-:W-:Y:S02]  /*0f40*/  PRMT R5, RZ, 0x7610, R8 ;  /* 0x00007610ff057816 */ /* 0x000fe40000000008 */
[----:B------:R-:W-:Y:S01]  /*0f50*/  PRMT R8, RZ, 0x7610, R9 ;  /* 0x00007610ff087816 */ /* 0x000fe20000000009 */
[C---:B------:R-:W-:Y:S01]  /*0f60*/  FADD.FTZ R199, -R218.reuse, R199 ;  /* 0x000000c7dac77221 */ /* 0x040fe20000010100 */
[--C-:B0-----:R-:W-:Y:S01]  /*0f70*/  PRMT R7, RZ, 0x5410, R10.reuse ;  /* 0x00005410ff077816 */ /* 0x101fe2000000000a */
[----:B------:R-:W-:Y:S01]  /*0f80*/  FADD.FTZ R5, -R218, R5 ;  /* 0x00000005da057221 */ /* 0x000fe20000010100 */
[----:B------:R-:W-:Y:S01]  /*0f90*/  PRMT R6, RZ, 0x5410, R9 ;  /* 0x00005410ff067816 */ /* 0x000fe20000000009 */
[----:B-----5:R-:W-:Y:S01]  /*0fa0*/  FMUL.FTZ R211, R200, R199 ;  /* 0x000000c7c8d37220 */ /* 0x020fe20000410000 */
[----:B------:R-:W-:Y:S01]  /*0fb0*/  PRMT R9, RZ, 0x7610, R10 ;  /* 0x00007610ff097816 */ /* 0x000fe2000000000a */
[----:B------:R-:W-:Y:S01]  /*0fc0*/  FADD.FTZ R8, -R218, R8 ;  /* 0x00000008da087221 */ /* 0x000fe20000010100 */
[--C-:B------:R-:W-:Y:S01]  /*0fd0*/  PRMT R10, RZ, 0x5410, R11.reuse ;  /* 0x00005410ff0a7816 */ /* 0x100fe2000000000b */
[----:B------:R-:W-:Y:S01]  /*0fe0*/  FMUL.FTZ R5, R200, R5 ;  /* 0x00000005c8057220 */ /* 0x000fe20000410000 */
[----:B------:R-:W-:Y:S01]  /*0ff0*/  PRMT R238, RZ, 0x7610, R11 ;  /* 0x00007610ffee7816 */ /* 0x000fe2000000000b */
[C---:B------:R-:W-:Y:S01]  /*1000*/  FADD.FTZ R9, -R218.reuse, R9 ;  /* 0x00000009da097221 */ /* 0x040fe20000010100 */
[----:B---3--:R-:W-:Y:S01]  /*1010*/  PRMT R197, RZ, 0x5410, R192 ;  /* 0x00005410ffc57816 */ /* 0x008fe200000000c0 */
        /* <DEDUP_REMOVED lines=10> */
[----:B------:R-:W-:Y:S01]  /*10c0*/  FADD.FTZ R197, -R218, R7 ;  /* 0x00000007dac57221 */ /* 0x000fe20000010100 */
[--C-:B------:R-:W-:Y:S01]  /*10d0*/  PRMT R11, RZ, 0x5410, R195.reuse ;  /* 0x00005410ff0b7816 */ /* 0x100fe200000000c3 */
[C---:B------:R-:W-:Y:S01]  /*10e0*/  FMUL.FTZ R7, R200.reuse, R8 ;  /* 0x00000008c8077220 */ /* 0x040fe20000410000 */
[----:B------:R-:W-:Y:S01]  /*10f0*/  PRMT R195, RZ, 0x7610, R195 ;  /* 0x00007610ffc37816 */ /* 0x000fe200000000c3 */
[----:B------:R-:W-:-:S02]  /*1100*/  FMUL.FTZ R8, R200, R197 ;  /* 0x000000c5c8087220 */ /* 0x000fc40000410000 */
[----:B------:R-:W-:Y:S02]  /*1110*/  FADD.FTZ R123, R123, R193 ;  /* 0x000000c17b7b7221 */ /* 0x000fe40000010000 */
[-C--:B------:R-:W-:Y:S02]  /*1120*/  FFMA.FTZ R91, R7, R193.reuse, R91 ;  /* 0x000000c1075b7223 */ /* 0x080fe4000001005b */
[----:B------:R-:W-:Y:S02]  /*1130*/  FMUL.FTZ R242, R35, R193 ;  /* 0x000000c123f27220 */ /* 0x000fe40000410000 */
        /* <DEDUP_REMOVED lines=17> */
[----:B------:R-:W-:Y:S02]  /*1250*/  FADD.FTZ R10, -R218, R10 ;  /* 0x0000000ada0a7221 */ /* 0x000fe40000010100 */
[----:B------:R-:W-:Y:S02]  /*1260*/  FADD.FTZ R193, R193, R241 ;  /* 0x000000f1c1c17221 */ /* 0x000fe40000010000 */
[----:B------:R-:W-:Y:S02]  /*1270*/  FFMA.FTZ R194, R8, R241, R194 ;  /* 0x000000f108c27223 */ /* 0x000fe400000100c2 */
[----:B------:R-:W-:-:S02]  /*1280*/  FMUL.FTZ R10, R200, R10 ;  /* 0x0000000ac80a7220 */ /* 0x000fc40000410000 */
[----:B------:R-:W-:Y:S02]  /*1290*/  FADD.FTZ R192, -R218, R238 ;  /* 0x000000eedac07221 */ /* 0x000fe40000010100 */
[-C--:B------:R-:W-:Y:S02]  /*12a0*/  FMUL.FTZ R239, R38, R11.reuse ;  /* 0x0000000b26ef7220 */ /* 0x080fe40000410000 */
        /* <DEDUP_REMOVED lines=16> */
.L_x_3006:
[----:B------:R-:W-:Y:S05]  /*13b0*/  BSYNC B1 ;  /* 0x0000000000017941 */ /* 0x000fea0003800000 */
.L_x_3005:
[----:B------:R-:W-:Y:S01]  /*13c0*/  BSSY B1, `(.L_x_3007) ;  /* 0x0000056000017945 */ /* 0x000fe20003800000 */
[----:B------:R-:W-:Y:S05]  /*13d0*/  @!P3 BRA `(.L_x_3008) ;  /* 0x000005400000b947 */ /* 0x000fea0003800000 */
[----:B------:R-:W-:Y:S02]  /*13e0*/  LEA R12, P0, R226, c[0x0][0x188], 0x4 ;  /* 0x00006200e20c7a11 */ /* 0x000fe400078020ff */
[----:B------:R-:W-:-:S02]  /*13f0*/  MOV R17, 0x10 ;  /* 0x0000001000117802 */ /* 0x000fc40000000f00 */
[----:B------:R-:W-:-:S03]  /*1400*/  LEA.HI.X R13, R226, c[0x0][0x18c], RZ, 0x4, P0 ;  /* 0x00006300e20d7a11 */ /* 0x000fc600000f24ff */
[----:B------:R-:W-:-:S03]  /*1410*/  IMAD.WIDE.U32 R16, R226, R17, c[0x0][0x208] ;  /* 0x00008200e2107625 */ /* 0x000fc600078e0011 */
[----:B------:R-:W2:Y:S04]  /*1420*/  LDG.E.128 R12, [R12.64] ;  /* 0x000000040c0c7981 */ /* 0x000ea8000c1e1d00 */
[----:B------:R0:W3:Y:S01]  /*1430*/  LDG.E.128 R192, [R16.64] ;  /* 0x0000000410c07981 */ /* 0x0000e2000c1e1d00 */
[----:B------:R-:W-:-:S04]  /*1440*/  ISETP.NE.U32.AND P0, PT, RZ, c[0x0][0x218], PT ;  /* 0x00008600ff007a0c */ /* 0x000fc80003f05070 */
[----:B------:R-:W-:-:S13]  /*1450*/  ISETP.NE.AND.EX P0, PT, RZ, c[0x0][0x21c], PT, P0 ;  /* 0x00008700ff007a0c */ /* 0x000fda0003f05300 */
[----:B0-----:R-:W-:-:S04]  /*1460*/  @P0 LEA R16, P6, R226, c[0x0][0x218], 0x4 ;  /* 0x00008600e2100a11 */ /* 0x001fc800078c20ff */
[----:B------:R-:W-:-:S05]  /*1470*/  @P0 LEA.HI.X R17, R226, c[0x0][0x21c], RZ, 0x4, P6 ;  /* 0x00008700e2110a11 */ /* 0x000fca00030f24ff */
[----:B------:R0:W5:Y:S01]  /*1480*/  @P0 LDG.E.128 R176, [R16.64] ;  /* 0x0000000410b00981 */ /* 0x000162000c1e1d00 */
[----:B------:R-:W-:Y:S02]  /*1490*/  IADD3 R226, R226, 0x20, RZ ;  /* 0x00000020e2e27810 */ /* 0x000fe40007ffe0ff */
[----:B--2---:R-:W-:Y:S02]  /*14a0*/  PRMT R18, RZ, 0x5410, R12 ;  /* 0x00005410ff127816 */ /* 0x004fe4000000000c */
[--C-:B------:R-:W-:Y:S02]  /*14b0*/  PRMT R196, RZ, 0x5410, R14.reuse ;  /* 0x00005410ffc47816 */ /* 0x100fe4000000000e */
[----:B0-----:R-:W-:Y:S01]  /*14c0*/  PRMT R16, RZ, 0x7610, R14 ;  /* 0x00007610ff107816 */ /* 0x001fe2000000000e */
[C---:B------:R-:W-:Y:S01]  /*14d0*/  FADD.FTZ R18, -R218.reuse, R18 ;  /* 0x00000012da127221 */ /* 0x040fe20000010100 */
[----:B---3--:R-:W-:Y:S01]  /*14e0*/  PRMT R14, RZ, 0x5410, R192 ;  /* 0x00005410ff0e7816 */ /* 0x008fe200000000c0 */
[----:B------:R-:W-:Y:S01]  /*14f0*/  FADD.FTZ R196, -R218, R196 ;  /* 0x000000c4dac47221 */ /* 0x000fe20000010100 */
[--C-:B------:R-:W-:Y:S01]  /*1500*/  PRMT R197, RZ, 0x5410, R13.reuse ;  /* 0x00005410ffc57816 */ /* 0x100fe2000000000d */
[----:B-----5:R-:W-:Y:S01]  /*1510*/  FMUL.FTZ R210, R200, R18 ;  /* 0x00000012c8d27220 */ /* 0x020fe20000410000 */
[----:B------:R-:W-:Y:S01]  /*1520*/  PRMT R13, RZ, 0x7610, R13 ;  /* 0x00007610ff0d7816 */ /* 0x000fe2000000000d */
[----:B------:R-:W-:Y:S01]  /*1530*/  FADD.FTZ R128, R128, R14 ;  /* 0x0000000e80807221 */ /* 0x000fe20000010000 */
[--C-:B------:R-:W-:Y:S01]  /*1540*/  PRMT R17, RZ, 0x5410, R15.reuse ;  /* 0x00005410ff117816 */ /* 0x100fe2000000000f */
[-C--:B------:R-:W-:Y:S01]  /*1550*/  FFMA.FTZ R96, R210, R14.reuse, R96 ;  /* 0x0000000ed2607223 */ /* 0x080fe20000010060 */
[----:B------:R-:W-:Y:S01]  /*1560*/  PRMT R199, RZ, 0x7610, R15 ;  /* 0x00007610ffc77816 */ /* 0x000fe2000000000f */
[----:B------:R-:W-:Y:S01]  /*1570*/  FMUL.FTZ R237, R48, R14 ;  /* 0x0000000e30ed7220 */ /* 0x000fe20000410000 */
[----:B------:R-:W-:Y:S01]  /*1580*/  PRMT R15, RZ, 0x5410, R193 ;  /* 0x00005410ff0f7816 */ /* 0x000fe200000000c1 */
        /* <DEDUP_REMOVED lines=11> */
[--C-:B------:R-:W-:Y:S01]  /*1640*/  PRMT R18, RZ, 0x5410, R195.reuse ;  /* 0x00005410ff127816 */ /* 0x100fe200000000c3 */
[C---:B------:R-:W-:Y:S01]  /*1650*/  FMUL.FTZ R14, R200.reuse, R197 ;  /* 0x000000c5c80e7220 */ /* 0x040fe20000410000 */
[----:B------:R-:W-:Y:S01]  /*1660*/  PRMT R195, RZ, 0x7610, R195 ;  /* 0x00007610ffc37816 */ /* 0x000fe200000000c3 */
[----:B------:R-:W-:-:S02]  /*1670*/  FMUL.FTZ R15, R200, R196 ;  /* 0x000000c4c80f7220 */ /* 0x000fc40000410000 */
[C---:B------:R-:W-:Y:S02]  /*1680*/  FADD.FTZ R16, -R218.reuse, R16 ;  /* 0x00000010da107221 */ /* 0x040fe40000010100 */
[----:B------:R-:W-:Y:S02]  /*1690*/  FADD.FTZ R12, -R218, R12 ;  /* 0x0000000cda0c7221 */ /* 0x000fe40000010100 */
[----:B------:R-:W-:Y:S02]  /*16a0*/  FADD.FTZ R131, R131, R193 ;  /* 0x000000c183837221 */ /* 0x000fe40000010000 */
[-C--:B------:R-:W-:Y:S02]  /*16b0*/  FFMA.FTZ R99, R14, R193.reuse, R99 ;  /* 0x000000c10e637223 */ /* 0x080fe40000010063 */
[----:B------:R-:W-:Y:S02]  /*16c0*/  FMUL.FTZ R231, R51, R193 ;  /* 0x000000c133e77220 */ /* 0x000fe40000410000 */
[----:B------:R-:W-:-:S02]  /*16d0*/  FADD.FTZ R132, R132, R192 ;  /* 0x000000c084847221 */ /* 0x000fc40000010000 */
[-C--:B------:R-:W-:Y:S02]  /*16e0*/  FFMA.FTZ R100, R15, R192.reuse, R100 ;  /* 0x000000c00f647223 */ /* 0x080fe40000010064 */
[----:B------:R-:W-:Y:S02]  /*16f0*/  FMUL.FTZ R230, R52, R192 ;  /* 0x000000c034e67220 */ /* 0x000fe40000410000 */
[C---:B------:R-:W-:Y:S02]  /*1700*/  FMUL.FTZ R16, R200.reuse, R16 ;  /* 0x00000010c8107220 */ /* 0x040fe40000410000 */
        /* <DEDUP_REMOVED lines=10> */
[----:B------:R-:W-:Y:S02]  /*17b0*/  FFMA.FTZ R194, R13, R235, R194 ;  /* 0x000000eb0dc27223 */ /* 0x000fe400000100c2 */
[----:B------:R-:W-:Y:S02]  /*17c0*/  FADD.FTZ R193, R193, R231 ;  /* 0x000000e7c1c17221 */ /* 0x000fe40000010000 */
[----:B------:R-:W-:Y:S02]  /*17d0*/  FFMA.FTZ R194, R14, R231, R194 ;  /* 0x000000e70ec27223 */ /* 0x000fe400000100c2 */
[----:B------:R-:W-:Y:S02]  /*17e0*/  FADD.FTZ R17, -R218, R17 ;  /* 0x00000011da117221 */ /* 0x000fe40000010100 */
[----:B------:R-:W-:-:S02]  /*17f0*/  FADD.FTZ R193, R193, R230 ;  /* 0x000000e6c1c17221 */ /* 0x000fc40000010000 */
[----:B------:R-:W-:Y:S02]  /*1800*/  FFMA.FTZ R194, R15, R230, R194 ;  /* 0x000000e60fc27223 */ /* 0x000fe400000100c2 */
[----:B------:R-:W-:Y:S02]  /*1810*/  FMUL.FTZ R17, R200, R17 ;  /* 0x00000011c8117220 */ /* 0x000fe40000410000 */
[----:B------:R-:W-:Y:S02]  /*1820*/  FADD.FTZ R192, -R218, R199 ;  /* 0x000000c7dac07221 */ /* 0x000fe40000010100 */
        /* <DEDUP_REMOVED lines=15> */
.L_x_3008:
[----:B------:R-:W-:Y:S05]  /*1920*/  BSYNC B1 ;  /* 0x0000000000017941 */ /* 0x000fea0003800000 */
.L_x_3007:
        /* <DEDUP_REMOVED lines=15> */
[--C-:B------:R-:W-:Y:S02]  /*1a20*/  PRMT R216, RZ, 0x5410, R193.reuse ;  /* 0x00005410ffd87816 */ /* 0x100fe400000000c1 */
[----:B0-----:R-:W-:Y:S02]  /*1a30*/  PRMT R213, RZ, 0x7610, R193 ;  /* 0x00007610ffd57816 */ /* 0x001fe400000000c1 */
        /* <DEDUP_REMOVED lines=8> */
[----:B---3--:R-:W-:Y:S01]  /*1ac0*/  PRMT R217, RZ, 0x7610, R196 ;  /* 0x00007610ffd97816 */ /* 0x008fe200000000c4 */
[C---:B------:R-:W-:Y:S01]  /*1ad0*/  FADD.FTZ R204, -R218.reuse, R209 ;  /* 0x000000d1dacc7221 */ /* 0x040fe20000010100 */
[--C-:B------:R-:W-:Y:S01]  /*1ae0*/  PRMT R215, RZ, 0x5410, R197.reuse ;  /* 0x00005410ffd77816 */ /* 0x100fe200000000c5 */
[C---:B------:R-:W-:Y:S01]  /*1af0*/  FADD.FTZ R194, -R218.reuse, R194 ;  /* 0x000000c2dac27221 */ /* 0x040fe20000010100 */
[----:B------:R-:W-:Y:S01]  /*1b00*/  PRMT R214, RZ, 0x7610, R197 ;  /* 0x00007610ffd67816 */ /* 0x000fe200000000c5 */
[C---:B------:R-:W-:Y:S01]  /*1b10*/  FADD.FTZ R193, -R218.reuse, R193 ;  /* 0x000000c1dac17221 */ /* 0x040fe20000010100 */
[----:B------:R-:W-:Y:S01]  /*1b20*/  PRMT R197, RZ, 0x5410, R198 ;  /* 0x00005410ffc57816 */ /* 0x000fe200000000c6 */
[----:B------:R-:W-:Y:S01]  /*1b30*/  FADD.FTZ R192, -R218, R192 ;  /* 0x000000c0dac07221 */ /* 0x000fe20000010100 */
[----:B------:R-:W-:Y:S01]  /*1b40*/  PRMT R218, RZ, 0x5410, R196 ;  /* 0x00005410ffda7816 */ /* 0x000fe200000000c4 */
[C---:B-----5:R-:W-:Y:S01]  /*1b50*/  FMUL.FTZ R209, R200.reuse, R195 ;  /* 0x000000c3c8d17220 */ /* 0x060fe20000410000 */
[----:B------:R-:W-:Y:S01]  /*1b60*/  PRMT R198, RZ, 0x7610, R198 ;  /* 0x00007610ffc67816 */ /* 0x000fe200000000c6 */
[----:B------:R-:W-:Y:S01]  /*1b70*/  FMUL.FTZ R204, R200, R204 ;  /* 0x000000ccc8cc7220 */ /* 0x000fe20000410000 */
[--C-:B------:R-:W-:Y:S01]  /*1b80*/  PRMT R196, RZ, 0x5410, R199.reuse ;  /* 0x00005410ffc47816 */ /* 0x100fe200000000c7 */
[----:B------:R-:W-:Y:S01]  /*1b90*/  FMUL.FTZ R234, R72, R218 ;  /* 0x000000da48ea7220 */ /* 0x000fe20000410000 */
[----:B------:R-:W-:Y:S01]  /*1ba0*/  PRMT R195, RZ, 0x7610, R199 ;  /* 0x00007610ffc37816 */ /* 0x000fe200000000c7 */
[----:B------:R-:W-:-:S02]  /*1bb0*/  FMUL.FTZ R233, R73, R217 ;  /* 0x000000d949e97220 */ /* 0x000fc40000410000 */
[----:B------:R-:W-:Y:S02]  /*1bc0*/  FADD.FTZ R225, R225, R234 ;  /* 0x000000eae1e17221 */ /* 0x000fe40000010000 */
[----:B------:R-:W-:Y:S02]  /*1bd0*/  FFMA.FTZ R219, R209, R234, R219 ;  /* 0x000000ead1db7223 */ /* 0x000fe400000100db */
        /* <DEDUP_REMOVED lines=42> */
.L_x_3010:
[----:B------:R-:W-:Y:S05]  /*1e80*/  BSYNC B1 ;  /* 0x0000000000017941 */ /* 0x000fea0003800000 */
.L_x_3009:
[----:B------:R-:W-:Y:S05]  /*1e90*/  BRA.DIV ~URZ, `(.L_x_3011) ;  /* 0x000035327f007947 */ /* 0x000fea000b800000 */
[----:B------:R0:W1:Y:S02]  /*1ea0*/  SHFL.BFLY PT, R195, R225, 0x1, 0x1f ;  /* 0x0c201f00e1c37f89 */ /* 0x00006400000e0000 */
.L_x_3036:
        /* <DEDUP_REMOVED lines=11> */
[----:B------:R-:W2:Y:S01]  /*1f60*/  SHFL.BFLY PT, R193, R195, 0x8, 0x1f ;  /* 0x0d001f00c3c17f89 */ /* 0x000ea200000e0000 */
[----:B-1----:R-:W-:Y:S02]  /*1f70*/  FADD.FTZ R192, R219, R192 ;  /* 0x000000c0dbc07221 */ /* 0x002fe40000010000 */
[----:B--2---:R-:W-:-:S03]  /*1f80*/  FADD.FTZ R195, R195, R193 ;  /* 0x000000c1c3c37221 */ /* 0x004fc60000010000 */
[----:B------:R-:W1:Y:S04]  /*1f90*/  SHFL.BFLY PT, R196, R192, 0x8, 0x1f ;  /* 0x0d001f00c0c47f89 */ /* 0x000e6800000e0000 */
[----:B------:R2:W3:Y:S01]  /*1fa0*/  SHFL.BFLY PT, R197, R195, 0x10, 0x1f ;  /* 0x0e001f00c3c57f89 */ /* 0x0004e200000e0000 */
[----:B-1----:R-:W-:-:S05]  /*1fb0*/  FADD.FTZ R196, R192, R196 ;  /* 0x000000c4c0c47221 */ /* 0x002fca0000010000 */
[----:B------:R2:W1:Y:S02]  /*1fc0*/  SHFL.BFLY PT, R192, R196, 0x10, 0x1f ;  /* 0x0e001f00c4c07f89 */ /* 0x00046400000e0000 */
.L_x_3037:
[----:B---3--:R-:W-:Y:S01]  /*1fd0*/  FADD.FTZ R197, R197, R195 ;  /* 0x000000c3c5c57221 */ /* 0x008fe20000010000 */
[----:B------:R-:W-:Y:S01]  /*1fe0*/  BSSY B1, `(.L_x_3013) ;  /* 0x000006f000017945 */ /* 0x000fe20003800000 */
[----:B-1----:R-:W-:Y:S02]  /*1ff0*/  FADD.FTZ R192, R192, R196 ;  /* 0x000000c4c0c07221 */ /* 0x002fe40000010000 */
[----:B------:R-:W-:Y:S02]  /*2000*/  FMUL.FTZ R197, R197, c[0x0][0x1e0] ;  /* 0x00007800c5c57a20 */ /* 0x000fe40000410000 */
[----:B------:R-:W-:-:S03]  /*2010*/  FMUL.FTZ R198, R192, c[0x0][0x1e0] ;  /* 0x00007800c0c67a20 */ /* 0x000fc60000410000 */
[----:B------:R-:W-:Y:S01]  /*2020*/  FSEL R199, R197, RZ, !P5 ;  /* 0x000000ffc5c77208 */ /* 0x000fe20006800000 */
[----:B------:R-:W-:Y:S05]  /*2030*/  @!P1 BRA `(.L_x_3014) ;  /* 0x0000069000009947 */ /* 0x000fea0003800000 */
[----:B------:R-:W-:Y:S01]  /*2040*/  ISETP.NE.U32.AND P0, PT, RZ, c[0x0][0x218], PT ;  /* 0x00008600ff007a0c */ /* 0x000fe20003f05070 */
[----:B0-----:R-:W3:Y:S01]  /*2050*/  LDL R225, [R1] ;  /* 0x0000000001e17983 */ /* 0x001ee20000100800 */
[-CC-:B--2---:R-:W-:Y:S01]  /*2060*/  FFMA.FTZ R196, R207, R198.reuse, R199.reuse ;  /* 0x000000c6cfc47223 */ /* 0x184fe200000100c7 */
[----:B------:R-:W-:Y:S01]  /*2070*/  MOV R219, 0x10 ;  /* 0x0000001000db7802 */ /* 0x000fe20000000f00 */
        /* <DEDUP_REMOVED lines=22> */
[-C--:B------:R-:W-:Y:S01]  /*21e0*/  FFMA.FTZ R146, R218, R196.reuse, R146 ;  /* 0x000000c4da927223 */ /* 0x080fe20000010092 */
[----:B------:R-:W-:Y:S01]  /*21f0*/  @P5 PRMT R218, RZ, 0x7610, R170 ;  /* 0x00007610ffda5816 */ /* 0x000fe200000000aa */
        /* <DEDUP_REMOVED lines=36> */
[----:B---3--:R-:W-:-:S04]  /*2440*/  FADD.FTZ R197, R225, -R197 ;  /* 0x800000c5e1c57221 */ /* 0x008fc80000010000 */
        /* <DEDUP_REMOVED lines=18> */
[----:B------:R-:W-:-:S04]  /*2570*/  @P0 F2FP.BF16.PACK_AB R196, RZ, R197 ;  /* 0x000000c5ffc4023e */ /* 0x000fc800000010ff */
[----:B------:R-:W-:Y:S01]  /*2580*/  @P0 PRMT R187, R196, 0x7610, R187 ;  /* 0x00007610c4bb0816 */ /* 0x000fe200000000bb */
[----:B------:R-:W-:Y:S01]  /*2590*/  FMUL.FTZ R196, R197, R19 ;  /* 0x00000013c5c47220 */ /* 0x000fe20000410000 */
[--C-:B------:R-:W-:Y:S02]  /*25a0*/  PRMT R197, RZ, 0x5410, R195.reuse ;  /* 0x00005410ffc57816 */ /* 0x100fe400000000c3 */
[----:B------:R-:W-:-:S03]  /*25b0*/  PRMT R195, RZ, 0x7610, R195 ;  /* 0x00007610ffc37816 */ /* 0x000fc600000000c3 */
[----:B------:R-:W-:Y:S02]  /*25c0*/  FFMA.FTZ R150, R197, R196, R150 ;  /* 0x000000c4c5967223 */ /* 0x000fe40000010096 */
[----:B------:R-:W-:-:S04]  /*25d0*/  FFMA.FTZ R197, R203, R198, R199 ;  /* 0x000000c6cbc57223 */ /* 0x000fc800000100c7 */
[----:B------:R-:W-:-:S04]  /*25e0*/  FADD.FTZ R197, R246, -R197 ;  /* 0x800000c5f6c57221 */ /* 0x000fc80000010000 */
[----:B------:R-:W-:-:S04]  /*25f0*/  FMUL.FTZ R197, R200, R197 ;  /* 0x000000c5c8c57220 */ /* 0x000fc80000410000 */
[----:B------:R-:W-:-:S05]  /*2600*/  @P5 FADD.FTZ R197, R197, R218 ;  /* 0x000000dac5c55221 */ /* 0x000fca0000010000 */
[----:B------:R-:W-:Y:S01]  /*2610*/  @P0 F2FP.BF16.PACK_AB R218, RZ, R197 ;  /* 0x000000c5ffda023e */ /* 0x000fe200000010ff */
[----:B------:R-:W-:-:S03]  /*2620*/  FMUL.FTZ R197, R197, R19 ;  /* 0x00000013c5c57220 */ /* 0x000fc60000410000 */
[----:B------:R-:W-:Y:S01]  /*2630*/  @P0 PRMT R187, R187, 0x5410, R218 ;  /* 0x00005410bbbb0816 */ /* 0x000fe200000000da */
[-C--:B------:R-:W-:Y:S02]  /*2640*/  FFMA.FTZ R151, R195, R197.reuse, R151 ;  /* 0x000000c5c3977223 */ /* 0x080fe40000010097 */
[----:B------:R-:W-:Y:S02]  /*2650*/  FMUL.FTZ R195, R30, R196 ;  /* 0x000000c41ec37220 */ /* 0x000fe40000410000 */
[----:B------:R-:W-:-:S05]  /*2660*/  FMUL.FTZ R197, R31, R197 ;  /* 0x000000c51fc57220 */ /* 0x000fca0000410000 */
[----:B------:R-:W-:Y:S01]  /*2670*/  F2FP.BF16.PACK_AB R195, R197, R195 ;  /* 0x000000c3c5c3723e */ /* 0x000fe200000010ff */
[----:B------:R-:W-:-:S05]  /*2680*/  @P0 IMAD.WIDE.U32 R196, R2, R219, c[0x0][0x258] ;  /* 0x0000960002c40625 */ /* 0x000fca00078e00db */
[----:B------:R0:W-:Y:S02]  /*2690*/  @P0 STG.E.128 [R196.64], R184 ;  /* 0x000000b8c4000986 */ /* 0x0001e4000c101d04 */
[C---:B0-----:R-:W-:Y:S01]  /*26a0*/  IMAD.WIDE.U32 R196, R2.reuse, R219, c[0x0][0x248] ;  /* 0x0000920002c47625 */ /* 0x041fe200078e00db */
[----:B------:R-:W-:-:S04]  /*26b0*/  IADD3 R2, R2, 0x20, RZ ;  /* 0x0000002002027810 */ /* 0x000fc80007ffe0ff */
[----:B------:R0:W-:Y:S03]  /*26c0*/  STG.E.128 [R196.64], R192 ;  /* 0x000000c0c4007986 */ /* 0x0001e6000c101d04 */
.L_x_3014:
[----:B------:R-:W-:Y:S05]  /*26d0*/  BSYNC B1 ;  /* 0x0000000000017941 */ /* 0x000fea0003800000 */
.L_x_3013:
[----:B------:R-:W-:Y:S01]  /*26e0*/  BSSY B1, `(.L_x_3015) ;  /* 0x000006c000017945 */ /* 0x000fe20003800000 */
[----:B------:R-:W-:Y:S05]  /*26f0*/  @!P2 BRA `(.L_x_3016) ;  /* 0x000006a00000a947 */ /* 0x000fea0003800000 */
[----:B------:R-:W-:Y:S01]  /*2700*/  ISETP.NE.U32.AND P0, PT, RZ, c[0x0][0x218], PT ;  /* 0x00008600ff007a0c */ /* 0x000fe20003f05070 */
[-CC-:B0-----:R-:W-:Y:S01]  /*2710*/  FFMA.FTZ R197, R8, R198.reuse, R199.reuse ;  /* 0x000000c608c57223 */ /* 0x181fe200000100c7 */
[----:B------:R-:W-:Y:S01]  /*2720*/  ISETP.NE.U32.AND P5, PT, RZ, c[0x0][0x258], PT ;  /* 0x00009600ff007a0c */ /* 0x000fe20003fa5070 */
[----:B--2---:R-:W-:Y:S01]  /*2730*/  FFMA.FTZ R196, R9, R198, R199 ;  /* 0x000000c609c47223 */ /* 0x004fe200000100c7 */
        /* <DEDUP_REMOVED lines=17> */
[-C--:B------:R-:W-:Y:S01]  /*2850*/  FMUL.FTZ R218, R196, R19.reuse ;  /* 0x00000013c4da7220 */ /* 0x080fe20000410000 */
[----:B------:R-:W-:Y:S01]  /*2860*/  @P0 PRMT R219, RZ, 0x7610, R173 ;  /* 0x00007610ffdb0816 */ /* 0x000fe200000000ad */
[----:B------:R-:W-:Y:S01]  /*2870*/  FMUL.FTZ R197, R197, R19 ;  /* 0x00000013c5c57220 */ /* 0x000fe20000410000 */
[--C-:B--2---:R-:W-:Y:S02]  /*2880*/  PRMT R196, RZ, 0x5410, R194.reuse ;  /* 0x00005410ffc47816 */ /* 0x104fe400000000c2 */
[----:B------:R-:W-:-:S03]  /*2890*/  PRMT R194, RZ, 0x7610, R194 ;  /* 0x00007610ffc27816 */ /* 0x000fc600000000c2 */
[-C--:B------:R-:W-:Y:S02]  /*28a0*/  FFMA.FTZ R156, R196, R197.reuse, R156 ;  /* 0x000000c5c49c7223 */ /* 0x080fe4000001009c */
        /* <DEDUP_REMOVED lines=24> */
[-C--:B------:R-:W-:Y:S02]  /*2a30*/  FFMA.FTZ R153, R192, R197.reuse, R153 ;  /* 0x000000c5c0997223 */ /* 0x080fe40000010099 */
[----:B------:R-:W-:Y:S02]  /*2a40*/  FFMA.FTZ R192, R6, R198, R199 ;  /* 0x000000c606c07223 */ /* 0x000fe400000100c7 */
[----:B------:R-:W-:Y:S02]  /*2a50*/  FMUL.FTZ R196, R40, R196 ;  /* 0x000000c428c47220 */ /* 0x000fe40000410000 */
[----:B------:R-:W-:Y:S02]  /*2a60*/  FADD.FTZ R192, R243, -R192 ;  /* 0x800000c0f3c07221 */ /* 0x000fe40000010000 */
[----:B------:R-:W-:-:S02]  /*2a70*/  FMUL.FTZ R197, R41, R197 ;  /* 0x000000c529c57220 */ /* 0x000fc40000410000 */
[----:B------:R-:W-:-:S04]  /*2a80*/  FMUL.FTZ R192, R200, R192 ;  /* 0x000000c0c8c07220 */ /* 0x000fc80000410000 */
        /* <DEDUP_REMOVED lines=15> */
[----:B------:R-:W-:Y:S02]  /*2b80*/  FMUL.FTZ R193, R42, R192 ;  /* 0x000000c02ac17220 */ /* 0x000fe40000410000 */
[----:B------:R-:W-:-:S05]  /*2b90*/  FMUL.FTZ R192, R43, R218 ;  /* 0x000000da2bc07220 */ /* 0x000fca0000410000 */
[----:B------:R-:W-:Y:S01]  /*2ba0*/  F2FP.BF16.PACK_AB R193, R192, R193 ;  /* 0x000000c1c0c1723e */ /* 0x000fe200000010ff */
        /* <DEDUP_REMOVED lines=8> */
[----:B------:R-:W-:Y:S02]  /*2c30*/  F2FP.BF16.PACK_AB R192, R197, R196 ;  /* 0x000000c4c5c0723e */ /* 0x000fe400000010ff */
[----:B------:R-:W-:Y:S02]  /*2c40*/  PRMT R196, RZ, 0x5410, R195 ;  /* 0x00005410ffc47816 */ /* 0x000fe400000000c3 */
[----:B------:R-:W-:Y:S02]  /*2c50*/  @P0 PRMT R197, RZ, 0x7610, R175 ;  /* 0x00007610ffc50816 */ /* 0x000fe400000000af */
[----:B------:R-:W-:Y:S01]  /*2c60*/  PRMT R195, RZ, 0x7610, R195 ;  /* 0x00007610ffc37816 */ /* 0x000fe200000000c3 */
[----:B------:R-:W-:Y:S02]  /*2c70*/  FFMA.FTZ R158, R196, R218, R158 ;  /* 0x000000dac49e7223 */ /* 0x000fe4000001009e */
[----:B------:R-:W-:-:S04]  /*2c80*/  FFMA.FTZ R196, R11, R198, R199 ;  /* 0x000000c60bc47223 */ /* 0x000fc800000100c7 */
[----:B------:R-:W-:-:S04]  /*2c90*/  FADD.FTZ R196, R238, -R196 ;  /* 0x800000c4eec47221 */ /* 0x000fc80000010000 */
[----:B------:R-:W-:-:S04]  /*2ca0*/  FMUL.FTZ R196, R200, R196 ;  /* 0x000000c4c8c47220 */ /* 0x000fc80000410000 */
[----:B------:R-:W-:-:S04]  /*2cb0*/  @P0 FADD.FTZ R196, R196, R197 ;  /* 0x000000c5c4c40221 */ /* 0x000fc80000010000 */
[----:B------:R-:W-:Y:S01]  /*2cc0*/  FMUL.FTZ R219, R196, R19 ;  /* 0x00000013c4db7220 */ /* 0x000fe20000410000 */
[----:B------:R-:W-:Y:S02]  /*2cd0*/  @P5 F2FP.BF16.PACK_AB R197, RZ, R196 ;  /* 0x000000c4ffc5523e */ /* 0x000fe400000010ff */
[----:B------:R-:W-:Y:S01]  /*2ce0*/  @P5 LEA R196, P0, R2, c[0x0][0x258], 0x4 ;  /* 0x0000960002c45a11 */ /* 0x000fe200078020ff */
[----:B------:R-:W-:Y:S01]  /*2cf0*/  FFMA.FTZ R159, R195, R219, R159 ;  /* 0x000000dbc39f7223 */ /* 0x000fe2000001009f */
[----:B------:R-:W-:Y:S01]  /*2d00*/  @P5 PRMT R187, R187, 0x5410, R197 ;  /* 0x00005410bbbb5816 */ /* 0x000fe200000000c5 */
[----:B------:R-:W-:Y:S01]  /*2d10*/  FMUL.FTZ R195, R46, R218 ;  /* 0x000000da2ec37220 */ /* 0x000fe20000410000 */
[----:B------:R-:W-:-:S05]  /*2d20*/  @P5 LEA.HI.X R197, R2, c[0x0][0x25c], RZ, 0x4, P0 ;  /* 0x0000970002c55a11 */ /* 0x000fca00000f24ff */
[----:B------:R0:W-:Y:S02]  /*2d30*/  @P5 STG.E.128 [R196.64], R184 ;  /* 0x000000b8c4005986 */ /* 0x0001e4000c101d04 */
[----:B0-----:R-:W-:-:S05]  /*2d40*/  FMUL.FTZ R196, R47, R219 ;  /* 0x000000db2fc47220 */ /* 0x001fca0000410000 */
[----:B------:R-:W-:Y:S02]  /*2d50*/  F2FP.BF16.PACK_AB R195, R196, R195 ;  /* 0x000000c3c4c3723e */ /* 0x000fe400000010ff */
[----:B------:R-:W-:-:S04]  /*2d60*/  LEA R196, P0, R2, c[0x0][0x248], 0x4 ;  /* 0x0000920002c47a11 */ /* 0x000fc800078020ff */
[C---:B------:R-:W-:Y:S02]  /*2d70*/  LEA.HI.X R197, R2.reuse, c[0x0][0x24c], RZ, 0x4, P0 ;  /* 0x0000930002c57a11 */ /* 0x040fe400000f24ff */
[----:B------:R-:W-:-:S03]  /*2d80*/  IADD3 R2, R2, 0x20, RZ ;  /* 0x0000002002027810 */ /* 0x000fc60007ffe0ff */
[----:B------:R0:W-:Y:S04]  /*2d90*/  STG.E.128 [R196.64], R192 ;  /* 0x000000c0c4007986 */ /* 0x0001e8000c101d04 */
.L_x_3016:
[----:B------:R-:W-:Y:S05]  /*2da0*/  BSYNC B1 ;  /* 0x0000000000017941 */ /* 0x000fea0003800000 */
.L_x_3015:
        /* <DEDUP_REMOVED lines=108> */
.L_x_3018:
[----:B------:R-:W-:Y:S05]  /*3470*/  BSYNC B1 ;  /* 0x0000000000017941 */ /* 0x000fea0003800000 */
.L_x_3017:
[----:B------:R-:W-:Y:S01]  /*3480*/  BSSY B1, `(.L_x_3019) ;  /* 0x000006b000017945 */ /* 0x000fe20003800000 */
[----:B------:R-:W-:Y:S05]  /*3490*/  @!P4 BRA `(.L_x_3020) ;  /* 0x000006900000c947 */ /* 0x000fea0003800000 */
[----:B------:R-:W-:Y:S01]  /*34a0*/  ISETP.NE.U32.AND P0, PT, RZ, c[0x0][0x218], PT ;  /* 0x00008600ff007a0c */ /* 0x000fe20003f05070 */
[-CC-:B0-2---:R-:W-:Y:S01]  /*34b0*/  FFMA.FTZ R196, R209, R198.reuse, R199.reuse ;  /* 0x000000c6d1c47223 */ /* 0x185fe200000100c7 */
        /* <DEDUP_REMOVED lines=12> */
[-CC-:B------:R-:W-:Y:S02]  /*3580*/  FFMA.FTZ R218, R228, R198.reuse, R199.reuse ;  /* 0x000000c6e4da7223 */ /* 0x180fe400000100c7 */
        /* <DEDUP_REMOVED lines=28> */
[----:B------:R-:W-:Y:S01]  /*3750*/  FFMA.FTZ R20, R196, R226, R20 ;  /* 0x000000e2c4147223 */ /* 0x000fe20000010014 */
[----:B------:R-:W-:Y:S01]  /*3760*/  PRMT R196, RZ, 0x5410, R194 ;  /* 0x00005410ffc47816 */ /* 0x000fe200000000c2 */
[----:B------:R-:W-:Y:S01]  /*3770*/  FFMA.FTZ R21, R192, R252, R21 ;  /* 0x000000fcc0157223 */ /* 0x000fe20000010015 */
[----:B------:R-:W-:Y:S02]  /*3780*/  @P0 PRMT R192, RZ, 0x5410, R182 ;  /* 0x00005410ffc00816 */ /* 0x000fe400000000b6 */
[----:B------:R-:W-:-:S03]  /*3790*/  PRMT R194, RZ, 0x7610, R194 ;  /* 0x00007610ffc27816 */ /* 0x000fc600000000c2 */
[----:B------:R-:W-:-:S05]  /*37a0*/  @P0 FADD.FTZ R225, R225, R192 ;  /* 0x000000c0e1e10221 */ /* 0x000fca0000010000 */
[----:B------:R-:W-:-:S04]  /*37b0*/  @P5 F2FP.BF16.PACK_AB R192, RZ, R225 ;  /* 0x000000e1ffc0523e */ /* 0x000fc800000010ff */
[----:B------:R-:W-:Y:S02]  /*37c0*/  @P5 PRMT R186, R192, 0x7610, R186 ;  /* 0x00007610c0ba5816 */ /* 0x000fe400000000ba */
[----:B------:R-:W-:-:S05]  /*37d0*/  @P0 PRMT R192, RZ, 0x7610, R182 ;  /* 0x00007610ffc00816 */ /* 0x000fca00000000b6 */
[----:B------:R-:W-:-:S05]  /*37e0*/  @P0 FADD.FTZ R219, R219, R192 ;  /* 0x000000c0dbdb0221 */ /* 0x000fca0000010000 */
[----:B------:R-:W-:-:S04]  /*37f0*/  @P5 F2FP.BF16.PACK_AB R192, RZ, R219 ;  /* 0x000000dbffc0523e */ /* 0x000fc800000010ff */
[----:B------:R-:W-:Y:S01]  /*3800*/  @P5 PRMT R186, R186, 0x5410, R192 ;  /* 0x00005410baba5816 */ /* 0x000fe200000000c0 */
[----:B------:R-:W-:-:S04]  /*3810*/  FMUL.FTZ R192, R225, R19 ;  /* 0x00000013e1c07220 */ /* 0x000fc80000410000 */
[----:B------:R-:W-:Y:S01]  /*3820*/  FFMA.FTZ R188, R196, R192, R188 ;  /* 0x000000c0c4bc7223 */ /* 0x000fe200000100bc */
[----:B------:R-:W-:-:S05]  /*3830*/  @P0 PRMT R196, RZ, 0x5410, R181 ;  /* 0x00005410ffc40816 */ /* 0x000fca00000000b5 */
[----:B------:R-:W-:-:S05]  /*3840*/  @P0 FADD.FTZ R198, R198, R196 ;  /* 0x000000c4c6c60221 */ /* 0x000fca0000010000 */
[----:B------:R-:W-:-:S04]  /*3850*/  @P5 F2FP.BF16.PACK_AB R196, RZ, R198 ;  /* 0x000000c6ffc4523e */ /* 0x000fc800000010ff */
[----:B------:R-:W-:Y:S02]  /*3860*/  @P5 PRMT R185, R196, 0x7610, R185 ;  /* 0x00007610c4b95816 */ /* 0x000fe400000000b9 */
[----:B------:R-:W-:-:S05]  /*3870*/  @P0 PRMT R196, RZ, 0x7610, R181 ;  /* 0x00007610ffc40816 */ /* 0x000fca00000000b5 */
        /* <DEDUP_REMOVED lines=23> */
[----:B------:R-:W-:Y:S01]  /*39f0*/  F2FP.BF16.PACK_AB R198, R196, R198 ;  /* 0x000000c6c4c6723e */ /* 0x000fe200000010ff */
[----:B------:R-:W-:Y:S01]  /*3a00*/  FMUL.FTZ R19, R200, R19 ;  /* 0x00000013c8137220 */ /* 0x000fe20000410000 */
[----:B------:R-:W-:Y:S01]  /*3a10*/  F2FP.BF16.PACK_AB R196, R197, R219 ;  /* 0x000000dbc5c4723e */ /* 0x000fe200000010ff */
[----:B------:R-:W-:Y:S01]  /*3a20*/  FMUL.FTZ R200, R67, R192 ;  /* 0x000000c043c87220 */ /* 0x000fe20000410000 */
[----:B------:R-:W-:Y:S01]  /*3a30*/  PRMT R197, RZ, 0x5410, R193 ;  /* 0x00005410ffc57816 */ /* 0x000fe200000000c1 */
[----:B------:R-:W-:Y:S01]  /*3a40*/  FMUL.FTZ R199, R71, R19 ;  /* 0x0000001347c77220 */ /* 0x000fe20000410000 */
[----:B------:R-:W-:-:S02]  /*3a50*/  LEA R218, P0, R2, c[0x0][0x248], 0x4 ;  /* 0x0000920002da7a11 */ /* 0x000fc400078020ff */
[----:B------:R-:W-:Y:S01]  /*3a60*/  PRMT R193, RZ, 0x7610, R193 ;  /* 0x00007610ffc17816 */ /* 0x000fe200000000c1 */
[-C--:B------:R-:W-:Y:S01]  /*3a70*/  FFMA.FTZ R22, R197, R194.reuse, R22 ;  /* 0x000000c2c5167223 */ /* 0x080fe20000010016 */
[----:B------:R-:W-:Y:S01]  /*3a80*/  LEA.HI.X R219, R2, c[0x0][0x24c], RZ, 0x4, P0 ;  /* 0x0000930002db7a11 */ /* 0x000fe200000f24ff */
[----:B------:R-:W-:Y:S01]  /*3a90*/  FMUL.FTZ R197, R66, R194 ;  /* 0x000000c242c57220 */ /* 0x000fe20000410000 */
[----:B------:R-:W-:Y:S01]  /*3aa0*/  PRMT R2, RZ, 0x5410, R195 ;  /* 0x00005410ff027816 */ /* 0x000fe200000000c3 */
[----:B------:R-:W-:Y:S02]  /*3ab0*/  FMUL.FTZ R194, R70, R225 ;  /* 0x000000e146c27220 */ /* 0x000fe40000410000 */
[----:B------:R-:W-:Y:S01]  /*3ac0*/  FFMA.FTZ R23, R193, R192, R23 ;  /* 0x000000c0c1177223 */ /* 0x000fe20000010017 */
[----:B------:R-:W-:Y:S01]  /*3ad0*/  F2FP.BF16.PACK_AB R197, R200, R197 ;  /* 0x000000c5c8c5723e */ /* 0x000fe200000010ff */
[----:B------:R-:W-:Y:S01]  /*3ae0*/  FFMA.FTZ R190, R2, R225, R190 ;  /* 0x000000e102be7223 */ /* 0x000fe200000100be */
[----:B------:R-:W-:-:S02]  /*3af0*/  F2FP.BF16.PACK_AB R199, R199, R194 ;  /* 0x000000c2c7c7723e */ /* 0x000fc400000010ff */
[----:B------:R-:W-:-:S03]  /*3b00*/  PRMT R2, RZ, 0x7610, R195 ;  /* 0x00007610ff027816 */ /* 0x000fc600000000c3 */
[----:B------:R0:W-:Y:S02]  /*3b10*/  STG.E.128 [R218.64], R196 ;  /* 0x000000c4da007986 */ /* 0x0001e4000c101d04 */
[----:B------:R-:W-:Y:S02]  /*3b20*/  FFMA.FTZ R191, R2, R19, R191 ;  /* 0x0000001302bf7223 */ /* 0x000fe400000100bf */
.L_x_3020:
[----:B------:R-:W-:Y:S05]  /*3b30*/  BSYNC B1 ;  /* 0x0000000000017941 */ /* 0x000fea0003800000 */
.L_x_3019:
[----:B------:R-:W-:-:S04]  /*3b40*/  MOV R19, c[0x0][0x160] ;  /* 0x0000580000137a02 */ /* 0x000fc80000000f00 */
[----:B------:R-:W-:-:S04]  /*3b50*/  LEA R0, R19, R0, 0x2 ;  /* 0x0000000013007211 */ /* 0x000fc800078e10ff */
[----:B------:R-:W-:-:S13]  /*3b60*/  ISETP.GE.AND P0, PT, R0, c[0x0][0x164], PT ;  /* 0x0000590000007a0c */ /* 0x000fda0003f06270 */
[----:B0-2--5:R-:W-:Y:S01]  /*3b70*/  @P0 CALL.REL.NOINC `(.L_x_3002) ;  /* 0x0000001000000944 */ /* 0x025fe20003c00000 */
[----:B------:R-:W-:Y:S05]  /*3b80*/  BRA `(.L_x_3021) ;  /* 0xffffcb3000007947 */ /* 0x000fea000383ffff */
.L_x_3002:
[----:B0-----:R-:W-:Y:S05]  /*3b90*/  BSYNC B0 ;  /* 0x0000000000007941 */ /* 0x001fea0003800000 */
.L_x_3001:
[----:B------:R-:W0:Y:S01]  /*3ba0*/  S2R R192, SR_TID.X ;  /* 0x0000000000c07919 */ /* 0x000e220000002100 */
[----:B------:R-:W-:Y:S01]  /*3bb0*/  WARPSYNC 0xffffffff ;  /* 0xffffffff00007948 */ /* 0x000fe20003800000 */
[----:B------:R-:W-:Y:S02]  /*3bc0*/  BSSY B0, `(.L_x_3022) ;  /* 0x0000094000007945 */ /* 0x000fe40003800000 */
[----:B-----5:R-:W1:Y:S01]  /*3bd0*/  S2R R60, SR_CTAID.X ;  /* 0x00000000003c7919 */ /* 0x020e620000002500 */
        /* <DEDUP_REMOVED lines=103> */
[----:B------:R0:W-:Y:S04]  /*4250*/  STS.128 [R0+0xc00], R20 ;  /* 0x000c001400007388 */ /* 0x0001e80000000c00 */
[----:B------:R1:W-:Y:S04]  /*4260*/  STS.128 [R0+0xc10], R188 ;  /* 0x000c10bc00007388 */ /* 0x0003e80000000c00 */
[----:B------:R-:W-:Y:S01]  /*4270*/  BAR.SYNC.DEFER_BLOCKING 0x0 ;  /* 0x0000000000007b1d */ /* 0x000fe20000010000 */
[----:B0-----:R-:W-:Y:S01]  /*4280*/  FADD.FTZ R21, R2, R7 ;  /* 0x0000000702157221 */ /* 0x001fe20000010000 */
[----:B------:R-:W-:-:S02]  /*4290*/  IADD3 R2, P0, R60, R192, RZ ;  /* 0x000000c03c027210 */ /* 0x000fc40007f1e0ff */
[----:B-1----:R-:W-:Y:S02]  /*42a0*/  IADD3 R0, -R192, 0x7f, RZ ;  /* 0x0000007fc0007810 */ /* 0x002fe40007ffe1ff */
[----:B------:R-:W-:Y:S02]  /*42b0*/  IADD3.X R3, RZ, RZ, RZ, P0, !PT ;  /* 0x000000ffff037210 */ /* 0x000fe400007fe4ff */
[----:B------:R-:W-:Y:S02]  /*42c0*/  IADD3 R0, R0, c[0x0][0x168], RZ ;  /* 0x00005a0000007a10 */ /* 0x000fe40007ffe0ff */
[----:B------:R-:W-:Y:S02]  /*42d0*/  SHF.L.U32 R59, R2, 0x2, RZ ;  /* 0x00000002023b7819 */ /* 0x000fe400000006ff */
[----:B------:R-:W-:Y:S02]  /*42e0*/  LOP3.LUT P0, RZ, R0, 0xffffff80, RZ, 0xc0, !PT ;  /* 0xffffff8000ff7812 */ /* 0x000fe4000780c0ff */
[----:B------:R-:W-:Y:S01]  /*42f0*/  SHF.L.U64.HI R60, R2, 0x2, R3 ;  /* 0x00000002023c7819 */ /* 0x000fe20000010203 */
[----:B------:R-:W0:Y:S01]  /*4300*/  LDS R6, [R192.X4] ;  /* 0x00000000c0067984 */ /* 0x000e220000004800 */
[----:B------:R-:W-:-:S02]  /*4310*/  IADD3 R64, P1, R59, c[0x0][0x228], RZ ;  /* 0x00008a003b407a10 */ /* 0x000fc40007f3e0ff */
[C---:B------:R-:W-:Y:S01]  /*4320*/  IADD3 R62, P2, R59.reuse, c[0x0][0x220], RZ ;  /* 0x000088003b3e7a10 */ /* 0x040fe20007f5e0ff */
[----:B------:R-:W1:Y:S01]  /*4330*/  LDS R83, [R192.X4+0x1000] ;  /* 0x00100000c0537984 */ /* 0x000e620000004800 */
[----:B------:R-:W-:Y:S02]  /*4340*/  IADD3 R59, P3, R59, c[0x0][0x240], RZ ;  /* 0x000090003b3b7a10 */ /* 0x000fe40007f7e0ff */
[C---:B------:R-:W-:Y:S01]  /*4350*/  ISETP.GE.U32.AND P6, PT, R0.reuse, 0x100, PT ;  /* 0x000001000000780c */ /* 0x040fe20003fc6070 */
[----:B------:R-:W2:Y:S01]  /*4360*/  LDS R85, [R192.X4+0x2000] ;  /* 0x00200000c0557984 */ /* 0x000ea20000004800 */
[----:B------:R-:W-:-:S03]  /*4370*/  ISETP.GE.U32.AND P5, PT, R0, 0x180, PT ;  /* 0x000001800000780c */ /* 0x000fc60003fa6070 */
        /* <DEDUP_REMOVED lines=24> */
.L_x_3023:
[----:B------:R-:W-:Y:S05]  /*4500*/  BSYNC B0 ;  /* 0x0000000000007941 */ /* 0x000fea0003800000 */
.L_x_3022:
        /* <DEDUP_REMOVED lines=30> */
[----:B------:R-:W2:Y:S01]  /*46f0*/  LDS R6, [R192.X4+0xc00] ;  /* 0x000c0000c0067984 */ /* 0x000ea20000004800 */
[----:B------:R-:W-:Y:S02]  /*4700*/  FADD.FTZ R13, RZ, R13 ;  /* 0x0000000dff0d7221 */ /* 0x000fe40000010000 */
[----:B------:R-:W-:Y:S01]  /*4710*/  FADD.FTZ R11, R11, R18 ;  /* 0x000000120b0b7221 */ /* 0x000fe20000010000 */
[----:B------:R-:W4:Y:S01]  /*4720*/  LDS R7, [R192.X4+0xe00] ;  /* 0x000e0000c0077984 */ /* 0x000f220000004800 */
[----:B------:R-:W-:-:S02]  /*4730*/  FADD.FTZ R38, RZ, R38 ;  /* 0x00000026ff267221 */ /* 0x000fc40000010000 */
        /* <DEDUP_REMOVED lines=14> */
[----:B-1----:R-:W-:Y:S02]  /*4820*/  FADD.FTZ R0, RZ, R0 ;  /* 0x00000000ff007221 */ /* 0x002fe40000010000 */
[----:B------:R-:W-:Y:S01]  /*4830*/  FADD.FTZ R40, R40, R51 ;  /* 0x0000003328287221 */ /* 0x000fe20000010000 */
        /* <DEDUP_REMOVED lines=8> */
[----:B0-----:R-:W-:Y:S01]  /*48c0*/  FADD.FTZ R2, RZ, R2 ;  /* 0x00000002ff027221 */ /* 0x001fe20000010000 */
[----:B------:R-:W0:Y:S01]  /*48d0*/  LDS R14, [R192.X4+0x2600] ;  /* 0x00260000c00e7984 */ /* 0x000e220000004800 */
[----:B--2---:R-:W-:-:S02]  /*48e0*/  FADD.FTZ R3, RZ, R3 ;  /* 0x00000003ff037221 */ /* 0x004fc40000010000 */
[----:B---3--:R-:W-:Y:S01]  /*48f0*/  FADD.FTZ R0, R0, R15 ;  /* 0x0000000f00007221 */ /* 0x008fe20000010000 */
[----:B------:R-:W2:Y:S01]  /*4900*/  LDS R27, [R192.X4+0x2800] ;  /* 0x00280000c01b7984 */ /* 0x000ea20000004800 */
[----:B----4-:R-:W-:Y:S02]  /*4910*/  FADD.FTZ R4, RZ, R4 ;  /* 0x00000004ff047221 */ /* 0x010fe40000010000 */
[----:B-----5:R-:W-:Y:S01]  /*4920*/  FADD.FTZ R5, RZ, R5 ;  /* 0x00000005ff057221 */ /* 0x020fe20000010000 */
        /* <DEDUP_REMOVED lines=18> */
[----:B------:R0:W3:Y:S01]  /*4a50*/  LDS R22, [R192.X4+0x3800] ;  /* 0x00380000c0167984 */ /* 0x0000e20000004800 */
[----:B------:R-:W-:Y:S02]  /*4a60*/  FADD.FTZ R2, R2, R17 ;  /* 0x0000001102027221 */ /* 0x000fe40000010000 */
[----:B------:R-:W-:Y:S01]  /*4a70*/  FADD.FTZ R3, R3, R8 ;  /* 0x0000000803037221 */ /* 0x000fe20000010000 */
[----:B------:R0:W5:Y:S01]  /*4a80*/  LDS R47, [R192.X4+0x3a00] ;  /* 0x003a0000c02f7984 */ /* 0x0001620000004800 */
        /* <DEDUP_REMOVED lines=18> */
[----:B0-----:R-:W-:Y:S02]  /*4bb0*/  FADD.FTZ R14, R3, R14 ;  /* 0x0000000e030e7221 */ /* 0x001fe40000010000 */
[----:B--2---:R-:W-:Y:S02]  /*4bc0*/  FADD.FTZ R27, R4, R27 ;  /* 0x0000001b041b7221 */ /* 0x004fe40000010000 */
[----:B---3--:R-:W-:-:S02]  /*4bd0*/  FADD.FTZ R16, R5, R16 ;  /* 0x0000001005107221 */ /* 0x008fc40000010000 */
[----:B----4-:R-:W-:Y:S02]  /*4be0*/  FADD.FTZ R29, R6, R29 ;  /* 0x0000001d061d7221 */ /* 0x010fe40000010000 */
[----:B-----5:R-:W-:Y:S02]  /*4bf0*/  FADD.FTZ R18, R7, R18 ;  /* 0x0000001207127221 */ /* 0x020fe40000010000 */
        /* <DEDUP_REMOVED lines=17> */
.L_x_3025:
[----:B0-----:R-:W-:Y:S05]  /*4d10*/  BSYNC B0 ;  /* 0x0000000000007941 */ /* 0x001fea0003800000 */
.L_x_3024:
        /* <DEDUP_REMOVED lines=18> */
.L_x_3027:
[----:B------:R-:W-:Y:S05]  /*4e40*/  BSYNC B0 ;  /* 0x0000000000007941 */ /* 0x000fea0003800000 */
.L_x_3026:
        /* <DEDUP_REMOVED lines=18> */
.L_x_3029:
[----:B------:R-:W-:Y:S05]  /*4f70*/  BSYNC B0 ;  /* 0x0000000000007941 */ /* 0x000fea0003800000 */
.L_x_3028:
        /* <DEDUP_REMOVED lines=18> */
.L_x_3031:
[----:B------:R-:W-:Y:S05]  /*50a0*/  BSYNC B0 ;  /* 0x0000000000007941 */ /* 0x000fea0003800000 */
.L_x_3030:
        /* <DEDUP_REMOVED lines=18> */
.L_x_3033:
[----:B------:R-:W-:Y:S05]  /*51d0*/  BSYNC B0 ;  /* 0x0000000000007941 */ /* 0x000fea0003800000 */
.L_x_3032:
        /* <DEDUP_REMOVED lines=18> */
.L_x_3035:
[----:B------:R-:W-:Y:S05]  /*5300*/  BSYNC B0 ;  /* 0x0000000000007941 */ /* 0x000fea0003800000 */
.L_x_3034:
        /* <DEDUP_REMOVED lines=12> */
.L_x_3011:
[----:B------:R-:W-:Y:S01]  /*53d0*/  HFMA2.MMA R194, -RZ, RZ, 0, 5.9604644775390625e-08 ;  /* 0x00000001ffc27435 */ /* 0x000fe200000001ff */
[----:B------:R-:W-:Y:S02]  /*53e0*/  MOV R193, R225 ;  /* 0x000000e100c17202 */ /* 0x000fe40000000f00 */
[----:B------:R-:W-:Y:S02]  /*53f0*/  MOV R199, 0x1f ;  /* 0x0000001f00c77802 */ /* 0x000fe40000000f00 */
[----:B------:R-:W-:-:S02]  /*5400*/  MOV R198, 0xffffffff ;  /* 0xffffffff00c67802 */ /* 0x000fc40000000f00 */
[----:B------:R-:W-:Y:S02]  /*5410*/  MOV R192, 0x5430 ;  /* 0x0000543000c07802 */ /* 0x000fe40000000f00 */
[----:B-----5:R-:W-:Y:S05]  /*5420*/  CALL.REL.NOINC `($__internal_44_$__cuda_sm70_shflsync_bfly_p) ;  /* 0x0000046000007944 */ /* 0x020fea0003c00000 */
[----:B-1----:R-:W-:Y:S01]  /*5430*/  MOV R195, R194 ;  /* 0x000000c200c37202 */ /* 0x002fe20000000f00 */
[----:B------:R-:W-:Y:S05]  /*5440*/  BRA `(.L_x_3036) ;  /* 0xffffca6000007947 */ /* 0x000fea000383ffff */
.L_x_3012:
[----:B------:R-:W-:Y:S01]  /*5450*/  HFMA2.MMA R194, -RZ, RZ, 0, 5.9604644775390625e-08 ;  /* 0x00000001ffc27435 */ /* 0x000fe200000001ff */
[----:B------:R-:W-:Y:S02]  /*5460*/  MOV R193, R219 ;  /* 0x000000db00c17202 */ /* 0x000fe40000000f00 */
[----:B------:R-:W-:Y:S02]  /*5470*/  MOV R199, 0x1f ;  /* 0x0000001f00c77802 */ /* 0x000fe40000000f00 */
[----:B------:R-:W-:Y:S02]  /*5480*/  MOV R198, 0xffffffff ;  /* 0xffffffff00c67802 */ /* 0x000fe40000000f00 */
[----:B------:R-:W-:Y:S02]  /*5490*/  MOV R192, 0x54b0 ;  /* 0x000054b000c07802 */ /* 0x000fe40000000f00 */
[----:B01---5:R-:W-:Y:S05]  /*54a0*/  CALL.REL.NOINC `($__internal_44_$__cuda_sm70_shflsync_bfly_p) ;  /* 0x000003e000007944 */ /* 0x023fea0003c00000 */
[----:B------:R-:W-:Y:S01]  /*54b0*/  FADD.FTZ R195, R195, R225 ;  /* 0x000000e1c3c37221 */ /* 0x000fe20000010000 */
[----:B------:R-:W-:Y:S01]  /*54c0*/  MOV R199, 0x1f ;  /* 0x0000001f00c77802 */ /* 0x000fe20000000f00 */
[----:B-1----:R-:W-:Y:S01]  /*54d0*/  FADD.FTZ R196, R219, R194 ;  /* 0x000000c2dbc47221 */ /* 0x002fe20000010000 */
[----:B------:R-:W-:Y:S01]  /*54e0*/  HFMA2.MMA R194, -RZ, RZ, 0, 1.1920928955078125e-07 ;  /* 0x00000002ffc27435 */ /* 0x000fe200000001ff */
[----:B------:R-:W-:-:S02]  /*54f0*/  MOV R198, 0xffffffff ;  /* 0xffffffff00c67802 */ /* 0x000fc40000000f00 */
[----:B------:R-:W-:Y:S02]  /*5500*/  MOV R193, R195 ;  /* 0x000000c300c17202 */ /* 0x000fe40000000f00 */
[----:B------:R-:W-:Y:S02]  /*5510*/  MOV R192, 0x5530 ;  /* 0x0000553000c07802 */ /* 0x000fe40000000f00 */
[----:B------:R-:W-:Y:S05]  /*5520*/  CALL.REL.NOINC `($__internal_44_$__cuda_sm70_shflsync_bfly_p) ;  /* 0x0000036000007944 */ /* 0x000fea0003c00000 */
[----:B-1----:R-:W-:Y:S01]  /*5530*/  MOV R197, R194 ;  /* 0x000000c200c57202 */ /* 0x002fe20000000f00 */
[----:B------:R-:W-:Y:S01]  /*5540*/  HFMA2.MMA R194, -RZ, RZ, 0, 1.1920928955078125e-07 ;  /* 0x00000002ffc27435 */ /* 0x000fe200000001ff */
[----:B------:R-:W-:Y:S02]  /*5550*/  MOV R193, R196 ;  /* 0x000000c400c17202 */ /* 0x000fe40000000f00 */
[----:B------:R-:W-:Y:S02]  /*5560*/  MOV R199, 0x1f ;  /* 0x0000001f00c77802 */ /* 0x000fe40000000f00 */
[----:B------:R-:W-:Y:S02]  /*5570*/  MOV R198, 0xffffffff ;  /* 0xffffffff00c67802 */ /* 0x000fe40000000f00 */
[----:B------:R-:W-:-:S02]  /*5580*/  MOV R192, 0x55a0 ;  /* 0x000055a000c07802 */ /* 0x000fc40000000f00 */
[----:B------:R-:W-:Y:S05]  /*5590*/  CALL.REL.NOINC `($__internal_44_$__cuda_sm70_shflsync_bfly_p) ;  /* 0x000002f000007944 */ /* 0x000fea0003c00000 */
[----:B------:R-:W-:Y:S01]  /*55a0*/  FADD.FTZ R195, R197, R195 ;  /* 0x000000c3c5c37221 */ /* 0x000fe20000010000 */
[----:B------:R-:W-:Y:S01]  /*55b0*/  MOV R199, 0x1f ;  /* 0x0000001f00c77802 */ /* 0x000fe20000000f00 */
[----:B-1----:R-:W-:Y:S01]  /*55c0*/  FADD.FTZ R196, R196, R194 ;  /* 0x000000c2c4c47221 */ /* 0x002fe20000010000 */
[----:B------:R-:W-:Y:S01]  /*55d0*/  HFMA2.MMA R194, -RZ, RZ, 0, 2.384185791015625e-07 ;  /* 0x00000004ffc27435 */ /* 0x000fe200000001ff */
[----:B------:R-:W-:-:S02]  /*55e0*/  MOV R198, 0xffffffff ;  /* 0xffffffff00c67802 */ /* 0x000fc40000000f00 */
[----:B------:R-:W-:Y:S02]  /*55f0*/  MOV R193, R195 ;  /* 0x000000c300c17202 */ /* 0x000fe40000000f00 */
[----:B------:R-:W-:Y:S02]  /*5600*/  MOV R192, 0x5620 ;  /* 0x0000562000c07802 */ /* 0x000fe40000000f00 */
[----:B------:R-:W-:Y:S05]  /*5610*/  CALL.REL.NOINC `($__internal_44_$__cuda_sm70_shflsync_bfly_p) ;  /* 0x0000027000007944 */ /* 0x000fea0003c00000 */
[----:B-1----:R-:W-:Y:S01]  /*5620*/  MOV R197, R194 ;  /* 0x000000c200c57202 */ /* 0x002fe20000000f00 */
[----:B------:R-:W-:Y:S01]  /*5630*/  HFMA2.MMA R194, -RZ, RZ, 0, 2.384185791015625e-07 ;  /* 0x00000004ffc27435 */ /* 0x000fe200000001ff */
        /* <DEDUP_REMOVED lines=8> */
[----:B------:R-:W-:Y:S01]  /*56c0*/  HFMA2.MMA R194, -RZ, RZ, 0, 4.76837158203125e-07 ;  /* 0x00000008ffc27435 */ /* 0x000fe200000001ff */
[----:B------:R-:W-:-:S02]  /*56d0*/  MOV R198, 0xffffffff ;  /* 0xffffffff00c67802 */ /* 0x000fc40000000f00 */
[----:B------:R-:W-:Y:S02]  /*56e0*/  MOV R193, R195 ;  /* 0x000000c300c17202 */ /* 0x000fe40000000f00 */
[----:B------:R-:W-:Y:S02]  /*56f0*/  MOV R192, 0x5710 ;  /* 0x0000571000c07802 */ /* 0x000fe40000000f00 */
[----:B------:R-:W-:Y:S05]  /*5700*/  CALL.REL.NOINC `($__internal_44_$__cuda_sm70_shflsync_bfly_p) ;  /* 0x0000018000007944 */ /* 0x000fea0003c00000 */
[----:B-1----:R-:W-:Y:S01]  /*5710*/  MOV R197, R194 ;  /* 0x000000c200c57202 */ /* 0x002fe20000000f00 */
[----:B------:R-:W-:Y:S01]  /*5720*/  HFMA2.MMA R194, -RZ, RZ, 0, 4.76837158203125e-07 ;  /* 0x00000008ffc27435 */ /* 0x000fe200000001ff */
        /* <DEDUP_REMOVED lines=8> */
[----:B------:R-:W-:Y:S01]  /*57b0*/  HFMA2.MMA R194, -RZ, RZ, 0, 9.5367431640625e-07 ;  /* 0x00000010ffc27435 */ /* 0x000fe200000001ff */
[----:B------:R-:W-:-:S02]  /*57c0*/  MOV R198, 0xffffffff ;  /* 0xffffffff00c67802 */ /* 0x000fc40000000f00 */
[----:B------:R-:W-:Y:S02]  /*57d0*/  MOV R193, R195 ;  /* 0x000000c300c17202 */ /* 0x000fe40000000f00 */
[----:B------:R-:W-:Y:S02]  /*57e0*/  MOV R192, 0x5800 ;  /* 0x0000580000c07802 */ /* 0x000fe40000000f00 */
[----:B------:R-:W-:Y:S05]  /*57f0*/  CALL.REL.NOINC `($__internal_44_$__cuda_sm70_shflsync_bfly_p) ;  /* 0x0000009000007944 */ /* 0x000fea0003c00000 */
[----:B-1----:R-:W-:Y:S01]  /*5800*/  MOV R197, R194 ;  /* 0x000000c200c57202 */ /* 0x002fe20000000f00 */
[----:B------:R-:W-:Y:S01]  /*5810*/  HFMA2.MMA R194, -RZ, RZ, 0, 9.5367431640625e-07 ;  /* 0x00000010ffc27435 */ /* 0x000fe200000001ff */
[----:B------:R-:W-:Y:S02]  /*5820*/  MOV R193, R196 ;  /* 0x000000c400c17202 */ /* 0x000fe40000000f00 */
[----:B------:R-:W-:Y:S02]  /*5830*/  MOV R199, 0x1f ;  /* 0x0000001f00c77802 */ /* 0x000fe40000000f00 */
[----:B------:R-:W-:Y:S02]  /*5840*/  MOV R198, 0xffffffff ;  /* 0xffffffff00c67802 */ /* 0x000fe40000000f00 */
[----:B------:R-:W-:-:S02]  /*5850*/  MOV R192, 0x5870 ;  /* 0x0000587000c07802 */ /* 0x000fc40000000f00 */
[----:B------:R-:W-:Y:S05]  /*5860*/  CALL.REL.NOINC `($__internal_44_$__cuda_sm70_shflsync_bfly_p) ;  /* 0x0000002000007944 */ /* 0x000fea0003c00000 */
[----:B-1----:R-:W-:Y:S01]  /*5870*/  MOV R192, R194 ;  /* 0x000000c200c07202 */ /* 0x002fe20000000f00 */
[----:B------:R-:W-:Y:S05]  /*5880*/  BRA `(.L_x_3037) ;  /* 0xffffc74000007947 */ /* 0x000fea000383ffff */
        .weak           $__internal_44_$__cuda_sm70_shflsync_bfly_p
        .type           $__internal_44_$__cuda_sm70_shflsync_bfly_p,@function
        .size           $__internal_44_$__cuda_sm70_shflsync_bfly_p,(.L_x_12346 - $__internal_44_$__cuda_sm70_shflsync_bfly_p)
$__internal_44_$__cuda_sm70_shflsync_bfly_p:
[----:B------:R-:W-:Y:S04]  /*5890*/  WARPSYNC R198 ;  /* 0x000000c600007348 */ /* 0x000fe80003800000 */
[----:B------:R0:W1:Y:S02]  /*58a0*/  SHFL.BFLY PT, R194, R193, R194, R199 ;  /* 0x0c0000c2c1c27389 */ /* 0x00006400000e00c7 */
[----:B0-----:R-:W-:-:S06]  /*58b0*/  HFMA2.MMA R193, -RZ, RZ, 0, 0 ;  /* 0x00000000ffc17435 */ /* 0x001fcc00000001ff */
[----:B------:R-:W-:Y:S05]  /*58c0*/  RET.REL.NODEC R192 `(_ZN10layer_norm13ln_bwd_kernelINS_13Kernel_traitsIf13__nv_bfloat16S2_S2_fjLj1024ELj1ELj4ELj1ELj16ENS_18Kernel_traits_baseILj1024EfS2_S2_S2_fjLj128EEEEELb0ELb1ELb0ELb0EEEvNS_9BwdParamsE) ;  /* 0xffffa730c0007950 */ /* 0x000fea0003c3ffff */
.L_x_3038:
        /* <DEDUP_REMOVED lines=11> */
.L_x_12346:


//--------------------- .text._ZN10layer_norm13ln_bwd_kernelINS_13Kernel_traitsIf13__nv_bfloat16S2_S2_fjLj1024ELj1ELj4ELj1ELj16ENS_18Kernel_traits_baseILj1024EfS2_S2_S2_fjLj128EEEEELb0ELb1ELb0ELb1EEEvNS_9BwdParamsE --------------------------
	.section	.text._ZN10layer_norm13ln_bwd_kernelINS_13Kernel_traitsIf13__nv_bfloat16S2_S2_fjLj1024ELj1ELj4ELj1ELj16ENS_18Kernel_traits_baseILj1024EfS2_S2_S2_fjLj128EEEEELb0ELb1ELb0ELb1EEEvNS_9BwdParamsE,"ax",@progbits
	.sectioninfo	@"SHI_REGISTERS=255"
	.align	128
        .global         _ZN10layer_norm13ln_bwd_kernelINS_13Kernel_traitsIf13__nv_bfloat16S2_S2_fjLj1024ELj1ELj4ELj1ELj16ENS_18Kernel_traits_baseILj1024EfS2_S2_S2_fjLj128EEEEELb0ELb1ELb0ELb1EEEvNS_9BwdParamsE
        .type           _ZN10layer_norm13ln_bwd_kernelINS_13Kernel_traitsIf13__nv_bfloat16S2_S2_fjLj1024ELj1ELj4ELj1ELj16ENS_18Kernel_traits_baseILj1024EfS2_S2_S2_fjLj128EEEEELb0ELb1ELb0ELb1EEEvNS_9BwdParamsE,@function
        .size           _ZN10layer_norm13ln_bwd_kernelINS_13Kernel_traitsIf13__nv_bfloat16S2_S2_fjLj1024ELj1ELj4ELj1ELj16ENS_18Kernel_traits_baseILj1024EfS2_S2_S2_fjLj128EEEEELb0ELb1ELb0ELb1EEEvNS_9BwdParamsE,(.L_x_12347 - _ZN10layer_norm13ln_bwd_kernelINS_13Kernel_traitsIf13__nv_bfloat16S2_S2_fjLj1024ELj1ELj4ELj1ELj16ENS_18Kernel_traits_baseILj1024EfS2_S2_S2_fjLj128EEEEELb0ELb1ELb0ELb1EEEvNS_9BwdParamsE)
        .other          _ZN10layer_norm13ln_bwd_kernelINS_13Kernel_traitsIf13__nv_bfloat16S2_S2_fjLj1024ELj1ELj4ELj1ELj16ENS_18Kernel_traits_baseILj1024EfS2_S2_S2_fjLj128EEEEELb0ELb1ELb0ELb1EEEvNS_9BwdParamsE,@"STO_CUDA_ENTRY STV_DEFAULT"
_ZN10layer_norm13ln_bwd_kernelINS_13Kernel_traitsIf13__nv_bfloat16S2_S2_fjLj1024ELj1ELj4ELj1ELj16ENS_18Kernel_traits_baseILj1024EfS2_S2_S2_fjLj128EEEEELb0ELb1ELb0ELb1EEEvNS_9BwdParamsE:
.text._ZN10layer_norm13ln_bwd_kernelINS_13Kernel_traitsIf13__nv_bfloat16S2_S2_fjLj1024ELj1ELj4ELj1ELj16ENS_18Kernel_traits_baseILj1024EfS2_S2_S2_fjLj128EEEEELb0ELb1ELb0ELb1EEEvNS_9BwdParamsE:
        /* <DEDUP_REMOVED lines=59> */
.L_x_3040:
[----:B------:R0:W-:Y:S01]  /*03b0*/  STL [R1+0x14], RZ ;  /* 0x000014ff01007387 */ /* 0x0001e20000100800 */
[----:B------:R-:W-:-:S03]  /*03c0*/  SHF.L.U32 R0, R0, 0x5, RZ ;  /* 0x0000000500007819 */ /* 0x000fc600000006ff */
[----:B------:R0:W-:Y:S01]  /*03d0*/  STL [R1+0x10], RZ ;  /* 0x000010ff01007387 */ /* 0x0001e20000100800 */
[----:B------:R-:W-:-:S03]  /*03e0*/  LOP3.LUT R0, R0, 0x3e0, RZ, 0xc0, !PT ;  /* 0x000003e000007812 */ /* 0x000fc600078ec0ff */
[----:B------:R0:W-:Y:S01]  /*03f0*/  STL [R1+0xc], RZ ;  /* 0x00000cff01007387 */ /* 0x0001e20000100800 */
[C---:B------:R-:W-:Y:S02]  /*0400*/  IADD3 R2, P0, R0.reuse, c[0x0][0x1b0], RZ ;  /* 0x00006c0000027a10 */ /* 0x040fe40007f1e0ff */
[----:B------:R-:W-:Y:S01]  /*0410*/  IADD3 R4, P1, R0, c[0x0][0x1c8], RZ ;  /* 0x0000720000047a10 */ /* 0x000fe20007f3e0ff */
[----:B------:R0:W-:Y:S01]  /*0420*/  STL [R1+0x8], RZ ;  /* 0x000008ff01007387 */ /* 0x0001e20000100800 */
[----:B------:R-:W-:Y:S02]  /*0430*/  IADD3.X R3, RZ, c[0x0][0x1b4], RZ, P0, !PT ;  /* 0x00006d00ff037a10 */ /* 0x000fe400007fe4ff */
[----:B------:R-:W-:Y:S01]  /*0440*/  IADD3.X R5, RZ, c[0x0][0x1cc], RZ, P1, !PT ;  /* 0x00007300ff057a10 */ /* 0x000fe20000ffe4ff */
[----:B------:R0:W-:Y:S04]  /*0450*/  STL [R1+0x4], RZ ;  /* 0x000004ff01007387 */ /* 0x0001e80000100800 */
[----:B------:R0:W-:Y:S01]  /*0460*/  STL [R1], RZ ;  /* 0x000000ff01007387 */ /* 0x0001e20000100800 */
[----:B------:R-:W-:Y:S01]  /*0470*/  HFMA2.MMA R252, -RZ, RZ, 0, 0 ;  /* 0x00000000fffc7435 */ /* 0x000fe200000001ff */
[----:B------:R-:W-:Y:S01]  /*0480*/  BSSY B1, `(.L_x_3042) ;  /* 0x000034d000017945 */ /* 0x000fe20003800000 */
[----:B------:R-:W-:Y:S01]  /*0490*/  HFMA2.MMA R207, -RZ, RZ, 0, 0 ;  /* 0x00000000ffcf7435 */ /* 0x000fe200000001ff */
[----:B------:R1:W5:Y:S01]  /*04a0*/  LDG.E.128 R96, [R2.64] ;  /* 0x0000000402607981 */ /* 0x000362000c1e1d00 */
[----:B------:R-:W-:Y:S01]  /*04b0*/  CS2R R250, SRZ ;  /* 0x0000000000fa7805 */ /* 0x000fe2000001ff00 */
[----:B------:R-:W-:Y:S01]  /*04c0*/  CS2R R248, SRZ ;  /* 0x0000000000f87805 */ /* 0x000fe2000001ff00 */
[----:B------:R-:W-:Y:S01]  /*04d0*/  CS2R R246, SRZ ;  /* 0x0000000000f67805 */ /* 0x000fe2000001ff00 */
[----:B------:R1:W5:Y:S01]  /*04e0*/  LDG.E.128 R92, [R2.64+0x10] ;  /* 0x00001004025c7981 */ /* 0x000362000c1e1d00 */
[----:B------:R-:W-:Y:S01]  /*04f0*/  CS2R R244, SRZ ;  /* 0x0000000000f47805 */ /* 0x000fe2000001ff00 */
[----:B------:R-:W-:Y:S01]  /*0500*/  CS2R R242, SRZ ;  /* 0x0000000000f27805 */ /* 0x000fe2000001ff00 */
[----:B------:R-:W-:Y:S01]  /*0510*/  MOV R241, RZ ;  /* 0x000000ff00f17202 */ /* 0x000fe20000000f00 */
[----:B------:R1:W5:Y:S01]  /*0520*/  LDG.E.128 R88, [R2.64+0x400] ;  /* 0x0004000402587981 */ /* 0x000362000c1e1d00 */
[----:B------:R-:W-:Y:S01]  /*0530*/  CS2R R208, SRZ ;  /* 0x0000000000d07805 */ /* 0x000fe2000001ff00 */
[----:B------:R-:W-:Y:S01]  /*0540*/  MOV R203, RZ ;  /* 0x000000ff00cb7202 */ /* 0x000fe20000000f00 */
[----:B------:R-:W-:Y:S01]  /*0550*/  CS2R R200, SRZ ;  /* 0x0000000000c87805 */ /* 0x000fe2000001ff00 */
[----:B------:R1:W5:Y:S01]  /*0560*/  LDG.E.128 R84, [R2.64+0x410] ;  /* 0x0004100402547981 */ /* 0x000362000c1e1d00 */
[----:B------:R-:W-:Y:S01]  /*0570*/  CS2R R6, SRZ ;  /* 0x0000000000067805 */ /* 0x000fe2000001ff00 */
[----:B------:R-:W-:Y:S01]  /*0580*/  CS2R R198, SRZ ;  /* 0x0000000000c67805 */ /* 0x000fe2000001ff00 */
        /* <DEDUP_REMOVED lines=17> */
[----:B------:R2:W5:Y:S01]  /*06a0*/  LDG.E.128 R64, [R4.64] ;  /* 0x0000000404407981 */ /* 0x000562000c1e1d00 */
[----:B------:R-:W-:Y:S01]  /*06b0*/  CS2R R34, SRZ ;  /* 0x0000000000227805 */ /* 0x000fe2000001ff00 */
[----:B------:R-:W-:Y:S01]  /*06c0*/  CS2R R152, SRZ ;  /* 0x0000000000987805 */ /* 0x000fe2000001ff00 */
[----:B------:R-:W-:Y:S01]  /*06d0*/  CS2R R154, SRZ ;  /* 0x00000000009a7805 */ /* 0x000fe2000001ff00 */
[----:B------:R2:W5:Y:S01]  /*06e0*/  LDG.E.128 R60, [R4.64+0x10] ;  /* 0x00001004043c7981 */ /* 0x000562000c1e1d00 */
[----:B------:R-:W-:Y:S01]  /*06f0*/  CS2R R156, SRZ ;  /* 0x00000000009c7805 */ /* 0x000fe2000001ff00 */
[----:B-1----:R-:W-:Y:S01]  /*0700*/  CS2R R2, SRZ ;  /* 0x0000000000027805 */ /* 0x002fe2000001ff00 */
        /* <DEDUP_REMOVED lines=19> */
[----:B------:R-:W-:-:S02]  /*0840*/  CS2R R194, SRZ ;  /* 0x0000000000c27805 */ /* 0x000fc4000001ff00 */
[----:B------:R2:W5:Y:S02]  /*0850*/  LDG.E.128 R36, [R4.64+0xc10] ;  /* 0x000c100404247981 */ /* 0x000564000c1e1d00 */
[----:B0-2---:R-:W-:Y:S02]  /*0860*/  CS2R R4, SRZ ;  /* 0x0000000000047805 */ /* 0x005fe4000001ff00 */
.L_x_3046:
[----:B------:R-:W0:Y:S01]  /*0870*/  S2R R122, SR_TID.X ;  /* 0x00000000007a7919 */ /* 0x000e220000002100 */
[----:B------:R-:W-:Y:S01]  /*0880*/  ISETP.NE.U32.AND P1, PT, RZ, c[0x0][0x1c0], PT ;  /* 0x00007000ff007a0c */ /* 0x000fe20003f25070 */
[----:B------:R-:W-:Y:S01]  /*0890*/  IMAD R0, R196, c[0x0][0x168], RZ ;  /* 0x00005a00c4007a24 */ /* 0x000fe200078e02ff */
[----:B------:R-:W-:Y:S02]  /*08a0*/  SHF.R.S32.HI R125, RZ, 0x1f, R196 ;  /* 0x0000001fff7d7819 */ /* 0x000fe400000114c4 */
[----:B------:R-:W-:Y:S02]  /*08b0*/  ISETP.NE.AND.EX P1, PT, RZ, c[0x0][0x1c4], PT, P1 ;  /* 0x00007100ff007a0c */ /* 0x000fe40003f25310 */
[----:B------:R-:W-:Y:S02]  /*08c0*/  SHF.R.S32.HI R121, RZ, 0x1f, R0 ;  /* 0x0000001fff797819 */ /* 0x000fe40000011400 */
[----:B------:R-:W-:-:S02]  /*08d0*/  MOV R187, 0x10 ;  /* 0x0000001000bb7802 */ /* 0x000fc40000000f00 */
[----:B------:R-:W-:Y:S02]  /*08e0*/  LEA.HI R0, R121, R0, RZ, 0x3 ;  /* 0x0000000079007211 */ /* 0x000fe400078f18ff */
[----:B------:R-:W-:-:S05]  /*08f0*/  MOV R181, 0x4 ;  /* 0x0000000400b57802 */ /* 0x000fca0000000f00 */
[----:B------:R-:W-:-:S04]  /*0900*/  @P1 LEA R120, P0, R196, c[0x0][0x1c0], 0x1 ;  /* 0x00007000c4781a11 */ /* 0x000fc800078008ff */
[----:B------:R-:W-:Y:S02]  /*0910*/  @P1 LEA.HI.X R121, R196, c[0x0][0x1c4], R125, 0x1, P0 ;  /* 0x00007100c4791a11 */ /* 0x000fe400000f0c7d */
[----:B0-----:R-:W-:Y:S01]  /*0920*/  LOP3.LUT R123, R122, 0x1f, RZ, 0xc0, !PT ;  /* 0x0000001f7a7b7812 */ /* 0x001fe200078ec0ff */
[----:B------:R-:W-:Y:S02]  /*0930*/  IMAD.WIDE R136, R196, R181, c[0x0][0x1a0] ;  /* 0x00006800c4887625 */ /* 0x000fe400078e02b5 */
[----:B------:R0:W2:Y:S01]  /*0940*/  @P1 LDG.E.U16 R210, [R120.64] ;  /* 0x0000000478d21981 */ /* 0x0000a2000c1e1500 */
[----:B------:R-:W-:-:S03]  /*0950*/  LEA.HI.SX32 R0, R0, R123, 0x1d ;  /* 0x0000007b00007211 */ /* 0x000fc600078feaff */
[----:B------:R1:W3:Y:S01]  /*0960*/  LDG.E R211, [R136.64] ;  /* 0x0000000488d37981 */ /* 0x0002e2000c1e1900 */
[C---:B------:R-:W-:Y:S01]  /*0970*/  IADD3 R206, R0.reuse, 0x20, RZ ;  /* 0x0000002000ce7810 */ /* 0x040fe20007ffe0ff */
[CC--:B------:R-:W-:Y:S01]  /*0980*/  IMAD.WIDE.U32 R122, R0.reuse, R187.reuse, c[0x0][0x188] ;  /* 0x00006200007a7625 */ /* 0x0c0fe200078e00bb */
[C---:B------:R-:W-:Y:S02]  /*0990*/  IADD3 R202, R0.reuse, 0x40, RZ ;  /* 0x0000004000ca7810 */ /* 0x040fe40007ffe0ff */
[----:B------:R-:W-:Y:S01]  /*09a0*/  IADD3 R197, R0, 0x60, RZ ;  /* 0x0000006000c57810 */ /* 0x000fe20007ffe0ff */
[----:B------:R-:W-:Y:S02]  /*09b0*/  IMAD.WIDE.U32 R128, R187, R206, c[0x0][0x188] ;  /* 0x00006200bb807625 */ /* 0x000fe400078e00ce */
[----:B0-----:R-:W4:Y:S02]  /*09c0*/  LDG.E.128 R120, [R122.64] ;  /* 0x000000047a787981 */ /* 0x001f24000c1e1d00 */
[----:B------:R-:W-:-:S02]  /*09d0*/  IMAD.WIDE.U32 R132, R202, R187, c[0x0][0x188] ;  /* 0x00006200ca847625 */ /* 0x000fc400078e00bb */
[----:B------:R-:W4:Y:S02]  /*09e0*/  LDG.E.128 R128, [R128.64] ;  /* 0x0000000480807981 */ /* 0x000f24000c1e1d00 */
[-C--:B------:R-:W-:Y:S02]  /*09f0*/  IMAD.WIDE.U32 R124, R0, R187.reuse, c[0x0][0x208] ;  /* 0x00008200007c7625 */ /* 0x080fe400078e00bb */
[----:B------:R-:W4:Y:S02]  /*0a00*/  LDG.E.128 R132, [R132.64] ;  /* 0x0000000484847981 */ /* 0x000f24000c1e1d00 */
[----:B------:R-:W-:Y:S02]  /*0a10*/  IMAD.WIDE.U32 R138, R197, R187, c[0x0][0x188] ;  /* 0x00006200c58a7625 */ /* 0x000fe400078e00bb */
[----:B------:R-:W4:Y:S02]  /*0a20*/  LDG.E.128 R124, [R124.64] ;  /* 0x000000047c7c7981 */ /* 0x000f24000c1e1d00 */
[----:B------:R-:W-:-:S02]  /*0a30*/  IMAD.WIDE R180, R196, R181, c[0x0][0x1a8] ;  /* 0x00006a00c4b47625 */ /* 0x000fc400078e02b5 */
[----:B-1----:R-:W4:Y:S02]  /*0a40*/  LDG.E.128 R136, [R138.64] ;  /* 0x000000048a887981 */ /* 0x002f24000c1e1d00 */
[-C--:B------:R-:W-:Y:S02]  /*0a50*/  IMAD.WIDE.U32 R140, R206, R187.reuse, c[0x0][0x208] ;  /* 0x00008200ce8c7625 */ /* 0x080fe400078e00bb */
[----:B------:R0:W4:Y:S04]  /*0a60*/  LDG.E R205, [R180.64] ;  /* 0x00000004b4cd7981 */ /* 0x000128000c1e1900 */
[----:B------:R-:W4:Y:S01]  /*0a70*/  LDG.E.128 R140, [R140.64] ;  /* 0x000000048c8c7981 */ /* 0x000f22000c1e1d00 */
[----:B------:R-:W-:-:S06]  /*0a80*/  IMAD.WIDE.U32 R144, R202, R187, c[0x0][0x208] ;  /* 0x00008200ca907625 */ /* 0x000fcc00078e00bb */
[----:B------:R-:W4:Y:S01]  /*0a90*/  LDG.E.128 R144, [R144.64] ;  /* 0x0000000490907981 */ /* 0x000f22000c1e1d00 */
[----:B------:R-:W-:-:S05]  /*0aa0*/  IADD3 R148, R0, 0x60, RZ ;  /* 0x0000006000947810 */ /* 0x000fca0007ffe0ff */
[----:B------:R-:W-:-:S06]  /*0ab0*/  IMAD.WIDE.U32 R148, R148, R187, c[0x0][0x208] ;  /* 0x0000820094947625 */ /* 0x000fcc00078e00bb */
[----:B------:R-:W4:Y:S01]  /*0ac0*/  LDG.E.128 R148, [R148.64] ;  /* 0x0000000494947981 */ /* 0x000f22000c1e1d00 */
[----:B------:R-:W1:Y:S01]  /*0ad0*/  LDC.U8 R213, c[0x0][0x1f0] ;  /* 0x00007c00ffd57b82 */ /* 0x000e620000000000 */
[----:B------:R-:W-:-:S04]  /*0ae0*/  ISETP.NE.U32.AND P0, PT, RZ, c[0x0][0x218], PT ;  /* 0x00008600ff007a0c */ /* 0x000fc80003f05070 */
[----:B------:R-:W-:Y:S02]  /*0af0*/  ISETP.NE.AND.EX P0, PT, RZ, c[0x0][0x21c], PT, P0 ;  /* 0x00008700ff007a0c */ /* 0x000fe40003f05300 */
[----:B------:R-:W-:-:S11]  /*0b00*/  MOV R204, 0x3f800000 ;  /* 0x3f80000000cc7802 */ /* 0x000fd60000000f00 */
[----:B0-----:R-:W-:-:S04]  /*0b10*/  @P0 IMAD.WIDE.U32 R180, R0, R187, c[0x0][0x218] ;  /* 0x0000860000b40625 */ /* 0x001fc800078e00bb */
[C---:B------:R-:W-:Y:S01]  /*0b20*/  @P0 IMAD.WIDE.U32 R184, R187.reuse, R202, c[0x0][0x218] ;  /* 0x00008600bbb80625 */ /* 0x040fe200078e00ca */
[----:B-----5:R3:W5:Y:S03]  /*0b30*/  @P0 LDG.E.128 R100, [R180.64] ;  /* 0x00000004b4640981 */ /* 0x020766000c1e1d00 */
[----:B------:R-:W-:Y:S01]  /*0b40*/  @P0 IMAD.WIDE.U32 R182, R187, R206, c[0x0][0x218] ;  /* 0x00008600bbb60625 */ /* 0x000fe200078e00ce */
[----:B------:R0:W5:Y:S03]  /*0b50*/  @P0 LDG.E.128 R108, [R184.64] ;  /* 0x00000004b86c0981 */ /* 0x000166000c1e1d00 */
[----:B------:R-:W-:Y:S01]  /*0b60*/  @P0 IMAD.WIDE.U32 R186, R197, R187, c[0x0][0x218] ;  /* 0x00008600c5ba0625 */ /* 0x000fe200078e00bb */
[----:B------:R0:W5:Y:S04]  /*0b70*/  @P0 LDG.E.128 R104, [R182.64] ;  /* 0x00000004b6680981 */ /* 0x000168000c1e1d00 */
[----:B------:R0:W5:Y:S01]  /*0b80*/  @P0 LDG.E.128 R112, [R186.64] ;  /* 0x00000004ba700981 */ /* 0x000162000c1e1d00 */
[----:B--2---:R-:W-:-:S02]  /*0b90*/  @P1 PRMT R204, RZ, 0x5410, R210 ;  /* 0x00005410ffcc1816 */ /* 0x004fc400000000d2 */
[----:B-1----:R-:W-:-:S04]  /*0ba0*/  ISETP.NE.AND P1, PT, R213, RZ, PT ;  /* 0x000000ffd500720c */ /* 0x002fc80003f25270 */
[----:B---3--:R-:W-:Y:S02]  /*0bb0*/  FSEL R180, R211, RZ, !P1 ;  /* 0x000000ffd3b47208 */ /* 0x008fe40004800000 */
[----:B----4-:R-:W-:Y:S02]  /*0bc0*/  PRMT R222, RZ, 0x5410, R120 ;  /* 0x00005410ffde7816 */ /* 0x010fe40000000078 */
[----:B0-----:R-:W-:Y:S02]  /*0bd0*/  PRMT R184, RZ, 0x7610, R122 ;  /* 0x00007610ffb87816 */ /* 0x001fe4000000007a */
[--C-:B------:R-:W-:Y:S02]  /*0be0*/  PRMT R218, RZ, 0x5410, R129.reuse ;  /* 0x00005410ffda7816 */ /* 0x100fe40000000081 */
[----:B------:R-:W-:Y:S02]  /*0bf0*/  PRMT R226, RZ, 0x7610, R129 ;  /* 0x00007610ffe27816 */ /* 0x000fe40000000081 */
[----:B------:R-:W-:-:S02]  /*0c00*/  PRMT R237, RZ, 0x7610, R120 ;  /* 0x00007610ffed7816 */ /* 0x000fc40000000078 */
[----:B------:R-:W-:Y:S01]  /*0c10*/  PRMT R186, RZ, 0x5410, R122 ;  /* 0x00005410ffba7816 */ /* 0x000fe2000000007a */
[C---:B------:R-:W-:Y:S01]  /*0c20*/  FADD.FTZ R122, -R180.reuse, R222 ;  /* 0x000000deb47a7221 */ /* 0x040fe20000010100 */
[----:B------:R-:W-:Y:S02]  /*0c30*/  PRMT R227, RZ, 0x7610, R128 ;  /* 0x00007610ffe37816 */ /* 0x000fe40000000080 */
        /* <DEDUP_REMOVED lines=9> */
[----:B------:R-:W-:Y:S01]  /*0cd0*/  PRMT R185, RZ, 0x7610, R125 ;  /* 0x00007610ffb97816 */ /* 0x000fe2000000007d */
[C---:B------:R-:W-:Y:S01]  /*0ce0*/  FADD.FTZ R237, -R180.reuse, R237 ;  /* 0x000000edb4ed7221 */ /* 0x040fe20000010100 */
[----:B------:R-:W-:Y:S01]  /*0cf0*/  PRMT R187, RZ, 0x5410, R121 ;  /* 0x00005410ffbb7816 */ /* 0x000fe20000000079 */
[----:B------:R-:W-:Y:S01]  /*0d00*/  FADD.FTZ R230, -R180, R230 ;  /* 0x000000e6b4e67221 */ /* 0x000fe20000010100 */
[--C-:B------:R-:W-:Y:S01]  /*0d10*/  PRMT R125, RZ, 0x5410, R127.reuse ;  /* 0x00005410ff7d7816 */ /* 0x100fe2000000007f */
[----:B------:R-:W-:Y:S01]  /*0d20*/  FMUL.FTZ R122, R205, R122 ;  /* 0x0000007acd7a7220 */ /* 0x000fe20000410000 */
[----:B------:R-:W-:-:S02]  /*0d30*/  PRMT R124, RZ, 0x7610, R127 ;  /* 0x00007610ff7c7816 */ /* 0x000fc4000000007f */
[--C-:B------:R-:W-:Y:S02]  /*0d40*/  PRMT R232, RZ, 0x5410, R131.reuse ;  /* 0x00005410ffe87816 */ /* 0x100fe40000000083 */
[----:B------:R-:W-:Y:S01]  /*0d50*/  PRMT R234, RZ, 0x7610, R131 ;  /* 0x00007610ffea7816 */ /* 0x000fe20000000083 */
[C---:B------:R-:W-:Y:S01]  /*0d60*/  FADD.FTZ R131, -R180.reuse, R227 ;  /* 0x000000e3b4837221 */ /* 0x040fe20000010100 */
[----:B------:R-:W-:Y:S02]  /*0d70*/  PRMT R220, RZ, 0x5410, R126 ;  /* 0x00005410ffdc7816 */ /* 0x000fe4000000007e */
[--C-:B------:R-:W-:Y:S02]  /*0d80*/  PRMT R127, RZ, 0x5410, R136.reuse ;  /* 0x00005410ff7f7816 */ /* 0x100fe40000000088 */
[----:B------:R-:W-:Y:S01]  /*0d90*/  PRMT R238, RZ, 0x7610, R136 ;  /* 0x00007610ffee7816 */ /* 0x000fe20000000088 */
[C---:B------:R-:W-:Y:S01]  /*0da0*/  FADD.FTZ R136, -R180.reuse, R132 ;  /* 0x00000084b4887221 */ /* 0x040fe20000010100 */
[----:B------:R-:W-:Y:S01]  /*0db0*/  PRMT R126, RZ, 0x7610, R126 ;  /* 0x00007610ff7e7816 */ /* 0x000fe2000000007e */
[C---:B------:R-:W-:Y:S01]  /*0dc0*/  FMUL.FTZ R184, R205.reuse, R184 ;  /* 0x000000b8cdb87220 */ /* 0x040fe20000410000 */
[----:B------:R-:W-:Y:S01]  /*0dd0*/  PRMT R132, RZ, 0x5410, R140 ;  /* 0x00005410ff847816 */ /* 0x000fe2000000008c */
[C---:B------:R-:W-:Y:S01]  /*0de0*/  FADD.FTZ R225, -R180.reuse, R225 ;  /* 0x000000e1b4e17221 */ /* 0x040fe20000010100 */
[----:B------:R-:W-:Y:S01]  /*0df0*/  PRMT R231, RZ, 0x5410, R142 ;  /* 0x00005410ffe77816 */ /* 0x000fe2000000008e */
[----:B------:R-:W-:Y:S01]  /*0e00*/  FADD.FTZ R211, -R180, R187 ;  /* 0x000000bbb4d37221 */ /* 0x000fe20000010100 */
[----:B------:R-:W-:Y:S01]  /*0e10*/  PRMT R216, RZ, 0x7610, R121 ;  /* 0x00007610ffd87816 */ /* 0x000fe20000000079 */
[----:B------:R-:W-:Y:S01]  /*0e20*/  FADD.FTZ R154, R212, R154 ;  /* 0x0000009ad49a7221 */ /* 0x000fe20000010000 */
[----:B------:R-:W-:Y:S01]  /*0e30*/  PRMT R140, RZ, 0x7610, R140 ;  /* 0x00007610ff8c7816 */ /* 0x000fe2000000008c */
[C---:B------:R-:W-:Y:S01]  /*0e40*/  FMUL.FTZ R237, R205.reuse, R237 ;  /* 0x000000edcded7220 */ /* 0x040fe20000410000 */
[----:B------:R-:W-:Y:S01]  /*0e50*/  PRMT R142, RZ, 0x7610, R142 ;  /* 0x00007610ff8e7816 */ /* 0x000fe2000000008e */
[----:B------:R-:W-:Y:S01]  /*0e60*/  FFMA.FTZ R194, R122, R212, R194 ;  /* 0x000000d47ac27223 */ /* 0x000fe200000100c2 */
[--C-:B------:R-:W-:Y:S01]  /*0e70*/  PRMT R181, RZ, 0x5410, R138.reuse ;  /* 0x00005410ffb57816 */ /* 0x100fe2000000008a */
[C---:B------:R-:W-:Y:S01]  /*0e80*/  FMUL.FTZ R131, R205.reuse, R131 ;  /* 0x00000083cd837220 */ /* 0x040fe20000410000 */
[----:B------:R-:W-:Y:S01]  /*0e90*/  PRMT R121, RZ, 0x7610, R138 ;  /* 0x00007610ff797816 */ /* 0x000fe2000000008a */
[----:B------:R-:W-:-:S02]  /*0ea0*/  FMUL.FTZ R230, R205, R230 ;  /* 0x000000e6cde67220 */ /* 0x000fc40000410000 */
[----:B------:R-:W-:Y:S02]  /*0eb0*/  FADD.FTZ R138, -R180, R127 ;  /* 0x0000007fb48a7221 */ /* 0x000fe40000010100 */
[----:B------:R-:W-:Y:S02]  /*0ec0*/  FMUL.FTZ R212, R96, R212 ;  /* 0x000000d460d47220 */ /* 0x000fe40000410000 */
[----:B------:R-:W-:Y:S02]  /*0ed0*/  FADD.FTZ R35, R126, R35 ;  /* 0x000000237e237221 */ /* 0x000fe40000010000 */
[-C--:B------:R-:W-:Y:S02]  /*0ee0*/  FFMA.FTZ R191, R184, R126.reuse, R191 ;  /* 0x0000007eb8bf7223 */ /* 0x080fe400000100bf */
[----:B------:R-:W-:Y:S02]  /*0ef0*/  FMUL.FTZ R127, R93, R126 ;  /* 0x0000007e5d7f7220 */ /* 0x000fe40000410000 */
[----:B------:R-:W-:-:S02]  /*0f00*/  FMUL.FTZ R126, R205, R225 ;  /* 0x000000e1cd7e7220 */ /* 0x000fc40000410000 */
[----:B------:R-:W-:Y:S02]  /*0f10*/  FADD.FTZ R187, -R180, R216 ;  /* 0x000000d8b4bb7221 */ /* 0x000fe40000010100 */
        /* <DEDUP_REMOVED lines=10> */
[----:B------:R-:W-:-:S02]  /*0fc0*/  FADD.FTZ R142, RZ, R212 ;  /* 0x000000d4ff8e7221 */ /* 0x000fc40000010000 */
[----:B------:R-:W-:Y:S02]  /*0fd0*/  FFMA.FTZ R140, R122, R212, RZ ;  /* 0x000000d47a8c7223 */ /* 0x000fe400000100ff */
        /* <DEDUP_REMOVED lines=11> */
[----:B------:R-:W-:Y:S01]  /*1090*/  FFMA.FTZ R140, R211, R123, R140 ;  /* 0x0000007bd38c7223 */ /* 0x000fe2000001008c */
[----:B------:R-:W-:Y:S01]  /*10a0*/  PRMT R224, RZ, 0x5410, R128 ;  /* 0x00005410ffe07816 */ /* 0x000fe20000000080 */
[C---:B------:R-:W-:Y:S01]  /*10b0*/  FADD.FTZ R128, -R180.reuse, R214 ;  /* 0x000000d6b4807221 */ /* 0x040fe20000010100 */
[--C-:B------:R-:W-:Y:S02]  /*10c0*/  PRMT R217, RZ, 0x5410, R134.reuse ;  /* 0x00005410ffd97816 */ /* 0x100fe40000000086 */
[----:B------:R-:W-:Y:S01]  /*10d0*/  PRMT R219, RZ, 0x7610, R134 ;  /* 0x00007610ffdb7816 */ /* 0x000fe20000000086 */
[----:B------:R-:W-:Y:S02]  /*10e0*/  FADD.FTZ R134, -R180, R129 ;  /* 0x00000081b4867221 */ /* 0x000fe40000010100 */
        /* <DEDUP_REMOVED lines=20> */
[--C-:B------:R-:W-:Y:S01]  /*1230*/  PRMT R213, RZ, 0x5410, R133.reuse ;  /* 0x00005410ffd57816 */ /* 0x100fe20000000085 */
[----:B------:R-:W-:Y:S01]  /*1240*/  FADD.FTZ R30, R132, R30 ;  /* 0x0000001e841e7221 */ /* 0x000fe20000010000 */
[----:B------:R-:W-:Y:S01]  /*1250*/  PRMT R215, RZ, 0x7610, R133 ;  /* 0x00007610ffd77816 */ /* 0x000fe20000000085 */
[----:B------:R-:W-:-:S02]  /*1260*/  FADD.FTZ R133, -R180, R218 ;  /* 0x000000dab4857221 */ /* 0x000fc40000010100 */
[-C--:B------:R-:W-:Y:S02]  /*1270*/  FFMA.FTZ R178, R130, R132.reuse, R178 ;  /* 0x0000008482b27223 */ /* 0x080fe400000100b2 */
[----:B------:R-:W-:Y:S02]  /*1280*/  FMUL.FTZ R132, R88, R132 ;  /* 0x0000008458847220 */ /* 0x000fe40000410000 */
[----:B------:R-:W-:Y:S02]  /*1290*/  FADD.FTZ R142, R142, R124 ;  /* 0x0000007c8e8e7221 */ /* 0x000fe40000010000 */
[----:B------:R-:W-:Y:S01]  /*12a0*/  FFMA.FTZ R140, R126, R124, R140 ;  /* 0x0000007c7e8c7223 */ /* 0x000fe2000001008c */
[----:B------:R-:W-:Y:S01]  /*12b0*/  PRMT R227, RZ, 0x5410, R141 ;  /* 0x00005410ffe37816 */ /* 0x000fe2000000008d */
[----:B------:R-:W-:Y:S02]  /*12c0*/  FADD.FTZ R226, -R180, R226 ;  /* 0x000000e2b4e27221 */ /* 0x000fe40000010100 */
        /* <DEDUP_REMOVED lines=49> */
[-C--:B------:R-:W-:Y:S02]  /*15e0*/  FFMA.FTZ R170, R134, R135.reuse, R170 ;  /* 0x0000008786aa7223 */ /* 0x080fe400000100aa */
[----:B------:R-:W-:Y:S02]  /*15f0*/  FMUL.FTZ R136, R205, R136 ;  /* 0x00000088cd887220 */ /* 0x000fe40000410000 */
        /* <DEDUP_REMOVED lines=8> */
[----:B------:R-:W-:Y:S01]  /*1680*/  FMUL.FTZ R213, R205, R213 ;  /* 0x000000d5cdd57220 */ /* 0x000fe20000410000 */
[----:B------:R-:W-:Y:S01]  /*1690*/  PRMT R218, RZ, 0x5410, R146 ;  /* 0x00005410ffda7816 */ /* 0x000fe20000000092 */
[----:B------:R-:W-:Y:S02]  /*16a0*/  FMUL.FTZ R137, R81, R137 ;  /* 0x0000008951897220 */ /* 0x000fe40000410000 */
[----:B------:R-:W-:Y:S02]  /*16b0*/  FADD.FTZ R142, R142, R135 ;  /* 0x000000878e8e7221 */ /* 0x000fe40000010000 */
[----:B------:R-:W-:Y:S01]  /*16c0*/  FFMA.FTZ R144, R134, R135, R140 ;  /* 0x0000008786907223 */ /* 0x000fe2000001008c */
[----:B------:R-:W-:Y:S01]  /*16d0*/  PRMT R216, RZ, 0x7610, R145 ;  /* 0x00007610ffd87816 */ /* 0x000fe20000000091 */
[----:B------:R-:W-:Y:S01]  /*16e0*/  FADD.FTZ R217, -R180, R217 ;  /* 0x000000d9b4d97221 */ /* 0x000fe20000010100 */
        /* <DEDUP_REMOVED lines=9> */
[----:B------:R-:W-:Y:S01]  /*1780*/  FFMA.FTZ R190, R186, R220, R190 ;  /* 0x000000dcbabe7223 */ /* 0x000fe200000100be */
[----:B------:R-:W-:Y:S01]  /*1790*/  PRMT R120, RZ, 0x5410, R139 ;  /* 0x00005410ff787816 */ /* 0x000fe2000000008b */
[----:B------:R-:W-:Y:S02]  /*17a0*/  FADD.FTZ R21, R216, R21 ;  /* 0x00000015d8157221 */ /* 0x000fe40000010000 */
[----:B------:R-:W-:Y:S02]  /*17b0*/  FFMA.FTZ R169, R215, R216, R169 ;  /* 0x000000d8d7a97223 */ /* 0x000fe400000100a9 */
[----:B------:R-:W-:Y:S02]  /*17c0*/  FMUL.FTZ R217, R205, R217 ;  /* 0x000000d9cdd97220 */ /* 0x000fe40000410000 */
[----:B------:R-:W-:-:S02]  /*17d0*/  FADD.FTZ R19, R146, R19 ;  /* 0x0000001392137221 */ /* 0x000fc40000010000 */
[-C--:B------:R-:W-:Y:S02]  /*17e0*/  FFMA.FTZ R167, R219, R146.reuse, R167 ;  /* 0x00000092dba77223 */ /* 0x080fe400000100a7 */
[----:B------:R-:W-:Y:S01]  /*17f0*/  FMUL.FTZ R220, R77, R146 ;  /* 0x000000924ddc7220 */ /* 0x000fe20000410000 */
[----:B------:R-:W-:Y:S01]  /*1800*/  PRMT R139, RZ, 0x7610, R139 ;  /* 0x00007610ff8b7816 */ /* 0x000fe2000000008b */
        /* <DEDUP_REMOVED lines=8> */
[----:B------:R-:W-:Y:S01]  /*1890*/  FFMA.FTZ R144, R215, R216, R144 ;  /* 0x000000d8d7907223 */ /* 0x000fe20000010090 */
[----:B------:R-:W-:Y:S01]  /*18a0*/  PRMT R222, RZ, 0x5410, R147 ;  /* 0x00005410ffde7816 */ /* 0x000fe20000000093 */
[----:B------:R-:W-:-:S02]  /*18b0*/  FADD.FTZ R223, -R180, R223 ;  /* 0x000000dfb4df7221 */ /* 0x000fc40000010100 */
[C---:B------:R-:W-:Y:S02]  /*18c0*/  FADD.FTZ R238, -R180.reuse, R238 ;  /* 0x000000eeb4ee7221 */ /* 0x040fe40000010100 */
[C---:B------:R-:W-:Y:S02]  /*18d0*/  FADD.FTZ R183, -R180.reuse, R183 ;  /* 0x000000b7b4b77221 */ /* 0x040fe40000010100 */
[C---:B------:R-:W-:Y:S02]  /*18e0*/  FADD.FTZ R182, -R180.reuse, R182 ;  /* 0x000000b6b4b67221 */ /* 0x040fe40000010100 */
[C---:B------:R-:W-:Y:S02]  /*18f0*/  FADD.FTZ R181, -R180.reuse, R181 ;  /* 0x000000b5b4b57221 */ /* 0x040fe40000010100 */
[C---:B------:R-:W-:Y:S02]  /*1900*/  FADD.FTZ R121, -R180.reuse, R121 ;  /* 0x00000079b4797221 */ /* 0x040fe40000010100 */
[C---:B------:R-:W-:Y:S01]  /*1910*/  FADD.FTZ R120, -R180.reuse, R120 ;  /* 0x00000078b4787221 */ /* 0x040fe20000010100 */
[--C-:B------:R-:W-:Y:S01]  /*1920*/  PRMT R141, RZ, 0x7610, R148.reuse ;  /* 0x00007610ff8d7816 */ /* 0x100fe20000000094 */
[----:B------:R-:W-:Y:S01]  /*1930*/  FADD.FTZ R180, -R180, R139 ;  /* 0x0000008bb4b47221 */ /* 0x000fe20000010100 */
[----:B------:R-:W-:Y:S01]  /*1940*/  PRMT R139, RZ, 0x5410, R148 ;  /* 0x00005410ff8b7816 */ /* 0x000fe20000000094 */
[----:B------:R-:W-:-:S02]  /*1950*/  FMUL.FTZ R221, R205, R221 ;  /* 0x000000ddcddd7220 */ /* 0x000fc40000410000 */
[----:B------:R-:W-:Y:S02]  /*1960*/  FADD.FTZ R146, R146, R218 ;  /* 0x000000da92927221 */ /* 0x000fe40000010000 */
[----:B------:R-:W-:Y:S01]  /*1970*/  FFMA.FTZ R148, R217, R218, R144 ;  /* 0x000000dad9947223 */ /* 0x000fe20000010090 */
[----:B------:R-:W-:Y:S01]  /*1980*/  PRMT R224, RZ, 0x7610, R147 ;  /* 0x00007610ffe07816 */ /* 0x000fe20000000093 */
[----:B------:R-:W-:Y:S02]  /*1990*/  FADD.FTZ R16, R222, R16 ;  /* 0x00000010de107221 */ /* 0x000fe40000010000 */
[-C--:B------:R-:W-:Y:S02]  /*19a0*/  FFMA.FTZ R164, R221, R222.reuse, R164 ;  /* 0x000000dedda47223 */ /* 0x080fe400000100a4 */
        /* <DEDUP_REMOVED lines=8> */
[--C-:B------:R-:W-:Y:S01]  /*1a30*/  PRMT R147, RZ, 0x5410, R150.reuse ;  /* 0x00005410ff937816 */ /* 0x100fe20000000096 */
[----:B------:R-:W-:Y:S01]  /*1a40*/  FMUL.FTZ R138, R205, R138 ;  /* 0x0000008acd8a7220 */ /* 0x000fe20000410000 */
[----:B------:R-:W-:Y:S01]  /*1a50*/  PRMT R149, RZ, 0x7610, R150 ;  /* 0x00007610ff957816 */ /* 0x000fe20000000096 */
        /* <DEDUP_REMOVED lines=51> */
[C---:B------:R-:W-:Y:S02]  /*1d90*/  FFMA.FTZ R157, R180.reuse, R240, R157 ;  /* 0x000000f0b49d7223 */ /* 0x040fe4000001009d */
[----:B------:R-:W-:Y:S02]  /*1da0*/  FADD.FTZ R238, R121, R181 ;  /* 0x000000b579ee7221 */ /* 0x000fe40000010000 */
[----:B------:R-:W-:Y:S01]  /*1db0*/  FFMA.FTZ R183, R180, R181, R120 ;  /* 0x000000b5b4b77223 */ /* 0x000fe20000010078 */
[----:B------:R-:W-:Y:S05]  /*1dc0*/  BRA.DIV ~URZ, `(.L_x_3043) ;  /* 0x000032227f007947 */ /* 0x000fea000b800000 */
[----:B------:R0:W1:Y:S02]  /*1dd0*/  SHFL.BFLY PT, R239, R238, 0x1, 0x1f ;  /* 0x0c201f00eeef7f89 */ /* 0x00006400000e0000 */
.L_x_3047:
        /* <DEDUP_REMOVED lines=18> */
.L_x_3048:
[----:B--2---:R-:W-:Y:S01]  /*1f00*/  FADD.FTZ R239, R239, R238 ;  /* 0x000000eeefef7221 */ /* 0x004fe20000010000 */
[----:B------:R-:W2:Y:S01]  /*1f10*/  LDL.LU R240, [R1+0x10] ;  /* 0x0000100001f07983 */ /* 0x000ea20000300800 */
[----:B01----:R-:W-:Y:S02]  /*1f20*/  FADD.FTZ R183, R120, R183 ;  /* 0x000000b778b77221 */ /* 0x003fe40000010000 */
[----:B------:R-:W-:Y:S02]  /*1f30*/  FMUL.FTZ R182, R239, c[0x0][0x1e0] ;  /* 0x00007800efb67a20 */ /* 0x000fe40000410000 */
[----:B------:R-:W-:-:S03]  /*1f40*/  FMUL.FTZ R183, R183, c[0x0][0x1e0] ;  /* 0x00007800b7b77a20 */ /* 0x000fc60000410000 */
[----:B------:R-:W-:-:S05]  /*1f50*/  FSEL R182, R182, RZ, !P1 ;  /* 0x000000ffb6b67208 */ /* 0x000fca0004800000 */
[-CC-:B------:R-:W-:Y:S02]  /*1f60*/  FFMA.FTZ R237, R237, R183.reuse, R182.reuse ;  /* 0x000000b7eded7223 */ /* 0x180fe400000100b6 */
[-CC-:B------:R-:W-:Y:S02]  /*1f70*/  FFMA.FTZ R122, R122, R183.reuse, R182.reuse ;  /* 0x000000b77a7a7223 */ /* 0x180fe400000100b6 */
[----:B------:R-:W-:Y:S01]  /*1f80*/  FADD.FTZ R210, R210, -R237 ;  /* 0x800000edd2d27221 */ /* 0x000fe20000010000 */
[----:B------:R-:W-:Y:S01]  /*1f90*/  HFMA2.MMA R237, -RZ, RZ, 0, 9.5367431640625e-07 ;  /* 0x00000010ffed7435 */ /* 0x000fe200000001ff */
[----:B------:R-:W-:Y:S02]  /*1fa0*/  FFMA.FTZ R211, R211, R183, R182 ;  /* 0x000000b7d3d37223 */ /* 0x000fe400000100b6 */
[----:B------:R-:W-:Y:S02]  /*1fb0*/  FADD.FTZ R212, R212, -R122 ;  /* 0x8000007ad4d47221 */ /* 0x000fe40000010000 */
[----:B------:R-:W-:-:S05]  /*1fc0*/  FADD.FTZ R211, R123, -R211 ;  /* 0x800000d37bd37221 */ /* 0x000fca0000010000 */
[----:B------:R-:W-:-:S06]  /*1fd0*/  IMAD.WIDE.U32 R120, R0, R237, c[0x0][0x170] ;  /* 0x00005c0000787625 */ /* 0x000fcc00078e00ed */
[----:B------:R-:W3:Y:S01]  /*1fe0*/  LDG.E.128 R120, [R120.64] ;  /* 0x0000000478787981 */ /* 0x000ee2000c1e1d00 */
        /* <DEDUP_REMOVED lines=48> */
[----:B------:R-:W-:Y:S01]  /*22f0*/  FMUL.FTZ R211, R211, R204 ;  /* 0x000000ccd3d37220 */ /* 0x000fe20000410000 */
[----:B------:R-:W-:Y:S01]  /*2300*/  @P1 F2FP.BF16.PACK_AB R184, RZ, R210 ;  /* 0x000000d2ffb8123e */ /* 0x000fe200000010ff */
[----:B------:R-:W-:Y:S01]  /*2310*/  FMUL.FTZ R210, R210, R204 ;  /* 0x000000ccd2d27220 */ /* 0x000fe20000410000 */
        /* <DEDUP_REMOVED lines=16> */
[-CC-:B------:R-:W-:Y:S02]  /*2420*/  FFMA.FTZ R226, R226, R183.reuse, R182.reuse ;  /* 0x000000b7e2e27223 */ /* 0x180fe400000100b6 */
[----:B------:R-:W-:Y:S02]  /*2430*/  FADD.FTZ R132, R132, -R239 ;  /* 0x800000ef84847221 */ /* 0x000fe40000010000 */
[-CC-:B------:R-:W-:Y:S01]  /*2440*/  FFMA.FTZ R228, R228, R183.reuse, R182.reuse ;  /* 0x000000b7e4e47223 */ /* 0x180fe200000100b6 */
[----:B------:R-:W4:Y:S01]  /*2450*/  LDL.LU R239, [R1+0x14] ;  /* 0x0000140001ef7983 */ /* 0x000f220000300800 */
[-CC-:B------:R-:W-:Y:S02]  /*2460*/  FFMA.FTZ R230, R230, R183.reuse, R182.reuse ;  /* 0x000000b7e6e67223 */ /* 0x180fe400000100b6 */
[----:B------:R-:W-:-:S02]  /*2470*/  FFMA.FTZ R130, R131, R183, R182 ;  /* 0x000000b783827223 */ /* 0x000fc400000100b6 */
[----:B0-----:R-:W-:-:S05]  /*2480*/  FMUL.FTZ R125, R66, R185 ;  /* 0x000000b9427d7220 */ /* 0x001fca0000410000 */
[----:B------:R-:W-:Y:S01]  /*2490*/  F2FP.BF16.PACK_AB R125, R126, R125 ;  /* 0x0000007d7e7d723e */ /* 0x000fe200000010ff */
[----:B------:R-:W-:Y:S02]  /*24a0*/  FMUL.FTZ R126, R60, R187 ;  /* 0x000000bb3c7e7220 */ /* 0x000fe40000410000 */
[----:B------:R-:W-:Y:S02]  /*24b0*/  FADD.FTZ R238, R227, -R238 ;  /* 0x800000eee3ee7221 */ /* 0x000fe40000010000 */
[----:B------:R-:W-:Y:S02]  /*24c0*/  FADD.FTZ R226, R229, -R226 ;  /* 0x800000e2e5e27221 */ /* 0x000fe40000010000 */
[----:B------:R-:W-:Y:S02]  /*24d0*/  FMUL.FTZ R229, R205, R132 ;  /* 0x00000084cde57220 */ /* 0x000fe40000410000 */
[----:B------:R-:W-:Y:S02]  /*24e0*/  FADD.FTZ R228, R231, -R228 ;  /* 0x800000e4e7e47221 */ /* 0x000fe40000010000 */
[----:B------:R-:W-:-:S02]  /*24f0*/  FADD.FTZ R130, R225, -R130 ;  /* 0x80000082e1827221 */ /* 0x000fc40000010000 */
[C---:B------:R-:W-:Y:S02]  /*2500*/  FMUL.FTZ R225, R205.reuse, R228 ;  /* 0x000000e4cde17220 */ /* 0x040fe40000410000 */
[-CC-:B------:R-:W-:Y:S02]  /*2510*/  FFMA.FTZ R232, R232, R183.reuse, R182.reuse ;  /* 0x000000b7e8e87223 */ /* 0x180fe400000100b6 */
[----:B------:R-:W-:Y:S02]  /*2520*/  FMUL.FTZ R231, R205, R226 ;  /* 0x000000e2cde77220 */ /* 0x000fe40000410000 */
[-CC-:B------:R-:W-:Y:S02]  /*2530*/  FFMA.FTZ R134, R134, R183.reuse, R182.reuse ;  /* 0x000000b786867223 */ /* 0x180fe400000100b6 */
[----:B------:R-:W-:Y:S02]  /*2540*/  FFMA.FTZ R136, R136, R183, R182 ;  /* 0x000000b788887223 */ /* 0x000fe400000100b6 */
[----:B------:R-:W-:-:S02]  /*2550*/  FADD.FTZ R134, R135, -R134 ;  /* 0x8000008687867221 */ /* 0x000fc40000010000 */
[----:B------:R-:W-:Y:S02]  /*2560*/  FADD.FTZ R136, R137, -R136 ;  /* 0x8000008889887221 */ /* 0x000fe40000010000 */
[----:B------:R-:W-:Y:S02]  /*2570*/  FMUL.FTZ R137, R205, R134 ;  /* 0x00000086cd897220 */ /* 0x000fe40000410000 */
[-CC-:B------:R-:W-:Y:S02]  /*2580*/  FFMA.FTZ R219, R219, R183.reuse, R182.reuse ;  /* 0x000000b7dbdb7223 */ /* 0x180fe400000100b6 */
[----:B------:R-:W-:Y:S02]  /*2590*/  FFMA.FTZ R213, R213, R183, R182 ;  /* 0x000000b7d5d57223 */ /* 0x000fe400000100b6 */
[----:B------:R-:W-:Y:S02]  /*25a0*/  FADD.FTZ R220, R220, -R219 ;  /* 0x800000dbdcdc7221 */ /* 0x000fe40000010000 */
[----:B------:R-:W-:-:S02]  /*25b0*/  FMUL.FTZ R219, R205, R136 ;  /* 0x00000088cddb7220 */ /* 0x000fc40000410000 */
[-CC-:B------:R-:W-:Y:S02]  /*25c0*/  FFMA.FTZ R217, R217, R183.reuse, R182.reuse ;  /* 0x000000b7d9d97223 */ /* 0x180fe400000100b6 */
[----:B------:R-:W-:Y:S02]  /*25d0*/  FADD.FTZ R214, R214, -R213 ;  /* 0x800000d5d6d67221 */ /* 0x000fe40000010000 */
[-CC-:B------:R-:W-:Y:S02]  /*25e0*/  FFMA.FTZ R215, R215, R183.reuse, R182.reuse ;  /* 0x000000b7d7d77223 */ /* 0x180fe400000100b6 */
[----:B------:R-:W-:Y:S02]  /*25f0*/  FADD.FTZ R218, R218, -R217 ;  /* 0x800000d9dada7221 */ /* 0x000fe40000010000 */
[----:B------:R-:W-:Y:S02]  /*2600*/  FMUL.FTZ R217, R205, R214 ;  /* 0x000000d6cdd97220 */ /* 0x000fe40000410000 */
[----:B------:R-:W-:-:S02]  /*2610*/  FFMA.FTZ R221, R221, R183, R182 ;  /* 0x000000b7dddd7223 */ /* 0x000fc400000100b6 */
[----:B------:R-:W-:Y:S02]  /*2620*/  FADD.FTZ R216, R216, -R215 ;  /* 0x800000d7d8d87221 */ /* 0x000fe40000010000 */
[----:B------:R-:W-:Y:S02]  /*2630*/  FADD.FTZ R222, R222, -R221 ;  /* 0x800000dddede7221 */ /* 0x000fe40000010000 */
[C---:B------:R-:W-:Y:S02]  /*2640*/  FMUL.FTZ R221, R205.reuse, R216 ;  /* 0x000000d8cddd7220 */ /* 0x040fe40000410000 */
[C---:B------:R-:W-:Y:S02]  /*2650*/  FMUL.FTZ R135, R205.reuse, R218 ;  /* 0x000000dacd877220 */ /* 0x040fe40000410000 */
[----:B------:R-:W-:Y:S02]  /*2660*/  FMUL.FTZ R215, R205, R220 ;  /* 0x000000dccdd77220 */ /* 0x000fe40000410000 */
[----:B------:R-:W-:-:S02]  /*2670*/  FFMA.FTZ R223, R223, R183, R182 ;  /* 0x000000b7dfdf7223 */ /* 0x000fc400000100b6 */
[----:B------:R-:W-:Y:S02]  /*2680*/  FMUL.FTZ R213, R205, R222 ;  /* 0x000000decdd57220 */ /* 0x000fe40000410000 */
[----:B------:R-:W-:-:S04]  /*2690*/  FADD.FTZ R224, R224, -R223 ;  /* 0x800000dfe0e07221 */ /* 0x000fc80000010000 */
[----:B------:R-:W-:Y:S01]  /*26a0*/  FMUL.FTZ R223, R205, R224 ;  /* 0x000000e0cddf7220 */ /* 0x000fe20000410000 */
[----:B---3--:R-:W-:-:S05]  /*26b0*/  PRMT R124, RZ, 0x5410, R120 ;  /* 0x00005410ff7c7816 */ /* 0x008fca0000000078 */
        /* <DEDUP_REMOVED lines=10> */
[----:B------:R-:W-:Y:S01]  /*2760*/  FADD.FTZ R124, R233, -R230 ;  /* 0x800000e6e97c7221 */ /* 0x000fe20000010000 */
[----:B------:R-:W-:Y:S01]  /*2770*/  @P0 PRMT R125, RZ, 0x5410, R105 ;  /* 0x00005410ff7d0816 */ /* 0x000fe20000000069 */
[----:B------:R-:W-:Y:S01]  /*2780*/  FMUL.FTZ R230, R205, R238 ;  /* 0x000000eecde67220 */ /* 0x000fe20000410000 */
[----:B------:R-:W3:Y:S01]  /*2790*/  LDL.LU R233, [R1+0x8] ;  /* 0x0000080001e97983 */ /* 0x000ee20000300800 */
[----:B------:R-:W-:Y:S01]  /*27a0*/  @P0 FADD.FTZ R229, R229, R126 ;  /* 0x0000007ee5e50221 */ /* 0x000fe20000010000 */
[----:B------:R-:W-:Y:S01]  /*27b0*/  @P0 PRMT R126, RZ, 0x5410, R106 ;  /* 0x00005410ff7e0816 */ /* 0x000fe2000000006a */
[----:B------:R-:W-:Y:S01]  /*27c0*/  @P0 FADD.FTZ R230, R230, R125 ;  /* 0x0000007de6e60221 */ /* 0x000fe20000010000 */
[----:B------:R-:W2:Y:S03]  /*27d0*/  LDL.LU R238, [R1+0xc] ;  /* 0x00000c0001ee7983 */ /* 0x000ea60000300800 */
[----:B------:R-:W-:Y:S01]  /*27e0*/  @P0 FADD.FTZ R225, R225, R126 ;  /* 0x0000007ee1e10221 */ /* 0x000fe20000010000 */
[----:B------:R-:W-:-:S04]  /*27f0*/  @P1 F2FP.BF16.PACK_AB R126, RZ, R230 ;  /* 0x000000e6ff7e123e */ /* 0x000fc800000010ff */
[----:B------:R-:W-:Y:S02]  /*2800*/  @P1 F2FP.BF16.PACK_AB R127, RZ, R225 ;  /* 0x000000e1ff7f123e */ /* 0x000fe400000010ff */
[----:B------:R-:W-:Y:S02]  /*2810*/  @P1 PRMT R117, R126, 0x7610, R117 ;  /* 0x000076107e751816 */ /* 0x000fe40000000075 */
[----:B------:R-:W-:Y:S01]  /*2820*/  @P0 PRMT R126, RZ, 0x7610, R105 ;  /* 0x00007610ff7e0816 */ /* 0x000fe20000000069 */
[----:B------:R-:W-:Y:S01]  /*2830*/  FFMA.FTZ R125, R234, R183, R182 ;  /* 0x000000b7ea7d7223 */ /* 0x000fe200000100b6 */
[----:B------:R-:W-:Y:S01]  /*2840*/  @P1 PRMT R118, R127, 0x7610, R118 ;  /* 0x000076107f761816 */ /* 0x000fe20000000076 */
[----:B------:R-:W-:Y:S01]  /*2850*/  FADD.FTZ R128, R235, -R232 ;  /* 0x800000e8eb807221 */ /* 0x000fe20000010000 */
[----:B------:R-:W2:Y:S01]  /*2860*/  LDL.LU R234, [R1] ;  /* 0x0000000001ea7983 */ /* 0x000ea20000300800 */
[----:B------:R-:W-:Y:S01]  /*2870*/  FMUL.FTZ R127, R205, R124 ;  /* 0x0000007ccd7f7220 */ /* 0x000fe20000410000 */
[----:B------:R-:W-:Y:S01]  /*2880*/  @P0 PRMT R124, RZ, 0x7610, R106 ;  /* 0x00007610ff7c0816 */ /* 0x000fe2000000006a */
[----:B------:R-:W-:Y:S01]  /*2890*/  @P0 FADD.FTZ R231, R231, R126 ;  /* 0x0000007ee7e70221 */ /* 0x000fe20000010000 */
[----:B------:R-:W-:Y:S01]  /*28a0*/  @P0 PRMT R126, RZ, 0x5410, R107 ;  /* 0x00005410ff7e0816 */ /* 0x000fe2000000006b */
[----:B------:R-:W-:Y:S01]  /*28b0*/  FADD.FTZ R236, R236, -R125 ;  /* 0x8000007decec7221 */ /* 0x000fe20000010000 */
[----:B------:R-:W-:Y:S01]  /*28c0*/  @P1 F2FP.BF16.PACK_AB R125, RZ, R229 ;  /* 0x000000e5ff7d123e */ /* 0x000fe200000010ff */
[----:B------:R-:W-:Y:S01]  /*28d0*/  FMUL.FTZ R133, R205, R128 ;  /* 0x00000080cd857220 */ /* 0x000fe20000410000 */
[----:B------:R-:W2:Y:S01]  /*28e0*/  LDL.LU R235, [R1+0x4] ;  /* 0x0000040001eb7983 */ /* 0x000ea20000300800 */
[----:B------:R-:W-:Y:S01]  /*28f0*/  @P0 FADD.FTZ R127, R127, R124 ;  /* 0x0000007c7f7f0221 */ /* 0x000fe20000010000 */
[----:B------:R-:W-:Y:S01]  /*2900*/  @P0 PRMT R124, RZ, 0x7610, R107 ;  /* 0x00007610ff7c0816 */ /* 0x000fe2000000006b */
[----:B------:R-:W-:Y:S01]  /*2910*/  @P0 FADD.FTZ R133, R133, R126 ;  /* 0x0000007e85850221 */ /* 0x000fe20000010000 */
[----:B------:R-:W-:Y:S01]  /*2920*/  @P1 PRMT R116, R125, 0x7610, R116 ;  /* 0x000076107d741816 */ /* 0x000fe20000000074 */
[C---:B------:R-:W-:Y:S01]  /*2930*/  FMUL.FTZ R227, R205.reuse, R236 ;  /* 0x000000eccde37220 */ /* 0x040fe20000410000 */
[----:B------:R-:W-:Y:S01]  /*2940*/  @P0 PRMT R125, RZ, 0x7610, R104 ;  /* 0x00007610ff7d0816 */ /* 0x000fe20000000068 */
[----:B------:R-:W-:Y:S01]  /*2950*/  FMUL.FTZ R232, R205, R130 ;  /* 0x00000082cde87220 */ /* 0x000fe20000410000 */
[----:B------:R-:W-:Y:S01]  /*2960*/  @P1 F2FP.BF16.PACK_AB R128, RZ, R133 ;  /* 0x00000085ff80123e */ /* 0x000fe200000010ff */
[----:B------:R-:W-:-:S02]  /*2970*/  @P0 FADD.FTZ R227, R227, R124 ;  /* 0x0000007ce3e30221 */ /* 0x000fc40000010000 */
[----:B------:R-:W-:Y:S01]  /*2980*/  @P0 FADD.FTZ R232, R232, R125 ;  /* 0x0000007de8e80221 */ /* 0x000fe20000010000 */
[----:B------:R-:W-:Y:S02]  /*2990*/  @P1 PRMT R119, R128, 0x7610, R119 ;  /* 0x0000761080771816 */ /* 0x000fe40000000077 */
[----:B------:R-:W-:Y:S01]  /*29a0*/  @P1 F2FP.BF16.PACK_AB R129, RZ, R227 ;  /* 0x000000e3ff81123e */ /* 0x000fe200000010ff */
[----:B------:R-:W-:Y:S01]  /*29b0*/  FMUL.FTZ R226, R133, R204 ;  /* 0x000000cc85e27220 */ /* 0x000fe20000410000 */
[----:B------:R-:W-:Y:S01]  /*29c0*/  @P1 F2FP.BF16.PACK_AB R124, RZ, R232 ;  /* 0x000000e8ff7c123e */ /* 0x000fe200000010ff */
[----:B------:R-:W-:Y:S01]  /*29d0*/  FMUL.FTZ R227, R227, R204 ;  /* 0x000000cce3e37220 */ /* 0x000fe20000410000 */
[----:B------:R-:W-:Y:S02]  /*29e0*/  @P1 F2FP.BF16.PACK_AB R125, RZ, R231 ;  /* 0x000000e7ff7d123e */ /* 0x000fe400000010ff */
[----:B------:R-:W-:Y:S02]  /*29f0*/  @P1 F2FP.BF16.PACK_AB R126, RZ, R127 ;  /* 0x0000007fff7e123e */ /* 0x000fe400000010ff */
[----:B------:R-:W-:Y:S01]  /*2a00*/  @P1 PRMT R119, R119, 0x5410, R129 ;  /* 0x0000541077771816 */ /* 0x000fe20000000081 */
[----:B------:R-:W-:Y:S01]  /*2a10*/  IMAD.WIDE.U32 R128, R206, R237, c[0x0][0x170] ;  /* 0x00005c00ce807625 */ /* 0x000fe200078e00ed */
[----:B------:R-:W-:-:S02]  /*2a20*/  @P1 PRMT R116, R116, 0x5410, R124 ;  /* 0x0000541074741816 */ /* 0x000fc4000000007c */
[----:B------:R-:W-:Y:S01]  /*2a30*/  @P1 PRMT R117, R117, 0x5410, R125 ;  /* 0x0000541075751816 */ /* 0x000fe2000000007d */
[-C--:B------:R-:W-:Y:S01]  /*2a40*/  FMUL.FTZ R228, R127, R204.reuse ;  /* 0x000000cc7fe47220 */ /* 0x080fe20000410000 */
[----:B------:R-:W-:Y:S01]  /*2a50*/  @P1 PRMT R118, R118, 0x5410, R126 ;  /* 0x0000541076761816 */ /* 0x000fe2000000007e */
[----:B------:R-:W-:Y:S01]  /*2a60*/  @P1 IMAD.WIDE.U32 R124, R206, R237, c[0x0][0x258] ;  /* 0x00009600ce7c1625 */ /* 0x000fe200078e00ed */
[----:B------:R-:W2:Y:S03]  /*2a70*/  LDG.E.128 R128, [R128.64] ;  /* 0x0000000480807981 */ /* 0x000ea6000c1e1d00 */
[----:B------:R-:W-:Y:S02]  /*2a80*/  FMUL.FTZ R225, R225, R204 ;  /* 0x000000cce1e17220 */ /* 0x000fe40000410000 */
[----:B------:R-:W-:Y:S02]  /*2a90*/  FMUL.FTZ R127, R54, R226 ;  /* 0x000000e2367f7220 */ /* 0x000fe40000410000 */
[----:B------:R-:W-:-:S02]  /*2aa0*/  FMUL.FTZ R132, R55, R227 ;  /* 0x000000e337847220 */ /* 0x000fc40000410000 */
[-C--:B------:R-:W-:Y:S02]  /*2ab0*/  FMUL.FTZ R229, R229, R204.reuse ;  /* 0x000000cce5e57220 */ /* 0x080fe40000410000 */
[----:B------:R-:W-:Y:S01]  /*2ac0*/  FMUL.FTZ R232, R232, R204 ;  /* 0x000000cce8e87220 */ /* 0x000fe20000410000 */
[----:B------:R0:W-:Y:S01]  /*2ad0*/  @P1 STG.E.128 [R124.64], R116 ;  /* 0x000000747c001986 */ /* 0x0001e2000c101d04 */
[----:B------:R-:W-:Y:S01]  /*2ae0*/  FMUL.FTZ R126, R52, R225 ;  /* 0x000000e1347e7220 */ /* 0x000fe20000410000 */
[----:B------:R-:W-:Y:S01]  /*2af0*/  F2FP.BF16.PACK_AB R127, R132, R127 ;  /* 0x0000007f847f723e */ /* 0x000fe200000010ff */
[----:B------:R-:W-:Y:S02]  /*2b00*/  FMUL.FTZ R133, R53, R228 ;  /* 0x000000e435857220 */ /* 0x000fe40000410000 */
[-C--:B------:R-:W-:Y:S02]  /*2b10*/  FMUL.FTZ R230, R230, R204.reuse ;  /* 0x000000cce6e67220 */ /* 0x080fe40000410000 */
[----:B------:R-:W-:-:S02]  /*2b20*/  FMUL.FTZ R231, R231, R204 ;  /* 0x000000cce7e77220 */ /* 0x000fc40000410000 */
[----:B------:R-:W-:Y:S01]  /*2b30*/  FMUL.FTZ R132, R57, R232 ;  /* 0x000000e839847220 */ /* 0x000fe20000410000 */
[----:B------:R-:W-:Y:S01]  /*2b40*/  F2FP.BF16.PACK_AB R126, R133, R126 ;  /* 0x0000007e857e723e */ /* 0x000fe200000010ff */
[----:B------:R-:W-:Y:S02]  /*2b50*/  FMUL.FTZ R133, R59, R231 ;  /* 0x000000e73b857220 */ /* 0x000fe40000410000 */
[----:B0-----:R-:W-:Y:S02]  /*2b60*/  FMUL.FTZ R124, R56, R229 ;  /* 0x000000e5387c7220 */ /* 0x001fe40000410000 */
[----:B------:R-:W-:-:S03]  /*2b70*/  FMUL.FTZ R125, R58, R230 ;  /* 0x000000e63a7d7220 */ /* 0x000fc60000410000 */
[----:B------:R-:W-:Y:S02]  /*2b80*/  F2FP.BF16.PACK_AB R124, R132, R124 ;  /* 0x0000007c847c723e */ /* 0x000fe400000010ff */
[C---:B------:R-:W-:Y:S02]  /*2b90*/  LEA R132, P2, R206.reuse, c[0x0][0x248], 0x4 ;  /* 0x00009200ce847a11 */ /* 0x040fe400078420ff */
[----:B------:R-:W-:Y:S02]  /*2ba0*/  F2FP.BF16.PACK_AB R125, R133, R125 ;  /* 0x0000007d857d723e */ /* 0x000fe400000010ff */
[----:B------:R-:W-:-:S05]  /*2bb0*/  LEA.HI.X R133, R206, c[0x0][0x24c], RZ, 0x4, P2 ;  /* 0x00009300ce857a11 */ /* 0x000fca00010f24ff */
[----:B------:R0:W-:Y:S02]  /*2bc0*/  STG.E.128 [R132.64], R124 ;  /* 0x0000007c84007986 */ /* 0x0001e4000c101d04 */
[----:B0-----:R-:W-:-:S05]  /*2bd0*/  @P0 PRMT R124, RZ, 0x5410, R108 ;  /* 0x00005410ff7c0816 */ /* 0x001fca000000006c */
[----:B------:R-:W-:Y:S01]  /*2be0*/  @P0 FADD.FTZ R137, R137, R124 ;  /* 0x0000007c89890221 */ /* 0x000fe20000010000 */
[----:B------:R-:W-:-:S05]  /*2bf0*/  @P0 PRMT R124, RZ, 0x7610, R108 ;  /* 0x00007610ff7c0816 */ /* 0x000fca000000006c */
        /* <DEDUP_REMOVED lines=9> */
[--C-:B------:R-:W-:Y:S02]  /*2c90*/  @P0 PRMT R124, RZ, 0x5410, R111.reuse ;  /* 0x00005410ff7c0816 */ /* 0x100fe4000000006f */
[----:B------:R-:W-:-:S03]  /*2ca0*/  @P0 PRMT R126, RZ, 0x7610, R111 ;  /* 0x00007610ff7e0816 */ /* 0x000fc6000000006f */
[----:B------:R-:W-:Y:S01]  /*2cb0*/  @P0 FADD.FTZ R213, R213, R124 ;  /* 0x0000007cd5d50221 */ /* 0x000fe20000010000 */
[----:B------:R-:W-:Y:S01]  /*2cc0*/  @P1 F2FP.BF16.PACK_AB R124, RZ, R137 ;  /* 0x00000089ff7c123e */ /* 0x000fe200000010ff */
[----:B------:R-:W-:Y:S01]  /*2cd0*/  @P0 FADD.FTZ R223, R223, R126 ;  /* 0x0000007edfdf0221 */ /* 0x000fe20000010000 */
[----:B------:R-:W-:Y:S02]  /*2ce0*/  @P1 F2FP.BF16.PACK_AB R125, RZ, R217 ;  /* 0x000000d9ff7d123e */ /* 0x000fe400000010ff */
[----:B------:R-:W-:Y:S02]  /*2cf0*/  @P1 PRMT R116, R124, 0x7610, R116 ;  /* 0x000076107c741816 */ /* 0x000fe40000000074 */
[----:B------:R-:W-:Y:S02]  /*2d00*/  @P1 F2FP.BF16.PACK_AB R124, RZ, R213 ;  /* 0x000000d5ff7c123e */ /* 0x000fe400000010ff */
[----:B------:R-:W-:Y:S01]  /*2d10*/  @P1 F2FP.BF16.PACK_AB R126, RZ, R135 ;  /* 0x00000087ff7e123e */ /* 0x000fe200000010ff */
[-C--:B------:R-:W-:Y:S01]  /*2d20*/  FMUL.FTZ R213, R213, R204.reuse ;  /* 0x000000ccd5d57220 */ /* 0x080fe20000410000 */
[----:B------:R-:W-:Y:S01]  /*2d30*/  @P1 F2FP.BF16.PACK_AB R132, RZ, R219 ;  /* 0x000000dbff84123e */ /* 0x000fe200000010ff */
[----:B------:R-:W-:Y:S01]  /*2d40*/  FMUL.FTZ R214, R223, R204 ;  /* 0x000000ccdfd67220 */ /* 0x000fe20000410000 */
[----:B------:R-:W-:-:S02]  /*2d50*/  @P1 PRMT R117, R125, 0x7610, R117 ;  /* 0x000076107d751816 */ /* 0x000fc40000000075 */
[----:B------:R-:W-:Y:S02]  /*2d60*/  @P1 F2FP.BF16.PACK_AB R133, RZ, R221 ;  /* 0x000000ddff85123e */ /* 0x000fe400000010ff */
[----:B------:R-:W-:Y:S02]  /*2d70*/  @P1 PRMT R119, R124, 0x7610, R119 ;  /* 0x000076107c771816 */ /* 0x000fe40000000077 */
[----:B------:R-:W-:Y:S02]  /*2d80*/  @P1 F2FP.BF16.PACK_AB R136, RZ, R223 ;  /* 0x000000dfff88123e */ /* 0x000fe400000010ff */
[----:B------:R-:W-:Y:S02]  /*2d90*/  @P1 PRMT R118, R126, 0x7610, R118 ;  /* 0x000076107e761816 */ /* 0x000fe40000000076 */
[----:B------:R-:W-:Y:S01]  /*2da0*/  @P1 F2FP.BF16.PACK_AB R134, RZ, R215 ;  /* 0x000000d7ff86123e */ /* 0x000fe200000010ff */
[----:B------:R-:W-:Y:S01]  /*2db0*/  IMAD.WIDE.U32 R124, R202, R237, c[0x0][0x170] ;  /* 0x00005c00ca7c7625 */ /* 0x000fe200078e00ed */
[----:B------:R-:W-:-:S02]  /*2dc0*/  @P1 PRMT R116, R116, 0x5410, R132 ;  /* 0x0000541074741816 */ /* 0x000fc40000000084 */
[----:B------:R-:W-:Y:S01]  /*2dd0*/  @P1 PRMT R117, R117, 0x5410, R133 ;  /* 0x0000541075751816 */ /* 0x000fe20000000085 */
[----:B------:R-:W-:Y:S01]  /*2de0*/  FMUL.FTZ R206, R135, R204 ;  /* 0x000000cc87ce7220 */ /* 0x000fe20000410000 */
[----:B------:R-:W-:Y:S01]  /*2df0*/  @P1 PRMT R119, R119, 0x5410, R136 ;  /* 0x0000541077771816 */ /* 0x000fe20000000088 */
[----:B------:R-:W-:Y:S01]  /*2e00*/  @P1 IMAD.WIDE.U32 R132, R202, R237, c[0x0][0x258] ;  /* 0x00009600ca841625 */ /* 0x000fe200078e00ed */
[----:B------:R-:W-:Y:S01]  /*2e10*/  @P1 PRMT R118, R118, 0x5410, R134 ;  /* 0x0000541076761816 */ /* 0x000fe20000000086 */
[----:B------:R-:W3:Y:S02]  /*2e20*/  LDG.E.128 R124, [R124.64] ;  /* 0x000000047c7c7981 */ /* 0x000ee4000c1e1d00 */
[----:B------:R-:W-:Y:S02]  /*2e30*/  FMUL.FTZ R135, R46, R213 ;  /* 0x000000d52e877220 */ /* 0x000fe40000410000 */
[----:B------:R-:W-:Y:S02]  /*2e40*/  FMUL.FTZ R136, R47, R214 ;  /* 0x000000d62f887220 */ /* 0x000fe40000410000 */
[----:B------:R-:W-:-:S02]  /*2e50*/  FMUL.FTZ R217, R217, R204 ;  /* 0x000000ccd9d97220 */ /* 0x000fc40000410000 */
[-C--:B------:R-:W-:Y:S01]  /*2e60*/  FMUL.FTZ R218, R221, R204.reuse ;  /* 0x000000ccddda7220 */ /* 0x080fe20000410000 */
[----:B------:R0:W-:Y:S01]  /*2e70*/  @P1 STG.E.128 [R132.64], R116 ;  /* 0x0000007484001986 */ /* 0x0001e2000c101d04 */
[----:B------:R-:W-:Y:S01]  /*2e80*/  F2FP.BF16.PACK_AB R135, R136, R135 ;  /* 0x000000878887723e */ /* 0x000fe200000010ff */
[-C--:B------:R-:W-:Y:S02]  /*2e90*/  FMUL.FTZ R216, R137, R204.reuse ;  /* 0x000000cc89d87220 */ /* 0x080fe40000410000 */
[----:B------:R-:W-:Y:S02]  /*2ea0*/  FMUL.FTZ R219, R219, R204 ;  /* 0x000000ccdbdb7220 */ /* 0x000fe40000410000 */
[----:B------:R-:W-:Y:S02]  /*2eb0*/  FMUL.FTZ R136, R51, R218 ;  /* 0x000000da33887220 */ /* 0x000fe40000410000 */
[----:B------:R-:W-:Y:S02]  /*2ec0*/  FMUL.FTZ R215, R215, R204 ;  /* 0x000000ccd7d77220 */ /* 0x000fe40000410000 */
[----:B------:R-:W-:-:S02]  /*2ed0*/  FMUL.FTZ R137, R49, R219 ;  /* 0x000000db31897220 */ /* 0x000fc40000410000 */
[----:B------:R-:W-:Y:S02]  /*2ee0*/  FMUL.FTZ R134, R44, R206 ;  /* 0x000000ce2c867220 */ /* 0x000fe40000410000 */
[----:B0-----:R-:W-:Y:S02]  /*2ef0*/  FMUL.FTZ R133, R50, R217 ;  /* 0x000000d932857220 */ /* 0x001fe40000410000 */
[----:B------:R-:W-:Y:S02]  /*2f00*/  FMUL.FTZ R132, R48, R216 ;  /* 0x000000d830847220 */ /* 0x000fe40000410000 */
[----:B------:R-:W-:Y:S01]  /*2f10*/  FMUL.FTZ R223, R45, R215 ;  /* 0x000000d72ddf7220 */ /* 0x000fe20000410000 */
[----:B------:R-:W-:Y:S02]  /*2f20*/  F2FP.BF16.PACK_AB R133, R136, R133 ;  /* 0x000000858885723e */ /* 0x000fe400000010ff */
[----:B------:R-:W-:Y:S02]  /*2f30*/  LEA R136, P2, R202, c[0x0][0x248], 0x4 ;  /* 0x00009200ca887a11 */ /* 0x000fe400078420ff */
[----:B------:R-:W-:-:S02]  /*2f40*/  F2FP.BF16.PACK_AB R132, R137, R132 ;  /* 0x000000848984723e */ /* 0x000fc400000010ff */
[----:B------:R-:W-:Y:S02]  /*2f50*/  F2FP.BF16.PACK_AB R134, R223, R134 ;  /* 0x00000086df86723e */ /* 0x000fe400000010ff */
[----:B------:R-:W-:-:S05]  /*2f60*/  LEA.HI.X R137, R202, c[0x0][0x24c], RZ, 0x4, P2 ;  /* 0x00009300ca897a11 */ /* 0x000fca00010f24ff */
[----:B------:R0:W-:Y:S02]  /*2f70*/  STG.E.128 [R136.64], R132 ;  /* 0x0000008488007986 */ /* 0x0001e4000c101d04 */
[----:B0-----:R-:W-:-:S06]  /*2f80*/  IMAD.WIDE.U32 R132, R197, R237, c[0x0][0x170] ;  /* 0x00005c00c5847625 */ /* 0x001fcc00078e00ed */
[----:B------:R-:W4:Y:S01]  /*2f90*/  LDG.E.128 R132, [R132.64] ;  /* 0x0000000484847981 */ /* 0x000f22000c1e1d00 */
[-CC-:B------:R-:W-:Y:S02]  /*2fa0*/  FFMA.FTZ R138, R138, R183.reuse, R182.reuse ;  /* 0x000000b78a8a7223 */ /* 0x180fe400000100b6 */
[-C--:B------:R-:W-:Y:S02]  /*2fb0*/  FFMA.FTZ R148, R148, R183.reuse, R182 ;  /* 0x000000b794947223 */ /* 0x080fe400000100b6 */
[----:B------:R-:W-:Y:S01]  /*2fc0*/  FADD.FTZ R138, R139, -R138 ;  /* 0x8000008a8b8a7221 */ /* 0x000fe20000010000 */
[----:B------:R-:W-:Y:S01]  /*2fd0*/  @P0 PRMT R136, RZ, 0x5410, R112 ;  /* 0x00005410ff880816 */ /* 0x000fe20000000070 */
[----:B------:R-:W-:Y:S02]  /*2fe0*/  FFMA.FTZ R140, R140, R183, R182 ;  /* 0x000000b78c8c7223 */ /* 0x000fe400000100b6 */
[----:B------:R-:W-:Y:S01]  /*2ff0*/  FADD.FTZ R148, R149, -R148 ;  /* 0x8000009495947221 */ /* 0x000fe20000010000 */
[----:B------:R-:W-:Y:S01]  /*3000*/  MOV R137, c[0x0][0x160] ;  /* 0x0000580000897a02 */ /* 0x000fe20000000f00 */
[----:B------:R-:W-:-:S02]  /*3010*/  FMUL.FTZ R149, R205, R138 ;  /* 0x0000008acd957220 */ /* 0x000fc40000410000 */
[----:B------:R-:W-:Y:S01]  /*3020*/  FADD.FTZ R140, R141, -R140 ;  /* 0x8000008c8d8c7221 */ /* 0x000fe20000010000 */
[----:B------:R-:W-:Y:S01]  /*3030*/  LEA R196, R137, R196, 0x2 ;  /* 0x000000c489c47211 */ /* 0x000fe200078e10ff */
        /* <DEDUP_REMOVED lines=15> */
[----:B------:R-:W-:Y:S02]  /*3130*/  FFMA.FTZ R150, R150, R183, R182 ;  /* 0x000000b796967223 */ /* 0x000fe400000100b6 */
[----:B------:R-:W-:Y:S01]  /*3140*/  @P0 FADD.FTZ R145, R145, R136 ;  /* 0x0000008891910221 */ /* 0x000fe20000010000 */
[----:B------:R-:W-:Y:S01]  /*3150*/  @P0 PRMT R136, RZ, 0x5410, R114 ;  /* 0x00005410ff880816 */ /* 0x000fe20000000072 */
[----:B------:R-:W-:Y:S01]  /*3160*/  FADD.FTZ R150, R151, -R150 ;  /* 0x8000009697967221 */ /* 0x000fe20000010000 */
[----:B------:R-:W-:Y:S01]  /*3170*/  PRMT R151, RZ, 0x7610, R120 ;  /* 0x00007610ff977816 */ /* 0x000fe20000000078 */
[C---:B------:R-:W-:Y:S01]  /*3180*/  FMUL.FTZ R143, R205.reuse, R146 ;  /* 0x00000092cd8f7220 */ /* 0x040fe20000410000 */
[----:B------:R-:W-:Y:S01]  /*3190*/  PRMT R120, RZ, 0x5410, R121 ;  /* 0x00005410ff787816 */ /* 0x000fe20000000079 */
[----:B------:R-:W-:Y:S02]  /*31a0*/  FMUL.FTZ R141, R205, R148 ;  /* 0x00000094cd8d7220 */ /* 0x000fe40000410000 */
[----:B------:R-:W-:Y:S01]  /*31b0*/  @P0 FADD.FTZ R143, R143, R136 ;  /* 0x000000888f8f0221 */ /* 0x000fe20000010000 */
[----:B------:R-:W-:Y:S01]  /*31c0*/  @P0 PRMT R136, RZ, 0x7610, R114 ;  /* 0x00007610ff880816 */ /* 0x000fe20000000072 */
[----:B------:R-:W-:Y:S01]  /*31d0*/  FFMA.FTZ R200, R151, R184, R200 ;  /* 0x000000b897c87223 */ /* 0x000fe200000100c8 */
[--C-:B------:R-:W-:Y:S01]  /*31e0*/  PRMT R151, RZ, 0x7610, R122.reuse ;  /* 0x00007610ff977816 */ /* 0x100fe2000000007a */
[----:B------:R-:W-:Y:S01]  /*31f0*/  FFMA.FTZ R199, R120, R185, R199 ;  /* 0x000000b978c77223 */ /* 0x000fe200000100c7 */
[----:B------:R-:W-:Y:S01]  /*3200*/  PRMT R120, RZ, 0x5410, R122 ;  /* 0x00005410ff787816 */ /* 0x000fe2000000007a */
[----:B------:R-:W-:Y:S01]  /*3210*/  FFMA.FTZ R180, R180, R183, R182 ;  /* 0x000000b7b4b47223 */ /* 0x000fe200000100b6 */
[----:B------:R-:W-:Y:S01]  /*3220*/  PRMT R122, RZ, 0x5410, R123 ;  /* 0x00005410ff7a7816 */ /* 0x000fe2000000007b */
[----:B------:R-:W-:Y:S01]  /*3230*/  @P0 FADD.FTZ R141, R141, R136 ;  /* 0x000000888d8d0221 */ /* 0x000fe20000010000 */
[----:B------:R-:W-:-:S02]  /*3240*/  PRMT R121, RZ, 0x7610, R121 ;  /* 0x00007610ff797816 */ /* 0x000fc40000000079 */
[----:B------:R-:W-:Y:S01]  /*3250*/  PRMT R123, RZ, 0x7610, R123 ;  /* 0x00007610ff7b7816 */ /* 0x000fe2000000007b */
[----:B------:R-:W-:Y:S01]  /*3260*/  FMUL.FTZ R139, R205, R150 ;  /* 0x00000096cd8b7220 */ /* 0x000fe20000410000 */
[----:B------:R-:W-:Y:S01]  /*3270*/  @P0 PRMT R136, RZ, 0x5410, R115 ;  /* 0x00005410ff880816 */ /* 0x000fe20000000073 */
[----:B------:R-:W-:Y:S02]  /*3280*/  FADD.FTZ R180, R181, -R180 ;  /* 0x800000b4b5b47221 */ /* 0x000fe40000010000 */
[----:B------:R-:W-:Y:S02]  /*3290*/  FFMA.FTZ R198, R121, R186, R198 ;  /* 0x000000ba79c67223 */ /* 0x000fe400000100c6 */
[----:B------:R-:W-:Y:S02]  /*32a0*/  FFMA.FTZ R5, R122, R211, R5 ;  /* 0x000000d37a057223 */ /* 0x000fe40000010005 */
[----:B------:R-:W-:Y:S02]  /*32b0*/  FFMA.FTZ R3, R123, R212, R3 ;  /* 0x000000d47b037223 */ /* 0x000fe40000010003 */
[----:B------:R-:W-:Y:S01]  /*32c0*/  @P0 FADD.FTZ R139, R139, R136 ;  /* 0x000000888b8b0221 */ /* 0x000fe20000010000 */
[----:B------:R-:W-:Y:S01]  /*32d0*/  @P0 PRMT R136, RZ, 0x7610, R115 ;  /* 0x00007610ff880816 */ /* 0x000fe20000000073 */
[----:B------:R-:W-:-:S02]  /*32e0*/  FMUL.FTZ R205, R205, R180 ;  /* 0x000000b4cdcd7220 */ /* 0x000fc40000410000 */
[----:B------:R-:W-:Y:S02]  /*32f0*/  FFMA.FTZ R6, R120, R187, R6 ;  /* 0x000000bb78067223 */ /* 0x000fe40000010006 */
[----:B------:R-:W-:Y:S01]  /*3300*/  @P0 FADD.FTZ R205, R205, R136 ;  /* 0x00000088cdcd0221 */ /* 0x000fe20000010000 */
[----:B--2---:R-:W-:Y:S02]  /*3310*/  PRMT R121, RZ, 0x7610, R128 ;  /* 0x00007610ff797816 */ /* 0x004fe40000000080 */
[----:B------:R-:W-:Y:S02]  /*3320*/  PRMT R122, RZ, 0x5410, R129 ;  /* 0x00005410ff7a7816 */ /* 0x000fe40000000081 */
[----:B------:R-:W-:Y:S01]  /*3330*/  PRMT R123, RZ, 0x7610, R130 ;  /* 0x00007610ff7b7816 */ /* 0x000fe20000000082 */
[----:B------:R-:W-:Y:S01]  /*3340*/  FFMA.FTZ R2, R121, R232, R2 ;  /* 0x000000e879027223 */ /* 0x000fe20000010002 */
[----:B------:R-:W-:Y:S01]  /*3350*/  PRMT R120, RZ, 0x5410, R128 ;  /* 0x00005410ff787816 */ /* 0x000fe20000000080 */
[----:B------:R-:W-:-:S02]  /*3360*/  FFMA.FTZ R207, R122, R230, R207 ;  /* 0x000000e67acf7223 */ /* 0x000fc400000100cf */
[----:B------:R-:W-:Y:S01]  /*3370*/  FFMA.FTZ R208, R123, R228, R208 ;  /* 0x000000e47bd07223 */ /* 0x000fe200000100d0 */
[----:B------:R-:W-:Y:S02]  /*3380*/  PRMT R136, RZ, 0x5410, R130 ;  /* 0x00005410ff887816 */ /* 0x000fe40000000082 */
[----:B------:R-:W-:Y:S02]  /*3390*/  PRMT R128, RZ, 0x7610, R129 ;  /* 0x00007610ff807816 */ /* 0x000fe40000000081 */
[----:B------:R-:W-:Y:S01]  /*33a0*/  PRMT R130, RZ, 0x7610, R131 ;  /* 0x00007610ff827816 */ /* 0x000fe20000000083 */
[----:B------:R-:W-:Y:S01]  /*33b0*/  FFMA.FTZ R201, R120, R229, R201 ;  /* 0x000000e578c97223 */ /* 0x000fe200000100c9 */
[----:B------:R-:W-:Y:S01]  /*33c0*/  PRMT R129, RZ, 0x5410, R131 ;  /* 0x00005410ff817816 */ /* 0x000fe20000000083 */
[----:B------:R-:W-:Y:S01]  /*33d0*/  FFMA.FTZ R209, R136, R225, R209 ;  /* 0x000000e188d17223 */ /* 0x000fe200000100d1 */
[----:B------:R-:W-:Y:S01]  /*33e0*/  @P1 F2FP.BF16.PACK_AB R131, RZ, R141 ;  /* 0x0000008dff83123e */ /* 0x000fe200000010ff */
[----:B------:R-:W-:Y:S01]  /*33f0*/  FFMA.FTZ R203, R128, R231, R203 ;  /* 0x000000e780cb7223 */ /* 0x000fe200000100cb */
[----:B------:R-:W-:Y:S01]  /*3400*/  @P1 F2FP.BF16.PACK_AB R136, RZ, R139 ;  /* 0x0000008bff88123e */ /* 0x000fe200000010ff */
[----:B------:R-:W-:-:S02]  /*3410*/  FFMA.FTZ R241, R130, R227, R241 ;  /* 0x000000e382f17223 */ /* 0x000fc400000100f1 */
[-C--:B------:R-:W-:Y:S02]  /*3420*/  FMUL.FTZ R128, R137, R204.reuse ;  /* 0x000000cc89807220 */ /* 0x080fe40000410000 */
[-C--:B------:R-:W-:Y:S02]  /*3430*/  FMUL.FTZ R130, R145, R204.reuse ;  /* 0x000000cc91827220 */ /* 0x080fe40000410000 */
[-C--:B------:R-:W-:Y:S02]  /*3440*/  FMUL.FTZ R141, R141, R204.reuse ;  /* 0x000000cc8d8d7220 */ /* 0x080fe40000410000 */
[----:B------:R-:W-:Y:S02]  /*3450*/  FMUL.FTZ R139, R139, R204 ;  /* 0x000000cc8b8b7220 */ /* 0x000fe40000410000 */
[----:B------:R-:W-:Y:S01]  /*3460*/  FFMA.FTZ R242, R129, R226, R242 ;  /* 0x000000e281f27223 */ /* 0x000fe200000100f2 */
[----:B------:R-:W-:Y:S01]  /*3470*/  @P1 F2FP.BF16.PACK_AB R129, RZ, R145 ;  /* 0x00000091ff81123e */ /* 0x000fe200000010ff */
[----:B------:R-:W-:Y:S01]  /*3480*/  FMUL.FTZ R145, R37, R141 ;  /* 0x0000008d25917220 */ /* 0x000fe20000410000 */
[----:B------:R-:W-:Y:S01]  /*3490*/  @P1 PRMT R119, R136, 0x7610, R119 ;  /* 0x0000761088771816 */ /* 0x000fe20000000077 */
[----:B------:R-:W-:-:S02]  /*34a0*/  FMUL.FTZ R138, R43, R130 ;  /* 0x000000822b8a7220 */ /* 0x000fc40000410000 */
[----:B------:R-:W-:Y:S01]  /*34b0*/  FFMA.FTZ R4, R151, R210, R4 ;  /* 0x000000d297047223 */ /* 0x000fe20000010004 */
[----:B---3--:R-:W-:Y:S02]  /*34c0*/  PRMT R121, RZ, 0x5410, R124 ;  /* 0x00005410ff797816 */ /* 0x008fe4000000007c */
[----:B------:R-:W-:Y:S02]  /*34d0*/  PRMT R123, RZ, 0x5410, R126 ;  /* 0x00005410ff7b7816 */ /* 0x000fe4000000007e */
[--C-:B------:R-:W-:Y:S02]  /*34e0*/  PRMT R122, RZ, 0x5410, R127.reuse ;  /* 0x00005410ff7a7816 */ /* 0x100fe4000000007f */
[----:B------:R-:W-:Y:S02]  /*34f0*/  PRMT R124, RZ, 0x7610, R124 ;  /* 0x00007610ff7c7816 */ /* 0x000fe4000000007c */
[----:B------:R-:W-:Y:S02]  /*3500*/  PRMT R126, RZ, 0x7610, R126 ;  /* 0x00007610ff7e7816 */ /* 0x000fe4000000007e */
[----:B------:R-:W-:Y:S01]  /*3510*/  PRMT R127, RZ, 0x7610, R127 ;  /* 0x00007610ff7f7816 */ /* 0x000fe2000000007f */
[----:B------:R-:W-:Y:S01]  /*3520*/  FFMA.FTZ R243, R124, R219, R243 ;  /* 0x000000db7cf37223 */ /* 0x000fe200000100f3 */
[----:B------:R-:W-:Y:S01]  /*3530*/  PRMT R120, RZ, 0x5410, R125 ;  /* 0x00005410ff787816 */ /* 0x000fe2000000007d */
[----:B------:R-:W-:Y:S01]  /*3540*/  FFMA.FTZ R247, R126, R215, R247 ;  /* 0x000000d77ef77223 */ /* 0x000fe200000100f7 */
[----:B------:R-:W-:Y:S01]  /*3550*/  PRMT R125, RZ, 0x7610, R125 ;  /* 0x00007610ff7d7816 */ /* 0x000fe2000000007d */
[----:B------:R-:W-:Y:S01]  /*3560*/  FFMA.FTZ R249, R127, R214, R249 ;  /* 0x000000d67ff97223 */ /* 0x000fe200000100f9 */
[----:B------:R-:W-:Y:S01]  /*3570*/  @P1 F2FP.BF16.PACK_AB R124, RZ, R149 ;  /* 0x00000095ff7c123e */ /* 0x000fe200000010ff */
[-C--:B------:R-:W-:Y:S01]  /*3580*/  FMUL.FTZ R149, R149, R204.reuse ;  /* 0x000000cc95957220 */ /* 0x080fe20000410000 */
[----:B------:R-:W-:Y:S01]  /*3590*/  @P1 F2FP.BF16.PACK_AB R126, RZ, R147 ;  /* 0x00000093ff7e123e */ /* 0x000fe200000010ff */
[-C--:B------:R-:W-:Y:S01]  /*35a0*/  FMUL.FTZ R147, R147, R204.reuse ;  /* 0x000000cc93937220 */ /* 0x080fe20000410000 */
[----:B------:R-:W-:Y:S01]  /*35b0*/  @P1 F2FP.BF16.PACK_AB R127, RZ, R143 ;  /* 0x0000008fff7f123e */ /* 0x000fe200000010ff */
[----:B------:R-:W-:-:S02]  /*35c0*/  FMUL.FTZ R143, R143, R204 ;  /* 0x000000cc8f8f7220 */ /* 0x000fc40000410000 */
[----:B------:R-:W-:Y:S01]  /*35d0*/  FMUL.FTZ R204, R205, R204 ;  /* 0x000000cccdcc7220 */ /* 0x000fe20000410000 */
[----:B------:R-:W-:Y:S01]  /*35e0*/  @P1 PRMT R117, R126, 0x7610, R117 ;  /* 0x000076107e751816 */ /* 0x000fe20000000075 */
[----:B------:R-:W-:Y:S01]  /*35f0*/  FFMA.FTZ R245, R125, R218, R245 ;  /* 0x000000da7df57223 */ /* 0x000fe200000100f5 */
[----:B------:R-:W-:Y:S01]  /*3600*/  @P1 F2FP.BF16.PACK_AB R125, RZ, R137 ;  /* 0x00000089ff7d123e */ /* 0x000fe200000010ff */
[----:B------:R-:W-:Y:S01]  /*3610*/  FFMA.FTZ R244, R121, R216, R244 ;  /* 0x000000d879f47223 */ /* 0x000fe200000100f4 */
[----:B------:R-:W-:Y:S01]  /*3620*/  @P1 IADD3 R126, R0, 0x60, RZ ;  /* 0x00000060007e1810 */ /* 0x000fe20007ffe0ff */
[----:B------:R-:W-:Y:S01]  /*3630*/  FFMA.FTZ R246, R120, R217, R246 ;  /* 0x000000d978f67223 */ /* 0x000fe200000100f6 */
[----:B------:R-:W-:Y:S01]  /*3640*/  @P1 F2FP.BF16.PACK_AB R205, RZ, R205 ;  /* 0x000000cdffcd123e */ /* 0x000fe200000010ff */
[----:B------:R-:W-:Y:S01]  /*3650*/  FFMA.FTZ R248, R123, R206, R248 ;  /* 0x000000ce7bf87223 */ /* 0x000fe200000100f8 */
[----:B------:R-:W-:Y:S01]  /*3660*/  @P1 PRMT R116, R124, 0x7610, R116 ;  /* 0x000076107c741816 */ /* 0x000fe20000000074 */
[----:B------:R-:W-:Y:S01]  /*3670*/  FFMA.FTZ R250, R122, R213, R250 ;  /* 0x000000d57afa7223 */ /* 0x000fe200000100fa */
[----:B------:R-:W-:Y:S01]  /*3680*/  @P1 PRMT R118, R127, 0x7610, R118 ;  /* 0x000076107f761816 */ /* 0x000fe20000000076 */
[----:B------:R-:W-:Y:S01]  /*3690*/  FMUL.FTZ R120, R40, R149 ;  /* 0x0000009528787220 */ /* 0x000fe20000410000 */
[----:B------:R-:W-:Y:S01]  /*36a0*/  LEA R124, P0, R197, c[0x0][0x248], 0x4 ;  /* 0x00009200c57c7a11 */ /* 0x000fe200078020ff */
[----:B------:R-:W-:-:S02]  /*36b0*/  FMUL.FTZ R121, R42, R147 ;  /* 0x000000932a797220 */ /* 0x000fc40000410000 */
[----:B------:R-:W-:Y:S02]  /*36c0*/  FMUL.FTZ R122, R36, R143 ;  /* 0x0000008f247a7220 */ /* 0x000fe40000410000 */
[----:B------:R-:W-:Y:S02]  /*36d0*/  FMUL.FTZ R123, R38, R139 ;  /* 0x0000008b267b7220 */ /* 0x000fe40000410000 */
[----:B------:R-:W-:Y:S02]  /*36e0*/  FMUL.FTZ R140, R39, R204 ;  /* 0x000000cc278c7220 */ /* 0x000fe40000410000 */
[----:B------:R-:W-:Y:S01]  /*36f0*/  FMUL.FTZ R137, R41, R128 ;  /* 0x0000008029897220 */ /* 0x000fe20000410000 */
[----:B------:R-:W-:Y:S01]  /*3700*/  @P1 PRMT R116, R116, 0x5410, R125 ;  /* 0x0000541074741816 */ /* 0x000fe2000000007d */
[----:B------:R-:W-:Y:S01]  /*3710*/  @P1 IMAD.WIDE.U32 R126, R126, R237, c[0x0][0x258] ;  /* 0x000096007e7e1625 */ /* 0x000fe200078e00ed */
[----:B------:R-:W-:Y:S02]  /*3720*/  @P1 PRMT R117, R117, 0x5410, R129 ;  /* 0x0000541075751816 */ /* 0x000fe40000000081 */
[----:B------:R-:W-:-:S02]  /*3730*/  @P1 PRMT R118, R118, 0x5410, R131 ;  /* 0x0000541076761816 */ /* 0x000fc40000000083 */
[----:B------:R-:W-:Y:S02]  /*3740*/  @P1 PRMT R119, R119, 0x5410, R205 ;  /* 0x0000541077771816 */ /* 0x000fe400000000cd */
[----:B------:R-:W-:Y:S02]  /*3750*/  F2FP.BF16.PACK_AB R123, R140, R123 ;  /* 0x0000007b8c7b723e */ /* 0x000fe400000010ff */
[----:B------:R-:W-:Y:S02]  /*3760*/  F2FP.BF16.PACK_AB R122, R145, R122 ;  /* 0x0000007a917a723e */ /* 0x000fe400000010ff */
[----:B------:R-:W-:Y:S02]  /*3770*/  F2FP.BF16.PACK_AB R121, R138, R121 ;  /* 0x000000798a79723e */ /* 0x000fe400000010ff */
[----:B------:R-:W-:Y:S02]  /*3780*/  F2FP.BF16.PACK_AB R120, R137, R120 ;  /* 0x000000788978723e */ /* 0x000fe400000010ff */
[----:B------:R-:W-:Y:S01]  /*3790*/  LEA.HI.X R125, R197, c[0x0][0x24c], RZ, 0x4, P0 ;  /* 0x00009300c57d7a11 */ /* 0x000fe200000f24ff */
[----:B------:R-:W-:Y:S04]  /*37a0*/  @P1 STG.E.128 [R126.64], R116 ;  /* 0x000000747e001986 */ /* 0x000fe8000c101d04 */
[----:B------:R0:W-:Y:S01]  /*37b0*/  STG.E.128 [R124.64], R120 ;  /* 0x000000787c007986 */ /* 0x0001e2000c101d04 */
[----:B----4-:R-:W-:-:S02]  /*37c0*/  PRMT R0, RZ, 0x5410, R133 ;  /* 0x00005410ff007816 */ /* 0x010fc40000000085 */
[----:B------:R-:W-:-:S03]  /*37d0*/  PRMT R133, RZ, 0x7610, R133 ;  /* 0x00007610ff857816 */ /* 0x000fc60000000085 */
[----:B------:R-:W-:Y:S02]  /*37e0*/  FFMA.FTZ R235, R0, R147, R235 ;  /* 0x0000009300eb7223 */ /* 0x000fe400000100eb */
[----:B------:R-:W-:Y:S01]  /*37f0*/  FFMA.FTZ R234, R133, R130, R234 ;  /* 0x0000008285ea7223 */ /* 0x000fe200000100ea */
[--C-:B0-----:R-:W-:Y:S02]  /*3800*/  PRMT R120, RZ, 0x5410, R134.reuse ;  /* 0x00005410ff787816 */ /* 0x101fe40000000086 */
[--C-:B------:R-:W-:Y:S02]  /*3810*/  PRMT R122, RZ, 0x5410, R135.reuse ;  /* 0x00005410ff7a7816 */ /* 0x100fe40000000087 */
[----:B------:R-:W-:Y:S02]  /*3820*/  PRMT R135, RZ, 0x7610, R135 ;  /* 0x00007610ff877816 */ /* 0x000fe40000000087 */
[----:B------:R-:W-:Y:S01]  /*3830*/  PRMT R134, RZ, 0x7610, R134 ;  /* 0x00007610ff867816 */ /* 0x000fe20000000086 */
[----:B------:R-:W-:-:S02]  /*3840*/  FFMA.FTZ R238, R120, R143, R238 ;  /* 0x0000008f78ee7223 */ /* 0x000fc400000100ee */
[----:B------:R-:W-:Y:S01]  /*3850*/  FFMA.FTZ R240, R135, R204, R240 ;  /* 0x000000cc87f07223 */ /* 0x000fe200000100f0 */
[----:B------:R0:W-:Y:S01]  /*3860*/  STL [R1+0x4], R235 ;  /* 0x000004eb01007387 */ /* 0x0001e20000100800 */
[----:B------:R-:W-:Y:S02]  /*3870*/  FFMA.FTZ R233, R134, R141, R233 ;  /* 0x0000008d86e97223 */ /* 0x000fe400000100e9 */
[----:B------:R-:W-:Y:S01]  /*3880*/  FFMA.FTZ R239, R122, R139, R239 ;  /* 0x0000008b7aef7223 */ /* 0x000fe200000100ef */
[----:B------:R0:W-:Y:S04]  /*3890*/  STL [R1], R234 ;  /* 0x000000ea01007387 */ /* 0x0001e80000100800 */
[----:B------:R0:W-:Y:S04]  /*38a0*/  STL [R1+0xc], R238 ;  /* 0x00000cee01007387 */ /* 0x0001e80000100800 */
[----:B------:R0:W-:Y:S04]  /*38b0*/  STL [R1+0x10], R240 ;  /* 0x000010f001007387 */ /* 0x0001e80000100800 */
[----:B------:R0:W-:Y:S04]  /*38c0*/  STL [R1+0x8], R233 ;  /* 0x000008e901007387 */ /* 0x0001e80000100800 */
[----:B------:R0:W-:Y:S01]  /*38d0*/  STL [R1+0x14], R239 ;  /* 0x000014ef01007387 */ /* 0x0001e20000100800 */
[----:B------:R-:W-:-:S02]  /*38e0*/  ISETP.GE.AND P0, PT, R196, c[0x0][0x164], PT ;  /* 0x00005900c4007a0c */ /* 0x000fc40003f06270 */
[--C-:B------:R-:W-:Y:S02]  /*38f0*/  PRMT R121, RZ, 0x5410, R132.reuse ;  /* 0x00005410ff797816 */ /* 0x100fe40000000084 */
[----:B------:R-:W-:-:S03]  /*3900*/  PRMT R132, RZ, 0x7610, R132 ;  /* 0x00007610ff847816 */ /* 0x000fc60000000084 */
[----:B------:R-:W-:Y:S02]  /*3910*/  FFMA.FTZ R252, R121, R149, R252 ;  /* 0x0000009579fc7223 */ /* 0x000fe400000100fc */
[----:B------:R-:W-:-:S04]  /*3920*/  FFMA.FTZ R251, R132, R128, R251 ;  /* 0x0000008084fb7223 */ /* 0x000fc800000100fb */
[----:B0-----:R-:W-:Y:S01]  /*3930*/  @P0 CALL.REL.NOINC `(.L_x_3045) ;  /* 0x0000001000000944 */ /* 0x001fe20003c00000 */
[----:B------:R-:W-:Y:S05]  /*3940*/  BRA `(.L_x_3046) ;  /* 0xffffcf2000007947 */ /* 0x000fea000383ffff */
.L_x_3045:
[----:B------:R-:W-:Y:S05]  /*3950*/  BSYNC B1 ;  /* 0x0000000000017941 */ /* 0x000fea0003800000 */
.L_x_3042:
        /* <DEDUP_REMOVED lines=95> */
.L_x_3041:
[----:B------:R-:W-:Y:S05]  /*3f50*/  BSYNC B0 ;  /* 0x0000000000007941 */ /* 0x000fea0003800000 */
.L_x_3039:
        /* <DEDUP_REMOVED lines=76> */
[----:B------:R-:W-:Y:S01]  /*4420*/  STS.128 [R0], R64 ;  /* 0x0000004000007388 */ /* 0x000fe20000000c00 */
[----:B-----5:R-:W-:-:S03]  /*4430*/  FADD.FTZ R71, R38, R71 ;  /* 0x0000004726477221 */ /* 0x020fc60000010000 */
        /* <DEDUP_REMOVED lines=12> */
[----:B-1----:R-:W-:-:S03]  /*4500*/  FADD.FTZ R13, R3, R62 ;  /* 0x0000003e030d7221 */ /* 0x002fc60000010000 */
        /* <DEDUP_REMOVED lines=46> */
[----:B------:R-:W-:Y:S01]  /*47f0*/  FADD.FTZ R12, R12, R19 ;  /* 0x000000130c0c7221 */ /* 0x000fe20000010000 */
[----:B------:R-:W-:Y:S02]  /*4800*/  IADD3 R22, P0, R22, R96, RZ ;  /* 0x0000006016167210 */ /* 0x000fe40007f1e0ff */
        /* <DEDUP_REMOVED lines=23> */
[----:B------:R-:W-:Y:S04]  /*4980*/  STS.128 [R0+0x800], R80 ;  /* 0x0008005000007388 */ /* 0x000fe80000000c00 */
[----:B------:R-:W-:Y:S04]  /*4990*/  STS.128 [R0+0x810], R84 ;  /* 0x0008105400007388 */ /* 0x000fe80000000c00 */
[----:B------:R-:W-:Y:S04]  /*49a0*/  STS.128 [R0+0xc00], R88 ;  /* 0x000c005800007388 */ /* 0x000fe80000000c00 */
[----:B------:R-:W-:Y:S01]  /*49b0*/  STS.128 [R0+0xc10], R92 ;  /* 0x000c105c00007388 */ /* 0x000fe20000000c00 */
[----:B0-----:R-:W-:-:S03]  /*49c0*/  IADD3.X R5, RZ, RZ, RZ, P0, !PT ;  /* 0x000000ffff057210 */ /* 0x001fc600007fe4ff */
[----:B------:R-:W-:Y:S01]  /*49d0*/  BAR.SYNC.DEFER_BLOCKING 0x0 ;  /* 0x0000000000007b1d */ /* 0x000fe20000010000 */
[C---:B------:R-:W-:Y:S02]  /*49e0*/  SHF.L.U64.HI R28, R22.reuse, 0x2, R5 ;  /* 0x00000002161c7819 */ /* 0x040fe40000010205 */
[----:B------:R-:W-:-:S04]  /*49f0*/  SHF.L.U32 R22, R22, 0x2, RZ ;  /* 0x0000000216167819 */ /* 0x000fc800000006ff */
[----:B------:R-:W-:-:S04]  /*4a00*/  IADD3 R2, P0, R22, c[0x0][0x228], RZ ;  /* 0x00008a0016027a10 */ /* 0x000fc80007f1e0ff */
        /* <DEDUP_REMOVED lines=21> */
[----:B----4-:R-:W-:-:S03]  /*4b60*/  FADD.FTZ R19, R0, R19 ;  /* 0x0000001300137221 */ /* 0x010fc60000010000 */
[----:B------:R-:W4:Y:S01]  /*4b70*/  LDS R11, [R96.X4+0xa00] ;  /* 0x000a0000600b7984 */ /* 0x000f220000004800 */
[----:B-----5:R-:W-:-:S03]  /*4b80*/  FADD.FTZ R53, R6, R27 ;  /* 0x0000001b06357221 */ /* 0x020fc60000010000 */
[----:B------:R-:W-:Y:S01]  /*4b90*/  STG.E [R2.64], R31 ;  /* 0x0000001f02007986 */ /* 0x000fe2000c101904 */
[----:B------:R-:W-:Y:S01]  /*4ba0*/  IADD3 R6, P0, R22, c[0x0][0x240], RZ ;  /* 0x0000900016067a10 */ /* 0x000fe20007f1e0ff */
[----:B------:R-:W-:Y:S02]  /*4bb0*/  FADD.FTZ R9, RZ, R9 ;  /* 0x00000009ff097221 */ /* 0x000fe40000010000 */
[----:B------:R-:W5:Y:S01]  /*4bc0*/  LDS R25, [R96.X4+0x1800] ;  /* 0x0018000060197984 */ /* 0x000f620000004800 */
[----:B------:R-:W-:Y:S01]  /*4bd0*/  IADD3.X R7, R28, c[0x0][0x244], RZ, P0, !PT ;  /* 0x000091001c077a10 */ /* 0x000fe200007fe4ff */
[----:B------:R-:W-:Y:S02]  /*4be0*/  FADD.FTZ R10, RZ, R10 ;  /* 0x0000000aff0a7221 */ /* 0x000fe40000010000 */
[----:B------:R-:W5:Y:S01]  /*4bf0*/  LDS R31, [R96.X4+0x2600] ;  /* 0x00260000601f7984 */ /* 0x000f620000004800 */
[----:B------:R-:W-:-:S03]  /*4c00*/  FADD.FTZ R9, R9, R14 ;  /* 0x0000000e09097221 */ /* 0x000fc60000010000 */
        /* <DEDUP_REMOVED lines=13> */
[----:B------:R-:W4:Y:S04]  /*4ce0*/  LDS R22, [R96.X4+0x2a00] ;  /* 0x002a000060167984 */ /* 0x000f280000004800 */
        /* <DEDUP_REMOVED lines=11> */
[----:B0-----:R-:W-:-:S03]  /*4da0*/  FADD.FTZ R8, R8, R47 ;  /* 0x0000002f08087221 */ /* 0x001fc60000010000 */
[----:B------:R-:W0:Y:S01]  /*4db0*/  LDS R61, [R96.X4+0x3e00] ;  /* 0x003e0000603d7984 */ /* 0x000e220000004800 */
[----:B-1----:R-:W-:-:S03]  /*4dc0*/  FADD.FTZ R55, R10, R55 ;  /* 0x000000370a377221 */ /* 0x002fc60000010000 */
[----:B------:R-:W-:Y:S01]  /*4dd0*/  STG.E [R4.64], R63 ;  /* 0x0000003f04007986 */ /* 0x000fe2000c101904 */
[----:B--2---:R-:W-:-:S03]  /*4de0*/  FADD.FTZ R12, RZ, R12 ;  /* 0x0000000cff0c7221 */ /* 0x004fc60000010000 */
[----:B------:R-:W-:Y:S01]  /*4df0*/  STG.E [R6.64], R53 ;  /* 0x0000003506007986 */ /* 0x000fe2000c101904 */
[----:B---3--:R-:W-:-:S03]  /*4e00*/  FADD.FTZ R0, R0, R27 ;  /* 0x0000001b00007221 */ /* 0x008fc60000010000 */
[----:B------:R-:W-:Y:S01]  /*4e10*/  STG.E [R2.64+0x200], R33 ;  /* 0x0002002102007986 */ /* 0x000fe2000c101904 */
[----:B----4-:R-:W-:-:S03]  /*4e20*/  FADD.FTZ R11, R11, R22 ;  /* 0x000000160b0b7221 */ /* 0x010fc60000010000 */
[----:B------:R-:W-:Y:S01]  /*4e30*/  STG.E [R4.64+0x200], R13 ;  /* 0x0002000d04007986 */ /* 0x000fe2000c101904 */
[----:B------:R-:W-:-:S03]  /*4e40*/  FADD.FTZ R57, R8, R57 ;  /* 0x0000003908397221 */ /* 0x000fc60000010000 */
        /* <DEDUP_REMOVED lines=26> */
.L_x_3043:
[----:B------:R-:W-:Y:S01]  /*4ff0*/  HFMA2.MMA R182, -RZ, RZ, 0, 5.9604644775390625e-08 ;  /* 0x00000001ffb67435 */ /* 0x000fe200000001ff */
[----:B------:R-:W-:-:S02]  /*5000*/  MOV R121, R238 ;  /* 0x000000ee00797202 */ /* 0x000fc40000000f00 */
[----:B------:R-:W-:Y:S02]  /*5010*/  MOV R240, 0xffffffff ;  /* 0xffffffff00f07802 */ /* 0x000fe40000000f00 */
[----:B------:R-:W-:Y:S02]  /*5020*/  MOV R120, 0x5040 ;  /* 0x0000504000787802 */ /* 0x000fe40000000f00 */
[----:B-----5:R-:W-:Y:S05]  /*5030*/  CALL.REL.NOINC `($__internal_45_$__cuda_sm70_shflsync_bfly_p) ;  /* 0x000003d000007944 */ /* 0x020fea0003c00000 */
[----:B-1----:R-:W-:Y:S01]  /*5040*/  MOV R239, R182 ;  /* 0x000000b600ef7202 */ /* 0x002fe20000000f00 */
[----:B0----5:R-:W-:Y:S05]  /*5050*/  BRA `(.L_x_3047) ;  /* 0xffffcd8000007947 */ /* 0x021fea000383ffff */
.L_x_3044:
[----:B------:R-:W-:Y:S01]  /*5060*/  HFMA2.MMA R182, -RZ, RZ, 0, 5.9604644775390625e-08 ;  /* 0x00000001ffb67435 */ /* 0x000fe200000001ff */
[----:B------:R-:W-:Y:S02]  /*5070*/  MOV R121, R183 ;  /* 0x000000b700797202 */ /* 0x000fe40000000f00 */
[----:B------:R-:W-:Y:S02]  /*5080*/  MOV R240, 0xffffffff ;  /* 0xffffffff00f07802 */ /* 0x000fe40000000f00 */
[----:B------:R-:W-:Y:S02]  /*5090*/  MOV R120, 0x50b0 ;  /* 0x000050b000787802 */ /* 0x000fe40000000f00 */
[----:B01---5:R-:W-:Y:S05]  /*50a0*/  CALL.REL.NOINC `($__internal_45_$__cuda_sm70_shflsync_bfly_p) ;  /* 0x0000036000007944 */ /* 0x023fea0003c00000 */
[----:B------:R-:W-:Y:S01]  /*50b0*/  FADD.FTZ R238, R238, R239 ;  /* 0x000000efeeee7221 */ /* 0x000fe20000010000 */
[----:B------:R-:W-:Y:S01]  /*50c0*/  MOV R240, 0xffffffff ;  /* 0xffffffff00f07802 */ /* 0x000fe20000000f00 */
[----:B-1----:R-:W-:Y:S01]  /*50d0*/  FADD.FTZ R183, R183, R182 ;  /* 0x000000b6b7b77221 */ /* 0x002fe20000010000 */
[----:B------:R-:W-:Y:S01]  /*50e0*/  HFMA2.MMA R182, -RZ, RZ, 0, 1.1920928955078125e-07 ;  /* 0x00000002ffb67435 */ /* 0x000fe200000001ff */
[----:B------:R-:W-:-:S02]  /*50f0*/  MOV R120, 0x5120 ;  /* 0x0000512000787802 */ /* 0x000fc40000000f00 */
[----:B------:R-:W-:-:S03]  /*5100*/  MOV R121, R238 ;  /* 0x000000ee00797202 */ /* 0x000fc60000000f00 */
[----:B0----5:R-:W-:Y:S05]  /*5110*/  CALL.REL.NOINC `($__internal_45_$__cuda_sm70_shflsync_bfly_p) ;  /* 0x000002f000007944 */ /* 0x021fea0003c00000 */
[----:B-1----:R-:W-:Y:S01]  /*5120*/  MOV R239, R182 ;  /* 0x000000b600ef7202 */ /* 0x002fe20000000f00 */
[----:B------:R-:W-:Y:S01]  /*5130*/  HFMA2.MMA R182, -RZ, RZ, 0, 1.1920928955078125e-07 ;  /* 0x00000002ffb67435 */ /* 0x000fe200000001ff */
[----:B------:R-:W-:Y:S02]  /*5140*/  MOV R121, R183 ;  /* 0x000000b700797202 */ /* 0x000fe40000000f00 */
[----:B------:R-:W-:Y:S02]  /*5150*/  MOV R240, 0xffffffff ;  /* 0xffffffff00f07802 */ /* 0x000fe40000000f00 */
[----:B------:R-:W-:Y:S02]  /*5160*/  MOV R120, 0x5180 ;  /* 0x0000518000787802 */ /* 0x000fe40000000f00 */
[----:B0----5:R-:W-:Y:S05]  /*5170*/  CALL.REL.NOINC `($__internal_45_$__cuda_sm70_shflsync_bfly_p) ;  /* 0x0000029000007944 */ /* 0x021fea0003c00000 */
[----:B------:R-:W-:Y:S01]  /*5180*/  FADD.FTZ R238, R239, R238 ;  /* 0x000000eeefee7221 */ /* 0x000fe20000010000 */
[----:B------:R-:W-:Y:S01]  /*5190*/  MOV R240, 0xffffffff ;  /* 0xffffffff00f07802 */ /* 0x000fe20000000f00 */
[----:B-1----:R-:W-:Y:S01]  /*51a0*/  FADD.FTZ R183, R183, R182 ;  /* 0x000000b6b7b77221 */ /* 0x002fe20000010000 */
[----:B------:R-:W-:Y:S01]  /*51b0*/  HFMA2.MMA R182, -RZ, RZ, 0, 2.384185791015625e-07 ;  /* 0x00000004ffb67435 */ /* 0x000fe200000001ff */
[----:B------:R-:W-:-:S02]  /*51c0*/  MOV R120, 0x51f0 ;  /* 0x000051f000787802 */ /* 0x000fc40000000f00 */
[----:B------:R-:W-:-:S03]  /*51d0*/  MOV R121, R238 ;  /* 0x000000ee00797202 */ /* 0x000fc60000000f00 */
[----:B0----5:R-:W-:Y:S05]  /*51e0*/  CALL.REL.NOINC `($__internal_45_$__cuda_sm70_shflsync_bfly_p) ;  /* 0x0000022000007944 */ /* 0x021fea0003c00000 */
[----:B-1----:R-:W-:Y:S01]  /*51f0*/  MOV R239, R182 ;  /* 0x000000b600ef7202 */ /* 0x002fe20000000f00 */
[----:B------:R-:W-:Y:S01]  /*5200*/  HFMA2.MMA R182, -RZ, RZ, 0, 2.384185791015625e-07 ;  /* 0x00000004ffb67435 */ /* 0x000fe200000001ff */
[----:B------:R-:W-:Y:S02]  /*5210*/  MOV R121, R183 ;  /* 0x000000b700797202 */ /* 0x000fe40000000f00 */
[----:B------:R-:W-:Y:S02]  /*5220*/  MOV R240, 0xffffffff ;  /* 0xffffffff00f07802 */ /* 0x000fe40000000f00 */
[----:B------:R-:W-:Y:S02]  /*5230*/  MOV R120, 0x5250 ;  /* 0x0000525000787802 */ /* 0x000fe40000000f00 */
[----:B0----5:R-:W-:Y:S05]  /*5240*/  CALL.REL.NOINC `($__internal_45_$__cuda_sm70_shflsync_bfly_p) ;  /* 0x000001c000007944 */ /* 0x021fea0003c00000 */
[----:B------:R-:W-:Y:S01]  /*5250*/  FADD.FTZ R238, R239, R238 ;  /* 0x000000eeefee7221 */ /* 0x000fe20000010000 */
[----:B------:R-:W-:Y:S01]  /*5260*/  MOV R240, 0xffffffff ;  /* 0xffffffff00f07802 */ /* 0x000fe20000000f00 */
[----:B-1----:R-:W-:Y:S01]  /*5270*/  FADD.FTZ R183, R183, R182 ;  /* 0x000000b6b7b77221 */ /* 0x002fe20000010000 */
[----:B------:R-:W-:Y:S01]  /*5280*/  HFMA2.MMA R182, -RZ, RZ, 0, 4.76837158203125e-07 ;  /* 0x00000008ffb67435 */ /* 0x000fe200000001ff */
[----:B------:R-:W-:-:S02]  /*5290*/  MOV R120, 0x52c0 ;  /* 0x000052c000787802 */ /* 0x000fc40000000f00 */
[----:B------:R-:W-:-:S03]  /*52a0*/  MOV R121, R238 ;  /* 0x000000ee00797202 */ /* 0x000fc60000000f00 */
[----:B0----5:R-:W-:Y:S05]  /*52b0*/  CALL.REL.NOINC `($__internal_45_$__cuda_sm70_shflsync_bfly_p) ;  /* 0x0000015000007944 */ /* 0x021fea0003c00000 */
[----:B-1----:R-:W-:Y:S01]  /*52c0*/  MOV R239, R182 ;  /* 0x000000b600ef7202 */ /* 0x002fe20000000f00 */
[----:B------:R-:W-:Y:S01]  /*52d0*/  HFMA2.MMA R182, -RZ, RZ, 0, 4.76837158203125e-07 ;  /* 0x00000008ffb67435 */ /* 0x000fe200000001ff */
[----:B------:R-:W-:Y:S02]  /*52e0*/  MOV R121, R183 ;  /* 0x000000b700797202 */ /* 0x000fe40000000f00 */
[----:B------:R-:W-:Y:S02]  /*52f0*/  MOV R240, 0xffffffff ;  /* 0xffffffff00f07802 */ /* 0x000fe40000000f00 */
[----:B------:R-:W-:Y:S02]  /*5300*/  MOV R120, 0x5320 ;  /* 0x0000532000787802 */ /* 0x000fe40000000f00 */
[----:B0----5:R-:W-:Y:S05]  /*5310*/  CALL.REL.NOINC `($__internal_45_$__cuda_sm70_shflsync_bfly_p) ;  /* 0x000000f000007944 */ /* 0x021fea0003c00000 */
[----:B------:R-:W-:Y:S01]  /*5320*/  FADD.FTZ R238, R239, R238 ;  /* 0x000000eeefee7221 */ /* 0x000fe20000010000 */
[----:B------:R-:W-:Y:S01]  /*5330*/  MOV R240, 0xffffffff ;  /* 0xffffffff00f07802 */ /* 0x000fe20000000f00 */
[----:B-1----:R-:W-:Y:S01]  /*5340*/  FADD.FTZ R183, R183, R182 ;  /* 0x000000b6b7b77221 */ /* 0x002fe20000010000 */
[----:B------:R-:W-:Y:S01]  /*5350*/  HFMA2.MMA R182, -RZ, RZ, 0, 9.5367431640625e-07 ;  /* 0x00000010ffb67435 */ /* 0x000fe200000001ff */
[----:B------:R-:W-:-:S02]  /*5360*/  MOV R120, 0x5390 ;  /* 0x0000539000787802 */ /* 0x000fc40000000f00 */
[----:B------:R-:W-:-:S03]  /*5370*/  MOV R121, R238 ;  /* 0x000000ee00797202 */ /* 0x000fc60000000f00 */
[----:B0----5:R-:W-:Y:S05]  /*5380*/  CALL.REL.NOINC `($__internal_45_$__cuda_sm70_shflsync_bfly_p) ;  /* 0x0000008000007944 */ /* 0x021fea0003c00000 */
[----:B-1----:R-:W-:Y:S01]  /*5390*/  MOV R239, R182 ;  /* 0x000000b600ef7202 */ /* 0x002fe20000000f00 */
[----:B------:R-:W-:Y:S01]  /*53a0*/  HFMA2.MMA R182, -RZ, RZ, 0, 9.5367431640625e-07 ;  /* 0x00000010ffb67435 */ /* 0x000fe200000001ff */
[----:B------:R-:W-:Y:S02]  /*53b0*/  MOV R121, R183 ;  /* 0x000000b700797202 */ /* 0x000fe40000000f00 */
[----:B------:R-:W-:Y:S02]  /*53c0*/  MOV R240, 0xffffffff ;  /* 0xffffffff00f07802 */ /* 0x000fe40000000f00 */
[----:B------:R-:W-:Y:S02]  /*53d0*/  MOV R120, 0x53f0 ;  /* 0x000053f000787802 */ /* 0x000fe40000000f00 */
[----:B0----5:R-:W-:Y:S05]  /*53e0*/  CALL.REL.NOINC `($__internal_45_$__cuda_sm70_shflsync_bfly_p) ;  /* 0x0000002000007944 */ /* 0x021fea0003c00000 */
[----:B-1----:R-:W-:Y:S01]  /*53f0*/  MOV R120, R182 ;  /* 0x000000b600787202 */ /* 0x002fe20000000f00 */
[----:B0----5:R-:W-:Y:S05]  /*5400*/  BRA `(.L_x_3048) ;  /* 0xffffcaf000007947 */ /* 0x021fea000383ffff */
        .weak           $__internal_45_$__cuda_sm70_shflsync_bfly_p
        .type           $__internal_45_$__cuda_sm70_shflsync_bfly_p,@function
        .size           $__internal_45_$__cuda_sm70_shflsync_bfly_p,(.L_x_12347 - $__internal_45_$__cuda_sm70_shflsync_bfly_p)
$__internal_45_$__cuda_sm70_shflsync_bfly_p:
[----:B------:R0:W-:Y:S01]  /*5410*/  STL [R1+0x18], R0 ;  /* 0x0000180001007387 */ /* 0x0001e20000100800 */
[----:B------:R-:W-:Y:S04]  /*5420*/  WARPSYNC R240 ;  /* 0x000000f000007348 */ /* 0x000fe80003800000 */
[----:B0-----:R-:W-:-:S07]  /*5430*/  HFMA2.MMA R0, -RZ, RZ, 0, 1.847743988037109375e-06 ;  /* 0x0000001fff007435 */ /* 0x001fce00000001ff */
[----:B------:R0:W1:Y:S04]  /*5440*/  SHFL.BFLY PT, R182, R121, R182, R0 ;  /* 0x0c0000b679b67389 */ /* 0x00006800000e0000 */
[----:B0-----:R0:W5:Y:S01]  /*5450*/  LDL.LU R0, [R1+0x18] ;  /* 0x0000180001007983 */ /* 0x0011620000300800 */
[----:B------:R-:W-:-:S04]  /*5460*/  MOV R121, 0x0 ;  /* 0x0000000000797802 */ /* 0x000fc80000000f00 */
[----:B------:R-:W-:Y:S05]  /*5470*/  RET.REL.NODEC R120 `(_ZN10layer_norm13ln_bwd_kernelINS_13Kernel_traitsIf13__nv_bfloat16S2_S2_fjLj1024ELj1ELj4ELj1ELj16ENS_18Kernel_traits_baseILj1024EfS2_S2_S2_fjLj128EEEEELb0ELb1ELb0ELb1EEEvNS_9BwdParamsE) ;  /* 0xffffab8078007950 */ /* 0x000fea0003c3ffff */
.L_x_3049:
        /* <DEDUP_REMOVED lines=16> */
.L_x_12347:


//--------------------- .text._ZN10layer_norm13ln_bwd_kernelINS_13Kernel_traitsIf13__nv_bfloat16S2_S2_fjLj1024ELj1ELj4ELj1ELj16ENS_18Kernel_traits_baseILj1024EfS2_S2_S2_fjLj128EEEEELb0ELb1ELb1ELb0EEEvNS_9BwdParamsE --------------------------
	.section	.text._ZN10layer_norm13ln_bwd_kernelINS_13Kernel_traitsIf13__nv_bfloat16S2_S2_fjLj1024ELj1ELj4ELj1ELj16ENS_18Kernel_traits_baseILj1024EfS2_S2_S2_fjLj128EEEEELb0ELb1ELb1ELb0EEEvNS_9BwdParamsE,"ax",@progbits
	.sectioninfo	@"SHI_REGISTERS=255"
	.align	128
        .global         _ZN10layer_norm13ln_bwd_kernelINS_13Kernel_traitsIf13__nv_bfloat16S2_S2_fjLj1024ELj1ELj4ELj1ELj16ENS_18Kernel_traits_baseILj1024EfS2_S2_S2_fjLj128EEEEELb0ELb1ELb1ELb0EEEvNS_9BwdParamsE
        .type           _ZN10layer_norm13ln_bwd_kernelINS_13Kernel_traitsIf13__nv_bfloat16S2_S2_fjLj1024ELj1ELj4ELj1ELj16ENS_18Kernel_traits_baseILj1024EfS2_S2_S2_fjLj128EEEEELb0ELb1ELb1ELb0EEEvNS_9BwdParamsE,@function
        .size           _ZN10layer_norm13ln_bwd_kernelINS_13Kernel_traitsIf13__nv_bfloat16S2_S2_fjLj1024ELj1ELj4ELj1ELj16ENS_18Kernel_traits_baseILj1024EfS2_S2_S2_fjLj128EEEEELb0ELb1ELb1ELb0EEEvNS_9BwdParamsE,(.L_x_12348 - _ZN10layer_norm13ln_bwd_kernelINS_13Kernel_traitsIf13__nv_bfloat16S2_S2_fjLj1024ELj1ELj4ELj1ELj16ENS_18Kernel_traits_baseILj1024EfS2_S2_S2_fjLj128EEEEELb0ELb1ELb1ELb0EEEvNS_9BwdParamsE)
        .other          _ZN10layer_norm13ln_bwd_kernelINS_13Kernel_traitsIf13__nv_bfloat16S2_S2_fjLj1024ELj1ELj4ELj1ELj16ENS_18Kernel_traits_baseILj1024EfS2_S2_S2_fjLj128EEEEELb0ELb1ELb1ELb0EEEvNS_9BwdParamsE,@"STO_CUDA_ENTRY STV_DEFAULT"
_ZN10layer_norm13ln_bwd_kernelINS_13Kernel_traitsIf13__nv_bfloat16S2_S2_fjLj1024ELj1ELj4ELj1ELj16ENS_18Kernel_traits_baseILj1024EfS2_S2_S2_fjLj128EEEEELb0ELb1ELb1ELb0EEEvNS_9BwdParamsE:
.text._ZN10layer_norm13ln_bwd_kernelINS_13Kernel_traitsIf13__nv_bfloat16S2_S2_fjLj1024ELj1ELj4ELj1ELj16ENS_18Kernel_traits_baseILj1024EfS2_S2_S2_fjLj128EEEEELb0ELb1ELb1ELb0EEEvNS_9BwdParamsE:
[----:B------:R-:W-:-:S04]  /*0000*/  MOV R1, c[0x0][0x28] ;  /* 0x00000a0000017a02 */ /* 0x000fc80000000f00 */
[----:B------:R-:W-:-:S05]  /*0010*/  IADD3 R1, R1, -0x50, RZ ;  /* 0xffffffb001017810 */ /* 0x000fca0007ffe0ff */
[----:B------:R0:W2:Y:S04]  /*0020*/  LDL.64 R8, [R1+0x20] ;  /* 0x0000200001087983 */ /* 0x0000a80000100a00 */
[----:B------:R0:W2:Y:S04]  /*0030*/  LDL.64 R10, [R1+0x28] ;  /* 0x00002800010a7983 */ /* 0x0000a80000100a00 */
[----:B------:R-:W1:Y:S01]  /*0040*/  S2R R18, SR_TID.X ;  /* 0x0000000000127919 */ /* 0x000e620000002100 */
[----:B------:R-:W-:-:S03]  /*0050*/  MOV R0, c[0x0][0x168] ;  /* 0x00005a0000007a02 */ /* 0x000fc60000000f00 */
[----:B------:R0:W3:Y:S01]  /*0060*/  LDL.64 R76, [R1+0x40] ;  /* 0x00004000014c7983 */ /* 0x0000e20000100a00 */
[----:B------:R-:W-:-:S03]  /*0070*/  SHF.R.S32.HI R0, RZ, 0x1f, R0 ;  /* 0x0000001fff007819 */ /* 0x000fc60000011400 */
[----:B------:R0:W3:Y:S01]  /*0080*/  LDL.64 R78, [R1+0x48] ;  /* 0x00004800014e7983 */ /* 0x0000e20000100a00 */
[----:B------:R-:W-:-:S03]  /*0090*/  LEA.HI R0, R0, c[0x0][0x168], RZ, 0x3 ;  /* 0x00005a0000007a11 */ /* 0x000fc600078f18ff */
[----:B------:R0:W4:Y:S04]  /*00a0*/  LDL.64 R20, [R1+0x30] ;  /* 0x0000300001147983 */ /* 0x0001280000100a00 */
[----:B------:R0:W4:Y:S01]  /*00b0*/  LDL.64 R22, [R1+0x38] ;  /* 0x0000380001167983 */ /* 0x0001220000100a00 */
[----:B------:R-:W-:Y:S01]  /*00c0*/  ULDC.64 UR4, c[0x0][0x118] ;  /* 0x0000460000047ab9 */ /* 0x000fe20000000a00 */
[----:B-1----:R-:W-:-:S04]  /*00d0*/  LOP3.LUT R3, R18, 0x1f, RZ, 0xc, !PT ;  /* 0x0000001f12037812 */ /* 0x002fc800078e0cff */
[----:B------:R-:W-:Y:S02]  /*00e0*/  LEA.HI.SX32 R3, R0, R3, 0x1d ;  /* 0x0000000300037211 */ /* 0x000fe400078feaff */
[----:B------:R-:W-:Y:S02]  /*00f0*/  LOP3.LUT R0, R18, 0x1f, RZ, 0xc0, !PT ;  /* 0x0000001f12007812 */ /* 0x000fe400078ec0ff */
[C---:B------:R-:W-:Y:S02]  /*0100*/  LOP3.LUT P3, RZ, R3.reuse, 0xffffffe0, RZ, 0xc0, !PT ;  /* 0xffffffe003ff7812 */ /* 0x040fe4000786c0ff */
[C---:B------:R-:W-:Y:S02]  /*0110*/  ISETP.GE.U32.AND P0, PT, R3.reuse, 0x40, PT ;  /* 0x000000400300780c */ /* 0x040fe40003f06070 */
[C---:B------:R-:W-:Y:S02]  /*0120*/  ISETP.GE.U32.AND P1, PT, R3.reuse, 0x60, PT ;  /* 0x000000600300780c */ /* 0x040fe40003f26070 */
[----:B------:R-:W-:-:S07]  /*0130*/  ISETP.GE.U32.AND P2, PT, R3, 0x80, PT ;  /* 0x000000800300780c */ /* 0x000fce0003f46070 */
[----:B------:R-:W-:Y:S02]  /*0140*/  @P3 MOV R7, 0x20 ;  /* 0x0000002000073802 */ /* 0x000fe40000000f00 */
[----:B------:R-:W-:-:S03]  /*0150*/  @P0 MOV R13, 0x20 ;  /* 0x00000020000d0802 */ /* 0x000fc60000000f00 */
[----:B------:R-:W-:-:S04]  /*0160*/  @P3 IMAD.WIDE.U32 R4, R0, R7, c[0x0][0x1b0] ;  /* 0x00006c0000043625 */ /* 0x000fc800078e0007 */
[C---:B------:R-:W-:Y:S01]  /*0170*/  @P3 IMAD.WIDE.U32 R6, R0.reuse, R7, c[0x0][0x1c8] ;  /* 0x0000720000063625 */ /* 0x040fe200078e0007 */
[----:B------:R-:W-:Y:S01]  /*0180*/  @P3 LOP3.LUT R0, R0, 0x20, RZ, 0xfc, !PT ;  /* 0x0000002000003812 */ /* 0x000fe200078efcff */
[----:B------:R1:W5:Y:S04]  /*0190*/  @P3 LDG.E.128 R24, [R4.64+0x10] ;  /* 0x0000100404183981 */ /* 0x000368000c1e1d00 */
[----:B--2---:R-:W2:Y:S04]  /*01a0*/  @P3 LDG.E.128 R8, [R4.64] ;  /* 0x0000000404083981 */ /* 0x004ea8000c1e1d00 */
[----:B---3--:R3:W2:Y:S04]  /*01b0*/  @P3 LDG.E.128 R76, [R6.64+0x10] ;  /* 0x00001004064c3981 */ /* 0x0086a8000c1e1d00 */
[----:B----4-:R3:W4:Y:S01]  /*01c0*/  @P3 LDG.E.128 R20, [R6.64] ;  /* 0x0000000406143981 */ /* 0x010722000c1e1d00 */
[----:B------:R-:W-:-:S03]  /*01d0*/  @P1 IMAD.MOV.U32 R17, RZ, RZ, 0x20 ;  /* 0x00000020ff111424 */ /* 0x000fc600078e00ff */
[----:B---3--:R-:W3:Y:S04]  /*01e0*/  S2R R7, SR_CTAID.X ;  /* 0x0000000000077919 */ /* 0x008ee80000002500 */
[----:B--2---:R-:W-:Y:S04]  /*01f0*/  @P3 STL.64 [R1+0x20], R8 ;  /* 0x0000200801003387 */ /* 0x004fe80000100a00 */
[----:B------:R2:W-:Y:S02]  /*0200*/  @P3 STL.64 [R1+0x28], R10 ;  /* 0x0000280a01003387 */ /* 0x0005e40000100a00 */
[----:B--2---:R-:W-:-:S04]  /*0210*/  @P0 IMAD.WIDE.U32 R10, R0, R13, c[0x0][0x1b0] ;  /* 0x00006c00000a0625 */ /* 0x004fc800078e000d */
[C---:B------:R-:W-:Y:S01]  /*0220*/  @P0 IMAD.WIDE.U32 R12, R0.reuse, R13, c[0x0][0x1c8] ;  /* 0x00007200000c0625 */ /* 0x040fe200078e000d */
[----:B------:R-:W-:Y:S01]  /*0230*/  @P0 IADD3 R0, R0, 0x20, RZ ;  /* 0x0000002000000810 */ /* 0x000fe20007ffe0ff */
[----:B------:R0:W5:Y:S04]  /*0240*/  @P0 LDG.E.128 R28, [R10.64] ;  /* 0x000000040a1c0981 */ /* 0x000168000c1e1d00 */
[CC--:B------:R-:W-:Y:S01]  /*0250*/  @P1 IMAD.WIDE.U32 R14, R0.reuse, R17.reuse, c[0x0][0x1b0] ;  /* 0x00006c00000e1625 */ /* 0x0c0fe200078e0011 */
[----:B------:R0:W5:Y:S03]  /*0260*/  @P0 LDG.E.128 R32, [R10.64+0x10] ;  /* 0x000010040a200981 */ /* 0x000166000c1e1d00 */
[----:B------:R-:W-:Y:S01]  /*0270*/  @P1 IMAD.WIDE.U32 R16, R0, R17, c[0x0][0x1c8] ;  /* 0x0000720000101625 */ /* 0x000fe200078e0011 */
[----:B------:R0:W5:Y:S04]  /*0280*/  @P0 LDG.E.128 R36, [R12.64+0x10] ;  /* 0x000010040c240981 */ /* 0x000168000c1e1d00 */
[----:B------:R0:W5:Y:S04]  /*0290*/  @P0 LDG.E.128 R40, [R12.64] ;  /* 0x000000040c280981 */ /* 0x000168000c1e1d00 */
[----:B------:R0:W5:Y:S04]  /*02a0*/  @P1 LDG.E.128 R44, [R14.64] ;  /* 0x000000040e2c1981 */ /* 0x000168000c1e1d00 */
[----:B------:R0:W5:Y:S04]  /*02b0*/  @P1 LDG.E.128 R48, [R14.64+0x10] ;  /* 0x000010040e301981 */ /* 0x000168000c1e1d00 */
[----:B------:R0:W5:Y:S04]  /*02c0*/  @P1 LDG.E.128 R52, [R16.64+0x10] ;  /* 0x0000100410341981 */ /* 0x000168000c1e1d00 */
[----:B------:R0:W5:Y:S01]  /*02d0*/  @P1 LDG.E.128 R56, [R16.64] ;  /* 0x0000000410381981 */ /* 0x000162000c1e1d00 */
[----:B------:R-:W-:-:S02]  /*02e0*/  @P2 MOV R19, 0x20 ;  /* 0x0000002000132802 */ /* 0x000fc40000000f00 */
[----:B------:R-:W-:Y:S01]  /*02f0*/  @P1 IADD3 R0, R0, 0x20, RZ ;  /* 0x0000002000001810 */ /* 0x000fe20007ffe0ff */
[----:B------:R2:W-:Y:S04]  /*0300*/  @P3 STL.64 [R1+0x40], R76 ;  /* 0x0000404c01003387 */ /* 0x0005e80000100a00 */
[CC--:B------:R-:W-:Y:S01]  /*0310*/  @P2 IMAD.WIDE.U32 R8, R0.reuse, R19.reuse, c[0x0][0x1c8] ;  /* 0x0000720000082625 */ /* 0x0c0fe200078e0013 */
[----:B------:R0:W-:Y:S03]  /*0320*/  @P3 STL.64 [R1+0x48], R78 ;  /* 0x0000484e01003387 */ /* 0x0001e60000100a00 */
[----:B-1----:R-:W-:Y:S01]  /*0330*/  @P2 IMAD.WIDE.U32 R4, R0, R19, c[0x0][0x1b0] ;  /* 0x00006c0000042625 */ /* 0x002fe200078e0013 */
[----:B------:R-:W-:Y:S01]  /*0340*/  SHF.R.U32.HI R0, RZ, 0x5, R18 ;  /* 0x00000005ff007819 */ /* 0x000fe20000011612 */
[----:B----4-:R1:W-:Y:S03]  /*0350*/  @P3 STL.64 [R1+0x30], R20 ;  /* 0x0000301401003387 */ /* 0x0103e60000100a00 */
[----:B---3--:R-:W-:Y:S01]  /*0360*/  LEA R2, R7, R0, 0x2 ;  /* 0x0000000007027211 */ /* 0x008fe200078e10ff */
[----:B------:R1:W-:Y:S04]  /*0370*/  @P3 STL.64 [R1+0x38], R22 ;  /* 0x0000381601003387 */ /* 0x0003e80000100a00 */
[----:B------:R1:W5:Y:S04]  /*0380*/  @P2 LDG.E.128 R60, [R8.64+0x10] ;  /* 0x00001004083c2981 */ /* 0x000368000c1e1d00 */
[----:B------:R1:W5:Y:S04]  /*0390*/  @P2 LDG.E.128 R64, [R8.64] ;  /* 0x0000000408402981 */ /* 0x000368000c1e1d00 */
[----:B------:R1:W5:Y:S04]  /*03a0*/  @P2 LDG.E.128 R68, [R4.64] ;  /* 0x0000000404442981 */ /* 0x000368000c1e1d00 */
[----:B------:R1:W5:Y:S01]  /*03b0*/  @P2 LDG.E.128 R72, [R4.64+0x10] ;  /* 0x0000100404482981 */ /* 0x000362000c1e1d00 */
[----:B------:R-:W-:Y:S01]  /*03c0*/  ISETP.GE.AND P2, PT, R2, c[0x0][0x164], PT ;  /* 0x0000590002007a0c */ /* 0x000fe20003f46270 */
[----:B------:R-:W-:Y:S01]  /*03d0*/  BSSY B0, `(.L_x_3050) ;  /* 0x0000558000007945 */ /* 0x000fe20003800000 */
[----:B--2---:R-:W-:Y:S01]  /*03e0*/  CS2R R76, SRZ ;  /* 0x00000000004c7805 */ /* 0x004fe2000001ff00 */
        /* <DEDUP_REMOVED lines=48> */
[----:B-1----:R-:W-:Y:S02]  /*06f0*/  HFMA2.MMA R77, -RZ, RZ, 0, 0 ;  /* 0x00000000ff4d7435 */ /* 0x002fe400000001ff */
.L_x_3184:
[----:B------:R-:W-:-:S05]  /*0700*/  MOV R198, 0x4 ;  /* 0x0000000400c67802 */ /* 0x000fca0000000f00 */
[----:B------:R-:W-:-:S05]  /*0710*/  IMAD.WIDE R196, R2, R198, c[0x0][0x1d8] ;  /* 0x0000760002c47625 */ /* 0x000fca00078e02c6 */
[----:B------:R0:W2:Y:S02]  /*0720*/  LDG.E R16, [R196.64] ;  /* 0x00000004c4107981 */ /* 0x0000a4000c1e1900 */
[----:B0-----:R-:W-:-:S05]  /*0730*/  IMAD.WIDE R196, R2, R198, c[0x0][0x1a8] ;  /* 0x00006a0002c47625 */ /* 0x001fca00078e02c6 */
[----:B-----5:R0:W5:Y:S02]  /*0740*/  LDG.E R0, [R196.64] ;  /* 0x00000004c4007981 */ /* 0x020164000c1e1900 */
[----:B0-----:R-:W-:-:S06]  /*0750*/  IMAD.WIDE R196, R2, R198, c[0x0][0x1d0] ;  /* 0x0000740002c47625 */ /* 0x001fcc00078e02c6 */
[----:B------:R0:W3:Y:S01]  /*0760*/  LDG.E R197, [R196.64] ;  /* 0x00000004c4c57981 */ /* 0x0000e2000c1e1900 */
[----:B------:R-:W-:Y:S01]  /*0770*/  IMAD R4, R2, c[0x0][0x168], RZ ;  /* 0x00005a0002047a24 */ /* 0x000fe200078e02ff */
[----:B------:R-:W-:Y:S01]  /*0780*/  BSSY B1, `(.L_x_3052) ;  /* 0x000019a000017945 */ /* 0x000fe20003800000 */
[----:B------:R-:W-:Y:S01]  /*0790*/  IMAD.MOV.U32 R200, RZ, RZ, 0x10 ;  /* 0x00000010ffc87424 */ /* 0x000fe200078e00ff */
[----:B------:R-:W1:Y:S02]  /*07a0*/  S2R R199, SR_TID.X ;  /* 0x0000000000c77919 */ /* 0x000e640000002100 */
[----:B0-----:R-:W-:-:S04]  /*07b0*/  SHF.R.S32.HI R196, RZ, 0x1f, R4 ;  /* 0x0000001fffc47819 */ /* 0x001fc80000011404 */
[----:B------:R-:W-:Y:S02]  /*07c0*/  LEA.HI R4, R196, R4, RZ, 0x3 ;  /* 0x00000004c4047211 */ /* 0x000fe400078f18ff */
[----:B-1----:R-:W-:-:S04]  /*07d0*/  LOP3.LUT R225, R199, 0x1f, RZ, 0xc0, !PT ;  /* 0x0000001fc7e17812 */ /* 0x002fc800078ec0ff */
[----:B------:R-:W-:-:S05]  /*07e0*/  LEA.HI.SX32 R4, R4, R225, 0x1d ;  /* 0x000000e104047211 */ /* 0x000fca00078feaff */
[----:B------:R-:W-:Y:S01]  /*07f0*/  IMAD.WIDE.U32 R216, R4, R200, c[0x0][0x218] ;  /* 0x0000860004d87625 */ /* 0x000fe200078e00c8 */
[----:B--2---:R-:W-:Y:S01]  /*0800*/  ISETP.GT.AND P2, PT, R16, RZ, PT ;  /* 0x000000ff1000720c */ /* 0x004fe20003f44270 */
[----:B---3--:R0:W-:-:S12]  /*0810*/  STL [R1+0x1c], R197 ;  /* 0x00001cc501007387 */ /* 0x0081d80000100800 */
        /* <DEDUP_REMOVED lines=9> */
.L_x_3056:
[----:B------:R-:W-:Y:S02]  /*08b0*/  IADD3 R16, R4, 0x20, RZ ;  /* 0x0000002004107810 */ /* 0x000fe40007ffe0ff */
.L_x_3055:
[----:B------:R-:W-:Y:S05]  /*08c0*/  BSYNC B2 ;  /* 0x0000000000027941 */ /* 0x000fea0003800000 */
.L_x_3054:
[----:B------:R-:W-:Y:S01]  /*08d0*/  BSSY B2, `(.L_x_3057) ;  /* 0x0000008000027945 */ /* 0x000fe20003800000 */
[----:B------:R-:W-:Y:S05]  /*08e0*/  @!P0 BRA `(.L_x_3058) ;  /* 0x0000006000008947 */ /* 0x000fea0003800000 */
[----:B------:R-:W-:-:S04]  /*08f0*/  ISETP.NE.U32.AND P3, PT, RZ, c[0x0][0x218], PT ;  /* 0x00008600ff007a0c */ /* 0x000fc80003f65070 */
[----:B------:R-:W-:-:S13]  /*0900*/  ISETP.NE.AND.EX P3, PT, RZ, c[0x0][0x21c], PT, P3 ;  /* 0x00008700ff007a0c */ /* 0x000fda0003f65330 */
[----:B------:R-:W-:Y:S05]  /*0910*/  @!P3 BRA `(.L_x_3059) ;  /* 0x000000200000b947 */ /* 0x000fea0003800000 */
[----:B------:R-:W-:-:S06]  /*0920*/  IMAD.WIDE.U32 R20, R16, R200, c[0x0][0x218] ;  /* 0x0000860010147625 */ /* 0x000fcc00078e00c8 */
[----:B------:R-:W5:Y:S02]  /*0930*/  LDG.E.128 R20, [R20.64] ;  /* 0x0000000414147981 */ /* 0x000f64000c1e1d00 */
.L_x_3059:
[----:B------:R-:W-:Y:S02]  /*0940*/  IADD3 R16, R16, 0x20, RZ ;  /* 0x0000002010107810 */ /* 0x000fe40007ffe0ff */
.L_x_3058:
[----:B------:R-:W-:Y:S05]  /*0950*/  BSYNC B2 ;  /* 0x0000000000027941 */ /* 0x000fea0003800000 */
.L_x_3057:
[----:B------:R-:W-:Y:S01]  /*0960*/  BSSY B2, `(.L_x_3060) ;  /* 0x0000008000027945 */ /* 0x000fe20003800000 */
[----:B------:R-:W-:Y:S05]  /*0970*/  @!P1 BRA `(.L_x_3061) ;  /* 0x0000006000009947 */ /* 0x000fea0003800000 */
[----:B------:R-:W-:-:S04]  /*0980*/  ISETP.NE.U32.AND P3, PT, RZ, c[0x0][0x218], PT ;  /* 0x00008600ff007a0c */ /* 0x000fc80003f65070 */
[----:B------:R-:W-:-:S13]  /*0990*/  ISETP.NE.AND.EX P3, PT, RZ, c[0x0][0x21c], PT, P3 ;  /* 0x00008700ff007a0c */ /* 0x000fda0003f65330 */
[----:B------:R-:W-:Y:S05]  /*09a0*/  @!P3 BRA `(.L_x_3062) ;  /* 0x000000200000b947 */ /* 0x000fea0003800000 */
[----:B------:R-:W-:-:S06]  /*09b0*/  IMAD.WIDE.U32 R172, R16, R200, c[0x0][0x218] ;  /* 0x0000860010ac7625 */ /* 0x000fcc00078e00c8 */
[----:B------:R-:W5:Y:S02]  /*09c0*/  LDG.E.128 R172, [R172.64] ;  /* 0x00000004acac7981 */ /* 0x000f64000c1e1d00 */
.L_x_3062:
[----:B------:R-:W-:Y:S02]  /*09d0*/  IADD3 R16, R16, 0x20, RZ ;  /* 0x0000002010107810 */ /* 0x000fe40007ffe0ff */
.L_x_3061:
[----:B------:R-:W-:Y:S05]  /*09e0*/  BSYNC B2 ;  /* 0x0000000000027941 */ /* 0x000fea0003800000 */
.L_x_3060:
        /* <DEDUP_REMOVED lines=8> */
.L_x_3053:
[----:B------:R-:W-:Y:S01]  /*0a70*/  IADD3 R16, R16, -0x1, RZ ;  /* 0xffffffff10107810 */ /* 0x000fe20007ffe0ff */
[----:B------:R-:W1:Y:S04]  /*0a80*/  LDC.U8 R199, c[0x0][0x1f0] ;  /* 0x00007c00ffc77b82 */ /* 0x000e680000000000 */
[----:B------:R-:W-:-:S05]  /*0a90*/  IMAD R16, R16, c[0x0][0x168], RZ ;  /* 0x00005a0010107a24 */ /* 0x000fca00078e02ff */
[----:B------:R-:W-:-:S04]  /*0aa0*/  SHF.R.S32.HI R196, RZ, 0x1f, R16 ;  /* 0x0000001fffc47819 */ /* 0x000fc80000011410 */
[----:B------:R-:W-:Y:S01]  /*0ab0*/  LEA.HI R16, R196, R16, RZ, 0x3 ;  /* 0x00000010c4107211 */ /* 0x000fe200078f18ff */
[----:B0-----:R-:W-:-:S03]  /*0ac0*/  IMAD.WIDE R196, R2, R198, c[0x0][0x1a0] ;  /* 0x0000680002c47625 */ /* 0x001fc600078e02c6 */
[----:B------:R-:W-:Y:S02]  /*0ad0*/  LEA.HI.SX32 R225, R16, R225, 0x1d ;  /* 0x000000e110e17211 */ /* 0x000fe400078feaff */
[----:B------:R-:W2:Y:S01]  /*0ae0*/  LDG.E R16, [R196.64] ;  /* 0x00000004c4107981 */ /* 0x000ea2000c1e1900 */
[----:B------:R-:W-:Y:S01]  /*0af0*/  LOP3.LUT P4, RZ, R3, 0xffffffe0, RZ, 0xc0, !PT ;  /* 0xffffffe003ff7812 */ /* 0x000fe2000788c0ff */
[----:B------:R-:W-:Y:S01]  /*0b00*/  BSSY B2, `(.L_x_3064) ;  /* 0x0000062000027945 */ /* 0x000fe20003800000 */
[----:B------:R-:W-:Y:S01]  /*0b10*/  CS2R R226, SRZ ;  /* 0x0000000000e27805 */ /* 0x000fe2000001ff00 */
[----:B------:R-:W-:Y:S02]  /*0b20*/  MOV R230, R4 ;  /* 0x0000000400e67202 */ /* 0x000fe40000000f00 */
[----:B-1----:R-:W-:-:S04]  /*0b30*/  ISETP.NE.AND P3, PT, R199, RZ, PT ;  /* 0x000000ffc700720c */ /* 0x002fc80003f65270 */
[----:B--2---:R-:W-:-:S04]  /*0b40*/  FSEL R16, R16, RZ, !P3 ;  /* 0x000000ff10107208 */ /* 0x004fc80005800000 */
[----:B------:R-:W-:Y:S05]  /*0b50*/  @!P4 BRA `(.L_x_3065) ;  /* 0x000005c00000c947 */ /* 0x000fea0003800000 */
[-C--:B------:R-:W-:Y:S01]  /*0b60*/  IMAD.WIDE.U32 R196, R4, R200.reuse, c[0x0][0x188] ;  /* 0x0000620004c47625 */ /* 0x080fe200078e00c8 */
[----:B------:R-:W2:Y:S03]  /*0b70*/  LDL R252, [R1+0x28] ;  /* 0x0000280001fc7983 */ /* 0x000ea60000100800 */
[----:B------:R-:W-:Y:S01]  /*0b80*/  IMAD.WIDE.U32 R200, R225, R200, c[0x0][0x208] ;  /* 0x00008200e1c87625 */ /* 0x000fe200078e00c8 */
[----:B------:R-:W3:Y:S04]  /*0b90*/  LDL R251, [R1+0x2c] ;  /* 0x00002c0001fb7983 */ /* 0x000ee80000100800 */
[----:B------:R-:W4:Y:S04]  /*0ba0*/  LDG.E.128 R196, [R196.64] ;  /* 0x00000004c4c47981 */ /* 0x000f28000c1e1d00 */
[----:B------:R-:W2:Y:S01]  /*0bb0*/  LDG.E.128 R200, [R200.64] ;  /* 0x00000004c8c87981 */ /* 0x000ea2000c1e1d00 */
[----:B------:R-:W-:-:S02]  /*0bc0*/  ISETP.NE.U32.AND P3, PT, RZ, c[0x0][0x218], PT ;  /* 0x00008600ff007a0c */ /* 0x000fc40003f65070 */
[----:B----4-:R-:W-:Y:S02]  /*0bd0*/  PRMT R230, RZ, 0x7610, R196 ;  /* 0x00007610ffe67816 */ /* 0x010fe400000000c4 */
[--C-:B------:R-:W-:Y:S02]  /*0be0*/  PRMT R227, RZ, 0x5410, R197.reuse ;  /* 0x00005410ffe37816 */ /* 0x100fe400000000c5 */
[----:B------:R-:W-:Y:S01]  /*0bf0*/  PRMT R247, RZ, 0x7610, R197 ;  /* 0x00007610fff77816 */ /* 0x000fe200000000c5 */
[C---:B------:R-:W-:Y:S01]  /*0c00*/  FADD.FTZ R248, -R16.reuse, R230 ;  /* 0x000000e610f87221 */ /* 0x040fe20000010100 */
[----:B------:R-:W-:Y:S01]  /*0c10*/  PRMT R246, RZ, 0x5410, R198 ;  /* 0x00005410fff67816 */ /* 0x000fe200000000c6 */
[C---:B------:R-:W-:Y:S01]  /*0c20*/  FADD.FTZ R230, -R16.reuse, R227 ;  /* 0x000000e310e67221 */ /* 0x040fe20000010100 */
[----:B------:R-:W-:Y:S01]  /*0c30*/  PRMT R222, RZ, 0x5410, R196 ;  /* 0x00005410ffde7816 */ /* 0x000fe200000000c4 */
[C---:B------:R-:W-:Y:S01]  /*0c40*/  FADD.FTZ R227, -R16.reuse, R247 ;  /* 0x000000f710e37221 */ /* 0x040fe20000010100 */
[--C-:B--2---:R-:W-:Y:S01]  /*0c50*/  PRMT R197, RZ, 0x5410, R203.reuse ;  /* 0x00005410ffc57816 */ /* 0x104fe200000000cb */
[----:B------:R-:W2:Y:S01]  /*0c60*/  LDL R247, [R1+0x24] ;  /* 0x0000240001f77983 */ /* 0x000ea20000100800 */
[----:B------:R-:W-:Y:S01]  /*0c70*/  PRMT R196, RZ, 0x7610, R203 ;  /* 0x00007610ffc47816 */ /* 0x000fe200000000cb */
[----:B------:R-:W-:-:S02]  /*0c80*/  FADD.FTZ R203, -R16, R246 ;  /* 0x000000f610cb7221 */ /* 0x000fc40000010100 */
[----:B------:R-:W4:Y:S01]  /*0c90*/  LDL R246, [R1+0x20] ;  /* 0x0000200001f67983 */ /* 0x000f220000100800 */
[----:B------:R-:W-:Y:S01]  /*0ca0*/  ISETP.NE.AND.EX P3, PT, RZ, c[0x0][0x21c], PT, P3 ;  /* 0x00008700ff007a0c */ /* 0x000fe20003f65330 */
[----:B------:R-:W-:Y:S01]  /*0cb0*/  FADD.FTZ R222, -R16, R222 ;  /* 0x000000de10de7221 */ /* 0x000fe20000010100 */
[----:B------:R-:W-:Y:S02]  /*0cc0*/  PRMT R249, RZ, 0x5410, R199 ;  /* 0x00005410fff97816 */ /* 0x000fe400000000c7 */
[----:B------:R-:W-:Y:S01]  /*0cd0*/  PRMT R226, RZ, 0x7610, R200 ;  /* 0x00007610ffe27816 */ /* 0x000fe200000000c8 */
[----:B-----5:R-:W-:Y:S01]  /*0ce0*/  FMUL.FTZ R222, R0, R222 ;  /* 0x000000de00de7220 */ /* 0x020fe20000410000 */
[----:B------:R-:W-:Y:S02]  /*0cf0*/  PRMT R198, RZ, 0x7610, R198 ;  /* 0x00007610ffc67816 */ /* 0x000fe400000000c6 */
[----:B------:R-:W-:Y:S01]  /*0d00*/  PRMT R223, RZ, 0x5410, R200 ;  /* 0x00005410ffdf7816 */ /* 0x000fe200000000c8 */
[----:B------:R-:W-:Y:S01]  /*0d10*/  FADD.FTZ R200, -R16, R249 ;  /* 0x000000f910c87221 */ /* 0x000fe20000010100 */
[----:B------:R-:W-:Y:S01]  /*0d20*/  PRMT R250, RZ, 0x7610, R199 ;  /* 0x00007610fffa7816 */ /* 0x000fe200000000c7 */
[----:B------:R-:W-:-:S02]  /*0d30*/  FMUL.FTZ R248, R0, R248 ;  /* 0x000000f800f87220 */ /* 0x000fc40000410000 */
[----:B------:R0:W5:Y:S01]  /*0d40*/  @P3 LDG.E.128 R168, [R216.64] ;  /* 0x00000004d8a83981 */ /* 0x000162000c1e1d00 */
[----:B------:R-:W-:Y:S01]  /*0d50*/  PRMT R199, RZ, 0x7610, R202 ;  /* 0x00007610ffc77816 */ /* 0x000fe200000000ca */
[----:B------:R-:W-:Y:S02]  /*0d60*/  FADD.FTZ R104, R104, R223 ;  /* 0x000000df68687221 */ /* 0x000fe40000010000 */
[----:B------:R-:W-:Y:S02]  /*0d70*/  FFMA.FTZ R76, R222, R223, R76 ;  /* 0x000000dfde4c7223 */ /* 0x000fe4000001004c */
[----:B------:R-:W-:Y:S01]  /*0d80*/  FADD.FTZ R105, R105, R226 ;  /* 0x000000e269697221 */ /* 0x000fe20000010000 */
[--C-:B0-----:R-:W-:Y:S02]  /*0d90*/  PRMT R217, RZ, 0x5410, R201.reuse ;  /* 0x00005410ffd97816 */ /* 0x101fe400000000c9 */
[----:B------:R-:W-:Y:S02]  /*0da0*/  PRMT R216, RZ, 0x7610, R201 ;  /* 0x00007610ffd87816 */ /* 0x000fe400000000c9 */
[----:B------:R-:W-:Y:S01]  /*0db0*/  PRMT R201, RZ, 0x5410, R202 ;  /* 0x00005410ffc97816 */ /* 0x000fe200000000ca */
[----:B------:R-:W-:-:S02]  /*0dc0*/  FADD.FTZ R202, -R16, R198 ;  /* 0x000000c610ca7221 */ /* 0x000fc40000010100 */
[----:B------:R-:W-:Y:S02]  /*0dd0*/  FFMA.FTZ R77, R248, R226, R77 ;  /* 0x000000e2f84d7223 */ /* 0x000fe4000001004d */
[----:B------:R-:W-:Y:S02]  /*0de0*/  FADD.FTZ R108, R108, R201 ;  /* 0x000000c96c6c7221 */ /* 0x000fe40000010000 */
[----:B------:R-:W-:Y:S02]  /*0df0*/  FMUL.FTZ R230, R0, R230 ;  /* 0x000000e600e67220 */ /* 0x000fe40000410000 */
[----:B------:R-:W-:Y:S01]  /*0e00*/  FADD.FTZ R198, -R16, R250 ;  /* 0x000000fa10c67221 */ /* 0x000fe20000010100 */
[----:B------:R0:W-:Y:S01]  /*0e10*/  STL [R1+0x18], R248 ;  /* 0x000018f801007387 */ /* 0x0001e20000100800 */
[----:B------:R-:W-:Y:S02]  /*0e20*/  FADD.FTZ R109, R109, R199 ;  /* 0x000000c76d6d7221 */ /* 0x000fe40000010000 */
[----:B------:R-:W-:Y:S01]  /*0e30*/  FMUL.FTZ R250, R25, R199 ;  /* 0x000000c719fa7220 */ /* 0x000fe20000410000 */
[----:B------:R-:W-:Y:S01]  /*0e40*/  STL [R1+0x10], R230 ;  /* 0x000010e601007387 */ /* 0x000fe20000100800 */
[----:B------:R-:W-:-:S02]  /*0e50*/  FMUL.FTZ R227, R0, R227 ;  /* 0x000000e300e37220 */ /* 0x000fc40000410000 */
[----:B------:R-:W-:Y:S01]  /*0e60*/  FADD.FTZ R110, R110, R197 ;  /* 0x000000c56e6e7221 */ /* 0x000fe20000010000 */
[----:B------:R-:W-:Y:S01]  /*0e70*/  IADD3 R225, R225, 0x20, RZ ;  /* 0x00000020e1e17810 */ /* 0x000fe20007ffe0ff */
[----:B------:R-:W-:Y:S02]  /*0e80*/  FFMA.FTZ R78, R230, R217, R78 ;  /* 0x000000d9e64e7223 */ /* 0x000fe4000001004e */
[----:B------:R-:W-:Y:S02]  /*0e90*/  FFMA.FTZ R79, R227, R216, R79 ;  /* 0x000000d8e34f7223 */ /* 0x000fe4000001004f */
[----:B------:R-:W-:Y:S02]  /*0ea0*/  FADD.FTZ R106, R106, R217 ;  /* 0x000000d96a6a7221 */ /* 0x000fe40000010000 */
[----:B------:R-:W-:Y:S02]  /*0eb0*/  FADD.FTZ R107, R107, R216 ;  /* 0x000000d86b6b7221 */ /* 0x000fe40000010000 */
[----:B------:R-:W-:-:S02]  /*0ec0*/  FADD.FTZ R111, R111, R196 ;  /* 0x000000c46f6f7221 */ /* 0x000fc40000010000 */
[----:B--2---:R-:W-:Y:S02]  /*0ed0*/  FMUL.FTZ R249, R247, R226 ;  /* 0x000000e2f7f97220 */ /* 0x004fe40000410000 */
[----:B------:R-:W-:Y:S02]  /*0ee0*/  FMUL.FTZ R247, R0, R203 ;  /* 0x000000cb00f77220 */ /* 0x000fe40000410000 */
[----:B----4-:R-:W-:Y:S02]  /*0ef0*/  FMUL.FTZ R223, R246, R223 ;  /* 0x000000dff6df7220 */ /* 0x010fe40000410000 */
[----:B------:R-:W-:Y:S02]  /*0f00*/  FMUL.FTZ R246, R252, R217 ;  /* 0x000000d9fcf67220 */ /* 0x000fe40000410000 */
[----:B---3--:R-:W-:Y:S02]  /*0f10*/  FMUL.FTZ R226, R251, R216 ;  /* 0x000000d8fbe27220 */ /* 0x008fe40000410000 */
[----:B------:R-:W-:-:S02]  /*0f20*/  FFMA.FTZ R80, R247, R201, R80 ;  /* 0x000000c9f7507223 */ /* 0x000fc40000010050 */
[----:B------:R-:W-:Y:S02]  /*0f30*/  FMUL.FTZ R252, R24, R201 ;  /* 0x000000c918fc7220 */ /* 0x000fe40000410000 */
[----:B------:R-:W-:Y:S02]  /*0f40*/  FMUL.FTZ R251, R0, R202 ;  /* 0x000000ca00fb7220 */ /* 0x000fe40000410000 */
[----:B------:R-:W-:Y:S02]  /*0f50*/  FADD.FTZ R201, RZ, R223 ;  /* 0x000000dfffc97221 */ /* 0x000fe40000010000 */
[----:B------:R-:W-:Y:S02]  /*0f60*/  FFMA.FTZ R202, R222, R223, RZ ;  /* 0x000000dfdeca7223 */ /* 0x000fe400000100ff */
[----:B------:R-:W-:Y:S02]  /*0f70*/  FADD.FTZ R201, R201, R249 ;  /* 0x000000f9c9c97221 */ /* 0x000fe40000010000 */
[----:B------:R-:W-:-:S02]  /*0f80*/  FFMA.FTZ R202, R248, R249, R202 ;  /* 0x000000f9f8ca7223 */ /* 0x000fc400000100ca */
[----:B------:R-:W-:Y:S02]  /*0f90*/  FFMA.FTZ R81, R251, R199, R81 ;  /* 0x000000c7fb517223 */ /* 0x000fe40000010051 */
[----:B------:R-:W-:Y:S02]  /*0fa0*/  FADD.FTZ R199, R201, R246 ;  /* 0x000000f6c9c77221 */ /* 0x000fe40000010000 */
[----:B------:R-:W-:Y:S01]  /*0fb0*/  FFMA.FTZ R202, R230, R246, R202 ;  /* 0x000000f6e6ca7223 */ /* 0x000fe200000100ca */
[----:B------:R1:W-:Y:S01]  /*0fc0*/  STL [R1+0x14], R249 ;  /* 0x000014f901007387 */ /* 0x0003e20000100800 */
[----:B------:R-:W-:Y:S02]  /*0fd0*/  FADD.FTZ R199, R199, R226 ;  /* 0x000000e2c7c77221 */ /* 0x000fe40000010000 */
[----:B------:R-:W-:Y:S02]  /*0fe0*/  FFMA.FTZ R202, R227, R226, R202 ;  /* 0x000000e2e3ca7223 */ /* 0x000fe400000100ca */
[----:B0-----:R-:W-:-:S02]  /*0ff0*/  FMUL.FTZ R248, R26, R197 ;  /* 0x000000c51af87220 */ /* 0x001fc40000410000 */
[----:B-1----:R-:W-:Y:S02]  /*1000*/  FMUL.FTZ R249, R0, R200 ;  /* 0x000000c800f97220 */ /* 0x002fe40000410000 */
[----:B------:R-:W-:Y:S02]  /*1010*/  FADD.FTZ R199, R199, R252 ;  /* 0x000000fcc7c77221 */ /* 0x000fe40000010000 */
[----:B------:R-:W-:Y:S02]  /*1020*/  FFMA.FTZ R82, R249, R197, R82 ;  /* 0x000000c5f9527223 */ /* 0x000fe40000010052 */
[----:B------:R-:W-:Y:S01]  /*1030*/  FFMA.FTZ R197, R247, R252, R202 ;  /* 0x000000fcf7c57223 */ /* 0x000fe200000100ca */
[----:B------:R-:W-:Y:S01]  /*1040*/  STL [R1+0x8], R227 ;  /* 0x000008e301007387 */ /* 0x000fe20000100800 */
[----:B------:R-:W-:Y:S02]  /*1050*/  FADD.FTZ R199, R199, R250 ;  /* 0x000000fac7c77221 */ /* 0x000fe40000010000 */
[----:B------:R-:W-:Y:S01]  /*1060*/  FFMA.FTZ R197, R251, R250, R197 ;  /* 0x000000fafbc57223 */ /* 0x000fe200000100c5 */
[----:B------:R0:W-:Y:S01]  /*1070*/  STL [R1+0xc], R246 ;  /* 0x00000cf601007387 */ /* 0x0001e20000100800 */
[----:B------:R-:W-:-:S02]  /*1080*/  FADD.FTZ R199, R199, R248 ;  /* 0x000000f8c7c77221 */ /* 0x000fc40000010000 */
[----:B------:R-:W-:Y:S01]  /*1090*/  FFMA.FTZ R197, R249, R248, R197 ;  /* 0x000000f8f9c57223 */ /* 0x000fe200000100c5 */
[----:B------:R1:W-:Y:S01]  /*10a0*/  STL [R1], R247 ;  /* 0x000000f701007387 */ /* 0x0003e20000100800 */
[----:B------:R-:W-:Y:S01]  /*10b0*/  IADD3 R230, R4, 0x20, RZ ;  /* 0x0000002004e67810 */ /* 0x000fe20007ffe0ff */
[----:B0-----:R-:W-:Y:S02]  /*10c0*/  FMUL.FTZ R246, R27, R196 ;  /* 0x000000c41bf67220 */ /* 0x001fe40000410000 */
[----:B------:R0:W-:Y:S01]  /*10d0*/  STL [R1+0x4], R226 ;  /* 0x000004e201007387 */ /* 0x0001e20000100800 */
[----:B-1----:R-:W-:Y:S02]  /*10e0*/  FMUL.FTZ R247, R0, R198 ;  /* 0x000000c600f77220 */ /* 0x002fe40000410000 */
[----:B------:R-:W-:Y:S02]  /*10f0*/  FADD.FTZ R227, R199, R246 ;  /* 0x000000f6c7e37221 */ /* 0x000fe40000010000 */
[----:B------:R-:W-:-:S02]  /*1100*/  FFMA.FTZ R83, R247, R196, R83 ;  /* 0x000000c4f7537223 */ /* 0x000fc40000010053 */
[----:B0-----:R-:W-:Y:S02]  /*1110*/  FFMA.FTZ R226, R247, R246, R197 ;  /* 0x000000f6f7e27223 */ /* 0x001fe400000100c5 */
.L_x_3065:
[----:B------:R-:W-:Y:S05]  /*1120*/  BSYNC B2 ;  /* 0x0000000000027941 */ /* 0x000fea0003800000 */
.L_x_3064:
[----:B------:R-:W-:Y:S01]  /*1130*/  BSSY B2, `(.L_x_3066) ;  /* 0x0000055000027945 */ /* 0x000fe20003800000 */
[----:B------:R-:W-:Y:S05]  /*1140*/  @!P0 BRA `(.L_x_3067) ;  /* 0x0000053000008947 */ /* 0x000fea0003800000 */
[----:B------:R-:W-:-:S10]  /*1150*/  HFMA2.MMA R216, -RZ, RZ, 0, 9.5367431640625e-07 ;  /* 0x00000010ffd87435 */ /* 0x000fd400000001ff */
[----:B------:R-:W-:-:S05]  /*1160*/  IMAD.WIDE.U32 R18, R230, R216, c[0x0][0x188] ;  /* 0x00006200e6127625 */ /* 0x000fca00078e00d8 */
[----:B------:R0:W2:Y:S02]  /*1170*/  LDG.E.128 R196, [R18.64] ;  /* 0x0000000412c47981 */ /* 0x0000a4000c1e1d00 */
[----:B0-----:R-:W-:-:S05]  /*1180*/  IMAD.WIDE.U32 R18, R225, R216, c[0x0][0x208] ;  /* 0x00008200e1127625 */ /* 0x001fca00078e00d8 */
[----:B------:R0:W3:Y:S01]  /*1190*/  LDG.E.128 R200, [R18.64] ;  /* 0x0000000412c87981 */ /* 0x0000e2000c1e1d00 */
[----:B------:R-:W-:-:S04]  /*11a0*/  ISETP.NE.U32.AND P3, PT, RZ, c[0x0][0x218], PT ;  /* 0x00008600ff007a0c */ /* 0x000fc80003f65070 */
[----:B------:R-:W-:-:S13]  /*11b0*/  ISETP.NE.AND.EX P3, PT, RZ, c[0x0][0x21c], PT, P3 ;  /* 0x00008700ff007a0c */ /* 0x000fda0003f65330 */
[----:B0-----:R-:W-:-:S05]  /*11c0*/  @P3 IMAD.WIDE.U32 R18, R230, R216, c[0x0][0x218] ;  /* 0x00008600e6123625 */ /* 0x001fca00078e00d8 */
[----:B------:R0:W5:Y:S01]  /*11d0*/  @P3 LDG.E.128 R20, [R18.64] ;  /* 0x0000000412143981 */ /* 0x000162000c1e1d00 */
[----:B------:R-:W-:Y:S02]  /*11e0*/  IADD3 R225, R225, 0x20, RZ ;  /* 0x00000020e1e17810 */ /* 0x000fe40007ffe0ff */
[----:B------:R-:W-:Y:S02]  /*11f0*/  IADD3 R230, R230, 0x20, RZ ;  /* 0x00000020e6e67810 */ /* 0x000fe40007ffe0ff */
[--C-:B--2---:R-:W-:Y:S02]  /*1200*/  PRMT R207, RZ, 0x5410, R196.reuse ;  /* 0x00005410ffcf7816 */ /* 0x104fe400000000c4 */
[----:B------:R-:W-:Y:S02]  /*1210*/  PRMT R206, RZ, 0x7610, R196 ;  /* 0x00007610ffce7816 */ /* 0x000fe400000000c4 */
[----:B------:R-:W-:Y:S01]  /*1220*/  PRMT R216, RZ, 0x5410, R197 ;  /* 0x00005410ffd87816 */ /* 0x000fe200000000c5 */
        /* <DEDUP_REMOVED lines=11> */
[----:B---3--:R-:W-:Y:S01]  /*12e0*/  PRMT R205, RZ, 0x5410, R200 ;  /* 0x00005410ffcd7816 */ /* 0x008fe200000000c8 */
[----:B------:R-:W-:Y:S01]  /*12f0*/  FADD.FTZ R199, -R16, R238 ;  /* 0x000000ee10c77221 */ /* 0x000fe20000010100 */
[----:B------:R-:W-:-:S02]  /*1300*/  PRMT R17, RZ, 0x5410, R201 ;  /* 0x00005410ff117816 */ /* 0x000fc400000000c9 */
[--C-:B0-----:R-:W-:Y:S01]  /*1310*/  PRMT R18, RZ, 0x5410, R202.reuse ;  /* 0x00005410ff127816 */ /* 0x101fe200000000ca */
[----:B------:R-:W-:Y:S01]  /*1320*/  FMUL.FTZ R243, R28, R205 ;  /* 0x000000cd1cf37220 */ /* 0x000fe20000410000 */
[----:B------:R-:W-:Y:S01]  /*1330*/  PRMT R198, RZ, 0x7610, R202 ;  /* 0x00007610ffc67816 */ /* 0x000fe200000000ca */
[C---:B------:R-:W-:Y:S01]  /*1340*/  FADD.FTZ R202, -R16.reuse, R197 ;  /* 0x000000c510ca7221 */ /* 0x040fe20000010100 */
[----:B------:R-:W-:Y:S01]  /*1350*/  PRMT R19, RZ, 0x7610, R201 ;  /* 0x00007610ff137816 */ /* 0x000fe200000000c9 */
[C---:B------:R-:W-:Y:S01]  /*1360*/  FADD.FTZ R201, -R16.reuse, R224 ;  /* 0x000000e010c97221 */ /* 0x040fe20000010100 */
[----:B------:R-:W-:Y:S01]  /*1370*/  PRMT R204, RZ, 0x7610, R200 ;  /* 0x00007610ffcc7816 */ /* 0x000fe200000000c8 */
[----:B------:R-:W-:Y:S01]  /*1380*/  FADD.FTZ R197, -R16, R239 ;  /* 0x000000ef10c57221 */ /* 0x000fe20000010100 */
[----:B------:R-:W-:Y:S01]  /*1390*/  PRMT R196, RZ, 0x5410, R203 ;  /* 0x00005410ffc47816 */ /* 0x000fe200000000cb */
[----:B------:R-:W-:Y:S01]  /*13a0*/  FADD.FTZ R194, R194, R17 ;  /* 0x00000011c2c27221 */ /* 0x000fe20000010000 */
[----:B------:R-:W-:Y:S01]  /*13b0*/  PRMT R203, RZ, 0x7610, R203 ;  /* 0x00007610ffcb7816 */ /* 0x000fe200000000cb */
[----:B------:R-:W-:-:S02]  /*13c0*/  FMUL.FTZ R238, R0, R202 ;  /* 0x000000ca00ee7220 */ /* 0x000fc40000410000 */
[-C--:B------:R-:W-:Y:S02]  /*13d0*/  FFMA.FTZ R182, R240, R17.reuse, R182 ;  /* 0x00000011f0b67223 */ /* 0x080fe400000100b6 */
[----:B------:R-:W-:Y:S02]  /*13e0*/  FMUL.FTZ R239, R30, R17 ;  /* 0x000000111eef7220 */ /* 0x000fe40000410000 */
        /* <DEDUP_REMOVED lines=10> */
[C---:B------:R-:W-:Y:S02]  /*1490*/  FFMA.FTZ R202, R242.reuse, R241, R202 ;  /* 0x000000f1f2ca7223 */ /* 0x040fe400000100ca */
        /* <DEDUP_REMOVED lines=23> */
[C---:B------:R-:W-:Y:S02]  /*1610*/  FFMA.FTZ R199, R205.reuse, R206, R199 ;  /* 0x000000cecdc77223 */ /* 0x040fe400000100c7 */
[----:B------:R-:W-:Y:S02]  /*1620*/  FADD.FTZ R186, R186, R196 ;  /* 0x000000c4baba7221 */ /* 0x000fe40000010000 */
[----:B------:R-:W-:Y:S02]  /*1630*/  FFMA.FTZ R118, R205, R196, R118 ;  /* 0x000000c4cd767223 */ /* 0x000fe40000010076 */
[----:B------:R-:W-:Y:S02]  /*1640*/  FADD.FTZ R187, R187, R203 ;  /* 0x000000cbbbbb7221 */ /* 0x000fe40000010000 */
[----:B------:R-:W-:Y:S02]  /*1650*/  FFMA.FTZ R119, R207, R203, R119 ;  /* 0x000000cbcf777223 */ /* 0x000fe40000010077 */
[----:B------:R-:W-:-:S02]  /*1660*/  FADD.FTZ R227, R198, R208 ;  /* 0x000000d0c6e37221 */ /* 0x000fc40000010000 */
[----:B------:R-:W-:Y:S02]  /*1670*/  FFMA.FTZ R226, R207, R208, R199 ;  /* 0x000000d0cfe27223 */ /* 0x000fe400000100c7 */
.L_x_3067:
[----:B------:R-:W-:Y:S05]  /*1680*/  BSYNC B2 ;  /* 0x0000000000027941 */ /* 0x000fea0003800000 */
.L_x_3066:
[----:B------:R-:W-:Y:S01]  /*1690*/  BSSY B2, `(.L_x_3068) ;  /* 0x0000055000027945 */ /* 0x000fe20003800000 */
[----:B------:R-:W-:Y:S05]  /*16a0*/  @!P1 BRA `(.L_x_3069) ;  /* 0x0000053000009947 */ /* 0x000fea0003800000 */
[----:B------:R-:W-:-:S05]  /*16b0*/  MOV R196, 0x10 ;  /* 0x0000001000c47802 */ /* 0x000fca0000000f00 */
        /* <DEDUP_REMOVED lines=12> */
[--C-:B------:R-:W-:Y:S02]  /*1780*/  PRMT R203, RZ, 0x5410, R10.reuse ;  /* 0x00005410ffcb7816 */ /* 0x100fe4000000000a */
[----:B------:R-:W-:Y:S01]  /*1790*/  PRMT R202, RZ, 0x7610, R10 ;  /* 0x00007610ffca7816 */ /* 0x000fe2000000000a */
[----:B------:R-:W-:Y:S01]  /*17a0*/  FADD.FTZ R201, -R16, R5 ;  /* 0x0000000510c97221 */ /* 0x000fe20000010100 */
[----:B------:R-:W-:-:S02]  /*17b0*/  PRMT R216, RZ, 0x5410, R11 ;  /* 0x00005410ffd87816 */ /* 0x000fc4000000000b */
[----:B------:R-:W-:Y:S02]  /*17c0*/  PRMT R217, RZ, 0x7610, R11 ;  /* 0x00007610ffd97816 */ /* 0x000fe4000000000b */
[--C-:B------:R-:W-:Y:S02]  /*17d0*/  PRMT R198, RZ, 0x5410, R9.reuse ;  /* 0x00005410ffc67816 */ /* 0x100fe40000000009 */
[----:B0-----:R-:W-:Y:S02]  /*17e0*/  PRMT R6, RZ, 0x7610, R9 ;  /* 0x00007610ff067816 */ /* 0x001fe40000000009 */
[----:B---3--:R-:W-:Y:S01]  /*17f0*/  PRMT R10, RZ, 0x5410, R14 ;  /* 0x00005410ff0a7816 */ /* 0x008fe2000000000e */
        /* <DEDUP_REMOVED lines=8> */
[----:B------:R-:W-:Y:S01]  /*1880*/  FMUL.FTZ R6, R0, R201 ;  /* 0x000000c900067220 */ /* 0x000fe20000410000 */
[----:B------:R-:W-:Y:S01]  /*1890*/  PRMT R196, RZ, 0x7610, R13 ;  /* 0x00007610ffc47816 */ /* 0x000fe2000000000d */
[----:B------:R-:W-:Y:S01]  /*18a0*/  FADD.FTZ R120, R120, R7 ;  /* 0x0000000778787221 */ /* 0x000fe20000010000 */
[--C-:B------:R-:W-:Y:S01]  /*18b0*/  PRMT R13, RZ, 0x5410, R15.reuse ;  /* 0x00005410ff0d7816 */ /* 0x100fe2000000000f */
[-C--:B------:R-:W-:Y:S01]  /*18c0*/  FFMA.FTZ R88, R5, R7.reuse, R88 ;  /* 0x0000000705587223 */ /* 0x080fe20000010058 */
[----:B------:R-:W-:Y:S01]  /*18d0*/  PRMT R199, RZ, 0x7610, R15 ;  /* 0x00007610ffc77816 */ /* 0x000fe2000000000f */
[----:B------:R-:W-:-:S02]  /*18e0*/  FMUL.FTZ R237, R44, R7 ;  /* 0x000000072ced7220 */ /* 0x000fc40000410000 */
[----:B------:R-:W-:Y:S02]  /*18f0*/  FMUL.FTZ R7, R0, R200 ;  /* 0x000000c800077220 */ /* 0x000fe40000410000 */
[----:B------:R-:W-:Y:S02]  /*1900*/  FADD.FTZ R197, -R16, R203 ;  /* 0x000000cb10c57221 */ /* 0x000fe40000010100 */
[----:B------:R-:W-:Y:S02]  /*1910*/  FADD.FTZ R121, R121, R8 ;  /* 0x0000000879797221 */ /* 0x000fe40000010000 */
[-C--:B------:R-:W-:Y:S02]  /*1920*/  FFMA.FTZ R89, R6, R8.reuse, R89 ;  /* 0x0000000806597223 */ /* 0x080fe40000010059 */
[----:B------:R-:W-:Y:S02]  /*1930*/  FMUL.FTZ R236, R45, R8 ;  /* 0x000000082dec7220 */ /* 0x000fe40000410000 */
[----:B------:R-:W-:-:S02]  /*1940*/  FMUL.FTZ R8, R0, R198 ;  /* 0x000000c600087220 */ /* 0x000fc40000410000 */
[----:B------:R-:W-:Y:S02]  /*1950*/  FADD.FTZ R122, R122, R9 ;  /* 0x000000097a7a7221 */ /* 0x000fe40000010000 */
[-C--:B------:R-:W-:Y:S02]  /*1960*/  FFMA.FTZ R90, R7, R9.reuse, R90 ;  /* 0x00000009075a7223 */ /* 0x080fe4000001005a */
[----:B------:R-:W-:Y:S02]  /*1970*/  FMUL.FTZ R233, R46, R9 ;  /* 0x000000092ee97220 */ /* 0x000fe40000410000 */
[----:B------:R-:W-:Y:S02]  /*1980*/  FMUL.FTZ R9, R0, R197 ;  /* 0x000000c500097220 */ /* 0x000fe40000410000 */
[----:B------:R-:W-:Y:S02]  /*1990*/  FADD.FTZ R15, -R16, R202 ;  /* 0x000000ca100f7221 */ /* 0x000fe40000010100 */
        /* <DEDUP_REMOVED lines=36> */
.L_x_3069:
[----:B------:R-:W-:Y:S05]  /*1be0*/  BSYNC B2 ;  /* 0x0000000000027941 */ /* 0x000fea0003800000 */
.L_x_3068:
        /* <DEDUP_REMOVED lines=12> */
[--C-:B0-----:R-:W-:Y:S02]  /*1cb0*/  PRMT R211, RZ, 0x5410, R197.reuse ;  /* 0x00005410ffd37816 */ /* 0x101fe400000000c5 */
[----:B------:R-:W-:Y:S02]  /*1cc0*/  PRMT R209, RZ, 0x7610, R197 ;  /* 0x00007610ffd17816 */ /* 0x000fe400000000c5 */
[--C-:B------:R-:W-:Y:S01]  /*1cd0*/  PRMT R197, RZ, 0x5410, R198.reuse ;  /* 0x00005410ffc57816 */ /* 0x100fe200000000c6 */
        /* <DEDUP_REMOVED lines=14> */
[C---:B------:R-:W-:Y:S01]  /*1dc0*/  FADD.FTZ R214, -R16.reuse, R214 ;  /* 0x000000d610d67221 */ /* 0x040fe20000010100 */
[----:B------:R-:W-:Y:S01]  /*1dd0*/  PRMT R202, RZ, 0x7610, R202 ;  /* 0x00007610ffca7816 */ /* 0x000fe200000000ca */
[C---:B------:R-:W-:Y:S01]  /*1de0*/  FADD.FTZ R209, -R16.reuse, R209 ;  /* 0x000000d110d17221 */ /* 0x040fe20000010100 */
[--C-:B------:R-:W-:Y:S01]  /*1df0*/  PRMT R198, RZ, 0x5410, R203.reuse ;  /* 0x00005410ffc67816 */ /* 0x100fe200000000cb */
[----:B------:R-:W-:Y:S01]  /*1e00*/  FADD.FTZ R196, -R16, R196 ;  /* 0x000000c410c47221 */ /* 0x000fe20000010100 */
[----:B------:R-:W-:Y:S01]  /*1e10*/  PRMT R203, RZ, 0x7610, R203 ;  /* 0x00007610ffcb7816 */ /* 0x000fe200000000cb */
[----:B------:R-:W-:-:S02]  /*1e20*/  FMUL.FTZ R235, R68, R213 ;  /* 0x000000d544eb7220 */ /* 0x000fc40000410000 */
[----:B------:R-:W-:Y:S01]  /*1e30*/  FADD.FTZ R16, -R16, R210 ;  /* 0x000000d210107221 */ /* 0x000fe20000010100 */
[----:B------:R-:W-:Y:S01]  /*1e40*/  PRMT R210, RZ, 0x5410, R201 ;  /* 0x00005410ffd27816 */ /* 0x000fe200000000c9 */
[----:B------:R-:W-:Y:S01]  /*1e50*/  FADD.FTZ R128, R128, R213 ;  /* 0x000000d580807221 */ /* 0x000fe20000010000 */
[----:B------:R-:W-:Y:S01]  /*1e60*/  PRMT R201, RZ, 0x7610, R201 ;  /* 0x00007610ffc97816 */ /* 0x000fe200000000c9 */
        /* <DEDUP_REMOVED lines=13> */
[C---:B------:R-:W-:Y:S02]  /*1f40*/  FFMA.FTZ R197, R234.reuse, R232, R200 ;  /* 0x000000e8eac57223 */ /* 0x040fe400000100c8 */
        /* <DEDUP_REMOVED lines=29> */
.L_x_3063:
[----:B------:R-:W-:Y:S05]  /*2120*/  BSYNC B1 ;  /* 0x0000000000017941 */ /* 0x000fea0003800000 */
.L_x_3052:
[----:B------:R-:W-:Y:S05]  /*2130*/  BRA.DIV ~URZ, `(.L_x_3070) ;  /* 0x000050527f007947 */ /* 0x000fea000b800000 */
[----:B------:R2:W3:Y:S02]  /*2140*/  SHFL.BFLY PT, R198, R227, 0x1, 0x1f ;  /* 0x0c201f00e3c67f89 */ /* 0x0004e400000e0000 */
.L_x_3199:
[----:B------:R-:W-:Y:S05]  /*2150*/  BRA.DIV ~URZ, `(.L_x_3071) ;  /* 0x000050b27f007947 */ /* 0x000fea000b800000 */
[----:B---3--:R-:W-:Y:S01]  /*2160*/  FADD.FTZ R16, R198, R227 ;  /* 0x000000e3c6107221 */ /* 0x008fe20000010000 */
[----:B------:R-:W3:Y:S04]  /*2170*/  SHFL.BFLY PT, R196, R226, 0x1, 0x1f ;  /* 0x0c201f00e2c47f89 */ /* 0x000ee800000e0000 */
[----:B0-----:R-:W0:Y:S01]  /*2180*/  SHFL.BFLY PT, R197, R16, 0x2, 0x1f ;  /* 0x0c401f0010c57f89 */ /* 0x001e2200000e0000 */
[----:B---3--:R-:W-:-:S02]  /*2190*/  FADD.FTZ R196, R196, R226 ;  /* 0x000000e2c4c47221 */ /* 0x008fc40000010000 */
[----:B0-----:R-:W-:-:S03]  /*21a0*/  FADD.FTZ R16, R197, R16 ;  /* 0x00000010c5107221 */ /* 0x001fc60000010000 */
[----:B------:R-:W0:Y:S02]  /*21b0*/  SHFL.BFLY PT, R197, R196, 0x2, 0x1f ;  /* 0x0c401f00c4c57f89 */ /* 0x000e2400000e0000 */
[----:B0-----:R-:W-:Y:S02]  /*21c0*/  FADD.FTZ R196, R196, R197 ;  /* 0x000000c5c4c47221 */ /* 0x001fe40000010000 */
[----:B------:R-:W0:Y:S02]  /*21d0*/  SHFL.BFLY PT, R197, R16, 0x4, 0x1f ;  /* 0x0c801f0010c57f89 */ /* 0x000e2400000e0000 */
[----:B0-----:R-:W-:Y:S02]  /*21e0*/  FADD.FTZ R16, R16, R197 ;  /* 0x000000c510107221 */ /* 0x001fe40000010000 */
[----:B------:R-:W0:Y:S04]  /*21f0*/  SHFL.BFLY PT, R197, R196, 0x4, 0x1f ;  /* 0x0c801f00c4c57f89 */ /* 0x000e2800000e0000 */
[----:B------:R-:W3:Y:S01]  /*2200*/  SHFL.BFLY PT, R198, R16, 0x8, 0x1f ;  /* 0x0d001f0010c67f89 */ /* 0x000ee200000e0000 */
[----:B0-----:R-:W-:-:S02]  /*2210*/  FADD.FTZ R196, R196, R197 ;  /* 0x000000c5c4c47221 */ /* 0x001fc40000010000 */
[----:B---3--:R-:W-:-:S03]  /*2220*/  FADD.FTZ R198, R16, R198 ;  /* 0x000000c610c67221 */ /* 0x008fc60000010000 */
[----:B------:R-:W0:Y:S04]  /*2230*/  SHFL.BFLY PT, R16, R196, 0x8, 0x1f ;  /* 0x0d001f00c4107f89 */ /* 0x000e2800000e0000 */
[----:B------:R3:W4:Y:S01]  /*2240*/  SHFL.BFLY PT, R200, R198, 0x10, 0x1f ;  /* 0x0e001f00c6c87f89 */ /* 0x00072200000e0000 */
[----:B0-----:R-:W-:-:S05]  /*2250*/  FADD.FTZ R199, R196, R16 ;  /* 0x00000010c4c77221 */ /* 0x001fca0000010000 */
[----:B------:R3:W0:Y:S02]  /*2260*/  SHFL.BFLY PT, R16, R199, 0x10, 0x1f ;  /* 0x0e001f00c7107f89 */ /* 0x00062400000e0000 */
.L_x_3200:
[----:B----4-:R-:W4:Y:S01]  /*2270*/  LDL.LU R196, [R1+0x1c] ;  /* 0x00001c0001c47983 */ /* 0x010f220000300800 */
[----:B0--3--:R-:W-:Y:S01]  /*2280*/  FADD.FTZ R199, R16, R199 ;  /* 0x000000c710c77221 */ /* 0x009fe20000010000 */
[----:B------:R-:W-:Y:S01]  /*2290*/  LOP3.LUT P4, RZ, R3, 0xffffffe0, RZ, 0xc0, !PT ;  /* 0xffffffe003ff7812 */ /* 0x000fe2000788c0ff */
[----:B------:R-:W-:Y:S01]  /*22a0*/  FADD.FTZ R198, R200, R198 ;  /* 0x000000c6c8c67221 */ /* 0x000fe20000010000 */
[----:B------:R-:W0:Y:S01]  /*22b0*/  S2R R197, SR_TID.X ;  /* 0x0000000000c57919 */ /* 0x000e220000002100 */
[----:B------:R-:W-:Y:S01]  /*22c0*/  BSSY B1, `(.L_x_3072) ;  /* 0x00000eb000017945 */ /* 0x000fe20003800000 */
[----:B------:R-:W-:Y:S02]  /*22d0*/  FMUL.FTZ R199, R199, c[0x0][0x1e0] ;  /* 0x00007800c7c77a20 */ /* 0x000fe40000410000 */
[----:B------:R-:W-:Y:S01]  /*22e0*/  FMUL.FTZ R198, R198, c[0x0][0x1e0] ;  /* 0x00007800c6c67a20 */ /* 0x000fe20000410000 */
[----:B----4-:R-:W-:-:S13]  /*22f0*/  ISETP.GE.AND P3, PT, R196, 0x1, PT ;  /* 0x00000001c400780c */ /* 0x010fda0003f66270 */
[----:B------:R-:W-:Y:S02]  /*2300*/  @P3 IADD3 R16, R196, -0x1, RZ ;  /* 0xffffffffc4103810 */ /* 0x000fe40007ffe0ff */
[----:B0-----:R-:W-:-:S03]  /*2310*/  @P3 LOP3.LUT R197, R197, 0x1f, RZ, 0xc0, !PT ;  /* 0x0000001fc5c53812 */ /* 0x001fc600078ec0ff */
[----:B------:R-:W-:-:S05]  /*2320*/  @P3 IMAD R16, R16, c[0x0][0x168], RZ ;  /* 0x00005a0010103a24 */ /* 0x000fca00078e02ff */
[----:B------:R-:W-:-:S04]  /*2330*/  @P3 SHF.R.S32.HI R196, RZ, 0x1f, R16 ;  /* 0x0000001fffc43819 */ /* 0x000fc80000011410 */
[----:B------:R-:W-:Y:S01]  /*2340*/  @P3 LEA.HI R196, R196, R16, RZ, 0x3 ;  /* 0x00000010c4c43211 */ /* 0x000fe200078f18ff */
[----:B------:R-:W-:-:S06]  /*2350*/  HFMA2.MMA R16, -RZ, RZ, 0, 0 ;  /* 0x00000000ff107435 */ /* 0x000fcc00000001ff */
[----:B------:R-:W-:Y:S01]  /*2360*/  @P3 LEA.HI.SX32 R16, R196, R197, 0x1d ;  /* 0x000000c5c4103211 */ /* 0x000fe200078feaff */
[----:B------:R-:W-:Y:S05]  /*2370*/  @!P4 BRA `(.L_x_3073) ;  /* 0x00000df00000c947 */ /* 0x000fea0003800000 */
[----:B------:R-:W-:Y:S01]  /*2380*/  BSSY B2, `(.L_x_3074) ;  /* 0x0000005000027945 */ /* 0x000fe20003800000 */
[----:B------:R-:W-:Y:S05]  /*2390*/  @!P3 BRA `(.L_x_3075) ;  /* 0x000000300000b947 */ /* 0x000fea0003800000 */
[----:B------:R-:W-:-:S05]  /*23a0*/  MOV R84, 0x10 ;  /* 0x0000001000547802 */ /* 0x000fca0000000f00 */
[----:B------:R-:W-:-:S06]  /*23b0*/  IMAD.WIDE.U32 R84, R16, R84, c[0x0][0x170] ;  /* 0x00005c0010547625 */ /* 0x000fcc00078e0054 */
[----:B------:R-:W5:Y:S02]  /*23c0*/  LDG.E.128 R84, [R84.64] ;  /* 0x0000000454547981 */ /* 0x000f64000c1e1d00 */
.L_x_3075:
[----:B------:R-:W-:Y:S05]  /*23d0*/  BSYNC B2 ;  /* 0x0000000000027941 */ /* 0x000fea0003800000 */
.L_x_3074:
        /* <DEDUP_REMOVED lines=10> */
.L_x_3077:
[----:B------:R-:W0:Y:S01]  /*2480*/  LDC.U8 R197, c[0x0][0x1f0] ;  /* 0x00007c00ffc57b82 */ /* 0x000e220000000000 */
[----:B------:R-:W-:Y:S02]  /*2490*/  ULDC.64 UR6, c[0x0][0x218] ;  /* 0x0000860000067ab9 */ /* 0x000fe40000000a00 */
[----:B------:R-:W-:-:S04]  /*24a0*/  UISETP.NE.U32.AND UP0, UPT, URZ, UR6, UPT ;  /* 0x000000063f00728c */ /* 0x000fc8000bf05070 */
[----:B------:R-:W-:Y:S01]  /*24b0*/  UISETP.NE.AND.EX UP0, UPT, URZ, UR7, UPT, UP0 ;  /* 0x000000073f00728c */ /* 0x000fe2000bf05300 */
[----:B0-----:R-:W-:-:S04]  /*24c0*/  ISETP.NE.AND P4, PT, R197, RZ, PT ;  /* 0x000000ffc500720c */ /* 0x001fc80003f85270 */
[----:B------:R-:W-:Y:S02]  /*24d0*/  FSEL R196, R198, RZ, !P4 ;  /* 0x000000ffc6c47208 */ /* 0x000fe40006000000 */
[----:B------:R-:W-:-:S03]  /*24e0*/  PLOP3.LUT P4, PT, PT, PT, UP0, 0x80, 0x0 ;  /* 0x000000000000781c */ /* 0x000fc60003f8f008 */
[----:B------:R-:W-:-:S04]  /*24f0*/  FFMA.FTZ R196, R222, R199, R196 ;  /* 0x000000c7dec47223 */ /* 0x000fc800000100c4 */
[----:B------:R-:W-:-:S04]  /*2500*/  FADD.FTZ R196, R223, -R196 ;  /* 0x800000c4dfc47221 */ /* 0x000fc80000010000 */
[----:B-----5:R-:W-:Y:S02]  /*2510*/  FMUL.FTZ R196, R0, R196 ;  /* 0x000000c400c47220 */ /* 0x020fe40000410000 */
[----:B------:R-:W-:-:S05]  /*2520*/  @P4 PRMT R197, RZ, 0x5410, R168 ;  /* 0x00005410ffc54816 */ /* 0x000fca00000000a8 */
[----:B------:R-:W-:Y:S02]  /*2530*/  @P4 FADD.FTZ R196, R196, R197 ;  /* 0x000000c5c4c44221 */ /* 0x000fe40000010000 */
.L_x_3078:
[----:B------:R-:W-:Y:S05]  /*2540*/  BSYNC B2 ;  /* 0x0000000000027941 */ /* 0x000fea0003800000 */
.L_x_3076:
[----:B------:R-:W3:Y:S01]  /*2550*/  LDL R200, [R1+0x30] ;  /* 0x0000300001c87983 */ /* 0x000ee20000100800 */
        /* <DEDUP_REMOVED lines=8> */
[----:B---3--:R-:W-:-:S05]  /*25e0*/  @P3 FMUL.FTZ R196, R200, R196 ;  /* 0x000000c4c8c43220 */ /* 0x008fca0000410000 */
[----:B------:R-:W-:-:S04]  /*25f0*/  @P3 F2FP.BF16.PACK_AB R196, RZ, R196 ;  /* 0x000000c4ffc4323e */ /* 0x000fc800000010ff */
[----:B------:R-:W-:Y:S01]  /*2600*/  @P3 PRMT R112, R196, 0x7610, R112 ;  /* 0x00007610c4703816 */ /* 0x000fe20000000070 */
[----:B------:R-:W-:Y:S05]  /*2610*/  @P2 BRA `(.L_x_3080) ;  /* 0x0000004000002947 */ /* 0x000fea0003800000 */
[----:B------:R-:W-:Y:S01]  /*2620*/  HFMA2.MMA R196, -RZ, RZ, 0, 0 ;  /* 0x00000000ffc47435 */ /* 0x000fe200000001ff */
[----:B------:R-:W-:Y:S05]  /*2630*/  @!P4 BRA `(.L_x_3081) ;  /* 0x000000c00000c947 */ /* 0x000fea0003800000 */
[----:B------:R-:W-:Y:S01]  /*2640*/  PRMT R196, RZ, 0x7610, R168 ;  /* 0x00007610ffc47816 */ /* 0x000fe200000000a8 */
[----:B------:R-:W-:Y:S05]  /*2650*/  BRA `(.L_x_3081) ;  /* 0x000000a000007947 */ /* 0x000fea0003800000 */
.L_x_3080:
[----:B------:R-:W3:Y:S01]  /*2660*/  LDL R200, [R1+0x18] ;  /* 0x0000180001c87983 */ /* 0x000ee20000100800 */
[----:B------:R-:W0:Y:S03]  /*2670*/  LDC.U8 R201, c[0x0][0x1f0] ;  /* 0x00007c00ffc97b82 */ /* 0x000e260000000000 */
[----:B------:R-:W4:Y:S01]  /*2680*/  LDL R197, [R1+0x14] ;  /* 0x0000140001c57983 */ /* 0x000f220000100800 */
[----:B0-----:R-:W-:-:S04]  /*2690*/  ISETP.NE.AND P6, PT, R201, RZ, PT ;  /* 0x000000ffc900720c */ /* 0x001fc80003fc5270 */
[----:B------:R-:W-:-:S05]  /*26a0*/  FSEL R196, R198, RZ, !P6 ;  /* 0x000000ffc6c47208 */ /* 0x000fca0007000000 */
[----:B---3--:R-:W-:-:S04]  /*26b0*/  FFMA.FTZ R196, R200, R199, R196 ;  /* 0x000000c7c8c47223 */ /* 0x008fc800000100c4 */
[----:B----4-:R-:W-:Y:S01]  /*26c0*/  FADD.FTZ R196, R197, -R196 ;  /* 0x800000c4c5c47221 */ /* 0x010fe20000010000 */
[----:B------:R-:W-:-:S03]  /*26d0*/  @P4 PRMT R197, RZ, 0x7610, R168 ;  /* 0x00007610ffc54816 */ /* 0x000fc600000000a8 */
[----:B------:R-:W-:-:S04]  /*26e0*/  FMUL.FTZ R196, R0, R196 ;  /* 0x000000c400c47220 */ /* 0x000fc80000410000 */
[----:B------:R-:W-:Y:S02]  /*26f0*/  @P4 FADD.FTZ R196, R196, R197 ;  /* 0x000000c5c4c44221 */ /* 0x000fe40000010000 */
.L_x_3081:
[----:B------:R-:W-:Y:S05]  /*2700*/  BSYNC B2 ;  /* 0x0000000000027941 */ /* 0x000fea0003800000 */
.L_x_3079:
[----:B------:R-:W3:Y:S01]  /*2710*/  LDL R200, [R1+0x34] ;  /* 0x0000340001c87983 */ /* 0x000ee20000100800 */
[----:B------:R-:W-:Y:S01]  /*2720*/  @P5 F2FP.BF16.PACK_AB R197, RZ, R196 ;  /* 0x000000c4ffc5523e */ /* 0x000fe200000010ff */
[----:B------:R-:W-:Y:S01]  /*2730*/  @P3 FMUL.FTZ R196, R196, c[0x0][0x1ec] ;  /* 0x00007b00c4c43a20 */ /* 0x000fe20000410000 */
[----:B------:R-:W-:Y:S02]  /*2740*/  BSSY B2, `(.L_x_3082) ;  /* 0x0000016000027945 */ /* 0x000fe40003800000 */
[----:B------:R-:W-:Y:S02]  /*2750*/  @P5 PRMT R188, R188, 0x5410, R197 ;  /* 0x00005410bcbc5816 */ /* 0x000fe400000000c5 */
[----:B------:R-:W-:-:S05]  /*2760*/  @P3 PRMT R197, RZ, 0x7610, R84 ;  /* 0x00007610ffc53816 */ /* 0x000fca0000000054 */
[----:B------:R-:W-:Y:S02]  /*2770*/  @P3 FFMA.FTZ R137, R196, R197, R137 ;  /* 0x000000c5c4893223 */ /* 0x000fe40000010089 */
[----:B---3--:R-:W-:-:S05]  /*2780*/  @P3 FMUL.FTZ R196, R200, R196 ;  /* 0x000000c4c8c43220 */ /* 0x008fca0000410000 */
[----:B------:R-:W-:-:S04]  /*2790*/  @P3 F2FP.BF16.PACK_AB R196, RZ, R196 ;  /* 0x000000c4ffc4323e */ /* 0x000fc800000010ff */
[----:B------:R-:W-:Y:S01]  /*27a0*/  @P3 PRMT R112, R112, 0x5410, R196 ;  /* 0x0000541070703816 */ /* 0x000fe200000000c4 */
[----:B------:R-:W-:Y:S05]  /*27b0*/  @P2 BRA `(.L_x_3083) ;  /* 0x0000004000002947 */ /* 0x000fea0003800000 */
[----:B------:R-:W-:Y:S01]  /*27c0*/  IMAD.MOV.U32 R196, RZ, RZ, RZ ;  /* 0x000000ffffc47224 */ /* 0x000fe200078e00ff */
[----:B------:R-:W-:Y:S05]  /*27d0*/  @!P4 BRA `(.L_x_3084) ;  /* 0x000000c00000c947 */ /* 0x000fea0003800000 */
[----:B------:R-:W-:Y:S01]  /*27e0*/  PRMT R196, RZ, 0x5410, R169 ;  /* 0x00005410ffc47816 */ /* 0x000fe200000000a9 */
[----:B------:R-:W-:Y:S05]  /*27f0*/  BRA `(.L_x_3084) ;  /* 0x000000a000007947 */ /* 0x000fea0003800000 */
.L_x_3083:
        /* <DEDUP_REMOVED lines=10> */
.L_x_3084:
[----:B------:R-:W-:Y:S05]  /*28a0*/  BSYNC B2 ;  /* 0x0000000000027941 */ /* 0x000fea0003800000 */
.L_x_3082:
        /* <DEDUP_REMOVED lines=15> */
.L_x_3086:
        /* <DEDUP_REMOVED lines=10> */
.L_x_3087:
[----:B------:R-:W-:Y:S05]  /*2a40*/  BSYNC B2 ;  /* 0x0000000000027941 */ /* 0x000fea0003800000 */
.L_x_3085:
        /* <DEDUP_REMOVED lines=15> */
.L_x_3089:
[----:B------:R-:W3:Y:S01]  /*2b40*/  LDL R197, [R1] ;  /* 0x0000000001c57983 */ /* 0x000ee20000100800 */
[----:B------:R-:W0:Y:S02]  /*2b50*/  LDC.U8 R200, c[0x0][0x1f0] ;  /* 0x00007c00ffc87b82 */ /* 0x000e240000000000 */
[----:B0-----:R-:W-:-:S04]  /*2b60*/  ISETP.NE.AND P6, PT, R200, RZ, PT ;  /* 0x000000ffc800720c */ /* 0x001fc80003fc5270 */
[----:B------:R-:W-:-:S05]  /*2b70*/  FSEL R196, R198, RZ, !P6 ;  /* 0x000000ffc6c47208 */ /* 0x000fca0007000000 */
[----:B---3--:R-:W-:Y:S01]  /*2b80*/  FFMA.FTZ R196, R197, R199, R196 ;  /* 0x000000c7c5c47223 */ /* 0x008fe200000100c4 */
[----:B------:R-:W-:-:S03]  /*2b90*/  @P4 PRMT R197, RZ, 0x5410, R170 ;  /* 0x00005410ffc54816 */ /* 0x000fc600000000aa */
[----:B------:R-:W-:-:S04]  /*2ba0*/  FADD.FTZ R196, R252, -R196 ;  /* 0x800000c4fcc47221 */ /* 0x000fc80000010000 */
[----:B------:R-:W-:-:S04]  /*2bb0*/  FMUL.FTZ R196, R0, R196 ;  /* 0x000000c400c47220 */ /* 0x000fc80000410000 */
[----:B------:R-:W-:Y:S02]  /*2bc0*/  @P4 FADD.FTZ R196, R196, R197 ;  /* 0x000000c5c4c44221 */ /* 0x000fe40000010000 */
.L_x_3090:
[----:B------:R-:W-:Y:S05]  /*2bd0*/  BSYNC B2 ;  /* 0x0000000000027941 */ /* 0x000fea0003800000 */
.L_x_3088:
        /* <DEDUP_REMOVED lines=15> */
.L_x_3092:
[----:B------:R-:W0:Y:S02]  /*2cd0*/  LDC.U8 R197, c[0x0][0x1f0] ;  /* 0x00007c00ffc57b82 */ /* 0x000e240000000000 */
[----:B0-----:R-:W-:Y:S02]  /*2ce0*/  ISETP.NE.AND P6, PT, R197, RZ, PT ;  /* 0x000000ffc500720c */ /* 0x001fe40003fc5270 */
[----:B------:R-:W-:Y:S02]  /*2cf0*/  @P4 PRMT R197, RZ, 0x7610, R170 ;  /* 0x00007610ffc54816 */ /* 0x000fe400000000aa */
[----:B------:R-:W-:-:S05]  /*2d00*/  FSEL R196, R198, RZ, !P6 ;  /* 0x000000ffc6c47208 */ /* 0x000fca0007000000 */
[----:B------:R-:W-:-:S04]  /*2d10*/  FFMA.FTZ R196, R251, R199, R196 ;  /* 0x000000c7fbc47223 */ /* 0x000fc800000100c4 */
[----:B------:R-:W-:-:S04]  /*2d20*/  FADD.FTZ R196, R250, -R196 ;  /* 0x800000c4fac47221 */ /* 0x000fc80000010000 */
[----:B------:R-:W-:-:S04]  /*2d30*/  FMUL.FTZ R196, R0, R196 ;  /* 0x000000c400c47220 */ /* 0x000fc80000410000 */
[----:B------:R-:W-:Y:S02]  /*2d40*/  @P4 FADD.FTZ R196, R196, R197 ;  /* 0x000000c5c4c44221 */ /* 0x000fe40000010000 */
.L_x_3093:
[----:B------:R-:W-:Y:S05]  /*2d50*/  BSYNC B2 ;  /* 0x0000000000027941 */ /* 0x000fea0003800000 */
.L_x_3091:
        /* <DEDUP_REMOVED lines=15> */
.L_x_3095:
        /* <DEDUP_REMOVED lines=8> */
.L_x_3096:
[----:B------:R-:W-:Y:S05]  /*2ed0*/  BSYNC B2 ;  /* 0x0000000000027941 */ /* 0x000fea0003800000 */
.L_x_3094:
        /* <DEDUP_REMOVED lines=15> */
.L_x_3098:
        /* <DEDUP_REMOVED lines=8> */
.L_x_3099:
[----:B------:R-:W-:Y:S05]  /*3050*/  BSYNC B2 ;  /* 0x0000000000027941 */ /* 0x000fea0003800000 */
.L_x_3097:
[----:B------:R-:W3:Y:S01]  /*3060*/  LDL R200, [R1+0x4c] ;  /* 0x00004c0001c87983 */ /* 0x000ee20000100800 */
[----:B------:R-:W-:Y:S01]  /*3070*/  @P5 F2FP.BF16.PACK_AB R197, RZ, R196 ;  /* 0x000000c4ffc5523e */ /* 0x000fe200000010ff */
[----:B------:R-:W-:-:S03]  /*3080*/  @P3 FMUL.FTZ R196, R196, c[0x0][0x1ec] ;  /* 0x00007b00c4c43a20 */ /* 0x000fc60000410000 */
[----:B------:R-:W-:Y:S02]  /*3090*/  @P5 PRMT R191, R191, 0x5410, R197 ;  /* 0x00005410bfbf5816 */ /* 0x000fe400000000c5 */
[----:B------:R-:W-:-:S05]  /*30a0*/  @P3 PRMT R197, RZ, 0x7610, R87 ;  /* 0x00007610ffc53816 */ /* 0x000fca0000000057 */
[----:B------:R-:W-:Y:S02]  /*30b0*/  @P3 FFMA.FTZ R143, R196, R197, R143 ;  /* 0x000000c5c48f3223 */ /* 0x000fe4000001008f */
[----:B---3--:R-:W-:-:S05]  /*30c0*/  @P3 FMUL.FTZ R196, R200, R196 ;  /* 0x000000c4c8c43220 */ /* 0x008fca0000410000 */
        /* <DEDUP_REMOVED lines=10> */
.L_x_3073:
[----:B------:R-:W-:Y:S05]  /*3170*/  BSYNC B1 ;  /* 0x0000000000017941 */ /* 0x000fea0003800000 */
.L_x_3072:
[----:B------:R-:W-:Y:S01]  /*3180*/  BSSY B1, `(.L_x_3100) ;  /* 0x00000d2000017945 */ /* 0x000fe20003800000 */
[----:B------:R-:W-:Y:S05]  /*3190*/  @!P0 BRA `(.L_x_3101) ;  /* 0x00000d0000008947 */ /* 0x000fea0003800000 */
[----:B------:R-:W-:Y:S01]  /*31a0*/  BSSY B2, `(.L_x_3102) ;  /* 0x0000005000027945 */ /* 0x000fe20003800000 */
[----:B------:R-:W-:Y:S05]  /*31b0*/  @!P3 BRA `(.L_x_3103) ;  /* 0x000000300000b947 */ /* 0x000fea0003800000 */
[----:B------:R-:W-:-:S10]  /*31c0*/  HFMA2.MMA R84, -RZ, RZ, 0, 9.5367431640625e-07 ;  /* 0x00000010ff547435 */ /* 0x000fd400000001ff */
[----:B------:R-:W-:-:S06]  /*31d0*/  IMAD.WIDE.U32 R84, R16, R84, c[0x0][0x170] ;  /* 0x00005c0010547625 */ /* 0x000fcc00078e0054 */
[----:B------:R-:W5:Y:S02]  /*31e0*/  LDG.E.128 R84, [R84.64] ;  /* 0x0000000454547981 */ /* 0x000f64000c1e1d00 */
.L_x_3103:
[----:B------:R-:W-:Y:S05]  /*31f0*/  BSYNC B2 ;  /* 0x0000000000027941 */ /* 0x000fea0003800000 */
.L_x_3102:
        /* <DEDUP_REMOVED lines=8> */
[----:B-----5:R-:W-:Y:S01]  /*3280*/  PRMT R196, RZ, 0x5410, R20 ;  /* 0x00005410ffc47816 */ /* 0x020fe20000000014 */
[----:B------:R-:W-:Y:S05]  /*3290*/  BRA `(.L_x_3106) ;  /* 0x000000c000007947 */ /* 0x000fea0003800000 */
.L_x_3105:
[----:B0-----:R-:W0:Y:S01]  /*32a0*/  LDC.U8 R197, c[0x0][0x1f0] ;  /* 0x00007c00ffc57b82 */ /* 0x001e220000000000 */
        /* <DEDUP_REMOVED lines=11> */
.L_x_3106:
[----:B------:R-:W-:Y:S05]  /*3360*/  BSYNC B2 ;  /* 0x0000000000027941 */ /* 0x000fea0003800000 */
.L_x_3104:
        /* <DEDUP_REMOVED lines=16> */
.L_x_3108:
        /* <DEDUP_REMOVED lines=8> */
.L_x_3109:
[----:B------:R-:W-:Y:S05]  /*34f0*/  BSYNC B2 ;  /* 0x0000000000027941 */ /* 0x000fea0003800000 */
.L_x_3107:
        /* <DEDUP_REMOVED lines=14> */
.L_x_3111:
        /* <DEDUP_REMOVED lines=8> */
.L_x_3112:
[----:B------:R-:W-:Y:S05]  /*3660*/  BSYNC B2 ;  /* 0x0000000000027941 */ /* 0x000fea0003800000 */
.L_x_3110:
        /* <DEDUP_REMOVED lines=14> */
.L_x_3114:
        /* <DEDUP_REMOVED lines=8> */
.L_x_3115:
[----:B------:R-:W-:Y:S05]  /*37d0*/  BSYNC B2 ;  /* 0x0000000000027941 */ /* 0x000fea0003800000 */
.L_x_3113:
        /* <DEDUP_REMOVED lines=14> */
.L_x_3117:
        /* <DEDUP_REMOVED lines=8> */
.L_x_3118:
[----:B------:R-:W-:Y:S05]  /*3940*/  BSYNC B2 ;  /* 0x0000000000027941 */ /* 0x000fea0003800000 */
.L_x_3116:
        /* <DEDUP_REMOVED lines=14> */
.L_x_3120:
        /* <DEDUP_REMOVED lines=8> */
.L_x_3121:
[----:B------:R-:W-:Y:S05]  /*3ab0*/  BSYNC B2 ;  /* 0x0000000000027941 */ /* 0x000fea0003800000 */
.L_x_3119:
        /* <DEDUP_REMOVED lines=14> */
.L_x_3123:
        /* <DEDUP_REMOVED lines=8> */
.L_x_3124:
[----:B------:R-:W-:Y:S05]  /*3c20*/  BSYNC B2 ;  /* 0x0000000000027941 */ /* 0x000fea0003800000 */
.L_x_3122:
        /* <DEDUP_REMOVED lines=14> */
.L_x_3126:
        /* <DEDUP_REMOVED lines=8> */
.L_x_3127:
[----:B------:R-:W-:Y:S05]  /*3d90*/  BSYNC B2 ;  /* 0x0000000000027941 */ /* 0x000fea0003800000 */
.L_x_3125:
        /* <DEDUP_REMOVED lines=16> */
.L_x_3101:
[----:B------:R-:W-:Y:S05]  /*3ea0*/  BSYNC B1 ;  /* 0x0000000000017941 */ /* 0x000fea0003800000 */
.L_x_3100:
[----:B------:R-:W-:Y:S01]  /*3eb0*/  BSSY B1, `(.L_x_3128) ;  /* 0x00000d2000017945 */ /* 0x000fe20003800000 */
[----:B------:R-:W-:Y:S05]  /*3ec0*/  @!P1 BRA `(.L_x_3129) ;  /* 0x00000d0000009947 */ /* 0x000fea0003800000 */
[----:B------:R-:W-:Y:S01]  /*3ed0*/  BSSY B2, `(.L_x_3130) ;  /* 0x0000005000027945 */ /* 0x000fe20003800000 */
[----:B------:R-:W-:Y:S05]  /*3ee0*/  @!P3 BRA `(.L_x_3131) ;  /* 0x000000300000b947 */ /* 0x000fea0003800000 */
[----:B------:R-:W-:-:S10]  /*3ef0*/  HFMA2.MMA R84, -RZ, RZ, 0, 9.5367431640625e-07 ;  /* 0x00000010ff547435 */ /* 0x000fd400000001ff */
[----:B------:R-:W-:-:S06]  /*3f00*/  IMAD.WIDE.U32 R84, R16, R84, c[0x0][0x170] ;  /* 0x00005c0010547625 */ /* 0x000fcc00078e0054 */
[----:B------:R-:W5:Y:S02]  /*3f10*/  LDG.E.128 R84, [R84.64] ;  /* 0x0000000454547981 */ /* 0x000f64000c1e1d00 */
.L_x_3131:
[----:B------:R-:W-:Y:S05]  /*3f20*/  BSYNC B2 ;  /* 0x0000000000027941 */ /* 0x000fea0003800000 */
.L_x_3130:
        /* <DEDUP_REMOVED lines=10> */
.L_x_3133:
        /* <DEDUP_REMOVED lines=12> */
.L_x_3134:
[----:B------:R-:W-:Y:S05]  /*4090*/  BSYNC B2 ;  /* 0x0000000000027941 */ /* 0x000fea0003800000 */
.L_x_3132:
        /* <DEDUP_REMOVED lines=16> */
.L_x_3136:
        /* <DEDUP_REMOVED lines=8> */
.L_x_3137:
[----:B------:R-:W-:Y:S05]  /*4220*/  BSYNC B2 ;  /* 0x0000000000027941 */ /* 0x000fea0003800000 */
.L_x_3135:
        /* <DEDUP_REMOVED lines=14> */
.L_x_3139:
        /* <DEDUP_REMOVED lines=8> */
.L_x_3140:
[----:B------:R-:W-:Y:S05]  /*4390*/  BSYNC B2 ;  /* 0x0000000000027941 */ /* 0x000fea0003800000 */
.L_x_3138:
        /* <DEDUP_REMOVED lines=14> */
.L_x_3142:
        /* <DEDUP_REMOVED lines=8> */
.L_x_3143:
[----:B------:R-:W-:Y:S05]  /*4500*/  BSYNC B2 ;  /* 0x0000000000027941 */ /* 0x000fea0003800000 */
.L_x_3141:
        /* <DEDUP_REMOVED lines=14> */
.L_x_3145:
        /* <DEDUP_REMOVED lines=8> */
.L_x_3146:
[----:B------:R-:W-:Y:S05]  /*4670*/  BSYNC B2 ;  /* 0x0000000000027941 */ /* 0x000fea0003800000 */
.L_x_3144:
        /* <DEDUP_REMOVED lines=14> */
.L_x_3148:
        /* <DEDUP_REMOVED lines=8> */
.L_x_3149:
[----:B------:R-:W-:Y:S05]  /*47e0*/  BSYNC B2 ;  /* 0x0000000000027941 */ /* 0x000fea0003800000 */
.L_x_3147:
        /* <DEDUP_REMOVED lines=14> */
.L_x_3151:
        /* <DEDUP_REMOVED lines=8> */
.L_x_3152:
[----:B------:R-:W-:Y:S05]  /*4950*/  BSYNC B2 ;  /* 0x0000000000027941 */ /* 0x000fea0003800000 */
.L_x_3150:
        /* <DEDUP_REMOVED lines=14> */
.L_x_3154:
        /* <DEDUP_REMOVED lines=8> */
.L_x_3155:
[----:B------:R-:W-:Y:S05]  /*4ac0*/  BSYNC B2 ;  /* 0x0000000000027941 */ /* 0x000fea0003800000 */
.L_x_3153:
        /* <DEDUP_REMOVED lines=16> */
.L_x_3129:
[----:B------:R-:W-:Y:S05]  /*4bd0*/  BSYNC B1 ;  /* 0x0000000000017941 */ /* 0x000fea0003800000 */
.L_x_3128:
[----:B------:R-:W-:Y:S01]  /*4be0*/  ISETP.GE.U32.AND P4, PT, R3, 0x80, PT ;  /* 0x000000800300780c */ /* 0x000fe20003f86070 */
[----:B------:R-:W-:-:S12]  /*4bf0*/  BSSY B1, `(.L_x_3156) ;  /* 0x00000d0000017945 */ /* 0x000fd80003800000 */
[----:B------:R-:W-:Y:S05]  /*4c00*/  @!P4 BRA `(.L_x_3157) ;  /* 0x00000ce00000c947 */ /* 0x000fea0003800000 */
[----:B------:R-:W-:Y:S01]  /*4c10*/  BSSY B2, `(.L_x_3158) ;  /* 0x0000005000027945 */ /* 0x000fe20003800000 */
[----:B------:R-:W-:Y:S05]  /*4c20*/  @!P3 BRA `(.L_x_3159) ;  /* 0x000000300000b947 */ /* 0x000fea0003800000 */
[----:B------:R-:W-:-:S04]  /*4c30*/  IMAD.MOV.U32 R84, RZ, RZ, 0x10 ;  /* 0x00000010ff547424 */ /* 0x000fc800078e00ff */
[----:B------:R-:W-:-:S06]  /*4c40*/  IMAD.WIDE.U32 R84, R16, R84, c[0x0][0x170] ;  /* 0x00005c0010547625 */ /* 0x000fcc00078e0054 */
[----:B------:R-:W5:Y:S02]  /*4c50*/  LDG.E.128 R84, [R84.64] ;  /* 0x0000000454547981 */ /* 0x000f64000c1e1d00 */
.L_x_3159:
[----:B------:R-:W-:Y:S05]  /*4c60*/  BSYNC B2 ;  /* 0x0000000000027941 */ /* 0x000fea0003800000 */
.L_x_3158:
        /* <DEDUP_REMOVED lines=10> */
.L_x_3161:
        /* <DEDUP_REMOVED lines=12> */
.L_x_3162:
[----:B------:R-:W-:Y:S05]  /*4dd0*/  BSYNC B2 ;  /* 0x0000000000027941 */ /* 0x000fea0003800000 */
.L_x_3160:
        /* <DEDUP_REMOVED lines=16> */
.L_x_3164:
        /* <DEDUP_REMOVED lines=8> */
.L_x_3165:
[----:B------:R-:W-:Y:S05]  /*4f60*/  BSYNC B2 ;  /* 0x0000000000027941 */ /* 0x000fea0003800000 */
.L_x_3163:
        /* <DEDUP_REMOVED lines=14> */
.L_x_3167:
        /* <DEDUP_REMOVED lines=8> */
.L_x_3168:
[----:B------:R-:W-:Y:S05]  /*50d0*/  BSYNC B2 ;  /* 0x0000000000027941 */ /* 0x000fea0003800000 */
.L_x_3166:
        /* <DEDUP_REMOVED lines=14> */
.L_x_3170:
        /* <DEDUP_REMOVED lines=8> */
.L_x_3171:
[----:B------:R-:W-:Y:S05]  /*5240*/  BSYNC B2 ;  /* 0x0000000000027941 */ /* 0x000fea0003800000 */
.L_x_3169:
        /* <DEDUP_REMOVED lines=14> */
.L_x_3173:
        /* <DEDUP_REMOVED lines=8> */
.L_x_3174:
[----:B------:R-:W-:Y:S05]  /*53b0*/  BSYNC B2 ;  /* 0x0000000000027941 */ /* 0x000fea0003800000 */
.L_x_3172:
        /* <DEDUP_REMOVED lines=14> */
.L_x_3176:
        /* <DEDUP_REMOVED lines=8> */
.L_x_3177:
[----:B------:R-:W-:Y:S05]  /*5520*/  BSYNC B2 ;  /* 0x0000000000027941 */ /* 0x000fea0003800000 */
.L_x_3175:
        /* <DEDUP_REMOVED lines=14> */
.L_x_3179:
        /* <DEDUP_REMOVED lines=8> */
.L_x_3180:
[----:B------:R-:W-:Y:S05]  /*5690*/  BSYNC B2 ;  /* 0x0000000000027941 */ /* 0x000fea0003800000 */
.L_x_3178:
        /* <DEDUP_REMOVED lines=14> */
.L_x_3182:
        /* <DEDUP_REMOVED lines=8> */
.L_x_3183:
[----:B------:R-:W-:Y:S05]  /*5800*/  BSYNC B2 ;  /* 0x0000000000027941 */ /* 0x000fea0003800000 */
.L_x_3181:
        /* <DEDUP_REMOVED lines=9> */
[----:B------:R-:W-:-:S04]  /*58a0*/  @P5 IMAD.WIDE.U32 R196, R4, R0, c[0x0][0x258] ;  /* 0x0000960004c45625 */ /* 0x000fc800078e0000 */
[----:B------:R-:W-:Y:S01]  /*58b0*/  @P3 IMAD.MOV.U32 R0, RZ, RZ, 0x10 ;  /* 0x00000010ff003424 */ /* 0x000fe200078e00ff */
[----:B------:R0:W-:Y:S03]  /*58c0*/  @P5 STG.E.128 [R196.64], R188 ;  /* 0x000000bcc4005986 */ /* 0x0001e6000c101d04 */
[----:B0-----:R-:W-:-:S05]  /*58d0*/  @P3 IMAD.WIDE.U32 R196, R16, R0, c[0x0][0x248] ;  /* 0x0000920010c43625 */ /* 0x001fca00078e0000 */
[----:B------:R0:W-:Y:S02]  /*58e0*/  @P3 STG.E.128 [R196.64], R112 ;  /* 0x00000070c4003986 */ /* 0x0001e4000c101d04 */
.L_x_3157:
[----:B------:R-:W-:Y:S05]  /*58f0*/  BSYNC B1 ;  /* 0x0000000000017941 */ /* 0x000fea0003800000 */
.L_x_3156:
[----:B-----5:R-:W-:-:S04]  /*5900*/  MOV R0, c[0x0][0x160] ;  /* 0x0000580000007a02 */ /* 0x020fc80000000f00 */
[----:B------:R-:W-:-:S04]  /*5910*/  LEA R2, R0, R2, 0x2 ;  /* 0x0000000200027211 */ /* 0x000fc800078e10ff */
[----:B------:R-:W-:-:S13]  /*5920*/  ISETP.GE.AND P2, PT, R2, c[0x0][0x164], PT ;  /* 0x0000590002007a0c */ /* 0x000fda0003f46270 */
[----:B012---:R-:W-:Y:S01]  /*5930*/  @P2 CALL.REL.NOINC `(.L_x_3051) ;  /* 0x0000001000002944 */ /* 0x007fe20003c00000 */
[----:B------:R-:W-:Y:S05]  /*5940*/  BRA `(.L_x_3184) ;  /* 0xffffadb000007947 */ /* 0x000fea000383ffff */
.L_x_3051:
[----:B-1----:R-:W-:Y:S05]  /*5950*/  BSYNC B0 ;  /* 0x0000000000007941 */ /* 0x002fea0003800000 */
.L_x_3050:
        /* <DEDUP_REMOVED lines=81> */
[----:B------:R-:W-:Y:S02]  /*5e70*/  LDS R53, [R196.X4+0x1c00] ;  /* 0x001c0000c4357984 */ /* 0x000fe40000004800 */
[----:B------:R-:W-:Y:S02]  /*5e80*/  IMAD.X R3, RZ, RZ, RZ, P0 ;  /* 0x000000ffff037224 */ /* 0x000fe400000e06ff */
[----:B------:R-:W-:Y:S03]  /*5e90*/  LDS R43, [R196.X4+0xe00] ;  /* 0x000e0000c42b7984 */ /* 0x000fe60000004800 */
[----:B------:R-:W-:Y:S01]  /*5ea0*/  SHF.L.U64.HI R56, R2, 0x2, R3 ;  /* 0x0000000202387819 */ /* 0x000fe20000010203 */
        /* <DEDUP_REMOVED lines=62> */
[----:B------:R-:W-:Y:S01]  /*6290*/  IADD3.X R81, RZ, R81, RZ, P0, !PT ;  /* 0x00000051ff517210 */ /* 0x000fe200007fe4ff */
[----:B------:R-:W-:Y:S01]  /*62a0*/  IMAD.X R56, RZ, RZ, R56, P2 ;  /* 0x000000ffff387224 */ /* 0x000fe200010e0638 */
[----:B------:R-:W-:-:S04]  /*62b0*/  IADD3.X R79, RZ, R79, RZ, P1, !PT ;  /* 0x0000004fff4f7210 */ /* 0x000fc80000ffe4ff */
.L_x_3186:
[----:B------:R-:W-:Y:S05]  /*62c0*/  BSYNC B0 ;  /* 0x0000000000007941 */ /* 0x000fea0003800000 */
.L_x_3185:
        /* <DEDUP_REMOVED lines=37> */
[----:B------:R-:W-:Y:S02]  /*6520*/  FADD.FTZ R38, RZ, R38 ;  /* 0x00000026ff267221 */ /* 0x000fe40000010000 */
[----:B------:R-:W-:Y:S01]  /*6530*/  FADD.FTZ R39, R14, R39 ;  /* 0x000000270e277221 */ /* 0x000fe20000010000 */
        /* <DEDUP_REMOVED lines=82> */
[----:B------:R0:W-:Y:S03]  /*6a60*/  STG.E [R4.64], R33 ;  /* 0x0000002104007986 */ /* 0x0001e6000c101904 */
[----:B------:R-:W-:Y:S01]  /*6a70*/  IADD3.X R81, RZ, R81, RZ, P6, !PT ;  /* 0x00000051ff517210 */ /* 0x000fe200037fe4ff */
[----:B------:R0:W-:Y:S01]  /*6a80*/  STG.E [R6.64], R31 ;  /* 0x0000001f06007986 */ /* 0x0001e2000c101904 */
[----:B------:R-:W-:-:S04]  /*6a90*/  IADD3 R58, P6, R58, 0x200, RZ ;  /* 0x000002003a3a7810 */ /* 0x000fc80007fde0ff */
[----:B------:R-:W-:Y:S02]  /*6aa0*/  IADD3.X R79, RZ, R79, RZ, P6, !PT ;  /* 0x0000004fff4f7210 */ /* 0x000fe400037fe4ff */
[----:B------:R-:W-:-:S04]  /*6ab0*/  IADD3 R55, P6, R55, 0x200, RZ ;  /* 0x0000020037377810 */ /* 0x000fc80007fde0ff */
[----:B------:R-:W-:-:S04]  /*6ac0*/  IADD3.X R56, RZ, R56, RZ, P6, !PT ;  /* 0x00000038ff387210 */ /* 0x000fc800037fe4ff */
.L_x_3188:
[----:B------:R-:W-:Y:S05]  /*6ad0*/  BSYNC B0 ;  /* 0x0000000000007941 */ /* 0x000fea0003800000 */
.L_x_3187:
        /* <DEDUP_REMOVED lines=15> */
[----:B------:R-:W-:Y:S01]  /*6bd0*/  IADD3 R55, P6, R55, 0x200, RZ ;  /* 0x0000020037377810 */ /* 0x000fe20007fde0ff */
[----:B------:R-:W-:-:S03]  /*6be0*/  IMAD.X R79, RZ, RZ, R79, P5 ;  /* 0x000000ffff4f7224 */ /* 0x000fc600028e064f */
[----:B------:R-:W-:-:S04]  /*6bf0*/  IADD3.X R56, RZ, R56, RZ, P6, !PT ;  /* 0x00000038ff387210 */ /* 0x000fc800037fe4ff */
.L_x_3190:
[----:B------:R-:W-:Y:S05]  /*6c00*/  BSYNC B0 ;  /* 0x0000000000007941 */ /* 0x000fea0003800000 */
.L_x_3189:
        /* <DEDUP_REMOVED lines=18> */
.L_x_3192:
[----:B------:R-:W-:Y:S05]  /*6d30*/  BSYNC B0 ;  /* 0x0000000000007941 */ /* 0x000fea0003800000 */
.L_x_3191:
[----:B------:R-:W-:Y:S01]  /*6d40*/  BSSY B0, `(.L_x_3193) ;  /* 0x0000012000007945 */ /* 0x000fe20003800000 */
[----:B------:R-:W-:Y:S01]  /*6d50*/  FADD.FTZ R27, R27, R22 ;  /* 0x000000161b1b7221 */ /* 0x000fe20000010000 */
[----:B------:R-:W-:Y:S05]  /*6d60*/  @!P1 BRA `(.L_x_3194) ;  /* 0x000000f000009947 */ /* 0x000fea0003800000 */
[----:B0-----:R-:W-:Y:S01]  /*6d70*/  MOV R2, R60 ;  /* 0x0000003c00027202 */ /* 0x001fe20000000f00 */
[----:B------:R-:W-:Y:S01]  /*6d80*/  IMAD.MOV.U32 R3, RZ, RZ, R81 ;  /* 0x000000ffff037224 */ /* 0x000fe200078e0051 */
[----:B------:R-:W-:-:S02]  /*6d90*/  MOV R4, R58 ;  /* 0x0000003a00047202 */ /* 0x000fc40000000f00 */
[----:B------:R-:W-:Y:S02]  /*6da0*/  MOV R5, R79 ;  /* 0x0000004f00057202 */ /* 0x000fe40000000f00 */
[----:B------:R-:W-:Y:S01]  /*6db0*/  MOV R6, R55 ;  /* 0x0000003700067202 */ /* 0x000fe20000000f00 */
[----:B------:R0:W-:Y:S01]  /*6dc0*/  STG.E [R2.64], R75 ;  /* 0x0000004b02007986 */ /* 0x0001e2000c101904 */
[-C--:B------:R-:W-:Y:S02]  /*6dd0*/  MOV R7, R56.reuse ;  /* 0x0000003800077202 */ /* 0x080fe40000000f00 */
        /* <DEDUP_REMOVED lines=8> */
.L_x_3194:
[----:B------:R-:W-:Y:S05]  /*6e60*/  BSYNC B0 ;  /* 0x0000000000007941 */ /* 0x000fea0003800000 */
.L_x_3193:
        /* <DEDUP_REMOVED lines=18> */
.L_x_3196:
[----:B------:R-:W-:Y:S05]  /*6f90*/  BSYNC B0 ;  /* 0x0000000000007941 */ /* 0x000fea0003800000 */
.L_x_3195:
        /* <DEDUP_REMOVED lines=18> */
.L_x_3198:
[----:B------:R-:W-:Y:S05]  /*70c0*/  BSYNC B0 ;  /* 0x0000000000007941 */ /* 0x000fea0003800000 */
.L_x_3197:
[----:B------:R-:W-:Y:S01]  /*70d0*/  FADD.FTZ R49, R18, R49 ;  /* 0x0000003112317221 */ /* 0x000fe20000010000 */
[----:B0-----:R-:W-:Y:S02]  /*70e0*/  MOV R2, R60 ;  /* 0x0000003c00027202 */ /* 0x001fe40000000f00 */
[----:B------:R-:W-:Y:S01]  /*70f0*/  MOV R3, R81 ;  /* 0x0000005100037202 */ /* 0x000fe20000000f00 */
[----:B------:R-:W-:Y:S06]  /*7100*/  @!P4 EXIT ;  /* 0x000000000000c94d */ /* 0x000fec0003800000 */
[----:B------:R0:W-:Y:S01]  /*7110*/  STG.E [R2.64], R43 ;  /* 0x0000002b02007986 */ /* 0x0001e2000c101904 */
[----:B------:R-:W-:Y:S01]  /*7120*/  IMAD.MOV.U32 R4, RZ, RZ, R55 ;  /* 0x000000ffff047224 */ /* 0x000fe200078e0037 */
[----:B------:R-:W-:-:S02]  /*7130*/  MOV R5, R56 ;  /* 0x0000003800057202 */ /* 0x000fc40000000f00 */
[----:B0-----:R-:W-:Y:S02]  /*7140*/  MOV R2, R58 ;  /* 0x0000003a00027202 */ /* 0x001fe40000000f00 */
[----:B------:R-:W-:-:S05]  /*7150*/  MOV R3, R79 ;  /* 0x0000004f00037202 */ /* 0x000fca0000000f00 */
[----:B------:R-:W-:Y:S04]  /*7160*/  STG.E [R2.64], R39 ;  /* 0x0000002702007986 */ /* 0x000fe8000c101904 */
[----:B------:R-:W-:Y:S01]  /*7170*/  STG.E [R4.64], R49 ;  /* 0x0000003104007986 */ /* 0x000fe2000c101904 */
[----:B------:R-:W-:Y:S05]  /*7180*/  EXIT ;  /* 0x000000000000794d */ /* 0x000fea0003800000 */
.L_x_3070:
[----:B------:R-:W-:Y:S01]  /*7190*/  HFMA2.MMA R16, -RZ, RZ, 0, 5.9604644775390625e-08 ;  /* 0x00000001ff107435 */ /* 0x000fe200000001ff */
[----:B0-----:R-:W-:Y:S02]  /*71a0*/  MOV R197, R227 ;  /* 0x000000e300c57202 */ /* 0x001fe40000000f00 */
[----:B------:R-:W-:Y:S02]  /*71b0*/  MOV R202, 0x1f ;  /* 0x0000001f00ca7802 */ /* 0x000fe40000000f00 */
[----:B------:R-:W-:-:S02]  /*71c0*/  MOV R201, 0xffffffff ;  /* 0xffffffff00c97802 */ /* 0x000fc40000000f00 */
[----:B------:R-:W-:Y:S02]  /*71d0*/  MOV R196, 0x71f0 ;  /* 0x000071f000c47802 */ /* 0x000fe40000000f00 */
[----:B-1---5:R-:W-:Y:S05]  /*71e0*/  CALL.REL.NOINC `($__internal_46_$__cuda_sm70_shflsync_bfly_p) ;  /* 0x0000045000007944 */ /* 0x022fea0003c00000 */
[----:B-1----:R-:W-:Y:S01]  /*71f0*/  IMAD.MOV.U32 R198, RZ, RZ, R16 ;  /* 0x000000ffffc67224 */ /* 0x002fe200078e0010 */
[----:B------:R-:W-:Y:S05]  /*7200*/  BRA `(.L_x_3199) ;  /* 0xffffaf4000007947 */ /* 0x000fea000383ffff */
.L_x_3071:
[----:B------:R-:W-:Y:S01]  /*7210*/  HFMA2.MMA R16, -RZ, RZ, 0, 5.9604644775390625e-08 ;  /* 0x00000001ff107435 */ /* 0x000fe200000001ff */
[----:B0-----:R-:W-:Y:S02]  /*7220*/  MOV R197, R226 ;  /* 0x000000e200c57202 */ /* 0x001fe40000000f00 */
[----:B------:R-:W-:Y:S02]  /*7230*/  MOV R202, 0x1f ;  /* 0x0000001f00ca7802 */ /* 0x000fe40000000f00 */
[----:B------:R-:W-:Y:S02]  /*7240*/  MOV R201, 0xffffffff ;  /* 0xffffffff00c97802 */ /* 0x000fe40000000f00 */
[----:B------:R-:W-:Y:S02]  /*7250*/  MOV R196, 0x7270 ;  /* 0x0000727000c47802 */ /* 0x000fe40000000f00 */
[----:B-123-5:R-:W-:Y:S05]  /*7260*/  CALL.REL.NOINC `($__internal_46_$__cuda_sm70_shflsync_bfly_p) ;  /* 0x000003d000007944 */ /* 0x02efea0003c00000 */
[----:B------:R-:W-:Y:S01]  /*7270*/  FADD.FTZ R198, R198, R227 ;  /* 0x000000e3c6c67221 */ /* 0x000fe20000010000 */
[----:B------:R-:W-:Y:S01]  /*7280*/  MOV R201, 0xffffffff ;  /* 0xffffffff00c97802 */ /* 0x000fe20000000f00 */
[----:B-1----:R-:W-:Y:S01]  /*7290*/  FADD.FTZ R199, R226, R16 ;  /* 0x00000010e2c77221 */ /* 0x002fe20000010000 */
[----:B------:R-:W-:Y:S01]  /*72a0*/  HFMA2.MMA R16, -RZ, RZ, 0, 1.1920928955078125e-07 ;  /* 0x00000002ff107435 */ /* 0x000fe200000001ff */
[----:B------:R-:W-:Y:S01]  /*72b0*/  IMAD.MOV.U32 R202, RZ, RZ, 0x1f ;  /* 0x0000001fffca7424 */ /* 0x000fe200078e00ff */
[----:B------:R-:W-:-:S02]  /*72c0*/  MOV R197, R198 ;  /* 0x000000c600c57202 */ /* 0x000fc40000000f00 */
[----:B------:R-:W-:Y:S02]  /*72d0*/  MOV R196, 0x72f0 ;  /* 0x000072f000c47802 */ /* 0x000fe40000000f00 */
[----:B------:R-:W-:Y:S05]  /*72e0*/  CALL.REL.NOINC `($__internal_46_$__cuda_sm70_shflsync_bfly_p) ;  /* 0x0000035000007944 */ /* 0x000fea0003c00000 */
[----:B-1----:R-:W-:Y:S01]  /*72f0*/  MOV R200, R16 ;  /* 0x0000001000c87202 */ /* 0x002fe20000000f00 */
[----:B------:R-:W-:Y:S01]  /*7300*/  HFMA2.MMA R16, -RZ, RZ, 0, 1.1920928955078125e-07 ;  /* 0x00000002ff107435 */ /* 0x000fe200000001ff */
[----:B------:R-:W-:Y:S01]  /*7310*/  MOV R197, R199 ;  /* 0x000000c700c57202 */ /* 0x000fe20000000f00 */
[----:B------:R-:W-:Y:S01]  /*7320*/  IMAD.MOV.U32 R202, RZ, RZ, 0x1f ;  /* 0x0000001fffca7424 */ /* 0x000fe200078e00ff */
[----:B------:R-:W-:Y:S02]  /*7330*/  MOV R201, 0xffffffff ;  /* 0xffffffff00c97802 */ /* 0x000fe40000000f00 */
[----:B------:R-:W-:Y:S02]  /*7340*/  MOV R196, 0x7360 ;  /* 0x0000736000c47802 */ /* 0x000fe40000000f00 */
[----:B------:R-:W-:Y:S05]  /*7350*/  CALL.REL.NOINC `($__internal_46_$__cuda_sm70_shflsync_bfly_p) ;  /* 0x000002e000007944 */ /* 0x000fea0003c00000 */
[----:B------:R-:W-:Y:S01]  /*7360*/  FADD.FTZ R198, R200, R198 ;  /* 0x000000c6c8c67221 */ /* 0x000fe20000010000 */
[----:B------:R-:W-:Y:S01]  /*7370*/  MOV R202, 0x1f ;  /* 0x0000001f00ca7802 */ /* 0x000fe20000000f00 */
[----:B-1----:R-:W-:Y:S01]  /*7380*/  FADD.FTZ R199, R199, R16 ;  /* 0x00000010c7c77221 */ /* 0x002fe20000010000 */
[----:B------:R-:W-:Y:S01]  /*7390*/  HFMA2.MMA R16, -RZ, RZ, 0, 2.384185791015625e-07 ;  /* 0x00000004ff107435 */ /* 0x000fe200000001ff */
[----:B------:R-:W-:-:S02]  /*73a0*/  MOV R201, 0xffffffff ;  /* 0xffffffff00c97802 */ /* 0x000fc40000000f00 */
[----:B------:R-:W-:Y:S02]  /*73b0*/  MOV R197, R198 ;  /* 0x000000c600c57202 */ /* 0x000fe40000000f00 */
[----:B------:R-:W-:Y:S02]  /*73c0*/  MOV R196, 0x73e0 ;  /* 0x000073e000c47802 */ /* 0x000fe40000000f00 */
[----:B------:R-:W-:Y:S05]  /*73d0*/  CALL.REL.NOINC `($__internal_46_$__cuda_sm70_shflsync_bfly_p) ;  /* 0x0000026000007944 */ /* 0x000fea0003c00000 */
[----:B-1----:R-:W-:Y:S01]  /*73e0*/  IMAD.MOV.U32 R200, RZ, RZ, R16 ;  /* 0x000000ffffc87224 */ /* 0x002fe200078e0010 */
[----:B------:R-:W-:Y:S01]  /*73f0*/  HFMA2.MMA R16, -RZ, RZ, 0, 2.384185791015625e-07 ;  /* 0x00000004ff107435 */ /* 0x000fe200000001ff */
[----:B------:R-:W-:Y:S02]  /*7400*/  MOV R197, R199 ;  /* 0x000000c700c57202 */ /* 0x000fe40000000f00 */
[----:B------:R-:W-:Y:S02]  /*7410*/  MOV R202, 0x1f ;  /* 0x0000001f00ca7802 */ /* 0x000fe40000000f00 */
[----:B------:R-:W-:Y:S02]  /*7420*/  MOV R201, 0xffffffff ;  /* 0xffffffff00c97802 */ /* 0x000fe40000000f00 */
[----:B------:R-:W-:-:S02]  /*7430*/  MOV R196, 0x7450 ;  /* 0x0000745000c47802 */ /* 0x000fc40000000f00 */
[----:B------:R-:W-:Y:S05]  /*7440*/  CALL.REL.NOINC `($__internal_46_$__cuda_sm70_shflsync_bfly_p) ;  /* 0x000001f000007944 */ /* 0x000fea0003c00000 */
[----:B------:R-:W-:Y:S01]  /*7450*/  FADD.FTZ R198, R200, R198 ;  /* 0x000000c6c8c67221 */ /* 0x000fe20000010000 */
[----:B------:R-:W-:Y:S01]  /*7460*/  MOV R201, 0xffffffff ;  /* 0xffffffff00c97802 */ /* 0x000fe20000000f00 */
[----:B-1----:R-:W-:Y:S01]  /*7470*/  FADD.FTZ R199, R199, R16 ;  /* 0x00000010c7c77221 */ /* 0x002fe20000010000 */
[----:B------:R-:W-:Y:S01]  /*7480*/  HFMA2.MMA R16, -RZ, RZ, 0, 4.76837158203125e-07 ;  /* 0x00000008ff107435 */ /* 0x000fe200000001ff */
[----:B------:R-:W-:Y:S01]  /*7490*/  IMAD.MOV.U32 R202, RZ, RZ, 0x1f ;  /* 0x0000001fffca7424 */ /* 0x000fe200078e00ff */
[----:B------:R-:W-:-:S02]  /*74a0*/  MOV R197, R198 ;  /* 0x000000c600c57202 */ /* 0x000fc40000000f00 */
[----:B------:R-:W-:Y:S02]  /*74b0*/  MOV R196, 0x74d0 ;  /* 0x000074d000c47802 */ /* 0x000fe40000000f00 */
[----:B------:R-:W-:Y:S05]  /*74c0*/  CALL.REL.NOINC `($__internal_46_$__cuda_sm70_shflsync_bfly_p) ;  /* 0x0000017000007944 */ /* 0x000fea0003c00000 */
[----:B-1----:R-:W-:Y:S01]  /*74d0*/  MOV R200, R16 ;  /* 0x0000001000c87202 */ /* 0x002fe20000000f00 */
[----:B------:R-:W-:Y:S01]  /*74e0*/  HFMA2.MMA R16, -RZ, RZ, 0, 4.76837158203125e-07 ;  /* 0x00000008ff107435 */ /* 0x000fe200000001ff */
        /* <DEDUP_REMOVED lines=8> */
[----:B------:R-:W-:Y:S01]  /*7570*/  HFMA2.MMA R16, -RZ, RZ, 0, 9.5367431640625e-07 ;  /* 0x00000010ff107435 */ /* 0x000fe200000001ff */
[----:B------:R-:W-:-:S02]  /*7580*/  MOV R201, 0xffffffff ;  /* 0xffffffff00c97802 */ /* 0x000fc40000000f00 */
[----:B------:R-:W-:Y:S02]  /*7590*/  MOV R197, R198 ;  /* 0x000000c600c57202 */ /* 0x000fe40000000f00 */
[----:B------:R-:W-:Y:S02]  /*75a0*/  MOV R196, 0x75c0 ;  /* 0x000075c000c47802 */ /* 0x000fe40000000f00 */
[----:B------:R-:W-:Y:S05]  /*75b0*/  CALL.REL.NOINC `($__internal_46_$__cuda_sm70_shflsync_bfly_p) ;  /* 0x0000008000007944 */ /* 0x000fea0003c00000 */
[----:B-1----:R-:W-:Y:S01]  /*75c0*/  IMAD.MOV.U32 R200, RZ, RZ, R16 ;  /* 0x000000ffffc87224 */ /* 0x002fe200078e0010 */
[----:B------:R-:W-:Y:S01]  /*75d0*/  HFMA2.MMA R16, -RZ, RZ, 0, 9.5367431640625e-07 ;  /* 0x00000010ff107435 */ /* 0x000fe200000001ff */
[----:B------:R-:W-:Y:S02]  /*75e0*/  MOV R197, R199 ;  /* 0x000000c700c57202 */ /* 0x000fe40000000f00 */
[----:B------:R-:W-:Y:S02]  /*75f0*/  MOV R202, 0x1f ;  /* 0x0000001f00ca7802 */ /* 0x000fe40000000f00 */
[----:B------:R-:W-:Y:S02]  /*7600*/  MOV R201, 0xffffffff ;  /* 0xffffffff00c97802 */ /* 0x000fe40000000f00 */
[----:B------:R-:W-:-:S02]  /*7610*/  MOV R196, 0x7630 ;  /* 0x0000763000c47802 */ /* 0x000fc40000000f00 */
[----:B------:R-:W-:Y:S05]  /*7620*/  CALL.REL.NOINC `($__internal_46_$__cuda_sm70_shflsync_bfly_p) ;  /* 0x0000001000007944 */ /* 0x000fea0003c00000 */
[----:B-1----:R-:W-:Y:S05]  /*7630*/  BRA `(.L_x_3200) ;  /* 0xffffac3000007947 */ /* 0x002fea000383ffff */
        .weak           $__internal_46_$__cuda_sm70_shflsync_bfly_p
        .type           $__internal_46_$__cuda_sm70_shflsync_bfly_p,@function
        .size           $__internal_46_$__cuda_sm70_shflsync_bfly_p,(.L_x_12348 - $__internal_46_$__cuda_sm70_shflsync_bfly_p)
$__internal_46_$__cuda_sm70_shflsync_bfly_p:
[----:B------:R-:W-:Y:S04]  /*7640*/  WARPSYNC R201 ;  /* 0x000000c900007348 */ /* 0x000fe80003800000 */
[----:B------:R0:W1:Y:S02]  /*7650*/  SHFL.BFLY PT, R16, R197, R16, R202 ;  /* 0x0c000010c5107389 */ /* 0x00006400000e00ca */
[----:B0-----:R-:W-:-:S06]  /*7660*/  HFMA2.MMA R197, -RZ, RZ, 0, 0 ;  /* 0x00000000ffc57435 */ /* 0x001fcc00000001ff */
[----:B------:R-:W-:Y:S05]  /*7670*/  RET.REL.NODEC R196 `(_ZN10layer_norm13ln_bwd_kernelINS_13Kernel_traitsIf13__nv_bfloat16S2_S2_fjLj1024ELj1ELj4ELj1ELj16ENS_18Kernel_traits_baseILj1024EfS2_S2_S2_fjLj128EEEEELb0ELb1ELb1ELb0EEEvNS_9BwdParamsE) ;  /* 0xffff8980c4007950 */ /* 0x000fea0003c3ffff */
.L_x_3201:
        /* <DEDUP_REMOVED lines=16> */
.L_x_12348:


//--------------------- .text._ZN10layer_norm13ln_bwd_kernelINS_13Kernel_traitsIf13__nv_bfloat16S2_S2_fjLj1024ELj1ELj4ELj1ELj16ENS_18Kernel_traits_baseILj1024EfS2_S2_S2_fjLj128EEEEELb0ELb1ELb1ELb1EEEvNS_9BwdParamsE --------------------------
	.section	.text._ZN10layer_norm13ln_bwd_kernelINS_13Kernel_traitsIf13__nv_bfloat16S2_S2_fjLj1024ELj1ELj4ELj1ELj16ENS_18Kernel_traits_baseILj1024EfS2_S2_S2_fjLj128EEEEELb0ELb1ELb1ELb1EEEvNS_9BwdParamsE,"ax",@progbits
	.sectioninfo	@"SHI_REGISTERS=255"
	.align	128
        .global         _ZN10layer_norm13ln_bwd_kernelINS_13Kernel_traitsIf13__nv_bfloat16S2_S2_fjLj1024ELj1ELj4ELj1ELj16ENS_18Kernel_traits_baseILj1024EfS2_S2_S2_fjLj128EEEEELb0ELb1ELb1ELb1EEEvNS_9BwdParamsE
        .type           _ZN10layer_norm13ln_bwd_kernelINS_13Kernel_traitsIf13__nv_bfloat16S2_S2_fjLj1024ELj1ELj4ELj1ELj16ENS_18Kernel_traits_baseILj1024EfS2_S2_S2_fjLj128EEEEELb0ELb1ELb1ELb1EEEvNS_9BwdParamsE,@function
        .size           _ZN10layer_norm13ln_bwd_kernelINS_13Kernel_traitsIf13__nv_bfloat16S2_S2_fjLj1024ELj1ELj4ELj1ELj16ENS_18Kernel_traits_baseILj1024EfS2_S2_S2_fjLj128EEEEELb0ELb1ELb1ELb1EEEvNS_9BwdParamsE,(.L_x_12349 - _ZN10layer_norm13ln_bwd_kernelINS_13Kernel_traitsIf13__nv_bfloat16S2_S2_fjLj1024ELj1ELj4ELj1ELj16ENS_18Kernel_traits_baseILj1024EfS2_S2_S2_fjLj128EEEEELb0ELb1ELb1ELb1EEEvNS_9BwdParamsE)
        .other          _ZN10layer_norm13ln_bwd_kernelINS_13Kernel_traitsIf13__nv_bfloat16S2_S2_fjLj1024ELj1ELj4ELj1ELj16ENS_18Kernel_traits_baseILj1024EfS2_S2_S2_fjLj128EEEEELb0ELb1ELb1ELb1EEEvNS_9BwdParamsE,@"STO_CUDA_ENTRY STV_DEFAULT"
_ZN10layer_norm13ln_bwd_kernelINS_13Kernel_traitsIf13__nv_bfloat16S2_S2_fjLj1024ELj1ELj4ELj1ELj16ENS_18Kernel_traits_baseILj1024EfS2_S2_S2_fjLj128EEEEELb0ELb1ELb1ELb1EEEvNS_9BwdParamsE:
.text._ZN10layer_norm13ln_bwd_kernelINS_13Kernel_traitsIf13__nv_bfloat16S2_S2_fjLj1024ELj1ELj4ELj1ELj16ENS_18Kernel_traits_baseILj1024EfS2_S2_S2_fjLj128EEEEELb0ELb1ELb1ELb1EEEvNS_9BwdParamsE:
        /* <DEDUP_REMOVED lines=59> */
.L_x_3203:
[----:B------:R-:W-:-:S04]  /*03b0*/  SHF.L.U32 R0, R0, 0x5, RZ ;  /* 0x0000000500007819 */ /* 0x000fc800000006ff */
[----:B------:R-:W-:-:S04]  /*03c0*/  LOP3.LUT R0, R0, 0x3e0, RZ, 0xc0, !PT ;  /* 0x000003e000007812 */ /* 0x000fc800078ec0ff */
[C---:B------:R-:W-:Y:S02]  /*03d0*/  IADD3 R2, P0, R0.reuse, c[0x0][0x1b0], RZ ;  /* 0x00006c0000027a10 */ /* 0x040fe40007f1e0ff */
[----:B------:R-:W-:Y:S02]  /*03e0*/  IADD3 R4, P1, R0, c[0x0][0x1c8], RZ ;  /* 0x0000720000047a10 */ /* 0x000fe40007f3e0ff */
[----:B------:R-:W-:Y:S02]  /*03f0*/  IADD3.X R3, RZ, c[0x0][0x1b4], RZ, P0, !PT ;  /* 0x00006d00ff037a10 */ /* 0x000fe400007fe4ff */
[----:B------:R-:W-:-:S03]  /*0400*/  IADD3.X R5, RZ, c[0x0][0x1cc], RZ, P1, !PT ;  /* 0x00007300ff057a10 */ /* 0x000fc60000ffe4ff */
[----:B------:R-:W2:Y:S04]  /*0410*/  LDG.E.128 R16, [R2.64] ;  /* 0x0000000402107981 */ /* 0x000ea8000c1e1d00 */
[----:B------:R-:W3:Y:S04]  /*0420*/  LDG.E.128 R12, [R2.64+0x10] ;  /* 0x00001004020c7981 */ /* 0x000ee8000c1e1d00 */
[----:B------:R-:W4:Y:S04]  /*0430*/  LDG.E.128 R8, [R2.64+0x400] ;  /* 0x0004000402087981 */ /* 0x000f28000c1e1d00 */
[----:B------:R0:W5:Y:S04]  /*0440*/  LDG.E.128 R84, [R2.64+0x410] ;  /* 0x0004100402547981 */ /* 0x000168000c1e1d00 */
[----:B------:R0:W5:Y:S04]  /*0450*/  LDG.E.128 R80, [R2.64+0x800] ;  /* 0x0008000402507981 */ /* 0x000168000c1e1d00 */
[----:B------:R0:W5:Y:S04]  /*0460*/  LDG.E.128 R76, [R2.64+0x810] ;  /* 0x00081004024c7981 */ /* 0x000168000c1e1d00 */
[----:B------:R0:W5:Y:S04]  /*0470*/  LDG.E.128 R72, [R2.64+0xc00] ;  /* 0x000c000402487981 */ /* 0x000168000c1e1d00 */
[----:B------:R0:W5:Y:S04]  /*0480*/  LDG.E.128 R68, [R2.64+0xc10] ;  /* 0x000c100402447981 */ /* 0x000168000c1e1d00 */
        /* <DEDUP_REMOVED lines=56> */
[----:B--2---:R0:W-:Y:S04]  /*0810*/  STL.64 [R1+0x38], R16 ;  /* 0x0000381001007387 */ /* 0x0041e80000100a00 */
[----:B------:R0:W-:Y:S04]  /*0820*/  STL.64 [R1+0x40], R18 ;  /* 0x0000401201007387 */ /* 0x0001e80000100a00 */
[----:B---3--:R0:W-:Y:S04]  /*0830*/  STL.64 [R1+0x28], R12 ;  /* 0x0000280c01007387 */ /* 0x0081e80000100a00 */
[----:B------:R0:W-:Y:S04]  /*0840*/  STL.64 [R1+0x30], R14 ;  /* 0x0000300e01007387 */ /* 0x0001e80000100a00 */
[----:B----4-:R0:W-:Y:S04]  /*0850*/  STL.64 [R1+0x18], R8 ;  /* 0x0000180801007387 */ /* 0x0101e80000100a00 */
[----:B------:R0:W-:Y:S02]  /*0860*/  STL.64 [R1+0x20], R10 ;  /* 0x0000200a01007387 */ /* 0x0001e40000100a00 */
.L_x_3312:
[----:B------:R-:W-:-:S10]  /*0870*/  HFMA2.MMA R210, -RZ, RZ, 0, 2.384185791015625e-07 ;  /* 0x00000004ffd27435 */ /* 0x000fd400000001ff */
[----:B------:R-:W-:-:S05]  /*0880*/  IMAD.WIDE R208, R222, R210, c[0x0][0x1d8] ;  /* 0x00007600ded07625 */ /* 0x000fca00078e02d2 */
[----:B------:R1:W2:Y:S02]  /*0890*/  LDG.E R207, [R208.64] ;  /* 0x00000004d0cf7981 */ /* 0x0002a4000c1e1900 */
[----:B-1----:R-:W-:-:S05]  /*08a0*/  IMAD.WIDE R208, R222, R210, c[0x0][0x1a8] ;  /* 0x00006a00ded07625 */ /* 0x002fca00078e02d2 */
[----:B-----5:R1:W5:Y:S02]  /*08b0*/  LDG.E R221, [R208.64] ;  /* 0x00000004d0dd7981 */ /* 0x020364000c1e1900 */
[----:B-1----:R-:W-:-:S05]  /*08c0*/  IMAD.WIDE R208, R222, R210, c[0x0][0x1d0] ;  /* 0x00007400ded07625 */ /* 0x002fca00078e02d2 */
[----:B------:R1:W3:Y:S01]  /*08d0*/  LDG.E R217, [R208.64] ;  /* 0x00000004d0d97981 */ /* 0x0002e2000c1e1900 */
[----:B------:R-:W-:Y:S03]  /*08e0*/  BSSY B1, `(.L_x_3205) ;  /* 0x0000180000017945 */ /* 0x000fe60003800000 */
[----:B------:R-:W4:Y:S01]  /*08f0*/  S2R R210, SR_TID.X ;  /* 0x0000000000d27919 */ /* 0x000f220000002100 */
[----:B-1----:R-:W-:-:S05]  /*0900*/  IMAD R208, R222, c[0x0][0x168], RZ ;  /* 0x00005a00ded07a24 */ /* 0x002fca00078e02ff */
[----:B------:R-:W-:-:S04]  /*0910*/  SHF.R.S32.HI R209, RZ, 0x1f, R208 ;  /* 0x0000001fffd17819 */ /* 0x000fc800000114d0 */
[----:B------:R-:W-:Y:S02]  /*0920*/  LEA.HI R209, R209, R208, RZ, 0x3 ;  /* 0x000000d0d1d17211 */ /* 0x000fe400078f18ff */
[----:B------:R-:W-:Y:S02]  /*0930*/  MOV R208, 0x10 ;  /* 0x0000001000d07802 */ /* 0x000fe40000000f00 */
[----:B----4-:R-:W-:-:S04]  /*0940*/  LOP3.LUT R210, R210, 0x1f, RZ, 0xc0, !PT ;  /* 0x0000001fd2d27812 */ /* 0x010fc800078ec0ff */
[----:B------:R-:W-:-:S04]  /*0950*/  LEA.HI.SX32 R220, R209, R210, 0x1d ;  /* 0x000000d2d1dc7211 */ /* 0x000fc800078feaff */
[C---:B------:R-:W-:Y:S01]  /*0960*/  IADD3 R219, R220.reuse, 0x20, RZ ;  /* 0x00000020dcdb7810 */ /* 0x040fe20007ffe0ff */
[CC--:B------:R-:W-:Y:S01]  /*0970*/  IMAD.WIDE.U32 R210, R220.reuse, R208.reuse, c[0x0][0x218] ;  /* 0x00008600dcd27625 */ /* 0x0c0fe200078e00d0 */
[C---:B------:R-:W-:Y:S02]  /*0980*/  IADD3 R218, R220.reuse, 0x40, RZ ;  /* 0x00000040dcda7810 */ /* 0x040fe40007ffe0ff */
[----:B------:R-:W-:Y:S01]  /*0990*/  IADD3 R209, R220, 0x60, RZ ;  /* 0x00000060dcd17810 */ /* 0x000fe20007ffe0ff */
[----:B------:R-:W-:-:S04]  /*09a0*/  IMAD.WIDE.U32 R212, R219, R208, c[0x0][0x218] ;  /* 0x00008600dbd47625 */ /* 0x000fc800078e00d0 */
[-C--:B------:R-:W-:Y:S01]  /*09b0*/  IMAD.WIDE.U32 R214, R218, R208.reuse, c[0x0][0x218] ;  /* 0x00008600dad67625 */ /* 0x080fe200078e00d0 */
[----:B--2---:R-:W-:Y:S01]  /*09c0*/  ISETP.GT.AND P1, PT, R207, RZ, PT ;  /* 0x000000ffcf00720c */ /* 0x004fe20003f24270 */
[----:B---3--:R1:W-:Y:S02]  /*09d0*/  STL [R1+0x10], R217 ;  /* 0x000010d901007387 */ /* 0x0083e40000100800 */
[----:B-1----:R-:W-:-:S10]  /*09e0*/  IMAD.WIDE.U32 R216, R209, R208, c[0x0][0x218] ;  /* 0x00008600d1d87625 */ /* 0x002fd400078e00d0 */
        /* <DEDUP_REMOVED lines=13> */
.L_x_3206:
[----:B------:R-:W1:Y:S01]  /*0ac0*/  S2R R250, SR_TID.X ;  /* 0x0000000000fa7919 */ /* 0x000e620000002100 */
[----:B------:R-:W-:Y:S01]  /*0ad0*/  IADD3 R207, R207, -0x1, RZ ;  /* 0xffffffffcfcf7810 */ /* 0x000fe20007ffe0ff */
[----:B0-----:R-:W-:-:S02]  /*0ae0*/  IMAD.WIDE.U32 R4, R220, R208, c[0x0][0x188] ;  /* 0x00006200dc047625 */ /* 0x001fc400078e00d0 */
[----:B------:R-:W-:Y:S02]  /*0af0*/  STL [R1+0x5c], R41 ;  /* 0x00005c2901007387 */ /* 0x000fe40000100800 */
[----:B------:R-:W-:Y:S02]  /*0b00*/  IMAD R207, R207, c[0x0][0x168], RZ ;  /* 0x00005a00cfcf7a24 */ /* 0x000fe400078e02ff */
[----:B------:R-:W2:Y:S03]  /*0b10*/  LDG.E.128 R4, [R4.64] ;  /* 0x0000000404047981 */ /* 0x000ea6000c1e1d00 */
[----:B------:R-:W-:Y:S01]  /*0b20*/  SHF.R.S32.HI R0, RZ, 0x1f, R207 ;  /* 0x0000001fff007819 */ /* 0x000fe200000114cf */
[-C--:B------:R-:W-:Y:S01]  /*0b30*/  IMAD.WIDE.U32 R12, R219, R208.reuse, c[0x0][0x188] ;  /* 0x00006200db0c7625 */ /* 0x080fe200078e00d0 */
[----:B------:R-:W-:Y:S02]  /*0b40*/  STL [R1+0x58], R40 ;  /* 0x0000582801007387 */ /* 0x000fe40000100800 */
[----:B------:R-:W-:Y:S01]  /*0b50*/  LEA.HI R0, R0, R207, RZ, 0x3 ;  /* 0x000000cf00007211 */ /* 0x000fe200078f18ff */
[----:B------:R-:W-:Y:S01]  /*0b60*/  IMAD.WIDE.U32 R16, R218, R208, c[0x0][0x188] ;  /* 0x00006200da107625 */ /* 0x000fe200078e00d0 */
[----:B------:R-:W-:Y:S04]  /*0b70*/  STL [R1+0x54], R39 ;  /* 0x0000542701007387 */ /* 0x000fe80000100800 */
[----:B------:R-:W3:Y:S01]  /*0b80*/  LDG.E.128 R12, [R12.64] ;  /* 0x000000040c0c7981 */ /* 0x000ee2000c1e1d00 */
[----:B-1----:R-:W-:-:S03]  /*0b90*/  LOP3.LUT R250, R250, 0x1f, RZ, 0xc0, !PT ;  /* 0x0000001ffafa7812 */ /* 0x002fc600078ec0ff */
[----:B------:R-:W4:Y:S01]  /*0ba0*/  LDG.E.128 R16, [R16.64] ;  /* 0x0000000410107981 */ /* 0x000f22000c1e1d00 */
[----:B------:R-:W-:-:S03]  /*0bb0*/  LEA.HI.SX32 R225, R0, R250, 0x1d ;  /* 0x000000fa00e17211 */ /* 0x000fc600078feaff */
[----:B------:R-:W-:Y:S01]  /*0bc0*/  STL [R1+0x50], R38 ;  /* 0x0000502601007387 */ /* 0x000fe20000100800 */
[----:B------:R-:W-:Y:S02]  /*0bd0*/  MOV R250, 0x4 ;  /* 0x0000000400fa7802 */ /* 0x000fe40000000f00 */
[C---:B------:R-:W-:Y:S01]  /*0be0*/  IADD3 R205, R225.reuse, 0x40, RZ ;  /* 0x00000040e1cd7810 */ /* 0x040fe20007ffe0ff */
[C---:B------:R-:W-:Y:S01]  /*0bf0*/  IMAD.WIDE.U32 R8, R225.reuse, R208, c[0x0][0x208] ;  /* 0x00008200e1087625 */ /* 0x040fe200078e00d0 */
[C---:B------:R-:W-:Y:S01]  /*0c00*/  IADD3 R201, R225.reuse, 0x20, RZ ;  /* 0x00000020e1c97810 */ /* 0x040fe20007ffe0ff */
[----:B------:R-:W-:Y:S02]  /*0c10*/  STL [R1+0x4c], R37 ;  /* 0x00004c2501007387 */ /* 0x000fe40000100800 */
[----:B------:R-:W-:Y:S01]  /*0c20*/  IMAD.WIDE R2, R222, R250, c[0x0][0x1a0] ;  /* 0x00006800de027625 */ /* 0x000fe200078e02fa */
[----:B------:R-:W-:Y:S01]  /*0c30*/  IADD3 R225, R225, 0x60, RZ ;  /* 0x00000060e1e17810 */ /* 0x000fe20007ffe0ff */
[----:B------:R-:W4:Y:S04]  /*0c40*/  LDG.E.128 R8, [R8.64] ;  /* 0x0000000408087981 */ /* 0x000f28000c1e1d00 */
[----:B------:R-:W4:Y:S01]  /*0c50*/  LDG.E R2, [R2.64] ;  /* 0x0000000402027981 */ /* 0x000f22000c1e1900 */
[----:B------:R-:W-:-:S03]  /*0c60*/  IMAD.WIDE.U32 R204, R205, R208, c[0x0][0x208] ;  /* 0x00008200cdcc7625 */ /* 0x000fc600078e00d0 */
[----:B------:R0:W-:Y:S01]  /*0c70*/  STL [R1+0x48], R36 ;  /* 0x0000482401007387 */ /* 0x0001e20000100800 */
[----:B------:R-:W-:-:S03]  /*0c80*/  IMAD.WIDE.U32 R224, R225, R208, c[0x0][0x208] ;  /* 0x00008200e1e07625 */ /* 0x000fc600078e00d0 */
[----:B------:R-:W4:Y:S04]  /*0c90*/  LDG.E.128 R204, [R204.64] ;  /* 0x00000004cccc7981 */ /* 0x000f28000c1e1d00 */
[----:B------:R-:W4:Y:S01]  /*0ca0*/  LDG.E.128 R224, [R224.64] ;  /* 0x00000004e0e07981 */ /* 0x000f22000c1e1d00 */
[----:B0-----:R-:W0:Y:S01]  /*0cb0*/  LDC.U8 R36, c[0x0][0x1f0] ;  /* 0x00007c00ff247b82 */ /* 0x001e220000000000 */
[----:B------:R-:W-:-:S04]  /*0cc0*/  ISETP.NE.U32.AND P0, PT, RZ, c[0x0][0x218], PT ;  /* 0x00008600ff007a0c */ /* 0x000fc80003f05070 */
[----:B------:R-:W-:Y:S01]  /*0cd0*/  ISETP.NE.AND.EX P0, PT, RZ, c[0x0][0x21c], PT, P0 ;  /* 0x00008700ff007a0c */ /* 0x000fe20003f05300 */
[----:B------:R-:W-:-:S06]  /*0ce0*/  IMAD.WIDE.U32 R196, R209, R208, c[0x0][0x188] ;  /* 0x00006200d1c47625 */ /* 0x000fcc00078e00d0 */
[----:B------:R-:W4:Y:S06]  /*0cf0*/  LDG.E.128 R196, [R196.64] ;  /* 0x00000004c4c47981 */ /* 0x000f2c000c1e1d00 */
[----:B------:R1:W5:Y:S04]  /*0d00*/  @P0 LDG.E.128 R32, [R210.64] ;  /* 0x00000004d2200981 */ /* 0x000368000c1e1d00 */
[----:B------:R1:W5:Y:S04]  /*0d10*/  @P0 LDG.E.128 R28, [R212.64] ;  /* 0x00000004d41c0981 */ /* 0x000368000c1e1d00 */
[----:B------:R1:W5:Y:S04]  /*0d20*/  @P0 LDG.E.128 R24, [R214.64] ;  /* 0x00000004d6180981 */ /* 0x000368000c1e1d00 */
[----:B------:R1:W5:Y:S01]  /*0d30*/  @P0 LDG.E.128 R20, [R216.64] ;  /* 0x00000004d8140981 */ /* 0x000362000c1e1d00 */
[----:B0-----:R-:W-:Y:S01]  /*0d40*/  ISETP.NE.AND P0, PT, R36, RZ, PT ;  /* 0x000000ff2400720c */ /* 0x001fe20003f05270 */
[----:B------:R-:W-:-:S06]  /*0d50*/  IMAD.WIDE.U32 R200, R201, R208, c[0x0][0x208] ;  /* 0x00008200c9c87625 */ /* 0x000fcc00078e00d0 */
[----:B------:R-:W4:Y:S01]  /*0d60*/  LDG.E.128 R200, [R200.64] ;  /* 0x00000004c8c87981 */ /* 0x000f22000c1e1d00 */
[----:B--2---:R-:W-:Y:S02]  /*0d70*/  PRMT R230, RZ, 0x7610, R5 ;  /* 0x00007610ffe67816 */ /* 0x004fe40000000005 */
[----:B------:R-:W-:Y:S02]  /*0d80*/  PRMT R234, RZ, 0x5410, R4 ;  /* 0x00005410ffea7816 */ /* 0x000fe40000000004 */
[--C-:B-1----:R-:W-:Y:S02]  /*0d90*/  PRMT R211, RZ, 0x5410, R7.reuse ;  /* 0x00005410ffd37816 */ /* 0x102fe40000000007 */
[----:B------:R-:W-:Y:S02]  /*0da0*/  PRMT R212, RZ, 0x7610, R7 ;  /* 0x00007610ffd47816 */ /* 0x000fe40000000007 */
[----:B------:R-:W-:Y:S02]  /*0db0*/  PRMT R215, RZ, 0x5410, R6 ;  /* 0x00005410ffd77816 */ /* 0x000fe40000000006 */
[----:B---3--:R-:W-:-:S02]  /*0dc0*/  PRMT R213, RZ, 0x5410, R15 ;  /* 0x00005410ffd57816 */ /* 0x008fc4000000000f */
[----:B------:R-:W-:Y:S02]  /*0dd0*/  PRMT R214, RZ, 0x7610, R15 ;  /* 0x00007610ffd67816 */ /* 0x000fe4000000000f */
[--C-:B------:R-:W-:Y:S02]  /*0de0*/  PRMT R237, RZ, 0x5410, R12.reuse ;  /* 0x00005410ffed7816 */ /* 0x100fe4000000000c */
[----:B------:R-:W-:Y:S02]  /*0df0*/  PRMT R236, RZ, 0x7610, R12 ;  /* 0x00007610ffec7816 */ /* 0x000fe4000000000c */
[----:B------:R-:W-:Y:S02]  /*0e00*/  PRMT R231, RZ, 0x5410, R13 ;  /* 0x00005410ffe77816 */ /* 0x000fe4000000000d */
[----:B----4-:R-:W-:-:S05]  /*0e10*/  FSEL R2, R2, RZ, !P0 ;  /* 0x000000ff02027208 */ /* 0x010fca0004000000 */
[C---:B------:R-:W-:Y:S02]  /*0e20*/  FADD.FTZ R242, -R2.reuse, R230 ;  /* 0x000000e602f27221 */ /* 0x040fe40000010100 */
[C---:B------:R-:W-:Y:S02]  /*0e30*/  FADD.FTZ R250, -R2.reuse, R234 ;  /* 0x000000ea02fa7221 */ /* 0x040fe40000010100 */
[C---:B------:R-:W-:Y:S01]  /*0e40*/  FADD.FTZ R239, -R2.reuse, R211 ;  /* 0x000000d302ef7221 */ /* 0x040fe20000010100 */
[----:B------:R-:W-:Y:S01]  /*0e50*/  PRMT R211, RZ, 0x5410, R206 ;  /* 0x00005410ffd37816 */ /* 0x000fe200000000ce */
[C---:B------:R-:W-:Y:S01]  /*0e60*/  FADD.FTZ R238, -R2.reuse, R212 ;  /* 0x000000d402ee7221 */ /* 0x040fe20000010100 */
[----:B------:R-:W-:Y:S01]  /*0e70*/  PRMT R212, RZ, 0x7610, R206 ;  /* 0x00007610ffd47816 */ /* 0x000fe200000000ce */
[C---:B-----5:R-:W-:Y:S02]  /*0e80*/  FMUL.FTZ R252, R221.reuse, R242 ;  /* 0x000000f2ddfc7220 */ /* 0x060fe40000410000 */
[----:B------:R-:W-:Y:S01]  /*0e90*/  FMUL.FTZ R206, R221, R250 ;  /* 0x000000faddce7220 */ /* 0x000fe20000410000 */
[----:B------:R-:W2:Y:S01]  /*0ea0*/  LDL R242, [R1+0x38] ;  /* 0x0000380001f27983 */ /* 0x000ea20000100800 */
[----:B------:R-:W-:Y:S01]  /*0eb0*/  FADD.FTZ R241, -R2, R215 ;  /* 0x000000d702f17221 */ /* 0x000fe20000010100 */
[----:B------:R-:W-:-:S02]  /*0ec0*/  PRMT R37, RZ, 0x5410, R227 ;  /* 0x00005410ff257816 */ /* 0x000fc400000000e3 */
[----:B------:R-:W3:Y:S01]  /*0ed0*/  LDL R250, [R1+0x3c] ;  /* 0x00003c0001fa7983 */ /* 0x000ee20000100800 */
[----:B------:R-:W-:Y:S02]  /*0ee0*/  PRMT R36, RZ, 0x7610, R227 ;  /* 0x00007610ff247816 */ /* 0x000fe400000000e3 */
[--C-:B------:R-:W-:Y:S01]  /*0ef0*/  PRMT R41, RZ, 0x5410, R10.reuse ;  /* 0x00005410ff297816 */ /* 0x100fe2000000000a */
[----:B------:R-:W4:Y:S01]  /*0f00*/  LDL R227, [R1+0x40] ;  /* 0x0000400001e37983 */ /* 0x000f220000100800 */
[----:B------:R-:W-:Y:S02]  /*0f10*/  PRMT R40, RZ, 0x7610, R10 ;  /* 0x00007610ff287816 */ /* 0x000fe4000000000a */
[--C-:B------:R-:W-:Y:S02]  /*0f20*/  PRMT R39, RZ, 0x5410, R11.reuse ;  /* 0x00005410ff277816 */ /* 0x100fe4000000000b */
[----:B------:R-:W-:Y:S02]  /*0f30*/  PRMT R38, RZ, 0x7610, R11 ;  /* 0x00007610ff267816 */ /* 0x000fe4000000000b */
        /* <DEDUP_REMOVED lines=9> */
[--C-:B------:R-:W-:Y:S01]  /*0fd0*/  PRMT R213, RZ, 0x5410, R205.reuse ;  /* 0x00005410ffd57816 */ /* 0x100fe200000000cd */
[----:B------:R-:W4:Y:S01]  /*0fe0*/  LDL R226, [R1+0x44] ;  /* 0x0000440001e27983 */ /* 0x000f220000100800 */
[----:B------:R-:W-:Y:S01]  /*0ff0*/  PRMT R214, RZ, 0x7610, R205 ;  /* 0x00007610ffd67816 */ /* 0x000fe200000000cd */
[----:B------:R-:W-:Y:S02]  /*1000*/  FMUL.FTZ R205, R221, R241 ;  /* 0x000000f1ddcd7220 */ /* 0x000fe40000410000 */
[----:B------:R-:W4:Y:S01]  /*1010*/  LDL R241, [R1+0x28] ;  /* 0x0000280001f17983 */ /* 0x000f220000100800 */
[----:B------:R-:W-:Y:S02]  /*1020*/  PRMT R233, RZ, 0x7610, R4 ;  /* 0x00007610ffe97816 */ /* 0x000fe40000000004 */
[----:B------:R-:W-:Y:S02]  /*1030*/  PRMT R229, RZ, 0x5410, R5 ;  /* 0x00005410ffe57816 */ /* 0x000fe40000000005 */
[----:B------:R-:W-:-:S02]  /*1040*/  PRMT R216, RZ, 0x7610, R6 ;  /* 0x00007610ffd87816 */ /* 0x000fc40000000006 */
[--C-:B------:R-:W-:Y:S02]  /*1050*/  PRMT R0, RZ, 0x5410, R8.reuse ;  /* 0x00005410ff007816 */ /* 0x100fe40000000008 */
[----:B------:R-:W-:Y:S02]  /*1060*/  PRMT R223, RZ, 0x7610, R8 ;  /* 0x00007610ffdf7816 */ /* 0x000fe40000000008 */
[--C-:B------:R-:W-:Y:S02]  /*1070*/  PRMT R251, RZ, 0x5410, R9.reuse ;  /* 0x00005410fffb7816 */ /* 0x100fe40000000009 */
[----:B------:R-:W-:Y:S02]  /*1080*/  PRMT R235, RZ, 0x7610, R9 ;  /* 0x00007610ffeb7816 */ /* 0x000fe40000000009 */
[--C-:B------:R-:W-:Y:S02]  /*1090*/  PRMT R217, RZ, 0x5410, R14.reuse ;  /* 0x00005410ffd97816 */ /* 0x100fe4000000000e */
[----:B------:R-:W-:-:S02]  /*10a0*/  PRMT R228, RZ, 0x7610, R14 ;  /* 0x00007610ffe47816 */ /* 0x000fc4000000000e */
[--C-:B------:R-:W-:Y:S01]  /*10b0*/  PRMT R210, RZ, 0x5410, R16.reuse ;  /* 0x00005410ffd27816 */ /* 0x100fe20000000010 */
[----:B------:R-:W-:Y:S01]  /*10c0*/  FADD.FTZ R249, -R2, R233 ;  /* 0x000000e902f97221 */ /* 0x000fe20000010100 */
        /* <DEDUP_REMOVED lines=9> */
[----:B------:R-:W-:Y:S01]  /*1160*/  PRMT R3, RZ, 0x5410, R199 ;  /* 0x00005410ff037816 */ /* 0x000fe200000000c7 */
[C---:B------:R-:W-:Y:S01]  /*1170*/  FADD.FTZ R244, -R2.reuse, R229 ;  /* 0x000000e502f47221 */ /* 0x040fe20000010100 */
[----:B------:R-:W-:Y:S01]  /*1180*/  PRMT R208, RZ, 0x7610, R199 ;  /* 0x00007610ffd07816 */ /* 0x000fe200000000c7 */
        /* <DEDUP_REMOVED lines=21> */
[----:B------:R-:W-:Y:S02]  /*12e0*/  FADD.FTZ R3, -R2, R3 ;  /* 0x0000000302037221 */ /* 0x000fe40000010100 */
[C---:B------:R-:W-:Y:S02]  /*12f0*/  FMUL.FTZ R249, R221.reuse, R249 ;  /* 0x000000f9ddf97220 */ /* 0x040fe40000410000 */
[----:B------:R-:W-:Y:S02]  /*1300*/  FFMA.FTZ R88, R206, R0, R88 ;  /* 0x00000000ce587223 */ /* 0x000fe40000010058 */
[----:B------:R-:W-:Y:S01]  /*1310*/  FADD.FTZ R120, R120, R0 ;  /* 0x0000000078787221 */ /* 0x000fe20000010000 */
[--C-:B------:R-:W-:Y:S01]  /*1320*/  PRMT R210, RZ, 0x7610, R207.reuse ;  /* 0x00007610ffd27816 */ /* 0x100fe200000000cf */
[----:B------:R-:W-:Y:S01]  /*1330*/  FADD.FTZ R2, -R2, R208 ;  /* 0x000000d002027221 */ /* 0x000fe20000010100 */
[----:B------:R-:W-:Y:S01]  /*1340*/  PRMT R208, RZ, 0x5410, R207 ;  /* 0x00005410ffd07816 */ /* 0x000fe200000000cf */
[----:B------:R-:W-:Y:S01]  /*1350*/  FMUL.FTZ R244, R221, R244 ;  /* 0x000000f4ddf47220 */ /* 0x000fe20000410000 */
[----:B------:R-:W-:-:S02]  /*1360*/  PRMT R243, RZ, 0x5410, R224 ;  /* 0x00005410fff37816 */ /* 0x000fc400000000e0 */
[----:B------:R-:W-:Y:S02]  /*1370*/  PRMT R207, RZ, 0x7610, R224 ;  /* 0x00007610ffcf7816 */ /* 0x000fe400000000e0 */
[--C-:B------:R-:W-:Y:S01]  /*1380*/  PRMT R245, RZ, 0x5410, R225.reuse ;  /* 0x00005410fff57816 */ /* 0x100fe200000000e1 */
[----:B------:R-:W4:Y:S01]  /*1390*/  LDL R224, [R1+0x2c] ;  /* 0x00002c0001e07983 */ /* 0x000f220000100800 */
[----:B------:R-:W-:Y:S01]  /*13a0*/  PRMT R246, RZ, 0x7610, R225 ;  /* 0x00007610fff67816 */ /* 0x000fe200000000e1 */
[----:B------:R-:W-:Y:S02]  /*13b0*/  FFMA.FTZ R90, R244, R251, R90 ;  /* 0x000000fbf45a7223 */ /* 0x000fe4000001005a */
[----:B------:R-:W4:Y:S01]  /*13c0*/  LDL R225, [R1+0x30] ;  /* 0x0000300001e17983 */ /* 0x000f220000100800 */
[--C-:B------:R-:W-:Y:S01]  /*13d0*/  PRMT R228, RZ, 0x5410, R200.reuse ;  /* 0x00005410ffe47816 */ /* 0x100fe200000000c8 */
[----:B------:R-:W-:Y:S01]  /*13e0*/  FADD.FTZ R122, R122, R251 ;  /* 0x000000fb7a7a7221 */ /* 0x000fe20000010000 */
[----:B------:R-:W-:Y:S01]  /*13f0*/  PRMT R233, RZ, 0x7610, R200 ;  /* 0x00007610ffe97816 */ /* 0x000fe200000000c8 */
[----:B------:R0:W-:Y:S01]  /*1400*/  STL [R1+0xc], R249 ;  /* 0x00000cf901007387 */ /* 0x0001e20000100800 */
[--C-:B------:R-:W-:Y:S01]  /*1410*/  PRMT R229, RZ, 0x5410, R201.reuse ;  /* 0x00005410ffe57816 */ /* 0x100fe200000000c9 */
[C---:B------:R-:W-:Y:S01]  /*1420*/  FMUL.FTZ R200, R221.reuse, R236 ;  /* 0x000000ecddc87220 */ /* 0x040fe20000410000 */
[----:B------:R-:W-:Y:S01]  /*1430*/  PRMT R230, RZ, 0x7610, R201 ;  /* 0x00007610ffe67816 */ /* 0x000fe200000000c9 */
[----:B------:R-:W-:Y:S01]  /*1440*/  STL [R1+0x4], R244 ;  /* 0x000004f401007387 */ /* 0x000fe20000100800 */
[----:B------:R-:W-:-:S02]  /*1450*/  FMUL.FTZ R201, R221, R237 ;  /* 0x000000edddc97220 */ /* 0x000fc40000410000 */
[----:B------:R-:W-:Y:S02]  /*1460*/  FFMA.FTZ R89, R249, R223, R89 ;  /* 0x000000dff9597223 */ /* 0x000fe40000010059 */
[----:B------:R-:W-:Y:S02]  /*1470*/  FADD.FTZ R121, R121, R223 ;  /* 0x000000df79797221 */ /* 0x000fe40000010000 */
[----:B------:R-:W-:Y:S02]  /*1480*/  FFMA.FTZ R92, R205, R41, R92 ;  /* 0x00000029cd5c7223 */ /* 0x000fe4000001005c */
[----:B------:R-:W-:Y:S02]  /*1490*/  FADD.FTZ R124, R124, R41 ;  /* 0x000000297c7c7221 */ /* 0x000fe40000010000 */
[----:B------:R-:W-:Y:S02]  /*14a0*/  FFMA.FTZ R91, R252, R235, R91 ;  /* 0x000000ebfc5b7223 */ /* 0x000fe4000001005b */
[----:B------:R-:W-:-:S02]  /*14b0*/  FADD.FTZ R123, R123, R235 ;  /* 0x000000eb7b7b7221 */ /* 0x000fc40000010000 */
[----:B--2---:R-:W-:Y:S02]  /*14c0*/  FMUL.FTZ R0, R242, R0 ;  /* 0x00000000f2007220 */ /* 0x004fe40000410000 */
[----:B---3--:R-:W-:Y:S02]  /*14d0*/  FMUL.FTZ R242, R250, R223 ;  /* 0x000000dffaf27220 */ /* 0x008fe40000410000 */
[----:B----4-:R-:W-:-:S03]  /*14e0*/  FMUL.FTZ R250, R227, R251 ;  /* 0x000000fbe3fa7220 */ /* 0x010fc60000410000 */
[----:B------:R-:W-:Y:S04]  /*14f0*/  STL [R1+0x8], R242 ;  /* 0x000008f201007387 */ /* 0x000fe80000100800 */
[----:B------:R-:W2:Y:S04]  /*1500*/  LDL R227, [R1+0x18] ;  /* 0x0000180001e37983 */ /* 0x000ea80000100800 */
[----:B------:R-:W3:Y:S04]  /*1510*/  LDL R237, [R1+0x1c] ;  /* 0x00001c0001ed7983 */ /* 0x000ee80000100800 */
[----:B------:R-:W4:Y:S01]  /*1520*/  LDL R236, [R1+0x24] ;  /* 0x0000240001ec7983 */ /* 0x000f220000100800 */
[----:B------:R-:W-:-:S03]  /*1530*/  FMUL.FTZ R251, R226, R235 ;  /* 0x000000ebe2fb7220 */ /* 0x000fc60000410000 */
[----:B------:R-:W4:Y:S01]  /*1540*/  LDL R226, [R1+0x34] ;  /* 0x0000340001e27983 */ /* 0x000f220000100800 */
[----:B------:R-:W-:-:S03]  /*1550*/  FMUL.FTZ R223, R241, R41 ;  /* 0x00000029f1df7220 */ /* 0x000fc60000410000 */
[----:B------:R1:W-:Y:S04]  /*1560*/  STL [R1], R250 ;  /* 0x000000fa01007387 */ /* 0x0003e80000100800 */
[----:B------:R0:W5:Y:S04]  /*1570*/  LDL.LU R41, [R1+0x5c] ;  /* 0x00005c0001297983 */ /* 0x0001680000300800 */
[----:B------:R-:W4:Y:S01]  /*1580*/  LDL R235, [R1+0x20] ;  /* 0x0000200001eb7983 */ /* 0x000f220000100800 */
[----:B------:R-:W-:Y:S02]  /*1590*/  FMUL.FTZ R199, R221, R199 ;  /* 0x000000c7ddc77220 */ /* 0x000fe40000410000 */
[----:B------:R-:W-:-:S02]  /*15a0*/  FFMA.FTZ R96, R201, R228, R96 ;  /* 0x000000e4c9607223 */ /* 0x000fc40000010060 */
[----:B------:R-:W-:Y:S02]  /*15b0*/  FADD.FTZ R128, R128, R228 ;  /* 0x000000e480807221 */ /* 0x000fe40000010000 */
[----:B------:R-:W-:Y:S02]  /*15c0*/  FFMA.FTZ R98, R199, R229, R98 ;  /* 0x000000e5c7627223 */ /* 0x000fe40000010062 */
[----:B------:R-:W-:Y:S01]  /*15d0*/  FADD.FTZ R130, R130, R229 ;  /* 0x000000e582827221 */ /* 0x000fe20000010000 */
[--C-:B------:R-:W-:Y:S01]  /*15e0*/  PRMT R215, RZ, 0x5410, R204.reuse ;  /* 0x00005410ffd77816 */ /* 0x100fe200000000cc */
[----:B------:R-:W-:Y:S01]  /*15f0*/  FFMA.FTZ R97, R200, R233, R97 ;  /* 0x000000e9c8617223 */ /* 0x000fe20000010061 */
[----:B------:R-:W-:Y:S01]  /*1600*/  PRMT R216, RZ, 0x7610, R204 ;  /* 0x00007610ffd87816 */ /* 0x000fe200000000cc */
[----:B------:R-:W-:Y:S01]  /*1610*/  FADD.FTZ R129, R129, R233 ;  /* 0x000000e981817221 */ /* 0x000fe20000010000 */
[--C-:B------:R-:W-:Y:S01]  /*1620*/  PRMT R217, RZ, 0x5410, R203.reuse ;  /* 0x00005410ffd97816 */ /* 0x100fe200000000cb */
[C---:B------:R-:W-:Y:S01]  /*1630*/  FMUL.FTZ R204, R221.reuse, R240 ;  /* 0x000000f0ddcc7220 */ /* 0x040fe20000410000 */
[----:B------:R-:W-:Y:S01]  /*1640*/  PRMT R234, RZ, 0x7610, R203 ;  /* 0x00007610ffea7816 */ /* 0x000fe200000000cb */
[----:B------:R-:W-:Y:S01]  /*1650*/  FMUL.FTZ R203, R221, R239 ;  /* 0x000000efddcb7220 */ /* 0x000fe20000410000 */
[----:B------:R-:W-:-:S02]  /*1660*/  PRMT R231, RZ, 0x5410, R202 ;  /* 0x00005410ffe77816 */ /* 0x000fc400000000ca */
[----:B------:R-:W-:Y:S01]  /*1670*/  PRMT R232, RZ, 0x7610, R202 ;  /* 0x00007610ffe87816 */ /* 0x000fe200000000ca */
[C---:B------:R-:W-:Y:S02]  /*1680*/  FMUL.FTZ R202, R221.reuse, R238 ;  /* 0x000000eeddca7220 */ /* 0x040fe40000410000 */
        /* <DEDUP_REMOVED lines=12> */
[----:B------:R-:W-:Y:S02]  /*1750*/  FMUL.FTZ R224, R224, R40 ;  /* 0x00000028e0e07220 */ /* 0x000fe40000410000 */
[----:B------:R0:W5:Y:S01]  /*1760*/  LDL.LU R40, [R1+0x58] ;  /* 0x0000580001287983 */ /* 0x0001620000300800 */
[----:B------:R-:W-:-:S03]  /*1770*/  FMUL.FTZ R225, R225, R39 ;  /* 0x00000027e1e17220 */ /* 0x000fc60000410000 */
[----:B------:R0:W5:Y:S01]  /*1780*/  LDL.LU R39, [R1+0x54] ;  /* 0x0000540001277983 */ /* 0x0001620000300800 */
[----:B--2---:R-:W-:Y:S02]  /*1790*/  FMUL.FTZ R227, R227, R228 ;  /* 0x000000e4e3e37220 */ /* 0x004fe40000410000 */
[----:B---3--:R-:W-:Y:S02]  /*17a0*/  FMUL.FTZ R228, R237, R233 ;  /* 0x000000e9ede47220 */ /* 0x008fe40000410000 */
[----:B------:R-:W-:-:S04]  /*17b0*/  FADD.FTZ R233, RZ, R0 ;  /* 0x00000000ffe97221 */ /* 0x000fc80000010000 */
[----:B------:R-:W-:-:S04]  /*17c0*/  FADD.FTZ R233, R233, R242 ;  /* 0x000000f2e9e97221 */ /* 0x000fc80000010000 */
[----:B------:R-:W-:Y:S02]  /*17d0*/  FADD.FTZ R233, R233, R250 ;  /* 0x000000fae9e97221 */ /* 0x000fe40000010000 */
[----:B----4-:R-:W-:Y:S02]  /*17e0*/  FMUL.FTZ R226, R226, R38 ;  /* 0x00000026e2e27220 */ /* 0x010fe40000410000 */
[----:B------:R2:W5:Y:S01]  /*17f0*/  LDL.LU R38, [R1+0x50] ;  /* 0x0000500001267983 */ /* 0x0005620000300800 */
[----:B------:R-:W-:Y:S02]  /*1800*/  FMUL.FTZ R229, R235, R229 ;  /* 0x000000e5ebe57220 */ /* 0x000fe40000410000 */
[----:B------:R-:W-:-:S04]  /*1810*/  FFMA.FTZ R235, R206, R0, RZ ;  /* 0x00000000ceeb7223 */ /* 0x000fc800000100ff */
[----:B------:R-:W-:Y:S02]  /*1820*/  FFMA.FTZ R235, R249, R242, R235 ;  /* 0x000000f2f9eb7223 */ /* 0x000fe400000100eb */
[----:B0-----:R-:W-:Y:S02]  /*1830*/  FMUL.FTZ R249, R70, R37 ;  /* 0x0000002546f97220 */ /* 0x001fe40000410000 */
[----:B------:R-:W-:Y:S01]  /*1840*/  FFMA.FTZ R235, R244, R250, R235 ;  /* 0x000000faf4eb7223 */ /* 0x000fe200000100eb */
[----:B------:R2:W5:Y:S01]  /*1850*/  LDL.LU R37, [R1+0x4c] ;  /* 0x00004c0001257983 */ /* 0x0005620000300800 */
[----:B-1----:R-:W-:-:S03]  /*1860*/  FMUL.FTZ R250, R71, R36 ;  /* 0x0000002447fa7220 */ /* 0x002fc60000410000 */
[----:B------:R2:W5:Y:S01]  /*1870*/  LDL.LU R36, [R1+0x48] ;  /* 0x0000480001247983 */ /* 0x0005620000300800 */
[----:B------:R-:W-:Y:S02]  /*1880*/  FMUL.FTZ R198, R221, R198 ;  /* 0x000000c6ddc67220 */ /* 0x000fe40000410000 */
[----:B------:R-:W-:Y:S02]  /*1890*/  FADD.FTZ R131, R131, R230 ;  /* 0x000000e683837221 */ /* 0x000fe40000010000 */
[-C--:B------:R-:W-:Y:S02]  /*18a0*/  FFMA.FTZ R99, R198, R230.reuse, R99 ;  /* 0x000000e6c6637223 */ /* 0x080fe40000010063 */
[----:B------:R-:W-:Y:S02]  /*18b0*/  FMUL.FTZ R230, R236, R230 ;  /* 0x000000e6ece67220 */ /* 0x000fe40000410000 */
[----:B------:R-:W-:Y:S02]  /*18c0*/  FADD.FTZ R233, R233, R251 ;  /* 0x000000fbe9e97221 */ /* 0x000fe40000010000 */
[----:B------:R-:W-:-:S02]  /*18d0*/  FFMA.FTZ R236, R252, R251, R235 ;  /* 0x000000fbfcec7223 */ /* 0x000fc400000100eb */
        /* <DEDUP_REMOVED lines=13> */
[-C--:B------:R-:W-:Y:S02]  /*19b0*/  FFMA.FTZ R104, R17, R215.reuse, R104 ;  /* 0x000000d711687223 */ /* 0x080fe40000010068 */
[----:B------:R-:W-:Y:S02]  /*19c0*/  FADD.FTZ R136, R136, R215 ;  /* 0x000000d788887221 */ /* 0x000fe40000010000 */
[----:B------:R-:W-:Y:S02]  /*19d0*/  FMUL.FTZ R235, R80, R215 ;  /* 0x000000d750eb7220 */ /* 0x000fe40000410000 */
        /* <DEDUP_REMOVED lines=8> */
[C---:B------:R-:W-:Y:S02]  /*1a60*/  FMUL.FTZ R197, R221.reuse, R197 ;  /* 0x000000c5ddc57220 */ /* 0x040fe40000410000 */
[----:B------:R-:W-:Y:S02]  /*1a70*/  FMUL.FTZ R15, R221, R15 ;  /* 0x0000000fdd0f7220 */ /* 0x000fe40000410000 */
[----:B------:R-:W-:Y:S02]  /*1a80*/  FADD.FTZ R215, R215, R229 ;  /* 0x000000e5d7d77221 */ /* 0x000fe40000010000 */
[----:B------:R-:W-:Y:S02]  /*1a90*/  FFMA.FTZ R216, R199, R229, R216 ;  /* 0x000000e5c7d87223 */ /* 0x000fe400000100d8 */
        /* <DEDUP_REMOVED lines=13> */
[----:B------:R-:W-:-:S02]  /*1b70*/  FFMA.FTZ R107, R14, R214, R107 ;  /* 0x000000d60e6b7223 */ /* 0x000fc4000001006b */
[----:B------:R-:W-:Y:S02]  /*1b80*/  FADD.FTZ R139, R139, R214 ;  /* 0x000000d68b8b7221 */ /* 0x000fe40000010000 */
[----:B------:R-:W-:Y:S02]  /*1b90*/  FMUL.FTZ R238, R83, R214 ;  /* 0x000000d653ee7220 */ /* 0x000fe40000410000 */
[----:B------:R-:W-:Y:S02]  /*1ba0*/  FADD.FTZ R215, R215, R231 ;  /* 0x000000e7d7d77221 */ /* 0x000fe40000010000 */
[----:B------:R-:W-:Y:S02]  /*1bb0*/  FFMA.FTZ R214, R197, R231, R213 ;  /* 0x000000e7c5d67223 */ /* 0x000fe400000100d5 */
[C---:B------:R-:W-:Y:S02]  /*1bc0*/  FMUL.FTZ R18, R221.reuse, R18 ;  /* 0x00000012dd127220 */ /* 0x040fe40000410000 */
[----:B------:R-:W-:-:S02]  /*1bd0*/  FMUL.FTZ R13, R221, R13 ;  /* 0x0000000ddd0d7220 */ /* 0x000fc40000410000 */
[----:B------:R-:W-:Y:S02]  /*1be0*/  FADD.FTZ R213, R215, R232 ;  /* 0x000000e8d7d57221 */ /* 0x000fe40000010000 */
[----:B------:R-:W-:Y:S02]  /*1bf0*/  FFMA.FTZ R214, R196, R232, R214 ;  /* 0x000000e8c4d67223 */ /* 0x000fe400000100d6 */
[----:B------:R-:W-:Y:S02]  /*1c00*/  FFMA.FTZ R103, R18, R234, R103 ;  /* 0x000000ea12677223 */ /* 0x000fe40000010067 */
[----:B------:R-:W-:Y:S02]  /*1c10*/  FADD.FTZ R135, R135, R234 ;  /* 0x000000ea87877221 */ /* 0x000fe40000010000 */
[----:B------:R-:W-:Y:S02]  /*1c20*/  FFMA.FTZ R108, R13, R211, R108 ;  /* 0x000000d30d6c7223 */ /* 0x000fe4000001006c */
[----:B------:R-:W-:-:S02]  /*1c30*/  FADD.FTZ R140, R140, R211 ;  /* 0x000000d38c8c7221 */ /* 0x000fc40000010000 */
[----:B------:R-:W-:Y:S02]  /*1c40*/  FMUL.FTZ R239, R76, R211 ;  /* 0x000000d34cef7220 */ /* 0x000fe40000410000 */
[----:B------:R-:W-:Y:S02]  /*1c50*/  FMUL.FTZ R12, R221, R12 ;  /* 0x0000000cdd0c7220 */ /* 0x000fe40000410000 */
        /* <DEDUP_REMOVED lines=8> */
[----:B------:R-:W-:Y:S02]  /*1ce0*/  FMUL.FTZ R11, R221, R11 ;  /* 0x0000000bdd0b7220 */ /* 0x000fe40000410000 */
[----:B------:R-:W-:-:S02]  /*1cf0*/  FADD.FTZ R211, R211, R235 ;  /* 0x000000ebd3d37221 */ /* 0x000fc40000010000 */
[----:B------:R-:W-:Y:S02]  /*1d00*/  FFMA.FTZ R212, R17, R235, R212 ;  /* 0x000000eb11d47223 */ /* 0x000fe400000100d4 */
[----:B------:R-:W-:Y:S02]  /*1d10*/  FMUL.FTZ R10, R221, R10 ;  /* 0x0000000add0a7220 */ /* 0x000fe40000410000 */
        /* <DEDUP_REMOVED lines=60> */
.L_x_3207:
[----:B--2---:R-:W-:Y:S05]  /*20e0*/  BSYNC B1 ;  /* 0x0000000000017941 */ /* 0x004fea0003800000 */
.L_x_3205:
[----:B------:R-:W-:Y:S05]  /*20f0*/  BRA.DIV ~URZ, `(.L_x_3208) ;  /* 0x000044e27f007947 */ /* 0x000fea000b800000 */
[----:B-1----:R1:W2:Y:S02]  /*2100*/  SHFL.BFLY PT, R212, R207, 0x1, 0x1f ;  /* 0x0c201f00cfd47f89 */ /* 0x0022a400000e0000 */
.L_x_3313:
[----:B------:R-:W-:Y:S05]  /*2110*/  BRA.DIV ~URZ, `(.L_x_3209) ;  /* 0x000045427f007947 */ /* 0x000fea000b800000 */
[----:B------:R-:W3:Y:S01]  /*2120*/  SHFL.BFLY PT, R210, R208, 0x1, 0x1f ;  /* 0x0c201f00d0d27f89 */ /* 0x000ee200000e0000 */
[----:B-12---:R-:W-:Y:S02]  /*2130*/  FADD.FTZ R207, R212, R207 ;  /* 0x000000cfd4cf7221 */ /* 0x006fe40000010000 */
[----:B---3--:R-:W-:-:S03]  /*2140*/  FADD.FTZ R208, R210, R208 ;  /* 0x000000d0d2d07221 */ /* 0x008fc60000010000 */
[----:B------:R-:W1:Y:S02]  /*2150*/  SHFL.BFLY PT, R210, R207, 0x2, 0x1f ;  /* 0x0c401f00cfd27f89 */ /* 0x000e6400000e0000 */
[----:B-1----:R-:W-:Y:S02]  /*2160*/  FADD.FTZ R207, R210, R207 ;  /* 0x000000cfd2cf7221 */ /* 0x002fe40000010000 */
[----:B------:R-:W1:Y:S02]  /*2170*/  SHFL.BFLY PT, R210, R208, 0x2, 0x1f ;  /* 0x0c401f00d0d27f89 */ /* 0x000e6400000e0000 */
[----:B-1----:R-:W-:Y:S02]  /*2180*/  FADD.FTZ R208, R208, R210 ;  /* 0x000000d2d0d07221 */ /* 0x002fe40000010000 */
[----:B------:R-:W1:Y:S02]  /*2190*/  SHFL.BFLY PT, R210, R207, 0x4, 0x1f ;  /* 0x0c801f00cfd27f89 */ /* 0x000e6400000e0000 */
[----:B-1----:R-:W-:-:S02]  /*21a0*/  FADD.FTZ R207, R207, R210 ;  /* 0x000000d2cfcf7221 */ /* 0x002fc40000010000 */
[----:B------:R-:W1:Y:S02]  /*21b0*/  SHFL.BFLY PT, R210, R208, 0x4, 0x1f ;  /* 0x0c801f00d0d27f89 */ /* 0x000e6400000e0000 */
[----:B-1----:R-:W-:Y:S02]  /*21c0*/  FADD.FTZ R208, R208, R210 ;  /* 0x000000d2d0d07221 */ /* 0x002fe40000010000 */
[----:B------:R-:W1:Y:S02]  /*21d0*/  SHFL.BFLY PT, R210, R207, 0x8, 0x1f ;  /* 0x0d001f00cfd27f89 */ /* 0x000e6400000e0000 */
[----:B-1----:R-:W-:Y:S02]  /*21e0*/  FADD.FTZ R207, R207, R210 ;  /* 0x000000d2cfcf7221 */ /* 0x002fe40000010000 */
[----:B------:R-:W1:Y:S04]  /*21f0*/  SHFL.BFLY PT, R210, R208, 0x8, 0x1f ;  /* 0x0d001f00d0d27f89 */ /* 0x000e6800000e0000 */
[----:B------:R2:W3:Y:S01]  /*2200*/  SHFL.BFLY PT, R212, R207, 0x10, 0x1f ;  /* 0x0e001f00cfd47f89 */ /* 0x0004e200000e0000 */
[----:B-1----:R-:W-:-:S05]  /*2210*/  FADD.FTZ R208, R208, R210 ;  /* 0x000000d2d0d07221 */ /* 0x002fca0000010000 */
[----:B------:R2:W1:Y:S02]  /*2220*/  SHFL.BFLY PT, R210, R208, 0x10, 0x1f ;  /* 0x0e001f00d0d27f89 */ /* 0x00046400000e0000 */
.L_x_3314:
[----:B---3--:R-:W3:Y:S01]  /*2230*/  LDL.LU R211, [R1+0x10] ;  /* 0x0000100001d37983 */ /* 0x008ee20000300800 */
[----:B-12---:R-:W-:Y:S02]  /*2240*/  FADD.FTZ R208, R210, R208 ;  /* 0x000000d0d2d07221 */ /* 0x006fe40000010000 */
[----:B------:R-:W-:Y:S01]  /*2250*/  FADD.FTZ R207, R212, R207 ;  /* 0x000000cfd4cf7221 */ /* 0x000fe20000010000 */
[----:B------:R-:W1:Y:S01]  /*2260*/  S2R R213, SR_TID.X ;  /* 0x0000000000d57919 */ /* 0x000e620000002100 */
[----:B---3--:R-:W-:-:S13]  /*2270*/  ISETP.GE.AND P2, PT, R211, 0x1, PT ;  /* 0x00000001d300780c */ /* 0x008fda0003f46270 */
[----:B------:R-:W-:Y:S02]  /*2280*/  @P2 IADD3 R211, R211, -0x1, RZ ;  /* 0xffffffffd3d32810 */ /* 0x000fe40007ffe0ff */
[----:B-1----:R-:W-:-:S03]  /*2290*/  @P2 LOP3.LUT R212, R213, 0x1f, RZ, 0xc0, !PT ;  /* 0x0000001fd5d42812 */ /* 0x002fc600078ec0ff */
[----:B------:R-:W-:-:S05]  /*22a0*/  @P2 IMAD R211, R211, c[0x0][0x168], RZ ;  /* 0x00005a00d3d32a24 */ /* 0x000fca00078e02ff */
[----:B------:R-:W-:-:S04]  /*22b0*/  @P2 SHF.R.S32.HI R210, RZ, 0x1f, R211 ;  /* 0x0000001fffd22819 */ /* 0x000fc800000114d3 */
[----:B------:R-:W-:Y:S01]  /*22c0*/  @P2 LEA.HI R211, R210, R211, RZ, 0x3 ;  /* 0x000000d3d2d32211 */ /* 0x000fe200078f18ff */
[----:B------:R-:W-:-:S06]  /*22d0*/  HFMA2.MMA R210, -RZ, RZ, 0, 0 ;  /* 0x00000000ffd27435 */ /* 0x000fcc00000001ff */
        /* <DEDUP_REMOVED lines=16> */
.L_x_3211:
[----:B-1----:R-:W1:Y:S01]  /*23e0*/  LDC.U8 R212, c[0x0][0x1f0] ;  /* 0x00007c00ffd47b82 */ /* 0x002e620000000000 */
[----:B------:R-:W-:Y:S02]  /*23f0*/  ULDC.64 UR6, c[0x0][0x218] ;  /* 0x0000860000067ab9 */ /* 0x000fe40000000a00 */
[----:B------:R-:W-:-:S04]  /*2400*/  UISETP.NE.U32.AND UP0, UPT, URZ, UR6, UPT ;  /* 0x000000063f00728c */ /* 0x000fc8000bf05070 */
[----:B------:R-:W-:-:S06]  /*2410*/  UISETP.NE.AND.EX UP0, UPT, URZ, UR7, UPT, UP0 ;  /* 0x000000073f00728c */ /* 0x000fcc000bf05300 */
[----:B------:R-:W-:Y:S02]  /*2420*/  PLOP3.LUT P3, PT, PT, PT, UP0, 0x80, 0x0 ;  /* 0x000000000000781c */ /* 0x000fe40003f6f008 */
[----:B-1----:R-:W-:-:S11]  /*2430*/  ISETP.NE.AND P0, PT, R212, RZ, PT ;  /* 0x000000ffd400720c */ /* 0x002fd60003f05270 */
[----:B-----5:R-:W-:Y:S02]  /*2440*/  @P3 PRMT R212, RZ, 0x5410, R32 ;  /* 0x00005410ffd43816 */ /* 0x020fe40000000020 */
[----:B------:R-:W-:-:S05]  /*2450*/  FSEL R211, R207, RZ, !P0 ;  /* 0x000000ffcfd37208 */ /* 0x000fca0004000000 */
[----:B------:R-:W-:-:S04]  /*2460*/  FFMA.FTZ R211, R206, R208, R211 ;  /* 0x000000d0ced37223 */ /* 0x000fc800000100d3 */
[----:B------:R-:W-:-:S04]  /*2470*/  FADD.FTZ R211, R0, -R211 ;  /* 0x800000d300d37221 */ /* 0x000fc80000010000 */
[----:B------:R-:W-:-:S04]  /*2480*/  FMUL.FTZ R211, R221, R211 ;  /* 0x000000d3ddd37220 */ /* 0x000fc80000410000 */
[----:B------:R-:W-:Y:S02]  /*2490*/  @P3 FADD.FTZ R211, R211, R212 ;  /* 0x000000d4d3d33221 */ /* 0x000fe40000010000 */
.L_x_3212:
[----:B------:R-:W-:Y:S05]  /*24a0*/  BSYNC B1 ;  /* 0x0000000000017941 */ /* 0x000fea0003800000 */
.L_x_3210:
[----:B------:R-:W-:Y:S01]  /*24b0*/  ISETP.NE.U32.AND P0, PT, RZ, c[0x0][0x258], PT ;  /* 0x00009600ff007a0c */ /* 0x000fe20003f05070 */
[----:B------:R-:W-:Y:S03]  /*24c0*/  BSSY B1, `(.L_x_3213) ;  /* 0x0000019000017945 */ /* 0x000fe60003800000 */
[----:B------:R-:W-:-:S13]  /*24d0*/  ISETP.NE.AND.EX P0, PT, RZ, c[0x0][0x25c], PT, P0 ;  /* 0x00009700ff007a0c */ /* 0x000fda0003f05300 */
[----:B-1----:R-:W-:Y:S01]  /*24e0*/  @P0 F2FP.BF16.PACK_AB R212, RZ, R211 ;  /* 0x000000d3ffd4023e */ /* 0x002fe200000010ff */
        /* <DEDUP_REMOVED lines=12> */
.L_x_3214:
[----:B------:R-:W2:Y:S01]  /*25b0*/  LDL R213, [R1+0xc] ;  /* 0x00000c0001d57983 */ /* 0x000ea20000100800 */
[----:B------:R-:W1:Y:S03]  /*25c0*/  LDC.U8 R214, c[0x0][0x1f0] ;  /* 0x00007c00ffd67b82 */ /* 0x000e660000000000 */
[----:B------:R-:W3:Y:S01]  /*25d0*/  LDL R212, [R1+0x8] ;  /* 0x0000080001d47983 */ /* 0x000ee20000100800 */
[----:B-1----:R-:W-:-:S04]  /*25e0*/  ISETP.NE.AND P4, PT, R214, RZ, PT ;  /* 0x000000ffd600720c */ /* 0x002fc80003f85270 */
[----:B------:R-:W-:-:S05]  /*25f0*/  FSEL R211, R207, RZ, !P4 ;  /* 0x000000ffcfd37208 */ /* 0x000fca0006000000 */
[----:B--2---:R-:W-:-:S04]  /*2600*/  FFMA.FTZ R211, R213, R208, R211 ;  /* 0x000000d0d5d37223 */ /* 0x004fc800000100d3 */
[----:B---3--:R-:W-:Y:S01]  /*2610*/  FADD.FTZ R211, R212, -R211 ;  /* 0x800000d3d4d37221 */ /* 0x008fe20000010000 */
[----:B------:R-:W-:-:S03]  /*2620*/  @P3 PRMT R212, RZ, 0x7610, R32 ;  /* 0x00007610ffd43816 */ /* 0x000fc60000000020 */
[----:B------:R-:W-:-:S04]  /*2630*/  FMUL.FTZ R211, R221, R211 ;  /* 0x000000d3ddd37220 */ /* 0x000fc80000410000 */
[----:B------:R-:W-:Y:S02]  /*2640*/  @P3 FADD.FTZ R211, R211, R212 ;  /* 0x000000d4d3d33221 */ /* 0x000fe40000010000 */
.L_x_3215:
[----:B------:R-:W-:Y:S05]  /*2650*/  BSYNC B1 ;  /* 0x0000000000017941 */ /* 0x000fea0003800000 */
.L_x_3213:
        /* <DEDUP_REMOVED lines=14> */
.L_x_3217:
[----:B------:R-:W2:Y:S01]  /*2740*/  LDL R213, [R1+0x4] ;  /* 0x0000040001d57983 */ /* 0x000ea20000100800 */
[----:B------:R-:W1:Y:S03]  /*2750*/  LDC.U8 R214, c[0x0][0x1f0] ;  /* 0x00007c00ffd67b82 */ /* 0x000e660000000000 */
[----:B------:R-:W3:Y:S01]  /*2760*/  LDL R212, [R1] ;  /* 0x0000000001d47983 */ /* 0x000ee20000100800 */
[----:B-1----:R-:W-:-:S04]  /*2770*/  ISETP.NE.AND P4, PT, R214, RZ, PT ;  /* 0x000000ffd600720c */ /* 0x002fc80003f85270 */
[----:B------:R-:W-:-:S05]  /*2780*/  FSEL R211, R207, RZ, !P4 ;  /* 0x000000ffcfd37208 */ /* 0x000fca0006000000 */
[----:B--2---:R-:W-:-:S04]  /*2790*/  FFMA.FTZ R211, R213, R208, R211 ;  /* 0x000000d0d5d37223 */ /* 0x004fc800000100d3 */
[----:B---3--:R-:W-:Y:S01]  /*27a0*/  FADD.FTZ R211, R212, -R211 ;  /* 0x800000d3d4d37221 */ /* 0x008fe20000010000 */
[----:B------:R-:W-:-:S03]  /*27b0*/  @P3 PRMT R212, RZ, 0x5410, R33 ;  /* 0x00005410ffd43816 */ /* 0x000fc60000000021 */
[----:B------:R-:W-:-:S04]  /*27c0*/  FMUL.FTZ R211, R221, R211 ;  /* 0x000000d3ddd37220 */ /* 0x000fc80000410000 */
[----:B------:R-:W-:Y:S02]  /*27d0*/  @P3 FADD.FTZ R211, R211, R212 ;  /* 0x000000d4d3d33221 */ /* 0x000fe40000010000 */
.L_x_3218:
[----:B------:R-:W-:Y:S05]  /*27e0*/  BSYNC B1 ;  /* 0x0000000000017941 */ /* 0x000fea0003800000 */
.L_x_3216:
        /* <DEDUP_REMOVED lines=14> */
.L_x_3220:
[----:B------:R-:W1:Y:S02]  /*28d0*/  LDC.U8 R212, c[0x0][0x1f0] ;  /* 0x00007c00ffd47b82 */ /* 0x000e640000000000 */
[----:B-1----:R-:W-:Y:S02]  /*28e0*/  ISETP.NE.AND P4, PT, R212, RZ, PT ;  /* 0x000000ffd400720c */ /* 0x002fe40003f85270 */
[----:B------:R-:W-:Y:S02]  /*28f0*/  @P3 PRMT R212, RZ, 0x7610, R33 ;  /* 0x00007610ffd43816 */ /* 0x000fe40000000021 */
[----:B------:R-:W-:-:S05]  /*2900*/  FSEL R211, R207, RZ, !P4 ;  /* 0x000000ffcfd37208 */ /* 0x000fca0006000000 */
[----:B------:R-:W-:-:S04]  /*2910*/  FFMA.FTZ R211, R252, R208, R211 ;  /* 0x000000d0fcd37223 */ /* 0x000fc800000100d3 */
[----:B------:R-:W-:-:S04]  /*2920*/  FADD.FTZ R211, R251, -R211 ;  /* 0x800000d3fbd37221 */ /* 0x000fc80000010000 */
[----:B------:R-:W-:-:S04]  /*2930*/  FMUL.FTZ R211, R221, R211 ;  /* 0x000000d3ddd37220 */ /* 0x000fc80000410000 */
[----:B------:R-:W-:Y:S02]  /*2940*/  @P3 FADD.FTZ R211, R211, R212 ;  /* 0x000000d4d3d33221 */ /* 0x000fe40000010000 */
.L_x_3221:
[----:B------:R-:W-:Y:S05]  /*2950*/  BSYNC B1 ;  /* 0x0000000000017941 */ /* 0x000fea0003800000 */
.L_x_3219:
        /* <DEDUP_REMOVED lines=14> */
.L_x_3223:
        /* <DEDUP_REMOVED lines=8> */
.L_x_3224:
[----:B------:R-:W-:Y:S05]  /*2ac0*/  BSYNC B1 ;  /* 0x0000000000017941 */ /* 0x000fea0003800000 */
.L_x_3222:
        /* <DEDUP_REMOVED lines=14> */
.L_x_3226:
        /* <DEDUP_REMOVED lines=8> */
.L_x_3227:
[----:B------:R-:W-:Y:S05]  /*2c30*/  BSYNC B1 ;  /* 0x0000000000017941 */ /* 0x000fea0003800000 */
.L_x_3225:
        /* <DEDUP_REMOVED lines=14> */
.L_x_3229:
        /* <DEDUP_REMOVED lines=8> */
.L_x_3230:
[----:B------:R-:W-:Y:S05]  /*2da0*/  BSYNC B1 ;  /* 0x0000000000017941 */ /* 0x000fea0003800000 */
.L_x_3228:
        /* <DEDUP_REMOVED lines=14> */
.L_x_3232:
        /* <DEDUP_REMOVED lines=8> */
.L_x_3233:
[----:B------:R-:W-:Y:S05]  /*2f10*/  BSYNC B1 ;  /* 0x0000000000017941 */ /* 0x000fea0003800000 */
.L_x_3231:
[----:B------:R-:W-:Y:S01]  /*2f20*/  @P0 F2FP.BF16.PACK_AB R212, RZ, R211 ;  /* 0x000000d3ffd4023e */ /* 0x000fe200000010ff */
[----:B------:R-:W-:Y:S01]  /*2f30*/  @P2 FMUL.FTZ R211, R211, c[0x0][0x1ec] ;  /* 0x00007b00d3d32a20 */ /* 0x000fe20000410000 */
[----:B------:R-:W-:Y:S02]  /*2f40*/  BSSY B1, `(.L_x_3234) ;  /* 0x0000012000017945 */ /* 0x000fe40003800000 */
[----:B------:R-:W-:Y:S02]  /*2f50*/  @P0 PRMT R191, R191, 0x5410, R212 ;  /* 0x00005410bfbf0816 */ /* 0x000fe400000000d4 */
[----:B------:R-:W-:-:S05]  /*2f60*/  @P2 PRMT R212, RZ, 0x7610, R187 ;  /* 0x00007610ffd42816 */ /* 0x000fca00000000bb */
[----:B------:R-:W-:Y:S01]  /*2f70*/  @P2 FFMA.FTZ R159, R211, R212, R159 ;  /* 0x000000d4d39f2223 */ /* 0x000fe2000001009f */
[----:B------:R-:W-:Y:S01]  /*2f80*/  @P0 MOV R212, 0x10 ;  /* 0x0000001000d40802 */ /* 0x000fe20000000f00 */
[----:B------:R-:W-:-:S04]  /*2f90*/  @P2 FMUL.FTZ R211, R63, R211 ;  /* 0x000000d33fd32220 */ /* 0x000fc80000410000 */
[----:B------:R-:W-:Y:S01]  /*2fa0*/  @P0 IMAD.WIDE.U32 R212, R220, R212, c[0x0][0x258] ;  /* 0x00009600dcd40625 */ /* 0x000fe200078e00d4 */
[----:B------:R-:W-:-:S04]  /*2fb0*/  @P2 F2FP.BF16.PACK_AB R211, RZ, R211 ;  /* 0x000000d3ffd3223e */ /* 0x000fc800000010ff */
[----:B------:R-:W-:Y:S01]  /*2fc0*/  @P2 PRMT R195, R195, 0x5410, R211 ;  /* 0x00005410c3c32816 */ /* 0x000fe200000000d3 */
[----:B------:R1:W-:Y:S01]  /*2fd0*/  @P0 STG.E.128 [R212.64], R188 ;  /* 0x000000bcd4000986 */ /* 0x0003e2000c101d04 */
[----:B------:R-:W-:-:S05]  /*2fe0*/  @P2 MOV R211, 0x10 ;  /* 0x0000001000d32802 */ /* 0x000fca0000000f00 */
[C---:B-1----:R-:W-:Y:S01]  /*2ff0*/  @P2 IMAD.WIDE.U32 R212, R210.reuse, R211, c[0x0][0x248] ;  /* 0x00009200d2d42625 */ /* 0x042fe200078e00d3 */
[----:B------:R-:W-:-:S04]  /*3000*/  IADD3 R211, R210, 0x20, RZ ;  /* 0x00000020d2d37810 */ /* 0x000fc80007ffe0ff */
[----:B------:R1:W-:Y:S01]  /*3010*/  @P2 STG.E.128 [R212.64], R192 ;  /* 0x000000c0d4002986 */ /* 0x0003e2000c101d04 */
[----:B------:R-:W-:Y:S05]  /*3020*/  @!P2 BRA `(.L_x_3235) ;  /* 0x000000300000a947 */ /* 0x000fea0003800000 */
[----:B------:R-:W-:-:S10]  /*3030*/  HFMA2.MMA R184, -RZ, RZ, 0, 9.5367431640625e-07 ;  /* 0x00000010ffb87435 */ /* 0x000fd400000001ff */
[----:B------:R-:W-:-:S06]  /*3040*/  IMAD.WIDE.U32 R184, R211, R184, c[0x0][0x170] ;  /* 0x00005c00d3b87625 */ /* 0x000fcc00078e00b8 */
[----:B------:R-:W5:Y:S02]  /*3050*/  LDG.E.128 R184, [R184.64] ;  /* 0x00000004b8b87981 */ /* 0x000f64000c1e1d00 */
.L_x_3235:
[----:B------:R-:W-:Y:S05]  /*3060*/  BSYNC B1 ;  /* 0x0000000000017941 */ /* 0x000fea0003800000 */
.L_x_3234:
[----:B------:R-:W-:Y:S01]  /*3070*/  BSSY B1, `(.L_x_3236) ;  /* 0x000000e000017945 */ /* 0x000fe20003800000 */
[----:B------:R-:W-:Y:S05]  /*3080*/  @P1 BRA `(.L_x_3237) ;  /* 0x0000004000001947 */ /* 0x000fea0003800000 */
[----:B-1----:R-:W-:Y:S01]  /*3090*/  MOV R212, RZ ;  /* 0x000000ff00d47202 */ /* 0x002fe20000000f00 */
[----:B------:R-:W-:Y:S05]  /*30a0*/  @!P3 BRA `(.L_x_3238) ;  /* 0x000000a00000b947 */ /* 0x000fea0003800000 */
[----:B------:R-:W-:Y:S01]  /*30b0*/  PRMT R212, RZ, 0x5410, R28 ;  /* 0x00005410ffd47816 */ /* 0x000fe2000000001c */
[----:B------:R-:W-:Y:S05]  /*30c0*/  BRA `(.L_x_3238) ;  /* 0x0000008000007947 */ /* 0x000fea0003800000 */
.L_x_3237:
[----:B-1----:R-:W1:Y:S02]  /*30d0*/  LDC.U8 R213, c[0x0][0x1f0] ;  /* 0x00007c00ffd57b82 */ /* 0x002e640000000000 */
[----:B-1----:R-:W-:Y:S02]  /*30e0*/  ISETP.NE.AND P4, PT, R213, RZ, PT ;  /* 0x000000ffd500720c */ /* 0x002fe40003f85270 */
[----:B------:R-:W-:Y:S02]  /*30f0*/  @P3 PRMT R213, RZ, 0x5410, R28 ;  /* 0x00005410ffd53816 */ /* 0x000fe4000000001c */
[----:B------:R-:W-:-:S05]  /*3100*/  FSEL R212, R207, RZ, !P4 ;  /* 0x000000ffcfd47208 */ /* 0x000fca0006000000 */
[----:B------:R-:W-:-:S04]  /*3110*/  FFMA.FTZ R212, R201, R208, R212 ;  /* 0x000000d0c9d47223 */ /* 0x000fc800000100d4 */
[----:B------:R-:W-:-:S04]  /*3120*/  FADD.FTZ R212, R227, -R212 ;  /* 0x800000d4e3d47221 */ /* 0x000fc80000010000 */
[----:B------:R-:W-:-:S04]  /*3130*/  FMUL.FTZ R212, R221, R212 ;  /* 0x000000d4ddd47220 */ /* 0x000fc80000410000 */
[----:B------:R-:W-:Y:S02]  /*3140*/  @P3 FADD.FTZ R212, R212, R213 ;  /* 0x000000d5d4d43221 */ /* 0x000fe40000010000 */
.L_x_3238:
[----:B------:R-:W-:Y:S05]  /*3150*/  BSYNC B1 ;  /* 0x0000000000017941 */ /* 0x000fea0003800000 */
.L_x_3236:
[----:B------:R-:W-:Y:S01]  /*3160*/  @P0 F2FP.BF16.PACK_AB R213, RZ, R212 ;  /* 0x000000d4ffd5023e */ /* 0x000fe200000010ff */
[----:B------:R-:W-:Y:S01]  /*3170*/  @P2 FMUL.FTZ R212, R212, c[0x0][0x1ec] ;  /* 0x00007b00d4d42a20 */ /* 0x000fe20000410000 */
[----:B------:R-:W-:Y:S02]  /*3180*/  BSSY B1, `(.L_x_3239) ;  /* 0x0000014000017945 */ /* 0x000fe40003800000 */
        /* <DEDUP_REMOVED lines=11> */
.L_x_3240:
        /* <DEDUP_REMOVED lines=8> */
.L_x_3241:
[----:B------:R-:W-:Y:S05]  /*32c0*/  BSYNC B1 ;  /* 0x0000000000017941 */ /* 0x000fea0003800000 */
.L_x_3239:
        /* <DEDUP_REMOVED lines=14> */
.L_x_3243:
        /* <DEDUP_REMOVED lines=8> */
.L_x_3244:
[----:B------:R-:W-:Y:S05]  /*3430*/  BSYNC B1 ;  /* 0x0000000000017941 */ /* 0x000fea0003800000 */
.L_x_3242:
        /* <DEDUP_REMOVED lines=14> */
.L_x_3246:
        /* <DEDUP_REMOVED lines=8> */
.L_x_3247:
[----:B------:R-:W-:Y:S05]  /*35a0*/  BSYNC B1 ;  /* 0x0000000000017941 */ /* 0x000fea0003800000 */
.L_x_3245:
        /* <DEDUP_REMOVED lines=14> */
.L_x_3249:
        /* <DEDUP_REMOVED lines=8> */
.L_x_3250:
[----:B------:R-:W-:Y:S05]  /*3710*/  BSYNC B1 ;  /* 0x0000000000017941 */ /* 0x000fea0003800000 */
.L_x_3248:
        /* <DEDUP_REMOVED lines=14> */
.L_x_3252:
        /* <DEDUP_REMOVED lines=8> */
.L_x_3253:
[----:B------:R-:W-:Y:S05]  /*3880*/  BSYNC B1 ;  /* 0x0000000000017941 */ /* 0x000fea0003800000 */
.L_x_3251:
        /* <DEDUP_REMOVED lines=14> */
.L_x_3255:
        /* <DEDUP_REMOVED lines=8> */
.L_x_3256:
[----:B------:R-:W-:Y:S05]  /*39f0*/  BSYNC B1 ;  /* 0x0000000000017941 */ /* 0x000fea0003800000 */
.L_x_3254:
        /* <DEDUP_REMOVED lines=14> */
.L_x_3258:
        /* <DEDUP_REMOVED lines=8> */
.L_x_3259:
[----:B------:R-:W-:Y:S05]  /*3b60*/  BSYNC B1 ;  /* 0x0000000000017941 */ /* 0x000fea0003800000 */
.L_x_3257:
        /* <DEDUP_REMOVED lines=8> */
[----:B------:R-:W-:Y:S02]  /*3bf0*/  @P2 PRMT R195, R195, 0x5410, R212 ;  /* 0x00005410c3c32816 */ /* 0x000fe400000000d4 */
[----:B------:R-:W-:-:S05]  /*3c00*/  @P0 MOV R212, 0x10 ;  /* 0x0000001000d40802 */ /* 0x000fca0000000f00 */
[----:B------:R-:W-:-:S05]  /*3c10*/  @P0 IMAD.WIDE.U32 R212, R219, R212, c[0x0][0x258] ;  /* 0x00009600dbd40625 */ /* 0x000fca00078e00d4 */
[----:B------:R1:W-:Y:S02]  /*3c20*/  @P0 STG.E.128 [R212.64], R188 ;  /* 0x000000bcd4000986 */ /* 0x0003e4000c101d04 */
[----:B-1----:R-:W-:-:S05]  /*3c30*/  @P2 MOV R212, 0x10 ;  /* 0x0000001000d42802 */ /* 0x002fca0000000f00 */
[----:B------:R-:W-:Y:S01]  /*3c40*/  @P2 IMAD.WIDE.U32 R212, R211, R212, c[0x0][0x248] ;  /* 0x00009200d3d42625 */ /* 0x000fe200078e00d4 */
[----:B------:R-:W-:-:S04]  /*3c50*/  IADD3 R211, R210, 0x40, RZ ;  /* 0x00000040d2d37810 */ /* 0x000fc80007ffe0ff */
[----:B------:R1:W-:Y:S01]  /*3c60*/  @P2 STG.E.128 [R212.64], R192 ;  /* 0x000000c0d4002986 */ /* 0x0003e2000c101d04 */
[----:B------:R-:W-:Y:S05]  /*3c70*/  @!P2 BRA `(.L_x_3261) ;  /* 0x000000300000a947 */ /* 0x000fea0003800000 */
[----:B------:R-:W-:-:S10]  /*3c80*/  HFMA2.MMA R184, -RZ, RZ, 0, 9.5367431640625e-07 ;  /* 0x00000010ffb87435 */ /* 0x000fd400000001ff */
[----:B------:R-:W-:-:S06]  /*3c90*/  IMAD.WIDE.U32 R184, R211, R184, c[0x0][0x170] ;  /* 0x00005c00d3b87625 */ /* 0x000fcc00078e00b8 */
[----:B------:R-:W5:Y:S02]  /*3ca0*/  LDG.E.128 R184, [R184.64] ;  /* 0x00000004b8b87981 */ /* 0x000f64000c1e1d00 */
.L_x_3261:
[----:B------:R-:W-:Y:S05]  /*3cb0*/  BSYNC B1 ;  /* 0x0000000000017941 */ /* 0x000fea0003800000 */
.L_x_3260:
[----:B------:R-:W-:Y:S01]  /*3cc0*/  BSSY B1, `(.L_x_3262) ;  /* 0x000000e000017945 */ /* 0x000fe20003800000 */
[----:B------:R-:W-:Y:S05]  /*3cd0*/  @P1 BRA `(.L_x_3263) ;  /* 0x0000004000001947 */ /* 0x000fea0003800000 */
[----:B-1----:R-:W-:Y:S01]  /*3ce0*/  MOV R212, RZ ;  /* 0x000000ff00d47202 */ /* 0x002fe20000000f00 */
[----:B------:R-:W-:Y:S05]  /*3cf0*/  @!P3 BRA `(.L_x_3264) ;  /* 0x000000a00000b947 */ /* 0x000fea0003800000 */
[----:B------:R-:W-:Y:S01]  /*3d00*/  PRMT R212, RZ, 0x5410, R24 ;  /* 0x00005410ffd47816 */ /* 0x000fe20000000018 */
[----:B------:R-:W-:Y:S05]  /*3d10*/  BRA `(.L_x_3264) ;  /* 0x0000008000007947 */ /* 0x000fea0003800000 */
.L_x_3263:
        /* <DEDUP_REMOVED lines=8> */
.L_x_3264:
[----:B------:R-:W-:Y:S05]  /*3da0*/  BSYNC B1 ;  /* 0x0000000000017941 */ /* 0x000fea0003800000 */
.L_x_3262:
        /* <DEDUP_REMOVED lines=14> */
.L_x_3266:
        /* <DEDUP_REMOVED lines=8> */
.L_x_3267:
[----:B------:R-:W-:Y:S05]  /*3f10*/  BSYNC B1 ;  /* 0x0000000000017941 */ /* 0x000fea0003800000 */
.L_x_3265:
        /* <DEDUP_REMOVED lines=14> */
.L_x_3269:
        /* <DEDUP_REMOVED lines=8> */
.L_x_3270:
[----:B------:R-:W-:Y:S05]  /*4080*/  BSYNC B1 ;  /* 0x0000000000017941 */ /* 0x000fea0003800000 */
.L_x_3268:
        /* <DEDUP_REMOVED lines=14> */
.L_x_3272:
        /* <DEDUP_REMOVED lines=8> */
.L_x_3273:
[----:B------:R-:W-:Y:S05]  /*41f0*/  BSYNC B1 ;  /* 0x0000000000017941 */ /* 0x000fea0003800000 */
.L_x_3271:
        /* <DEDUP_REMOVED lines=14> */
.L_x_3275:
        /* <DEDUP_REMOVED lines=8> */
.L_x_3276:
[----:B------:R-:W-:Y:S05]  /*4360*/  BSYNC B1 ;  /* 0x0000000000017941 */ /* 0x000fea0003800000 */
.L_x_3274:
        /* <DEDUP_REMOVED lines=14> */
.L_x_3278:
        /* <DEDUP_REMOVED lines=8> */
.L_x_3279:
[----:B------:R-:W-:Y:S05]  /*44d0*/  BSYNC B1 ;  /* 0x0000000000017941 */ /* 0x000fea0003800000 */
.L_x_3277:
        /* <DEDUP_REMOVED lines=14> */
.L_x_3281:
        /* <DEDUP_REMOVED lines=8> */
.L_x_3282:
[----:B------:R-:W-:Y:S05]  /*4640*/  BSYNC B1 ;  /* 0x0000000000017941 */ /* 0x000fea0003800000 */
.L_x_3280:
        /* <DEDUP_REMOVED lines=14> */
.L_x_3284:
        /* <DEDUP_REMOVED lines=8> */
.L_x_3285:
[----:B------:R-:W-:Y:S05]  /*47b0*/  BSYNC B1 ;  /* 0x0000000000017941 */ /* 0x000fea0003800000 */
.L_x_3283:
[----:B------:R-:W-:Y:S01]  /*47c0*/  @P0 F2FP.BF16.PACK_AB R213, RZ, R212 ;  /* 0x000000d4ffd5023e */ /* 0x000fe200000010ff */
[----:B------:R-:W-:Y:S01]  /*47d0*/  @P2 FMUL.FTZ R212, R212, c[0x0][0x1ec] ;  /* 0x00007b00d4d42a20 */ /* 0x000fe20000410000 */
[----:B------:R-:W-:Y:S01]  /*47e0*/  BSSY B1, `(.L_x_3286) ;  /* 0x0000012000017945 */ /* 0x000fe20003800000 */
[----:B------:R-:W-:Y:S02]  /*47f0*/  IADD3 R210, R210, 0x60, RZ ;  /* 0x00000060d2d27810 */ /* 0x000fe40007ffe0ff */
        /* <DEDUP_REMOVED lines=10> */
[----:B------:R-:W-:-:S05]  /*48a0*/  @P2 IMAD.WIDE.U32 R212, R211, R212, c[0x0][0x248] ;  /* 0x00009200d3d42625 */ /* 0x000fca00078e00d4 */
[----:B------:R1:W-:Y:S01]  /*48b0*/  @P2 STG.E.128 [R212.64], R192 ;  /* 0x000000c0d4002986 */ /* 0x0003e2000c101d04 */
[----:B------:R-:W-:Y:S05]  /*48c0*/  @!P2 BRA `(.L_x_3287) ;  /* 0x000000300000a947 */ /* 0x000fea0003800000 */
[----:B------:R-:W-:-:S10]  /*48d0*/  HFMA2.MMA R184, -RZ, RZ, 0, 9.5367431640625e-07 ;  /* 0x00000010ffb87435 */ /* 0x000fd400000001ff */
[----:B------:R-:W-:-:S06]  /*48e0*/  IMAD.WIDE.U32 R184, R210, R184, c[0x0][0x170] ;  /* 0x00005c00d2b87625 */ /* 0x000fcc00078e00b8 */
[----:B------:R-:W5:Y:S02]  /*48f0*/  LDG.E.128 R184, [R184.64] ;  /* 0x00000004b8b87981 */ /* 0x000f64000c1e1d00 */
.L_x_3287:
[----:B------:R-:W-:Y:S05]  /*4900*/  BSYNC B1 ;  /* 0x0000000000017941 */ /* 0x000fea0003800000 */
.L_x_3286:
[----:B------:R-:W-:Y:S01]  /*4910*/  BSSY B1, `(.L_x_3288) ;  /* 0x000000e000017945 */ /* 0x000fe20003800000 */
[----:B------:R-:W-:Y:S05]  /*4920*/  @P1 BRA `(.L_x_3289) ;  /* 0x0000004000001947 */ /* 0x000fea0003800000 */
[----:B-1----:R-:W-:Y:S01]  /*4930*/  MOV R212, RZ ;  /* 0x000000ff00d47202 */ /* 0x002fe20000000f00 */
[----:B------:R-:W-:Y:S05]  /*4940*/  @!P3 BRA `(.L_x_3290) ;  /* 0x000000a00000b947 */ /* 0x000fea0003800000 */
[----:B------:R-:W-:Y:S01]  /*4950*/  PRMT R212, RZ, 0x5410, R20 ;  /* 0x00005410ffd47816 */ /* 0x000fe20000000014 */
[----:B------:R-:W-:Y:S05]  /*4960*/  BRA `(.L_x_3290) ;  /* 0x0000008000007947 */ /* 0x000fea0003800000 */
.L_x_3289:
[----:B------:R-:W2:Y:S02]  /*4970*/  LDC.U8 R211, c[0x0][0x1f0] ;  /* 0x00007c00ffd37b82 */ /* 0x000ea40000000000 */
[----:B--2---:R-:W-:-:S04]  /*4980*/  ISETP.NE.AND P4, PT, R211, RZ, PT ;  /* 0x000000ffd300720c */ /* 0x004fc80003f85270 */
[----:B------:R-:W-:-:S05]  /*4990*/  FSEL R211, R207, RZ, !P4 ;  /* 0x000000ffcfd37208 */ /* 0x000fca0006000000 */
[----:B------:R-:W-:-:S04]  /*49a0*/  FFMA.FTZ R211, R9, R208, R211 ;  /* 0x000000d009d37223 */ /* 0x000fc800000100d3 */
[----:B------:R-:W-:-:S04]  /*49b0*/  FADD.FTZ R211, R243, -R211 ;  /* 0x800000d3f3d37221 */ /* 0x000fc80000010000 */
[----:B-1----:R-:W-:Y:S01]  /*49c0*/  FMUL.FTZ R212, R221, R211 ;  /* 0x000000d3ddd47220 */ /* 0x002fe20000410000 */
[----:B------:R-:W-:-:S05]  /*49d0*/  @P3 PRMT R211, RZ, 0x5410, R20 ;  /* 0x00005410ffd33816 */ /* 0x000fca0000000014 */
[----:B------:R-:W-:Y:S02]  /*49e0*/  @P3 FADD.FTZ R212, R212, R211 ;  /* 0x000000d3d4d43221 */ /* 0x000fe40000010000 */
.L_x_3290:
[----:B------:R-:W-:Y:S05]  /*49f0*/  BSYNC B1 ;  /* 0x0000000000017941 */ /* 0x000fea0003800000 */
.L_x_3288:
[----:B------:R-:W-:Y:S01]  /*4a00*/  @P0 F2FP.BF16.PACK_AB R211, RZ, R212 ;  /* 0x000000d4ffd3023e */ /* 0x000fe200000010ff */
[----:B------:R-:W-:Y:S03]  /*4a10*/  BSSY B1, `(.L_x_3291) ;  /* 0x0000015000017945 */ /* 0x000fe60003800000 */
[----:B------:R-:W-:Y:S01]  /*4a20*/  @P0 PRMT R188, R211, 0x7610, R188 ;  /* 0x00007610d3bc0816 */ /* 0x000fe200000000bc */
[----:B------:R-:W-:Y:S01]  /*4a30*/  @P2 FMUL.FTZ R211, R212, c[0x0][0x1ec] ;  /* 0x00007b00d4d32a20 */ /* 0x000fe20000410000 */
        /* <DEDUP_REMOVED lines=10> */
.L_x_3292:
[----:B------:R-:W1:Y:S02]  /*4ae0*/  LDC.U8 R211, c[0x0][0x1f0] ;  /* 0x00007c00ffd37b82 */ /* 0x000e640000000000 */
[----:B-1----:R-:W-:-:S04]  /*4af0*/  ISETP.NE.AND P4, PT, R211, RZ, PT ;  /* 0x000000ffd300720c */ /* 0x002fc80003f85270 */
[----:B------:R-:W-:-:S05]  /*4b00*/  FSEL R211, R207, RZ, !P4 ;  /* 0x000000ffcfd37208 */ /* 0x000fca0006000000 */
[----:B------:R-:W-:-:S04]  /*4b10*/  FFMA.FTZ R211, R8, R208, R211 ;  /* 0x000000d008d37223 */ /* 0x000fc800000100d3 */
[----:B------:R-:W-:-:S04]  /*4b20*/  FADD.FTZ R211, R244, -R211 ;  /* 0x800000d3f4d37221 */ /* 0x000fc80000010000 */
[----:B------:R-:W-:Y:S01]  /*4b30*/  FMUL.FTZ R212, R221, R211 ;  /* 0x000000d3ddd47220 */ /* 0x000fe20000410000 */
[----:B------:R-:W-:-:S05]  /*4b40*/  @P3 PRMT R211, RZ, 0x7610, R20 ;  /* 0x00007610ffd33816 */ /* 0x000fca0000000014 */
[----:B------:R-:W-:Y:S02]  /*4b50*/  @P3 FADD.FTZ R212, R212, R211 ;  /* 0x000000d3d4d43221 */ /* 0x000fe40000010000 */
.L_x_3293:
[----:B------:R-:W-:Y:S05]  /*4b60*/  BSYNC B1 ;  /* 0x0000000000017941 */ /* 0x000fea0003800000 */
.L_x_3291:
[----:B------:R-:W-:Y:S01]  /*4b70*/  @P0 F2FP.BF16.PACK_AB R211, RZ, R212 ;  /* 0x000000d4ffd3023e */ /* 0x000fe200000010ff */
[----:B------:R-:W-:Y:S03]  /*4b80*/  BSSY B1, `(.L_x_3294) ;  /* 0x0000015000017945 */ /* 0x000fe60003800000 */
[----:B------:R-:W-:Y:S01]  /*4b90*/  @P0 PRMT R188, R188, 0x5410, R211 ;  /* 0x00005410bcbc0816 */ /* 0x000fe200000000d3 */
[----:B------:R-:W-:Y:S01]  /*4ba0*/  @P2 FMUL.FTZ R211, R212, c[0x0][0x1ec] ;  /* 0x00007b00d4d32a20 */ /* 0x000fe20000410000 */
        /* <DEDUP_REMOVED lines=10> */
.L_x_3295:
        /* <DEDUP_REMOVED lines=8> */
.L_x_3296:
[----:B------:R-:W-:Y:S05]  /*4cd0*/  BSYNC B1 ;  /* 0x0000000000017941 */ /* 0x000fea0003800000 */
.L_x_3294:
        /* <DEDUP_REMOVED lines=14> */
.L_x_3298:
        /* <DEDUP_REMOVED lines=8> */
.L_x_3299:
[----:B------:R-:W-:Y:S05]  /*4e40*/  BSYNC B1 ;  /* 0x0000000000017941 */ /* 0x000fea0003800000 */
.L_x_3297:
        /* <DEDUP_REMOVED lines=14> */
.L_x_3301:
        /* <DEDUP_REMOVED lines=8> */
.L_x_3302:
[----:B------:R-:W-:Y:S05]  /*4fb0*/  BSYNC B1 ;  /* 0x0000000000017941 */ /* 0x000fea0003800000 */
.L_x_3300:
        /* <DEDUP_REMOVED lines=14> */
.L_x_3304:
        /* <DEDUP_REMOVED lines=8> */
.L_x_3305:
[----:B------:R-:W-:Y:S05]  /*5120*/  BSYNC B1 ;  /* 0x0000000000017941 */ /* 0x000fea0003800000 */
.L_x_3303:
        /* <DEDUP_REMOVED lines=14> */
.L_x_3307:
        /* <DEDUP_REMOVED lines=8> */
.L_x_3308:
[----:B------:R-:W-:Y:S05]  /*5290*/  BSYNC B1 ;  /* 0x0000000000017941 */ /* 0x000fea0003800000 */
.L_x_3306:
        /* <DEDUP_REMOVED lines=14> */
.L_x_3310:
[----:B------:R-:W1:Y:S02]  /*5380*/  LDC.U8 R211, c[0x0][0x1f0] ;  /* 0x00007c00ffd37b82 */ /* 0x000e640000000000 */
[----:B-1----:R-:W-:-:S04]  /*5390*/  ISETP.NE.AND P1, PT, R211, RZ, PT ;  /* 0x000000ffd300720c */ /* 0x002fc80003f25270 */
[----:B------:R-:W-:-:S05]  /*53a0*/  FSEL R207, R207, RZ, !P1 ;  /* 0x000000ffcfcf7208 */ /* 0x000fca0004800000 */
[----:B------:R-:W-:Y:S01]  /*53b0*/  FFMA.FTZ R207, R2, R208, R207 ;  /* 0x000000d002cf7223 */ /* 0x000fe200000100cf */
[----:B------:R-:W-:-:S03]  /*53c0*/  @P3 PRMT R208, RZ, 0x7610, R23 ;  /* 0x00007610ffd03816 */ /* 0x000fc60000000017 */
[----:B------:R-:W-:-:S04]  /*53d0*/  FADD.FTZ R207, R250, -R207 ;  /* 0x800000cffacf7221 */ /* 0x000fc80000010000 */
[----:B------:R-:W-:-:S04]  /*53e0*/  FMUL.FTZ R207, R221, R207 ;  /* 0x000000cfddcf7220 */ /* 0x000fc80000410000 */
[----:B------:R-:W-:Y:S02]  /*53f0*/  @P3 FADD.FTZ R207, R207, R208 ;  /* 0x000000d0cfcf3221 */ /* 0x000fe40000010000 */
.L_x_3311:
[----:B------:R-:W-:Y:S05]  /*5400*/  BSYNC B1 ;  /* 0x0000000000017941 */ /* 0x000fea0003800000 */
.L_x_3309:
[----:B------:R-:W-:Y:S01]  /*5410*/  @P0 F2FP.BF16.PACK_AB R208, RZ, R207 ;  /* 0x000000cfffd0023e */ /* 0x000fe200000010ff */
[----:B------:R-:W-:-:S03]  /*5420*/  @P2 FMUL.FTZ R207, R207, c[0x0][0x1ec] ;  /* 0x00007b00cfcf2a20 */ /* 0x000fc60000410000 */
[----:B------:R-:W-:Y:S02]  /*5430*/  @P0 PRMT R191, R191, 0x5410, R208 ;  /* 0x00005410bfbf0816 */ /* 0x000fe400000000d0 */
[----:B------:R-:W-:-:S05]  /*5440*/  @P2 PRMT R208, RZ, 0x7610, R187 ;  /* 0x00007610ffd02816 */ /* 0x000fca00000000bb */
[-C--:B------:R-:W-:Y:S01]  /*5450*/  @P2 FFMA.FTZ R179, R208, R207.reuse, R179 ;  /* 0x000000cfd0b32223 */ /* 0x080fe200000100b3 */
[----:B------:R-:W-:Y:S01]  /*5460*/  @P0 MOV R208, 0x10 ;  /* 0x0000001000d00802 */ /* 0x000fe20000000f00 */
[----:B------:R-:W-:-:S04]  /*5470*/  @P2 FMUL.FTZ R207, R39, R207 ;  /* 0x000000cf27cf2220 */ /* 0x000fc80000410000 */
[----:B------:R-:W-:Y:S01]  /*5480*/  @P0 IMAD.WIDE.U32 R208, R209, R208, c[0x0][0x258] ;  /* 0x00009600d1d00625 */ /* 0x000fe200078e00d0 */
[----:B------:R-:W-:-:S04]  /*5490*/  @P2 F2FP.BF16.PACK_AB R207, RZ, R207 ;  /* 0x000000cfffcf223e */ /* 0x000fc800000010ff */
[----:B------:R-:W-:Y:S01]  /*54a0*/  @P2 PRMT R195, R195, 0x5410, R207 ;  /* 0x00005410c3c32816 */ /* 0x000fe200000000cf */
[----:B------:R1:W-:Y:S01]  /*54b0*/  @P0 STG.E.128 [R208.64], R188 ;  /* 0x000000bcd0000986 */ /* 0x0003e2000c101d04 */
[----:B------:R-:W-:-:S05]  /*54c0*/  @P2 MOV R207, 0x10 ;  /* 0x0000001000cf2802 */ /* 0x000fca0000000f00 */
[----:B-1----:R-:W-:Y:S01]  /*54d0*/  @P2 IMAD.WIDE.U32 R208, R210, R207, c[0x0][0x248] ;  /* 0x00009200d2d02625 */ /* 0x002fe200078e00cf */
[----:B------:R-:W-:-:S04]  /*54e0*/  MOV R207, c[0x0][0x160] ;  /* 0x0000580000cf7a02 */ /* 0x000fc80000000f00 */
[----:B------:R1:W-:Y:S01]  /*54f0*/  @P2 STG.E.128 [R208.64], R192 ;  /* 0x000000c0d0002986 */ /* 0x0003e2000c101d04 */
[----:B------:R-:W-:-:S04]  /*5500*/  LEA R222, R207, R222, 0x2 ;  /* 0x000000decfde7211 */ /* 0x000fc800078e10ff */
[----:B------:R-:W-:-:S13]  /*5510*/  ISETP.GE.AND P0, PT, R222, c[0x0][0x164], PT ;  /* 0x00005900de007a0c */ /* 0x000fda0003f06270 */
[----:B01----:R-:W-:Y:S01]  /*5520*/  @P0 CALL.REL.NOINC `(.L_x_3204) ;  /* 0x0000001000000944 */ /* 0x003fe20003c00000 */
[----:B------:R-:W-:Y:S05]  /*5530*/  BRA `(.L_x_3312) ;  /* 0xffffb33000007947 */ /* 0x000fea000383ffff */
.L_x_3204:
[----:B------:R-:W-:Y:S05]  /*5540*/  BSYNC B0 ;  /* 0x0000000000007941 */ /* 0x000fea0003800000 */
.L_x_3202:
        /* <DEDUP_REMOVED lines=130> */
[----:B---3--:R-:W-:-:S03]  /*5d70*/  FADD.FTZ R3, RZ, R3 ;  /* 0x00000003ff037221 */ /* 0x008fc60000010000 */
[----:B------:R-:W3:Y:S01]  /*5d80*/  LDS R16, [R207.X4+0x3000] ;  /* 0x00300000cf107984 */ /* 0x000ee20000004800 */
[----:B----4-:R-:W-:Y:S01]  /*5d90*/  FADD.FTZ R2, R2, R5 ;  /* 0x0000000502027221 */ /* 0x010fe20000010000 */
[----:B------:R-:W-:Y:S02]  /*5da0*/  IADD3.X R5, RZ, RZ, RZ, P0, !PT ;  /* 0x000000ffff057210 */ /* 0x000fe400007fe4ff */
[----:B------:R-:W4:Y:S01]  /*5db0*/  LDS R37, [R207.X4+0x3200] ;  /* 0x00320000cf257984 */ /* 0x000f220000004800 */
[----:B-----5:R-:W-:Y:S01]  /*5dc0*/  FADD.FTZ R3, R3, R4 ;  /* 0x0000000403037221 */ /* 0x020fe20000010000 */
[C---:B------:R-:W-:Y:S02]  /*5dd0*/  SHF.L.U64.HI R28, R26.reuse, 0x2, R5 ;  /* 0x000000021a1c7819 */ /* 0x040fe40000010205 */
[----:B------:R-:W5:Y:S01]  /*5de0*/  LDS R39, [R207.X4+0x3400] ;  /* 0x00340000cf277984 */ /* 0x000f620000004800 */
[----:B------:R-:W-:Y:S01]  /*5df0*/  SHF.L.U32 R26, R26, 0x2, RZ ;  /* 0x000000021a1a7819 */ /* 0x000fe200000006ff */
[----:B------:R-:W-:-:S02]  /*5e00*/  FADD.FTZ R7, R34, R7 ;  /* 0x0000000722077221 */ /* 0x000fc40000010000 */
        /* <DEDUP_REMOVED lines=9> */
[----:B0-----:R-:W-:-:S03]  /*5ea0*/  FADD.FTZ R23, R36, R23 ;  /* 0x0000001724177221 */ /* 0x001fc60000010000 */
[----:B------:R-:W-:Y:S01]  /*5eb0*/  BAR.SYNC.DEFER_BLOCKING 0x0 ;  /* 0x0000000000007b1d */ /* 0x000fe20000010000 */
[----:B-1----:R-:W-:Y:S01]  /*5ec0*/  FADD.FTZ R25, R2, R25 ;  /* 0x0000001902197221 */ /* 0x002fe20000010000 */
[----:B------:R-:W-:Y:S01]  /*5ed0*/  IADD3 R2, P0, R26, c[0x0][0x228], RZ ;  /* 0x00008a001a027a10 */ /* 0x000fe20007f1e0ff */
[----:B--2---:R-:W-:-:S03]  /*5ee0*/  FADD.FTZ R8, R3, R8 ;  /* 0x0000000803087221 */ /* 0x004fc60000010000 */
[----:B------:R-:W-:Y:S02]  /*5ef0*/  IADD3.X R3, R28, c[0x0][0x22c], RZ, P0, !PT ;  /* 0x00008b001c037a10 */ /* 0x000fe400007fe4ff */
[----:B------:R-:W-:Y:S01]  /*5f00*/  IADD3 R4, P0, R26, c[0x0][0x220], RZ ;  /* 0x000088001a047a10 */ /* 0x000fe20007f1e0ff */
[----:B---3--:R-:W-:Y:S02]  /*5f10*/  FADD.FTZ R7, R7, R16 ;  /* 0x0000001007077221 */ /* 0x008fe40000010000 */
[----:B----4-:R-:W-:Y:S01]  /*5f20*/  FADD.FTZ R37, R10, R37 ;  /* 0x000000250a257221 */ /* 0x010fe20000010000 */
[----:B------:R-:W-:Y:S01]  /*5f30*/  IADD3.X R5, R28, c[0x0][0x224], RZ, P0, !PT ;  /* 0x000089001c057a10 */ /* 0x000fe200007fe4ff */
[----:B-----5:R-:W-:Y:S01]  /*5f40*/  FADD.FTZ R39, R6, R39 ;  /* 0x0000002706277221 */ /* 0x020fe20000010000 */
[----:B------:R-:W-:Y:S01]  /*5f50*/  IADD3 R6, P0, R26, c[0x0][0x240], RZ ;  /* 0x000090001a067a10 */ /* 0x000fe20007f1e0ff */
        /* <DEDUP_REMOVED lines=34> */
[----:B-----5:R-:W-:-:S03]  /*6180*/  FADD.FTZ R63, R22, R57 ;  /* 0x00000039163f7221 */ /* 0x020fc60000010000 */
[----:B------:R-:W5:Y:S01]  /*6190*/  LDS R35, [R207.X4+0x1800] ;  /* 0x00180000cf237984 */ /* 0x000f620000004800 */
[----:B------:R-:W-:-:S03]  /*61a0*/  FADD.FTZ R10, RZ, R10 ;  /* 0x0000000aff0a7221 */ /* 0x000fc60000010000 */
[----:B------:R-:W5:Y:S01]  /*61b0*/  LDS R53, [R207.X4+0x2600] ;  /* 0x00260000cf357984 */ /* 0x000f620000004800 */
[----:B------:R-:W-:-:S03]  /*61c0*/  FADD.FTZ R8, RZ, R8 ;  /* 0x00000008ff087221 */ /* 0x000fc60000010000 */
[----:B------:R-:W5:Y:S01]  /*61d0*/  LDS R65, [R207.X4+0x3400] ;  /* 0x00340000cf417984 */ /* 0x000f620000004800 */
[----:B------:R-:W-:-:S03]  /*61e0*/  FADD.FTZ R10, R10, R19 ;  /* 0x000000130a0a7221 */ /* 0x000fc60000010000 */
[----:B------:R-:W5:Y:S01]  /*61f0*/  LDS R0, [R207.X4+0xc00] ;  /* 0x000c0000cf007984 */ /* 0x000f620000004800 */
[----:B------:R-:W-:-:S03]  /*6200*/  FADD.FTZ R17, R17, R24 ;  /* 0x0000001811117221 */ /* 0x000fc60000010000 */
[----:B------:R-:W5:Y:S04]  /*6210*/  LDS R47, [R207.X4+0x1a00] ;  /* 0x001a0000cf2f7984 */ /* 0x000f680000004800 */
[----:B------:R3:W-:Y:S01]  /*6220*/  STG.E [R2.64], R7 ;  /* 0x0000000702007986 */ /* 0x0007e2000c101904 */
[----:B0-----:R-:W-:-:S03]  /*6230*/  FADD.FTZ R12, RZ, R12 ;  /* 0x0000000cff0c7221 */ /* 0x001fc60000010000 */
[----:B------:R-:W0:Y:S01]  /*6240*/  LDS R55, [R207.X4+0x2800] ;  /* 0x00280000cf377984 */ /* 0x000e220000004800 */
[----:B-1----:R-:W-:-:S03]  /*6250*/  FADD.FTZ R8, R8, R21 ;  /* 0x0000001508087221 */ /* 0x002fc60000010000 */
[----:B------:R-:W-:Y:S01]  /*6260*/  STG.E [R4.64], R27 ;  /* 0x0000001b04007986 */ /* 0x000fe2000c101904 */
[----:B--2---:R-:W-:-:S03]  /*6270*/  FADD.FTZ R10, R10, R51 ;  /* 0x000000330a0a7221 */ /* 0x004fc60000010000 */
[----:B------:R-:W1:Y:S01]  /*6280*/  LDS R67, [R207.X4+0x3600] ;  /* 0x00360000cf437984 */ /* 0x000e620000004800 */
[----:B---3--:R-:W-:Y:S01]  /*6290*/  IADD3.X R7, R28, c[0x0][0x244], RZ, P0, !PT ;  /* 0x000091001c077a10 */ /* 0x008fe200007fe4ff */
[----:B------:R-:W-:Y:S02]  /*62a0*/  FADD.FTZ R17, R17, R18 ;  /* 0x0000001211117221 */ /* 0x000fe40000010000 */
[----:B------:R-:W2:Y:S01]  /*62b0*/  LDS R16, [R207.X4+0xe00] ;  /* 0x000e0000cf107984 */ /* 0x000ea20000004800 */
[----:B----4-:R-:W-:-:S03]  /*62c0*/  FADD.FTZ R14, RZ, R14 ;  /* 0x0000000eff0e7221 */ /* 0x010fc60000010000 */
[----:B------:R-:W3:Y:S01]  /*62d0*/  LDS R27, [R207.X4+0x1c00] ;  /* 0x001c0000cf1b7984 */ /* 0x000ee20000004800 */
[----:B-----5:R-:W-:-:S03]  /*62e0*/  FADD.FTZ R12, R12, R35 ;  /* 0x000000230c0c7221 */ /* 0x020fc60000010000 */
[----:B------:R-:W4:Y:S01]  /*62f0*/  LDS R57, [R207.X4+0x2a00] ;  /* 0x002a0000cf397984 */ /* 0x000f220000004800 */
[----:B------:R-:W-:-:S03]  /*6300*/  FADD.FTZ R8, R8, R53 ;  /* 0x0000003508087221 */ /* 0x000fc60000010000 */
[----:B------:R-:W5:Y:S01]  /*6310*/  LDS R69, [R207.X4+0x3800] ;  /* 0x00380000cf457984 */ /* 0x000f620000004800 */
[----:B------:R-:W-:-:S03]  /*6320*/  FADD.FTZ R65, R10, R65 ;  /* 0x000000410a417221 */ /* 0x000fc60000010000 */
[----:B------:R-:W5:Y:S01]  /*6330*/  LDS R49, [R207.X4+0x1e00] ;  /* 0x001e0000cf317984 */ /* 0x000f620000004800 */
[----:B------:R-:W-:-:S03]  /*6340*/  FADD.FTZ R0, RZ, R0 ;  /* 0x00000000ff007221 */ /* 0x000fc60000010000 */
[----:B------:R-:W5:Y:S01]  /*6350*/  LDS R59, [R207.X4+0x2c00] ;  /* 0x002c0000cf3b7984 */ /* 0x000f620000004800 */
[----:B------:R-:W-:-:S03]  /*6360*/  FADD.FTZ R14, R14, R47 ;  /* 0x0000002f0e0e7221 */ /* 0x000fc60000010000 */
[----:B------:R-:W5:Y:S04]  /*6370*/  LDS R71, [R207.X4+0x3a00] ;  /* 0x003a0000cf477984 */ /* 0x000f680000004800 */
[----:B------:R-:W5:Y:S01]  /*6380*/  LDS R61, [R207.X4+0x2e00] ;  /* 0x002e0000cf3d7984 */ /* 0x000f620000004800 */
[----:B0-----:R-:W-:-:S03]  /*6390*/  FADD.FTZ R12, R12, R55 ;  /* 0x000000370c0c7221 */ /* 0x001fc60000010000 */
[----:B------:R-:W0:Y:S04]  /*63a0*/  LDS R73, [R207.X4+0x3c00] ;  /* 0x003c0000cf497984 */ /* 0x000e280000004800 */
[----:B------:R-:W0:Y:S01]  /*63b0*/  LDS R75, [R207.X4+0x3e00] ;  /* 0x003e0000cf4b7984 */ /* 0x000e220000004800 */
[----:B-1----:R-:W-:-:S03]  /*63c0*/  FADD.FTZ R67, R8, R67 ;  /* 0x0000004308437221 */ /* 0x002fc60000010000 */
[----:B------:R-:W-:Y:S01]  /*63d0*/  STG.E [R6.64], R63 ;  /* 0x0000003f06007986 */ /* 0x000fe2000c101904 */
[----:B--2---:R-:W-:-:S03]  /*63e0*/  FADD.FTZ R16, RZ, R16 ;  /* 0x00000010ff107221 */ /* 0x004fc60000010000 */
[----:B------:R-:W-:Y:S01]  /*63f0*/  STG.E [R2.64+0x200], R37 ;  /* 0x0002002502007986 */ /* 0x000fe2000c101904 */
        /* <DEDUP_REMOVED lines=30> */
.L_x_3208:
[----:B-1----:R-:W-:Y:S01]  /*65e0*/  HFMA2.MMA R213, -RZ, RZ, 0, 5.9604644775390625e-08 ;  /* 0x00000001ffd57435 */ /* 0x002fe200000001ff */
[----:B------:R-:W-:-:S02]  /*65f0*/  MOV R211, R207 ;  /* 0x000000cf00d37202 */ /* 0x000fc40000000f00 */
[----:B------:R-:W-:Y:S02]  /*6600*/  MOV R216, 0x1f ;  /* 0x0000001f00d87802 */ /* 0x000fe40000000f00 */
[----:B------:R-:W-:Y:S02]  /*6610*/  MOV R214, 0xffffffff ;  /* 0xffffffff00d67802 */ /* 0x000fe40000000f00 */
[----:B------:R-:W-:Y:S02]  /*6620*/  MOV R210, 0x6640 ;  /* 0x0000664000d27802 */ /* 0x000fe40000000f00 */
[----:B0----5:R-:W-:Y:S05]  /*6630*/  CALL.REL.NOINC `($__internal_47_$__cuda_sm70_shflsync_bfly_p) ;  /* 0x0000046000007944 */ /* 0x021fea0003c00000 */
[----:B-1----:R-:W-:Y:S01]  /*6640*/  MOV R212, R213 ;  /* 0x000000d500d47202 */ /* 0x002fe20000000f00 */
[----:B------:R-:W-:Y:S05]  /*6650*/  BRA `(.L_x_3313) ;  /* 0xffffbab000007947 */ /* 0x000fea000383ffff */
.L_x_3209:
[----:B------:R-:W-:Y:S01]  /*6660*/  HFMA2.MMA R213, -RZ, RZ, 0, 5.9604644775390625e-08 ;  /* 0x00000001ffd57435 */ /* 0x000fe200000001ff */
[----:B------:R-:W-:Y:S02]  /*6670*/  MOV R211, R208 ;  /* 0x000000d000d37202 */ /* 0x000fe40000000f00 */
[----:B------:R-:W-:Y:S02]  /*6680*/  MOV R216, 0x1f ;  /* 0x0000001f00d87802 */ /* 0x000fe40000000f00 */
[----:B------:R-:W-:-:S02]  /*6690*/  MOV R214, 0xffffffff ;  /* 0xffffffff00d67802 */ /* 0x000fc40000000f00 */
[----:B------:R-:W-:Y:S02]  /*66a0*/  MOV R210, 0x66c0 ;  /* 0x000066c000d27802 */ /* 0x000fe40000000f00 */
[----:B012--5:R-:W-:Y:S05]  /*66b0*/  CALL.REL.NOINC `($__internal_47_$__cuda_sm70_shflsync_bfly_p) ;  /* 0x000003e000007944 */ /* 0x027fea0003c00000 */
[----:B------:R-:W-:Y:S01]  /*66c0*/  FADD.FTZ R212, R212, R207 ;  /* 0x000000cfd4d47221 */ /* 0x000fe20000010000 */
[----:B------:R-:W-:Y:S01]  /*66d0*/  MOV R216, 0x1f ;  /* 0x0000001f00d87802 */ /* 0x000fe20000000f00 */
[----:B-1----:R-:W-:Y:S01]  /*66e0*/  FADD.FTZ R207, R208, R213 ;  /* 0x000000d5d0cf7221 */ /* 0x002fe20000010000 */
[----:B------:R-:W-:Y:S01]  /*66f0*/  HFMA2.MMA R213, -RZ, RZ, 0, 1.1920928955078125e-07 ;  /* 0x00000002ffd57435 */ /* 0x000fe200000001ff */
[----:B------:R-:W-:Y:S02]  /*6700*/  MOV R214, 0xffffffff ;  /* 0xffffffff00d67802 */ /* 0x000fe40000000f00 */
[----:B------:R-:W-:Y:S02]  /*6710*/  MOV R211, R212 ;  /* 0x000000d400d37202 */ /* 0x000fe40000000f00 */
[----:B------:R-:W-:Y:S02]  /*6720*/  MOV R210, 0x6740 ;  /* 0x0000674000d27802 */ /* 0x000fe40000000f00 */
[----:B------:R-:W-:Y:S05]  /*6730*/  CALL.REL.NOINC `($__internal_47_$__cuda_sm70_shflsync_bfly_p) ;  /* 0x0000036000007944 */ /* 0x000fea0003c00000 */
[----:B-1----:R-:W-:Y:S01]  /*6740*/  MOV R208, R213 ;  /* 0x000000d500d07202 */ /* 0x002fe20000000f00 */
[----:B------:R-:W-:Y:S01]  /*6750*/  HFMA2.MMA R213, -RZ, RZ, 0, 1.1920928955078125e-07 ;  /* 0x00000002ffd57435 */ /* 0x000fe200000001ff */
[----:B------:R-:W-:-:S02]  /*6760*/  MOV R211, R207 ;  /* 0x000000cf00d37202 */ /* 0x000fc40000000f00 */
[----:B------:R-:W-:Y:S02]  /*6770*/  MOV R216, 0x1f ;  /* 0x0000001f00d87802 */ /* 0x000fe40000000f00 */
[----:B------:R-:W-:Y:S02]  /*6780*/  MOV R214, 0xffffffff ;  /* 0xffffffff00d67802 */ /* 0x000fe40000000f00 */
[----:B------:R-:W-:Y:S02]  /*6790*/  MOV R210, 0x67b0 ;  /* 0x000067b000d27802 */ /* 0x000fe40000000f00 */
[----:B------:R-:W-:Y:S05]  /*67a0*/  CALL.REL.NOINC `($__internal_47_$__cuda_sm70_shflsync_bfly_p) ;  /* 0x000002f000007944 */ /* 0x000fea0003c00000 */
[----:B------:R-:W-:Y:S01]  /*67b0*/  FADD.FTZ R208, R208, R212 ;  /* 0x000000d4d0d07221 */ /* 0x000fe20000010000 */
[----:B------:R-:W-:Y:S01]  /*67c0*/  MOV R216, 0x1f ;  /* 0x0000001f00d87802 */ /* 0x000fe20000000f00 */
[----:B-1----:R-:W-:Y:S01]  /*67d0*/  FADD.FTZ R207, R207, R213 ;  /* 0x000000d5cfcf7221 */ /* 0x002fe20000010000 */
[----:B------:R-:W-:Y:S01]  /*67e0*/  HFMA2.MMA R213, -RZ, RZ, 0, 2.384185791015625e-07 ;  /* 0x00000004ffd57435 */ /* 0x000fe200000001ff */
[----:B------:R-:W-:Y:S02]  /*67f0*/  MOV R214, 0xffffffff ;  /* 0xffffffff00d67802 */ /* 0x000fe40000000f00 */
[----:B------:R-:W-:-:S02]  /*6800*/  MOV R211, R208 ;  /* 0x000000d000d37202 */ /* 0x000fc40000000f00 */
[----:B------:R-:W-:Y:S02]  /*6810*/  MOV R210, 0x6830 ;  /* 0x0000683000d27802 */ /* 0x000fe40000000f00 */
[----:B------:R-:W-:Y:S05]  /*6820*/  CALL.REL.NOINC `($__internal_47_$__cuda_sm70_shflsync_bfly_p) ;  /* 0x0000027000007944 */ /* 0x000fea0003c00000 */
[----:B-1----:R-:W-:Y:S01]  /*6830*/  MOV R212, R213 ;  /* 0x000000d500d47202 */ /* 0x002fe20000000f00 */
[----:B------:R-:W-:Y:S01]  /*6840*/  HFMA2.MMA R213, -RZ, RZ, 0, 2.384185791015625e-07 ;  /* 0x00000004ffd57435 */ /* 0x000fe200000001ff */
[----:B------:R-:W-:Y:S02]  /*6850*/  MOV R211, R207 ;  /* 0x000000cf00d37202 */ /* 0x000fe40000000f00 */
[----:B------:R-:W-:Y:S02]  /*6860*/  MOV R216, 0x1f ;  /* 0x0000001f00d87802 */ /* 0x000fe40000000f00 */
[----:B------:R-:W-:Y:S02]  /*6870*/  MOV R214, 0xffffffff ;  /* 0xffffffff00d67802 */ /* 0x000fe40000000f00 */
[----:B------:R-:W-:Y:S02]  /*6880*/  MOV R210, 0x68a0 ;  /* 0x000068a000d27802 */ /* 0x000fe40000000f00 */
[----:B------:R-:W-:Y:S05]  /*6890*/  CALL.REL.NOINC `($__internal_47_$__cuda_sm70_shflsync_bfly_p) ;  /* 0x0000020000007944 */ /* 0x000fea0003c00000 */
[----:B------:R-:W-:Y:S01]  /*68a0*/  FADD.FTZ R212, R212, R208 ;  /* 0x000000d0d4d47221 */ /* 0x000fe20000010000 */
[----:B------:R-:W-:Y:S01]  /*68b0*/  MOV R216, 0x1f ;  /* 0x0000001f00d87802 */ /* 0x000fe20000000f00 */
[----:B-1----:R-:W-:Y:S01]  /*68c0*/  FADD.FTZ R208, R207, R213 ;  /* 0x000000d5cfd07221 */ /* 0x002fe20000010000 */
[----:B------:R-:W-:Y:S01]  /*68d0*/  HFMA2.MMA R213, -RZ, RZ, 0, 4.76837158203125e-07 ;  /* 0x00000008ffd57435 */ /* 0x000fe200000001ff */
[----:B------:R-:W-:-:S02]  /*68e0*/  MOV R214, 0xffffffff ;  /* 0xffffffff00d67802 */ /* 0x000fc40000000f00 */
[----:B------:R-:W-:Y:S02]  /*68f0*/  MOV R211, R212 ;  /* 0x000000d400d37202 */ /* 0x000fe40000000f00 */
[----:B------:R-:W-:Y:S02]  /*6900*/  MOV R210, 0x6920 ;  /* 0x0000692000d27802 */ /* 0x000fe40000000f00 */
[----:B------:R-:W-:Y:S05]  /*6910*/  CALL.REL.NOINC `($__internal_47_$__cuda_sm70_shflsync_bfly_p) ;  /* 0x0000018000007944 */ /* 0x000fea0003c00000 */
[----:B-1----:R-:W-:Y:S01]  /*6920*/  MOV R207, R213 ;  /* 0x000000d500cf7202 */ /* 0x002fe20000000f00 */
[----:B------:R-:W-:Y:S01]  /*6930*/  HFMA2.MMA R213, -RZ, RZ, 0, 4.76837158203125e-07 ;  /* 0x00000008ffd57435 */ /* 0x000fe200000001ff */
[----:B------:R-:W-:Y:S02]  /*6940*/  MOV R211, R208 ;  /* 0x000000d000d37202 */ /* 0x000fe40000000f00 */
[----:B------:R-:W-:Y:S02]  /*6950*/  MOV R216, 0x1f ;  /* 0x0000001f00d87802 */ /* 0x000fe40000000f00 */
[----:B------:R-:W-:Y:S02]  /*6960*/  MOV R214, 0xffffffff ;  /* 0xffffffff00d67802 */ /* 0x000fe40000000f00 */
[----:B------:R-:W-:-:S02]  /*6970*/  MOV R210, 0x6990 ;  /* 0x0000699000d27802 */ /* 0x000fc40000000f00 */
[----:B------:R-:W-:Y:S05]  /*6980*/  CALL.REL.NOINC `($__internal_47_$__cuda_sm70_shflsync_bfly_p) ;  /* 0x0000011000007944 */ /* 0x000fea0003c00000 */
[----:B------:R-:W-:Y:S01]  /*6990*/  FADD.FTZ R207, R207, R212 ;  /* 0x000000d4cfcf7221 */ /* 0x000fe20000010000 */
[----:B------:R-:W-:Y:S01]  /*69a0*/  MOV R216, 0x1f ;  /* 0x0000001f00d87802 */ /* 0x000fe20000000f00 */
[----:B-1----:R-:W-:Y:S01]  /*69b0*/  FADD.FTZ R208, R208, R213 ;  /* 0x000000d5d0d07221 */ /* 0x002fe20000010000 */
[----:B------:R-:W-:Y:S01]  /*69c0*/  HFMA2.MMA R213, -RZ, RZ, 0, 9.5367431640625e-07 ;  /* 0x00000010ffd57435 */ /* 0x000fe200000001ff */
[----:B------:R-:W-:-:S02]  /*69d0*/  MOV R214, 0xffffffff ;  /* 0xffffffff00d67802 */ /* 0x000fc40000000f00 */
[----:B------:R-:W-:Y:S02]  /*69e0*/  MOV R211, R207 ;  /* 0x000000cf00d37202 */ /* 0x000fe40000000f00 */
[----:B------:R-:W-:Y:S02]  /*69f0*/  MOV R210, 0x6a10 ;  /* 0x00006a1000d27802 */ /* 0x000fe40000000f00 */
[----:B------:R-:W-:Y:S05]  /*6a00*/  CALL.REL.NOINC `($__internal_47_$__cuda_sm70_shflsync_bfly_p) ;  /* 0x0000009000007944 */ /* 0x000fea0003c00000 */
[----:B-1----:R-:W-:Y:S01]  /*6a10*/  MOV R212, R213 ;  /* 0x000000d500d47202 */ /* 0x002fe20000000f00 */
[----:B------:R-:W-:Y:S01]  /*6a20*/  HFMA2.MMA R213, -RZ, RZ, 0, 9.5367431640625e-07 ;  /* 0x00000010ffd57435 */ /* 0x000fe200000001ff */
[----:B------:R-:W-:Y:S02]  /*6a30*/  MOV R211, R208 ;  /* 0x000000d000d37202 */ /* 0x000fe40000000f00 */
[----:B------:R-:W-:Y:S02]  /*6a40*/  MOV R216, 0x1f ;  /* 0x0000001f00d87802 */ /* 0x000fe40000000f00 */
[----:B------:R-:W-:Y:S02]  /*6a50*/  MOV R214, 0xffffffff ;  /* 0xffffffff00d67802 */ /* 0x000fe40000000f00 */
[----:B------:R-:W-:-:S02]  /*6a60*/  MOV R210, 0x6a80 ;  /* 0x00006a8000d27802 */ /* 0x000fc40000000f00 */
[----:B------:R-:W-:Y:S05]  /*6a70*/  CALL.REL.NOINC `($__internal_47_$__cuda_sm70_shflsync_bfly_p) ;  /* 0x0000002000007944 */ /* 0x000fea0003c00000 */
[----:B-1----:R-:W-:Y:S01]  /*6a80*/  MOV R210, R213 ;  /* 0x000000d500d27202 */ /* 0x002fe20000000f00 */
[----:B------:R-:W-:Y:S05]  /*6a90*/  BRA `(.L_x_3314) ;  /* 0xffffb79000007947 */ /* 0x000fea000383ffff */
        .weak           $__internal_47_$__cuda_sm70_shflsync_bfly_p
        .type           $__internal_47_$__cuda_sm70_shflsync_bfly_p,@function
        .size           $__internal_47_$__cuda_sm70_shflsync_bfly_p,(.L_x_12349 - $__internal_47_$__cuda_sm70_shflsync_bfly_p)
$__internal_47_$__cuda_sm70_shflsync_bfly_p:
[----:B------:R-:W-:Y:S04]  /*6aa0*/  WARPSYNC R214 ;  /* 0x000000d600007348 */ /* 0x000fe80003800000 */
[----:B------:R0:W1:Y:S02]  /*6ab0*/  SHFL.BFLY PT, R213, R211, R213, R216 ;  /* 0x0c0000d5d3d57389 */ /* 0x00006400000e00d8 */
[----:B0-----:R-:W-:-:S06]  /*6ac0*/  HFMA2.MMA R211, -RZ, RZ, 0, 0 ;  /* 0x00000000ffd37435 */ /* 0x001fcc00000001ff */
[----:B------:R-:W-:Y:S05]  /*6ad0*/  RET.REL.NODEC R210 `(_ZN10layer_norm13ln_bwd_kernelINS_13Kernel_traitsIf13__nv_bfloat16S2_S2_fjLj1024ELj1ELj4ELj1ELj16ENS_18Kernel_traits_baseILj1024EfS2_S2_S2_fjLj128EEEEELb0ELb1ELb1ELb1EEEvNS_9BwdParamsE) ;  /* 0xffff9520d2007950 */ /* 0x000fea0003c3ffff */
.L_x_3315:
        /* <DEDUP_REMOVED lines=10> */
.L_x_12349:


//--------------------- .text._ZN10layer_norm13ln_bwd_kernelINS_13Kernel_traitsIf13__nv_bfloat16S2_S2_fjLj1024ELj1ELj4ELj1ELj16ENS_18Kernel_traits_baseILj1024EfS2_S2_S2_fjLj128EEEEELb1ELb0ELb0ELb0EEEvNS_9BwdParamsE --------------------------
	.section	.text._ZN10layer_norm13ln_bwd_kernelINS_13Kernel_traitsIf13__nv_bfloat16S2_S2_fjLj1024ELj1ELj4ELj1ELj16ENS_18Kernel_traits_baseILj1024EfS2_S2_S2_fjLj128EEEEELb1ELb0ELb0ELb0EEEvNS_9BwdParamsE,"ax",@progbits
	.sectioninfo	@"SHI_REGISTERS=217"
	.align	128
        .global         _ZN10layer_norm13ln_bwd_kernelINS_13Kernel_traitsIf13__nv_bfloat16S2_S2_fjLj1024ELj1ELj4ELj1ELj16ENS_18Kernel_traits_baseILj1024EfS2_S2_S2_fjLj128EEEEELb1ELb0ELb0ELb0EEEvNS_9BwdParamsE
        .type           _ZN10layer_norm13ln_bwd_kernelINS_13Kernel_traitsIf13__nv_bfloat16S2_S2_fjLj1024ELj1ELj4ELj1ELj16ENS_18Kernel_traits_baseILj1024EfS2_S2_S2_fjLj128EEEEELb1ELb0ELb0ELb0EEEvNS_9BwdParamsE,@function
        .size           _ZN10layer_norm13ln_bwd_kernelINS_13Kernel_traitsIf13__nv_bfloat16S2_S2_fjLj1024ELj1ELj4ELj1ELj16ENS_18Kernel_traits_baseILj1024EfS2_S2_S2_fjLj128EEEEELb1ELb0ELb0ELb0EEEvNS_9BwdParamsE,(.L_x_12350 - _ZN10layer_norm13ln_bwd_kernelINS_13Kernel_traitsIf13__nv_bfloat16S2_S2_fjLj1024ELj1ELj4ELj1ELj16ENS_18Kernel_traits_baseILj1024EfS2_S2_S2_fjLj128EEEEELb1ELb0ELb0ELb0EEEvNS_9BwdParamsE)
        .other          _ZN10layer_norm13ln_bwd_kernelINS_13Kernel_traitsIf13__nv_bfloat16S2_S2_fjLj1024ELj1ELj4ELj1ELj16ENS_18Kernel_traits_baseILj1024EfS2_S2_S2_fjLj128EEEEELb1ELb0ELb0ELb0EEEvNS_9BwdParamsE,@"STO_CUDA_ENTRY STV_DEFAULT"
_ZN10layer_norm13ln_bwd_kernelINS_13Kernel_traitsIf13__nv_bfloat16S2_S2_fjLj1024ELj1ELj4ELj1ELj16ENS_18Kernel_traits_baseILj1024EfS2_S2_S2_fjLj128EEEEELb1ELb0ELb0ELb0EEEvNS_9BwdParamsE:
.text._ZN10layer_norm13ln_bwd_kernelINS_13Kernel_traitsIf13__nv_bfloat16S2_S2_fjLj1024ELj1ELj4ELj1ELj16ENS_18Kernel_traits_baseILj1024EfS2_S2_S2_fjLj128EEEEELb1ELb0ELb0ELb0EEEvNS_9BwdParamsE:
        /* <DEDUP_REMOVED lines=30> */
[----:B------:R0:W5:Y:S04]  /*01e0*/  @P4 LDG.E.128 R60, [R6.64] ;  /* 0x00000004063c4981 */ /* 0x000168000c1e1d00 */
[----:B------:R0:W5:Y:S04]  /*01f0*/  @P4 LDG.E.128 R64, [R6.64+0x10] ;  /* 0x0000100406404981 */ /* 0x000168000c1e1d00 */
        /* <DEDUP_REMOVED lines=38> */
[----:B0-----:R-:W0:Y:S01]  /*0460*/  LDC.U8 R2, c[0x0][0x1f0] ;  /* 0x00007c00ff027b82 */ /* 0x001e220000000000 */
[----:B------:R-:W-:-:S07]  /*0470*/  HFMA2.MMA R69, -RZ, RZ, 0, 0 ;  /* 0x00000000ff457435 */ /* 0x000fce00000001ff */
.L_x_3336:
        /* <DEDUP_REMOVED lines=10> */
[----:B------:R-:W3:Y:S01]  /*0520*/  @P0 LDG.E.U16 R148, [R148.64] ;  /* 0x0000000494940981 */ /* 0x000ee2000c1e1500 */
[----:B------:R-:W-:-:S05]  /*0530*/  IMAD R4, R0, c[0x0][0x168], RZ ;  /* 0x00005a0000047a24 */ /* 0x000fca00078e02ff */
[----:B------:R-:W-:-:S04]  /*0540*/  SHF.R.S32.HI R155, RZ, 0x1f, R4 ;  /* 0x0000001fff9b7819 */ /* 0x000fc80000011404 */
[----:B------:R-:W-:Y:S02]  /*0550*/  LEA.HI R4, R155, R4, RZ, 0x3 ;  /* 0x000000049b047211 */ /* 0x000fe400078f18ff */
[----:B------:R-:W-:Y:S01]  /*0560*/  LOP3.LUT R155, R3, 0x1f, RZ, 0xc0, !PT ;  /* 0x0000001f039b7812 */ /* 0x000fe200078ec0ff */
[----:B------:R-:W-:Y:S01]  /*0570*/  BSSY B1, `(.L_x_3318) ;  /* 0x0000060000017945 */ /* 0x000fe20003800000 */
[----:B0-----:R-:W-:Y:S02]  /*0580*/  ISETP.NE.AND P5, PT, R2, RZ, PT ;  /* 0x000000ff0200720c */ /* 0x001fe40003fa5270 */
[----:B------:R-:W-:Y:S01]  /*0590*/  LEA.HI.SX32 R4, R4, R155, 0x1d ;  /* 0x0000009b04047211 */ /* 0x000fe200078feaff */
[----:B------:R-:W-:Y:S01]  /*05a0*/  CS2R R204, SRZ ;  /* 0x0000000000cc7805 */ /* 0x000fe2000001ff00 */
[----:B------:R-:W-:Y:S02]  /*05b0*/  MOV R162, 0x3f800000 ;  /* 0x3f80000000a27802 */ /* 0x000fe40000000f00 */
[----:B------:R-:W-:-:S02]  /*05c0*/  MOV R206, R4 ;  /* 0x0000000400ce7202 */ /* 0x000fc40000000f00 */
[----:B--2---:R-:W-:Y:S02]  /*05d0*/  FSEL R203, R150, RZ, !P5 ;  /* 0x000000ff96cb7208 */ /* 0x004fe40006800000 */
[----:B---3--:R-:W-:Y:S01]  /*05e0*/  @P0 PRMT R162, RZ, 0x5410, R148 ;  /* 0x00005410ffa20816 */ /* 0x008fe20000000094 */
        /* <DEDUP_REMOVED lines=22> */
[----:B------:R-:W-:Y:S01]  /*0750*/  FADD.FTZ R6, -R203, R6 ;  /* 0x00000006cb067221 */ /* 0x000fe20000010100 */
[----:B------:R-:W-:Y:S01]  /*0760*/  PRMT R150, RZ, 0x7610, R10 ;  /* 0x00007610ff967816 */ /* 0x000fe2000000000a */
[----:B-----5:R-:W-:Y:S01]  /*0770*/  FMUL.FTZ R7, R161, R12 ;  /* 0x0000000ca1077220 */ /* 0x020fe20000410000 */
[----:B------:R-:W-:Y:S01]  /*0780*/  PRMT R18, RZ, 0x7610, R13 ;  /* 0x00007610ff127816 */ /* 0x000fe2000000000d */
[C---:B------:R-:W-:Y:S01]  /*0790*/  FADD.FTZ R10, -R203.reuse, R16 ;  /* 0x00000010cb0a7221 */ /* 0x040fe20000010100 */
        /* <DEDUP_REMOVED lines=8> */
[----:B------:R-:W-:-:S02]  /*0820*/  PRMT R148, RZ, 0x7610, R14 ;  /* 0x00007610ff947816 */ /* 0x000fc4000000000e */
[----:B------:R-:W-:Y:S01]  /*0830*/  PRMT R8, RZ, 0x7610, R8 ;  /* 0x00007610ff087816 */ /* 0x000fe20000000008 */
[----:B------:R-:W-:Y:S01]  /*0840*/  FADD.FTZ R18, -R203, R18 ;  /* 0x00000012cb127221 */ /* 0x000fe20000010100 */
[----:B------:R-:W-:Y:S01]  /*0850*/  PRMT R14, RZ, 0x7610, R9 ;  /* 0x00007610ff0e7816 */ /* 0x000fe20000000009 */
[-C--:B------:R-:W-:Y:S02]  /*0860*/  FMUL.FTZ R9, R36, R13.reuse ;  /* 0x0000000d24097220 */ /* 0x080fe40000410000 */
[----:B------:R-:W-:Y:S02]  /*0870*/  FADD.FTZ R100, R100, R13 ;  /* 0x0000000d64647221 */ /* 0x000fe40000010000 */
[----:B------:R-:W-:Y:S01]  /*0880*/  FFMA.FTZ R68, R6, R13, R68 ;  /* 0x0000000d06447223 */ /* 0x000fe20000010044 */
[----:B------:R-:W-:Y:S01]  /*0890*/  PRMT R21, RZ, 0x5410, R11 ;  /* 0x00005410ff157816 */ /* 0x000fe2000000000b */
[----:B------:R-:W-:Y:S01]  /*08a0*/  FADD.FTZ R102, R102, R15 ;  /* 0x0000000f66667221 */ /* 0x000fe20000010000 */
[----:B------:R-:W-:Y:S01]  /*08b0*/  PRMT R204, RZ, 0x7610, R11 ;  /* 0x00007610ffcc7816 */ /* 0x000fe2000000000b */
[----:B------:R-:W-:-:S02]  /*08c0*/  FFMA.FTZ R70, R10, R15, R70 ;  /* 0x0000000f0a467223 */ /* 0x000fc40000010046 */
        /* <DEDUP_REMOVED lines=8> */
[----:B------:R-:W-:Y:S02]  /*0950*/  FADD.FTZ R17, RZ, R9 ;  /* 0x00000009ff117221 */ /* 0x000fe40000010000 */
[----:B------:R-:W-:Y:S02]  /*0960*/  FFMA.FTZ R18, R6, R9, RZ ;  /* 0x0000000906127223 */ /* 0x000fe400000100ff */
[----:B------:R-:W-:Y:S02]  /*0970*/  FADD.FTZ R20, R17, R8 ;  /* 0x0000000811147221 */ /* 0x000fe40000010000 */
[----:B------:R-:W-:-:S02]  /*0980*/  FFMA.FTZ R18, R7, R8, R18 ;  /* 0x0000000807127223 */ /* 0x000fc40000010012 */
[----:B------:R-:W-:Y:S02]  /*0990*/  FADD.FTZ R103, R103, R14 ;  /* 0x0000000e67677221 */ /* 0x000fe40000010000 */
[-C--:B------:R-:W-:Y:S02]  /*09a0*/  FFMA.FTZ R71, R11, R14.reuse, R71 ;  /* 0x0000000e0b477223 */ /* 0x080fe40000010047 */
        /* <DEDUP_REMOVED lines=12> */
[----:B------:R-:W-:Y:S02]  /*0a70*/  FMUL.FTZ R17, R41, R150 ;  /* 0x0000009629117220 */ /* 0x000fe40000410000 */
[----:B------:R-:W-:Y:S02]  /*0a80*/  FADD.FTZ R148, R148, R15 ;  /* 0x0000000f94947221 */ /* 0x000fe40000010000 */
[----:B------:R-:W-:Y:S02]  /*0a90*/  FFMA.FTZ R21, R12, R15, R20 ;  /* 0x0000000f0c157223 */ /* 0x000fe40000010014 */
        /* <DEDUP_REMOVED lines=13> */
.L_x_3319:
[----:B-1----:R-:W-:Y:S05]  /*0b70*/  BSYNC B1 ;  /* 0x0000000000017941 */ /* 0x002fea0003800000 */
.L_x_3318:
        /* <DEDUP_REMOVED lines=18> */
[--C-:B------:R-:W-:Y:S02]  /*0ca0*/  PRMT R148, RZ, 0x5410, R29.reuse ;  /* 0x00005410ff947816 */ /* 0x100fe4000000001d */
[----:B------:R-:W-:Y:S01]  /*0cb0*/  PRMT R28, RZ, 0x7610, R28 ;  /* 0x00007610ff1c7816 */ /* 0x000fe2000000001c */
[C---:B------:R-:W-:Y:S01]  /*0cc0*/  FADD.FTZ R22, -R203.reuse, R22 ;  /* 0x00000016cb167221 */ /* 0x040fe20000010100 */
[----:B---3--:R-:W-:Y:S01]  /*0cd0*/  PRMT R23, RZ, 0x5410, R24 ;  /* 0x00005410ff177816 */ /* 0x008fe20000000018 */
[----:B------:R-:W-:Y:S01]  /*0ce0*/  FADD.FTZ R148, -R203, R148 ;  /* 0x00000094cb947221 */ /* 0x000fe20000010100 */
[--C-:B------:R-:W-:Y:S01]  /*0cf0*/  PRMT R154, RZ, 0x5410, R30.reuse ;  /* 0x00005410ff9a7816 */ /* 0x100fe2000000001e */
[----:B-----5:R-:W-:Y:S01]  /*0d00*/  FMUL.FTZ R5, R161, R22 ;  /* 0x00000016a1057220 */ /* 0x020fe20000410000 */
[----:B------:R-:W-:Y:S01]  /*0d10*/  PRMT R156, RZ, 0x7610, R30 ;  /* 0x00007610ff9c7816 */ /* 0x000fe2000000001e */
[----:B------:R-:W-:Y:S01]  /*0d20*/  FADD.FTZ R28, -R203, R28 ;  /* 0x0000001ccb1c7221 */ /* 0x000fe20000010100 */
[----:B------:R-:W-:Y:S01]  /*0d30*/  PRMT R30, RZ, 0x7610, R24 ;  /* 0x00007610ff1e7816 */ /* 0x000fe20000000018 */
[-C--:B------:R-:W-:Y:S01]  /*0d40*/  FMUL.FTZ R24, R44, R23.reuse ;  /* 0x000000172c187220 */ /* 0x080fe20000410000 */
[----:B------:R-:W-:Y:S01]  /*0d50*/  PRMT R150, RZ, 0x7610, R29 ;  /* 0x00007610ff967816 */ /* 0x000fe2000000001d */
[----:B------:R-:W-:Y:S01]  /*0d60*/  FADD.FTZ R108, R108, R23 ;  /* 0x000000176c6c7221 */ /* 0x000fe20000010000 */
[--C-:B------:R-:W-:Y:S01]  /*0d70*/  PRMT R29, RZ, 0x5410, R25.reuse ;  /* 0x00005410ff1d7816 */ /* 0x100fe20000000019 */
[----:B------:R-:W-:Y:S01]  /*0d80*/  FFMA.FTZ R76, R5, R23, R76 ;  /* 0x00000017054c7223 */ /* 0x000fe2000001004c */
[----:B------:R-:W-:Y:S01]  /*0d90*/  PRMT R152, RZ, 0x7610, R25 ;  /* 0x00007610ff987816 */ /* 0x000fe20000000019 */
[----:B------:R-:W-:-:S02]  /*0da0*/  FMUL.FTZ R25, R161, R148 ;  /* 0x00000094a1197220 */ /* 0x000fc40000410000 */
[----:B------:R-:W-:Y:S02]  /*0db0*/  FMUL.FTZ R22, R161, R28 ;  /* 0x0000001ca1167220 */ /* 0x000fe40000410000 */
[----:B------:R-:W-:Y:S02]  /*0dc0*/  FMUL.FTZ R23, R45, R30 ;  /* 0x0000001e2d177220 */ /* 0x000fe40000410000 */
[----:B------:R-:W-:Y:S02]  /*0dd0*/  FADD.FTZ R148, R205, R24 ;  /* 0x00000018cd947221 */ /* 0x000fe40000010000 */
[----:B------:R-:W-:Y:S01]  /*0de0*/  FFMA.FTZ R204, R5, R24, R204 ;  /* 0x0000001805cc7223 */ /* 0x000fe200000100cc */
[--C-:B------:R-:W-:Y:S02]  /*0df0*/  PRMT R160, RZ, 0x5410, R31.reuse ;  /* 0x00005410ffa07816 */ /* 0x100fe4000000001f */
[----:B------:R-:W-:Y:S01]  /*0e00*/  PRMT R208, RZ, 0x7610, R31 ;  /* 0x00007610ffd07816 */ /* 0x000fe2000000001f */
[----:B------:R-:W-:Y:S01]  /*0e10*/  FMUL.FTZ R28, R46, R29 ;  /* 0x0000001d2e1c7220 */ /* 0x000fe20000410000 */
[--C-:B------:R-:W-:Y:S01]  /*0e20*/  PRMT R31, RZ, 0x5410, R26.reuse ;  /* 0x00005410ff1f7816 */ /* 0x100fe2000000001a */
[----:B------:R-:W-:Y:S01]  /*0e30*/  FADD.FTZ R149, R148, R23 ;  /* 0x0000001794957221 */ /* 0x000fe20000010000 */
[----:B------:R-:W-:Y:S01]  /*0e40*/  PRMT R158, RZ, 0x7610, R26 ;  /* 0x00007610ff9e7816 */ /* 0x000fe2000000001a */
[----:B------:R-:W-:-:S02]  /*0e50*/  FADD.FTZ R26, -R203, R150 ;  /* 0x00000096cb1a7221 */ /* 0x000fc40000010100 */
[----:B------:R-:W-:Y:S02]  /*0e60*/  FFMA.FTZ R204, R22, R23, R204 ;  /* 0x0000001716cc7223 */ /* 0x000fe400000100cc */
[----:B------:R-:W-:Y:S02]  /*0e70*/  FADD.FTZ R154, -R203, R154 ;  /* 0x0000009acb9a7221 */ /* 0x000fe40000010100 */
[----:B------:R-:W-:Y:S02]  /*0e80*/  FADD.FTZ R110, R110, R29 ;  /* 0x0000001d6e6e7221 */ /* 0x000fe40000010000 */
[----:B------:R-:W-:Y:S01]  /*0e90*/  FFMA.FTZ R78, R25, R29, R78 ;  /* 0x0000001d194e7223 */ /* 0x000fe2000001004e */
[--C-:B------:R-:W-:Y:S01]  /*0ea0*/  PRMT R151, RZ, 0x5410, R27.reuse ;  /* 0x00005410ff977816 */ /* 0x100fe2000000001b */
[----:B------:R-:W-:Y:S01]  /*0eb0*/  FMUL.FTZ R26, R161, R26 ;  /* 0x0000001aa11a7220 */ /* 0x000fe20000410000 */
[----:B------:R-:W-:Y:S01]  /*0ec0*/  PRMT R210, RZ, 0x7610, R27 ;  /* 0x00007610ffd27816 */ /* 0x000fe2000000001b */
        /* <DEDUP_REMOVED lines=36> */
.L_x_3321:
[----:B------:R-:W-:Y:S05]  /*1110*/  BSYNC B1 ;  /* 0x0000000000017941 */ /* 0x000fea0003800000 */
.L_x_3320:
[----:B------:R-:W-:Y:S01]  /*1120*/  BSSY B1, `(.L_x_3322) ;  /* 0x0000059000017945 */ /* 0x000fe20003800000 */
[----:B------:R-:W-:Y:S05]  /*1130*/  @!P3 BRA `(.L_x_3323) ;  /* 0x000005700000b947 */ /* 0x000fea0003800000 */
[----:B------:R-:W-:Y:S02]  /*1140*/  LEA R148, P0, R206, c[0x0][0x188], 0x4 ;  /* 0x00006200ce947a11 */ /* 0x000fe400078020ff */
[----:B------:R-:W-:-:S02]  /*1150*/  MOV R153, 0x10 ;  /* 0x0000001000997802 */ /* 0x000fc40000000f00 */
        /* <DEDUP_REMOVED lines=21> */
[----:B-----5:R-:W-:-:S02]  /*12b0*/  FMUL.FTZ R165, R161, R164 ;  /* 0x000000a4a1a57220 */ /* 0x020fc40000410000 */
[----:B------:R-:W-:Y:S01]  /*12c0*/  FMUL.FTZ R166, R52, R149 ;  /* 0x0000009534a67220 */ /* 0x000fe20000410000 */
[--C-:B------:R-:W-:Y:S01]  /*12d0*/  PRMT R184, RZ, 0x5410, R151.reuse ;  /* 0x00005410ffb87816 */ /* 0x100fe20000000097 */
[----:B------:R-:W-:Y:S01]  /*12e0*/  FADD.FTZ R176, -R203, R176 ;  /* 0x000000b0cbb07221 */ /* 0x000fe20000010100 */
[----:B------:R-:W-:Y:S01]  /*12f0*/  PRMT R186, RZ, 0x7610, R151 ;  /* 0x00007610ffba7816 */ /* 0x000fe20000000097 */
[----:B------:R-:W-:Y:S01]  /*1300*/  FMUL.FTZ R164, R161, R148 ;  /* 0x00000094a1a47220 */ /* 0x000fe20000410000 */
[----:B------:R-:W-:Y:S01]  /*1310*/  PRMT R151, RZ, 0x5410, R153 ;  /* 0x00005410ff977816 */ /* 0x000fe20000000099 */
[----:B------:R-:W-:Y:S02]  /*1320*/  FADD.FTZ R178, -R203, R178 ;  /* 0x000000b2cbb27221 */ /* 0x000fe40000010100 */
[----:B------:R-:W-:Y:S02]  /*1330*/  FMUL.FTZ R167, R53, R152 ;  /* 0x0000009835a77220 */ /* 0x000fe40000410000 */
[----:B------:R-:W-:-:S02]  /*1340*/  FADD.FTZ R148, R205, R166 ;  /* 0x000000a6cd947221 */ /* 0x000fc40000010000 */
[----:B------:R-:W-:Y:S01]  /*1350*/  FFMA.FTZ R204, R165, R166, R204 ;  /* 0x000000a6a5cc7223 */ /* 0x000fe200000100cc */
[--C-:B------:R-:W-:Y:S01]  /*1360*/  PRMT R180, RZ, 0x5410, R150.reuse ;  /* 0x00005410ffb47816 */ /* 0x100fe20000000096 */
[----:B------:R-:W-:Y:S01]  /*1370*/  FMUL.FTZ R177, R161, R176 ;  /* 0x000000b0a1b17220 */ /* 0x000fe20000410000 */
[----:B------:R-:W-:Y:S01]  /*1380*/  PRMT R182, RZ, 0x7610, R150 ;  /* 0x00007610ffb67816 */ /* 0x000fe20000000096 */
[----:B------:R-:W-:Y:S01]  /*1390*/  FADD.FTZ R116, R116, R149 ;  /* 0x0000009574747221 */ /* 0x000fe20000010000 */
[----:B------:R-:W-:Y:S01]  /*13a0*/  PRMT R150, RZ, 0x7610, R153 ;  /* 0x00007610ff967816 */ /* 0x000fe20000000099 */
[----:B------:R-:W-:Y:S02]  /*13b0*/  FFMA.FTZ R84, R165, R149, R84 ;  /* 0x00000095a5547223 */ /* 0x000fe40000010054 */
[----:B------:R-:W-:Y:S02]  /*13c0*/  FMUL.FTZ R176, R161, R178 ;  /* 0x000000b2a1b07220 */ /* 0x000fe40000410000 */
[----:B------:R-:W-:-:S02]  /*13d0*/  FMUL.FTZ R178, R54, R151 ;  /* 0x0000009736b27220 */ /* 0x000fc40000410000 */
[----:B------:R-:W-:Y:S02]  /*13e0*/  FADD.FTZ R149, R148, R167 ;  /* 0x000000a794957221 */ /* 0x000fe40000010000 */
[----:B------:R-:W-:Y:S01]  /*13f0*/  FFMA.FTZ R204, R164, R167, R204 ;  /* 0x000000a7a4cc7223 */ /* 0x000fe200000100cc */
[----:B------:R-:W-:Y:S01]  /*1400*/  PRMT R153, RZ, 0x5410, R154 ;  /* 0x00005410ff997816 */ /* 0x000fe2000000009a */
[----:B------:R-:W-:Y:S02]  /*1410*/  FADD.FTZ R180, -R203, R180 ;  /* 0x000000b4cbb47221 */ /* 0x000fe40000010100 */
[----:B------:R-:W-:Y:S02]  /*1420*/  FMUL.FTZ R181, R55, R150 ;  /* 0x0000009637b57220 */ /* 0x000fe40000410000 */
[----:B------:R-:W-:Y:S02]  /*1430*/  FADD.FTZ R148, R149, R178 ;  /* 0x000000b295947221 */ /* 0x000fe40000010000 */
[----:B------:R-:W-:Y:S01]  /*1440*/  FFMA.FTZ R204, R177, R178, R204 ;  /* 0x000000b2b1cc7223 */ /* 0x000fe200000100cc */
[----:B------:R-:W-:Y:S01]  /*1450*/  PRMT R154, RZ, 0x7610, R154 ;  /* 0x00007610ff9a7816 */ /* 0x000fe2000000009a */
[----:B------:R-:W-:-:S02]  /*1460*/  FMUL.FTZ R179, R161, R180 ;  /* 0x000000b4a1b37220 */ /* 0x000fc40000410000 */
[----:B------:R-:W-:Y:S02]  /*1470*/  FMUL.FTZ R180, R56, R153 ;  /* 0x0000009938b47220 */ /* 0x000fe40000410000 */
[C---:B------:R-:W-:Y:S02]  /*1480*/  FADD.FTZ R182, -R203.reuse, R182 ;  /* 0x000000b6cbb67221 */ /* 0x040fe40000010100 */
[----:B------:R-:W-:Y:S02]  /*1490*/  FADD.FTZ R149, R148, R181 ;  /* 0x000000b594957221 */ /* 0x000fe40000010000 */
        /* <DEDUP_REMOVED lines=33> */
.L_x_3323:
[----:B------:R-:W-:Y:S05]  /*16b0*/  BSYNC B1 ;  /* 0x0000000000017941 */ /* 0x000fea0003800000 */
.L_x_3322:
        /* <DEDUP_REMOVED lines=25> */
[--C-:B------:R-:W-:Y:S01]  /*1850*/  PRMT R196, RZ, 0x5410, R150.reuse ;  /* 0x00005410ffc47816 */ /* 0x100fe20000000096 */
[----:B------:R-:W-:Y:S01]  /*1860*/  FMUL.FTZ R190, R60, R149 ;  /* 0x000000953cbe7220 */ /* 0x000fe20000410000 */
[----:B------:R-:W-:Y:S01]  /*1870*/  PRMT R150, RZ, 0x7610, R150 ;  /* 0x00007610ff967816 */ /* 0x000fe20000000096 */
[C---:B------:R-:W-:Y:S01]  /*1880*/  FADD.FTZ R192, -R203.reuse, R192 ;  /* 0x000000c0cbc07221 */ /* 0x040fe20000010100 */
[--C-:B------:R-:W-:Y:S01]  /*1890*/  PRMT R200, RZ, 0x5410, R151.reuse ;  /* 0x00005410ffc87816 */ /* 0x100fe20000000097 */
[----:B------:R-:W-:Y:S01]  /*18a0*/  FADD.FTZ R194, -R203, R194 ;  /* 0x000000c2cbc27221 */ /* 0x000fe20000010100 */
[----:B------:R-:W-:Y:S01]  /*18b0*/  PRMT R202, RZ, 0x7610, R151 ;  /* 0x00007610ffca7816 */ /* 0x000fe20000000097 */
[----:B------:R-:W-:Y:S01]  /*18c0*/  FMUL.FTZ R188, R161, R188 ;  /* 0x000000bca1bc7220 */ /* 0x000fe20000410000 */
[----:B------:R-:W-:Y:S01]  /*18d0*/  PRMT R151, RZ, 0x5410, R153 ;  /* 0x00005410ff977816 */ /* 0x000fe20000000099 */
[----:B------:R-:W-:-:S02]  /*18e0*/  FMUL.FTZ R191, R61, R152 ;  /* 0x000000983dbf7220 */ /* 0x000fc40000410000 */
[----:B------:R-:W-:Y:S02]  /*18f0*/  FADD.FTZ R148, R205, R190 ;  /* 0x000000becd947221 */ /* 0x000fe40000010000 */
[----:B------:R-:W-:Y:S02]  /*1900*/  FFMA.FTZ R204, R163, R190, R204 ;  /* 0x000000bea3cc7223 */ /* 0x000fe400000100cc */
[----:B------:R-:W-:Y:S01]  /*1910*/  FADD.FTZ R198, -R203, R150 ;  /* 0x00000096cbc67221 */ /* 0x000fe20000010100 */
        /* <DEDUP_REMOVED lines=25> */
[----:B------:R-:W-:Y:S02]  /*1ab0*/  FMUL.FTZ R199, R161, R200 ;  /* 0x000000c8a1c77220 */ /* 0x000fe40000410000 */
[----:B------:R-:W-:-:S02]  /*1ac0*/  FADD.FTZ R202, -R203, R202 ;  /* 0x000000cacbca7221 */ /* 0x000fc40000010100 */
        /* <DEDUP_REMOVED lines=23> */
.L_x_3325:
[----:B------:R-:W-:Y:S05]  /*1c40*/  BSYNC B1 ;  /* 0x0000000000017941 */ /* 0x000fea0003800000 */
.L_x_3324:
[----:B------:R-:W-:Y:S05]  /*1c50*/  BRA.DIV ~URZ, `(.L_x_3326) ;  /* 0x00002c827f007947 */ /* 0x000fea000b800000 */
[----:B------:R0:W1:Y:S02]  /*1c60*/  SHFL.BFLY PT, R150, R205, 0x1, 0x1f ;  /* 0x0c201f00cd967f89 */ /* 0x00006400000e0000 */
.L_x_3337:
        /* <DEDUP_REMOVED lines=18> */
.L_x_3338:
        /* <DEDUP_REMOVED lines=10> */
[-CC-:B0-----:R-:W-:Y:S01]  /*1e30*/  FFMA.FTZ R152, R16, R204.reuse, R203.reuse ;  /* 0x000000cc10987223 */ /* 0x181fe200000100cb */
        /* <DEDUP_REMOVED lines=8> */
[----:B------:R-:W-:Y:S02]  /*1ec0*/  FMUL.FTZ R207, R161, R152 ;  /* 0x00000098a1cf7220 */ /* 0x000fe40000410000 */
[----:B------:R-:W-:Y:S01]  /*1ed0*/  @P6 PRMT R150, RZ, 0x5410, R130 ;  /* 0x00005410ff966816 */ /* 0x000fe20000000082 */
[--C-:B------:R-:W-:Y:S02]  /*1ee0*/  FFMA.FTZ R151, R7, R204, R203.reuse ;  /* 0x000000cc07977223 */ /* 0x100fe400000100cb */
[----:B------:R-:W-:Y:S01]  /*1ef0*/  FMUL.FTZ R149, R161, R148 ;  /* 0x00000094a1957220 */ /* 0x000fe20000410000 */
[----:B------:R-:W-:Y:S01]  /*1f00*/  @P6 PRMT R148, RZ, 0x5410, R128 ;  /* 0x00005410ff946816 */ /* 0x000fe20000000080 */
[----:B------:R-:W-:Y:S01]  /*1f10*/  @P6 FADD.FTZ R205, R205, R150 ;  /* 0x00000096cdcd6221 */ /* 0x000fe20000010000 */
[----:B------:R-:W-:Y:S01]  /*1f20*/  @P6 PRMT R150, RZ, 0x7610, R130 ;  /* 0x00007610ff966816 */ /* 0x000fe20000000082 */
[----:B------:R-:W-:-:S02]  /*1f30*/  FFMA.FTZ R155, R11, R204, R203 ;  /* 0x000000cc0b9b7223 */ /* 0x000fc400000100cb */
[----:B------:R-:W-:Y:S01]  /*1f40*/  @P6 FADD.FTZ R149, R149, R148 ;  /* 0x0000009495956221 */ /* 0x000fe20000010000 */
[----:B------:R-:W-:Y:S01]  /*1f50*/  @P6 PRMT R148, RZ, 0x7610, R128 ;  /* 0x00007610ff946816 */ /* 0x000fe20000000080 */
[----:B------:R-:W-:Y:S02]  /*1f60*/  @P6 FADD.FTZ R207, R207, R150 ;  /* 0x00000096cfcf6221 */ /* 0x000fe40000010000 */
[----:B------:R-:W-:Y:S02]  /*1f70*/  FADD.FTZ R150, R8, -R151 ;  /* 0x8000009708967221 */ /* 0x000fe40000010000 */
[----:B------:R-:W-:Y:S02]  /*1f80*/  FMUL.FTZ R152, R205, R162 ;  /* 0x000000a2cd987220 */ /* 0x000fe40000410000 */
[----:B------:R-:W-:Y:S02]  /*1f90*/  FMUL.FTZ R151, R161, R150 ;  /* 0x00000096a1977220 */ /* 0x000fe40000410000 */
[----:B------:R-:W-:-:S02]  /*1fa0*/  FMUL.FTZ R152, R152, c[0x0][0x1e8] ;  /* 0x00007a0098987a20 */ /* 0x000fc40000410000 */
[----:B------:R-:W-:Y:S02]  /*1fb0*/  @P6 FADD.FTZ R151, R151, R148 ;  /* 0x0000009497976221 */ /* 0x000fe40000010000 */
[-C--:B------:R-:W-:Y:S01]  /*1fc0*/  FFMA.FTZ R148, R10, R204.reuse, R203 ;  /* 0x000000cc0a947223 */ /* 0x080fe200000100cb */
[----:B------:R-:W-:Y:S01]  /*1fd0*/  FSEL R213, R152, RZ, P0 ;  /* 0x000000ff98d57208 */ /* 0x000fe20000000000 */
[----:B------:R-:W-:Y:S01]  /*1fe0*/  FADD.FTZ R150, R14, -R155 ;  /* 0x8000009b0e967221 */ /* 0x000fe20000010000 */
[----:B------:R-:W-:Y:S01]  /*1ff0*/  ISETP.NE.U32.AND P0, PT, RZ, c[0x0][0x258], PT ;  /* 0x00009600ff007a0c */ /* 0x000fe20003f05070 */
[----:B------:R-:W-:Y:S02]  /*2000*/  FADD.FTZ R148, R13, -R148 ;  /* 0x800000940d947221 */ /* 0x000fe40000010000 */
[----:B------:R-:W-:Y:S01]  /*2010*/  FFMA.FTZ R152, R18, R204, R203 ;  /* 0x000000cc12987223 */ /* 0x000fe200000100cb */
[----:B------:R-:W-:Y:S01]  /*2020*/  ISETP.NE.AND.EX P0, PT, RZ, c[0x0][0x25c], PT, P0 ;  /* 0x00009700ff007a0c */ /* 0x000fe20003f05300 */
[C---:B------:R-:W-:Y:S01]  /*2030*/  FMUL.FTZ R153, R161.reuse, R148 ;  /* 0x00000094a1997220 */ /* 0x040fe20000410000 */
[----:B------:R-:W-:Y:S01]  /*2040*/  @P6 PRMT R148, RZ, 0x5410, R129 ;  /* 0x00005410ff946816 */ /* 0x000fe20000000081 */
[----:B------:R-:W-:-:S02]  /*2050*/  FMUL.FTZ R155, R161, R150 ;  /* 0x00000096a19b7220 */ /* 0x000fc40000410000 */
[----:B------:R-:W-:Y:S02]  /*2060*/  FFMA.FTZ R209, R21, R204, R203 ;  /* 0x000000cc15d17223 */ /* 0x000fe400000100cb */
[----:B------:R-:W-:Y:S01]  /*2070*/  @P6 FADD.FTZ R153, R153, R148 ;  /* 0x0000009499996221 */ /* 0x000fe20000010000 */
[----:B------:R-:W-:Y:S01]  /*2080*/  @P6 PRMT R148, RZ, 0x7610, R129 ;  /* 0x00007610ff946816 */ /* 0x000fe20000000081 */
[----:B------:R-:W-:Y:S02]  /*2090*/  FADD.FTZ R152, R19, -R152 ;  /* 0x8000009813987221 */ /* 0x000fe40000010000 */
[----:B------:R-:W-:Y:S02]  /*20a0*/  FADD.FTZ R150, R20, -R209 ;  /* 0x800000d114967221 */ /* 0x000fe40000010000 */
[----:B------:R-:W-:Y:S01]  /*20b0*/  @P6 FADD.FTZ R155, R155, R148 ;  /* 0x000000949b9b6221 */ /* 0x000fe20000010000 */
[--C-:B------:R-:W-:Y:S01]  /*20c0*/  @P6 PRMT R148, RZ, 0x5410, R131.reuse ;  /* 0x00005410ff946816 */ /* 0x100fe20000000083 */
        /* <DEDUP_REMOVED lines=60> */
.L_x_3329:
[----:B------:R-:W-:Y:S05]  /*2490*/  BSYNC B1 ;  /* 0x0000000000017941 */ /* 0x000fea0003800000 */
.L_x_3328:
        /* <DEDUP_REMOVED lines=15> */
[--C-:B------:R-:W-:Y:S01]  /*2590*/  @P6 PRMT R148, RZ, 0x5410, R134.reuse ;  /* 0x00005410ff946816 */ /* 0x100fe20000000086 */
[-CC-:B------:R-:W-:Y:S01]  /*25a0*/  FFMA.FTZ R150, R22, R204.reuse, R203.reuse ;  /* 0x000000cc16967223 */ /* 0x180fe200000100cb */
[----:B------:R-:W-:Y:S01]  /*25b0*/  @P6 PRMT R152, RZ, 0x7610, R134 ;  /* 0x00007610ff986816 */ /* 0x000fe20000000086 */
[----:B------:R-:W-:Y:S02]  /*25c0*/  FFMA.FTZ R155, R157, R204, R203 ;  /* 0x000000cc9d9b7223 */ /* 0x000fe400000100cb */
[----:B------:R-:W-:-:S02]  /*25d0*/  @P6 FADD.FTZ R205, R205, R148 ;  /* 0x00000094cdcd6221 */ /* 0x000fc40000010000 */
[----:B------:R-:W-:Y:S02]  /*25e0*/  FADD.FTZ R148, R24, -R149 ;  /* 0x8000009518947221 */ /* 0x000fe40000010000 */
[----:B------:R-:W-:Y:S02]  /*25f0*/  FADD.FTZ R150, R23, -R150 ;  /* 0x8000009617967221 */ /* 0x000fe40000010000 */
[----:B------:R-:W-:Y:S01]  /*2600*/  FMUL.FTZ R149, R161, R148 ;  /* 0x00000094a1957220 */ /* 0x000fe20000410000 */
[----:B------:R-:W-:Y:S01]  /*2610*/  @P6 PRMT R148, RZ, 0x5410, R132 ;  /* 0x00005410ff946816 */ /* 0x000fe20000000084 */
[----:B------:R-:W-:Y:S02]  /*2620*/  @P6 FADD.FTZ R207, R207, R152 ;  /* 0x00000098cfcf6221 */ /* 0x000fe40000010000 */
[----:B------:R-:W-:Y:S02]  /*2630*/  FMUL.FTZ R151, R161, R150 ;  /* 0x00000096a1977220 */ /* 0x000fe40000410000 */
[----:B------:R-:W-:Y:S01]  /*2640*/  @P6 FADD.FTZ R149, R149, R148 ;  /* 0x0000009495956221 */ /* 0x000fe20000010000 */
[----:B------:R-:W-:Y:S01]  /*2650*/  @P6 PRMT R148, RZ, 0x7610, R132 ;  /* 0x00007610ff946816 */ /* 0x000fe20000000084 */
[----:B------:R-:W-:-:S02]  /*2660*/  FMUL.FTZ R152, R205, R162 ;  /* 0x000000a2cd987220 */ /* 0x000fc40000410000 */
[----:B------:R-:W-:Y:S02]  /*2670*/  FFMA.FTZ R150, R26, R204, R203 ;  /* 0x000000cc1a967223 */ /* 0x000fe400000100cb */
[----:B------:R-:W-:Y:S02]  /*2680*/  @P6 FADD.FTZ R151, R151, R148 ;  /* 0x0000009497976221 */ /* 0x000fe40000010000 */
[----:B------:R-:W-:Y:S02]  /*2690*/  FMUL.FTZ R152, R152, c[0x0][0x1e8] ;  /* 0x00007a0098987a20 */ /* 0x000fe40000410000 */
[----:B------:R-:W-:Y:S02]  /*26a0*/  FADD.FTZ R148, R28, -R153 ;  /* 0x800000991c947221 */ /* 0x000fe40000010000 */
[----:B------:R-:W-:Y:S01]  /*26b0*/  FADD.FTZ R150, R29, -R150 ;  /* 0x800000961d967221 */ /* 0x000fe20000010000 */
[----:B------:R-:W-:Y:S01]  /*26c0*/  FSEL R213, R152, RZ, P0 ;  /* 0x000000ff98d57208 */ /* 0x000fe20000000000 */
[C---:B------:R-:W-:Y:S01]  /*26d0*/  FMUL.FTZ R153, R161.reuse, R148 ;  /* 0x00000094a1997220 */ /* 0x040fe20000410000 */
[----:B------:R-:W-:Y:S01]  /*26e0*/  @P6 PRMT R148, RZ, 0x5410, R133 ;  /* 0x00005410ff946816 */ /* 0x000fe20000000085 */
[----:B------:R-:W-:Y:S01]  /*26f0*/  FADD.FTZ R152, R158, -R155 ;  /* 0x8000009b9e987221 */ /* 0x000fe20000010000 */
[----:B------:R-:W-:Y:S01]  /*2700*/  ISETP.NE.U32.AND P0, PT, RZ, c[0x0][0x258], PT ;  /* 0x00009600ff007a0c */ /* 0x000fe20003f05070 */
[----:B------:R-:W-:-:S02]  /*2710*/  FMUL.FTZ R155, R161, R150 ;  /* 0x00000096a19b7220 */ /* 0x000fc40000410000 */
[----:B------:R-:W-:Y:S01]  /*2720*/  @P6 FADD.FTZ R153, R153, R148 ;  /* 0x0000009499996221 */ /* 0x000fe20000010000 */
[----:B------:R-:W-:Y:S01]  /*2730*/  ISETP.NE.AND.EX P0, PT, RZ, c[0x0][0x25c], PT, P0 ;  /* 0x00009700ff007a0c */ /* 0x000fe20003f05300 */
[----:B------:R-:W-:Y:S01]  /*2740*/  FFMA.FTZ R154, R160, R204, R203 ;  /* 0x000000cca09a7223 */ /* 0x000fe200000100cb */
[----:B------:R-:W-:Y:S01]  /*2750*/  @P6 PRMT R148, RZ, 0x7610, R133 ;  /* 0x00007610ff946816 */ /* 0x000fe20000000085 */
[----:B------:R-:W-:Y:S02]  /*2760*/  FMUL.FTZ R209, R161, R152 ;  /* 0x00000098a1d17220 */ /* 0x000fe40000410000 */
[----:B------:R-:W-:Y:S02]  /*2770*/  FADD.FTZ R154, R159, -R154 ;  /* 0x8000009a9f9a7221 */ /* 0x000fe40000010000 */
[----:B------:R-:W-:Y:S01]  /*2780*/  @P6 FADD.FTZ R155, R155, R148 ;  /* 0x000000949b9b6221 */ /* 0x000fe20000010000 */
[----:B------:R-:W-:Y:S01]  /*2790*/  @P6 PRMT R148, RZ, 0x5410, R135 ;  /* 0x00005410ff946816 */ /* 0x000fe20000000087 */
[----:B------:R-:W-:-:S04]  /*27a0*/  FMUL.FTZ R211, R161, R154 ;  /* 0x0000009aa1d37220 */ /* 0x000fc80000410000 */
[----:B------:R-:W-:Y:S01]  /*27b0*/  @P6 FADD.FTZ R209, R209, R148 ;  /* 0x00000094d1d16221 */ /* 0x000fe20000010000 */
[----:B------:R-:W-:Y:S02]  /*27c0*/  @P6 PRMT R148, RZ, 0x7610, R135 ;  /* 0x00007610ff946816 */ /* 0x000fe40000000087 */
[----:B------:R-:W-:Y:S01]  /*27d0*/  @P0 F2FP.BF16.PACK_AB R154, RZ, R207 ;  /* 0x000000cfff9a023e */ /* 0x000fe200000010ff */
[-C--:B------:R-:W-:Y:S01]  /*27e0*/  FMUL.FTZ R207, R207, R162.reuse ;  /* 0x000000a2cfcf7220 */ /* 0x080fe20000410000 */
[----:B------:R-:W-:Y:S01]  /*27f0*/  @P0 F2FP.BF16.PACK_AB R150, RZ, R153 ;  /* 0x00000099ff96023e */ /* 0x000fe200000010ff */
[----:B------:R-:W-:Y:S01]  /*2800*/  @P6 FADD.FTZ R211, R211, R148 ;  /* 0x00000094d3d36221 */ /* 0x000fe20000010000 */
[----:B------:R-:W-:Y:S01]  /*2810*/  LOP3.LUT P6, RZ, R171, 0xff00, RZ, 0xc0, !PT ;  /* 0x0000ff00abff7812 */ /* 0x000fe200078cc0ff */
[----:B------:R-:W-:Y:S01]  /*2820*/  FMUL.FTZ R207, R207, c[0x0][0x1e8] ;  /* 0x00007a00cfcf7a20 */ /* 0x000fe20000410000 */
[----:B------:R-:W-:Y:S01]  /*2830*/  @P0 F2FP.BF16.PACK_AB R206, RZ, R155 ;  /* 0x0000009bffce023e */ /* 0x000fe200000010ff */
[-C--:B------:R-:W-:Y:S01]  /*2840*/  FMUL.FTZ R153, R153, R162.reuse ;  /* 0x000000a299997220 */ /* 0x080fe20000410000 */
[----:B------:R-:W-:Y:S01]  /*2850*/  @P0 F2FP.BF16.PACK_AB R148, RZ, R149 ;  /* 0x00000095ff94023e */ /* 0x000fe200000010ff */
[-C--:B------:R-:W-:Y:S01]  /*2860*/  FMUL.FTZ R155, R155, R162.reuse ;  /* 0x000000a29b9b7220 */ /* 0x080fe20000410000 */
[----:B------:R-:W-:Y:S01]  /*2870*/  FSEL R214, R207, RZ, P6 ;  /* 0x000000ffcfd67208 */ /* 0x000fe20003000000 */
[----:B------:R-:W-:Y:S01]  /*2880*/  FMUL.FTZ R153, R153, c[0x0][0x1e8] ;  /* 0x00007a0099997a20 */ /* 0x000fe20000410000 */
[C---:B------:R-:W-:Y:S01]  /*2890*/  LOP3.LUT P6, RZ, R170.reuse, 0xff0000, RZ, 0xc0, !PT ;  /* 0x00ff0000aaff7812 */ /* 0x040fe200078cc0ff */
[-C--:B------:R-:W-:Y:S01]  /*28a0*/  FMUL.FTZ R149, R149, R162.reuse ;  /* 0x000000a295957220 */ /* 0x080fe20000410000 */
[----:B------:R-:W-:Y:S01]  /*28b0*/  @P0 F2FP.BF16.PACK_AB R152, RZ, R205 ;  /* 0x000000cdff98023e */ /* 0x000fe200000010ff */
[----:B------:R-:W-:Y:S01]  /*28c0*/  FMUL.FTZ R155, R155, c[0x0][0x1e8] ;  /* 0x00007a009b9b7a20 */ /* 0x000fe20000410000 */
[----:B------:R-:W-:Y:S01]  /*28d0*/  @P0 F2FP.BF16.PACK_AB R205, RZ, R151 ;  /* 0x00000097ffcd023e */ /* 0x000fe200000010ff */
[-C--:B------:R-:W-:Y:S01]  /*28e0*/  FMUL.FTZ R151, R151, R162.reuse ;  /* 0x000000a297977220 */ /* 0x080fe20000410000 */
[----:B------:R-:W-:Y:S01]  /*28f0*/  FSEL R153, R153, RZ, P6 ;  /* 0x000000ff99997208 */ /* 0x000fe20003000000 */
[----:B------:R-:W-:Y:S01]  /*2900*/  FMUL.FTZ R149, R149, c[0x0][0x1e8] ;  /* 0x00007a0095957a20 */ /* 0x000fe20000410000 */
[----:B------:R-:W-:Y:S01]  /*2910*/  LOP3.LUT P6, RZ, R170, 0xff000000, RZ, 0xc0, !PT ;  /* 0xff000000aaff7812 */ /* 0x000fe200078cc0ff */
[----:B------:R-:W-:Y:S01]  /*2920*/  FMUL.FTZ R151, R151, c[0x0][0x1e8] ;  /* 0x00007a0097977a20 */ /* 0x000fe20000410000 */
[----:B------:R-:W-:Y:S01]  /*2930*/  @P0 F2FP.BF16.PACK_AB R208, RZ, R209 ;  /* 0x000000d1ffd0023e */ /* 0x000fe200000010ff */
[----:B------:R-:W-:Y:S01]  /*2940*/  FMUL.FTZ R209, R209, R162 ;  /* 0x000000a2d1d17220 */ /* 0x000fe20000410000 */
[----:B------:R-:W-:-:S02]  /*2950*/  @P0 PRMT R94, R152, 0x7610, R94 ;  /* 0x00007610985e0816 */ /* 0x000fc4000000005e */
[----:B------:R-:W-:Y:S01]  /*2960*/  FSEL R212, R155, RZ, P6 ;  /* 0x000000ff9bd47208 */ /* 0x000fe20003000000 */
[----:B------:R-:W-:Y:S01]  /*2970*/  FMUL.FTZ R209, R209, c[0x0][0x1e8] ;  /* 0x00007a00d1d17a20 */ /* 0x000fe20000410000 */
[----:B------:R-:W-:Y:S01]  /*2980*/  LOP3.LUT P6, RZ, R170, 0xff00, RZ, 0xc0, !PT ;  /* 0x0000ff00aaff7812 */ /* 0x000fe200078cc0ff */
[----:B------:R-:W-:Y:S01]  /*2990*/  HFMA2.MMA R155, -RZ, RZ, 0, 9.5367431640625e-07 ;  /* 0x00000010ff9b7435 */ /* 0x000fe200000001ff */
[----:B------:R-:W-:Y:S02]  /*29a0*/  FSEL R152, R149, RZ, P5 ;  /* 0x000000ff95987208 */ /* 0x000fe40002800000 */
[----:B------:R-:W-:Y:S02]  /*29b0*/  ISETP.NE.U32.AND P5, PT, RZ, c[0x0][0x258], PT ;  /* 0x00009600ff007a0c */ /* 0x000fe40003fa5070 */
[----:B------:R-:W-:Y:S01]  /*29c0*/  @P0 F2FP.BF16.PACK_AB R210, RZ, R211 ;  /* 0x000000d3ffd2023e */ /* 0x000fe200000010ff */
[----:B------:R-:W-:Y:S01]  /*29d0*/  FMUL.FTZ R211, R211, R162 ;  /* 0x000000a2d3d37220 */ /* 0x000fe20000410000 */
[----:B------:R-:W-:-:S02]  /*29e0*/  FSEL R151, R151, RZ, P6 ;  /* 0x000000ff97977208 */ /* 0x000fc40003000000 */
[----:B------:R-:W-:Y:S01]  /*29f0*/  LOP3.LUT P6, RZ, R171, 0xff0000, RZ, 0xc0, !PT ;  /* 0x00ff0000abff7812 */ /* 0x000fe200078cc0ff */
[----:B------:R-:W-:Y:S01]  /*2a00*/  FMUL.FTZ R211, R211, c[0x0][0x1e8] ;  /* 0x00007a00d3d37a20 */ /* 0x000fe20000410000 */
[----:B------:R-:W-:Y:S02]  /*2a10*/  ISETP.NE.AND.EX P5, PT, RZ, c[0x0][0x25c], PT, P5 ;  /* 0x00009700ff007a0c */ /* 0x000fe40003fa5350 */
[----:B------:R-:W-:Y:S02]  /*2a20*/  FSEL R209, R209, RZ, P6 ;  /* 0x000000ffd1d17208 */ /* 0x000fe40003000000 */
[----:B------:R-:W-:Y:S02]  /*2a30*/  LOP3.LUT P6, RZ, R171, 0xff000000, RZ, 0xc0, !PT ;  /* 0xff000000abff7812 */ /* 0x000fe400078cc0ff */
[----:B------:R-:W-:Y:S02]  /*2a40*/  @P0 PRMT R94, R94, 0x5410, R154 ;  /* 0x000054105e5e0816 */ /* 0x000fe4000000009a */
[----:B------:R-:W-:-:S02]  /*2a50*/  @P0 PRMT R93, R150, 0x7610, R93 ;  /* 0x00007610965d0816 */ /* 0x000fc4000000005d */
[----:B------:R-:W-:Y:S02]  /*2a60*/  @P0 PRMT R92, R148, 0x7610, R92 ;  /* 0x00007610945c0816 */ /* 0x000fe4000000005c */
[----:B------:R-:W-:Y:S02]  /*2a70*/  @P0 PRMT R95, R208, 0x7610, R95 ;  /* 0x00007610d05f0816 */ /* 0x000fe4000000005f */
[----:B------:R-:W-:Y:S02]  /*2a80*/  FSEL R154, R211, RZ, P6 ;  /* 0x000000ffd39a7208 */ /* 0x000fe40003000000 */
[----:B------:R-:W-:Y:S02]  /*2a90*/  F2FP.BF16.PACK_AB R149, R212, R153 ;  /* 0x00000099d495723e */ /* 0x000fe400000010ff */
[----:B------:R-:W-:Y:S01]  /*2aa0*/  F2FP.BF16.PACK_AB R148, R151, R152 ;  /* 0x000000989794723e */ /* 0x000fe200000010ff */
[----:B------:R-:W-:Y:S01]  /*2ab0*/  @P5 IMAD.WIDE.U32 R152, R4, R155, c[0x0][0x258] ;  /* 0x0000960004985625 */ /* 0x000fe200078e009b */
[----:B------:R-:W-:-:S02]  /*2ac0*/  F2FP.BF16.PACK_AB R151, R154, R209 ;  /* 0x000000d19a97723e */ /* 0x000fc400000010ff */
[----:B------:R-:W-:Y:S01]  /*2ad0*/  @P0 PRMT R93, R93, 0x5410, R206 ;  /* 0x000054105d5d0816 */ /* 0x000fe200000000ce */
[----:B------:R-:W-:Y:S01]  /*2ae0*/  IMAD.WIDE.U32 R154, R4, R155, c[0x0][0x248] ;  /* 0x00009200049a7625 */ /* 0x000fe200078e009b */
[----:B------:R-:W-:Y:S02]  /*2af0*/  @P0 PRMT R92, R92, 0x5410, R205 ;  /* 0x000054105c5c0816 */ /* 0x000fe400000000cd */
[----:B------:R-:W-:Y:S02]  /*2b00*/  @P0 PRMT R95, R95, 0x5410, R210 ;  /* 0x000054105f5f0816 */ /* 0x000fe400000000d2 */
[----:B------:R-:W-:Y:S02]  /*2b10*/  F2FP.BF16.PACK_AB R150, R214, R213 ;  /* 0x000000d5d696723e */ /* 0x000fe400000010ff */
[----:B------:R-:W-:Y:S01]  /*2b20*/  IADD3 R4, R4, 0x20, RZ ;  /* 0x0000002004047810 */ /* 0x000fe20007ffe0ff */
[----:B------:R0:W-:Y:S04]  /*2b30*/  @P5 STG.E.128 [R152.64], R92 ;  /* 0x0000005c98005986 */ /* 0x0001e8000c101d04 */
[----:B------:R0:W-:Y:S02]  /*2b40*/  STG.E.128 [R154.64], R148 ;  /* 0x000000949a007986 */ /* 0x0001e4000c101d04 */
.L_x_3331:
[----:B------:R-:W-:Y:S05]  /*2b50*/  BSYNC B1 ;  /* 0x0000000000017941 */ /* 0x000fea0003800000 */
.L_x_3330:
        /* <DEDUP_REMOVED lines=107> */
.L_x_3333:
[----:B------:R-:W-:Y:S05]  /*3210*/  BSYNC B1 ;  /* 0x0000000000017941 */ /* 0x000fea0003800000 */
.L_x_3332:
        /* <DEDUP_REMOVED lines=57> */
[-C--:B------:R-:W-:Y:S01]  /*35b0*/  FMUL.FTZ R153, R153, R162.reuse ;  /* 0x000000a299997220 */ /* 0x080fe20000410000 */
[----:B------:R-:W-:Y:S01]  /*35c0*/  @P0 PRMT R94, R205, 0x7610, R94 ;  /* 0x00007610cd5e0816 */ /* 0x000fe2000000005e */
[----:B------:R-:W-:Y:S01]  /*35d0*/  FMUL.FTZ R151, R151, c[0x0][0x1e8] ;  /* 0x00007a0097977a20 */ /* 0x000fe20000410000 */
[----:B------:R-:W-:Y:S01]  /*35e0*/  @P0 F2FP.BF16.PACK_AB R203, RZ, R155 ;  /* 0x0000009bffcb023e */ /* 0x000fe200000010ff */
[----:B------:R-:W-:Y:S01]  /*35f0*/  @P6 FADD.FTZ R209, R209, R148 ;  /* 0x00000094d1d16221 */ /* 0x000fe20000010000 */
[----:B------:R-:W-:Y:S01]  /*3600*/  @P6 PRMT R148, RZ, 0x7610, R35 ;  /* 0x00007610ff946816 */ /* 0x000fe20000000023 */
[----:B------:R-:W-:Y:S01]  /*3610*/  FMUL.FTZ R153, R153, c[0x0][0x1e8] ;  /* 0x00007a0099997a20 */ /* 0x000fe20000410000 */
[----:B------:R-:W-:Y:S01]  /*3620*/  HFMA2.MMA R205, -RZ, RZ, 0, 9.5367431640625e-07 ;  /* 0x00000010ffcd7435 */ /* 0x000fe200000001ff */
[-C--:B------:R-:W-:Y:S01]  /*3630*/  FMUL.FTZ R155, R155, R162.reuse ;  /* 0x000000a29b9b7220 */ /* 0x080fe20000410000 */
[----:B------:R-:W-:Y:S01]  /*3640*/  @P0 F2FP.BF16.PACK_AB R152, RZ, R209 ;  /* 0x000000d1ff98023e */ /* 0x000fe200000010ff */
[----:B------:R-:W-:Y:S01]  /*3650*/  @P6 FADD.FTZ R211, R211, R148 ;  /* 0x00000094d3d36221 */ /* 0x000fe20000010000 */
[----:B------:R-:W-:Y:S01]  /*3660*/  @P0 F2FP.BF16.PACK_AB R148, RZ, R149 ;  /* 0x00000095ff94023e */ /* 0x000fe200000010ff */
[-C--:B------:R-:W-:Y:S01]  /*3670*/  FMUL.FTZ R149, R149, R162.reuse ;  /* 0x000000a295957220 */ /* 0x080fe20000410000 */
[C---:B------:R-:W-:Y:S01]  /*3680*/  LOP3.LUT P6, RZ, R174.reuse, 0xff0000, RZ, 0xc0, !PT ;  /* 0x00ff0000aeff7812 */ /* 0x040fe200078cc0ff */
[----:B------:R-:W-:Y:S01]  /*3690*/  FMUL.FTZ R155, R155, c[0x0][0x1e8] ;  /* 0x00007a009b9b7a20 */ /* 0x000fe20000410000 */
[----:B------:R-:W-:Y:S01]  /*36a0*/  @P0 F2FP.BF16.PACK_AB R207, RZ, R207 ;  /* 0x000000cfffcf023e */ /* 0x000fe200000010ff */
[----:B------:R-:W-:Y:S01]  /*36b0*/  FMUL.FTZ R149, R149, c[0x0][0x1e8] ;  /* 0x00007a0095957a20 */ /* 0x000fe20000410000 */
[----:B------:R-:W-:Y:S01]  /*36c0*/  FSEL R204, R153, RZ, P6 ;  /* 0x000000ff99cc7208 */ /* 0x000fe20003000000 */
[-C--:B------:R-:W-:Y:S01]  /*36d0*/  FMUL.FTZ R209, R209, R162.reuse ;  /* 0x000000a2d1d17220 */ /* 0x080fe20000410000 */
[----:B------:R-:W-:Y:S01]  /*36e0*/  LOP3.LUT P6, RZ, R174, 0xff000000, RZ, 0xc0, !PT ;  /* 0xff000000aeff7812 */ /* 0x000fe200078cc0ff */
[----:B------:R-:W-:Y:S01]  /*36f0*/  FMUL.FTZ R162, R211, R162 ;  /* 0x000000a2d3a27220 */ /* 0x000fe20000410000 */
[----:B------:R-:W-:Y:S01]  /*3700*/  FSEL R153, R149, RZ, P5 ;  /* 0x000000ff95997208 */ /* 0x000fe20002800000 */
[----:B------:R-:W-:Y:S01]  /*3710*/  FMUL.FTZ R209, R209, c[0x0][0x1e8] ;  /* 0x00007a00d1d17a20 */ /* 0x000fe20000410000 */
[----:B------:R-:W-:Y:S01]  /*3720*/  FSEL R155, R155, RZ, P6 ;  /* 0x000000ff9b9b7208 */ /* 0x000fe20003000000 */
[----:B------:R-:W-:Y:S01]  /*3730*/  FMUL.FTZ R162, R162, c[0x0][0x1e8] ;  /* 0x00007a00a2a27a20 */ /* 0x000fe20000410000 */
[----:B------:R-:W-:-:S02]  /*3740*/  LOP3.LUT P6, RZ, R174, 0xff00, RZ, 0xc0, !PT ;  /* 0x0000ff00aeff7812 */ /* 0x000fc400078cc0ff */
[----:B------:R-:W-:Y:S02]  /*3750*/  ISETP.NE.U32.AND P5, PT, RZ, c[0x0][0x258], PT ;  /* 0x00009600ff007a0c */ /* 0x000fe40003fa5070 */
[----:B------:R-:W-:Y:S02]  /*3760*/  FSEL R154, R151, RZ, P6 ;  /* 0x000000ff979a7208 */ /* 0x000fe40003000000 */
[----:B------:R-:W-:Y:S02]  /*3770*/  ISETP.NE.AND.EX P5, PT, RZ, c[0x0][0x25c], PT, P5 ;  /* 0x00009700ff007a0c */ /* 0x000fe40003fa5350 */
[----:B------:R-:W-:Y:S02]  /*3780*/  LOP3.LUT P6, RZ, R175, 0xff0000, RZ, 0xc0, !PT ;  /* 0x00ff0000afff7812 */ /* 0x000fe400078cc0ff */
[----:B------:R-:W-:Y:S02]  /*3790*/  @P0 F2FP.BF16.PACK_AB R211, RZ, R211 ;  /* 0x000000d3ffd3023e */ /* 0x000fe400000010ff */
[----:B------:R-:W-:-:S02]  /*37a0*/  FSEL R151, R209, RZ, P6 ;  /* 0x000000ffd1977208 */ /* 0x000fc40003000000 */
[----:B------:R-:W-:Y:S02]  /*37b0*/  LOP3.LUT P6, RZ, R175, 0xff000000, RZ, 0xc0, !PT ;  /* 0xff000000afff7812 */ /* 0x000fe400078cc0ff */
[----:B------:R-:W-:Y:S02]  /*37c0*/  @P0 PRMT R93, R150, 0x7610, R93 ;  /* 0x00007610965d0816 */ /* 0x000fe4000000005d */
[----:B------:R-:W-:Y:S02]  /*37d0*/  @P0 PRMT R92, R148, 0x7610, R92 ;  /* 0x00007610945c0816 */ /* 0x000fe4000000005c */
        /* <DEDUP_REMOVED lines=14> */
.L_x_3335:
[----:B------:R-:W-:Y:S05]  /*38c0*/  BSYNC B1 ;  /* 0x0000000000017941 */ /* 0x000fea0003800000 */
.L_x_3334:
[----:B0-----:R-:W-:-:S04]  /*38d0*/  MOV R149, c[0x0][0x160] ;  /* 0x0000580000957a02 */ /* 0x001fc80000000f00 */
[----:B------:R-:W-:-:S04]  /*38e0*/  LEA R0, R149, R0, 0x2 ;  /* 0x0000000095007211 */ /* 0x000fc800078e10ff */
[----:B------:R-:W-:-:S13]  /*38f0*/  ISETP.GE.AND P0, PT, R0, c[0x0][0x164], PT ;  /* 0x0000590000007a0c */ /* 0x000fda0003f06270 */
[----:B-----5:R-:W-:Y:S01]  /*3900*/  @P0 CALL.REL.NOINC `(.L_x_3317) ;  /* 0x0000001000000944 */ /* 0x020fe20003c00000 */
[----:B------:R-:W-:Y:S05]  /*3910*/  BRA `(.L_x_3336) ;  /* 0xffffcb6000007947 */ /* 0x000fea000383ffff */
.L_x_3317:
[----:B0-----:R-:W-:Y:S05]  /*3920*/  BSYNC B0 ;  /* 0x0000000000007941 */ /* 0x001fea0003800000 */
.L_x_3316:
[----:B------:R-:W-:Y:S01]  /*3930*/  SHF.R.U32.HI R0, RZ, 0x5, R3 ;  /* 0x00000005ff007819 */ /* 0x000fe20000011603 */
[----:B------:R-:W-:Y:S01]  /*3940*/  WARPSYNC 0xffffffff ;  /* 0xffffffff00007948 */ /* 0x000fe20003800000 */
[C---:B------:R-:W-:Y:S01]  /*3950*/  LOP3.LUT R2, R3.reuse, 0x1f, RZ, 0xc0, !PT ;  /* 0x0000001f03027812 */ /* 0x040fe200078ec0ff */
[----:B------:R-:W0:Y:S01]  /*3960*/  S2R R34, SR_CTAID.X ;  /* 0x0000000000227919 */ /* 0x000e220000002500 */
[----:B------:R-:W-:Y:S02]  /*3970*/  SHF.L.U32 R5, R0, 0x7, RZ ;  /* 0x0000000700057819 */ /* 0x000fe400000006ff */
[----:B------:R-:W-:Y:S02]  /*3980*/  IADD3 R6, -R3, 0x7f, RZ ;  /* 0x0000007f03067810 */ /* 0x000fe40007ffe1ff */
[----:B------:R-:W-:-:S04]  /*3990*/  LOP3.LUT R0, R5, 0xffffff80, R2, 0xe2, !PT ;  /* 0xffffff8005007812 */ /* 0x000fc800078ee202 */
[----:B------:R-:W-:-:S05]  /*39a0*/  SHF.L.U32 R0, R0, 0x5, RZ ;  /* 0x0000000500007819 */ /* 0x000fca00000006ff */
[----:B------:R-:W-:Y:S04]  /*39b0*/  STS.128 [R0], R100 ;  /* 0x0000006400007388 */ /* 0x000fe80000000c00 */
[----:B------:R-:W-:Y:S04]  /*39c0*/  STS.128 [R0+0x10], R104 ;  /* 0x0000106800007388 */ /* 0x000fe80000000c00 */
[----:B------:R-:W-:Y:S01]  /*39d0*/  STS.128 [R0+0x400], R108 ;  /* 0x0004006c00007388 */ /* 0x000fe20000000c00 */
[----:B0----5:R-:W-:Y:S01]  /*39e0*/  IMAD R36, R34, c[0x0][0x168], RZ ;  /* 0x00005a0022247a24 */ /* 0x021fe200078e02ff */
[----:B------:R-:W-:-:S02]  /*39f0*/  IADD3 R34, R6, c[0x0][0x168], RZ ;  /* 0x00005a0006227a10 */ /* 0x000fc40007ffe0ff */
[----:B------:R-:W-:Y:S02]  /*3a00*/  STS.128 [R0+0x410], R112 ;  /* 0x0004107000007388 */ /* 0x000fe40000000c00 */
[----:B------:R-:W-:Y:S02]  /*3a10*/  IADD3 R51, P0, R36, R3, RZ ;  /* 0x0000000324337210 */ /* 0x000fe40007f1e0ff */
[----:B------:R-:W-:Y:S01]  /*3a20*/  STS.128 [R0+0x800], R116 ;  /* 0x0008007400007388 */ /* 0x000fe20000000c00 */
[C---:B------:R-:W-:Y:S02]  /*3a30*/  LOP3.LUT P5, RZ, R34.reuse, 0xffffff80, RZ, 0xc0, !PT ;  /* 0xffffff8022ff7812 */ /* 0x040fe400078ac0ff */
[----:B------:R-:W-:Y:S01]  /*3a40*/  SHF.L.U32 R36, R51, 0x2, RZ ;  /* 0x0000000233247819 */ /* 0x000fe200000006ff */
[----:B------:R-:W-:Y:S01]  /*3a50*/  STS.128 [R0+0x810], R120 ;  /* 0x0008107800007388 */ /* 0x000fe20000000c00 */
[C---:B------:R-:W-:Y:S02]  /*3a60*/  ISETP.GE.U32.AND P4, PT, R34.reuse, 0x180, PT ;  /* 0x000001802200780c */ /* 0x040fe40003f86070 */
[C---:B------:R-:W-:Y:S01]  /*3a70*/  ISETP.GE.U32.AND P3, PT, R34.reuse, 0x200, PT ;  /* 0x000002002200780c */ /* 0x040fe20003f66070 */
[----:B------:R-:W-:Y:S01]  /*3a80*/  STS.128 [R0+0xc00], R96 ;  /* 0x000c006000007388 */ /* 0x000fe20000000c00 */
[----:B------:R-:W-:-:S03]  /*3a90*/  ISETP.GE.U32.AND P2, PT, R34, 0x280, PT ;  /* 0x000002802200780c */ /* 0x000fc60003f46070 */
        /* <DEDUP_REMOVED lines=81> */
[----:B------:R-:W-:Y:S01]  /*3fb0*/  IADD3.X R51, R51, c[0x0][0x224], RZ, P1, !PT ;  /* 0x0000890033337a10 */ /* 0x000fe20000ffe4ff */
[----:B------:R-:W0:Y:S01]  /*3fc0*/  LDS R4, [R3.X4] ;  /* 0x0000000003047984 */ /* 0x000e220000004800 */
[----:B------:R-:W-:-:S02]  /*3fd0*/  @P5 MOV R5, R53 ;  /* 0x0000003500055202 */ /* 0x000fc40000000f00 */
[----:B------:R-:W-:Y:S01]  /*3fe0*/  ISETP.GE.U32.AND P0, PT, R34, 0x100, PT ;  /* 0x000001002200780c */ /* 0x000fe20003f06070 */
[----:B------:R-:W1:Y:S04]  /*3ff0*/  LDS R41, [R3.X4+0x1000] ;  /* 0x0010000003297984 */ /* 0x000e680000004800 */
[----:B------:R-:W2:Y:S04]  /*4000*/  LDS R43, [R3.X4+0x2000] ;  /* 0x00200000032b7984 */ /* 0x000ea80000004800 */
[----:B------:R-:W3:Y:S04]  /*4010*/  LDS R45, [R3.X4+0x3000] ;  /* 0x00300000032d7984 */ /* 0x000ee80000004800 */
[----:B------:R-:W4:Y:S04]  /*4020*/  LDS R0, [R3.X4+0x200] ;  /* 0x0002000003007984 */ /* 0x000f280000004800 */
[----:B------:R-:W4:Y:S04]  /*4030*/  LDS R2, [R3.X4+0x400] ;  /* 0x0004000003027984 */ /* 0x000f280000004800 */
[----:B------:R-:W-:Y:S04]  /*4040*/  LDS R47, [R3.X4+0x3200] ;  /* 0x00320000032f7984 */ /* 0x000fe80000004800 */
[----:B------:R-:W-:Y:S04]  /*4050*/  LDS R49, [R3.X4+0x3400] ;  /* 0x0034000003317984 */ /* 0x000fe80000004800 */
        /* <DEDUP_REMOVED lines=8> */
[----:B---3--:R-:W-:Y:S01]  /*40e0*/  FADD.FTZ R45, R4, R45 ;  /* 0x0000002d042d7221 */ /* 0x008fe20000010000 */
[----:B------:R-:W-:Y:S02]  /*40f0*/  @P5 MOV R4, R38 ;  /* 0x0000002600045202 */ /* 0x000fe40000000f00 */
[----:B------:R-:W-:Y:S01]  /*4100*/  LDS R43, [R3.X4+0x2200] ;  /* 0x00220000032b7984 */ /* 0x000fe20000004800 */
[----:B------:R-:W-:Y:S01]  /*4110*/  @P5 IADD3 R38, P1, R38, 0x200, RZ ;  /* 0x0000020026265810 */ /* 0x000fe20007f3e0ff */
[----:B----4-:R-:W-:Y:S02]  /*4120*/  FADD.FTZ R0, RZ, R0 ;  /* 0x00000000ff007221 */ /* 0x010fe40000010000 */
[----:B------:R3:W-:Y:S01]  /*4130*/  @P5 STG.E [R4.64], R45 ;  /* 0x0000002d04005986 */ /* 0x0007e2000c101904 */
[----:B------:R-:W-:Y:S01]  /*4140*/  @P5 IADD3.X R53, RZ, R53, RZ, P1, !PT ;  /* 0x00000035ff355210 */ /* 0x000fe20000ffe4ff */
[----:B------:R-:W-:Y:S01]  /*4150*/  FADD.FTZ R2, RZ, R2 ;  /* 0x00000002ff027221 */ /* 0x000fe20000010000 */
[----:B------:R-:W-:Y:S01]  /*4160*/  ISETP.GE.U32.AND P1, PT, R34, 0x300, PT ;  /* 0x000003002200780c */ /* 0x000fe20003f26070 */
[----:B------:R-:W4:Y:S04]  /*4170*/  LDS R45, [R3.X4+0x2400] ;  /* 0x00240000032d7984 */ /* 0x000f280000004800 */
[----:B------:R-:W4:Y:S01]  /*4180*/  LDS R17, [R3.X4+0x1800] ;  /* 0x0018000003117984 */ /* 0x000f220000004800 */
[----:B---3--:R-:W-:-:S03]  /*4190*/  @P5 MOV R4, R36 ;  /* 0x0000002400045202 */ /* 0x008fc60000000f00 */
[----:B------:R-:W3:Y:S01]  /*41a0*/  LDS R22, [R3.X4+0x3600] ;  /* 0x0036000003167984 */ /* 0x000ee20000004800 */
[-C--:B------:R-:W-:Y:S01]  /*41b0*/  @P5 MOV R5, R51.reuse ;  /* 0x0000003300055202 */ /* 0x080fe20000000f00 */
[----:B------:R-:W-:Y:S01]  /*41c0*/  FADD.FTZ R15, RZ, R15 ;  /* 0x0000000fff0f7221 */ /* 0x000fe20000010000 */
[----:B------:R-:W-:Y:S01]  /*41d0*/  @P5 IADD3 R36, P6, R36, 0x200, RZ ;  /* 0x0000020024245810 */ /* 0x000fe20007fde0ff */
[----:B------:R-:W3:Y:S02]  /*41e0*/  LDS R23, [R3.X4+0x2800] ;  /* 0x0028000003177984 */ /* 0x000ee40000004800 */
[----:B------:R-:W-:Y:S01]  /*41f0*/  FADD.FTZ R15, R15, R18 ;  /* 0x000000120f0f7221 */ /* 0x000fe20000010000 */
[----:B------:R-:W-:Y:S01]  /*4200*/  @P5 IADD3.X R51, RZ, R51, RZ, P6, !PT ;  /* 0x00000033ff335210 */ /* 0x000fe200037fe4ff */
[----:B------:R2:W-:Y:S01]  /*4210*/  @P5 STG.E [R4.64], R31 ;  /* 0x0000001f04005986 */ /* 0x0005e2000c101904 */
[----:B------:R-:W-:Y:S01]  /*4220*/  @P0 MOV R6, R36 ;  /* 0x0000002400060202 */ /* 0x000fe20000000f00 */
[----:B0-----:R-:W-:Y:S01]  /*4230*/  FADD.FTZ R16, RZ, R16 ;  /* 0x00000010ff107221 */ /* 0x001fe20000010000 */
[----:B------:R-:W-:Y:S01]  /*4240*/  @P0 MOV R7, R51 ;  /* 0x0000003300070202 */ /* 0x000fe20000000f00 */
[----:B------:R-:W0:Y:S01]  /*4250*/  LDS R31, [R3.X4+0x1200] ;  /* 0x00120000031f7984 */ /* 0x000e220000004800 */
[----:B------:R-:W-:Y:S01]  /*4260*/  ISETP.GE.U32.AND P5, PT, R34, 0x380, PT ;  /* 0x000003802200780c */ /* 0x000fe20003fa6070 */
[----:B-1----:R-:W-:-:S02]  /*4270*/  FADD.FTZ R15, R15, R20 ;  /* 0x000000140f0f7221 */ /* 0x002fc40000010000 */
[----:B------:R-:W1:Y:S01]  /*4280*/  LDS R29, [R3.X4+0x3800] ;  /* 0x00380000031d7984 */ /* 0x000e620000004800 */
[----:B--2---:R-:W-:Y:S01]  /*4290*/  FADD.FTZ R2, R2, R41 ;  /* 0x0000002902027221 */ /* 0x004fe20000010000 */
[----:B------:R-:W-:Y:S02]  /*42a0*/  @P0 MOV R4, R38 ;  /* 0x0000002600040202 */ /* 0x000fe40000000f00 */
[----:B------:R-:W-:Y:S01]  /*42b0*/  LDS R19, [R3.X4+0x1a00] ;  /* 0x001a000003137984 */ /* 0x000fe20000004800 */
[----:B------:R-:W-:Y:S02]  /*42c0*/  @P0 IADD3 R38, P6, R38, 0x200, RZ ;  /* 0x0000020026260810 */ /* 0x000fe40007fde0ff */
[-C--:B------:R-:W-:Y:S01]  /*42d0*/  @P0 MOV R5, R53.reuse ;  /* 0x0000003500050202 */ /* 0x080fe20000000f00 */
[----:B------:R-:W2:Y:S01]  /*42e0*/  LDS R8, [R3.X4+0xc00] ;  /* 0x000c000003087984 */ /* 0x000ea20000004800 */
[----:B------:R-:W-:Y:S02]  /*42f0*/  @P0 IADD3.X R53, RZ, R53, RZ, P6, !PT ;  /* 0x00000035ff350210 */ /* 0x000fe400037fe4ff */
[----:B------:R-:W-:Y:S01]  /*4300*/  @P0 IADD3 R36, P6, R36, 0x200, RZ ;  /* 0x0000020024240810 */ /* 0x000fe20007fde0ff */
[----:B------:R-:W-:Y:S01]  /*4310*/  LDS R25, [R3.X4+0x2a00] ;  /* 0x002a000003197984 */ /* 0x000fe20000004800 */
[----:B----4-:R-:W-:-:S02]  /*4320*/  FADD.FTZ R2, R2, R45 ;  /* 0x0000002d02027221 */ /* 0x010fc40000010000 */
[----:B------:R-:W-:Y:S01]  /*4330*/  @P0 IADD3.X R51, RZ, R51, RZ, P6, !PT ;  /* 0x00000033ff330210 */ /* 0x000fe200037fe4ff */
[----:B------:R-:W4:Y:S01]  /*4340*/  LDS R21, [R3.X4+0x1c00] ;  /* 0x001c000003157984 */ /* 0x000f220000004800 */
[----:B------:R-:W-:Y:S01]  /*4350*/  ISETP.GE.U32.AND P6, PT, R34, 0x400, PT ;  /* 0x000004002200780c */ /* 0x000fe20003fc6070 */
[----:B------:R-:W-:Y:S02]  /*4360*/  FADD.FTZ R49, R2, R49 ;  /* 0x0000003102317221 */ /* 0x000fe40000010000 */
[----:B------:R-:W4:Y:S01]  /*4370*/  LDS R27, [R3.X4+0x2c00] ;  /* 0x002c0000031b7984 */ /* 0x000f220000004800 */
[----:B------:R-:W-:Y:S02]  /*4380*/  FADD.FTZ R16, R16, R17 ;  /* 0x0000001110107221 */ /* 0x000fe40000010000 */
[----:B---3--:R-:W-:Y:S01]  /*4390*/  FADD.FTZ R15, R15, R22 ;  /* 0x000000160f0f7221 */ /* 0x008fe20000010000 */
[----:B------:R-:W-:Y:S01]  /*43a0*/  LDS R17, [R3.X4+0x3e00] ;  /* 0x003e000003117984 */ /* 0x000fe20000004800 */
[----:B------:R-:W-:-:S02]  /*43b0*/  FADD.FTZ R16, R16, R23 ;  /* 0x0000001710107221 */ /* 0x000fc40000010000 */
[----:B0-----:R-:W-:Y:S02]  /*43c0*/  FADD.FTZ R0, R0, R31 ;  /* 0x0000001f00007221 */ /* 0x001fe40000010000 */
[----:B------:R-:W-:Y:S02]  /*43d0*/  LDS R31, [R3.X4+0x3a00] ;  /* 0x003a0000031f7984 */ /* 0x000fe40000004800 */
[----:B------:R-:W-:Y:S02]  /*43e0*/  FADD.FTZ R0, R0, R43 ;  /* 0x0000002b00007221 */ /* 0x000fe40000010000 */
[----:B-1----:R-:W-:Y:S02]  /*43f0*/  FADD.FTZ R29, R16, R29 ;  /* 0x0000001d101d7221 */ /* 0x002fe40000010000 */
[----:B------:R-:W-:Y:S02]  /*4400*/  FADD.FTZ R47, R0, R47 ;  /* 0x0000002f002f7221 */ /* 0x000fe40000010000 */
[----:B------:R-:W0:Y:S01]  /*4410*/  LDS R0, [R3.X4+0xa00] ;  /* 0x000a000003007984 */ /* 0x000e220000004800 */
[----:B--2---:R-:W-:-:S03]  /*4420*/  FADD.FTZ R8, RZ, R8 ;  /* 0x00000008ff087221 */ /* 0x004fc60000010000 */
[----:B------:R1:W-:Y:S04]  /*4430*/  @P0 STG.E [R4.64], R47 ;  /* 0x0000002f04000986 */ /* 0x0003e8000c101904 */
[----:B------:R-:W-:Y:S01]  /*4440*/  @P0 STG.E [R6.64], R33 ;  /* 0x0000002106000986 */ /* 0x000fe2000c101904 */
[----:B----4-:R-:W-:-:S03]  /*4450*/  FADD.FTZ R8, R8, R21 ;  /* 0x0000001508087221 */ /* 0x010fc60000010000 */
[----:B------:R-:W2:Y:S01]  /*4460*/  LDS R6, [R3.X4+0xe00] ;  /* 0x000e000003067984 */ /* 0x000ea20000004800 */
[----:B------:R-:W-:Y:S01]  /*4470*/  FADD.FTZ R8, R8, R27 ;  /* 0x0000001b08087221 */ /* 0x000fe20000010000 */
[----:B-1----:R-:W-:Y:S02]  /*4480*/  @P4 MOV R4, R38 ;  /* 0x0000002600044202 */ /* 0x002fe40000000f00 */
[----:B------:R-:W1:Y:S01]  /*4490*/  LDS R7, [R3.X4+0x1e00] ;  /* 0x001e000003077984 */ /* 0x000e620000004800 */
[-C--:B------:R-:W-:Y:S02]  /*44a0*/  @P4 MOV R5, R53.reuse ;  /* 0x0000003500054202 */ /* 0x080fe40000000f00 */
[----:B------:R-:W-:Y:S01]  /*44b0*/  @P4 IADD3 R38, P0, R38, 0x200, RZ ;  /* 0x0000020026264810 */ /* 0x000fe20007f1e0ff */
[----:B------:R-:W3:Y:S03]  /*44c0*/  LDS R33, [R3.X4+0x3c00] ;  /* 0x003c000003217984 */ /* 0x000ee60000004800 */
[----:B------:R-:W-:Y:S01]  /*44d0*/  @P4 IADD3.X R53, RZ, R53, RZ, P0, !PT ;  /* 0x00000035ff354210 */ /* 0x000fe200007fe4ff */
[----:B------:R4:W-:Y:S02]  /*44e0*/  @P4 STG.E [R4.64], R49 ;  /* 0x0000003104004986 */ /* 0x0009e4000c101904 */
[----:B----4-:R-:W-:-:S02]  /*44f0*/  @P4 MOV R4, R36 ;  /* 0x0000002400044202 */ /* 0x010fc40000000f00 */
[----:B------:R-:W-:Y:S01]  /*4500*/  @P4 MOV R5, R51 ;  /* 0x0000003300054202 */ /* 0x000fe20000000f00 */
[----:B0-----:R-:W-:Y:S01]  /*4510*/  FADD.FTZ R0, RZ, R0 ;  /* 0x00000000ff007221 */ /* 0x001fe20000010000 */
[----:B------:R-:W-:-:S03]  /*4520*/  @P4 IADD3 R36, P0, R36, 0x200, RZ ;  /* 0x0000020024244810 */ /* 0x000fc60007f1e0ff */
[----:B------:R0:W-:Y:S01]  /*4530*/  @P4 STG.E [R4.64], R9 ;  /* 0x0000000904004986 */ /* 0x0001e2000c101904 */
[----:B------:R-:W-:Y:S01]  /*4540*/  @P4 IADD3.X R51, RZ, R51, RZ, P0, !PT ;  /* 0x00000033ff334210 */ /* 0x000fe200007fe4ff */
[----:B------:R-:W-:Y:S01]  /*4550*/  FADD.FTZ R0, R0, R19 ;  /* 0x0000001300007221 */ /* 0x000fe20000010000 */
[----:B------:R-:W-:Y:S01]  /*4560*/  @P3 MOV R2, R36 ;  /* 0x0000002400023202 */ /* 0x000fe20000000f00 */
[----:B------:R4:W4:Y:S01]  /*4570*/  LDS R9, [R3.X4+0x2e00] ;  /* 0x002e000003097984 */ /* 0x0009220000004800 */
[----:B------:R-:W-:Y:S01]  /*4580*/  @P3 IADD3 R36, P4, R36, 0x200, RZ ;  /* 0x0000020024243810 */ /* 0x000fe20007f9e0ff */
[----:B------:R-:W-:Y:S02]  /*4590*/  FADD.FTZ R0, R0, R25 ;  /* 0x0000001900007221 */ /* 0x000fe40000010000 */
[----:B--2---:R-:W-:Y:S02]  /*45a0*/  FADD.FTZ R6, RZ, R6 ;  /* 0x00000006ff067221 */ /* 0x004fe40000010000 */
[----:B------:R-:W-:Y:S01]  /*45b0*/  FADD.FTZ R31, R0, R31 ;  /* 0x0000001f001f7221 */ /* 0x000fe20000010000 */
[----:B0-----:R-:W-:Y:S01]  /*45c0*/  @P3 MOV R4, R38 ;  /* 0x0000002600043202 */ /* 0x001fe20000000f00 */
[----:B-1----:R-:W-:Y:S01]  /*45d0*/  FADD.FTZ R0, R6, R7 ;  /* 0x0000000706007221 */ /* 0x002fe20000010000 */
[----:B------:R-:W-:-:S02]  /*45e0*/  @P3 IADD3 R38, P0, R38, 0x200, RZ ;  /* 0x0000020026263810 */ /* 0x000fc40007f1e0ff */
[----:B------:R-:W-:Y:S01]  /*45f0*/  @P3 MOV R5, R53 ;  /* 0x0000003500053202 */ /* 0x000fe20000000f00 */
[----:B---3--:R-:W-:Y:S01]  /*4600*/  FADD.FTZ R33, R8, R33 ;  /* 0x0000002108217221 */ /* 0x008fe20000010000 */
[----:B----4-:R-:W-:Y:S02]  /*4610*/  @P3 MOV R3, R51 ;  /* 0x0000003300033202 */ /* 0x010fe40000000f00 */
[----:B------:R-:W-:Y:S01]  /*4620*/  @P3 IADD3.X R53, RZ, R53, RZ, P0, !PT ;  /* 0x00000035ff353210 */ /* 0x000fe200007fe4ff */
[----:B------:R-:W-:Y:S01]  /*4630*/  @P3 STG.E [R4.64], R15 ;  /* 0x0000000f04003986 */ /* 0x000fe2000c101904 */
[----:B------:R-:W-:-:S03]  /*4640*/  @P3 IADD3.X R51, RZ, R51, RZ, P4, !PT ;  /* 0x00000033ff333210 */ /* 0x000fc600027fe4ff */
[----:B------:R0:W-:Y:S02]  /*4650*/  @P3 STG.E [R2.64], R35 ;  /* 0x0000002302003986 */ /* 0x0001e4000c101904 */
[----:B0-----:R-:W-:Y:S02]  /*4660*/  @P2 MOV R2, R38 ;  /* 0x0000002600022202 */ /* 0x001fe40000000f00 */
[----:B------:R-:W-:Y:S02]  /*4670*/  @P2 MOV R3, R53 ;  /* 0x0000003500032202 */ /* 0x000fe40000000f00 */
[----:B------:R-:W-:-:S03]  /*4680*/  @P2 IADD3 R38, P0, R38, 0x200, RZ ;  /* 0x0000020026262810 */ /* 0x000fc60007f1e0ff */
[----:B------:R0:W-:Y:S01]  /*4690*/  @P2 STG.E [R2.64], R29 ;  /* 0x0000001d02002986 */ /* 0x0001e2000c101904 */
[----:B------:R-:W-:Y:S01]  /*46a0*/  @P2 IADD3.X R53, RZ, R53, RZ, P0, !PT ;  /* 0x00000035ff352210 */ /* 0x000fe200007fe4ff */
[----:B------:R-:W-:-:S04]  /*46b0*/  FADD.FTZ R0, R0, R9 ;  /* 0x0000000900007221 */ /* 0x000fc80000010000 */
[----:B------:R-:W-:Y:S01]  /*46c0*/  FADD.FTZ R17, R0, R17 ;  /* 0x0000001100117221 */ /* 0x000fe20000010000 */
        /* <DEDUP_REMOVED lines=33> */
.L_x_3326:
[----:B------:R-:W-:Y:S01]  /*48e0*/  HFMA2.MMA R206, -RZ, RZ, 0, 5.9604644775390625e-08 ;  /* 0x00000001ffce7435 */ /* 0x000fe200000001ff */
[----:B------:R-:W-:-:S02]  /*48f0*/  MOV R151, R205 ;  /* 0x000000cd00977202 */ /* 0x000fc40000000f00 */
[----:B------:R-:W-:Y:S02]  /*4900*/  MOV R153, 0x1f ;  /* 0x0000001f00997802 */ /* 0x000fe40000000f00 */
[----:B------:R-:W-:Y:S02]  /*4910*/  MOV R208, 0xffffffff ;  /* 0xffffffff00d07802 */ /* 0x000fe40000000f00 */
[----:B------:R-:W-:Y:S02]  /*4920*/  MOV R148, 0x4940 ;  /* 0x0000494000947802 */ /* 0x000fe40000000f00 */
[----:B-----5:R-:W-:Y:S05]  /*4930*/  CALL.REL.NOINC `($__internal_48_$__cuda_sm70_shflsync_bfly_p) ;  /* 0x0000046000007944 */ /* 0x020fea0003c00000 */
[----:B-1----:R-:W-:Y:S01]  /*4940*/  MOV R150, R151 ;  /* 0x0000009700967202 */ /* 0x002fe20000000f00 */
[----:B0-----:R-:W-:Y:S05]  /*4950*/  BRA `(.L_x_3337) ;  /* 0xffffd31000007947 */ /* 0x001fea000383ffff */
.L_x_3327:
[----:B------:R-:W-:Y:S01]  /*4960*/  HFMA2.MMA R206, -RZ, RZ, 0, 5.9604644775390625e-08 ;  /* 0x00000001ffce7435 */ /* 0x000fe200000001ff */
[----:B------:R-:W-:Y:S02]  /*4970*/  MOV R151, R204 ;  /* 0x000000cc00977202 */ /* 0x000fe40000000f00 */
[----:B------:R-:W-:Y:S02]  /*4980*/  MOV R153, 0x1f ;  /* 0x0000001f00997802 */ /* 0x000fe40000000f00 */
[----:B------:R-:W-:-:S02]  /*4990*/  MOV R208, 0xffffffff ;  /* 0xffffffff00d07802 */ /* 0x000fc40000000f00 */
[----:B------:R-:W-:Y:S02]  /*49a0*/  MOV R148, 0x49c0 ;  /* 0x000049c000947802 */ /* 0x000fe40000000f00 */
[----:B01---5:R-:W-:Y:S05]  /*49b0*/  CALL.REL.NOINC `($__internal_48_$__cuda_sm70_shflsync_bfly_p) ;  /* 0x000003e000007944 */ /* 0x023fea0003c00000 */
[----:B------:R-:W-:Y:S01]  /*49c0*/  FADD.FTZ R205, R150, R205 ;  /* 0x000000cd96cd7221 */ /* 0x000fe20000010000 */
[----:B0-----:R-:W-:Y:S01]  /*49d0*/  HFMA2.MMA R206, -RZ, RZ, 0, 1.1920928955078125e-07 ;  /* 0x00000002ffce7435 */ /* 0x001fe200000001ff */
[----:B-1----:R-:W-:Y:S01]  /*49e0*/  FADD.FTZ R204, R204, R151 ;  /* 0x00000097cccc7221 */ /* 0x002fe20000010000 */
[----:B------:R-:W-:Y:S02]  /*49f0*/  MOV R153, 0x1f ;  /* 0x0000001f00997802 */ /* 0x000fe40000000f00 */
[----:B------:R-:W-:Y:S02]  /*4a00*/  MOV R208, 0xffffffff ;  /* 0xffffffff00d07802 */ /* 0x000fe40000000f00 */
[----:B------:R-:W-:Y:S02]  /*4a10*/  MOV R151, R205 ;  /* 0x000000cd00977202 */ /* 0x000fe40000000f00 */
[----:B------:R-:W-:Y:S02]  /*4a20*/  MOV R148, 0x4a40 ;  /* 0x00004a4000947802 */ /* 0x000fe40000000f00 */
[----:B------:R-:W-:Y:S05]  /*4a30*/  CALL.REL.NOINC `($__internal_48_$__cuda_sm70_shflsync_bfly_p) ;  /* 0x0000036000007944 */ /* 0x000fea0003c00000 */
[----:B0-----:R-:W-:Y:S01]  /*4a40*/  HFMA2.MMA R206, -RZ, RZ, 0, 1.1920928955078125e-07 ;  /* 0x00000002ffce7435 */ /* 0x001fe200000001ff */
[----:B-1----:R-:W-:-:S02]  /*4a50*/  MOV R150, R151 ;  /* 0x0000009700967202 */ /* 0x002fc40000000f00 */
[----:B------:R-:W-:Y:S02]  /*4a60*/  MOV R151, R204 ;  /* 0x000000cc00977202 */ /* 0x000fe40000000f00 */
[----:B------:R-:W-:Y:S02]  /*4a70*/  MOV R153, 0x1f ;  /* 0x0000001f00997802 */ /* 0x000fe40000000f00 */
[----:B------:R-:W-:Y:S02]  /*4a80*/  MOV R208, 0xffffffff ;  /* 0xffffffff00d07802 */ /* 0x000fe40000000f00 */
[----:B------:R-:W-:Y:S02]  /*4a90*/  MOV R148, 0x4ab0 ;  /* 0x00004ab000947802 */ /* 0x000fe40000000f00 */
[----:B------:R-:W-:Y:S05]  /*4aa0*/  CALL.REL.NOINC `($__internal_48_$__cuda_sm70_shflsync_bfly_p) ;  /* 0x000002f000007944 */ /* 0x000fea0003c00000 */
[----:B------:R-:W-:Y:S01]  /*4ab0*/  FADD.FTZ R205, R150, R205 ;  /* 0x000000cd96cd7221 */ /* 0x000fe20000010000 */
[----:B0-----:R-:W-:Y:S01]  /*4ac0*/  HFMA2.MMA R206, -RZ, RZ, 0, 2.384185791015625e-07 ;  /* 0x00000004ffce7435 */ /* 0x001fe200000001ff */
[----:B-1----:R-:W-:Y:S01]  /*4ad0*/  FADD.FTZ R204, R204, R151 ;  /* 0x00000097cccc7221 */ /* 0x002fe20000010000 */
[----:B------:R-:W-:Y:S02]  /*4ae0*/  MOV R153, 0x1f ;  /* 0x0000001f00997802 */ /* 0x000fe40000000f00 */
[----:B------:R-:W-:-:S02]  /*4af0*/  MOV R208, 0xffffffff ;  /* 0xffffffff00d07802 */ /* 0x000fc40000000f00 */
[----:B------:R-:W-:Y:S02]  /*4b00*/  MOV R151, R205 ;  /* 0x000000cd00977202 */ /* 0x000fe40000000f00 */
[----:B------:R-:W-:Y:S02]  /*4b10*/  MOV R148, 0x4b30 ;  /* 0x00004b3000947802 */ /* 0x000fe40000000f00 */
[----:B------:R-:W-:Y:S05]  /*4b20*/  CALL.REL.NOINC `($__internal_48_$__cuda_sm70_shflsync_bfly_p) ;  /* 0x0000027000007944 */ /* 0x000fea0003c00000 */
[----:B0-----:R-:W-:Y:S01]  /*4b30*/  HFMA2.MMA R206, -RZ, RZ, 0, 2.384185791015625e-07 ;  /* 0x00000004ffce7435 */ /* 0x001fe200000001ff */
[----:B-1----:R-:W-:Y:S02]  /*4b40*/  MOV R150, R151 ;  /* 0x0000009700967202 */ /* 0x002fe40000000f00 */
[----:B------:R-:W-:Y:S02]  /*4b50*/  MOV R151, R204 ;  /* 0x000000cc00977202 */ /* 0x000fe40000000f00 */
[----:B------:R-:W-:Y:S02]  /*4b60*/  MOV R153, 0x1f ;  /* 0x0000001f00997802 */ /* 0x000fe40000000f00 */
[----:B------:R-:W-:Y:S02]  /*4b70*/  MOV R208, 0xffffffff ;  /* 0xffffffff00d07802 */ /* 0x000fe40000000f00 */
[----:B------:R-:W-:-:S02]  /*4b80*/  MOV R148, 0x4ba0 ;  /* 0x00004ba000947802 */ /* 0x000fc40000000f00 */
[----:B------:R-:W-:Y:S05]  /*4b90*/  CALL.REL.NOINC `($__internal_48_$__cuda_sm70_shflsync_bfly_p) ;  /* 0x0000020000007944 */ /* 0x000fea0003c00000 */
[----:B------:R-:W-:Y:S01]  /*4ba0*/  FADD.FTZ R205, R150, R205 ;  /* 0x000000cd96cd7221 */ /* 0x000fe20000010000 */
[----:B0-----:R-:W-:Y:S01]  /*4bb0*/  HFMA2.MMA R206, -RZ, RZ, 0, 4.76837158203125e-07 ;  /* 0x00000008ffce7435 */ /* 0x001fe200000001ff */
[----:B-1----:R-:W-:Y:S01]  /*4bc0*/  FADD.FTZ R154, R204, R151 ;  /* 0x00000097cc9a7221 */ /* 0x002fe20000010000 */
[----:B------:R-:W-:-:S02]  /*4bd0*/  MOV R153, 0x1f ;  /* 0x0000001f00997802 */ /* 0x000fc40000000f00 */
[----:B------:R-:W-:Y:S02]  /*4be0*/  MOV R208, 0xffffffff ;  /* 0xffffffff00d07802 */ /* 0x000fe40000000f00 */
[----:B------:R-:W-:Y:S02]  /*4bf0*/  MOV R151, R205 ;  /* 0x000000cd00977202 */ /* 0x000fe40000000f00 */
[----:B------:R-:W-:Y:S02]  /*4c00*/  MOV R148, 0x4c20 ;  /* 0x00004c2000947802 */ /* 0x000fe40000000f00 */
[----:B------:R-:W-:Y:S05]  /*4c10*/  CALL.REL.NOINC `($__internal_48_$__cuda_sm70_shflsync_bfly_p) ;  /* 0x0000018000007944 */ /* 0x000fea0003c00000 */
[----:B0-----:R-:W-:Y:S01]  /*4c20*/  HFMA2.MMA R206, -RZ, RZ, 0, 4.76837158203125e-07 ;  /* 0x00000008ffce7435 */ /* 0x001fe200000001ff */
[----:B-1----:R-:W-:Y:S02]  /*4c30*/  MOV R150, R151 ;  /* 0x0000009700967202 */ /* 0x002fe40000000f00 */
[----:B------:R-:W-:Y:S02]  /*4c40*/  MOV R151, R154 ;  /* 0x0000009a00977202 */ /* 0x000fe40000000f00 */
[----:B------:R-:W-:Y:S02]  /*4c50*/  MOV R153, 0x1f ;  /* 0x0000001f00997802 */ /* 0x000fe40000000f00 */
[----:B------:R-:W-:-:S02]  /*4c60*/  MOV R208, 0xffffffff ;  /* 0xffffffff00d07802 */ /* 0x000fc40000000f00 */
[----:B------:R-:W-:Y:S02]  /*4c70*/  MOV R148, 0x4c90 ;  /* 0x00004c9000947802 */ /* 0x000fe40000000f00 */
[----:B------:R-:W-:Y:S05]  /*4c80*/  CALL.REL.NOINC `($__internal_48_$__cuda_sm70_shflsync_bfly_p) ;  /* 0x0000011000007944 */ /* 0x000fea0003c00000 */
[----:B------:R-:W-:Y:S01]  /*4c90*/  FADD.FTZ R152, R150, R205 ;  /* 0x000000cd96987221 */ /* 0x000fe20000010000 */
[----:B0-----:R-:W-:Y:S01]  /*4ca0*/  HFMA2.MMA R206, -RZ, RZ, 0, 9.5367431640625e-07 ;  /* 0x00000010ffce7435 */ /* 0x001fe200000001ff */
[----:B-1----:R-:W-:Y:S01]  /*4cb0*/  FADD.FTZ R154, R154, R151 ;  /* 0x000000979a9a7221 */ /* 0x002fe20000010000 */
[----:B------:R-:W-:Y:S02]  /*4cc0*/  MOV R153, 0x1f ;  /* 0x0000001f00997802 */ /* 0x000fe40000000f00 */
[----:B------:R-:W-:Y:S02]  /*4cd0*/  MOV R208, 0xffffffff ;  /* 0xffffffff00d07802 */ /* 0x000fe40000000f00 */
[----:B------:R-:W-:Y:S02]  /*4ce0*/  MOV R151, R152 ;  /* 0x0000009800977202 */ /* 0x000fe40000000f00 */
[----:B------:R-:W-:Y:S02]  /*4cf0*/  MOV R148, 0x4d10 ;  /* 0x00004d1000947802 */ /* 0x000fe40000000f00 */
[----:B------:R-:W-:Y:S05]  /*4d00*/  CALL.REL.NOINC `($__internal_48_$__cuda_sm70_shflsync_bfly_p) ;  /* 0x0000009000007944 */ /* 0x000fea0003c00000 */
[----:B0-----:R-:W-:Y:S01]  /*4d10*/  HFMA2.MMA R206, -RZ, RZ, 0, 9.5367431640625e-07 ;  /* 0x00000010ffce7435 */ /* 0x001fe200000001ff */
[----:B-1----:R-:W-:-:S02]  /*4d20*/  MOV R155, R151 ;  /* 0x00000097009b7202 */ /* 0x002fc40000000f00 */
[----:B------:R-:W-:Y:S02]  /*4d30*/  MOV R151, R154 ;  /* 0x0000009a00977202 */ /* 0x000fe40000000f00 */
[----:B------:R-:W-:Y:S02]  /*4d40*/  MOV R153, 0x1f ;  /* 0x0000001f00997802 */ /* 0x000fe40000000f00 */
[----:B------:R-:W-:Y:S02]  /*4d50*/  MOV R208, 0xffffffff ;  /* 0xffffffff00d07802 */ /* 0x000fe40000000f00 */
[----:B------:R-:W-:Y:S02]  /*4d60*/  MOV R148, 0x4d80 ;  /* 0x00004d8000947802 */ /* 0x000fe40000000f00 */
[----:B------:R-:W-:Y:S05]  /*4d70*/  CALL.REL.NOINC `($__internal_48_$__cuda_sm70_shflsync_bfly_p) ;  /* 0x0000002000007944 */ /* 0x000fea0003c00000 */
[----:B-1----:R-:W-:Y:S01]  /*4d80*/  MOV R149, R151 ;  /* 0x0000009700957202 */ /* 0x002fe20000000f00 */
[----:B0-----:R-:W-:Y:S05]  /*4d90*/  BRA `(.L_x_3338) ;  /* 0xffffcff000007947 */ /* 0x001fea000383ffff */
        .weak           $__internal_48_$__cuda_sm70_shflsync_bfly_p
        .type           $__internal_48_$__cuda_sm70_shflsync_bfly_p,@function
        .size           $__internal_48_$__cuda_sm70_shflsync_bfly_p,(.L_x_12350 - $__internal_48_$__cuda_sm70_shflsync_bfly_p)
$__internal_48_$__cuda_sm70_shflsync_bfly_p:
[----:B------:R-:W-:Y:S01]  /*4da0*/  HFMA2.MMA R149, -RZ, RZ, 0, 0 ;  /* 0x00000000ff957435 */ /* 0x000fe200000001ff */
[----:B------:R-:W-:Y:S04]  /*4db0*/  WARPSYNC R208 ;  /* 0x000000d000007348 */ /* 0x000fe80003800000 */
[----:B------:R0:W1:Y:S01]  /*4dc0*/  SHFL.BFLY PT, R151, R151, R206, R153 ;  /* 0x0c0000ce97977389 */ /* 0x00006200000e0099 */
[----:B------:R-:W-:Y:S05]  /*4dd0*/  RET.REL.NODEC R148 `(_ZN10layer_norm13ln_bwd_kernelINS_13Kernel_traitsIf13__nv_bfloat16S2_S2_fjLj1024ELj1ELj4ELj1ELj16ENS_18Kernel_traits_baseILj1024EfS2_S2_S2_fjLj128EEEEELb1ELb0ELb0ELb0EEEvNS_9BwdParamsE) ;  /* 0xffffb22094007950 */ /* 0x000fea0003c3ffff */
.L_x_3339:
        /* <DEDUP_REMOVED lines=10> */
.L_x_12350:


//--------------------- .text._ZN10layer_norm13ln_bwd_kernelINS_13Kernel_traitsIf13__nv_bfloat16S2_S2_fjLj1024ELj1ELj4ELj1ELj16ENS_18Kernel_traits_baseILj1024EfS2_S2_S2_fjLj128EEEEELb1ELb0ELb0ELb1EEEvNS_9BwdParamsE --------------------------
	.section	.text._ZN10layer_norm13ln_bwd_kernelINS_13Kernel_traitsIf13__nv_bfloat16S2_S2_fjLj1024ELj1ELj4ELj1ELj16ENS_18Kernel_traits_baseILj1024EfS2_S2_S2_fjLj128EEEEELb1ELb0ELb0ELb1EEEvNS_9BwdParamsE,"ax",@progbits
	.sectioninfo	@"SHI_REGISTERS=235"
	.align	128
        .global         _ZN10layer_norm13ln_bwd_kernelINS_13Kernel_traitsIf13__nv_bfloat16S2_S2_fjLj1024ELj1ELj4ELj1ELj16ENS_18Kernel_traits_baseILj1024EfS2_S2_S2_fjLj128EEEEELb1ELb0ELb0ELb1EEEvNS_9BwdParamsE
        .type           _ZN10layer_norm13ln_bwd_kernelINS_13Kernel_traitsIf13__nv_bfloat16S2_S2_fjLj1024ELj1ELj4ELj1ELj16ENS_18Kernel_traits_baseILj1024EfS2_S2_S2_fjLj128EEEEELb1ELb0ELb0ELb1EEEvNS_9BwdParamsE,@function
        .size           _ZN10layer_norm13ln_bwd_kernelINS_13Kernel_traitsIf13__nv_bfloat16S2_S2_fjLj1024ELj1ELj4ELj1ELj16ENS_18Kernel_traits_baseILj1024EfS2_S2_S2_fjLj128EEEEELb1ELb0ELb0ELb1EEEvNS_9BwdParamsE,(.L_x_12351 - _ZN10layer_norm13ln_bwd_kernelINS_13Kernel_traitsIf13__nv_bfloat16S2_S2_fjLj1024ELj1ELj4ELj1ELj16ENS_18Kernel_traits_baseILj1024EfS2_S2_S2_fjLj128EEEEELb1ELb0ELb0ELb1EEEvNS_9BwdParamsE)
        .other          _ZN10layer_norm13ln_bwd_kernelINS_13Kernel_traitsIf13__nv_bfloat16S2_S2_fjLj1024ELj1ELj4ELj1ELj16ENS_18Kernel_traits_baseILj1024EfS2_S2_S2_fjLj128EEEEELb1ELb0ELb0ELb1EEEvNS_9BwdParamsE,@"STO_CUDA_ENTRY STV_DEFAULT"
_ZN10layer_norm13ln_bwd_kernelINS_13Kernel_traitsIf13__nv_bfloat16S2_S2_fjLj1024ELj1ELj4ELj1ELj16ENS_18Kernel_traits_baseILj1024EfS2_S2_S2_fjLj128EEEEELb1ELb0ELb0ELb1EEEvNS_9BwdParamsE:
.text._ZN10layer_norm13ln_bwd_kernelINS_13Kernel_traitsIf13__nv_bfloat16S2_S2_fjLj1024ELj1ELj4ELj1ELj16ENS_18Kernel_traits_baseILj1024EfS2_S2_S2_fjLj128EEEEELb1ELb0ELb0ELb1EEEvNS_9BwdParamsE:
        /* <DEDUP_REMOVED lines=42> */
.L_x_3341:
        /* <DEDUP_REMOVED lines=47> */
.L_x_3347:
[----:B------:R-:W-:Y:S01]  /*0590*/  IMAD R2, R158, c[0x0][0x168], RZ ;  /* 0x00005a009e027a24 */ /* 0x000fe200078e02ff */
[----:B------:R-:W-:-:S02]  /*05a0*/  LOP3.LUT R160, R141, 0x1f, RZ, 0xc0, !PT ;  /* 0x0000001f8da07812 */ /* 0x000fc400078ec0ff */
[----:B------:R-:W-:Y:S02]  /*05b0*/  MOV R173, 0x10 ;  /* 0x0000001000ad7802 */ /* 0x000fe40000000f00 */
[----:B------:R-:W-:-:S04]  /*05c0*/  SHF.R.S32.HI R3, RZ, 0x1f, R2 ;  /* 0x0000001fff037819 */ /* 0x000fc80000011402 */
[----:B------:R-:W-:Y:S02]  /*05d0*/  LEA.HI R3, R3, R2, RZ, 0x3 ;  /* 0x0000000203037211 */ /* 0x000fe400078f18ff */
[----:B------:R-:W-:Y:S02]  /*05e0*/  MOV R89, 0x4 ;  /* 0x0000000400597802 */ /* 0x000fe40000000f00 */
[----:B------:R-:W-:-:S03]  /*05f0*/  LEA.HI.SX32 R160, R3, R160, 0x1d ;  /* 0x000000a003a07211 */ /* 0x000fc600078feaff */
[----:B------:R-:W-:-:S04]  /*0600*/  IMAD.WIDE R2, R158, R89, c[0x0][0x1a0] ;  /* 0x000068009e027625 */ /* 0x000fc800078e0259 */
[CC--:B------:R-:W-:Y:S01]  /*0610*/  IMAD.WIDE.U32 R56, R160.reuse, R173.reuse, c[0x0][0x188] ;  /* 0x00006200a0387625 */ /* 0x0c0fe200078e00ad */
[C---:B------:R-:W-:Y:S01]  /*0620*/  IADD3 R162, R160.reuse, 0x20, RZ ;  /* 0x00000020a0a27810 */ /* 0x040fe20007ffe0ff */
[----:B------:R0:W2:Y:S01]  /*0630*/  LDG.E R174, [R2.64] ;  /* 0x0000000402ae7981 */ /* 0x0000a2000c1e1900 */
[C---:B------:R-:W-:Y:S02]  /*0640*/  IADD3 R170, R160.reuse, 0x60, RZ ;  /* 0x00000060a0aa7810 */ /* 0x040fe40007ffe0ff */
[C---:B------:R-:W-:Y:S01]  /*0650*/  IADD3 R161, R160.reuse, 0x40, RZ ;  /* 0x00000040a0a17810 */ /* 0x040fe20007ffe0ff */
[----:B------:R-:W3:Y:S01]  /*0660*/  LDG.E.128 R56, [R56.64] ;  /* 0x0000000438387981 */ /* 0x000ee2000c1e1d00 */
[C---:B------:R-:W-:Y:S01]  /*0670*/  IMAD.WIDE.U32 R60, R160.reuse, R173, c[0x0][0x208] ;  /* 0x00008200a03c7625 */ /* 0x040fe200078e00ad */
[----:B------:R-:W-:-:S03]  /*0680*/  IADD3 R172, R160, 0x60, RZ ;  /* 0x00000060a0ac7810 */ /* 0x000fc60007ffe0ff */
[-C--:B------:R-:W-:Y:S02]  /*0690*/  IMAD.WIDE.U32 R64, R162, R173.reuse, c[0x0][0x188] ;  /* 0x00006200a2407625 */ /* 0x080fe400078e00ad */
        /* <DEDUP_REMOVED lines=8> */
[----:B------:R-:W4:Y:S02]  /*0720*/  LDG.E.128 R72, [R72.64] ;  /* 0x0000000448487981 */ /* 0x000f24000c1e1d00 */
[----:B------:R-:W-:Y:S02]  /*0730*/  IMAD.WIDE R88, R158, R89, c[0x0][0x1a8] ;  /* 0x00006a009e587625 */ /* 0x000fe400078e0259 */
[----:B------:R-:W4:Y:S02]  /*0740*/  LDG.E.128 R76, [R76.64] ;  /* 0x000000044c4c7981 */ /* 0x000f24000c1e1d00 */
[----:B------:R-:W-:-:S02]  /*0750*/  IMAD.WIDE.U32 R84, R172, R173, c[0x0][0x208] ;  /* 0x00008200ac547625 */ /* 0x000fc400078e00ad */
[----:B------:R1:W4:Y:S04]  /*0760*/  LDG.E R163, [R88.64] ;  /* 0x0000000458a37981 */ /* 0x000328000c1e1900 */
[----:B------:R-:W4:Y:S01]  /*0770*/  LDG.E.128 R84, [R84.64] ;  /* 0x0000000454547981 */ /* 0x000f22000c1e1d00 */
[----:B------:R-:W-:-:S04]  /*0780*/  ISETP.NE.U32.AND P1, PT, RZ, c[0x0][0x1c0], PT ;  /* 0x00007000ff007a0c */ /* 0x000fc80003f25070 */
[----:B------:R-:W-:Y:S02]  /*0790*/  ISETP.NE.AND.EX P1, PT, RZ, c[0x0][0x1c4], PT, P1 ;  /* 0x00007100ff007a0c */ /* 0x000fe40003f25310 */
[----:B0-----:R-:W-:Y:S02]  /*07a0*/  SHF.R.S32.HI R3, RZ, 0x1f, R158 ;  /* 0x0000001fff037819 */ /* 0x001fe4000001149e */
[----:B------:R-:W-:-:S09]  /*07b0*/  MOV R171, 0x8 ;  /* 0x0000000800ab7802 */ /* 0x000fd20000000f00 */
[----:B------:R-:W-:Y:S01]  /*07c0*/  @P1 LEA R164, P2, R158, c[0x0][0x1c0], 0x1 ;  /* 0x000070009ea41a11 */ /* 0x000fe200078408ff */
[----:B------:R-:W-:-:S03]  /*07d0*/  IMAD.WIDE.U32 R92, R160, R171, c[0x0][0x190] ;  /* 0x00006400a05c7625 */ /* 0x000fc600078e00ab */
[----:B------:R-:W-:Y:S01]  /*07e0*/  @P1 LEA.HI.X R165, R158, c[0x0][0x1c4], R3, 0x1, P2 ;  /* 0x000071009ea51a11 */ /* 0x000fe200010f0c03 */
[-C--:B------:R-:W-:Y:S02]  /*07f0*/  IMAD.WIDE.U32 R90, R162, R171.reuse, c[0x0][0x190] ;  /* 0x00006400a25a7625 */ /* 0x080fe400078e00ab */
[----:B-----5:R-:W5:Y:S02]  /*0800*/  LDG.E.64 R92, [R92.64] ;  /* 0x000000045c5c7981 */ /* 0x020f64000c1e1b00 */
[----:B-1----:R-:W-:Y:S02]  /*0810*/  IMAD.WIDE.U32 R88, R170, R171, c[0x0][0x190] ;  /* 0x00006400aa587625 */ /* 0x002fe400078e00ab */
[----:B------:R0:W4:Y:S04]  /*0820*/  @P1 LDG.E.U16 R164, [R164.64] ;  /* 0x00000004a4a41981 */ /* 0x000128000c1e1500 */
[----:B------:R-:W5:Y:S04]  /*0830*/  LDG.E.64 R90, [R90.64] ;  /* 0x000000045a5a7981 */ /* 0x000f68000c1e1b00 */
[----:B------:R-:W5:Y:S01]  /*0840*/  LDG.E.64 R88, [R88.64] ;  /* 0x0000000458587981 */ /* 0x000f62000c1e1b00 */
[----:B------:R-:W-:-:S04]  /*0850*/  ISETP.NE.U32.AND P0, PT, RZ, c[0x0][0x218], PT ;  /* 0x00008600ff007a0c */ /* 0x000fc80003f05070 */
[----:B------:R-:W-:Y:S02]  /*0860*/  ISETP.NE.AND.EX P0, PT, RZ, c[0x0][0x21c], PT, P0 ;  /* 0x00008700ff007a0c */ /* 0x000fe40003f05300 */
[----:B------:R-:W-:Y:S01]  /*0870*/  ISETP.NE.AND P2, PT, R159, RZ, PT ;  /* 0x000000ff9f00720c */ /* 0x000fe20003f45270 */
[----:B------:R-:W-:-:S10]  /*0880*/  IMAD.WIDE.U32 R170, R161, R171, c[0x0][0x190] ;  /* 0x00006400a1aa7625 */ /* 0x000fd400078e00ab */
[----:B------:R-:W-:-:S05]  /*0890*/  @P0 IMAD.WIDE.U32 R168, R173, R161, c[0x0][0x218] ;  /* 0x00008600ada80625 */ /* 0x000fca00078e00a1 */
[----:B------:R3:W5:Y:S01]  /*08a0*/  @P0 LDG.E.128 R44, [R168.64] ;  /* 0x00000004a82c0981 */ /* 0x000762000c1e1d00 */
[----:B------:R-:W-:-:S04]  /*08b0*/  @P0 IMAD.WIDE.U32 R2, R160, R173, c[0x0][0x218] ;  /* 0x00008600a0020625 */ /* 0x000fc800078e00ad */
[----:B------:R-:W-:Y:S01]  /*08c0*/  @P0 IMAD.WIDE.U32 R166, R173, R162, c[0x0][0x218] ;  /* 0x00008600ada60625 */ /* 0x000fe200078e00a2 */
[----:B------:R1:W5:Y:S03]  /*08d0*/  @P0 LDG.E.128 R36, [R2.64] ;  /* 0x0000000402240981 */ /* 0x000366000c1e1d00 */
[----:B------:R-:W-:Y:S01]  /*08e0*/  @P0 IMAD.WIDE.U32 R172, R172, R173, c[0x0][0x218] ;  /* 0x00008600acac0625 */ /* 0x000fe200078e00ad */
[----:B------:R0:W5:Y:S04]  /*08f0*/  @P0 LDG.E.128 R40, [R166.64] ;  /* 0x00000004a6280981 */ /* 0x000168000c1e1d00 */
[----:B------:R0:W5:Y:S04]  /*0900*/  @P0 LDG.E.128 R48, [R172.64] ;  /* 0x00000004ac300981 */ /* 0x000168000c1e1d00 */
[----:B-1----:R1:W5:Y:S01]  /*0910*/  LDG.E.64 R2, [R170.64] ;  /* 0x00000004aa027981 */ /* 0x002362000c1e1b00 */
[----:B--2---:R-:W-:-:S02]  /*0920*/  FSEL R195, R174, RZ, !P2 ;  /* 0x000000ffaec37208 */ /* 0x004fc40005000000 */
[----:B---3--:R-:W-:Y:S02]  /*0930*/  PRMT R169, RZ, 0x5410, R56 ;  /* 0x00005410ffa97816 */ /* 0x008fe40000000038 */
[----:B-1----:R-:W-:-:S03]  /*0940*/  PRMT R170, RZ, 0x5410, R57 ;  /* 0x00005410ffaa7816 */ /* 0x002fc60000000039 */
[----:B------:R-:W-:Y:S01]  /*0950*/  FADD.FTZ R174, -R195, R169 ;  /* 0x000000a9c3ae7221 */ /* 0x000fe20000010100 */
[--C-:B------:R-:W-:Y:S02]  /*0960*/  PRMT R178, RZ, 0x5410, R59.reuse ;  /* 0x00005410ffb27816 */ /* 0x100fe4000000003b */
[----:B----4-:R-:W-:Y:S02]  /*0970*/  PRMT R171, RZ, 0x5410, R60 ;  /* 0x00005410ffab7816 */ /* 0x010fe4000000003c */
[----:B------:R-:W-:Y:S02]  /*0980*/  PRMT R180, RZ, 0x7610, R59 ;  /* 0x00007610ffb47816 */ /* 0x000fe4000000003b */
[--C-:B------:R-:W-:Y:S02]  /*0990*/  PRMT R183, RZ, 0x5410, R66.reuse ;  /* 0x00005410ffb77816 */ /* 0x100fe40000000042 */
[----:B------:R-:W-:Y:S02]  /*09a0*/  PRMT R185, RZ, 0x7610, R66 ;  /* 0x00007610ffb97816 */ /* 0x000fe40000000042 */
[----:B------:R-:W-:-:S02]  /*09b0*/  PRMT R204, RZ, 0x5410, R81 ;  /* 0x00005410ffcc7816 */ /* 0x000fc40000000051 */
[----:B------:R-:W-:Y:S02]  /*09c0*/  PRMT R200, RZ, 0x7610, R81 ;  /* 0x00007610ffc87816 */ /* 0x000fe40000000051 */
[----:B------:R-:W-:Y:S02]  /*09d0*/  PRMT R56, RZ, 0x7610, R56 ;  /* 0x00007610ff387816 */ /* 0x000fe40000000038 */
[----:B------:R-:W-:Y:S02]  /*09e0*/  PRMT R181, RZ, 0x5410, R64 ;  /* 0x00005410ffb57816 */ /* 0x000fe40000000040 */
[----:B------:R-:W-:Y:S02]  /*09f0*/  PRMT R182, RZ, 0x5410, R65 ;  /* 0x00005410ffb67816 */ /* 0x000fe40000000041 */
[----:B------:R-:W-:Y:S02]  /*0a00*/  PRMT R186, RZ, 0x5410, R67 ;  /* 0x00005410ffba7816 */ /* 0x000fe40000000043 */
[----:B------:R-:W-:-:S02]  /*0a10*/  PRMT R59, RZ, 0x5410, R69 ;  /* 0x00005410ff3b7816 */ /* 0x000fc40000000045 */
[----:B------:R-:W-:Y:S01]  /*0a20*/  PRMT R66, RZ, 0x7610, R69 ;  /* 0x00007610ff427816 */ /* 0x000fe20000000045 */
[----:B------:R-:W-:Y:S01]  /*0a30*/  FMUL.FTZ R174, R163, R174 ;  /* 0x000000aea3ae7220 */ /* 0x000fe20000410000 */
[----:B------:R-:W-:Y:S02]  /*0a40*/  PRMT R192, RZ, 0x7610, R73 ;  /* 0x00007610ffc07816 */ /* 0x000fe40000000049 */
[----:B------:R-:W-:Y:S02]  /*0a50*/  PRMT R194, RZ, 0x7610, R74 ;  /* 0x00007610ffc27816 */ /* 0x000fe4000000004a */
[--C-:B------:R-:W-:Y:S02]  /*0a60*/  PRMT R216, RZ, 0x5410, R75.reuse ;  /* 0x00005410ffd87816 */ /* 0x100fe4000000004b */
[----:B------:R-:W-:Y:S02]  /*0a70*/  PRMT R214, RZ, 0x7610, R75 ;  /* 0x00007610ffd67816 */ /* 0x000fe4000000004b */
[----:B------:R-:W-:-:S02]  /*0a80*/  PRMT R191, RZ, 0x5410, R79 ;  /* 0x00005410ffbf7816 */ /* 0x000fc4000000004f */
[----:B0-----:R-:W-:Y:S02]  /*0a90*/  PRMT R166, RZ, 0x7610, R79 ;  /* 0x00007610ffa67816 */ /* 0x001fe4000000004f */
[----:B------:R-:W-:Y:S02]  /*0aa0*/  PRMT R81, RZ, 0x5410, R83 ;  /* 0x00005410ff517816 */ /* 0x000fe40000000053 */
        /* <DEDUP_REMOVED lines=10> */
[--C-:B------:R-:W-:Y:S02]  /*0b50*/  PRMT R212, RZ, 0x5410, R80.reuse ;  /* 0x00005410ffd47816 */ /* 0x100fe40000000050 */
[----:B------:R-:W-:Y:S02]  /*0b60*/  PRMT R208, RZ, 0x7610, R80 ;  /* 0x00007610ffd07816 */ /* 0x000fe40000000050 */
[--C-:B------:R-:W-:Y:S02]  /*0b70*/  PRMT R75, RZ, 0x5410, R82.reuse ;  /* 0x00005410ff4b7816 */ /* 0x100fe40000000052 */
[----:B------:R-:W-:Y:S02]  /*0b80*/  PRMT R79, RZ, 0x7610, R82 ;  /* 0x00007610ff4f7816 */ /* 0x000fe40000000052 */
        /* <DEDUP_REMOVED lines=45> */
[----:B------:R-:W-:Y:S01]  /*0e60*/  FADD.FTZ R56, -R195, R83 ;  /* 0x00000053c3387221 */ /* 0x000fe20000010100 */
[----:B------:R-:W-:Y:S01]  /*0e70*/  PRMT R195, RZ, 0x5410, R84 ;  /* 0x00005410ffc37816 */ /* 0x000fe20000000054 */
[----:B------:R-:W-:Y:S02]  /*0e80*/  FMUL.FTZ R180, R163, R170 ;  /* 0x000000aaa3b47220 */ /* 0x000fe40000410000 */
[----:B------:R-:W-:-:S02]  /*0e90*/  FMUL.FTZ R175, R33, R60 ;  /* 0x0000003c21af7220 */ /* 0x000fc40000410000 */
[----:B------:R-:W-:Y:S01]  /*0ea0*/  FADD.FTZ R84, RZ, R171 ;  /* 0x000000abff547221 */ /* 0x000fe20000010000 */
[----:B------:R-:W-:Y:S01]  /*0eb0*/  PRMT R165, RZ, 0x7610, R61 ;  /* 0x00007610ffa57816 */ /* 0x000fe2000000003d */
[----:B------:R-:W-:Y:S02]  /*0ec0*/  FMUL.FTZ R176, R163, R176 ;  /* 0x000000b0a3b07220 */ /* 0x000fe40000410000 */
[----:B------:R-:W-:Y:S02]  /*0ed0*/  FFMA.FTZ R75, R174, R171, RZ ;  /* 0x000000abae4b7223 */ /* 0x000fe400000100ff */
[----:B------:R-:W-:Y:S02]  /*0ee0*/  FADD.FTZ R152, R177, R152 ;  /* 0x00000098b1987221 */ /* 0x000fe40000010000 */
[----:B------:R-:W-:Y:S02]  /*0ef0*/  FMUL.FTZ R58, R163, R58 ;  /* 0x0000003aa33a7220 */ /* 0x000fe40000410000 */
[----:B------:R-:W-:-:S02]  /*0f00*/  FFMA.FTZ R153, R180, R177, R153 ;  /* 0x000000b1b4997223 */ /* 0x000fc40000010099 */
[----:B------:R-:W-:Y:S02]  /*0f10*/  FMUL.FTZ R177, R34, R177 ;  /* 0x000000b122b17220 */ /* 0x000fe40000410000 */
[----:B------:R-:W-:Y:S01]  /*0f20*/  FADD.FTZ R84, R84, R175 ;  /* 0x000000af54547221 */ /* 0x000fe20000010000 */
[----:B------:R-:W-:Y:S01]  /*0f30*/  PRMT R167, RZ, 0x5410, R62 ;  /* 0x00005410ffa77816 */ /* 0x000fe2000000003e */
[----:B------:R-:W-:Y:S02]  /*0f40*/  FFMA.FTZ R75, R176, R175, R75 ;  /* 0x000000afb04b7223 */ /* 0x000fe4000001004b */
[----:B------:R-:W-:Y:S02]  /*0f50*/  FADD.FTZ R154, R60, R154 ;  /* 0x0000009a3c9a7221 */ /* 0x000fe40000010000 */
[----:B------:R-:W-:Y:S02]  /*0f60*/  FFMA.FTZ R155, R176, R60, R155 ;  /* 0x0000003cb09b7223 */ /* 0x000fe4000001009b */
[----:B------:R-:W-:-:S02]  /*0f70*/  FADD.FTZ R150, R165, R150 ;  /* 0x00000096a5967221 */ /* 0x000fc40000010000 */
[----:B------:R-:W-:Y:S02]  /*0f80*/  FMUL.FTZ R60, R163, R172 ;  /* 0x000000aca33c7220 */ /* 0x000fe40000410000 */
[-C--:B------:R-:W-:Y:S02]  /*0f90*/  FFMA.FTZ R151, R58, R165.reuse, R151 ;  /* 0x000000a53a977223 */ /* 0x080fe40000010097 */
[----:B------:R-:W-:Y:S02]  /*0fa0*/  FMUL.FTZ R165, R35, R165 ;  /* 0x000000a523a57220 */ /* 0x000fe40000410000 */
[----:B------:R-:W-:Y:S02]  /*0fb0*/  FADD.FTZ R84, R84, R177 ;  /* 0x000000b154547221 */ /* 0x000fe40000010000 */
[----:B------:R-:W-:Y:S01]  /*0fc0*/  FFMA.FTZ R75, R180, R177, R75 ;  /* 0x000000b1b44b7223 */ /* 0x000fe2000001004b */
[----:B------:R-:W-:Y:S01]  /*0fd0*/  PRMT R62, RZ, 0x7610, R62 ;  /* 0x00007610ff3e7816 */ /* 0x000fe2000000003e */
[----:B------:R-:W-:-:S02]  /*0fe0*/  FADD.FTZ R148, R167, R148 ;  /* 0x00000094a7947221 */ /* 0x000fc40000010000 */
[-C--:B------:R-:W-:Y:S02]  /*0ff0*/  FFMA.FTZ R149, R60, R167.reuse, R149 ;  /* 0x000000a73c957223 */ /* 0x080fe40000010095 */
[----:B------:R-:W-:Y:S02]  /*1000*/  FMUL.FTZ R167, R28, R167 ;  /* 0x000000a71ca77220 */ /* 0x000fe40000410000 */
[----:B------:R-:W-:Y:S01]  /*1010*/  FADD.FTZ R84, R84, R165 ;  /* 0x000000a554547221 */ /* 0x000fe20000010000 */
[----:B------:R-:W-:Y:S01]  /*1020*/  PRMT R173, RZ, 0x5410, R63 ;  /* 0x00005410ffad7816 */ /* 0x000fe2000000003f */
[----:B------:R-:W-:Y:S02]  /*1030*/  FFMA.FTZ R75, R58, R165, R75 ;  /* 0x000000a53a4b7223 */ /* 0x000fe4000001004b */
[----:B------:R-:W-:Y:S02]  /*1040*/  FMUL.FTZ R172, R163, R178 ;  /* 0x000000b2a3ac7220 */ /* 0x000fe40000410000 */
[----:B------:R-:W-:-:S02]  /*1050*/  FMUL.FTZ R169, R29, R62 ;  /* 0x0000003e1da97220 */ /* 0x000fc40000410000 */
[----:B------:R-:W-:Y:S01]  /*1060*/  FADD.FTZ R84, R84, R167 ;  /* 0x000000a754547221 */ /* 0x000fe20000010000 */
[----:B------:R-:W-:Y:S01]  /*1070*/  PRMT R179, RZ, 0x7610, R63 ;  /* 0x00007610ffb37816 */ /* 0x000fe2000000003f */
[----:B------:R-:W-:Y:S02]  /*1080*/  FMUL.FTZ R170, R163, R72 ;  /* 0x00000048a3aa7220 */ /* 0x000fe40000410000 */
[----:B------:R-:W-:Y:S02]  /*1090*/  FFMA.FTZ R75, R60, R167, R75 ;  /* 0x000000a73c4b7223 */ /* 0x000fe4000001004b */
        /* <DEDUP_REMOVED lines=31> */
[----:B------:R-:W-:Y:S02]  /*1290*/  FADD.FTZ R84, R79, R190 ;  /* 0x000000be4f547221 */ /* 0x000fe40000010000 */
[----:B------:R-:W-:Y:S02]  /*12a0*/  FMUL.FTZ R62, R163, R222 ;  /* 0x000000dea33e7220 */ /* 0x000fe40000410000 */
[----:B------:R-:W-:Y:S01]  /*12b0*/  FFMA.FTZ R81, R185, R190, R81 ;  /* 0x000000beb9517223 */ /* 0x000fe20000010051 */
[----:B------:R-:W-:Y:S01]  /*12c0*/  PRMT R70, RZ, 0x7610, R70 ;  /* 0x00007610ff467816 */ /* 0x000fe20000000046 */
[----:B------:R-:W-:Y:S02]  /*12d0*/  FADD.FTZ R117, R68, R117 ;  /* 0x0000007544757221 */ /* 0x000fe40000010000 */
[----:B------:R-:W-:-:S02]  /*12e0*/  FFMA.FTZ R0, R183, R68, R0 ;  /* 0x00000044b7007223 */ /* 0x000fc40000010000 */
[----:B------:R-:W-:Y:S02]  /*12f0*/  FADD.FTZ R120, R59, R120 ;  /* 0x000000783b787221 */ /* 0x000fe40000010000 */
[----:B------:R-:W-:Y:S02]  /*1300*/  FFMA.FTZ R96, R185, R59, R96 ;  /* 0x0000003bb9607223 */ /* 0x000fe40000010060 */
[----:B------:R-:W-:Y:S02]  /*1310*/  FMUL.FTZ R68, R20, R63 ;  /* 0x0000003f14447220 */ /* 0x000fe40000410000 */
[----:B------:R-:W-:Y:S02]  /*1320*/  FADD.FTZ R83, R84, R61 ;  /* 0x0000003d54537221 */ /* 0x000fe40000010000 */
[----:B------:R-:W-:Y:S02]  /*1330*/  FMUL.FTZ R59, R163, R224 ;  /* 0x000000e0a33b7220 */ /* 0x000fe40000410000 */
[----:B------:R-:W-:Y:S01]  /*1340*/  FFMA.FTZ R81, R62, R61, R81 ;  /* 0x0000003d3e517223 */ /* 0x000fe20000010051 */
[--C-:B------:R-:W-:Y:S01]  /*1350*/  PRMT R189, RZ, 0x5410, R86.reuse ;  /* 0x00005410ffbd7816 */ /* 0x100fe20000000056 */
[----:B------:R-:W-:Y:S01]  /*1360*/  FADD.FTZ R119, R66, R119 ;  /* 0x0000007742777221 */ /* 0x000fe20000010000 */
[----:B------:R-:W-:Y:S01]  /*1370*/  PRMT R196, RZ, 0x7610, R86 ;  /* 0x00007610ffc47816 */ /* 0x000fe20000000056 */
[----:B------:R-:W-:-:S02]  /*1380*/  FFMA.FTZ R95, R62, R66, R95 ;  /* 0x000000423e5f7223 */ /* 0x000fc4000001005f */
[----:B------:R-:W-:Y:S02]  /*1390*/  FMUL.FTZ R65, R21, R70 ;  /* 0x0000004615417220 */ /* 0x000fe40000410000 */
[----:B------:R-:W-:Y:S02]  /*13a0*/  FADD.FTZ R86, R83, R68 ;  /* 0x0000004453567221 */ /* 0x000fe40000010000 */
[----:B------:R-:W-:Y:S02]  /*13b0*/  FMUL.FTZ R66, R163, R226 ;  /* 0x000000e2a3427220 */ /* 0x000fe40000410000 */
[----:B------:R-:W-:Y:S02]  /*13c0*/  FFMA.FTZ R81, R59, R68, R81 ;  /* 0x000000443b517223 */ /* 0x000fe40000010051 */
[C---:B------:R-:W-:Y:S02]  /*13d0*/  FMUL.FTZ R75, R163.reuse, R80 ;  /* 0x00000050a34b7220 */ /* 0x040fe40000410000 */
[----:B------:R-:W-:-:S02]  /*13e0*/  FMUL.FTZ R82, R163, R82 ;  /* 0x00000052a3527220 */ /* 0x000fc40000410000 */
        /* <DEDUP_REMOVED lines=10> */
[-C--:B------:R-:W-:Y:S02]  /*1490*/  FFMA.FTZ R105, R82, R168.reuse, R105 ;  /* 0x000000a852697223 */ /* 0x080fe40000010069 */
[----:B------:R-:W-:-:S02]  /*14a0*/  FMUL.FTZ R77, R13, R168 ;  /* 0x000000a80d4d7220 */ /* 0x000fc40000410000 */
        /* <DEDUP_REMOVED lines=22> */
[C---:B------:R-:W-:Y:S02]  /*1610*/  FMUL.FTZ R187, R163.reuse, R220 ;  /* 0x000000dca3bb7220 */ /* 0x040fe40000410000 */
        /* <DEDUP_REMOVED lines=9> */
[-C--:B------:R-:W-:Y:S02]  /*16b0*/  FFMA.FTZ R103, R78, R206.reuse, R103 ;  /* 0x000000ce4e677223 */ /* 0x080fe40000010067 */
[----:B------:R-:W-:Y:S02]  /*16c0*/  FMUL.FTZ R73, R19, R206 ;  /* 0x000000ce13497220 */ /* 0x000fe40000410000 */
[C---:B------:R-:W-:Y:S02]  /*16d0*/  FMUL.FTZ R79, R163.reuse, R216 ;  /* 0x000000d8a34f7220 */ /* 0x040fe40000410000 */
[C---:B------:R-:W-:Y:S02]  /*16e0*/  FMUL.FTZ R86, R163.reuse, R214 ;  /* 0x000000d6a3567220 */ /* 0x040fe40000410000 */
        /* <DEDUP_REMOVED lines=32> */
[----:B------:R-:W-:Y:S02]  /*18f0*/  FMUL.FTZ R168, R163, R208 ;  /* 0x000000d0a3a87220 */ /* 0x000fe40000410000 */
        /* <DEDUP_REMOVED lines=39> */
.L_x_3348:
        /* <DEDUP_REMOVED lines=18> */
.L_x_3349:
[----:B--2---:R-:W-:Y:S01]  /*1c90*/  FADD.FTZ R202, R202, R201 ;  /* 0x000000c9caca7221 */ /* 0x004fe20000010000 */
[----:B-----5:R-:W-:Y:S01]  /*1ca0*/  LOP3.LUT P6, RZ, R92, 0xff00, RZ, 0xc0, !PT ;  /* 0x0000ff005cff7812 */ /* 0x020fe200078cc0ff */
[----:B-1----:R-:W-:Y:S01]  /*1cb0*/  FADD.FTZ R56, R56, R203 ;  /* 0x000000cb38387221 */ /* 0x002fe20000010000 */
        /* <DEDUP_REMOVED lines=10> */
[-CC-:B------:R-:W-:Y:S01]  /*1d60*/  FFMA.FTZ R170, R170, R164.reuse, R199.reuse ;  /* 0x000000a4aaaa7223 */ /* 0x180fe200000100c7 */
[----:B------:R-:W-:Y:S01]  /*1d70*/  LOP3.LUT P1, RZ, R93, 0xff00, RZ, 0xc0, !PT ;  /* 0x0000ff005dff7812 */ /* 0x000fe2000782c0ff */
[-CC-:B------:R-:W-:Y:S02]  /*1d80*/  FFMA.FTZ R174, R174, R164.reuse, R199.reuse ;  /* 0x000000a4aeae7223 */ /* 0x180fe400000100c7 */
[----:B------:R-:W-:Y:S02]  /*1d90*/  FADD.FTZ R58, R165, -R58 ;  /* 0x8000003aa53a7221 */ /* 0x000fe40000010000 */
[----:B------:R-:W-:Y:S02]  /*1da0*/  FFMA.FTZ R62, R62, R164, R199 ;  /* 0x000000a43e3e7223 */ /* 0x000fe400000100c7 */
[----:B------:R-:W-:-:S02]  /*1db0*/  FADD.FTZ R170, R169, -R170 ;  /* 0x800000aaa9aa7221 */ /* 0x000fc40000010000 */
[-CC-:B------:R-:W-:Y:S02]  /*1dc0*/  FFMA.FTZ R63, R63, R164.reuse, R199.reuse ;  /* 0x000000a43f3f7223 */ /* 0x180fe400000100c7 */
[----:B------:R-:W-:Y:S02]  /*1dd0*/  FADD.FTZ R174, R171, -R174 ;  /* 0x800000aeabae7221 */ /* 0x000fe40000010000 */
[----:B------:R-:W-:Y:S02]  /*1de0*/  FFMA.FTZ R60, R60, R164, R199 ;  /* 0x000000a43c3c7223 */ /* 0x000fe400000100c7 */
[----:B------:R-:W-:Y:S01]  /*1df0*/  FMUL.FTZ R169, R163, R58 ;  /* 0x0000003aa3a97220 */ /* 0x000fe20000410000 */
[----:B------:R-:W-:Y:S01]  /*1e00*/  @P0 PRMT R58, RZ, 0x7610, R37 ;  /* 0x00007610ff3a0816 */ /* 0x000fe20000000025 */
[----:B------:R-:W-:Y:S02]  /*1e10*/  FADD.FTZ R62, R61, -R62 ;  /* 0x8000003e3d3e7221 */ /* 0x000fe40000010000 */
[----:B------:R-:W-:-:S02]  /*1e20*/  FFMA.FTZ R176, R176, R164, R199 ;  /* 0x000000a4b0b07223 */ /* 0x000fc400000100c7 */
[----:B------:R-:W-:Y:S02]  /*1e30*/  FFMA.FTZ R172, R172, R164, R199 ;  /* 0x000000a4acac7223 */ /* 0x000fe400000100c7 */
[----:B------:R-:W-:Y:S02]  /*1e40*/  FADD.FTZ R72, R72, -R63 ;  /* 0x8000003f48487221 */ /* 0x000fe40000010000 */
[----:B------:R-:W-:Y:S02]  /*1e50*/  FMUL.FTZ R57, R163, R174 ;  /* 0x000000aea3397220 */ /* 0x000fe40000410000 */
[----:B------:R-:W-:Y:S02]  /*1e60*/  FADD.FTZ R60, R167, -R60 ;  /* 0x8000003ca73c7221 */ /* 0x000fe40000010000 */
[----:B------:R-:W-:Y:S02]  /*1e70*/  FFMA.FTZ R59, R59, R164, R199 ;  /* 0x000000a43b3b7223 */ /* 0x000fe400000100c7 */
[----:B------:R-:W-:Y:S01]  /*1e80*/  FMUL.FTZ R63, R163, R62 ;  /* 0x0000003ea33f7220 */ /* 0x000fe20000410000 */
[----:B------:R-:W-:Y:S01]  /*1e90*/  @P0 PRMT R62, RZ, 0x7610, R41 ;  /* 0x00007610ff3e0816 */ /* 0x000fe20000000029 */
[----:B------:R-:W-:-:S02]  /*1ea0*/  FADD.FTZ R176, R175, -R176 ;  /* 0x800000b0afb07221 */ /* 0x000fc40000010000 */
[----:B------:R-:W-:Y:S01]  /*1eb0*/  @P0 FADD.FTZ R169, R169, R58 ;  /* 0x0000003aa9a90221 */ /* 0x000fe20000010000 */
[----:B------:R-:W-:Y:S01]  /*1ec0*/  @P0 PRMT R58, RZ, 0x5410, R38 ;  /* 0x00005410ff3a0816 */ /* 0x000fe20000000026 */
[----:B------:R-:W-:Y:S02]  /*1ed0*/  FADD.FTZ R172, R173, -R172 ;  /* 0x800000acadac7221 */ /* 0x000fe40000010000 */
[-CC-:B------:R-:W-:Y:S02]  /*1ee0*/  FFMA.FTZ R76, R76, R164.reuse, R199.reuse ;  /* 0x000000a44c4c7223 */ /* 0x180fe400000100c7 */
[----:B------:R-:W-:Y:S02]  /*1ef0*/  FFMA.FTZ R180, R180, R164, R199 ;  /* 0x000000a4b4b47223 */ /* 0x000fe400000100c7 */
[----:B------:R-:W-:Y:S01]  /*1f00*/  @P0 FADD.FTZ R57, R57, R56 ;  /* 0x0000003839390221 */ /* 0x000fe20000010000 */
[----:B------:R-:W-:Y:S01]  /*1f10*/  @P0 PRMT R56, RZ, 0x7610, R36 ;  /* 0x00007610ff380816 */ /* 0x000fe20000000024 */
[----:B------:R-:W-:Y:S01]  /*1f20*/  FMUL.FTZ R173, R163, R60 ;  /* 0x0000003ca3ad7220 */ /* 0x000fe20000410000 */
[----:B------:R-:W-:Y:S01]  /*1f30*/  @P0 PRMT R60, RZ, 0x7610, R40 ;  /* 0x00007610ff3c0816 */ /* 0x000fe20000000028 */
[----:B------:R-:W-:-:S02]  /*1f40*/  FADD.FTZ R68, R68, -R59 ;  /* 0x8000003b44447221 */ /* 0x000fc40000010000 */
[--C-:B------:R-:W-:Y:S02]  /*1f50*/  FFMA.FTZ R178, R178, R164, R199.reuse ;  /* 0x000000a4b2b27223 */ /* 0x100fe400000100c7 */
[----:B------:R-:W-:Y:S01]  /*1f60*/  FMUL.FTZ R175, R163, R176 ;  /* 0x000000b0a3af7220 */ /* 0x000fe20000410000 */
[----:B------:R-:W-:Y:S01]  /*1f70*/  MOV R176, R90 ;  /* 0x0000005a00b07202 */ /* 0x000fe20000000f00 */
[----:B------:R-:W-:Y:S02]  /*1f80*/  FFMA.FTZ R66, R66, R164, R199 ;  /* 0x000000a442427223 */ /* 0x000fe400000100c7 */
[----:B------:R-:W-:Y:S01]  /*1f90*/  @P0 FADD.FTZ R63, R63, R62 ;  /* 0x0000003e3f3f0221 */ /* 0x000fe20000010000 */
[----:B------:R-:W-:Y:S01]  /*1fa0*/  @P0 PRMT R62, RZ, 0x5410, R42 ;  /* 0x00005410ff3e0816 */ /* 0x000fe2000000002a */
[----:B------:R-:W-:Y:S02]  /*1fb0*/  FADD.FTZ R76, R71, -R76 ;  /* 0x8000004c474c7221 */ /* 0x000fe40000010000 */
[----:B------:R-:W-:-:S02]  /*1fc0*/  FADD.FTZ R180, R177, -R180 ;  /* 0x800000b4b1b47221 */ /* 0x000fc40000010000 */
[----:B------:R-:W-:Y:S01]  /*1fd0*/  @P0 FADD.FTZ R173, R173, R58 ;  /* 0x0000003aadad0221 */ /* 0x000fe20000010000 */
[----:B------:R-:W-:Y:S01]  /*1fe0*/  @P0 PRMT R58, RZ, 0x7610, R38 ;  /* 0x00007610ff3a0816 */ /* 0x000fe20000000026 */
[----:B------:R-:W-:Y:S02]  /*1ff0*/  FMUL.FTZ R71, R163, R68 ;  /* 0x00000044a3477220 */ /* 0x000fe40000410000 */
[----:B------:R-:W-:Y:S02]  /*2000*/  FADD.FTZ R178, R179, -R178 ;  /* 0x800000b2b3b27221 */ /* 0x000fe40000010000 */
[----:B------:R-:W-:Y:S02]  /*2010*/  FFMA.FTZ R187, R187, R164, R199 ;  /* 0x000000a4bbbb7223 */ /* 0x000fe400000100c7 */
[----:B------:R-:W-:Y:S01]  /*2020*/  @P0 FADD.FTZ R175, R175, R56 ;  /* 0x00000038afaf0221 */ /* 0x000fe20000010000 */
[----:B------:R-:W-:Y:S01]  /*2030*/  @P0 PRMT R56, RZ, 0x5410, R37 ;  /* 0x00005410ff380816 */ /* 0x000fe20000000025 */
[----:B------:R-:W-:Y:S01]  /*2040*/  FMUL.FTZ R179, R163, R170 ;  /* 0x000000aaa3b37220 */ /* 0x000fe20000410000 */
[----:B------:R-:W-:Y:S01]  /*2050*/  @P0 PRMT R170, RZ, 0x5410, R41 ;  /* 0x00005410ffaa0816 */ /* 0x000fe20000000029 */
[----:B------:R-:W-:-:S02]  /*2060*/  FADD.FTZ R66, R65, -R66 ;  /* 0x8000004241427221 */ /* 0x000fc40000010000 */
[----:B------:R-:W-:Y:S02]  /*2070*/  FFMA.FTZ R181, R181, R164, R199 ;  /* 0x000000a4b5b57223 */ /* 0x000fe400000100c7 */
[----:B------:R-:W-:Y:S02]  /*2080*/  FMUL.FTZ R171, R163, R180 ;  /* 0x000000b4a3ab7220 */ /* 0x000fe40000410000 */
[----:B------:R-:W-:Y:S01]  /*2090*/  @P0 FADD.FTZ R71, R71, R62 ;  /* 0x0000003e47470221 */ /* 0x000fe20000010000 */
[----:B------:R-:W-:Y:S01]  /*20a0*/  @P0 PRMT R62, RZ, 0x7610, R42 ;  /* 0x00007610ff3e0816 */ /* 0x000fe2000000002a */
[----:B------:R-:W-:Y:S02]  /*20b0*/  FADD.FTZ R198, R198, -R187 ;  /* 0x800000bbc6c67221 */ /* 0x000fe40000010000 */
[----:B------:R-:W-:Y:S01]  /*20c0*/  @P0 FADD.FTZ R179, R179, R58 ;  /* 0x0000003ab3b30221 */ /* 0x000fe20000010000 */
[----:B------:R-:W-:Y:S01]  /*20d0*/  @P0 PRMT R58, RZ, 0x5410, R39 ;  /* 0x00005410ff3a0816 */ /* 0x000fe20000000027 */
[----:B------:R-:W-:-:S02]  /*20e0*/  FMUL.FTZ R187, R163, R66 ;  /* 0x00000042a3bb7220 */ /* 0x000fc40000410000 */
[----:B------:R-:W-:Y:S02]  /*20f0*/  FADD.FTZ R184, R184, -R181 ;  /* 0x800000b5b8b87221 */ /* 0x000fe40000010000 */
[----:B------:R-:W-:Y:S02]  /*2100*/  @P0 FADD.FTZ R171, R171, R56 ;  /* 0x00000038abab0221 */ /* 0x000fe40000010000 */
[----:B------:R-:W-:Y:S02]  /*2110*/  FMUL.FTZ R181, R163, R172 ;  /* 0x000000aca3b57220 */ /* 0x000fe40000410000 */
[-C--:B------:R-:W-:Y:S02]  /*2120*/  FMUL.FTZ R56, R57, R64.reuse ;  /* 0x0000004039387220 */ /* 0x080fe40000410000 */
[----:B------:R-:W-:Y:S02]  /*2130*/  FMUL.FTZ R92, R175, R64 ;  /* 0x00000040af5c7220 */ /* 0x000fe40000410000 */
[----:B------:R-:W-:-:S02]  /*2140*/  FFMA.FTZ R183, R183, R164, R199 ;  /* 0x000000a4b7b77223 */ /* 0x000fc400000100c7 */
[----:B------:R-:W-:Y:S02]  /*2150*/  FFMA.FTZ R70, R70, R164, R199 ;  /* 0x000000a446467223 */ /* 0x000fe400000100c7 */
[----:B------:R-:W-:Y:S01]  /*2160*/  @P0 FADD.FTZ R187, R187, R62 ;  /* 0x0000003ebbbb0221 */ /* 0x000fe20000010000 */
[----:B------:R-:W-:Y:S01]  /*2170*/  @P0 PRMT R62, RZ, 0x5410, R43 ;  /* 0x00005410ff3e0816 */ /* 0x000fe2000000002b */
[----:B------:R-:W-:Y:S01]  /*2180*/  @P0 FADD.FTZ R181, R181, R58 ;  /* 0x0000003ab5b50221 */ /* 0x000fe20000010000 */
[----:B------:R-:W-:Y:S01]  /*2190*/  @P0 PRMT R58, RZ, 0x7610, R39 ;  /* 0x00007610ff3a0816 */ /* 0x000fe20000000027 */
[----:B------:R-:W-:Y:S02]  /*21a0*/  FMUL.FTZ R207, R163, R72 ;  /* 0x00000048a3cf7220 */ /* 0x000fe40000410000 */
[----:B------:R-:W-:Y:S02]  /*21b0*/  FMUL.FTZ R56, R56, c[0x0][0x1e8] ;  /* 0x00007a0038387a20 */ /* 0x000fe40000410000 */
[----:B------:R-:W-:-:S02]  /*21c0*/  FMUL.FTZ R92, R92, c[0x0][0x1e8] ;  /* 0x00007a005c5c7a20 */ /* 0x000fc40000410000 */
[----:B------:R-:W-:Y:S01]  /*21d0*/  FADD.FTZ R188, R188, -R183 ;  /* 0x800000b7bcbc7221 */ /* 0x000fe20000010000 */
[----:B------:R-:W-:Y:S01]  /*21e0*/  FSEL R56, R56, RZ, P2 ;  /* 0x000000ff38387208 */ /* 0x000fe20001000000 */
[----:B------:R-:W-:Y:S01]  /*21f0*/  FMUL.FTZ R183, R163, R178 ;  /* 0x000000b2a3b77220 */ /* 0x000fe20000410000 */
[----:B------:R-:W-:Y:S01]  /*2200*/  FSEL R177, R92, RZ, P6 ;  /* 0x000000ff5cb17208 */ /* 0x000fe20003000000 */
[----:B------:R-:W-:Y:S01]  /*2210*/  FADD.FTZ R70, R69, -R70 ;  /* 0x8000004645467221 */ /* 0x000fe20000010000 */
[----:B------:R-:W-:Y:S01]  /*2220*/  LOP3.LUT P2, RZ, R93, 0xff0000, RZ, 0xc0, !PT ;  /* 0x00ff00005dff7812 */ /* 0x000fe2000784c0ff */
[----:B------:R-:W-:Y:S01]  /*2230*/  FFMA.FTZ R67, R67, R164, R199 ;  /* 0x000000a443437223 */ /* 0x000fe200000100c7 */
[----:B------:R-:W-:Y:S01]  /*2240*/  LOP3.LUT P6, RZ, R93, 0xff000000, RZ, 0xc0, !PT ;  /* 0xff0000005dff7812 */ /* 0x000fe200078cc0ff */
[----:B------:R-:W-:Y:S01]  /*2250*/  @P0 FADD.FTZ R207, R207, R62 ;  /* 0x0000003ecfcf0221 */ /* 0x000fe20000010000 */
[----:B------:R-:W-:Y:S01]  /*2260*/  @P0 PRMT R62, RZ, 0x7610, R43 ;  /* 0x00007610ff3e0816 */ /* 0x000fe2000000002b */
[----:B------:R-:W-:Y:S01]  /*2270*/  @P0 FADD.FTZ R183, R183, R58 ;  /* 0x0000003ab7b70221 */ /* 0x000fe20000010000 */
[----:B------:R-:W-:Y:S01]  /*2280*/  @P0 PRMT R58, RZ, 0x5410, R40 ;  /* 0x00005410ff3a0816 */ /* 0x000fe20000000028 */
[----:B------:R-:W-:Y:S01]  /*2290*/  FMUL.FTZ R209, R163, R70 ;  /* 0x00000046a3d17220 */ /* 0x000fe20000410000 */
[----:B------:R-:W-:Y:S01]  /*22a0*/  F2FP.BF16.PACK_AB R56, R177, R56 ;  /* 0x00000038b138723e */ /* 0x000fe200000010ff */
[----:B------:R-:W-:-:S02]  /*22b0*/  FFMA.FTZ R185, R185, R164, R199 ;  /* 0x000000a4b9b97223 */ /* 0x000fc400000100c7 */
[C---:B------:R-:W-:Y:S02]  /*22c0*/  FMUL.FTZ R93, R163.reuse, R184 ;  /* 0x000000b8a35d7220 */ /* 0x040fe40000410000 */
[----:B------:R-:W-:Y:S02]  /*22d0*/  FADD.FTZ R74, R74, -R67 ;  /* 0x800000434a4a7221 */ /* 0x000fe40000010000 */
[----:B------:R-:W-:Y:S02]  /*22e0*/  FMUL.FTZ R165, R163, R188 ;  /* 0x000000bca3a57220 */ /* 0x000fe40000410000 */
[----:B------:R-:W-:Y:S01]  /*22f0*/  @P0 FADD.FTZ R209, R209, R62 ;  /* 0x0000003ed1d10221 */ /* 0x000fe20000010000 */
[----:B------:R-:W-:Y:S01]  /*2300*/  @P0 PRMT R62, RZ, 0x5410, R44 ;  /* 0x00005410ff3e0816 */ /* 0x000fe2000000002c */
[----:B------:R-:W-:Y:S02]  /*2310*/  FADD.FTZ R190, R190, -R185 ;  /* 0x800000b9bebe7221 */ /* 0x000fe40000010000 */
[----:B------:R-:W-:-:S02]  /*2320*/  @P0 FADD.FTZ R93, R93, R58 ;  /* 0x0000003a5d5d0221 */ /* 0x000fc40000010000 */
[----:B------:R-:W-:Y:S02]  /*2330*/  FMUL.FTZ R65, R163, R74 ;  /* 0x0000004aa3417220 */ /* 0x000fe40000410000 */
[-C--:B------:R-:W-:Y:S02]  /*2340*/  FMUL.FTZ R58, R169, R64.reuse ;  /* 0x00000040a93a7220 */ /* 0x080fe40000410000 */
[----:B------:R-:W-:Y:S02]  /*2350*/  @P0 FADD.FTZ R165, R165, R60 ;  /* 0x0000003ca5a50221 */ /* 0x000fe40000010000 */
[-C--:B------:R-:W-:Y:S02]  /*2360*/  FMUL.FTZ R60, R173, R64.reuse ;  /* 0x00000040ad3c7220 */ /* 0x080fe40000410000 */
[----:B------:R-:W-:Y:S02]  /*2370*/  FMUL.FTZ R174, R171, R64 ;  /* 0x00000040abae7220 */ /* 0x000fe40000410000 */
[----:B------:R-:W-:-:S02]  /*2380*/  FMUL.FTZ R167, R163, R190 ;  /* 0x000000bea3a77220 */ /* 0x000fc40000410000 */
[----:B------:R-:W-:Y:S01]  /*2390*/  @P0 FADD.FTZ R65, R65, R62 ;  /* 0x0000003e41410221 */ /* 0x000fe20000010000 */
[----:B------:R-:W-:Y:S01]  /*23a0*/  @P0 PRMT R62, RZ, 0x7610, R44 ;  /* 0x00007610ff3e0816 */ /* 0x000fe2000000002c */
[----:B------:R-:W-:Y:S02]  /*23b0*/  FMUL.FTZ R58, R58, c[0x0][0x1e8] ;  /* 0x00007a003a3a7a20 */ /* 0x000fe40000410000 */
[----:B------:R-:W-:Y:S02]  /*23c0*/  FMUL.FTZ R60, R60, c[0x0][0x1e8] ;  /* 0x00007a003c3c7a20 */ /* 0x000fe40000410000 */
[----:B------:R-:W-:Y:S01]  /*23d0*/  FMUL.FTZ R67, R163, R76 ;  /* 0x0000004ca3437220 */ /* 0x000fe20000410000 */
[----:B0-----:R-:W-:Y:S01]  /*23e0*/  FSEL R201, R58, RZ, P4 ;  /* 0x000000ff3ac97208 */ /* 0x001fe20002000000 */
[----:B------:R-:W-:Y:S01]  /*23f0*/  FMUL.FTZ R174, R174, c[0x0][0x1e8] ;  /* 0x00007a00aeae7a20 */ /* 0x000fe20000410000 */
[----:B------:R-:W-:Y:S01]  /*2400*/  FSEL R58, R60, RZ, P5 ;  /* 0x000000ff3c3a7208 */ /* 0x000fe20002800000 */
[----:B------:R-:W-:Y:S01]  /*2410*/  @P0 FADD.FTZ R167, R167, R170 ;  /* 0x000000aaa7a70221 */ /* 0x000fe20000010000 */
[----:B------:R-:W-:Y:S01]  /*2420*/  LOP3.LUT P4, RZ, R90, 0xff00, RZ, 0xc0, !PT ;  /* 0x0000ff005aff7812 */ /* 0x000fe2000788c0ff */
[-C--:B------:R-:W-:Y:S01]  /*2430*/  FMUL.FTZ R170, R179, R64.reuse ;  /* 0x00000040b3aa7220 */ /* 0x080fe20000410000 */
[----:B------:R-:W-:Y:S01]  /*2440*/  FSEL R92, R174, RZ, P3 ;  /* 0x000000ffae5c7208 */ /* 0x000fe20001800000 */
[----:B------:R-:W-:Y:S01]  /*2450*/  FMUL.FTZ R172, R181, R64 ;  /* 0x00000040b5ac7220 */ /* 0x000fe20000410000 */
[----:B------:R-:W-:Y:S01]  /*2460*/  LOP3.LUT P5, RZ, R90, 0xff0000, RZ, 0xc0, !PT ;  /* 0x00ff00005aff7812 */ /* 0x000fe200078ac0ff */
[----:B------:R-:W-:Y:S01]  /*2470*/  @P0 FADD.FTZ R67, R67, R62 ;  /* 0x0000003e43430221 */ /* 0x000fe20000010000 */
[----:B------:R-:W-:Y:S01]  /*2480*/  @P0 PRMT R62, RZ, 0x5410, R45 ;  /* 0x00005410ff3e0816 */ /* 0x000fe2000000002d */
[----:B------:R-:W-:Y:S01]  /*2490*/  FMUL.FTZ R170, R170, c[0x0][0x1e8] ;  /* 0x00007a00aaaa7a20 */ /* 0x000fe20000410000 */
[----:B------:R-:W-:Y:S01]  /*24a0*/  LOP3.LUT P3, RZ, R176, 0xff, RZ, 0xc0, !PT ;  /* 0x000000ffb0ff7812 */ /* 0x000fe2000786c0ff */
[----:B------:R-:W-:-:S02]  /*24b0*/  FMUL.FTZ R60, R172, c[0x0][0x1e8] ;  /* 0x00007a00ac3c7a20 */ /* 0x000fc40000410000 */
        /* <DEDUP_REMOVED lines=8> */
[----:B------:R-:W-:Y:S01]  /*2540*/  FMUL.FTZ R174, R174, c[0x0][0x1e8] ;  /* 0x00007a00aeae7a20 */ /* 0x000fe20000410000 */
[----:B------:R-:W-:Y:S01]  /*2550*/  F2FP.BF16.PACK_AB R58, R203, R58 ;  /* 0x0000003acb3a723e */ /* 0x000fe200000010ff */
[----:B------:R-:W-:-:S02]  /*2560*/  FMUL.FTZ R62, R187, R64 ;  /* 0x00000040bb3e7220 */ /* 0x000fc40000410000 */
[----:B------:R-:W-:Y:S01]  /*2570*/  FMUL.FTZ R61, R61, c[0x0][0x1e8] ;  /* 0x00007a003d3d7a20 */ /* 0x000fe20000410000 */
[----:B------:R-:W-:Y:S01]  /*2580*/  FSEL R205, R174, RZ, P6 ;  /* 0x000000ffaecd7208 */ /* 0x000fe20003000000 */
[-C--:B------:R-:W-:Y:S01]  /*2590*/  FMUL.FTZ R170, R165, R64.reuse ;  /* 0x00000040a5aa7220 */ /* 0x080fe20000410000 */
[----:B------:R-:W-:Y:S01]  /*25a0*/  LOP3.LUT P6, RZ, R91, 0xff00, RZ, 0xc0, !PT ;  /* 0x0000ff005bff7812 */ /* 0x000fe200078cc0ff */
[----:B------:R-:W-:Y:S01]  /*25b0*/  FMUL.FTZ R59, R63, R64 ;  /* 0x000000403f3b7220 */ /* 0x000fe20000410000 */
[----:B------:R-:W-:Y:S01]  /*25c0*/  MOV R174, R2 ;  /* 0x0000000200ae7202 */ /* 0x000fe20000000f00 */
        /* <DEDUP_REMOVED lines=8> */
[-C--:B------:R-:W-:Y:S01]  /*2650*/  FMUL.FTZ R61, R209, R64.reuse ;  /* 0x00000040d13d7220 */ /* 0x080fe20000410000 */
[----:B------:R-:W-:Y:S01]  /*2660*/  FSEL R185, R170, RZ, P4 ;  /* 0x000000ffaab97208 */ /* 0x000fe20002000000 */
[-C--:B------:R-:W-:Y:S01]  /*2670*/  FMUL.FTZ R172, R167, R64.reuse ;  /* 0x00000040a7ac7220 */ /* 0x080fe20000410000 */
[----:B------:R-:W-:Y:S01]  /*2680*/  FSEL R68, R59, RZ, P1 ;  /* 0x000000ff3b447208 */ /* 0x000fe20000800000 */
[----:B------:R-:W-:Y:S01]  /*2690*/  FMUL.FTZ R90, R90, c[0x0][0x1e8] ;  /* 0x00007a005a5a7a20 */ /* 0x000fe20000410000 */
[----:B------:R-:W-:Y:S01]  /*26a0*/  LOP3.LUT P4, RZ, R91, 0xff000000, RZ, 0xc0, !PT ;  /* 0xff0000005bff7812 */ /* 0x000fe2000788c0ff */
[----:B------:R-:W-:Y:S01]  /*26b0*/  FMUL.FTZ R61, R61, c[0x0][0x1e8] ;  /* 0x00007a003d3d7a20 */ /* 0x000fe20000410000 */
[----:B------:R-:W-:Y:S01]  /*26c0*/  LOP3.LUT P1, RZ, R2, 0xff00, RZ, 0xc0, !PT ;  /* 0x0000ff0002ff7812 */ /* 0x000fe2000782c0ff */
[----:B------:R-:W-:Y:S01]  /*26d0*/  FMUL.FTZ R172, R172, c[0x0][0x1e8] ;  /* 0x00007a00acac7a20 */ /* 0x000fe20000410000 */
[----:B------:R-:W-:Y:S01]  /*26e0*/  FSEL R90, R90, RZ, P3 ;  /* 0x000000ff5a5a7208 */ /* 0x000fe20001800000 */
[-C--:B------:R-:W-:Y:S01]  /*26f0*/  FMUL.FTZ R2, R65, R64.reuse ;  /* 0x0000004041027220 */ /* 0x080fe20000410000 */
[----:B------:R-:W-:Y:S01]  /*2700*/  LOP3.LUT P3, RZ, R91, 0xff0000, RZ, 0xc0, !PT ;  /* 0x00ff00005bff7812 */ /* 0x000fe2000786c0ff */
[----:B------:R-:W-:Y:S01]  /*2710*/  IMAD R74, R158, c[0x0][0x168], RZ ;  /* 0x00005a009e4a7a24 */ /* 0x000fe200078e02ff */
[----:B------:R-:W-:Y:S01]  /*2720*/  FSEL R215, R61, RZ, P4 ;  /* 0x000000ff3dd77208 */ /* 0x000fe20002000000 */
[----:B------:R-:W-:Y:S01]  /*2730*/  FMUL.FTZ R2, R2, c[0x0][0x1e8] ;  /* 0x00007a0002027a20 */ /* 0x000fe20000410000 */
[----:B------:R-:W-:Y:S01]  /*2740*/  FSEL R91, R172, RZ, P5 ;  /* 0x000000ffac5b7208 */ /* 0x000fe20002800000 */
[----:B------:R-:W-:Y:S01]  /*2750*/  FMUL.FTZ R61, R69, R64 ;  /* 0x00000040453d7220 */ /* 0x000fe20000410000 */
[----:B------:R-:W-:Y:S01]  /*2760*/  LOP3.LUT P5, RZ, R174, 0xff, RZ, 0xc0, !PT ;  /* 0x000000ffaeff7812 */ /* 0x000fe200078ac0ff */
[-CC-:B------:R-:W-:Y:S01]  /*2770*/  FFMA.FTZ R78, R78, R164.reuse, R199.reuse ;  /* 0x000000a44e4e7223 */ /* 0x180fe200000100c7 */
[----:B------:R-:W-:Y:S01]  /*2780*/  SHF.R.S32.HI R217, RZ, 0x1f, R74 ;  /* 0x0000001fffd97819 */ /* 0x000fe2000001144a */
[----:B------:R-:W-:Y:S01]  /*2790*/  FMUL.FTZ R61, R61, c[0x0][0x1e8] ;  /* 0x00007a003d3d7a20 */ /* 0x000fe20000410000 */
[----:B------:R-:W-:Y:S01]  /*27a0*/  FSEL R66, R2, RZ, P5 ;  /* 0x000000ff02427208 */ /* 0x000fe20002800000 */
[--C-:B------:R-:W-:Y:S01]  /*27b0*/  FFMA.FTZ R186, R186, R164, R199.reuse ;  /* 0x000000a4baba7223 */ /* 0x100fe200000100c7 */
[----:B------:R-:W-:Y:S01]  /*27c0*/  MOV R2, R88 ;  /* 0x0000005800027202 */ /* 0x000fe20000000f00 */
[----:B------:R-:W-:Y:S01]  /*27d0*/  FADD.FTZ R78, R73, -R78 ;  /* 0x8000004e494e7221 */ /* 0x000fe20000010000 */
[----:B------:R-:W-:Y:S01]  /*27e0*/  FSEL R70, R61, RZ, P2 ;  /* 0x000000ff3d467208 */ /* 0x000fe20001000000 */
[----:B------:R-:W-:Y:S01]  /*27f0*/  FFMA.FTZ R75, R75, R164, R199 ;  /* 0x000000a44b4b7223 */ /* 0x000fe200000100c7 */
[----:B------:R-:W-:Y:S01]  /*2800*/  LOP3.LUT P2, RZ, R2, 0xff, RZ, 0xc0, !PT ;  /* 0x000000ff02ff7812 */ /* 0x000fe2000784c0ff */
[----:B------:R-:W-:Y:S01]  /*2810*/  FADD.FTZ R186, R195, -R186 ;  /* 0x800000bac3ba7221 */ /* 0x000fe20000010000 */
[----:B------:R-:W-:Y:S01]  /*2820*/  LEA.HI R2, R217, R74, RZ, 0x3 ;  /* 0x0000004ad9027211 */ /* 0x000fe200078f18ff */
[----:B------:R-:W-:Y:S01]  /*2830*/  FMUL.FTZ R195, R163, R78 ;  /* 0x0000004ea3c37220 */ /* 0x000fe20000410000 */
[----:B------:R-:W-:Y:S01]  /*2840*/  @P0 PRMT R74, RZ, 0x7610, R45 ;  /* 0x00007610ff4a0816 */ /* 0x000fe2000000002d */
[-C--:B------:R-:W-:Y:S01]  /*2850*/  FFMA.FTZ R87, R87, R164.reuse, R199 ;  /* 0x000000a457577223 */ /* 0x080fe200000100c7 */
[C---:B------:R-:W-:Y:S01]  /*2860*/  LOP3.LUT P4, RZ, R3.reuse, 0xff00, RZ, 0xc0, !PT ;  /* 0x0000ff0003ff7812 */ /* 0x040fe2000788c0ff */
[----:B------:R-:W-:Y:S01]  /*2870*/  FADD.FTZ R80, R80, -R75 ;  /* 0x8000004b50507221 */ /* 0x000fe20000010000 */
[----:B------:R-:W-:Y:S01]  /*2880*/  LOP3.LUT P5, RZ, R3, 0xff0000, RZ, 0xc0, !PT ;  /* 0x00ff000003ff7812 */ /* 0x000fe200078ac0ff */
[----:B------:R-:W-:Y:S01]  /*2890*/  FFMA.FTZ R82, R82, R164, R199 ;  /* 0x000000a452527223 */ /* 0x000fe200000100c7 */
[----:B------:R-:W-:Y:S01]  /*28a0*/  F2FP.BF16.PACK_AB R62, R213, R62 ;  /* 0x0000003ed53e723e */ /* 0x000fe200000010ff */
[----:B------:R-:W-:Y:S01]  /*28b0*/  @P0 FADD.FTZ R195, R195, R74 ;  /* 0x0000004ac3c30221 */ /* 0x000fe20000010000 */
[----:B------:R-:W-:Y:S01]  /*28c0*/  @P0 PRMT R74, RZ, 0x5410, R46 ;  /* 0x00005410ff4a0816 */ /* 0x000fe2000000002e */
[----:B------:R-:W-:-:S02]  /*28d0*/  FADD.FTZ R204, R204, -R87 ;  /* 0x80000057cccc7221 */ /* 0x000fc40000010000 */
[----:B------:R-:W-:Y:S02]  /*28e0*/  FMUL.FTZ R87, R163, R80 ;  /* 0x00000050a3577220 */ /* 0x000fe40000410000 */
[-CC-:B------:R-:W-:Y:S02]  /*28f0*/  FFMA.FTZ R192, R192, R164.reuse, R199.reuse ;  /* 0x000000a4c0c07223 */ /* 0x180fe400000100c7 */
[----:B------:R-:W-:Y:S02]  /*2900*/  FADD.FTZ R82, R77, -R82 ;  /* 0x800000524d527221 */ /* 0x000fe40000010000 */
[----:B------:R-:W-:Y:S02]  /*2910*/  FFMA.FTZ R79, R79, R164, R199 ;  /* 0x000000a44f4f7223 */ /* 0x000fe400000100c7 */
[----:B------:R-:W-:Y:S01]  /*2920*/  @P0 FADD.FTZ R87, R87, R74 ;  /* 0x0000004a57570221 */ /* 0x000fe20000010000 */
[----:B------:R-:W-:Y:S01]  /*2930*/  @P0 PRMT R74, RZ, 0x7610, R46 ;  /* 0x00007610ff4a0816 */ /* 0x000fe2000000002e */
[----:B------:R-:W-:-:S02]  /*2940*/  FADD.FTZ R192, R193, -R192 ;  /* 0x800000c0c1c07221 */ /* 0x000fc40000010000 */
[----:B------:R-:W-:Y:S02]  /*2950*/  FMUL.FTZ R193, R163, R82 ;  /* 0x00000052a3c17220 */ /* 0x000fe40000410000 */
[-C--:B------:R-:W-:Y:S02]  /*2960*/  FFMA.FTZ R194, R194, R164.reuse, R199 ;  /* 0x000000a4c2c27223 */ /* 0x080fe400000100c7 */
[----:B------:R-:W-:Y:S02]  /*2970*/  FADD.FTZ R84, R84, -R79 ;  /* 0x8000004f54547221 */ /* 0x000fe40000010000 */
[----:B------:R-:W-:Y:S02]  /*2980*/  FFMA.FTZ R86, R86, R164, R199 ;  /* 0x000000a456567223 */ /* 0x000fe400000100c7 */
[----:B------:R-:W-:Y:S01]  /*2990*/  @P0 FADD.FTZ R193, R193, R74 ;  /* 0x0000004ac1c10221 */ /* 0x000fe20000010000 */
[----:B------:R-:W-:Y:S01]  /*29a0*/  @P0 PRMT R74, RZ, 0x5410, R47 ;  /* 0x00005410ff4a0816 */ /* 0x000fe2000000002f */
[----:B------:R-:W-:-:S02]  /*29b0*/  FADD.FTZ R194, R189, -R194 ;  /* 0x800000c2bdc27221 */ /* 0x000fc40000010000 */
[----:B------:R-:W-:Y:S02]  /*29c0*/  FMUL.FTZ R189, R163, R84 ;  /* 0x00000054a3bd7220 */ /* 0x000fe40000410000 */
[-CC-:B------:R-:W-:Y:S02]  /*29d0*/  FFMA.FTZ R200, R200, R164.reuse, R199.reuse ;  /* 0x000000a4c8c87223 */ /* 0x180fe400000100c7 */
[----:B------:R-:W-:Y:S02]  /*29e0*/  FADD.FTZ R86, R81, -R86 ;  /* 0x8000005651567221 */ /* 0x000fe40000010000 */
[-CC-:B------:R-:W-:Y:S02]  /*29f0*/  FFMA.FTZ R83, R83, R164.reuse, R199.reuse ;  /* 0x000000a453537223 */ /* 0x180fe400000100c7 */
[-CC-:B------:R-:W-:Y:S02]  /*2a00*/  FFMA.FTZ R168, R168, R164.reuse, R199.reuse ;  /* 0x000000a4a8a87223 */ /* 0x180fe400000100c7 */
[----:B------:R-:W-:-:S02]  /*2a10*/  FFMA.FTZ R197, R197, R164, R199 ;  /* 0x000000a4c5c57223 */ /* 0x000fc400000100c7 */
[----:B------:R-:W-:Y:S01]  /*2a20*/  @P0 FADD.FTZ R189, R189, R74 ;  /* 0x0000004abdbd0221 */ /* 0x000fe20000010000 */
[----:B------:R-:W-:Y:S01]  /*2a30*/  @P0 PRMT R74, RZ, 0x7610, R47 ;  /* 0x00007610ff4a0816 */ /* 0x000fe2000000002f */
[----:B------:R-:W-:Y:S02]  /*2a40*/  FADD.FTZ R200, R191, -R200 ;  /* 0x800000c8bfc87221 */ /* 0x000fe40000010000 */
[----:B------:R-:W-:Y:S02]  /*2a50*/  FMUL.FTZ R191, R163, R86 ;  /* 0x00000056a3bf7220 */ /* 0x000fe40000410000 */
[----:B------:R-:W-:Y:S02]  /*2a60*/  FADD.FTZ R166, R166, -R83 ;  /* 0x80000053a6a67221 */ /* 0x000fe40000010000 */
[----:B------:R-:W-:Y:S02]  /*2a70*/  FADD.FTZ R168, R85, -R168 ;  /* 0x800000a855a87221 */ /* 0x000fe40000010000 */
[----:B------:R-:W-:-:S02]  /*2a80*/  FADD.FTZ R196, R196, -R197 ;  /* 0x800000c5c4c47221 */ /* 0x000fc40000010000 */
[----:B------:R-:W-:Y:S01]  /*2a90*/  @P0 FADD.FTZ R191, R191, R74 ;  /* 0x0000004abfbf0221 */ /* 0x000fe20000010000 */
[----:B------:R-:W-:Y:S01]  /*2aa0*/  @P0 PRMT R74, RZ, 0x7610, R51 ;  /* 0x00007610ff4a0816 */ /* 0x000fe20000000033 */
[C---:B------:R-:W-:Y:S02]  /*2ab0*/  FMUL.FTZ R85, R163.reuse, R166 ;  /* 0x000000a6a3557220 */ /* 0x040fe40000410000 */
[C---:B------:R-:W-:Y:S02]  /*2ac0*/  FMUL.FTZ R81, R163.reuse, R168 ;  /* 0x000000a8a3517220 */ /* 0x040fe40000410000 */
[C---:B------:R-:W-:Y:S02]  /*2ad0*/  FMUL.FTZ R83, R163.reuse, R204 ;  /* 0x000000cca3537220 */ /* 0x040fe40000410000 */
[C---:B------:R-:W-:Y:S02]  /*2ae0*/  FMUL.FTZ R77, R163.reuse, R200 ;  /* 0x000000c8a34d7220 */ /* 0x040fe40000410000 */
[----:B------:R-:W-:-:S02]  /*2af0*/  FMUL.FTZ R73, R163, R194 ;  /* 0x000000c2a3497220 */ /* 0x000fc40000410000 */
[C---:B------:R-:W-:Y:S02]  /*2b00*/  FMUL.FTZ R75, R163.reuse, R192 ;  /* 0x000000c0a34b7220 */ /* 0x040fe40000410000 */
[C---:B------:R-:W-:Y:S02]  /*2b10*/  FMUL.FTZ R79, R163.reuse, R186 ;  /* 0x000000baa34f7220 */ /* 0x040fe40000410000 */
[----:B------:R-:W-:Y:S02]  /*2b20*/  FMUL.FTZ R163, R163, R196 ;  /* 0x000000c4a3a37220 */ /* 0x000fe40000410000 */
[----:B------:R-:W-:Y:S02]  /*2b30*/  FMUL.FTZ R59, R207, R64 ;  /* 0x00000040cf3b7220 */ /* 0x000fe40000410000 */
[----:B------:R-:W-:Y:S01]  /*2b40*/  @P0 FADD.FTZ R163, R163, R74 ;  /* 0x0000004aa3a30221 */ /* 0x000fe20000010000 */
[----:B------:R-:W-:Y:S01]  /*2b50*/  @P0 PRMT R74, RZ, 0x5410, R48 ;  /* 0x00005410ff4a0816 */ /* 0x000fe20000000030 */
[----:B------:R-:W-:-:S02]  /*2b60*/  FMUL.FTZ R59, R59, c[0x0][0x1e8] ;  /* 0x00007a003b3b7a20 */ /* 0x000fc40000410000 */
[-C--:B------:R-:W-:Y:S02]  /*2b70*/  FMUL.FTZ R61, R193, R64.reuse ;  /* 0x00000040c13d7220 */ /* 0x080fe40000410000 */
[----:B------:R-:W-:Y:S01]  /*2b80*/  @P0 FADD.FTZ R85, R85, R74 ;  /* 0x0000004a55550221 */ /* 0x000fe20000010000 */
[----:B------:R-:W-:Y:S01]  /*2b90*/  @P0 PRMT R74, RZ, 0x7610, R48 ;  /* 0x00007610ff4a0816 */ /* 0x000fe20000000030 */
[----:B------:R-:W-:Y:S01]  /*2ba0*/  FMUL.FTZ R61, R61, c[0x0][0x1e8] ;  /* 0x00007a003d3d7a20 */ /* 0x000fe20000410000 */
[----:B------:R-:W-:Y:S01]  /*2bb0*/  FSEL R72, R59, RZ, P3 ;  /* 0x000000ff3b487208 */ /* 0x000fe20001800000 */
[-C--:B------:R-:W-:Y:S01]  /*2bc0*/  FMUL.FTZ R59, R67, R64.reuse ;  /* 0x00000040433b7220 */ /* 0x080fe20000410000 */
[----:B------:R-:W-:Y:S01]  /*2bd0*/  LOP3.LUT P3, RZ, R3, 0xff, RZ, 0xc0, !PT ;  /* 0x000000ff03ff7812 */ /* 0x000fe2000786c0ff */
[----:B------:R-:W-:Y:S01]  /*2be0*/  @P0 FADD.FTZ R81, R81, R74 ;  /* 0x0000004a51510221 */ /* 0x000fe20000010000 */
[--C-:B------:R-:W-:Y:S01]  /*2bf0*/  @P0 PRMT R74, RZ, 0x5410, R49.reuse ;  /* 0x00005410ff4a0816 */ /* 0x100fe20000000031 */
[----:B------:R-:W-:Y:S01]  /*2c00*/  FMUL.FTZ R59, R59, c[0x0][0x1e8] ;  /* 0x00007a003b3b7a20 */ /* 0x000fe20000410000 */
[----:B------:R-:W-:Y:S01]  /*2c10*/  FSEL R199, R61, RZ, P4 ;  /* 0x000000ff3dc77208 */ /* 0x000fe20002000000 */
[-C--:B------:R-:W-:Y:S01]  /*2c20*/  FMUL.FTZ R61, R85, R64.reuse ;  /* 0x00000040553d7220 */ /* 0x080fe20000410000 */
[----:B------:R-:W-:Y:S01]  /*2c30*/  LOP3.LUT P4, RZ, R88, 0xff0000, RZ, 0xc0, !PT ;  /* 0x00ff000058ff7812 */ /* 0x000fe2000788c0ff */
[----:B------:R-:W-:Y:S01]  /*2c40*/  @P0 FADD.FTZ R83, R83, R74 ;  /* 0x0000004a53530221 */ /* 0x000fe20000010000 */
[----:B------:R-:W-:Y:S01]  /*2c50*/  @P0 PRMT R74, RZ, 0x7610, R49 ;  /* 0x00007610ff4a0816 */ /* 0x000fe20000000031 */
[----:B------:R-:W-:Y:S01]  /*2c60*/  FMUL.FTZ R61, R61, c[0x0][0x1e8] ;  /* 0x00007a003d3d7a20 */ /* 0x000fe20000410000 */
[----:B------:R-:W-:Y:S01]  /*2c70*/  FSEL R211, R59, RZ, P1 ;  /* 0x000000ff3bd37208 */ /* 0x000fe20000800000 */
[-C--:B------:R-:W-:Y:S01]  /*2c80*/  FMUL.FTZ R59, R87, R64.reuse ;  /* 0x00000040573b7220 */ /* 0x080fe20000410000 */
[----:B------:R-:W-:Y:S01]  /*2c90*/  LOP3.LUT P1, RZ, R3, 0xff000000, RZ, 0xc0, !PT ;  /* 0xff00000003ff7812 */ /* 0x000fe2000782c0ff */
[----:B------:R-:W-:Y:S01]  /*2ca0*/  @P0 FADD.FTZ R77, R77, R74 ;  /* 0x0000004a4d4d0221 */ /* 0x000fe20000010000 */
[----:B------:R-:W-:Y:S01]  /*2cb0*/  @P0 PRMT R74, RZ, 0x5410, R50 ;  /* 0x00005410ff4a0816 */ /* 0x000fe20000000032 */
[----:B------:R-:W-:-:S02]  /*2cc0*/  FMUL.FTZ R3, R195, R64 ;  /* 0x00000040c3037220 */ /* 0x000fc40000410000 */
[----:B------:R-:W-:Y:S02]  /*2cd0*/  FMUL.FTZ R59, R59, c[0x0][0x1e8] ;  /* 0x00007a003b3b7a20 */ /* 0x000fe40000410000 */
[----:B------:R-:W-:Y:S01]  /*2ce0*/  @P0 FADD.FTZ R73, R73, R74 ;  /* 0x0000004a49490221 */ /* 0x000fe20000010000 */
[----:B------:R-:W-:Y:S01]  /*2cf0*/  @P0 PRMT R74, RZ, 0x7610, R50 ;  /* 0x00007610ff4a0816 */ /* 0x000fe20000000032 */
[----:B------:R-:W-:Y:S01]  /*2d00*/  FMUL.FTZ R3, R3, c[0x0][0x1e8] ;  /* 0x00007a0003037a20 */ /* 0x000fe20000410000 */
[----:B------:R-:W-:Y:S01]  /*2d10*/  FSEL R82, R59, RZ, P3 ;  /* 0x000000ff3b527208 */ /* 0x000fe20001800000 */
[-C--:B------:R-:W-:Y:S01]  /*2d20*/  FMUL.FTZ R59, R191, R64.reuse ;  /* 0x00000040bf3b7220 */ /* 0x080fe20000410000 */
[----:B------:R-:W-:Y:S01]  /*2d30*/  LOP3.LUT P3, RZ, R88, 0xff00, RZ, 0xc0, !PT ;  /* 0x0000ff0058ff7812 */ /* 0x000fe2000786c0ff */
[----:B------:R-:W-:Y:S01]  /*2d40*/  @P0 FADD.FTZ R75, R75, R74 ;  /* 0x0000004a4b4b0221 */ /* 0x000fe20000010000 */
[----:B------:R-:W-:Y:S01]  /*2d50*/  FSEL R197, R3, RZ, P6 ;  /* 0x000000ff03c57208 */ /* 0x000fe20003000000 */
[----:B------:R-:W-:Y:S01]  /*2d60*/  FMUL.FTZ R3, R189, R64 ;  /* 0x00000040bd037220 */ /* 0x000fe20000410000 */
[----:B------:R-:W-:Y:S01]  /*2d70*/  @P0 PRMT R74, RZ, 0x5410, R51 ;  /* 0x00005410ff4a0816 */ /* 0x000fe20000000033 */
[----:B------:R-:W-:Y:S01]  /*2d80*/  FMUL.FTZ R59, R59, c[0x0][0x1e8] ;  /* 0x00007a003b3b7a20 */ /* 0x000fe20000410000 */
[----:B------:R-:W-:Y:S01]  /*2d90*/  LOP3.LUT P6, RZ, R89, 0xff, RZ, 0xc0, !PT ;  /* 0x000000ff59ff7812 */ /* 0x000fe200078cc0ff */
[----:B------:R-:W-:-:S02]  /*2da0*/  FMUL.FTZ R3, R3, c[0x0][0x1e8] ;  /* 0x00007a0003037a20 */ /* 0x000fc40000410000 */
[----:B------:R-:W-:Y:S01]  /*2db0*/  @P0 FADD.FTZ R79, R79, R74 ;  /* 0x0000004a4f4f0221 */ /* 0x000fe20000010000 */
[----:B------:R-:W-:Y:S02]  /*2dc0*/  ISETP.NE.U32.AND P0, PT, RZ, c[0x0][0x258], PT ;  /* 0x00009600ff007a0c */ /* 0x000fe40003f05070 */
[----:B------:R-:W-:Y:S01]  /*2dd0*/  FSEL R84, R3, RZ, P5 ;  /* 0x000000ff03547208 */ /* 0x000fe20002800000 */
[----:B------:R-:W-:Y:S01]  /*2de0*/  FMUL.FTZ R3, R83, R64 ;  /* 0x0000004053037220 */ /* 0x000fe20000410000 */
[----:B------:R-:W-:Y:S02]  /*2df0*/  ISETP.NE.AND.EX P0, PT, RZ, c[0x0][0x25c], PT, P0 ;  /* 0x00009700ff007a0c */ /* 0x000fe40003f05300 */
[----:B------:R-:W-:Y:S01]  /*2e00*/  FSEL R217, R59, RZ, P1 ;  /* 0x000000ff3bd97208 */ /* 0x000fe20000800000 */
[----:B------:R-:W-:Y:S01]  /*2e10*/  FMUL.FTZ R3, R3, c[0x0][0x1e8] ;  /* 0x00007a0003037a20 */ /* 0x000fe20000410000 */
[----:B------:R-:W-:Y:S02]  /*2e20*/  FSEL R74, R61, RZ, P2 ;  /* 0x000000ff3d4a7208 */ /* 0x000fe40001000000 */
[----:B------:R-:W-:-:S02]  /*2e30*/  LOP3.LUT P1, RZ, R89, 0xff00, RZ, 0xc0, !PT ;  /* 0x0000ff0059ff7812 */ /* 0x000fc4000782c0ff */
[----:B------:R-:W-:Y:S02]  /*2e40*/  FSEL R76, R3, RZ, P4 ;  /* 0x000000ff034c7208 */ /* 0x000fe40002000000 */
[C---:B------:R-:W-:Y:S02]  /*2e50*/  LOP3.LUT P2, RZ, R89.reuse, 0xff0000, RZ, 0xc0, !PT ;  /* 0x00ff000059ff7812 */ /* 0x040fe4000784c0ff */
[----:B------:R-:W-:Y:S01]  /*2e60*/  LOP3.LUT P4, RZ, R89, 0xff000000, RZ, 0xc0, !PT ;  /* 0xff00000059ff7812 */ /* 0x000fe2000788c0ff */
[----:B------:R-:W-:Y:S01]  /*2e70*/  HFMA2.MMA R89, -RZ, RZ, 0, 9.5367431640625e-07 ;  /* 0x00000010ff597435 */ /* 0x000fe200000001ff */
[----:B------:R-:W-:Y:S02]  /*2e80*/  @P0 F2FP.BF16.PACK_AB R57, RZ, R57 ;  /* 0x00000039ff39023e */ /* 0x000fe400000010ff */
[----:B------:R-:W-:Y:S02]  /*2e90*/  @P0 F2FP.BF16.PACK_AB R171, RZ, R171 ;  /* 0x000000abffab023e */ /* 0x000fe400000010ff */
[----:B------:R-:W-:-:S02]  /*2ea0*/  @P0 F2FP.BF16.PACK_AB R173, RZ, R173 ;  /* 0x000000adffad023e */ /* 0x000fc400000010ff */
[----:B------:R-:W-:Y:S02]  /*2eb0*/  @P0 F2FP.BF16.PACK_AB R181, RZ, R181 ;  /* 0x000000b5ffb5023e */ /* 0x000fe400000010ff */
[----:B------:R-:W-:Y:S02]  /*2ec0*/  LOP3.LUT R59, R141, 0x1f, RZ, 0xc0, !PT ;  /* 0x0000001f8d3b7812 */ /* 0x000fe400078ec0ff */
        /* <DEDUP_REMOVED lines=8> */
[----:B------:R-:W-:Y:S01]  /*2f50*/  LEA.HI.SX32 R78, R2, R59, 0x1d ;  /* 0x0000003b024e7211 */ /* 0x000fe200078feaff */
        /* <DEDUP_REMOVED lines=10> */
[----:B------:R-:W-:Y:S02]  /*3000*/  @P0 F2FP.BF16.PACK_AB R165, RZ, R165 ;  /* 0x000000a5ffa5023e */ /* 0x000fe400000010ff */
[----:B------:R-:W-:Y:S02]  /*3010*/  @P0 F2FP.BF16.PACK_AB R80, RZ, R63 ;  /* 0x0000003fff50023e */ /* 0x000fe400000010ff */
[----:B------:R-:W-:Y:S02]  /*3020*/  @P0 F2FP.BF16.PACK_AB R187, RZ, R187 ;  /* 0x000000bbffbb023e */ /* 0x000fe400000010ff */
[----:B------:R-:W-:Y:S02]  /*3030*/  @P0 F2FP.BF16.PACK_AB R209, RZ, R209 ;  /* 0x000000d1ffd1023e */ /* 0x000fe400000010ff */
[----:B------:R-:W-:Y:S01]  /*3040*/  F2FP.BF16.PACK_AB R59, R205, R60 ;  /* 0x0000003ccd3b723e */ /* 0x000fe200000010ff */
[----:B------:R-:W-:Y:S01]  /*3050*/  IMAD.WIDE.U32 R60, R160, R89, c[0x0][0x248] ;  /* 0x00009200a03c7625 */ /* 0x000fe200078e0059 */
[----:B------:R-:W-:-:S02]  /*3060*/  F2FP.BF16.PACK_AB R57, R201, R92 ;  /* 0x0000005cc939723e */ /* 0x000fc400000010ff */
[----:B------:R-:W-:Y:S01]  /*3070*/  @P0 F2FP.BF16.PACK_AB R65, RZ, R65 ;  /* 0x00000041ff41023e */ /* 0x000fe200000010ff */
[----:B0-----:R-:W-:Y:S01]  /*3080*/  @P0 IMAD.WIDE.U32 R2, R162, R89, c[0x0][0x258] ;  /* 0x00009600a2020625 */ /* 0x001fe200078e0059 */
[----:B------:R-:W-:Y:S01]  /*3090*/  @P0 PRMT R52, R93, 0x7610, R52 ;  /* 0x000076105d340816 */ /* 0x000fe20000000034 */
[----:B------:R0:W-:Y:S01]  /*30a0*/  STG.E.128 [R60.64], R56 ;  /* 0x000000383c007986 */ /* 0x0001e2000c101d04 */
[----:B------:R-:W-:Y:S02]  /*30b0*/  @P0 PRMT R53, R167, 0x7610, R53 ;  /* 0x00007610a7350816 */ /* 0x000fe40000000035 */
[----:B------:R-:W-:Y:S02]  /*30c0*/  @P0 PRMT R54, R71, 0x7610, R54 ;  /* 0x0000761047360816 */ /* 0x000fe40000000036 */
[----:B------:R-:W-:Y:S02]  /*30d0*/  @P0 PRMT R55, R207, 0x7610, R55 ;  /* 0x00007610cf370816 */ /* 0x000fe40000000037 */
[----:B------:R-:W-:-:S02]  /*30e0*/  @P0 PRMT R52, R52, 0x5410, R165 ;  /* 0x0000541034340816 */ /* 0x000fc400000000a5 */
[----:B------:R-:W-:Y:S02]  /*30f0*/  @P0 PRMT R53, R53, 0x5410, R80 ;  /* 0x0000541035350816 */ /* 0x000fe40000000050 */
[----:B------:R-:W-:Y:S02]  /*3100*/  @P0 PRMT R54, R54, 0x5410, R187 ;  /* 0x0000541036360816 */ /* 0x000fe400000000bb */
[----:B------:R-:W-:Y:S02]  /*3110*/  @P0 PRMT R55, R55, 0x5410, R209 ;  /* 0x0000541037370816 */ /* 0x000fe400000000d1 */
[----:B------:R-:W-:Y:S02]  /*3120*/  @P0 F2FP.BF16.PACK_AB R69, RZ, R69 ;  /* 0x00000045ff45023e */ /* 0x000fe400000010ff */
[----:B------:R-:W-:Y:S01]  /*3130*/  @P0 F2FP.BF16.PACK_AB R87, RZ, R87 ;  /* 0x00000057ff57023e */ /* 0x000fe200000010ff */
[----:B0-----:R-:W-:Y:S01]  /*3140*/  IMAD.WIDE.U32 R56, R162, R89, c[0x0][0x248] ;  /* 0x00009200a2387625 */ /* 0x001fe200078e0059 */
[----:B------:R-:W-:Y:S01]  /*3150*/  @P0 F2FP.BF16.PACK_AB R189, RZ, R189 ;  /* 0x000000bdffbd023e */ /* 0x000fe200000010ff */
[----:B------:R0:W-:Y:S01]  /*3160*/  @P0 STG.E.128 [R2.64], R52 ;  /* 0x0000003402000986 */ /* 0x0001e2000c101d04 */
[----:B------:R-:W-:-:S02]  /*3170*/  F2FP.BF16.PACK_AB R63, R215, R72 ;  /* 0x00000048d73f723e */ /* 0x000fc400000010ff */
[----:B------:R-:W-:Y:S02]  /*3180*/  F2FP.BF16.PACK_AB R61, R68, R91 ;  /* 0x0000005b443d723e */ /* 0x000fe400000010ff */
[----:B------:R-:W-:Y:S02]  /*3190*/  F2FP.BF16.PACK_AB R60, R185, R90 ;  /* 0x0000005ab93c723e */ /* 0x000fe400000010ff */
[----:B------:R-:W-:Y:S02]  /*31a0*/  @P0 F2FP.BF16.PACK_AB R67, RZ, R67 ;  /* 0x00000043ff43023e */ /* 0x000fe400000010ff */
[----:B------:R-:W-:Y:S01]  /*31b0*/  @P0 F2FP.BF16.PACK_AB R195, RZ, R195 ;  /* 0x000000c3ffc3023e */ /* 0x000fe200000010ff */
[----:B------:R1:W-:Y:S01]  /*31c0*/  STG.E.128 [R56.64], R60 ;  /* 0x0000003c38007986 */ /* 0x0003e2000c101d04 */
[----:B------:R-:W-:Y:S02]  /*31d0*/  @P0 F2FP.BF16.PACK_AB R193, RZ, R193 ;  /* 0x000000c1ffc1023e */ /* 0x000fe400000010ff */
[----:B------:R-:W-:-:S02]  /*31e0*/  @P0 F2FP.BF16.PACK_AB R191, RZ, R191 ;  /* 0x000000bfffbf023e */ /* 0x000fc400000010ff */
[----:B------:R-:W-:Y:S02]  /*31f0*/  F2FP.BF16.PACK_AB R59, R217, R84 ;  /* 0x00000054d93b723e */ /* 0x000fe400000010ff */
[----:B------:R-:W-:Y:S01]  /*3200*/  F2FP.BF16.PACK_AB R58, R199, R82 ;  /* 0x00000052c73a723e */ /* 0x000fe200000010ff */
[----:B0-----:R-:W-:Y:S01]  /*3210*/  @P0 IMAD.WIDE.U32 R2, R161, R89, c[0x0][0x258] ;  /* 0x00009600a1020625 */ /* 0x001fe200078e0059 */
[----:B------:R-:W-:Y:S02]  /*3220*/  @P0 PRMT R52, R65, 0x7610, R52 ;  /* 0x0000761041340816 */ /* 0x000fe40000000034 */
[----:B------:R-:W-:Y:S02]  /*3230*/  @P0 PRMT R53, R69, 0x7610, R53 ;  /* 0x0000761045350816 */ /* 0x000fe40000000035 */
[----:B------:R-:W-:Y:S02]  /*3240*/  @P0 PRMT R54, R87, 0x7610, R54 ;  /* 0x0000761057360816 */ /* 0x000fe40000000036 */
[----:B------:R-:W-:-:S02]  /*3250*/  @P0 PRMT R55, R189, 0x7610, R55 ;  /* 0x00007610bd370816 */ /* 0x000fc40000000037 */
[----:B------:R-:W-:Y:S01]  /*3260*/  @P0 PRMT R52, R52, 0x5410, R67 ;  /* 0x0000541034340816 */ /* 0x000fe20000000043 */
[----:B-1----:R-:W-:Y:S01]  /*3270*/  IMAD.WIDE.U32 R60, R161, R89, c[0x0][0x248] ;  /* 0x00009200a13c7625 */ /* 0x002fe200078e0059 */
[----:B------:R-:W-:Y:S02]  /*3280*/  @P0 PRMT R53, R53, 0x5410, R195 ;  /* 0x0000541035350816 */ /* 0x000fe400000000c3 */
[----:B------:R-:W-:Y:S02]  /*3290*/  @P0 PRMT R54, R54, 0x5410, R193 ;  /* 0x0000541036360816 */ /* 0x000fe400000000c1 */
[----:B------:R-:W-:Y:S02]  /*32a0*/  @P0 PRMT R55, R55, 0x5410, R191 ;  /* 0x0000541037370816 */ /* 0x000fe400000000bf */
[----:B------:R-:W-:Y:S02]  /*32b0*/  F2FP.BF16.PACK_AB R57, R197, R70 ;  /* 0x00000046c539723e */ /* 0x000fe400000010ff */
[----:B------:R-:W-:Y:S01]  /*32c0*/  F2FP.BF16.PACK_AB R56, R211, R66 ;  /* 0x00000042d338723e */ /* 0x000fe200000010ff */
[----:B------:R0:W-:Y:S01]  /*32d0*/  @P0 STG.E.128 [R2.64], R52 ;  /* 0x0000003402000986 */ /* 0x0001e2000c101d04 */
[----:B------:R-:W-:Y:S01]  /*32e0*/  @P0 F2FP.BF16.PACK_AB R62, RZ, R77 ;  /* 0x0000004dff3e023e */ /* 0x000fe200000010ff */
[-C--:B------:R-:W-:Y:S01]  /*32f0*/  FMUL.FTZ R77, R77, R64.reuse ;  /* 0x000000404d4d7220 */ /* 0x080fe20000410000 */
[----:B------:R-:W-:Y:S01]  /*3300*/  @P0 F2FP.BF16.PACK_AB R63, RZ, R75 ;  /* 0x0000004bff3f023e */ /* 0x000fe200000010ff */
[----:B------:R1:W-:Y:S01]  /*3310*/  STG.E.128 [R60.64], R56 ;  /* 0x000000383c007986 */ /* 0x0003e2000c101d04 */
[----:B------:R-:W-:Y:S01]  /*3320*/  @P0 F2FP.BF16.PACK_AB R65, RZ, R79 ;  /* 0x0000004fff41023e */ /* 0x000fe200000010ff */
[-C--:B------:R-:W-:Y:S01]  /*3330*/  FMUL.FTZ R75, R75, R64.reuse ;  /* 0x000000404b4b7220 */ /* 0x080fe20000410000 */
[----:B------:R-:W-:Y:S01]  /*3340*/  @P0 F2FP.BF16.PACK_AB R85, RZ, R85 ;  /* 0x00000055ff55023e */ /* 0x000fe200000010ff */
[----:B------:R-:W-:Y:S01]  /*3350*/  FMUL.FTZ R79, R79, R64 ;  /* 0x000000404f4f7220 */ /* 0x000fe20000410000 */
[----:B------:R-:W-:Y:S01]  /*3360*/  @P0 F2FP.BF16.PACK_AB R83, RZ, R83 ;  /* 0x00000053ff53023e */ /* 0x000fe200000010ff */
[----:B------:R-:W-:Y:S01]  /*3370*/  FMUL.FTZ R75, R75, c[0x0][0x1e8] ;  /* 0x00007a004b4b7a20 */ /* 0x000fe20000410000 */
[----:B------:R-:W-:Y:S01]  /*3380*/  LOP3.LUT P5, RZ, R88, 0xff000000, RZ, 0xc0, !PT ;  /* 0xff00000058ff7812 */ /* 0x000fe200078ac0ff */
[----:B------:R-:W-:-:S02]  /*3390*/  FMUL.FTZ R79, R79, c[0x0][0x1e8] ;  /* 0x00007a004f4f7a20 */ /* 0x000fc40000410000 */
[----:B------:R-:W-:Y:S01]  /*33a0*/  FMUL.FTZ R77, R77, c[0x0][0x1e8] ;  /* 0x00007a004d4d7a20 */ /* 0x000fe20000410000 */
[----:B------:R-:W-:Y:S02]  /*33b0*/  FSEL R75, R75, RZ, P1 ;  /* 0x000000ff4b4b7208 */ /* 0x000fe40000800000 */
[----:B0-----:R-:W-:Y:S01]  /*33c0*/  @P0 F2FP.BF16.PACK_AB R3, RZ, R81 ;  /* 0x00000051ff03023e */ /* 0x001fe200000010ff */
[-C--:B------:R-:W-:Y:S01]  /*33d0*/  FMUL.FTZ R81, R81, R64.reuse ;  /* 0x0000004051517220 */ /* 0x080fe20000410000 */
[----:B------:R-:W-:Y:S02]  /*33e0*/  @P0 PRMT R52, R85, 0x7610, R52 ;  /* 0x0000761055340816 */ /* 0x000fe40000000034 */
[----:B-1----:R-:W-:Y:S01]  /*33f0*/  @P0 F2FP.BF16.PACK_AB R61, RZ, R73 ;  /* 0x00000049ff3d023e */ /* 0x002fe200000010ff */
[-C--:B------:R-:W-:Y:S01]  /*3400*/  FMUL.FTZ R73, R73, R64.reuse ;  /* 0x0000004049497220 */ /* 0x080fe20000410000 */
[----:B------:R-:W-:Y:S01]  /*3410*/  @P0 IADD3 R2, R160, 0x60, RZ ;  /* 0x00000060a0020810 */ /* 0x000fe20007ffe0ff */
[----:B------:R-:W-:Y:S01]  /*3420*/  FMUL.FTZ R64, R163, R64 ;  /* 0x00000040a3407220 */ /* 0x000fe20000410000 */
[----:B------:R-:W-:Y:S01]  /*3430*/  @P0 F2FP.BF16.PACK_AB R163, RZ, R163 ;  /* 0x000000a3ffa3023e */ /* 0x000fe200000010ff */
[----:B------:R-:W-:Y:S01]  /*3440*/  FMUL.FTZ R81, R81, c[0x0][0x1e8] ;  /* 0x00007a0051517a20 */ /* 0x000fe20000410000 */
[----:B------:R-:W-:Y:S01]  /*3450*/  @P0 PRMT R53, R83, 0x7610, R53 ;  /* 0x0000761053350816 */ /* 0x000fe20000000035 */
[----:B------:R-:W-:Y:S01]  /*3460*/  FMUL.FTZ R73, R73, c[0x0][0x1e8] ;  /* 0x00007a0049497a20 */ /* 0x000fe20000410000 */
[----:B------:R-:W-:Y:S01]  /*3470*/  IADD3 R60, R78, 0x60, RZ ;  /* 0x000000604e3c7810 */ /* 0x000fe20007ffe0ff */
[----:B------:R-:W-:Y:S01]  /*3480*/  FMUL.FTZ R64, R64, c[0x0][0x1e8] ;  /* 0x00007a0040407a20 */ /* 0x000fe20000410000 */
[----:B------:R-:W-:-:S02]  /*3490*/  @P0 PRMT R54, R61, 0x7610, R54 ;  /* 0x000076103d360816 */ /* 0x000fc40000000036 */
[----:B------:R-:W-:Y:S01]  /*34a0*/  @P0 PRMT R55, R65, 0x7610, R55 ;  /* 0x0000761041370816 */ /* 0x000fe20000000037 */
[----:B------:R-:W-:Y:S01]  /*34b0*/  IMAD.WIDE.U32 R60, R60, R89, c[0x0][0x248] ;  /* 0x000092003c3c7625 */ /* 0x000fe200078e0059 */
[----:B------:R-:W-:Y:S02]  /*34c0*/  FSEL R58, R73, RZ, P6 ;  /* 0x000000ff493a7208 */ /* 0x000fe40003000000 */
[----:B------:R-:W-:Y:S02]  /*34d0*/  FSEL R59, R79, RZ, P2 ;  /* 0x000000ff4f3b7208 */ /* 0x000fe40001000000 */
[----:B------:R-:W-:Y:S02]  /*34e0*/  FSEL R64, R64, RZ, P4 ;  /* 0x000000ff40407208 */ /* 0x000fe40002000000 */
[----:B------:R-:W-:Y:S02]  /*34f0*/  FSEL R57, R77, RZ, P5 ;  /* 0x000000ff4d397208 */ /* 0x000fe40002800000 */
[----:B------:R-:W-:-:S02]  /*3500*/  FSEL R81, R81, RZ, P3 ;  /* 0x000000ff51517208 */ /* 0x000fc40001800000 */
[----:B------:R-:W-:Y:S01]  /*3510*/  @P0 PRMT R52, R52, 0x5410, R3 ;  /* 0x0000541034340816 */ /* 0x000fe20000000003 */
[----:B------:R-:W-:Y:S01]  /*3520*/  @P0 IMAD.WIDE.U32 R2, R2, R89, c[0x0][0x258] ;  /* 0x0000960002020625 */ /* 0x000fe200078e0059 */
[----:B------:R-:W-:Y:S02]  /*3530*/  @P0 PRMT R53, R53, 0x5410, R62 ;  /* 0x0000541035350816 */ /* 0x000fe4000000003e */
[----:B------:R-:W-:Y:S02]  /*3540*/  @P0 PRMT R54, R54, 0x5410, R63 ;  /* 0x0000541036360816 */ /* 0x000fe4000000003f */
[----:B------:R-:W-:Y:S02]  /*3550*/  @P0 PRMT R55, R55, 0x5410, R163 ;  /* 0x0000541037370816 */ /* 0x000fe400000000a3 */
[----:B------:R-:W-:Y:S02]  /*3560*/  F2FP.BF16.PACK_AB R59, R64, R59 ;  /* 0x0000003b403b723e */ /* 0x000fe400000010ff */
[----:B------:R-:W-:Y:S01]  /*3570*/  F2FP.BF16.PACK_AB R58, R75, R58 ;  /* 0x0000003a4b3a723e */ /* 0x000fe200000010ff */
[----:B------:R0:W-:Y:S01]  /*3580*/  @P0 STG.E.128 [R2.64], R52 ;  /* 0x0000003402000986 */ /* 0x0001e2000c101d04 */
[----:B------:R-:W-:-:S02]  /*3590*/  F2FP.BF16.PACK_AB R57, R57, R76 ;  /* 0x0000004c3939723e */ /* 0x000fc400000010ff */
[----:B------:R-:W-:Y:S02]  /*35a0*/  F2FP.BF16.PACK_AB R56, R81, R74 ;  /* 0x0000004a5138723e */ /* 0x000fe400000010ff */
[----:B------:R-:W-:-:S03]  /*35b0*/  MOV R63, c[0x0][0x160] ;  /* 0x00005800003f7a02 */ /* 0x000fc60000000f00 */
[----:B------:R0:W-:Y:S01]  /*35c0*/  STG.E.128 [R60.64], R56 ;  /* 0x000000383c007986 */ /* 0x0001e2000c101d04 */
[----:B------:R-:W-:-:S04]  /*35d0*/  LEA R158, R63, R158, 0x2 ;  /* 0x0000009e3f9e7211 */ /* 0x000fc800078e10ff */
[----:B------:R-:W-:-:S13]  /*35e0*/  ISETP.GE.AND P0, PT, R158, c[0x0][0x164], PT ;  /* 0x000059009e007a0c */ /* 0x000fda0003f06270 */
[----:B0-----:R-:W-:Y:S01]  /*35f0*/  @P0 CALL.REL.NOINC `(.L_x_3346) ;  /* 0x0000001000000944 */ /* 0x001fe20003c00000 */
[----:B------:R-:W-:Y:S05]  /*3600*/  BRA `(.L_x_3347) ;  /* 0xffffcf8000007947 */ /* 0x000fea000383ffff */
.L_x_3346:
[----:B------:R-:W-:Y:S05]  /*3610*/  BSYNC B1 ;  /* 0x0000000000017941 */ /* 0x000fea0003800000 */
.L_x_3343:
        /* <DEDUP_REMOVED lines=42> */
.L_x_3342:
[----:B------:R-:W-:Y:S05]  /*38c0*/  BSYNC B0 ;  /* 0x0000000000007941 */ /* 0x000fea0003800000 */
.L_x_3340:
        /* <DEDUP_REMOVED lines=180> */
.L_x_3344:
[----:B------:R-:W-:Y:S01]  /*4410*/  HFMA2.MMA R199, -RZ, RZ, 0, 5.9604644775390625e-08 ;  /* 0x00000001ffc77435 */ /* 0x000fe200000001ff */
[----:B------:R-:W-:-:S02]  /*4420*/  MOV R182, R201 ;  /* 0x000000c900b67202 */ /* 0x000fc40000000f00 */
[----:B------:R-:W-:Y:S02]  /*4430*/  MOV R205, 0x1f ;  /* 0x0000001f00cd7802 */ /* 0x000fe40000000f00 */
[----:B------:R-:W-:Y:S02]  /*4440*/  MOV R206, 0xffffffff ;  /* 0xffffffff00ce7802 */ /* 0x000fe40000000f00 */
[----:B------:R-:W-:Y:S02]  /*4450*/  MOV R56, 0x4470 ;  /* 0x0000447000387802 */ /* 0x000fe40000000f00 */
[----:B-----5:R-:W-:Y:S05]  /*4460*/  CALL.REL.NOINC `($__internal_49_$__cuda_sm70_shflsync_bfly_p) ;  /* 0x0000046000007944 */ /* 0x020fea0003c00000 */
[----:B-1----:R-:W-:Y:S01]  /*4470*/  MOV R164, R182 ;  /* 0x000000b600a47202 */ /* 0x002fe20000000f00 */
[----:B0-----:R-:W-:Y:S05]  /*4480*/  BRA `(.L_x_3348) ;  /* 0xffffd6e000007947 */ /* 0x001fea000383ffff */
.L_x_3345:
[----:B------:R-:W-:Y:S01]  /*4490*/  HFMA2.MMA R199, -RZ, RZ, 0, 5.9604644775390625e-08 ;  /* 0x00000001ffc77435 */ /* 0x000fe200000001ff */
[----:B------:R-:W-:Y:S02]  /*44a0*/  MOV R182, R203 ;  /* 0x000000cb00b67202 */ /* 0x000fe40000000f00 */
[----:B------:R-:W-:Y:S02]  /*44b0*/  MOV R205, 0x1f ;  /* 0x0000001f00cd7802 */ /* 0x000fe40000000f00 */
[----:B------:R-:W-:-:S02]  /*44c0*/  MOV R206, 0xffffffff ;  /* 0xffffffff00ce7802 */ /* 0x000fc40000000f00 */
[----:B------:R-:W-:Y:S02]  /*44d0*/  MOV R56, 0x44f0 ;  /* 0x000044f000387802 */ /* 0x000fe40000000f00 */
[----:B01---5:R-:W-:Y:S05]  /*44e0*/  CALL.REL.NOINC `($__internal_49_$__cuda_sm70_shflsync_bfly_p) ;  /* 0x000003e000007944 */ /* 0x023fea0003c00000 */
[----:B------:R-:W-:Y:S01]  /*44f0*/  FADD.FTZ R201, R201, R164 ;  /* 0x000000a4c9c97221 */ /* 0x000fe20000010000 */
[----:B0-----:R-:W-:Y:S01]  /*4500*/  HFMA2.MMA R199, -RZ, RZ, 0, 1.1920928955078125e-07 ;  /* 0x00000002ffc77435 */ /* 0x001fe200000001ff */
[----:B-1----:R-:W-:Y:S01]  /*4510*/  FADD.FTZ R203, R203, R182 ;  /* 0x000000b6cbcb7221 */ /* 0x002fe20000010000 */
[----:B------:R-:W-:Y:S02]  /*4520*/  MOV R205, 0x1f ;  /* 0x0000001f00cd7802 */ /* 0x000fe40000000f00 */
[----:B------:R-:W-:Y:S02]  /*4530*/  MOV R206, 0xffffffff ;  /* 0xffffffff00ce7802 */ /* 0x000fe40000000f00 */
[----:B------:R-:W-:Y:S02]  /*4540*/  MOV R182, R201 ;  /* 0x000000c900b67202 */ /* 0x000fe40000000f00 */
[----:B------:R-:W-:Y:S02]  /*4550*/  MOV R56, 0x4570 ;  /* 0x0000457000387802 */ /* 0x000fe40000000f00 */
[----:B------:R-:W-:Y:S05]  /*4560*/  CALL.REL.NOINC `($__internal_49_$__cuda_sm70_shflsync_bfly_p) ;  /* 0x0000036000007944 */ /* 0x000fea0003c00000 */
[----:B0-----:R-:W-:Y:S01]  /*4570*/  HFMA2.MMA R199, -RZ, RZ, 0, 1.1920928955078125e-07 ;  /* 0x00000002ffc77435 */ /* 0x001fe200000001ff */
[----:B-1----:R-:W-:-:S02]  /*4580*/  MOV R164, R182 ;  /* 0x000000b600a47202 */ /* 0x002fc40000000f00 */
[----:B------:R-:W-:Y:S02]  /*4590*/  MOV R182, R203 ;  /* 0x000000cb00b67202 */ /* 0x000fe40000000f00 */
[----:B------:R-:W-:Y:S02]  /*45a0*/  MOV R205, 0x1f ;  /* 0x0000001f00cd7802 */ /* 0x000fe40000000f00 */
[----:B------:R-:W-:Y:S02]  /*45b0*/  MOV R206, 0xffffffff ;  /* 0xffffffff00ce7802 */ /* 0x000fe40000000f00 */
[----:B------:R-:W-:Y:S02]  /*45c0*/  MOV R56, 0x45e0 ;  /* 0x000045e000387802 */ /* 0x000fe40000000f00 */
[----:B------:R-:W-:Y:S05]  /*45d0*/  CALL.REL.NOINC `($__internal_49_$__cuda_sm70_shflsync_bfly_p) ;  /* 0x000002f000007944 */ /* 0x000fea0003c00000 */
[----:B------:R-:W-:Y:S01]  /*45e0*/  FADD.FTZ R201, R164, R201 ;  /* 0x000000c9a4c97221 */ /* 0x000fe20000010000 */
[----:B0-----:R-:W-:Y:S01]  /*45f0*/  HFMA2.MMA R199, -RZ, RZ, 0, 2.384185791015625e-07 ;  /* 0x00000004ffc77435 */ /* 0x001fe200000001ff */
[----:B-1----:R-:W-:Y:S01]  /*4600*/  FADD.FTZ R203, R203, R182 ;  /* 0x000000b6cbcb7221 */ /* 0x002fe20000010000 */
[----:B------:R-:W-:Y:S02]  /*4610*/  MOV R205, 0x1f ;  /* 0x0000001f00cd7802 */ /* 0x000fe40000000f00 */
[----:B------:R-:W-:-:S02]  /*4620*/  MOV R206, 0xffffffff ;  /* 0xffffffff00ce7802 */ /* 0x000fc40000000f00 */
[----:B------:R-:W-:Y:S02]  /*4630*/  MOV R182, R201 ;  /* 0x000000c900b67202 */ /* 0x000fe40000000f00 */
[----:B------:R-:W-:Y:S02]  /*4640*/  MOV R56, 0x4660 ;  /* 0x0000466000387802 */ /* 0x000fe40000000f00 */
[----:B------:R-:W-:Y:S05]  /*4650*/  CALL.REL.NOINC `($__internal_49_$__cuda_sm70_shflsync_bfly_p) ;  /* 0x0000027000007944 */ /* 0x000fea0003c00000 */
[----:B0-----:R-:W-:Y:S01]  /*4660*/  HFMA2.MMA R199, -RZ, RZ, 0, 2.384185791015625e-07 ;  /* 0x00000004ffc77435 */ /* 0x001fe200000001ff */
[----:B-1----:R-:W-:Y:S02]  /*4670*/  MOV R164, R182 ;  /* 0x000000b600a47202 */ /* 0x002fe40000000f00 */
[----:B------:R-:W-:Y:S02]  /*4680*/  MOV R182, R203 ;  /* 0x000000cb00b67202 */ /* 0x000fe40000000f00 */
[----:B------:R-:W-:Y:S02]  /*4690*/  MOV R205, 0x1f ;  /* 0x0000001f00cd7802 */ /* 0x000fe40000000f00 */
[----:B------:R-:W-:Y:S02]  /*46a0*/  MOV R206, 0xffffffff ;  /* 0xffffffff00ce7802 */ /* 0x000fe40000000f00 */
[----:B------:R-:W-:-:S02]  /*46b0*/  MOV R56, 0x46d0 ;  /* 0x000046d000387802 */ /* 0x000fc40000000f00 */
[----:B------:R-:W-:Y:S05]  /*46c0*/  CALL.REL.NOINC `($__internal_49_$__cuda_sm70_shflsync_bfly_p) ;  /* 0x0000020000007944 */ /* 0x000fea0003c00000 */
[----:B------:R-:W-:Y:S01]  /*46d0*/  FADD.FTZ R201, R164, R201 ;  /* 0x000000c9a4c97221 */ /* 0x000fe20000010000 */
[----:B0-----:R-:W-:Y:S01]  /*46e0*/  HFMA2.MMA R199, -RZ, RZ, 0, 4.76837158203125e-07 ;  /* 0x00000008ffc77435 */ /* 0x001fe200000001ff */
[----:B-1----:R-:W-:Y:S01]  /*46f0*/  FADD.FTZ R203, R203, R182 ;  /* 0x000000b6cbcb7221 */ /* 0x002fe20000010000 */
[----:B------:R-:W-:-:S02]  /*4700*/  MOV R205, 0x1f ;  /* 0x0000001f00cd7802 */ /* 0x000fc40000000f00 */
[----:B------:R-:W-:Y:S02]  /*4710*/  MOV R206, 0xffffffff ;  /* 0xffffffff00ce7802 */ /* 0x000fe40000000f00 */
[----:B------:R-:W-:Y:S02]  /*4720*/  MOV R182, R201 ;  /* 0x000000c900b67202 */ /* 0x000fe40000000f00 */
[----:B------:R-:W-:Y:S02]  /*4730*/  MOV R56, 0x4750 ;  /* 0x0000475000387802 */ /* 0x000fe40000000f00 */
[----:B------:R-:W-:Y:S05]  /*4740*/  CALL.REL.NOINC `($__internal_49_$__cuda_sm70_shflsync_bfly_p) ;  /* 0x0000018000007944 */ /* 0x000fea0003c00000 */
[----:B0-----:R-:W-:Y:S01]  /*4750*/  HFMA2.MMA R199, -RZ, RZ, 0, 4.76837158203125e-07 ;  /* 0x00000008ffc77435 */ /* 0x001fe200000001ff */
[----:B-1----:R-:W-:Y:S02]  /*4760*/  MOV R164, R182 ;  /* 0x000000b600a47202 */ /* 0x002fe40000000f00 */
[----:B------:R-:W-:Y:S02]  /*4770*/  MOV R182, R203 ;  /* 0x000000cb00b67202 */ /* 0x000fe40000000f00 */
[----:B------:R-:W-:Y:S02]  /*4780*/  MOV R205, 0x1f ;  /* 0x0000001f00cd7802 */ /* 0x000fe40000000f00 */
[----:B------:R-:W-:-:S02]  /*4790*/  MOV R206, 0xffffffff ;  /* 0xffffffff00ce7802 */ /* 0x000fc40000000f00 */
[----:B------:R-:W-:Y:S02]  /*47a0*/  MOV R56, 0x47c0 ;  /* 0x000047c000387802 */ /* 0x000fe40000000f00 */
[----:B------:R-:W-:Y:S05]  /*47b0*/  CALL.REL.NOINC `($__internal_49_$__cuda_sm70_shflsync_bfly_p) ;  /* 0x0000011000007944 */ /* 0x000fea0003c00000 */
[----:B------:R-:W-:Y:S01]  /*47c0*/  FADD.FTZ R201, R164, R201 ;  /* 0x000000c9a4c97221 */ /* 0x000fe20000010000 */
[----:B0-----:R-:W-:Y:S01]  /*47d0*/  HFMA2.MMA R199, -RZ, RZ, 0, 9.5367431640625e-07 ;  /* 0x00000010ffc77435 */ /* 0x001fe200000001ff */
[----:B-1----:R-:W-:Y:S01]  /*47e0*/  FADD.FTZ R203, R203, R182 ;  /* 0x000000b6cbcb7221 */ /* 0x002fe20000010000 */
[----:B------:R-:W-:Y:S02]  /*47f0*/  MOV R205, 0x1f ;  /* 0x0000001f00cd7802 */ /* 0x000fe40000000f00 */
[----:B------:R-:W-:Y:S02]  /*4800*/  MOV R206, 0xffffffff ;  /* 0xffffffff00ce7802 */ /* 0x000fe40000000f00 */
[----:B------:R-:W-:Y:S02]  /*4810*/  MOV R182, R201 ;  /* 0x000000c900b67202 */ /* 0x000fe40000000f00 */
[----:B------:R-:W-:Y:S02]  /*4820*/  MOV R56, 0x4840 ;  /* 0x0000484000387802 */ /* 0x000fe40000000f00 */
[----:B------:R-:W-:Y:S05]  /*4830*/  CALL.REL.NOINC `($__internal_49_$__cuda_sm70_shflsync_bfly_p) ;  /* 0x0000009000007944 */ /* 0x000fea0003c00000 */
[----:B0-----:R-:W-:Y:S01]  /*4840*/  HFMA2.MMA R199, -RZ, RZ, 0, 9.5367431640625e-07 ;  /* 0x00000010ffc77435 */ /* 0x001fe200000001ff */
[----:B-1----:R-:W-:-:S02]  /*4850*/  MOV R202, R182 ;  /* 0x000000b600ca7202 */ /* 0x002fc40000000f00 */
[----:B------:R-:W-:Y:S02]  /*4860*/  MOV R182, R203 ;  /* 0x000000cb00b67202 */ /* 0x000fe40000000f00 */
[----:B------:R-:W-:Y:S02]  /*4870*/  MOV R205, 0x1f ;  /* 0x0000001f00cd7802 */ /* 0x000fe40000000f00 */
[----:B------:R-:W-:Y:S02]  /*4880*/  MOV R206, 0xffffffff ;  /* 0xffffffff00ce7802 */ /* 0x000fe40000000f00 */
[----:B------:R-:W-:Y:S02]  /*4890*/  MOV R56, 0x48b0 ;  /* 0x000048b000387802 */ /* 0x000fe40000000f00 */
[----:B------:R-:W-:Y:S05]  /*48a0*/  CALL.REL.NOINC `($__internal_49_$__cuda_sm70_shflsync_bfly_p) ;  /* 0x0000002000007944 */ /* 0x000fea0003c00000 */
[----:B-1----:R-:W-:Y:S01]  /*48b0*/  MOV R56, R182 ;  /* 0x000000b600387202 */ /* 0x002fe20000000f00 */
[----:B0-----:R-:W-:Y:S05]  /*48c0*/  BRA `(.L_x_3349) ;  /* 0xffffd3c000007947 */ /* 0x001fea000383ffff */
        .weak           $__internal_49_$__cuda_sm70_shflsync_bfly_p
        .type           $__internal_49_$__cuda_sm70_shflsync_bfly_p,@function
        .size           $__internal_49_$__cuda_sm70_shflsync_bfly_p,(.L_x_12351 - $__internal_49_$__cuda_sm70_shflsync_bfly_p)
$__internal_49_$__cuda_sm70_shflsync_bfly_p:
[----:B------:R-:W-:Y:S01]  /*48d0*/  HFMA2.MMA R57, -RZ, RZ, 0, 0 ;  /* 0x00000000ff397435 */ /* 0x000fe200000001ff */
[----:B------:R-:W-:Y:S04]  /*48e0*/  WARPSYNC R206 ;  /* 0x000000ce00007348 */ /* 0x000fe80003800000 */
[----:B------:R0:W1:Y:S01]  /*48f0*/  SHFL.BFLY PT, R182, R182, R199, R205 ;  /* 0x0c0000c7b6b67389 */ /* 0x00006200000e00cd */
[----:B------:R-:W-:Y:S05]  /*4900*/  RET.REL.NODEC R56 `(_ZN10layer_norm13ln_bwd_kernelINS_13Kernel_traitsIf13__nv_bfloat16S2_S2_fjLj1024ELj1ELj4ELj1ELj16ENS_18Kernel_traits_baseILj1024EfS2_S2_S2_fjLj128EEEEELb1ELb0ELb0ELb1EEEvNS_9BwdParamsE) ;  /* 0xffffb6f038007950 */ /* 0x000fea0003c3ffff */
.L_x_3350:
        /* <DEDUP_REMOVED lines=15> */
.L_x_12351:


//--------------------- .text._ZN10layer_norm22ln_bwd_finalize_kernelINS_22Kernel_traits_finalizeILj1024Ef13__nv_bfloat16S2_S2_fjLb0ELj1024ELj4ENS_18Kernel_traits_baseILj1024EfS2_S2_S2_fjLj1024EEEEELb0ELb0EEEvNS_9BwdParamsE --------------------------
	.section	.text._ZN10layer_norm22ln_bwd_finalize_kernelINS_22Kernel_traits_finalizeILj1024Ef13__nv_bfloat16S2_S2_fjLb0ELj1024ELj4ENS_18Kernel_traits_baseILj1024EfS2_S2_S2_fjLj1024EEEEELb0ELb0EEEvNS_9BwdParamsE,"ax",@progbits
	.sectioninfo	@"SHI_REGISTERS=30"
	.align	128
        .global         _ZN10layer_norm22ln_bwd_finalize_kernelINS_22Kernel_traits_finalizeILj1024Ef13__nv_bfloat16S2_S2_fjLb0ELj1024ELj4ENS_18Kernel_traits_baseILj1024EfS2_S2_S2_fjLj1024EEEEELb0ELb0EEEvNS_9BwdParamsE
        .type           _ZN10layer_norm22ln_bwd_finalize_kernelINS_22Kernel_traits_finalizeILj1024Ef13__nv_bfloat16S2_S2_fjLb0ELj1024ELj4ENS_18Kernel_traits_baseILj1024EfS2_S2_S2_fjLj1024EEEEELb0ELb0EEEvNS_9BwdParamsE,@function
        .size           _ZN10layer_norm22ln_bwd_finalize_kernelINS_22Kernel_traits_finalizeILj1024Ef13__nv_bfloat16S2_S2_fjLb0ELj1024ELj4ENS_18Kernel_traits_baseILj1024EfS2_S2_S2_fjLj1024EEEEELb0ELb0EEEvNS_9BwdParamsE,(.L_x_12352 - _ZN10layer_norm22ln_bwd_finalize_kernelINS_22Kernel_traits_finalizeILj1024Ef13__nv_bfloat16S2_S2_fjLb0ELj1024ELj4ENS_18Kernel_traits_baseILj1024EfS2_S2_S2_fjLj1024EEEEELb0ELb0EEEvNS_9BwdParamsE)
        .other          _ZN10layer_norm22ln_bwd_finalize_kernelINS_22Kernel_traits_finalizeILj1024Ef13__nv_bfloat16S2_S2_fjLb0ELj1024ELj4ENS_18Kernel_traits_baseILj1024EfS2_S2_S2_fjLj1024EEEEELb0ELb0EEEvNS_9BwdParamsE,@"STO_CUDA_ENTRY STV_DEFAULT"
_ZN10layer_norm22ln_bwd_finalize_kernelINS_22Kernel_traits_finalizeILj1024Ef13__nv_bfloat16S2_S2_fjLb0ELj1024ELj4ENS_18Kernel_traits_baseILj1024EfS2_S2_S2_fjLj1024EEEEELb0ELb0EEEvNS_9BwdParamsE:
.text._ZN10layer_norm22ln_bwd_finalize_kernelINS_22Kernel_traits_finalizeILj1024Ef13__nv_bfloat16S2_S2_fjLb0ELj1024ELj4ENS_18Kernel_traits_baseILj1024EfS2_S2_S2_fjLj1024EEEEELb0ELb0EEEvNS_9BwdParamsE:
        /* <DEDUP_REMOVED lines=19> */
.L_x_3364:
        /* <DEDUP_REMOVED lines=28> */
.L_x_3355:
        /* <DEDUP_REMOVED lines=35> */
.L_x_3354:
[----:B------:R-:W-:Y:S05]  /*0520*/  BSYNC B1 ;  /* 0x0000000000017941 */ /* 0x000fea0003800000 */
.L_x_3353:
        /* <DEDUP_REMOVED lines=23> */
.L_x_3357:
[----:B------:R-:W-:Y:S05]  /*06a0*/  BSYNC B1 ;  /* 0x0000000000017941 */ /* 0x000fea0003800000 */
.L_x_3356:
        /* <DEDUP_REMOVED lines=11> */
.L_x_3358:
[----:B------:R-:W-:Y:S05]  /*0760*/  BSYNC B1 ;  /* 0x0000000000017941 */ /* 0x000fea0003800000 */
.L_x_3352:
[----:B------:R-:W-:Y:S05]  /*0770*/  BSYNC B0 ;  /* 0x0000000000007941 */ /* 0x000fea0003800000 */
.L_x_3351:
        /* <DEDUP_REMOVED lines=11> */
.L_x_3365:
        /* <DEDUP_REMOVED lines=18> */
.L_x_3366:
[----:B---3--:R-:W-:Y:S02]  /*0950*/  FADD.FTZ R4, R4, R9 ;  /* 0x0000000904047221 */ /* 0x008fe40000010000 */
[----:B-12---:R-:W-:-:S03]  /*0960*/  FADD.FTZ R6, R5, R6 ;  /* 0x0000000605067221 */ /* 0x006fc60000010000 */
[----:B------:R1:W-:Y:S04]  /*0970*/  @!P1 STS [R17.X4+0x2000], R4 ;  /* 0x0020000411009388 */ /* 0x0003e80000004800 */
[----:B------:R1:W-:Y:S02]  /*0980*/  @!P1 STS [R17.X4+0x2080], R6 ;  /* 0x0020800611009388 */ /* 0x0003e40000004800 */
.L_x_3359:
[----:B0-----:R-:W-:Y:S01]  /*0990*/  SHF.L.U32 R2, R19, 0x1, RZ ;  /* 0x0000000113027819 */ /* 0x001fe200000006ff */
[----:B------:R-:W-:Y:S01]  /*09a0*/  WARPSYNC 0xffffffff ;  /* 0xffffffff00007948 */ /* 0x000fe20003800000 */
[----:B------:R-:W-:Y:S02]  /*09b0*/  BAR.SYNC.DEFER_BLOCKING 0x0 ;  /* 0x0000000000007b1d */ /* 0x000fe40000010000 */
[----:B------:R-:W-:-:S04]  /*09c0*/  ISETP.GE.U32.OR P1, PT, R2, c[0x0][0x168], P0 ;  /* 0x00005a0002007a0c */ /* 0x000fc80000726470 */
[----:B------:R-:W-:Y:S09]  /*09d0*/  BSSY B0, `(.L_x_3362) ;  /* 0x000000b000007945 */ /* 0x000ff20003800000 */
[----:B------:R-:W-:Y:S05]  /*09e0*/  @P1 BRA `(.L_x_3363) ;  /* 0x0000009000001947 */ /* 0x000fea0003800000 */
[----:B------:R-:W-:Y:S01]  /*09f0*/  IMAD.SHL.U32 R2, R0, 0x8, RZ ;  /* 0x0000000800027824 */ /* 0x000fe200078e00ff */
[----:B-1----:R-:W-:-:S04]  /*0a00*/  HFMA2.MMA R4, -RZ, RZ, 0, 4.76837158203125e-07 ;  /* 0x00000008ff047435 */ /* 0x002fc800000001ff */
[----:B------:R-:W-:-:S05]  /*0a10*/  LOP3.LUT R6, R2, 0xf8, RZ, 0xc0, !PT ;  /* 0x000000f802067812 */ /* 0x000fca00078ec0ff */
[----:B------:R-:W0:Y:S01]  /*0a20*/  LDS.64 R8, [R6+0x2000] ;  /* 0x0020000006087984 */ /* 0x000e220000000a00 */
[----:B------:R-:W-:-:S03]  /*0a30*/  IMAD.WIDE.U32 R2, R19, R4, c[0x0][0x268] ;  /* 0x00009a0013027625 */ /* 0x000fc600078e0004 */
[----:B------:R-:W1:Y:S01]  /*0a40*/  LDS.64 R10, [R6+0x2080] ;  /* 0x00208000060a7984 */ /* 0x000e620000000a00 */
[----:B------:R-:W-:-:S03]  /*0a50*/  IMAD.WIDE.U32 R4, R19, R4, c[0x0][0x260] ;  /* 0x0000980013047625 */ /* 0x000fc600078e0004 */
[----:B0-----:R0:W-:Y:S04]  /*0a60*/  STG.E.64 [R2.64], R8 ;  /* 0x0000000802007986 */ /* 0x0011e8000c101b04 */
[----:B-1----:R0:W-:Y:S02]  /*0a70*/  STG.E.64 [R4.64], R10 ;  /* 0x0000000a04007986 */ /* 0x0021e4000c101b04 */
.L_x_3363:
[----:B------:R-:W-:Y:S05]  /*0a80*/  BSYNC B0 ;  /* 0x0000000000007941 */ /* 0x000fea0003800000 */
.L_x_3362:
[C---:B------:R-:W-:Y:S02]  /*0a90*/  ISETP.GT.U32.AND P1, PT, R18.reuse, -0x401, PT ;  /* 0xfffffbff1200780c */ /* 0x040fe40003f24070 */
[----:B------:R-:W-:Y:S02]  /*0aa0*/  IADD3 R18, R18, 0x400, RZ ;  /* 0x0000040012127810 */ /* 0x000fe40007ffe0ff */
[----:B------:R-:W-:-:S09]  /*0ab0*/  IADD3 R19, R19, 0x200, RZ ;  /* 0x0000020013137810 */ /* 0x000fd20007ffe0ff */
[----:B01----:R-:W-:Y:S05]  /*0ac0*/  @P1 BRA `(.L_x_3364) ;  /* 0xfffff66000001947 */ /* 0x003fea000383ffff */
[----:B------:R-:W-:Y:S05]  /*0ad0*/  EXIT ;  /* 0x000000000000794d */ /* 0x000fea0003800000 */
.L_x_3360:
[----:B--2---:R-:W-:Y:S01]  /*0ae0*/  IMAD.MOV.U32 R9, RZ, RZ, R5 ;  /* 0x000000ffff097224 */ /* 0x004fe200078e0005 */
[----:B------:R-:W-:Y:S01]  /*0af0*/  MOV R8, 0x1 ;  /* 0x0000000100087802 */ /* 0x000fe20000000f00 */
[----:B------:R-:W-:Y:S01]  /*0b00*/  IMAD.MOV.U32 R7, RZ, RZ, 0x1f ;  /* 0x0000001fff077424 */ /* 0x000fe200078e00ff */
[----:B------:R-:W-:Y:S02]  /*0b10*/  MOV R10, 0xffffffff ;  /* 0xffffffff000a7802 */ /* 0x000fe40000000f00 */
[----:B------:R-:W-:Y:S02]  /*0b20*/  MOV R2, 0xb40 ;  /* 0x00000b4000027802 */ /* 0x000fe40000000f00 */
[----:B01----:R-:W-:Y:S05]  /*0b30*/  CALL.REL.NOINC `($__internal_50_$__cuda_sm70_shflsync_bfly_p) ;  /* 0x000003b000007944 */ /* 0x003fea0003c00000 */
[----:B-1----:R-:W-:Y:S01]  /*0b40*/  IMAD.MOV.U32 R2, RZ, RZ, R7 ;  /* 0x000000ffff027224 */ /* 0x002fe200078e0007 */
[----:B0-----:R-:W-:Y:S05]  /*0b50*/  BRA `(.L_x_3365) ;  /* 0xfffffcd000007947 */ /* 0x001fea000383ffff */
.L_x_3361:
[----:B------:R-:W-:Y:S01]  /*0b60*/  HFMA2.MMA R8, -RZ, RZ, 0, 1.1920928955078125e-07 ;  /* 0x00000002ff087435 */ /* 0x000fe200000001ff */
[----:B------:R-:W-:Y:S01]  /*0b70*/  MOV R7, 0x1f ;  /* 0x0000001f00077802 */ /* 0x000fe20000000f00 */
[----:B------:R-:W-:Y:S01]  /*0b80*/  IMAD.MOV.U32 R10, RZ, RZ, -0x1 ;  /* 0xffffffffff0a7424 */ /* 0x000fe200078e00ff */
[----:B------:R-:W-:-:S03]  /*0b90*/  MOV R2, 0xbb0 ;  /* 0x00000bb000027802 */ /* 0x000fc60000000f00 */
[----:B012---:R-:W-:Y:S05]  /*0ba0*/  CALL.REL.NOINC `($__internal_50_$__cuda_sm70_shflsync_bfly_p) ;  /* 0x0000034000007944 */ /* 0x007fea0003c00000 */
[----:B0-----:R-:W-:Y:S01]  /*0bb0*/  HFMA2.MMA R8, -RZ, RZ, 0, 2.384185791015625e-07 ;  /* 0x00000004ff087435 */ /* 0x001fe200000001ff */
[----:B-1----:R-:W-:Y:S01]  /*0bc0*/  FADD.FTZ R9, R9, R7 ;  /* 0x0000000709097221 */ /* 0x002fe20000010000 */
[----:B------:R-:W-:Y:S01]  /*0bd0*/  MOV R7, 0x1f ;  /* 0x0000001f00077802 */ /* 0x000fe20000000f00 */
[----:B------:R-:W-:Y:S01]  /*0be0*/  IMAD.MOV.U32 R10, RZ, RZ, -0x1 ;  /* 0xffffffffff0a7424 */ /* 0x000fe200078e00ff */
[----:B------:R-:W-:-:S02]  /*0bf0*/  MOV R2, 0xc10 ;  /* 0x00000c1000027802 */ /* 0x000fc40000000f00 */
[----:B------:R-:W-:Y:S05]  /*0c00*/  CALL.REL.NOINC `($__internal_50_$__cuda_sm70_shflsync_bfly_p) ;  /* 0x000002e000007944 */ /* 0x000fea0003c00000 */
[----:B0-----:R-:W-:Y:S01]  /*0c10*/  HFMA2.MMA R8, -RZ, RZ, 0, 4.76837158203125e-07 ;  /* 0x00000008ff087435 */ /* 0x001fe200000001ff */
[----:B-1----:R-:W-:Y:S01]  /*0c20*/  FADD.FTZ R9, R9, R7 ;  /* 0x0000000709097221 */ /* 0x002fe20000010000 */
[----:B------:R-:W-:Y:S01]  /*0c30*/  MOV R7, 0x1f ;  /* 0x0000001f00077802 */ /* 0x000fe20000000f00 */
[----:B------:R-:W-:Y:S01]  /*0c40*/  IMAD.MOV.U32 R10, RZ, RZ, -0x1 ;  /* 0xffffffffff0a7424 */ /* 0x000fe200078e00ff */
[----:B------:R-:W-:-:S02]  /*0c50*/  MOV R2, 0xc70 ;  /* 0x00000c7000027802 */ /* 0x000fc40000000f00 */
[----:B------:R-:W-:Y:S05]  /*0c60*/  CALL.REL.NOINC `($__internal_50_$__cuda_sm70_shflsync_bfly_p) ;  /* 0x0000028000007944 */ /* 0x000fea0003c00000 */
[----:B-1----:R-:W-:Y:S01]  /*0c70*/  FADD.FTZ R6, R9, R7 ;  /* 0x0000000709067221 */ /* 0x002fe20000010000 */
[----:B0-----:R-:W-:Y:S01]  /*0c80*/  HFMA2.MMA R8, -RZ, RZ, 0, 9.5367431640625e-07 ;  /* 0x00000010ff087435 */ /* 0x001fe200000001ff */
[----:B------:R-:W-:Y:S01]  /*0c90*/  MOV R7, 0x1f ;  /* 0x0000001f00077802 */ /* 0x000fe20000000f00 */
[----:B------:R-:W-:Y:S01]  /*0ca0*/  IMAD.MOV.U32 R10, RZ, RZ, -0x1 ;  /* 0xffffffffff0a7424 */ /* 0x000fe200078e00ff */
[----:B------:R-:W-:-:S02]  /*0cb0*/  MOV R2, 0xce0 ;  /* 0x00000ce000027802 */ /* 0x000fc40000000f00 */
[----:B------:R-:W-:Y:S02]  /*0cc0*/  MOV R9, R6 ;  /* 0x0000000600097202 */ /* 0x000fe40000000f00 */
[----:B------:R-:W-:Y:S05]  /*0cd0*/  CALL.REL.NOINC `($__internal_50_$__cuda_sm70_shflsync_bfly_p) ;  /* 0x0000021000007944 */ /* 0x000fea0003c00000 */
[----:B0-----:R-:W-:Y:S01]  /*0ce0*/  HFMA2.MMA R8, -RZ, RZ, 0, 5.9604644775390625e-08 ;  /* 0x00000001ff087435 */ /* 0x001fe200000001ff */
[----:B-1----:R-:W-:Y:S01]  /*0cf0*/  MOV R5, R7 ;  /* 0x0000000700057202 */ /* 0x002fe20000000f00 */
[----:B------:R-:W-:Y:S01]  /*0d00*/  IMAD.MOV.U32 R9, RZ, RZ, R4 ;  /* 0x000000ffff097224 */ /* 0x000fe200078e0004 */
[----:B------:R-:W-:Y:S01]  /*0d10*/  MOV R7, 0x1f ;  /* 0x0000001f00077802 */ /* 0x000fe20000000f00 */
[----:B------:R-:W-:Y:S01]  /*0d20*/  IMAD.MOV.U32 R10, RZ, RZ, -0x1 ;  /* 0xffffffffff0a7424 */ /* 0x000fe200078e00ff */
[----:B------:R-:W-:Y:S02]  /*0d30*/  MOV R2, 0xd50 ;  /* 0x00000d5000027802 */ /* 0x000fe40000000f00 */
[----:B------:R-:W-:Y:S05]  /*0d40*/  CALL.REL.NOINC `($__internal_50_$__cuda_sm70_shflsync_bfly_p) ;  /* 0x000001a000007944 */ /* 0x000fea0003c00000 */
[----:B0-----:R-:W-:Y:S01]  /*0d50*/  HFMA2.MMA R8, -RZ, RZ, 0, 1.1920928955078125e-07 ;  /* 0x00000002ff087435 */ /* 0x001fe200000001ff */
[----:B-1----:R-:W-:Y:S01]  /*0d60*/  FADD.FTZ R9, R4, R7 ;  /* 0x0000000704097221 */ /* 0x002fe20000010000 */
[----:B------:R-:W-:Y:S01]  /*0d70*/  MOV R7, 0x1f ;  /* 0x0000001f00077802 */ /* 0x000fe20000000f00 */
[----:B------:R-:W-:Y:S01]  /*0d80*/  IMAD.MOV.U32 R10, RZ, RZ, -0x1 ;  /* 0xffffffffff0a7424 */ /* 0x000fe200078e00ff */
[----:B------:R-:W-:Y:S02]  /*0d90*/  MOV R2, 0xdb0 ;  /* 0x00000db000027802 */ /* 0x000fe40000000f00 */
[----:B------:R-:W-:Y:S05]  /*0da0*/  CALL.REL.NOINC `($__internal_50_$__cuda_sm70_shflsync_bfly_p) ;  /* 0x0000014000007944 */ /* 0x000fea0003c00000 */
        /* <DEDUP_REMOVED lines=12> */
[----:B0-----:R-:W-:Y:S01]  /*0e70*/  HFMA2.MMA R8, -RZ, RZ, 0, 9.5367431640625e-07 ;  /* 0x00000010ff087435 */ /* 0x001fe200000001ff */
[----:B-1----:R-:W-:Y:S01]  /*0e80*/  FADD.FTZ R9, R9, R7 ;  /* 0x0000000709097221 */ /* 0x002fe20000010000 */
[----:B------:R-:W-:Y:S01]  /*0e90*/  MOV R7, 0x1f ;  /* 0x0000001f00077802 */ /* 0x000fe20000000f00 */
[----:B------:R-:W-:Y:S01]  /*0ea0*/  IMAD.MOV.U32 R10, RZ, RZ, -0x1 ;  /* 0xffffffffff0a7424 */ /* 0x000fe200078e00ff */
[----:B------:R-:W-:-:S02]  /*0eb0*/  MOV R2, 0xed0 ;  /* 0x00000ed000027802 */ /* 0x000fc40000000f00 */
[----:B------:R-:W-:Y:S05]  /*0ec0*/  CALL.REL.NOINC `($__internal_50_$__cuda_sm70_shflsync_bfly_p) ;  /* 0x0000002000007944 */ /* 0x000fea0003c00000 */
[----:B-1----:R-:W-:Y:S01]  /*0ed0*/  MOV R4, R7 ;  /* 0x0000000700047202 */ /* 0x002fe20000000f00 */
[----:B0-----:R-:W-:Y:S05]  /*0ee0*/  BRA `(.L_x_3366) ;  /* 0xfffffa6000007947 */ /* 0x001fea000383ffff */
        .weak           $__internal_50_$__cuda_sm70_shflsync_bfly_p
        .type           $__internal_50_$__cuda_sm70_shflsync_bfly_p,@function
        .size           $__internal_50_$__cuda_sm70_shflsync_bfly_p,(.L_x_12352 - $__internal_50_$__cuda_sm70_shflsync_bfly_p)
$__internal_50_$__cuda_sm70_shflsync_bfly_p:
[----:B------:R-:W-:Y:S01]  /*0ef0*/  HFMA2.MMA R3, -RZ, RZ, 0, 0 ;  /* 0x00000000ff037435 */ /* 0x000fe200000001ff */
[----:B------:R-:W-:Y:S04]  /*0f00*/  WARPSYNC R10 ;  /* 0x0000000a00007348 */ /* 0x000fe80003800000 */
[----:B------:R0:W1:Y:S01]  /*0f10*/  SHFL.BFLY PT, R7, R9, R8, R7 ;  /* 0x0c00000809077389 */ /* 0x00006200000e0007 */
[----:B------:R-:W-:Y:S05]  /*0f20*/  RET.REL.NODEC R2 `(_ZN10layer_norm22ln_bwd_finalize_kernelINS_22Kernel_traits_finalizeILj1024Ef13__nv_bfloat16S2_S2_fjLb0ELj1024ELj4ENS_18Kernel_traits_baseILj1024EfS2_S2_S2_fjLj1024EEEEELb0ELb0EEEvNS_9BwdParamsE) ;  /* 0xfffff0d002007950 */ /* 0x000fea0003c3ffff */
.L_x_3367:
        /* <DEDUP_REMOVED lines=13> */
.L_x_12352:


//--------------------- .text._ZN10layer_norm13ln_bwd_kernelINS_13Kernel_traitsIf13__nv_bfloat16S2_S2_fjLj1024ELj1ELj4ELj1ELj16ENS_18Kernel_traits_baseILj1024EfS2_S2_S2_fjLj128EEEEELb1ELb0ELb1ELb0EEEvNS_9BwdParamsE --------------------------
	.section	.text._ZN10layer_norm13ln_bwd_kernelINS_13Kernel_traitsIf13__nv_bfloat16S2_S2_fjLj1024ELj1ELj4ELj1ELj16ENS_18Kernel_traits_baseILj1024EfS2_S2_S2_fjLj128EEEEELb1ELb0ELb1ELb0EEEvNS_9BwdParamsE,"ax",@progbits
	.sectioninfo	@"SHI_REGISTERS=220"
	.align	128
        .global         _ZN10layer_norm13ln_bwd_kernelINS_13Kernel_traitsIf13__nv_bfloat16S2_S2_fjLj1024ELj1ELj4ELj1ELj16ENS_18Kernel_traits_baseILj1024EfS2_S2_S2_fjLj128EEEEELb1ELb0ELb1ELb0EEEvNS_9BwdParamsE
        .type           _ZN10layer_norm13ln_bwd_kernelINS_13Kernel_traitsIf13__nv_bfloat16S2_S2_fjLj1024ELj1ELj4ELj1ELj16ENS_18Kernel_traits_baseILj1024EfS2_S2_S2_fjLj128EEEEELb1ELb0ELb1ELb0EEEvNS_9BwdParamsE,@function
        .size           _ZN10layer_norm13ln_bwd_kernelINS_13Kernel_traitsIf13__nv_bfloat16S2_S2_fjLj1024ELj1ELj4ELj1ELj16ENS_18Kernel_traits_baseILj1024EfS2_S2_S2_fjLj128EEEEELb1ELb0ELb1ELb0EEEvNS_9BwdParamsE,(.L_x_12353 - _ZN10layer_norm13ln_bwd_kernelINS_13Kernel_traitsIf13__nv_bfloat16S2_S2_fjLj1024ELj1ELj4ELj1ELj16ENS_18Kernel_traits_baseILj1024EfS2_S2_S2_fjLj128EEEEELb1ELb0ELb1ELb0EEEvNS_9BwdParamsE)
        .other          _ZN10layer_norm13ln_bwd_kernelINS_13Kernel_traitsIf13__nv_bfloat16S2_S2_fjLj1024ELj1ELj4ELj1ELj16ENS_18Kernel_traits_baseILj1024EfS2_S2_S2_fjLj128EEEEELb1ELb0ELb1ELb0EEEvNS_9BwdParamsE,@"STO_CUDA_ENTRY STV_DEFAULT"
_ZN10layer_norm13ln_bwd_kernelINS_13Kernel_traitsIf13__nv_bfloat16S2_S2_fjLj1024ELj1ELj4ELj1ELj16ENS_18Kernel_traits_baseILj1024EfS2_S2_S2_fjLj128EEEEELb1ELb0ELb1ELb0EEEvNS_9BwdParamsE:
.text._ZN10layer_norm13ln_bwd_kernelINS_13Kernel_traitsIf13__nv_bfloat16S2_S2_fjLj1024ELj1ELj4ELj1ELj16ENS_18Kernel_traits_baseILj1024EfS2_S2_S2_fjLj128EEEEELb1ELb0ELb1ELb0EEEvNS_9BwdParamsE:
[----:B------:R-:W-:Y:S02]  /*0000*/  MOV R1, c[0x0][0x28] ;  /* 0x00000a0000017a02 */ /* 0x000fe40000000f00 */
        /* <DEDUP_REMOVED lines=15> */
[----:B------:R-:W-:Y:S01]  /*0100*/  @P3 MOV R3, 0x20 ;  /* 0x0000002000033802 */ /* 0x000fe20000000f00 */
[----:B------:R-:W-:Y:S02]  /*0110*/  @P0 IMAD.MOV.U32 R9, RZ, RZ, 0x20 ;  /* 0x00000020ff090424 */ /* 0x000fe400078e00ff */
[----:B------:R-:W-:Y:S02]  /*0120*/  @P1 MOV R11, 0x20 ;  /* 0x00000020000b1802 */ /* 0x000fe40000000f00 */
[C---:B------:R-:W-:Y:S01]  /*0130*/  @P3 IMAD.WIDE.U32 R2, R6.reuse, R3, c[0x0][0x1b0] ;  /* 0x00006c0006023625 */ /* 0x040fe200078e0003 */
[----:B------:R-:W-:-:S03]  /*0140*/  @P3 LOP3.LUT R6, R6, 0x20, RZ, 0xfc, !PT ;  /* 0x0000002006063812 */ /* 0x000fc600078efcff */
[----:B------:R-:W-:Y:S01]  /*0150*/  @P2 IMAD.MOV.U32 R7, RZ, RZ, 0x20 ;  /* 0x00000020ff072424 */ /* 0x000fe200078e00ff */
[----:B------:R-:W-:Y:S01]  /*0160*/  SHF.R.U32.HI R4, RZ, 0x5, R5 ;  /* 0x00000005ff047819 */ /* 0x000fe20000011605 */
[C---:B------:R-:W-:Y:S01]  /*0170*/  @P0 IMAD.WIDE.U32 R8, R6.reuse, R9, c[0x0][0x1b0] ;  /* 0x00006c0006080625 */ /* 0x040fe200078e0009 */
[----:B------:R-:W-:Y:S01]  /*0180*/  @P0 IADD3 R6, R6, 0x20, RZ ;  /* 0x0000002006060810 */ /* 0x000fe20007ffe0ff */
[----:B------:R0:W5:Y:S04]  /*0190*/  @P3 LDG.E.128 R36, [R2.64] ;  /* 0x0000000402243981 */ /* 0x000168000c1e1d00 */
[C---:B------:R-:W-:Y:S01]  /*01a0*/  @P1 IMAD.WIDE.U32 R10, R6.reuse, R11, c[0x0][0x1b0] ;  /* 0x00006c00060a1625 */ /* 0x040fe200078e000b */
[----:B------:R1:W5:Y:S01]  /*01b0*/  @P0 LDG.E.128 R44, [R8.64] ;  /* 0x00000004082c0981 */ /* 0x000362000c1e1d00 */
[----:B------:R-:W-:-:S03]  /*01c0*/  @P1 IADD3 R6, R6, 0x20, RZ ;  /* 0x0000002006061810 */ /* 0x000fc60007ffe0ff */
[----:B------:R1:W5:Y:S04]  /*01d0*/  @P0 LDG.E.128 R48, [R8.64+0x10] ;  /* 0x0000100408300981 */ /* 0x000368000c1e1d00 */
[----:B------:R1:W5:Y:S04]  /*01e0*/  @P1 LDG.E.128 R52, [R10.64] ;  /* 0x000000040a341981 */ /* 0x000368000c1e1d00 */
[----:B------:R1:W5:Y:S01]  /*01f0*/  @P1 LDG.E.128 R56, [R10.64+0x10] ;  /* 0x000010040a381981 */ /* 0x000362000c1e1d00 */
[----:B------:R-:W-:-:S03]  /*0200*/  @P2 IMAD.WIDE.U32 R6, R6, R7, c[0x0][0x1b0] ;  /* 0x00006c0006062625 */ /* 0x000fc600078e0007 */
[----:B------:R0:W5:Y:S04]  /*0210*/  @P3 LDG.E.128 R40, [R2.64+0x10] ;  /* 0x0000100402283981 */ /* 0x000168000c1e1d00 */
[----:B------:R1:W5:Y:S04]  /*0220*/  @P2 LDG.E.128 R60, [R6.64] ;  /* 0x00000004063c2981 */ /* 0x000368000c1e1d00 */
[----:B------:R1:W5:Y:S01]  /*0230*/  @P2 LDG.E.128 R64, [R6.64+0x10] ;  /* 0x0000100406402981 */ /* 0x000362000c1e1d00 */
[----:B0-----:R-:W-:-:S04]  /*0240*/  LEA R3, R13, R4, 0x2 ;  /* 0x000000040d037211 */ /* 0x001fc800078e10ff */
        /* <DEDUP_REMOVED lines=36> */
[----:B------:R-:W-:-:S07]  /*0490*/  IMAD.MOV.U32 R69, RZ, RZ, RZ ;  /* 0x000000ffff457224 */ /* 0x000fce00078e00ff */
.L_x_3491:
[----:B------:R-:W-:-:S10]  /*04a0*/  HFMA2.MMA R158, -RZ, RZ, 0, 2.384185791015625e-07 ;  /* 0x00000004ff9e7435 */ /* 0x000fd400000001ff */
[----:B------:R-:W-:-:S05]  /*04b0*/  IMAD.WIDE R152, R3, R158, c[0x0][0x1d8] ;  /* 0x0000760003987625 */ /* 0x000fca00078e029e */
[----:B------:R1:W2:Y:S01]  /*04c0*/  LDG.E R208, [R152.64] ;  /* 0x0000000498d07981 */ /* 0x0002a2000c1e1900 */
[----:B------:R-:W-:-:S04]  /*04d0*/  IMAD.WIDE R156, R3, R158, c[0x0][0x1a8] ;  /* 0x00006a00039c7625 */ /* 0x000fc800078e029e */
[C---:B------:R-:W-:Y:S01]  /*04e0*/  IMAD.WIDE R154, R3.reuse, R158, c[0x0][0x1d0] ;  /* 0x00007400039a7625 */ /* 0x040fe200078e029e */
[----:B-----5:R3:W5:Y:S04]  /*04f0*/  LDG.E R2, [R156.64] ;  /* 0x000000049c027981 */ /* 0x020768000c1e1900 */
[----:B------:R3:W5:Y:S01]  /*0500*/  LDG.E R7, [R154.64] ;  /* 0x000000049a077981 */ /* 0x000762000c1e1900 */
[----:B------:R-:W-:Y:S01]  /*0510*/  IMAD R6, R3, c[0x0][0x168], RZ ;  /* 0x00005a0003067a24 */ /* 0x000fe200078e02ff */
[----:B------:R-:W-:Y:S01]  /*0520*/  BSSY B1, `(.L_x_3370) ;  /* 0x00001b4000017945 */ /* 0x000fe20003800000 */
[----:B------:R-:W-:-:S03]  /*0530*/  IMAD.MOV.U32 R209, RZ, RZ, 0x10 ;  /* 0x00000010ffd17424 */ /* 0x000fc600078e00ff */
[----:B------:R-:W-:-:S04]  /*0540*/  SHF.R.S32.HI R159, RZ, 0x1f, R6 ;  /* 0x0000001fff9f7819 */ /* 0x000fc80000011406 */
[----:B------:R-:W-:Y:S02]  /*0550*/  LEA.HI R6, R159, R6, RZ, 0x3 ;  /* 0x000000069f067211 */ /* 0x000fe400078f18ff */
[----:B------:R-:W-:-:S04]  /*0560*/  LOP3.LUT R159, R5, 0x1f, RZ, 0xc0, !PT ;  /* 0x0000001f059f7812 */ /* 0x000fc800078ec0ff */
[----:B------:R-:W-:-:S05]  /*0570*/  LEA.HI.SX32 R6, R6, R159, 0x1d ;  /* 0x0000009f06067211 */ /* 0x000fca00078feaff */
[----:B-1----:R-:W-:Y:S01]  /*0580*/  IMAD.WIDE.U32 R152, R6, R209, c[0x0][0x218] ;  /* 0x0000860006987625 */ /* 0x002fe200078e00d1 */
[----:B--2---:R-:W-:-:S13]  /*0590*/  ISETP.GT.AND P2, PT, R208, RZ, PT ;  /* 0x000000ffd000720c */ /* 0x004fda0003f44270 */
[----:B------:R-:W-:Y:S05]  /*05a0*/  @P2 BRA `(.L_x_3371) ;  /* 0x0000039000002947 */ /* 0x000fea0003800000 */
[----:B---3-5:R-:W-:Y:S01]  /*05b0*/  ISETP.GE.AND P3, PT, R7, 0x1, PT ;  /* 0x000000010700780c */ /* 0x028fe20003f66270 */
[----:B------:R-:W-:Y:S01]  /*05c0*/  BSSY B2, `(.L_x_3372) ;  /* 0x0000012000027945 */ /* 0x000fe20003800000 */
[----:B------:R-:W-:Y:S01]  /*05d0*/  LOP3.LUT P4, RZ, R0, 0xffffffe0, RZ, 0xc0, !PT ;  /* 0xffffffe000ff7812 */ /* 0x000fe2000788c0ff */
[----:B------:R-:W-:-:S10]  /*05e0*/  IMAD.MOV.U32 R158, RZ, RZ, R6 ;  /* 0x000000ffff9e7224 */ /* 0x000fd400078e0006 */
[----:B------:R-:W-:-:S05]  /*05f0*/  @P3 IADD3 R154, R7, -0x1, RZ ;  /* 0xffffffff079a3810 */ /* 0x000fca0007ffe0ff */
[----:B------:R-:W-:Y:S01]  /*0600*/  @P3 IMAD R155, R154, c[0x0][0x168], RZ ;  /* 0x00005a009a9b3a24 */ /* 0x000fe200078e02ff */
[----:B------:R-:W-:-:S04]  /*0610*/  MOV R154, RZ ;  /* 0x000000ff009a7202 */ /* 0x000fc80000000f00 */
[----:B------:R-:W-:-:S04]  /*0620*/  @P3 SHF.R.S32.HI R156, RZ, 0x1f, R155 ;  /* 0x0000001fff9c3819 */ /* 0x000fc8000001149b */
[----:B------:R-:W-:-:S04]  /*0630*/  @P3 LEA.HI R156, R156, R155, RZ, 0x3 ;  /* 0x0000009b9c9c3211 */ /* 0x000fc800078f18ff */
[----:B------:R-:W-:Y:S01]  /*0640*/  @P3 LEA.HI.SX32 R154, R156, R159, 0x1d ;  /* 0x0000009f9c9a3211 */ /* 0x000fe200078feaff */
        /* <DEDUP_REMOVED lines=9> */
.L_x_3373:
[----:B------:R-:W-:Y:S05]  /*06e0*/  BSYNC B2 ;  /* 0x0000000000027941 */ /* 0x000fea0003800000 */
.L_x_3372:
        /* <DEDUP_REMOVED lines=11> */
.L_x_3375:
[----:B------:R-:W-:Y:S05]  /*07a0*/  BSYNC B2 ;  /* 0x0000000000027941 */ /* 0x000fea0003800000 */
.L_x_3374:
[----:B------:R-:W-:Y:S01]  /*07b0*/  BSSY B2, `(.L_x_3376) ;  /* 0x000000b000027945 */ /* 0x000fe20003800000 */
        /* <DEDUP_REMOVED lines=8> */
[----:B------:R-:W-:Y:S02]  /*0840*/  IADD3 R154, R154, 0x20, RZ ;  /* 0x000000209a9a7810 */ /* 0x000fe40007ffe0ff */
[----:B------:R-:W-:Y:S02]  /*0850*/  IADD3 R158, R158, 0x20, RZ ;  /* 0x000000209e9e7810 */ /* 0x000fe40007ffe0ff */
.L_x_3377:
[----:B------:R-:W-:Y:S05]  /*0860*/  BSYNC B2 ;  /* 0x0000000000027941 */ /* 0x000fea0003800000 */
.L_x_3376:
[----:B------:R-:W-:Y:S01]  /*0870*/  ISETP.GE.U32.AND P3, PT, R0, 0x80, PT ;  /* 0x000000800000780c */ /* 0x000fe20003f66070 */
[----:B------:R-:W-:Y:S01]  /*0880*/  IMAD.MOV.U32 R211, RZ, RZ, RZ ;  /* 0x000000ffffd37224 */ /* 0x000fe200078e00ff */
[----:B------:R-:W-:-:S11]  /*0890*/  MOV R212, RZ ;  /* 0x000000ff00d47202 */ /* 0x000fd60000000f00 */
        /* <DEDUP_REMOVED lines=8> */
[----:B------:R-:W-:Y:S01]  /*0920*/  HFMA2.MMA R212, -RZ, RZ, 0, 0 ;  /* 0x00000000ffd47435 */ /* 0x000fe200000001ff */
[----:B------:R-:W-:Y:S05]  /*0930*/  BRA `(.L_x_3378) ;  /* 0x0000172000007947 */ /* 0x000fea0003800000 */
.L_x_3371:
[----:B---3--:R-:W-:-:S06]  /*0940*/  IMAD.WIDE R154, R3, R158, c[0x0][0x1a0] ;  /* 0x00006800039a7625 */ /* 0x008fcc00078e029e */
[----:B------:R-:W2:Y:S01]  /*0950*/  LDG.E R154, [R154.64] ;  /* 0x000000049a9a7981 */ /* 0x000ea2000c1e1900 */
[----:B-----5:R-:W-:Y:S01]  /*0960*/  ISETP.GE.AND P3, PT, R7, 0x1, PT ;  /* 0x000000010700780c */ /* 0x020fe20003f66270 */
[----:B------:R-:W-:Y:S01]  /*0970*/  BSSY B2, `(.L_x_3379) ;  /* 0x0000067000027945 */ /* 0x000fe20003800000 */
[----:B------:R-:W-:Y:S01]  /*0980*/  IADD3 R156, R208, -0x1, RZ ;  /* 0xffffffffd09c7810 */ /* 0x000fe20007ffe0ff */
[----:B------:R-:W-:Y:S01]  /*0990*/  IMAD.MOV.U32 R212, RZ, RZ, RZ ;  /* 0x000000ffffd47224 */ /* 0x000fe200078e00ff */
[----:B------:R-:W-:Y:S02]  /*09a0*/  LOP3.LUT P4, RZ, R0, 0xffffffe0, RZ, 0xc0, !PT ;  /* 0xffffffe000ff7812 */ /* 0x000fe4000788c0ff */
        /* <DEDUP_REMOVED lines=8> */
[----:B------:R-:W-:Y:S01]  /*0a30*/  CS2R R210, SRZ ;  /* 0x0000000000d27805 */ /* 0x000fe2000001ff00 */
[-C--:B------:R-:W-:Y:S02]  /*0a40*/  LEA.HI.SX32 R214, R157, R159.reuse, 0x1d ;  /* 0x0000009f9dd67211 */ /* 0x080fe400078feaff */
[----:B------:R-:W-:Y:S02]  /*0a50*/  @P3 LEA.HI.SX32 R210, R158, R159, 0x1d ;  /* 0x0000009f9ed23211 */ /* 0x000fe400078feaff */
[----:B0-----:R-:W-:-:S04]  /*0a60*/  ISETP.NE.AND P3, PT, R4, RZ, PT ;  /* 0x000000ff0400720c */ /* 0x001fc80003f65270 */
        /* <DEDUP_REMOVED lines=16> */
[----:B------:R-:W-:-:S03]  /*0b70*/  PRMT R19, RZ, 0x7610, R8 ;  /* 0x00007610ff137816 */ /* 0x000fc60000000008 */
[----:B------:R-:W-:Y:S01]  /*0b80*/  FADD.FTZ R17, -R208, R17 ;  /* 0x00000011d0117221 */ /* 0x000fe20000010100 */
[--C-:B------:R-:W-:Y:S02]  /*0b90*/  PRMT R211, RZ, 0x5410, R11.reuse ;  /* 0x00005410ffd37816 */ /* 0x100fe4000000000b */
[----:B------:R-:W-:Y:S01]  /*0ba0*/  PRMT R215, RZ, 0x7610, R11 ;  /* 0x00007610ffd77816 */ /* 0x000fe2000000000b */
[----:B------:R-:W-:Y:S01]  /*0bb0*/  FMUL.FTZ R8, R2, R17 ;  /* 0x0000001102087220 */ /* 0x000fe20000410000 */
[--C-:B------:R-:W-:Y:S02]  /*0bc0*/  PRMT R21, RZ, 0x5410, R9.reuse ;  /* 0x00005410ff157816 */ /* 0x100fe40000000009 */
[----:B0-----:R-:W-:Y:S01]  /*0bd0*/  PRMT R153, RZ, 0x7610, R9 ;  /* 0x00007610ff997816 */ /* 0x001fe20000000009 */
[----:B------:R-:W-:Y:S01]  /*0be0*/  FADD.FTZ R9, -R208, R19 ;  /* 0x00000013d0097221 */ /* 0x000fe20000010100 */
[--C-:B---3--:R-:W-:Y:S02]  /*0bf0*/  PRMT R11, RZ, 0x5410, R12.reuse ;  /* 0x00005410ff0b7816 */ /* 0x108fe4000000000c */
[----:B------:R-:W-:Y:S01]  /*0c00*/  PRMT R12, RZ, 0x7610, R12 ;  /* 0x00007610ff0c7816 */ /* 0x000fe2000000000c */
[----:B------:R-:W-:-:S02]  /*0c10*/  FMUL.FTZ R9, R2, R9 ;  /* 0x0000000902097220 */ /* 0x000fc40000410000 */
[----:B------:R-:W-:Y:S02]  /*0c20*/  FADD.FTZ R100, R100, R11 ;  /* 0x0000000b64647221 */ /* 0x000fe40000010000 */
[-C--:B------:R-:W-:Y:S02]  /*0c30*/  FFMA.FTZ R68, R8, R11.reuse, R68 ;  /* 0x0000000b08447223 */ /* 0x080fe40000010044 */
[----:B------:R-:W-:Y:S01]  /*0c40*/  FMUL.FTZ R11, R36, R11 ;  /* 0x0000000b240b7220 */ /* 0x000fe20000410000 */
[----:B------:R-:W-:Y:S01]  /*0c50*/  PRMT R159, RZ, 0x7610, R10 ;  /* 0x00007610ff9f7816 */ /* 0x000fe2000000000a */
[----:B------:R-:W-:Y:S01]  /*0c60*/  FADD.FTZ R101, R101, R12 ;  /* 0x0000000c65657221 */ /* 0x000fe20000010000 */
[----:B------:R-:W-:Y:S01]  /*0c70*/  PRMT R23, RZ, 0x5410, R13 ;  /* 0x00005410ff177816 */ /* 0x000fe2000000000d */
[----:B------:R-:W-:Y:S01]  /*0c80*/  FFMA.FTZ R69, R9, R12, R69 ;  /* 0x0000000c09457223 */ /* 0x000fe20000010045 */
[----:B------:R-:W-:Y:S01]  /*0c90*/  PRMT R16, RZ, 0x7610, R13 ;  /* 0x00007610ff107816 */ /* 0x000fe2000000000d */
[----:B------:R-:W-:-:S02]  /*0ca0*/  FADD.FTZ R13, -R208, R153 ;  /* 0x00000099d00d7221 */ /* 0x000fc40000010100 */
[----:B------:R-:W-:Y:S02]  /*0cb0*/  FMUL.FTZ R12, R37, R12 ;  /* 0x0000000c250c7220 */ /* 0x000fe40000410000 */
[----:B------:R-:W-:Y:S02]  /*0cc0*/  FADD.FTZ R19, RZ, R11 ;  /* 0x0000000bff137221 */ /* 0x000fe40000010000 */
[----:B------:R-:W-:Y:S02]  /*0cd0*/  FADD.FTZ R21, -R208, R21 ;  /* 0x00000015d0157221 */ /* 0x000fe40000010100 */
[----:B------:R-:W-:Y:S01]  /*0ce0*/  FFMA.FTZ R20, R8, R11, RZ ;  /* 0x0000000b08147223 */ /* 0x000fe200000100ff */
[----:B------:R-:W-:Y:S01]  /*0cf0*/  PRMT R213, RZ, 0x5410, R15 ;  /* 0x00005410ffd57816 */ /* 0x000fe2000000000f */
[----:B------:R-:W-:Y:S01]  /*0d00*/  FADD.FTZ R159, -R208, R159 ;  /* 0x0000009fd09f7221 */ /* 0x000fe20000010100 */
[----:B------:R-:W-:Y:S01]  /*0d10*/  PRMT R154, RZ, 0x7610, R15 ;  /* 0x00007610ff9a7816 */ /* 0x000fe2000000000f */
[----:B------:R-:W-:Y:S01]  /*0d20*/  FMUL.FTZ R13, R2, R13 ;  /* 0x0000000d020d7220 */ /* 0x000fe20000410000 */
[----:B------:R-:W-:Y:S01]  /*0d30*/  PRMT R155, RZ, 0x5410, R10 ;  /* 0x00005410ff9b7816 */ /* 0x000fe2000000000a */
[----:B------:R-:W-:-:S02]  /*0d40*/  FMUL.FTZ R15, R38, R23 ;  /* 0x00000017260f7220 */ /* 0x000fc40000410000 */
[----:B------:R-:W-:Y:S02]  /*0d50*/  FADD.FTZ R22, R19, R12 ;  /* 0x0000000c13167221 */ /* 0x000fe40000010000 */
[C---:B------:R-:W-:Y:S02]  /*0d60*/  FMUL.FTZ R10, R2.reuse, R21 ;  /* 0x00000015020a7220 */ /* 0x040fe40000410000 */
[----:B------:R-:W-:Y:S01]  /*0d70*/  FFMA.FTZ R20, R9, R12, R20 ;  /* 0x0000000c09147223 */ /* 0x000fe20000010014 */
[----:B------:R-:W-:Y:S01]  /*0d80*/  PRMT R152, RZ, 0x7610, R14 ;  /* 0x00007610ff987816 */ /* 0x000fe2000000000e */
[----:B------:R-:W-:Y:S01]  /*0d90*/  FADD.FTZ R103, R103, R16 ;  /* 0x0000001067677221 */ /* 0x000fe20000010000 */
[----:B------:R-:W-:Y:S01]  /*0da0*/  PRMT R157, RZ, 0x5410, R14 ;  /* 0x00005410ff9d7816 */ /* 0x000fe2000000000e */
[----:B------:R-:W-:Y:S02]  /*0db0*/  FFMA.FTZ R71, R13, R16, R71 ;  /* 0x000000100d477223 */ /* 0x000fe40000010047 */
[----:B------:R-:W-:-:S02]  /*0dc0*/  FMUL.FTZ R18, R2, R159 ;  /* 0x0000009f02127220 */ /* 0x000fc40000410000 */
[----:B------:R-:W-:Y:S02]  /*0dd0*/  FADD.FTZ R21, R22, R15 ;  /* 0x0000000f16157221 */ /* 0x000fe40000010000 */
[----:B------:R-:W-:Y:S02]  /*0de0*/  FADD.FTZ R155, -R208, R155 ;  /* 0x0000009bd09b7221 */ /* 0x000fe40000010100 */
[----:B------:R-:W-:Y:S02]  /*0df0*/  FMUL.FTZ R16, R39, R16 ;  /* 0x0000001027107220 */ /* 0x000fe40000410000 */
        /* <DEDUP_REMOVED lines=8> */
[----:B------:R-:W-:-:S02]  /*0e80*/  FADD.FTZ R102, R102, R23 ;  /* 0x0000001766667221 */ /* 0x000fc40000010000 */
[----:B------:R-:W-:Y:S02]  /*0e90*/  FFMA.FTZ R70, R10, R23, R70 ;  /* 0x000000170a467223 */ /* 0x000fe40000010046 */
[----:B------:R-:W-:Y:S02]  /*0ea0*/  FADD.FTZ R211, -R208, R211 ;  /* 0x000000d3d0d37221 */ /* 0x000fe40000010100 */
        /* <DEDUP_REMOVED lines=19> */
.L_x_3380:
[----:B------:R-:W-:Y:S05]  /*0fe0*/  BSYNC B2 ;  /* 0x0000000000027941 */ /* 0x000fea0003800000 */
.L_x_3379:
        /* <DEDUP_REMOVED lines=23> */
[----:B------:R-:W-:Y:S01]  /*1160*/  PRMT R161, RZ, 0x7610, R25 ;  /* 0x00007610ffa17816 */ /* 0x000fe20000000019 */
[----:B------:R-:W-:Y:S01]  /*1170*/  FADD.FTZ R25, -R208, R155 ;  /* 0x0000009bd0197221 */ /* 0x000fe20000010100 */
[--C-:B---3--:R-:W-:Y:S02]  /*1180*/  PRMT R27, RZ, 0x5410, R28.reuse ;  /* 0x00005410ff1b7816 */ /* 0x108fe4000000001c */
[----:B------:R-:W-:Y:S01]  /*1190*/  PRMT R28, RZ, 0x7610, R28 ;  /* 0x00007610ff1c7816 */ /* 0x000fe2000000001c */
[----:B------:R-:W-:Y:S01]  /*11a0*/  FMUL.FTZ R25, R2, R25 ;  /* 0x0000001902197220 */ /* 0x000fe20000410000 */
[----:B------:R-:W-:Y:S01]  /*11b0*/  PRMT R159, RZ, 0x5410, R29 ;  /* 0x00005410ff9f7816 */ /* 0x000fe2000000001d */
[----:B------:R-:W-:Y:S01]  /*11c0*/  FADD.FTZ R108, R108, R27 ;  /* 0x0000001b6c6c7221 */ /* 0x000fe20000010000 */
[----:B------:R-:W-:Y:S01]  /*11d0*/  PRMT R152, RZ, 0x7610, R29 ;  /* 0x00007610ff987816 */ /* 0x000fe2000000001d */
[----:B------:R-:W-:-:S02]  /*11e0*/  FADD.FTZ R29, -R208, R161 ;  /* 0x000000a1d01d7221 */ /* 0x000fc40000010100 */
[-C--:B------:R-:W-:Y:S02]  /*11f0*/  FFMA.FTZ R76, R24, R27.reuse, R76 ;  /* 0x0000001b184c7223 */ /* 0x080fe4000001004c */
[----:B------:R-:W-:Y:S02]  /*1200*/  FMUL.FTZ R27, R44, R27 ;  /* 0x0000001b2c1b7220 */ /* 0x000fe40000410000 */
[----:B------:R-:W-:Y:S02]  /*1210*/  FADD.FTZ R109, R109, R28 ;  /* 0x0000001c6d6d7221 */ /* 0x000fe40000010000 */
[----:B------:R-:W-:Y:S02]  /*1220*/  FFMA.FTZ R77, R25, R28, R77 ;  /* 0x0000001c194d7223 */ /* 0x000fe4000001004d */
[----:B------:R-:W-:Y:S02]  /*1230*/  FMUL.FTZ R29, R2, R29 ;  /* 0x0000001d021d7220 */ /* 0x000fe40000410000 */
[----:B------:R-:W-:-:S02]  /*1240*/  FADD.FTZ R157, -R208, R157 ;  /* 0x0000009dd09d7221 */ /* 0x000fc40000010100 */
[----:B------:R-:W-:Y:S02]  /*1250*/  FMUL.FTZ R28, R45, R28 ;  /* 0x0000001c2d1c7220 */ /* 0x000fe40000410000 */
[----:B------:R-:W-:Y:S02]  /*1260*/  FADD.FTZ R211, R211, R27 ;  /* 0x0000001bd3d37221 */ /* 0x000fe40000010000 */
[----:B------:R-:W-:Y:S01]  /*1270*/  FFMA.FTZ R212, R24, R27, R212 ;  /* 0x0000001b18d47223 */ /* 0x000fe200000100d4 */
        /* <DEDUP_REMOVED lines=8> */
[--C-:B------:R-:W-:Y:S01]  /*1300*/  PRMT R215, RZ, 0x5410, R31.reuse ;  /* 0x00005410ffd77816 */ /* 0x100fe2000000001f */
[----:B------:R-:W-:Y:S01]  /*1310*/  FADD.FTZ R152, R211, R28 ;  /* 0x0000001cd3987221 */ /* 0x000fe20000010000 */
[----:B------:R-:W-:Y:S01]  /*1320*/  PRMT R156, RZ, 0x7610, R31 ;  /* 0x00007610ff9c7816 */ /* 0x000fe2000000001f */
[----:B------:R-:W-:-:S02]  /*1330*/  FMUL.FTZ R31, R46, R159 ;  /* 0x0000009f2e1f7220 */ /* 0x000fc40000410000 */
        /* <DEDUP_REMOVED lines=13> */
[C---:B------:R-:W-:Y:S02]  /*1410*/  FFMA.FTZ R212, R161.reuse, R160, R212 ;  /* 0x000000a0a1d47223 */ /* 0x040fe400000100d4 */
        /* <DEDUP_REMOVED lines=21> */
.L_x_3382:
[----:B------:R-:W-:Y:S05]  /*1570*/  BSYNC B2 ;  /* 0x0000000000027941 */ /* 0x000fea0003800000 */
.L_x_3381:
        /* <DEDUP_REMOVED lines=16> */
[----:B--2---:R-:W-:Y:S02]  /*1680*/  PRMT R185, RZ, 0x7610, R153 ;  /* 0x00007610ffb97816 */ /* 0x004fe40000000099 */
[--C-:B0-----:R-:W-:Y:S02]  /*1690*/  PRMT R171, RZ, 0x5410, R152.reuse ;  /* 0x00005410ffab7816 */ /* 0x101fe40000000098 */
[----:B------:R-:W-:-:S02]  /*16a0*/  PRMT R173, RZ, 0x7610, R152 ;  /* 0x00007610ffad7816 */ /* 0x000fc40000000098 */
        /* <DEDUP_REMOVED lines=9> */
[----:B------:R-:W-:Y:S02]  /*1740*/  FADD.FTZ R183, -R208, R183 ;  /* 0x000000b7d0b77221 */ /* 0x000fe40000010100 */
[----:B------:R-:W-:-:S02]  /*1750*/  FMUL.FTZ R172, R2, R185 ;  /* 0x000000b902ac7220 */ /* 0x000fc40000410000 */
[----:B------:R-:W-:Y:S02]  /*1760*/  FMUL.FTZ R171, R2, R171 ;  /* 0x000000ab02ab7220 */ /* 0x000fe40000410000 */
[----:B------:R-:W-:Y:S01]  /*1770*/  FMUL.FTZ R170, R52, R153 ;  /* 0x0000009934aa7220 */ /* 0x000fe20000410000 */
[--C-:B------:R-:W-:Y:S01]  /*1780*/  PRMT R191, RZ, 0x5410, R155.reuse ;  /* 0x00005410ffbf7816 */ /* 0x100fe2000000009b */
[C---:B------:R-:W-:Y:S01]  /*1790*/  FMUL.FTZ R168, R2.reuse, R173 ;  /* 0x000000ad02a87220 */ /* 0x040fe20000410000 */
[----:B------:R-:W-:Y:S01]  /*17a0*/  PRMT R213, RZ, 0x7610, R155 ;  /* 0x00007610ffd57816 */ /* 0x000fe2000000009b */
[C---:B------:R-:W-:Y:S01]  /*17b0*/  FMUL.FTZ R185, R2.reuse, R187 ;  /* 0x000000bb02b97220 */ /* 0x040fe20000410000 */
[----:B------:R-:W-:Y:S01]  /*17c0*/  PRMT R155, RZ, 0x5410, R157 ;  /* 0x00005410ff9b7816 */ /* 0x000fe2000000009d */
[----:B------:R-:W-:Y:S02]  /*17d0*/  FMUL.FTZ R173, R2, R183 ;  /* 0x000000b702ad7220 */ /* 0x000fe40000410000 */
        /* <DEDUP_REMOVED lines=28> */
[----:B------:R-:W-:Y:S02]  /*19a0*/  FADD.FTZ R213, -R208, R213 ;  /* 0x000000d5d0d57221 */ /* 0x000fe40000010100 */
        /* <DEDUP_REMOVED lines=21> */
.L_x_3384:
[----:B------:R-:W-:Y:S05]  /*1b00*/  BSYNC B2 ;  /* 0x0000000000027941 */ /* 0x000fea0003800000 */
.L_x_3383:
[----:B------:R-:W-:-:S13]  /*1b10*/  ISETP.GE.U32.AND P3, PT, R0, 0x80, PT ;  /* 0x000000800000780c */ /* 0x000fda0003f66070 */
        /* <DEDUP_REMOVED lines=12> */
[--C-:B--2---:R-:W-:Y:S02]  /*1be0*/  PRMT R197, RZ, 0x5410, R153.reuse ;  /* 0x00005410ffc57816 */ /* 0x104fe40000000099 */
[----:B------:R-:W-:Y:S02]  /*1bf0*/  PRMT R153, RZ, 0x7610, R153 ;  /* 0x00007610ff997816 */ /* 0x000fe40000000099 */
[--C-:B------:R-:W-:Y:S02]  /*1c00*/  PRMT R169, RZ, 0x5410, R152.reuse ;  /* 0x00005410ffa97816 */ /* 0x100fe40000000098 */
[----:B0-----:R-:W-:Y:S01]  /*1c10*/  PRMT R195, RZ, 0x7610, R152 ;  /* 0x00007610ffc37816 */ /* 0x001fe20000000098 */
        /* <DEDUP_REMOVED lines=10> */
[----:B------:R-:W-:-:S02]  /*1cc0*/  FMUL.FTZ R169, R2, R169 ;  /* 0x000000a902a97220 */ /* 0x000fc40000410000 */
[----:B------:R-:W-:Y:S02]  /*1cd0*/  FMUL.FTZ R194, R60, R153 ;  /* 0x000000993cc27220 */ /* 0x000fe40000410000 */
[----:B------:R-:W-:Y:S01]  /*1ce0*/  FADD.FTZ R209, -R208, R155 ;  /* 0x0000009bd0d17221 */ /* 0x000fe20000010100 */
[----:B------:R-:W-:Y:S01]  /*1cf0*/  PRMT R155, RZ, 0x5410, R157 ;  /* 0x00005410ff9b7816 */ /* 0x000fe2000000009d */
[C---:B------:R-:W-:Y:S02]  /*1d00*/  FMUL.FTZ R192, R2.reuse, R195 ;  /* 0x000000c302c07220 */ /* 0x040fe40000410000 */
[----:B------:R-:W-:Y:S02]  /*1d10*/  FMUL.FTZ R195, R2, R197 ;  /* 0x000000c502c37220 */ /* 0x000fe40000410000 */
[----:B------:R-:W-:Y:S02]  /*1d20*/  FADD.FTZ R95, R95, R152 ;  /* 0x000000985f5f7221 */ /* 0x000fe40000010000 */
[----:B------:R-:W-:-:S02]  /*1d30*/  FFMA.FTZ R147, R196, R152, R147 ;  /* 0x00000098c4937223 */ /* 0x000fc40000010093 */
[----:B------:R-:W-:Y:S02]  /*1d40*/  FMUL.FTZ R199, R63, R152 ;  /* 0x000000983fc77220 */ /* 0x000fe40000410000 */
[----:B------:R-:W-:Y:S02]  /*1d50*/  FMUL.FTZ R197, R61, R156 ;  /* 0x0000009c3dc57220 */ /* 0x000fe40000410000 */
[----:B------:R-:W-:Y:S02]  /*1d60*/  FADD.FTZ R152, R211, R194 ;  /* 0x000000c2d3987221 */ /* 0x000fe40000010000 */
[C---:B------:R-:W-:Y:S01]  /*1d70*/  FFMA.FTZ R212, R169.reuse, R194, R212 ;  /* 0x000000c2a9d47223 */ /* 0x040fe200000100d4 */
[----:B------:R-:W-:Y:S01]  /*1d80*/  PRMT R201, RZ, 0x5410, R154 ;  /* 0x00005410ffc97816 */ /* 0x000fe2000000009a */
[----:B------:R-:W-:Y:S02]  /*1d90*/  FADD.FTZ R92, R92, R153 ;  /* 0x000000995c5c7221 */ /* 0x000fe40000010000 */
[----:B------:R-:W-:-:S02]  /*1da0*/  FFMA.FTZ R144, R169, R153, R144 ;  /* 0x00000099a9907223 */ /* 0x000fc40000010090 */
[----:B------:R-:W-:Y:S02]  /*1db0*/  FMUL.FTZ R198, R62, R155 ;  /* 0x0000009b3ec67220 */ /* 0x000fe40000410000 */
[----:B------:R-:W-:Y:S02]  /*1dc0*/  FADD.FTZ R153, R152, R197 ;  /* 0x000000c598997221 */ /* 0x000fe40000010000 */
[----:B------:R-:W-:Y:S01]  /*1dd0*/  FFMA.FTZ R212, R192, R197, R212 ;  /* 0x000000c5c0d47223 */ /* 0x000fe200000100d4 */
[----:B------:R-:W-:Y:S01]  /*1de0*/  PRMT R203, RZ, 0x7610, R154 ;  /* 0x00007610ffcb7816 */ /* 0x000fe2000000009a */
[C---:B------:R-:W-:Y:S01]  /*1df0*/  FADD.FTZ R201, -R208.reuse, R201 ;  /* 0x000000c9d0c97221 */ /* 0x040fe20000010100 */
[----:B------:R-:W-:Y:S01]  /*1e00*/  PRMT R157, RZ, 0x5410, R158 ;  /* 0x00005410ff9d7816 */ /* 0x000fe2000000009e */
        /* <DEDUP_REMOVED lines=37> */
.L_x_3378:
[----:B------:R-:W-:Y:S05]  /*2060*/  BSYNC B1 ;  /* 0x0000000000017941 */ /* 0x000fea0003800000 */
.L_x_3370:
[----:B------:R-:W-:Y:S05]  /*2070*/  BRA.DIV ~URZ, `(.L_x_3385) ;  /* 0x000043427f007947 */ /* 0x000fea000b800000 */
[----:B------:R2:W3:Y:S02]  /*2080*/  SHFL.BFLY PT, R154, R211, 0x1, 0x1f ;  /* 0x0c201f00d39a7f89 */ /* 0x0004e400000e0000 */
.L_x_3492:
        /* <DEDUP_REMOVED lines=18> */
.L_x_3493:
[----:B------:R-:W-:Y:S01]  /*21b0*/  ISETP.GE.AND P3, PT, R7, 0x1, PT ;  /* 0x000000010700780c */ /* 0x000fe20003f66270 */
[----:B--23--:R-:W-:Y:S01]  /*21c0*/  FADD.FTZ R156, R159, R156 ;  /* 0x0000009c9f9c7221 */ /* 0x00cfe20000010000 */
[----:B------:R-:W-:Y:S01]  /*21d0*/  LOP3.LUT P4, RZ, R0, 0xffffffe0, RZ, 0xc0, !PT ;  /* 0xffffffe000ff7812 */ /* 0x000fe2000788c0ff */
[----:B-1----:R-:W-:Y:S01]  /*21e0*/  FADD.FTZ R153, R153, R158 ;  /* 0x0000009e99997221 */ /* 0x002fe20000010000 */
        /* <DEDUP_REMOVED lines=21> */
.L_x_3390:
[----:B------:R-:W-:Y:S01]  /*2340*/  ULDC.64 UR6, c[0x0][0x218] ;  /* 0x0000860000067ab9 */ /* 0x000fe20000000a00 */
[----:B0-----:R-:W-:Y:S01]  /*2350*/  ISETP.NE.AND P4, PT, R4, RZ, PT ;  /* 0x000000ff0400720c */ /* 0x001fe20003f85270 */
        /* <DEDUP_REMOVED lines=9> */
.L_x_3391:
[----:B------:R-:W-:Y:S05]  /*23f0*/  BSYNC B2 ;  /* 0x0000000000027941 */ /* 0x000fea0003800000 */
.L_x_3389:
        /* <DEDUP_REMOVED lines=16> */
.L_x_3393:
[----:B0-----:R-:W-:-:S04]  /*2500*/  ISETP.NE.AND P6, PT, R4, RZ, PT ;  /* 0x000000ff0400720c */ /* 0x001fc80003fc5270 */
[----:B------:R-:W-:-:S05]  /*2510*/  FSEL R152, R156, RZ, !P6 ;  /* 0x000000ff9c987208 */ /* 0x000fca0007000000 */
[----:B------:R-:W-:Y:S01]  /*2520*/  FFMA.FTZ R153, R9, R157, R152 ;  /* 0x0000009d09997223 */ /* 0x000fe20000010098 */
[----:B------:R-:W-:-:S03]  /*2530*/  @P4 PRMT R152, RZ, 0x7610, R128 ;  /* 0x00007610ff984816 */ /* 0x000fc60000000080 */
[----:B------:R-:W-:-:S04]  /*2540*/  FADD.FTZ R153, R12, -R153 ;  /* 0x800000990c997221 */ /* 0x000fc80000010000 */
[----:B------:R-:W-:-:S04]  /*2550*/  FMUL.FTZ R153, R2, R153 ;  /* 0x0000009902997220 */ /* 0x000fc80000410000 */
[----:B------:R-:W-:Y:S02]  /*2560*/  @P4 FADD.FTZ R153, R153, R152 ;  /* 0x0000009899994221 */ /* 0x000fe40000010000 */
.L_x_3394:
[----:B------:R-:W-:Y:S05]  /*2570*/  BSYNC B2 ;  /* 0x0000000000027941 */ /* 0x000fea0003800000 */
.L_x_3392:
        /* <DEDUP_REMOVED lines=14> */
.L_x_3396:
[----:B0-----:R-:W-:-:S04]  /*2660*/  ISETP.NE.AND P6, PT, R4, RZ, PT ;  /* 0x000000ff0400720c */ /* 0x001fc80003fc5270 */
[----:B------:R-:W-:-:S05]  /*2670*/  FSEL R152, R156, RZ, !P6 ;  /* 0x000000ff9c987208 */ /* 0x000fca0007000000 */
[----:B------:R-:W-:-:S04]  /*2680*/  FFMA.FTZ R152, R10, R157, R152 ;  /* 0x0000009d0a987223 */ /* 0x000fc80000010098 */
[----:B------:R-:W-:Y:S01]  /*2690*/  FADD.FTZ R153, R15, -R152 ;  /* 0x800000980f997221 */ /* 0x000fe20000010000 */
[----:B------:R-:W-:-:S03]  /*26a0*/  @P4 PRMT R152, RZ, 0x5410, R129 ;  /* 0x00005410ff984816 */ /* 0x000fc60000000081 */
[----:B------:R-:W-:-:S04]  /*26b0*/  FMUL.FTZ R153, R2, R153 ;  /* 0x0000009902997220 */ /* 0x000fc80000410000 */
[----:B------:R-:W-:Y:S02]  /*26c0*/  @P4 FADD.FTZ R153, R153, R152 ;  /* 0x0000009899994221 */ /* 0x000fe40000010000 */
.L_x_3397:
[----:B------:R-:W-:Y:S05]  /*26d0*/  BSYNC B2 ;  /* 0x0000000000027941 */ /* 0x000fea0003800000 */
.L_x_3395:
        /* <DEDUP_REMOVED lines=14> */
.L_x_3399:
[----:B0-----:R-:W-:-:S04]  /*27c0*/  ISETP.NE.AND P6, PT, R4, RZ, PT ;  /* 0x000000ff0400720c */ /* 0x001fc80003fc5270 */
[----:B------:R-:W-:-:S05]  /*27d0*/  FSEL R152, R156, RZ, !P6 ;  /* 0x000000ff9c987208 */ /* 0x000fca0007000000 */
[----:B------:R-:W-:Y:S01]  /*27e0*/  FFMA.FTZ R153, R13, R157, R152 ;  /* 0x0000009d0d997223 */ /* 0x000fe20000010098 */
[----:B------:R-:W-:-:S03]  /*27f0*/  @P4 PRMT R152, RZ, 0x7610, R129 ;  /* 0x00007610ff984816 */ /* 0x000fc60000000081 */
[----:B------:R-:W-:-:S04]  /*2800*/  FADD.FTZ R153, R16, -R153 ;  /* 0x8000009910997221 */ /* 0x000fc80000010000 */
[----:B------:R-:W-:-:S04]  /*2810*/  FMUL.FTZ R153, R2, R153 ;  /* 0x0000009902997220 */ /* 0x000fc80000410000 */
[----:B------:R-:W-:Y:S02]  /*2820*/  @P4 FADD.FTZ R153, R153, R152 ;  /* 0x0000009899994221 */ /* 0x000fe40000010000 */
.L_x_3400:
[----:B------:R-:W-:Y:S05]  /*2830*/  BSYNC B2 ;  /* 0x0000000000027941 */ /* 0x000fea0003800000 */
.L_x_3398:
        /* <DEDUP_REMOVED lines=14> */
.L_x_3402:
[----:B0-----:R-:W-:-:S04]  /*2920*/  ISETP.NE.AND P6, PT, R4, RZ, PT ;  /* 0x000000ff0400720c */ /* 0x001fc80003fc5270 */
[----:B------:R-:W-:-:S05]  /*2930*/  FSEL R152, R156, RZ, !P6 ;  /* 0x000000ff9c987208 */ /* 0x000fca0007000000 */
[----:B------:R-:W-:-:S04]  /*2940*/  FFMA.FTZ R152, R14, R157, R152 ;  /* 0x0000009d0e987223 */ /* 0x000fc80000010098 */
[----:B------:R-:W-:Y:S01]  /*2950*/  FADD.FTZ R153, R17, -R152 ;  /* 0x8000009811997221 */ /* 0x000fe20000010000 */
[----:B------:R-:W-:-:S03]  /*2960*/  @P4 PRMT R152, RZ, 0x5410, R130 ;  /* 0x00005410ff984816 */ /* 0x000fc60000000082 */
[----:B------:R-:W-:-:S04]  /*2970*/  FMUL.FTZ R153, R2, R153 ;  /* 0x0000009902997220 */ /* 0x000fc80000410000 */
[----:B------:R-:W-:Y:S02]  /*2980*/  @P4 FADD.FTZ R153, R153, R152 ;  /* 0x0000009899994221 */ /* 0x000fe40000010000 */
.L_x_3403:
[----:B------:R-:W-:Y:S05]  /*2990*/  BSYNC B2 ;  /* 0x0000000000027941 */ /* 0x000fea0003800000 */
.L_x_3401:
        /* <DEDUP_REMOVED lines=14> */
.L_x_3405:
[----:B0-----:R-:W-:-:S04]  /*2a80*/  ISETP.NE.AND P6, PT, R4, RZ, PT ;  /* 0x000000ff0400720c */ /* 0x001fc80003fc5270 */
[----:B------:R-:W-:-:S05]  /*2a90*/  FSEL R152, R156, RZ, !P6 ;  /* 0x000000ff9c987208 */ /* 0x000fca0007000000 */
[----:B------:R-:W-:-:S04]  /*2aa0*/  FFMA.FTZ R152, R18, R157, R152 ;  /* 0x0000009d12987223 */ /* 0x000fc80000010098 */
[----:B------:R-:W-:Y:S01]  /*2ab0*/  FADD.FTZ R153, R19, -R152 ;  /* 0x8000009813997221 */ /* 0x000fe20000010000 */
[----:B------:R-:W-:-:S03]  /*2ac0*/  @P4 PRMT R152, RZ, 0x7610, R130 ;  /* 0x00007610ff984816 */ /* 0x000fc60000000082 */
[----:B------:R-:W-:-:S04]  /*2ad0*/  FMUL.FTZ R153, R2, R153 ;  /* 0x0000009902997220 */ /* 0x000fc80000410000 */
[----:B------:R-:W-:Y:S02]  /*2ae0*/  @P4 FADD.FTZ R153, R153, R152 ;  /* 0x0000009899994221 */ /* 0x000fe40000010000 */
.L_x_3406:
[----:B------:R-:W-:Y:S05]  /*2af0*/  BSYNC B2 ;  /* 0x0000000000027941 */ /* 0x000fea0003800000 */
.L_x_3404:
        /* <DEDUP_REMOVED lines=14> */
.L_x_3408:
[----:B0-----:R-:W-:-:S04]  /*2be0*/  ISETP.NE.AND P6, PT, R4, RZ, PT ;  /* 0x000000ff0400720c */ /* 0x001fc80003fc5270 */
[----:B------:R-:W-:-:S05]  /*2bf0*/  FSEL R152, R156, RZ, !P6 ;  /* 0x000000ff9c987208 */ /* 0x000fca0007000000 */
[----:B------:R-:W-:-:S04]  /*2c00*/  FFMA.FTZ R152, R20, R157, R152 ;  /* 0x0000009d14987223 */ /* 0x000fc80000010098 */
[----:B------:R-:W-:Y:S01]  /*2c10*/  FADD.FTZ R153, R21, -R152 ;  /* 0x8000009815997221 */ /* 0x000fe20000010000 */
[----:B------:R-:W-:-:S03]  /*2c20*/  @P4 PRMT R152, RZ, 0x5410, R131 ;  /* 0x00005410ff984816 */ /* 0x000fc60000000083 */
[----:B------:R-:W-:-:S04]  /*2c30*/  FMUL.FTZ R153, R2, R153 ;  /* 0x0000009902997220 */ /* 0x000fc80000410000 */
[----:B------:R-:W-:Y:S02]  /*2c40*/  @P4 FADD.FTZ R153, R153, R152 ;  /* 0x0000009899994221 */ /* 0x000fe40000010000 */
.L_x_3409:
[----:B------:R-:W-:Y:S05]  /*2c50*/  BSYNC B2 ;  /* 0x0000000000027941 */ /* 0x000fea0003800000 */
.L_x_3407:
        /* <DEDUP_REMOVED lines=14> */
.L_x_3411:
[----:B0-----:R-:W-:-:S04]  /*2d40*/  ISETP.NE.AND P6, PT, R4, RZ, PT ;  /* 0x000000ff0400720c */ /* 0x001fc80003fc5270 */
[----:B------:R-:W-:-:S05]  /*2d50*/  FSEL R152, R156, RZ, !P6 ;  /* 0x000000ff9c987208 */ /* 0x000fca0007000000 */
[----:B------:R-:W-:-:S04]  /*2d60*/  FFMA.FTZ R152, R22, R157, R152 ;  /* 0x0000009d16987223 */ /* 0x000fc80000010098 */
[----:B------:R-:W-:Y:S01]  /*2d70*/  FADD.FTZ R153, R23, -R152 ;  /* 0x8000009817997221 */ /* 0x000fe20000010000 */
[----:B------:R-:W-:-:S03]  /*2d80*/  @P4 PRMT R152, RZ, 0x7610, R131 ;  /* 0x00007610ff984816 */ /* 0x000fc60000000083 */
[----:B------:R-:W-:-:S04]  /*2d90*/  FMUL.FTZ R153, R2, R153 ;  /* 0x0000009902997220 */ /* 0x000fc80000410000 */
[----:B------:R-:W-:Y:S02]  /*2da0*/  @P4 FADD.FTZ R153, R153, R152 ;  /* 0x0000009899994221 */ /* 0x000fe40000010000 */
.L_x_3412:
[----:B------:R-:W-:Y:S05]  /*2db0*/  BSYNC B2 ;  /* 0x0000000000027941 */ /* 0x000fea0003800000 */
.L_x_3410:
        /* <DEDUP_REMOVED lines=16> */
.L_x_3388:
[----:B------:R-:W-:Y:S05]  /*2ec0*/  BSYNC B1 ;  /* 0x0000000000017941 */ /* 0x000fea0003800000 */
.L_x_3387:
[----:B------:R-:W-:Y:S01]  /*2ed0*/  BSSY B1, `(.L_x_3413) ;  /* 0x00000c4000017945 */ /* 0x000fe20003800000 */
[----:B------:R-:W-:Y:S05]  /*2ee0*/  @!P0 BRA `(.L_x_3414) ;  /* 0x00000c2000008947 */ /* 0x000fea0003800000 */
[----:B------:R-:W-:Y:S01]  /*2ef0*/  BSSY B2, `(.L_x_3415) ;  /* 0x0000015000027945 */ /* 0x000fe20003800000 */
[----:B------:R-:W-:Y:S05]  /*2f00*/  @P2 BRA `(.L_x_3416) ;  /* 0x0000008000002947 */ /* 0x000fea0003800000 */
[----:B------:R-:W-:Y:S01]  /*2f10*/  ULDC.64 UR6, c[0x0][0x218] ;  /* 0x0000860000067ab9 */ /* 0x000fe20000000a00 */
[----:B-1----:R-:W-:Y:S01]  /*2f20*/  HFMA2.MMA R153, -RZ, RZ, 0, 0 ;  /* 0x00000000ff997435 */ /* 0x002fe200000001ff */
[----:B------:R-:W-:-:S04]  /*2f30*/  UISETP.NE.U32.AND UP0, UPT, URZ, UR6, UPT ;  /* 0x000000063f00728c */ /* 0x000fc8000bf05070 */
[----:B------:R-:W-:-:S06]  /*2f40*/  UISETP.NE.AND.EX UP0, UPT, URZ, UR7, UPT, UP0 ;  /* 0x000000073f00728c */ /* 0x000fcc000bf05300 */
[----:B------:R-:W-:-:S13]  /*2f50*/  PLOP3.LUT P4, PT, PT, PT, UP0, 0x80, 0x0 ;  /* 0x000000000000781c */ /* 0x000fda0003f8f008 */
[----:B------:R-:W-:Y:S05]  /*2f60*/  @!P4 BRA `(.L_x_3417) ;  /* 0x000000d00000c947 */ /* 0x000fea0003800000 */
[----:B-----5:R-:W-:Y:S01]  /*2f70*/  PRMT R153, RZ, 0x5410, R132 ;  /* 0x00005410ff997816 */ /* 0x020fe20000000084 */
[----:B------:R-:W-:Y:S05]  /*2f80*/  BRA `(.L_x_3417) ;  /* 0x000000b000007947 */ /* 0x000fea0003800000 */
.L_x_3416:
[----:B------:R-:W-:Y:S01]  /*2f90*/  ULDC.64 UR6, c[0x0][0x218] ;  /* 0x0000860000067ab9 */ /* 0x000fe20000000a00 */
[----:B0-----:R-:W-:Y:S01]  /*2fa0*/  ISETP.NE.AND P4, PT, R4, RZ, PT ;  /* 0x000000ff0400720c */ /* 0x001fe20003f85270 */
        /* <DEDUP_REMOVED lines=9> */
.L_x_3417:
[----:B------:R-:W-:Y:S05]  /*3040*/  BSYNC B2 ;  /* 0x0000000000027941 */ /* 0x000fea0003800000 */
.L_x_3415:
        /* <DEDUP_REMOVED lines=16> */
.L_x_3419:
[----:B0-----:R-:W-:-:S04]  /*3150*/  ISETP.NE.AND P6, PT, R4, RZ, PT ;  /* 0x000000ff0400720c */ /* 0x001fc80003fc5270 */
[----:B------:R-:W-:-:S05]  /*3160*/  FSEL R152, R156, RZ, !P6 ;  /* 0x000000ff9c987208 */ /* 0x000fca0007000000 */
[----:B------:R-:W-:Y:S01]  /*3170*/  FFMA.FTZ R153, R25, R157, R152 ;  /* 0x0000009d19997223 */ /* 0x000fe20000010098 */
[----:B------:R-:W-:-:S03]  /*3180*/  @P4 PRMT R152, RZ, 0x7610, R132 ;  /* 0x00007610ff984816 */ /* 0x000fc60000000084 */
[----:B------:R-:W-:-:S04]  /*3190*/  FADD.FTZ R153, R28, -R153 ;  /* 0x800000991c997221 */ /* 0x000fc80000010000 */
[----:B------:R-:W-:-:S04]  /*31a0*/  FMUL.FTZ R153, R2, R153 ;  /* 0x0000009902997220 */ /* 0x000fc80000410000 */
[----:B------:R-:W-:Y:S02]  /*31b0*/  @P4 FADD.FTZ R153, R153, R152 ;  /* 0x0000009899994221 */ /* 0x000fe40000010000 */
.L_x_3420:
[----:B------:R-:W-:Y:S05]  /*31c0*/  BSYNC B2 ;  /* 0x0000000000027941 */ /* 0x000fea0003800000 */
.L_x_3418:
        /* <DEDUP_REMOVED lines=14> */
.L_x_3422:
[----:B0-----:R-:W-:-:S04]  /*32b0*/  ISETP.NE.AND P6, PT, R4, RZ, PT ;  /* 0x000000ff0400720c */ /* 0x001fc80003fc5270 */
[----:B------:R-:W-:-:S05]  /*32c0*/  FSEL R152, R156, RZ, !P6 ;  /* 0x000000ff9c987208 */ /* 0x000fca0007000000 */
[----:B------:R-:W-:-:S04]  /*32d0*/  FFMA.FTZ R152, R26, R157, R152 ;  /* 0x0000009d1a987223 */ /* 0x000fc80000010098 */
[----:B------:R-:W-:Y:S01]  /*32e0*/  FADD.FTZ R153, R31, -R152 ;  /* 0x800000981f997221 */ /* 0x000fe20000010000 */
[----:B------:R-:W-:-:S03]  /*32f0*/  @P4 PRMT R152, RZ, 0x5410, R133 ;  /* 0x00005410ff984816 */ /* 0x000fc60000000085 */
[----:B------:R-:W-:-:S04]  /*3300*/  FMUL.FTZ R153, R2, R153 ;  /* 0x0000009902997220 */ /* 0x000fc80000410000 */
[----:B------:R-:W-:Y:S02]  /*3310*/  @P4 FADD.FTZ R153, R153, R152 ;  /* 0x0000009899994221 */ /* 0x000fe40000010000 */
.L_x_3423:
[----:B------:R-:W-:Y:S05]  /*3320*/  BSYNC B2 ;  /* 0x0000000000027941 */ /* 0x000fea0003800000 */
.L_x_3421:
        /* <DEDUP_REMOVED lines=14> */
.L_x_3425:
[----:B0-----:R-:W-:-:S04]  /*3410*/  ISETP.NE.AND P6, PT, R4, RZ, PT ;  /* 0x000000ff0400720c */ /* 0x001fc80003fc5270 */
[----:B------:R-:W-:-:S05]  /*3420*/  FSEL R152, R156, RZ, !P6 ;  /* 0x000000ff9c987208 */ /* 0x000fca0007000000 */
[----:B------:R-:W-:Y:S01]  /*3430*/  FFMA.FTZ R153, R29, R157, R152 ;  /* 0x0000009d1d997223 */ /* 0x000fe20000010098 */
[----:B------:R-:W-:-:S03]  /*3440*/  @P4 PRMT R152, RZ, 0x7610, R133 ;  /* 0x00007610ff984816 */ /* 0x000fc60000000085 */
[----:B------:R-:W-:-:S04]  /*3450*/  FADD.FTZ R153, R30, -R153 ;  /* 0x800000991e997221 */ /* 0x000fc80000010000 */
[----:B------:R-:W-:-:S04]  /*3460*/  FMUL.FTZ R153, R2, R153 ;  /* 0x0000009902997220 */ /* 0x000fc80000410000 */
[----:B------:R-:W-:Y:S02]  /*3470*/  @P4 FADD.FTZ R153, R153, R152 ;  /* 0x0000009899994221 */ /* 0x000fe40000010000 */
.L_x_3426:
[----:B------:R-:W-:Y:S05]  /*3480*/  BSYNC B2 ;  /* 0x0000000000027941 */ /* 0x000fea0003800000 */
.L_x_3424:
        /* <DEDUP_REMOVED lines=14> */
.L_x_3428:
[----:B0-----:R-:W-:-:S04]  /*3570*/  ISETP.NE.AND P6, PT, R4, RZ, PT ;  /* 0x000000ff0400720c */ /* 0x001fc80003fc5270 */
[----:B------:R-:W-:-:S05]  /*3580*/  FSEL R152, R156, RZ, !P6 ;  /* 0x000000ff9c987208 */ /* 0x000fca0007000000 */
[----:B------:R-:W-:Y:S01]  /*3590*/  FFMA.FTZ R153, R161, R157, R152 ;  /* 0x0000009da1997223 */ /* 0x000fe20000010098 */
[----:B------:R-:W-:-:S03]  /*35a0*/  @P4 PRMT R152, RZ, 0x5410, R134 ;  /* 0x00005410ff984816 */ /* 0x000fc60000000086 */
[----:B------:R-:W-:-:S04]  /*35b0*/  FADD.FTZ R153, R160, -R153 ;  /* 0x80000099a0997221 */ /* 0x000fc80000010000 */
[----:B------:R-:W-:-:S04]  /*35c0*/  FMUL.FTZ R153, R2, R153 ;  /* 0x0000009902997220 */ /* 0x000fc80000410000 */
[----:B------:R-:W-:Y:S02]  /*35d0*/  @P4 FADD.FTZ R153, R153, R152 ;  /* 0x0000009899994221 */ /* 0x000fe40000010000 */
.L_x_3429:
[----:B------:R-:W-:Y:S05]  /*35e0*/  BSYNC B2 ;  /* 0x0000000000027941 */ /* 0x000fea0003800000 */
.L_x_3427:
        /* <DEDUP_REMOVED lines=14> */
.L_x_3431:
[----:B0-----:R-:W-:-:S04]  /*36d0*/  ISETP.NE.AND P6, PT, R4, RZ, PT ;  /* 0x000000ff0400720c */ /* 0x001fc80003fc5270 */
[----:B------:R-:W-:-:S05]  /*36e0*/  FSEL R152, R156, RZ, !P6 ;  /* 0x000000ff9c987208 */ /* 0x000fca0007000000 */
[----:B------:R-:W-:-:S04]  /*36f0*/  FFMA.FTZ R152, R162, R157, R152 ;  /* 0x0000009da2987223 */ /* 0x000fc80000010098 */
[----:B------:R-:W-:Y:S01]  /*3700*/  FADD.FTZ R153, R163, -R152 ;  /* 0x80000098a3997221 */ /* 0x000fe20000010000 */
[----:B------:R-:W-:-:S03]  /*3710*/  @P4 PRMT R152, RZ, 0x7610, R134 ;  /* 0x00007610ff984816 */ /* 0x000fc60000000086 */
[----:B------:R-:W-:-:S04]  /*3720*/  FMUL.FTZ R153, R2, R153 ;  /* 0x0000009902997220 */ /* 0x000fc80000410000 */
[----:B------:R-:W-:Y:S02]  /*3730*/  @P4 FADD.FTZ R153, R153, R152 ;  /* 0x0000009899994221 */ /* 0x000fe40000010000 */
.L_x_3432:
[----:B------:R-:W-:Y:S05]  /*3740*/  BSYNC B2 ;  /* 0x0000000000027941 */ /* 0x000fea0003800000 */
.L_x_3430:
        /* <DEDUP_REMOVED lines=14> */
.L_x_3434:
[----:B0-----:R-:W-:-:S04]  /*3830*/  ISETP.NE.AND P6, PT, R4, RZ, PT ;  /* 0x000000ff0400720c */ /* 0x001fc80003fc5270 */
[----:B------:R-:W-:-:S05]  /*3840*/  FSEL R152, R156, RZ, !P6 ;  /* 0x000000ff9c987208 */ /* 0x000fca0007000000 */
[----:B------:R-:W-:Y:S01]  /*3850*/  FFMA.FTZ R153, R165, R157, R152 ;  /* 0x0000009da5997223 */ /* 0x000fe20000010098 */
[----:B------:R-:W-:-:S03]  /*3860*/  @P4 PRMT R152, RZ, 0x5410, R135 ;  /* 0x00005410ff984816 */ /* 0x000fc60000000087 */
[----:B------:R-:W-:-:S04]  /*3870*/  FADD.FTZ R153, R164, -R153 ;  /* 0x80000099a4997221 */ /* 0x000fc80000010000 */
[----:B------:R-:W-:-:S04]  /*3880*/  FMUL.FTZ R153, R2, R153 ;  /* 0x0000009902997220 */ /* 0x000fc80000410000 */
[----:B------:R-:W-:Y:S02]  /*3890*/  @P4 FADD.FTZ R153, R153, R152 ;  /* 0x0000009899994221 */ /* 0x000fe40000010000 */
.L_x_3435:
[----:B------:R-:W-:Y:S05]  /*38a0*/  BSYNC B2 ;  /* 0x0000000000027941 */ /* 0x000fea0003800000 */
.L_x_3433:
        /* <DEDUP_REMOVED lines=14> */
.L_x_3437:
[----:B0-----:R-:W-:-:S04]  /*3990*/  ISETP.NE.AND P6, PT, R4, RZ, PT ;  /* 0x000000ff0400720c */ /* 0x001fc80003fc5270 */
[----:B------:R-:W-:-:S05]  /*39a0*/  FSEL R152, R156, RZ, !P6 ;  /* 0x000000ff9c987208 */ /* 0x000fca0007000000 */
[----:B------:R-:W-:-:S04]  /*39b0*/  FFMA.FTZ R152, R166, R157, R152 ;  /* 0x0000009da6987223 */ /* 0x000fc80000010098 */
[----:B------:R-:W-:Y:S01]  /*39c0*/  FADD.FTZ R153, R167, -R152 ;  /* 0x80000098a7997221 */ /* 0x000fe20000010000 */
[----:B------:R-:W-:-:S03]  /*39d0*/  @P4 PRMT R152, RZ, 0x7610, R135 ;  /* 0x00007610ff984816 */ /* 0x000fc60000000087 */
[----:B------:R-:W-:-:S04]  /*39e0*/  FMUL.FTZ R153, R2, R153 ;  /* 0x0000009902997220 */ /* 0x000fc80000410000 */
[----:B------:R-:W-:Y:S02]  /*39f0*/  @P4 FADD.FTZ R153, R153, R152 ;  /* 0x0000009899994221 */ /* 0x000fe40000010000 */
.L_x_3438:
[----:B------:R-:W-:Y:S05]  /*3a00*/  BSYNC B2 ;  /* 0x0000000000027941 */ /* 0x000fea0003800000 */
.L_x_3436:
        /* <DEDUP_REMOVED lines=16> */
.L_x_3414:
[----:B------:R-:W-:Y:S05]  /*3b10*/  BSYNC B1 ;  /* 0x0000000000017941 */ /* 0x000fea0003800000 */
.L_x_3413:
        /* <DEDUP_REMOVED lines=12> */
.L_x_3442:
        /* <DEDUP_REMOVED lines=11> */
.L_x_3443:
[----:B------:R-:W-:Y:S05]  /*3c90*/  BSYNC B2 ;  /* 0x0000000000027941 */ /* 0x000fea0003800000 */
.L_x_3441:
        /* <DEDUP_REMOVED lines=16> */
.L_x_3445:
[----:B0-----:R-:W-:-:S04]  /*3da0*/  ISETP.NE.AND P6, PT, R4, RZ, PT ;  /* 0x000000ff0400720c */ /* 0x001fc80003fc5270 */
[----:B------:R-:W-:-:S05]  /*3db0*/  FSEL R152, R156, RZ, !P6 ;  /* 0x000000ff9c987208 */ /* 0x000fca0007000000 */
[----:B------:R-:W-:-:S04]  /*3dc0*/  FFMA.FTZ R152, R168, R157, R152 ;  /* 0x0000009da8987223 */ /* 0x000fc80000010098 */
[----:B------:R-:W-:Y:S01]  /*3dd0*/  FADD.FTZ R153, R183, -R152 ;  /* 0x80000098b7997221 */ /* 0x000fe20000010000 */
[----:B------:R-:W-:-:S03]  /*3de0*/  @P4 PRMT R152, RZ, 0x7610, R136 ;  /* 0x00007610ff984816 */ /* 0x000fc60000000088 */
[----:B------:R-:W-:-:S04]  /*3df0*/  FMUL.FTZ R153, R2, R153 ;  /* 0x0000009902997220 */ /* 0x000fc80000410000 */
[----:B------:R-:W-:Y:S02]  /*3e00*/  @P4 FADD.FTZ R153, R153, R152 ;  /* 0x0000009899994221 */ /* 0x000fe40000010000 */
.L_x_3446:
[----:B------:R-:W-:Y:S05]  /*3e10*/  BSYNC B2 ;  /* 0x0000000000027941 */ /* 0x000fea0003800000 */
.L_x_3444:
        /* <DEDUP_REMOVED lines=14> */
.L_x_3448:
[----:B0-----:R-:W-:-:S04]  /*3f00*/  ISETP.NE.AND P6, PT, R4, RZ, PT ;  /* 0x000000ff0400720c */ /* 0x001fc80003fc5270 */
[----:B------:R-:W-:-:S05]  /*3f10*/  FSEL R152, R156, RZ, !P6 ;  /* 0x000000ff9c987208 */ /* 0x000fca0007000000 */
[----:B------:R-:W-:Y:S01]  /*3f20*/  FFMA.FTZ R153, R173, R157, R152 ;  /* 0x0000009dad997223 */ /* 0x000fe20000010098 */
[----:B------:R-:W-:-:S03]  /*3f30*/  @P4 PRMT R152, RZ, 0x5410, R137 ;  /* 0x00005410ff984816 */ /* 0x000fc60000000089 */
[----:B------:R-:W-:-:S04]  /*3f40*/  FADD.FTZ R153, R182, -R153 ;  /* 0x80000099b6997221 */ /* 0x000fc80000010000 */
[----:B------:R-:W-:-:S04]  /*3f50*/  FMUL.FTZ R153, R2, R153 ;  /* 0x0000009902997220 */ /* 0x000fc80000410000 */
[----:B------:R-:W-:Y:S02]  /*3f60*/  @P4 FADD.FTZ R153, R153, R152 ;  /* 0x0000009899994221 */ /* 0x000fe40000010000 */
.L_x_3449:
[----:B------:R-:W-:Y:S05]  /*3f70*/  BSYNC B2 ;  /* 0x0000000000027941 */ /* 0x000fea0003800000 */
.L_x_3447:
        /* <DEDUP_REMOVED lines=14> */
.L_x_3451:
[----:B0-----:R-:W-:-:S04]  /*4060*/  ISETP.NE.AND P6, PT, R4, RZ, PT ;  /* 0x000000ff0400720c */ /* 0x001fc80003fc5270 */
[----:B------:R-:W-:-:S05]  /*4070*/  FSEL R152, R156, RZ, !P6 ;  /* 0x000000ff9c987208 */ /* 0x000fca0007000000 */
[----:B------:R-:W-:-:S04]  /*4080*/  FFMA.FTZ R152, R172, R157, R152 ;  /* 0x0000009dac987223 */ /* 0x000fc80000010098 */
[----:B------:R-:W-:Y:S01]  /*4090*/  FADD.FTZ R153, R187, -R152 ;  /* 0x80000098bb997221 */ /* 0x000fe20000010000 */
[----:B------:R-:W-:-:S03]  /*40a0*/  @P4 PRMT R152, RZ, 0x7610, R137 ;  /* 0x00007610ff984816 */ /* 0x000fc60000000089 */
[----:B------:R-:W-:-:S04]  /*40b0*/  FMUL.FTZ R153, R2, R153 ;  /* 0x0000009902997220 */ /* 0x000fc80000410000 */
[----:B------:R-:W-:Y:S02]  /*40c0*/  @P4 FADD.FTZ R153, R153, R152 ;  /* 0x0000009899994221 */ /* 0x000fe40000010000 */
.L_x_3452:
[----:B------:R-:W-:Y:S05]  /*40d0*/  BSYNC B2 ;  /* 0x0000000000027941 */ /* 0x000fea0003800000 */
.L_x_3450:
        /* <DEDUP_REMOVED lines=14> */
.L_x_3454:
[----:B0-----:R-:W-:-:S04]  /*41c0*/  ISETP.NE.AND P6, PT, R4, RZ, PT ;  /* 0x000000ff0400720c */ /* 0x001fc80003fc5270 */
[----:B------:R-:W-:-:S05]  /*41d0*/  FSEL R152, R156, RZ, !P6 ;  /* 0x000000ff9c987208 */ /* 0x000fca0007000000 */
[----:B------:R-:W-:Y:S01]  /*41e0*/  FFMA.FTZ R153, R185, R157, R152 ;  /* 0x0000009db9997223 */ /* 0x000fe20000010098 */
[----:B------:R-:W-:-:S03]  /*41f0*/  @P4 PRMT R152, RZ, 0x5410, R138 ;  /* 0x00005410ff984816 */ /* 0x000fc6000000008a */
[----:B------:R-:W-:-:S04]  /*4200*/  FADD.FTZ R153, R184, -R153 ;  /* 0x80000099b8997221 */ /* 0x000fc80000010000 */
[----:B------:R-:W-:-:S04]  /*4210*/  FMUL.FTZ R153, R2, R153 ;  /* 0x0000009902997220 */ /* 0x000fc80000410000 */
[----:B------:R-:W-:Y:S02]  /*4220*/  @P4 FADD.FTZ R153, R153, R152 ;  /* 0x0000009899994221 */ /* 0x000fe40000010000 */
.L_x_3455:
[----:B------:R-:W-:Y:S05]  /*4230*/  BSYNC B2 ;  /* 0x0000000000027941 */ /* 0x000fea0003800000 */
.L_x_3453:
        /* <DEDUP_REMOVED lines=14> */
.L_x_3457:
[----:B0-----:R-:W-:-:S04]  /*4320*/  ISETP.NE.AND P6, PT, R4, RZ, PT ;  /* 0x000000ff0400720c */ /* 0x001fc80003fc5270 */
[----:B------:R-:W-:-:S05]  /*4330*/  FSEL R152, R156, RZ, !P6 ;  /* 0x000000ff9c987208 */ /* 0x000fca0007000000 */
[----:B------:R-:W-:-:S04]  /*4340*/  FFMA.FTZ R152, R186, R157, R152 ;  /* 0x0000009dba987223 */ /* 0x000fc80000010098 */
[----:B------:R-:W-:Y:S01]  /*4350*/  FADD.FTZ R153, R189, -R152 ;  /* 0x80000098bd997221 */ /* 0x000fe20000010000 */
[----:B------:R-:W-:-:S03]  /*4360*/  @P4 PRMT R152, RZ, 0x7610, R138 ;  /* 0x00007610ff984816 */ /* 0x000fc6000000008a */
[----:B------:R-:W-:-:S04]  /*4370*/  FMUL.FTZ R153, R2, R153 ;  /* 0x0000009902997220 */ /* 0x000fc80000410000 */
[----:B------:R-:W-:Y:S02]  /*4380*/  @P4 FADD.FTZ R153, R153, R152 ;  /* 0x0000009899994221 */ /* 0x000fe40000010000 */
.L_x_3458:
[----:B------:R-:W-:Y:S05]  /*4390*/  BSYNC B2 ;  /* 0x0000000000027941 */ /* 0x000fea0003800000 */
.L_x_3456:
        /* <DEDUP_REMOVED lines=14> */
.L_x_3460:
[----:B0-----:R-:W-:-:S04]  /*4480*/  ISETP.NE.AND P6, PT, R4, RZ, PT ;  /* 0x000000ff0400720c */ /* 0x001fc80003fc5270 */
[----:B------:R-:W-:-:S05]  /*4490*/  FSEL R152, R156, RZ, !P6 ;  /* 0x000000ff9c987208 */ /* 0x000fca0007000000 */
[----:B------:R-:W-:Y:S01]  /*44a0*/  FFMA.FTZ R153, R191, R157, R152 ;  /* 0x0000009dbf997223 */ /* 0x000fe20000010098 */
[----:B------:R-:W-:-:S03]  /*44b0*/  @P4 PRMT R152, RZ, 0x5410, R139 ;  /* 0x00005410ff984816 */ /* 0x000fc6000000008b */
[----:B------:R-:W-:-:S04]  /*44c0*/  FADD.FTZ R153, R188, -R153 ;  /* 0x80000099bc997221 */ /* 0x000fc80000010000 */
[----:B------:R-:W-:-:S04]  /*44d0*/  FMUL.FTZ R153, R2, R153 ;  /* 0x0000009902997220 */ /* 0x000fc80000410000 */
[----:B------:R-:W-:Y:S02]  /*44e0*/  @P4 FADD.FTZ R153, R153, R152 ;  /* 0x0000009899994221 */ /* 0x000fe40000010000 */
.L_x_3461:
[----:B------:R-:W-:Y:S05]  /*44f0*/  BSYNC B2 ;  /* 0x0000000000027941 */ /* 0x000fea0003800000 */
.L_x_3459:
        /* <DEDUP_REMOVED lines=14> */
.L_x_3463:
[----:B0-----:R-:W-:-:S04]  /*45e0*/  ISETP.NE.AND P6, PT, R4, RZ, PT ;  /* 0x000000ff0400720c */ /* 0x001fc80003fc5270 */
[----:B------:R-:W-:-:S05]  /*45f0*/  FSEL R152, R156, RZ, !P6 ;  /* 0x000000ff9c987208 */ /* 0x000fca0007000000 */
[----:B------:R-:W-:-:S04]  /*4600*/  FFMA.FTZ R152, R190, R157, R152 ;  /* 0x0000009dbe987223 */ /* 0x000fc80000010098 */
[----:B------:R-:W-:Y:S01]  /*4610*/  FADD.FTZ R153, R193, -R152 ;  /* 0x80000098c1997221 */ /* 0x000fe20000010000 */
[----:B------:R-:W-:-:S03]  /*4620*/  @P4 PRMT R152, RZ, 0x7610, R139 ;  /* 0x00007610ff984816 */ /* 0x000fc6000000008b */
[----:B------:R-:W-:-:S04]  /*4630*/  FMUL.FTZ R153, R2, R153 ;  /* 0x0000009902997220 */ /* 0x000fc80000410000 */
[----:B------:R-:W-:Y:S02]  /*4640*/  @P4 FADD.FTZ R153, R153, R152 ;  /* 0x0000009899994221 */ /* 0x000fe40000010000 */
.L_x_3464:
[----:B------:R-:W-:Y:S05]  /*4650*/  BSYNC B2 ;  /* 0x0000000000027941 */ /* 0x000fea0003800000 */
.L_x_3462:
        /* <DEDUP_REMOVED lines=16> */
.L_x_3440:
[----:B------:R-:W-:Y:S05]  /*4760*/  BSYNC B1 ;  /* 0x0000000000017941 */ /* 0x000fea0003800000 */
.L_x_3439:
[----:B------:R-:W-:Y:S01]  /*4770*/  ISETP.GE.U32.AND P4, PT, R0, 0x80, PT ;  /* 0x000000800000780c */ /* 0x000fe20003f86070 */
[----:B------:R-:W-:-:S12]  /*4780*/  BSSY B1, `(.L_x_3465) ;  /* 0x00000c2000017945 */ /* 0x000fd80003800000 */
        /* <DEDUP_REMOVED lines=11> */
.L_x_3468:
        /* <DEDUP_REMOVED lines=11> */
.L_x_3469:
[----:B------:R-:W-:Y:S05]  /*48f0*/  BSYNC B2 ;  /* 0x0000000000027941 */ /* 0x000fea0003800000 */
.L_x_3467:
        /* <DEDUP_REMOVED lines=16> */
.L_x_3471:
[----:B0-----:R-:W-:-:S04]  /*4a00*/  ISETP.NE.AND P6, PT, R4, RZ, PT ;  /* 0x000000ff0400720c */ /* 0x001fc80003fc5270 */
[----:B------:R-:W-:-:S05]  /*4a10*/  FSEL R152, R156, RZ, !P6 ;  /* 0x000000ff9c987208 */ /* 0x000fca0007000000 */
[----:B------:R-:W-:-:S04]  /*4a20*/  FFMA.FTZ R152, R192, R157, R152 ;  /* 0x0000009dc0987223 */ /* 0x000fc80000010098 */
[----:B------:R-:W-:Y:S01]  /*4a30*/  FADD.FTZ R153, R197, -R152 ;  /* 0x80000098c5997221 */ /* 0x000fe20000010000 */
[----:B------:R-:W-:-:S03]  /*4a40*/  @P4 PRMT R152, RZ, 0x7610, R32 ;  /* 0x00007610ff984816 */ /* 0x000fc60000000020 */
[----:B------:R-:W-:-:S04]  /*4a50*/  FMUL.FTZ R153, R2, R153 ;  /* 0x0000009902997220 */ /* 0x000fc80000410000 */
[----:B------:R-:W-:Y:S02]  /*4a60*/  @P4 FADD.FTZ R153, R153, R152 ;  /* 0x0000009899994221 */ /* 0x000fe40000010000 */
.L_x_3472:
[----:B------:R-:W-:Y:S05]  /*4a70*/  BSYNC B2 ;  /* 0x0000000000027941 */ /* 0x000fea0003800000 */
.L_x_3470:
        /* <DEDUP_REMOVED lines=14> */
.L_x_3474:
[----:B0-----:R-:W-:-:S04]  /*4b60*/  ISETP.NE.AND P6, PT, R4, RZ, PT ;  /* 0x000000ff0400720c */ /* 0x001fc80003fc5270 */
[----:B------:R-:W-:-:S05]  /*4b70*/  FSEL R152, R156, RZ, !P6 ;  /* 0x000000ff9c987208 */ /* 0x000fca0007000000 */
[----:B------:R-:W-:Y:S01]  /*4b80*/  FFMA.FTZ R153, R195, R157, R152 ;  /* 0x0000009dc3997223 */ /* 0x000fe20000010098 */
[----:B------:R-:W-:-:S03]  /*4b90*/  @P4 PRMT R152, RZ, 0x5410, R33 ;  /* 0x00005410ff984816 */ /* 0x000fc60000000021 */
[----:B------:R-:W-:-:S04]  /*4ba0*/  FADD.FTZ R153, R198, -R153 ;  /* 0x80000099c6997221 */ /* 0x000fc80000010000 */
[----:B------:R-:W-:-:S04]  /*4bb0*/  FMUL.FTZ R153, R2, R153 ;  /* 0x0000009902997220 */ /* 0x000fc80000410000 */
[----:B------:R-:W-:Y:S02]  /*4bc0*/  @P4 FADD.FTZ R153, R153, R152 ;  /* 0x0000009899994221 */ /* 0x000fe40000010000 */
.L_x_3475:
[----:B------:R-:W-:Y:S05]  /*4bd0*/  BSYNC B2 ;  /* 0x0000000000027941 */ /* 0x000fea0003800000 */
.L_x_3473:
        /* <DEDUP_REMOVED lines=14> */
.L_x_3477:
[----:B0-----:R-:W-:-:S04]  /*4cc0*/  ISETP.NE.AND P6, PT, R4, RZ, PT ;  /* 0x000000ff0400720c */ /* 0x001fc80003fc5270 */
[----:B------:R-:W-:-:S05]  /*4cd0*/  FSEL R152, R156, RZ, !P6 ;  /* 0x000000ff9c987208 */ /* 0x000fca0007000000 */
[----:B------:R-:W-:-:S04]  /*4ce0*/  FFMA.FTZ R152, R196, R157, R152 ;  /* 0x0000009dc4987223 */ /* 0x000fc80000010098 */
[----:B------:R-:W-:Y:S01]  /*4cf0*/  FADD.FTZ R153, R199, -R152 ;  /* 0x80000098c7997221 */ /* 0x000fe20000010000 */
[----:B------:R-:W-:-:S03]  /*4d00*/  @P4 PRMT R152, RZ, 0x7610, R33 ;  /* 0x00007610ff984816 */ /* 0x000fc60000000021 */
[----:B------:R-:W-:-:S04]  /*4d10*/  FMUL.FTZ R153, R2, R153 ;  /* 0x0000009902997220 */ /* 0x000fc80000410000 */
[----:B------:R-:W-:Y:S02]  /*4d20*/  @P4 FADD.FTZ R153, R153, R152 ;  /* 0x0000009899994221 */ /* 0x000fe40000010000 */
.L_x_3478:
[----:B------:R-:W-:Y:S05]  /*4d30*/  BSYNC B2 ;  /* 0x0000000000027941 */ /* 0x000fea0003800000 */
.L_x_3476:
        /* <DEDUP_REMOVED lines=14> */
.L_x_3480:
[----:B0-----:R-:W-:-:S04]  /*4e20*/  ISETP.NE.AND P6, PT, R4, RZ, PT ;  /* 0x000000ff0400720c */ /* 0x001fc80003fc5270 */
[----:B------:R-:W-:-:S05]  /*4e30*/  FSEL R152, R156, RZ, !P6 ;  /* 0x000000ff9c987208 */ /* 0x000fca0007000000 */
[----:B------:R-:W-:Y:S01]  /*4e40*/  FFMA.FTZ R153, R201, R157, R152 ;  /* 0x0000009dc9997223 */ /* 0x000fe20000010098 */
[----:B------:R-:W-:-:S03]  /*4e50*/  @P4 PRMT R152, RZ, 0x5410, R34 ;  /* 0x00005410ff984816 */ /* 0x000fc60000000022 */
[----:B------:R-:W-:-:S04]  /*4e60*/  FADD.FTZ R153, R200, -R153 ;  /* 0x80000099c8997221 */ /* 0x000fc80000010000 */
[----:B------:R-:W-:-:S04]  /*4e70*/  FMUL.FTZ R153, R2, R153 ;  /* 0x0000009902997220 */ /* 0x000fc80000410000 */
[----:B------:R-:W-:Y:S02]  /*4e80*/  @P4 FADD.FTZ R153, R153, R152 ;  /* 0x0000009899994221 */ /* 0x000fe40000010000 */
.L_x_3481:
[----:B------:R-:W-:Y:S05]  /*4e90*/  BSYNC B2 ;  /* 0x0000000000027941 */ /* 0x000fea0003800000 */
.L_x_3479:
        /* <DEDUP_REMOVED lines=14> */
.L_x_3483:
[----:B0-----:R-:W-:-:S04]  /*4f80*/  ISETP.NE.AND P6, PT, R4, RZ, PT ;  /* 0x000000ff0400720c */ /* 0x001fc80003fc5270 */
[----:B------:R-:W-:-:S05]  /*4f90*/  FSEL R152, R156, RZ, !P6 ;  /* 0x000000ff9c987208 */ /* 0x000fca0007000000 */
[----:B------:R-:W-:-:S04]  /*4fa0*/  FFMA.FTZ R152, R202, R157, R152 ;  /* 0x0000009dca987223 */ /* 0x000fc80000010098 */
[----:B------:R-:W-:Y:S01]  /*4fb0*/  FADD.FTZ R153, R203, -R152 ;  /* 0x80000098cb997221 */ /* 0x000fe20000010000 */
[----:B------:R-:W-:-:S03]  /*4fc0*/  @P4 PRMT R152, RZ, 0x7610, R34 ;  /* 0x00007610ff984816 */ /* 0x000fc60000000022 */
[----:B------:R-:W-:-:S04]  /*4fd0*/  FMUL.FTZ R153, R2, R153 ;  /* 0x0000009902997220 */ /* 0x000fc80000410000 */
[----:B------:R-:W-:Y:S02]  /*4fe0*/  @P4 FADD.FTZ R153, R153, R152 ;  /* 0x0000009899994221 */ /* 0x000fe40000010000 */
.L_x_3484:
[----:B------:R-:W-:Y:S05]  /*4ff0*/  BSYNC B2 ;  /* 0x0000000000027941 */ /* 0x000fea0003800000 */
.L_x_3482:
        /* <DEDUP_REMOVED lines=14> */
.L_x_3486:
[----:B0-----:R-:W-:-:S04]  /*50e0*/  ISETP.NE.AND P6, PT, R4, RZ, PT ;  /* 0x000000ff0400720c */ /* 0x001fc80003fc5270 */
[----:B------:R-:W-:-:S05]  /*50f0*/  FSEL R152, R156, RZ, !P6 ;  /* 0x000000ff9c987208 */ /* 0x000fca0007000000 */
[----:B------:R-:W-:Y:S01]  /*5100*/  FFMA.FTZ R153, R205, R157, R152 ;  /* 0x0000009dcd997223 */ /* 0x000fe20000010098 */
[----:B------:R-:W-:-:S03]  /*5110*/  @P4 PRMT R152, RZ, 0x5410, R35 ;  /* 0x00005410ff984816 */ /* 0x000fc60000000023 */
[----:B------:R-:W-:-:S04]  /*5120*/  FADD.FTZ R153, R204, -R153 ;  /* 0x80000099cc997221 */ /* 0x000fc80000010000 */
[----:B------:R-:W-:-:S04]  /*5130*/  FMUL.FTZ R153, R2, R153 ;  /* 0x0000009902997220 */ /* 0x000fc80000410000 */
[----:B------:R-:W-:Y:S02]  /*5140*/  @P4 FADD.FTZ R153, R153, R152 ;  /* 0x0000009899994221 */ /* 0x000fe40000010000 */
.L_x_3487:
[----:B------:R-:W-:Y:S05]  /*5150*/  BSYNC B2 ;  /* 0x0000000000027941 */ /* 0x000fea0003800000 */
.L_x_3485:
        /* <DEDUP_REMOVED lines=14> */
.L_x_3489:
[----:B0-----:R-:W-:Y:S02]  /*5240*/  ISETP.NE.AND P2, PT, R4, RZ, PT ;  /* 0x000000ff0400720c */ /* 0x001fe40003f45270 */
[----:B------:R-:W-:Y:S02]  /*5250*/  @P4 PRMT R153, RZ, 0x7610, R35 ;  /* 0x00007610ff994816 */ /* 0x000fe40000000023 */
[----:B------:R-:W-:-:S05]  /*5260*/  FSEL R156, R156, RZ, !P2 ;  /* 0x000000ff9c9c7208 */ /* 0x000fca0005000000 */
[----:B------:R-:W-:-:S04]  /*5270*/  FFMA.FTZ R157, R207, R157, R156 ;  /* 0x0000009dcf9d7223 */ /* 0x000fc8000001009c */
[----:B------:R-:W-:-:S04]  /*5280*/  FADD.FTZ R157, R206, -R157 ;  /* 0x8000009dce9d7221 */ /* 0x000fc80000010000 */
[----:B------:R-:W-:-:S04]  /*5290*/  FMUL.FTZ R2, R2, R157 ;  /* 0x0000009d02027220 */ /* 0x000fc80000410000 */
[----:B------:R-:W-:Y:S02]  /*52a0*/  @P4 FADD.FTZ R2, R2, R153 ;  /* 0x0000009902024221 */ /* 0x000fe40000010000 */
.L_x_3490:
[----:B------:R-:W-:Y:S05]  /*52b0*/  BSYNC B2 ;  /* 0x0000000000027941 */ /* 0x000fea0003800000 */
.L_x_3488:
        /* <DEDUP_REMOVED lines=14> */
.L_x_3466:
[----:B------:R-:W-:Y:S05]  /*53a0*/  BSYNC B1 ;  /* 0x0000000000017941 */ /* 0x000fea0003800000 */
.L_x_3465:
[----:B------:R-:W-:-:S05]  /*53b0*/  MOV R2, c[0x0][0x160] ;  /* 0x0000580000027a02 */ /* 0x000fca0000000f00 */
[----:B------:R-:W-:-:S05]  /*53c0*/  IMAD R3, R2, 0x4, R3 ;  /* 0x0000000402037824 */ /* 0x000fca00078e0203 */
[----:B------:R-:W-:-:S13]  /*53d0*/  ISETP.GE.AND P2, PT, R3, c[0x0][0x164], PT ;  /* 0x0000590003007a0c */ /* 0x000fda0003f46270 */
[----:B01---5:R-:W-:Y:S01]  /*53e0*/  @P2 CALL.REL.NOINC `(.L_x_3369) ;  /* 0x0000001000002944 */ /* 0x023fe20003c00000 */
[----:B------:R-:W-:Y:S05]  /*53f0*/  BRA `(.L_x_3491) ;  /* 0xffffb0a000007947 */ /* 0x000fea000383ffff */
.L_x_3369:
[----:B-1----:R-:W-:Y:S05]  /*5400*/  BSYNC B0 ;  /* 0x0000000000007941 */ /* 0x002fea0003800000 */
.L_x_3368:
        /* <DEDUP_REMOVED lines=17> */
[----:B------:R-:W-:Y:S02]  /*5520*/  STS.128 [R0+0x410], R112 ;  /* 0x0004107000007388 */ /* 0x000fe40000000c00 */
[----:B-----5:R-:W-:Y:S02]  /*5530*/  IADD3 R47, P0, R34, R5, RZ ;  /* 0x00000005222f7210 */ /* 0x020fe40007f1e0ff */
[----:B------:R-:W-:Y:S03]  /*5540*/  STS.128 [R0+0x800], R116 ;  /* 0x0008007400007388 */ /* 0x000fe60000000c00 */
[----:B------:R-:W-:Y:S01]  /*5550*/  IMAD.SHL.U32 R38, R47, 0x4, RZ ;  /* 0x000000042f267824 */ /* 0x000fe200078e00ff */
        /* <DEDUP_REMOVED lines=96> */
[----:B------:R-:W4:Y:S04]  /*5b60*/  LDS R17, [R5.X4+0x1600] ;  /* 0x0016000005117984 */ /* 0x000f280000004800 */
[----:B------:R-:W-:Y:S04]  /*5b70*/  LDS R34, [R5.X4+0x2400] ;  /* 0x0024000005227984 */ /* 0x000fe80000004800 */
[----:B------:R-:W-:Y:S04]  /*5b80*/  LDS R36, [R5.X4+0x3400] ;  /* 0x0034000005247984 */ /* 0x000fe80000004800 */
        /* <DEDUP_REMOVED lines=10> */
[----:B------:R4:W-:Y:S01]  /*5c30*/  @P5 STG.E [R2.64], R45 ;  /* 0x0000002d02005986 */ /* 0x0009e2000c101904 */
[----:B------:R-:W-:-:S03]  /*5c40*/  FADD.FTZ R14, RZ, R14 ;  /* 0x0000000eff0e7221 */ /* 0x000fc60000010000 */
[----:B------:R-:W3:Y:S01]  /*5c50*/  LDS R45, [R5.X4+0x3200] ;  /* 0x00320000052d7984 */ /* 0x000ee20000004800 */
[----:B------:R-:W-:-:S03]  /*5c60*/  FADD.FTZ R14, R14, R17 ;  /* 0x000000110e0e7221 */ /* 0x000fc60000010000 */
[----:B------:R-:W3:Y:S01]  /*5c70*/  LDS R25, [R5.X4+0x3600] ;  /* 0x0036000005197984 */ /* 0x000ee20000004800 */
[----:B----4-:R-:W-:Y:S01]  /*5c80*/  @P5 MOV R2, R38 ;  /* 0x0000002600025202 */ /* 0x010fe20000000f00 */
[--C-:B------:R-:W-:Y:S01]  /*5c90*/  @P5 IMAD.MOV.U32 R3, RZ, RZ, R47.reuse ;  /* 0x000000ffff035224 */ /* 0x100fe200078e002f */
[----:B------:R-:W-:Y:S01]  /*5ca0*/  @P5 IADD3 R38, P6, R38, 0x200, RZ ;  /* 0x0000020026265810 */ /* 0x000fe20007fde0ff */
[----:B------:R-:W4:Y:S03]  /*5cb0*/  LDS R8, [R5.X4+0x2800] ;  /* 0x0028000005087984 */ /* 0x000f260000004800 */
[----:B------:R-:W-:Y:S01]  /*5cc0*/  @P0 MOV R6, R38 ;  /* 0x0000002600060202 */ /* 0x000fe20000000f00 */
[----:B------:R2:W-:Y:S01]  /*5cd0*/  @P5 STG.E [R2.64], R31 ;  /* 0x0000001f02005986 */ /* 0x0005e2000c101904 */
[----:B------:R-:W-:Y:S01]  /*5ce0*/  @P5 IMAD.X R47, RZ, RZ, R47, P6 ;  /* 0x000000ffff2f5224 */ /* 0x000fe200030e062f */
[----:B------:R-:W-:Y:S01]  /*5cf0*/  ISETP.GE.U32.AND P5, PT, R32, 0x380, PT ;  /* 0x000003802000780c */ /* 0x000fe20003fa6070 */
[----:B------:R-:W-:Y:S01]  /*5d00*/  FADD.FTZ R15, RZ, R15 ;  /* 0x0000000fff0f7221 */ /* 0x000fe20000010000 */
[----:B------:R-:W4:Y:S01]  /*5d10*/  LDS R31, [R5.X4+0x400] ;  /* 0x00040000051f7984 */ /* 0x000f220000004800 */
[----:B------:R-:W-:-:S02]  /*5d20*/  @P0 IMAD.MOV.U32 R7, RZ, RZ, R47 ;  /* 0x000000ffff070224 */ /* 0x000fc400078e002f */
[----:B0-----:R-:W-:Y:S01]  /*5d30*/  FADD.FTZ R14, R14, R21 ;  /* 0x000000150e0e7221 */ /* 0x001fe20000010000 */
[----:B------:R-:W0:Y:S01]  /*5d40*/  LDS R27, [R5.X4+0x3800] ;  /* 0x00380000051b7984 */ /* 0x000e220000004800 */
[----:B-1----:R-:W-:Y:S01]  /*5d50*/  FADD.FTZ R15, R15, R16 ;  /* 0x000000100f0f7221 */ /* 0x002fe20000010000 */
[----:B--2---:R-:W-:Y:S01]  /*5d60*/  @P0 MOV R2, R40 ;  /* 0x0000002800020202 */ /* 0x004fe20000000f00 */
[----:B------:R-:W-:Y:S01]  /*5d70*/  @P0 IMAD.MOV.U32 R3, RZ, RZ, R49 ;  /* 0x000000ffff030224 */ /* 0x000fe200078e0031 */
[----:B------:R-:W-:Y:S01]  /*5d80*/  @P0 IADD3 R40, P6, R40, 0x200, RZ ;  /* 0x0000020028280810 */ /* 0x000fe20007fde0ff */
[----:B------:R-:W-:Y:S01]  /*5d90*/  FADD.FTZ R0, R0, R41 ;  /* 0x0000002900007221 */ /* 0x000fe20000010000 */
[----:B------:R-:W-:Y:S02]  /*5da0*/  LDS R19, [R5.X4+0x1a00] ;  /* 0x001a000005137984 */ /* 0x000fe40000004800 */
[----:B------:R-:W-:Y:S01]  /*5db0*/  @P0 IADD3.X R49, RZ, R49, RZ, P6, !PT ;  /* 0x00000031ff310210 */ /* 0x000fe200037fe4ff */
[----:B---3--:R-:W-:Y:S01]  /*5dc0*/  FADD.FTZ R0, R0, R43 ;  /* 0x0000002b00007221 */ /* 0x008fe20000010000 */
[----:B------:R-:W-:Y:S01]  /*5dd0*/  @P0 IADD3 R38, P6, R38, 0x200, RZ ;  /* 0x0000020026260810 */ /* 0x000fe20007fde0ff */
[----:B------:R-:W1:Y:S04]  /*5de0*/  LDS R4, [R5.X4+0xc00] ;  /* 0x000c000005047984 */ /* 0x000e680000004800 */
[----:B------:R-:W-:Y:S01]  /*5df0*/  @P0 IMAD.X R47, RZ, RZ, R47, P6 ;  /* 0x000000ffff2f0224 */ /* 0x000fe200030e062f */
[----:B------:R-:W-:Y:S01]  /*5e00*/  ISETP.GE.U32.AND P6, PT, R32, 0x400, PT ;  /* 0x000004002000780c */ /* 0x000fe20003fc6070 */
[----:B------:R-:W-:Y:S01]  /*5e10*/  FADD.FTZ R45, R0, R45 ;  /* 0x0000002d002d7221 */ /* 0x000fe20000010000 */
[----:B------:R-:W2:Y:S01]  /*5e20*/  LDS R32, [R5.X4+0x1400] ;  /* 0x0014000005207984 */ /* 0x000ea20000004800 */
[----:B------:R-:W-:-:S03]  /*5e30*/  FADD.FTZ R25, R14, R25 ;  /* 0x000000190e197221 */ /* 0x000fc60000010000 */
[----:B------:R-:W3:Y:S04]  /*5e40*/  LDS R0, [R5.X4+0xa00] ;  /* 0x000a000005007984 */ /* 0x000ee80000004800 */
[----:B------:R-:W-:Y:S01]  /*5e50*/  LDS R23, [R5.X4+0x2a00] ;  /* 0x002a000005177984 */ /* 0x000fe20000004800 */
[----:B----4-:R-:W-:-:S03]  /*5e60*/  FADD.FTZ R8, R15, R8 ;  /* 0x000000080f087221 */ /* 0x010fc60000010000 */
[----:B------:R-:W4:Y:S01]  /*5e70*/  LDS R17, [R5.X4+0x1c00] ;  /* 0x001c000005117984 */ /* 0x000f220000004800 */
[----:B------:R-:W-:-:S03]  /*5e80*/  FADD.FTZ R31, RZ, R31 ;  /* 0x0000001fff1f7221 */ /* 0x000fc60000010000 */
[----:B------:R1:W-:Y:S01]  /*5e90*/  @P0 STG.E [R2.64], R45 ;  /* 0x0000002d02000986 */ /* 0x0003e2000c101904 */
[----:B0-----:R-:W-:-:S03]  /*5ea0*/  FADD.FTZ R27, R8, R27 ;  /* 0x0000001b081b7221 */ /* 0x001fc60000010000 */
[----:B------:R-:W-:Y:S04]  /*5eb0*/  @P0 STG.E [R6.64], R33 ;  /* 0x0000002106000986 */ /* 0x000fe8000c101904 */
[----:B------:R-:W0:Y:S01]  /*5ec0*/  LDS R29, [R5.X4+0x3a00] ;  /* 0x003a0000051d7984 */ /* 0x000e220000004800 */
[----:B-1----:R-:W-:Y:S01]  /*5ed0*/  @P4 MOV R2, R40 ;  /* 0x0000002800024202 */ /* 0x002fe20000000f00 */
[----:B------:R-:W-:Y:S02]  /*5ee0*/  @P4 IMAD.MOV.U32 R3, RZ, RZ, R49 ;  /* 0x000000ffff034224 */ /* 0x000fe400078e0031 */
[----:B------:R-:W1:Y:S01]  /*5ef0*/  LDS R6, [R5.X4+0xe00] ;  /* 0x000e000005067984 */ /* 0x000e620000004800 */
[----:B------:R-:W-:Y:S01]  /*5f00*/  @P4 IADD3 R40, P0, R40, 0x200, RZ ;  /* 0x0000020028284810 */ /* 0x000fe20007f1e0ff */
[----:B------:R-:W-:-:S02]  /*5f10*/  FADD.FTZ R4, RZ, R4 ;  /* 0x00000004ff047221 */ /* 0x000fc40000010000 */
[----:B------:R-:W1:Y:S01]  /*5f20*/  LDS R10, [R5.X4+0x2c00] ;  /* 0x002c0000050a7984 */ /* 0x000e620000004800 */
[----:B------:R-:W-:-:S03]  /*5f30*/  @P4 IADD3.X R49, RZ, R49, RZ, P0, !PT ;  /* 0x00000031ff314210 */ /* 0x000fc600007fe4ff */
[----:B------:R-:W1:Y:S01]  /*5f40*/  LDS R7, [R5.X4+0x1e00] ;  /* 0x001e000005077984 */ /* 0x000e620000004800 */
[----:B--2---:R-:W-:-:S03]  /*5f50*/  FADD.FTZ R31, R31, R32 ;  /* 0x000000201f1f7221 */ /* 0x004fc60000010000 */
[----:B------:R-:W2:Y:S01]  /*5f60*/  LDS R21, [R5.X4+0x2e00] ;  /* 0x002e000005157984 */ /* 0x000ea20000004800 */
[----:B------:R-:W-:Y:S02]  /*5f70*/  FADD.FTZ R31, R31, R34 ;  /* 0x000000221f1f7221 */ /* 0x000fe40000010000 */
[----:B---3--:R-:W-:Y:S01]  /*5f80*/  FADD.FTZ R0, RZ, R0 ;  /* 0x00000000ff007221 */ /* 0x008fe20000010000 */
[----:B------:R-:W3:Y:S01]  /*5f90*/  LDS R15, [R5.X4+0x3e00] ;  /* 0x003e0000050f7984 */ /* 0x000ee20000004800 */
[----:B------:R-:W-:Y:S02]  /*5fa0*/  FADD.FTZ R31, R31, R36 ;  /* 0x000000241f1f7221 */ /* 0x000fe40000010000 */
[----:B------:R-:W-:Y:S02]  /*5fb0*/  FADD.FTZ R0, R0, R19 ;  /* 0x0000001300007221 */ /* 0x000fe40000010000 */
[----:B----4-:R-:W-:Y:S01]  /*5fc0*/  FADD.FTZ R17, R4, R17 ;  /* 0x0000001104117221 */ /* 0x010fe20000010000 */
[----:B------:R4:W-:Y:S01]  /*5fd0*/  @P4 STG.E [R2.64], R31 ;  /* 0x0000001f02004986 */ /* 0x0009e2000c101904 */
[----:B------:R-:W-:-:S03]  /*5fe0*/  FADD.FTZ R0, R0, R23 ;  /* 0x0000001700007221 */ /* 0x000fc60000010000 */
[----:B------:R-:W3:Y:S01]  /*5ff0*/  LDS R31, [R5.X4+0x3c00] ;  /* 0x003c0000051f7984 */ /* 0x000ee20000004800 */
[----:B----4-:R-:W-:Y:S01]  /*6000*/  @P4 MOV R2, R38 ;  /* 0x0000002600024202 */ /* 0x010fe20000000f00 */
[----:B------:R-:W-:Y:S01]  /*6010*/  @P4 IMAD.MOV.U32 R3, RZ, RZ, R47 ;  /* 0x000000ffff034224 */ /* 0x000fe200078e002f */
[----:B------:R-:W-:Y:S01]  /*6020*/  @P4 IADD3 R38, P0, R38, 0x200, RZ ;  /* 0x0000020026264810 */ /* 0x000fe20007f1e0ff */
[----:B0-----:R-:W-:-:S03]  /*6030*/  FADD.FTZ R29, R0, R29 ;  /* 0x0000001d001d7221 */ /* 0x001fc60000010000 */
[----:B------:R0:W-:Y:S01]  /*6040*/  @P4 STG.E [R2.64], R35 ;  /* 0x0000002302004986 */ /* 0x0001e2000c101904 */
[----:B------:R-:W-:Y:S02]  /*6050*/  @P4 IMAD.X R47, RZ, RZ, R47, P0 ;  /* 0x000000ffff2f4224 */ /* 0x000fe400000e062f */
[----:B-1----:R-:W-:Y:S02]  /*6060*/  FADD.FTZ R6, RZ, R6 ;  /* 0x00000006ff067221 */ /* 0x002fe40000010000 */
[----:B------:R-:W-:Y:S02]  /*6070*/  FADD.FTZ R10, R17, R10 ;  /* 0x0000000a110a7221 */ /* 0x000fe40000010000 */
[----:B------:R-:W-:Y:S02]  /*6080*/  FADD.FTZ R0, R6, R7 ;  /* 0x0000000706007221 */ /* 0x000fe40000010000 */
[----:B0-----:R-:W-:Y:S01]  /*6090*/  @P3 IMAD.MOV.U32 R2, RZ, RZ, R40 ;  /* 0x000000ffff023224 */ /* 0x001fe200078e0028 */
[----:B------:R-:W-:Y:S01]  /*60a0*/  @P3 MOV R3, R49 ;  /* 0x0000003100033202 */ /* 0x000fe20000000f00 */
[----:B--2---:R-:W-:Y:S01]  /*60b0*/  FADD.FTZ R0, R0, R21 ;  /* 0x0000001500007221 */ /* 0x004fe20000010000 */
[----:B------:R-:W-:-:S03]  /*60c0*/  @P3 IADD3 R40, P0, R40, 0x200, RZ ;  /* 0x0000020028283810 */ /* 0x000fc60007f1e0ff */
[----:B------:R0:W-:Y:S01]  /*60d0*/  @P3 STG.E [R2.64], R25 ;  /* 0x0000001902003986 */ /* 0x0001e2000c101904 */
[----:B------:R-:W-:Y:S01]  /*60e0*/  @P3 IADD3.X R49, RZ, R49, RZ, P0, !PT ;  /* 0x00000031ff313210 */ /* 0x000fe200007fe4ff */
[----:B---3--:R-:W-:Y:S02]  /*60f0*/  FADD.FTZ R15, R0, R15 ;  /* 0x0000000f000f7221 */ /* 0x008fe40000010000 */
[----:B------:R-:W-:Y:S01]  /*6100*/  FADD.FTZ R31, R10, R31 ;  /* 0x0000001f0a1f7221 */ /* 0x000fe20000010000 */
        /* <DEDUP_REMOVED lines=43> */
.L_x_3385:
[----:B------:R-:W-:Y:S01]  /*63c0*/  HFMA2.MMA R157, -RZ, RZ, 0, 1.847743988037109375e-06 ;  /* 0x0000001fff9d7435 */ /* 0x000fe200000001ff */
[----:B------:R-:W-:Y:S01]  /*63d0*/  MOV R155, R211 ;  /* 0x000000d3009b7202 */ /* 0x000fe20000000f00 */
[----:B------:R-:W-:Y:S01]  /*63e0*/  IMAD.MOV.U32 R208, RZ, RZ, 0x1 ;  /* 0x00000001ffd07424 */ /* 0x000fe200078e00ff */
[----:B-1----:R-:W-:Y:S01]  /*63f0*/  MOV R152, 0x6420 ;  /* 0x0000642000987802 */ /* 0x002fe20000000f00 */
[----:B------:R-:W-:-:S02]  /*6400*/  IMAD.MOV.U32 R210, RZ, RZ, -0x1 ;  /* 0xffffffffffd27424 */ /* 0x000fc400078e00ff */
[----:B0----5:R-:W-:Y:S05]  /*6410*/  CALL.REL.NOINC `($__internal_51_$__cuda_sm70_shflsync_bfly_p) ;  /* 0x0000046000007944 */ /* 0x021fea0003c00000 */
[----:B-1----:R-:W-:Y:S01]  /*6420*/  MOV R154, R155 ;  /* 0x0000009b009a7202 */ /* 0x002fe20000000f00 */
[----:B0-----:R-:W-:Y:S05]  /*6430*/  BRA `(.L_x_3492) ;  /* 0xffffbc5000007947 */ /* 0x001fea000383ffff */
.L_x_3386:
[----:B------:R-:W-:Y:S01]  /*6440*/  HFMA2.MMA R208, -RZ, RZ, 0, 5.9604644775390625e-08 ;  /* 0x00000001ffd07435 */ /* 0x000fe200000001ff */
[----:B------:R-:W-:Y:S01]  /*6450*/  IMAD.MOV.U32 R155, RZ, RZ, R212 ;  /* 0x000000ffff9b7224 */ /* 0x000fe200078e00d4 */
[----:B------:R-:W-:Y:S01]  /*6460*/  MOV R157, 0x1f ;  /* 0x0000001f009d7802 */ /* 0x000fe20000000f00 */
[----:B------:R-:W-:Y:S01]  /*6470*/  IMAD.MOV.U32 R210, RZ, RZ, -0x1 ;  /* 0xffffffffffd27424 */ /* 0x000fe200078e00ff */
[----:B-1----:R-:W-:-:S02]  /*6480*/  MOV R152, 0x64a0 ;  /* 0x000064a000987802 */ /* 0x002fc40000000f00 */
[----:B0-23-5:R-:W-:Y:S05]  /*6490*/  CALL.REL.NOINC `($__internal_51_$__cuda_sm70_shflsync_bfly_p) ;  /* 0x000003e000007944 */ /* 0x02dfea0003c00000 */
[----:B------:R-:W-:Y:S01]  /*64a0*/  FADD.FTZ R211, R154, R211 ;  /* 0x000000d39ad37221 */ /* 0x000fe20000010000 */
[----:B0-----:R-:W-:Y:S01]  /*64b0*/  HFMA2.MMA R208, -RZ, RZ, 0, 1.1920928955078125e-07 ;  /* 0x00000002ffd07435 */ /* 0x001fe200000001ff */
[----:B-1----:R-:W-:Y:S01]  /*64c0*/  FADD.FTZ R212, R212, R155 ;  /* 0x0000009bd4d47221 */ /* 0x002fe20000010000 */
[----:B------:R-:W-:Y:S01]  /*64d0*/  MOV R157, 0x1f ;  /* 0x0000001f009d7802 */ /* 0x000fe20000000f00 */
[----:B------:R-:W-:Y:S01]  /*64e0*/  IMAD.MOV.U32 R210, RZ, RZ, -0x1 ;  /* 0xffffffffffd27424 */ /* 0x000fe200078e00ff */
[----:B------:R-:W-:-:S02]  /*64f0*/  MOV R155, R211 ;  /* 0x000000d3009b7202 */ /* 0x000fc40000000f00 */
[----:B------:R-:W-:Y:S02]  /*6500*/  MOV R152, 0x6520 ;  /* 0x0000652000987802 */ /* 0x000fe40000000f00 */
[----:B------:R-:W-:Y:S05]  /*6510*/  CALL.REL.NOINC `($__internal_51_$__cuda_sm70_shflsync_bfly_p) ;  /* 0x0000036000007944 */ /* 0x000fea0003c00000 */
[----:B0-----:R-:W-:Y:S01]  /*6520*/  HFMA2.MMA R208, -RZ, RZ, 0, 1.1920928955078125e-07 ;  /* 0x00000002ffd07435 */ /* 0x001fe200000001ff */
[----:B-1----:R-:W-:Y:S01]  /*6530*/  MOV R154, R155 ;  /* 0x0000009b009a7202 */ /* 0x002fe20000000f00 */
[----:B------:R-:W-:Y:S01]  /*6540*/  IMAD.MOV.U32 R155, RZ, RZ, R212 ;  /* 0x000000ffff9b7224 */ /* 0x000fe200078e00d4 */
[----:B------:R-:W-:Y:S01]  /*6550*/  MOV R157, 0x1f ;  /* 0x0000001f009d7802 */ /* 0x000fe20000000f00 */
[----:B------:R-:W-:Y:S01]  /*6560*/  IMAD.MOV.U32 R210, RZ, RZ, -0x1 ;  /* 0xffffffffffd27424 */ /* 0x000fe200078e00ff */
[----:B------:R-:W-:Y:S02]  /*6570*/  MOV R152, 0x6590 ;  /* 0x0000659000987802 */ /* 0x000fe40000000f00 */
[----:B------:R-:W-:Y:S05]  /*6580*/  CALL.REL.NOINC `($__internal_51_$__cuda_sm70_shflsync_bfly_p) ;  /* 0x000002f000007944 */ /* 0x000fea0003c00000 */
[----:B------:R-:W-:Y:S01]  /*6590*/  FADD.FTZ R211, R154, R211 ;  /* 0x000000d39ad37221 */ /* 0x000fe20000010000 */
[----:B0-----:R-:W-:Y:S01]  /*65a0*/  HFMA2.MMA R208, -RZ, RZ, 0, 2.384185791015625e-07 ;  /* 0x00000004ffd07435 */ /* 0x001fe200000001ff */
[----:B-1----:R-:W-:Y:S01]  /*65b0*/  FADD.FTZ R212, R212, R155 ;  /* 0x0000009bd4d47221 */ /* 0x002fe20000010000 */
[----:B------:R-:W-:Y:S01]  /*65c0*/  MOV R157, 0x1f ;  /* 0x0000001f009d7802 */ /* 0x000fe20000000f00 */
[----:B------:R-:W-:Y:S01]  /*65d0*/  IMAD.MOV.U32 R210, RZ, RZ, -0x1 ;  /* 0xffffffffffd27424 */ /* 0x000fe200078e00ff */
[----:B------:R-:W-:-:S02]  /*65e0*/  MOV R155, R211 ;  /* 0x000000d3009b7202 */ /* 0x000fc40000000f00 */
[----:B------:R-:W-:Y:S02]  /*65f0*/  MOV R152, 0x6610 ;  /* 0x0000661000987802 */ /* 0x000fe40000000f00 */
[----:B------:R-:W-:Y:S05]  /*6600*/  CALL.REL.NOINC `($__internal_51_$__cuda_sm70_shflsync_bfly_p) ;  /* 0x0000027000007944 */ /* 0x000fea0003c00000 */
[----:B0-----:R-:W-:Y:S01]  /*6610*/  HFMA2.MMA R208, -RZ, RZ, 0, 2.384185791015625e-07 ;  /* 0x00000004ffd07435 */ /* 0x001fe200000001ff */
[----:B-1----:R-:W-:Y:S01]  /*6620*/  MOV R154, R155 ;  /* 0x0000009b009a7202 */ /* 0x002fe20000000f00 */
[----:B------:R-:W-:Y:S01]  /*6630*/  IMAD.MOV.U32 R155, RZ, RZ, R212 ;  /* 0x000000ffff9b7224 */ /* 0x000fe200078e00d4 */
[----:B------:R-:W-:Y:S01]  /*6640*/  MOV R157, 0x1f ;  /* 0x0000001f009d7802 */ /* 0x000fe20000000f00 */
[----:B------:R-:W-:Y:S01]  /*6650*/  IMAD.MOV.U32 R210, RZ, RZ, -0x1 ;  /* 0xffffffffffd27424 */ /* 0x000fe200078e00ff */
[----:B------:R-:W-:Y:S02]  /*6660*/  MOV R152, 0x6680 ;  /* 0x0000668000987802 */ /* 0x000fe40000000f00 */
[----:B------:R-:W-:Y:S05]  /*6670*/  CALL.REL.NOINC `($__internal_51_$__cuda_sm70_shflsync_bfly_p) ;  /* 0x0000020000007944 */ /* 0x000fea0003c00000 */
[----:B------:R-:W-:Y:S01]  /*6680*/  FADD.FTZ R211, R154, R211 ;  /* 0x000000d39ad37221 */ /* 0x000fe20000010000 */
[----:B0-----:R-:W-:Y:S01]  /*6690*/  HFMA2.MMA R208, -RZ, RZ, 0, 4.76837158203125e-07 ;  /* 0x00000008ffd07435 */ /* 0x001fe200000001ff */
[----:B-1----:R-:W-:Y:S01]  /*66a0*/  FADD.FTZ R158, R212, R155 ;  /* 0x0000009bd49e7221 */ /* 0x002fe20000010000 */
[----:B------:R-:W-:Y:S01]  /*66b0*/  MOV R157, 0x1f ;  /* 0x0000001f009d7802 */ /* 0x000fe20000000f00 */
[----:B------:R-:W-:Y:S01]  /*66c0*/  IMAD.MOV.U32 R210, RZ, RZ, -0x1 ;  /* 0xffffffffffd27424 */ /* 0x000fe200078e00ff */
[----:B------:R-:W-:-:S02]  /*66d0*/  MOV R155, R211 ;  /* 0x000000d3009b7202 */ /* 0x000fc40000000f00 */
[----:B------:R-:W-:Y:S02]  /*66e0*/  MOV R152, 0x6700 ;  /* 0x0000670000987802 */ /* 0x000fe40000000f00 */
[----:B------:R-:W-:Y:S05]  /*66f0*/  CALL.REL.NOINC `($__internal_51_$__cuda_sm70_shflsync_bfly_p) ;  /* 0x0000018000007944 */ /* 0x000fea0003c00000 */
[----:B0-----:R-:W-:Y:S01]  /*6700*/  HFMA2.MMA R208, -RZ, RZ, 0, 4.76837158203125e-07 ;  /* 0x00000008ffd07435 */ /* 0x001fe200000001ff */
[----:B-1----:R-:W-:Y:S01]  /*6710*/  MOV R154, R155 ;  /* 0x0000009b009a7202 */ /* 0x002fe20000000f00 */
[----:B------:R-:W-:Y:S01]  /*6720*/  IMAD.MOV.U32 R155, RZ, RZ, R158 ;  /* 0x000000ffff9b7224 */ /* 0x000fe200078e009e */
[----:B------:R-:W-:Y:S01]  /*6730*/  MOV R157, 0x1f ;  /* 0x0000001f009d7802 */ /* 0x000fe20000000f00 */
[----:B------:R-:W-:Y:S01]  /*6740*/  IMAD.MOV.U32 R210, RZ, RZ, -0x1 ;  /* 0xffffffffffd27424 */ /* 0x000fe200078e00ff */
[----:B------:R-:W-:Y:S02]  /*6750*/  MOV R152, 0x6770 ;  /* 0x0000677000987802 */ /* 0x000fe40000000f00 */
[----:B------:R-:W-:Y:S05]  /*6760*/  CALL.REL.NOINC `($__internal_51_$__cuda_sm70_shflsync_bfly_p) ;  /* 0x0000011000007944 */ /* 0x000fea0003c00000 */
[----:B------:R-:W-:Y:S01]  /*6770*/  FADD.FTZ R156, R154, R211 ;  /* 0x000000d39a9c7221 */ /* 0x000fe20000010000 */
[----:B0-----:R-:W-:Y:S01]  /*6780*/  HFMA2.MMA R208, -RZ, RZ, 0, 9.5367431640625e-07 ;  /* 0x00000010ffd07435 */ /* 0x001fe200000001ff */
[----:B-1----:R-:W-:Y:S01]  /*6790*/  FADD.FTZ R158, R158, R155 ;  /* 0x0000009b9e9e7221 */ /* 0x002fe20000010000 */
[----:B------:R-:W-:Y:S01]  /*67a0*/  MOV R157, 0x1f ;  /* 0x0000001f009d7802 */ /* 0x000fe20000000f00 */
[----:B------:R-:W-:Y:S01]  /*67b0*/  IMAD.MOV.U32 R210, RZ, RZ, -0x1 ;  /* 0xffffffffffd27424 */ /* 0x000fe200078e00ff */
[----:B------:R-:W-:-:S02]  /*67c0*/  MOV R155, R156 ;  /* 0x0000009c009b7202 */ /* 0x000fc40000000f00 */
[----:B------:R-:W-:Y:S02]  /*67d0*/  MOV R152, 0x67f0 ;  /* 0x000067f000987802 */ /* 0x000fe40000000f00 */
[----:B------:R-:W-:Y:S05]  /*67e0*/  CALL.REL.NOINC `($__internal_51_$__cuda_sm70_shflsync_bfly_p) ;  /* 0x0000009000007944 */ /* 0x000fea0003c00000 */
[----:B0-----:R-:W-:Y:S01]  /*67f0*/  HFMA2.MMA R208, -RZ, RZ, 0, 9.5367431640625e-07 ;  /* 0x00000010ffd07435 */ /* 0x001fe200000001ff */
[----:B-1----:R-:W-:Y:S01]  /*6800*/  MOV R159, R155 ;  /* 0x0000009b009f7202 */ /* 0x002fe20000000f00 */
[----:B------:R-:W-:Y:S01]  /*6810*/  IMAD.MOV.U32 R155, RZ, RZ, R158 ;  /* 0x000000ffff9b7224 */ /* 0x000fe200078e009e */
[----:B------:R-:W-:Y:S01]  /*6820*/  MOV R157, 0x1f ;  /* 0x0000001f009d7802 */ /* 0x000fe20000000f00 */
[----:B------:R-:W-:Y:S01]  /*6830*/  IMAD.MOV.U32 R210, RZ, RZ, -0x1 ;  /* 0xffffffffffd27424 */ /* 0x000fe200078e00ff */
[----:B------:R-:W-:Y:S02]  /*6840*/  MOV R152, 0x6860 ;  /* 0x0000686000987802 */ /* 0x000fe40000000f00 */
[----:B------:R-:W-:Y:S05]  /*6850*/  CALL.REL.NOINC `($__internal_51_$__cuda_sm70_shflsync_bfly_p) ;  /* 0x0000002000007944 */ /* 0x000fea0003c00000 */
[----:B-1----:R-:W-:Y:S01]  /*6860*/  MOV R153, R155 ;  /* 0x0000009b00997202 */ /* 0x002fe20000000f00 */
[----:B0-----:R-:W-:Y:S05]  /*6870*/  BRA `(.L_x_3493) ;  /* 0xffffb93000007947 */ /* 0x001fea000383ffff */
        .weak           $__internal_51_$__cuda_sm70_shflsync_bfly_p
        .type           $__internal_51_$__cuda_sm70_shflsync_bfly_p,@function
        .size           $__internal_51_$__cuda_sm70_shflsync_bfly_p,(.L_x_12353 - $__internal_51_$__cuda_sm70_shflsync_bfly_p)
$__internal_51_$__cuda_sm70_shflsync_bfly_p:
[----:B------:R-:W-:Y:S01]  /*6880*/  HFMA2.MMA R153, -RZ, RZ, 0, 0 ;  /* 0x00000000ff997435 */ /* 0x000fe200000001ff */
[----:B------:R-:W-:Y:S04]  /*6890*/  WARPSYNC R210 ;  /* 0x000000d200007348 */ /* 0x000fe80003800000 */
[----:B------:R0:W1:Y:S01]  /*68a0*/  SHFL.BFLY PT, R155, R155, R208, R157 ;  /* 0x0c0000d09b9b7389 */ /* 0x00006200000e009d */
[----:B------:R-:W-:Y:S05]  /*68b0*/  RET.REL.NODEC R152 `(_ZN10layer_norm13ln_bwd_kernelINS_13Kernel_traitsIf13__nv_bfloat16S2_S2_fjLj1024ELj1ELj4ELj1ELj16ENS_18Kernel_traits_baseILj1024EfS2_S2_S2_fjLj128EEEEELb1ELb0ELb1ELb0EEEvNS_9BwdParamsE) ;  /* 0xffff974098007950 */ /* 0x000fea0003c3ffff */
.L_x_3494:
        /* <DEDUP_REMOVED lines=12> */
.L_x_12353:


//--------------------- .text._ZN10layer_norm22ln_bwd_finalize_kernelINS_22Kernel_traits_finalizeILj1024Ef13__nv_bfloat16S2_S2_fjLb0ELj1024ELj4ENS_18Kernel_traits_baseILj1024EfS2_S2_S2_fjLj1024EEEEELb0ELb1EEEvNS_9BwdParamsE --------------------------
	.section	.text._ZN10layer_norm22ln_bwd_finalize_kernelINS_22Kernel_traits_finalizeILj1024Ef13__nv_bfloat16S2_S2_fjLb0ELj1024ELj4ENS_18Kernel_traits_baseILj1024EfS2_S2_S2_fjLj1024EEEEELb0ELb1EEEvNS_9BwdParamsE,"ax",@progbits
	.sectioninfo	@"SHI_REGISTERS=32"
	.align	128
        .global         _ZN10layer_norm22ln_bwd_finalize_kernelINS_22Kernel_traits_finalizeILj1024Ef13__nv_bfloat16S2_S2_fjLb0ELj1024ELj4ENS_18Kernel_traits_baseILj1024EfS2_S2_S2_fjLj1024EEEEELb0ELb1EEEvNS_9BwdParamsE
        .type           _ZN10layer_norm22ln_bwd_finalize_kernelINS_22Kernel_traits_finalizeILj1024Ef13__nv_bfloat16S2_S2_fjLb0ELj1024ELj4ENS_18Kernel_traits_baseILj1024EfS2_S2_S2_fjLj1024EEEEELb0ELb1EEEvNS_9BwdParamsE,@function
        .size           _ZN10layer_norm22ln_bwd_finalize_kernelINS_22Kernel_traits_finalizeILj1024Ef13__nv_bfloat16S2_S2_fjLb0ELj1024ELj4ENS_18Kernel_traits_baseILj1024EfS2_S2_S2_fjLj1024EEEEELb0ELb1EEEvNS_9BwdParamsE,(.L_x_12354 - _ZN10layer_norm22ln_bwd_finalize_kernelINS_22Kernel_traits_finalizeILj1024Ef13__nv_bfloat16S2_S2_fjLb0ELj1024ELj4ENS_18Kernel_traits_baseILj1024EfS2_S2_S2_fjLj1024EEEEELb0ELb1EEEvNS_9BwdParamsE)
        .other          _ZN10layer_norm22ln_bwd_finalize_kernelINS_22Kernel_traits_finalizeILj1024Ef13__nv_bfloat16S2_S2_fjLb0ELj1024ELj4ENS_18Kernel_traits_baseILj1024EfS2_S2_S2_fjLj1024EEEEELb0ELb1EEEvNS_9BwdParamsE,@"STO_CUDA_ENTRY STV_DEFAULT"
_ZN10layer_norm22ln_bwd_finalize_kernelINS_22Kernel_traits_finalizeILj1024Ef13__nv_bfloat16S2_S2_fjLb0ELj1024ELj4ENS_18Kernel_traits_baseILj1024EfS2_S2_S2_fjLj1024EEEEELb0ELb1EEEvNS_9BwdParamsE:
.text._ZN10layer_norm22ln_bwd_finalize_kernelINS_22Kernel_traits_finalizeILj1024Ef13__nv_bfloat16S2_S2_fjLb0ELj1024ELj4ENS_18Kernel_traits_baseILj1024EfS2_S2_S2_fjLj1024EEEEELb0ELb1EEEvNS_9BwdParamsE:
        /* <DEDUP_REMOVED lines=19> */
.L_x_3505:
        /* <DEDUP_REMOVED lines=27> */
.L_x_3499:
        /* <DEDUP_REMOVED lines=35> */
.L_x_3498:
[----:B------:R-:W-:Y:S05]  /*0510*/  BSYNC B1 ;  /* 0x0000000000017941 */ /* 0x000fea0003800000 */
.L_x_3497:
        /* <DEDUP_REMOVED lines=23> */
.L_x_3501:
[----:B------:R-:W-:Y:S05]  /*0690*/  BSYNC B1 ;  /* 0x0000000000017941 */ /* 0x000fea0003800000 */
.L_x_3500:
        /* <DEDUP_REMOVED lines=10> */
.L_x_3496:
[----:B------:R-:W-:Y:S05]  /*0740*/  BSYNC B0 ;  /* 0x0000000000007941 */ /* 0x000fea0003800000 */
.L_x_3495:
        /* <DEDUP_REMOVED lines=11> */
.L_x_3506:
        /* <DEDUP_REMOVED lines=18> */
.L_x_3507:
[----:B------:R-:W-:Y:S01]  /*0920*/  @!P1 SHF.R.U32.HI R2, RZ, 0x3, R0 ;  /* 0x00000003ff029819 */ /* 0x000fe20000011600 */
[----:B---3--:R-:W-:Y:S02]  /*0930*/  FADD.FTZ R5, R5, R10 ;  /* 0x0000000a05057221 */ /* 0x008fe40000010000 */
[----:B--2---:R-:W-:Y:S01]  /*0940*/  FADD.FTZ R7, R7, R4 ;  /* 0x0000000407077221 */ /* 0x004fe20000010000 */
[----:B------:R-:W-:-:S05]  /*0950*/  @!P1 LOP3.LUT R2, R2, 0x1ffffffc, RZ, 0xc0, !PT ;  /* 0x1ffffffc02029812 */ /* 0x000fca00078ec0ff */
[----:B------:R2:W-:Y:S04]  /*0960*/  @!P1 STS [R2+0x2000], R5 ;  /* 0x0020000502009388 */ /* 0x0005e80000000800 */
[----:B------:R2:W-:Y:S02]  /*0970*/  @!P1 STS [R2+0x2080], R7 ;  /* 0x0020800702009388 */ /* 0x0005e40000000800 */
.L_x_3502:
[----:B0-----:R-:W-:Y:S01]  /*0980*/  WARPSYNC 0xffffffff ;  /* 0xffffffff00007948 */ /* 0x001fe20003800000 */
[----:B------:R-:W-:Y:S01]  /*0990*/  BAR.SYNC.DEFER_BLOCKING 0x0 ;  /* 0x0000000000007b1d */ /* 0x000fe20000010000 */
[----:B-1----:R-:W-:Y:S02]  /*09a0*/  @P0 MOV R4, 0x8 ;  /* 0x0000000800040802 */ /* 0x002fe40000000f00 */
[C---:B------:R-:W-:Y:S02]  /*09b0*/  ISETP.GT.U32.AND P1, PT, R18.reuse, -0x401, PT ;  /* 0xfffffbff1200780c */ /* 0x040fe40003f24070 */
[----:B------:R-:W-:Y:S01]  /*09c0*/  IADD3 R18, R18, 0x400, RZ ;  /* 0x0000040012127810 */ /* 0x000fe20007ffe0ff */
[----:B--2---:R-:W-:-:S04]  /*09d0*/  @P0 IMAD.WIDE.U32 R2, R19, R4, c[0x0][0x268] ;  /* 0x00009a0013020625 */ /* 0x004fc800078e0004 */
[C---:B------:R-:W-:Y:S01]  /*09e0*/  @P0 IMAD.WIDE.U32 R4, R19.reuse, R4, c[0x0][0x260] ;  /* 0x0000980013040625 */ /* 0x040fe200078e0004 */
[----:B------:R-:W-:Y:S01]  /*09f0*/  IADD3 R19, R19, 0x200, RZ ;  /* 0x0000020013137810 */ /* 0x000fe20007ffe0ff */
[----:B------:R-:W0:Y:S04]  /*0a00*/  @P0 LDS.64 R6, [R16.X8+0x2000] ;  /* 0x0020000010060984 */ /* 0x000e280000008a00 */
[----:B------:R-:W1:Y:S04]  /*0a10*/  @P0 LDS.64 R8, [R16.X8+0x2080] ;  /* 0x0020800010080984 */ /* 0x000e680000008a00 */
[----:B0-----:R0:W-:Y:S04]  /*0a20*/  @P0 STG.E.64 [R2.64], R6 ;  /* 0x0000000602000986 */ /* 0x0011e8000c101b04 */
[----:B-1----:R0:W-:Y:S02]  /*0a30*/  @P0 STG.E.64 [R4.64], R8 ;  /* 0x0000000804000986 */ /* 0x0021e4000c101b04 */
[----:B0-----:R-:W-:Y:S05]  /*0a40*/  @P1 BRA `(.L_x_3505) ;  /* 0xfffff6e000001947 */ /* 0x001fea000383ffff */
[----:B------:R-:W-:Y:S05]  /*0a50*/  EXIT ;  /* 0x000000000000794d */ /* 0x000fea0003800000 */
.L_x_3503:
[----:B------:R-:W-:Y:S01]  /*0a60*/  HFMA2.MMA R9, -RZ, RZ, 0, 5.9604644775390625e-08 ;  /* 0x00000001ff097435 */ /* 0x000fe200000001ff */
[----:B--2---:R-:W-:Y:S01]  /*0a70*/  IMAD.MOV.U32 R10, RZ, RZ, R4 ;  /* 0x000000ffff0a7224 */ /* 0x004fe200078e0004 */
[----:B------:R-:W-:Y:S01]  /*0a80*/  MOV R11, 0xffffffff ;  /* 0xffffffff000b7802 */ /* 0x000fe20000000f00 */
[----:B------:R-:W-:Y:S01]  /*0a90*/  IMAD.MOV.U32 R6, RZ, RZ, 0x1f ;  /* 0x0000001fff067424 */ /* 0x000fe200078e00ff */
[----:B------:R-:W-:-:S02]  /*0aa0*/  MOV R2, 0xac0 ;  /* 0x00000ac000027802 */ /* 0x000fc40000000f00 */
[----:B01----:R-:W-:Y:S05]  /*0ab0*/  CALL.REL.NOINC `($__internal_52_$__cuda_sm70_shflsync_bfly_p) ;  /* 0x000003c000007944 */ /* 0x003fea0003c00000 */
[----:B-1----:R-:W-:Y:S01]  /*0ac0*/  MOV R3, R6 ;  /* 0x0000000600037202 */ /* 0x002fe20000000f00 */
[----:B0-----:R-:W-:Y:S05]  /*0ad0*/  BRA `(.L_x_3506) ;  /* 0xfffffd2000007947 */ /* 0x001fea000383ffff */
.L_x_3504:
[----:B------:R-:W-:Y:S01]  /*0ae0*/  HFMA2.MMA R9, -RZ, RZ, 0, 1.1920928955078125e-07 ;  /* 0x00000002ff097435 */ /* 0x000fe200000001ff */
[----:B------:R-:W-:Y:S01]  /*0af0*/  IMAD.MOV.U32 R10, RZ, RZ, R13 ;  /* 0x000000ffff0a7224 */ /* 0x000fe200078e000d */
[----:B------:R-:W-:Y:S01]  /*0b00*/  MOV R6, 0x1f ;  /* 0x0000001f00067802 */ /* 0x000fe20000000f00 */
[----:B------:R-:W-:Y:S01]  /*0b10*/  IMAD.MOV.U32 R11, RZ, RZ, -0x1 ;  /* 0xffffffffff0b7424 */ /* 0x000fe200078e00ff */
[----:B------:R-:W-:-:S02]  /*0b20*/  MOV R2, 0xb40 ;  /* 0x00000b4000027802 */ /* 0x000fc40000000f00 */
[----:B012---:R-:W-:Y:S05]  /*0b30*/  CALL.REL.NOINC `($__internal_52_$__cuda_sm70_shflsync_bfly_p) ;  /* 0x0000034000007944 */ /* 0x007fea0003c00000 */
[----:B0-----:R-:W-:Y:S01]  /*0b40*/  HFMA2.MMA R9, -RZ, RZ, 0, 2.384185791015625e-07 ;  /* 0x00000004ff097435 */ /* 0x001fe200000001ff */
[----:B-1----:R-:W-:Y:S01]  /*0b50*/  FADD.FTZ R10, R13, R6 ;  /* 0x000000060d0a7221 */ /* 0x002fe20000010000 */
[----:B------:R-:W-:Y:S01]  /*0b60*/  MOV R6, 0x1f ;  /* 0x0000001f00067802 */ /* 0x000fe20000000f00 */
[----:B------:R-:W-:Y:S01]  /*0b70*/  IMAD.MOV.U32 R11, RZ, RZ, -0x1 ;  /* 0xffffffffff0b7424 */ /* 0x000fe200078e00ff */
[----:B------:R-:W-:-:S02]  /*0b80*/  MOV R2, 0xba0 ;  /* 0x00000ba000027802 */ /* 0x000fc40000000f00 */
[----:B------:R-:W-:Y:S05]  /*0b90*/  CALL.REL.NOINC `($__internal_52_$__cuda_sm70_shflsync_bfly_p) ;  /* 0x000002e000007944 */ /* 0x000fea0003c00000 */
[----:B0-----:R-:W-:Y:S01]  /*0ba0*/  HFMA2.MMA R9, -RZ, RZ, 0, 4.76837158203125e-07 ;  /* 0x00000008ff097435 */ /* 0x001fe200000001ff */
[----:B-1----:R-:W-:Y:S01]  /*0bb0*/  FADD.FTZ R10, R10, R6 ;  /* 0x000000060a0a7221 */ /* 0x002fe20000010000 */
[----:B------:R-:W-:Y:S01]  /*0bc0*/  MOV R6, 0x1f ;  /* 0x0000001f00067802 */ /* 0x000fe20000000f00 */
[----:B------:R-:W-:Y:S01]  /*0bd0*/  IMAD.MOV.U32 R11, RZ, RZ, -0x1 ;  /* 0xffffffffff0b7424 */ /* 0x000fe200078e00ff */
[----:B------:R-:W-:-:S02]  /*0be0*/  MOV R2, 0xc00 ;  /* 0x00000c0000027802 */ /* 0x000fc40000000f00 */
[----:B------:R-:W-:Y:S05]  /*0bf0*/  CALL.REL.NOINC `($__internal_52_$__cuda_sm70_shflsync_bfly_p) ;  /* 0x0000028000007944 */ /* 0x000fea0003c00000 */
[----:B-1----:R-:W-:Y:S01]  /*0c00*/  FADD.FTZ R4, R10, R6 ;  /* 0x000000060a047221 */ /* 0x002fe20000010000 */
[----:B0-----:R-:W-:Y:S01]  /*0c10*/  HFMA2.MMA R9, -RZ, RZ, 0, 9.5367431640625e-07 ;  /* 0x00000010ff097435 */ /* 0x001fe200000001ff */
[----:B------:R-:W-:Y:S01]  /*0c20*/  MOV R6, 0x1f ;  /* 0x0000001f00067802 */ /* 0x000fe20000000f00 */
[----:B------:R-:W-:Y:S01]  /*0c30*/  IMAD.MOV.U32 R11, RZ, RZ, -0x1 ;  /* 0xffffffffff0b7424 */ /* 0x000fe200078e00ff */
[----:B------:R-:W-:-:S02]  /*0c40*/  MOV R2, 0xc70 ;  /* 0x00000c7000027802 */ /* 0x000fc40000000f00 */
[----:B------:R-:W-:Y:S02]  /*0c50*/  MOV R10, R4 ;  /* 0x00000004000a7202 */ /* 0x000fe40000000f00 */
[----:B------:R-:W-:Y:S05]  /*0c60*/  CALL.REL.NOINC `($__internal_52_$__cuda_sm70_shflsync_bfly_p) ;  /* 0x0000021000007944 */ /* 0x000fea0003c00000 */
[----:B0-----:R-:W-:Y:S01]  /*0c70*/  HFMA2.MMA R9, -RZ, RZ, 0, 5.9604644775390625e-08 ;  /* 0x00000001ff097435 */ /* 0x001fe200000001ff */
[----:B-1----:R-:W-:Y:S01]  /*0c80*/  MOV R7, R6 ;  /* 0x0000000600077202 */ /* 0x002fe20000000f00 */
[----:B------:R-:W-:Y:S01]  /*0c90*/  IMAD.MOV.U32 R10, RZ, RZ, R5 ;  /* 0x000000ffff0a7224 */ /* 0x000fe200078e0005 */
[----:B------:R-:W-:Y:S01]  /*0ca0*/  MOV R6, 0x1f ;  /* 0x0000001f00067802 */ /* 0x000fe20000000f00 */
[----:B------:R-:W-:Y:S01]  /*0cb0*/  IMAD.MOV.U32 R11, RZ, RZ, -0x1 ;  /* 0xffffffffff0b7424 */ /* 0x000fe200078e00ff */
[----:B------:R-:W-:Y:S02]  /*0cc0*/  MOV R2, 0xce0 ;  /* 0x00000ce000027802 */ /* 0x000fe40000000f00 */
[----:B------:R-:W-:Y:S05]  /*0cd0*/  CALL.REL.NOINC `($__internal_52_$__cuda_sm70_shflsync_bfly_p) ;  /* 0x000001a000007944 */ /* 0x000fea0003c00000 */
[----:B0-----:R-:W-:Y:S01]  /*0ce0*/  HFMA2.MMA R9, -RZ, RZ, 0, 1.1920928955078125e-07 ;  /* 0x00000002ff097435 */ /* 0x001fe200000001ff */
[----:B-1----:R-:W-:Y:S01]  /*0cf0*/  FADD.FTZ R10, R5, R6 ;  /* 0x00000006050a7221 */ /* 0x002fe20000010000 */
[----:B------:R-:W-:Y:S01]  /*0d00*/  MOV R6, 0x1f ;  /* 0x0000001f00067802 */ /* 0x000fe20000000f00 */
[----:B------:R-:W-:Y:S01]  /*0d10*/  IMAD.MOV.U32 R11, RZ, RZ, -0x1 ;  /* 0xffffffffff0b7424 */ /* 0x000fe200078e00ff */
[----:B------:R-:W-:Y:S02]  /*0d20*/  MOV R2, 0xd40 ;  /* 0x00000d4000027802 */ /* 0x000fe40000000f00 */
[----:B------:R-:W-:Y:S05]  /*0d30*/  CALL.REL.NOINC `($__internal_52_$__cuda_sm70_shflsync_bfly_p) ;  /* 0x0000014000007944 */ /* 0x000fea0003c00000 */
        /* <DEDUP_REMOVED lines=12> */
[----:B0-----:R-:W-:Y:S01]  /*0e00*/  HFMA2.MMA R9, -RZ, RZ, 0, 9.5367431640625e-07 ;  /* 0x00000010ff097435 */ /* 0x001fe200000001ff */
[----:B-1----:R-:W-:Y:S01]  /*0e10*/  FADD.FTZ R10, R10, R6 ;  /* 0x000000060a0a7221 */ /* 0x002fe20000010000 */
[----:B------:R-:W-:Y:S01]  /*0e20*/  MOV R6, 0x1f ;  /* 0x0000001f00067802 */ /* 0x000fe20000000f00 */
[----:B------:R-:W-:Y:S01]  /*0e30*/  IMAD.MOV.U32 R11, RZ, RZ, -0x1 ;  /* 0xffffffffff0b7424 */ /* 0x000fe200078e00ff */
[----:B------:R-:W-:-:S02]  /*0e40*/  MOV R2, 0xe60 ;  /* 0x00000e6000027802 */ /* 0x000fc40000000f00 */
[----:B------:R-:W-:Y:S05]  /*0e50*/  CALL.REL.NOINC `($__internal_52_$__cuda_sm70_shflsync_bfly_p) ;  /* 0x0000002000007944 */ /* 0x000fea0003c00000 */
[----:B-1----:R-:W-:Y:S01]  /*0e60*/  MOV R5, R6 ;  /* 0x0000000600057202 */ /* 0x002fe20000000f00 */
[----:B0-----:R-:W-:Y:S05]  /*0e70*/  BRA `(.L_x_3507) ;  /* 0xfffffaa000007947 */ /* 0x001fea000383ffff */
        .weak           $__internal_52_$__cuda_sm70_shflsync_bfly_p
        .type           $__internal_52_$__cuda_sm70_shflsync_bfly_p,@function
        .size           $__internal_52_$__cuda_sm70_shflsync_bfly_p,(.L_x_12354 - $__internal_52_$__cuda_sm70_shflsync_bfly_p)
$__internal_52_$__cuda_sm70_shflsync_bfly_p:
[----:B------:R-:W-:Y:S01]  /*0e80*/  HFMA2.MMA R3, -RZ, RZ, 0, 0 ;  /* 0x00000000ff037435 */ /* 0x000fe200000001ff */
[----:B------:R-:W-:Y:S04]  /*0e90*/  WARPSYNC R11 ;  /* 0x0000000b00007348 */ /* 0x000fe80003800000 */
[----:B------:R0:W1:Y:S01]  /*0ea0*/  SHFL.BFLY PT, R6, R10, R9, R6 ;  /* 0x0c0000090a067389 */ /* 0x00006200000e0006 */
[----:B------:R-:W-:Y:S05]  /*0eb0*/  RET.REL.NODEC R2 `(_ZN10layer_norm22ln_bwd_finalize_kernelINS_22Kernel_traits_finalizeILj1024Ef13__nv_bfloat16S2_S2_fjLb0ELj1024ELj4ENS_18Kernel_traits_baseILj1024EfS2_S2_S2_fjLj1024EEEEELb0ELb1EEEvNS_9BwdParamsE) ;  /* 0xfffff14002007950 */ /* 0x000fea0003c3ffff */
.L_x_3508:
        /* <DEDUP_REMOVED lines=12> */
.L_x_12354:


//--------------------- .text._ZN10layer_norm13ln_bwd_kernelINS_13Kernel_traitsIf13__nv_bfloat16S2_S2_fjLj1024ELj1ELj4ELj1ELj16ENS_18Kernel_traits_baseILj1024EfS2_S2_S2_fjLj128EEEEELb1ELb0ELb1ELb1EEEvNS_9BwdParamsE --------------------------
	.section	.text._ZN10layer_norm13ln_bwd_kernelINS_13Kernel_traitsIf13__nv_bfloat16S2_S2_fjLj1024ELj1ELj4ELj1ELj16ENS_18Kernel_traits_baseILj1024EfS2_S2_S2_fjLj128EEEEELb1ELb0ELb1ELb1EEEvNS_9BwdParamsE,"ax",@progbits
	.sectioninfo	@"SHI_REGISTERS=242"
	.align	128
        .global         _ZN10layer_norm13ln_bwd_kernelINS_13Kernel_traitsIf13__nv_bfloat16S2_S2_fjLj1024ELj1ELj4ELj1ELj16ENS_18Kernel_traits_baseILj1024EfS2_S2_S2_fjLj128EEEEELb1ELb0ELb1ELb1EEEvNS_9BwdParamsE
        .type           _ZN10layer_norm13ln_bwd_kernelINS_13Kernel_traitsIf13__nv_bfloat16S2_S2_fjLj1024ELj1ELj4ELj1ELj16ENS_18Kernel_traits_baseILj1024EfS2_S2_S2_fjLj128EEEEELb1ELb0ELb1ELb1EEEvNS_9BwdParamsE,@function
        .size           _ZN10layer_norm13ln_bwd_kernelINS_13Kernel_traitsIf13__nv_bfloat16S2_S2_fjLj1024ELj1ELj4ELj1ELj16ENS_18Kernel_traits_baseILj1024EfS2_S2_S2_fjLj128EEEEELb1ELb0ELb1ELb1EEEvNS_9BwdParamsE,(.L_x_12355 - _ZN10layer_norm13ln_bwd_kernelINS_13Kernel_traitsIf13__nv_bfloat16S2_S2_fjLj1024ELj1ELj4ELj1ELj16ENS_18Kernel_traits_baseILj1024EfS2_S2_S2_fjLj128EEEEELb1ELb0ELb1ELb1EEEvNS_9BwdParamsE)
        .other          _ZN10layer_norm13ln_bwd_kernelINS_13Kernel_traitsIf13__nv_bfloat16S2_S2_fjLj1024ELj1ELj4ELj1ELj16ENS_18Kernel_traits_baseILj1024EfS2_S2_S2_fjLj128EEEEELb1ELb0ELb1ELb1EEEvNS_9BwdParamsE,@"STO_CUDA_ENTRY STV_DEFAULT"
_ZN10layer_norm13ln_bwd_kernelINS_13Kernel_traitsIf13__nv_bfloat16S2_S2_fjLj1024ELj1ELj4ELj1ELj16ENS_18Kernel_traits_baseILj1024EfS2_S2_S2_fjLj128EEEEELb1ELb0ELb1ELb1EEEvNS_9BwdParamsE:
.text._ZN10layer_norm13ln_bwd_kernelINS_13Kernel_traitsIf13__nv_bfloat16S2_S2_fjLj1024ELj1ELj4ELj1ELj16ENS_18Kernel_traits_baseILj1024EfS2_S2_S2_fjLj128EEEEELb1ELb0ELb1ELb1EEEvNS_9BwdParamsE:
        /* <DEDUP_REMOVED lines=42> */
.L_x_3510:
        /* <DEDUP_REMOVED lines=45> */
.L_x_3613:
[----:B------:R-:W-:-:S10]  /*0570*/  HFMA2.MMA R129, -RZ, RZ, 0, 2.384185791015625e-07 ;  /* 0x00000004ff817435 */ /* 0x000fd400000001ff */
[----:B------:R-:W-:-:S05]  /*0580*/  IMAD.WIDE R124, R138, R129, c[0x0][0x1d8] ;  /* 0x000076008a7c7625 */ /* 0x000fca00078e0281 */
[----:B------:R0:W2:Y:S01]  /*0590*/  LDG.E R131, [R124.64] ;  /* 0x000000047c837981 */ /* 0x0000a2000c1e1900 */
[----:B------:R-:W-:Y:S01]  /*05a0*/  IMAD R126, R138, c[0x0][0x168], RZ ;  /* 0x00005a008a7e7a24 */ /* 0x000fe200078e02ff */
[----:B------:R-:W-:Y:S01]  /*05b0*/  LOP3.LUT R130, R0, 0x1f, RZ, 0xc0, !PT ;  /* 0x0000001f00827812 */ /* 0x000fe200078ec0ff */
[----:B------:R-:W-:-:S03]  /*05c0*/  IMAD.WIDE R140, R138, R129, c[0x0][0x1a8] ;  /* 0x00006a008a8c7625 */ /* 0x000fc600078e0281 */
[----:B------:R-:W-:Y:S01]  /*05d0*/  SHF.R.S32.HI R127, RZ, 0x1f, R126 ;  /* 0x0000001fff7f7819 */ /* 0x000fe2000001147e */
[CC--:B------:R-:W-:Y:S02]  /*05e0*/  IMAD.WIDE R2, R138.reuse, R129.reuse, c[0x0][0x1d0] ;  /* 0x000074008a027625 */ /* 0x0c0fe400078e0281 */
[----:B-----5:R1:W5:Y:S01]  /*05f0*/  LDG.E R140, [R140.64] ;  /* 0x000000048c8c7981 */ /* 0x020362000c1e1900 */
[----:B------:R-:W-:Y:S01]  /*0600*/  LEA.HI R127, R127, R126, RZ, 0x3 ;  /* 0x0000007e7f7f7211 */ /* 0x000fe200078f18ff */
[----:B------:R-:W-:Y:S01]  /*0610*/  IMAD.MOV.U32 R134, RZ, RZ, 0x10 ;  /* 0x00000010ff867424 */ /* 0x000fe200078e00ff */
[----:B------:R-:W-:Y:S01]  /*0620*/  BSSY B1, `(.L_x_3512) ;  /* 0x000017d000017945 */ /* 0x000fe20003800000 */
[----:B------:R3:W5:Y:S01]  /*0630*/  LDG.E R144, [R2.64] ;  /* 0x0000000402907981 */ /* 0x000762000c1e1900 */
[----:B------:R-:W-:Y:S01]  /*0640*/  LEA.HI.SX32 R145, R127, R130, 0x1d ;  /* 0x000000827f917211 */ /* 0x000fe200078feaff */
[----:B------:R-:W-:-:S03]  /*0650*/  IMAD.WIDE R126, R138, R129, c[0x0][0x1a0] ;  /* 0x000068008a7e7625 */ /* 0x000fc600078e0281 */
[C---:B------:R-:W-:Y:S01]  /*0660*/  IADD3 R143, R145.reuse, 0x20, RZ ;  /* 0x00000020918f7810 */ /* 0x040fe20007ffe0ff */
[CC--:B0-----:R-:W-:Y:S01]  /*0670*/  IMAD.WIDE.U32 R124, R145.reuse, R134.reuse, c[0x0][0x218] ;  /* 0x00008600917c7625 */ /* 0x0c1fe200078e0086 */
[C---:B------:R-:W-:Y:S02]  /*0680*/  IADD3 R142, R145.reuse, 0x40, RZ ;  /* 0x00000040918e7810 */ /* 0x040fe40007ffe0ff */
[----:B-1----:R-:W-:Y:S01]  /*0690*/  IADD3 R141, R145, 0x60, RZ ;  /* 0x00000060918d7810 */ /* 0x002fe20007ffe0ff */
[----:B---3--:R-:W-:-:S04]  /*06a0*/  IMAD.WIDE.U32 R2, R143, R134, c[0x0][0x218] ;  /* 0x000086008f027625 */ /* 0x008fc800078e0086 */
[----:B------:R-:W-:-:S04]  /*06b0*/  IMAD.WIDE.U32 R132, R142, R134, c[0x0][0x218] ;  /* 0x000086008e847625 */ /* 0x000fc800078e0086 */
[----:B------:R-:W-:Y:S01]  /*06c0*/  IMAD.WIDE.U32 R128, R141, R134, c[0x0][0x218] ;  /* 0x000086008d807625 */ /* 0x000fe200078e0086 */
[----:B--2---:R-:W-:-:S13]  /*06d0*/  ISETP.GT.AND P1, PT, R131, RZ, PT ;  /* 0x000000ff8300720c */ /* 0x004fda0003f24270 */
[----:B------:R-:W-:Y:S05]  /*06e0*/  @P1 BRA `(.L_x_3513) ;  /* 0x000001c000001947 */ /* 0x000fea0003800000 */
[----:B-----5:R-:W-:Y:S02]  /*06f0*/  ISETP.GE.AND P2, PT, R144, 0x1, PT ;  /* 0x000000019000780c */ /* 0x020fe40003f46270 */
[----:B------:R-:W-:Y:S02]  /*0700*/  ISETP.NE.U32.AND P0, PT, RZ, c[0x0][0x218], PT ;  /* 0x00008600ff007a0c */ /* 0x000fe40003f05070 */
[----:B------:R-:W-:Y:S02]  /*0710*/  MOV R131, RZ ;  /* 0x000000ff00837202 */ /* 0x000fe40000000f00 */
[----:B------:R-:W-:-:S07]  /*0720*/  ISETP.NE.AND.EX P0, PT, RZ, c[0x0][0x21c], PT, P0 ;  /* 0x00008700ff007a0c */ /* 0x000fce0003f05300 */
[----:B------:R-:W-:-:S05]  /*0730*/  @P2 IADD3 R126, R144, -0x1, RZ ;  /* 0xffffffff907e2810 */ /* 0x000fca0007ffe0ff */
[----:B------:R-:W-:Y:S01]  /*0740*/  @P2 IMAD R126, R126, c[0x0][0x168], RZ ;  /* 0x00005a007e7e2a24 */ /* 0x000fe200078e02ff */
[----:B------:R-:W-:Y:S01]  /*0750*/  MOV R135, 0x8 ;  /* 0x0000000800877802 */ /* 0x000fe20000000f00 */
[----:B------:R0:W5:Y:S03]  /*0760*/  @P0 LDG.E.128 R100, [R124.64] ;  /* 0x000000047c640981 */ /* 0x000166000c1e1d00 */
[----:B------:R-:W-:Y:S01]  /*0770*/  @P2 SHF.R.S32.HI R127, RZ, 0x1f, R126 ;  /* 0x0000001fff7f2819 */ /* 0x000fe2000001147e */
[----:B------:R1:W5:Y:S03]  /*0780*/  @P0 LDG.E.128 R104, [R2.64] ;  /* 0x0000000402680981 */ /* 0x000366000c1e1d00 */
[----:B------:R-:W-:Y:S01]  /*0790*/  @P2 LEA.HI R127, R127, R126, RZ, 0x3 ;  /* 0x0000007e7f7f2211 */ /* 0x000fe200078f18ff */
[----:B------:R2:W5:Y:S03]  /*07a0*/  @P0 LDG.E.128 R112, [R128.64] ;  /* 0x0000000480700981 */ /* 0x000566000c1e1d00 */
[----:B------:R-:W-:Y:S01]  /*07b0*/  @P2 LEA.HI.SX32 R131, R127, R130, 0x1d ;  /* 0x000000827f832211 */ /* 0x000fe200078feaff */
[----:B------:R3:W5:Y:S03]  /*07c0*/  @P0 LDG.E.128 R108, [R132.64] ;  /* 0x00000004846c0981 */ /* 0x000766000c1e1d00 */
[----:B------:R-:W-:-:S02]  /*07d0*/  IADD3 R126, R131, 0x20, RZ ;  /* 0x00000020837e7810 */ /* 0x000fc40007ffe0ff */
        /* <DEDUP_REMOVED lines=13> */
.L_x_3513:
[----:B------:R-:W-:Y:S01]  /*08b0*/  IADD3 R131, R131, -0x1, RZ ;  /* 0xffffffff83837810 */ /* 0x000fe20007ffe0ff */
        /* <DEDUP_REMOVED lines=17> */
[----:B------:R-:W4:Y:S01]  /*09d0*/  LDG.E.128 R172, [R172.64] ;  /* 0x00000004acac7981 */ /* 0x000f22000c1e1d00 */
[----:B------:R-:W-:Y:S01]  /*09e0*/  IADD3 R149, R131, 0x60, RZ ;  /* 0x0000006083957810 */ /* 0x000fe20007ffe0ff */
[-C--:B------:R-:W-:Y:S02]  /*09f0*/  IMAD.WIDE.U32 R164, R165, R134.reuse, c[0x0][0x208] ;  /* 0x00008200a5a47625 */ /* 0x080fe400078e0086 */
[----:B------:R-:W4:Y:S02]  /*0a00*/  LDG.E.128 R156, [R156.64] ;  /* 0x000000049c9c7981 */ /* 0x000f24000c1e1d00 */
[----:B------:R-:W-:Y:S02]  /*0a10*/  IMAD.WIDE.U32 R148, R149, R134, c[0x0][0x208] ;  /* 0x0000820095947625 */ /* 0x000fe400078e0086 */
[----:B------:R-:W4:Y:S04]  /*0a20*/  LDG.E.128 R164, [R164.64] ;  /* 0x00000004a4a47981 */ /* 0x000f28000c1e1d00 */
        /* <DEDUP_REMOVED lines=18> */
[----:B------:R-:W-:-:S12]  /*0b50*/  IMAD.WIDE.U32 R134, R134, R137, c[0x0][0x190] ;  /* 0x0000640086867625 */ /* 0x000fd800078e0089 */
[----:B------:R0:W5:Y:S04]  /*0b60*/  @P0 LDG.E.128 R100, [R124.64] ;  /* 0x000000047c640981 */ /* 0x000168000c1e1d00 */
[----:B------:R1:W5:Y:S04]  /*0b70*/  @P0 LDG.E.128 R104, [R2.64] ;  /* 0x0000000402680981 */ /* 0x000368000c1e1d00 */
[----:B------:R1:W5:Y:S04]  /*0b80*/  @P0 LDG.E.128 R108, [R132.64] ;  /* 0x00000004846c0981 */ /* 0x000368000c1e1d00 */
[----:B------:R2:W5:Y:S01]  /*0b90*/  @P0 LDG.E.128 R112, [R128.64] ;  /* 0x0000000480700981 */ /* 0x000562000c1e1d00 */
[----:B------:R-:W-:Y:S01]  /*0ba0*/  ISETP.NE.AND P0, PT, R139, RZ, PT ;  /* 0x000000ff8b00720c */ /* 0x000fe20003f05270 */
[----:B------:R-:W-:-:S02]  /*0bb0*/  IMAD.WIDE.U32 R136, R136, R137, c[0x0][0x190] ;  /* 0x0000640088887625 */ /* 0x000fc400078e0089 */
[----:B0-----:R0:W5:Y:S04]  /*0bc0*/  LDG.E.64 R124, [R134.64] ;  /* 0x00000004867c7981 */ /* 0x001168000c1e1b00 */
[----:B-1----:R1:W5:Y:S01]  /*0bd0*/  LDG.E.64 R2, [R136.64] ;  /* 0x0000000488027981 */ /* 0x002362000c1e1b00 */
[----:B--2---:R-:W-:Y:S02]  /*0be0*/  FSEL R205, R185, RZ, !P0 ;  /* 0x000000ffb9cd7208 */ /* 0x004fe40004000000 */
[----:B---3--:R-:W-:Y:S02]  /*0bf0*/  PRMT R181, RZ, 0x5410, R177 ;  /* 0x00005410ffb57816 */ /* 0x008fe400000000b1 */
[--C-:B------:R-:W-:Y:S02]  /*0c00*/  PRMT R183, RZ, 0x5410, R179.reuse ;  /* 0x00005410ffb77816 */ /* 0x100fe400000000b3 */
[----:B------:R-:W-:-:S02]  /*0c10*/  PRMT R179, RZ, 0x7610, R179 ;  /* 0x00007610ffb37816 */ /* 0x000fc400000000b3 */
[----:B------:R-:W-:Y:S01]  /*0c20*/  PRMT R180, RZ, 0x5410, R176 ;  /* 0x00005410ffb47816 */ /* 0x000fe200000000b0 */
[C---:B------:R-:W-:Y:S01]  /*0c30*/  FADD.FTZ R181, -R205.reuse, R181 ;  /* 0x000000b5cdb57221 */ /* 0x040fe20000010100 */
[----:B----4-:R-:W-:Y:S02]  /*0c40*/  PRMT R188, RZ, 0x7610, R163 ;  /* 0x00007610ffbc7816 */ /* 0x010fe400000000a3 */
[----:B------:R-:W-:Y:S01]  /*0c50*/  PRMT R184, RZ, 0x7610, R161 ;  /* 0x00007610ffb87816 */ /* 0x000fe200000000a1 */
[----:B------:R-:W-:Y:S01]  /*0c60*/  FADD.FTZ R183, -R205, R183 ;  /* 0x000000b7cdb77221 */ /* 0x000fe20000010100 */
        /* <DEDUP_REMOVED lines=10> */
[----:B------:R-:W-:Y:S01]  /*0d10*/  PRMT R132, RZ, 0x7610, R159 ;  /* 0x00007610ff847816 */ /* 0x000fe2000000009f */
[C---:B------:R-:W-:Y:S01]  /*0d20*/  FADD.FTZ R159, -R205.reuse, R168 ;  /* 0x000000a8cd9f7221 */ /* 0x040fe20000010100 */
[--C-:B0-----:R-:W-:Y:S01]  /*0d30*/  PRMT R135, RZ, 0x5410, R158.reuse ;  /* 0x00005410ff877816 */ /* 0x101fe2000000009e */
[C---:B------:R-:W-:Y:S01]  /*0d40*/  FADD.FTZ R179, -R205.reuse, R179 ;  /* 0x000000b3cdb37221 */ /* 0x040fe20000010100 */
[----:B------:R-:W-:Y:S01]  /*0d50*/  PRMT R134, RZ, 0x7610, R158 ;  /* 0x00007610ff867816 */ /* 0x000fe2000000009e */
[----:B------:R-:W-:Y:S01]  /*0d60*/  FADD.FTZ R225, -R205, R188 ;  /* 0x000000bccde17221 */ /* 0x000fe20000010100 */
[----:B------:R-:W-:Y:S02]  /*0d70*/  PRMT R176, RZ, 0x7610, R176 ;  /* 0x00007610ffb07816 */ /* 0x000fe400000000b0 */
[----:B------:R-:W-:-:S02]  /*0d80*/  PRMT R191, RZ, 0x5410, R156 ;  /* 0x00005410ffbf7816 */ /* 0x000fc4000000009c */
[----:B------:R-:W-:Y:S02]  /*0d90*/  PRMT R196, RZ, 0x7610, R156 ;  /* 0x00007610ffc47816 */ /* 0x000fe4000000009c */
[----:B------:R-:W-:Y:S01]  /*0da0*/  PRMT R158, RZ, 0x5410, R153 ;  /* 0x00005410ff9e7816 */ /* 0x000fe20000000099 */
[C---:B------:R-:W-:Y:S01]  /*0db0*/  FADD.FTZ R153, -R205.reuse, R180 ;  /* 0x000000b4cd997221 */ /* 0x040fe20000010100 */
[----:B------:R-:W-:Y:S01]  /*0dc0*/  PRMT R156, RZ, 0x5410, R152 ;  /* 0x00005410ff9c7816 */ /* 0x000fe20000000098 */
[C---:B------:R-:W-:Y:S01]  /*0dd0*/  FADD.FTZ R217, -R205.reuse, R184 ;  /* 0x000000b8cdd97221 */ /* 0x040fe20000010100 */
[----:B------:R-:W-:Y:S01]  /*0de0*/  PRMT R193, RZ, 0x5410, R175 ;  /* 0x00005410ffc17816 */ /* 0x000fe200000000af */
[C---:B------:R-:W-:Y:S01]  /*0df0*/  FMUL.FTZ R188, R140.reuse, R181 ;  /* 0x000000b58cbc7220 */ /* 0x040fe20000410000 */
[----:B------:R-:W-:Y:S01]  /*0e00*/  PRMT R152, RZ, 0x7610, R152 ;  /* 0x00007610ff987816 */ /* 0x000fe20000000098 */
[C---:B------:R-:W-:Y:S01]  /*0e10*/  FADD.FTZ R169, -R205.reuse, R169 ;  /* 0x000000a9cda97221 */ /* 0x040fe20000010100 */
[----:B------:R-:W-:Y:S01]  /*0e20*/  PRMT R192, RZ, 0x7610, R175 ;  /* 0x00007610ffc07816 */ /* 0x000fe200000000af */
[C---:B------:R-:W-:Y:S01]  /*0e30*/  FMUL.FTZ R184, R140.reuse, R183 ;  /* 0x000000b78cb87220 */ /* 0x040fe20000410000 */
[----:B------:R-:W-:Y:S01]  /*0e40*/  PRMT R199, RZ, 0x5410, R154 ;  /* 0x00005410ffc77816 */ /* 0x000fe2000000009a */
[----:B------:R-:W-:Y:S01]  /*0e50*/  FMUL.FTZ R181, R140, R159 ;  /* 0x0000009f8cb57220 */ /* 0x000fe20000410000 */
[----:B------:R-:W-:Y:S01]  /*0e60*/  PRMT R182, RZ, 0x5410, R178 ;  /* 0x00005410ffb67816 */ /* 0x000fe200000000b2 */
[----:B------:R-:W-:-:S02]  /*0e70*/  FADD.FTZ R233, -R205, R190 ;  /* 0x000000becde97221 */ /* 0x000fc40000010100 */
[----:B------:R-:W-:Y:S02]  /*0e80*/  FMUL.FTZ R183, R140, R179 ;  /* 0x000000b38cb77220 */ /* 0x000fe40000410000 */
[----:B------:R-:W-:Y:S01]  /*0e90*/  FMUL.FTZ R159, R32, R213 ;  /* 0x000000d5209f7220 */ /* 0x000fe20000410000 */
[----:B------:R-:W-:Y:S01]  /*0ea0*/  PRMT R194, RZ, 0x7610, R165 ;  /* 0x00007610ffc27816 */ /* 0x000fe200000000a5 */
[C---:B------:R-:W-:Y:S01]  /*0eb0*/  FADD.FTZ R189, -R205.reuse, R176 ;  /* 0x000000b0cdbd7221 */ /* 0x040fe20000010100 */
[--C-:B-1----:R-:W-:Y:S01]  /*0ec0*/  PRMT R137, RZ, 0x5410, R157.reuse ;  /* 0x00005410ff897816 */ /* 0x102fe2000000009d */
[----:B------:R-:W-:Y:S01]  /*0ed0*/  FMUL.FTZ R190, R140, R153 ;  /* 0x000000998cbe7220 */ /* 0x000fe20000410000 */
[----:B------:R-:W-:Y:S01]  /*0ee0*/  PRMT R136, RZ, 0x7610, R157 ;  /* 0x00007610ff887816 */ /* 0x000fe2000000009d */
[C---:B------:R-:W-:Y:S01]  /*0ef0*/  FADD.FTZ R157, -R205.reuse, R172 ;  /* 0x000000accd9d7221 */ /* 0x040fe20000010100 */
[----:B------:R-:W-:Y:S01]  /*0f00*/  PRMT R177, RZ, 0x7610, R177 ;  /* 0x00007610ffb17816 */ /* 0x000fe200000000b1 */
[----:B------:R-:W-:-:S02]  /*0f10*/  FADD.FTZ R229, -R205, R152 ;  /* 0x00000098cde57221 */ /* 0x000fc40000010100 */
[----:B------:R-:W-:Y:S02]  /*0f20*/  FADD.FTZ R231, -R205, R158 ;  /* 0x0000009ecde77221 */ /* 0x000fe40000010100 */
[----:B------:R-:W-:Y:S02]  /*0f30*/  FMUL.FTZ R179, R140, R169 ;  /* 0x000000a98cb37220 */ /* 0x000fe40000410000 */
[-C--:B------:R-:W-:Y:S02]  /*0f40*/  FFMA.FTZ R42, R184, R193.reuse, R42 ;  /* 0x000000c1b82a7223 */ /* 0x080fe4000001002a */
[----:B------:R-:W-:Y:S02]  /*0f50*/  FADD.FTZ R74, R74, R193 ;  /* 0x000000c14a4a7221 */ /* 0x000fe40000010000 */
[----:B------:R-:W-:Y:S01]  /*0f60*/  FMUL.FTZ R153, R30, R193 ;  /* 0x000000c11e997220 */ /* 0x000fe20000410000 */
[--C-:B------:R-:W-:Y:S01]  /*0f70*/  PRMT R203, RZ, 0x5410, R155.reuse ;  /* 0x00005410ffcb7816 */ /* 0x100fe2000000009b */
[----:B------:R-:W-:Y:S01]  /*0f80*/  FMUL.FTZ R158, R33, R210 ;  /* 0x000000d2219e7220 */ /* 0x000fe20000410000 */
[----:B------:R-:W-:Y:S01]  /*0f90*/  PRMT R207, RZ, 0x7610, R155 ;  /* 0x00007610ffcf7816 */ /* 0x000fe2000000009b */
[----:B------:R-:W-:-:S02]  /*0fa0*/  FFMA.FTZ R43, R183, R192, R43 ;  /* 0x000000c0b72b7223 */ /* 0x000fc4000001002b */
[----:B------:R-:W-:Y:S02]  /*0fb0*/  FADD.FTZ R75, R75, R192 ;  /* 0x000000c04b4b7221 */ /* 0x000fe40000010000 */
[----:B------:R-:W-:Y:S02]  /*0fc0*/  FMUL.FTZ R152, R31, R192 ;  /* 0x000000c01f987220 */ /* 0x000fe40000410000 */
[----:B------:R-:W-:Y:S01]  /*0fd0*/  FADD.FTZ R193, RZ, R159 ;  /* 0x0000009fffc17221 */ /* 0x000fe20000010000 */
[--C-:B------:R-:W-:Y:S01]  /*0fe0*/  PRMT R204, RZ, 0x7610, R148.reuse ;  /* 0x00007610ffcc7816 */ /* 0x100fe20000000094 */
[C---:B------:R-:W-:Y:S01]  /*0ff0*/  FADD.FTZ R235, -R205.reuse, R199 ;  /* 0x000000c7cdeb7221 */ /* 0x040fe20000010100 */
[----:B------:R-:W-:Y:S01]  /*1000*/  PRMT R199, RZ, 0x5410, R148 ;  /* 0x00005410ffc77816 */ /* 0x000fe20000000094 */
[----:B------:R-:W-:Y:S02]  /*1010*/  FMUL.FTZ R189, R140, R189 ;  /* 0x000000bd8cbd7220 */ /* 0x000fe40000410000 */
[----:B------:R-:W-:Y:S01]  /*1020*/  FFMA.FTZ R192, R190, R159, RZ ;  /* 0x0000009fbec07223 */ /* 0x000fe200000100ff */
[----:B------:R-:W-:Y:S01]  /*1030*/  PRMT R187, RZ, 0x5410, R163 ;  /* 0x00005410ffbb7816 */ /* 0x000fe200000000a3 */
[----:B------:R-:W-:-:S02]  /*1040*/  FADD.FTZ R155, -R205, R182 ;  /* 0x000000b6cd9b7221 */ /* 0x000fc40000010100 */
[----:B------:R-:W-:Y:S02]  /*1050*/  FMUL.FTZ R182, R140, R157 ;  /* 0x0000009d8cb67220 */ /* 0x000fe40000410000 */
[-C--:B------:R-:W-:Y:S02]  /*1060*/  FFMA.FTZ R47, R179, R194.reuse, R47 ;  /* 0x000000c2b32f7223 */ /* 0x080fe4000001002f */
[----:B------:R-:W-:Y:S02]  /*1070*/  FADD.FTZ R79, R79, R194 ;  /* 0x000000c24f4f7221 */ /* 0x000fe40000010000 */
[----:B------:R-:W-:Y:S01]  /*1080*/  FMUL.FTZ R148, R27, R194 ;  /* 0x000000c21b947220 */ /* 0x000fe20000410000 */
[----:B------:R-:W-:Y:S01]  /*1090*/  PRMT R186, RZ, 0x5410, R162 ;  /* 0x00005410ffba7816 */ /* 0x000fe200000000a2 */
[----:B------:R-:W-:Y:S02]  /*10a0*/  FMUL.FTZ R157, R34, R211 ;  /* 0x000000d3229d7220 */ /* 0x000fe40000410000 */
[----:B------:R-:W-:-:S02]  /*10b0*/  FADD.FTZ R194, R193, R158 ;  /* 0x0000009ec1c27221 */ /* 0x000fc40000010000 */
[----:B------:R-:W-:Y:S02]  /*10c0*/  FADD.FTZ R177, -R205, R177 ;  /* 0x000000b1cdb17221 */ /* 0x000fe40000010100 */
[----:B------:R-:W-:Y:S01]  /*10d0*/  FFMA.FTZ R192, R189, R158, R192 ;  /* 0x0000009ebdc07223 */ /* 0x000fe200000100c0 */
[----:B------:R-:W-:Y:S01]  /*10e0*/  PRMT R201, RZ, 0x5410, R174 ;  /* 0x00005410ffc97816 */ /* 0x000fe200000000ae */
[C---:B------:R-:W-:Y:S01]  /*10f0*/  FADD.FTZ R227, -R205.reuse, R156 ;  /* 0x0000009ccde37221 */ /* 0x040fe20000010100 */
[----:B------:R-:W-:Y:S01]  /*1100*/  PRMT R178, RZ, 0x7610, R178 ;  /* 0x00007610ffb27816 */ /* 0x000fe200000000b2 */
[----:B------:R-:W-:Y:S02]  /*1110*/  FADD.FTZ R223, -R205, R187 ;  /* 0x000000bbcddf7221 */ /* 0x000fe40000010100 */
[----:B------:R-:W-:Y:S02]  /*1120*/  FMUL.FTZ R156, R35, R202 ;  /* 0x000000ca239c7220 */ /* 0x000fe40000410000 */
[----:B------:R-:W-:Y:S01]  /*1130*/  FADD.FTZ R193, R194, R157 ;  /* 0x0000009dc2c17221 */ /* 0x000fe20000010000 */
[----:B------:R-:W-:Y:S01]  /*1140*/  PRMT R200, RZ, 0x7610, R174 ;  /* 0x00007610ffc87816 */ /* 0x000fe200000000ae */
[----:B------:R-:W-:Y:S01]  /*1150*/  FMUL.FTZ R187, R140, R177 ;  /* 0x000000b18cbb7220 */ /* 0x000fe20000410000 */
[----:B------:R-:W-:Y:S01]  /*1160*/  PRMT R175, RZ, 0x5410, R171 ;  /* 0x00005410ffaf7816 */ /* 0x000fe200000000ab */
[----:B------:R-:W-:Y:S01]  /*1170*/  FFMA.FTZ R192, R188, R157, R192 ;  /* 0x0000009dbcc07223 */ /* 0x000fe200000100c0 */
        /* <DEDUP_REMOVED lines=8> */
[----:B------:R-:W-:-:S02]  /*1200*/  PRMT R147, RZ, 0x5410, R166 ;  /* 0x00005410ff937816 */ /* 0x000fc400000000a6 */
[----:B------:R-:W-:Y:S02]  /*1210*/  PRMT R146, RZ, 0x7610, R166 ;  /* 0x00007610ff927816 */ /* 0x000fe400000000a6 */
[----:B------:R-:W-:Y:S01]  /*1220*/  PRMT R164, RZ, 0x5410, R160 ;  /* 0x00005410ffa47816 */ /* 0x000fe200000000a0 */
[----:B------:R-:W-:Y:S01]  /*1230*/  FADD.FTZ R185, -R205, R178 ;  /* 0x000000b2cdb97221 */ /* 0x000fe20000010100 */
[----:B------:R-:W-:Y:S01]  /*1240*/  PRMT R170, RZ, 0x7610, R170 ;  /* 0x00007610ffaa7816 */ /* 0x000fe200000000aa */
[----:B------:R-:W-:Y:S01]  /*1250*/  FFMA.FTZ R192, R187, R156, R192 ;  /* 0x0000009cbbc07223 */ /* 0x000fe200000100c0 */
[----:B------:R-:W-:Y:S02]  /*1260*/  PRMT R171, RZ, 0x7610, R171 ;  /* 0x00007610ffab7816 */ /* 0x000fe400000000ab */
[----:B------:R-:W-:Y:S02]  /*1270*/  PRMT R160, RZ, 0x7610, R160 ;  /* 0x00007610ffa07816 */ /* 0x000fe400000000a0 */
[----:B------:R-:W-:-:S02]  /*1280*/  PRMT R166, RZ, 0x5410, R161 ;  /* 0x00005410ffa67816 */ /* 0x000fc400000000a1 */
[----:B------:R-:W-:Y:S01]  /*1290*/  PRMT R162, RZ, 0x7610, R162 ;  /* 0x00007610ffa27816 */ /* 0x000fe200000000a2 */
[C---:B------:R-:W-:Y:S01]  /*12a0*/  FADD.FTZ R175, -R205.reuse, R175 ;  /* 0x000000afcdaf7221 */ /* 0x040fe20000010100 */
[----:B------:R-:W-:Y:S01]  /*12b0*/  PRMT R195, RZ, 0x5410, R165 ;  /* 0x00005410ffc37816 */ /* 0x000fe200000000a5 */
[----:B------:R-:W-:Y:S01]  /*12c0*/  FADD.FTZ R237, -R205, R154 ;  /* 0x0000009acded7221 */ /* 0x000fe20000010100 */
[--C-:B------:R-:W-:Y:S01]  /*12d0*/  PRMT R129, RZ, 0x5410, R167.reuse ;  /* 0x00005410ff817816 */ /* 0x100fe200000000a7 */
[----:B------:R-:W-:Y:S01]  /*12e0*/  FMUL.FTZ R154, R29, R200 ;  /* 0x000000c81d9a7220 */ /* 0x000fe20000410000 */
[----:B------:R-:W-:Y:S01]  /*12f0*/  PRMT R128, RZ, 0x7610, R167 ;  /* 0x00007610ff807816 */ /* 0x000fe200000000a7 */
[----:B------:R-:W-:Y:S01]  /*1300*/  FADD.FTZ R193, R194, R155 ;  /* 0x0000009bc2c17221 */ /* 0x000fe20000010000 */
[----:B------:R-:W-:Y:S01]  /*1310*/  PRMT R208, RZ, 0x7610, R150 ;  /* 0x00007610ffd07816 */ /* 0x000fe20000000096 */
        /* <DEDUP_REMOVED lines=9> */
[----:B------:R-:W-:Y:S01]  /*13b0*/  FADD.FTZ R207, -R205, R207 ;  /* 0x000000cfcdcf7221 */ /* 0x000fe20000010100 */
[----:B------:R-:W-:Y:S01]  /*13c0*/  PRMT R205, RZ, 0x5410, R150 ;  /* 0x00005410ffcd7816 */ /* 0x000fe20000000096 */
[----:B------:R-:W-:Y:S02]  /*13d0*/  FMUL.FTZ R185, R140, R185 ;  /* 0x000000b98cb97220 */ /* 0x000fe40000410000 */
[----:B------:R-:W-:Y:S02]  /*13e0*/  FFMA.FTZ R194, R186, R155, R192 ;  /* 0x0000009bbac27223 */ /* 0x000fe400000100c0 */
[----:B------:R-:W-:Y:S02]  /*13f0*/  FMUL.FTZ R177, R140, R175 ;  /* 0x000000af8cb17220 */ /* 0x000fe40000410000 */
[----:B------:R-:W-:-:S02]  /*1400*/  FFMA.FTZ R45, R181, R198, R45 ;  /* 0x000000c6b52d7223 */ /* 0x000fc4000001002d */
[----:B------:R-:W-:Y:S02]  /*1410*/  FADD.FTZ R77, R77, R198 ;  /* 0x000000c64d4d7221 */ /* 0x000fe40000010000 */
        /* <DEDUP_REMOVED lines=8> */
[----:B------:R-:W-:Y:S02]  /*14a0*/  FADD.FTZ R129, R198, R153 ;  /* 0x00000099c6817221 */ /* 0x000fe40000010000 */
[----:B------:R-:W-:Y:S01]  /*14b0*/  FFMA.FTZ R194, R184, R153, R194 ;  /* 0x00000099b8c27223 */ /* 0x000fe200000100c2 */
[----:B------:R-:W-:Y:S01]  /*14c0*/  PRMT R203, RZ, 0x5410, R149 ;  /* 0x00005410ffcb7816 */ /* 0x000fe20000000095 */
[-C--:B------:R-:W-:Y:S01]  /*14d0*/  FFMA.FTZ R51, R174, R128.reuse, R51 ;  /* 0x00000080ae337223 */ /* 0x080fe20000010033 */
[----:B------:R-:W-:Y:S01]  /*14e0*/  PRMT R206, RZ, 0x7610, R149 ;  /* 0x00007610ffce7816 */ /* 0x000fe20000000095 */
[----:B------:R-:W-:Y:S01]  /*14f0*/  FADD.FTZ R83, R83, R128 ;  /* 0x0000008053537221 */ /* 0x000fe20000010000 */
[--C-:B------:R-:W-:Y:S01]  /*1500*/  PRMT R209, RZ, 0x5410, R151.reuse ;  /* 0x00005410ffd17816 */ /* 0x100fe20000000097 */
[----:B------:R-:W-:Y:S01]  /*1510*/  FMUL.FTZ R193, R23, R128 ;  /* 0x0000008017c17220 */ /* 0x000fe20000410000 */
[----:B------:R-:W-:Y:S01]  /*1520*/  PRMT R212, RZ, 0x7610, R151 ;  /* 0x00007610ffd47816 */ /* 0x000fe20000000097 */
[----:B------:R-:W-:-:S02]  /*1530*/  FMUL.FTZ R151, R24, R197 ;  /* 0x000000c518977220 */ /* 0x000fc40000410000 */
        /* <DEDUP_REMOVED lines=12> */
[C---:B------:R-:W-:Y:S02]  /*1600*/  FMUL.FTZ R175, R140.reuse, R165 ;  /* 0x000000a58caf7220 */ /* 0x040fe40000410000 */
[C---:B------:R-:W-:Y:S02]  /*1610*/  FMUL.FTZ R176, R140.reuse, R163 ;  /* 0x000000a38cb07220 */ /* 0x040fe40000410000 */
[----:B------:R-:W-:Y:S02]  /*1620*/  FMUL.FTZ R172, R140, R167 ;  /* 0x000000a78cac7220 */ /* 0x000fe40000410000 */
[----:B------:R-:W-:Y:S02]  /*1630*/  FFMA.FTZ R48, R178, R147, R48 ;  /* 0x00000093b2307223 */ /* 0x000fe40000010030 */
[----:B------:R-:W-:Y:S02]  /*1640*/  FADD.FTZ R80, R80, R147 ;  /* 0x0000009350507221 */ /* 0x000fe40000010000 */
[----:B------:R-:W-:-:S02]  /*1650*/  FMUL.FTZ R173, R140, R215 ;  /* 0x000000d78cad7220 */ /* 0x000fc40000410000 */
[----:B------:R-:W-:Y:S02]  /*1660*/  FMUL.FTZ R147, R20, R147 ;  /* 0x0000009314937220 */ /* 0x000fe40000410000 */
[----:B------:R-:W-:Y:S02]  /*1670*/  FADD.FTZ R198, R129, R148 ;  /* 0x0000009481c67221 */ /* 0x000fe40000010000 */
[----:B------:R-:W-:Y:S02]  /*1680*/  FFMA.FTZ R128, R179, R148, R128 ;  /* 0x00000094b3807223 */ /* 0x000fe40000010080 */
[-C--:B------:R-:W-:Y:S02]  /*1690*/  FFMA.FTZ R52, R175, R191.reuse, R52 ;  /* 0x000000bfaf347223 */ /* 0x080fe40000010034 */
[----:B------:R-:W-:Y:S02]  /*16a0*/  FADD.FTZ R96, R96, R191 ;  /* 0x000000bf60607221 */ /* 0x000fe40000010000 */
[----:B------:R-:W-:-:S02]  /*16b0*/  FMUL.FTZ R194, R16, R191 ;  /* 0x000000bf10c27220 */ /* 0x000fc40000410000 */
[----:B------:R-:W-:Y:S02]  /*16c0*/  FFMA.FTZ R49, R176, R146, R49 ;  /* 0x00000092b0317223 */ /* 0x000fe40000010031 */
[----:B------:R-:W-:Y:S02]  /*16d0*/  FADD.FTZ R81, R81, R146 ;  /* 0x0000009251517221 */ /* 0x000fe40000010000 */
[-C--:B------:R-:W-:Y:S02]  /*16e0*/  FFMA.FTZ R53, R172, R196.reuse, R53 ;  /* 0x000000c4ac357223 */ /* 0x080fe40000010035 */
[----:B------:R-:W-:Y:S02]  /*16f0*/  FADD.FTZ R97, R97, R196 ;  /* 0x000000c461617221 */ /* 0x000fe40000010000 */
[----:B------:R-:W-:Y:S02]  /*1700*/  FMUL.FTZ R191, R17, R196 ;  /* 0x000000c411bf7220 */ /* 0x000fe40000410000 */
        /* <DEDUP_REMOVED lines=32> */
[----:B------:R-:W-:Y:S02]  /*1910*/  FMUL.FTZ R168, R140, R221 ;  /* 0x000000dd8ca87220 */ /* 0x000fe40000410000 */
[----:B------:R-:W-:Y:S02]  /*1920*/  FMUL.FTZ R197, R13, R134 ;  /* 0x000000860dc57220 */ /* 0x000fe40000410000 */
[----:B------:R-:W-:Y:S02]  /*1930*/  FADD.FTZ R128, R133, R198 ;  /* 0x000000c685807221 */ /* 0x000fe40000010000 */
[----:B------:R-:W-:Y:S02]  /*1940*/  FFMA.FTZ R129, R171, R198, R129 ;  /* 0x000000c6ab817223 */ /* 0x000fe40000010081 */
[----:B------:R-:W-:-:S02]  /*1950*/  FADD.FTZ R133, R128, R197 ;  /* 0x000000c580857221 */ /* 0x000fc40000010000 */
[----:B------:R-:W-:Y:S02]  /*1960*/  FFMA.FTZ R129, R168, R197, R129 ;  /* 0x000000c5a8817223 */ /* 0x000fe40000010081 */
[----:B------:R-:W-:Y:S02]  /*1970*/  FFMA.FTZ R40, R186, R201, R40 ;  /* 0x000000c9ba287223 */ /* 0x000fe40000010028 */
[----:B------:R-:W-:Y:S02]  /*1980*/  FADD.FTZ R72, R72, R201 ;  /* 0x000000c948487221 */ /* 0x000fe40000010000 */
[----:B------:R-:W-:Y:S02]  /*1990*/  FMUL.FTZ R166, R140, R225 ;  /* 0x000000e18ca67220 */ /* 0x000fe40000410000 */
[----:B------:R-:W-:Y:S02]  /*19a0*/  FMUL.FTZ R201, R15, R132 ;  /* 0x000000840fc97220 */ /* 0x000fe40000410000 */
[----:B------:R-:W-:-:S02]  /*19b0*/  FADD.FTZ R128, R133, R200 ;  /* 0x000000c885807221 */ /* 0x000fc40000010000 */
[----:B------:R-:W-:Y:S02]  /*19c0*/  FFMA.FTZ R129, R169, R200, R129 ;  /* 0x000000c8a9817223 */ /* 0x000fe40000010081 */
[----:B------:R-:W-:Y:S02]  /*19d0*/  FMUL.FTZ R167, R140, R227 ;  /* 0x000000e38ca77220 */ /* 0x000fe40000410000 */
[----:B------:R-:W-:Y:S02]  /*19e0*/  FFMA.FTZ R39, R187, R202, R39 ;  /* 0x000000cabb277223 */ /* 0x000fe40000010027 */
[----:B------:R-:W-:Y:S02]  /*19f0*/  FADD.FTZ R71, R71, R202 ;  /* 0x000000ca47477221 */ /* 0x000fe40000010000 */
        /* <DEDUP_REMOVED lines=61> */
[----:B------:R-:W-:-:S02]  /*1dd0*/  FADD.FTZ R209, R128, R207 ;  /* 0x000000cf80d17221 */ /* 0x000fc40000010000 */
[----:B------:R-:W-:Y:S02]  /*1de0*/  FFMA.FTZ R132, R210, R207, R129 ;  /* 0x000000cfd2847223 */ /* 0x000fe40000010081 */
.L_x_3514:
[----:B------:R-:W-:Y:S05]  /*1df0*/  BSYNC B1 ;  /* 0x0000000000017941 */ /* 0x000fea0003800000 */
.L_x_3512:
[----:B--2--5:R-:W-:Y:S02]  /*1e00*/  MOV R128, R130 ;  /* 0x0000008200807202 */ /* 0x024fe40000000f00 */
[----:B------:R-:W-:Y:S02]  /*1e10*/  MOV R129, R126 ;  /* 0x0000007e00817202 */ /* 0x000fe40000000f00 */
[----:B------:R-:W-:Y:S02]  /*1e20*/  MOV R133, R124 ;  /* 0x0000007c00857202 */ /* 0x000fe40000000f00 */
[----:B------:R-:W-:Y:S02]  /*1e30*/  MOV R134, R2 ;  /* 0x0000000200867202 */ /* 0x000fe40000000f00 */
[----:B------:R-:W-:Y:S02]  /*1e40*/  PRMT R215, R128, 0x7610, R215 ;  /* 0x0000761080d77816 */ /* 0x000fe400000000d7 */
[----:B------:R-:W-:-:S02]  /*1e50*/  PRMT R213, R129, 0x7610, R213 ;  /* 0x0000761081d57816 */ /* 0x000fc400000000d5 */
[----:B------:R-:W-:Y:S02]  /*1e60*/  PRMT R212, R133, 0x7610, R212 ;  /* 0x0000761085d47816 */ /* 0x000fe400000000d4 */
[----:B------:R-:W-:Y:S01]  /*1e70*/  PRMT R211, R134, 0x7610, R211 ;  /* 0x0000761086d37816 */ /* 0x000fe200000000d3 */
[----:B------:R-:W-:Y:S05]  /*1e80*/  BRA.DIV ~URZ, `(.L_x_3515) ;  /* 0x00003be27f007947 */ /* 0x000fea000b800000 */
[----:B------:R0:W1:Y:S02]  /*1e90*/  SHFL.BFLY PT, R134, R209, 0x1, 0x1f ;  /* 0x0c201f00d1867f89 */ /* 0x00006400000e0000 */
.L_x_3614:
        /* <DEDUP_REMOVED lines=18> */
.L_x_3615:
[----:B------:R-:W-:Y:S01]  /*1fc0*/  ISETP.GE.AND P2, PT, R144, 0x1, PT ;  /* 0x000000019000780c */ /* 0x000fe20003f46270 */
[----:B--2---:R-:W-:Y:S01]  /*1fd0*/  FADD.FTZ R133, R137, R132 ;  /* 0x0000008489857221 */ /* 0x004fe20000010000 */
[----:B0-----:R-:W-:Y:S01]  /*1fe0*/  HFMA2.MMA R132, -RZ, RZ, 0, 0 ;  /* 0x00000000ff847435 */ /* 0x001fe200000001ff */
[----:B-1----:R-:W-:Y:S01]  /*1ff0*/  FADD.FTZ R129, R129, R136 ;  /* 0x0000008881817221 */ /* 0x002fe20000010000 */
[----:B------:R-:W-:Y:S01]  /*2000*/  BSSY B1, `(.L_x_3517) ;  /* 0x000001d000017945 */ /* 0x000fe20003800000 */
[----:B------:R-:W-:-:S08]  /*2010*/  FMUL.FTZ R133, R133, c[0x0][0x1e0] ;  /* 0x0000780085857a20 */ /* 0x000fd00000410000 */
[----:B------:R-:W-:Y:S02]  /*2020*/  @P2 IADD3 R144, R144, -0x1, RZ ;  /* 0xffffffff90902810 */ /* 0x000fe40007ffe0ff */
[----:B------:R-:W-:-:S03]  /*2030*/  @P2 LOP3.LUT R128, R0, 0x1f, RZ, 0xc0, !PT ;  /* 0x0000001f00802812 */ /* 0x000fc600078ec0ff */
[----:B------:R-:W-:-:S05]  /*2040*/  @P2 IMAD R144, R144, c[0x0][0x168], RZ ;  /* 0x00005a0090902a24 */ /* 0x000fca00078e02ff */
[----:B------:R-:W-:-:S04]  /*2050*/  @P2 SHF.R.S32.HI R135, RZ, 0x1f, R144 ;  /* 0x0000001fff872819 */ /* 0x000fc80000011490 */
[----:B------:R-:W-:Y:S01]  /*2060*/  @P2 LEA.HI R137, R135, R144, RZ, 0x3 ;  /* 0x0000009087892211 */ /* 0x000fe200078f18ff */
[----:B------:R-:W-:-:S03]  /*2070*/  FMUL.FTZ R135, R129, c[0x0][0x1e0] ;  /* 0x0000780081877a20 */ /* 0x000fc60000410000 */
        /* <DEDUP_REMOVED lines=10> */
.L_x_3518:
        /* <DEDUP_REMOVED lines=11> */
.L_x_3519:
[----:B------:R-:W-:Y:S05]  /*21d0*/  BSYNC B1 ;  /* 0x0000000000017941 */ /* 0x000fea0003800000 */
.L_x_3517:
        /* <DEDUP_REMOVED lines=16> */
.L_x_3521:
[----:B------:R-:W-:-:S04]  /*22e0*/  ISETP.NE.AND P4, PT, R139, RZ, PT ;  /* 0x000000ff8b00720c */ /* 0x000fc80003f85270 */
[----:B------:R-:W-:-:S05]  /*22f0*/  FSEL R128, R133, RZ, !P4 ;  /* 0x000000ff85807208 */ /* 0x000fca0006000000 */
[----:B------:R-:W-:Y:S01]  /*2300*/  FFMA.FTZ R129, R189, R135, R128 ;  /* 0x00000087bd817223 */ /* 0x000fe20000010080 */
[----:B------:R-:W-:-:S03]  /*2310*/  @P3 PRMT R128, RZ, 0x7610, R100 ;  /* 0x00007610ff803816 */ /* 0x000fc60000000064 */
[----:B------:R-:W-:-:S04]  /*2320*/  FADD.FTZ R129, R158, -R129 ;  /* 0x800000819e817221 */ /* 0x000fc80000010000 */
[----:B------:R-:W-:-:S04]  /*2330*/  FMUL.FTZ R129, R140, R129 ;  /* 0x000000818c817220 */ /* 0x000fc80000410000 */
[----:B------:R-:W-:Y:S02]  /*2340*/  @P3 FADD.FTZ R129, R129, R128 ;  /* 0x0000008081813221 */ /* 0x000fe40000010000 */
.L_x_3522:
[----:B------:R-:W-:Y:S05]  /*2350*/  BSYNC B1 ;  /* 0x0000000000017941 */ /* 0x000fea0003800000 */
.L_x_3520:
        /* <DEDUP_REMOVED lines=14> */
.L_x_3524:
[----:B------:R-:W-:-:S04]  /*2440*/  ISETP.NE.AND P4, PT, R139, RZ, PT ;  /* 0x000000ff8b00720c */ /* 0x000fc80003f85270 */
[----:B------:R-:W-:-:S05]  /*2450*/  FSEL R128, R133, RZ, !P4 ;  /* 0x000000ff85807208 */ /* 0x000fca0006000000 */
[----:B------:R-:W-:-:S04]  /*2460*/  FFMA.FTZ R128, R188, R135, R128 ;  /* 0x00000087bc807223 */ /* 0x000fc80000010080 */
[----:B------:R-:W-:Y:S01]  /*2470*/  FADD.FTZ R129, R157, -R128 ;  /* 0x800000809d817221 */ /* 0x000fe20000010000 */
[----:B------:R-:W-:-:S03]  /*2480*/  @P3 PRMT R128, RZ, 0x5410, R101 ;  /* 0x00005410ff803816 */ /* 0x000fc60000000065 */
[----:B------:R-:W-:-:S04]  /*2490*/  FMUL.FTZ R129, R140, R129 ;  /* 0x000000818c817220 */ /* 0x000fc80000410000 */
[----:B------:R-:W-:Y:S02]  /*24a0*/  @P3 FADD.FTZ R129, R129, R128 ;  /* 0x0000008081813221 */ /* 0x000fe40000010000 */
.L_x_3525:
[----:B------:R-:W-:Y:S05]  /*24b0*/  BSYNC B1 ;  /* 0x0000000000017941 */ /* 0x000fea0003800000 */
.L_x_3523:
        /* <DEDUP_REMOVED lines=14> */
.L_x_3527:
[----:B------:R-:W-:-:S04]  /*25a0*/  ISETP.NE.AND P4, PT, R139, RZ, PT ;  /* 0x000000ff8b00720c */ /* 0x000fc80003f85270 */
[----:B------:R-:W-:-:S05]  /*25b0*/  FSEL R128, R133, RZ, !P4 ;  /* 0x000000ff85807208 */ /* 0x000fca0006000000 */
[----:B------:R-:W-:Y:S01]  /*25c0*/  FFMA.FTZ R129, R187, R135, R128 ;  /* 0x00000087bb817223 */ /* 0x000fe20000010080 */
[----:B------:R-:W-:-:S03]  /*25d0*/  @P3 PRMT R128, RZ, 0x7610, R101 ;  /* 0x00007610ff803816 */ /* 0x000fc60000000065 */
[----:B------:R-:W-:-:S04]  /*25e0*/  FADD.FTZ R129, R156, -R129 ;  /* 0x800000819c817221 */ /* 0x000fc80000010000 */
[----:B------:R-:W-:-:S04]  /*25f0*/  FMUL.FTZ R129, R140, R129 ;  /* 0x000000818c817220 */ /* 0x000fc80000410000 */
[----:B------:R-:W-:Y:S02]  /*2600*/  @P3 FADD.FTZ R129, R129, R128 ;  /* 0x0000008081813221 */ /* 0x000fe40000010000 */
.L_x_3528:
[----:B------:R-:W-:Y:S05]  /*2610*/  BSYNC B1 ;  /* 0x0000000000017941 */ /* 0x000fea0003800000 */
.L_x_3526:
        /* <DEDUP_REMOVED lines=14> */
.L_x_3530:
[----:B------:R-:W-:-:S04]  /*2700*/  ISETP.NE.AND P4, PT, R139, RZ, PT ;  /* 0x000000ff8b00720c */ /* 0x000fc80003f85270 */
[----:B------:R-:W-:-:S05]  /*2710*/  FSEL R128, R133, RZ, !P4 ;  /* 0x000000ff85807208 */ /* 0x000fca0006000000 */
[----:B------:R-:W-:-:S04]  /*2720*/  FFMA.FTZ R128, R186, R135, R128 ;  /* 0x00000087ba807223 */ /* 0x000fc80000010080 */
[----:B------:R-:W-:Y:S01]  /*2730*/  FADD.FTZ R129, R155, -R128 ;  /* 0x800000809b817221 */ /* 0x000fe20000010000 */
[----:B------:R-:W-:-:S03]  /*2740*/  @P3 PRMT R128, RZ, 0x5410, R102 ;  /* 0x00005410ff803816 */ /* 0x000fc60000000066 */
[----:B------:R-:W-:-:S04]  /*2750*/  FMUL.FTZ R129, R140, R129 ;  /* 0x000000818c817220 */ /* 0x000fc80000410000 */
[----:B------:R-:W-:Y:S02]  /*2760*/  @P3 FADD.FTZ R129, R129, R128 ;  /* 0x0000008081813221 */ /* 0x000fe40000010000 */
.L_x_3531:
[----:B------:R-:W-:Y:S05]  /*2770*/  BSYNC B1 ;  /* 0x0000000000017941 */ /* 0x000fea0003800000 */
.L_x_3529:
        /* <DEDUP_REMOVED lines=14> */
.L_x_3533:
[----:B------:R-:W-:-:S04]  /*2860*/  ISETP.NE.AND P4, PT, R139, RZ, PT ;  /* 0x000000ff8b00720c */ /* 0x000fc80003f85270 */
[----:B------:R-:W-:-:S05]  /*2870*/  FSEL R128, R133, RZ, !P4 ;  /* 0x000000ff85807208 */ /* 0x000fca0006000000 */
[----:B------:R-:W-:Y:S01]  /*2880*/  FFMA.FTZ R129, R185, R135, R128 ;  /* 0x00000087b9817223 */ /* 0x000fe20000010080 */
[----:B------:R-:W-:-:S03]  /*2890*/  @P3 PRMT R128, RZ, 0x7610, R102 ;  /* 0x00007610ff803816 */ /* 0x000fc60000000066 */
[----:B------:R-:W-:-:S04]  /*28a0*/  FADD.FTZ R129, R154, -R129 ;  /* 0x800000819a817221 */ /* 0x000fc80000010000 */
[----:B------:R-:W-:-:S04]  /*28b0*/  FMUL.FTZ R129, R140, R129 ;  /* 0x000000818c817220 */ /* 0x000fc80000410000 */
[----:B------:R-:W-:Y:S02]  /*28c0*/  @P3 FADD.FTZ R129, R129, R128 ;  /* 0x0000008081813221 */ /* 0x000fe40000010000 */
.L_x_3534:
[----:B------:R-:W-:Y:S05]  /*28d0*/  BSYNC B1 ;  /* 0x0000000000017941 */ /* 0x000fea0003800000 */
.L_x_3532:
        /* <DEDUP_REMOVED lines=14> */
.L_x_3536:
[----:B------:R-:W-:-:S04]  /*29c0*/  ISETP.NE.AND P4, PT, R139, RZ, PT ;  /* 0x000000ff8b00720c */ /* 0x000fc80003f85270 */
[----:B------:R-:W-:-:S05]  /*29d0*/  FSEL R128, R133, RZ, !P4 ;  /* 0x000000ff85807208 */ /* 0x000fca0006000000 */
[----:B------:R-:W-:-:S04]  /*29e0*/  FFMA.FTZ R128, R184, R135, R128 ;  /* 0x00000087b8807223 */ /* 0x000fc80000010080 */
[----:B------:R-:W-:Y:S01]  /*29f0*/  FADD.FTZ R129, R153, -R128 ;  /* 0x8000008099817221 */ /* 0x000fe20000010000 */
[----:B------:R-:W-:-:S03]  /*2a00*/  @P3 PRMT R128, RZ, 0x5410, R103 ;  /* 0x00005410ff803816 */ /* 0x000fc60000000067 */
[----:B------:R-:W-:-:S04]  /*2a10*/  FMUL.FTZ R129, R140, R129 ;  /* 0x000000818c817220 */ /* 0x000fc80000410000 */
[----:B------:R-:W-:Y:S02]  /*2a20*/  @P3 FADD.FTZ R129, R129, R128 ;  /* 0x0000008081813221 */ /* 0x000fe40000010000 */
.L_x_3537:
[----:B------:R-:W-:Y:S05]  /*2a30*/  BSYNC B1 ;  /* 0x0000000000017941 */ /* 0x000fea0003800000 */
.L_x_3535:
        /* <DEDUP_REMOVED lines=14> */
.L_x_3539:
[----:B------:R-:W-:-:S04]  /*2b20*/  ISETP.NE.AND P4, PT, R139, RZ, PT ;  /* 0x000000ff8b00720c */ /* 0x000fc80003f85270 */
[----:B------:R-:W-:-:S05]  /*2b30*/  FSEL R128, R133, RZ, !P4 ;  /* 0x000000ff85807208 */ /* 0x000fca0006000000 */
[----:B------:R-:W-:Y:S01]  /*2b40*/  FFMA.FTZ R129, R183, R135, R128 ;  /* 0x00000087b7817223 */ /* 0x000fe20000010080 */
[----:B------:R-:W-:-:S03]  /*2b50*/  @P3 PRMT R128, RZ, 0x7610, R103 ;  /* 0x00007610ff803816 */ /* 0x000fc60000000067 */
[----:B------:R-:W-:-:S04]  /*2b60*/  FADD.FTZ R129, R152, -R129 ;  /* 0x8000008198817221 */ /* 0x000fc80000010000 */
[----:B------:R-:W-:-:S04]  /*2b70*/  FMUL.FTZ R129, R140, R129 ;  /* 0x000000818c817220 */ /* 0x000fc80000410000 */
[----:B------:R-:W-:Y:S02]  /*2b80*/  @P3 FADD.FTZ R129, R129, R128 ;  /* 0x0000008081813221 */ /* 0x000fe40000010000 */
.L_x_3540:
[----:B------:R-:W-:Y:S05]  /*2b90*/  BSYNC B1 ;  /* 0x0000000000017941 */ /* 0x000fea0003800000 */
.L_x_3538:
[----:B------:R-:W-:Y:S01]  /*2ba0*/  @P2 FMUL.FTZ R128, R129, c[0x0][0x1ec] ;  /* 0x00007b0081802a20 */ /* 0x000fe20000410000 */
[----:B------:R-:W-:Y:S01]  /*2bb0*/  @P2 LOP3.LUT P4, RZ, R131, 0xff000000, RZ, 0xc0, !PT ;  /* 0xff00000083ff2812 */ /* 0x000fe2000788c0ff */
[----:B------:R-:W-:Y:S01]  /*2bc0*/  BSSY B1, `(.L_x_3541) ;  /* 0x0000019000017945 */ /* 0x000fe20003800000 */
[----:B------:R-:W-:Y:S01]  /*2bd0*/  @P0 MOV R136, 0x10 ;  /* 0x0000001000880802 */ /* 0x000fe20000000f00 */
[----:B------:R-:W-:Y:S01]  /*2be0*/  @P2 FMUL.FTZ R128, R128, c[0x0][0x1e8] ;  /* 0x00007a0080802a20 */ /* 0x000fe20000410000 */
[----:B------:R-:W-:Y:S02]  /*2bf0*/  @P0 F2FP.BF16.PACK_AB R134, RZ, R129 ;  /* 0x00000081ff86023e */ /* 0x000fe400000010ff */
        /* <DEDUP_REMOVED lines=14> */
.L_x_3542:
[----:B------:R-:W-:-:S04]  /*2ce0*/  ISETP.NE.AND P4, PT, R139, RZ, PT ;  /* 0x000000ff8b00720c */ /* 0x000fc80003f85270 */
[----:B0-----:R-:W-:-:S05]  /*2cf0*/  FSEL R128, R133, RZ, !P4 ;  /* 0x000000ff85807208 */ /* 0x001fca0006000000 */
[----:B------:R-:W-:-:S04]  /*2d00*/  FFMA.FTZ R128, R182, R135, R128 ;  /* 0x00000087b6807223 */ /* 0x000fc80000010080 */
[----:B------:R-:W-:Y:S01]  /*2d10*/  FADD.FTZ R129, R151, -R128 ;  /* 0x8000008097817221 */ /* 0x000fe20000010000 */
[----:B------:R-:W-:-:S03]  /*2d20*/  @P3 PRMT R128, RZ, 0x5410, R104 ;  /* 0x00005410ff803816 */ /* 0x000fc60000000068 */
[----:B------:R-:W-:-:S04]  /*2d30*/  FMUL.FTZ R129, R140, R129 ;  /* 0x000000818c817220 */ /* 0x000fc80000410000 */
[----:B------:R-:W-:Y:S02]  /*2d40*/  @P3 FADD.FTZ R129, R129, R128 ;  /* 0x0000008081813221 */ /* 0x000fe40000010000 */
.L_x_3543:
[----:B------:R-:W-:Y:S05]  /*2d50*/  BSYNC B1 ;  /* 0x0000000000017941 */ /* 0x000fea0003800000 */
.L_x_3541:
        /* <DEDUP_REMOVED lines=14> */
.L_x_3545:
[----:B------:R-:W-:-:S04]  /*2e40*/  ISETP.NE.AND P4, PT, R139, RZ, PT ;  /* 0x000000ff8b00720c */ /* 0x000fc80003f85270 */
[----:B------:R-:W-:-:S05]  /*2e50*/  FSEL R128, R133, RZ, !P4 ;  /* 0x000000ff85807208 */ /* 0x000fca0006000000 */
[----:B------:R-:W-:Y:S01]  /*2e60*/  FFMA.FTZ R129, R181, R135, R128 ;  /* 0x00000087b5817223 */ /* 0x000fe20000010080 */
[----:B------:R-:W-:-:S03]  /*2e70*/  @P3 PRMT R128, RZ, 0x7610, R104 ;  /* 0x00007610ff803816 */ /* 0x000fc60000000068 */
[----:B------:R-:W-:-:S04]  /*2e80*/  FADD.FTZ R129, R150, -R129 ;  /* 0x8000008196817221 */ /* 0x000fc80000010000 */
[----:B------:R-:W-:-:S04]  /*2e90*/  FMUL.FTZ R129, R140, R129 ;  /* 0x000000818c817220 */ /* 0x000fc80000410000 */
[----:B------:R-:W-:Y:S02]  /*2ea0*/  @P3 FADD.FTZ R129, R129, R128 ;  /* 0x0000008081813221 */ /* 0x000fe40000010000 */
.L_x_3546:
[----:B------:R-:W-:Y:S05]  /*2eb0*/  BSYNC B1 ;  /* 0x0000000000017941 */ /* 0x000fea0003800000 */
.L_x_3544:
        /* <DEDUP_REMOVED lines=14> */
.L_x_3548:
[----:B------:R-:W-:-:S04]  /*2fa0*/  ISETP.NE.AND P4, PT, R139, RZ, PT ;  /* 0x000000ff8b00720c */ /* 0x000fc80003f85270 */
[----:B------:R-:W-:-:S05]  /*2fb0*/  FSEL R128, R133, RZ, !P4 ;  /* 0x000000ff85807208 */ /* 0x000fca0006000000 */
[----:B------:R-:W-:-:S04]  /*2fc0*/  FFMA.FTZ R128, R180, R135, R128 ;  /* 0x00000087b4807223 */ /* 0x000fc80000010080 */
[----:B------:R-:W-:Y:S01]  /*2fd0*/  FADD.FTZ R129, R149, -R128 ;  /* 0x8000008095817221 */ /* 0x000fe20000010000 */
[----:B------:R-:W-:-:S03]  /*2fe0*/  @P3 PRMT R128, RZ, 0x5410, R105 ;  /* 0x00005410ff803816 */ /* 0x000fc60000000069 */
[----:B------:R-:W-:-:S04]  /*2ff0*/  FMUL.FTZ R129, R140, R129 ;  /* 0x000000818c817220 */ /* 0x000fc80000410000 */
[----:B------:R-:W-:Y:S02]  /*3000*/  @P3 FADD.FTZ R129, R129, R128 ;  /* 0x0000008081813221 */ /* 0x000fe40000010000 */
.L_x_3549:
[----:B------:R-:W-:Y:S05]  /*3010*/  BSYNC B1 ;  /* 0x0000000000017941 */ /* 0x000fea0003800000 */
.L_x_3547:
        /* <DEDUP_REMOVED lines=14> */
.L_x_3551:
[----:B------:R-:W-:-:S04]  /*3100*/  ISETP.NE.AND P4, PT, R139, RZ, PT ;  /* 0x000000ff8b00720c */ /* 0x000fc80003f85270 */
[----:B------:R-:W-:-:S05]  /*3110*/  FSEL R128, R133, RZ, !P4 ;  /* 0x000000ff85807208 */ /* 0x000fca0006000000 */
[----:B------:R-:W-:Y:S01]  /*3120*/  FFMA.FTZ R129, R179, R135, R128 ;  /* 0x00000087b3817223 */ /* 0x000fe20000010080 */
[----:B------:R-:W-:-:S03]  /*3130*/  @P3 PRMT R128, RZ, 0x7610, R105 ;  /* 0x00007610ff803816 */ /* 0x000fc60000000069 */
[----:B------:R-:W-:-:S04]  /*3140*/  FADD.FTZ R129, R148, -R129 ;  /* 0x8000008194817221 */ /* 0x000fc80000010000 */
[----:B------:R-:W-:-:S04]  /*3150*/  FMUL.FTZ R129, R140, R129 ;  /* 0x000000818c817220 */ /* 0x000fc80000410000 */
[----:B------:R-:W-:Y:S02]  /*3160*/  @P3 FADD.FTZ R129, R129, R128 ;  /* 0x0000008081813221 */ /* 0x000fe40000010000 */
.L_x_3552:
[----:B------:R-:W-:Y:S05]  /*3170*/  BSYNC B1 ;  /* 0x0000000000017941 */ /* 0x000fea0003800000 */
.L_x_3550:
        /* <DEDUP_REMOVED lines=14> */
.L_x_3554:
[----:B------:R-:W-:-:S04]  /*3260*/  ISETP.NE.AND P4, PT, R139, RZ, PT ;  /* 0x000000ff8b00720c */ /* 0x000fc80003f85270 */
[----:B------:R-:W-:-:S05]  /*3270*/  FSEL R128, R133, RZ, !P4 ;  /* 0x000000ff85807208 */ /* 0x000fca0006000000 */
[----:B------:R-:W-:-:S04]  /*3280*/  FFMA.FTZ R128, R178, R135, R128 ;  /* 0x00000087b2807223 */ /* 0x000fc80000010080 */
[----:B------:R-:W-:Y:S01]  /*3290*/  FADD.FTZ R129, R147, -R128 ;  /* 0x8000008093817221 */ /* 0x000fe20000010000 */
[----:B------:R-:W-:-:S03]  /*32a0*/  @P3 PRMT R128, RZ, 0x5410, R106 ;  /* 0x00005410ff803816 */ /* 0x000fc6000000006a */
[----:B------:R-:W-:-:S04]  /*32b0*/  FMUL.FTZ R129, R140, R129 ;  /* 0x000000818c817220 */ /* 0x000fc80000410000 */
[----:B------:R-:W-:Y:S02]  /*32c0*/  @P3 FADD.FTZ R129, R129, R128 ;  /* 0x0000008081813221 */ /* 0x000fe40000010000 */
.L_x_3555:
[----:B------:R-:W-:Y:S05]  /*32d0*/  BSYNC B1 ;  /* 0x0000000000017941 */ /* 0x000fea0003800000 */
.L_x_3553:
        /* <DEDUP_REMOVED lines=14> */
.L_x_3557:
[----:B------:R-:W-:Y:S02]  /*33c0*/  ISETP.NE.AND P4, PT, R139, RZ, PT ;  /* 0x000000ff8b00720c */ /* 0x000fe40003f85270 */
[----:B------:R-:W-:Y:S02]  /*33d0*/  @P3 PRMT R128, RZ, 0x7610, R106 ;  /* 0x00007610ff803816 */ /* 0x000fe4000000006a */
[----:B------:R-:W-:-:S05]  /*33e0*/  FSEL R129, R133, RZ, !P4 ;  /* 0x000000ff85817208 */ /* 0x000fca0006000000 */
[----:B------:R-:W-:-:S04]  /*33f0*/  FFMA.FTZ R129, R176, R135, R129 ;  /* 0x00000087b0817223 */ /* 0x000fc80000010081 */
[----:B------:R-:W-:-:S04]  /*3400*/  FADD.FTZ R129, R146, -R129 ;  /* 0x8000008192817221 */ /* 0x000fc80000010000 */
[----:B------:R-:W-:-:S04]  /*3410*/  FMUL.FTZ R129, R140, R129 ;  /* 0x000000818c817220 */ /* 0x000fc80000410000 */
[----:B------:R-:W-:Y:S02]  /*3420*/  @P3 FADD.FTZ R129, R129, R128 ;  /* 0x0000008081813221 */ /* 0x000fe40000010000 */
.L_x_3558:
[----:B------:R-:W-:Y:S05]  /*3430*/  BSYNC B1 ;  /* 0x0000000000017941 */ /* 0x000fea0003800000 */
.L_x_3556:
        /* <DEDUP_REMOVED lines=14> */
.L_x_3560:
[----:B------:R-:W-:-:S04]  /*3520*/  ISETP.NE.AND P4, PT, R139, RZ, PT ;  /* 0x000000ff8b00720c */ /* 0x000fc80003f85270 */
[----:B------:R-:W-:-:S05]  /*3530*/  FSEL R128, R133, RZ, !P4 ;  /* 0x000000ff85807208 */ /* 0x000fca0006000000 */
[----:B------:R-:W-:Y:S01]  /*3540*/  FFMA.FTZ R129, R177, R135, R128 ;  /* 0x00000087b1817223 */ /* 0x000fe20000010080 */
[----:B------:R-:W-:-:S03]  /*3550*/  @P3 PRMT R128, RZ, 0x5410, R107 ;  /* 0x00005410ff803816 */ /* 0x000fc6000000006b */
[----:B------:R-:W-:-:S04]  /*3560*/  FADD.FTZ R129, R192, -R129 ;  /* 0x80000081c0817221 */ /* 0x000fc80000010000 */
[----:B------:R-:W-:-:S04]  /*3570*/  FMUL.FTZ R129, R140, R129 ;  /* 0x000000818c817220 */ /* 0x000fc80000410000 */
[----:B------:R-:W-:Y:S02]  /*3580*/  @P3 FADD.FTZ R129, R129, R128 ;  /* 0x0000008081813221 */ /* 0x000fe40000010000 */
.L_x_3561:
[----:B------:R-:W-:Y:S05]  /*3590*/  BSYNC B1 ;  /* 0x0000000000017941 */ /* 0x000fea0003800000 */
.L_x_3559:
        /* <DEDUP_REMOVED lines=14> */
.L_x_3563:
[----:B------:R-:W-:-:S04]  /*3680*/  ISETP.NE.AND P4, PT, R139, RZ, PT ;  /* 0x000000ff8b00720c */ /* 0x000fc80003f85270 */
[----:B------:R-:W-:-:S05]  /*3690*/  FSEL R128, R133, RZ, !P4 ;  /* 0x000000ff85807208 */ /* 0x000fca0006000000 */
[----:B------:R-:W-:-:S04]  /*36a0*/  FFMA.FTZ R128, R174, R135, R128 ;  /* 0x00000087ae807223 */ /* 0x000fc80000010080 */
[----:B------:R-:W-:Y:S01]  /*36b0*/  FADD.FTZ R129, R193, -R128 ;  /* 0x80000080c1817221 */ /* 0x000fe20000010000 */
[----:B------:R-:W-:-:S03]  /*36c0*/  @P3 PRMT R128, RZ, 0x7610, R107 ;  /* 0x00007610ff803816 */ /* 0x000fc6000000006b */
[----:B------:R-:W-:-:S04]  /*36d0*/  FMUL.FTZ R129, R140, R129 ;  /* 0x000000818c817220 */ /* 0x000fc80000410000 */
[----:B------:R-:W-:Y:S02]  /*36e0*/  @P3 FADD.FTZ R129, R129, R128 ;  /* 0x0000008081813221 */ /* 0x000fe40000010000 */
.L_x_3564:
[----:B------:R-:W-:Y:S05]  /*36f0*/  BSYNC B1 ;  /* 0x0000000000017941 */ /* 0x000fea0003800000 */
.L_x_3562:
[----:B------:R-:W-:Y:S01]  /*3700*/  @P2 FMUL.FTZ R126, R129, c[0x0][0x1ec] ;  /* 0x00007b00817e2a20 */ /* 0x000fe20000410000 */
[----:B------:R-:W-:Y:S01]  /*3710*/  @P2 LOP3.LUT P4, RZ, R127, 0xff000000, RZ, 0xc0, !PT ;  /* 0xff0000007fff2812 */ /* 0x000fe2000788c0ff */
[----:B------:R-:W-:Y:S01]  /*3720*/  @P0 IMAD.MOV.U32 R136, RZ, RZ, 0x10 ;  /* 0x00000010ff880424 */ /* 0x000fe200078e00ff */
[----:B------:R-:W-:Y:S01]  /*3730*/  @P2 IADD3 R134, R132, 0x20, RZ ;  /* 0x0000002084862810 */ /* 0x000fe20007ffe0ff */
[----:B------:R-:W-:Y:S01]  /*3740*/  @P2 FMUL.FTZ R126, R126, c[0x0][0x1e8] ;  /* 0x00007a007e7e2a20 */ /* 0x000fe20000410000 */
[----:B------:R-:W-:Y:S01]  /*3750*/  @P2 MOV R137, 0x10 ;  /* 0x0000001000892802 */ /* 0x000fe20000000f00 */
[----:B------:R-:W-:Y:S01]  /*3760*/  BSSY B1, `(.L_x_3565) ;  /* 0x0000016000017945 */ /* 0x000fe20003800000 */
[----:B------:R-:W-:Y:S02]  /*3770*/  @P0 F2FP.BF16.PACK_AB R130, RZ, R129 ;  /* 0x00000081ff82023e */ /* 0x000fe400000010ff */
        /* <DEDUP_REMOVED lines=13> */
.L_x_3566:
[----:B------:R-:W-:-:S04]  /*3850*/  ISETP.NE.AND P4, PT, R139, RZ, PT ;  /* 0x000000ff8b00720c */ /* 0x000fc80003f85270 */
[----:B0-----:R-:W-:-:S05]  /*3860*/  FSEL R126, R133, RZ, !P4 ;  /* 0x000000ff857e7208 */ /* 0x001fca0006000000 */
[----:B------:R-:W-:Y:S01]  /*3870*/  FFMA.FTZ R127, R175, R135, R126 ;  /* 0x00000087af7f7223 */ /* 0x000fe2000001007e */
[----:B------:R-:W-:-:S03]  /*3880*/  @P3 PRMT R126, RZ, 0x5410, R108 ;  /* 0x00005410ff7e3816 */ /* 0x000fc6000000006c */
[----:B------:R-:W-:-:S04]  /*3890*/  FADD.FTZ R127, R194, -R127 ;  /* 0x8000007fc27f7221 */ /* 0x000fc80000010000 */
[----:B------:R-:W-:-:S04]  /*38a0*/  FMUL.FTZ R127, R140, R127 ;  /* 0x0000007f8c7f7220 */ /* 0x000fc80000410000 */
[----:B------:R-:W-:Y:S02]  /*38b0*/  @P3 FADD.FTZ R127, R127, R126 ;  /* 0x0000007e7f7f3221 */ /* 0x000fe40000010000 */
.L_x_3567:
[----:B------:R-:W-:Y:S05]  /*38c0*/  BSYNC B1 ;  /* 0x0000000000017941 */ /* 0x000fea0003800000 */
.L_x_3565:
        /* <DEDUP_REMOVED lines=14> */
.L_x_3569:
[----:B------:R-:W-:-:S04]  /*39b0*/  ISETP.NE.AND P4, PT, R139, RZ, PT ;  /* 0x000000ff8b00720c */ /* 0x000fc80003f85270 */
[----:B------:R-:W-:-:S05]  /*39c0*/  FSEL R126, R133, RZ, !P4 ;  /* 0x000000ff857e7208 */ /* 0x000fca0006000000 */
[----:B------:R-:W-:-:S04]  /*39d0*/  FFMA.FTZ R126, R172, R135, R126 ;  /* 0x00000087ac7e7223 */ /* 0x000fc8000001007e */
[----:B------:R-:W-:Y:S01]  /*39e0*/  FADD.FTZ R127, R191, -R126 ;  /* 0x8000007ebf7f7221 */ /* 0x000fe20000010000 */
[----:B------:R-:W-:-:S03]  /*39f0*/  @P3 PRMT R126, RZ, 0x7610, R108 ;  /* 0x00007610ff7e3816 */ /* 0x000fc6000000006c */
[----:B------:R-:W-:-:S04]  /*3a00*/  FMUL.FTZ R127, R140, R127 ;  /* 0x0000007f8c7f7220 */ /* 0x000fc80000410000 */
[----:B------:R-:W-:Y:S02]  /*3a10*/  @P3 FADD.FTZ R127, R127, R126 ;  /* 0x0000007e7f7f3221 */ /* 0x000fe40000010000 */
.L_x_3570:
[----:B------:R-:W-:Y:S05]  /*3a20*/  BSYNC B1 ;  /* 0x0000000000017941 */ /* 0x000fea0003800000 */
.L_x_3568:
        /* <DEDUP_REMOVED lines=14> */
.L_x_3572:
[----:B------:R-:W-:-:S04]  /*3b10*/  ISETP.NE.AND P4, PT, R139, RZ, PT ;  /* 0x000000ff8b00720c */ /* 0x000fc80003f85270 */
[----:B------:R-:W-:-:S05]  /*3b20*/  FSEL R126, R133, RZ, !P4 ;  /* 0x000000ff857e7208 */ /* 0x000fca0006000000 */
[----:B------:R-:W-:Y:S01]  /*3b30*/  FFMA.FTZ R127, R173, R135, R126 ;  /* 0x00000087ad7f7223 */ /* 0x000fe2000001007e */
[----:B------:R-:W-:-:S03]  /*3b40*/  @P3 PRMT R126, RZ, 0x5410, R109 ;  /* 0x00005410ff7e3816 */ /* 0x000fc6000000006d */
[----:B------:R-:W-:-:S04]  /*3b50*/  FADD.FTZ R127, R196, -R127 ;  /* 0x8000007fc47f7221 */ /* 0x000fc80000010000 */
[----:B------:R-:W-:-:S04]  /*3b60*/  FMUL.FTZ R127, R140, R127 ;  /* 0x0000007f8c7f7220 */ /* 0x000fc80000410000 */
[----:B------:R-:W-:Y:S02]  /*3b70*/  @P3 FADD.FTZ R127, R127, R126 ;  /* 0x0000007e7f7f3221 */ /* 0x000fe40000010000 */
.L_x_3573:
[----:B------:R-:W-:Y:S05]  /*3b80*/  BSYNC B1 ;  /* 0x0000000000017941 */ /* 0x000fea0003800000 */
.L_x_3571:
        /* <DEDUP_REMOVED lines=14> */
.L_x_3575:
[----:B------:R-:W-:-:S04]  /*3c70*/  ISETP.NE.AND P4, PT, R139, RZ, PT ;  /* 0x000000ff8b00720c */ /* 0x000fc80003f85270 */
[----:B------:R-:W-:-:S05]  /*3c80*/  FSEL R126, R133, RZ, !P4 ;  /* 0x000000ff857e7208 */ /* 0x000fca0006000000 */
[----:B------:R-:W-:-:S04]  /*3c90*/  FFMA.FTZ R126, R170, R135, R126 ;  /* 0x00000087aa7e7223 */ /* 0x000fc8000001007e */
[----:B------:R-:W-:Y:S01]  /*3ca0*/  FADD.FTZ R127, R195, -R126 ;  /* 0x8000007ec37f7221 */ /* 0x000fe20000010000 */
[----:B------:R-:W-:-:S03]  /*3cb0*/  @P3 PRMT R126, RZ, 0x7610, R109 ;  /* 0x00007610ff7e3816 */ /* 0x000fc6000000006d */
[----:B------:R-:W-:-:S04]  /*3cc0*/  FMUL.FTZ R127, R140, R127 ;  /* 0x0000007f8c7f7220 */ /* 0x000fc80000410000 */
[----:B------:R-:W-:Y:S02]  /*3cd0*/  @P3 FADD.FTZ R127, R127, R126 ;  /* 0x0000007e7f7f3221 */ /* 0x000fe40000010000 */
.L_x_3576:
[----:B------:R-:W-:Y:S05]  /*3ce0*/  BSYNC B1 ;  /* 0x0000000000017941 */ /* 0x000fea0003800000 */
.L_x_3574:
        /* <DEDUP_REMOVED lines=14> */
.L_x_3578:
[----:B------:R-:W-:-:S04]  /*3dd0*/  ISETP.NE.AND P4, PT, R139, RZ, PT ;  /* 0x000000ff8b00720c */ /* 0x000fc80003f85270 */
[----:B------:R-:W-:-:S05]  /*3de0*/  FSEL R126, R133, RZ, !P4 ;  /* 0x000000ff857e7208 */ /* 0x000fca0006000000 */
[----:B------:R-:W-:Y:S01]  /*3df0*/  FFMA.FTZ R127, R171, R135, R126 ;  /* 0x00000087ab7f7223 */ /* 0x000fe2000001007e */
[----:B------:R-:W-:-:S03]  /*3e00*/  @P3 PRMT R126, RZ, 0x5410, R110 ;  /* 0x00005410ff7e3816 */ /* 0x000fc6000000006e */
[----:B------:R-:W-:-:S04]  /*3e10*/  FADD.FTZ R127, R198, -R127 ;  /* 0x8000007fc67f7221 */ /* 0x000fc80000010000 */
[----:B------:R-:W-:-:S04]  /*3e20*/  FMUL.FTZ R127, R140, R127 ;  /* 0x0000007f8c7f7220 */ /* 0x000fc80000410000 */
[----:B------:R-:W-:Y:S02]  /*3e30*/  @P3 FADD.FTZ R127, R127, R126 ;  /* 0x0000007e7f7f3221 */ /* 0x000fe40000010000 */
.L_x_3579:
[----:B------:R-:W-:Y:S05]  /*3e40*/  BSYNC B1 ;  /* 0x0000000000017941 */ /* 0x000fea0003800000 */
.L_x_3577:
        /* <DEDUP_REMOVED lines=14> */
.L_x_3581:
[----:B------:R-:W-:-:S04]  /*3f30*/  ISETP.NE.AND P4, PT, R139, RZ, PT ;  /* 0x000000ff8b00720c */ /* 0x000fc80003f85270 */
[----:B------:R-:W-:-:S05]  /*3f40*/  FSEL R126, R133, RZ, !P4 ;  /* 0x000000ff857e7208 */ /* 0x000fca0006000000 */
[----:B------:R-:W-:-:S04]  /*3f50*/  FFMA.FTZ R126, R168, R135, R126 ;  /* 0x00000087a87e7223 */ /* 0x000fc8000001007e */
[----:B------:R-:W-:Y:S01]  /*3f60*/  FADD.FTZ R127, R197, -R126 ;  /* 0x8000007ec57f7221 */ /* 0x000fe20000010000 */
[----:B------:R-:W-:-:S03]  /*3f70*/  @P3 PRMT R126, RZ, 0x7610, R110 ;  /* 0x00007610ff7e3816 */ /* 0x000fc6000000006e */
[----:B------:R-:W-:-:S04]  /*3f80*/  FMUL.FTZ R127, R140, R127 ;  /* 0x0000007f8c7f7220 */ /* 0x000fc80000410000 */
[----:B------:R-:W-:Y:S02]  /*3f90*/  @P3 FADD.FTZ R127, R127, R126 ;  /* 0x0000007e7f7f3221 */ /* 0x000fe40000010000 */
.L_x_3582:
[----:B------:R-:W-:Y:S05]  /*3fa0*/  BSYNC B1 ;  /* 0x0000000000017941 */ /* 0x000fea0003800000 */
.L_x_3580:
        /* <DEDUP_REMOVED lines=14> */
.L_x_3584:
[----:B------:R-:W-:-:S04]  /*4090*/  ISETP.NE.AND P4, PT, R139, RZ, PT ;  /* 0x000000ff8b00720c */ /* 0x000fc80003f85270 */
[----:B------:R-:W-:-:S05]  /*40a0*/  FSEL R126, R133, RZ, !P4 ;  /* 0x000000ff857e7208 */ /* 0x000fca0006000000 */
[----:B------:R-:W-:Y:S01]  /*40b0*/  FFMA.FTZ R127, R169, R135, R126 ;  /* 0x00000087a97f7223 */ /* 0x000fe2000001007e */
[----:B------:R-:W-:-:S03]  /*40c0*/  @P3 PRMT R126, RZ, 0x5410, R111 ;  /* 0x00005410ff7e3816 */ /* 0x000fc6000000006f */
[----:B------:R-:W-:-:S04]  /*40d0*/  FADD.FTZ R127, R200, -R127 ;  /* 0x8000007fc87f7221 */ /* 0x000fc80000010000 */
[----:B------:R-:W-:-:S04]  /*40e0*/  FMUL.FTZ R127, R140, R127 ;  /* 0x0000007f8c7f7220 */ /* 0x000fc80000410000 */
[----:B------:R-:W-:Y:S02]  /*40f0*/  @P3 FADD.FTZ R127, R127, R126 ;  /* 0x0000007e7f7f3221 */ /* 0x000fe40000010000 */
.L_x_3585:
[----:B------:R-:W-:Y:S05]  /*4100*/  BSYNC B1 ;  /* 0x0000000000017941 */ /* 0x000fea0003800000 */
.L_x_3583:
        /* <DEDUP_REMOVED lines=14> */
.L_x_3587:
[----:B------:R-:W-:-:S04]  /*41f0*/  ISETP.NE.AND P4, PT, R139, RZ, PT ;  /* 0x000000ff8b00720c */ /* 0x000fc80003f85270 */
[----:B------:R-:W-:-:S05]  /*4200*/  FSEL R126, R133, RZ, !P4 ;  /* 0x000000ff857e7208 */ /* 0x000fca0006000000 */
[----:B------:R-:W-:-:S04]  /*4210*/  FFMA.FTZ R126, R166, R135, R126 ;  /* 0x00000087a67e7223 */ /* 0x000fc8000001007e */
[----:B------:R-:W-:Y:S01]  /*4220*/  FADD.FTZ R127, R201, -R126 ;  /* 0x8000007ec97f7221 */ /* 0x000fe20000010000 */
[----:B------:R-:W-:-:S03]  /*4230*/  @P3 PRMT R126, RZ, 0x7610, R111 ;  /* 0x00007610ff7e3816 */ /* 0x000fc6000000006f */
[----:B------:R-:W-:-:S04]  /*4240*/  FMUL.FTZ R127, R140, R127 ;  /* 0x0000007f8c7f7220 */ /* 0x000fc80000410000 */
[----:B------:R-:W-:Y:S02]  /*4250*/  @P3 FADD.FTZ R127, R127, R126 ;  /* 0x0000007e7f7f3221 */ /* 0x000fe40000010000 */
.L_x_3588:
[----:B------:R-:W-:Y:S05]  /*4260*/  BSYNC B1 ;  /* 0x0000000000017941 */ /* 0x000fea0003800000 */
.L_x_3586:
[----:B------:R-:W-:Y:S01]  /*4270*/  @P2 FMUL.FTZ R124, R127, c[0x0][0x1ec] ;  /* 0x00007b007f7c2a20 */ /* 0x000fe20000410000 */
[----:B------:R-:W-:Y:S01]  /*4280*/  @P2 LOP3.LUT P4, RZ, R125, 0xff000000, RZ, 0xc0, !PT ;  /* 0xff0000007dff2812 */ /* 0x000fe2000788c0ff */
[----:B------:R-:W-:Y:S01]  /*4290*/  BSSY B1, `(.L_x_3589) ;  /* 0x000001a000017945 */ /* 0x000fe20003800000 */
[----:B------:R-:W-:Y:S01]  /*42a0*/  @P0 MOV R143, 0x10 ;  /* 0x00000010008f0802 */ /* 0x000fe20000000f00 */
[----:B------:R-:W-:Y:S01]  /*42b0*/  @P2 FMUL.FTZ R124, R124, c[0x0][0x1e8] ;  /* 0x00007a007c7c2a20 */ /* 0x000fe20000410000 */
[----:B------:R-:W-:Y:S02]  /*42c0*/  @P2 IADD3 R125, R132, 0x40, RZ ;  /* 0x00000040847d2810 */ /* 0x000fe40007ffe0ff */
[----:B------:R-:W-:Y:S01]  /*42d0*/  @P2 MOV R128, 0x10 ;  /* 0x0000001000802802 */ /* 0x000fe20000000f00 */
[----:B------:R-:W-:Y:S01]  /*42e0*/  @P0 IMAD.WIDE.U32 R142, R142, R143, c[0x0][0x258] ;  /* 0x000096008e8e0625 */ /* 0x000fe200078e008f */
[----:B------:R-:W-:Y:S02]  /*42f0*/  @P2 FSEL R124, R124, RZ, P4 ;  /* 0x000000ff7c7c2208 */ /* 0x000fe40002000000 */
[----:B------:R-:W-:-:S02]  /*4300*/  @P0 F2FP.BF16.PACK_AB R127, RZ, R127 ;  /* 0x0000007fff7f023e */ /* 0x000fc400000010ff */
[----:B------:R-:W-:Y:S01]  /*4310*/  @P2 F2FP.BF16.PACK_AB R126, RZ, R124 ;  /* 0x0000007cff7e223e */ /* 0x000fe200000010ff */
[----:B------:R-:W-:Y:S01]  /*4320*/  @P2 IMAD.WIDE.U32 R124, R125, R128, c[0x0][0x248] ;  /* 0x000092007d7c2625 */ /* 0x000fe200078e0080 */
[----:B------:R-:W-:Y:S02]  /*4330*/  @P0 PRMT R119, R119, 0x5410, R127 ;  /* 0x0000541077770816 */ /* 0x000fe4000000007f */
        /* <DEDUP_REMOVED lines=8> */
.L_x_3590:
[----:B------:R-:W-:-:S04]  /*43c0*/  ISETP.NE.AND P4, PT, R139, RZ, PT ;  /* 0x000000ff8b00720c */ /* 0x000fc80003f85270 */
[----:B0-----:R-:W-:-:S05]  /*43d0*/  FSEL R124, R133, RZ, !P4 ;  /* 0x000000ff857c7208 */ /* 0x001fca0006000000 */
[----:B------:R-:W-:Y:S01]  /*43e0*/  FFMA.FTZ R125, R167, R135, R124 ;  /* 0x00000087a77d7223 */ /* 0x000fe2000001007c */
[----:B------:R-:W-:-:S03]  /*43f0*/  @P3 PRMT R124, RZ, 0x5410, R112 ;  /* 0x00005410ff7c3816 */ /* 0x000fc60000000070 */
[----:B------:R-:W-:-:S04]  /*4400*/  FADD.FTZ R125, R202, -R125 ;  /* 0x8000007dca7d7221 */ /* 0x000fc80000010000 */
[----:B------:R-:W-:-:S04]  /*4410*/  FMUL.FTZ R125, R140, R125 ;  /* 0x0000007d8c7d7220 */ /* 0x000fc80000410000 */
[----:B------:R-:W-:Y:S02]  /*4420*/  @P3 FADD.FTZ R125, R125, R124 ;  /* 0x0000007c7d7d3221 */ /* 0x000fe40000010000 */
.L_x_3591:
[----:B------:R-:W-:Y:S05]  /*4430*/  BSYNC B1 ;  /* 0x0000000000017941 */ /* 0x000fea0003800000 */
.L_x_3589:
        /* <DEDUP_REMOVED lines=14> */
.L_x_3593:
[----:B------:R-:W-:-:S04]  /*4520*/  ISETP.NE.AND P4, PT, R139, RZ, PT ;  /* 0x000000ff8b00720c */ /* 0x000fc80003f85270 */
[----:B------:R-:W-:-:S05]  /*4530*/  FSEL R124, R133, RZ, !P4 ;  /* 0x000000ff857c7208 */ /* 0x000fca0006000000 */
[----:B------:R-:W-:-:S04]  /*4540*/  FFMA.FTZ R124, R164, R135, R124 ;  /* 0x00000087a47c7223 */ /* 0x000fc8000001007c */
[----:B------:R-:W-:Y:S01]  /*4550*/  FADD.FTZ R125, R199, -R124 ;  /* 0x8000007cc77d7221 */ /* 0x000fe20000010000 */
[----:B------:R-:W-:-:S03]  /*4560*/  @P3 PRMT R124, RZ, 0x7610, R112 ;  /* 0x00007610ff7c3816 */ /* 0x000fc60000000070 */
[----:B------:R-:W-:-:S04]  /*4570*/  FMUL.FTZ R125, R140, R125 ;  /* 0x0000007d8c7d7220 */ /* 0x000fc80000410000 */
[----:B------:R-:W-:Y:S02]  /*4580*/  @P3 FADD.FTZ R125, R125, R124 ;  /* 0x0000007c7d7d3221 */ /* 0x000fe40000010000 */
.L_x_3594:
[----:B------:R-:W-:Y:S05]  /*4590*/  BSYNC B1 ;  /* 0x0000000000017941 */ /* 0x000fea0003800000 */
.L_x_3592:
        /* <DEDUP_REMOVED lines=14> */
.L_x_3596:
[----:B------:R-:W-:-:S04]  /*4680*/  ISETP.NE.AND P4, PT, R139, RZ, PT ;  /* 0x000000ff8b00720c */ /* 0x000fc80003f85270 */
[----:B------:R-:W-:-:S05]  /*4690*/  FSEL R124, R133, RZ, !P4 ;  /* 0x000000ff857c7208 */ /* 0x000fca0006000000 */
[----:B------:R-:W-:Y:S01]  /*46a0*/  FFMA.FTZ R125, R165, R135, R124 ;  /* 0x00000087a57d7223 */ /* 0x000fe2000001007c */
[----:B------:R-:W-:-:S03]  /*46b0*/  @P3 PRMT R124, RZ, 0x5410, R113 ;  /* 0x00005410ff7c3816 */ /* 0x000fc60000000071 */
[----:B------:R-:W-:-:S04]  /*46c0*/  FADD.FTZ R125, R204, -R125 ;  /* 0x8000007dcc7d7221 */ /* 0x000fc80000010000 */
[----:B------:R-:W-:-:S04]  /*46d0*/  FMUL.FTZ R125, R140, R125 ;  /* 0x0000007d8c7d7220 */ /* 0x000fc80000410000 */
[----:B------:R-:W-:Y:S02]  /*46e0*/  @P3 FADD.FTZ R125, R125, R124 ;  /* 0x0000007c7d7d3221 */ /* 0x000fe40000010000 */
.L_x_3597:
[----:B------:R-:W-:Y:S05]  /*46f0*/  BSYNC B1 ;  /* 0x0000000000017941 */ /* 0x000fea0003800000 */
.L_x_3595:
        /* <DEDUP_REMOVED lines=14> */
.L_x_3599:
[----:B------:R-:W-:-:S04]  /*47e0*/  ISETP.NE.AND P4, PT, R139, RZ, PT ;  /* 0x000000ff8b00720c */ /* 0x000fc80003f85270 */
[----:B------:R-:W-:-:S05]  /*47f0*/  FSEL R124, R133, RZ, !P4 ;  /* 0x000000ff857c7208 */ /* 0x000fca0006000000 */
[----:B------:R-:W-:-:S04]  /*4800*/  FFMA.FTZ R124, R162, R135, R124 ;  /* 0x00000087a27c7223 */ /* 0x000fc8000001007c */
[----:B------:R-:W-:Y:S01]  /*4810*/  FADD.FTZ R125, R203, -R124 ;  /* 0x8000007ccb7d7221 */ /* 0x000fe20000010000 */
[----:B------:R-:W-:-:S03]  /*4820*/  @P3 PRMT R124, RZ, 0x7610, R113 ;  /* 0x00007610ff7c3816 */ /* 0x000fc60000000071 */
[----:B------:R-:W-:-:S04]  /*4830*/  FMUL.FTZ R125, R140, R125 ;  /* 0x0000007d8c7d7220 */ /* 0x000fc80000410000 */
[----:B------:R-:W-:Y:S02]  /*4840*/  @P3 FADD.FTZ R125, R125, R124 ;  /* 0x0000007c7d7d3221 */ /* 0x000fe40000010000 */
.L_x_3600:
[----:B------:R-:W-:Y:S05]  /*4850*/  BSYNC B1 ;  /* 0x0000000000017941 */ /* 0x000fea0003800000 */
.L_x_3598:
        /* <DEDUP_REMOVED lines=14> */
.L_x_3602:
[----:B------:R-:W-:-:S04]  /*4940*/  ISETP.NE.AND P4, PT, R139, RZ, PT ;  /* 0x000000ff8b00720c */ /* 0x000fc80003f85270 */
[----:B------:R-:W-:-:S05]  /*4950*/  FSEL R124, R133, RZ, !P4 ;  /* 0x000000ff857c7208 */ /* 0x000fca0006000000 */
[----:B------:R-:W-:Y:S01]  /*4960*/  FFMA.FTZ R125, R163, R135, R124 ;  /* 0x00000087a37d7223 */ /* 0x000fe2000001007c */
[----:B------:R-:W-:-:S03]  /*4970*/  @P3 PRMT R124, RZ, 0x5410, R114 ;  /* 0x00005410ff7c3816 */ /* 0x000fc60000000072 */
[----:B------:R-:W-:-:S04]  /*4980*/  FADD.FTZ R125, R206, -R125 ;  /* 0x8000007dce7d7221 */ /* 0x000fc80000010000 */
[----:B------:R-:W-:-:S04]  /*4990*/  FMUL.FTZ R125, R140, R125 ;  /* 0x0000007d8c7d7220 */ /* 0x000fc80000410000 */
[----:B------:R-:W-:Y:S02]  /*49a0*/  @P3 FADD.FTZ R125, R125, R124 ;  /* 0x0000007c7d7d3221 */ /* 0x000fe40000010000 */
.L_x_3603:
[----:B------:R-:W-:Y:S05]  /*49b0*/  BSYNC B1 ;  /* 0x0000000000017941 */ /* 0x000fea0003800000 */
.L_x_3601:
        /* <DEDUP_REMOVED lines=14> */
.L_x_3605:
[----:B------:R-:W-:-:S04]  /*4aa0*/  ISETP.NE.AND P4, PT, R139, RZ, PT ;  /* 0x000000ff8b00720c */ /* 0x000fc80003f85270 */
[----:B------:R-:W-:-:S05]  /*4ab0*/  FSEL R124, R133, RZ, !P4 ;  /* 0x000000ff857c7208 */ /* 0x000fca0006000000 */
[----:B------:R-:W-:-:S04]  /*4ac0*/  FFMA.FTZ R124, R160, R135, R124 ;  /* 0x00000087a07c7223 */ /* 0x000fc8000001007c */
[----:B------:R-:W-:Y:S01]  /*4ad0*/  FADD.FTZ R125, R205, -R124 ;  /* 0x8000007ccd7d7221 */ /* 0x000fe20000010000 */
[----:B------:R-:W-:-:S03]  /*4ae0*/  @P3 PRMT R124, RZ, 0x7610, R114 ;  /* 0x00007610ff7c3816 */ /* 0x000fc60000000072 */
[----:B------:R-:W-:-:S04]  /*4af0*/  FMUL.FTZ R125, R140, R125 ;  /* 0x0000007d8c7d7220 */ /* 0x000fc80000410000 */
[----:B------:R-:W-:Y:S02]  /*4b00*/  @P3 FADD.FTZ R125, R125, R124 ;  /* 0x0000007c7d7d3221 */ /* 0x000fe40000010000 */
.L_x_3606:
[----:B------:R-:W-:Y:S05]  /*4b10*/  BSYNC B1 ;  /* 0x0000000000017941 */ /* 0x000fea0003800000 */
.L_x_3604:
        /* <DEDUP_REMOVED lines=14> */
.L_x_3608:
[----:B------:R-:W-:-:S04]  /*4c00*/  ISETP.NE.AND P4, PT, R139, RZ, PT ;  /* 0x000000ff8b00720c */ /* 0x000fc80003f85270 */
[----:B------:R-:W-:-:S05]  /*4c10*/  FSEL R124, R133, RZ, !P4 ;  /* 0x000000ff857c7208 */ /* 0x000fca0006000000 */
[----:B------:R-:W-:Y:S01]  /*4c20*/  FFMA.FTZ R125, R161, R135, R124 ;  /* 0x00000087a17d7223 */ /* 0x000fe2000001007c */
[----:B------:R-:W-:-:S03]  /*4c30*/  @P3 PRMT R124, RZ, 0x5410, R115 ;  /* 0x00005410ff7c3816 */ /* 0x000fc60000000073 */
[----:B------:R-:W-:-:S04]  /*4c40*/  FADD.FTZ R125, R208, -R125 ;  /* 0x8000007dd07d7221 */ /* 0x000fc80000010000 */
[----:B------:R-:W-:-:S04]  /*4c50*/  FMUL.FTZ R125, R140, R125 ;  /* 0x0000007d8c7d7220 */ /* 0x000fc80000410000 */
[----:B------:R-:W-:Y:S02]  /*4c60*/  @P3 FADD.FTZ R125, R125, R124 ;  /* 0x0000007c7d7d3221 */ /* 0x000fe40000010000 */
.L_x_3609:
[----:B------:R-:W-:Y:S05]  /*4c70*/  BSYNC B1 ;  /* 0x0000000000017941 */ /* 0x000fea0003800000 */
.L_x_3607:
        /* <DEDUP_REMOVED lines=14> */
.L_x_3611:
[----:B------:R-:W-:-:S04]  /*4d60*/  ISETP.NE.AND P1, PT, R139, RZ, PT ;  /* 0x000000ff8b00720c */ /* 0x000fc80003f25270 */
[----:B------:R-:W-:-:S05]  /*4d70*/  FSEL R124, R133, RZ, !P1 ;  /* 0x000000ff857c7208 */ /* 0x000fca0004800000 */
[----:B------:R-:W-:-:S04]  /*4d80*/  FFMA.FTZ R124, R210, R135, R124 ;  /* 0x00000087d27c7223 */ /* 0x000fc8000001007c */
[----:B------:R-:W-:Y:S01]  /*4d90*/  FADD.FTZ R125, R207, -R124 ;  /* 0x8000007ccf7d7221 */ /* 0x000fe20000010000 */
[----:B------:R-:W-:-:S03]  /*4da0*/  @P3 PRMT R124, RZ, 0x7610, R115 ;  /* 0x00007610ff7c3816 */ /* 0x000fc60000000073 */
[----:B------:R-:W-:-:S04]  /*4db0*/  FMUL.FTZ R125, R140, R125 ;  /* 0x0000007d8c7d7220 */ /* 0x000fc80000410000 */
[----:B------:R-:W-:Y:S02]  /*4dc0*/  @P3 FADD.FTZ R125, R125, R124 ;  /* 0x0000007c7d7d3221 */ /* 0x000fe40000010000 */
.L_x_3612:
[----:B------:R-:W-:Y:S05]  /*4dd0*/  BSYNC B1 ;  /* 0x0000000000017941 */ /* 0x000fea0003800000 */
.L_x_3610:
        /* <DEDUP_REMOVED lines=8> */
[----:B------:R-:W-:-:S02]  /*4e60*/  @P0 F2FP.BF16.PACK_AB R126, RZ, R125 ;  /* 0x0000007dff7e023e */ /* 0x000fc400000010ff */
[----:B------:R-:W-:Y:S01]  /*4e70*/  @P2 F2FP.BF16.PACK_AB R127, RZ, R124 ;  /* 0x0000007cff7f223e */ /* 0x000fe200000010ff */
        /* <DEDUP_REMOVED lines=10> */
.L_x_3511:
[----:B------:R-:W-:Y:S05]  /*4f20*/  BSYNC B0 ;  /* 0x0000000000007941 */ /* 0x000fea0003800000 */
.L_x_3509:
        /* <DEDUP_REMOVED lines=85> */
[----:B------:R-:W-:Y:S01]  /*5480*/  FADD.FTZ R33, R10, R33 ;  /* 0x000000210a217221 */ /* 0x000fe20000010000 */
[----:B------:R-:W-:Y:S02]  /*5490*/  IADD3 R4, P0, R5, R0, RZ ;  /* 0x0000000005047210 */ /* 0x000fe40007f1e0ff */
[----:B------:R-:W-:Y:S02]  /*54a0*/  STS.128 [R2+0x800], R52 ;  /* 0x0008003402007388 */ /* 0x000fe40000000c00 */
[----:B------:R-:W-:Y:S02]  /*54b0*/  IADD3.X R5, RZ, RZ, RZ, P0, !PT ;  /* 0x000000ffff057210 */ /* 0x000fe400007fe4ff */
[----:B------:R-:W-:Y:S02]  /*54c0*/  STS.128 [R2+0x810], R56 ;  /* 0x0008103802007388 */ /* 0x000fe40000000c00 */
[----:B------:R-:W-:-:S02]  /*54d0*/  SHF.L.U64.HI R22, R4, 0x2, R5 ;  /* 0x0000000204167819 */ /* 0x000fc40000010205 */
[----:B------:R-:W-:Y:S01]  /*54e0*/  STS.128 [R2+0xc00], R60 ;  /* 0x000c003c02007388 */ /* 0x000fe20000000c00 */
[----:B------:R-:W-:-:S03]  /*54f0*/  SHF.L.U32 R4, R4, 0x2, RZ ;  /* 0x0000000204047819 */ /* 0x000fc600000006ff */
        /* <DEDUP_REMOVED lines=24> */
[C---:B------:R-:W-:Y:S01]  /*5680*/  IADD3 R2, P0, R4.reuse, c[0x0][0x228], RZ ;  /* 0x00008a0004027a10 */ /* 0x040fe20007f1e0ff */
[----:B------:R-:W-:Y:S02]  /*5690*/  FADD.FTZ R6, RZ, R6 ;  /* 0x00000006ff067221 */ /* 0x000fe40000010000 */
[----:B------:R-:W5:Y:S01]  /*56a0*/  LDS R49, [R0.X4+0x3200] ;  /* 0x0032000000317984 */ /* 0x000f620000004800 */
[----:B------:R-:W-:Y:S01]  /*56b0*/  IADD3 R4, P1, R4, c[0x0][0x220], RZ ;  /* 0x0000880004047a10 */ /* 0x000fe20007f3e0ff */
[----:B------:R-:W-:Y:S02]  /*56c0*/  FADD.FTZ R16, R5, R16 ;  /* 0x0000001005107221 */ /* 0x000fe40000010000 */
[----:B------:R-:W5:Y:S01]  /*56d0*/  LDS R39, [R0.X4+0x2600] ;  /* 0x0026000000277984 */ /* 0x000f620000004800 */
[----:B------:R-:W-:Y:S01]  /*56e0*/  IADD3.X R3, R22, c[0x0][0x22c], RZ, P0, !PT ;  /* 0x00008b0016037a10 */ /* 0x000fe200007fe4ff */
[----:B------:R-:W-:-:S02]  /*56f0*/  FADD.FTZ R8, RZ, R8 ;  /* 0x00000008ff087221 */ /* 0x000fc40000010000 */
[----:B------:R-:W5:Y:S01]  /*5700*/  LDS R19, [R0.X4+0x1a00] ;  /* 0x001a000000137984 */ /* 0x000f620000004800 */
[----:B------:R-:W-:Y:S01]  /*5710*/  IADD3.X R5, R22, c[0x0][0x224], RZ, P1, !PT ;  /* 0x0000890016057a10 */ /* 0x000fe20000ffe4ff */
[----:B------:R-:W-:Y:S02]  /*5720*/  FADD.FTZ R18, R37, R18 ;  /* 0x0000001225127221 */ /* 0x000fe40000010000 */
        /* <DEDUP_REMOVED lines=52> */
.L_x_3515:
[----:B------:R-:W-:Y:S01]  /*5a70*/  HFMA2.MMA R214, -RZ, RZ, 0, 5.9604644775390625e-08 ;  /* 0x00000001ffd67435 */ /* 0x000fe200000001ff */
[----:B------:R-:W-:Y:S01]  /*5a80*/  MOV R133, R209 ;  /* 0x000000d100857202 */ /* 0x000fe20000000f00 */
[----:B------:R-:W-:Y:S01]  /*5a90*/  IMAD.MOV.U32 R135, RZ, RZ, 0x1f ;  /* 0x0000001fff877424 */ /* 0x000fe200078e00ff */
[----:B------:R-:W-:-:S02]  /*5aa0*/  MOV R216, 0xffffffff ;  /* 0xffffffff00d87802 */ /* 0x000fc40000000f00 */
[----:B------:R-:W-:Y:S02]  /*5ab0*/  MOV R128, 0x5ad0 ;  /* 0x00005ad000807802 */ /* 0x000fe40000000f00 */
[----:B------:R-:W-:Y:S05]  /*5ac0*/  CALL.REL.NOINC `($__internal_53_$__cuda_sm70_shflsync_bfly_p) ;  /* 0x0000046000007944 */ /* 0x000fea0003c00000 */
[----:B-1----:R-:W-:Y:S01]  /*5ad0*/  MOV R134, R133 ;  /* 0x0000008500867202 */ /* 0x002fe20000000f00 */
[----:B0-----:R-:W-:Y:S05]  /*5ae0*/  BRA `(.L_x_3614) ;  /* 0xffffc3b000007947 */ /* 0x001fea000383ffff */
.L_x_3516:
[----:B------:R-:W-:Y:S01]  /*5af0*/  HFMA2.MMA R214, -RZ, RZ, 0, 5.9604644775390625e-08 ;  /* 0x00000001ffd67435 */ /* 0x000fe200000001ff */
[----:B------:R-:W-:Y:S01]  /*5b00*/  MOV R133, R132 ;  /* 0x0000008400857202 */ /* 0x000fe20000000f00 */
[----:B------:R-:W-:Y:S01]  /*5b10*/  IMAD.MOV.U32 R216, RZ, RZ, -0x1 ;  /* 0xffffffffffd87424 */ /* 0x000fe200078e00ff */
[----:B------:R-:W-:Y:S02]  /*5b20*/  MOV R135, 0x1f ;  /* 0x0000001f00877802 */ /* 0x000fe40000000f00 */
[----:B------:R-:W-:Y:S02]  /*5b30*/  MOV R128, 0x5b50 ;  /* 0x00005b5000807802 */ /* 0x000fe40000000f00 */
[----:B01----:R-:W-:Y:S05]  /*5b40*/  CALL.REL.NOINC `($__internal_53_$__cuda_sm70_shflsync_bfly_p) ;  /* 0x000003e000007944 */ /* 0x003fea0003c00000 */
[----:B------:R-:W-:Y:S01]  /*5b50*/  FADD.FTZ R209, R134, R209 ;  /* 0x000000d186d17221 */ /* 0x000fe20000010000 */
[----:B0-----:R-:W-:Y:S01]  /*5b60*/  HFMA2.MMA R214, -RZ, RZ, 0, 1.1920928955078125e-07 ;  /* 0x00000002ffd67435 */ /* 0x001fe200000001ff */
[----:B-1----:R-:W-:Y:S01]  /*5b70*/  FADD.FTZ R134, R132, R133 ;  /* 0x0000008584867221 */ /* 0x002fe20000010000 */
[----:B------:R-:W-:Y:S02]  /*5b80*/  MOV R135, 0x1f ;  /* 0x0000001f00877802 */ /* 0x000fe40000000f00 */
[----:B------:R-:W-:-:S02]  /*5b90*/  MOV R216, 0xffffffff ;  /* 0xffffffff00d87802 */ /* 0x000fc40000000f00 */
[----:B------:R-:W-:Y:S02]  /*5ba0*/  MOV R133, R209 ;  /* 0x000000d100857202 */ /* 0x000fe40000000f00 */
[----:B------:R-:W-:Y:S02]  /*5bb0*/  MOV R128, 0x5bd0 ;  /* 0x00005bd000807802 */ /* 0x000fe40000000f00 */
[----:B------:R-:W-:Y:S05]  /*5bc0*/  CALL.REL.NOINC `($__internal_53_$__cuda_sm70_shflsync_bfly_p) ;  /* 0x0000036000007944 */ /* 0x000fea0003c00000 */
[----:B0-----:R-:W-:Y:S01]  /*5bd0*/  HFMA2.MMA R214, -RZ, RZ, 0, 1.1920928955078125e-07 ;  /* 0x00000002ffd67435 */ /* 0x001fe200000001ff */
[----:B-1----:R-:W-:Y:S01]  /*5be0*/  MOV R132, R133 ;  /* 0x0000008500847202 */ /* 0x002fe20000000f00 */
[----:B------:R-:W-:Y:S01]  /*5bf0*/  IMAD.MOV.U32 R133, RZ, RZ, R134 ;  /* 0x000000ffff857224 */ /* 0x000fe200078e0086 */
[----:B------:R-:W-:Y:S02]  /*5c00*/  MOV R135, 0x1f ;  /* 0x0000001f00877802 */ /* 0x000fe40000000f00 */
[----:B------:R-:W-:Y:S02]  /*5c10*/  MOV R216, 0xffffffff ;  /* 0xffffffff00d87802 */ /* 0x000fe40000000f00 */
[----:B------:R-:W-:Y:S02]  /*5c20*/  MOV R128, 0x5c40 ;  /* 0x00005c4000807802 */ /* 0x000fe40000000f00 */
[----:B------:R-:W-:Y:S05]  /*5c30*/  CALL.REL.NOINC `($__internal_53_$__cuda_sm70_shflsync_bfly_p) ;  /* 0x000002f000007944 */ /* 0x000fea0003c00000 */
[----:B------:R-:W-:Y:S01]  /*5c40*/  FADD.FTZ R209, R132, R209 ;  /* 0x000000d184d17221 */ /* 0x000fe20000010000 */
[----:B0-----:R-:W-:Y:S01]  /*5c50*/  HFMA2.MMA R214, -RZ, RZ, 0, 2.384185791015625e-07 ;  /* 0x00000004ffd67435 */ /* 0x001fe200000001ff */
[----:B-1----:R-:W-:Y:S01]  /*5c60*/  FADD.FTZ R134, R134, R133 ;  /* 0x0000008586867221 */ /* 0x002fe20000010000 */
[----:B------:R-:W-:Y:S01]  /*5c70*/  MOV R135, 0x1f ;  /* 0x0000001f00877802 */ /* 0x000fe20000000f00 */
[----:B------:R-:W-:Y:S01]  /*5c80*/  IMAD.MOV.U32 R216, RZ, RZ, -0x1 ;  /* 0xffffffffffd87424 */ /* 0x000fe200078e00ff */
[----:B------:R-:W-:-:S02]  /*5c90*/  MOV R133, R209 ;  /* 0x000000d100857202 */ /* 0x000fc40000000f00 */
[----:B------:R-:W-:Y:S02]  /*5ca0*/  MOV R128, 0x5cc0 ;  /* 0x00005cc000807802 */ /* 0x000fe40000000f00 */
[----:B------:R-:W-:Y:S05]  /*5cb0*/  CALL.REL.NOINC `($__internal_53_$__cuda_sm70_shflsync_bfly_p) ;  /* 0x0000027000007944 */ /* 0x000fea0003c00000 */
[----:B0-----:R-:W-:Y:S01]  /*5cc0*/  HFMA2.MMA R214, -RZ, RZ, 0, 2.384185791015625e-07 ;  /* 0x00000004ffd67435 */ /* 0x001fe200000001ff */
[----:B-1----:R-:W-:Y:S01]  /*5cd0*/  MOV R132, R133 ;  /* 0x0000008500847202 */ /* 0x002fe20000000f00 */
[----:B------:R-:W-:Y:S01]  /*5ce0*/  IMAD.MOV.U32 R216, RZ, RZ, -0x1 ;  /* 0xffffffffffd87424 */ /* 0x000fe200078e00ff */
[----:B------:R-:W-:Y:S02]  /*5cf0*/  MOV R133, R134 ;  /* 0x0000008600857202 */ /* 0x000fe40000000f00 */
[----:B------:R-:W-:Y:S02]  /*5d00*/  MOV R135, 0x1f ;  /* 0x0000001f00877802 */ /* 0x000fe40000000f00 */
[----:B------:R-:W-:Y:S02]  /*5d10*/  MOV R128, 0x5d30 ;  /* 0x00005d3000807802 */ /* 0x000fe40000000f00 */
[----:B------:R-:W-:Y:S05]  /*5d20*/  CALL.REL.NOINC `($__internal_53_$__cuda_sm70_shflsync_bfly_p) ;  /* 0x0000020000007944 */ /* 0x000fea0003c00000 */
[----:B------:R-:W-:Y:S01]  /*5d30*/  FADD.FTZ R209, R132, R209 ;  /* 0x000000d184d17221 */ /* 0x000fe20000010000 */
[----:B0-----:R-:W-:Y:S01]  /*5d40*/  HFMA2.MMA R214, -RZ, RZ, 0, 4.76837158203125e-07 ;  /* 0x00000008ffd67435 */ /* 0x001fe200000001ff */
[----:B-1----:R-:W-:Y:S01]  /*5d50*/  FADD.FTZ R134, R134, R133 ;  /* 0x0000008586867221 */ /* 0x002fe20000010000 */
[----:B------:R-:W-:-:S02]  /*5d60*/  MOV R135, 0x1f ;  /* 0x0000001f00877802 */ /* 0x000fc40000000f00 */
[----:B------:R-:W-:Y:S02]  /*5d70*/  MOV R216, 0xffffffff ;  /* 0xffffffff00d87802 */ /* 0x000fe40000000f00 */
[----:B------:R-:W-:Y:S02]  /*5d80*/  MOV R133, R209 ;  /* 0x000000d100857202 */ /* 0x000fe40000000f00 */
[----:B------:R-:W-:Y:S02]  /*5d90*/  MOV R128, 0x5db0 ;  /* 0x00005db000807802 */ /* 0x000fe40000000f00 */
[----:B------:R-:W-:Y:S05]  /*5da0*/  CALL.REL.NOINC `($__internal_53_$__cuda_sm70_shflsync_bfly_p) ;  /* 0x0000018000007944 */ /* 0x000fea0003c00000 */
[----:B0-----:R-:W-:Y:S01]  /*5db0*/  HFMA2.MMA R135, -RZ, RZ, 0, 1.847743988037109375e-06 ;  /* 0x0000001fff877435 */ /* 0x001fe200000001ff */
[----:B-1----:R-:W-:Y:S01]  /*5dc0*/  MOV R132, R133 ;  /* 0x0000008500847202 */ /* 0x002fe20000000f00 */
[----:B------:R-:W-:Y:S01]  /*5dd0*/  IMAD.MOV.U32 R214, RZ, RZ, 0x8 ;  /* 0x00000008ffd67424 */ /* 0x000fe200078e00ff */
[----:B------:R-:W-:Y:S02]  /*5de0*/  MOV R133, R134 ;  /* 0x0000008600857202 */ /* 0x000fe40000000f00 */
[----:B------:R-:W-:Y:S02]  /*5df0*/  MOV R216, 0xffffffff ;  /* 0xffffffff00d87802 */ /* 0x000fe40000000f00 */
[----:B------:R-:W-:-:S02]  /*5e00*/  MOV R128, 0x5e20 ;  /* 0x00005e2000807802 */ /* 0x000fc40000000f00 */
[----:B------:R-:W-:Y:S05]  /*5e10*/  CALL.REL.NOINC `($__internal_53_$__cuda_sm70_shflsync_bfly_p) ;  /* 0x0000011000007944 */ /* 0x000fea0003c00000 */
[----:B------:R-:W-:Y:S01]  /*5e20*/  FADD.FTZ R132, R132, R209 ;  /* 0x000000d184847221 */ /* 0x000fe20000010000 */
[----:B0-----:R-:W-:Y:S01]  /*5e30*/  HFMA2.MMA R214, -RZ, RZ, 0, 9.5367431640625e-07 ;  /* 0x00000010ffd67435 */ /* 0x001fe200000001ff */
[----:B-1----:R-:W-:Y:S01]  /*5e40*/  FADD.FTZ R136, R134, R133 ;  /* 0x0000008586887221 */ /* 0x002fe20000010000 */
[----:B------:R-:W-:-:S02]  /*5e50*/  MOV R135, 0x1f ;  /* 0x0000001f00877802 */ /* 0x000fc40000000f00 */
[----:B------:R-:W-:Y:S02]  /*5e60*/  MOV R216, 0xffffffff ;  /* 0xffffffff00d87802 */ /* 0x000fe40000000f00 */
[----:B------:R-:W-:Y:S02]  /*5e70*/  MOV R133, R132 ;  /* 0x0000008400857202 */ /* 0x000fe40000000f00 */
[----:B------:R-:W-:Y:S02]  /*5e80*/  MOV R128, 0x5ea0 ;  /* 0x00005ea000807802 */ /* 0x000fe40000000f00 */
[----:B------:R-:W-:Y:S05]  /*5e90*/  CALL.REL.NOINC `($__internal_53_$__cuda_sm70_shflsync_bfly_p) ;  /* 0x0000009000007944 */ /* 0x000fea0003c00000 */
[----:B0-----:R-:W-:Y:S01]  /*5ea0*/  HFMA2.MMA R214, -RZ, RZ, 0, 9.5367431640625e-07 ;  /* 0x00000010ffd67435 */ /* 0x001fe200000001ff */
[----:B-1----:R-:W-:Y:S01]  /*5eb0*/  IMAD.MOV.U32 R137, RZ, RZ, R133 ;  /* 0x000000ffff897224 */ /* 0x002fe200078e0085 */
[----:B------:R-:W-:Y:S02]  /*5ec0*/  MOV R133, R136 ;  /* 0x0000008800857202 */ /* 0x000fe40000000f00 */
[----:B------:R-:W-:Y:S02]  /*5ed0*/  MOV R135, 0x1f ;  /* 0x0000001f00877802 */ /* 0x000fe40000000f00 */
[----:B------:R-:W-:-:S02]  /*5ee0*/  MOV R216, 0xffffffff ;  /* 0xffffffff00d87802 */ /* 0x000fc40000000f00 */
[----:B------:R-:W-:Y:S02]  /*5ef0*/  MOV R128, 0x5f10 ;  /* 0x00005f1000807802 */ /* 0x000fe40000000f00 */
[----:B------:R-:W-:Y:S05]  /*5f00*/  CALL.REL.NOINC `($__internal_53_$__cuda_sm70_shflsync_bfly_p) ;  /* 0x0000002000007944 */ /* 0x000fea0003c00000 */
[----:B-1----:R-:W-:Y:S01]  /*5f10*/  MOV R129, R133 ;  /* 0x0000008500817202 */ /* 0x002fe20000000f00 */
[----:B0-----:R-:W-:Y:S05]  /*5f20*/  BRA `(.L_x_3615) ;  /* 0xffffc09000007947 */ /* 0x001fea000383ffff */
        .weak           $__internal_53_$__cuda_sm70_shflsync_bfly_p
        .type           $__internal_53_$__cuda_sm70_shflsync_bfly_p,@function
        .size           $__internal_53_$__cuda_sm70_shflsync_bfly_p,(.L_x_12355 - $__internal_53_$__cuda_sm70_shflsync_bfly_p)
$__internal_53_$__cuda_sm70_shflsync_bfly_p:
[----:B------:R-:W-:Y:S01]  /*5f30*/  HFMA2.MMA R129, -RZ, RZ, 0, 0 ;  /* 0x00000000ff817435 */ /* 0x000fe200000001ff */
[----:B------:R-:W-:Y:S04]  /*5f40*/  WARPSYNC R216 ;  /* 0x000000d800007348 */ /* 0x000fe80003800000 */
[----:B------:R0:W1:Y:S01]  /*5f50*/  SHFL.BFLY PT, R133, R133, R214, R135 ;  /* 0x0c0000d685857389 */ /* 0x00006200000e0087 */
[----:B------:R-:W-:Y:S05]  /*5f60*/  RET.REL.NODEC R128 `(_ZN10layer_norm13ln_bwd_kernelINS_13Kernel_traitsIf13__nv_bfloat16S2_S2_fjLj1024ELj1ELj4ELj1ELj16ENS_18Kernel_traits_baseILj1024EfS2_S2_S2_fjLj128EEEEELb1ELb0ELb1ELb1EEEvNS_9BwdParamsE) ;  /* 0xffffa09080007950 */ /* 0x000fea0003c3ffff */
.L_x_3616:
        /* <DEDUP_REMOVED lines=9> */
.L_x_12355:


//--------------------- .text._ZN10layer_norm13ln_bwd_kernelINS_13Kernel_traitsIf13__nv_bfloat16S2_S2_fjLj1024ELj1ELj4ELj1ELj16ENS_18Kernel_traits_baseILj1024EfS2_S2_S2_fjLj128EEEEELb1ELb1ELb0ELb0EEEvNS_9BwdParamsE --------------------------
	.section	.text._ZN10layer_norm13ln_bwd_kernelINS_13Kernel_traitsIf13__nv_bfloat16S2_S2_fjLj1024ELj1ELj4ELj1ELj16ENS_18Kernel_traits_baseILj1024EfS2_S2_S2_fjLj128EEEEELb1ELb1ELb0ELb0EEEvNS_9BwdParamsE,"ax",@progbits
	.sectioninfo	@"SHI_REGISTERS=255"
	.align	128
        .global         _ZN10layer_norm13ln_bwd_kernelINS_13Kernel_traitsIf13__nv_bfloat16S2_S2_fjLj1024ELj1ELj4ELj1ELj16ENS_18Kernel_traits_baseILj1024EfS2_S2_S2_fjLj128EEEEELb1ELb1ELb0ELb0EEEvNS_9BwdParamsE
        .type           _ZN10layer_norm13ln_bwd_kernelINS_13Kernel_traitsIf13__nv_bfloat16S2_S2_fjLj1024ELj1ELj4ELj1ELj16ENS_18Kernel_traits_baseILj1024EfS2_S2_S2_fjLj128EEEEELb1ELb1ELb0ELb0EEEvNS_9BwdParamsE,@function
        .size           _ZN10layer_norm13ln_bwd_kernelINS_13Kernel_traitsIf13__nv_bfloat16S2_S2_fjLj1024ELj1ELj4ELj1ELj16ENS_18Kernel_traits_baseILj1024EfS2_S2_S2_fjLj128EEEEELb1ELb1ELb0ELb0EEEvNS_9BwdParamsE,(.L_x_12356 - _ZN10layer_norm13ln_bwd_kernelINS_13Kernel_traitsIf13__nv_bfloat16S2_S2_fjLj1024ELj1ELj4ELj1ELj16ENS_18Kernel_traits_baseILj1024EfS2_S2_S2_fjLj128EEEEELb1ELb1ELb0ELb0EEEvNS_9BwdParamsE)
        .other          _ZN10layer_norm13ln_bwd_kernelINS_13Kernel_traitsIf13__nv_bfloat16S2_S2_fjLj1024ELj1ELj4ELj1ELj16ENS_18Kernel_traits_baseILj1024EfS2_S2_S2_fjLj128EEEEELb1ELb1ELb0ELb0EEEvNS_9BwdParamsE,@"STO_CUDA_ENTRY STV_DEFAULT"
_ZN10layer_norm13ln_bwd_kernelINS_13Kernel_traitsIf13__nv_bfloat16S2_S2_fjLj1024ELj1ELj4ELj1ELj16ENS_18Kernel_traits_baseILj1024EfS2_S2_S2_fjLj128EEEEELb1ELb1ELb0ELb0EEEvNS_9BwdParamsE:
.text._ZN10layer_norm13ln_bwd_kernelINS_13Kernel_traitsIf13__nv_bfloat16S2_S2_fjLj1024ELj1ELj4ELj1ELj16ENS_18Kernel_traits_baseILj1024EfS2_S2_S2_fjLj128EEEEELb1ELb1ELb0ELb0EEEvNS_9BwdParamsE:
        /* <DEDUP_REMOVED lines=11> */
[----:B------:R0:W4:Y:S04]  /*00b0*/  LDL.64 R30, [R1+0x28] ;  /* 0x00002800011e7983 */ /* 0x0001280000100a00 */
[----:B------:R0:W4:Y:S01]  /*00c0*/  LDL.64 R24, [R1+0x10] ;  /* 0x0000100001187983 */ /* 0x0001220000100a00 */
[----:B-1----:R-:W-:-:S03]  /*00d0*/  LOP3.LUT R3, R18, 0x1f, RZ, 0xc, !PT ;  /* 0x0000001f12037812 */ /* 0x002fc600078e0cff */
[----:B------:R0:W4:Y:S01]  /*00e0*/  LDL.64 R26, [R1+0x18] ;  /* 0x00001800011a7983 */ /* 0x0001220000100a00 */
[----:B------:R-:W-:-:S03]  /*00f0*/  LEA.HI.SX32 R0, R0, R3, 0x1d ;  /* 0x0000000300007211 */ /* 0x000fc600078feaff */
[----:B------:R0:W4:Y:S01]  /*0100*/  LDL.64 R20, [R1] ;  /* 0x0000000001147983 */ /* 0x0001220000100a00 */
[----:B------:R-:W-:-:S03]  /*0110*/  LOP3.LUT P1, RZ, R0, 0xffffffe0, RZ, 0xc0, !PT ;  /* 0xffffffe000ff7812 */ /* 0x000fc6000782c0ff */
[----:B------:R0:W4:Y:S01]  /*0120*/  LDL.64 R22, [R1+0x8] ;  /* 0x0000080001167983 */ /* 0x0001220000100a00 */
[----:B------:R-:W-:Y:S01]  /*0130*/  LOP3.LUT R16, R18, 0x1f, RZ, 0xc0, !PT ;  /* 0x0000001f12107812 */ /* 0x000fe200078ec0ff */
[----:B------:R-:W-:-:S08]  /*0140*/  ULDC.64 UR4, c[0x0][0x118] ;  /* 0x0000460000047ab9 */ /* 0x000fd00000000a00 */
[----:B------:R-:W-:-:S05]  /*0150*/  @P1 MOV R5, 0x20 ;  /* 0x0000002000051802 */ /* 0x000fca0000000f00 */
[----:B------:R-:W-:-:S05]  /*0160*/  @P1 IMAD.WIDE.U32 R2, R16, R5, c[0x0][0x1b0] ;  /* 0x00006c0010021625 */ /* 0x000fca00078e0005 */
[----:B--2---:R-:W2:Y:S01]  /*0170*/  @P1 LDG.E.128 R12, [R2.64+0x10] ;  /* 0x00001004020c1981 */ /* 0x004ea2000c1e1d00 */
[----:B------:R-:W-:Y:S01]  /*0180*/  ISETP.GE.U32.AND P2, PT, R0, 0x40, PT ;  /* 0x000000400000780c */ /* 0x000fe20003f46070 */
[C---:B------:R-:W-:Y:S01]  /*0190*/  @P1 IMAD.WIDE.U32 R4, R16.reuse, R5, c[0x0][0x1c8] ;  /* 0x0000720010041625 */ /* 0x040fe200078e0005 */
[----:B------:R-:W-:Y:S02]  /*01a0*/  @P1 LOP3.LUT R16, R16, 0x20, RZ, 0xfc, !PT ;  /* 0x0000002010101812 */ /* 0x000fe400078efcff */
[----:B------:R-:W-:Y:S01]  /*01b0*/  ISETP.GE.U32.AND P3, PT, R0, 0x60, PT ;  /* 0x000000600000780c */ /* 0x000fe20003f66070 */
[----:B---3--:R1:W3:Y:S08]  /*01c0*/  @P1 LDG.E.128 R32, [R2.64] ;  /* 0x0000000402201981 */ /* 0x0082f0000c1e1d00 */
[----:B------:R-:W-:-:S05]  /*01d0*/  @P2 MOV R11, 0x20 ;  /* 0x00000020000b2802 */ /* 0x000fca0000000f00 */
[CC--:B------:R-:W-:Y:S01]  /*01e0*/  @P2 IMAD.WIDE.U32 R8, R16.reuse, R11.reuse, c[0x0][0x1b0] ;  /* 0x00006c0010082625 */ /* 0x0c0fe200078e000b */
[----:B----4-:R4:W3:Y:S03]  /*01f0*/  @P1 LDG.E.128 R28, [R4.64] ;  /* 0x00000004041c1981 */ /* 0x0108e6000c1e1d00 */
[----:B------:R-:W-:Y:S01]  /*0200*/  @P2 IMAD.WIDE.U32 R10, R16, R11, c[0x0][0x1c8] ;  /* 0x00007200100a2625 */ /* 0x000fe200078e000b */
[----:B------:R-:W-:Y:S01]  /*0210*/  ISETP.GE.U32.AND P4, PT, R0, 0x80, PT ;  /* 0x000000800000780c */ /* 0x000fe20003f86070 */
[----:B------:R0:W5:Y:S04]  /*0220*/  @P2 LDG.E.128 R164, [R8.64] ;  /* 0x0000000408a42981 */ /* 0x000168000c1e1d00 */
[----:B------:R4:W3:Y:S01]  /*0230*/  @P1 LDG.E.128 R24, [R4.64+0x10] ;  /* 0x0000100404181981 */ /* 0x0008e2000c1e1d00 */
[----:B------:R-:W-:-:S03]  /*0240*/  @P2 IADD3 R16, R16, 0x20, RZ ;  /* 0x0000002010102810 */ /* 0x000fc60007ffe0ff */
[----:B------:R0:W5:Y:S04]  /*0250*/  @P2 LDG.E.128 R160, [R8.64+0x10] ;  /* 0x0000100408a02981 */ /* 0x000168000c1e1d00 */
[----:B------:R-:W3:Y:S01]  /*0260*/  @P2 LDG.E.128 R20, [R10.64] ;  /* 0x000000040a142981 */ /* 0x000ee2000c1e1d00 */
[----:B------:R-:W-:-:S03]  /*0270*/  @P4 MOV R17, 0x20 ;  /* 0x0000002000114802 */ /* 0x000fc60000000f00 */
        /* <DEDUP_REMOVED lines=10> */
[----:B-1----:R-:W-:Y:S01]  /*0320*/  @P4 IMAD.WIDE.U32 R2, R16, R17, c[0x0][0x1b0] ;  /* 0x00006c0010024625 */ /* 0x002fe200078e0011 */
[----:B------:R0:W5:Y:S04]  /*0330*/  @P3 LDG.E.128 R144, [R14.64] ;  /* 0x000000040e903981 */ /* 0x000168000c1e1d00 */
[----:B------:R0:W5:Y:S04]  /*0340*/  @P3 LDG.E.128 R140, [R14.64+0x10] ;  /* 0x000010040e8c3981 */ /* 0x000168000c1e1d00 */
[----:B------:R0:W5:Y:S04]  /*0350*/  @P4 LDG.E.128 R136, [R6.64] ;  /* 0x0000000406884981 */ /* 0x000168000c1e1d00 */
[----:B------:R0:W5:Y:S04]  /*0360*/  @P4 LDG.E.128 R132, [R6.64+0x10] ;  /* 0x0000100406844981 */ /* 0x000168000c1e1d00 */
[----:B------:R0:W5:Y:S04]  /*0370*/  @P4 LDG.E.128 R128, [R2.64] ;  /* 0x0000000402804981 */ /* 0x000168000c1e1d00 */
[----:B------:R0:W5:Y:S04]  /*0380*/  @P4 LDG.E.128 R124, [R2.64+0x10] ;  /* 0x00001004027c4981 */ /* 0x000168000c1e1d00 */
[----:B----4-:R-:W1:Y:S04]  /*0390*/  S2R R5, SR_CTAID.X ;  /* 0x0000000000057919 */ /* 0x010e680000002500 */
[----:B---3--:R2:W-:Y:S01]  /*03a0*/  @P1 STL.64 [R1+0x40], R32 ;  /* 0x0000402001001387 */ /* 0x0085e20000100a00 */
[----:B------:R-:W-:-:S03]  /*03b0*/  SHF.R.U32.HI R0, RZ, 0x5, R18 ;  /* 0x00000005ff007819 */ /* 0x000fc60000011612 */
[----:B------:R3:W-:Y:S04]  /*03c0*/  @P1 STL.64 [R1+0x48], R34 ;  /* 0x0000482201001387 */ /* 0x0007e80000100a00 */
[----:B------:R4:W-:Y:S04]  /*03d0*/  @P1 STL.64 [R1+0x20], R28 ;  /* 0x0000201c01001387 */ /* 0x0009e80000100a00 */
[----:B------:R0:W-:Y:S04]  /*03e0*/  @P1 STL.64 [R1+0x28], R30 ;  /* 0x0000281e01001387 */ /* 0x0001e80000100a00 */
[----:B------:R0:W-:Y:S04]  /*03f0*/  @P1 STL.64 [R1+0x10], R24 ;  /* 0x0000101801001387 */ /* 0x0001e80000100a00 */
[----:B------:R0:W-:Y:S01]  /*0400*/  @P1 STL.64 [R1+0x18], R26 ;  /* 0x0000181a01001387 */ /* 0x0001e20000100a00 */
[----:B-1----:R-:W-:-:S03]  /*0410*/  LEA R0, R5, R0, 0x2 ;  /* 0x0000000005007211 */ /* 0x002fc600078e10ff */
[----:B------:R1:W-:Y:S04]  /*0420*/  @P2 STL.64 [R1], R20 ;  /* 0x0000001401002387 */ /* 0x0003e80000100a00 */
[----:B------:R1:W-:Y:S01]  /*0430*/  @P2 STL.64 [R1+0x8], R22 ;  /* 0x0000081601002387 */ /* 0x0003e20000100a00 */
        /* <DEDUP_REMOVED lines=47> */
[----:B---3--:R-:W-:Y:S01]  /*0730*/  CS2R R34, SRZ ;  /* 0x0000000000227805 */ /* 0x008fe2000001ff00 */
[----:B----4-:R-:W-:Y:S01]  /*0740*/  CS2R R28, SRZ ;  /* 0x00000000001c7805 */ /* 0x010fe2000001ff00 */
[----:B0-----:R-:W-:Y:S01]  /*0750*/  CS2R R30, SRZ ;  /* 0x00000000001e7805 */ /* 0x001fe2000001ff00 */
[----:B------:R-:W-:Y:S05]  /*0760*/  @P0 BRA `(.L_x_3618) ;  /* 0x000040d000000947 */ /* 0x000fea0003800000 */
[----:B-1----:R-:W-:Y:S02]  /*0770*/  HFMA2.MMA R121, -RZ, RZ, 0, 0 ;  /* 0x00000000ff797435 */ /* 0x002fe400000001ff */
.L_x_3637:
        /* <DEDUP_REMOVED lines=13> */
[----:B-----5:R0:W5:Y:S01]  /*0850*/  LDG.E R199, [R184.64] ;  /* 0x00000004b8c77981 */ /* 0x020162000c1e1900 */
[----:B------:R-:W-:Y:S01]  /*0860*/  BSSY B1, `(.L_x_3619) ;  /* 0x000006c000017945 */ /* 0x000fe20003800000 */
[----:B------:R-:W-:Y:S02]  /*0870*/  MOV R224, RZ ;  /* 0x000000ff00e07202 */ /* 0x000fe40000000f00 */
[----:B------:R-:W-:Y:S02]  /*0880*/  MOV R223, RZ ;  /* 0x000000ff00df7202 */ /* 0x000fe40000000f00 */
[----:B----4-:R-:W-:Y:S02]  /*0890*/  ISETP.NE.AND P5, PT, R189, RZ, PT ;  /* 0x000000ffbd00720c */ /* 0x010fe40003fa5270 */
        /* <DEDUP_REMOVED lines=18> */
[----:B------:R0:W3:Y:S01]  /*09c0*/  LDG.E.128 R184, [R20.64] ;  /* 0x0000000414b87981 */ /* 0x0000e2000c1e1d00 */
[----:B------:R-:W-:-:S03]  /*09d0*/  ISETP.NE.U32.AND P0, PT, RZ, c[0x0][0x218], PT ;  /* 0x00008600ff007a0c */ /* 0x000fc60003f05070 */
[----:B------:R-:W3:Y:S01]  /*09e0*/  LDL R249, [R1+0x34] ;  /* 0x0000340001f97983 */ /* 0x000ee20000100800 */
[----:B------:R-:W-:-:S03]  /*09f0*/  ISETP.NE.AND.EX P0, PT, RZ, c[0x0][0x21c], PT, P0 ;  /* 0x00008700ff007a0c */ /* 0x000fc60003f05300 */
[----:B------:R-:W3:Y:S04]  /*0a00*/  LDL R240, [R1+0x48] ;  /* 0x0000480001f07983 */ /* 0x000ee80000100800 */
[----:B------:R-:W4:Y:S04]  /*0a10*/  LDL R248, [R1+0x38] ;  /* 0x0000380001f87983 */ /* 0x000f280000100800 */
[----:B------:R-:W4:Y:S02]  /*0a20*/  LDL R247, [R1+0x3c] ;  /* 0x00003c0001f77983 */ /* 0x000f240000100800 */
[----:B0-----:R-:W-:-:S04]  /*0a30*/  @P0 LEA R20, P6, R2, c[0x0][0x218], 0x4 ;  /* 0x0000860002140a11 */ /* 0x001fc800078c20ff */
[----:B------:R-:W-:-:S05]  /*0a40*/  @P0 LEA.HI.X R21, R2, c[0x0][0x21c], RZ, 0x4, P6 ;  /* 0x0000870002150a11 */ /* 0x000fca00030f24ff */
[----:B------:R0:W5:Y:S01]  /*0a50*/  @P0 LDG.E.128 R24, [R20.64] ;  /* 0x0000000414180981 */ /* 0x000162000c1e1d00 */
[----:B------:R-:W-:-:S04]  /*0a60*/  LEA R22, P0, R2, c[0x0][0x190], 0x3 ;  /* 0x0000640002167a11 */ /* 0x000fc800078018ff */
[----:B------:R-:W-:-:S06]  /*0a70*/  LEA.HI.X R23, R2, c[0x0][0x194], RZ, 0x3, P0 ;  /* 0x0000650002177a11 */ /* 0x000fcc00000f1cff */
[----:B------:R-:W5:Y:S01]  /*0a80*/  LDG.E.64 R22, [R22.64] ;  /* 0x0000000416167981 */ /* 0x000f62000c1e1b00 */
[----:B------:R-:W-:Y:S02]  /*0a90*/  IADD3 R226, R2, 0x20, RZ ;  /* 0x0000002002e27810 */ /* 0x000fe40007ffe0ff */
[--C-:B--2---:R-:W-:Y:S02]  /*0aa0*/  PRMT R224, RZ, 0x5410, R16.reuse ;  /* 0x00005410ffe07816 */ /* 0x104fe40000000010 */
[----:B0-----:R-:W-:Y:S02]  /*0ab0*/  PRMT R21, RZ, 0x7610, R16 ;  /* 0x00007610ff157816 */ /* 0x001fe40000000010 */
[--C-:B------:R-:W-:Y:S02]  /*0ac0*/  PRMT R20, RZ, 0x5410, R17.reuse ;  /* 0x00005410ff147816 */ /* 0x100fe40000000011 */
[----:B------:R-:W-:Y:S02]  /*0ad0*/  PRMT R17, RZ, 0x7610, R17 ;  /* 0x00007610ff117816 */ /* 0x000fe40000000011 */
[----:B------:R-:W-:-:S02]  /*0ae0*/  PRMT R16, RZ, 0x5410, R18 ;  /* 0x00005410ff107816 */ /* 0x000fc40000000012 */
[----:B------:R-:W-:Y:S01]  /*0af0*/  PRMT R15, RZ, 0x7610, R18 ;  /* 0x00007610ff0f7816 */ /* 0x000fe20000000012 */
[C---:B------:R-:W-:Y:S01]  /*0b00*/  FADD.FTZ R18, -R222.reuse, R224 ;  /* 0x000000e0de127221 */ /* 0x040fe20000010100 */
[----:B------:R-:W-:Y:S01]  /*0b10*/  PRMT R189, RZ, 0x5410, R19 ;  /* 0x00005410ffbd7816 */ /* 0x000fe20000000013 */
[C---:B------:R-:W-:Y:S01]  /*0b20*/  FADD.FTZ R224, -R222.reuse, R21 ;  /* 0x00000015dee07221 */ /* 0x040fe20000010100 */
[----:B------:R-:W-:Y:S01]  /*0b30*/  PRMT R188, RZ, 0x7610, R19 ;  /* 0x00007610ffbc7816 */ /* 0x000fe20000000013 */
[----:B-----5:R-:W-:Y:S01]  /*0b40*/  FMUL.FTZ R21, R199, R18 ;  /* 0x00000012c7157220 */ /* 0x020fe20000410000 */
[----:B---3--:R-:W-:Y:S01]  /*0b50*/  PRMT R19, RZ, 0x5410, R184 ;  /* 0x00005410ff137816 */ /* 0x008fe200000000b8 */
[C---:B------:R-:W-:Y:S02]  /*0b60*/  FADD.FTZ R17, -R222.reuse, R17 ;  /* 0x00000011de117221 */ /* 0x040fe40000010100 */
[----:B------:R-:W-:Y:S01]  /*0b70*/  FADD.FTZ R16, -R222, R16 ;  /* 0x00000010de107221 */ /* 0x000fe20000010100 */
[----:B------:R-:W-:-:S02]  /*0b80*/  PRMT R191, RZ, 0x5410, R185 ;  /* 0x00005410ffbf7816 */ /* 0x000fc400000000b9 */
[----:B------:R-:W-:Y:S01]  /*0b90*/  PRMT R190, RZ, 0x7610, R185 ;  /* 0x00007610ffbe7816 */ /* 0x000fe200000000b9 */
[----:B------:R-:W-:Y:S01]  /*0ba0*/  FADD.FTZ R88, R88, R19 ;  /* 0x0000001358587221 */ /* 0x000fe20000010000 */
[----:B------:R-:W-:Y:S01]  /*0bb0*/  PRMT R185, RZ, 0x5410, R186 ;  /* 0x00005410ffb97816 */ /* 0x000fe200000000ba */
[----:B------:R-:W-:Y:S01]  /*0bc0*/  FFMA.FTZ R120, R21, R19, R120 ;  /* 0x0000001315787223 */ /* 0x000fe20000010078 */
[----:B------:R-:W-:Y:S01]  /*0bd0*/  PRMT R223, RZ, 0x7610, R184 ;  /* 0x00007610ffdf7816 */ /* 0x000fe200000000b8 */
[C---:B------:R-:W-:Y:S02]  /*0be0*/  FMUL.FTZ R17, R199.reuse, R17 ;  /* 0x00000011c7117220 */ /* 0x040fe40000410000 */
[----:B------:R-:W-:Y:S02]  /*0bf0*/  FADD.FTZ R15, -R222, R15 ;  /* 0x0000000fde0f7221 */ /* 0x000fe40000010100 */
[----:B------:R-:W-:Y:S02]  /*0c00*/  FMUL.FTZ R16, R199, R16 ;  /* 0x00000010c7107220 */ /* 0x000fe40000410000 */
[----:B------:R-:W-:Y:S01]  /*0c10*/  FMUL.FTZ R19, R242, R19 ;  /* 0x00000013f2137220 */ /* 0x000fe20000410000 */
[----:B------:R-:W-:Y:S01]  /*0c20*/  PRMT R186, RZ, 0x7610, R186 ;  /* 0x00007610ffba7816 */ /* 0x000fe200000000ba */
[----:B------:R-:W-:-:S02]  /*0c30*/  FADD.FTZ R18, -R222, R20 ;  /* 0x00000014de127221 */ /* 0x000fc40000010100 */
[----:B------:R-:W-:Y:S02]  /*0c40*/  FADD.FTZ R91, R91, R190 ;  /* 0x000000be5b5b7221 */ /* 0x000fe40000010000 */
[-C--:B------:R-:W-:Y:S02]  /*0c50*/  FFMA.FTZ R123, R17, R190.reuse, R123 ;  /* 0x000000be117b7223 */ /* 0x080fe4000001007b */
[----:B------:R-:W-:Y:S02]  /*0c60*/  FMUL.FTZ R245, R239, R190 ;  /* 0x000000beeff57220 */ /* 0x000fe40000410000 */
[----:B------:R-:W-:Y:S02]  /*0c70*/  FADD.FTZ R84, R84, R185 ;  /* 0x000000b954547221 */ /* 0x000fe40000010000 */
[----:B------:R-:W-:Y:S02]  /*0c80*/  FMUL.FTZ R15, R199, R15 ;  /* 0x0000000fc70f7220 */ /* 0x000fe40000410000 */
[----:B------:R-:W-:-:S02]  /*0c90*/  FFMA.FTZ R116, R16, R185, R116 ;  /* 0x000000b910747223 */ /* 0x000fc40000010074 */
[----:B----4-:R-:W-:Y:S02]  /*0ca0*/  FMUL.FTZ R244, R250, R185 ;  /* 0x000000b9faf47220 */ /* 0x010fe40000410000 */
[----:B------:R-:W-:Y:S02]  /*0cb0*/  FMUL.FTZ R20, R199, R224 ;  /* 0x000000e0c7147220 */ /* 0x000fe40000410000 */
[----:B------:R-:W-:Y:S02]  /*0cc0*/  FMUL.FTZ R251, R241, R223 ;  /* 0x000000dff1fb7220 */ /* 0x000fe40000410000 */
[----:B------:R-:W-:Y:S02]  /*0cd0*/  FADD.FTZ R185, RZ, R19 ;  /* 0x00000013ffb97221 */ /* 0x000fe40000010000 */
[----:B------:R-:W-:Y:S02]  /*0ce0*/  FFMA.FTZ R190, R21, R19, RZ ;  /* 0x0000001315be7223 */ /* 0x000fe400000100ff */
[----:B------:R-:W-:-:S02]  /*0cf0*/  FADD.FTZ R85, R85, R186 ;  /* 0x000000ba55557221 */ /* 0x000fc40000010000 */
[-C--:B------:R-:W-:Y:S02]  /*0d00*/  FFMA.FTZ R117, R15, R186.reuse, R117 ;  /* 0x000000ba0f757223 */ /* 0x080fe40000010075 */
[----:B------:R-:W-:Y:S02]  /*0d10*/  FMUL.FTZ R243, R249, R186 ;  /* 0x000000baf9f37220 */ /* 0x000fe40000410000 */
[----:B------:R-:W-:Y:S02]  /*0d20*/  FMUL.FTZ R18, R199, R18 ;  /* 0x00000012c7127220 */ /* 0x000fe40000410000 */
[----:B------:R-:W-:Y:S02]  /*0d30*/  FMUL.FTZ R246, R240, R191 ;  /* 0x000000bff0f67220 */ /* 0x000fe40000410000 */
[----:B------:R-:W-:Y:S02]  /*0d40*/  FADD.FTZ R185, R185, R251 ;  /* 0x000000fbb9b97221 */ /* 0x000fe40000010000 */
[----:B------:R-:W-:-:S02]  /*0d50*/  FFMA.FTZ R186, R20, R251, R190 ;  /* 0x000000fb14ba7223 */ /* 0x000fc400000100be */
[----:B------:R-:W-:Y:S02]  /*0d60*/  FADD.FTZ R190, -R222, R189 ;  /* 0x000000bddebe7221 */ /* 0x000fe40000010100 */
[----:B------:R-:W-:Y:S02]  /*0d70*/  FADD.FTZ R185, R185, R246 ;  /* 0x000000f6b9b97221 */ /* 0x000fe40000010000 */
[----:B------:R-:W-:Y:S01]  /*0d80*/  FFMA.FTZ R189, R18, R246, R186 ;  /* 0x000000f612bd7223 */ /* 0x000fe200000100ba */
[----:B------:R-:W-:Y:S01]  /*0d90*/  PRMT R184, RZ, 0x5410, R187 ;  /* 0x00005410ffb87816 */ /* 0x000fe200000000bb */
        /* <DEDUP_REMOVED lines=8> */
[----:B------:R-:W-:Y:S01]  /*0e20*/  PRMT R187, RZ, 0x7610, R187 ;  /* 0x00007610ffbb7816 */ /* 0x000fe200000000bb */
        /* <DEDUP_REMOVED lines=15> */
.L_x_3620:
[----:B------:R-:W-:Y:S05]  /*0f20*/  BSYNC B1 ;  /* 0x0000000000017941 */ /* 0x000fea0003800000 */
.L_x_3619:
        /* <DEDUP_REMOVED lines=12> */
[----:B------:R0:W5:Y:S02]  /*0ff0*/  @P0 LDG.E.128 R168, [R10.64] ;  /* 0x000000040aa80981 */ /* 0x000164000c1e1d00 */
[----:B0-----:R-:W-:-:S04]  /*1000*/  LEA R10, P0, R226, c[0x0][0x190], 0x3 ;  /* 0x00006400e20a7a11 */ /* 0x001fc800078018ff */
[----:B------:R-:W-:-:S05]  /*1010*/  LEA.HI.X R11, R226, c[0x0][0x194], RZ, 0x3, P0 ;  /* 0x00006500e20b7a11 */ /* 0x000fca00000f1cff */
[----:B------:R0:W5:Y:S01]  /*1020*/  LDG.E.64 R192, [R10.64] ;  /* 0x000000040ac07981 */ /* 0x000162000c1e1b00 */
[----:B------:R-:W-:Y:S02]  /*1030*/  IADD3 R226, R226, 0x20, RZ ;  /* 0x00000020e2e27810 */ /* 0x000fe40007ffe0ff */
[--C-:B--2---:R-:W-:Y:S02]  /*1040*/  PRMT R14, RZ, 0x5410, R188.reuse ;  /* 0x00005410ff0e7816 */ /* 0x104fe400000000bc */
[----:B------:R-:W-:Y:S02]  /*1050*/  PRMT R4, RZ, 0x7610, R188 ;  /* 0x00007610ff047816 */ /* 0x000fe400000000bc */
[--C-:B------:R-:W-:Y:S02]  /*1060*/  PRMT R12, RZ, 0x5410, R189.reuse ;  /* 0x00005410ff0c7816 */ /* 0x100fe400000000bd */
[----:B------:R-:W-:Y:S02]  /*1070*/  PRMT R13, RZ, 0x7610, R189 ;  /* 0x00007610ff0d7816 */ /* 0x000fe400000000bd */
[----:B0-----:R-:W-:Y:S01]  /*1080*/  PRMT R11, RZ, 0x5410, R190 ;  /* 0x00005410ff0b7816 */ /* 0x001fe200000000be */
[----:B------:R-:W-:Y:S01]  /*1090*/  FADD.FTZ R12, -R222, R12 ;  /* 0x0000000cde0c7221 */ /* 0x000fe20000010100 */
[----:B------:R-:W-:-:S02]  /*10a0*/  PRMT R190, RZ, 0x7610, R190 ;  /* 0x00007610ffbe7816 */ /* 0x000fc400000000be */
[----:B------:R-:W-:Y:S01]  /*10b0*/  PRMT R10, RZ, 0x5410, R191 ;  /* 0x00005410ff0a7816 */ /* 0x000fe200000000bf */
[C---:B------:R-:W-:Y:S01]  /*10c0*/  FADD.FTZ R11, -R222.reuse, R11 ;  /* 0x0000000bde0b7221 */ /* 0x040fe20000010100 */
[----:B------:R-:W-:Y:S01]  /*10d0*/  PRMT R191, RZ, 0x7610, R191 ;  /* 0x00007610ffbf7816 */ /* 0x000fe200000000bf */
[C---:B------:R-:W-:Y:S01]  /*10e0*/  FADD.FTZ R190, -R222.reuse, R190 ;  /* 0x000000bedebe7221 */ /* 0x040fe20000010100 */
[--C-:B---3--:R-:W-:Y:S01]  /*10f0*/  PRMT R217, RZ, 0x5410, R184.reuse ;  /* 0x00005410ffd97816 */ /* 0x108fe200000000b8 */
[C---:B-----5:R-:W-:Y:S01]  /*1100*/  FMUL.FTZ R11, R199.reuse, R11 ;  /* 0x0000000bc70b7220 */ /* 0x060fe20000410000 */
[----:B------:R-:W-:Y:S01]  /*1110*/  PRMT R218, RZ, 0x7610, R184 ;  /* 0x00007610ffda7816 */ /* 0x000fe200000000b8 */
[C---:B------:R-:W-:Y:S01]  /*1120*/  FADD.FTZ R184, -R222.reuse, R14 ;  /* 0x0000000edeb87221 */ /* 0x040fe20000010100 */
[--C-:B------:R-:W-:Y:S01]  /*1130*/  PRMT R189, RZ, 0x5410, R185.reuse ;  /* 0x00005410ffbd7816 */ /* 0x100fe200000000b9 */
[----:B------:R-:W-:Y:S01]  /*1140*/  FADD.FTZ R14, -R222, R4 ;  /* 0x00000004de0e7221 */ /* 0x000fe20000010100 */
        /* <DEDUP_REMOVED lines=9> */
[----:B------:R-:W-:-:S02]  /*11e0*/  FADD.FTZ R217, -R222, R13 ;  /* 0x0000000dded97221 */ /* 0x000fc40000010100 */
[C---:B------:R-:W-:Y:S02]  /*11f0*/  FMUL.FTZ R13, R199.reuse, R12 ;  /* 0x0000000cc70d7220 */ /* 0x040fe40000410000 */
[----:B------:R-:W-:Y:S02]  /*1200*/  FMUL.FTZ R12, R199, R217 ;  /* 0x000000d9c70c7220 */ /* 0x000fe40000410000 */
        /* <DEDUP_REMOVED lines=22> */
[----:B------:R-:W-:Y:S02]  /*1370*/  FADD.FTZ R185, R185, R234 ;  /* 0x000000eab9b97221 */ /* 0x000fe40000010000 */
[----:B------:R-:W-:Y:S02]  /*1380*/  FFMA.FTZ R186, R11, R234, R186 ;  /* 0x000000ea0bba7223 */ /* 0x000fe400000100ba */
        /* <DEDUP_REMOVED lines=19> */
.L_x_3622:
[----:B------:R-:W-:Y:S05]  /*14c0*/  BSYNC B1 ;  /* 0x0000000000017941 */ /* 0x000fea0003800000 */
.L_x_3621:
[----:B------:R-:W-:Y:S01]  /*14d0*/  BSSY B1, `(.L_x_3623) ;  /* 0x0000059000017945 */ /* 0x000fe20003800000 */
[----:B------:R-:W-:Y:S05]  /*14e0*/  @!P3 BRA `(.L_x_3624) ;  /* 0x000005700000b947 */ /* 0x000fea0003800000 */
[C---:B------:R-:W-:Y:S02]  /*14f0*/  LEA R6, P0, R226.reuse, c[0x0][0x188], 0x4 ;  /* 0x00006200e2067a11 */ /* 0x040fe400078020ff */
[----:B------:R-:W-:Y:S02]  /*1500*/  MOV R3, 0x10 ;  /* 0x0000001000037802 */ /* 0x000fe40000000f00 */
        /* <DEDUP_REMOVED lines=15> */
[--C-:B0-----:R-:W-:Y:S02]  /*1600*/  PRMT R7, RZ, 0x5410, R189.reuse ;  /* 0x00005410ff077816 */ /* 0x101fe400000000bd */
[----:B------:R-:W-:Y:S02]  /*1610*/  PRMT R8, RZ, 0x7610, R189 ;  /* 0x00007610ff087816 */ /* 0x000fe400000000bd */
[--C-:B------:R-:W-:Y:S01]  /*1620*/  PRMT R6, RZ, 0x5410, R190.reuse ;  /* 0x00005410ff067816 */ /* 0x100fe200000000be */
[----:B------:R-:W-:Y:S01]  /*1630*/  FADD.FTZ R7, -R222, R7 ;  /* 0x00000007de077221 */ /* 0x000fe20000010100 */
[----:B------:R-:W-:-:S02]  /*1640*/  PRMT R190, RZ, 0x7610, R190 ;  /* 0x00007610ffbe7816 */ /* 0x000fc400000000be */
[--C-:B------:R-:W-:Y:S01]  /*1650*/  PRMT R5, RZ, 0x5410, R191.reuse ;  /* 0x00005410ff057816 */ /* 0x100fe200000000bf */
[C---:B------:R-:W-:Y:S01]  /*1660*/  FADD.FTZ R6, -R222.reuse, R6 ;  /* 0x00000006de067221 */ /* 0x040fe20000010100 */
[----:B------:R-:W-:Y:S01]  /*1670*/  PRMT R191, RZ, 0x7610, R191 ;  /* 0x00007610ffbf7816 */ /* 0x000fe200000000bf */
[C---:B------:R-:W-:Y:S01]  /*1680*/  FADD.FTZ R190, -R222.reuse, R190 ;  /* 0x000000bedebe7221 */ /* 0x040fe20000010100 */
[--C-:B---3--:R-:W-:Y:S01]  /*1690*/  PRMT R212, RZ, 0x5410, R184.reuse ;  /* 0x00005410ffd47816 */ /* 0x108fe200000000b8 */
[C---:B-----5:R-:W-:Y:S01]  /*16a0*/  FMUL.FTZ R6, R199.reuse, R6 ;  /* 0x00000006c7067220 */ /* 0x060fe20000410000 */
        /* <DEDUP_REMOVED lines=59> */
.L_x_3624:
[----:B------:R-:W-:Y:S05]  /*1a60*/  BSYNC B1 ;  /* 0x0000000000017941 */ /* 0x000fea0003800000 */
.L_x_3623:
        /* <DEDUP_REMOVED lines=27> */
[----:B---3--:R-:W-:Y:S01]  /*1c20*/  PRMT R207, RZ, 0x5410, R188 ;  /* 0x00005410ffcf7816 */ /* 0x008fe200000000bc */
[C---:B-----5:R-:W-:Y:S01]  /*1c30*/  FMUL.FTZ R252, R199.reuse, R187 ;  /* 0x000000bbc7fc7220 */ /* 0x060fe20000410000 */
[--C-:B------:R-:W-:Y:S01]  /*1c40*/  PRMT R203, RZ, 0x5410, R189.reuse ;  /* 0x00005410ffcb7816 */ /* 0x100fe200000000bd */
        /* <DEDUP_REMOVED lines=9> */
[--C-:B------:R-:W-:Y:S01]  /*1ce0*/  PRMT R188, RZ, 0x5410, R191.reuse ;  /* 0x00005410ffbc7816 */ /* 0x100fe200000000bf */
[----:B------:R-:W-:Y:S01]  /*1cf0*/  FMUL.FTZ R229, R199, R206 ;  /* 0x000000cec7e57220 */ /* 0x000fe20000410000 */
[----:B------:R-:W-:Y:S01]  /*1d00*/  PRMT R187, RZ, 0x7610, R191 ;  /* 0x00007610ffbb7816 */ /* 0x000fe200000000bf */
[----:B------:R-:W-:Y:S01]  /*1d10*/  FADD.FTZ R186, -R222, R186 ;  /* 0x000000badeba7221 */ /* 0x000fe20000010100 */
[----:B------:R-:W-:Y:S01]  /*1d20*/  PRMT R190, RZ, 0x7610, R190 ;  /* 0x00007610ffbe7816 */ /* 0x000fe200000000be */
        /* <DEDUP_REMOVED lines=44> */
.L_x_3626:
[----:B------:R-:W-:Y:S05]  /*1ff0*/  BSYNC B1 ;  /* 0x0000000000017941 */ /* 0x000fea0003800000 */
.L_x_3625:
[----:B------:R-:W-:Y:S05]  /*2000*/  BRA.DIV ~URZ, `(.L_x_3627) ;  /* 0x000040727f007947 */ /* 0x000fea000b800000 */
[----:B------:R0:W1:Y:S02]  /*2010*/  SHFL.BFLY PT, R187, R224, 0x1, 0x1f ;  /* 0x0c201f00e0bb7f89 */ /* 0x00006400000e0000 */
.L_x_3652:
[----:B------:R-:W-:Y:S05]  /*2020*/  BRA.DIV ~URZ, `(.L_x_3628) ;  /* 0x000040d27f007947 */ /* 0x000fea000b800000 */
[----:B-1----:R-:W-:Y:S01]  /*2030*/  FADD.FTZ R187, R187, R224 ;  /* 0x000000e0bbbb7221 */ /* 0x002fe20000010000 */
[----:B------:R-:W1:Y:S04]  /*2040*/  SHFL.BFLY PT, R184, R223, 0x1, 0x1f ;  /* 0x0c201f00dfb87f89 */ /* 0x000e6800000e0000 */
        /* <DEDUP_REMOVED lines=11> */
[----:B------:R-:W1:Y:S04]  /*2100*/  SHFL.BFLY PT, R185, R184, 0x8, 0x1f ;  /* 0x0d001f00b8b97f89 */ /* 0x000e6800000e0000 */
[----:B------:R2:W3:Y:S01]  /*2110*/  SHFL.BFLY PT, R189, R187, 0x10, 0x1f ;  /* 0x0e001f00bbbd7f89 */ /* 0x0004e200000e0000 */
[----:B-1----:R-:W-:-:S05]  /*2120*/  FADD.FTZ R188, R184, R185 ;  /* 0x000000b9b8bc7221 */ /* 0x002fca0000010000 */
[----:B------:R2:W1:Y:S02]  /*2130*/  SHFL.BFLY PT, R184, R188, 0x10, 0x1f ;  /* 0x0e001f00bcb87f89 */ /* 0x00046400000e0000 */
.L_x_3653:
[----:B--23--:R-:W-:Y:S01]  /*2140*/  FADD.FTZ R187, R189, R187 ;  /* 0x000000bbbdbb7221 */ /* 0x00cfe20000010000 */
[----:B------:R-:W-:Y:S01]  /*2150*/  BSSY B1, `(.L_x_3629) ;  /* 0x00000a1000017945 */ /* 0x000fe20003800000 */
[----:B-1----:R-:W-:Y:S02]  /*2160*/  FADD.FTZ R184, R184, R188 ;  /* 0x000000bcb8b87221 */ /* 0x002fe40000010000 */
[----:B------:R-:W-:Y:S02]  /*2170*/  FMUL.FTZ R190, R187, c[0x0][0x1e0] ;  /* 0x00007800bbbe7a20 */ /* 0x000fe40000410000 */
[----:B------:R-:W-:Y:S01]  /*2180*/  FMUL.FTZ R191, R184, c[0x0][0x1e0] ;  /* 0x00007800b8bf7a20 */ /* 0x000fe20000410000 */
[----:B------:R-:W-:Y:S05]  /*2190*/  @!P1 BRA `(.L_x_3630) ;  /* 0x000009c000009947 */ /* 0x000fea0003800000 */
[----:B------:R-:W-:Y:S01]  /*21a0*/  ISETP.NE.U32.AND P0, PT, RZ, c[0x0][0x218], PT ;  /* 0x00008600ff007a0c */ /* 0x000fe20003f05070 */
[----:B------:R-:W-:Y:S01]  /*21b0*/  HFMA2.MMA R187, -RZ, RZ, 0, 9.5367431640625e-07 ;  /* 0x00000010ffbb7435 */ /* 0x000fe200000001ff */
[----:B------:R-:W-:Y:S02]  /*21c0*/  FSEL R184, R190, RZ, !P5 ;  /* 0x000000ffbeb87208 */ /* 0x000fe40006800000 */
[----:B------:R-:W-:-:S02]  /*21d0*/  ISETP.NE.AND.EX P0, PT, RZ, c[0x0][0x21c], PT, P0 ;  /* 0x00008700ff007a0c */ /* 0x000fc40003f05300 */
[----:B------:R-:W-:Y:S01]  /*21e0*/  ISETP.NE.U32.AND P6, PT, RZ, c[0x0][0x258], PT ;  /* 0x00009600ff007a0c */ /* 0x000fe20003fc5070 */
[-CC-:B------:R-:W-:Y:S02]  /*21f0*/  FFMA.FTZ R185, R21, R191.reuse, R184.reuse ;  /* 0x000000bf15b97223 */ /* 0x180fe400000100b8 */
[----:B------:R-:W-:Y:S01]  /*2200*/  FFMA.FTZ R186, R20, R191, R184 ;  /* 0x000000bf14ba7223 */ /* 0x000fe200000100b8 */
[----:B------:R-:W-:Y:S01]  /*2210*/  ISETP.NE.AND.EX P6, PT, RZ, c[0x0][0x25c], PT, P6 ;  /* 0x00009700ff007a0c */ /* 0x000fe20003fc5360 */
[----:B------:R-:W-:Y:S02]  /*2220*/  FADD.FTZ R185, R19, -R185 ;  /* 0x800000b913b97221 */ /* 0x000fe40000010000 */
[----:B------:R-:W-:Y:S02]  /*2230*/  FADD.FTZ R186, R251, -R186 ;  /* 0x800000bafbba7221 */ /* 0x000fe40000010000 */
[C---:B-----5:R-:W-:Y:S02]  /*2240*/  FMUL.FTZ R188, R199.reuse, R185 ;  /* 0x000000b9c7bc7220 */ /* 0x060fe40000410000 */
[----:B------:R-:W-:Y:S01]  /*2250*/  @P0 PRMT R185, RZ, 0x5410, R24 ;  /* 0x00005410ffb90816 */ /* 0x000fe20000000018 */
[----:B------:R-:W-:-:S02]  /*2260*/  FMUL.FTZ R226, R199, R186 ;  /* 0x000000bac7e27220 */ /* 0x000fc40000410000 */
[----:B------:R-:W-:Y:S02]  /*2270*/  FFMA.FTZ R186, R18, R191, R184 ;  /* 0x000000bf12ba7223 */ /* 0x000fe400000100b8 */
[----:B------:R-:W-:Y:S02]  /*2280*/  @P0 FADD.FTZ R188, R188, R185 ;  /* 0x000000b9bcbc0221 */ /* 0x000fe40000010000 */
[----:B------:R-:W-:-:S03]  /*2290*/  FADD.FTZ R186, R246, -R186 ;  /* 0x800000baf6ba7221 */ /* 0x000fc60000010000 */
[----:B------:R-:W-:Y:S01]  /*22a0*/  @P6 F2FP.BF16.PACK_AB R185, RZ, R188 ;  /* 0x000000bcffb9623e */ /* 0x000fe200000010ff */
[----:B------:R-:W-:Y:S02]  /*22b0*/  FMUL.FTZ R249, R199, R186 ;  /* 0x000000bac7f97220 */ /* 0x000fe40000410000 */
[----:B------:R-:W-:Y:S01]  /*22c0*/  FFMA.FTZ R186, R16, R191, R184 ;  /* 0x000000bf10ba7223 */ /* 0x000fe200000100b8 */
[----:B------:R-:W-:Y:S02]  /*22d0*/  @P6 PRMT R180, R185, 0x7610, R180 ;  /* 0x00007610b9b46816 */ /* 0x000fe400000000b4 */
[----:B------:R-:W-:Y:S01]  /*22e0*/  @P0 PRMT R185, RZ, 0x7610, R24 ;  /* 0x00007610ffb90816 */ /* 0x000fe20000000018 */
[----:B------:R-:W-:-:S04]  /*22f0*/  FADD.FTZ R186, R244, -R186 ;  /* 0x800000baf4ba7221 */ /* 0x000fc80000010000 */
[----:B------:R-:W-:Y:S02]  /*2300*/  @P0 FADD.FTZ R226, R226, R185 ;  /* 0x000000b9e2e20221 */ /* 0x000fe40000010000 */
[----:B------:R-:W-:Y:S02]  /*2310*/  FFMA.FTZ R185, R17, R191, R184 ;  /* 0x000000bf11b97223 */ /* 0x000fe400000100b8 */
[----:B------:R-:W-:Y:S02]  /*2320*/  FMUL.FTZ R248, R199, R186 ;  /* 0x000000bac7f87220 */ /* 0x000fe40000410000 */
[----:B------:R-:W-:-:S04]  /*2330*/  FADD.FTZ R185, R245, -R185 ;  /* 0x800000b9f5b97221 */ /* 0x000fc80000010000 */
[----:B------:R-:W-:Y:S01]  /*2340*/  FMUL.FTZ R247, R199, R185 ;  /* 0x000000b9c7f77220 */ /* 0x000fe20000410000 */
[----:B------:R-:W-:-:S05]  /*2350*/  @P0 PRMT R185, RZ, 0x5410, R25 ;  /* 0x00005410ffb90816 */ /* 0x000fca0000000019 */
[----:B------:R-:W-:Y:S01]  /*2360*/  @P0 FADD.FTZ R249, R249, R185 ;  /* 0x000000b9f9f90221 */ /* 0x000fe20000010000 */
[----:B------:R-:W-:-:S05]  /*2370*/  @P0 PRMT R185, RZ, 0x7610, R25 ;  /* 0x00007610ffb90816 */ /* 0x000fca0000000019 */
[----:B------:R-:W-:Y:S02]  /*2380*/  @P0 FADD.FTZ R247, R247, R185 ;  /* 0x000000b9f7f70221 */ /* 0x000fe40000010000 */
[----:B------:R-:W-:-:S04]  /*2390*/  FFMA.FTZ R185, R15, R191, R184 ;  /* 0x000000bf0fb97223 */ /* 0x000fc800000100b8 */
[----:B------:R-:W-:-:S04]  /*23a0*/  FADD.FTZ R185, R243, -R185 ;  /* 0x800000b9f3b97221 */ /* 0x000fc80000010000 */
[----:B------:R-:W-:Y:S01]  /*23b0*/  FMUL.FTZ R223, R199, R185 ;  /* 0x000000b9c7df7220 */ /* 0x000fe20000410000 */
[----:B------:R-:W-:-:S05]  /*23c0*/  @P0 PRMT R185, RZ, 0x5410, R26 ;  /* 0x00005410ffb90816 */ /* 0x000fca000000001a */
[----:B------:R-:W-:Y:S01]  /*23d0*/  @P0 FADD.FTZ R248, R248, R185 ;  /* 0x000000b9f8f80221 */ /* 0x000fe20000010000 */
[----:B------:R-:W-:-:S05]  /*23e0*/  @P0 PRMT R185, RZ, 0x7610, R26 ;  /* 0x00007610ffb90816 */ /* 0x000fca000000001a */
[----:B------:R-:W-:Y:S02]  /*23f0*/  @P0 FADD.FTZ R223, R223, R185 ;  /* 0x000000b9dfdf0221 */ /* 0x000fe40000010000 */
[-CC-:B------:R-:W-:Y:S02]  /*2400*/  FFMA.FTZ R185, R242, R191.reuse, R184.reuse ;  /* 0x000000bff2b97223 */ /* 0x180fe400000100b8 */
[----:B------:R-:W-:Y:S02]  /*2410*/  FFMA.FTZ R184, R240, R191, R184 ;  /* 0x000000bff0b87223 */ /* 0x000fe400000100b8 */
[----:B------:R-:W-:Y:S02]  /*2420*/  FADD.FTZ R185, R241, -R185 ;  /* 0x800000b9f1b97221 */ /* 0x000fe40000010000 */
[----:B------:R-:W-:Y:S02]  /*2430*/  FADD.FTZ R184, R239, -R184 ;  /* 0x800000b8efb87221 */ /* 0x000fe40000010000 */
[----:B0-----:R-:W-:-:S02]  /*2440*/  FMUL.FTZ R224, R199, R185 ;  /* 0x000000b9c7e07220 */ /* 0x001fc40000410000 */
[----:B------:R-:W-:Y:S01]  /*2450*/  FMUL.FTZ R222, R199, R184 ;  /* 0x000000b8c7de7220 */ /* 0x000fe20000410000 */
[----:B------:R-:W-:-:S05]  /*2460*/  @P0 PRMT R184, RZ, 0x5410, R27 ;  /* 0x00005410ffb80816 */ /* 0x000fca000000001b */
[----:B------:R-:W-:Y:S01]  /*2470*/  @P0 FADD.FTZ R224, R224, R184 ;  /* 0x000000b8e0e00221 */ /* 0x000fe20000010000 */
[----:B------:R-:W-:-:S05]  /*2480*/  @P0 PRMT R184, RZ, 0x7610, R27 ;  /* 0x00007610ffb80816 */ /* 0x000fca000000001b */
[----:B------:R-:W-:Y:S01]  /*2490*/  @P0 FADD.FTZ R222, R222, R184 ;  /* 0x000000b8dede0221 */ /* 0x000fe20000010000 */
[----:B------:R-:W-:-:S04]  /*24a0*/  MOV R184, R22 ;  /* 0x0000001600b87202 */ /* 0x000fc80000000f00 */
[----:B------:R-:W-:Y:S01]  /*24b0*/  LOP3.LUT P0, RZ, R184, 0xff, RZ, 0xc0, !PT ;  /* 0x000000ffb8ff7812 */ /* 0x000fe2000780c0ff */
[----:B------:R-:W-:-:S06]  /*24c0*/  IMAD.WIDE.U32 R184, R2, R187, c[0x0][0x170] ;  /* 0x00005c0002b87625 */ /* 0x000fcc00078e00bb */
[----:B------:R-:W2:Y:S01]  /*24d0*/  LDG.E.128 R184, [R184.64] ;  /* 0x00000004b8b87981 */ /* 0x000ea2000c1e1d00 */
[----:B------:R-:W-:-:S04]  /*24e0*/  FMUL.FTZ R188, R188, R198 ;  /* 0x000000c6bcbc7220 */ /* 0x000fc80000410000 */
[----:B------:R-:W-:Y:S01]  /*24f0*/  FMUL.FTZ R250, R188, c[0x0][0x1e8] ;  /* 0x00007a00bcfa7a20 */ /* 0x000fe20000410000 */
[----:B------:R-:W-:Y:S02]  /*2500*/  MOV R188, RZ ;  /* 0x000000ff00bc7202 */ /* 0x000fe40000000f00 */
[----:B--2---:R-:W-:-:S05]  /*2510*/  @P0 PRMT R189, RZ, 0x5410, R184 ;  /* 0x00005410ffbd0816 */ /* 0x004fca00000000b8 */
[----:B------:R-:W-:Y:S01]  /*2520*/  @P0 FMUL.FTZ R188, R250, R189 ;  /* 0x000000bdfabc0220 */ /* 0x000fe20000410000 */
[----:B------:R-:W-:-:S03]  /*2530*/  HFMA2.MMA R189, -RZ, RZ, 0, 9.5367431640625e-07 ;  /* 0x00000010ffbd7435 */ /* 0x000fc600000001ff */
[----:B------:R-:W-:Y:S01]  /*2540*/  FADD.FTZ R56, R56, R188 ;  /* 0x000000bc38387221 */ /* 0x000fe20000010000 */
[----:B------:R-:W-:-:S04]  /*2550*/  @P6 F2FP.BF16.PACK_AB R188, RZ, R226 ;  /* 0x000000e2ffbc623e */ /* 0x000fc800000010ff */
[----:B------:R-:W-:Y:S02]  /*2560*/  @P6 PRMT R180, R180, 0x5410, R188 ;  /* 0x00005410b4b46816 */ /* 0x000fe400000000bc */
        /* <DEDUP_REMOVED lines=12> */
[----:B------:R-:W2:Y:S02]  /*2630*/  LDL R188, [R1+0x20] ;  /* 0x0000200001bc7983 */ /* 0x000ea40000100800 */
[----:B--2---:R-:W-:Y:S02]  /*2640*/  FMUL.FTZ R250, R188, R250 ;  /* 0x000000fabcfa7220 */ /* 0x004fe40000410000 */
[----:B------:R-:W-:-:S05]  /*2650*/  @P6 IMAD.WIDE.U32 R188, R2, R189, c[0x0][0x258] ;  /* 0x0000960002bc6625 */ /* 0x000fca00078e00bd */
[----:B------:R0:W-:Y:S02]  /*2660*/  @P6 STG.E.128 [R188.64], R180 ;  /* 0x000000b4bc006986 */ /* 0x0001e4000c101d04 */
[----:B0-----:R-:W-:Y:S02]  /*2670*/  FSEL R188, R250, RZ, P0 ;  /* 0x000000fffabc7208 */ /* 0x001fe40000000000 */
[----:B------:R-:W2:Y:S01]  /*2680*/  LDL R250, [R1+0x24] ;  /* 0x0000240001fa7983 */ /* 0x000ea20000100800 */
[----:B------:R-:W-:Y:S01]  /*2690*/  LOP3.LUT P6, RZ, R22, 0xff00, RZ, 0xc0, !PT ;  /* 0x0000ff0016ff7812 */ /* 0x000fe200078cc0ff */
[----:B------:R-:W-:Y:S01]  /*26a0*/  FMUL.FTZ R189, R226, R198 ;  /* 0x000000c6e2bd7220 */ /* 0x000fe20000410000 */
[----:B------:R-:W-:-:S03]  /*26b0*/  LOP3.LUT P0, RZ, R22, 0xff0000, RZ, 0xc0, !PT ;  /* 0x00ff000016ff7812 */ /* 0x000fc6000780c0ff */
[----:B------:R-:W-:Y:S01]  /*26c0*/  FMUL.FTZ R226, R189, c[0x0][0x1e8] ;  /* 0x00007a00bde27a20 */ /* 0x000fe20000410000 */
[----:B------:R-:W-:-:S07]  /*26d0*/  MOV R189, RZ ;  /* 0x000000ff00bd7202 */ /* 0x000fce0000000f00 */
[----:B------:R-:W-:-:S05]  /*26e0*/  @P6 PRMT R184, RZ, 0x7610, R184 ;  /* 0x00007610ffb86816 */ /* 0x000fca00000000b8 */
[----:B------:R-:W-:Y:S02]  /*26f0*/  @P6 FMUL.FTZ R189, R226, R184 ;  /* 0x000000b8e2bd6220 */ /* 0x000fe40000410000 */
[----:B------:R-:W-:Y:S02]  /*2700*/  FMUL.FTZ R184, R249, R198 ;  /* 0x000000c6f9b87220 */ /* 0x000fe40000410000 */
[----:B------:R-:W-:Y:S01]  /*2710*/  FADD.FTZ R57, R57, R189 ;  /* 0x000000bd39397221 */ /* 0x000fe20000010000 */
[----:B------:R-:W-:Y:S01]  /*2720*/  @P0 PRMT R189, RZ, 0x5410, R185 ;  /* 0x00005410ffbd0816 */ /* 0x000fe200000000b9 */
[----:B------:R-:W-:Y:S02]  /*2730*/  FMUL.FTZ R249, R184, c[0x0][0x1e8] ;  /* 0x00007a00b8f97a20 */ /* 0x000fe40000410000 */
[----:B--2---:R-:W-:Y:S01]  /*2740*/  FMUL.FTZ R184, R250, R226 ;  /* 0x000000e2fab87220 */ /* 0x004fe20000410000 */
[----:B------:R-:W-:-:S04]  /*2750*/  HFMA2.MMA R226, -RZ, RZ, 0, 0 ;  /* 0x00000000ffe27435 */ /* 0x000fc800000001ff */
[----:B------:R-:W-:Y:S02]  /*2760*/  FSEL R184, R184, RZ, P6 ;  /* 0x000000ffb8b87208 */ /* 0x000fe40003000000 */
[----:B------:R-:W-:Y:S01]  /*2770*/  @P0 FMUL.FTZ R226, R249, R189 ;  /* 0x000000bdf9e20220 */ /* 0x000fe20000410000 */
[----:B------:R-:W-:Y:S01]  /*2780*/  LOP3.LUT P6, RZ, R22, 0xff000000, RZ, 0xc0, !PT ;  /* 0xff00000016ff7812 */ /* 0x000fe200078cc0ff */
[----:B------:R-:W-:Y:S02]  /*2790*/  FMUL.FTZ R189, R247, R198 ;  /* 0x000000c6f7bd7220 */ /* 0x000fe40000410000 */
[----:B------:R-:W2:Y:S02]  /*27a0*/  LDL R247, [R1+0x28] ;  /* 0x0000280001f77983 */ /* 0x000ea40000100800 */
[----:B------:R-:W-:-:S08]  /*27b0*/  FMUL.FTZ R250, R189, c[0x0][0x1e8] ;  /* 0x00007a00bdfa7a20 */ /* 0x000fd00000410000 */
[----:B------:R-:W-:Y:S01]  /*27c0*/  @P6 PRMT R185, RZ, 0x7610, R185 ;  /* 0x00007610ffb96816 */ /* 0x000fe200000000b9 */
[----:B--2---:R-:W-:Y:S01]  /*27d0*/  FMUL.FTZ R189, R247, R249 ;  /* 0x000000f9f7bd7220 */ /* 0x004fe20000410000 */
[----:B------:R-:W-:-:S03]  /*27e0*/  MOV R247, RZ ;  /* 0x000000ff00f77202 */ /* 0x000fc60000000f00 */
[----:B------:R-:W-:Y:S01]  /*27f0*/  @P6 FMUL.FTZ R247, R250, R185 ;  /* 0x000000b9faf76220 */ /* 0x000fe20000410000 */
[----:B------:R-:W-:Y:S01]  /*2800*/  FSEL R185, R189, RZ, P0 ;  /* 0x000000ffbdb97208 */ /* 0x000fe20000000000 */
[----:B------:R-:W-:Y:S01]  /*2810*/  FMUL.FTZ R189, R248, R198 ;  /* 0x000000c6f8bd7220 */ /* 0x000fe20000410000 */
[----:B------:R-:W-:Y:S01]  /*2820*/  LOP3.LUT P0, RZ, R23, 0xff, RZ, 0xc0, !PT ;  /* 0x000000ff17ff7812 */ /* 0x000fe2000780c0ff */
[----:B------:R-:W2:Y:S01]  /*2830*/  LDL R248, [R1+0x2c] ;  /* 0x00002c0001f87983 */ /* 0x000ea20000100800 */
[----:B------:R-:W-:Y:S01]  /*2840*/  F2FP.BF16.PACK_AB R184, R184, R188 ;  /* 0x000000bcb8b8723e */ /* 0x000fe200000010ff */
[----:B------:R-:W-:-:S10]  /*2850*/  FMUL.FTZ R249, R189, c[0x0][0x1e8] ;  /* 0x00007a00bdf97a20 */ /* 0x000fd40000410000 */
[----:B------:R-:W-:Y:S01]  /*2860*/  @P0 PRMT R189, RZ, 0x5410, R186 ;  /* 0x00005410ffbd0816 */ /* 0x000fe200000000ba */
        /* <DEDUP_REMOVED lines=20> */
[----:B------:R-:W-:Y:S01]  /*29b0*/  HFMA2.MMA R224, -RZ, RZ, 0, 0 ;  /* 0x00000000ffe07435 */ /* 0x000fe200000001ff */
[----:B------:R-:W2:Y:S03]  /*29c0*/  LDL R250, [R1+0x1c] ;  /* 0x00001c0001fa7983 */ /* 0x000ea60000100800 */
[----:B------:R-:W-:Y:S02]  /*29d0*/  FSEL R188, R188, RZ, P6 ;  /* 0x000000ffbcbc7208 */ /* 0x000fe40003000000 */
[----:B------:R-:W-:Y:S01]  /*29e0*/  LOP3.LUT P6, RZ, R23, 0xff000000, RZ, 0xc0, !PT ;  /* 0xff00000017ff7812 */ /* 0x000fe200078cc0ff */
[----:B------:R-:W-:Y:S02]  /*29f0*/  @P0 FMUL.FTZ R224, R249, R189 ;  /* 0x000000bdf9e00220 */ /* 0x000fe40000410000 */
[----:B------:R-:W-:Y:S01]  /*2a00*/  FMUL.FTZ R189, R222, R198 ;  /* 0x000000c6debd7220 */ /* 0x000fe20000410000 */
[----:B------:R-:W-:-:S03]  /*2a10*/  MOV R222, RZ ;  /* 0x000000ff00de7202 */ /* 0x000fc60000000f00 */
[----:B------:R-:W-:-:S06]  /*2a20*/  FMUL.FTZ R189, R189, c[0x0][0x1e8] ;  /* 0x00007a00bdbd7a20 */ /* 0x000fcc0000410000 */
[----:B------:R-:W-:-:S05]  /*2a30*/  @P6 PRMT R187, RZ, 0x7610, R187 ;  /* 0x00007610ffbb6816 */ /* 0x000fca00000000bb */
[----:B------:R-:W-:Y:S02]  /*2a40*/  @P6 FMUL.FTZ R222, R189, R187 ;  /* 0x000000bbbdde6220 */ /* 0x000fe40000410000 */
[----:B------:R-:W3:Y:S01]  /*2a50*/  LDL R187, [R1+0x18] ;  /* 0x0000180001bb7983 */ /* 0x000ee20000100800 */
[----:B------:R-:W-:Y:S01]  /*2a60*/  F2FP.BF16.PACK_AB R186, R188, R186 ;  /* 0x000000babcba723e */ /* 0x000fe200000010ff */
[----:B------:R-:W-:Y:S02]  /*2a70*/  FADD.FTZ R58, R58, R226 ;  /* 0x000000e23a3a7221 */ /* 0x000fe40000010000 */
[----:B------:R-:W-:Y:S02]  /*2a80*/  FADD.FTZ R59, R59, R247 ;  /* 0x000000f73b3b7221 */ /* 0x000fe40000010000 */
[----:B------:R-:W-:Y:S02]  /*2a90*/  FADD.FTZ R52, R52, R248 ;  /* 0x000000f834347221 */ /* 0x000fe40000010000 */
[----:B------:R-:W-:-:S02]  /*2aa0*/  FADD.FTZ R53, R53, R223 ;  /* 0x000000df35357221 */ /* 0x000fc40000010000 */
[----:B------:R-:W-:Y:S02]  /*2ab0*/  FADD.FTZ R54, R54, R224 ;  /* 0x000000e036367221 */ /* 0x000fe40000010000 */
[----:B------:R-:W-:Y:S02]  /*2ac0*/  FADD.FTZ R55, R55, R222 ;  /* 0x000000de37377221 */ /* 0x000fe40000010000 */
[----:B--2---:R-:W-:Y:S01]  /*2ad0*/  FMUL.FTZ R189, R250, R189 ;  /* 0x000000bdfabd7220 */ /* 0x004fe20000410000 */
[----:B------:R-:W-:-:S04]  /*2ae0*/  HFMA2.MMA R250, -RZ, RZ, 0, 9.5367431640625e-07 ;  /* 0x00000010fffa7435 */ /* 0x000fc800000001ff */
[----:B------:R-:W-:Y:S01]  /*2af0*/  FSEL R189, R189, RZ, P6 ;  /* 0x000000ffbdbd7208 */ /* 0x000fe20003000000 */
[----:B---3--:R-:W-:-:S05]  /*2b00*/  FMUL.FTZ R187, R187, R249 ;  /* 0x000000f9bbbb7220 */ /* 0x008fca0000410000 */
[----:B------:R-:W-:-:S04]  /*2b10*/  FSEL R187, R187, RZ, P0 ;  /* 0x000000ffbbbb7208 */ /* 0x000fc80000000000 */
[----:B------:R-:W-:Y:S01]  /*2b20*/  F2FP.BF16.PACK_AB R187, R189, R187 ;  /* 0x000000bbbdbb723e */ /* 0x000fe200000010ff */
[C---:B------:R-:W-:Y:S01]  /*2b30*/  IMAD.WIDE.U32 R188, R2.reuse, R250, c[0x0][0x248] ;  /* 0x0000920002bc7625 */ /* 0x040fe200078e00fa */
[----:B------:R-:W-:-:S04]  /*2b40*/  IADD3 R2, R2, 0x20, RZ ;  /* 0x0000002002027810 */ /* 0x000fc80007ffe0ff */
[----:B------:R0:W-:Y:S03]  /*2b50*/  STG.E.128 [R188.64], R184 ;  /* 0x000000b8bc007986 */ /* 0x0001e6000c101d04 */
.L_x_3630:
[----:B------:R-:W-:Y:S05]  /*2b60*/  BSYNC B1 ;  /* 0x0000000000017941 */ /* 0x000fea0003800000 */
.L_x_3629:
[----:B------:R-:W-:Y:S01]  /*2b70*/  BSSY B1, `(.L_x_3631) ;  /* 0x000009a000017945 */ /* 0x000fe20003800000 */
[----:B------:R-:W-:Y:S05]  /*2b80*/  @!P2 BRA `(.L_x_3632) ;  /* 0x000009800000a947 */ /* 0x000fea0003800000 */
[----:B------:R-:W-:Y:S02]  /*2b90*/  ISETP.NE.U32.AND P0, PT, RZ, c[0x0][0x218], PT ;  /* 0x00008600ff007a0c */ /* 0x000fe40003f05070 */
[----:B0-----:R-:W-:Y:S02]  /*2ba0*/  FSEL R184, R190, RZ, !P5 ;  /* 0x000000ffbeb87208 */ /* 0x001fe40006800000 */
[----:B------:R-:W-:Y:S02]  /*2bb0*/  ISETP.NE.AND.EX P0, PT, RZ, c[0x0][0x21c], PT, P0 ;  /* 0x00008700ff007a0c */ /* 0x000fe40003f05300 */
[----:B------:R-:W-:Y:S01]  /*2bc0*/  ISETP.NE.U32.AND P6, PT, RZ, c[0x0][0x258], PT ;  /* 0x00009600ff007a0c */ /* 0x000fe20003fc5070 */
[-CC-:B------:R-:W-:Y:S02]  /*2bd0*/  FFMA.FTZ R185, R4, R191.reuse, R184.reuse ;  /* 0x000000bf04b97223 */ /* 0x180fe400000100b8 */
[----:B------:R-:W-:Y:S01]  /*2be0*/  FFMA.FTZ R186, R13, R191, R184 ;  /* 0x000000bf0dba7223 */ /* 0x000fe200000100b8 */
[----:B------:R-:W-:Y:S01]  /*2bf0*/  ISETP.NE.AND.EX P6, PT, RZ, c[0x0][0x25c], PT, P6 ;  /* 0x00009700ff007a0c */ /* 0x000fe20003fc5360 */
[----:B------:R-:W-:-:S02]  /*2c00*/  FADD.FTZ R185, R238, -R185 ;  /* 0x800000b9eeb97221 */ /* 0x000fc40000010000 */
[----:B------:R-:W-:Y:S02]  /*2c10*/  FADD.FTZ R186, R236, -R186 ;  /* 0x800000baecba7221 */ /* 0x000fe40000010000 */
[C---:B-----5:R-:W-:Y:S02]  /*2c20*/  FMUL.FTZ R226, R199.reuse, R185 ;  /* 0x000000b9c7e27220 */ /* 0x060fe40000410000 */
[----:B------:R-:W-:Y:S01]  /*2c30*/  @P0 PRMT R185, RZ, 0x5410, R168 ;  /* 0x00005410ffb90816 */ /* 0x000fe200000000a8 */
[----:B------:R-:W-:Y:S01]  /*2c40*/  FMUL.FTZ R247, R199, R186 ;  /* 0x000000bac7f77220 */ /* 0x000fe20000410000 */
[----:B------:R-:W-:Y:S01]  /*2c50*/  @P0 PRMT R186, RZ, 0x5410, R169 ;  /* 0x00005410ffba0816 */ /* 0x000fe200000000a9 */
[-CC-:B------:R-:W-:Y:S02]  /*2c60*/  FFMA.FTZ R187, R14, R191.reuse, R184.reuse ;  /* 0x000000bf0ebb7223 */ /* 0x180fe400000100b8 */
[----:B------:R-:W-:Y:S02]  /*2c70*/  @P0 FADD.FTZ R226, R226, R185 ;  /* 0x000000b9e2e20221 */ /* 0x000fe40000010000 */
[----:B------:R-:W-:-:S02]  /*2c80*/  FFMA.FTZ R185, R11, R191, R184 ;  /* 0x000000bf0bb97223 */ /* 0x000fc400000100b8 */
[----:B------:R-:W-:Y:S01]  /*2c90*/  @P0 FADD.FTZ R247, R247, R186 ;  /* 0x000000baf7f70221 */ /* 0x000fe20000010000 */
[----:B------:R-:W-:Y:S01]  /*2ca0*/  @P0 PRMT R186, RZ, 0x5410, R170 ;  /* 0x00005410ffba0816 */ /* 0x000fe200000000aa */
[----:B------:R-:W-:Y:S02]  /*2cb0*/  FADD.FTZ R185, R234, -R185 ;  /* 0x800000b9eab97221 */ /* 0x000fe40000010000 */
[----:B------:R-:W-:Y:S02]  /*2cc0*/  FADD.FTZ R187, R237, -R187 ;  /* 0x800000bbedbb7221 */ /* 0x000fe40000010000 */
[C---:B------:R-:W-:Y:S01]  /*2cd0*/  FMUL.FTZ R248, R199.reuse, R185 ;  /* 0x000000b9c7f87220 */ /* 0x040fe20000410000 */
[----:B------:R-:W-:Y:S01]  /*2ce0*/  @P6 F2FP.BF16.PACK_AB R185, RZ, R226 ;  /* 0x000000e2ffb9623e */ /* 0x000fe200000010ff */
[----:B------:R-:W-:Y:S02]  /*2cf0*/  FMUL.FTZ R249, R199, R187 ;  /* 0x000000bbc7f97220 */ /* 0x000fe40000410000 */
[----:B------:R-:W-:Y:S01]  /*2d00*/  @P0 FADD.FTZ R248, R248, R186 ;  /* 0x000000baf8f80221 */ /* 0x000fe20000010000 */
[----:B------:R-:W-:-:S02]  /*2d10*/  @P6 PRMT R180, R185, 0x7610, R180 ;  /* 0x00007610b9b46816 */ /* 0x000fc400000000b4 */
[----:B------:R-:W-:Y:S02]  /*2d20*/  @P6 F2FP.BF16.PACK_AB R185, RZ, R247 ;  /* 0x000000f7ffb9623e */ /* 0x000fe400000010ff */
[----:B------:R-:W-:Y:S02]  /*2d30*/  @P6 F2FP.BF16.PACK_AB R186, RZ, R248 ;  /* 0x000000f8ffba623e */ /* 0x000fe400000010ff */
[----:B------:R-:W-:Y:S02]  /*2d40*/  @P6 PRMT R181, R185, 0x7610, R181 ;  /* 0x00007610b9b56816 */ /* 0x000fe400000000b5 */
[----:B------:R-:W-:Y:S02]  /*2d50*/  @P0 PRMT R185, RZ, 0x7610, R168 ;  /* 0x00007610ffb90816 */ /* 0x000fe400000000a8 */
[----:B------:R-:W-:Y:S01]  /*2d60*/  @P6 PRMT R182, R186, 0x7610, R182 ;  /* 0x00007610bab66816 */ /* 0x000fe200000000b6 */
[----:B------:R-:W-:Y:S02]  /*2d70*/  FFMA.FTZ R186, R12, R191, R184 ;  /* 0x000000bf0cba7223 */ /* 0x000fe400000100b8 */
[----:B------:R-:W-:-:S02]  /*2d80*/  @P0 FADD.FTZ R249, R249, R185 ;  /* 0x000000b9f9f90221 */ /* 0x000fc40000010000 */
[----:B------:R-:W-:Y:S02]  /*2d90*/  FFMA.FTZ R185, R10, R191, R184 ;  /* 0x000000bf0ab97223 */ /* 0x000fe400000100b8 */
[----:B------:R-:W-:Y:S02]  /*2da0*/  FADD.FTZ R186, R235, -R186 ;  /* 0x800000baebba7221 */ /* 0x000fe40000010000 */
[----:B------:R-:W-:Y:S02]  /*2db0*/  FADD.FTZ R185, R219, -R185 ;  /* 0x800000b9dbb97221 */ /* 0x000fe40000010000 */
[C---:B------:R-:W-:Y:S02]  /*2dc0*/  FMUL.FTZ R250, R199.reuse, R186 ;  /* 0x000000bac7fa7220 */ /* 0x040fe40000410000 */
[----:B------:R-:W-:Y:S01]  /*2dd0*/  FMUL.FTZ R223, R199, R185 ;  /* 0x000000b9c7df7220 */ /* 0x000fe20000410000 */
[----:B------:R-:W-:-:S05]  /*2de0*/  @P0 PRMT R185, RZ, 0x7610, R169 ;  /* 0x00007610ffb90816 */ /* 0x000fca00000000a9 */
[----:B------:R-:W-:Y:S01]  /*2df0*/  @P0 FADD.FTZ R250, R250, R185 ;  /* 0x000000b9fafa0221 */ /* 0x000fe20000010000 */
[----:B------:R-:W-:-:S04]  /*2e00*/  @P0 PRMT R185, RZ, 0x5410, R171 ;  /* 0x00005410ffb90816 */ /* 0x000fc800000000ab */
[----:B------:R-:W-:Y:S01]  /*2e10*/  @P6 F2FP.BF16.PACK_AB R186, RZ, R250 ;  /* 0x000000faffba623e */ /* 0x000fe200000010ff */
[----:B------:R-:W-:Y:S02]  /*2e20*/  @P0 FADD.FTZ R223, R223, R185 ;  /* 0x000000b9dfdf0221 */ /* 0x000fe40000010000 */
[-C--:B------:R-:W-:Y:S01]  /*2e30*/  FFMA.FTZ R185, R221, R191.reuse, R184 ;  /* 0x000000bfddb97223 */ /* 0x080fe200000100b8 */
[----:B------:R-:W-:Y:S01]  /*2e40*/  @P6 PRMT R181, R181, 0x5410, R186 ;  /* 0x00005410b5b56816 */ /* 0x000fe200000000ba */
[----:B------:R-:W-:Y:S02]  /*2e50*/  FFMA.FTZ R184, R218, R191, R184 ;  /* 0x000000bfdab87223 */ /* 0x000fe400000100b8 */
[----:B------:R-:W-:Y:S02]  /*2e60*/  FADD.FTZ R185, R220, -R185 ;  /* 0x800000b9dcb97221 */ /* 0x000fe40000010000 */
[----:B------:R-:W-:Y:S02]  /*2e70*/  FADD.FTZ R184, R217, -R184 ;  /* 0x800000b8d9b87221 */ /* 0x000fe40000010000 */
[C---:B------:R-:W-:Y:S01]  /*2e80*/  FMUL.FTZ R224, R199.reuse, R185 ;  /* 0x000000b9c7e07220 */ /* 0x040fe20000410000 */
[----:B------:R-:W-:Y:S01]  /*2e90*/  @P6 F2FP.BF16.PACK_AB R185, RZ, R249 ;  /* 0x000000f9ffb9623e */ /* 0x000fe200000010ff */
[----:B------:R-:W-:Y:S01]  /*2ea0*/  FMUL.FTZ R222, R199, R184 ;  /* 0x000000b8c7de7220 */ /* 0x000fe20000410000 */
[----:B------:R-:W-:-:S02]  /*2eb0*/  @P0 PRMT R184, RZ, 0x7610, R170 ;  /* 0x00007610ffb80816 */ /* 0x000fc400000000aa */
[----:B------:R-:W-:-:S03]  /*2ec0*/  @P6 PRMT R180, R180, 0x5410, R185 ;  /* 0x00005410b4b46816 */ /* 0x000fc600000000b9 */
[----:B------:R-:W-:Y:S01]  /*2ed0*/  @P0 FADD.FTZ R224, R224, R184 ;  /* 0x000000b8e0e00221 */ /* 0x000fe20000010000 */
[----:B------:R-:W-:-:S04]  /*2ee0*/  @P0 PRMT R184, RZ, 0x7610, R171 ;  /* 0x00007610ffb80816 */ /* 0x000fc800000000ab */
[----:B------:R-:W-:Y:S01]  /*2ef0*/  @P6 F2FP.BF16.PACK_AB R187, RZ, R224 ;  /* 0x000000e0ffbb623e */ /* 0x000fe200000010ff */
[----:B------:R-:W-:Y:S01]  /*2f00*/  @P0 FADD.FTZ R222, R222, R184 ;  /* 0x000000b8dede0221 */ /* 0x000fe20000010000 */
[----:B------:R-:W-:Y:S02]  /*2f10*/  @P6 F2FP.BF16.PACK_AB R184, RZ, R223 ;  /* 0x000000dfffb8623e */ /* 0x000fe400000010ff */
[----:B------:R-:W-:Y:S02]  /*2f20*/  @P6 PRMT R182, R182, 0x5410, R187 ;  /* 0x00005410b6b66816 */ /* 0x000fe400000000bb */
[----:B------:R-:W-:Y:S02]  /*2f30*/  @P6 PRMT R183, R184, 0x7610, R183 ;  /* 0x00007610b8b76816 */ /* 0x000fe400000000b7 */
[----:B------:R-:W-:Y:S02]  /*2f40*/  MOV R184, 0x10 ;  /* 0x0000001000b87802 */ /* 0x000fe40000000f00 */
[----:B------:R-:W-:-:S03]  /*2f50*/  @P6 F2FP.BF16.PACK_AB R188, RZ, R222 ;  /* 0x000000deffbc623e */ /* 0x000fc600000010ff */
[----:B------:R-:W-:Y:S01]  /*2f60*/  IMAD.WIDE.U32 R184, R2, R184, c[0x0][0x170] ;  /* 0x00005c0002b87625 */ /* 0x000fe200078e00b8 */
[----:B------:R-:W-:-:S05]  /*2f70*/  @P6 PRMT R183, R183, 0x5410, R188 ;  /* 0x00005410b7b76816 */ /* 0x000fca00000000bc */
[----:B------:R-:W2:Y:S01]  /*2f80*/  LDG.E.128 R184, [R184.64] ;  /* 0x00000004b8b87981 */ /* 0x000ea2000c1e1d00 */
[----:B------:R-:W-:-:S04]  /*2f90*/  @P6 LEA R188, P0, R2, c[0x0][0x258], 0x4 ;  /* 0x0000960002bc6a11 */ /* 0x000fc800078020ff */
[----:B------:R-:W-:-:S05]  /*2fa0*/  @P6 LEA.HI.X R189, R2, c[0x0][0x25c], RZ, 0x4, P0 ;  /* 0x0000970002bd6a11 */ /* 0x000fca00000f24ff */
[----:B------:R0:W-:Y:S02]  /*2fb0*/  @P6 STG.E.128 [R188.64], R180 ;  /* 0x000000b4bc006986 */ /* 0x0001e4000c101d04 */
[----:B0-----:R-:W-:-:S04]  /*2fc0*/  MOV R188, R192 ;  /* 0x000000c000bc7202 */ /* 0x001fc80000000f00 */
[----:B------:R-:W-:Y:S01]  /*2fd0*/  LOP3.LUT P6, RZ, R188, 0xff, RZ, 0xc0, !PT ;  /* 0x000000ffbcff7812 */ /* 0x000fe200078cc0ff */
[----:B------:R-:W-:-:S04]  /*2fe0*/  FMUL.FTZ R188, R226, R198 ;  /* 0x000000c6e2bc7220 */ /* 0x000fc80000410000 */
[----:B------:R-:W-:Y:S01]  /*2ff0*/  FMUL.FTZ R226, R188, c[0x0][0x1e8] ;  /* 0x00007a00bce27a20 */ /* 0x000fe20000410000 */
[----:B------:R-:W-:-:S07]  /*3000*/  HFMA2.MMA R188, -RZ, RZ, 0, 0 ;  /* 0x00000000ffbc7435 */ /* 0x000fce00000001ff */
[----:B--2---:R-:W-:-:S05]  /*3010*/  @P6 PRMT R189, RZ, 0x5410, R184 ;  /* 0x00005410ffbd6816 */ /* 0x004fca00000000b8 */
[----:B------:R-:W-:Y:S02]  /*3020*/  @P6 FMUL.FTZ R188, R226, R189 ;  /* 0x000000bde2bc6220 */ /* 0x000fe40000410000 */
[----:B------:R-:W2:Y:S01]  /*3030*/  LDL R189, [R1] ;  /* 0x0000000001bd7983 */ /* 0x000ea20000100800 */
[----:B------:R-:W-:Y:S01]  /*3040*/  LOP3.LUT P0, RZ, R192, 0xff00, RZ, 0xc0, !PT ;  /* 0x0000ff00c0ff7812 */ /* 0x000fe2000780c0ff */
[----:B------:R-:W-:Y:S02]  /*3050*/  FADD.FTZ R48, R48, R188 ;  /* 0x000000bc30307221 */ /* 0x000fe40000010000 */
[----:B------:R-:W-:-:S04]  /*3060*/  FMUL.FTZ R188, R249, R198 ;  /* 0x000000c6f9bc7220 */ /* 0x000fc80000410000 */
[----:B------:R-:W-:Y:S02]  /*3070*/  FMUL.FTZ R249, R188, c[0x0][0x1e8] ;  /* 0x00007a00bcf97a20 */ /* 0x000fe40000410000 */
[----:B--2---:R-:W-:Y:S02]  /*3080*/  FMUL.FTZ R189, R189, R226 ;  /* 0x000000e2bdbd7220 */ /* 0x004fe40000410000 */
[----:B------:R-:W2:Y:S02]  /*3090*/  LDL R226, [R1+0x4] ;  /* 0x0000040001e27983 */ /* 0x000ea40000100800 */
[----:B------:R-:W-:Y:S02]  /*30a0*/  @P0 PRMT R184, RZ, 0x7610, R184 ;  /* 0x00007610ffb80816 */ /* 0x000fe400000000b8 */
[----:B------:R-:W-:-:S03]  /*30b0*/  MOV R188, RZ ;  /* 0x000000ff00bc7202 */ /* 0x000fc60000000f00 */
[----:B------:R-:W-:Y:S01]  /*30c0*/  @P0 FMUL.FTZ R188, R249, R184 ;  /* 0x000000b8f9bc0220 */ /* 0x000fe20000410000 */
[----:B------:R-:W-:Y:S01]  /*30d0*/  FSEL R184, R189, RZ, P6 ;  /* 0x000000ffbdb87208 */ /* 0x000fe20003000000 */
[----:B------:R-:W-:Y:S01]  /*30e0*/  FMUL.FTZ R189, R247, R198 ;  /* 0x000000c6f7bd7220 */ /* 0x000fe20000410000 */
[----:B------:R-:W-:Y:S01]  /*30f0*/  LOP3.LUT P6, RZ, R192, 0xff0000, RZ, 0xc0, !PT ;  /* 0x00ff0000c0ff7812 */ /* 0x000fe200078cc0ff */
[----:B------:R-:W-:Y:S02]  /*3100*/  FADD.FTZ R49, R49, R188 ;  /* 0x000000bc31317221 */ /* 0x000fe40000010000 */
[----:B------:R-:W-:Y:S02]  /*3110*/  FMUL.FTZ R247, R189, c[0x0][0x1e8] ;  /* 0x00007a00bdf77a20 */ /* 0x000fe40000410000 */
[----:B--2---:R-:W-:Y:S02]  /*3120*/  FMUL.FTZ R188, R226, R249 ;  /* 0x000000f9e2bc7220 */ /* 0x004fe40000410000 */
[----:B------:R-:W2:Y:S01]  /*3130*/  LDL R249, [R1+0x8] ;  /* 0x0000080001f97983 */ /* 0x000ea20000100800 */
[----:B------:R-:W-:-:S05]  /*3140*/  HFMA2.MMA R226, -RZ, RZ, 0, 0 ;  /* 0x00000000ffe27435 */ /* 0x000fca00000001ff */
[----:B------:R-:W-:Y:S02]  /*3150*/  @P6 PRMT R189, RZ, 0x5410, R185 ;  /* 0x00005410ffbd6816 */ /* 0x000fe400000000b9 */
[----:B------:R-:W-:Y:S02]  /*3160*/  FSEL R188, R188, RZ, P0 ;  /* 0x000000ffbcbc7208 */ /* 0x000fe40000000000 */
[----:B------:R-:W-:Y:S01]  /*3170*/  LOP3.LUT P0, RZ, R192, 0xff000000, RZ, 0xc0, !PT ;  /* 0xff000000c0ff7812 */ /* 0x000fe2000780c0ff */
[----:B------:R-:W-:Y:S02]  /*3180*/  @P6 FMUL.FTZ R226, R247, R189 ;  /* 0x000000bdf7e26220 */ /* 0x000fe40000410000 */
[----:B------:R-:W-:-:S04]  /*3190*/  FMUL.FTZ R189, R250, R198 ;  /* 0x000000c6fabd7220 */ /* 0x000fc80000410000 */
[----:B------:R-:W-:-:S06]  /*31a0*/  FMUL.FTZ R250, R189, c[0x0][0x1e8] ;  /* 0x00007a00bdfa7a20 */ /* 0x000fcc0000410000 */
        /* <DEDUP_REMOVED lines=9> */
[----:B------:R-:W-:Y:S02]  /*3240*/  FMUL.FTZ R249, R189, c[0x0][0x1e8] ;  /* 0x00007a00bdf97a20 */ /* 0x000fe40000410000 */
[----:B------:R-:W-:Y:S02]  /*3250*/  FADD.FTZ R50, R50, R226 ;  /* 0x000000e232327221 */ /* 0x000fe40000010000 */
[----:B------:R-:W-:-:S06]  /*3260*/  FADD.FTZ R51, R51, R247 ;  /* 0x000000f733337221 */ /* 0x000fcc0000010000 */
[----:B------:R-:W-:Y:S01]  /*3270*/  @P6 PRMT R189, RZ, 0x5410, R186 ;  /* 0x00005410ffbd6816 */ /* 0x000fe200000000ba */
[----:B--2---:R-:W-:Y:S01]  /*3280*/  FMUL.FTZ R188, R248, R250 ;  /* 0x000000faf8bc7220 */ /* 0x004fe20000410000 */
[----:B------:R-:W-:-:S04]  /*3290*/  HFMA2.MMA R248, -RZ, RZ, 0, 0 ;  /* 0x00000000fff87435 */ /* 0x000fc800000001ff */
[----:B------:R-:W-:Y:S02]  /*32a0*/  FSEL R188, R188, RZ, P0 ;  /* 0x000000ffbcbc7208 */ /* 0x000fe40000000000 */
[----:B------:R-:W-:Y:S01]  /*32b0*/  LOP3.LUT P0, RZ, R193, 0xff00, RZ, 0xc0, !PT ;  /* 0x0000ff00c1ff7812 */ /* 0x000fe2000780c0ff */
[----:B------:R-:W-:Y:S01]  /*32c0*/  @P6 FMUL.FTZ R248, R249, R189 ;  /* 0x000000bdf9f86220 */ /* 0x000fe20000410000 */
[----:B------:R-:W-:Y:S01]  /*32d0*/  F2FP.BF16.PACK_AB R185, R188, R185 ;  /* 0x000000b9bcb9723e */ /* 0x000fe200000010ff */
[----:B------:R-:W-:Y:S01]  /*32e0*/  FMUL.FTZ R189, R224, R198 ;  /* 0x000000c6e0bd7220 */ /* 0x000fe20000410000 */
[----:B------:R-:W-:Y:S01]  /*32f0*/  MOV R224, RZ ;  /* 0x000000ff00e07202 */ /* 0x000fe20000000f00 */
[----:B------:R-:W-:Y:S02]  /*3300*/  FADD.FTZ R44, R44, R248 ;  /* 0x000000f82c2c7221 */ /* 0x000fe40000010000 */
[----:B------:R-:W-:Y:S02]  /*3310*/  FMUL.FTZ R250, R189, c[0x0][0x1e8] ;  /* 0x00007a00bdfa7a20 */ /* 0x000fe40000410000 */
[----:B------:R-:W-:-:S02]  /*3320*/  FMUL.FTZ R189, R156, R249 ;  /* 0x000000f99cbd7220 */ /* 0x000fc40000410000 */
[----:B------:R-:W-:Y:S02]  /*3330*/  FMUL.FTZ R188, R157, R250 ;  /* 0x000000fa9dbc7220 */ /* 0x000fe40000410000 */
[----:B------:R-:W-:-:S03]  /*3340*/  @P0 PRMT R186, RZ, 0x7610, R186 ;  /* 0x00007610ffba0816 */ /* 0x000fc600000000ba */
[----:B------:R-:W-:Y:S02]  /*3350*/  FSEL R188, R188, RZ, P0 ;  /* 0x000000ffbcbc7208 */ /* 0x000fe40000000000 */
[----:B------:R-:W-:Y:S01]  /*3360*/  @P0 FMUL.FTZ R224, R250, R186 ;  /* 0x000000bafae00220 */ /* 0x000fe20000410000 */
[----:B------:R-:W-:Y:S01]  /*3370*/  FSEL R186, R189, RZ, P6 ;  /* 0x000000ffbdba7208 */ /* 0x000fe20003000000 */
[----:B------:R-:W-:Y:S01]  /*3380*/  FMUL.FTZ R189, R223, R198 ;  /* 0x000000c6dfbd7220 */ /* 0x000fe20000410000 */
[C---:B------:R-:W-:Y:S01]  /*3390*/  LOP3.LUT P6, RZ, R193.reuse, 0xff0000, RZ, 0xc0, !PT ;  /* 0x00ff0000c1ff7812 */ /* 0x040fe200078cc0ff */
[----:B------:R-:W-:Y:S01]  /*33a0*/  HFMA2.MMA R223, -RZ, RZ, 0, 0 ;  /* 0x00000000ffdf7435 */ /* 0x000fe200000001ff */
[----:B------:R-:W-:Y:S01]  /*33b0*/  LOP3.LUT P0, RZ, R193, 0xff000000, RZ, 0xc0, !PT ;  /* 0xff000000c1ff7812 */ /* 0x000fe2000780c0ff */
[----:B------:R-:W-:Y:S01]  /*33c0*/  FMUL.FTZ R249, R189, c[0x0][0x1e8] ;  /* 0x00007a00bdf97a20 */ /* 0x000fe20000410000 */
[----:B------:R-:W-:Y:S01]  /*33d0*/  F2FP.BF16.PACK_AB R186, R188, R186 ;  /* 0x000000babcba723e */ /* 0x000fe200000010ff */
[----:B------:R-:W-:-:S08]  /*33e0*/  FADD.FTZ R45, R45, R224 ;  /* 0x000000e02d2d7221 */ /* 0x000fd00000010000 */
[--C-:B------:R-:W-:Y:S02]  /*33f0*/  @P6 PRMT R189, RZ, 0x5410, R187.reuse ;  /* 0x00005410ffbd6816 */ /* 0x100fe400000000bb */
[----:B------:R-:W-:-:S03]  /*3400*/  @P0 PRMT R187, RZ, 0x7610, R187 ;  /* 0x00007610ffbb0816 */ /* 0x000fc600000000bb */
[----:B------:R-:W-:Y:S02]  /*3410*/  @P6 FMUL.FTZ R223, R249, R189 ;  /* 0x000000bdf9df6220 */ /* 0x000fe40000410000 */
[----:B------:R-:W-:Y:S01]  /*3420*/  FMUL.FTZ R189, R222, R198 ;  /* 0x000000c6debd7220 */ /* 0x000fe20000410000 */
[----:B------:R-:W-:Y:S01]  /*3430*/  MOV R222, RZ ;  /* 0x000000ff00de7202 */ /* 0x000fe20000000f00 */
[----:B------:R-:W-:Y:S02]  /*3440*/  FADD.FTZ R46, R46, R223 ;  /* 0x000000df2e2e7221 */ /* 0x000fe40000010000 */
[----:B------:R-:W-:-:S04]  /*3450*/  FMUL.FTZ R189, R189, c[0x0][0x1e8] ;  /* 0x00007a00bdbd7a20 */ /* 0x000fc80000410000 */
[----:B------:R-:W-:Y:S02]  /*3460*/  @P0 FMUL.FTZ R222, R189, R187 ;  /* 0x000000bbbdde0220 */ /* 0x000fe40000410000 */
[----:B------:R-:W-:Y:S02]  /*3470*/  FMUL.FTZ R187, R158, R249 ;  /* 0x000000f99ebb7220 */ /* 0x000fe40000410000 */
[----:B------:R-:W-:Y:S02]  /*3480*/  FMUL.FTZ R189, R159, R189 ;  /* 0x000000bd9fbd7220 */ /* 0x000fe40000410000 */
[----:B------:R-:W-:Y:S01]  /*3490*/  FADD.FTZ R47, R47, R222 ;  /* 0x000000de2f2f7221 */ /* 0x000fe20000010000 */
[----:B------:R-:W-:Y:S02]  /*34a0*/  FSEL R187, R187, RZ, P6 ;  /* 0x000000ffbbbb7208 */ /* 0x000fe40003000000 */
[----:B------:R-:W-:Y:S02]  /*34b0*/  FSEL R189, R189, RZ, P0 ;  /* 0x000000ffbdbd7208 */ /* 0x000fe40000000000 */
[----:B------:R-:W-:-:S02]  /*34c0*/  LEA R188, P0, R2, c[0x0][0x248], 0x4 ;  /* 0x0000920002bc7a11 */ /* 0x000fc400078020ff */
[----:B------:R-:W-:Y:S02]  /*34d0*/  F2FP.BF16.PACK_AB R187, R189, R187 ;  /* 0x000000bbbdbb723e */ /* 0x000fe400000010ff */
[C---:B------:R-:W-:Y:S02]  /*34e0*/  LEA.HI.X R189, R2.reuse, c[0x0][0x24c], RZ, 0x4, P0 ;  /* 0x0000930002bd7a11 */ /* 0x040fe400000f24ff */
[----:B------:R-:W-:-:S03]  /*34f0*/  IADD3 R2, R2, 0x20, RZ ;  /* 0x0000002002027810 */ /* 0x000fc60007ffe0ff */
[----:B------:R0:W-:Y:S04]  /*3500*/  STG.E.128 [R188.64], R184 ;  /* 0x000000b8bc007986 */ /* 0x0001e8000c101d04 */
.L_x_3632:
[----:B------:R-:W-:Y:S05]  /*3510*/  BSYNC B1 ;  /* 0x0000000000017941 */ /* 0x000fea0003800000 */
.L_x_3631:
        /* <DEDUP_REMOVED lines=60> */
[----:B------:R-:W-:Y:S01]  /*38e0*/  @P6 PRMT R183, R184, 0x7610, R183 ;  /* 0x00007610b8b76816 */ /* 0x000fe200000000b7 */
[----:B------:R-:W-:Y:S01]  /*38f0*/  HFMA2.MMA R184, -RZ, RZ, 0, 9.5367431640625e-07 ;  /* 0x00000010ffb87435 */ /* 0x000fe200000001ff */
[----:B------:R-:W-:-:S04]  /*3900*/  @P6 F2FP.BF16.PACK_AB R188, RZ, R222 ;  /* 0x000000deffbc623e */ /* 0x000fc800000010ff */
[----:B------:R-:W-:-:S05]  /*3910*/  @P6 PRMT R183, R183, 0x5410, R188 ;  /* 0x00005410b7b76816 */ /* 0x000fca00000000bc */
[----:B------:R-:W-:-:S06]  /*3920*/  IMAD.WIDE.U32 R184, R2, R184, c[0x0][0x170] ;  /* 0x00005c0002b87625 */ /* 0x000fcc00078e00b8 */
[----:B------:R-:W2:Y:S01]  /*3930*/  LDG.E.128 R184, [R184.64] ;  /* 0x00000004b8b87981 */ /* 0x000ea2000c1e1d00 */
[----:B------:R-:W-:-:S04]  /*3940*/  @P6 LEA R188, P0, R2, c[0x0][0x258], 0x4 ;  /* 0x0000960002bc6a11 */ /* 0x000fc800078020ff */
[----:B------:R-:W-:Y:S02]  /*3950*/  @P6 LEA.HI.X R189, R2, c[0x0][0x25c], RZ, 0x4, P0 ;  /* 0x0000970002bd6a11 */ /* 0x000fe400000f24ff */
[----:B------:R-:W-:-:S03]  /*3960*/  LOP3.LUT P0, RZ, R194, 0xff00, RZ, 0xc0, !PT ;  /* 0x0000ff00c2ff7812 */ /* 0x000fc6000780c0ff */
[----:B------:R0:W-:Y:S02]  /*3970*/  @P6 STG.E.128 [R188.64], R180 ;  /* 0x000000b4bc006986 */ /* 0x0001e4000c101d04 */
[----:B0-----:R-:W-:-:S04]  /*3980*/  MOV R188, R194 ;  /* 0x000000c200bc7202 */ /* 0x001fc80000000f00 */
[----:B------:R-:W-:Y:S01]  /*3990*/  LOP3.LUT P6, RZ, R188, 0xff, RZ, 0xc0, !PT ;  /* 0x000000ffbcff7812 */ /* 0x000fe200078cc0ff */
[----:B------:R-:W-:-:S04]  /*39a0*/  FMUL.FTZ R188, R226, R198 ;  /* 0x000000c6e2bc7220 */ /* 0x000fc80000410000 */
[----:B------:R-:W-:Y:S01]  /*39b0*/  FMUL.FTZ R226, R188, c[0x0][0x1e8] ;  /* 0x00007a00bce27a20 */ /* 0x000fe20000410000 */
[----:B------:R-:W-:-:S07]  /*39c0*/  HFMA2.MMA R188, -RZ, RZ, 0, 0 ;  /* 0x00000000ffbc7435 */ /* 0x000fce00000001ff */
[--C-:B--2---:R-:W-:Y:S02]  /*39d0*/  @P6 PRMT R189, RZ, 0x5410, R184.reuse ;  /* 0x00005410ffbd6816 */ /* 0x104fe400000000b8 */
[----:B------:R-:W-:-:S03]  /*39e0*/  @P0 PRMT R184, RZ, 0x7610, R184 ;  /* 0x00007610ffb80816 */ /* 0x000fc600000000b8 */
[----:B------:R-:W-:Y:S02]  /*39f0*/  @P6 FMUL.FTZ R188, R226, R189 ;  /* 0x000000bde2bc6220 */ /* 0x000fe40000410000 */
[----:B------:R-:W-:Y:S01]  /*3a00*/  FMUL.FTZ R189, R144, R226 ;  /* 0x000000e290bd7220 */ /* 0x000fe20000410000 */
[----:B------:R-:W-:Y:S01]  /*3a10*/  HFMA2.MMA R226, -RZ, RZ, 0, 0 ;  /* 0x00000000ffe27435 */ /* 0x000fe200000001ff */
[----:B------:R-:W-:Y:S02]  /*3a20*/  FADD.FTZ R40, R40, R188 ;  /* 0x000000bc28287221 */ /* 0x000fe40000010000 */
[----:B------:R-:W-:-:S04]  /*3a30*/  FMUL.FTZ R188, R249, R198 ;  /* 0x000000c6f9bc7220 */ /* 0x000fc80000410000 */
[----:B------:R-:W-:Y:S01]  /*3a40*/  FMUL.FTZ R249, R188, c[0x0][0x1e8] ;  /* 0x00007a00bcf97a20 */ /* 0x000fe20000410000 */
[----:B------:R-:W-:-:S03]  /*3a50*/  MOV R188, RZ ;  /* 0x000000ff00bc7202 */ /* 0x000fc60000000f00 */
[----:B------:R-:W-:Y:S01]  /*3a60*/  @P0 FMUL.FTZ R188, R249, R184 ;  /* 0x000000b8f9bc0220 */ /* 0x000fe20000410000 */
[----:B------:R-:W-:Y:S01]  /*3a70*/  FSEL R184, R189, RZ, P6 ;  /* 0x000000ffbdb87208 */ /* 0x000fe20003000000 */
[----:B------:R-:W-:Y:S01]  /*3a80*/  FMUL.FTZ R189, R247, R198 ;  /* 0x000000c6f7bd7220 */ /* 0x000fe20000410000 */
[----:B------:R-:W-:Y:S01]  /*3a90*/  LOP3.LUT P6, RZ, R194, 0xff0000, RZ, 0xc0, !PT ;  /* 0x00ff0000c2ff7812 */ /* 0x000fe200078cc0ff */
[----:B------:R-:W-:Y:S02]  /*3aa0*/  FADD.FTZ R41, R41, R188 ;  /* 0x000000bc29297221 */ /* 0x000fe40000010000 */
[----:B------:R-:W-:Y:S02]  /*3ab0*/  FMUL.FTZ R188, R145, R249 ;  /* 0x000000f991bc7220 */ /* 0x000fe40000410000 */
[----:B------:R-:W-:-:S03]  /*3ac0*/  FMUL.FTZ R247, R189, c[0x0][0x1e8] ;  /* 0x00007a00bdf77a20 */ /* 0x000fc60000410000 */
[----:B------:R-:W-:Y:S02]  /*3ad0*/  FSEL R188, R188, RZ, P0 ;  /* 0x000000ffbcbc7208 */ /* 0x000fe40000000000 */
[----:B------:R-:W-:Y:S02]  /*3ae0*/  LOP3.LUT P0, RZ, R194, 0xff000000, RZ, 0xc0, !PT ;  /* 0xff000000c2ff7812 */ /* 0x000fe4000780c0ff */
[----:B------:R-:W-:Y:S02]  /*3af0*/  F2FP.BF16.PACK_AB R184, R188, R184 ;  /* 0x000000b8bcb8723e */ /* 0x000fe400000010ff */
[----:B------:R-:W-:-:S05]  /*3b00*/  @P6 PRMT R189, RZ, 0x5410, R185 ;  /* 0x00005410ffbd6816 */ /* 0x000fca00000000b9 */
[----:B------:R-:W-:Y:S02]  /*3b10*/  @P6 FMUL.FTZ R226, R247, R189 ;  /* 0x000000bdf7e26220 */ /* 0x000fe40000410000 */
[----:B------:R-:W-:Y:S02]  /*3b20*/  FMUL.FTZ R189, R250, R198 ;  /* 0x000000c6fabd7220 */ /* 0x000fe40000410000 */
[----:B------:R-:W-:Y:S01]  /*3b30*/  @P0 PRMT R185, RZ, 0x7610, R185 ;  /* 0x00007610ffb90816 */ /* 0x000fe200000000b9 */
[----:B------:R-:W-:Y:S02]  /*3b40*/  FADD.FTZ R42, R42, R226 ;  /* 0x000000e22a2a7221 */ /* 0x000fe40000010000 */
[----:B------:R-:W-:Y:S02]  /*3b50*/  FMUL.FTZ R250, R189, c[0x0][0x1e8] ;  /* 0x00007a00bdfa7a20 */ /* 0x000fe40000410000 */
[----:B------:R-:W-:Y:S01]  /*3b60*/  FMUL.FTZ R189, R146, R247 ;  /* 0x000000f792bd7220 */ /* 0x000fe20000410000 */
[----:B------:R-:W-:Y:S01]  /*3b70*/  MOV R247, RZ ;  /* 0x000000ff00f77202 */ /* 0x000fe20000000f00 */
[----:B------:R-:W-:-:S02]  /*3b80*/  @P0 FMUL.FTZ R247, R250, R185 ;  /* 0x000000b9faf70220 */ /* 0x000fc40000410000 */
[----:B------:R-:W-:Y:S01]  /*3b90*/  FMUL.FTZ R188, R147, R250 ;  /* 0x000000fa93bc7220 */ /* 0x000fe20000410000 */
[----:B------:R-:W-:Y:S01]  /*3ba0*/  FSEL R185, R189, RZ, P6 ;  /* 0x000000ffbdb97208 */ /* 0x000fe20003000000 */
[----:B------:R-:W-:Y:S01]  /*3bb0*/  FMUL.FTZ R189, R248, R198 ;  /* 0x000000c6f8bd7220 */ /* 0x000fe20000410000 */
[----:B------:R-:W-:Y:S01]  /*3bc0*/  LOP3.LUT P6, RZ, R195, 0xff, RZ, 0xc0, !PT ;  /* 0x000000ffc3ff7812 */ /* 0x000fe200078cc0ff */
[----:B------:R-:W-:Y:S01]  /*3bd0*/  HFMA2.MMA R248, -RZ, RZ, 0, 0 ;  /* 0x00000000fff87435 */ /* 0x000fe200000001ff */
[----:B------:R-:W-:Y:S01]  /*3be0*/  FSEL R188, R188, RZ, P0 ;  /* 0x000000ffbcbc7208 */ /* 0x000fe20000000000 */
[----:B------:R-:W-:Y:S01]  /*3bf0*/  FMUL.FTZ R249, R189, c[0x0][0x1e8] ;  /* 0x00007a00bdf97a20 */ /* 0x000fe20000410000 */
[----:B------:R-:W-:Y:S01]  /*3c00*/  LOP3.LUT P0, RZ, R195, 0xff00, RZ, 0xc0, !PT ;  /* 0x0000ff00c3ff7812 */ /* 0x000fe2000780c0ff */
[----:B------:R-:W-:Y:S01]  /*3c10*/  FADD.FTZ R43, R43, R247 ;  /* 0x000000f72b2b7221 */ /* 0x000fe20000010000 */
[----:B------:R-:W-:-:S07]  /*3c20*/  F2FP.BF16.PACK_AB R185, R188, R185 ;  /* 0x000000b9bcb9723e */ /* 0x000fce00000010ff */
[----:B------:R-:W-:-:S04]  /*3c30*/  @P6 PRMT R189, RZ, 0x5410, R186 ;  /* 0x00005410ffbd6816 */ /* 0x000fc800000000ba */
[----:B------:R-:W-:Y:S01]  /*3c40*/  @P0 PRMT R186, RZ, 0x7610, R186 ;  /* 0x00007610ffba0816 */ /* 0x000fe200000000ba */
[----:B------:R-:W-:Y:S02]  /*3c50*/  @P6 FMUL.FTZ R248, R249, R189 ;  /* 0x000000bdf9f86220 */ /* 0x000fe40000410000 */
[----:B------:R-:W-:Y:S01]  /*3c60*/  FMUL.FTZ R189, R224, R198 ;  /* 0x000000c6e0bd7220 */ /* 0x000fe20000410000 */
[----:B------:R-:W-:Y:S01]  /*3c70*/  MOV R224, RZ ;  /* 0x000000ff00e07202 */ /* 0x000fe20000000f00 */
[----:B------:R-:W-:Y:S02]  /*3c80*/  FADD.FTZ R36, R36, R248 ;  /* 0x000000f824247221 */ /* 0x000fe40000010000 */
[----:B------:R-:W-:Y:S02]  /*3c90*/  FMUL.FTZ R250, R189, c[0x0][0x1e8] ;  /* 0x00007a00bdfa7a20 */ /* 0x000fe40000410000 */
[----:B------:R-:W-:Y:S02]  /*3ca0*/  FMUL.FTZ R189, R140, R249 ;  /* 0x000000f98cbd7220 */ /* 0x000fe40000410000 */
        /* <DEDUP_REMOVED lines=29> */
.L_x_3634:
[----:B------:R-:W-:Y:S05]  /*3e80*/  BSYNC B1 ;  /* 0x0000000000017941 */ /* 0x000fea0003800000 */
.L_x_3633:
[----:B------:R-:W-:Y:S01]  /*3e90*/  BSSY B1, `(.L_x_3635) ;  /* 0x0000095000017945 */ /* 0x000fe20003800000 */
[----:B------:R-:W-:Y:S05]  /*3ea0*/  @!P4 BRA `(.L_x_3636) ;  /* 0x000009300000c947 */ /* 0x000fea0003800000 */
[----:B------:R-:W-:Y:S02]  /*3eb0*/  ISETP.NE.U32.AND P0, PT, RZ, c[0x0][0x218], PT ;  /* 0x00008600ff007a0c */ /* 0x000fe40003f05070 */
[----:B0-----:R-:W-:Y:S02]  /*3ec0*/  FSEL R184, R190, RZ, !P5 ;  /* 0x000000ffbeb87208 */ /* 0x001fe40006800000 */
[----:B------:R-:W-:Y:S02]  /*3ed0*/  ISETP.NE.AND.EX P0, PT, RZ, c[0x0][0x21c], PT, P0 ;  /* 0x00008700ff007a0c */ /* 0x000fe40003f05300 */
[----:B------:R-:W-:Y:S01]  /*3ee0*/  ISETP.NE.U32.AND P5, PT, RZ, c[0x0][0x258], PT ;  /* 0x00009600ff007a0c */ /* 0x000fe20003fa5070 */
[-CC-:B------:R-:W-:Y:S02]  /*3ef0*/  FFMA.FTZ R190, R211, R191.reuse, R184.reuse ;  /* 0x000000bfd3be7223 */ /* 0x180fe400000100b8 */
[-CC-:B------:R-:W-:Y:S01]  /*3f00*/  FFMA.FTZ R222, R252, R191.reuse, R184.reuse ;  /* 0x000000bffcde7223 */ /* 0x180fe200000100b8 */
[----:B------:R-:W-:Y:S01]  /*3f10*/  ISETP.NE.AND.EX P5, PT, RZ, c[0x0][0x25c], PT, P5 ;  /* 0x00009700ff007a0c */ /* 0x000fe20003fa5350 */
[----:B------:R-:W-:-:S02]  /*3f20*/  FFMA.FTZ R188, R229, R191, R184 ;  /* 0x000000bfe5bc7223 */ /* 0x000fc400000100b8 */
[-CC-:B------:R-:W-:Y:S02]  /*3f30*/  FFMA.FTZ R187, R209, R191.reuse, R184.reuse ;  /* 0x000000bfd1bb7223 */ /* 0x180fe400000100b8 */
[-CC-:B------:R-:W-:Y:S02]  /*3f40*/  FFMA.FTZ R189, R207, R191.reuse, R184.reuse ;  /* 0x000000bfcfbd7223 */ /* 0x180fe400000100b8 */
[-CC-:B------:R-:W-:Y:S02]  /*3f50*/  FFMA.FTZ R186, R205, R191.reuse, R184.reuse ;  /* 0x000000bfcdba7223 */ /* 0x180fe400000100b8 */
[-C--:B------:R-:W-:Y:S02]  /*3f60*/  FFMA.FTZ R185, R201, R191.reuse, R184 ;  /* 0x000000bfc9b97223 */ /* 0x080fe400000100b8 */
[----:B------:R-:W-:Y:S02]  /*3f70*/  FADD.FTZ R190, R210, -R190 ;  /* 0x800000bed2be7221 */ /* 0x000fe40000010000 */
[----:B------:R-:W-:-:S02]  /*3f80*/  FFMA.FTZ R184, R203, R191, R184 ;  /* 0x000000bfcbb87223 */ /* 0x000fc400000100b8 */
[----:B------:R-:W-:Y:S02]  /*3f90*/  FADD.FTZ R191, R230, -R222 ;  /* 0x800000dee6bf7221 */ /* 0x000fe40000010000 */
[C---:B-----5:R-:W-:Y:S01]  /*3fa0*/  FMUL.FTZ R226, R199.reuse, R190 ;  /* 0x000000bec7e27220 */ /* 0x060fe20000410000 */
[----:B------:R-:W-:Y:S01]  /*3fb0*/  @P0 PRMT R190, RZ, 0x5410, R176 ;  /* 0x00005410ffbe0816 */ /* 0x000fe200000000b0 */
[----:B------:R-:W-:Y:S02]  /*3fc0*/  FMUL.FTZ R223, R199, R191 ;  /* 0x000000bfc7df7220 */ /* 0x000fe40000410000 */
[----:B------:R-:W-:Y:S02]  /*3fd0*/  FADD.FTZ R188, R225, -R188 ;  /* 0x800000bce1bc7221 */ /* 0x000fe40000010000 */
[----:B------:R-:W-:Y:S01]  /*3fe0*/  @P0 FADD.FTZ R223, R223, R190 ;  /* 0x000000bedfdf0221 */ /* 0x000fe20000010000 */
[----:B------:R-:W-:Y:S01]  /*3ff0*/  @P0 PRMT R190, RZ, 0x5410, R177 ;  /* 0x00005410ffbe0816 */ /* 0x000fe200000000b1 */
[----:B------:R-:W-:-:S02]  /*4000*/  FADD.FTZ R184, R204, -R184 ;  /* 0x800000b8ccb87221 */ /* 0x000fc40000010000 */
[C---:B------:R-:W-:Y:S02]  /*4010*/  FMUL.FTZ R224, R199.reuse, R188 ;  /* 0x000000bcc7e07220 */ /* 0x040fe40000410000 */
[C---:B------:R-:W-:Y:S01]  /*4020*/  FMUL.FTZ R188, R199.reuse, R184 ;  /* 0x000000b8c7bc7220 */ /* 0x040fe20000410000 */
[----:B------:R-:W-:Y:S01]  /*4030*/  @P5 F2FP.BF16.PACK_AB R184, RZ, R223 ;  /* 0x000000dfffb8523e */ /* 0x000fe200000010ff */
[----:B------:R-:W-:Y:S02]  /*4040*/  FADD.FTZ R187, R208, -R187 ;  /* 0x800000bbd0bb7221 */ /* 0x000fe40000010000 */
[----:B------:R-:W-:Y:S01]  /*4050*/  FADD.FTZ R186, R200, -R186 ;  /* 0x800000bac8ba7221 */ /* 0x000fe20000010000 */
[----:B------:R-:W-:Y:S01]  /*4060*/  @P5 PRMT R180, R184, 0x7610, R180 ;  /* 0x00007610b8b45816 */ /* 0x000fe200000000b4 */
[----:B------:R-:W-:Y:S01]  /*4070*/  FMUL.FTZ R222, R199, R187 ;  /* 0x000000bbc7de7220 */ /* 0x000fe20000410000 */
[----:B------:R-:W-:Y:S01]  /*4080*/  @P0 PRMT R184, RZ, 0x7610, R176 ;  /* 0x00007610ffb80816 */ /* 0x000fe200000000b0 */
[----:B------:R-:W-:-:S02]  /*4090*/  FADD.FTZ R189, R206, -R189 ;  /* 0x800000bdcebd7221 */ /* 0x000fc40000010000 */
[----:B------:R-:W-:Y:S01]  /*40a0*/  @P0 FADD.FTZ R226, R226, R190 ;  /* 0x000000bee2e20221 */ /* 0x000fe20000010000 */
[----:B------:R-:W-:Y:S01]  /*40b0*/  @P0 PRMT R190, RZ, 0x5410, R178 ;  /* 0x00005410ffbe0816 */ /* 0x000fe200000000b2 */
[----:B------:R-:W-:Y:S01]  /*40c0*/  @P0 FADD.FTZ R224, R224, R184 ;  /* 0x000000b8e0e00221 */ /* 0x000fe20000010000 */
[----:B------:R-:W-:Y:S01]  /*40d0*/  @P0 PRMT R184, RZ, 0x7610, R177 ;  /* 0x00007610ffb80816 */ /* 0x000fe200000000b1 */
[C---:B------:R-:W-:Y:S02]  /*40e0*/  FMUL.FTZ R191, R199.reuse, R186 ;  /* 0x000000bac7bf7220 */ /* 0x040fe40000410000 */
[----:B------:R-:W-:Y:S02]  /*40f0*/  FMUL.FTZ R189, R199, R189 ;  /* 0x000000bdc7bd7220 */ /* 0x000fe40000410000 */
[----:B------:R-:W-:Y:S01]  /*4100*/  @P0 FADD.FTZ R222, R222, R184 ;  /* 0x000000b8dede0221 */ /* 0x000fe20000010000 */
[----:B------:R-:W-:Y:S01]  /*4110*/  @P0 PRMT R184, RZ, 0x7610, R178 ;  /* 0x00007610ffb80816 */ /* 0x000fe200000000b2 */
[----:B------:R-:W-:-:S02]  /*4120*/  FADD.FTZ R185, R202, -R185 ;  /* 0x800000b9cab97221 */ /* 0x000fc40000010000 */
[----:B------:R-:W-:Y:S02]  /*4130*/  @P0 FADD.FTZ R189, R189, R190 ;  /* 0x000000bebdbd0221 */ /* 0x000fe40000010000 */
[----:B------:R-:W-:Y:S01]  /*4140*/  @P0 FADD.FTZ R191, R191, R184 ;  /* 0x000000b8bfbf0221 */ /* 0x000fe20000010000 */
[--C-:B------:R-:W-:Y:S01]  /*4150*/  @P0 PRMT R184, RZ, 0x5410, R179.reuse ;  /* 0x00005410ffb80816 */ /* 0x100fe200000000b3 */
[----:B------:R-:W-:Y:S01]  /*4160*/  FMUL.FTZ R190, R199, R185 ;  /* 0x000000b9c7be7220 */ /* 0x000fe20000410000 */
[----:B------:R-:W-:Y:S01]  /*4170*/  @P5 F2FP.BF16.PACK_AB R185, RZ, R226 ;  /* 0x000000e2ffb9523e */ /* 0x000fe200000010ff */
[-C--:B------:R-:W-:Y:S01]  /*4180*/  FMUL.FTZ R223, R223, R198.reuse ;  /* 0x000000c6dfdf7220 */ /* 0x080fe20000410000 */
[----:B------:R-:W-:Y:S01]  /*4190*/  @P5 F2FP.BF16.PACK_AB R186, RZ, R189 ;  /* 0x000000bdffba523e */ /* 0x000fe200000010ff */
[----:B------:R-:W-:Y:S01]  /*41a0*/  @P0 FADD.FTZ R190, R190, R184 ;  /* 0x000000b8bebe0221 */ /* 0x000fe20000010000 */
[----:B------:R-:W-:Y:S01]  /*41b0*/  @P0 PRMT R184, RZ, 0x7610, R179 ;  /* 0x00007610ffb80816 */ /* 0x000fe200000000b3 */
[-C--:B------:R-:W-:Y:S01]  /*41c0*/  FMUL.FTZ R226, R226, R198.reuse ;  /* 0x000000c6e2e27220 */ /* 0x080fe20000410000 */
[----:B------:R-:W-:Y:S01]  /*41d0*/  @P5 PRMT R181, R185, 0x7610, R181 ;  /* 0x00007610b9b55816 */ /* 0x000fe200000000b5 */
[----:B------:R-:W-:Y:S01]  /*41e0*/  FMUL.FTZ R199, R189, R198 ;  /* 0x000000c6bdc77220 */ /* 0x000fe20000410000 */
[----:B------:R-:W-:Y:S01]  /*41f0*/  @P5 F2FP.BF16.PACK_AB R185, RZ, R222 ;  /* 0x000000deffb9523e */ /* 0x000fe200000010ff */
[----:B------:R-:W-:Y:S01]  /*4200*/  @P0 FADD.FTZ R188, R188, R184 ;  /* 0x000000b8bcbc0221 */ /* 0x000fe20000010000 */
[----:B------:R-:W-:Y:S01]  /*4210*/  @P5 F2FP.BF16.PACK_AB R184, RZ, R224 ;  /* 0x000000e0ffb8523e */ /* 0x000fe200000010ff */
[-C--:B------:R-:W-:Y:S01]  /*4220*/  FMUL.FTZ R224, R224, R198.reuse ;  /* 0x000000c6e0e07220 */ /* 0x080fe20000410000 */
[----:B------:R-:W-:Y:S01]  /*4230*/  @P5 PRMT R182, R186, 0x7610, R182 ;  /* 0x00007610bab65816 */ /* 0x000fe200000000b6 */
[----:B------:R-:W-:Y:S01]  /*4240*/  FMUL.FTZ R222, R222, R198 ;  /* 0x000000c6dede7220 */ /* 0x000fe20000410000 */
[----:B------:R-:W-:Y:S01]  /*4250*/  @P5 PRMT R180, R180, 0x5410, R184 ;  /* 0x00005410b4b45816 */ /* 0x000fe200000000b8 */
[----:B------:R-:W-:Y:S01]  /*4260*/  HFMA2.MMA R184, -RZ, RZ, 0, 9.5367431640625e-07 ;  /* 0x00000010ffb87435 */ /* 0x000fe200000001ff */
[----:B------:R-:W-:-:S02]  /*4270*/  @P5 PRMT R181, R181, 0x5410, R185 ;  /* 0x00005410b5b55816 */ /* 0x000fc400000000b9 */
[----:B------:R-:W-:Y:S01]  /*4280*/  @P5 F2FP.BF16.PACK_AB R186, RZ, R191 ;  /* 0x000000bfffba523e */ /* 0x000fe200000010ff */
[----:B------:R-:W-:Y:S01]  /*4290*/  FMUL.FTZ R191, R191, R198 ;  /* 0x000000c6bfbf7220 */ /* 0x000fe20000410000 */
[----:B------:R-:W-:Y:S01]  /*42a0*/  @P5 F2FP.BF16.PACK_AB R187, RZ, R190 ;  /* 0x000000beffbb523e */ /* 0x000fe200000010ff */
[-C--:B------:R-:W-:Y:S01]  /*42b0*/  FMUL.FTZ R190, R190, R198.reuse ;  /* 0x000000c6bebe7220 */ /* 0x080fe20000410000 */
[----:B------:R-:W-:Y:S01]  /*42c0*/  @P5 PRMT R182, R182, 0x5410, R186 ;  /* 0x00005410b6b65816 */ /* 0x000fe200000000ba */
[----:B------:R-:W-:Y:S01]  /*42d0*/  FMUL.FTZ R198, R188, R198 ;  /* 0x000000c6bcc67220 */ /* 0x000fe20000410000 */
[----:B------:R-:W-:Y:S01]  /*42e0*/  @P5 PRMT R183, R187, 0x7610, R183 ;  /* 0x00007610bbb75816 */ /* 0x000fe200000000b7 */
[----:B------:R-:W-:Y:S01]  /*42f0*/  IMAD.WIDE.U32 R184, R2, R184, c[0x0][0x170] ;  /* 0x00005c0002b87625 */ /* 0x000fe200078e00b8 */
[----:B------:R-:W-:-:S04]  /*4300*/  @P5 F2FP.BF16.PACK_AB R188, RZ, R188 ;  /* 0x000000bcffbc523e */ /* 0x000fc800000010ff */
[----:B------:R-:W-:Y:S01]  /*4310*/  @P5 PRMT R183, R183, 0x5410, R188 ;  /* 0x00005410b7b75816 */ /* 0x000fe200000000bc */
[----:B------:R-:W2:Y:S01]  /*4320*/  LDG.E.128 R184, [R184.64] ;  /* 0x00000004b8b87981 */ /* 0x000ea2000c1e1d00 */
[----:B------:R-:W-:Y:S01]  /*4330*/  @P5 LEA R188, P0, R2, c[0x0][0x258], 0x4 ;  /* 0x0000960002bc5a11 */ /* 0x000fe200078020ff */
[----:B------:R-:W-:Y:S01]  /*4340*/  FMUL.FTZ R224, R224, c[0x0][0x1e8] ;  /* 0x00007a00e0e07a20 */ /* 0x000fe20000410000 */
[----:B------:R-:W-:Y:S02]  /*4350*/  LOP3.LUT P6, RZ, R196, 0xff0000, RZ, 0xc0, !PT ;  /* 0x00ff0000c4ff7812 */ /* 0x000fe400078cc0ff */
[----:B------:R-:W-:Y:S02]  /*4360*/  @P5 LEA.HI.X R189, R2, c[0x0][0x25c], RZ, 0x4, P0 ;  /* 0x0000970002bd5a11 */ /* 0x000fe400000f24ff */
[----:B------:R-:W-:-:S03]  /*4370*/  LOP3.LUT P0, RZ, R196, 0xff00, RZ, 0xc0, !PT ;  /* 0x0000ff00c4ff7812 */ /* 0x000fc6000780c0ff */
[----:B------:R0:W-:Y:S02]  /*4380*/  @P5 STG.E.128 [R188.64], R180 ;  /* 0x000000b4bc005986 */ /* 0x0001e4000c101d04 */
[----:B0-----:R-:W-:Y:S01]  /*4390*/  MOV R188, R196 ;  /* 0x000000c400bc7202 */ /* 0x001fe20000000f00 */
[----:B------:R-:W-:-:S03]  /*43a0*/  FMUL.FTZ R189, R223, c[0x0][0x1e8] ;  /* 0x00007a00dfbd7a20 */ /* 0x000fc60000410000 */
[----:B------:R-:W-:Y:S01]  /*43b0*/  LOP3.LUT P5, RZ, R188, 0xff, RZ, 0xc0, !PT ;  /* 0x000000ffbcff7812 */ /* 0x000fe200078ac0ff */
[----:B------:R-:W-:-:S12]  /*43c0*/  HFMA2.MMA R188, -RZ, RZ, 0, 0 ;  /* 0x00000000ffbc7435 */ /* 0x000fd800000001ff */
[--C-:B--2---:R-:W-:Y:S02]  /*43d0*/  @P5 PRMT R223, RZ, 0x5410, R184.reuse ;  /* 0x00005410ffdf5816 */ /* 0x104fe400000000b8 */
[----:B------:R-:W-:-:S03]  /*43e0*/  @P0 PRMT R184, RZ, 0x7610, R184 ;  /* 0x00007610ffb80816 */ /* 0x000fc600000000b8 */
[----:B------:R-:W-:Y:S01]  /*43f0*/  @P5 FMUL.FTZ R188, R189, R223 ;  /* 0x000000dfbdbc5220 */ /* 0x000fe20000410000 */
[----:B------:R-:W-:-:S03]  /*4400*/  HFMA2.MMA R223, -RZ, RZ, 0, 0 ;  /* 0x00000000ffdf7435 */ /* 0x000fc600000001ff */
[----:B------:R-:W-:Y:S01]  /*4410*/  FADD.FTZ R32, R32, R188 ;  /* 0x000000bc20207221 */ /* 0x000fe20000010000 */
[----:B------:R-:W-:Y:S01]  /*4420*/  MOV R188, RZ ;  /* 0x000000ff00bc7202 */ /* 0x000fe20000000f00 */
[----:B------:R-:W-:Y:S02]  /*4430*/  @P0 FMUL.FTZ R188, R224, R184 ;  /* 0x000000b8e0bc0220 */ /* 0x000fe40000410000 */
[----:B------:R-:W-:Y:S01]  /*4440*/  FMUL.FTZ R184, R136, R189 ;  /* 0x000000bd88b87220 */ /* 0x000fe20000410000 */
[----:B------:R-:W-:Y:S01]  /*4450*/  @P6 PRMT R189, RZ, 0x5410, R185 ;  /* 0x00005410ffbd6816 */ /* 0x000fe200000000b9 */
[----:B------:R-:W-:Y:S02]  /*4460*/  FADD.FTZ R33, R33, R188 ;  /* 0x000000bc21217221 */ /* 0x000fe40000010000 */
[----:B------:R-:W-:Y:S01]  /*4470*/  FMUL.FTZ R188, R226, c[0x0][0x1e8] ;  /* 0x00007a00e2bc7a20 */ /* 0x000fe20000410000 */
[----:B------:R-:W-:Y:S01]  /*4480*/  FSEL R184, R184, RZ, P5 ;  /* 0x000000ffb8b87208 */ /* 0x000fe20002800000 */
[----:B------:R-:W-:Y:S01]  /*4490*/  FMUL.FTZ R224, R137, R224 ;  /* 0x000000e089e07220 */ /* 0x000fe20000410000 */
[----:B------:R-:W-:Y:S01]  /*44a0*/  LOP3.LUT P5, RZ, R196, 0xff000000, RZ, 0xc0, !PT ;  /* 0xff000000c4ff7812 */ /* 0x000fe200078ac0ff */
[----:B------:R-:W-:-:S02]  /*44b0*/  @P6 FMUL.FTZ R223, R188, R189 ;  /* 0x000000bdbcdf6220 */ /* 0x000fc40000410000 */
[----:B------:R-:W-:Y:S01]  /*44c0*/  FMUL.FTZ R189, R222, c[0x0][0x1e8] ;  /* 0x00007a00debd7a20 */ /* 0x000fe20000410000 */
[----:B------:R-:W-:Y:S01]  /*44d0*/  MOV R222, RZ ;  /* 0x000000ff00de7202 */ /* 0x000fe20000000f00 */
[----:B------:R-:W-:-:S08]  /*44e0*/  FADD.FTZ R34, R34, R223 ;  /* 0x000000df22227221 */ /* 0x000fd00000010000 */
[----:B------:R-:W-:-:S05]  /*44f0*/  @P5 PRMT R185, RZ, 0x7610, R185 ;  /* 0x00007610ffb95816 */ /* 0x000fca00000000b9 */
[----:B------:R-:W-:Y:S01]  /*4500*/  @P5 FMUL.FTZ R222, R189, R185 ;  /* 0x000000b9bdde5220 */ /* 0x000fe20000410000 */
[----:B------:R-:W-:Y:S01]  /*4510*/  FSEL R185, R224, RZ, P0 ;  /* 0x000000ffe0b97208 */ /* 0x000fe20000000000 */
[----:B------:R-:W-:Y:S01]  /*4520*/  FMUL.FTZ R224, R199, c[0x0][0x1e8] ;  /* 0x00007a00c7e07a20 */ /* 0x000fe20000410000 */
[----:B------:R-:W-:Y:S01]  /*4530*/  LOP3.LUT P0, RZ, R197, 0xff, RZ, 0xc0, !PT ;  /* 0x000000ffc5ff7812 */ /* 0x000fe2000780c0ff */
[----:B------:R-:W-:Y:S01]  /*4540*/  HFMA2.MMA R199, -RZ, RZ, 0, 0 ;  /* 0x00000000ffc77435 */ /* 0x000fe200000001ff */
[----:B------:R-:W-:Y:S01]  /*4550*/  F2FP.BF16.PACK_AB R184, R185, R184 ;  /* 0x000000b8b9b8723e */ /* 0x000fe200000010ff */
[----:B------:R-:W-:Y:S02]  /*4560*/  FMUL.FTZ R185, R138, R188 ;  /* 0x000000bc8ab97220 */ /* 0x000fe40000410000 */
[----:B------:R-:W-:Y:S02]  /*4570*/  FMUL.FTZ R189, R139, R189 ;  /* 0x000000bd8bbd7220 */ /* 0x000fe40000410000 */
[----:B------:R-:W-:Y:S01]  /*4580*/  FADD.FTZ R35, R35, R222 ;  /* 0x000000de23237221 */ /* 0x000fe20000010000 */
[----:B------:R-:W-:-:S02]  /*4590*/  FSEL R185, R185, RZ, P6 ;  /* 0x000000ffb9b97208 */ /* 0x000fc40003000000 */
[----:B------:R-:W-:-:S03]  /*45a0*/  LOP3.LUT P6, RZ, R197, 0xff00, RZ, 0xc0, !PT ;  /* 0x0000ff00c5ff7812 */ /* 0x000fc600078cc0ff */
[----:B------:R-:W-:-:S05]  /*45b0*/  @P0 PRMT R188, RZ, 0x5410, R186 ;  /* 0x00005410ffbc0816 */ /* 0x000fca00000000ba */
[----:B------:R-:W-:Y:S02]  /*45c0*/  @P0 FMUL.FTZ R199, R224, R188 ;  /* 0x000000bce0c70220 */ /* 0x000fe40000410000 */
[----:B------:R-:W-:Y:S01]  /*45d0*/  FMUL.FTZ R188, R191, c[0x0][0x1e8] ;  /* 0x00007a00bfbc7a20 */ /* 0x000fe20000410000 */
[----:B------:R-:W-:Y:S01]  /*45e0*/  MOV R191, RZ ;  /* 0x000000ff00bf7202 */ /* 0x000fe20000000f00 */
[----:B------:R-:W-:Y:S01]  /*45f0*/  FADD.FTZ R28, R28, R199 ;  /* 0x000000c71c1c7221 */ /* 0x000fe20000010000 */
[----:B------:R-:W-:-:S05]  /*4600*/  @P6 PRMT R186, RZ, 0x7610, R186 ;  /* 0x00007610ffba6816 */ /* 0x000fca00000000ba */
[----:B------:R-:W-:Y:S01]  /*4610*/  @P6 FMUL.FTZ R191, R188, R186 ;  /* 0x000000babcbf6220 */ /* 0x000fe20000410000 */
[----:B------:R-:W-:Y:S01]  /*4620*/  FSEL R186, R189, RZ, P5 ;  /* 0x000000ffbdba7208 */ /* 0x000fe20002800000 */
[----:B------:R-:W-:Y:S01]  /*4630*/  FMUL.FTZ R189, R132, R224 ;  /* 0x000000e084bd7220 */ /* 0x000fe20000410000 */
[----:B------:R-:W-:Y:S01]  /*4640*/  LOP3.LUT P5, RZ, R197, 0xff0000, RZ, 0xc0, !PT ;  /* 0x00ff0000c5ff7812 */ /* 0x000fe200078ac0ff */
[----:B------:R-:W-:Y:S01]  /*4650*/  FADD.FTZ R29, R29, R191 ;  /* 0x000000bf1d1d7221 */ /* 0x000fe20000010000 */
[----:B------:R-:W-:Y:S01]  /*4660*/  F2FP.BF16.PACK_AB R185, R186, R185 ;  /* 0x000000b9bab9723e */ /* 0x000fe200000010ff */
[----:B------:R-:W-:Y:S01]  /*4670*/  FMUL.FTZ R186, R190, c[0x0][0x1e8] ;  /* 0x00007a00beba7a20 */ /* 0x000fe20000410000 */
[----:B------:R-:W-:Y:S01]  /*4680*/  FSEL R189, R189, RZ, P0 ;  /* 0x000000ffbdbd7208 */ /* 0x000fe20000000000 */
[----:B------:R-:W-:Y:S01]  /*4690*/  HFMA2.MMA R190, -RZ, RZ, 0, 0 ;  /* 0x00000000ffbe7435 */ /* 0x000fe200000001ff */
[----:B------:R-:W-:-:S07]  /*46a0*/  LOP3.LUT P0, RZ, R197, 0xff000000, RZ, 0xc0, !PT ;  /* 0xff000000c5ff7812 */ /* 0x000fce000780c0ff */
[----:B------:R-:W-:-:S05]  /*46b0*/  @P5 PRMT R224, RZ, 0x5410, R187 ;  /* 0x00005410ffe05816 */ /* 0x000fca00000000bb */
[----:B------:R-:W-:Y:S01]  /*46c0*/  @P5 FMUL.FTZ R190, R186, R224 ;  /* 0x000000e0babe5220 */ /* 0x000fe20000410000 */
[----:B------:R-:W-:Y:S01]  /*46d0*/  @P0 PRMT R187, RZ, 0x7610, R187 ;  /* 0x00007610ffbb0816 */ /* 0x000fe200000000bb */
[----:B------:R-:W-:Y:S01]  /*46e0*/  FMUL.FTZ R224, R198, c[0x0][0x1e8] ;  /* 0x00007a00c6e07a20 */ /* 0x000fe20000410000 */
[----:B------:R-:W-:Y:S01]  /*46f0*/  MOV R198, RZ ;  /* 0x000000ff00c67202 */ /* 0x000fe20000000f00 */
[----:B------:R-:W-:Y:S02]  /*4700*/  FMUL.FTZ R186, R134, R186 ;  /* 0x000000ba86ba7220 */ /* 0x000fe40000410000 */
[----:B------:R-:W-:Y:S02]  /*4710*/  @P0 FMUL.FTZ R198, R224, R187 ;  /* 0x000000bbe0c60220 */ /* 0x000fe40000410000 */
[----:B------:R-:W-:Y:S02]  /*4720*/  FMUL.FTZ R187, R133, R188 ;  /* 0x000000bc85bb7220 */ /* 0x000fe40000410000 */
[----:B------:R-:W-:Y:S01]  /*4730*/  FMUL.FTZ R188, R135, R224 ;  /* 0x000000e087bc7220 */ /* 0x000fe20000410000 */
[----:B------:R-:W-:Y:S01]  /*4740*/  FSEL R224, R186, RZ, P5 ;  /* 0x000000ffbae07208 */ /* 0x000fe20002800000 */
[----:B------:R-:W-:Y:S01]  /*4750*/  FADD.FTZ R30, R30, R190 ;  /* 0x000000be1e1e7221 */ /* 0x000fe20000010000 */
[----:B------:R-:W-:Y:S01]  /*4760*/  FSEL R187, R187, RZ, P6 ;  /* 0x000000ffbbbb7208 */ /* 0x000fe20003000000 */
[----:B------:R-:W-:Y:S01]  /*4770*/  FADD.FTZ R31, R31, R198 ;  /* 0x000000c61f1f7221 */ /* 0x000fe20000010000 */
[----:B------:R-:W-:-:S02]  /*4780*/  FSEL R188, R188, RZ, P0 ;  /* 0x000000ffbcbc7208 */ /* 0x000fc40000000000 */
[----:B------:R-:W-:Y:S02]  /*4790*/  F2FP.BF16.PACK_AB R186, R187, R189 ;  /* 0x000000bdbbba723e */ /* 0x000fe400000010ff */
[----:B------:R-:W-:Y:S02]  /*47a0*/  F2FP.BF16.PACK_AB R187, R188, R224 ;  /* 0x000000e0bcbb723e */ /* 0x000fe400000010ff */
[----:B------:R-:W-:-:S04]  /*47b0*/  LEA R188, P0, R2, c[0x0][0x248], 0x4 ;  /* 0x0000920002bc7a11 */ /* 0x000fc800078020ff */
[----:B------:R-:W-:-:S05]  /*47c0*/  LEA.HI.X R189, R2, c[0x0][0x24c], RZ, 0x4, P0 ;  /* 0x0000930002bd7a11 */ /* 0x000fca00000f24ff */
[----:B------:R0:W-:Y:S04]  /*47d0*/  STG.E.128 [R188.64], R184 ;  /* 0x000000b8bc007986 */ /* 0x0001e8000c101d04 */
.L_x_3636:
[----:B------:R-:W-:Y:S05]  /*47e0*/  BSYNC B1 ;  /* 0x0000000000017941 */ /* 0x000fea0003800000 */
.L_x_3635:
[----:B------:R-:W-:-:S04]  /*47f0*/  MOV R2, c[0x0][0x160] ;  /* 0x0000580000027a02 */ /* 0x000fc80000000f00 */
[----:B------:R-:W-:-:S04]  /*4800*/  LEA R0, R2, R0, 0x2 ;  /* 0x0000000002007211 */ /* 0x000fc800078e10ff */
[----:B------:R-:W-:-:S13]  /*4810*/  ISETP.GE.AND P0, PT, R0, c[0x0][0x164], PT ;  /* 0x0000590000007a0c */ /* 0x000fda0003f06270 */
[----:B0----5:R-:W-:Y:S01]  /*4820*/  @P0 CALL.REL.NOINC `(.L_x_3618) ;  /* 0x0000001000000944 */ /* 0x021fe20003c00000 */
[----:B------:R-:W-:Y:S05]  /*4830*/  BRA `(.L_x_3637) ;  /* 0xffffbf4000007947 */ /* 0x000fea000383ffff */
.L_x_3618:
[----:B-1----:R-:W-:Y:S05]  /*4840*/  BSYNC B0 ;  /* 0x0000000000007941 */ /* 0x002fea0003800000 */
.L_x_3617:
        /* <DEDUP_REMOVED lines=109> */
[----:B-1----:R-:W-:Y:S01]  /*4f20*/  IADD3 R0, -R184, 0x7f, RZ ;  /* 0x0000007fb8007810 */ /* 0x002fe20007ffe1ff */
[----:B------:R-:W-:-:S03]  /*4f30*/  FADD.FTZ R29, R2, R7 ;  /* 0x00000007021d7221 */ /* 0x000fc60000010000 */
        /* <DEDUP_REMOVED lines=39> */
.L_x_3639:
[----:B------:R-:W-:Y:S05]  /*51b0*/  BSYNC B0 ;  /* 0x0000000000007941 */ /* 0x000fea0003800000 */
.L_x_3638:
        /* <DEDUP_REMOVED lines=27> */
[----:B------:R-:W0:Y:S01]  /*5370*/  LDS R5, [R184.X4+0xa00] ;  /* 0x000a0000b8057984 */ /* 0x000e220000004800 */
        /* <DEDUP_REMOVED lines=11> */
[----:B------:R-:W4:Y:S01]  /*5430*/  LDS R8, [R184.X4+0x1600] ;  /* 0x00160000b8087984 */ /* 0x000f220000004800 */
[----:B------:R-:W-:Y:S02]  /*5440*/  FADD.FTZ R66, RZ, R66 ;  /* 0x00000042ff427221 */ /* 0x000fe40000010000 */
[----:B------:R-:W-:Y:S01]  /*5450*/  FADD.FTZ R68, RZ, R68 ;  /* 0x00000044ff447221 */ /* 0x000fe20000010000 */
[----:B------:R-:W4:Y:S01]  /*5460*/  LDS R19, [R184.X4+0x1800] ;  /* 0x00180000b8137984 */ /* 0x000f220000004800 */
[----:B------:R-:W-:-:S02]  /*5470*/  FADD.FTZ R70, RZ, R70 ;  /* 0x00000046ff467221 */ /* 0x000fc40000010000 */
[----:B------:R-:W-:Y:S01]  /*5480*/  FADD.FTZ R71, RZ, R71 ;  /* 0x00000047ff477221 */ /* 0x000fe20000010000 */
[----:B------:R-:W4:Y:S01]  /*5490*/  LDS R10, [R184.X4+0x1a00] ;  /* 0x001a0000b80a7984 */ /* 0x000f220000004800 */
[----:B------:R-:W-:Y:S02]  /*54a0*/  FADD.FTZ R72, RZ, R72 ;  /* 0x00000048ff487221 */ /* 0x000fe40000010000 */
[----:B------:R-:W-:Y:S01]  /*54b0*/  FADD.FTZ R73, RZ, R73 ;  /* 0x00000049ff497221 */ /* 0x000fe20000010000 */
[----:B------:R-:W4:Y:S01]  /*54c0*/  LDS R21, [R184.X4+0x1c00] ;  /* 0x001c0000b8157984 */ /* 0x000f220000004800 */
        /* <DEDUP_REMOVED lines=19> */
[----:B------:R-:W-:Y:S01]  /*5600*/  FADD.FTZ R5, RZ, R5 ;  /* 0x00000005ff057221 */ /* 0x000fe20000010000 */
[----:B------:R-:W3:Y:S01]  /*5610*/  LDS R29, [R184.X4+0x2c00] ;  /* 0x002c0000b81d7984 */ /* 0x000ee20000004800 */
[----:B------:R-:W-:-:S02]  /*5620*/  FADD.FTZ R6, RZ, R6 ;  /* 0x00000006ff067221 */ /* 0x000fc40000010000 */
[----:B------:R-:W-:Y:S01]  /*5630*/  FADD.FTZ R7, RZ, R7 ;  /* 0x00000007ff077221 */ /* 0x000fe20000010000 */
[----:B------:R-:W4:Y:S01]  /*5640*/  LDS R18, [R184.X4+0x2e00] ;  /* 0x002e0000b8127984 */ /* 0x000f220000004800 */
        /* <DEDUP_REMOVED lines=17> */
[----:B------:R0:W4:Y:S01]  /*5760*/  LDS R24, [R184.X4+0x3c00] ;  /* 0x003c0000b8187984 */ /* 0x0001220000004800 */
        /* <DEDUP_REMOVED lines=37> */
.L_x_3641:
[----:B0-----:R-:W-:Y:S05]  /*59c0*/  BSYNC B0 ;  /* 0x0000000000007941 */ /* 0x001fea0003800000 */
.L_x_3640:
        /* <DEDUP_REMOVED lines=18> */
.L_x_3643:
[----:B------:R-:W-:Y:S05]  /*5af0*/  BSYNC B0 ;  /* 0x0000000000007941 */ /* 0x000fea0003800000 */
.L_x_3642:
        /* <DEDUP_REMOVED lines=18> */
.L_x_3645:
[----:B------:R-:W-:Y:S05]  /*5c20*/  BSYNC B0 ;  /* 0x0000000000007941 */ /* 0x000fea0003800000 */
.L_x_3644:
        /* <DEDUP_REMOVED lines=18> */
.L_x_3647:
[----:B------:R-:W-:Y:S05]  /*5d50*/  BSYNC B0 ;  /* 0x0000000000007941 */ /* 0x000fea0003800000 */
.L_x_3646:
        /* <DEDUP_REMOVED lines=18> */
.L_x_3649:
[----:B------:R-:W-:Y:S05]  /*5e80*/  BSYNC B0 ;  /* 0x0000000000007941 */ /* 0x000fea0003800000 */
.L_x_3648:
        /* <DEDUP_REMOVED lines=18> */
.L_x_3651:
[----:B------:R-:W-:Y:S05]  /*5fb0*/  BSYNC B0 ;  /* 0x0000000000007941 */ /* 0x000fea0003800000 */
.L_x_3650:
        /* <DEDUP_REMOVED lines=12> */
.L_x_3627:
[----:B------:R-:W-:Y:S01]  /*6080*/  HFMA2.MMA R186, -RZ, RZ, 0, 5.9604644775390625e-08 ;  /* 0x00000001ffba7435 */ /* 0x000fe200000001ff */
[----:B------:R-:W-:Y:S02]  /*6090*/  MOV R185, R224 ;  /* 0x000000e000b97202 */ /* 0x000fe40000000f00 */
[----:B------:R-:W-:Y:S02]  /*60a0*/  MOV R191, 0x1f ;  /* 0x0000001f00bf7802 */ /* 0x000fe40000000f00 */
[----:B------:R-:W-:-:S02]  /*60b0*/  MOV R190, 0xffffffff ;  /* 0xffffffff00be7802 */ /* 0x000fc40000000f00 */
[----:B------:R-:W-:Y:S02]  /*60c0*/  MOV R184, 0x60e0 ;  /* 0x000060e000b87802 */ /* 0x000fe40000000f00 */
[----:B-----5:R-:W-:Y:S05]  /*60d0*/  CALL.REL.NOINC `($__internal_54_$__cuda_sm70_shflsync_bfly_p) ;  /* 0x0000046000007944 */ /* 0x020fea0003c00000 */
[----:B-1----:R-:W-:Y:S01]  /*60e0*/  MOV R187, R186 ;  /* 0x000000ba00bb7202 */ /* 0x002fe20000000f00 */
[----:B------:R-:W-:Y:S05]  /*60f0*/  BRA `(.L_x_3652) ;  /* 0xffffbf2000007947 */ /* 0x000fea000383ffff */
.L_x_3628:
[----:B------:R-:W-:Y:S01]  /*6100*/  HFMA2.MMA R186, -RZ, RZ, 0, 5.9604644775390625e-08 ;  /* 0x00000001ffba7435 */ /* 0x000fe200000001ff */
[----:B------:R-:W-:Y:S02]  /*6110*/  MOV R185, R223 ;  /* 0x000000df00b97202 */ /* 0x000fe40000000f00 */
[----:B------:R-:W-:Y:S02]  /*6120*/  MOV R191, 0x1f ;  /* 0x0000001f00bf7802 */ /* 0x000fe40000000f00 */
[----:B------:R-:W-:Y:S02]  /*6130*/  MOV R190, 0xffffffff ;  /* 0xffffffff00be7802 */ /* 0x000fe40000000f00 */
[----:B------:R-:W-:Y:S02]  /*6140*/  MOV R184, 0x6160 ;  /* 0x0000616000b87802 */ /* 0x000fe40000000f00 */
[----:B01---5:R-:W-:Y:S05]  /*6150*/  CALL.REL.NOINC `($__internal_54_$__cuda_sm70_shflsync_bfly_p) ;  /* 0x000003e000007944 */ /* 0x023fea0003c00000 */
[----:B------:R-:W-:Y:S01]  /*6160*/  FADD.FTZ R187, R187, R224 ;  /* 0x000000e0bbbb7221 */ /* 0x000fe20000010000 */
[----:B------:R-:W-:Y:S01]  /*6170*/  MOV R191, 0x1f ;  /* 0x0000001f00bf7802 */ /* 0x000fe20000000f00 */
[----:B-1----:R-:W-:Y:S01]  /*6180*/  FADD.FTZ R188, R223, R186 ;  /* 0x000000badfbc7221 */ /* 0x002fe20000010000 */
[----:B------:R-:W-:Y:S01]  /*6190*/  HFMA2.MMA R186, -RZ, RZ, 0, 1.1920928955078125e-07 ;  /* 0x00000002ffba7435 */ /* 0x000fe200000001ff */
[----:B------:R-:W-:-:S02]  /*61a0*/  MOV R190, 0xffffffff ;  /* 0xffffffff00be7802 */ /* 0x000fc40000000f00 */
[----:B------:R-:W-:Y:S02]  /*61b0*/  MOV R185, R187 ;  /* 0x000000bb00b97202 */ /* 0x000fe40000000f00 */
[----:B------:R-:W-:Y:S02]  /*61c0*/  MOV R184, 0x61e0 ;  /* 0x000061e000b87802 */ /* 0x000fe40000000f00 */
[----:B------:R-:W-:Y:S05]  /*61d0*/  CALL.REL.NOINC `($__internal_54_$__cuda_sm70_shflsync_bfly_p) ;  /* 0x0000036000007944 */ /* 0x000fea0003c00000 */
[----:B-1----:R-:W-:Y:S01]  /*61e0*/  MOV R189, R186 ;  /* 0x000000ba00bd7202 */ /* 0x002fe20000000f00 */
[----:B------:R-:W-:Y:S01]  /*61f0*/  HFMA2.MMA R186, -RZ, RZ, 0, 1.1920928955078125e-07 ;  /* 0x00000002ffba7435 */ /* 0x000fe200000001ff */
[----:B------:R-:W-:Y:S02]  /*6200*/  MOV R185, R188 ;  /* 0x000000bc00b97202 */ /* 0x000fe40000000f00 */
[----:B------:R-:W-:Y:S02]  /*6210*/  MOV R191, 0x1f ;  /* 0x0000001f00bf7802 */ /* 0x000fe40000000f00 */
[----:B------:R-:W-:Y:S02]  /*6220*/  MOV R190, 0xffffffff ;  /* 0xffffffff00be7802 */ /* 0x000fe40000000f00 */
[----:B------:R-:W-:-:S02]  /*6230*/  MOV R184, 0x6250 ;  /* 0x0000625000b87802 */ /* 0x000fc40000000f00 */
[----:B------:R-:W-:Y:S05]  /*6240*/  CALL.REL.NOINC `($__internal_54_$__cuda_sm70_shflsync_bfly_p) ;  /* 0x000002f000007944 */ /* 0x000fea0003c00000 */
[----:B------:R-:W-:Y:S01]  /*6250*/  FADD.FTZ R187, R189, R187 ;  /* 0x000000bbbdbb7221 */ /* 0x000fe20000010000 */
[----:B------:R-:W-:Y:S01]  /*6260*/  MOV R191, 0x1f ;  /* 0x0000001f00bf7802 */ /* 0x000fe20000000f00 */
[----:B-1----:R-:W-:Y:S01]  /*6270*/  FADD.FTZ R188, R188, R186 ;  /* 0x000000babcbc7221 */ /* 0x002fe20000010000 */
[----:B------:R-:W-:Y:S01]  /*6280*/  HFMA2.MMA R186, -RZ, RZ, 0, 2.384185791015625e-07 ;  /* 0x00000004ffba7435 */ /* 0x000fe200000001ff */
[----:B------:R-:W-:-:S02]  /*6290*/  MOV R190, 0xffffffff ;  /* 0xffffffff00be7802 */ /* 0x000fc40000000f00 */
[----:B------:R-:W-:Y:S02]  /*62a0*/  MOV R185, R187 ;  /* 0x000000bb00b97202 */ /* 0x000fe40000000f00 */
[----:B------:R-:W-:Y:S02]  /*62b0*/  MOV R184, 0x62d0 ;  /* 0x000062d000b87802 */ /* 0x000fe40000000f00 */
[----:B------:R-:W-:Y:S05]  /*62c0*/  CALL.REL.NOINC `($__internal_54_$__cuda_sm70_shflsync_bfly_p) ;  /* 0x0000027000007944 */ /* 0x000fea0003c00000 */
[----:B-1----:R-:W-:Y:S01]  /*62d0*/  MOV R189, R186 ;  /* 0x000000ba00bd7202 */ /* 0x002fe20000000f00 */
[----:B------:R-:W-:Y:S01]  /*62e0*/  HFMA2.MMA R186, -RZ, RZ, 0, 2.384185791015625e-07 ;  /* 0x00000004ffba7435 */ /* 0x000fe200000001ff */
        /* <DEDUP_REMOVED lines=8> */
[----:B------:R-:W-:Y:S01]  /*6370*/  HFMA2.MMA R186, -RZ, RZ, 0, 4.76837158203125e-07 ;  /* 0x00000008ffba7435 */ /* 0x000fe200000001ff */
[----:B------:R-:W-:-:S02]  /*6380*/  MOV R190, 0xffffffff ;  /* 0xffffffff00be7802 */ /* 0x000fc40000000f00 */
[----:B------:R-:W-:Y:S02]  /*6390*/  MOV R185, R187 ;  /* 0x000000bb00b97202 */ /* 0x000fe40000000f00 */
[----:B------:R-:W-:Y:S02]  /*63a0*/  MOV R184, 0x63c0 ;  /* 0x000063c000b87802 */ /* 0x000fe40000000f00 */
[----:B------:R-:W-:Y:S05]  /*63b0*/  CALL.REL.NOINC `($__internal_54_$__cuda_sm70_shflsync_bfly_p) ;  /* 0x0000018000007944 */ /* 0x000fea0003c00000 */
[----:B-1----:R-:W-:Y:S01]  /*63c0*/  MOV R189, R186 ;  /* 0x000000ba00bd7202 */ /* 0x002fe20000000f00 */
[----:B------:R-:W-:Y:S01]  /*63d0*/  HFMA2.MMA R186, -RZ, RZ, 0, 4.76837158203125e-07 ;  /* 0x00000008ffba7435 */ /* 0x000fe200000001ff */
        /* <DEDUP_REMOVED lines=8> */
[----:B------:R-:W-:Y:S01]  /*6460*/  HFMA2.MMA R186, -RZ, RZ, 0, 9.5367431640625e-07 ;  /* 0x00000010ffba7435 */ /* 0x000fe200000001ff */
[----:B------:R-:W-:-:S02]  /*6470*/  MOV R190, 0xffffffff ;  /* 0xffffffff00be7802 */ /* 0x000fc40000000f00 */
[----:B------:R-:W-:Y:S02]  /*6480*/  MOV R185, R187 ;  /* 0x000000bb00b97202 */ /* 0x000fe40000000f00 */
[----:B------:R-:W-:Y:S02]  /*6490*/  MOV R184, 0x64b0 ;  /* 0x000064b000b87802 */ /* 0x000fe40000000f00 */
[----:B------:R-:W-:Y:S05]  /*64a0*/  CALL.REL.NOINC `($__internal_54_$__cuda_sm70_shflsync_bfly_p) ;  /* 0x0000009000007944 */ /* 0x000fea0003c00000 */
[----:B-1----:R-:W-:Y:S01]  /*64b0*/  MOV R189, R186 ;  /* 0x000000ba00bd7202 */ /* 0x002fe20000000f00 */
[----:B------:R-:W-:Y:S01]  /*64c0*/  HFMA2.MMA R186, -RZ, RZ, 0, 9.5367431640625e-07 ;  /* 0x00000010ffba7435 */ /* 0x000fe200000001ff */
[----:B------:R-:W-:Y:S02]  /*64d0*/  MOV R185, R188 ;  /* 0x000000bc00b97202 */ /* 0x000fe40000000f00 */
[----:B------:R-:W-:Y:S02]  /*64e0*/  MOV R191, 0x1f ;  /* 0x0000001f00bf7802 */ /* 0x000fe40000000f00 */
[----:B------:R-:W-:Y:S02]  /*64f0*/  MOV R190, 0xffffffff ;  /* 0xffffffff00be7802 */ /* 0x000fe40000000f00 */
[----:B------:R-:W-:-:S02]  /*6500*/  MOV R184, 0x6520 ;  /* 0x0000652000b87802 */ /* 0x000fc40000000f00 */
[----:B------:R-:W-:Y:S05]  /*6510*/  CALL.REL.NOINC `($__internal_54_$__cuda_sm70_shflsync_bfly_p) ;  /* 0x0000002000007944 */ /* 0x000fea0003c00000 */
[----:B-1----:R-:W-:Y:S01]  /*6520*/  MOV R184, R186 ;  /* 0x000000ba00b87202 */ /* 0x002fe20000000f00 */
[----:B------:R-:W-:Y:S05]  /*6530*/  BRA `(.L_x_3653) ;  /* 0xffffbc0000007947 */ /* 0x000fea000383ffff */
        .weak           $__internal_54_$__cuda_sm70_shflsync_bfly_p
        .type           $__internal_54_$__cuda_sm70_shflsync_bfly_p,@function
        .size           $__internal_54_$__cuda_sm70_shflsync_bfly_p,(.L_x_12356 - $__internal_54_$__cuda_sm70_shflsync_bfly_p)
$__internal_54_$__cuda_sm70_shflsync_bfly_p:
[----:B------:R-:W-:Y:S04]  /*6540*/  WARPSYNC R190 ;  /* 0x000000be00007348 */ /* 0x000fe80003800000 */
[----:B------:R0:W1:Y:S02]  /*6550*/  SHFL.BFLY PT, R186, R185, R186, R191 ;  /* 0x0c0000bab9ba7389 */ /* 0x00006400000e00bf */
[----:B0-----:R-:W-:-:S06]  /*6560*/  HFMA2.MMA R185, -RZ, RZ, 0, 0 ;  /* 0x00000000ffb97435 */ /* 0x001fcc00000001ff */
[----:B------:R-:W-:Y:S05]  /*6570*/  RET.REL.NODEC R184 `(_ZN10layer_norm13ln_bwd_kernelINS_13Kernel_traitsIf13__nv_bfloat16S2_S2_fjLj1024ELj1ELj4ELj1ELj16ENS_18Kernel_traits_baseILj1024EfS2_S2_S2_fjLj128EEEEELb1ELb1ELb0ELb0EEEvNS_9BwdParamsE) ;  /* 0xffff9a80b8007950 */ /* 0x000fea0003c3ffff */
.L_x_3654:
        /* <DEDUP_REMOVED lines=16> */
.L_x_12356:


//--------------------- .text._ZN10layer_norm13ln_bwd_kernelINS_13Kernel_traitsIf13__nv_bfloat16S2_S2_fjLj1024ELj1ELj4ELj1ELj16ENS_18Kernel_traits_baseILj1024EfS2_S2_S2_fjLj128EEEEELb1ELb1ELb0ELb1EEEvNS_9BwdParamsE --------------------------
	.section	.text._ZN10layer_norm13ln_bwd_kernelINS_13Kernel_traitsIf13__nv_bfloat16S2_S2_fjLj1024ELj1ELj4ELj1ELj16ENS_18Kernel_traits_baseILj1024EfS2_S2_S2_fjLj128EEEEELb1ELb1ELb0ELb1EEEvNS_9BwdParamsE,"ax",@progbits
	.sectioninfo	@"SHI_REGISTERS=255"
	.align	128
        .global         _ZN10layer_norm13ln_bwd_kernelINS_13Kernel_traitsIf13__nv_bfloat16S2_S2_fjLj1024ELj1ELj4ELj1ELj16ENS_18Kernel_traits_baseILj1024EfS2_S2_S2_fjLj128EEEEELb1ELb1ELb0ELb1EEEvNS_9BwdParamsE
        .type           _ZN10layer_norm13ln_bwd_kernelINS_13Kernel_traitsIf13__nv_bfloat16S2_S2_fjLj1024ELj1ELj4ELj1ELj16ENS_18Kernel_traits_baseILj1024EfS2_S2_S2_fjLj128EEEEELb1ELb1ELb0ELb1EEEvNS_9BwdParamsE,@function
        .size           _ZN10layer_norm13ln_bwd_kernelINS_13Kernel_traitsIf13__nv_bfloat16S2_S2_fjLj1024ELj1ELj4ELj1ELj16ENS_18Kernel_traits_baseILj1024EfS2_S2_S2_fjLj128EEEEELb1ELb1ELb0ELb1EEEvNS_9BwdParamsE,(.L_x_12357 - _ZN10layer_norm13ln_bwd_kernelINS_13Kernel_traitsIf13__nv_bfloat16S2_S2_fjLj1024ELj1ELj4ELj1ELj16ENS_18Kernel_traits_baseILj1024EfS2_S2_S2_fjLj128EEEEELb1ELb1ELb0ELb1EEEvNS_9BwdParamsE)
        .other          _ZN10layer_norm13ln_bwd_kernelINS_13Kernel_traitsIf13__nv_bfloat16S2_S2_fjLj1024ELj1ELj4ELj1ELj16ENS_18Kernel_traits_baseILj1024EfS2_S2_S2_fjLj128EEEEELb1ELb1ELb0ELb1EEEvNS_9BwdParamsE,@"STO_CUDA_ENTRY STV_DEFAULT"
_ZN10layer_norm13ln_bwd_kernelINS_13Kernel_traitsIf13__nv_bfloat16S2_S2_fjLj1024ELj1ELj4ELj1ELj16ENS_18Kernel_traits_baseILj1024EfS2_S2_S2_fjLj128EEEEELb1ELb1ELb0ELb1EEEvNS_9BwdParamsE:
.text._ZN10layer_norm13ln_bwd_kernelINS_13Kernel_traitsIf13__nv_bfloat16S2_S2_fjLj1024ELj1ELj4ELj1ELj16ENS_18Kernel_traits_baseILj1024EfS2_S2_S2_fjLj128EEEEELb1ELb1ELb0ELb1EEEvNS_9BwdParamsE:
        /* <DEDUP_REMOVED lines=59> */
.L_x_3656:
        /* <DEDUP_REMOVED lines=74> */
[----:B-1----:R-:W-:Y:S01]  /*0850*/  CS2R R2, SRZ ;  /* 0x0000000000027805 */ /* 0x002fe2000001ff00 */
[----:B------:R2:W5:Y:S01]  /*0860*/  LDG.E.128 R44, [R4.64+0x810] ;  /* 0x00081004042c7981 */ /* 0x000562000c1e1d00 */
[----:B------:R-:W-:-:S03]  /*0870*/  MOV R0, RZ ;  /* 0x000000ff00007202 */ /* 0x000fc60000000f00 */
[----:B------:R2:W5:Y:S04]  /*0880*/  LDG.E.128 R40, [R4.64+0xc00] ;  /* 0x000c000404287981 */ /* 0x000568000c1e1d00 */
[----:B------:R2:W5:Y:S02]  /*0890*/  LDG.E.128 R36, [R4.64+0xc10] ;  /* 0x000c100404247981 */ /* 0x000564000c1e1d00 */
[----:B0-2---:R-:W-:Y:S02]  /*08a0*/  CS2R R4, SRZ ;  /* 0x0000000000047805 */ /* 0x005fe4000001ff00 */
.L_x_3662:
[----:B------:R-:W0:Y:S01]  /*08b0*/  S2R R125, SR_TID.X ;  /* 0x00000000007d7919 */ /* 0x000e220000002100 */
[----:B------:R-:W-:Y:S01]  /*08c0*/  ISETP.NE.U32.AND P1, PT, RZ, c[0x0][0x1c0], PT ;  /* 0x00007000ff007a0c */ /* 0x000fe20003f25070 */
[----:B------:R-:W-:Y:S01]  /*08d0*/  IMAD R122, R197, c[0x0][0x168], RZ ;  /* 0x00005a00c57a7a24 */ /* 0x000fe200078e02ff */
[----:B------:R-:W-:Y:S02]  /*08e0*/  SHF.R.S32.HI R124, RZ, 0x1f, R197 ;  /* 0x0000001fff7c7819 */ /* 0x000fe400000114c5 */
[----:B------:R-:W-:-:S02]  /*08f0*/  ISETP.NE.AND.EX P1, PT, RZ, c[0x0][0x1c4], PT, P1 ;  /* 0x00007100ff007a0c */ /* 0x000fc40003f25310 */
[----:B------:R-:W-:-:S04]  /*0900*/  SHF.R.S32.HI R123, RZ, 0x1f, R122 ;  /* 0x0000001fff7b7819 */ /* 0x000fc8000001147a */
[----:B------:R-:W-:Y:S02]  /*0910*/  LEA.HI R123, R123, R122, RZ, 0x3 ;  /* 0x0000007a7b7b7211 */ /* 0x000fe400078f18ff */
[----:B------:R-:W-:-:S05]  /*0920*/  MOV R185, 0x10 ;  /* 0x0000001000b97802 */ /* 0x000fca0000000f00 */
[C---:B------:R-:W-:Y:S02]  /*0930*/  @P1 LEA R120, P0, R197.reuse, c[0x0][0x1c0], 0x1 ;  /* 0x00007000c5781a11 */ /* 0x040fe400078008ff */
[----:B------:R-:W-:Y:S02]  /*0940*/  MOV R170, 0x4 ;  /* 0x0000000400aa7802 */ /* 0x000fe40000000f00 */
[----:B------:R-:W-:Y:S02]  /*0950*/  @P1 LEA.HI.X R121, R197, c[0x0][0x1c4], R124, 0x1, P0 ;  /* 0x00007100c5791a11 */ /* 0x000fe400000f0c7c */
[----:B0-----:R-:W-:Y:S01]  /*0960*/  LOP3.LUT R198, R125, 0x1f, RZ, 0xc0, !PT ;  /* 0x0000001f7dc67812 */ /* 0x001fe200078ec0ff */
[----:B------:R-:W-:Y:S02]  /*0970*/  IMAD.WIDE R136, R197, R170, c[0x0][0x1a0] ;  /* 0x00006800c5887625 */ /* 0x000fe400078e02aa */
[----:B------:R0:W2:Y:S01]  /*0980*/  @P1 LDG.E.U16 R184, [R120.64] ;  /* 0x0000000478b81981 */ /* 0x0000a2000c1e1500 */
[----:B------:R-:W-:-:S03]  /*0990*/  LEA.HI.SX32 R198, R123, R198, 0x1d ;  /* 0x000000c67bc67211 */ /* 0x000fc600078feaff */
[----:B------:R1:W3:Y:S01]  /*09a0*/  LDG.E R206, [R136.64] ;  /* 0x0000000488ce7981 */ /* 0x0002e2000c1e1900 */
[C---:B------:R-:W-:Y:S01]  /*09b0*/  IADD3 R203, R198.reuse, 0x20, RZ ;  /* 0x00000020c6cb7810 */ /* 0x040fe20007ffe0ff */
[----:B------:R-:W-:-:S04]  /*09c0*/  IMAD.WIDE.U32 R124, R198, R185, c[0x0][0x208] ;  /* 0x00008200c67c7625 */ /* 0x000fc800078e00b9 */
[C---:B0-----:R-:W-:Y:S01]  /*09d0*/  IMAD.WIDE.U32 R120, R198.reuse, R185, c[0x0][0x188] ;  /* 0x00006200c6787625 */ /* 0x041fe200078e00b9 */
[----:B------:R-:W-:Y:S01]  /*09e0*/  IADD3 R199, R198, 0x60, RZ ;  /* 0x00000060c6c77810 */ /* 0x000fe20007ffe0ff */
[----:B------:R-:W4:Y:S02]  /*09f0*/  LDG.E.128 R124, [R124.64] ;  /* 0x000000047c7c7981 */ /* 0x000f24000c1e1d00 */
[----:B------:R-:W-:Y:S02]  /*0a00*/  IMAD.WIDE.U32 R128, R185, R203, c[0x0][0x188] ;  /* 0x00006200b9807625 */ /* 0x000fe400078e00cb */
[----:B------:R-:W4:Y:S02]  /*0a10*/  LDG.E.128 R120, [R120.64] ;  /* 0x0000000478787981 */ /* 0x000f24000c1e1d00 */
[----:B------:R-:W-:Y:S02]  /*0a20*/  IMAD.WIDE R170, R197, R170, c[0x0][0x1a8] ;  /* 0x00006a00c5aa7625 */ /* 0x000fe400078e02aa */
[----:B------:R-:W4:Y:S02]  /*0a30*/  LDG.E.128 R128, [R128.64] ;  /* 0x0000000480807981 */ /* 0x000f24000c1e1d00 */
[----:B------:R-:W-:-:S02]  /*0a40*/  IMAD.WIDE.U32 R140, R203, R185, c[0x0][0x208] ;  /* 0x00008200cb8c7625 */ /* 0x000fc400078e00b9 */
[----:B------:R0:W4:Y:S02]  /*0a50*/  LDG.E R202, [R170.64] ;  /* 0x00000004aaca7981 */ /* 0x000124000c1e1900 */
[----:B------:R-:W-:Y:S02]  /*0a60*/  IMAD.WIDE.U32 R138, R199, R185, c[0x0][0x188] ;  /* 0x00006200c78a7625 */ /* 0x000fe400078e00b9 */
[----:B------:R-:W4:Y:S04]  /*0a70*/  LDG.E.128 R140, [R140.64] ;  /* 0x000000048c8c7981 */ /* 0x000f28000c1e1d00 */
[----:B-1----:R-:W4:Y:S01]  /*0a80*/  LDG.E.128 R136, [R138.64] ;  /* 0x000000048a887981 */ /* 0x002f22000c1e1d00 */
[C---:B------:R-:W-:Y:S02]  /*0a90*/  IADD3 R200, R198.reuse, 0x40, RZ ;  /* 0x00000040c6c87810 */ /* 0x040fe40007ffe0ff */
[----:B------:R-:W-:-:S03]  /*0aa0*/  IADD3 R144, R198, 0x40, RZ ;  /* 0x00000040c6907810 */ /* 0x000fc60007ffe0ff */
        /* <DEDUP_REMOVED lines=9> */
[----:B------:R-:W-:-:S11]  /*0b40*/  MOV R205, 0x8 ;  /* 0x0000000800cd7802 */ /* 0x000fd60000000f00 */
[----:B0-----:R-:W-:-:S04]  /*0b50*/  @P0 IMAD.WIDE.U32 R170, R198, R185, c[0x0][0x218] ;  /* 0x00008600c6aa0625 */ /* 0x001fc800078e00b9 */
[----:B------:R-:W-:Y:S01]  /*0b60*/  @P0 IMAD.WIDE.U32 R174, R185, R203, c[0x0][0x218] ;  /* 0x00008600b9ae0625 */ /* 0x000fe200078e00cb */
[----:B-----5:R0:W5:Y:S03]  /*0b70*/  @P0 LDG.E.128 R100, [R170.64] ;  /* 0x00000004aa640981 */ /* 0x020166000c1e1d00 */
[----:B------:R-:W-:Y:S01]  /*0b80*/  @P0 IMAD.WIDE.U32 R180, R200, R185, c[0x0][0x218] ;  /* 0x00008600c8b40625 */ /* 0x000fe200078e00b9 */
[----:B------:R1:W5:Y:S04]  /*0b90*/  @P0 LDG.E.128 R104, [R174.64] ;  /* 0x00000004ae680981 */ /* 0x000368000c1e1d00 */
[----:B------:R1:W5:Y:S01]  /*0ba0*/  @P0 LDG.E.128 R108, [R180.64] ;  /* 0x00000004b46c0981 */ /* 0x000362000c1e1d00 */
[----:B0-----:R-:W-:-:S04]  /*0bb0*/  IMAD.WIDE.U32 R170, R199, R205, c[0x0][0x190] ;  /* 0x00006400c7aa7625 */ /* 0x001fc800078e00cd */
[----:B-1----:R-:W-:Y:S02]  /*0bc0*/  IMAD.WIDE.U32 R174, R200, R205, c[0x0][0x190] ;  /* 0x00006400c8ae7625 */ /* 0x002fe400078e00cd */
        /* <DEDUP_REMOVED lines=8> */
[----:B0-----:R-:W-:-:S04]  /*0c50*/  ISETP.NE.AND P1, PT, R208, RZ, PT ;  /* 0x000000ffd000720c */ /* 0x001fc80003f25270 */
[----:B---3--:R-:W-:Y:S01]  /*0c60*/  FSEL R206, R206, RZ, !P1 ;  /* 0x000000ffcece7208 */ /* 0x008fe20004800000 */
[----:B------:R-:W-:Y:S01]  /*0c70*/  @P0 IMAD.WIDE.U32 R184, R199, R185, c[0x0][0x218] ;  /* 0x00008600c7b80625 */ /* 0x000fe200078e00b9 */
[----:B----4-:R-:W-:-:S04]  /*0c80*/  PRMT R237, RZ, 0x5410, R124 ;  /* 0x00005410ffed7816 */ /* 0x010fc8000000007c */
[----:B------:R0:W5:Y:S01]  /*0c90*/  @P0 LDG.E.128 R112, [R184.64] ;  /* 0x00000004b8700981 */ /* 0x000162000c1e1d00 */
[----:B------:R-:W-:Y:S02]  /*0ca0*/  PRMT R218, RZ, 0x5410, R120 ;  /* 0x00005410ffda7816 */ /* 0x000fe40000000078 */
[----:B------:R-:W-:Y:S02]  /*0cb0*/  PRMT R205, RZ, 0x7610, R124 ;  /* 0x00007610ffcd7816 */ /* 0x000fe4000000007c */
[----:B------:R-:W-:Y:S01]  /*0cc0*/  PRMT R224, RZ, 0x7610, R128 ;  /* 0x00007610ffe07816 */ /* 0x000fe20000000080 */
[C---:B------:R-:W-:Y:S01]  /*0cd0*/  FADD.FTZ R124, -R206.reuse, R218 ;  /* 0x000000dace7c7221 */ /* 0x040fe20000010100 */
[----:B------:R-:W-:Y:S01]  /*0ce0*/  PRMT R227, RZ, 0x7610, R130 ;  /* 0x00007610ffe37816 */ /* 0x000fe20000000082 */
[----:B0-----:R0:W5:Y:S01]  /*0cf0*/  LDG.E.64 R184, [R188.64] ;  /* 0x00000004bcb87981 */ /* 0x001162000c1e1b00 */
[----:B------:R-:W-:Y:S01]  /*0d00*/  PRMT R238, RZ, 0x7610, R120 ;  /* 0x00007610ffee7816 */ /* 0x000fe20000000078 */
[----:B------:R-:W-:-:S02]  /*0d10*/  FADD.FTZ R224, -R206, R224 ;  /* 0x000000e0cee07221 */ /* 0x000fc40000010100 */
[----:B------:R-:W-:Y:S02]  /*0d20*/  FADD.FTZ R227, -R206, R227 ;  /* 0x000000e3cee37221 */ /* 0x000fe40000010100 */
[----:B------:R-:W-:Y:S01]  /*0d30*/  FMUL.FTZ R124, R202, R124 ;  /* 0x0000007cca7c7220 */ /* 0x000fe20000410000 */
[----:B------:R-:W-:Y:S02]  /*0d40*/  PRMT R207, RZ, 0x7610, R126 ;  /* 0x00007610ffcf7816 */ /* 0x000fe4000000007e */
[----:B------:R-:W-:Y:S02]  /*0d50*/  PRMT R225, RZ, 0x5410, R140 ;  /* 0x00005410ffe17816 */ /* 0x000fe4000000008c */
[----:B0-----:R-:W-:Y:S02]  /*0d60*/  PRMT R189, RZ, 0x5410, R126 ;  /* 0x00005410ffbd7816 */ /* 0x001fe4000000007e */
[----:B------:R-:W-:Y:S01]  /*0d70*/  PRMT R228, RZ, 0x5410, R142 ;  /* 0x00005410ffe47816 */ /* 0x000fe2000000008e */
[----:B------:R-:W-:Y:S01]  /*0d80*/  FADD.FTZ R34, R237, R34 ;  /* 0x00000022ed227221 */ /* 0x000fe20000010000 */
[--C-:B------:R-:W-:Y:S01]  /*0d90*/  PRMT R222, RZ, 0x7610, R121.reuse ;  /* 0x00007610ffde7816 */ /* 0x100fe20000000079 */
[----:B------:R-:W-:Y:S01]  /*0da0*/  FFMA.FTZ R2, R124, R237, R2 ;  /* 0x000000ed7c027223 */ /* 0x000fe20000010002 */
[----:B------:R-:W-:Y:S01]  /*0db0*/  PRMT R126, RZ, 0x5410, R130 ;  /* 0x00005410ff7e7816 */ /* 0x000fe20000000082 */
[C---:B------:R-:W-:Y:S01]  /*0dc0*/  FMUL.FTZ R224, R202.reuse, R224 ;  /* 0x000000e0cae07220 */ /* 0x040fe20000410000 */
[----:B------:R-:W-:Y:S01]  /*0dd0*/  PRMT R140, RZ, 0x7610, R140 ;  /* 0x00007610ff8c7816 */ /* 0x000fe2000000008c */
[----:B------:R-:W-:Y:S01]  /*0de0*/  FMUL.FTZ R227, R202, R227 ;  /* 0x000000e3cae37220 */ /* 0x000fe20000410000 */
[----:B------:R-:W-:Y:S01]  /*0df0*/  PRMT R142, RZ, 0x7610, R142 ;  /* 0x00007610ff8e7816 */ /* 0x000fe2000000008e */
[----:B------:R-:W-:Y:S01]  /*0e00*/  FADD.FTZ R238, -R206, R238 ;  /* 0x000000eeceee7221 */ /* 0x000fe20000010100 */
[----:B------:R-:W-:Y:S01]  /*0e10*/  PRMT R215, RZ, 0x5410, R121 ;  /* 0x00005410ffd77816 */ /* 0x000fe20000000079 */
[----:B------:R-:W-:Y:S01]  /*0e20*/  FMUL.FTZ R237, R96, R237 ;  /* 0x000000ed60ed7220 */ /* 0x000fe20000410000 */
[----:B------:R-:W-:-:S02]  /*0e30*/  PRMT R188, RZ, 0x5410, R125 ;  /* 0x00005410ffbc7816 */ /* 0x000fc4000000007d */
[----:B------:R-:W-:Y:S01]  /*0e40*/  PRMT R220, RZ, 0x7610, R125 ;  /* 0x00007610ffdc7816 */ /* 0x000fe2000000007d */
[----:B------:R-:W-:Y:S01]  /*0e50*/  FADD.FTZ R222, -R206, R222 ;  /* 0x000000decede7221 */ /* 0x000fe20000010100 */
[--C-:B------:R-:W-:Y:S01]  /*0e60*/  PRMT R221, RZ, 0x5410, R122.reuse ;  /* 0x00005410ffdd7816 */ /* 0x100fe2000000007a */
[----:B------:R-:W-:Y:S01]  /*0e70*/  FADD.FTZ R157, R140, R157 ;  /* 0x0000009d8c9d7221 */ /* 0x000fe20000010000 */
[----:B------:R-:W-:Y:S01]  /*0e80*/  PRMT R212, RZ, 0x7610, R122 ;  /* 0x00007610ffd47816 */ /* 0x000fe2000000007a */
[-C--:B------:R-:W-:Y:S01]  /*0e90*/  FFMA.FTZ R9, R224, R140.reuse, R9 ;  /* 0x0000008ce0097223 */ /* 0x080fe20000010009 */
[--C-:B------:R-:W-:Y:S01]  /*0ea0*/  PRMT R210, RZ, 0x5410, R123.reuse ;  /* 0x00005410ffd27816 */ /* 0x100fe2000000007b */
[----:B------:R-:W-:Y:S01]  /*0eb0*/  FMUL.FTZ R235, R89, R140 ;  /* 0x0000008c59eb7220 */ /* 0x000fe20000410000 */
        /* <DEDUP_REMOVED lines=8> */
[--C-:B------:R-:W-:Y:S01]  /*0f40*/  PRMT R123, RZ, 0x5410, R127.reuse ;  /* 0x00005410ff7b7816 */ /* 0x100fe2000000007f */
[----:B------:R-:W-:Y:S01]  /*0f50*/  FMUL.FTZ R238, R202, R238 ;  /* 0x000000eecaee7220 */ /* 0x000fe20000410000 */
[----:B------:R-:W-:Y:S01]  /*0f60*/  PRMT R122, RZ, 0x7610, R127 ;  /* 0x00007610ff7a7816 */ /* 0x000fe2000000007f */
[----:B------:R-:W-:-:S02]  /*0f70*/  FADD.FTZ R127, -R206, R215 ;  /* 0x000000d7ce7f7221 */ /* 0x000fc40000010100 */
[----:B------:R-:W-:Y:S02]  /*0f80*/  FMUL.FTZ R126, R97, R205 ;  /* 0x000000cd617e7220 */ /* 0x000fe40000410000 */
[----:B------:R-:W-:Y:S02]  /*0f90*/  FADD.FTZ R142, RZ, R237 ;  /* 0x000000edff8e7221 */ /* 0x000fe40000010000 */
[----:B------:R-:W-:Y:S01]  /*0fa0*/  FFMA.FTZ R140, R124, R237, RZ ;  /* 0x000000ed7c8c7223 */ /* 0x000fe200000100ff */
[--C-:B------:R-:W-:Y:S01]  /*0fb0*/  PRMT R240, RZ, 0x5410, R138.reuse ;  /* 0x00005410fff07816 */ /* 0x100fe2000000008a */
[C---:B------:R-:W-:Y:S01]  /*0fc0*/  FADD.FTZ R221, -R206.reuse, R221 ;  /* 0x000000ddcedd7221 */ /* 0x040fe20000010100 */
[----:B------:R-:W-:Y:S01]  /*0fd0*/  PRMT R239, RZ, 0x7610, R138 ;  /* 0x00007610ffef7816 */ /* 0x000fe2000000008a */
[----:B------:R-:W-:Y:S02]  /*0fe0*/  FADD.FTZ R138, -R206, R125 ;  /* 0x0000007dce8a7221 */ /* 0x000fe40000010100 */
        /* <DEDUP_REMOVED lines=16> */
[----:B------:R-:W-:Y:S02]  /*10f0*/  FADD.FTZ R212, -R206, R212 ;  /* 0x000000d4ced47221 */ /* 0x000fe40000010100 */
[----:B------:R-:W-:Y:S02]  /*1100*/  FMUL.FTZ R189, R92, R189 ;  /* 0x000000bd5cbd7220 */ /* 0x000fe40000410000 */
[----:B------:R-:W-:Y:S02]  /*1110*/  FADD.FTZ R142, R142, R220 ;  /* 0x000000dc8e8e7221 */ /* 0x000fe40000010000 */
[----:B------:R-:W-:Y:S01]  /*1120*/  FFMA.FTZ R140, R222, R220, R140 ;  /* 0x000000dcde8c7223 */ /* 0x000fe2000001008c */
[----:B------:R-:W-:Y:S01]  /*1130*/  PRMT R223, RZ, 0x5410, R128 ;  /* 0x00005410ffdf7816 */ /* 0x000fe20000000080 */
[----:B------:R-:W-:-:S02]  /*1140*/  FADD.FTZ R152, R188, R152 ;  /* 0x00000098bc987221 */ /* 0x000fc40000010000 */
[----:B------:R-:W-:Y:S02]  /*1150*/  FFMA.FTZ R4, R127, R188, R4 ;  /* 0x000000bc7f047223 */ /* 0x000fe40000010004 */
[----:B------:R-:W-:Y:S02]  /*1160*/  FADD.FTZ R128, -R206, R213 ;  /* 0x000000d5ce807221 */ /* 0x000fe40000010100 */
[----:B------:R-:W-:Y:S02]  /*1170*/  FADD.FTZ R33, R205, R33 ;  /* 0x00000021cd217221 */ /* 0x000fe40000010000 */
[----:B------:R-:W-:Y:S02]  /*1180*/  FFMA.FTZ R0, R238, R205, R0 ;  /* 0x000000cdee007223 */ /* 0x000fe40000010000 */
[C---:B------:R-:W-:Y:S02]  /*1190*/  FMUL.FTZ R188, R202.reuse, R129 ;  /* 0x00000081cabc7220 */ /* 0x040fe40000410000 */
[----:B------:R-:W-:-:S02]  /*11a0*/  FMUL.FTZ R205, R202, R212 ;  /* 0x000000d4cacd7220 */ /* 0x000fc40000410000 */
[----:B------:R-:W-:Y:S02]  /*11b0*/  FMUL.FTZ R129, R93, R207 ;  /* 0x000000cf5d817220 */ /* 0x000fe40000410000 */
[----:B------:R-:W-:Y:S02]  /*11c0*/  FADD.FTZ R142, R142, R189 ;  /* 0x000000bd8e8e7221 */ /* 0x000fe40000010000 */
[----:B------:R-:W-:Y:S02]  /*11d0*/  FFMA.FTZ R140, R221, R189, R140 ;  /* 0x000000bddd8c7223 */ /* 0x000fe4000001008c */
[----:B------:R-:W-:Y:S02]  /*11e0*/  FADD.FTZ R223, -R206, R223 ;  /* 0x000000dfcedf7221 */ /* 0x000fe40000010100 */
        /* <DEDUP_REMOVED lines=24> */
[----:B------:R-:W-:Y:S02]  /*1370*/  FADD.FTZ R160, R236, R160 ;  /* 0x000000a0eca07221 */ /* 0x000fe40000010000 */
[----:B------:R-:W-:Y:S02]  /*1380*/  FMUL.FTZ R130, R202, R130 ;  /* 0x00000082ca827220 */ /* 0x000fe40000410000 */
        /* <DEDUP_REMOVED lines=12> */
[-C--:B------:R-:W-:Y:S02]  /*1450*/  FFMA.FTZ R14, R131, R228.reuse, R14 ;  /* 0x000000e4830e7223 */ /* 0x080fe4000001000e */
[----:B------:R-:W-:-:S02]  /*1460*/  FMUL.FTZ R228, R84, R228 ;  /* 0x000000e454e47220 */ /* 0x000fc40000410000 */
[----:B------:R-:W-:Y:S02]  /*1470*/  FADD.FTZ R142, R142, R226 ;  /* 0x000000e28e8e7221 */ /* 0x000fe40000010000 */
[----:B------:R-:W-:Y:S01]  /*1480*/  FFMA.FTZ R140, R130, R226, R140 ;  /* 0x000000e2828c7223 */ /* 0x000fe2000001008c */
[----:B------:R-:W-:Y:S01]  /*1490*/  PRMT R214, RZ, 0x5410, R132 ;  /* 0x00005410ffd67816 */ /* 0x000fe20000000084 */
[----:B------:R-:W-:Y:S01]  /*14a0*/  FADD.FTZ R231, -R206, R231 ;  /* 0x000000e7cee77221 */ /* 0x000fe20000010100 */
[--C-:B------:R-:W-:Y:S01]  /*14b0*/  PRMT R232, RZ, 0x5410, R143.reuse ;  /* 0x00005410ffe87816 */ /* 0x100fe2000000008f */
[----:B------:R-:W-:Y:S02]  /*14c0*/  FMUL.FTZ R229, R202, R229 ;  /* 0x000000e5cae57220 */ /* 0x000fe40000410000 */
[----:B------:R-:W-:Y:S02]  /*14d0*/  FADD.FTZ R142, R142, R228 ;  /* 0x000000e48e8e7221 */ /* 0x000fe40000010000 */
        /* <DEDUP_REMOVED lines=8> */
[----:B------:R-:W-:Y:S01]  /*1560*/  FFMA.FTZ R140, R227, R230, R140 ;  /* 0x000000e6e38c7223 */ /* 0x000fe2000001008c */
[----:B------:R-:W-:Y:S01]  /*1570*/  PRMT R219, RZ, 0x5410, R133 ;  /* 0x00005410ffdb7816 */ /* 0x000fe20000000085 */
[----:B------:R-:W-:Y:S01]  /*1580*/  FADD.FTZ R163, R233, R163 ;  /* 0x000000a3e9a37221 */ /* 0x000fe20000010000 */
[----:B------:R-:W-:Y:S01]  /*1590*/  PRMT R218, RZ, 0x5410, R144 ;  /* 0x00005410ffda7816 */ /* 0x000fe20000000090 */
[----:B------:R-:W-:Y:S01]  /*15a0*/  FMUL.FTZ R214, R202, R214 ;  /* 0x000000d6cad67220 */ /* 0x000fe20000410000 */
[----:B------:R-:W-:Y:S01]  /*15b0*/  PRMT R217, RZ, 0x7610, R132 ;  /* 0x00007610ffd97816 */ /* 0x000fe20000000084 */
[----:B------:R-:W-:-:S02]  /*15c0*/  FFMA.FTZ R15, R231, R233, R15 ;  /* 0x000000e9e70f7223 */ /* 0x000fc4000001000f */
        /* <DEDUP_REMOVED lines=8> */
[----:B------:R-:W-:Y:S02]  /*1650*/  FADD.FTZ R217, -R206, R217 ;  /* 0x000000d9ced97221 */ /* 0x000fe40000010100 */
[----:B------:R-:W-:Y:S02]  /*1660*/  FMUL.FTZ R218, R80, R218 ;  /* 0x000000da50da7220 */ /* 0x000fe40000410000 */
[----:B------:R-:W-:Y:S02]  /*1670*/  FADD.FTZ R142, R142, R233 ;  /* 0x000000e98e8e7221 */ /* 0x000fe40000010000 */
[----:B------:R-:W-:Y:S01]  /*1680*/  FFMA.FTZ R140, R231, R233, R140 ;  /* 0x000000e9e78c7223 */ /* 0x000fe2000001008c */
[--C-:B------:R-:W-:Y:S01]  /*1690*/  PRMT R133, RZ, 0x5410, R134.reuse ;  /* 0x00005410ff857816 */ /* 0x100fe20000000086 */
[----:B------:R-:W-:Y:S01]  /*16a0*/  FADD.FTZ R211, -R206, R211 ;  /* 0x000000d3ced37221 */ /* 0x000fe20000010100 */
[----:B------:R-:W-:Y:S01]  /*16b0*/  PRMT R208, RZ, 0x7610, R134 ;  /* 0x00007610ffd07816 */ /* 0x000fe20000000086 */
[C---:B------:R-:W-:Y:S01]  /*16c0*/  FMUL.FTZ R219, R202.reuse, R219 ;  /* 0x000000dbcadb7220 */ /* 0x040fe20000410000 */
[----:B------:R-:W-:Y:S01]  /*16d0*/  PRMT R215, RZ, 0x5410, R145 ;  /* 0x00005410ffd77816 */ /* 0x000fe20000000091 */
[----:B------:R-:W-:Y:S01]  /*16e0*/  FMUL.FTZ R217, R202, R217 ;  /* 0x000000d9cad97220 */ /* 0x000fe20000410000 */
[----:B------:R-:W-:Y:S01]  /*16f0*/  PRMT R134, RZ, 0x5410, R136 ;  /* 0x00005410ff867816 */ /* 0x000fe20000000088 */
[----:B------:R-:W-:Y:S01]  /*1700*/  FMUL.FTZ R216, R81, R144 ;  /* 0x0000009051d87220 */ /* 0x000fe20000410000 */
[--C-:B------:R-:W-:Y:S01]  /*1710*/  PRMT R209, RZ, 0x5410, R135.reuse ;  /* 0x00005410ffd17816 */ /* 0x100fe20000000087 */
[----:B------:R-:W-:Y:S01]  /*1720*/  FADD.FTZ R142, R142, R218 ;  /* 0x000000da8e8e7221 */ /* 0x000fe20000010000 */
[----:B------:R-:W-:Y:S01]  /*1730*/  PRMT R132, RZ, 0x7610, R135 ;  /* 0x00007610ff847816 */ /* 0x000fe20000000087 */
[----:B------:R-:W-:Y:S01]  /*1740*/  FFMA.FTZ R140, R214, R218, R140 ;  /* 0x000000dad68c7223 */ /* 0x000fe2000001008c */
[----:B------:R-:W-:-:S02]  /*1750*/  PRMT R136, RZ, 0x7610, R136 ;  /* 0x00007610ff887816 */ /* 0x000fc40000000088 */
[----:B------:R-:W-:Y:S02]  /*1760*/  PRMT R241, RZ, 0x7610, R137 ;  /* 0x00007610fff17816 */ /* 0x000fe40000000089 */
[--C-:B------:R-:W-:Y:S02]  /*1770*/  PRMT R121, RZ, 0x5410, R139.reuse ;  /* 0x00005410ff797816 */ /* 0x100fe4000000008b */
[----:B------:R-:W-:Y:S01]  /*1780*/  PRMT R120, RZ, 0x7610, R139 ;  /* 0x00007610ff787816 */ /* 0x000fe2000000008b */
[----:B------:R-:W-:Y:S01]  /*1790*/  FADD.FTZ R133, -R206, R133 ;  /* 0x00000085ce857221 */ /* 0x000fe20000010100 */
[----:B------:R-:W-:Y:S01]  /*17a0*/  PRMT R210, RZ, 0x7610, R145 ;  /* 0x00007610ffd27816 */ /* 0x000fe20000000091 */
[----:B------:R-:W-:Y:S02]  /*17b0*/  FADD.FTZ R168, R215, R168 ;  /* 0x000000a8d7a87221 */ /* 0x000fe40000010000 */
[----:B------:R-:W-:Y:S02]  /*17c0*/  FFMA.FTZ R20, R219, R215, R20 ;  /* 0x000000d7db147223 */ /* 0x000fe40000010014 */
[----:B------:R-:W-:-:S02]  /*17d0*/  FMUL.FTZ R211, R202, R211 ;  /* 0x000000d3cad37220 */ /* 0x000fc40000410000 */
[----:B------:R-:W-:Y:S02]  /*17e0*/  FMUL.FTZ R215, R82, R215 ;  /* 0x000000d752d77220 */ /* 0x000fe40000410000 */
[----:B------:R-:W-:Y:S02]  /*17f0*/  FADD.FTZ R142, R142, R216 ;  /* 0x000000d88e8e7221 */ /* 0x000fe40000010000 */
[----:B------:R-:W-:Y:S02]  /*1800*/  FFMA.FTZ R140, R217, R216, R140 ;  /* 0x000000d8d98c7223 */ /* 0x000fe4000001008c */
        /* <DEDUP_REMOVED lines=9> */
[----:B------:R-:W-:Y:S01]  /*18a0*/  FADD.FTZ R120, -R206, R120 ;  /* 0x00000078ce787221 */ /* 0x000fe20000010100 */
        /* <DEDUP_REMOVED lines=12> */
[----:B------:R-:W-:Y:S01]  /*1970*/  FFMA.FTZ R140, R211, R210, R140 ;  /* 0x000000d2d38c7223 */ /* 0x000fe2000001008c */
[----:B------:R-:W-:Y:S01]  /*1980*/  PRMT R213, RZ, 0x5410, R147 ;  /* 0x00005410ffd57816 */ /* 0x000fe20000000093 */
        /* <DEDUP_REMOVED lines=29> */
[C---:B------:R-:W-:Y:S01]  /*1b60*/  FFMA.FTZ R144, R132.reuse, R212, R144 ;  /* 0x000000d484907223 */ /* 0x040fe20000010090 */
        /* <DEDUP_REMOVED lines=13> */
[----:B------:R-:W-:Y:S02]  /*1c40*/  FMUL.FTZ R139, R74, R139 ;  /* 0x0000008b4a8b7220 */ /* 0x000fe40000410000 */
[----:B------:R-:W-:Y:S02]  /*1c50*/  FADD.FTZ R146, R146, R137 ;  /* 0x0000008992927221 */ /* 0x000fe40000010000 */
[----:B------:R-:W-:Y:S01]  /*1c60*/  FFMA.FTZ R147, R136, R137, R147 ;  /* 0x0000008988937223 */ /* 0x000fe20000010093 */
[--C-:B------:R-:W-:Y:S01]  /*1c70*/  PRMT R143, RZ, 0x5410, R150.reuse ;  /* 0x00005410ff8f7816 */ /* 0x100fe20000000096 */
[----:B------:R-:W-:Y:S01]  /*1c80*/  FADD.FTZ R179, R141, R179 ;  /* 0x000000b38db37221 */ /* 0x000fe20000010000 */
[----:B------:R-:W-:Y:S01]  /*1c90*/  PRMT R145, RZ, 0x7610, R150 ;  /* 0x00007610ff917816 */ /* 0x000fe20000000096 */
[----:B------:R-:W-:-:S02]  /*1ca0*/  FFMA.FTZ R27, R140, R141, R27 ;  /* 0x0000008d8c1b7223 */ /* 0x000fc4000001001b */
[----:B------:R-:W-:Y:S02]  /*1cb0*/  FMUL.FTZ R142, R202, R240 ;  /* 0x000000f0ca8e7220 */ /* 0x000fe40000410000 */
[----:B------:R-:W-:Y:S02]  /*1cc0*/  FMUL.FTZ R141, R75, R141 ;  /* 0x0000008d4b8d7220 */ /* 0x000fe40000410000 */
[----:B------:R-:W-:Y:S02]  /*1cd0*/  FADD.FTZ R150, R146, R139 ;  /* 0x0000008b92967221 */ /* 0x000fe40000010000 */
[----:B------:R-:W-:Y:S02]  /*1ce0*/  FFMA.FTZ R147, R138, R139, R147 ;  /* 0x0000008b8a937223 */ /* 0x000fe40000010093 */
[----:B------:R-:W-:Y:S02]  /*1cf0*/  FADD.FTZ R186, R143, R186 ;  /* 0x000000ba8fba7221 */ /* 0x000fe40000010000 */
[----:B------:R-:W-:-:S02]  /*1d00*/  FFMA.FTZ R30, R142, R143, R30 ;  /* 0x0000008f8e1e7223 */ /* 0x000fc4000001001e */
[C---:B------:R-:W-:Y:S02]  /*1d10*/  FMUL.FTZ R144, R202.reuse, R239 ;  /* 0x000000efca907220 */ /* 0x040fe40000410000 */
[----:B------:R-:W-:Y:S01]  /*1d20*/  FMUL.FTZ R146, R202, R121 ;  /* 0x00000079ca927220 */ /* 0x000fe20000410000 */
[----:B------:R-:W-:Y:S01]  /*1d30*/  PRMT R148, RZ, 0x5410, R151 ;  /* 0x00005410ff947816 */ /* 0x000fe20000000097 */
        /* <DEDUP_REMOVED lines=24> */
.L_x_3663:
[----:B------:R-:W-:Y:S05]  /*1ec0*/  BRA.DIV ~URZ, `(.L_x_3660) ;  /* 0x00003bf27f007947 */ /* 0x000fea000b800000 */
[----:B------:R-:W2:Y:S01]  /*1ed0*/  SHFL.BFLY PT, R120, R151, 0x1, 0x1f ;  /* 0x0c201f0097787f89 */ /* 0x000ea200000e0000 */
[----:B01----:R-:W-:-:S02]  /*1ee0*/  FADD.FTZ R239, R239, R240 ;  /* 0x000000f0efef7221 */ /* 0x003fc40000010000 */
        /* <DEDUP_REMOVED lines=15> */
.L_x_3664:
[----:B--2---:R-:W-:Y:S01]  /*1fe0*/  FADD.FTZ R240, R240, R239 ;  /* 0x000000eff0f07221 */ /* 0x004fe20000010000 */
[----:B------:R-:W2:Y:S01]  /*1ff0*/  LDL.LU R241, [R1+0x30] ;  /* 0x0000300001f17983 */ /* 0x000ea20000300800 */
[----:B01----:R-:W-:Y:S02]  /*2000*/  FADD.FTZ R151, R120, R151 ;  /* 0x0000009778977221 */ /* 0x003fe40000010000 */
[----:B------:R-:W-:Y:S01]  /*2010*/  FMUL.FTZ R150, R240, c[0x0][0x1e0] ;  /* 0x00007800f0967a20 */ /* 0x000fe20000410000 */
[----:B------:R-:W-:Y:S01]  /*2020*/  HFMA2.MMA R239, -RZ, RZ, 0, 9.5367431640625e-07 ;  /* 0x00000010ffef7435 */ /* 0x000fe200000001ff */
[----:B------:R-:W-:Y:S01]  /*2030*/  FMUL.FTZ R151, R151, c[0x0][0x1e0] ;  /* 0x0000780097977a20 */ /* 0x000fe20000410000 */
[----:B-----5:R-:W-:Y:S01]  /*2040*/  LOP3.LUT P3, RZ, R184, 0xff00, RZ, 0xc0, !PT ;  /* 0x0000ff00b8ff7812 */ /* 0x020fe2000786c0ff */
[----:B------:R-:W3:Y:S01]  /*2050*/  LDL.LU R240, [R1+0x34] ;  /* 0x0000340001f07983 */ /* 0x000ee20000300800 */
[----:B------:R-:W-:-:S05]  /*2060*/  FSEL R150, R150, RZ, !P1 ;  /* 0x000000ff96967208 */ /* 0x000fca0004800000 */
[-CC-:B------:R-:W-:Y:S02]  /*2070*/  FFMA.FTZ R124, R124, R151.reuse, R150.reuse ;  /* 0x000000977c7c7223 */ /* 0x180fe40000010096 */
[----:B------:R-:W-:Y:S02]  /*2080*/  FFMA.FTZ R121, R127, R151, R150 ;  /* 0x000000977f797223 */ /* 0x000fe40000010096 */
[----:B------:R-:W-:Y:S02]  /*2090*/  FADD.FTZ R237, R237, -R124 ;  /* 0x8000007ceded7221 */ /* 0x000fe40000010000 */
[----:B------:R-:W-:Y:S02]  /*20a0*/  FADD.FTZ R121, R125, -R121 ;  /* 0x800000797d797221 */ /* 0x000fe40000010000 */
[----:B------:R-:W-:-:S04]  /*20b0*/  IMAD.WIDE.U32 R124, R198, R239, c[0x0][0x170] ;  /* 0x00005c00c67c7625 */ /* 0x000fc800078e00ef */
[----:B------:R-:W-:-:S04]  /*20c0*/  FFMA.FTZ R120, R238, R151, R150 ;  /* 0x00000097ee787223 */ /* 0x000fc80000010096 */
[----:B------:R-:W-:Y:S02]  /*20d0*/  FADD.FTZ R120, R126, -R120 ;  /* 0x800000787e787221 */ /* 0x000fe40000010000 */
[----:B------:R-:W4:Y:S01]  /*20e0*/  LDG.E.128 R124, [R124.64] ;  /* 0x000000047c7c7981 */ /* 0x000f22000c1e1d00 */
[----:B------:R-:W-:Y:S01]  /*20f0*/  FFMA.FTZ R128, R128, R151, R150 ;  /* 0x0000009780807223 */ /* 0x000fe20000010096 */
[----:B------:R-:W-:Y:S01]  /*2100*/  LOP3.LUT P2, RZ, R184, 0xff0000, RZ, 0xc0, !PT ;  /* 0x00ff0000b8ff7812 */ /* 0x000fe2000784c0ff */
[----:B------:R-:W-:Y:S01]  /*2110*/  FMUL.FTZ R237, R202, R237 ;  /* 0x000000edcaed7220 */ /* 0x000fe20000410000 */
[----:B------:R-:W-:Y:S01]  /*2120*/  LOP3.LUT P5, RZ, R184, 0xff000000, RZ, 0xc0, !PT ;  /* 0xff000000b8ff7812 */ /* 0x000fe200078ac0ff */
[----:B------:R-:W-:Y:S01]  /*2130*/  FADD.FTZ R122, R122, -R128 ;  /* 0x800000807a7a7221 */ /* 0x000fe20000010000 */
[----:B------:R-:W-:Y:S01]  /*2140*/  MOV R128, R184 ;  /* 0x000000b800807202 */ /* 0x000fe20000000f00 */
[C---:B------:R-:W-:Y:S01]  /*2150*/  FMUL.FTZ R120, R202.reuse, R120 ;  /* 0x00000078ca787220 */ /* 0x040fe20000410000 */
[----:B------:R-:W-:Y:S01]  /*2160*/  LOP3.LUT P6, RZ, R185, 0xff, RZ, 0xc0, !PT ;  /* 0x000000ffb9ff7812 */ /* 0x000fe200078cc0ff */
[----:B------:R-:W-:Y:S01]  /*2170*/  FMUL.FTZ R121, R202, R121 ;  /* 0x00000079ca797220 */ /* 0x000fe20000410000 */
[----:B------:R-:W-:Y:S01]  /*2180*/  LOP3.LUT P4, RZ, R128, 0xff, RZ, 0xc0, !PT ;  /* 0x000000ff80ff7812 */ /* 0x000fe2000788c0ff */
[-C--:B------:R-:W-:Y:S01]  /*2190*/  FFMA.FTZ R222, R222, R151.reuse, R150 ;  /* 0x00000097dede7223 */ /* 0x080fe20000010096 */
[----:B------:R-:W-:Y:S01]  /*21a0*/  @P0 PRMT R128, RZ, 0x5410, R100 ;  /* 0x00005410ff800816 */ /* 0x000fe20000000064 */
[-CC-:B------:R-:W-:Y:S01]  /*21b0*/  FFMA.FTZ R188, R188, R151.reuse, R150.reuse ;  /* 0x00000097bcbc7223 */ /* 0x180fe20000010096 */
[----:B------:R-:W-:Y:S01]  /*21c0*/  ISETP.NE.U32.AND P1, PT, RZ, c[0x0][0x258], PT ;  /* 0x00009600ff007a0c */ /* 0x000fe20003f25070 */
[----:B------:R-:W-:-:S02]  /*21d0*/  FFMA.FTZ R221, R221, R151, R150 ;  /* 0x00000097dddd7223 */ /* 0x000fc40000010096 */
[----:B------:R-:W-:Y:S01]  /*21e0*/  @P0 FADD.FTZ R237, R237, R128 ;  /* 0x00000080eded0221 */ /* 0x000fe20000010000 */
[----:B------:R-:W-:Y:S01]  /*21f0*/  @P0 PRMT R128, RZ, 0x7610, R100 ;  /* 0x00007610ff800816 */ /* 0x000fe20000000064 */
[----:B------:R-:W-:Y:S02]  /*2200*/  FADD.FTZ R220, R220, -R222 ;  /* 0x800000dedcdc7221 */ /* 0x000fe40000010000 */
[----:B------:R-:W-:Y:S01]  /*2210*/  FADD.FTZ R123, R123, -R188 ;  /* 0x800000bc7b7b7221 */ /* 0x000fe20000010000 */
[----:B------:R-:W-:Y:S01]  /*2220*/  HFMA2.MMA R188, -RZ, RZ, 0, 0 ;  /* 0x00000000ffbc7435 */ /* 0x000fe200000001ff */
[----:B------:R-:W-:Y:S01]  /*2230*/  @P0 FADD.FTZ R120, R120, R128 ;  /* 0x0000008078780221 */ /* 0x000fe20000010000 */
[----:B------:R-:W-:Y:S01]  /*2240*/  @P0 PRMT R128, RZ, 0x5410, R101 ;  /* 0x00005410ff800816 */ /* 0x000fe20000000065 */
[----:B------:R-:W-:Y:S02]  /*2250*/  FADD.FTZ R221, R189, -R221 ;  /* 0x800000ddbddd7221 */ /* 0x000fe40000010000 */
[----:B------:R-:W-:-:S02]  /*2260*/  FMUL.FTZ R222, R120, R201 ;  /* 0x000000c978de7220 */ /* 0x000fc40000410000 */
[----:B------:R-:W-:Y:S02]  /*2270*/  @P0 FADD.FTZ R121, R121, R128 ;  /* 0x0000008079790221 */ /* 0x000fe40000010000 */
[----:B------:R-:W-:Y:S02]  /*2280*/  FMUL.FTZ R128, R237, R201 ;  /* 0x000000c9ed807220 */ /* 0x000fe40000410000 */
[----:B------:R-:W-:Y:S02]  /*2290*/  FMUL.FTZ R222, R222, c[0x0][0x1e8] ;  /* 0x00007a00dede7a20 */ /* 0x000fe40000410000 */
[----:B------:R-:W-:Y:S02]  /*22a0*/  FMUL.FTZ R128, R128, c[0x0][0x1e8] ;  /* 0x00007a0080807a20 */ /* 0x000fe40000410000 */
[----:B------:R-:W-:-:S04]  /*22b0*/  FFMA.FTZ R205, R205, R151, R150 ;  /* 0x00000097cdcd7223 */ /* 0x000fc80000010096 */
[----:B------:R-:W-:Y:S01]  /*22c0*/  FADD.FTZ R129, R129, -R205 ;  /* 0x800000cd81817221 */ /* 0x000fe20000010000 */
[----:B------:R-:W-:Y:S01]  /*22d0*/  HFMA2.MMA R205, -RZ, RZ, 0, 0 ;  /* 0x00000000ffcd7435 */ /* 0x000fe200000001ff */
[----:B------:R-:W-:Y:S02]  /*22e0*/  FMUL.FTZ R184, R65, R222 ;  /* 0x000000de41b87220 */ /* 0x000fe40000410000 */
[----:B------:R-:W-:-:S03]  /*22f0*/  FMUL.FTZ R221, R202, R221 ;  /* 0x000000ddcadd7220 */ /* 0x000fc60000410000 */
[----:B------:R-:W-:Y:S01]  /*2300*/  FSEL R184, R184, RZ, P3 ;  /* 0x000000ffb8b87208 */ /* 0x000fe20001800000 */
[C---:B------:R-:W-:Y:S01]  /*2310*/  FMUL.FTZ R220, R202.reuse, R220 ;  /* 0x000000dccadc7220 */ /* 0x040fe20000410000 */
[----:B------:R-:W-:Y:S01]  /*2320*/  ISETP.NE.AND.EX P1, PT, RZ, c[0x0][0x25c], PT, P1 ;  /* 0x00009700ff007a0c */ /* 0x000fe20003f25310 */
[C---:B------:R-:W-:Y:S02]  /*2330*/  FMUL.FTZ R123, R202.reuse, R123 ;  /* 0x0000007bca7b7220 */ /* 0x040fe40000410000 */
[C---:B------:R-:W-:Y:S02]  /*2340*/  FMUL.FTZ R129, R202.reuse, R129 ;  /* 0x00000081ca817220 */ /* 0x040fe40000410000 */
[----:B------:R-:W-:-:S08]  /*2350*/  FMUL.FTZ R122, R202, R122 ;  /* 0x0000007aca7a7220 */ /* 0x000fd00000410000 */
[----:B------:R-:W-:Y:S02]  /*2360*/  @P1 F2FP.BF16.PACK_AB R237, RZ, R237 ;  /* 0x000000edffed123e */ /* 0x000fe400000010ff */
[----:B------:R-:W-:Y:S02]  /*2370*/  @P1 F2FP.BF16.PACK_AB R120, RZ, R120 ;  /* 0x00000078ff78123e */ /* 0x000fe400000010ff */
[----:B------:R-:W-:-:S04]  /*2380*/  @P1 PRMT R116, R237, 0x7610, R116 ;  /* 0x00007610ed741816 */ /* 0x000fc80000000074 */
[----:B------:R-:W-:Y:S02]  /*2390*/  @P1 PRMT R116, R116, 0x5410, R120 ;  /* 0x0000541074741816 */ /* 0x000fe40000000078 */
[--C-:B----4-:R-:W-:Y:S02]  /*23a0*/  @P4 PRMT R189, RZ, 0x5410, R124.reuse ;  /* 0x00005410ffbd4816 */ /* 0x110fe4000000007c */
[----:B------:R-:W-:Y:S02]  /*23b0*/  @P3 PRMT R124, RZ, 0x7610, R124 ;  /* 0x00007610ff7c3816 */ /* 0x000fe4000000007c */
[----:B------:R-:W-:Y:S01]  /*23c0*/  @P2 PRMT R238, RZ, 0x5410, R125 ;  /* 0x00005410ffee2816 */ /* 0x000fe2000000007d */
[----:B------:R-:W-:Y:S01]  /*23d0*/  @P4 FMUL.FTZ R188, R128, R189 ;  /* 0x000000bd80bc4220 */ /* 0x000fe20000410000 */
[----:B------:R-:W-:Y:S01]  /*23e0*/  MOV R189, RZ ;  /* 0x000000ff00bd7202 */ /* 0x000fe20000000f00 */
[----:B------:R-:W-:Y:S02]  /*23f0*/  @P3 FMUL.FTZ R189, R222, R124 ;  /* 0x0000007cdebd3220 */ /* 0x000fe40000410000 */
[----:B------:R-:W-:-:S04]  /*2400*/  FMUL.FTZ R124, R121, R201 ;  /* 0x000000c9797c7220 */ /* 0x000fc80000410000 */
[----:B------:R-:W-:Y:S02]  /*2410*/  FMUL.FTZ R124, R124, c[0x0][0x1e8] ;  /* 0x00007a007c7c7a20 */ /* 0x000fe40000410000 */
[----:B------:R-:W-:Y:S02]  /*2420*/  FMUL.FTZ R128, R64, R128 ;  /* 0x0000008040807220 */ /* 0x000fe40000410000 */
[----:B------:R-:W-:Y:S02]  /*2430*/  @P2 FMUL.FTZ R205, R124, R238 ;  /* 0x000000ee7ccd2220 */ /* 0x000fe40000410000 */
[----:B------:R-:W-:Y:S01]  /*2440*/  FMUL.FTZ R124, R66, R124 ;  /* 0x0000007c427c7220 */ /* 0x000fe20000410000 */
[----:B------:R-:W-:Y:S01]  /*2450*/  FSEL R128, R128, RZ, P4 ;  /* 0x000000ff80807208 */ /* 0x000fe20002000000 */
[-CC-:B------:R-:W-:Y:S01]  /*2460*/  FFMA.FTZ R223, R223, R151.reuse, R150.reuse ;  /* 0x00000097dfdf7223 */ /* 0x180fe20000010096 */
[C---:B------:R-:W-:Y:S01]  /*2470*/  LOP3.LUT P4, RZ, R185.reuse, 0xff00, RZ, 0xc0, !PT ;  /* 0x0000ff00b9ff7812 */ /* 0x040fe2000788c0ff */
[-CC-:B------:R-:W-:Y:S01]  /*2480*/  FFMA.FTZ R234, R234, R151.reuse, R150.reuse ;  /* 0x00000097eaea7223 */ /* 0x180fe20000010096 */
[----:B------:R-:W-:Y:S01]  /*2490*/  FSEL R124, R124, RZ, P2 ;  /* 0x000000ff7c7c7208 */ /* 0x000fe20001000000 */
[-CC-:B------:R-:W-:Y:S01]  /*24a0*/  FFMA.FTZ R224, R224, R151.reuse, R150.reuse ;  /* 0x00000097e0e07223 */ /* 0x180fe20000010096 */
[----:B------:R-:W-:Y:S01]  /*24b0*/  LOP3.LUT P3, RZ, R185, 0xff0000, RZ, 0xc0, !PT ;  /* 0x00ff0000b9ff7812 */ /* 0x000fe2000786c0ff */
[-CC-:B------:R-:W-:Y:S01]  /*24c0*/  FFMA.FTZ R229, R229, R151.reuse, R150.reuse ;  /* 0x00000097e5e57223 */ /* 0x180fe20000010096 */
[----:B------:R-:W-:Y:S01]  /*24d0*/  LOP3.LUT P2, RZ, R185, 0xff000000, RZ, 0xc0, !PT ;  /* 0xff000000b9ff7812 */ /* 0x000fe2000784c0ff */
[-C--:B------:R-:W-:Y:S01]  /*24e0*/  FFMA.FTZ R131, R131, R151.reuse, R150 ;  /* 0x0000009783837223 */ /* 0x080fe20000010096 */
[----:B------:R-:W-:Y:S01]  /*24f0*/  @P0 PRMT R185, RZ, 0x5410, R102 ;  /* 0x00005410ffb90816 */ /* 0x000fe20000000066 */
[--C-:B------:R-:W-:Y:S01]  /*2500*/  FFMA.FTZ R130, R130, R151, R150.reuse ;  /* 0x0000009782827223 */ /* 0x100fe20000010096 */
[----:B------:R-:W-:Y:S01]  /*2510*/  @P1 F2FP.BF16.PACK_AB R121, RZ, R121 ;  /* 0x00000079ff79123e */ /* 0x000fe200000010ff */
[-CC-:B------:R-:W-:Y:S01]  /*2520*/  FFMA.FTZ R231, R231, R151.reuse, R150.reuse ;  /* 0x00000097e7e77223 */ /* 0x180fe20000010096 */
[----:B------:R-:W-:Y:S01]  /*2530*/  @P5 PRMT R125, RZ, 0x7610, R125 ;  /* 0x00007610ff7d5816 */ /* 0x000fe2000000007d */
[----:B------:R-:W-:Y:S01]  /*2540*/  @P0 FADD.FTZ R221, R221, R185 ;  /* 0x000000b9dddd0221 */ /* 0x000fe20000010000 */
[----:B------:R-:W-:Y:S01]  /*2550*/  @P0 PRMT R185, RZ, 0x7610, R101 ;  /* 0x00007610ffb90816 */ /* 0x000fe20000000065 */
[----:B------:R-:W-:Y:S01]  /*2560*/  FFMA.FTZ R227, R227, R151, R150 ;  /* 0x00000097e3e37223 */ /* 0x000fe20000010096 */
[----:B------:R-:W4:Y:S01]  /*2570*/  LDL.LU R238, [R1+0x28] ;  /* 0x0000280001ee7983 */ /* 0x000f220000300800 */
[----:B------:R-:W-:-:S02]  /*2580*/  @P1 PRMT R117, R121, 0x7610, R117 ;  /* 0x0000761079751816 */ /* 0x000fc40000000075 */
[----:B------:R-:W-:Y:S01]  /*2590*/  @P0 FADD.FTZ R220, R220, R185 ;  /* 0x000000b9dcdc0221 */ /* 0x000fe20000010000 */
[----:B------:R-:W-:Y:S02]  /*25a0*/  @P0 PRMT R185, RZ, 0x5410, R103 ;  /* 0x00005410ffb90816 */ /* 0x000fe40000000067 */
[----:B------:R-:W-:-:S03]  /*25b0*/  @P1 F2FP.BF16.PACK_AB R121, RZ, R221 ;  /* 0x000000ddff79123e */ /* 0x000fc600000010ff */
[----:B------:R-:W-:Y:S01]  /*25c0*/  @P0 FADD.FTZ R123, R123, R185 ;  /* 0x000000b97b7b0221 */ /* 0x000fe20000010000 */
[----:B------:R-:W-:Y:S02]  /*25d0*/  @P0 PRMT R185, RZ, 0x7610, R102 ;  /* 0x00007610ffb90816 */ /* 0x000fe40000000066 */
[----:B------:R-:W-:Y:S02]  /*25e0*/  @P1 PRMT R118, R121, 0x7610, R118 ;  /* 0x0000761079761816 */ /* 0x000fe40000000076 */
[----:B------:R-:W-:Y:S01]  /*25f0*/  @P1 F2FP.BF16.PACK_AB R121, RZ, R220 ;  /* 0x000000dcff79123e */ /* 0x000fe200000010ff */
[----:B------:R-:W-:Y:S01]  /*2600*/  @P0 FADD.FTZ R129, R129, R185 ;  /* 0x000000b981810221 */ /* 0x000fe20000010000 */
[----:B------:R-:W-:Y:S02]  /*2610*/  @P0 PRMT R185, RZ, 0x7610, R103 ;  /* 0x00007610ffb90816 */ /* 0x000fe40000000067 */
[----:B------:R-:W-:Y:S02]  /*2620*/  @P1 PRMT R117, R117, 0x5410, R121 ;  /* 0x0000541075751816 */ /* 0x000fe40000000079 */
[----:B------:R-:W-:Y:S01]  /*2630*/  @P1 F2FP.BF16.PACK_AB R222, RZ, R129 ;  /* 0x00000081ffde123e */ /* 0x000fe200000010ff */
[----:B------:R-:W-:Y:S01]  /*2640*/  @P0 FADD.FTZ R122, R122, R185 ;  /* 0x000000b97a7a0221 */ /* 0x000fe20000010000 */
[----:B------:R-:W-:Y:S01]  /*2650*/  @P1 F2FP.BF16.PACK_AB R185, RZ, R123 ;  /* 0x0000007bffb9123e */ /* 0x000fe200000010ff */
[----:B------:R-:W-:Y:S01]  /*2660*/  @P1 IMAD.WIDE.U32 R120, R198, R239, c[0x0][0x258] ;  /* 0x00009600c6781625 */ /* 0x000fe200078e00ef */
[----:B------:R-:W-:-:S02]  /*2670*/  @P1 PRMT R118, R118, 0x5410, R222 ;  /* 0x0000541076761816 */ /* 0x000fc400000000de */
[----:B------:R-:W-:Y:S02]  /*2680*/  @P1 F2FP.BF16.PACK_AB R237, RZ, R122 ;  /* 0x0000007affed123e */ /* 0x000fe400000010ff */
[----:B------:R-:W-:Y:S01]  /*2690*/  @P1 PRMT R119, R185, 0x7610, R119 ;  /* 0x00007610b9771816 */ /* 0x000fe20000000077 */
[----:B------:R-:W-:-:S03]  /*26a0*/  FMUL.FTZ R185, R220, R201 ;  /* 0x000000c9dcb97220 */ /* 0x000fc60000410000 */
[----:B------:R-:W-:Y:S01]  /*26b0*/  @P1 PRMT R119, R119, 0x5410, R237 ;  /* 0x0000541077771816 */ /* 0x000fe200000000ed */
[----:B------:R-:W-:Y:S01]  /*26c0*/  FMUL.FTZ R185, R185, c[0x0][0x1e8] ;  /* 0x00007a00b9b97a20 */ /* 0x000fe20000410000 */
[----:B------:R-:W2:Y:S01]  /*26d0*/  LDL.LU R237, [R1+0x2c] ;  /* 0x00002c0001ed7983 */ /* 0x000ea20000300800 */
[-C--:B------:R-:W-:Y:S02]  /*26e0*/  FMUL.FTZ R220, R221, R201.reuse ;  /* 0x000000c9dddc7220 */ /* 0x080fe40000410000 */
[-C--:B------:R-:W-:Y:S01]  /*26f0*/  FMUL.FTZ R221, R129, R201.reuse ;  /* 0x000000c981dd7220 */ /* 0x080fe20000410000 */
[----:B------:R0:W-:Y:S01]  /*2700*/  @P1 STG.E.128 [R120.64], R116 ;  /* 0x0000007478001986 */ /* 0x0001e2000c101d04 */
[----:B------:R-:W-:Y:S02]  /*2710*/  FMUL.FTZ R222, R123, R201 ;  /* 0x000000c97bde7220 */ /* 0x000fe40000410000 */
[----:B------:R-:W-:Y:S02]  /*2720*/  FMUL.FTZ R220, R220, c[0x0][0x1e8] ;  /* 0x00007a00dcdc7a20 */ /* 0x000fe40000410000 */
[----:B------:R-:W-:-:S02]  /*2730*/  FMUL.FTZ R221, R221, c[0x0][0x1e8] ;  /* 0x00007a00dddd7a20 */ /* 0x000fc40000410000 */
[----:B------:R-:W-:Y:S02]  /*2740*/  FMUL.FTZ R222, R222, c[0x0][0x1e8] ;  /* 0x00007a00dede7a20 */ /* 0x000fe40000410000 */
[----:B------:R-:W-:Y:S02]  /*2750*/  FMUL.FTZ R129, R61, R221 ;  /* 0x000000dd3d817220 */ /* 0x000fe40000410000 */
[----:B------:R-:W-:-:S03]  /*2760*/  FMUL.FTZ R123, R62, R222 ;  /* 0x000000de3e7b7220 */ /* 0x000fc60000410000 */
[----:B------:R-:W-:Y:S02]  /*2770*/  FSEL R129, R129, RZ, P4 ;  /* 0x000000ff81817208 */ /* 0x000fe40002000000 */
[----:B------:R-:W-:Y:S01]  /*2780*/  FSEL R123, R123, RZ, P3 ;  /* 0x000000ff7b7b7208 */ /* 0x000fe20001800000 */
[----:B0-----:R-:W-:Y:S01]  /*2790*/  FMUL.FTZ R121, R67, R185 ;  /* 0x000000b943797220 */ /* 0x001fe20000410000 */
[----:B------:R-:W-:-:S04]  /*27a0*/  F2FP.BF16.PACK_AB R120, R184, R128 ;  /* 0x00000080b878723e */ /* 0x000fc800000010ff */
[----:B------:R-:W-:-:S04]  /*27b0*/  FSEL R121, R121, RZ, P5 ;  /* 0x000000ff79797208 */ /* 0x000fc80002800000 */
[----:B------:R-:W-:Y:S01]  /*27c0*/  F2FP.BF16.PACK_AB R121, R121, R124 ;  /* 0x0000007c7979723e */ /* 0x000fe200000010ff */
[----:B------:R-:W-:Y:S02]  /*27d0*/  FMUL.FTZ R124, R122, R201 ;  /* 0x000000c97a7c7220 */ /* 0x000fe40000410000 */
[----:B------:R-:W-:Y:S02]  /*27e0*/  FMUL.FTZ R122, R60, R220 ;  /* 0x000000dc3c7a7220 */ /* 0x000fe40000410000 */
[----:B------:R-:W-:-:S03]  /*27f0*/  FMUL.FTZ R124, R124, c[0x0][0x1e8] ;  /* 0x00007a007c7c7a20 */ /* 0x000fc60000410000 */
[----:B------:R-:W-:Y:S01]  /*2800*/  FSEL R122, R122, RZ, P6 ;  /* 0x000000ff7a7a7208 */ /* 0x000fe20003000000 */
[----:B------:R-:W-:-:S03]  /*2810*/  FMUL.FTZ R128, R63, R124 ;  /* 0x0000007c3f807220 */ /* 0x000fc60000410000 */
[----:B------:R-:W-:Y:S02]  /*2820*/  F2FP.BF16.PACK_AB R122, R129, R122 ;  /* 0x0000007a817a723e */ /* 0x000fe400000010ff */
[----:B------:R-:W-:-:S04]  /*2830*/  FSEL R128, R128, RZ, P2 ;  /* 0x000000ff80807208 */ /* 0x000fc80001000000 */
[----:B------:R-:W-:Y:S01]  /*2840*/  F2FP.BF16.PACK_AB R123, R128, R123 ;  /* 0x0000007b807b723e */ /* 0x000fe200000010ff */
[----:B------:R-:W-:-:S05]  /*2850*/  IMAD.WIDE.U32 R128, R198, R239, c[0x0][0x248] ;  /* 0x00009200c6807625 */ /* 0x000fca00078e00ef */
[----:B------:R0:W-:Y:S02]  /*2860*/  STG.E.128 [R128.64], R120 ;  /* 0x0000007880007986 */ /* 0x0001e4000c101d04 */
[----:B0-----:R-:W-:-:S06]  /*2870*/  IMAD.WIDE.U32 R120, R203, R239, c[0x0][0x170] ;  /* 0x00005c00cb787625 */ /* 0x001fcc00078e00ef */
[----:B------:R-:W2:Y:S01]  /*2880*/  LDG.E.128 R120, [R120.64] ;  /* 0x0000000478787981 */ /* 0x000ea2000c1e1d00 */
[----:B------:R-:W-:Y:S01]  /*2890*/  MOV R184, RZ ;  /* 0x000000ff00b87202 */ /* 0x000fe20000000f00 */
[----:B------:R-:W-:Y:S01]  /*28a0*/  @P5 FMUL.FTZ R184, R185, R125 ;  /* 0x0000007db9b85220 */ /* 0x000fe20000410000 */
[----:B------:R-:W-:Y:S01]  /*28b0*/  HFMA2.MMA R185, -RZ, RZ, 0, 0 ;  /* 0x00000000ffb97435 */ /* 0x000fe200000001ff */
[--C-:B------:R-:W-:Y:S01]  /*28c0*/  @P6 PRMT R125, RZ, 0x5410, R126.reuse ;  /* 0x00005410ff7d6816 */ /* 0x100fe2000000007e */
[----:B------:R-:W-:Y:S01]  /*28d0*/  FADD.FTZ R223, R225, -R223 ;  /* 0x800000dfe1df7221 */ /* 0x000fe20000010000 */
[----:B------:R-:W-:Y:S01]  /*28e0*/  @P4 PRMT R126, RZ, 0x7610, R126 ;  /* 0x00007610ff7e4816 */ /* 0x000fe2000000007e */
[----:B------:R-:W-:Y:S02]  /*28f0*/  FADD.FTZ R224, R235, -R224 ;  /* 0x800000e0ebe07221 */ /* 0x000fe40000010000 */
[----:B------:R-:W-:Y:S01]  /*2900*/  @P6 FMUL.FTZ R185, R220, R125 ;  /* 0x0000007ddcb96220 */ /* 0x000fe20000410000 */
[----:B------:R-:W-:Y:S01]  /*2910*/  MOV R220, RZ ;  /* 0x000000ff00dc7202 */ /* 0x000fe20000000f00 */
[----:B------:R-:W-:Y:S01]  /*2920*/  @P4 FMUL.FTZ R220, R221, R126 ;  /* 0x0000007edddc4220 */ /* 0x000fe20000410000 */
[----:B------:R-:W-:Y:S01]  /*2930*/  HFMA2.MMA R221, -RZ, RZ, 0, 0 ;  /* 0x00000000ffdd7435 */ /* 0x000fe200000001ff */
[--C-:B------:R-:W-:Y:S01]  /*2940*/  @P3 PRMT R125, RZ, 0x5410, R127.reuse ;  /* 0x00005410ff7d3816 */ /* 0x100fe2000000007f */
[----:B------:R-:W-:Y:S01]  /*2950*/  FADD.FTZ R126, R236, -R234 ;  /* 0x800000eaec7e7221 */ /* 0x000fe20000010000 */
[----:B------:R-:W-:Y:S01]  /*2960*/  @P2 PRMT R127, RZ, 0x7610, R127 ;  /* 0x00007610ff7f2816 */ /* 0x000fe2000000007f */
[----:B------:R-:W-:Y:S01]  /*2970*/  FMUL.FTZ R234, R202, R223 ;  /* 0x000000dfcaea7220 */ /* 0x000fe20000410000 */
[----:B------:R-:W-:Y:S01]  /*2980*/  HFMA2.MMA R223, -RZ, RZ, 0, 0 ;  /* 0x00000000ffdf7435 */ /* 0x000fe200000001ff */
[----:B------:R-:W-:Y:S01]  /*2990*/  @P3 FMUL.FTZ R221, R222, R125 ;  /* 0x0000007ddedd3220 */ /* 0x000fe20000410000 */
[----:B------:R-:W-:Y:S01]  /*29a0*/  MOV R222, RZ ;  /* 0x000000ff00de7202 */ /* 0x000fe20000000f00 */
[----:B------:R-:W-:Y:S01]  /*29b0*/  @P2 FMUL.FTZ R222, R124, R127 ;  /* 0x0000007f7cde2220 */ /* 0x000fe20000410000 */
[----:B------:R-:W-:Y:S01]  /*29c0*/  MOV R124, R180 ;  /* 0x000000b4007c7202 */ /* 0x000fe20000000f00 */
[----:B------:R-:W-:Y:S01]  /*29d0*/  FMUL.FTZ R127, R202, R224 ;  /* 0x000000e0ca7f7220 */ /* 0x000fe20000410000 */
[----:B------:R-:W-:Y:S01]  /*29e0*/  LOP3.LUT P3, RZ, R180, 0xff00, RZ, 0xc0, !PT ;  /* 0x0000ff00b4ff7812 */ /* 0x000fe2000786c0ff */
[----:B------:R-:W-:Y:S01]  /*29f0*/  FMUL.FTZ R126, R202, R126 ;  /* 0x0000007eca7e7220 */ /* 0x000fe20000410000 */
[----:B------:R-:W-:Y:S01]  /*2a00*/  LOP3.LUT P5, RZ, R124, 0xff, RZ, 0xc0, !PT ;  /* 0x000000ff7cff7812 */ /* 0x000fe200078ac0ff */
[----:B------:R-:W-:Y:S01]  /*2a10*/  FADD.FTZ R232, R232, -R229 ;  /* 0x800000e5e8e87221 */ /* 0x000fe20000010000 */
[----:B------:R-:W-:Y:S01]  /*2a20*/  @P0 PRMT R124, RZ, 0x5410, R104 ;  /* 0x00005410ff7c0816 */ /* 0x000fe20000000068 */
[----:B------:R-:W-:Y:S01]  /*2a30*/  FADD.FTZ R228, R228, -R131 ;  /* 0x80000083e4e47221 */ /* 0x000fe20000010000 */
[C---:B------:R-:W-:Y:S01]  /*2a40*/  LOP3.LUT P2, RZ, R180.reuse, 0xff0000, RZ, 0xc0, !PT ;  /* 0x00ff0000b4ff7812 */ /* 0x040fe2000784c0ff */
[----:B------:R-:W-:Y:S01]  /*2a50*/  CS2R R224, SRZ ;  /* 0x0000000000e07805 */ /* 0x000fe2000001ff00 */
[----:B------:R-:W-:Y:S01]  /*2a60*/  LOP3.LUT P6, RZ, R180, 0xff000000, RZ, 0xc0, !PT ;  /* 0xff000000b4ff7812 */ /* 0x000fe200078cc0ff */
[----:B------:R-:W-:Y:S01]  /*2a70*/  @P0 FADD.FTZ R234, R234, R124 ;  /* 0x0000007ceaea0221 */ /* 0x000fe20000010000 */
[----:B------:R-:W-:Y:S01]  /*2a80*/  @P0 PRMT R124, RZ, 0x7610, R104 ;  /* 0x00007610ff7c0816 */ /* 0x000fe20000000068 */
[----:B------:R-:W-:Y:S01]  /*2a90*/  FADD.FTZ R226, R226, -R130 ;  /* 0x80000082e2e27221 */ /* 0x000fe20000010000 */
[----:B------:R-:W-:Y:S01]  /*2aa0*/  @P0 PRMT R180, RZ, 0x5410, R107 ;  /* 0x00005410ffb40816 */ /* 0x000fe2000000006b */
[----:B------:R-:W-:Y:S01]  /*2ab0*/  FADD.FTZ R231, R233, -R231 ;  /* 0x800000e7e9e77221 */ /* 0x000fe20000010000 */
[----:B------:R-:W-:Y:S01]  /*2ac0*/  LOP3.LUT P4, RZ, R181, 0xff, RZ, 0xc0, !PT ;  /* 0x000000ffb5ff7812 */ /* 0x000fe2000788c0ff */
[----:B------:R-:W-:Y:S01]  /*2ad0*/  @P0 FADD.FTZ R127, R127, R124 ;  /* 0x0000007c7f7f0221 */ /* 0x000fe20000010000 */
[----:B------:R-:W-:Y:S01]  /*2ae0*/  @P0 PRMT R124, RZ, 0x5410, R105 ;  /* 0x00005410ff7c0816 */ /* 0x000fe20000000069 */
[C---:B------:R-:W-:Y:S01]  /*2af0*/  FMUL.FTZ R229, R202.reuse, R226 ;  /* 0x000000e2cae57220 */ /* 0x040fe20000410000 */
[----:B------:R-:W-:Y:S01]  /*2b00*/  @P1 F2FP.BF16.PACK_AB R130, RZ, R234 ;  /* 0x000000eaff82123e */ /* 0x000fe200000010ff */
[----:B------:R-:W-:Y:S01]  /*2b10*/  FMUL.FTZ R231, R202, R231 ;  /* 0x000000e7cae77220 */ /* 0x000fe20000410000 */
[----:B------:R-:W-:Y:S01]  /*2b20*/  @P1 F2FP.BF16.PACK_AB R131, RZ, R127 ;  /* 0x0000007fff83123e */ /* 0x000fe200000010ff */
[----:B------:R-:W-:-:S02]  /*2b30*/  @P0 FADD.FTZ R126, R126, R124 ;  /* 0x0000007c7e7e0221 */ /* 0x000fc40000010000 */
[-C--:B------:R-:W-:Y:S02]  /*2b40*/  FMUL.FTZ R124, R234, R201.reuse ;  /* 0x000000c9ea7c7220 */ /* 0x080fe40000410000 */
[----:B------:R-:W-:Y:S02]  /*2b50*/  FMUL.FTZ R128, R126, R201 ;  /* 0x000000c97e807220 */ /* 0x000fe40000410000 */
[----:B------:R-:W-:Y:S02]  /*2b60*/  FMUL.FTZ R124, R124, c[0x0][0x1e8] ;  /* 0x00007a007c7c7a20 */ /* 0x000fe40000410000 */
[----:B------:R-:W-:Y:S02]  /*2b70*/  FMUL.FTZ R128, R128, c[0x0][0x1e8] ;  /* 0x00007a0080807a20 */ /* 0x000fe40000410000 */
[----:B------:R-:W-:Y:S02]  /*2b80*/  FMUL.FTZ R228, R202, R228 ;  /* 0x000000e4cae47220 */ /* 0x000fe40000410000 */
[----:B------:R-:W-:Y:S01]  /*2b90*/  FADD.FTZ R227, R230, -R227 ;  /* 0x800000e3e6e37221 */ /* 0x000fe20000010000 */
[----:B------:R-:W-:-:S04]  /*2ba0*/  @P1 PRMT R116, R130, 0x7610, R116 ;  /* 0x0000761082741816 */ /* 0x000fc80000000074 */
[----:B------:R-:W-:Y:S01]  /*2bb0*/  @P1 PRMT R116, R116, 0x5410, R131 ;  /* 0x0000541074741816 */ /* 0x000fe20000000083 */
[----:B------:R-:W-:Y:S01]  /*2bc0*/  @P1 IMAD.WIDE.U32 R130, R203, R239, c[0x0][0x258] ;  /* 0x00009600cb821625 */ /* 0x000fe200078e00ef */
[--C-:B--2---:R-:W-:Y:S02]  /*2bd0*/  @P5 PRMT R125, RZ, 0x5410, R120.reuse ;  /* 0x00005410ff7d5816 */ /* 0x104fe40000000078 */
[----:B------:R-:W-:-:S03]  /*2be0*/  @P3 PRMT R120, RZ, 0x7610, R120 ;  /* 0x00007610ff783816 */ /* 0x000fc60000000078 */
[----:B------:R-:W-:Y:S02]  /*2bf0*/  @P5 FMUL.FTZ R223, R124, R125 ;  /* 0x0000007d7cdf5220 */ /* 0x000fe40000410000 */
[----:B------:R-:W-:Y:S02]  /*2c00*/  FMUL.FTZ R125, R127, R201 ;  /* 0x000000c97f7d7220 */ /* 0x000fe40000410000 */
[----:B------:R-:W-:Y:S02]  /*2c10*/  FMUL.FTZ R127, R202, R232 ;  /* 0x000000e8ca7f7220 */ /* 0x000fe40000410000 */
[----:B------:R-:W-:Y:S02]  /*2c20*/  FMUL.FTZ R125, R125, c[0x0][0x1e8] ;  /* 0x00007a007d7d7a20 */ /* 0x000fe40000410000 */
[----:B------:R-:W-:Y:S01]  /*2c30*/  @P0 FADD.FTZ R127, R127, R180 ;  /* 0x000000b47f7f0221 */ /* 0x000fe20000010000 */
[----:B------:R-:W-:Y:S01]  /*2c40*/  @P0 PRMT R180, RZ, 0x7610, R105 ;  /* 0x00007610ffb40816 */ /* 0x000fe20000000069 */
[----:B------:R-:W-:Y:S01]  /*2c50*/  @P3 FMUL.FTZ R224, R125, R120 ;  /* 0x000000787de03220 */ /* 0x000fe20000410000 */
[----:B------:R-:W-:Y:S01]  /*2c60*/  @P2 PRMT R120, RZ, 0x5410, R121 ;  /* 0x00005410ff782816 */ /* 0x000fe20000000079 */
[----:B------:R-:W-:Y:S01]  /*2c70*/  FMUL.FTZ R124, R56, R124 ;  /* 0x0000007c387c7220 */ /* 0x000fe20000410000 */
[----:B------:R-:W-:Y:S01]  /*2c80*/  @P1 F2FP.BF16.PACK_AB R230, RZ, R127 ;  /* 0x0000007fffe6123e */ /* 0x000fe200000010ff */
[----:B------:R-:W-:Y:S01]  /*2c90*/  @P0 FADD.FTZ R229, R229, R180 ;  /* 0x000000b4e5e50221 */ /* 0x000fe20000010000 */
[----:B------:R-:W-:Y:S01]  /*2ca0*/  @P0 PRMT R180, RZ, 0x7610, R107 ;  /* 0x00007610ffb40816 */ /* 0x000fe2000000006b */
[----:B------:R-:W-:Y:S01]  /*2cb0*/  @P2 FMUL.FTZ R225, R128, R120 ;  /* 0x0000007880e12220 */ /* 0x000fe20000410000 */
[----:B------:R-:W-:Y:S01]  /*2cc0*/  FSEL R124, R124, RZ, P5 ;  /* 0x000000ff7c7c7208 */ /* 0x000fe20002800000 */
[----:B------:R-:W-:Y:S01]  /*2cd0*/  FMUL.FTZ R120, R57, R125 ;  /* 0x0000007d39787220 */ /* 0x000fe20000410000 */
[----:B------:R-:W-:Y:S01]  /*2ce0*/  LOP3.LUT P5, RZ, R181, 0xff00, RZ, 0xc0, !PT ;  /* 0x0000ff00b5ff7812 */ /* 0x000fe200078ac0ff */
[----:B------:R-:W-:-:S02]  /*2cf0*/  FMUL.FTZ R125, R58, R128 ;  /* 0x000000803a7d7220 */ /* 0x000fc40000410000 */
[----:B------:R-:W-:Y:S01]  /*2d00*/  @P0 FADD.FTZ R231, R231, R180 ;  /* 0x000000b4e7e70221 */ /* 0x000fe20000010000 */
[----:B------:R-:W-:Y:S02]  /*2d10*/  FSEL R120, R120, RZ, P3 ;  /* 0x000000ff78787208 */ /* 0x000fe40001800000 */
[----:B------:R-:W-:Y:S01]  /*2d20*/  LEA R128, P3, R203, c[0x0][0x248], 0x4 ;  /* 0x00009200cb807a11 */ /* 0x000fe200078620ff */
[-C--:B------:R-:W-:Y:S01]  /*2d30*/  FMUL.FTZ R226, R231, R201.reuse ;  /* 0x000000c9e7e27220 */ /* 0x080fe20000410000 */
[----:B------:R-:W-:Y:S02]  /*2d40*/  FSEL R125, R125, RZ, P2 ;  /* 0x000000ff7d7d7208 */ /* 0x000fe40001000000 */
[----:B------:R-:W-:Y:S01]  /*2d50*/  LEA.HI.X R129, R203, c[0x0][0x24c], RZ, 0x4, P3 ;  /* 0x00009300cb817a11 */ /* 0x000fe200018f24ff */
[----:B------:R-:W-:Y:S01]  /*2d60*/  FMUL.FTZ R226, R226, c[0x0][0x1e8] ;  /* 0x00007a00e2e27a20 */ /* 0x000fe20000410000 */
[C---:B------:R-:W-:Y:S02]  /*2d70*/  LOP3.LUT P2, RZ, R181.reuse, 0xff0000, RZ, 0xc0, !PT ;  /* 0x00ff0000b5ff7812 */ /* 0x040fe4000784c0ff */
[----:B------:R-:W-:Y:S01]  /*2d80*/  LOP3.LUT P3, RZ, R181, 0xff000000, RZ, 0xc0, !PT ;  /* 0xff000000b5ff7812 */ /* 0x000fe2000786c0ff */
[----:B------:R-:W-:Y:S01]  /*2d90*/  FMUL.FTZ R181, R127, R201 ;  /* 0x000000c97fb57220 */ /* 0x000fe20000410000 */
[----:B------:R-:W-:Y:S01]  /*2da0*/  @P1 F2FP.BF16.PACK_AB R180, RZ, R126 ;  /* 0x0000007effb4123e */ /* 0x000fe200000010ff */
[----:B------:R-:W-:Y:S01]  /*2db0*/  FMUL.FTZ R127, R55, R226 ;  /* 0x000000e2377f7220 */ /* 0x000fe20000410000 */
[----:B------:R-:W-:Y:S01]  /*2dc0*/  @P0 PRMT R126, RZ, 0x5410, R106 ;  /* 0x00005410ff7e0816 */ /* 0x000fe2000000006a */
[----:B------:R-:W-:Y:S01]  /*2dd0*/  FMUL.FTZ R181, R181, c[0x0][0x1e8] ;  /* 0x00007a00b5b57a20 */ /* 0x000fe20000410000 */
[----:B------:R-:W-:-:S02]  /*2de0*/  @P1 F2FP.BF16.PACK_AB R231, RZ, R231 ;  /* 0x000000e7ffe7123e */ /* 0x000fc400000010ff */
[----:B------:R-:W-:Y:S01]  /*2df0*/  FSEL R127, R127, RZ, P3 ;  /* 0x000000ff7f7f7208 */ /* 0x000fe20001800000 */
[----:B------:R-:W-:Y:S02]  /*2e00*/  @P0 FADD.FTZ R228, R228, R126 ;  /* 0x0000007ee4e40221 */ /* 0x000fe40000010000 */
[----:B------:R-:W-:Y:S02]  /*2e10*/  FMUL.FTZ R232, R54, R181 ;  /* 0x000000b536e87220 */ /* 0x000fe40000410000 */
[----:B------:R-:W-:Y:S01]  /*2e20*/  FMUL.FTZ R126, R202, R227 ;  /* 0x000000e3ca7e7220 */ /* 0x000fe20000410000 */
[----:B------:R-:W-:Y:S02]  /*2e30*/  @P0 PRMT R227, RZ, 0x7610, R106 ;  /* 0x00007610ffe30816 */ /* 0x000fe4000000006a */
[----:B------:R-:W-:Y:S02]  /*2e40*/  FSEL R232, R232, RZ, P2 ;  /* 0x000000ffe8e87208 */ /* 0x000fe40001000000 */
[----:B------:R-:W-:Y:S01]  /*2e50*/  @P1 F2FP.BF16.PACK_AB R233, RZ, R228 ;  /* 0x000000e4ffe9123e */ /* 0x000fe200000010ff */
[----:B------:R-:W-:Y:S01]  /*2e60*/  @P0 FADD.FTZ R126, R126, R227 ;  /* 0x000000e37e7e0221 */ /* 0x000fe20000010000 */
[----:B------:R-:W-:Y:S01]  /*2e70*/  F2FP.BF16.PACK_AB R127, R127, R232 ;  /* 0x000000e87f7f723e */ /* 0x000fe200000010ff */
[----:B------:R-:W-:Y:S01]  /*2e80*/  FMUL.FTZ R227, R228, R201 ;  /* 0x000000c9e4e37220 */ /* 0x000fe20000410000 */
[----:B------:R-:W-:Y:S01]  /*2e90*/  @P1 F2FP.BF16.PACK_AB R232, RZ, R229 ;  /* 0x000000e5ffe8123e */ /* 0x000fe200000010ff */
[-C--:B------:R-:W-:Y:S01]  /*2ea0*/  FMUL.FTZ R228, R126, R201.reuse ;  /* 0x000000c97ee47220 */ /* 0x080fe20000410000 */
[----:B------:R-:W-:Y:S01]  /*2eb0*/  @P1 F2FP.BF16.PACK_AB R234, RZ, R126 ;  /* 0x0000007effea123e */ /* 0x000fe200000010ff */
[----:B------:R-:W-:-:S02]  /*2ec0*/  FMUL.FTZ R229, R229, R201 ;  /* 0x000000c9e5e57220 */ /* 0x000fc40000410000 */
[----:B------:R-:W-:Y:S02]  /*2ed0*/  FMUL.FTZ R227, R227, c[0x0][0x1e8] ;  /* 0x00007a00e3e37a20 */ /* 0x000fe40000410000 */
[----:B------:R-:W-:Y:S02]  /*2ee0*/  FMUL.FTZ R228, R228, c[0x0][0x1e8] ;  /* 0x00007a00e4e47a20 */ /* 0x000fe40000410000 */
[----:B------:R-:W-:Y:S02]  /*2ef0*/  FMUL.FTZ R229, R229, c[0x0][0x1e8] ;  /* 0x00007a00e5e57a20 */ /* 0x000fe40000410000 */
[----:B------:R-:W-:Y:S02]  /*2f00*/  FMUL.FTZ R126, R52, R227 ;  /* 0x000000e3347e7220 */ /* 0x000fe40000410000 */
[----:B------:R-:W-:Y:S02]  /*2f10*/  FMUL.FTZ R236, R53, R228 ;  /* 0x000000e435ec7220 */ /* 0x000fe40000410000 */
[----:B------:R-:W-:Y:S01]  /*2f20*/  FMUL.FTZ R235, R59, R229 ;  /* 0x000000e53beb7220 */ /* 0x000fe20000410000 */
[----:B------:R-:W-:-:S02]  /*2f30*/  @P1 PRMT R117, R180, 0x7610, R117 ;  /* 0x00007610b4751816 */ /* 0x000fc40000000075 */
[----:B------:R-:W-:Y:S02]  /*2f40*/  @P1 PRMT R118, R233, 0x7610, R118 ;  /* 0x00007610e9761816 */ /* 0x000fe40000000076 */
[----:B------:R-:W-:Y:S02]  /*2f50*/  @P1 PRMT R119, R230, 0x7610, R119 ;  /* 0x00007610e6771816 */ /* 0x000fe40000000077 */
[----:B------:R-:W-:Y:S02]  /*2f60*/  FSEL R126, R126, RZ, P4 ;  /* 0x000000ff7e7e7208 */ /* 0x000fe40002000000 */
[----:B------:R-:W-:Y:S02]  /*2f70*/  FSEL R236, R236, RZ, P5 ;  /* 0x000000ffecec7208 */ /* 0x000fe40002800000 */
[----:B------:R-:W-:Y:S02]  /*2f80*/  FSEL R235, R235, RZ, P6 ;  /* 0x000000ffebeb7208 */ /* 0x000fe40003000000 */
[----:B------:R-:W-:-:S02]  /*2f90*/  @P1 PRMT R117, R117, 0x5410, R232 ;  /* 0x0000541075751816 */ /* 0x000fc400000000e8 */
[----:B------:R-:W-:Y:S02]  /*2fa0*/  @P1 PRMT R118, R118, 0x5410, R234 ;  /* 0x0000541076761816 */ /* 0x000fe400000000ea */
[----:B------:R-:W-:Y:S02]  /*2fb0*/  @P1 PRMT R119, R119, 0x5410, R231 ;  /* 0x0000541077771816 */ /* 0x000fe400000000e7 */
[----:B------:R-:W-:Y:S02]  /*2fc0*/  F2FP.BF16.PACK_AB R126, R236, R126 ;  /* 0x0000007eec7e723e */ /* 0x000fe400000010ff */
[----:B------:R-:W-:Y:S02]  /*2fd0*/  F2FP.BF16.PACK_AB R125, R235, R125 ;  /* 0x0000007deb7d723e */ /* 0x000fe400000010ff */
[----:B------:R-:W-:Y:S01]  /*2fe0*/  F2FP.BF16.PACK_AB R124, R120, R124 ;  /* 0x0000007c787c723e */ /* 0x000fe200000010ff */
[----:B------:R-:W-:Y:S04]  /*2ff0*/  @P1 STG.E.128 [R130.64], R116 ;  /* 0x0000007482001986 */ /* 0x000fe8000c101d04 */
[----:B------:R0:W-:Y:S01]  /*3000*/  STG.E.128 [R128.64], R124 ;  /* 0x0000007c80007986 */ /* 0x0001e2000c101d04 */
[----:B------:R-:W-:Y:S01]  /*3010*/  MOV R180, RZ ;  /* 0x000000ff00b47202 */ /* 0x000fe20000000f00 */
[-CC-:B------:R-:W-:Y:S01]  /*3020*/  FFMA.FTZ R217, R217, R151.reuse, R150.reuse ;  /* 0x00000097d9d97223 */ /* 0x180fe20000010096 */
[----:B------:R-:W-:Y:S01]  /*3030*/  HFMA2.MMA R203, -RZ, RZ, 0, 0 ;  /* 0x00000000ffcb7435 */ /* 0x000fe200000001ff */
[----:B------:R-:W-:Y:S01]  /*3040*/  FFMA.FTZ R133, R133, R151, R150 ;  /* 0x0000009785857223 */ /* 0x000fe20000010096 */
[----:B------:R-:W2:Y:S01]  /*3050*/  LDL.LU R236, [R1+0x20] ;  /* 0x0000200001ec7983 */ /* 0x000ea20000300800 */
[----:B0-----:R-:W-:Y:S01]  /*3060*/  IMAD.WIDE.U32 R124, R200, R239, c[0x0][0x170] ;  /* 0x00005c00c87c7625 */ /* 0x001fe200078e00ef */
[----:B------:R-:W-:-:S02]  /*3070*/  @P6 PRMT R120, RZ, 0x7610, R121 ;  /* 0x00007610ff786816 */ /* 0x000fc40000000079 */
[----:B------:R-:W2:Y:S04]  /*3080*/  LDL.LU R235, [R1+0x24] ;  /* 0x0000240001eb7983 */ /* 0x000ea80000300800 */
[----:B------:R-:W2:Y:S01]  /*3090*/  LDG.E.128 R124, [R124.64] ;  /* 0x000000047c7c7981 */ /* 0x000ea2000c1e1d00 */
[-CC-:B------:R-:W-:Y:S02]  /*30a0*/  FFMA.FTZ R128, R219, R151.reuse, R150.reuse ;  /* 0x00000097db807223 */ /* 0x180fe40000010096 */
[----:B------:R-:W-:Y:S01]  /*30b0*/  FFMA.FTZ R121, R214, R151, R150 ;  /* 0x00000097d6797223 */ /* 0x000fe20000010096 */
[----:B------:R-:W-:Y:S01]  /*30c0*/  @P0 PRMT R129, RZ, 0x5410, R109 ;  /* 0x00005410ff810816 */ /* 0x000fe2000000006d */
[----:B------:R-:W-:Y:S01]  /*30d0*/  FADD.FTZ R215, R215, -R128 ;  /* 0x80000080d7d77221 */ /* 0x000fe20000010000 */
[----:B------:R-:W3:Y:S01]  /*30e0*/  LDL.LU R233, [R1+0x18] ;  /* 0x0000180001e97983 */ /* 0x000ee20000300800 */
[----:B------:R-:W-:Y:S01]  /*30f0*/  @P6 FMUL.FTZ R180, R229, R120 ;  /* 0x00000078e5b46220 */ /* 0x000fe20000410000 */
[----:B------:R-:W-:Y:S01]  /*3100*/  MOV R120, R174 ;  /* 0x000000ae00787202 */ /* 0x000fe20000000f00 */
[----:B------:R-:W-:-:S02]  /*3110*/  FMUL.FTZ R130, R202, R215 ;  /* 0x000000d7ca827220 */ /* 0x000fc40000410000 */
[----:B------:R-:W-:Y:S01]  /*3120*/  FADD.FTZ R121, R218, -R121 ;  /* 0x80000079da797221 */ /* 0x000fe20000010000 */
[----:B------:R-:W-:Y:S01]  /*3130*/  LOP3.LUT P6, RZ, R120, 0xff, RZ, 0xc0, !PT ;  /* 0x000000ff78ff7812 */ /* 0x000fe200078cc0ff */
[----:B------:R-:W-:Y:S01]  /*3140*/  @P0 FADD.FTZ R130, R130, R129 ;  /* 0x0000008182820221 */ /* 0x000fe20000010000 */
[----:B------:R-:W-:Y:S01]  /*3150*/  @P5 PRMT R129, RZ, 0x7610, R122 ;  /* 0x00007610ff815816 */ /* 0x000fe2000000007a */
[----:B------:R-:W-:Y:S01]  /*3160*/  FMUL.FTZ R120, R202, R121 ;  /* 0x00000079ca787220 */ /* 0x000fe20000410000 */
[----:B------:R-:W-:Y:S02]  /*3170*/  @P0 PRMT R121, RZ, 0x5410, R108 ;  /* 0x00005410ff790816 */ /* 0x000fe4000000006c */
[----:B------:R-:W-:Y:S01]  /*3180*/  @P4 PRMT R128, RZ, 0x5410, R122 ;  /* 0x00005410ff804816 */ /* 0x000fe2000000007a */
[----:B------:R-:W-:Y:S01]  /*3190*/  FADD.FTZ R217, R216, -R217 ;  /* 0x800000d9d8d97221 */ /* 0x000fe20000010000 */
[----:B------:R-:W-:Y:S01]  /*31a0*/  MOV R214, RZ ;  /* 0x000000ff00d67202 */ /* 0x000fe20000000f00 */
[----:B------:R-:W-:Y:S01]  /*31b0*/  @P5 FMUL.FTZ R214, R228, R129 ;  /* 0x00000081e4d65220 */ /* 0x000fe20000410000 */
[----:B------:R-:W-:Y:S01]  /*31c0*/  @P2 PRMT R122, RZ, 0x5410, R123 ;  /* 0x00005410ff7a2816 */ /* 0x000fe2000000007b */
[----:B------:R-:W-:Y:S01]  /*31d0*/  @P0 FADD.FTZ R120, R120, R121 ;  /* 0x0000007978780221 */ /* 0x000fe20000010000 */
[----:B------:R-:W-:Y:S01]  /*31e0*/  @P3 PRMT R123, RZ, 0x7610, R123 ;  /* 0x00007610ff7b3816 */ /* 0x000fe2000000007b */
[----:B------:R-:W-:Y:S01]  /*31f0*/  @P4 FMUL.FTZ R203, R227, R128 ;  /* 0x00000080e3cb4220 */ /* 0x000fe20000410000 */
[----:B------:R-:W-:Y:S01]  /*3200*/  LOP3.LUT P5, RZ, R174, 0xff00, RZ, 0xc0, !PT ;  /* 0x0000ff00aeff7812 */ /* 0x000fe200078ac0ff */
[----:B------:R-:W-:Y:S01]  /*3210*/  FMUL.FTZ R121, R202, R217 ;  /* 0x000000d9ca797220 */ /* 0x000fe20000410000 */
[----:B------:R-:W-:Y:S01]  /*3220*/  @P0 PRMT R128, RZ, 0x7610, R108 ;  /* 0x00007610ff800816 */ /* 0x000fe2000000006c */
[----:B------:R-:W-:Y:S01]  /*3230*/  CS2R R216, SRZ ;  /* 0x0000000000d87805 */ /* 0x000fe2000001ff00 */
[----:B------:R-:W-:Y:S01]  /*3240*/  HFMA2.MMA R215, -RZ, RZ, 0, 0 ;  /* 0x00000000ffd77435 */ /* 0x000fe200000001ff */
[----:B------:R-:W-:Y:S01]  /*3250*/  @P3 FMUL.FTZ R216, R226, R123 ;  /* 0x0000007be2d83220 */ /* 0x000fe20000410000 */
[----:B------:R-:W-:Y:S01]  /*3260*/  LOP3.LUT P3, RZ, R174, 0xff0000, RZ, 0xc0, !PT ;  /* 0x00ff0000aeff7812 */ /* 0x000fe2000786c0ff */
[----:B------:R-:W-:Y:S01]  /*3270*/  @P0 FADD.FTZ R121, R121, R128 ;  /* 0x0000008079790221 */ /* 0x000fe20000010000 */
[----:B------:R-:W3:Y:S01]  /*3280*/  LDL.LU R230, [R1+0x1c] ;  /* 0x00001c0001e67983 */ /* 0x000ee20000300800 */
[----:B------:R-:W-:-:S02]  /*3290*/  FMUL.FTZ R123, R120, R201 ;  /* 0x000000c9787b7220 */ /* 0x000fc40000410000 */
[----:B------:R-:W-:Y:S01]  /*32a0*/  @P2 FMUL.FTZ R215, R181, R122 ;  /* 0x0000007ab5d72220 */ /* 0x000fe20000410000 */
[----:B------:R-:W-:Y:S01]  /*32b0*/  HFMA2.MMA R218, -RZ, RZ, 0, 0 ;  /* 0x00000000ffda7435 */ /* 0x000fe200000001ff */
[----:B------:R-:W-:Y:S02]  /*32c0*/  FMUL.FTZ R122, R121, R201 ;  /* 0x000000c9797a7220 */ /* 0x000fe40000410000 */
[----:B------:R-:W-:Y:S02]  /*32d0*/  FFMA.FTZ R208, R208, R151, R150 ;  /* 0x00000097d0d07223 */ /* 0x000fe40000010096 */
[----:B------:R-:W-:Y:S01]  /*32e0*/  FADD.FTZ R133, R206, -R133 ;  /* 0x80000085ce857221 */ /* 0x000fe20000010000 */
[----:B------:R-:W-:Y:S01]  /*32f0*/  LOP3.LUT P4, RZ, R175, 0xff, RZ, 0xc0, !PT ;  /* 0x000000ffafff7812 */ /* 0x000fe2000788c0ff */
[----:B------:R-:W-:Y:S01]  /*3300*/  FMUL.FTZ R123, R123, c[0x0][0x1e8] ;  /* 0x00007a007b7b7a20 */ /* 0x000fe20000410000 */
[----:B------:R-:W3:Y:S01]  /*3310*/  LDL.LU R232, [R1+0x10] ;  /* 0x0000100001e87983 */ /* 0x000ee20000300800 */
[----:B------:R-:W-:Y:S01]  /*3320*/  FMUL.FTZ R122, R122, c[0x0][0x1e8] ;  /* 0x00007a007a7a7a20 */ /* 0x000fe20000410000 */
[----:B------:R-:W-:Y:S01]  /*3330*/  MOV R181, RZ ;  /* 0x000000ff00b57202 */ /* 0x000fe20000000f00 */
[----:B------:R-:W-:Y:S01]  /*3340*/  FMUL.FTZ R131, R48, R123 ;  /* 0x0000007b30837220 */ /* 0x000fe20000410000 */
[----:B------:R-:W-:Y:S01]  /*3350*/  LOP3.LUT P2, RZ, R174, 0xff000000, RZ, 0xc0, !PT ;  /* 0xff000000aeff7812 */ /* 0x000fe2000784c0ff */
[----:B------:R-:W-:Y:S01]  /*3360*/  FADD.FTZ R207, R207, -R208 ;  /* 0x800000d0cfcf7221 */ /* 0x000fe20000010000 */
[----:B------:R-:W3:Y:S01]  /*3370*/  LDL.LU R234, [R1+0x14] ;  /* 0x0000140001ea7983 */ /* 0x000ee20000300800 */
[----:B------:R-:W-:-:S02]  /*3380*/  FMUL.FTZ R208, R202, R133 ;  /* 0x00000085cad07220 */ /* 0x000fc40000410000 */
[----:B------:R-:W-:Y:S01]  /*3390*/  FMUL.FTZ R226, R202, R207 ;  /* 0x000000cfcae27220 */ /* 0x000fe20000410000 */
[----:B------:R-:W-:Y:S01]  /*33a0*/  FSEL R131, R131, RZ, P6 ;  /* 0x000000ff83837208 */ /* 0x000fe20003000000 */
[----:B------:R-:W3:Y:S04]  /*33b0*/  LDL.LU R231, [R1+0x8] ;  /* 0x0000080001e77983 */ /* 0x000ee80000300800 */
[----:B------:R-:W3:Y:S04]  /*33c0*/  LDL.LU R229, [R1+0xc] ;  /* 0x00000c0001e57983 */ /* 0x000ee80000300800 */
[----:B------:R-:W3:Y:S04]  /*33d0*/  LDL.LU R227, [R1] ;  /* 0x0000000001e37983 */ /* 0x000ee80000300800 */
[----:B------:R-:W3:Y:S01]  /*33e0*/  LDL.LU R228, [R1+0x4] ;  /* 0x0000040001e47983 */ /* 0x000ee20000300800 */
[----:B--2---:R-:W-:-:S02]  /*33f0*/  @P6 PRMT R128, RZ, 0x5410, R124 ;  /* 0x00005410ff806816 */ /* 0x004fc4000000007c */
[----:B------:R-:W-:-:S03]  /*3400*/  @P5 PRMT R129, RZ, 0x7610, R124 ;  /* 0x00007610ff815816 */ /* 0x000fc6000000007c */
[----:B------:R-:W-:Y:S02]  /*3410*/  @P6 FMUL.FTZ R217, R123, R128 ;  /* 0x000000807bd96220 */ /* 0x000fe40000410000 */
[----:B------:R-:W-:Y:S01]  /*3420*/  FMUL.FTZ R128, R130, R201 ;  /* 0x000000c982807220 */ /* 0x000fe20000410000 */
[----:B------:R-:W-:Y:S01]  /*3430*/  @P3 PRMT R124, RZ, 0x5410, R125 ;  /* 0x00005410ff7c3816 */ /* 0x000fe2000000007d */
[----:B------:R-:W-:Y:S02]  /*3440*/  @P5 FMUL.FTZ R181, R122, R129 ;  /* 0x000000817ab55220 */ /* 0x000fe40000410000 */
[----:B------:R-:W-:Y:S02]  /*3450*/  FMUL.FTZ R129, R128, c[0x0][0x1e8] ;  /* 0x00007a0080817a20 */ /* 0x000fe40000410000 */
[----:B------:R-:W-:Y:S02]  /*3460*/  FFMA.FTZ R123, R211, R151, R150 ;  /* 0x00000097d37b7223 */ /* 0x000fe40000010096 */
[----:B------:R-:W-:-:S02]  /*3470*/  @P3 FMUL.FTZ R218, R129, R124 ;  /* 0x0000007c81da3220 */ /* 0x000fc40000410000 */
[----:B------:R-:W-:Y:S02]  /*3480*/  FMUL.FTZ R124, R49, R122 ;  /* 0x0000007a317c7220 */ /* 0x000fe40000410000 */
[----:B------:R-:W-:Y:S02]  /*3490*/  FFMA.FTZ R122, R209, R151, R150 ;  /* 0x00000097d17a7223 */ /* 0x000fe40000010096 */
[----:B------:R-:W-:Y:S02]  /*34a0*/  FADD.FTZ R123, R210, -R123 ;  /* 0x8000007bd27b7221 */ /* 0x000fe40000010000 */
[----:B------:R-:W-:Y:S02]  /*34b0*/  FADD.FTZ R213, R213, -R122 ;  /* 0x8000007ad5d57221 */ /* 0x000fe40000010000 */
[----:B------:R-:W-:Y:S01]  /*34c0*/  FMUL.FTZ R122, R202, R123 ;  /* 0x0000007bca7a7220 */ /* 0x000fe20000410000 */
[----:B------:R-:W-:-:S05]  /*34d0*/  @P0 PRMT R123, RZ, 0x7610, R109 ;  /* 0x00007610ff7b0816 */ /* 0x000fca000000006d */
[----:B------:R-:W-:Y:S01]  /*34e0*/  @P0 FADD.FTZ R122, R122, R123 ;  /* 0x0000007b7a7a0221 */ /* 0x000fe20000010000 */
[--C-:B------:R-:W-:Y:S01]  /*34f0*/  @P0 PRMT R123, RZ, 0x5410, R110.reuse ;  /* 0x00005410ff7b0816 */ /* 0x100fe2000000006e */
[----:B------:R-:W-:Y:S01]  /*3500*/  FMUL.FTZ R174, R50, R129 ;  /* 0x0000008132ae7220 */ /* 0x000fe20000410000 */
[----:B------:R-:W-:Y:S02]  /*3510*/  FSEL R124, R124, RZ, P5 ;  /* 0x000000ff7c7c7208 */ /* 0x000fe40002800000 */
[----:B------:R-:W-:Y:S01]  /*3520*/  LEA R128, P5, R200, c[0x0][0x248], 0x4 ;  /* 0x00009200c8807a11 */ /* 0x000fe200078a20ff */
[----:B------:R-:W-:Y:S01]  /*3530*/  @P0 FADD.FTZ R208, R208, R123 ;  /* 0x0000007bd0d00221 */ /* 0x000fe20000010000 */
[----:B------:R-:W-:Y:S02]  /*3540*/  @P0 PRMT R123, RZ, 0x7610, R110 ;  /* 0x00007610ff7b0816 */ /* 0x000fe4000000006e */
[----:B------:R-:W-:Y:S02]  /*3550*/  FSEL R174, R174, RZ, P3 ;  /* 0x000000ffaeae7208 */ /* 0x000fe40001800000 */
[----:B------:R-:W-:Y:S01]  /*3560*/  LEA.HI.X R129, R200, c[0x0][0x24c], RZ, 0x4, P5 ;  /* 0x00009300c8817a11 */ /* 0x000fe200028f24ff */
[----:B------:R-:W-:Y:S01]  /*3570*/  @P0 FADD.FTZ R226, R226, R123 ;  /* 0x0000007be2e20221 */ /* 0x000fe20000010000 */
[----:B------:R-:W-:-:S02]  /*3580*/  LOP3.LUT P6, RZ, R175, 0xff00, RZ, 0xc0, !PT ;  /* 0x0000ff00afff7812 */ /* 0x000fc400078cc0ff */
[C---:B------:R-:W-:Y:S02]  /*3590*/  LOP3.LUT P3, RZ, R175.reuse, 0xff0000, RZ, 0xc0, !PT ;  /* 0x00ff0000afff7812 */ /* 0x040fe4000786c0ff */
[----:B------:R-:W-:Y:S01]  /*35a0*/  LOP3.LUT P5, RZ, R175, 0xff000000, RZ, 0xc0, !PT ;  /* 0xff000000afff7812 */ /* 0x000fe200078ac0ff */
[----:B------:R-:W-:Y:S01]  /*35b0*/  FFMA.FTZ R175, R132, R151, R150 ;  /* 0x0000009784af7223 */ /* 0x000fe20000010096 */
[----:B------:R-:W-:Y:S01]  /*35c0*/  @P0 PRMT R123, RZ, 0x5410, R111 ;  /* 0x00005410ff7b0816 */ /* 0x000fe2000000006f */
[----:B------:R-:W-:Y:S02]  /*35d0*/  FMUL.FTZ R206, R202, R213 ;  /* 0x000000d5cace7220 */ /* 0x000fe40000410000 */
[----:B------:R-:W-:Y:S02]  /*35e0*/  FADD.FTZ R175, R212, -R175 ;  /* 0x800000afd4af7221 */ /* 0x000fe40000010000 */
[----:B------:R-:W-:Y:S01]  /*35f0*/  @P0 FADD.FTZ R206, R206, R123 ;  /* 0x0000007bcece0221 */ /* 0x000fe20000010000 */
[----:B------:R-:W-:Y:S01]  /*3600*/  @P0 PRMT R123, RZ, 0x7610, R111 ;  /* 0x00007610ff7b0816 */ /* 0x000fe2000000006f */
[----:B------:R-:W-:Y:S01]  /*3610*/  FMUL.FTZ R200, R202, R175 ;  /* 0x000000afcac87220 */ /* 0x000fe20000410000 */
[----:B------:R-:W-:Y:S01]  /*3620*/  @P1 F2FP.BF16.PACK_AB R132, RZ, R120 ;  /* 0x00000078ff84123e */ /* 0x000fe200000010ff */
[----:B------:R-:W-:Y:S01]  /*3630*/  FMUL.FTZ R120, R208, R201 ;  /* 0x000000c9d0787220 */ /* 0x000fe20000410000 */
[----:B------:R-:W-:Y:S01]  /*3640*/  @P1 F2FP.BF16.PACK_AB R213, RZ, R208 ;  /* 0x000000d0ffd5123e */ /* 0x000fe200000010ff */
[----:B------:R-:W-:-:S02]  /*3650*/  @P0 FADD.FTZ R200, R200, R123 ;  /* 0x0000007bc8c80221 */ /* 0x000fc40000010000 */
[-C--:B------:R-:W-:Y:S02]  /*3660*/  FMUL.FTZ R208, R226, R201.reuse ;  /* 0x000000c9e2d07220 */ /* 0x080fe40000410000 */
[-C--:B------:R-:W-:Y:S01]  /*3670*/  FMUL.FTZ R207, R200, R201.reuse ;  /* 0x000000c9c8cf7220 */ /* 0x080fe20000410000 */
[----:B------:R-:W-:Y:S01]  /*3680*/  @P1 F2FP.BF16.PACK_AB R209, RZ, R200 ;  /* 0x000000c8ffd1123e */ /* 0x000fe200000010ff */
[----:B------:R-:W-:Y:S02]  /*3690*/  FMUL.FTZ R200, R120, c[0x0][0x1e8] ;  /* 0x00007a0078c87a20 */ /* 0x000fe40000410000 */
[----:B------:R-:W-:Y:S01]  /*36a0*/  FMUL.FTZ R208, R208, c[0x0][0x1e8] ;  /* 0x00007a00d0d07a20 */ /* 0x000fe20000410000 */
[----:B------:R-:W-:Y:S01]  /*36b0*/  @P1 F2FP.BF16.PACK_AB R133, RZ, R122 ;  /* 0x0000007aff85123e */ /* 0x000fe200000010ff */
[-C--:B------:R-:W-:Y:S01]  /*36c0*/  FMUL.FTZ R175, R122, R201.reuse ;  /* 0x000000c97aaf7220 */ /* 0x080fe20000410000 */
[----:B------:R-:W-:Y:S01]  /*36d0*/  @P1 F2FP.BF16.PACK_AB R212, RZ, R206 ;  /* 0x000000ceffd4123e */ /* 0x000fe200000010ff */
[----:B------:R-:W-:-:S02]  /*36e0*/  FMUL.FTZ R206, R206, R201 ;  /* 0x000000c9cece7220 */ /* 0x000fc40000410000 */
[----:B------:R-:W-:Y:S02]  /*36f0*/  FMUL.FTZ R122, R44, R200 ;  /* 0x000000c82c7a7220 */ /* 0x000fe40000410000 */
[----:B------:R-:W-:Y:S02]  /*3700*/  FMUL.FTZ R120, R45, R208 ;  /* 0x000000d02d787220 */ /* 0x000fe40000410000 */
[----:B------:R-:W-:Y:S01]  /*3710*/  FMUL.FTZ R175, R175, c[0x0][0x1e8] ;  /* 0x00007a00afaf7a20 */ /* 0x000fe20000410000 */
[----:B------:R-:W-:Y:S01]  /*3720*/  FSEL R122, R122, RZ, P4 ;  /* 0x000000ff7a7a7208 */ /* 0x000fe20002000000 */
[----:B------:R-:W-:Y:S01]  /*3730*/  FMUL.FTZ R206, R206, c[0x0][0x1e8] ;  /* 0x00007a00cece7a20 */ /* 0x000fe20000410000 */
[----:B------:R-:W-:Y:S01]  /*3740*/  FSEL R120, R120, RZ, P6 ;  /* 0x000000ff78787208 */ /* 0x000fe20003000000 */
[----:B------:R-:W-:Y:S01]  /*3750*/  FMUL.FTZ R207, R207, c[0x0][0x1e8] ;  /* 0x00007a00cfcf7a20 */ /* 0x000fe20000410000 */
[----:B------:R-:W-:Y:S01]  /*3760*/  @P1 F2FP.BF16.PACK_AB R211, RZ, R121 ;  /* 0x00000079ffd3123e */ /* 0x000fe200000010ff */
[----:B------:R-:W-:Y:S01]  /*3770*/  FMUL.FTZ R123, R46, R206 ;  /* 0x000000ce2e7b7220 */ /* 0x000fe20000410000 */
[----:B------:R-:W-:Y:S01]  /*3780*/  @P1 F2FP.BF16.PACK_AB R130, RZ, R130 ;  /* 0x00000082ff82123e */ /* 0x000fe200000010ff */
[----:B------:R-:W-:Y:S01]  /*3790*/  FMUL.FTZ R219, R47, R207 ;  /* 0x000000cf2fdb7220 */ /* 0x000fe20000410000 */
[----:B------:R-:W-:Y:S01]  /*37a0*/  F2FP.BF16.PACK_AB R122, R120, R122 ;  /* 0x0000007a787a723e */ /* 0x000fe200000010ff */
[----:B------:R-:W-:Y:S01]  /*37b0*/  FMUL.FTZ R121, R51, R175 ;  /* 0x000000af33797220 */ /* 0x000fe20000410000 */
[----:B------:R-:W-:-:S02]  /*37c0*/  F2FP.BF16.PACK_AB R120, R124, R131 ;  /* 0x000000837c78723e */ /* 0x000fc400000010ff */
[----:B------:R-:W-:Y:S02]  /*37d0*/  @P1 IADD3 R124, R198, 0x40, RZ ;  /* 0x00000040c67c1810 */ /* 0x000fe40007ffe0ff */
[----:B------:R-:W-:Y:S02]  /*37e0*/  @P1 F2FP.BF16.PACK_AB R210, RZ, R226 ;  /* 0x000000e2ffd2123e */ /* 0x000fe400000010ff */
[----:B------:R-:W-:Y:S02]  /*37f0*/  @P1 PRMT R116, R132, 0x7610, R116 ;  /* 0x0000761084741816 */ /* 0x000fe40000000074 */
[----:B------:R-:W-:Y:S02]  /*3800*/  @P1 PRMT R117, R130, 0x7610, R117 ;  /* 0x0000761082751816 */ /* 0x000fe40000000075 */
[----:B------:R-:W-:Y:S02]  /*3810*/  @P1 PRMT R118, R213, 0x7610, R118 ;  /* 0x00007610d5761816 */ /* 0x000fe40000000076 */
[----:B------:R-:W-:-:S02]  /*3820*/  @P1 PRMT R119, R212, 0x7610, R119 ;  /* 0x00007610d4771816 */ /* 0x000fc40000000077 */
[----:B------:R-:W-:Y:S02]  /*3830*/  FSEL R123, R123, RZ, P3 ;  /* 0x000000ff7b7b7208 */ /* 0x000fe40001800000 */
[----:B------:R-:W-:Y:S02]  /*3840*/  FSEL R219, R219, RZ, P5 ;  /* 0x000000ffdbdb7208 */ /* 0x000fe40002800000 */
[----:B------:R-:W-:Y:S01]  /*3850*/  FSEL R121, R121, RZ, P2 ;  /* 0x000000ff79797208 */ /* 0x000fe20001000000 */
[----:B------:R-:W-:Y:S01]  /*3860*/  @P1 IMAD.WIDE.U32 R130, R124, R239, c[0x0][0x258] ;  /* 0x000096007c821625 */ /* 0x000fe200078e00ef */
[----:B------:R-:W-:Y:S02]  /*3870*/  @P1 PRMT R116, R116, 0x5410, R211 ;  /* 0x0000541074741816 */ /* 0x000fe400000000d3 */
[----:B------:R-:W-:Y:S02]  /*3880*/  @P1 PRMT R117, R117, 0x5410, R133 ;  /* 0x0000541075751816 */ /* 0x000fe40000000085 */
[----:B------:R-:W-:-:S02]  /*3890*/  @P1 PRMT R118, R118, 0x5410, R210 ;  /* 0x0000541076761816 */ /* 0x000fc400000000d2 */
[----:B------:R-:W-:Y:S01]  /*38a0*/  @P1 PRMT R119, R119, 0x5410, R209 ;  /* 0x0000541077771816 */ /* 0x000fe200000000d1 */
[----:B------:R-:W-:Y:S01]  /*38b0*/  IMAD.WIDE.U32 R132, R199, R239, c[0x0][0x170] ;  /* 0x00005c00c7847625 */ /* 0x000fe200078e00ef */
[----:B------:R-:W-:Y:S02]  /*38c0*/  F2FP.BF16.PACK_AB R123, R219, R123 ;  /* 0x0000007bdb7b723e */ /* 0x000fe400000010ff */
[----:B------:R-:W-:Y:S01]  /*38d0*/  F2FP.BF16.PACK_AB R121, R121, R174 ;  /* 0x000000ae7979723e */ /* 0x000fe200000010ff */
[----:B------:R-:W-:Y:S04]  /*38e0*/  @P1 STG.E.128 [R130.64], R116 ;  /* 0x0000007482001986 */ /* 0x000fe8000c101d04 */
[----:B------:R0:W-:Y:S04]  /*38f0*/  STG.E.128 [R128.64], R120 ;  /* 0x0000007880007986 */ /* 0x0001e8000c101d04 */
[----:B0-----:R0:W2:Y:S01]  /*3900*/  LDG.E.128 R120, [R132.64] ;  /* 0x0000000484787981 */ /* 0x0010a2000c1e1d00 */
[-CC-:B------:R-:W-:Y:S01]  /*3910*/  FFMA.FTZ R134, R134, R151.reuse, R150.reuse ;  /* 0x0000009786867223 */ /* 0x180fe20000010096 */
[----:B------:R-:W-:Y:S01]  /*3920*/  @P2 PRMT R124, RZ, 0x7610, R125 ;  /* 0x00007610ff7c2816 */ /* 0x000fe2000000007d */
[----:B------:R-:W-:-:S02]  /*3930*/  FFMA.FTZ R136, R136, R151, R150 ;  /* 0x0000009788887223 */ /* 0x000fc40000010096 */
[----:B------:R-:W-:Y:S01]  /*3940*/  FADD.FTZ R135, R135, -R134 ;  /* 0x8000008687877221 */ /* 0x000fe20000010000 */
[----:B------:R-:W-:Y:S01]  /*3950*/  MOV R174, RZ ;  /* 0x000000ff00ae7202 */ /* 0x000fe20000000f00 */
[----:B------:R-:W-:Y:S01]  /*3960*/  @P2 FMUL.FTZ R174, R175, R124 ;  /* 0x0000007cafae2220 */ /* 0x000fe20000410000 */
[----:B------:R-:W-:Y:S01]  /*3970*/  @P0 PRMT R125, RZ, 0x5410, R112 ;  /* 0x00005410ff7d0816 */ /* 0x000fe20000000070 */
[----:B------:R-:W-:Y:S02]  /*3980*/  FMUL.FTZ R124, R202, R135 ;  /* 0x00000087ca7c7220 */ /* 0x000fe40000410000 */
[----:B------:R-:W-:Y:S02]  /*3990*/  FFMA.FTZ R138, R138, R151, R150 ;  /* 0x000000978a8a7223 */ /* 0x000fe40000010096 */
[----:B------:R-:W-:Y:S02]  /*39a0*/  FADD.FTZ R137, R137, -R136 ;  /* 0x8000008889897221 */ /* 0x000fe40000010000 */
[----:B------:R-:W-:Y:S01]  /*39b0*/  @P0 FADD.FTZ R124, R124, R125 ;  /* 0x0000007d7c7c0221 */ /* 0x000fe20000010000 */
[----:B------:R-:W-:Y:S01]  /*39c0*/  @P0 PRMT R125, RZ, 0x7610, R112 ;  /* 0x00007610ff7d0816 */ /* 0x000fe20000000070 */
[----:B------:R-:W-:-:S02]  /*39d0*/  FADD.FTZ R139, R139, -R138 ;  /* 0x8000008a8b8b7221 */ /* 0x000fc40000010000 */
[----:B------:R-:W-:Y:S02]  /*39e0*/  FMUL.FTZ R138, R202, R137 ;  /* 0x00000089ca8a7220 */ /* 0x000fe40000410000 */
[----:B------:R-:W-:Y:S02]  /*39f0*/  FFMA.FTZ R140, R140, R151, R150 ;  /* 0x000000978c8c7223 */ /* 0x000fe40000010096 */
[----:B------:R-:W-:Y:S01]  /*3a00*/  @P0 FADD.FTZ R138, R138, R125 ;  /* 0x0000007d8a8a0221 */ /* 0x000fe20000010000 */
[----:B------:R-:W-:Y:S01]  /*3a10*/  @P0 PRMT R125, RZ, 0x5410, R113 ;  /* 0x00005410ff7d0816 */ /* 0x000fe20000000071 */
[----:B------:R-:W-:Y:S02]  /*3a20*/  FADD.FTZ R141, R141, -R140 ;  /* 0x8000008c8d8d7221 */ /* 0x000fe40000010000 */
[----:B------:R-:W-:Y:S02]  /*3a30*/  FMUL.FTZ R140, R202, R139 ;  /* 0x0000008bca8c7220 */ /* 0x000fe40000410000 */
[----:B------:R-:W-:-:S02]  /*3a40*/  FFMA.FTZ R142, R142, R151, R150 ;  /* 0x000000978e8e7223 */ /* 0x000fc40000010096 */
[----:B------:R-:W-:Y:S01]  /*3a50*/  @P0 FADD.FTZ R140, R140, R125 ;  /* 0x0000007d8c8c0221 */ /* 0x000fe20000010000 */
[----:B------:R-:W-:Y:S01]  /*3a60*/  @P0 PRMT R125, RZ, 0x7610, R113 ;  /* 0x00007610ff7d0816 */ /* 0x000fe20000000071 */
[----:B------:R-:W-:Y:S02]  /*3a70*/  FMUL.FTZ R136, R202, R141 ;  /* 0x0000008dca887220 */ /* 0x000fe40000410000 */
[----:B------:R-:W-:Y:S02]  /*3a80*/  FADD.FTZ R143, R143, -R142 ;  /* 0x8000008e8f8f7221 */ /* 0x000fe40000010000 */
[----:B------:R-:W-:Y:S02]  /*3a90*/  FFMA.FTZ R144, R144, R151, R150 ;  /* 0x0000009790907223 */ /* 0x000fe40000010096 */
[----:B------:R-:W-:Y:S01]  /*3aa0*/  @P0 FADD.FTZ R136, R136, R125 ;  /* 0x0000007d88880221 */ /* 0x000fe20000010000 */
[----:B------:R-:W-:Y:S01]  /*3ab0*/  @P0 PRMT R125, RZ, 0x5410, R114 ;  /* 0x00005410ff7d0816 */ /* 0x000fe20000000072 */
[----:B------:R-:W-:-:S02]  /*3ac0*/  FMUL.FTZ R134, R202, R143 ;  /* 0x0000008fca867220 */ /* 0x000fc40000410000 */
[----:B------:R-:W-:Y:S02]  /*3ad0*/  FADD.FTZ R145, R145, -R144 ;  /* 0x8000009091917221 */ /* 0x000fe40000010000 */
[----:B------:R-:W-:Y:S02]  /*3ae0*/  FFMA.FTZ R146, R146, R151, R150 ;  /* 0x0000009792927223 */ /* 0x000fe40000010096 */
[----:B------:R-:W-:Y:S01]  /*3af0*/  @P0 FADD.FTZ R134, R134, R125 ;  /* 0x0000007d86860221 */ /* 0x000fe20000010000 */
[----:B------:R-:W-:Y:S01]  /*3b00*/  @P0 PRMT R125, RZ, 0x7610, R114 ;  /* 0x00007610ff7d0816 */ /* 0x000fe20000000072 */
[----:B------:R-:W-:Y:S02]  /*3b10*/  FMUL.FTZ R130, R202, R145 ;  /* 0x00000091ca827220 */ /* 0x000fe40000410000 */
[----:B------:R-:W-:Y:S02]  /*3b20*/  FADD.FTZ R147, R147, -R146 ;  /* 0x8000009293937221 */ /* 0x000fe40000010000 */
[----:B------:R-:W-:-:S02]  /*3b30*/  FFMA.FTZ R148, R148, R151, R150 ;  /* 0x0000009794947223 */ /* 0x000fc40000010096 */
[----:B------:R-:W-:Y:S01]  /*3b40*/  @P0 FADD.FTZ R130, R130, R125 ;  /* 0x0000007d82820221 */ /* 0x000fe20000010000 */
[----:B------:R-:W-:Y:S01]  /*3b50*/  @P0 PRMT R125, RZ, 0x5410, R115 ;  /* 0x00005410ff7d0816 */ /* 0x000fe20000000073 */
[----:B0-----:R-:W-:Y:S02]  /*3b60*/  FMUL.FTZ R132, R202, R147 ;  /* 0x00000093ca847220 */ /* 0x001fe40000410000 */
[----:B------:R-:W-:Y:S02]  /*3b70*/  FADD.FTZ R149, R149, -R148 ;  /* 0x8000009495957221 */ /* 0x000fe40000010000 */
[----:B------:R-:W-:Y:S01]  /*3b80*/  @P0 FADD.FTZ R132, R132, R125 ;  /* 0x0000007d84840221 */ /* 0x000fe20000010000 */
[----:B------:R-:W-:Y:S01]  /*3b90*/  @P0 PRMT R125, RZ, 0x7610, R115 ;  /* 0x00007610ff7d0816 */ /* 0x000fe20000000073 */
[----:B------:R-:W-:Y:S01]  /*3ba0*/  FMUL.FTZ R202, R202, R149 ;  /* 0x00000095caca7220 */ /* 0x000fe20000410000 */
[----:B------:R-:W-:-:S03]  /*3bb0*/  HFMA2.MMA R137, -RZ, RZ, 0, 0 ;  /* 0x00000000ff897435 */ /* 0x000fc600000001ff */
[----:B------:R-:W-:Y:S01]  /*3bc0*/  @P0 FADD.FTZ R202, R202, R125 ;  /* 0x0000007dcaca0221 */ /* 0x000fe20000010000 */
[--C-:B------:R-:W-:Y:S02]  /*3bd0*/  @P4 PRMT R125, RZ, 0x5410, R126.reuse ;  /* 0x00005410ff7d4816 */ /* 0x100fe4000000007e */
[----:B------:R-:W-:Y:S01]  /*3be0*/  @P6 PRMT R129, RZ, 0x7610, R126 ;  /* 0x00007610ff816816 */ /* 0x000fe2000000007e */
[----:B------:R-:W-:Y:S01]  /*3bf0*/  HFMA2.MMA R133, -RZ, RZ, 0, 0 ;  /* 0x00000000ff857435 */ /* 0x000fe200000001ff */
[--C-:B------:R-:W-:Y:S01]  /*3c00*/  @P5 PRMT R126, RZ, 0x7610, R127.reuse ;  /* 0x00007610ff7e5816 */ /* 0x100fe2000000007f */
[----:B------:R-:W-:Y:S01]  /*3c10*/  @P4 FMUL.FTZ R137, R200, R125 ;  /* 0x0000007dc8894220 */ /* 0x000fe20000410000 */
[----:B------:R-:W-:Y:S01]  /*3c20*/  MOV R135, RZ ;  /* 0x000000ff00877202 */ /* 0x000fe20000000f00 */
[----:B------:R-:W-:Y:S01]  /*3c30*/  @P6 FMUL.FTZ R135, R208, R129 ;  /* 0x00000081d0876220 */ /* 0x000fe20000410000 */
[----:B------:R-:W-:Y:S02]  /*3c40*/  @P3 PRMT R139, RZ, 0x5410, R127 ;  /* 0x00005410ff8b3816 */ /* 0x000fe4000000007f */
[----:B------:R-:W-:-:S02]  /*3c50*/  @P1 F2FP.BF16.PACK_AB R125, RZ, R124 ;  /* 0x0000007cff7d123e */ /* 0x000fc400000010ff */
[----:B------:R-:W-:Y:S02]  /*3c60*/  MOV R209, R170 ;  /* 0x000000aa00d17202 */ /* 0x000fe40000000f00 */
[----:B------:R-:W-:Y:S01]  /*3c70*/  MOV R131, RZ ;  /* 0x000000ff00837202 */ /* 0x000fe20000000f00 */
[----:B------:R-:W-:Y:S01]  /*3c80*/  @P5 FMUL.FTZ R131, R207, R126 ;  /* 0x0000007ecf835220 */ /* 0x000fe20000410000 */
[----:B------:R-:W-:Y:S02]  /*3c90*/  @P1 F2FP.BF16.PACK_AB R127, RZ, R140 ;  /* 0x0000008cff7f123e */ /* 0x000fe400000010ff */
[----:B------:R-:W-:Y:S02]  /*3ca0*/  @P1 F2FP.BF16.PACK_AB R129, RZ, R134 ;  /* 0x00000086ff81123e */ /* 0x000fe400000010ff */
[----:B------:R-:W-:Y:S01]  /*3cb0*/  @P1 F2FP.BF16.PACK_AB R141, RZ, R132 ;  /* 0x00000084ff8d123e */ /* 0x000fe200000010ff */
[----:B------:R-:W-:Y:S01]  /*3cc0*/  @P3 FMUL.FTZ R133, R206, R139 ;  /* 0x0000008bce853220 */ /* 0x000fe20000410000 */
[----:B------:R-:W-:-:S02]  /*3cd0*/  @P1 F2FP.BF16.PACK_AB R126, RZ, R138 ;  /* 0x0000008aff7e123e */ /* 0x000fc400000010ff */
[----:B------:R-:W-:Y:S02]  /*3ce0*/  @P1 PRMT R116, R125, 0x7610, R116 ;  /* 0x000076107d741816 */ /* 0x000fe40000000074 */
[----:B------:R-:W-:Y:S02]  /*3cf0*/  LOP3.LUT P2, RZ, R209, 0xff, RZ, 0xc0, !PT ;  /* 0x000000ffd1ff7812 */ /* 0x000fe4000784c0ff */
[----:B------:R-:W-:Y:S02]  /*3d00*/  @P1 IADD3 R198, R198, 0x60, RZ ;  /* 0x00000060c6c61810 */ /* 0x000fe40007ffe0ff */
[----:B------:R-:W-:Y:S02]  /*3d10*/  @P1 F2FP.BF16.PACK_AB R128, RZ, R136 ;  /* 0x00000088ff80123e */ /* 0x000fe400000010ff */
[----:B------:R-:W-:Y:S02]  /*3d20*/  @P1 F2FP.BF16.PACK_AB R139, RZ, R130 ;  /* 0x00000082ff8b123e */ /* 0x000fe400000010ff */
[----:B------:R-:W-:-:S02]  /*3d30*/  @P1 F2FP.BF16.PACK_AB R142, RZ, R202 ;  /* 0x000000caff8e123e */ /* 0x000fc400000010ff */
[----:B------:R-:W-:Y:S02]  /*3d40*/  @P1 PRMT R117, R127, 0x7610, R117 ;  /* 0x000076107f751816 */ /* 0x000fe40000000075 */
[----:B------:R-:W-:Y:S02]  /*3d50*/  @P1 PRMT R118, R129, 0x7610, R118 ;  /* 0x0000761081761816 */ /* 0x000fe40000000076 */
[----:B------:R-:W-:Y:S02]  /*3d60*/  @P1 PRMT R119, R141, 0x7610, R119 ;  /* 0x000076108d771816 */ /* 0x000fe40000000077 */
[----:B------:R-:W-:Y:S01]  /*3d70*/  @P1 PRMT R116, R116, 0x5410, R126 ;  /* 0x0000541074741816 */ /* 0x000fe2000000007e */
[----:B------:R-:W-:Y:S01]  /*3d80*/  FMUL.FTZ R126, R124, R201 ;  /* 0x000000c97c7e7220 */ /* 0x000fe20000410000 */
[----:B------:R-:W-:Y:S01]  /*3d90*/  @P1 PRMT R117, R117, 0x5410, R128 ;  /* 0x0000541075751816 */ /* 0x000fe20000000080 */
[----:B------:R-:W-:Y:S01]  /*3da0*/  @P1 IMAD.WIDE.U32 R124, R198, R239, c[0x0][0x258] ;  /* 0x00009600c67c1625 */ /* 0x000fe200078e00ef */
[----:B------:R-:W-:-:S02]  /*3db0*/  @P1 PRMT R118, R118, 0x5410, R139 ;  /* 0x0000541076761816 */ /* 0x000fc4000000008b */
[----:B------:R-:W-:Y:S01]  /*3dc0*/  @P1 PRMT R119, R119, 0x5410, R142 ;  /* 0x0000541077771816 */ /* 0x000fe2000000008e */
[-C--:B------:R-:W-:Y:S02]  /*3dd0*/  FMUL.FTZ R138, R138, R201.reuse ;  /* 0x000000c98a8a7220 */ /* 0x080fe40000410000 */
[-C--:B------:R-:W-:Y:S02]  /*3de0*/  FMUL.FTZ R140, R140, R201.reuse ;  /* 0x000000c98c8c7220 */ /* 0x080fe40000410000 */
[-C--:B------:R-:W-:Y:S02]  /*3df0*/  FMUL.FTZ R136, R136, R201.reuse ;  /* 0x000000c988887220 */ /* 0x080fe40000410000 */
[-C--:B------:R-:W-:Y:S02]  /*3e00*/  FMUL.FTZ R134, R134, R201.reuse ;  /* 0x000000c986867220 */ /* 0x080fe40000410000 */
[-C--:B------:R-:W-:Y:S02]  /*3e10*/  FMUL.FTZ R130, R130, R201.reuse ;  /* 0x000000c982827220 */ /* 0x080fe40000410000 */
[----:B------:R-:W-:-:S02]  /*3e20*/  FMUL.FTZ R132, R132, R201 ;  /* 0x000000c984847220 */ /* 0x000fc40000410000 */
[----:B------:R-:W-:Y:S01]  /*3e30*/  FMUL.FTZ R201, R202, R201 ;  /* 0x000000c9cac97220 */ /* 0x000fe20000410000 */
[----:B------:R0:W-:Y:S01]  /*3e40*/  @P1 STG.E.128 [R124.64], R116 ;  /* 0x000000747c001986 */ /* 0x0001e2000c101d04 */
[----:B------:R-:W-:Y:S01]  /*3e50*/  LEA R128, P1, R199, c[0x0][0x248], 0x4 ;  /* 0x00009200c7807a11 */ /* 0x000fe200078220ff */
[----:B------:R-:W-:Y:S01]  /*3e60*/  HFMA2.MMA R139, -RZ, RZ, 0, 0 ;  /* 0x00000000ff8b7435 */ /* 0x000fe200000001ff */
[----:B------:R-:W-:Y:S02]  /*3e70*/  FMUL.FTZ R146, R201, c[0x0][0x1e8] ;  /* 0x00007a00c9927a20 */ /* 0x000fe40000410000 */
[----:B------:R-:W-:Y:S02]  /*3e80*/  FMUL.FTZ R143, R140, c[0x0][0x1e8] ;  /* 0x00007a008c8f7a20 */ /* 0x000fe40000410000 */
[----:B------:R-:W-:Y:S02]  /*3e90*/  FMUL.FTZ R144, R130, c[0x0][0x1e8] ;  /* 0x00007a0082907a20 */ /* 0x000fe40000410000 */
[----:B------:R-:W-:Y:S01]  /*3ea0*/  FMUL.FTZ R140, R136, c[0x0][0x1e8] ;  /* 0x00007a00888c7a20 */ /* 0x000fe20000410000 */
[----:B------:R-:W-:Y:S01]  /*3eb0*/  LOP3.LUT P0, RZ, R170, 0xff00, RZ, 0xc0, !PT ;  /* 0x0000ff00aaff7812 */ /* 0x000fe2000780c0ff */
[----:B------:R-:W-:Y:S01]  /*3ec0*/  FMUL.FTZ R141, R126, c[0x0][0x1e8] ;  /* 0x00007a007e8d7a20 */ /* 0x000fe20000410000 */
[----:B------:R-:W-:Y:S01]  /*3ed0*/  LEA.HI.X R129, R199, c[0x0][0x24c], RZ, 0x4, P1 ;  /* 0x00009300c7817a11 */ /* 0x000fe200008f24ff */
[----:B------:R-:W-:Y:S01]  /*3ee0*/  FMUL.FTZ R145, R132, c[0x0][0x1e8] ;  /* 0x00007a0084917a20 */ /* 0x000fe20000410000 */
[----:B------:R-:W-:Y:S01]  /*3ef0*/  LOP3.LUT P1, RZ, R171, 0xff000000, RZ, 0xc0, !PT ;  /* 0xff000000abff7812 */ /* 0x000fe2000782c0ff */
[----:B------:R-:W-:Y:S01]  /*3f00*/  FMUL.FTZ R132, R39, R146 ;  /* 0x0000009227847220 */ /* 0x000fe20000410000 */
[----:B------:R-:W-:Y:S01]  /*3f10*/  LOP3.LUT P6, RZ, R171, 0xff00, RZ, 0xc0, !PT ;  /* 0x0000ff00abff7812 */ /* 0x000fe200078cc0ff */
[----:B------:R-:W-:Y:S01]  /*3f20*/  FMUL.FTZ R130, R37, R144 ;  /* 0x0000009025827220 */ /* 0x000fe20000410000 */
[----:B------:R-:W-:Y:S01]  /*3f30*/  LOP3.LUT P5, RZ, R170, 0xff0000, RZ, 0xc0, !PT ;  /* 0x00ff0000aaff7812 */ /* 0x000fe200078ac0ff */
[----:B0-----:R-:W-:Y:S01]  /*3f40*/  FMUL.FTZ R125, R42, R143 ;  /* 0x0000008f2a7d7220 */ /* 0x001fe20000410000 */
[----:B------:R-:W-:Y:S01]  /*3f50*/  LOP3.LUT P4, RZ, R170, 0xff000000, RZ, 0xc0, !PT ;  /* 0xff000000aaff7812 */ /* 0x000fe2000788c0ff */
[----:B------:R-:W-:-:S02]  /*3f60*/  FMUL.FTZ R126, R43, R140 ;  /* 0x0000008c2b7e7220 */ /* 0x000fc40000410000 */
[----:B------:R-:W-:Y:S01]  /*3f70*/  FMUL.FTZ R142, R134, c[0x0][0x1e8] ;  /* 0x00007a00868e7a20 */ /* 0x000fe20000410000 */
[----:B------:R-:W-:Y:S02]  /*3f80*/  FSEL R134, R132, RZ, P1 ;  /* 0x000000ff84867208 */ /* 0x000fe40000800000 */
[----:B------:R-:W-:Y:S02]  /*3f90*/  FSEL R132, R130, RZ, P6 ;  /* 0x000000ff82847208 */ /* 0x000fe40003000000 */
[----:B------:R-:W-:Y:S02]  /*3fa0*/  FSEL R125, R125, RZ, P5 ;  /* 0x000000ff7d7d7208 */ /* 0x000fe40002800000 */
[----:B------:R-:W-:Y:S01]  /*3fb0*/  FSEL R130, R126, RZ, P4 ;  /* 0x000000ff7e827208 */ /* 0x000fe20002000000 */
[----:B------:R-:W-:Y:S01]  /*3fc0*/  FMUL.FTZ R127, R36, R142 ;  /* 0x0000008e247f7220 */ /* 0x000fe20000410000 */
[----:B------:R-:W-:Y:S01]  /*3fd0*/  LOP3.LUT P3, RZ, R171, 0xff, RZ, 0xc0, !PT ;  /* 0x000000ffabff7812 */ /* 0x000fe2000786c0ff */
[----:B---3--:R-:W-:Y:S01]  /*3fe0*/  FADD.FTZ R232, R131, R232 ;  /* 0x000000e883e87221 */ /* 0x008fe20000010000 */
[----:B------:R-:W-:Y:S01]  /*3ff0*/  F2FP.BF16.PACK_AB R125, R130, R125 ;  /* 0x0000007d827d723e */ /* 0x000fe200000010ff */
[----:B------:R-:W-:Y:S01]  /*4000*/  HFMA2.MMA R130, -RZ, RZ, 0, 0 ;  /* 0x00000000ff827435 */ /* 0x000fe200000001ff */
[----:B------:R-:W-:Y:S01]  /*4010*/  FADD.FTZ R234, R133, R234 ;  /* 0x000000ea85ea7221 */ /* 0x000fe20000010000 */
[----:B------:R-:W-:Y:S01]  /*4020*/  FSEL R133, R127, RZ, P3 ;  /* 0x000000ff7f857208 */ /* 0x000fe20001800000 */
[----:B------:R-:W-:-:S02]  /*4030*/  FMUL.FTZ R131, R38, R145 ;  /* 0x0000009126837220 */ /* 0x000fc40000410000 */
[----:B------:R-:W-:Y:S01]  /*4040*/  FMUL.FTZ R138, R138, c[0x0][0x1e8] ;  /* 0x00007a008a8a7a20 */ /* 0x000fe20000410000 */
[----:B------:R-:W-:Y:S01]  /*4050*/  F2FP.BF16.PACK_AB R126, R132, R133 ;  /* 0x00000085847e723e */ /* 0x000fe200000010ff */
[----:B------:R-:W-:Y:S01]  /*4060*/  FADD.FTZ R228, R218, R228 ;  /* 0x000000e4dae47221 */ /* 0x000fe20000010000 */
[----:B------:R-:W-:Y:S01]  /*4070*/  HFMA2.MMA R136, -RZ, RZ, 0, 0 ;  /* 0x00000000ff887435 */ /* 0x000fe200000001ff */
[----:B------:R-:W-:Y:S02]  /*4080*/  FADD.FTZ R227, R174, R227 ;  /* 0x000000e3aee37221 */ /* 0x000fe40000010000 */
[----:B------:R-:W-:Y:S02]  /*4090*/  FADD.FTZ R229, R137, R229 ;  /* 0x000000e589e57221 */ /* 0x000fe40000010000 */
[----:B------:R-:W-:Y:S01]  /*40a0*/  FADD.FTZ R231, R135, R231 ;  /* 0x000000e787e77221 */ /* 0x000fe20000010000 */
[----:B------:R0:W-:Y:S04]  /*40b0*/  STL [R1+0x4], R228 ;  /* 0x000004e401007387 */ /* 0x0001e80000100800 */
[----:B------:R0:W-:Y:S04]  /*40c0*/  STL [R1], R227 ;  /* 0x000000e301007387 */ /* 0x0001e80000100800 */
[----:B------:R0:W-:Y:S04]  /*40d0*/  STL [R1+0xc], R229 ;  /* 0x00000ce501007387 */ /* 0x0001e80000100800 */
[----:B------:R0:W-:Y:S04]  /*40e0*/  STL [R1+0x8], R231 ;  /* 0x000008e701007387 */ /* 0x0001e80000100800 */
[----:B------:R0:W-:Y:S04]  /*40f0*/  STL [R1+0x14], R234 ;  /* 0x000014ea01007387 */ /* 0x0001e80000100800 */
[----:B------:R0:W-:Y:S01]  /*4100*/  STL [R1+0x10], R232 ;  /* 0x000010e801007387 */ /* 0x0001e20000100800 */
        /* <DEDUP_REMOVED lines=17> */
[----:B------:R-:W-:Y:S01]  /*4220*/  FADD.FTZ R251, R181, R251 ;  /* 0x000000fbb5fb7221 */ /* 0x000fe20000010000 */
[----:B--2---:R-:W-:-:S05]  /*4230*/  @P2 PRMT R124, RZ, 0x5410, R120 ;  /* 0x00005410ff7c2816 */ /* 0x004fca0000000078 */
[----:B------:R-:W-:Y:S02]  /*4240*/  @P2 FMUL.FTZ R139, R141, R124 ;  /* 0x0000007c8d8b2220 */ /* 0x000fe40000410000 */
[----:B------:R-:W-:Y:S01]  /*4250*/  FMUL.FTZ R141, R40, R141 ;  /* 0x0000008d288d7220 */ /* 0x000fe20000410000 */
[----:B------:R-:W-:-:S04]  /*4260*/  @P0 PRMT R120, RZ, 0x7610, R120 ;  /* 0x00007610ff780816 */ /* 0x000fc80000000078 */
[----:B------:R-:W-:Y:S02]  /*4270*/  FSEL R141, R141, RZ, P2 ;  /* 0x000000ff8d8d7208 */ /* 0x000fe40001000000 */
[----:B------:R-:W-:Y:S01]  /*4280*/  LOP3.LUT P2, RZ, R171, 0xff0000, RZ, 0xc0, !PT ;  /* 0x00ff0000abff7812 */ /* 0x000fe2000784c0ff */
[----:B------:R-:W-:Y:S01]  /*4290*/  @P0 FMUL.FTZ R130, R138, R120 ;  /* 0x000000788a820220 */ /* 0x000fe20000410000 */
[----:B------:R-:W-:Y:S01]  /*42a0*/  MOV R124, c[0x0][0x160] ;  /* 0x00005800007c7a02 */ /* 0x000fe20000000f00 */
[----:B------:R-:W-:Y:S01]  /*42b0*/  HFMA2.MMA R120, -RZ, RZ, 0, 0 ;  /* 0x00000000ff787435 */ /* 0x000fe200000001ff */
[----:B------:R-:W-:Y:S02]  /*42c0*/  FSEL R127, R131, RZ, P2 ;  /* 0x000000ff837f7208 */ /* 0x000fe40001000000 */
[--C-:B------:R-:W-:Y:S02]  /*42d0*/  @P5 PRMT R132, RZ, 0x5410, R121.reuse ;  /* 0x00005410ff845816 */ /* 0x100fe40000000079 */
[----:B------:R-:W-:-:S02]  /*42e0*/  @P4 PRMT R121, RZ, 0x7610, R121 ;  /* 0x00007610ff794816 */ /* 0x000fc40000000079 */
[--C-:B------:R-:W-:Y:S02]  /*42f0*/  @P3 PRMT R133, RZ, 0x5410, R122.reuse ;  /* 0x00005410ff853816 */ /* 0x100fe4000000007a */
[----:B------:R-:W-:Y:S02]  /*4300*/  F2FP.BF16.PACK_AB R127, R134, R127 ;  /* 0x0000007f867f723e */ /* 0x000fe400000010ff */
[----:B------:R-:W-:Y:S02]  /*4310*/  @P1 PRMT R137, RZ, 0x7610, R123 ;  /* 0x00007610ff891816 */ /* 0x000fe4000000007b */
[----:B------:R-:W-:Y:S01]  /*4320*/  LEA R197, R124, R197, 0x2 ;  /* 0x000000c57cc57211 */ /* 0x000fe200078e10ff */
[----:B------:R-:W-:Y:S01]  /*4330*/  FMUL.FTZ R124, R41, R138 ;  /* 0x0000008a297c7220 */ /* 0x000fe20000410000 */
[----:B------:R-:W-:Y:S01]  /*4340*/  MOV R131, RZ ;  /* 0x000000ff00837202 */ /* 0x000fe20000000f00 */
[----:B------:R-:W-:Y:S01]  /*4350*/  @P5 FMUL.FTZ R131, R143, R132 ;  /* 0x000000848f835220 */ /* 0x000fe20000410000 */
[----:B------:R-:W-:-:S02]  /*4360*/  @P6 PRMT R134, RZ, 0x7610, R122 ;  /* 0x00007610ff866816 */ /* 0x000fc4000000007a */
[----:B------:R-:W-:Y:S01]  /*4370*/  @P2 PRMT R135, RZ, 0x5410, R123 ;  /* 0x00005410ff872816 */ /* 0x000fe2000000007b */
[----:B------:R-:W-:Y:S01]  /*4380*/  @P4 FMUL.FTZ R120, R140, R121 ;  /* 0x000000798c784220 */ /* 0x000fe20000410000 */
[----:B------:R-:W-:Y:S01]  /*4390*/  CS2R R122, SRZ ;  /* 0x00000000007a7805 */ /* 0x000fe2000001ff00 */
[----:B------:R-:W-:Y:S02]  /*43a0*/  FADD.FTZ R230, R139, R230 ;  /* 0x000000e68be67221 */ /* 0x000fe40000010000 */
[----:B------:R-:W-:Y:S01]  /*43b0*/  @P3 FMUL.FTZ R122, R142, R133 ;  /* 0x000000858e7a3220 */ /* 0x000fe20000410000 */
[----:B------:R-:W-:Y:S01]  /*43c0*/  MOV R132, RZ ;  /* 0x000000ff00847202 */ /* 0x000fe20000000f00 */
[----:B------:R-:W-:Y:S02]  /*43d0*/  @P1 FMUL.FTZ R136, R146, R137 ;  /* 0x0000008992881220 */ /* 0x000fe40000410000 */
[----:B------:R-:W-:Y:S01]  /*43e0*/  FADD.FTZ R233, R130, R233 ;  /* 0x000000e982e97221 */ /* 0x000fe20000010000 */
[----:B------:R-:W-:Y:S01]  /*43f0*/  FSEL R124, R124, RZ, P0 ;  /* 0x000000ff7c7c7208 */ /* 0x000fe20000000000 */
[----:B------:R-:W-:-:S02]  /*4400*/  @P6 FMUL.FTZ R123, R144, R134 ;  /* 0x00000086907b6220 */ /* 0x000fc40000410000 */
[----:B------:R-:W-:Y:S02]  /*4410*/  FADD.FTZ R235, R131, R235 ;  /* 0x000000eb83eb7221 */ /* 0x000fe40000010000 */
[----:B------:R-:W-:Y:S02]  /*4420*/  @P2 FMUL.FTZ R132, R145, R135 ;  /* 0x0000008791842220 */ /* 0x000fe40000410000 */
[----:B------:R-:W-:Y:S01]  /*4430*/  FADD.FTZ R236, R120, R236 ;  /* 0x000000ec78ec7221 */ /* 0x000fe20000010000 */
[----:B------:R0:W-:Y:S01]  /*4440*/  STL [R1+0x1c], R230 ;  /* 0x00001ce601007387 */ /* 0x0001e20000100800 */
[----:B------:R-:W-:Y:S02]  /*4450*/  FADD.FTZ R237, R122, R237 ;  /* 0x000000ed7aed7221 */ /* 0x000fe40000010000 */
[----:B------:R-:W-:Y:S01]  /*4460*/  FADD.FTZ R241, R136, R241 ;  /* 0x000000f188f17221 */ /* 0x000fe20000010000 */
[----:B------:R0:W-:Y:S01]  /*4470*/  STL [R1+0x18], R233 ;  /* 0x000018e901007387 */ /* 0x0001e20000100800 */
[----:B----4-:R-:W-:Y:S01]  /*4480*/  FADD.FTZ R238, R123, R238 ;  /* 0x000000ee7bee7221 */ /* 0x010fe20000010000 */
[----:B------:R-:W-:Y:S01]  /*4490*/  F2FP.BF16.PACK_AB R124, R124, R141 ;  /* 0x0000008d7c7c723e */ /* 0x000fe200000010ff */
[----:B------:R-:W-:Y:S01]  /*44a0*/  FADD.FTZ R240, R132, R240 ;  /* 0x000000f084f07221 */ /* 0x000fe20000010000 */
[----:B------:R0:W-:Y:S04]  /*44b0*/  STL [R1+0x24], R235 ;  /* 0x000024eb01007387 */ /* 0x0001e80000100800 */
[----:B------:R0:W-:Y:S04]  /*44c0*/  STL [R1+0x20], R236 ;  /* 0x000020ec01007387 */ /* 0x0001e80000100800 */
[----:B------:R0:W-:Y:S04]  /*44d0*/  STL [R1+0x2c], R237 ;  /* 0x00002ced01007387 */ /* 0x0001e80000100800 */
[----:B------:R0:W-:Y:S04]  /*44e0*/  STL [R1+0x30], R241 ;  /* 0x000030f101007387 */ /* 0x0001e80000100800 */
[----:B------:R0:W-:Y:S04]  /*44f0*/  STL [R1+0x28], R238 ;  /* 0x000028ee01007387 */ /* 0x0001e80000100800 */
[----:B------:R0:W-:Y:S04]  /*4500*/  STG.E.128 [R128.64], R124 ;  /* 0x0000007c80007986 */ /* 0x0001e8000c101d04 */
[----:B------:R0:W-:Y:S01]  /*4510*/  STL [R1+0x34], R240 ;  /* 0x000034f001007387 */ /* 0x0001e20000100800 */
[----:B------:R-:W-:-:S13]  /*4520*/  ISETP.GE.AND P0, PT, R197, c[0x0][0x164], PT ;  /* 0x00005900c5007a0c */ /* 0x000fda0003f06270 */
[----:B0-----:R-:W-:Y:S01]  /*4530*/  @P0 CALL.REL.NOINC `(.L_x_3661) ;  /* 0x0000001000000944 */ /* 0x001fe20003c00000 */
[----:B------:R-:W-:Y:S05]  /*4540*/  BRA `(.L_x_3662) ;  /* 0xffffc36000007947 */ /* 0x000fea000383ffff */
.L_x_3661:
[----:B------:R-:W-:Y:S05]  /*4550*/  BSYNC B1 ;  /* 0x0000000000017941 */ /* 0x000fea0003800000 */
.L_x_3658:
        /* <DEDUP_REMOVED lines=69> */
.L_x_3657:
[----:B------:R-:W-:Y:S05]  /*49b0*/  BSYNC B0 ;  /* 0x0000000000007941 */ /* 0x000fea0003800000 */
.L_x_3655:
        /* <DEDUP_REMOVED lines=86> */
[----:B------:R-:W-:Y:S01]  /*4f20*/  STS.128 [R0+0xc00], R24 ;  /* 0x000c001800007388 */ /* 0x000fe20000000c00 */
[----:B0-----:R-:W-:-:S03]  /*4f30*/  FADD.FTZ R9, R3, R86 ;  /* 0x0000005603097221 */ /* 0x001fc60000010000 */
[----:B------:R0:W-:Y:S04]  /*4f40*/  STS.128 [R0+0xc10], R28 ;  /* 0x000c101c00007388 */ /* 0x0001e80000000c00 */
        /* <DEDUP_REMOVED lines=48> */
[----:B------:R-:W-:Y:S01]  /*5250*/  IADD3 R14, P0, R14, R95, RZ ;  /* 0x0000005f0e0e7210 */ /* 0x000fe20007f1e0ff */
[----:B------:R-:W-:Y:S02]  /*5260*/  FADD.FTZ R4, R4, R13 ;  /* 0x0000000d04047221 */ /* 0x000fe40000010000 */
[----:B------:R-:W0:Y:S01]  /*5270*/  LDS R24, [R95.X4+0x3800] ;  /* 0x003800005f187984 */ /* 0x000e220000004800 */
[----:B------:R-:W-:Y:S01]  /*5280*/  IADD3.X R13, RZ, RZ, RZ, P0, !PT ;  /* 0x000000ffff0d7210 */ /* 0x000fe200007fe4ff */
[----:B------:R-:W-:Y:S02]  /*5290*/  FADD.FTZ R5, R5, R10 ;  /* 0x0000000a05057221 */ /* 0x000fe40000010000 */
[----:B------:R-:W0:Y:S01]  /*52a0*/  LDS R27, [R95.X4+0x3a00] ;  /* 0x003a00005f1b7984 */ /* 0x000e220000004800 */
[----:B------:R-:W-:Y:S01]  /*52b0*/  FADD.FTZ R6, R6, R21 ;  /* 0x0000001506067221 */ /* 0x000fe20000010000 */
[----:B------:R-:W-:-:S02]  /*52c0*/  SHF.L.U64.HI R30, R14, 0x2, R13 ;  /* 0x000000020e1e7819 */ /* 0x000fc4000001020d */
[----:B------:R-:W0:Y:S01]  /*52d0*/  LDS R26, [R95.X4+0x3c00] ;  /* 0x003c00005f1a7984 */ /* 0x000e220000004800 */
[----:B------:R-:W-:Y:S01]  /*52e0*/  FADD.FTZ R7, R7, R18 ;  /* 0x0000001207077221 */ /* 0x000fe20000010000 */
[----:B------:R-:W-:Y:S02]  /*52f0*/  SHF.L.U32 R14, R14, 0x2, RZ ;  /* 0x000000020e0e7819 */ /* 0x000fe400000006ff */
[----:B------:R-:W0:Y:S01]  /*5300*/  LDS R29, [R95.X4+0x3e00] ;  /* 0x003e00005f1d7984 */ /* 0x000e220000004800 */
[----:B-1----:R-:W-:-:S03]  /*5310*/  FADD.FTZ R8, R8, R23 ;  /* 0x0000001708087221 */ /* 0x002fc60000010000 */
[----:B------:R-:W-:Y:S01]  /*5320*/  BAR.SYNC.DEFER_BLOCKING 0x0 ;  /* 0x0000000000007b1d */ /* 0x000fe20000010000 */
[----:B--2---:R-:W-:Y:S01]  /*5330*/  FADD.FTZ R15, R2, R15 ;  /* 0x0000000f020f7221 */ /* 0x004fe20000010000 */
[----:B------:R-:W-:Y:S01]  /*5340*/  IADD3 R2, P0, R14, c[0x0][0x228], RZ ;  /* 0x00008a000e027a10 */ /* 0x000fe20007f1e0ff */
[----:B---3--:R-:W-:-:S03]  /*5350*/  FADD.FTZ R12, R3, R12 ;  /* 0x0000000c030c7221 */ /* 0x008fc60000010000 */
[----:B------:R-:W-:Y:S01]  /*5360*/  IADD3.X R3, R30, c[0x0][0x22c], RZ, P0, !PT ;  /* 0x00008b001e037a10 */ /* 0x000fe200007fe4ff */
[----:B----4-:R-:W-:Y:S02]  /*5370*/  FADD.FTZ R11, R11, R20 ;  /* 0x000000140b0b7221 */ /* 0x010fe40000010000 */
[----:B-----5:R-:W-:Y:S01]  /*5380*/  FADD.FTZ R17, R4, R17 ;  /* 0x0000001104117221 */ /* 0x020fe20000010000 */
[----:B------:R-:W-:Y:S01]  /*5390*/  IADD3 R4, P0, R14, c[0x0][0x220], RZ ;  /* 0x000088000e047a10 */ /* 0x000fe20007f1e0ff */
[----:B0-----:R-:W-:-:S03]  /*53a0*/  FADD.FTZ R13, R5, R22 ;  /* 0x00000016050d7221 */ /* 0x001fc60000010000 */
[----:B------:R-:W-:Y:S01]  /*53b0*/  IADD3.X R5, R30, c[0x0][0x224], RZ, P0, !PT ;  /* 0x000089001e057a10 */ /* 0x000fe200007fe4ff */
[----:B------:R-:W-:Y:S01]  /*53c0*/  FADD.FTZ R25, R6, R25 ;  /* 0x0000001906197221 */ /* 0x000fe20000010000 */
[----:B------:R-:W-:Y:S01]  /*53d0*/  IADD3 R6, P0, R14, c[0x0][0x240], RZ ;  /* 0x000090000e067a10 */ /* 0x000fe20007f1e0ff */
[----:B------:R-:W-:Y:S01]  /*53e0*/  STS.128 [R0], R32 ;  /* 0x0000002000007388 */ /* 0x000fe20000000c00 */
[----:B------:R-:W-:Y:S02]  /*53f0*/  FADD.FTZ R19, R7, R24 ;  /* 0x0000001807137221 */ /* 0x000fe40000010000 */
[----:B------:R-:W-:Y:S01]  /*5400*/  IADD3.X R7, R30, c[0x0][0x244], RZ, P0, !PT ;  /* 0x000091001e077a10 */ /* 0x000fe200007fe4ff */
        /* <DEDUP_REMOVED lines=21> */
[----:B------:R-:W-:Y:S01]  /*5560*/  STG.E [R2.64], R11 ;  /* 0x0000000b02007986 */ /* 0x000fe2000c101904 */
        /* <DEDUP_REMOVED lines=78> */
.L_x_3659:
[----:B------:R-:W-:Y:S01]  /*5a50*/  HFMA2.MMA R150, -RZ, RZ, 0, 5.9604644775390625e-08 ;  /* 0x00000001ff967435 */ /* 0x000fe200000001ff */
[----:B------:R-:W-:-:S02]  /*5a60*/  MOV R121, R239 ;  /* 0x000000ef00797202 */ /* 0x000fc40000000f00 */
[----:B------:R-:W-:Y:S02]  /*5a70*/  MOV R241, 0xffffffff ;  /* 0xffffffff00f17802 */ /* 0x000fe40000000f00 */
[----:B------:R-:W-:Y:S02]  /*5a80*/  MOV R120, 0x5aa0 ;  /* 0x00005aa000787802 */ /* 0x000fe40000000f00 */
[----:B-----5:R-:W-:Y:S05]  /*5a90*/  CALL.REL.NOINC `($__internal_55_$__cuda_sm70_shflsync_bfly_p) ;  /* 0x000003d000007944 */ /* 0x020fea0003c00000 */
[----:B-1----:R-:W-:Y:S01]  /*5aa0*/  MOV R240, R150 ;  /* 0x0000009600f07202 */ /* 0x002fe20000000f00 */
[----:B0----5:R-:W-:Y:S05]  /*5ab0*/  BRA `(.L_x_3663) ;  /* 0xffffc40000007947 */ /* 0x021fea000383ffff */
.L_x_3660:
[----:B------:R-:W-:Y:S01]  /*5ac0*/  HFMA2.MMA R150, -RZ, RZ, 0, 5.9604644775390625e-08 ;  /* 0x00000001ff967435 */ /* 0x000fe200000001ff */
[----:B------:R-:W-:Y:S02]  /*5ad0*/  MOV R121, R151 ;  /* 0x0000009700797202 */ /* 0x000fe40000000f00 */
[----:B------:R-:W-:Y:S02]  /*5ae0*/  MOV R241, 0xffffffff ;  /* 0xffffffff00f17802 */ /* 0x000fe40000000f00 */
[----:B------:R-:W-:Y:S02]  /*5af0*/  MOV R120, 0x5b10 ;  /* 0x00005b1000787802 */ /* 0x000fe40000000f00 */
[----:B01---5:R-:W-:Y:S05]  /*5b00*/  CALL.REL.NOINC `($__internal_55_$__cuda_sm70_shflsync_bfly_p) ;  /* 0x0000036000007944 */ /* 0x023fea0003c00000 */
[----:B------:R-:W-:Y:S01]  /*5b10*/  FADD.FTZ R239, R239, R240 ;  /* 0x000000f0efef7221 */ /* 0x000fe20000010000 */
[----:B------:R-:W-:Y:S01]  /*5b20*/  MOV R241, 0xffffffff ;  /* 0xffffffff00f17802 */ /* 0x000fe20000000f00 */
[----:B-1----:R-:W-:Y:S01]  /*5b30*/  FADD.FTZ R151, R151, R150 ;  /* 0x0000009697977221 */ /* 0x002fe20000010000 */
[----:B------:R-:W-:Y:S01]  /*5b40*/  HFMA2.MMA R150, -RZ, RZ, 0, 1.1920928955078125e-07 ;  /* 0x00000002ff967435 */ /* 0x000fe200000001ff */
[----:B------:R-:W-:-:S02]  /*5b50*/  MOV R120, 0x5b80 ;  /* 0x00005b8000787802 */ /* 0x000fc40000000f00 */
[----:B------:R-:W-:-:S03]  /*5b60*/  MOV R121, R239 ;  /* 0x000000ef00797202 */ /* 0x000fc60000000f00 */
[----:B0----5:R-:W-:Y:S05]  /*5b70*/  CALL.REL.NOINC `($__internal_55_$__cuda_sm70_shflsync_bfly_p) ;  /* 0x000002f000007944 */ /* 0x021fea0003c00000 */
[----:B-1----:R-:W-:Y:S01]  /*5b80*/  MOV R240, R150 ;  /* 0x0000009600f07202 */ /* 0x002fe20000000f00 */
[----:B------:R-:W-:Y:S01]  /*5b90*/  HFMA2.MMA R150, -RZ, RZ, 0, 1.1920928955078125e-07 ;  /* 0x00000002ff967435 */ /* 0x000fe200000001ff */
[----:B------:R-:W-:Y:S02]  /*5ba0*/  MOV R121, R151 ;  /* 0x0000009700797202 */ /* 0x000fe40000000f00 */
[----:B------:R-:W-:Y:S02]  /*5bb0*/  MOV R241, 0xffffffff ;  /* 0xffffffff00f17802 */ /* 0x000fe40000000f00 */
[----:B------:R-:W-:Y:S02]  /*5bc0*/  MOV R120, 0x5be0 ;  /* 0x00005be000787802 */ /* 0x000fe40000000f00 */
[----:B0----5:R-:W-:Y:S05]  /*5bd0*/  CALL.REL.NOINC `($__internal_55_$__cuda_sm70_shflsync_bfly_p) ;  /* 0x0000029000007944 */ /* 0x021fea0003c00000 */
[----:B------:R-:W-:Y:S01]  /*5be0*/  FADD.FTZ R239, R240, R239 ;  /* 0x000000eff0ef7221 */ /* 0x000fe20000010000 */
[----:B------:R-:W-:Y:S01]  /*5bf0*/  MOV R241, 0xffffffff ;  /* 0xffffffff00f17802 */ /* 0x000fe20000000f00 */
[----:B-1----:R-:W-:Y:S01]  /*5c00*/  FADD.FTZ R151, R151, R150 ;  /* 0x0000009697977221 */ /* 0x002fe20000010000 */
[----:B------:R-:W-:Y:S01]  /*5c10*/  HFMA2.MMA R150, -RZ, RZ, 0, 2.384185791015625e-07 ;  /* 0x00000004ff967435 */ /* 0x000fe200000001ff */
[----:B------:R-:W-:-:S02]  /*5c20*/  MOV R120, 0x5c50 ;  /* 0x00005c5000787802 */ /* 0x000fc40000000f00 */
[----:B------:R-:W-:-:S03]  /*5c30*/  MOV R121, R239 ;  /* 0x000000ef00797202 */ /* 0x000fc60000000f00 */
[----:B0----5:R-:W-:Y:S05]  /*5c40*/  CALL.REL.NOINC `($__internal_55_$__cuda_sm70_shflsync_bfly_p) ;  /* 0x0000022000007944 */ /* 0x021fea0003c00000 */
[----:B-1----:R-:W-:Y:S01]  /*5c50*/  MOV R240, R150 ;  /* 0x0000009600f07202 */ /* 0x002fe20000000f00 */
[----:B------:R-:W-:Y:S01]  /*5c60*/  HFMA2.MMA R150, -RZ, RZ, 0, 2.384185791015625e-07 ;  /* 0x00000004ff967435 */ /* 0x000fe200000001ff */
[----:B------:R-:W-:Y:S02]  /*5c70*/  MOV R121, R151 ;  /* 0x0000009700797202 */ /* 0x000fe40000000f00 */
[----:B------:R-:W-:Y:S02]  /*5c80*/  MOV R241, 0xffffffff ;  /* 0xffffffff00f17802 */ /* 0x000fe40000000f00 */
[----:B------:R-:W-:Y:S02]  /*5c90*/  MOV R120, 0x5cb0 ;  /* 0x00005cb000787802 */ /* 0x000fe40000000f00 */
[----:B0----5:R-:W-:Y:S05]  /*5ca0*/  CALL.REL.NOINC `($__internal_55_$__cuda_sm70_shflsync_bfly_p) ;  /* 0x000001c000007944 */ /* 0x021fea0003c00000 */
[----:B------:R-:W-:Y:S01]  /*5cb0*/  FADD.FTZ R239, R240, R239 ;  /* 0x000000eff0ef7221 */ /* 0x000fe20000010000 */
[----:B------:R-:W-:Y:S01]  /*5cc0*/  MOV R241, 0xffffffff ;  /* 0xffffffff00f17802 */ /* 0x000fe20000000f00 */
[----:B-1----:R-:W-:Y:S01]  /*5cd0*/  FADD.FTZ R151, R151, R150 ;  /* 0x0000009697977221 */ /* 0x002fe20000010000 */
[----:B------:R-:W-:Y:S01]  /*5ce0*/  HFMA2.MMA R150, -RZ, RZ, 0, 4.76837158203125e-07 ;  /* 0x00000008ff967435 */ /* 0x000fe200000001ff */
[----:B------:R-:W-:-:S02]  /*5cf0*/  MOV R120, 0x5d20 ;  /* 0x00005d2000787802 */ /* 0x000fc40000000f00 */
[----:B------:R-:W-:-:S03]  /*5d00*/  MOV R121, R239 ;  /* 0x000000ef00797202 */ /* 0x000fc60000000f00 */
[----:B0----5:R-:W-:Y:S05]  /*5d10*/  CALL.REL.NOINC `($__internal_55_$__cuda_sm70_shflsync_bfly_p) ;  /* 0x0000015000007944 */ /* 0x021fea0003c00000 */
[----:B-1----:R-:W-:Y:S01]  /*5d20*/  MOV R240, R150 ;  /* 0x0000009600f07202 */ /* 0x002fe20000000f00 */
[----:B------:R-:W-:Y:S01]  /*5d30*/  HFMA2.MMA R150, -RZ, RZ, 0, 4.76837158203125e-07 ;  /* 0x00000008ff967435 */ /* 0x000fe200000001ff */
[----:B------:R-:W-:Y:S02]  /*5d40*/  MOV R121, R151 ;  /* 0x0000009700797202 */ /* 0x000fe40000000f00 */
[----:B------:R-:W-:Y:S02]  /*5d50*/  MOV R241, 0xffffffff ;  /* 0xffffffff00f17802 */ /* 0x000fe40000000f00 */
[----:B------:R-:W-:Y:S02]  /*5d60*/  MOV R120, 0x5d80 ;  /* 0x00005d8000787802 */ /* 0x000fe40000000f00 */
[----:B0----5:R-:W-:Y:S05]  /*5d70*/  CALL.REL.NOINC `($__internal_55_$__cuda_sm70_shflsync_bfly_p) ;  /* 0x000000f000007944 */ /* 0x021fea0003c00000 */
[----:B------:R-:W-:Y:S01]  /*5d80*/  FADD.FTZ R239, R240, R239 ;  /* 0x000000eff0ef7221 */ /* 0x000fe20000010000 */
[----:B------:R-:W-:Y:S01]  /*5d90*/  MOV R241, 0xffffffff ;  /* 0xffffffff00f17802 */ /* 0x000fe20000000f00 */
[----:B-1----:R-:W-:Y:S01]  /*5da0*/  FADD.FTZ R151, R151, R150 ;  /* 0x0000009697977221 */ /* 0x002fe20000010000 */
[----:B------:R-:W-:Y:S01]  /*5db0*/  HFMA2.MMA R150, -RZ, RZ, 0, 9.5367431640625e-07 ;  /* 0x00000010ff967435 */ /* 0x000fe200000001ff */
[----:B------:R-:W-:-:S02]  /*5dc0*/  MOV R120, 0x5df0 ;  /* 0x00005df000787802 */ /* 0x000fc40000000f00 */
[----:B------:R-:W-:-:S03]  /*5dd0*/  MOV R121, R239 ;  /* 0x000000ef00797202 */ /* 0x000fc60000000f00 */
[----:B0----5:R-:W-:Y:S05]  /*5de0*/  CALL.REL.NOINC `($__internal_55_$__cuda_sm70_shflsync_bfly_p) ;  /* 0x0000008000007944 */ /* 0x021fea0003c00000 */
[----:B-1----:R-:W-:Y:S01]  /*5df0*/  MOV R240, R150 ;  /* 0x0000009600f07202 */ /* 0x002fe20000000f00 */
[----:B------:R-:W-:Y:S01]  /*5e00*/  HFMA2.MMA R150, -RZ, RZ, 0, 9.5367431640625e-07 ;  /* 0x00000010ff967435 */ /* 0x000fe200000001ff */
[----:B------:R-:W-:Y:S02]  /*5e10*/  MOV R121, R151 ;  /* 0x0000009700797202 */ /* 0x000fe40000000f00 */
[----:B------:R-:W-:Y:S02]  /*5e20*/  MOV R241, 0xffffffff ;  /* 0xffffffff00f17802 */ /* 0x000fe40000000f00 */
[----:B------:R-:W-:Y:S02]  /*5e30*/  MOV R120, 0x5e50 ;  /* 0x00005e5000787802 */ /* 0x000fe40000000f00 */
[----:B0----5:R-:W-:Y:S05]  /*5e40*/  CALL.REL.NOINC `($__internal_55_$__cuda_sm70_shflsync_bfly_p) ;  /* 0x0000002000007944 */ /* 0x021fea0003c00000 */
[----:B-1----:R-:W-:Y:S01]  /*5e50*/  MOV R120, R150 ;  /* 0x0000009600787202 */ /* 0x002fe20000000f00 */
[----:B0----5:R-:W-:Y:S05]  /*5e60*/  BRA `(.L_x_3664) ;  /* 0xffffc17000007947 */ /* 0x021fea000383ffff */
        .weak           $__internal_55_$__cuda_sm70_shflsync_bfly_p
        .type           $__internal_55_$__cuda_sm70_shflsync_bfly_p,@function
        .size           $__internal_55_$__cuda_sm70_shflsync_bfly_p,(.L_x_12357 - $__internal_55_$__cuda_sm70_shflsync_bfly_p)
$__internal_55_$__cuda_sm70_shflsync_bfly_p:
[----:B------:R0:W-:Y:S01]  /*5e70*/  STL [R1+0x38], R0 ;  /* 0x0000380001007387 */ /* 0x0001e20000100800 */
[----:B------:R-:W-:Y:S04]  /*5e80*/  WARPSYNC R241 ;  /* 0x000000f100007348 */ /* 0x000fe80003800000 */
[----:B0-----:R-:W-:-:S07]  /*5e90*/  HFMA2.MMA R0, -RZ, RZ, 0, 1.847743988037109375e-06 ;  /* 0x0000001fff007435 */ /* 0x001fce00000001ff */
[----:B------:R0:W1:Y:S04]  /*5ea0*/  SHFL.BFLY PT, R150, R121, R150, R0 ;  /* 0x0c00009679967389 */ /* 0x00006800000e0000 */
[----:B0-----:R0:W5:Y:S01]  /*5eb0*/  LDL.LU R0, [R1+0x38] ;  /* 0x0000380001007983 */ /* 0x0011620000300800 */
[----:B------:R-:W-:-:S04]  /*5ec0*/  MOV R121, 0x0 ;  /* 0x0000000000797802 */ /* 0x000fc80000000f00 */
[----:B------:R-:W-:Y:S05]  /*5ed0*/  RET.REL.NODEC R120 `(_ZN10layer_norm13ln_bwd_kernelINS_13Kernel_traitsIf13__nv_bfloat16S2_S2_fjLj1024ELj1ELj4ELj1ELj16ENS_18Kernel_traits_baseILj1024EfS2_S2_S2_fjLj128EEEEELb1ELb1ELb0ELb1EEEvNS_9BwdParamsE) ;  /* 0xffffa12078007950 */ /* 0x000fea0003c3ffff */
.L_x_3665:
        /* <DEDUP_REMOVED lines=10> */
.L_x_12357:


//--------------------- .text._ZN10layer_norm22ln_bwd_finalize_kernelINS_22Kernel_traits_finalizeILj1024Ef13__nv_bfloat16S2_S2_fjLb1ELj1024ELj4ENS_18Kernel_traits_baseILj1024EfS2_S2_S2_fjLj1024EEEEELb1ELb0EEEvNS_9BwdParamsE --------------------------
	.section	.text._ZN10layer_norm22ln_bwd_finalize_kernelINS_22Kernel_traits_finalizeILj1024Ef13__nv_bfloat16S2_S2_fjLb1ELj1024ELj4ENS_18Kernel_traits_baseILj1024EfS2_S2_S2_fjLj1024EEEEELb1ELb0EEEvNS_9BwdParamsE,"ax",@progbits
	.sectioninfo	@"SHI_REGISTERS=32"
	.align	128
        .global         _ZN10layer_norm22ln_bwd_finalize_kernelINS_22Kernel_traits_finalizeILj1024Ef13__nv_bfloat16S2_S2_fjLb1ELj1024ELj4ENS_18Kernel_traits_baseILj1024EfS2_S2_S2_fjLj1024EEEEELb1ELb0EEEvNS_9BwdParamsE
        .type           _ZN10layer_norm22ln_bwd_finalize_kernelINS_22Kernel_traits_finalizeILj1024Ef13__nv_bfloat16S2_S2_fjLb1ELj1024ELj4ENS_18Kernel_traits_baseILj1024EfS2_S2_S2_fjLj1024EEEEELb1ELb0EEEvNS_9BwdParamsE,@function
        .size           _ZN10layer_norm22ln_bwd_finalize_kernelINS_22Kernel_traits_finalizeILj1024Ef13__nv_bfloat16S2_S2_fjLb1ELj1024ELj4ENS_18Kernel_traits_baseILj1024EfS2_S2_S2_fjLj1024EEEEELb1ELb0EEEvNS_9BwdParamsE,(.L_x_12358 - _ZN10layer_norm22ln_bwd_finalize_kernelINS_22Kernel_traits_finalizeILj1024Ef13__nv_bfloat16S2_S2_fjLb1ELj1024ELj4ENS_18Kernel_traits_baseILj1024EfS2_S2_S2_fjLj1024EEEEELb1ELb0EEEvNS_9BwdParamsE)
        .other          _ZN10layer_norm22ln_bwd_finalize_kernelINS_22Kernel_traits_finalizeILj1024Ef13__nv_bfloat16S2_S2_fjLb1ELj1024ELj4ENS_18Kernel_traits_baseILj1024EfS2_S2_S2_fjLj1024EEEEELb1ELb0EEEvNS_9BwdParamsE,@"STO_CUDA_ENTRY STV_DEFAULT"
_ZN10layer_norm22ln_bwd_finalize_kernelINS_22Kernel_traits_finalizeILj1024Ef13__nv_bfloat16S2_S2_fjLb1ELj1024ELj4ENS_18Kernel_traits_baseILj1024EfS2_S2_S2_fjLj1024EEEEELb1ELb0EEEvNS_9BwdParamsE:
.text._ZN10layer_norm22ln_bwd_finalize_kernelINS_22Kernel_traits_finalizeILj1024Ef13__nv_bfloat16S2_S2_fjLb1ELj1024ELj4ENS_18Kernel_traits_baseILj1024EfS2_S2_S2_fjLj1024EEEEELb1ELb0EEEvNS_9BwdParamsE:
        /* <DEDUP_REMOVED lines=19> */
.L_x_3679:
        /* <DEDUP_REMOVED lines=33> */
.L_x_3670:
        /* <DEDUP_REMOVED lines=47> */
.L_x_3669:
[----:B------:R-:W-:Y:S05]  /*0630*/  BSYNC B1 ;  /* 0x0000000000017941 */ /* 0x000fea0003800000 */
.L_x_3668:
        /* <DEDUP_REMOVED lines=29> */
.L_x_3672:
[----:B------:R-:W-:Y:S05]  /*0810*/  BSYNC B1 ;  /* 0x0000000000017941 */ /* 0x000fea0003800000 */
.L_x_3671:
        /* <DEDUP_REMOVED lines=14> */
.L_x_3673:
[----:B------:R-:W-:Y:S05]  /*0900*/  BSYNC B1 ;  /* 0x0000000000017941 */ /* 0x000fea0003800000 */
.L_x_3667:
[----:B------:R-:W-:Y:S05]  /*0910*/  BSYNC B0 ;  /* 0x0000000000007941 */ /* 0x000fea0003800000 */
.L_x_3666:
        /* <DEDUP_REMOVED lines=12> */
.L_x_3680:
        /* <DEDUP_REMOVED lines=27> */
.L_x_3681:
        /* <DEDUP_REMOVED lines=9> */
.L_x_3674:
        /* <DEDUP_REMOVED lines=8> */
[----:B-1----:R-:W-:Y:S01]  /*0ca0*/  LOP3.LUT R18, R8, 0xf8, RZ, 0xc0, !PT ;  /* 0x000000f808127812 */ /* 0x002fe200078ec0ff */
[----:B------:R-:W-:-:S04]  /*0cb0*/  IMAD.WIDE.U32 R12, R5, R16, c[0x0][0x268] ;  /* 0x00009a00050c7625 */ /* 0x000fc800078e0010 */
[----:B------:R-:W0:Y:S01]  /*0cc0*/  LDS.64 R10, [R18+0x3000] ;  /* 0x00300000120a7984 */ /* 0x000e220000000a00 */
[----:B------:R-:W-:-:S03]  /*0cd0*/  IMAD.WIDE.U32 R14, R5, R16, c[0x0][0x260] ;  /* 0x00009800050e7625 */ /* 0x000fc600078e0010 */
[----:B------:R-:W1:Y:S01]  /*0ce0*/  LDS.64 R8, [R18+0x3080] ;  /* 0x0030800012087984 */ /* 0x000e620000000a00 */
[----:B------:R-:W-:-:S03]  /*0cf0*/  IMAD.WIDE.U32 R16, R5, R16, c[0x0][0x280] ;  /* 0x0000a00005107625 */ /* 0x000fc600078e0010 */
[----:B------:R-:W2:Y:S04]  /*0d00*/  LDS.64 R20, [R18+0x3100] ;  /* 0x0031000012147984 */ /* 0x000ea80000000a00 */
[----:B0-----:R0:W-:Y:S04]  /*0d10*/  STG.E.64 [R12.64], R10 ;  /* 0x0000000a0c007986 */ /* 0x0011e8000c101b04 */
[----:B-1----:R0:W-:Y:S04]  /*0d20*/  STG.E.64 [R14.64], R8 ;  /* 0x000000080e007986 */ /* 0x0021e8000c101b04 */
[----:B--2---:R0:W-:Y:S02]  /*0d30*/  STG.E.64 [R16.64], R20 ;  /* 0x0000001410007986 */ /* 0x0041e4000c101b04 */
.L_x_3678:
[----:B------:R-:W-:Y:S05]  /*0d40*/  BSYNC B0 ;  /* 0x0000000000007941 */ /* 0x000fea0003800000 */
.L_x_3677:
[C---:B------:R-:W-:Y:S02]  /*0d50*/  ISETP.GT.U32.AND P1, PT, R4.reuse, -0x401, PT ;  /* 0xfffffbff0400780c */ /* 0x040fe40003f24070 */
[----:B------:R-:W-:-:S02]  /*0d60*/  IADD3 R4, R4, 0x400, RZ ;  /* 0x0000040004047810 */ /* 0x000fc40007ffe0ff */
[----:B------:R-:W-:-:S09]  /*0d70*/  IADD3 R5, R5, 0x200, RZ ;  /* 0x0000020005057810 */ /* 0x000fd20007ffe0ff */
[----:B01----:R-:W-:Y:S05]  /*0d80*/  @P1 BRA `(.L_x_3679) ;  /* 0xfffff3a000001947 */ /* 0x003fea000383ffff */
[----:B------:R-:W-:Y:S05]  /*0d90*/  EXIT ;  /* 0x000000000000794d */ /* 0x000fea0003800000 */
.L_x_3675:
[----:B------:R-:W-:Y:S01]  /*0da0*/  HFMA2.MMA R17, -RZ, RZ, 0, 5.9604644775390625e-08 ;  /* 0x00000001ff117435 */ /* 0x000fe200000001ff */
[----:B---3--:R-:W-:Y:S01]  /*0db0*/  MOV R18, R10 ;  /* 0x0000000a00127202 */ /* 0x008fe20000000f00 */
[----:B------:R-:W-:Y:S01]  /*0dc0*/  IMAD.MOV.U32 R14, RZ, RZ, 0x1f ;  /* 0x0000001fff0e7424 */ /* 0x000fe200078e00ff */
[----:B------:R-:W-:Y:S02]  /*0dd0*/  MOV R19, 0xffffffff ;  /* 0xffffffff00137802 */ /* 0x000fe40000000f00 */
[----:B------:R-:W-:Y:S02]  /*0de0*/  MOV R8, 0xe00 ;  /* 0x00000e0000087802 */ /* 0x000fe40000000f00 */
[----:B012---:R-:W-:Y:S05]  /*0df0*/  CALL.REL.NOINC `($__internal_56_$__cuda_sm70_shflsync_bfly_p) ;  /* 0x0000059000007944 */ /* 0x007fea0003c00000 */
[----:B01----:R-:W-:Y:S05]  /*0e00*/  BRA `(.L_x_3680) ;  /* 0xfffffbd000007947 */ /* 0x003fea000383ffff */
.L_x_3676:
[----:B------:R-:W-:Y:S01]  /*0e10*/  HFMA2.MMA R17, -RZ, RZ, 0, 1.1920928955078125e-07 ;  /* 0x00000002ff117435 */ /* 0x000fe200000001ff */
[----:B------:R-:W-:Y:S01]  /*0e20*/  IMAD.MOV.U32 R14, RZ, RZ, 0x1f ;  /* 0x0000001fff0e7424 */ /* 0x000fe200078e00ff */
[----:B------:R-:W-:Y:S02]  /*0e30*/  MOV R19, 0xffffffff ;  /* 0xffffffff00137802 */ /* 0x000fe40000000f00 */
[----:B------:R-:W-:Y:S02]  /*0e40*/  MOV R8, 0xe60 ;  /* 0x00000e6000087802 */ /* 0x000fe40000000f00 */
[----:B0123--:R-:W-:Y:S05]  /*0e50*/  CALL.REL.NOINC `($__internal_56_$__cuda_sm70_shflsync_bfly_p) ;  /* 0x0000053000007944 */ /* 0x00ffea0003c00000 */
[----:B0-----:R-:W-:Y:S01]  /*0e60*/  HFMA2.MMA R17, -RZ, RZ, 0, 2.384185791015625e-07 ;  /* 0x00000004ff117435 */ /* 0x001fe200000001ff */
[----:B-1----:R-:W-:Y:S01]  /*0e70*/  FADD.FTZ R18, R18, R14 ;  /* 0x0000000e12127221 */ /* 0x002fe20000010000 */
[----:B------:R-:W-:Y:S01]  /*0e80*/  MOV R19, 0xffffffff ;  /* 0xffffffff00137802 */ /* 0x000fe20000000f00 */
[----:B------:R-:W-:Y:S01]  /*0e90*/  IMAD.MOV.U32 R14, RZ, RZ, 0x1f ;  /* 0x0000001fff0e7424 */ /* 0x000fe200078e00ff */
[----:B------:R-:W-:-:S02]  /*0ea0*/  MOV R8, 0xec0 ;  /* 0x00000ec000087802 */ /* 0x000fc40000000f00 */
[----:B------:R-:W-:Y:S05]  /*0eb0*/  CALL.REL.NOINC `($__internal_56_$__cuda_sm70_shflsync_bfly_p) ;  /* 0x000004d000007944 */ /* 0x000fea0003c00000 */
[----:B0-----:R-:W-:Y:S01]  /*0ec0*/  HFMA2.MMA R17, -RZ, RZ, 0, 4.76837158203125e-07 ;  /* 0x00000008ff117435 */ /* 0x001fe200000001ff */
[----:B-1----:R-:W-:Y:S01]  /*0ed0*/  FADD.FTZ R18, R18, R14 ;  /* 0x0000000e12127221 */ /* 0x002fe20000010000 */
[----:B------:R-:W-:Y:S01]  /*0ee0*/  MOV R19, 0xffffffff ;  /* 0xffffffff00137802 */ /* 0x000fe20000000f00 */
[----:B------:R-:W-:Y:S01]  /*0ef0*/  IMAD.MOV.U32 R14, RZ, RZ, 0x1f ;  /* 0x0000001fff0e7424 */ /* 0x000fe200078e00ff */
[----:B------:R-:W-:-:S02]  /*0f00*/  MOV R8, 0xf20 ;  /* 0x00000f2000087802 */ /* 0x000fc40000000f00 */
[----:B------:R-:W-:Y:S05]  /*0f10*/  CALL.REL.NOINC `($__internal_56_$__cuda_sm70_shflsync_bfly_p) ;  /* 0x0000047000007944 */ /* 0x000fea0003c00000 */
[----:B-1----:R-:W-:Y:S01]  /*0f20*/  FADD.FTZ R10, R18, R14 ;  /* 0x0000000e120a7221 */ /* 0x002fe20000010000 */
[----:B0-----:R-:W-:Y:S01]  /*0f30*/  HFMA2.MMA R17, -RZ, RZ, 0, 9.5367431640625e-07 ;  /* 0x00000010ff117435 */ /* 0x001fe200000001ff */
[----:B------:R-:W-:Y:S01]  /*0f40*/  IMAD.MOV.U32 R14, RZ, RZ, 0x1f ;  /* 0x0000001fff0e7424 */ /* 0x000fe200078e00ff */
[----:B------:R-:W-:-:S02]  /*0f50*/  MOV R19, 0xffffffff ;  /* 0xffffffff00137802 */ /* 0x000fc40000000f00 */
[----:B------:R-:W-:Y:S02]  /*0f60*/  MOV R18, R10 ;  /* 0x0000000a00127202 */ /* 0x000fe40000000f00 */
[----:B------:R-:W-:Y:S02]  /*0f70*/  MOV R8, 0xf90 ;  /* 0x00000f9000087802 */ /* 0x000fe40000000f00 */
[----:B------:R-:W-:Y:S05]  /*0f80*/  CALL.REL.NOINC `($__internal_56_$__cuda_sm70_shflsync_bfly_p) ;  /* 0x0000040000007944 */ /* 0x000fea0003c00000 */
[----:B0-----:R-:W-:Y:S01]  /*0f90*/  HFMA2.MMA R17, -RZ, RZ, 0, 5.9604644775390625e-08 ;  /* 0x00000001ff117435 */ /* 0x001fe200000001ff */
[----:B-1----:R-:W-:Y:S01]  /*0fa0*/  IMAD.MOV.U32 R13, RZ, RZ, R14 ;  /* 0x000000ffff0d7224 */ /* 0x002fe200078e000e */
[----:B------:R-:W-:Y:S01]  /*0fb0*/  MOV R18, R15 ;  /* 0x0000000f00127202 */ /* 0x000fe20000000f00 */
[----:B------:R-:W-:Y:S01]  /*0fc0*/  IMAD.MOV.U32 R14, RZ, RZ, 0x1f ;  /* 0x0000001fff0e7424 */ /* 0x000fe200078e00ff */
[----:B------:R-:W-:Y:S02]  /*0fd0*/  MOV R19, 0xffffffff ;  /* 0xffffffff00137802 */ /* 0x000fe40000000f00 */
[----:B------:R-:W-:Y:S02]  /*0fe0*/  MOV R8, 0x1000 ;  /* 0x0000100000087802 */ /* 0x000fe40000000f00 */
[----:B------:R-:W-:Y:S05]  /*0ff0*/  CALL.REL.NOINC `($__internal_56_$__cuda_sm70_shflsync_bfly_p) ;  /* 0x0000039000007944 */ /* 0x000fea0003c00000 */
[----:B0-----:R-:W-:Y:S01]  /*1000*/  HFMA2.MMA R17, -RZ, RZ, 0, 1.1920928955078125e-07 ;  /* 0x00000002ff117435 */ /* 0x001fe200000001ff */
[----:B-1----:R-:W-:Y:S01]  /*1010*/  FADD.FTZ R18, R15, R14 ;  /* 0x0000000e0f127221 */ /* 0x002fe20000010000 */
[----:B------:R-:W-:Y:S01]  /*1020*/  MOV R19, 0xffffffff ;  /* 0xffffffff00137802 */ /* 0x000fe20000000f00 */
[----:B------:R-:W-:Y:S01]  /*1030*/  IMAD.MOV.U32 R14, RZ, RZ, 0x1f ;  /* 0x0000001fff0e7424 */ /* 0x000fe200078e00ff */
[----:B------:R-:W-:-:S02]  /*1040*/  MOV R8, 0x1060 ;  /* 0x0000106000087802 */ /* 0x000fc40000000f00 */
[----:B------:R-:W-:Y:S05]  /*1050*/  CALL.REL.NOINC `($__internal_56_$__cuda_sm70_shflsync_bfly_p) ;  /* 0x0000033000007944 */ /* 0x000fea0003c00000 */
        /* <DEDUP_REMOVED lines=14> */
[----:B------:R-:W-:Y:S01]  /*1140*/  MOV R14, 0x1f ;  /* 0x0000001f000e7802 */ /* 0x000fe20000000f00 */
[----:B------:R-:W-:Y:S01]  /*1150*/  IMAD.MOV.U32 R19, RZ, RZ, -0x1 ;  /* 0xffffffffff137424 */ /* 0x000fe200078e00ff */
[----:B------:R-:W-:-:S02]  /*1160*/  MOV R8, 0x1190 ;  /* 0x0000119000087802 */ /* 0x000fc40000000f00 */
[----:B------:R-:W-:Y:S02]  /*1170*/  MOV R18, R12 ;  /* 0x0000000c00127202 */ /* 0x000fe40000000f00 */
[----:B------:R-:W-:Y:S05]  /*1180*/  CALL.REL.NOINC `($__internal_56_$__cuda_sm70_shflsync_bfly_p) ;  /* 0x0000020000007944 */ /* 0x000fea0003c00000 */
[----:B-1----:R-:W-:Y:S01]  /*1190*/  MOV R15, R14 ;  /* 0x0000000e000f7202 */ /* 0x002fe20000000f00 */
[----:B------:R-:W-:Y:S01]  /*11a0*/  HFMA2.MMA R14, -RZ, RZ, 0, 1.847743988037109375e-06 ;  /* 0x0000001fff0e7435 */ /* 0x000fe200000001ff */
[----:B0-----:R-:W-:Y:S01]  /*11b0*/  MOV R18, R11 ;  /* 0x0000000b00127202 */ /* 0x001fe20000000f00 */
        /* <DEDUP_REMOVED lines=13> */
[----:B------:R-:W-:Y:S01]  /*1290*/  IMAD.MOV.U32 R19, RZ, RZ, -0x1 ;  /* 0xffffffffff137424 */ /* 0x000fe200078e00ff */
[----:B------:R-:W-:-:S02]  /*12a0*/  MOV R8, 0x12c0 ;  /* 0x000012c000087802 */ /* 0x000fc40000000f00 */
[----:B------:R-:W-:Y:S05]  /*12b0*/  CALL.REL.NOINC `($__internal_56_$__cuda_sm70_shflsync_bfly_p) ;  /* 0x000000d000007944 */ /* 0x000fea0003c00000 */
[----:B0-----:R-:W-:Y:S01]  /*12c0*/  HFMA2.MMA R17, -RZ, RZ, 0, 4.76837158203125e-07 ;  /* 0x00000008ff117435 */ /* 0x001fe200000001ff */
[----:B-1----:R-:W-:Y:S01]  /*12d0*/  FADD.FTZ R18, R18, R14 ;  /* 0x0000000e12127221 */ /* 0x002fe20000010000 */
[----:B------:R-:W-:-:S02]  /*12e0*/  MOV R14, 0x1f ;  /* 0x0000001f000e7802 */ /* 0x000fc40000000f00 */
[----:B------:R-:W-:Y:S02]  /*12f0*/  MOV R19, 0xffffffff ;  /* 0xffffffff00137802 */ /* 0x000fe40000000f00 */
[----:B------:R-:W-:Y:S02]  /*1300*/  MOV R8, 0x1320 ;  /* 0x0000132000087802 */ /* 0x000fe40000000f00 */
[----:B------:R-:W-:Y:S05]  /*1310*/  CALL.REL.NOINC `($__internal_56_$__cuda_sm70_shflsync_bfly_p) ;  /* 0x0000007000007944 */ /* 0x000fea0003c00000 */
[----:B01----:R-:W-:Y:S01]  /*1320*/  FADD.FTZ R18, R18, R14 ;  /* 0x0000000e12127221 */ /* 0x003fe20000010000 */
[----:B------:R-:W-:Y:S01]  /*1330*/  HFMA2.MMA R14, -RZ, RZ, 0, 1.847743988037109375e-06 ;  /* 0x0000001fff0e7435 */ /* 0x000fe200000001ff */
[----:B------:R-:W-:Y:S01]  /*1340*/  IMAD.MOV.U32 R17, RZ, RZ, 0x10 ;  /* 0x00000010ff117424 */ /* 0x000fe200078e00ff */
[----:B------:R-:W-:Y:S02]  /*1350*/  MOV R19, 0xffffffff ;  /* 0xffffffff00137802 */ /* 0x000fe40000000f00 */
[----:B------:R-:W-:Y:S02]  /*1360*/  MOV R8, 0x1380 ;  /* 0x0000138000087802 */ /* 0x000fe40000000f00 */
[----:B------:R-:W-:Y:S05]  /*1370*/  CALL.REL.NOINC `($__internal_56_$__cuda_sm70_shflsync_bfly_p) ;  /* 0x0000001000007944 */ /* 0x000fea0003c00000 */
[----:B01----:R-:W-:Y:S05]  /*1380*/  BRA `(.L_x_3681) ;  /* 0xfffff80000007947 */ /* 0x003fea000383ffff */
        .weak           $__internal_56_$__cuda_sm70_shflsync_bfly_p
        .type           $__internal_56_$__cuda_sm70_shflsync_bfly_p,@function
        .size           $__internal_56_$__cuda_sm70_shflsync_bfly_p,(.L_x_12358 - $__internal_56_$__cuda_sm70_shflsync_bfly_p)
$__internal_56_$__cuda_sm70_shflsync_bfly_p:
[----:B------:R-:W-:Y:S01]  /*1390*/  HFMA2.MMA R9, -RZ, RZ, 0, 0 ;  /* 0x00000000ff097435 */ /* 0x000fe200000001ff */
[----:B------:R-:W-:Y:S04]  /*13a0*/  WARPSYNC R19 ;  /* 0x0000001300007348 */ /* 0x000fe80003800000 */
[----:B------:R0:W1:Y:S01]  /*13b0*/  SHFL.BFLY PT, R14, R18, R17, R14 ;  /* 0x0c000011120e7389 */ /* 0x00006200000e000e */
[----:B------:R-:W-:Y:S05]  /*13c0*/  RET.REL.NODEC R8 `(_ZN10layer_norm22ln_bwd_finalize_kernelINS_22Kernel_traits_finalizeILj1024Ef13__nv_bfloat16S2_S2_fjLb1ELj1024ELj4ENS_18Kernel_traits_baseILj1024EfS2_S2_S2_fjLj1024EEEEELb1ELb0EEEvNS_9BwdParamsE) ;  /* 0xffffec3008007950 */ /* 0x000fea0003c3ffff */
.L_x_3682:
        /* <DEDUP_REMOVED lines=11> */
.L_x_12358:


//--------------------- .text._ZN10layer_norm13ln_bwd_kernelINS_13Kernel_traitsIf13__nv_bfloat16S2_S2_fjLj1024ELj1ELj4ELj1ELj16ENS_18Kernel_traits_baseILj1024EfS2_S2_S2_fjLj128EEEEELb1ELb1ELb1ELb0EEEvNS_9BwdParamsE --------------------------
	.section	.text._ZN10layer_norm13ln_bwd_kernelINS_13Kernel_traitsIf13__nv_bfloat16S2_S2_fjLj1024ELj1ELj4ELj1ELj16ENS_18Kernel_traits_baseILj1024EfS2_S2_S2_fjLj128EEEEELb1ELb1ELb1ELb0EEEvNS_9BwdParamsE,"ax",@progbits
	.sectioninfo	@"SHI_REGISTERS=255"
	.align	128
        .global         _ZN10layer_norm13ln_bwd_kernelINS_13Kernel_traitsIf13__nv_bfloat16S2_S2_fjLj1024ELj1ELj4ELj1ELj16ENS_18Kernel_traits_baseILj1024EfS2_S2_S2_fjLj128EEEEELb1ELb1ELb1ELb0EEEvNS_9BwdParamsE
        .type           _ZN10layer_norm13ln_bwd_kernelINS_13Kernel_traitsIf13__nv_bfloat16S2_S2_fjLj1024ELj1ELj4ELj1ELj16ENS_18Kernel_traits_baseILj1024EfS2_S2_S2_fjLj128EEEEELb1ELb1ELb1ELb0EEEvNS_9BwdParamsE,@function
        .size           _ZN10layer_norm13ln_bwd_kernelINS_13Kernel_traitsIf13__nv_bfloat16S2_S2_fjLj1024ELj1ELj4ELj1ELj16ENS_18Kernel_traits_baseILj1024EfS2_S2_S2_fjLj128EEEEELb1ELb1ELb1ELb0EEEvNS_9BwdParamsE,(.L_x_12359 - _ZN10layer_norm13ln_bwd_kernelINS_13Kernel_traitsIf13__nv_bfloat16S2_S2_fjLj1024ELj1ELj4ELj1ELj16ENS_18Kernel_traits_baseILj1024EfS2_S2_S2_fjLj128EEEEELb1ELb1ELb1ELb0EEEvNS_9BwdParamsE)
        .other          _ZN10layer_norm13ln_bwd_kernelINS_13Kernel_traitsIf13__nv_bfloat16S2_S2_fjLj1024ELj1ELj4ELj1ELj16ENS_18Kernel_traits_baseILj1024EfS2_S2_S2_fjLj128EEEEELb1ELb1ELb1ELb0EEEvNS_9BwdParamsE,@"STO_CUDA_ENTRY STV_DEFAULT"
_ZN10layer_norm13ln_bwd_kernelINS_13Kernel_traitsIf13__nv_bfloat16S2_S2_fjLj1024ELj1ELj4ELj1ELj16ENS_18Kernel_traits_baseILj1024EfS2_S2_S2_fjLj128EEEEELb1ELb1ELb1ELb0EEEvNS_9BwdParamsE:
.text._ZN10layer_norm13ln_bwd_kernelINS_13Kernel_traitsIf13__nv_bfloat16S2_S2_fjLj1024ELj1ELj4ELj1ELj16ENS_18Kernel_traits_baseILj1024EfS2_S2_S2_fjLj128EEEEELb1ELb1ELb1ELb0EEEvNS_9BwdParamsE:
        /* <DEDUP_REMOVED lines=17> */
[----:B------:R0:W4:Y:S01]  /*0110*/  LDL.64 R20, [R1+0x28] ;  /* 0x0000280001147983 */ /* 0x0001220000100a00 */
[----:B------:R-:W-:-:S03]  /*0120*/  LOP3.LUT P3, RZ, R5, 0xffffffe0, RZ, 0xc0, !PT ;  /* 0xffffffe005ff7812 */ /* 0x000fc6000786c0ff */
[----:B------:R0:W4:Y:S01]  /*0130*/  LDL.64 R22, [R1+0x30] ;  /* 0x0000300001167983 */ /* 0x0001220000100a00 */
[----:B------:R-:W-:-:S09]  /*0140*/  LOP3.LUT R0, R18, 0x1f, RZ, 0xc0, !PT ;  /* 0x0000001f12007812 */ /* 0x000fd200078ec0ff */
[----:B------:R-:W-:-:S04]  /*0150*/  @P3 IMAD.MOV.U32 R7, RZ, RZ, 0x20 ;  /* 0x00000020ff073424 */ /* 0x000fc800078e00ff */
[----:B------:R-:W-:-:S05]  /*0160*/  @P3 IMAD.WIDE.U32 R2, R0, R7, c[0x0][0x1b0] ;  /* 0x00006c0000023625 */ /* 0x000fca00078e0007 */
[----:B--2---:R-:W2:Y:S01]  /*0170*/  @P3 LDG.E.128 R8, [R2.64+0x10] ;  /* 0x0000100402083981 */ /* 0x004ea2000c1e1d00 */
[C---:B------:R-:W-:Y:S01]  /*0180*/  ISETP.GE.U32.AND P0, PT, R5.reuse, 0x40, PT ;  /* 0x000000400500780c */ /* 0x040fe20003f06070 */
[C---:B------:R-:W-:Y:S01]  /*0190*/  @P3 IMAD.WIDE.U32 R6, R0.reuse, R7, c[0x0][0x1c8] ;  /* 0x0000720000063625 */ /* 0x040fe200078e0007 */
[----:B------:R-:W-:Y:S02]  /*01a0*/  @P3 LOP3.LUT R0, R0, 0x20, RZ, 0xfc, !PT ;  /* 0x0000002000003812 */ /* 0x000fe400078efcff */
[----:B------:R-:W-:Y:S02]  /*01b0*/  ISETP.GE.U32.AND P1, PT, R5, 0x60, PT ;  /* 0x000000600500780c */ /* 0x000fe40003f26070 */
[----:B---3--:R1:W3:Y:S07]  /*01c0*/  @P3 LDG.E.128 R68, [R6.64] ;  /* 0x0000000406443981 */ /* 0x0082ee000c1e1d00 */
[----:B------:R-:W-:Y:S01]  /*01d0*/  @P0 MOV R13, 0x20 ;  /* 0x00000020000d0802 */ /* 0x000fe20000000f00 */
[----:B----4-:R-:W4:Y:S04]  /*01e0*/  @P3 LDG.E.128 R76, [R2.64] ;  /* 0x00000004024c3981 */ /* 0x010f28000c1e1d00 */
[----:B------:R1:W3:Y:S01]  /*01f0*/  @P3 LDG.E.128 R72, [R6.64+0x10] ;  /* 0x0000100406483981 */ /* 0x0002e2000c1e1d00 */
[----:B------:R-:W-:-:S03]  /*0200*/  @P1 MOV R17, 0x20 ;  /* 0x0000002000111802 */ /* 0x000fc60000000f00 */
[----:B--2---:R-:W-:Y:S04]  /*0210*/  @P3 STL.64 [R1+0x38], R8 ;  /* 0x0000380801003387 */ /* 0x004fe80000100a00 */
[----:B------:R2:W-:Y:S02]  /*0220*/  @P3 STL.64 [R1+0x40], R10 ;  /* 0x0000400a01003387 */ /* 0x0005e40000100a00 */
[----:B--2---:R-:W-:-:S04]  /*0230*/  @P0 IMAD.WIDE.U32 R10, R0, R13, c[0x0][0x1b0] ;  /* 0x00006c00000a0625 */ /* 0x004fc800078e000d */
[C---:B------:R-:W-:Y:S01]  /*0240*/  @P0 IMAD.WIDE.U32 R12, R0.reuse, R13, c[0x0][0x1c8] ;  /* 0x00007200000c0625 */ /* 0x040fe200078e000d */
[----:B------:R0:W5:Y:S04]  /*0250*/  @P0 LDG.E.128 R24, [R10.64] ;  /* 0x000000040a180981 */ /* 0x000168000c1e1d00 */
[----:B------:R-:W2:Y:S01]  /*0260*/  @P0 LDG.E.128 R20, [R12.64+0x10] ;  /* 0x000010040c140981 */ /* 0x000ea2000c1e1d00 */
[----:B------:R-:W-:-:S03]  /*0270*/  @P0 IADD3 R0, R0, 0x20, RZ ;  /* 0x0000002000000810 */ /* 0x000fc60007ffe0ff */
[----:B------:R0:W5:Y:S02]  /*0280*/  @P0 LDG.E.128 R28, [R10.64+0x10] ;  /* 0x000010040a1c0981 */ /* 0x000164000c1e1d00 */
[CC--:B------:R-:W-:Y:S02]  /*0290*/  @P1 IMAD.WIDE.U32 R14, R0.reuse, R17.reuse, c[0x0][0x1b0] ;  /* 0x00006c00000e1625 */ /* 0x0c0fe400078e0011 */
[----:B------:R0:W5:Y:S02]  /*02a0*/  @P0 LDG.E.128 R32, [R12.64] ;  /* 0x000000040c200981 */ /* 0x000164000c1e1d00 */
[----:B------:R-:W-:Y:S02]  /*02b0*/  @P1 IMAD.WIDE.U32 R16, R0, R17, c[0x0][0x1c8] ;  /* 0x0000720000101625 */ /* 0x000fe400078e0011 */
[----:B------:R0:W5:Y:S04]  /*02c0*/  @P1 LDG.E.128 R36, [R14.64] ;  /* 0x000000040e241981 */ /* 0x000168000c1e1d00 */
[----:B------:R0:W5:Y:S04]  /*02d0*/  @P1 LDG.E.128 R40, [R14.64+0x10] ;  /* 0x000010040e281981 */ /* 0x000168000c1e1d00 */
[----:B------:R0:W5:Y:S04]  /*02e0*/  @P1 LDG.E.128 R44, [R16.64+0x10] ;  /* 0x00001004102c1981 */ /* 0x000168000c1e1d00 */
[----:B------:R0:W5:Y:S01]  /*02f0*/  @P1 LDG.E.128 R48, [R16.64] ;  /* 0x0000000410301981 */ /* 0x000162000c1e1d00 */
[----:B------:R-:W-:-:S03]  /*0300*/  ISETP.GE.U32.AND P2, PT, R5, 0x80, PT ;  /* 0x000000800500780c */ /* 0x000fc60003f46070 */
[----:B-1----:R-:W1:Y:S01]  /*0310*/  S2R R7, SR_CTAID.X ;  /* 0x0000000000077919 */ /* 0x002e620000002500 */
[----:B------:R-:W-:-:S03]  /*0320*/  @P1 IADD3 R0, R0, 0x20, RZ ;  /* 0x0000002000001810 */ /* 0x000fc60007ffe0ff */
[----:B---3--:R3:W-:Y:S04]  /*0330*/  @P3 STL.64 [R1+0x58], R68 ;  /* 0x0000584401003387 */ /* 0x0087e80000100a00 */
[----:B----4-:R-:W-:Y:S02]  /*0340*/  @P3 STL.64 [R1+0x48], R76 ;  /* 0x0000484c01003387 */ /* 0x010fe40000100a00 */
[----:B------:R-:W-:Y:S02]  /*0350*/  @P2 IMAD.MOV.U32 R19, RZ, RZ, 0x20 ;  /* 0x00000020ff132424 */ /* 0x000fe400078e00ff */
[----:B------:R-:W-:Y:S02]  /*0360*/  @P3 STL.64 [R1+0x50], R78 ;  /* 0x0000504e01003387 */ /* 0x000fe40000100a00 */
[----:B------:R-:W-:-:S02]  /*0370*/  @P2 IMAD.WIDE.U32 R8, R0, R19, c[0x0][0x1c8] ;  /* 0x0000720000082625 */ /* 0x000fc400078e0013 */
[----:B------:R4:W-:Y:S02]  /*0380*/  @P3 STL.64 [R1+0x60], R70 ;  /* 0x0000604601003387 */ /* 0x0009e40000100a00 */
[----:B------:R-:W-:Y:S01]  /*0390*/  @P2 IMAD.WIDE.U32 R2, R0, R19, c[0x0][0x1b0] ;  /* 0x00006c0000022625 */ /* 0x000fe200078e0013 */
[----:B------:R-:W-:Y:S01]  /*03a0*/  SHF.R.U32.HI R0, RZ, 0x5, R18 ;  /* 0x00000005ff007819 */ /* 0x000fe20000011612 */
[----:B------:R0:W-:Y:S04]  /*03b0*/  @P3 STL.64 [R1+0x68], R72 ;  /* 0x0000684801003387 */ /* 0x0001e80000100a00 */
[----:B------:R0:W-:Y:S01]  /*03c0*/  @P3 STL.64 [R1+0x70], R74 ;  /* 0x0000704a01003387 */ /* 0x0001e20000100a00 */
[----:B-1----:R-:W-:-:S03]  /*03d0*/  LEA R0, R7, R0, 0x2 ;  /* 0x0000000007007211 */ /* 0x002fc600078e10ff */
[----:B------:R1:W5:Y:S04]  /*03e0*/  @P2 LDG.E.128 R52, [R8.64+0x10] ;  /* 0x0000100408342981 */ /* 0x000368000c1e1d00 */
[----:B------:R1:W5:Y:S04]  /*03f0*/  @P2 LDG.E.128 R56, [R8.64] ;  /* 0x0000000408382981 */ /* 0x000368000c1e1d00 */
[----:B------:R1:W5:Y:S04]  /*0400*/  @P2 LDG.E.128 R60, [R2.64] ;  /* 0x00000004023c2981 */ /* 0x000368000c1e1d00 */
[----:B------:R1:W5:Y:S01]  /*0410*/  @P2 LDG.E.128 R64, [R2.64+0x10] ;  /* 0x0000100402402981 */ /* 0x000362000c1e1d00 */
[----:B------:R-:W-:Y:S01]  /*0420*/  ISETP.GE.AND P2, PT, R0, c[0x0][0x164], PT ;  /* 0x0000590000007a0c */ /* 0x000fe20003f46270 */
[----:B------:R-:W-:Y:S01]  /*0430*/  BSSY B0, `(.L_x_3683) ;  /* 0x0000692000007945 */ /* 0x000fe20003800000 */
[----:B---3--:R-:W-:Y:S01]  /*0440*/  CS2R R68, SRZ ;  /* 0x0000000000447805 */ /* 0x008fe2000001ff00 */
[----:B----4-:R-:W-:Y:S01]  /*0450*/  CS2R R70, SRZ ;  /* 0x0000000000467805 */ /* 0x010fe2000001ff00 */
        /* <DEDUP_REMOVED lines=46> */
[----:B--2---:R1:W-:Y:S04]  /*0740*/  @P0 STL.64 [R1+0x28], R20 ;  /* 0x0000281401000387 */ /* 0x0043e80000100a00 */
[----:B------:R1:W-:Y:S01]  /*0750*/  @P0 STL.64 [R1+0x30], R22 ;  /* 0x0000301601000387 */ /* 0x0003e20000100a00 */
[----:B------:R-:W-:Y:S05]  /*0760*/  @P2 BRA `(.L_x_3684) ;  /* 0x000065e000002947 */ /* 0x000fea0003800000 */
[----:B------:R-:W-:Y:S02]  /*0770*/  HFMA2.MMA R69, -RZ, RZ, 0, 0 ;  /* 0x00000000ff457435 */ /* 0x000fe400000001ff */
.L_x_3878:
[----:B------:R-:W-:-:S04]  /*0780*/  IMAD.MOV.U32 R190, RZ, RZ, 0x4 ;  /* 0x00000004ffbe7424 */ /* 0x000fc800078e00ff */
[----:B-1----:R-:W-:-:S05]  /*0790*/  IMAD.WIDE R2, R0, R190, c[0x0][0x1d8] ;  /* 0x0000760000027625 */ /* 0x002fca00078e02be */
[----:B------:R0:W2:Y:S04]  /*07a0*/  LDG.E R188, [R2.64] ;  /* 0x0000000402bc7981 */ /* 0x0000a8000c1e1900 */
[----:B------:R-:W1:Y:S01]  /*07b0*/  S2R R189, SR_TID.X ;  /* 0x0000000000bd7919 */ /* 0x000e620000002100 */
[----:B------:R-:W-:-:S04]  /*07c0*/  IMAD.WIDE R6, R0, R190, c[0x0][0x1d0] ;  /* 0x0000740000067625 */ /* 0x000fc800078e02be */
[----:B0-----:R-:W-:-:S04]  /*07d0*/  IMAD.WIDE R2, R0, R190, c[0x0][0x1a8] ;  /* 0x00006a0000027625 */ /* 0x001fc800078e02be */
[----:B------:R-:W-:Y:S02]  /*07e0*/  IMAD R4, R0, c[0x0][0x168], RZ ;  /* 0x00005a0000047a24 */ /* 0x000fe400078e02ff */
[----:B-----5:R0:W5:Y:S01]  /*07f0*/  LDG.E R2, [R2.64] ;  /* 0x0000000402027981 */ /* 0x020162000c1e1900 */
[----:B------:R-:W-:-:S03]  /*0800*/  MOV R192, 0x10 ;  /* 0x0000001000c07802 */ /* 0x000fc60000000f00 */
[----:B0-----:R0:W5:Y:S01]  /*0810*/  LDG.E R3, [R6.64] ;  /* 0x0000000406037981 */ /* 0x001162000c1e1900 */
[----:B------:R-:W-:Y:S01]  /*0820*/  BSSY B1, `(.L_x_3685) ;  /* 0x00001cb000017945 */ /* 0x000fe20003800000 */
[----:B-1----:R-:W-:Y:S02]  /*0830*/  LOP3.LUT R189, R189, 0x1f, RZ, 0xc0, !PT ;  /* 0x0000001fbdbd7812 */ /* 0x002fe400078ec0ff */
[----:B0-----:R-:W-:-:S04]  /*0840*/  SHF.R.S32.HI R6, RZ, 0x1f, R4 ;  /* 0x0000001fff067819 */ /* 0x001fc80000011404 */
[----:B------:R-:W-:-:S04]  /*0850*/  LEA.HI R4, R6, R4, RZ, 0x3 ;  /* 0x0000000406047211 */ /* 0x000fc800078f18ff */
[----:B------:R-:W-:-:S05]  /*0860*/  LEA.HI.SX32 R4, R4, R189, 0x1d ;  /* 0x000000bd04047211 */ /* 0x000fca00078feaff */
[----:B------:R-:W-:Y:S01]  /*0870*/  IMAD.WIDE.U32 R216, R4, R192, c[0x0][0x218] ;  /* 0x0000860004d87625 */ /* 0x000fe200078e00c0 */
[----:B--2---:R-:W-:-:S13]  /*0880*/  ISETP.GT.AND P2, PT, R188, RZ, PT ;  /* 0x000000ffbc00720c */ /* 0x004fda0003f44270 */
        /* <DEDUP_REMOVED lines=12> */
[----:B------:R-:W-:Y:S01]  /*0950*/  ISETP.NE.U32.AND P3, PT, RZ, c[0x0][0x218], PT ;  /* 0x00008600ff007a0c */ /* 0x000fe20003f65070 */
[----:B------:R-:W-:-:S03]  /*0960*/  HFMA2.MMA R6, -RZ, RZ, 0, 4.76837158203125e-07 ;  /* 0x00000008ff067435 */ /* 0x000fc600000001ff */
[----:B------:R-:W-:-:S07]  /*0970*/  ISETP.NE.AND.EX P3, PT, RZ, c[0x0][0x21c], PT, P3 ;  /* 0x00008700ff007a0c */ /* 0x000fce0003f65330 */
[----:B------:R-:W-:-:S05]  /*0980*/  IMAD.WIDE.U32 R6, R188, R6, c[0x0][0x190] ;  /* 0x00006400bc067625 */ /* 0x000fca00078e0006 */
[----:B------:R0:W5:Y:S04]  /*0990*/  LDG.E.64 R200, [R6.64] ;  /* 0x0000000406c87981 */ /* 0x000168000c1e1b00 */
[----:B------:R0:W5:Y:S01]  /*09a0*/  @P3 LDG.E.128 R160, [R216.64] ;  /* 0x00000004d8a03981 */ /* 0x000162000c1e1d00 */
[----:B------:R-:W-:Y:S02]  /*09b0*/  IADD3 R188, R188, 0x20, RZ ;  /* 0x00000020bcbc7810 */ /* 0x000fe40007ffe0ff */
[----:B------:R-:W-:Y:S02]  /*09c0*/  IADD3 R189, R4, 0x20, RZ ;  /* 0x0000002004bd7810 */ /* 0x000fe40007ffe0ff */
.L_x_3688:
[----:B------:R-:W-:Y:S05]  /*09d0*/  BSYNC B2 ;  /* 0x0000000000027941 */ /* 0x000fea0003800000 */
.L_x_3687:
[----:B------:R-:W-:Y:S01]  /*09e0*/  BSSY B2, `(.L_x_3689) ;  /* 0x000000b000027945 */ /* 0x000fe20003800000 */
[----:B------:R-:W-:Y:S05]  /*09f0*/  @!P0 BRA `(.L_x_3690) ;  /* 0x0000009000008947 */ /* 0x000fea0003800000 */
[----:B------:R-:W-:-:S04]  /*0a00*/  ISETP.NE.U32.AND P3, PT, RZ, c[0x0][0x218], PT ;  /* 0x00008600ff007a0c */ /* 0x000fc80003f65070 */
[----:B------:R-:W-:-:S13]  /*0a10*/  ISETP.NE.AND.EX P3, PT, RZ, c[0x0][0x21c], PT, P3 ;  /* 0x00008700ff007a0c */ /* 0x000fda0003f65330 */
[----:B0-----:R-:W-:-:S05]  /*0a20*/  @P3 IMAD.WIDE.U32 R6, R189, R192, c[0x0][0x218] ;  /* 0x00008600bd063625 */ /* 0x001fca00078e00c0 */
[----:B------:R0:W5:Y:S02]  /*0a30*/  @P3 LDG.E.128 R164, [R6.64] ;  /* 0x0000000406a43981 */ /* 0x000164000c1e1d00 */
[----:B0-----:R-:W-:-:S05]  /*0a40*/  MOV R6, 0x8 ;  /* 0x0000000800067802 */ /* 0x001fca0000000f00 */
[----:B------:R-:W-:-:S05]  /*0a50*/  IMAD.WIDE.U32 R6, R188, R6, c[0x0][0x190] ;  /* 0x00006400bc067625 */ /* 0x000fca00078e0006 */
[----:B------:R0:W5:Y:S01]  /*0a60*/  LDG.E.64 R198, [R6.64] ;  /* 0x0000000406c67981 */ /* 0x000162000c1e1b00 */
[----:B------:R-:W-:Y:S02]  /*0a70*/  IADD3 R188, R188, 0x20, RZ ;  /* 0x00000020bcbc7810 */ /* 0x000fe40007ffe0ff */
[----:B------:R-:W-:Y:S02]  /*0a80*/  IADD3 R189, R189, 0x20, RZ ;  /* 0x00000020bdbd7810 */ /* 0x000fe40007ffe0ff */
.L_x_3690:
[----:B------:R-:W-:Y:S05]  /*0a90*/  BSYNC B2 ;  /* 0x0000000000027941 */ /* 0x000fea0003800000 */
.L_x_3689:
[----:B------:R-:W-:Y:S01]  /*0aa0*/  BSSY B2, `(.L_x_3691) ;  /* 0x000000b000027945 */ /* 0x000fe20003800000 */
[----:B------:R-:W-:Y:S05]  /*0ab0*/  @!P1 BRA `(.L_x_3692) ;  /* 0x0000009000009947 */ /* 0x000fea0003800000 */
[----:B------:R-:W-:-:S04]  /*0ac0*/  ISETP.NE.U32.AND P3, PT, RZ, c[0x0][0x218], PT ;  /* 0x00008600ff007a0c */ /* 0x000fc80003f65070 */
[----:B------:R-:W-:-:S13]  /*0ad0*/  ISETP.NE.AND.EX P3, PT, RZ, c[0x0][0x21c], PT, P3 ;  /* 0x00008700ff007a0c */ /* 0x000fda0003f65330 */
[----:B0-----:R-:W-:-:S05]  /*0ae0*/  @P3 IMAD.WIDE.U32 R6, R189, R192, c[0x0][0x218] ;  /* 0x00008600bd063625 */ /* 0x001fca00078e00c0 */
[----:B------:R0:W5:Y:S02]  /*0af0*/  @P3 LDG.E.128 R168, [R6.64] ;  /* 0x0000000406a83981 */ /* 0x000164000c1e1d00 */
[----:B0-----:R-:W-:-:S04]  /*0b00*/  IMAD.MOV.U32 R6, RZ, RZ, 0x8 ;  /* 0x00000008ff067424 */ /* 0x001fc800078e00ff */
[----:B------:R-:W-:-:S05]  /*0b10*/  IMAD.WIDE.U32 R6, R188, R6, c[0x0][0x190] ;  /* 0x00006400bc067625 */ /* 0x000fca00078e0006 */
[----:B------:R0:W5:Y:S01]  /*0b20*/  LDG.E.64 R202, [R6.64] ;  /* 0x0000000406ca7981 */ /* 0x000162000c1e1b00 */
[----:B------:R-:W-:Y:S02]  /*0b30*/  IADD3 R188, R188, 0x20, RZ ;  /* 0x00000020bcbc7810 */ /* 0x000fe40007ffe0ff */
[----:B------:R-:W-:Y:S02]  /*0b40*/  IADD3 R189, R189, 0x20, RZ ;  /* 0x00000020bdbd7810 */ /* 0x000fe40007ffe0ff */
.L_x_3692:
[----:B------:R-:W-:Y:S05]  /*0b50*/  BSYNC B2 ;  /* 0x0000000000027941 */ /* 0x000fea0003800000 */
.L_x_3691:
[----:B------:R-:W-:Y:S01]  /*0b60*/  ISETP.GE.U32.AND P3, PT, R5, 0x80, PT ;  /* 0x000000800500780c */ /* 0x000fe20003f66070 */
[----:B------:R-:W-:-:S12]  /*0b70*/  CS2R R226, SRZ ;  /* 0x0000000000e27805 */ /* 0x000fd8000001ff00 */
[----:B------:R-:W-:Y:S05]  /*0b80*/  @!P3 BRA `(.L_x_3693) ;  /* 0x000019400000b947 */ /* 0x000fea0003800000 */
[----:B------:R-:W-:-:S04]  /*0b90*/  ISETP.NE.U32.AND P3, PT, RZ, c[0x0][0x218], PT ;  /* 0x00008600ff007a0c */ /* 0x000fc80003f65070 */
[----:B------:R-:W-:-:S13]  /*0ba0*/  ISETP.NE.AND.EX P3, PT, RZ, c[0x0][0x21c], PT, P3 ;  /* 0x00008700ff007a0c */ /* 0x000fda0003f65330 */
[----:B0-----:R-:W-:-:S05]  /*0bb0*/  @P3 IMAD.WIDE.U32 R6, R189, R192, c[0x0][0x218] ;  /* 0x00008600bd063625 */ /* 0x001fca00078e00c0 */
[----:B------:R0:W5:Y:S02]  /*0bc0*/  @P3 LDG.E.128 R20, [R6.64] ;  /* 0x0000000406143981 */ /* 0x000164000c1e1d00 */
[----:B0-----:R-:W-:-:S10]  /*0bd0*/  HFMA2.MMA R6, -RZ, RZ, 0, 4.76837158203125e-07 ;  /* 0x00000008ff067435 */ /* 0x001fd400000001ff */
[----:B------:R-:W-:-:S05]  /*0be0*/  IMAD.WIDE.U32 R6, R188, R6, c[0x0][0x190] ;  /* 0x00006400bc067625 */ /* 0x000fca00078e0006 */
[----:B------:R0:W5:Y:S01]  /*0bf0*/  LDG.E.64 R204, [R6.64] ;  /* 0x0000000406cc7981 */ /* 0x000162000c1e1b00 */
[----:B------:R-:W-:Y:S01]  /*0c00*/  MOV R227, RZ ;  /* 0x000000ff00e37202 */ /* 0x000fe20000000f00 */
[----:B------:R-:W-:Y:S05]  /*0c10*/  BRA `(.L_x_3693) ;  /* 0x000018b000007947 */ /* 0x000fea0003800000 */
.L_x_3686:
[----:B------:R-:W-:Y:S01]  /*0c20*/  IADD3 R6, R188, -0x1, RZ ;  /* 0xffffffffbc067810 */ /* 0x000fe20007ffe0ff */
[----:B------:R-:W0:Y:S01]  /*0c30*/  LDC.U8 R191, c[0x0][0x1f0] ;  /* 0x00007c00ffbf7b82 */ /* 0x000e220000000000 */
[----:B-----5:R-:W-:-:S03]  /*0c40*/  ISETP.GE.AND P3, PT, R3, 0x1, PT ;  /* 0x000000010300780c */ /* 0x020fc60003f66270 */
[----:B------:R-:W-:-:S05]  /*0c50*/  IMAD R6, R6, c[0x0][0x168], RZ ;  /* 0x00005a0006067a24 */ /* 0x000fca00078e02ff */
[----:B------:R-:W-:-:S04]  /*0c60*/  SHF.R.S32.HI R7, RZ, 0x1f, R6 ;  /* 0x0000001fff077819 */ /* 0x000fc80000011406 */
[----:B------:R-:W-:Y:S02]  /*0c70*/  LEA.HI R188, R7, R6, RZ, 0x3 ;  /* 0x0000000607bc7211 */ /* 0x000fe400078f18ff */
[----:B------:R-:W-:Y:S02]  /*0c80*/  @P3 IADD3 R7, R3, -0x1, RZ ;  /* 0xffffffff03073810 */ /* 0x000fe40007ffe0ff */
[----:B------:R-:W-:-:S03]  /*0c90*/  LEA.HI.SX32 R197, R188, R189, 0x1d ;  /* 0x000000bdbcc57211 */ /* 0x000fc600078feaff */
[----:B------:R-:W-:-:S05]  /*0ca0*/  @P3 IMAD R7, R7, c[0x0][0x168], RZ ;  /* 0x00005a0007073a24 */ /* 0x000fca00078e02ff */
[----:B------:R-:W-:-:S04]  /*0cb0*/  @P3 SHF.R.S32.HI R6, RZ, 0x1f, R7 ;  /* 0x0000001fff063819 */ /* 0x000fc80000011407 */
[----:B------:R-:W-:Y:S01]  /*0cc0*/  @P3 LEA.HI R7, R6, R7, RZ, 0x3 ;  /* 0x0000000706073211 */ /* 0x000fe200078f18ff */
[----:B------:R-:W-:-:S03]  /*0cd0*/  IMAD.MOV.U32 R6, RZ, RZ, RZ ;  /* 0x000000ffff067224 */ /* 0x000fc600078e00ff */
[----:B------:R-:W-:Y:S01]  /*0ce0*/  @P3 LEA.HI.SX32 R6, R7, R189, 0x1d ;  /* 0x000000bd07063211 */ /* 0x000fe200078feaff */
[----:B------:R-:W-:-:S05]  /*0cf0*/  IMAD.WIDE R188, R0, R190, c[0x0][0x1a0] ;  /* 0x0000680000bc7625 */ /* 0x000fca00078e02be */
[----:B------:R-:W2:Y:S01]  /*0d00*/  LDG.E R7, [R188.64] ;  /* 0x00000004bc077981 */ /* 0x000ea2000c1e1900 */
[----:B------:R-:W-:Y:S01]  /*0d10*/  LOP3.LUT P4, RZ, R5, 0xffffffe0, RZ, 0xc0, !PT ;  /* 0xffffffe005ff7812 */ /* 0x000fe2000788c0ff */
[----:B------:R-:W-:Y:S01]  /*0d20*/  BSSY B2, `(.L_x_3694) ;  /* 0x0000070000027945 */ /* 0x000fe20003800000 */
[----:B0-----:R-:W-:Y:S01]  /*0d30*/  ISETP.NE.AND P3, PT, R191, RZ, PT ;  /* 0x000000ffbf00720c */ /* 0x001fe20003f65270 */
[----:B------:R-:W-:Y:S01]  /*0d40*/  CS2R R226, SRZ ;  /* 0x0000000000e27805 */ /* 0x000fe2000001ff00 */
[----:B------:R-:W-:Y:S02]  /*0d50*/  MOV R229, R4 ;  /* 0x0000000400e57202 */ /* 0x000fe40000000f00 */
[----:B--2---:R-:W-:-:S07]  /*0d60*/  FSEL R7, R7, RZ, !P3 ;  /* 0x000000ff07077208 */ /* 0x004fce0005800000 */
[----:B------:R-:W-:Y:S05]  /*0d70*/  @!P4 BRA `(.L_x_3695) ;  /* 0x000006a00000c947 */ /* 0x000fea0003800000 */
[-C--:B------:R-:W-:Y:S01]  /*0d80*/  IMAD.WIDE.U32 R188, R4, R192.reuse, c[0x0][0x188] ;  /* 0x0000620004bc7625 */ /* 0x080fe200078e00c0 */
[----:B------:R0:W-:Y:S03]  /*0d90*/  STL [R1+0x7c], R3 ;  /* 0x00007c0301007387 */ /* 0x0001e60000100800 */
[----:B------:R-:W-:Y:S01]  /*0da0*/  IMAD.WIDE.U32 R192, R197, R192, c[0x0][0x208] ;  /* 0x00008200c5c07625 */ /* 0x000fe200078e00c0 */
[----:B------:R1:W-:Y:S04]  /*0db0*/  STL [R1+0x78], R0 ;  /* 0x0000780001007387 */ /* 0x0003e80000100800 */
[----:B------:R-:W2:Y:S04]  /*0dc0*/  LDG.E.128 R188, [R188.64] ;  /* 0x00000004bcbc7981 */ /* 0x000ea8000c1e1d00 */
[----:B------:R-:W3:Y:S04]  /*0dd0*/  LDG.E.128 R192, [R192.64] ;  /* 0x00000004c0c07981 */ /* 0x000ee8000c1e1d00 */
[----:B0-----:R-:W4:Y:S01]  /*0de0*/  LDL R3, [R1+0x4c] ;  /* 0x00004c0001037983 */ /* 0x001f220000100800 */
[----:B------:R-:W-:-:S04]  /*0df0*/  ISETP.NE.U32.AND P3, PT, RZ, c[0x0][0x218], PT ;  /* 0x00008600ff007a0c */ /* 0x000fc80003f65070 */
[----:B------:R-:W-:-:S13]  /*0e00*/  ISETP.NE.AND.EX P3, PT, RZ, c[0x0][0x21c], PT, P3 ;  /* 0x00008700ff007a0c */ /* 0x000fda0003f65330 */
[----:B------:R0:W5:Y:S01]  /*0e10*/  @P3 LDG.E.128 R160, [R216.64] ;  /* 0x00000004d8a03981 */ /* 0x000162000c1e1d00 */
[----:B--2---:R-:W-:Y:S02]  /*0e20*/  PRMT R229, RZ, 0x7610, R188 ;  /* 0x00007610ffe57816 */ /* 0x004fe400000000bc */
[----:B------:R-:W-:Y:S02]  /*0e30*/  PRMT R250, RZ, 0x5410, R190 ;  /* 0x00005410fffa7816 */ /* 0x000fe400000000be */
[--C-:B------:R-:W-:Y:S02]  /*0e40*/  PRMT R227, RZ, 0x5410, R189.reuse ;  /* 0x00005410ffe37816 */ /* 0x100fe400000000bd */
[----:B------:R-:W-:Y:S02]  /*0e50*/  PRMT R248, RZ, 0x7610, R189 ;  /* 0x00007610fff87816 */ /* 0x000fe400000000bd */
[----:B------:R-:W-:Y:S01]  /*0e60*/  PRMT R224, RZ, 0x5410, R188 ;  /* 0x00005410ffe07816 */ /* 0x000fe200000000bc */
[----:B------:R-:W-:Y:S01]  /*0e70*/  FADD.FTZ R249, -R7, R229 ;  /* 0x000000e507f97221 */ /* 0x000fe20000010100 */
[----:B---3--:R-:W-:-:S02]  /*0e80*/  PRMT R189, RZ, 0x5410, R195 ;  /* 0x00005410ffbd7816 */ /* 0x008fc400000000c3 */
[----:B------:R-:W-:Y:S01]  /*0e90*/  PRMT R188, RZ, 0x7610, R195 ;  /* 0x00007610ffbc7816 */ /* 0x000fe200000000c3 */
[C---:B------:R-:W-:Y:S01]  /*0ea0*/  FADD.FTZ R195, -R7.reuse, R250 ;  /* 0x000000fa07c37221 */ /* 0x040fe20000010100 */
[----:B------:R-:W-:Y:S01]  /*0eb0*/  PRMT R190, RZ, 0x7610, R190 ;  /* 0x00007610ffbe7816 */ /* 0x000fe200000000be */
[C---:B------:R-:W-:Y:S01]  /*0ec0*/  FADD.FTZ R229, -R7.reuse, R227 ;  /* 0x000000e307e57221 */ /* 0x040fe20000010100 */
[----:B------:R-:W2:Y:S01]  /*0ed0*/  LDL R250, [R1+0x48] ;  /* 0x0000480001fa7983 */ /* 0x000ea20000100800 */
[--C-:B------:R-:W-:Y:S01]  /*0ee0*/  PRMT R252, RZ, 0x7610, R191.reuse ;  /* 0x00007610fffc7816 */ /* 0x100fe200000000bf */
[----:B------:R-:W-:Y:S01]  /*0ef0*/  FADD.FTZ R227, -R7, R248 ;  /* 0x000000f807e37221 */ /* 0x000fe20000010100 */
[----:B------:R-:W-:Y:S01]  /*0f00*/  PRMT R251, RZ, 0x5410, R191 ;  /* 0x00005410fffb7816 */ /* 0x000fe200000000bf */
[----:B------:R-:W3:Y:S01]  /*0f10*/  LDL R248, [R1+0x50] ;  /* 0x0000500001f87983 */ /* 0x000ee20000100800 */
[--C-:B0-----:R-:W-:Y:S02]  /*0f20*/  PRMT R217, RZ, 0x5410, R193.reuse ;  /* 0x00005410ffd97816 */ /* 0x101fe400000000c1 */
[----:B------:R-:W-:-:S02]  /*0f30*/  PRMT R216, RZ, 0x7610, R193 ;  /* 0x00007610ffd87816 */ /* 0x000fc400000000c1 */
[--C-:B------:R-:W-:Y:S02]  /*0f40*/  PRMT R193, RZ, 0x5410, R194.reuse ;  /* 0x00005410ffc17816 */ /* 0x100fe400000000c2 */
[----:B------:R-:W-:Y:S01]  /*0f50*/  PRMT R191, RZ, 0x7610, R194 ;  /* 0x00007610ffbf7816 */ /* 0x000fe200000000c2 */
[C---:B------:R-:W-:Y:S02]  /*0f60*/  FADD.FTZ R194, -R7.reuse, R190 ;  /* 0x000000be07c27221 */ /* 0x040fe40000010100 */
[----:B------:R-:W-:Y:S02]  /*0f70*/  FADD.FTZ R190, -R7, R252 ;  /* 0x000000fc07be7221 */ /* 0x000fe40000010100 */
[----:B------:R-:W3:Y:S01]  /*0f80*/  LDL R252, [R1+0x54] ;  /* 0x0000540001fc7983 */ /* 0x000ee20000100800 */
[----:B------:R-:W-:Y:S01]  /*0f90*/  PRMT R226, RZ, 0x7610, R192 ;  /* 0x00007610ffe27816 */ /* 0x000fe200000000c0 */
[----:B-1----:R-:W-:-:S04]  /*0fa0*/  FMUL.FTZ R0, R2, R249 ;  /* 0x000000f902007220 */ /* 0x002fc80000410000 */
[----:B------:R-:W-:Y:S01]  /*0fb0*/  FADD.FTZ R101, R101, R226 ;  /* 0x000000e265657221 */ /* 0x000fe20000010000 */
[----:B------:R-:W-:Y:S01]  /*0fc0*/  STL [R1+0x20], R0 ;  /* 0x0000200001007387 */ /* 0x000fe20000100800 */
[-C--:B------:R-:W-:Y:S02]  /*0fd0*/  FFMA.FTZ R69, R0, R226.reuse, R69 ;  /* 0x000000e200457223 */ /* 0x080fe40000010045 */
[----:B----4-:R-:W-:Y:S02]  /*0fe0*/  FMUL.FTZ R3, R3, R226 ;  /* 0x000000e203037220 */ /* 0x010fe40000410000 */
[----:B------:R-:W4:Y:S01]  /*0ff0*/  LDL R226, [R1+0x38] ;  /* 0x0000380001e27983 */ /* 0x000f220000100800 */
[----:B------:R-:W-:Y:S01]  /*1000*/  FADD.FTZ R224, -R7, R224 ;  /* 0x000000e007e07221 */ /* 0x000fe20000010100 */
[----:B------:R-:W-:-:S03]  /*1010*/  PRMT R225, RZ, 0x5410, R192 ;  /* 0x00005410ffe17816 */ /* 0x000fc600000000c0 */
[----:B------:R-:W-:Y:S02]  /*1020*/  FMUL.FTZ R224, R2, R224 ;  /* 0x000000e002e07220 */ /* 0x000fe40000410000 */
[----:B------:R-:W-:Y:S02]  /*1030*/  FADD.FTZ R192, -R7, R251 ;  /* 0x000000fb07c07221 */ /* 0x000fe40000010100 */
[----:B------:R-:W-:Y:S02]  /*1040*/  FADD.FTZ R100, R100, R225 ;  /* 0x000000e164647221 */ /* 0x000fe40000010000 */
[----:B------:R-:W-:Y:S02]  /*1050*/  FFMA.FTZ R68, R224, R225, R68 ;  /* 0x000000e1e0447223 */ /* 0x000fe40000010044 */
[----:B------:R-:W-:-:S05]  /*1060*/  FMUL.FTZ R251, R2, R229 ;  /* 0x000000e502fb7220 */ /* 0x000fca0000410000 */
[----:B------:R-:W-:Y:S04]  /*1070*/  STL [R1+0x18], R251 ;  /* 0x000018fb01007387 */ /* 0x000fe80000100800 */
[----:B------:R0:W-:Y:S01]  /*1080*/  STL [R1+0x1c], R3 ;  /* 0x00001c0301007387 */ /* 0x0001e20000100800 */
[----:B------:R-:W-:Y:S01]  /*1090*/  FADD.FTZ R102, R102, R217 ;  /* 0x000000d966667221 */ /* 0x000fe20000010000 */
[----:B------:R-:W-:Y:S01]  /*10a0*/  HFMA2.MMA R200, -RZ, RZ, 0, 4.76837158203125e-07 ;  /* 0x00000008ffc87435 */ /* 0x000fe200000001ff */
[----:B------:R-:W-:Y:S02]  /*10b0*/  FFMA.FTZ R70, R251, R217, R70 ;  /* 0x000000d9fb467223 */ /* 0x000fe40000010046 */
[----:B------:R-:W-:-:S07]  /*10c0*/  FADD.FTZ R104, R104, R193 ;  /* 0x000000c168687221 */ /* 0x000fce0000010000 */
[----:B------:R-:W-:-:S06]  /*10d0*/  IMAD.WIDE.U32 R200, R6, R200, c[0x0][0x190] ;  /* 0x0000640006c87625 */ /* 0x000fcc00078e00c8 */
[----:B------:R-:W5:Y:S01]  /*10e0*/  LDG.E.64 R200, [R200.64] ;  /* 0x00000004c8c87981 */ /* 0x000f62000c1e1b00 */
[----:B--2---:R-:W-:Y:S02]  /*10f0*/  FMUL.FTZ R225, R250, R225 ;  /* 0x000000e1fae17220 */ /* 0x004fe40000410000 */
[----:B------:R-:W-:Y:S02]  /*1100*/  FMUL.FTZ R250, R2, R227 ;  /* 0x000000e302fa7220 */ /* 0x000fe40000410000 */
[----:B---3--:R-:W-:-:S03]  /*1110*/  FMUL.FTZ R249, R248, R217 ;  /* 0x000000d9f8f97220 */ /* 0x008fc60000410000 */
[----:B------:R1:W-:Y:S04]  /*1120*/  STL [R1+0x10], R250 ;  /* 0x000010fa01007387 */ /* 0x0003e80000100800 */
[----:B------:R2:W-:Y:S01]  /*1130*/  STL [R1+0x14], R249 ;  /* 0x000014f901007387 */ /* 0x0005e20000100800 */
[----:B------:R-:W-:-:S03]  /*1140*/  FMUL.FTZ R229, R252, R216 ;  /* 0x000000d8fce57220 */ /* 0x000fc60000410000 */
[----:B------:R-:W1:Y:S04]  /*1150*/  LDL R227, [R1+0x40] ;  /* 0x0000400001e37983 */ /* 0x000e680000100800 */
[----:B------:R-:W3:Y:S01]  /*1160*/  LDL R252, [R1+0x3c] ;  /* 0x00003c0001fc7983 */ /* 0x000ee20000100800 */
[C---:B------:R-:W-:Y:S02]  /*1170*/  FMUL.FTZ R248, R2.reuse, R195 ;  /* 0x000000c302f87220 */ /* 0x040fe40000410000 */
[----:B------:R-:W-:Y:S02]  /*1180*/  FMUL.FTZ R217, R2, R194 ;  /* 0x000000c202d97220 */ /* 0x000fe40000410000 */
[-C--:B------:R-:W-:Y:S02]  /*1190*/  FFMA.FTZ R72, R248, R193.reuse, R72 ;  /* 0x000000c1f8487223 */ /* 0x080fe40000010048 */
[----:B----4-:R-:W-:Y:S01]  /*11a0*/  FMUL.FTZ R226, R226, R193 ;  /* 0x000000c1e2e27220 */ /* 0x010fe20000410000 */
[----:B------:R-:W-:Y:S01]  /*11b0*/  STL [R1+0x8], R248 ;  /* 0x000008f801007387 */ /* 0x000fe20000100800 */
[----:B------:R-:W-:-:S02]  /*11c0*/  FADD.FTZ R193, RZ, R225 ;  /* 0x000000e1ffc17221 */ /* 0x000fc40000010000 */
[----:B------:R-:W-:Y:S01]  /*11d0*/  FFMA.FTZ R194, R224, R225, RZ ;  /* 0x000000e1e0c27223 */ /* 0x000fe200000100ff */
[----:B------:R4:W-:Y:S01]  /*11e0*/  STL [R1+0xc], R229 ;  /* 0x00000ce501007387 */ /* 0x0009e20000100800 */
[----:B------:R-:W-:Y:S02]  /*11f0*/  FADD.FTZ R193, R193, R3 ;  /* 0x00000003c1c17221 */ /* 0x000fe40000010000 */
[----:B------:R-:W-:Y:S01]  /*1200*/  FFMA.FTZ R194, R0, R3, R194 ;  /* 0x0000000300c27223 */ /* 0x000fe200000100c2 */
[----:B------:R1:W-:Y:S04]  /*1210*/  STL [R1+0x4], R226 ;  /* 0x000004e201007387 */ /* 0x0003e80000100800 */
[----:B------:R1:W-:Y:S04]  /*1220*/  STL [R1], R217 ;  /* 0x000000d901007387 */ /* 0x0003e80000100800 */
[----:B0-----:R0:W5:Y:S04]  /*1230*/  LDL.LU R3, [R1+0x7c] ;  /* 0x00007c0001037983 */ /* 0x0011680000300800 */
[----:B------:R0:W5:Y:S04]  /*1240*/  LDL.LU R0, [R1+0x78] ;  /* 0x0000780001007983 */ /* 0x0001680000300800 */
[----:B------:R-:W4:Y:S01]  /*1250*/  LDL R195, [R1+0x44] ;  /* 0x0000440001c37983 */ /* 0x000f220000100800 */
[----:B------:R-:W-:-:S02]  /*1260*/  FADD.FTZ R105, R105, R191 ;  /* 0x000000bf69697221 */ /* 0x000fc40000010000 */
[----:B------:R-:W-:Y:S02]  /*1270*/  FFMA.FTZ R73, R217, R191, R73 ;  /* 0x000000bfd9497223 */ /* 0x000fe40000010049 */
[----:B------:R-:W-:Y:S02]  /*1280*/  FADD.FTZ R193, R193, R249 ;  /* 0x000000f9c1c17221 */ /* 0x000fe40000010000 */
[----:B------:R-:W-:Y:S02]  /*1290*/  FFMA.FTZ R71, R250, R216, R71 ;  /* 0x000000d8fa477223 */ /* 0x000fe40000010047 */
[----:B------:R-:W-:Y:S01]  /*12a0*/  FADD.FTZ R106, R106, R189 ;  /* 0x000000bd6a6a7221 */ /* 0x000fe20000010000 */
[----:B------:R-:W-:Y:S01]  /*12b0*/  IADD3 R197, R197, 0x20, RZ ;  /* 0x00000020c5c57810 */ /* 0x000fe20007ffe0ff */
[----:B------:R-:W-:Y:S01]  /*12c0*/  FADD.FTZ R103, R103, R216 ;  /* 0x000000d867677221 */ /* 0x000fe20000010000 */
[----:B------:R-:W-:Y:S01]  /*12d0*/  IADD3 R6, R6, 0x20, RZ ;  /* 0x0000002006067810 */ /* 0x000fe20007ffe0ff */
[----:B------:R-:W-:-:S02]  /*12e0*/  FADD.FTZ R107, R107, R188 ;  /* 0x000000bc6b6b7221 */ /* 0x000fc40000010000 */
[----:B---3--:R-:W-:Y:S02]  /*12f0*/  FMUL.FTZ R252, R252, R191 ;  /* 0x000000bffcfc7220 */ /* 0x008fe40000410000 */
[----:B------:R-:W-:Y:S02]  /*1300*/  FFMA.FTZ R191, R251, R249, R194 ;  /* 0x000000f9fbbf7223 */ /* 0x000fe400000100c2 */
[----:B------:R-:W-:Y:S02]  /*1310*/  FMUL.FTZ R251, R2, R192 ;  /* 0x000000c002fb7220 */ /* 0x000fe40000410000 */
[----:B------:R-:W-:Y:S02]  /*1320*/  FADD.FTZ R192, R193, R229 ;  /* 0x000000e5c1c07221 */ /* 0x000fe40000010000 */
[----:B------:R-:W-:Y:S02]  /*1330*/  FFMA.FTZ R191, R250, R229, R191 ;  /* 0x000000e5fabf7223 */ /* 0x000fe400000100bf */
[----:B------:R-:W-:-:S02]  /*1340*/  FFMA.FTZ R74, R251, R189, R74 ;  /* 0x000000bdfb4a7223 */ /* 0x000fc4000001004a */
[----:B-1----:R-:W-:Y:S02]  /*1350*/  FMUL.FTZ R250, R227, R189 ;  /* 0x000000bde3fa7220 */ /* 0x002fe40000410000 */
[----:B------:R-:W-:Y:S02]  /*1360*/  FADD.FTZ R189, R192, R226 ;  /* 0x000000e2c0bd7221 */ /* 0x000fe40000010000 */
[----:B------:R-:W-:Y:S02]  /*1370*/  FFMA.FTZ R191, R248, R226, R191 ;  /* 0x000000e2f8bf7223 */ /* 0x000fe400000100bf */
[----:B------:R-:W-:Y:S02]  /*1380*/  FADD.FTZ R189, R189, R252 ;  /* 0x000000fcbdbd7221 */ /* 0x000fe40000010000 */
[----:B------:R-:W-:Y:S02]  /*1390*/  FFMA.FTZ R191, R217, R252, R191 ;  /* 0x000000fcd9bf7223 */ /* 0x000fe400000100bf */
[----:B--2---:R-:W-:-:S02]  /*13a0*/  FMUL.FTZ R249, R2, R190 ;  /* 0x000000be02f97220 */ /* 0x004fc40000410000 */
[----:B------:R-:W-:Y:S02]  /*13b0*/  FADD.FTZ R189, R189, R250 ;  /* 0x000000fabdbd7221 */ /* 0x000fe40000010000 */
[----:B------:R-:W-:Y:S01]  /*13c0*/  FFMA.FTZ R191, R251, R250, R191 ;  /* 0x000000fafbbf7223 */ /* 0x000fe200000100bf */
[----:B----4-:R-:W-:Y:S01]  /*13d0*/  IADD3 R229, R4, 0x20, RZ ;  /* 0x0000002004e57810 */ /* 0x010fe20007ffe0ff */
[-C--:B------:R-:W-:Y:S02]  /*13e0*/  FFMA.FTZ R75, R249, R188.reuse, R75 ;  /* 0x000000bcf94b7223 */ /* 0x080fe4000001004b */
[----:B------:R-:W-:-:S04]  /*13f0*/  FMUL.FTZ R248, R195, R188 ;  /* 0x000000bcc3f87220 */ /* 0x000fc80000410000 */
[----:B------:R-:W-:Y:S02]  /*1400*/  FADD.FTZ R226, R189, R248 ;  /* 0x000000f8bde27221 */ /* 0x000fe40000010000 */
[----:B------:R-:W-:Y:S02]  /*1410*/  FFMA.FTZ R227, R249, R248, R191 ;  /* 0x000000f8f9e37223 */ /* 0x000fe400000100bf */
.L_x_3695:
[----:B0-----:R-:W-:Y:S05]  /*1420*/  BSYNC B2 ;  /* 0x0000000000027941 */ /* 0x001fea0003800000 */
.L_x_3694:
[----:B------:R-:W-:Y:S01]  /*1430*/  BSSY B2, `(.L_x_3696) ;  /* 0x0000059000027945 */ /* 0x000fe20003800000 */
        /* <DEDUP_REMOVED lines=10> */
[----:B0-----:R-:W-:-:S04]  /*14e0*/  IMAD.MOV.U32 R188, RZ, RZ, 0x8 ;  /* 0x00000008ffbc7424 */ /* 0x001fc800078e00ff */
[----:B------:R-:W-:-:S05]  /*14f0*/  IMAD.WIDE.U32 R188, R6, R188, c[0x0][0x190] ;  /* 0x0000640006bc7625 */ /* 0x000fca00078e00bc */
[----:B------:R3:W5:Y:S01]  /*1500*/  LDG.E.64 R198, [R188.64] ;  /* 0x00000004bcc67981 */ /* 0x000762000c1e1b00 */
[----:B------:R-:W-:Y:S02]  /*1510*/  IADD3 R197, R197, 0x20, RZ ;  /* 0x00000020c5c57810 */ /* 0x000fe40007ffe0ff */
        /* <DEDUP_REMOVED lines=11> */
[C---:B------:R-:W-:Y:S01]  /*15d0*/  FMUL.FTZ R242, R2.reuse, R192 ;  /* 0x000000c002f27220 */ /* 0x040fe20000410000 */
[----:B------:R-:W-:Y:S01]  /*15e0*/  PRMT R239, RZ, 0x5410, R11 ;  /* 0x00005410ffef7816 */ /* 0x000fe2000000000b */
[C---:B------:R-:W-:Y:S01]  /*15f0*/  FADD.FTZ R190, -R7.reuse, R195 ;  /* 0x000000c307be7221 */ /* 0x040fe20000010100 */
[----:B------:R-:W-:Y:S01]  /*1600*/  PRMT R240, RZ, 0x7610, R11 ;  /* 0x00007610fff07816 */ /* 0x000fe2000000000b */
[----:B------:R-:W-:Y:S01]  /*1610*/  FMUL.FTZ R244, R2, R194 ;  /* 0x000000c202f47220 */ /* 0x000fe20000410000 */
[----:B------:R-:W-:Y:S01]  /*1620*/  PRMT R8, RZ, 0x5410, R13 ;  /* 0x00005410ff087816 */ /* 0x000fe2000000000d */
[----:B------:R-:W-:Y:S01]  /*1630*/  FMUL.FTZ R245, R24, R189 ;  /* 0x000000bd18f57220 */ /* 0x000fe20000410000 */
[--C-:B------:R-:W-:Y:S01]  /*1640*/  PRMT R9, RZ, 0x5410, R14.reuse ;  /* 0x00005410ff097816 */ /* 0x100fe2000000000e */
[----:B------:R-:W-:Y:S01]  /*1650*/  FMUL.FTZ R246, R2, R193 ;  /* 0x000000c102f67220 */ /* 0x000fe20000410000 */
[----:B------:R-:W-:Y:S01]  /*1660*/  PRMT R11, RZ, 0x7610, R14 ;  /* 0x00007610ff0b7816 */ /* 0x000fe2000000000e */
[C---:B------:R-:W-:Y:S01]  /*1670*/  FADD.FTZ R14, -R7.reuse, R217 ;  /* 0x000000d9070e7221 */ /* 0x040fe20000010100 */
[----:B------:R-:W-:Y:S01]  /*1680*/  PRMT R216, RZ, 0x7610, R10 ;  /* 0x00007610ffd87816 */ /* 0x000fe2000000000a */
[----:B------:R-:W-:Y:S01]  /*1690*/  FADD.FTZ R193, -R7, R240 ;  /* 0x000000f007c17221 */ /* 0x000fe20000010100 */
[----:B------:R-:W-:Y:S01]  /*16a0*/  PRMT R188, RZ, 0x7610, R12 ;  /* 0x00007610ffbc7816 */ /* 0x000fe2000000000c */
[----:B------:R-:W-:Y:S01]  /*16b0*/  FADD.FTZ R110, R110, R8 ;  /* 0x000000086e6e7221 */ /* 0x000fe20000010000 */
[----:B------:R-:W-:Y:S01]  /*16c0*/  PRMT R10, RZ, 0x7610, R13 ;  /* 0x00007610ff0a7816 */ /* 0x000fe2000000000d */
[-C--:B------:R-:W-:Y:S01]  /*16d0*/  FFMA.FTZ R78, R242, R8.reuse, R78 ;  /* 0x00000008f24e7223 */ /* 0x080fe2000001004e */
[--C-:B------:R-:W-:Y:S01]  /*16e0*/  PRMT R13, RZ, 0x5410, R15.reuse ;  /* 0x00005410ff0d7816 */ /* 0x100fe2000000000f */
[----:B------:R-:W-:Y:S01]  /*16f0*/  FMUL.FTZ R241, R26, R8 ;  /* 0x000000081af17220 */ /* 0x000fe20000410000 */
[----:B------:R-:W-:Y:S01]  /*1700*/  PRMT R15, RZ, 0x7610, R15 ;  /* 0x00007610ff0f7816 */ /* 0x000fe2000000000f */
[----:B------:R-:W-:-:S02]  /*1710*/  FMUL.FTZ R240, R2, R190 ;  /* 0x000000be02f07220 */ /* 0x000fc40000410000 */
[----:B------:R-:W-:Y:S02]  /*1720*/  FMUL.FTZ R8, R2, R14 ;  /* 0x0000000e02087220 */ /* 0x000fe40000410000 */
[----:B------:R-:W-:Y:S02]  /*1730*/  FADD.FTZ R12, -R7, R216 ;  /* 0x000000d8070c7221 */ /* 0x000fe40000010100 */
[----:B------:R-:W-:Y:S02]  /*1740*/  FADD.FTZ R109, R109, R188 ;  /* 0x000000bc6d6d7221 */ /* 0x000fe40000010000 */
[-C--:B------:R-:W-:Y:S02]  /*1750*/  FFMA.FTZ R77, R244, R188.reuse, R77 ;  /* 0x000000bcf44d7223 */ /* 0x080fe4000001004d */
        /* <DEDUP_REMOVED lines=34> */
[----:B------:R-:W-:Y:S02]  /*1980*/  FMUL.FTZ R15, R31, R15 ;  /* 0x0000000f1f0f7220 */ /* 0x000fe40000410000 */
[----:B------:R-:W-:Y:S02]  /*1990*/  FFMA.FTZ R188, R12, R13, R190 ;  /* 0x0000000d0cbc7223 */ /* 0x000fe400000100be */
[----:B------:R-:W-:Y:S02]  /*19a0*/  FADD.FTZ R226, R189, R15 ;  /* 0x0000000fbde27221 */ /* 0x000fe40000010000 */
[----:B------:R-:W-:-:S02]  /*19b0*/  FFMA.FTZ R227, R14, R15, R188 ;  /* 0x0000000f0ee37223 */ /* 0x000fc400000100bc */
.L_x_3697:
[----:B------:R-:W-:Y:S05]  /*19c0*/  BSYNC B2 ;  /* 0x0000000000027941 */ /* 0x000fea0003800000 */
.L_x_3696:
[----:B------:R-:W-:Y:S01]  /*19d0*/  BSSY B2, `(.L_x_3698) ;  /* 0x0000059000027945 */ /* 0x000fe20003800000 */
[----:B------:R-:W-:Y:S05]  /*19e0*/  @!P1 BRA `(.L_x_3699) ;  /* 0x0000057000009947 */ /* 0x000fea0003800000 */
[----:B------:R-:W-:-:S10]  /*19f0*/  HFMA2.MMA R192, -RZ, RZ, 0, 9.5367431640625e-07 ;  /* 0x00000010ffc07435 */ /* 0x000fd400000001ff */
[----:B------:R-:W-:-:S06]  /*1a00*/  IMAD.WIDE.U32 R16, R229, R192, c[0x0][0x188] ;  /* 0x00006200e5107625 */ /* 0x000fcc00078e00c0 */
[----:B------:R-:W2:Y:S01]  /*1a10*/  LDG.E.128 R16, [R16.64] ;  /* 0x0000000410107981 */ /* 0x000ea2000c1e1d00 */
[----:B------:R-:W-:-:S06]  /*1a20*/  IMAD.WIDE.U32 R188, R197, R192, c[0x0][0x208] ;  /* 0x00008200c5bc7625 */ /* 0x000fcc00078e00c0 */
[----:B------:R-:W3:Y:S01]  /*1a30*/  LDG.E.128 R188, [R188.64] ;  /* 0x00000004bcbc7981 */ /* 0x000ee2000c1e1d00 */
[----:B------:R-:W-:-:S04]  /*1a40*/  ISETP.NE.U32.AND P3, PT, RZ, c[0x0][0x218], PT ;  /* 0x00008600ff007a0c */ /* 0x000fc80003f65070 */
[----:B------:R-:W-:-:S13]  /*1a50*/  ISETP.NE.AND.EX P3, PT, RZ, c[0x0][0x21c], PT, P3 ;  /* 0x00008700ff007a0c */ /* 0x000fda0003f65330 */
[----:B------:R-:W-:-:S05]  /*1a60*/  @P3 IMAD.WIDE.U32 R192, R229, R192, c[0x0][0x218] ;  /* 0x00008600e5c03625 */ /* 0x000fca00078e00c0 */
[----:B------:R0:W5:Y:S02]  /*1a70*/  @P3 LDG.E.128 R168, [R192.64] ;  /* 0x00000004c0a83981 */ /* 0x000164000c1e1d00 */
[----:B0-----:R-:W-:-:S05]  /*1a80*/  MOV R192, 0x8 ;  /* 0x0000000800c07802 */ /* 0x001fca0000000f00 */
[----:B------:R-:W-:-:S05]  /*1a90*/  IMAD.WIDE.U32 R192, R6, R192, c[0x0][0x190] ;  /* 0x0000640006c07625 */ /* 0x000fca00078e00c0 */
[----:B------:R2:W5:Y:S01]  /*1aa0*/  LDG.E.64 R202, [R192.64] ;  /* 0x00000004c0ca7981 */ /* 0x000562000c1e1b00 */
[----:B------:R-:W-:Y:S02]  /*1ab0*/  IADD3 R197, R197, 0x20, RZ ;  /* 0x00000020c5c57810 */ /* 0x000fe40007ffe0ff */
        /* <DEDUP_REMOVED lines=9> */
[C---:B------:R-:W-:Y:S01]  /*1b50*/  FADD.FTZ R206, -R7.reuse, R196 ;  /* 0x000000c407ce7221 */ /* 0x040fe20000010100 */
[--C-:B------:R-:W-:Y:S01]  /*1b60*/  PRMT R210, RZ, 0x5410, R19.reuse ;  /* 0x00005410ffd27816 */ /* 0x100fe20000000013 */
[C---:B------:R-:W-:Y:S01]  /*1b70*/  FMUL.FTZ R17, R2.reuse, R17 ;  /* 0x0000001102117220 */ /* 0x040fe20000410000 */
[----:B------:R-:W-:Y:S01]  /*1b80*/  PRMT R216, RZ, 0x7610, R19 ;  /* 0x00007610ffd87816 */ /* 0x000fe20000000013 */
[C---:B------:R-:W-:Y:S01]  /*1b90*/  FADD.FTZ R196, -R7.reuse, R195 ;  /* 0x000000c307c47221 */ /* 0x040fe20000010100 */
[----:B---3--:R-:W-:Y:S01]  /*1ba0*/  PRMT R19, RZ, 0x7610, R188 ;  /* 0x00007610ff137816 */ /* 0x008fe200000000bc */
[----:B------:R-:W-:Y:S01]  /*1bb0*/  FADD.FTZ R195, -R7, R209 ;  /* 0x000000d107c37221 */ /* 0x000fe20000010100 */
[----:B------:R-:W-:Y:S01]  /*1bc0*/  PRMT R207, RZ, 0x7610, R18 ;  /* 0x00007610ffcf7816 */ /* 0x000fe20000000012 */
[C---:B------:R-:W-:Y:S01]  /*1bd0*/  FMUL.FTZ R16, R2.reuse, R208 ;  /* 0x000000d002107220 */ /* 0x040fe20000410000 */
        /* <DEDUP_REMOVED lines=44> */
[----:B------:R-:W-:Y:S02]  /*1ea0*/  FADD.FTZ R209, -R7, R216 ;  /* 0x000000d807d17221 */ /* 0x000fe40000010100 */
[----:B------:R-:W-:Y:S02]  /*1eb0*/  FFMA.FTZ R190, R206, R228, R190 ;  /* 0x000000e4cebe7223 */ /* 0x000fe400000100be */
[----:B------:R-:W-:Y:S02]  /*1ec0*/  FADD.FTZ R189, R188, R208 ;  /* 0x000000d0bcbd7221 */ /* 0x000fe40000010000 */
[----:B------:R-:W-:Y:S02]  /*1ed0*/  FMUL.FTZ R209, R2, R209 ;  /* 0x000000d102d17220 */ /* 0x000fe40000410000 */
[----:B------:R-:W-:Y:S02]  /*1ee0*/  FMUL.FTZ R210, R43, R191 ;  /* 0x000000bf2bd27220 */ /* 0x000fe40000410000 */
[----:B------:R-:W-:-:S02]  /*1ef0*/  FFMA.FTZ R188, R207, R208, R190 ;  /* 0x000000d0cfbc7223 */ /* 0x000fc400000100be */
[----:B------:R-:W-:Y:S02]  /*1f00*/  FADD.FTZ R118, R118, R194 ;  /* 0x000000c276767221 */ /* 0x000fe40000010000 */
[----:B------:R-:W-:Y:S02]  /*1f10*/  FFMA.FTZ R86, R18, R194, R86 ;  /* 0x000000c212567223 */ /* 0x000fe40000010056 */
[----:B------:R-:W-:Y:S02]  /*1f20*/  FADD.FTZ R123, R123, R191 ;  /* 0x000000bf7b7b7221 */ /* 0x000fe40000010000 */
[----:B------:R-:W-:Y:S02]  /*1f30*/  FFMA.FTZ R91, R209, R191, R91 ;  /* 0x000000bfd15b7223 */ /* 0x000fe4000001005b */
[----:B------:R-:W-:Y:S02]  /*1f40*/  FADD.FTZ R226, R189, R210 ;  /* 0x000000d2bde27221 */ /* 0x000fe40000010000 */
[----:B------:R-:W-:-:S02]  /*1f50*/  FFMA.FTZ R227, R209, R210, R188 ;  /* 0x000000d2d1e37223 */ /* 0x000fc400000100bc */
.L_x_3699:
[----:B------:R-:W-:Y:S05]  /*1f60*/  BSYNC B2 ;  /* 0x0000000000027941 */ /* 0x000fea0003800000 */
.L_x_3698:
[----:B------:R-:W-:-:S13]  /*1f70*/  ISETP.GE.U32.AND P3, PT, R5, 0x80, PT ;  /* 0x000000800500780c */ /* 0x000fda0003f66070 */
[----:B------:R-:W-:Y:S05]  /*1f80*/  @!P3 BRA `(.L_x_3693) ;  /* 0x000005400000b947 */ /* 0x000fea0003800000 */
[----:B------:R-:W-:-:S10]  /*1f90*/  HFMA2.MMA R216, -RZ, RZ, 0, 9.5367431640625e-07 ;  /* 0x00000010ffd87435 */ /* 0x000fd400000001ff */
        /* <DEDUP_REMOVED lines=9> */
[----:B------:R-:W-:-:S06]  /*2030*/  IMAD.WIDE.U32 R204, R6, R204, c[0x0][0x190] ;  /* 0x0000640006cc7625 */ /* 0x000fcc00078e00cc */
[----:B------:R-:W5:Y:S01]  /*2040*/  LDG.E.64 R204, [R204.64] ;  /* 0x00000004cccc7981 */ /* 0x000f62000c1e1b00 */
[--C-:B--2---:R-:W-:Y:S02]  /*2050*/  PRMT R211, RZ, 0x5410, R188.reuse ;  /* 0x00005410ffd37816 */ /* 0x104fe400000000bc */
[----:B------:R-:W-:Y:S02]  /*2060*/  PRMT R215, RZ, 0x7610, R188 ;  /* 0x00007610ffd77816 */ /* 0x000fe400000000bc */
[--C-:B------:R-:W-:Y:S02]  /*2070*/  PRMT R197, RZ, 0x5410, R189.reuse ;  /* 0x00005410ffc57816 */ /* 0x100fe400000000bd */
[----:B------:R-:W-:Y:S01]  /*2080*/  PRMT R213, RZ, 0x7610, R189 ;  /* 0x00007610ffd57816 */ /* 0x000fe200000000bd */
[C---:B------:R-:W-:Y:S01]  /*2090*/  FADD.FTZ R189, -R7.reuse, R211 ;  /* 0x000000d307bd7221 */ /* 0x040fe20000010100 */
[--C-:B------:R-:W-:Y:S01]  /*20a0*/  PRMT R188, RZ, 0x5410, R190.reuse ;  /* 0x00005410ffbc7816 */ /* 0x100fe200000000be */
[C---:B------:R-:W-:Y:S01]  /*20b0*/  FADD.FTZ R215, -R7.reuse, R215 ;  /* 0x000000d707d77221 */ /* 0x040fe20000010100 */
[----:B------:R-:W-:Y:S01]  /*20c0*/  PRMT R212, RZ, 0x7610, R190 ;  /* 0x00007610ffd47816 */ /* 0x000fe200000000be */
[C---:B------:R-:W-:Y:S01]  /*20d0*/  FADD.FTZ R211, -R7.reuse, R197 ;  /* 0x000000c507d37221 */ /* 0x040fe20000010100 */
[--C-:B---3--:R-:W-:Y:S01]  /*20e0*/  PRMT R214, RZ, 0x5410, R192.reuse ;  /* 0x00005410ffd67816 */ /* 0x108fe200000000c0 */
[C---:B------:R-:W-:Y:S01]  /*20f0*/  FADD.FTZ R197, -R7.reuse, R213 ;  /* 0x000000d507c57221 */ /* 0x040fe20000010100 */
[----:B------:R-:W-:Y:S01]  /*2100*/  PRMT R213, RZ, 0x7610, R192 ;  /* 0x00007610ffd57816 */ /* 0x000fe200000000c0 */
[----:B------:R-:W-:Y:S01]  /*2110*/  FMUL.FTZ R235, R2, R215 ;  /* 0x000000d702eb7220 */ /* 0x000fe20000410000 */
[----:B------:R-:W-:Y:S01]  /*2120*/  PRMT R192, RZ, 0x5410, R194 ;  /* 0x00005410ffc07816 */ /* 0x000fe200000000c2 */
[----:B------:R-:W-:Y:S01]  /*2130*/  FADD.FTZ R190, -R7, R188 ;  /* 0x000000bc07be7221 */ /* 0x000fe20000010100 */
[----:B------:R-:W-:Y:S01]  /*2140*/  PRMT R6, RZ, 0x5410, R191 ;  /* 0x00005410ff067816 */ /* 0x000fe200000000bf */
[----:B------:R-:W-:Y:S01]  /*2150*/  FADD.FTZ R97, R97, R213 ;  /* 0x000000d561617221 */ /* 0x000fe20000010000 */
[----:B------:R-:W-:Y:S01]  /*2160*/  PRMT R191, RZ, 0x7610, R191 ;  /* 0x00007610ffbf7816 */ /* 0x000fe200000000bf */
[----:B------:R-:W-:-:S02]  /*2170*/  FFMA.FTZ R177, R235, R213, R177 ;  /* 0x000000d5ebb17223 */ /* 0x000fc400000100b1 */
[----:B------:R-:W-:Y:S02]  /*2180*/  FMUL.FTZ R234, R61, R213 ;  /* 0x000000d53dea7220 */ /* 0x000fe40000410000 */
[C---:B------:R-:W-:Y:S02]  /*2190*/  FMUL.FTZ R213, R2.reuse, R190 ;  /* 0x000000be02d57220 */ /* 0x040fe40000410000 */
[----:B------:R-:W-:Y:S01]  /*21a0*/  FMUL.FTZ R247, R2, R189 ;  /* 0x000000bd02f77220 */ /* 0x000fe20000410000 */
[--C-:B------:R-:W-:Y:S01]  /*21b0*/  PRMT R189, RZ, 0x5410, R195.reuse ;  /* 0x00005410ffbd7816 */ /* 0x100fe200000000c3 */
[----:B------:R-:W-:Y:S01]  /*21c0*/  FMUL.FTZ R236, R60, R214 ;  /* 0x000000d63cec7220 */ /* 0x000fe20000410000 */
        /* <DEDUP_REMOVED lines=23> */
[----:B------:R-:W-:Y:S01]  /*2340*/  FADD.FTZ R7, -R7, R191 ;  /* 0x000000bf07077221 */ /* 0x000fe20000010100 */
[----:B------:R-:W-:Y:S01]  /*2350*/  PRMT R191, RZ, 0x7610, R194 ;  /* 0x00007610ffbf7816 */ /* 0x000fe200000000c2 */
        /* <DEDUP_REMOVED lines=23> */
.L_x_3693:
[----:B------:R-:W-:Y:S05]  /*24d0*/  BSYNC B1 ;  /* 0x0000000000017941 */ /* 0x000fea0003800000 */
.L_x_3685:
[----:B------:R-:W-:Y:S05]  /*24e0*/  BRA.DIV ~URZ, `(.L_x_3700) ;  /* 0x000060a27f007947 */ /* 0x000fea000b800000 */
[----:B------:R1:W2:Y:S02]  /*24f0*/  SHFL.BFLY PT, R189, R226, 0x1, 0x1f ;  /* 0x0c201f00e2bd7f89 */ /* 0x0002a400000e0000 */
.L_x_3893:
[----:B------:R-:W-:Y:S05]  /*2500*/  BRA.DIV ~URZ, `(.L_x_3701) ;  /* 0x000061027f007947 */ /* 0x000fea000b800000 */
[----:B0-2---:R-:W-:Y:S01]  /*2510*/  FADD.FTZ R6, R189, R226 ;  /* 0x000000e2bd067221 */ /* 0x005fe20000010000 */
[----:B------:R-:W0:Y:S04]  /*2520*/  SHFL.BFLY PT, R7, R227, 0x1, 0x1f ;  /* 0x0c201f00e3077f89 */ /* 0x000e2800000e0000 */
[----:B------:R-:W2:Y:S01]  /*2530*/  SHFL.BFLY PT, R188, R6, 0x2, 0x1f ;  /* 0x0c401f0006bc7f89 */ /* 0x000ea200000e0000 */
[----:B0-----:R-:W-:-:S02]  /*2540*/  FADD.FTZ R7, R7, R227 ;  /* 0x000000e307077221 */ /* 0x001fc40000010000 */
[----:B--2---:R-:W-:-:S03]  /*2550*/  FADD.FTZ R6, R188, R6 ;  /* 0x00000006bc067221 */ /* 0x004fc60000010000 */
[----:B------:R-:W0:Y:S02]  /*2560*/  SHFL.BFLY PT, R188, R7, 0x2, 0x1f ;  /* 0x0c401f0007bc7f89 */ /* 0x000e2400000e0000 */
[----:B0-----:R-:W-:Y:S02]  /*2570*/  FADD.FTZ R7, R7, R188 ;  /* 0x000000bc07077221 */ /* 0x001fe40000010000 */
[----:B------:R-:W0:Y:S02]  /*2580*/  SHFL.BFLY PT, R188, R6, 0x4, 0x1f ;  /* 0x0c801f0006bc7f89 */ /* 0x000e2400000e0000 */
[----:B0-----:R-:W-:Y:S02]  /*2590*/  FADD.FTZ R6, R6, R188 ;  /* 0x000000bc06067221 */ /* 0x001fe40000010000 */
[----:B------:R-:W0:Y:S04]  /*25a0*/  SHFL.BFLY PT, R188, R7, 0x4, 0x1f ;  /* 0x0c801f0007bc7f89 */ /* 0x000e2800000e0000 */
[----:B------:R-:W2:Y:S01]  /*25b0*/  SHFL.BFLY PT, R189, R6, 0x8, 0x1f ;  /* 0x0d001f0006bd7f89 */ /* 0x000ea200000e0000 */
[----:B0-----:R-:W-:-:S02]  /*25c0*/  FADD.FTZ R7, R7, R188 ;  /* 0x000000bc07077221 */ /* 0x001fc40000010000 */
[----:B--2---:R-:W-:-:S03]  /*25d0*/  FADD.FTZ R189, R6, R189 ;  /* 0x000000bd06bd7221 */ /* 0x004fc60000010000 */
[----:B------:R-:W0:Y:S04]  /*25e0*/  SHFL.BFLY PT, R6, R7, 0x8, 0x1f ;  /* 0x0d001f0007067f89 */ /* 0x000e2800000e0000 */
[----:B------:R2:W3:Y:S01]  /*25f0*/  SHFL.BFLY PT, R191, R189, 0x10, 0x1f ;  /* 0x0e001f00bdbf7f89 */ /* 0x0004e200000e0000 */
[----:B0-----:R-:W-:-:S05]  /*2600*/  FADD.FTZ R190, R7, R6 ;  /* 0x0000000607be7221 */ /* 0x001fca0000010000 */
[----:B------:R2:W0:Y:S02]  /*2610*/  SHFL.BFLY PT, R6, R190, 0x10, 0x1f ;  /* 0x0e001f00be067f89 */ /* 0x00042400000e0000 */
.L_x_3894:
[----:B---3-5:R-:W-:Y:S01]  /*2620*/  ISETP.GE.AND P3, PT, R3, 0x1, PT ;  /* 0x000000010300780c */ /* 0x028fe20003f66270 */
[----:B------:R-:W3:Y:S01]  /*2630*/  S2R R192, SR_TID.X ;  /* 0x0000000000c07919 */ /* 0x000ee20000002100 */
[----:B------:R-:W-:Y:S01]  /*2640*/  LOP3.LUT P4, RZ, R5, 0xffffffe0, RZ, 0xc0, !PT ;  /* 0xffffffe005ff7812 */ /* 0x000fe2000788c0ff */
[----:B------:R-:W-:Y:S01]  /*2650*/  FADD.FTZ R7, R191, R189 ;  /* 0x000000bdbf077221 */ /* 0x000fe20000010000 */
[----:B------:R-:W-:Y:S01]  /*2660*/  BSSY B1, `(.L_x_3702) ;  /* 0x000012d000017945 */ /* 0x000fe20003800000 */
[----:B0-----:R-:W-:-:S08]  /*2670*/  FADD.FTZ R6, R6, R190 ;  /* 0x000000be06067221 */ /* 0x001fd00000010000 */
[----:B------:R-:W-:-:S05]  /*2680*/  @P3 IADD3 R3, R3, -0x1, RZ ;  /* 0xffffffff03033810 */ /* 0x000fca0007ffe0ff */
[----:B------:R-:W-:-:S05]  /*2690*/  @P3 IMAD R3, R3, c[0x0][0x168], RZ ;  /* 0x00005a0003033a24 */ /* 0x000fca00078e02ff */
[----:B------:R-:W-:Y:S02]  /*26a0*/  @P3 SHF.R.S32.HI R188, RZ, 0x1f, R3 ;  /* 0x0000001fffbc3819 */ /* 0x000fe40000011403 */
[----:B--23--:R-:W-:Y:S02]  /*26b0*/  @P3 LOP3.LUT R189, R192, 0x1f, RZ, 0xc0, !PT ;  /* 0x0000001fc0bd3812 */ /* 0x00cfe400078ec0ff */
[----:B------:R-:W-:Y:S02]  /*26c0*/  @P3 LEA.HI R3, R188, R3, RZ, 0x3 ;  /* 0x00000003bc033211 */ /* 0x000fe400078f18ff */
[----:B------:R-:W-:Y:S02]  /*26d0*/  MOV R188, RZ ;  /* 0x000000ff00bc7202 */ /* 0x000fe40000000f00 */
[----:B------:R-:W-:Y:S01]  /*26e0*/  @P3 LEA.HI.SX32 R188, R3, R189, 0x1d ;  /* 0x000000bd03bc3211 */ /* 0x000fe200078feaff */
[----:B------:R-:W-:Y:S02]  /*26f0*/  FMUL.FTZ R3, R7, c[0x0][0x1e0] ;  /* 0x0000780007037a20 */ /* 0x000fe40000410000 */
[----:B------:R-:W-:Y:S01]  /*2700*/  FMUL.FTZ R189, R6, c[0x0][0x1e0] ;  /* 0x0000780006bd7a20 */ /* 0x000fe20000410000 */
[----:B------:R-:W-:Y:S05]  /*2710*/  @!P4 BRA `(.L_x_3703) ;  /* 0x000012100000c947 */ /* 0x000fea0003800000 */
[----:B------:R-:W-:Y:S01]  /*2720*/  BSSY B2, `(.L_x_3704) ;  /* 0x0000005000027945 */ /* 0x000fe20003800000 */
[----:B------:R-:W-:Y:S05]  /*2730*/  @!P3 BRA `(.L_x_3705) ;  /* 0x000000300000b947 */ /* 0x000fea0003800000 */
[----:B------:R-:W-:-:S10]  /*2740*/  HFMA2.MMA R6, -RZ, RZ, 0, 9.5367431640625e-07 ;  /* 0x00000010ff067435 */ /* 0x000fd400000001ff */
[----:B------:R-:W-:-:S05]  /*2750*/  IMAD.WIDE.U32 R6, R188, R6, c[0x0][0x170] ;  /* 0x00005c00bc067625 */ /* 0x000fca00078e0006 */
[----:B------:R0:W5:Y:S02]  /*2760*/  LDG.E.128 R184, [R6.64] ;  /* 0x0000000406b87981 */ /* 0x000164000c1e1d00 */
.L_x_3705:
[----:B------:R-:W-:Y:S05]  /*2770*/  BSYNC B2 ;  /* 0x0000000000027941 */ /* 0x000fea0003800000 */
.L_x_3704:
        /* <DEDUP_REMOVED lines=10> */
.L_x_3707:
        /* <DEDUP_REMOVED lines=9> */
[----:B------:R-:W-:Y:S02]  /*28b0*/  FMUL.FTZ R6, R2, R6 ;  /* 0x0000000602067220 */ /* 0x000fe40000410000 */
[----:B------:R-:W-:-:S05]  /*28c0*/  @P4 PRMT R7, RZ, 0x5410, R160 ;  /* 0x00005410ff074816 */ /* 0x000fca00000000a0 */
[----:B------:R-:W-:Y:S02]  /*28d0*/  @P4 FADD.FTZ R6, R6, R7 ;  /* 0x0000000706064221 */ /* 0x000fe40000010000 */
.L_x_3708:
[----:B------:R-:W-:Y:S05]  /*28e0*/  BSYNC B2 ;  /* 0x0000000000027941 */ /* 0x000fea0003800000 */
.L_x_3706:
[----:B------:R-:W-:Y:S01]  /*28f0*/  ISETP.NE.U32.AND P5, PT, RZ, c[0x0][0x258], PT ;  /* 0x00009600ff007a0c */ /* 0x000fe20003fa5070 */
[----:B------:R-:W-:Y:S03]  /*2900*/  BSSY B2, `(.L_x_3709) ;  /* 0x0000011000027945 */ /* 0x000fe60003800000 */
[----:B------:R-:W-:-:S13]  /*2910*/  ISETP.NE.AND.EX P5, PT, RZ, c[0x0][0x25c], PT, P5 ;  /* 0x00009700ff007a0c */ /* 0x000fda0003fa5350 */
[----:B------:R-:W-:-:S04]  /*2920*/  @P5 F2FP.BF16.PACK_AB R7, RZ, R6 ;  /* 0x00000006ff07523e */ /* 0x000fc800000010ff */
[----:B------:R-:W-:Y:S01]  /*2930*/  @P5 PRMT R172, R7, 0x7610, R172 ;  /* 0x0000761007ac5816 */ /* 0x000fe200000000ac */
[----:B------:R-:W-:Y:S05]  /*2940*/  @!P3 BRA `(.L_x_3710) ;  /* 0x000000c00000b947 */ /* 0x000fea0003800000 */
[----:B------:R-:W2:Y:S01]  /*2950*/  LDL R191, [R1+0x58] ;  /* 0x0000580001bf7983 */ /* 0x000ea20000100800 */
[----:B------:R-:W-:Y:S01]  /*2960*/  LOP3.LUT P6, RZ, R200, 0xff, RZ, 0xc0, !PT ;  /* 0x000000ffc8ff7812 */ /* 0x000fe200078cc0ff */
[----:B------:R-:W-:Y:S02]  /*2970*/  FMUL.FTZ R6, R6, c[0x0][0x1ec] ;  /* 0x00007b0006067a20 */ /* 0x000fe40000410000 */
[----:B------:R-:W-:Y:S02]  /*2980*/  IMAD.MOV.U32 R7, RZ, RZ, RZ ;  /* 0x000000ffff077224 */ /* 0x000fe400078e00ff */
[----:B------:R-:W-:-:S08]  /*2990*/  FMUL.FTZ R6, R6, c[0x0][0x1e8] ;  /* 0x00007a0006067a20 */ /* 0x000fd00000410000 */
[----:B-----5:R-:W-:-:S05]  /*29a0*/  @P6 PRMT R190, RZ, 0x5410, R184 ;  /* 0x00005410ffbe6816 */ /* 0x020fca00000000b8 */
[----:B------:R-:W-:-:S04]  /*29b0*/  @P6 FMUL.FTZ R7, R6, R190 ;  /* 0x000000be06076220 */ /* 0x000fc80000410000 */
[----:B------:R-:W-:Y:S02]  /*29c0*/  FADD.FTZ R128, R128, R7 ;  /* 0x0000000780807221 */ /* 0x000fe40000010000 */
[----:B--2---:R-:W-:-:S05]  /*29d0*/  FMUL.FTZ R6, R191, R6 ;  /* 0x00000006bf067220 */ /* 0x004fca0000410000 */
[----:B------:R-:W-:-:S04]  /*29e0*/  FSEL R6, R6, RZ, P6 ;  /* 0x000000ff06067208 */ /* 0x000fc80003000000 */
[----:B------:R-:W-:-:S04]  /*29f0*/  F2FP.BF16.PACK_AB R6, RZ, R6 ;  /* 0x00000006ff06723e */ /* 0x000fc800000010ff */
[----:B------:R-:W-:Y:S02]  /*2a00*/  PRMT R92, R6, 0x7610, R92 ;  /* 0x00007610065c7816 */ /* 0x000fe4000000005c */
.L_x_3710:
[----:B------:R-:W-:Y:S05]  /*2a10*/  BSYNC B2 ;  /* 0x0000000000027941 */ /* 0x000fea0003800000 */
.L_x_3709:
[----:B------:R-:W-:Y:S01]  /*2a20*/  BSSY B2, `(.L_x_3711) ;  /* 0x0000010000027945 */ /* 0x000fe20003800000 */
[----:B------:R-:W-:Y:S05]  /*2a30*/  @P2 BRA `(.L_x_3712) ;  /* 0x0000004000002947 */ /* 0x000fea0003800000 */
[----:B------:R-:W-:Y:S01]  /*2a40*/  HFMA2.MMA R6, -RZ, RZ, 0, 0 ;  /* 0x00000000ff067435 */ /* 0x000fe200000001ff */
[----:B------:R-:W-:Y:S05]  /*2a50*/  @!P4 BRA `(.L_x_3713) ;  /* 0x000000c00000c947 */ /* 0x000fea0003800000 */
[----:B------:R-:W-:Y:S01]  /*2a60*/  PRMT R6, RZ, 0x7610, R160 ;  /* 0x00007610ff067816 */ /* 0x000fe200000000a0 */
[----:B------:R-:W-:Y:S05]  /*2a70*/  BRA `(.L_x_3713) ;  /* 0x000000a000007947 */ /* 0x000fea0003800000 */
.L_x_3712:
[----:B------:R-:W2:Y:S01]  /*2a80*/  LDL R190, [R1+0x20] ;  /* 0x0000200001be7983 */ /* 0x000ea20000100800 */
[----:B------:R-:W0:Y:S03]  /*2a90*/  LDC.U8 R191, c[0x0][0x1f0] ;  /* 0x00007c00ffbf7b82 */ /* 0x000e260000000000 */
[----:B------:R-:W3:Y:S01]  /*2aa0*/  LDL R7, [R1+0x1c] ;  /* 0x00001c0001077983 */ /* 0x000ee20000100800 */
[----:B0-----:R-:W-:-:S04]  /*2ab0*/  ISETP.NE.AND P6, PT, R191, RZ, PT ;  /* 0x000000ffbf00720c */ /* 0x001fc80003fc5270 */
[----:B------:R-:W-:-:S05]  /*2ac0*/  FSEL R6, R3, RZ, !P6 ;  /* 0x000000ff03067208 */ /* 0x000fca0007000000 */
[----:B--2---:R-:W-:-:S04]  /*2ad0*/  FFMA.FTZ R6, R190, R189, R6 ;  /* 0x000000bdbe067223 */ /* 0x004fc80000010006 */
[----:B---3--:R-:W-:Y:S01]  /*2ae0*/  FADD.FTZ R6, R7, -R6 ;  /* 0x8000000607067221 */ /* 0x008fe20000010000 */
[----:B------:R-:W-:-:S03]  /*2af0*/  @P4 PRMT R7, RZ, 0x7610, R160 ;  /* 0x00007610ff074816 */ /* 0x000fc600000000a0 */
[----:B------:R-:W-:-:S04]  /*2b00*/  FMUL.FTZ R6, R2, R6 ;  /* 0x0000000602067220 */ /* 0x000fc80000410000 */
[----:B------:R-:W-:Y:S02]  /*2b10*/  @P4 FADD.FTZ R6, R6, R7 ;  /* 0x0000000706064221 */ /* 0x000fe40000010000 */
.L_x_3713:
[----:B------:R-:W-:Y:S05]  /*2b20*/  BSYNC B2 ;  /* 0x0000000000027941 */ /* 0x000fea0003800000 */
.L_x_3711:
[----:B------:R-:W-:Y:S01]  /*2b30*/  @P5 F2FP.BF16.PACK_AB R7, RZ, R6 ;  /* 0x00000006ff07523e */ /* 0x000fe200000010ff */
[----:B------:R-:W-:Y:S03]  /*2b40*/  BSSY B2, `(.L_x_3714) ;  /* 0x000000f000027945 */ /* 0x000fe60003800000 */
[----:B------:R-:W-:Y:S01]  /*2b50*/  @P5 PRMT R172, R172, 0x5410, R7 ;  /* 0x00005410acac5816 */ /* 0x000fe20000000007 */
[----:B------:R-:W-:Y:S05]  /*2b60*/  @!P3 BRA `(.L_x_3715) ;  /* 0x000000c00000b947 */ /* 0x000fea0003800000 */
[----:B------:R-:W2:Y:S01]  /*2b70*/  LDL R191, [R1+0x5c] ;  /* 0x00005c0001bf7983 */ /* 0x000ea20000100800 */
[----:B------:R-:W-:Y:S01]  /*2b80*/  LOP3.LUT P6, RZ, R200, 0xff00, RZ, 0xc0, !PT ;  /* 0x0000ff00c8ff7812 */ /* 0x000fe200078cc0ff */
[----:B------:R-:W-:Y:S01]  /*2b90*/  FMUL.FTZ R6, R6, c[0x0][0x1ec] ;  /* 0x00007b0006067a20 */ /* 0x000fe20000410000 */
[----:B------:R-:W-:-:S03]  /*2ba0*/  HFMA2.MMA R7, -RZ, RZ, 0, 0 ;  /* 0x00000000ff077435 */ /* 0x000fc600000001ff */
        /* <DEDUP_REMOVED lines=8> */
.L_x_3715:
[----:B------:R-:W-:Y:S05]  /*2c30*/  BSYNC B2 ;  /* 0x0000000000027941 */ /* 0x000fea0003800000 */
.L_x_3714:
[----:B------:R-:W-:Y:S01]  /*2c40*/  BSSY B2, `(.L_x_3716) ;  /* 0x0000010000027945 */ /* 0x000fe20003800000 */
[----:B------:R-:W-:Y:S05]  /*2c50*/  @P2 BRA `(.L_x_3717) ;  /* 0x0000004000002947 */ /* 0x000fea0003800000 */
[----:B------:R-:W-:Y:S01]  /*2c60*/  MOV R6, RZ ;  /* 0x000000ff00067202 */ /* 0x000fe20000000f00 */
[----:B------:R-:W-:Y:S05]  /*2c70*/  @!P4 BRA `(.L_x_3718) ;  /* 0x000000c00000c947 */ /* 0x000fea0003800000 */
[----:B------:R-:W-:Y:S01]  /*2c80*/  PRMT R6, RZ, 0x5410, R161 ;  /* 0x00005410ff067816 */ /* 0x000fe200000000a1 */
[----:B------:R-:W-:Y:S05]  /*2c90*/  BRA `(.L_x_3718) ;  /* 0x000000a000007947 */ /* 0x000fea0003800000 */
.L_x_3717:
        /* <DEDUP_REMOVED lines=10> */
.L_x_3718:
[----:B------:R-:W-:Y:S05]  /*2d40*/  BSYNC B2 ;  /* 0x0000000000027941 */ /* 0x000fea0003800000 */
.L_x_3716:
[----:B------:R-:W-:Y:S01]  /*2d50*/  @P5 F2FP.BF16.PACK_AB R7, RZ, R6 ;  /* 0x00000006ff07523e */ /* 0x000fe200000010ff */
[----:B------:R-:W-:Y:S03]  /*2d60*/  BSSY B2, `(.L_x_3719) ;  /* 0x000000f000027945 */ /* 0x000fe60003800000 */
        /* <DEDUP_REMOVED lines=14> */
.L_x_3720:
[----:B------:R-:W-:Y:S05]  /*2e50*/  BSYNC B2 ;  /* 0x0000000000027941 */ /* 0x000fea0003800000 */
.L_x_3719:
[----:B------:R-:W-:Y:S01]  /*2e60*/  BSSY B2, `(.L_x_3721) ;  /* 0x0000010000027945 */ /* 0x000fe20003800000 */
[----:B------:R-:W-:Y:S05]  /*2e70*/  @P2 BRA `(.L_x_3722) ;  /* 0x0000004000002947 */ /* 0x000fea0003800000 */
[----:B------:R-:W-:Y:S01]  /*2e80*/  HFMA2.MMA R6, -RZ, RZ, 0, 0 ;  /* 0x00000000ff067435 */ /* 0x000fe200000001ff */
[----:B------:R-:W-:Y:S05]  /*2e90*/  @!P4 BRA `(.L_x_3723) ;  /* 0x000000c00000c947 */ /* 0x000fea0003800000 */
[----:B------:R-:W-:Y:S01]  /*2ea0*/  PRMT R6, RZ, 0x7610, R161 ;  /* 0x00007610ff067816 */ /* 0x000fe200000000a1 */
[----:B------:R-:W-:Y:S05]  /*2eb0*/  BRA `(.L_x_3723) ;  /* 0x000000a000007947 */ /* 0x000fea0003800000 */
.L_x_3722:
        /* <DEDUP_REMOVED lines=10> */
.L_x_3723:
[----:B------:R-:W-:Y:S05]  /*2f60*/  BSYNC B2 ;  /* 0x0000000000027941 */ /* 0x000fea0003800000 */
.L_x_3721:
        /* <DEDUP_REMOVED lines=16> */
.L_x_3725:
[----:B------:R-:W-:Y:S05]  /*3070*/  BSYNC B2 ;  /* 0x0000000000027941 */ /* 0x000fea0003800000 */
.L_x_3724:
[----:B------:R-:W-:Y:S01]  /*3080*/  BSSY B2, `(.L_x_3726) ;  /* 0x0000010000027945 */ /* 0x000fe20003800000 */
[----:B------:R-:W-:Y:S05]  /*3090*/  @P2 BRA `(.L_x_3727) ;  /* 0x0000004000002947 */ /* 0x000fea0003800000 */
[----:B------:R-:W-:Y:S01]  /*30a0*/  MOV R6, RZ ;  /* 0x000000ff00067202 */ /* 0x000fe20000000f00 */
[----:B------:R-:W-:Y:S05]  /*30b0*/  @!P4 BRA `(.L_x_3728) ;  /* 0x000000c00000c947 */ /* 0x000fea0003800000 */
[----:B------:R-:W-:Y:S01]  /*30c0*/  PRMT R6, RZ, 0x5410, R162 ;  /* 0x00005410ff067816 */ /* 0x000fe200000000a2 */
[----:B------:R-:W-:Y:S05]  /*30d0*/  BRA `(.L_x_3728) ;  /* 0x000000a000007947 */ /* 0x000fea0003800000 */
.L_x_3727:
        /* <DEDUP_REMOVED lines=10> */
.L_x_3728:
[----:B------:R-:W-:Y:S05]  /*3180*/  BSYNC B2 ;  /* 0x0000000000027941 */ /* 0x000fea0003800000 */
.L_x_3726:
        /* <DEDUP_REMOVED lines=16> */
.L_x_3730:
[----:B------:R-:W-:Y:S05]  /*3290*/  BSYNC B2 ;  /* 0x0000000000027941 */ /* 0x000fea0003800000 */
.L_x_3729:
[----:B------:R-:W-:Y:S01]  /*32a0*/  BSSY B2, `(.L_x_3731) ;  /* 0x000000f000027945 */ /* 0x000fe20003800000 */
[----:B------:R-:W-:Y:S05]  /*32b0*/  @P2 BRA `(.L_x_3732) ;  /* 0x0000004000002947 */ /* 0x000fea0003800000 */
[----:B------:R-:W-:Y:S01]  /*32c0*/  HFMA2.MMA R6, -RZ, RZ, 0, 0 ;  /* 0x00000000ff067435 */ /* 0x000fe200000001ff */
[----:B------:R-:W-:Y:S05]  /*32d0*/  @!P4 BRA `(.L_x_3733) ;  /* 0x000000b00000c947 */ /* 0x000fea0003800000 */
[----:B------:R-:W-:Y:S01]  /*32e0*/  PRMT R6, RZ, 0x7610, R162 ;  /* 0x00007610ff067816 */ /* 0x000fe200000000a2 */
[----:B------:R-:W-:Y:S05]  /*32f0*/  BRA `(.L_x_3733) ;  /* 0x0000009000007947 */ /* 0x000fea0003800000 */
.L_x_3732:
[----:B------:R-:W2:Y:S01]  /*3300*/  LDL R7, [R1] ;  /* 0x0000000001077983 */ /* 0x000ea20000100800 */
[----:B------:R-:W0:Y:S02]  /*3310*/  LDC.U8 R190, c[0x0][0x1f0] ;  /* 0x00007c00ffbe7b82 */ /* 0x000e240000000000 */
[----:B0-----:R-:W-:-:S04]  /*3320*/  ISETP.NE.AND P6, PT, R190, RZ, PT ;  /* 0x000000ffbe00720c */ /* 0x001fc80003fc5270 */
[----:B------:R-:W-:-:S05]  /*3330*/  FSEL R6, R3, RZ, !P6 ;  /* 0x000000ff03067208 */ /* 0x000fca0007000000 */
[----:B--2---:R-:W-:Y:S01]  /*3340*/  FFMA.FTZ R6, R7, R189, R6 ;  /* 0x000000bd07067223 */ /* 0x004fe20000010006 */
[----:B------:R-:W-:-:S03]  /*3350*/  @P4 PRMT R7, RZ, 0x7610, R162 ;  /* 0x00007610ff074816 */ /* 0x000fc600000000a2 */
[----:B------:R-:W-:-:S04]  /*3360*/  FADD.FTZ R6, R252, -R6 ;  /* 0x80000006fc067221 */ /* 0x000fc80000010000 */
[----:B------:R-:W-:-:S04]  /*3370*/  FMUL.FTZ R6, R2, R6 ;  /* 0x0000000602067220 */ /* 0x000fc80000410000 */
[----:B------:R-:W-:Y:S02]  /*3380*/  @P4 FADD.FTZ R6, R6, R7 ;  /* 0x0000000706064221 */ /* 0x000fe40000010000 */
.L_x_3733:
[----:B------:R-:W-:Y:S05]  /*3390*/  BSYNC B2 ;  /* 0x0000000000027941 */ /* 0x000fea0003800000 */
.L_x_3731:
        /* <DEDUP_REMOVED lines=16> */
.L_x_3735:
[----:B------:R-:W-:Y:S05]  /*34a0*/  BSYNC B2 ;  /* 0x0000000000027941 */ /* 0x000fea0003800000 */
.L_x_3734:
[----:B------:R-:W-:Y:S01]  /*34b0*/  BSSY B2, `(.L_x_3736) ;  /* 0x000000e000027945 */ /* 0x000fe20003800000 */
[----:B------:R-:W-:Y:S05]  /*34c0*/  @P2 BRA `(.L_x_3737) ;  /* 0x0000004000002947 */ /* 0x000fea0003800000 */
[----:B------:R-:W-:Y:S01]  /*34d0*/  MOV R6, RZ ;  /* 0x000000ff00067202 */ /* 0x000fe20000000f00 */
[----:B------:R-:W-:Y:S05]  /*34e0*/  @!P4 BRA `(.L_x_3738) ;  /* 0x000000a00000c947 */ /* 0x000fea0003800000 */
[----:B------:R-:W-:Y:S01]  /*34f0*/  PRMT R6, RZ, 0x5410, R163 ;  /* 0x00005410ff067816 */ /* 0x000fe200000000a3 */
[----:B------:R-:W-:Y:S05]  /*3500*/  BRA `(.L_x_3738) ;  /* 0x0000008000007947 */ /* 0x000fea0003800000 */
.L_x_3737:
        /* <DEDUP_REMOVED lines=8> */
.L_x_3738:
[----:B------:R-:W-:Y:S05]  /*3590*/  BSYNC B2 ;  /* 0x0000000000027941 */ /* 0x000fea0003800000 */
.L_x_3736:
        /* <DEDUP_REMOVED lines=16> */
.L_x_3740:
[----:B------:R-:W-:Y:S05]  /*36a0*/  BSYNC B2 ;  /* 0x0000000000027941 */ /* 0x000fea0003800000 */
.L_x_3739:
[----:B------:R-:W-:Y:S01]  /*36b0*/  BSSY B2, `(.L_x_3741) ;  /* 0x000000e000027945 */ /* 0x000fe20003800000 */
[----:B------:R-:W-:Y:S05]  /*36c0*/  @P2 BRA `(.L_x_3742) ;  /* 0x0000004000002947 */ /* 0x000fea0003800000 */
[----:B------:R-:W-:Y:S01]  /*36d0*/  HFMA2.MMA R6, -RZ, RZ, 0, 0 ;  /* 0x00000000ff067435 */ /* 0x000fe200000001ff */
[----:B------:R-:W-:Y:S05]  /*36e0*/  @!P4 BRA `(.L_x_3743) ;  /* 0x000000a00000c947 */ /* 0x000fea0003800000 */
[----:B------:R-:W-:Y:S01]  /*36f0*/  PRMT R6, RZ, 0x7610, R163 ;  /* 0x00007610ff067816 */ /* 0x000fe200000000a3 */
[----:B------:R-:W-:Y:S05]  /*3700*/  BRA `(.L_x_3743) ;  /* 0x0000008000007947 */ /* 0x000fea0003800000 */
.L_x_3742:
        /* <DEDUP_REMOVED lines=8> */
.L_x_3743:
[----:B------:R-:W-:Y:S05]  /*3790*/  BSYNC B2 ;  /* 0x0000000000027941 */ /* 0x000fea0003800000 */
.L_x_3741:
        /* <DEDUP_REMOVED lines=16> */
.L_x_3745:
[----:B------:R-:W-:Y:S05]  /*38a0*/  BSYNC B2 ;  /* 0x0000000000027941 */ /* 0x000fea0003800000 */
.L_x_3744:
        /* <DEDUP_REMOVED lines=8> */
.L_x_3703:
[----:B------:R-:W-:Y:S05]  /*3930*/  BSYNC B1 ;  /* 0x0000000000017941 */ /* 0x000fea0003800000 */
.L_x_3702:
[----:B------:R-:W-:Y:S01]  /*3940*/  BSSY B1, `(.L_x_3746) ;  /* 0x0000116000017945 */ /* 0x000fe20003800000 */
[----:B------:R-:W-:Y:S05]  /*3950*/  @!P0 BRA `(.L_x_3747) ;  /* 0x0000114000008947 */ /* 0x000fea0003800000 */
[----:B------:R-:W-:Y:S01]  /*3960*/  BSSY B2, `(.L_x_3748) ;  /* 0x0000005000027945 */ /* 0x000fe20003800000 */
[----:B------:R-:W-:Y:S05]  /*3970*/  @!P3 BRA `(.L_x_3749) ;  /* 0x000000300000b947 */ /* 0x000fea0003800000 */
[----:B0-----:R-:W-:-:S10]  /*3980*/  HFMA2.MMA R6, -RZ, RZ, 0, 9.5367431640625e-07 ;  /* 0x00000010ff067435 */ /* 0x001fd400000001ff */
[----:B------:R-:W-:-:S05]  /*3990*/  IMAD.WIDE.U32 R6, R188, R6, c[0x0][0x170] ;  /* 0x00005c00bc067625 */ /* 0x000fca00078e0006 */
[----:B-----5:R0:W5:Y:S02]  /*39a0*/  LDG.E.128 R184, [R6.64] ;  /* 0x0000000406b87981 */ /* 0x020164000c1e1d00 */
.L_x_3749:
[----:B------:R-:W-:Y:S05]  /*39b0*/  BSYNC B2 ;  /* 0x0000000000027941 */ /* 0x000fea0003800000 */
.L_x_3748:
        /* <DEDUP_REMOVED lines=10> */
.L_x_3751:
        /* <DEDUP_REMOVED lines=12> */
.L_x_3752:
[----:B------:R-:W-:Y:S05]  /*3b20*/  BSYNC B2 ;  /* 0x0000000000027941 */ /* 0x000fea0003800000 */
.L_x_3750:
        /* <DEDUP_REMOVED lines=11> */
[-C--:B------:R-:W-:Y:S02]  /*3be0*/  @P6 FMUL.FTZ R7, R190, R6.reuse ;  /* 0x00000006be076220 */ /* 0x080fe40000410000 */
[----:B------:R-:W-:Y:S02]  /*3bf0*/  FMUL.FTZ R6, R32, R6 ;  /* 0x0000000620067220 */ /* 0x000fe40000410000 */
[----:B------:R-:W-:-:S03]  /*3c00*/  FADD.FTZ R136, R136, R7 ;  /* 0x0000000788887221 */ /* 0x000fc60000010000 */
[----:B------:R-:W-:-:S04]  /*3c10*/  FSEL R6, R6, RZ, P6 ;  /* 0x000000ff06067208 */ /* 0x000fc80003000000 */
[----:B------:R-:W-:-:S04]  /*3c20*/  F2FP.BF16.PACK_AB R6, RZ, R6 ;  /* 0x00000006ff06723e */ /* 0x000fc800000010ff */
[----:B------:R-:W-:Y:S02]  /*3c30*/  PRMT R92, R6, 0x7610, R92 ;  /* 0x00007610065c7816 */ /* 0x000fe4000000005c */
.L_x_3754:
[----:B------:R-:W-:Y:S05]  /*3c40*/  BSYNC B2 ;  /* 0x0000000000027941 */ /* 0x000fea0003800000 */
.L_x_3753:
[----:B------:R-:W-:Y:S01]  /*3c50*/  BSSY B2, `(.L_x_3755) ;  /* 0x000000e000027945 */ /* 0x000fe20003800000 */
[----:B------:R-:W-:Y:S05]  /*3c60*/  @P2 BRA `(.L_x_3756) ;  /* 0x0000004000002947 */ /* 0x000fea0003800000 */
[----:B------:R-:W-:Y:S01]  /*3c70*/  IMAD.MOV.U32 R6, RZ, RZ, RZ ;  /* 0x000000ffff067224 */ /* 0x000fe200078e00ff */
[----:B------:R-:W-:Y:S05]  /*3c80*/  @!P4 BRA `(.L_x_3757) ;  /* 0x000000a00000c947 */ /* 0x000fea0003800000 */
[----:B------:R-:W-:Y:S01]  /*3c90*/  PRMT R6, RZ, 0x7610, R164 ;  /* 0x00007610ff067816 */ /* 0x000fe200000000a4 */
[----:B------:R-:W-:Y:S05]  /*3ca0*/  BRA `(.L_x_3757) ;  /* 0x0000008000007947 */ /* 0x000fea0003800000 */
.L_x_3756:
        /* <DEDUP_REMOVED lines=8> */
.L_x_3757:
[----:B------:R-:W-:Y:S05]  /*3d30*/  BSYNC B2 ;  /* 0x0000000000027941 */ /* 0x000fea0003800000 */
.L_x_3755:
        /* <DEDUP_REMOVED lines=15> */
.L_x_3759:
[----:B------:R-:W-:Y:S05]  /*3e30*/  BSYNC B2 ;  /* 0x0000000000027941 */ /* 0x000fea0003800000 */
.L_x_3758:
[----:B------:R-:W-:Y:S01]  /*3e40*/  BSSY B2, `(.L_x_3760) ;  /* 0x000000e000027945 */ /* 0x000fe20003800000 */
[----:B------:R-:W-:Y:S05]  /*3e50*/  @P2 BRA `(.L_x_3761) ;  /* 0x0000004000002947 */ /* 0x000fea0003800000 */
[----:B------:R-:W-:Y:S01]  /*3e60*/  MOV R6, RZ ;  /* 0x000000ff00067202 */ /* 0x000fe20000000f00 */
[----:B------:R-:W-:Y:S05]  /*3e70*/  @!P4 BRA `(.L_x_3762) ;  /* 0x000000a00000c947 */ /* 0x000fea0003800000 */
[----:B------:R-:W-:Y:S01]  /*3e80*/  PRMT R6, RZ, 0x5410, R165 ;  /* 0x00005410ff067816 */ /* 0x000fe200000000a5 */
[----:B------:R-:W-:Y:S05]  /*3e90*/  BRA `(.L_x_3762) ;  /* 0x0000008000007947 */ /* 0x000fea0003800000 */
.L_x_3761:
        /* <DEDUP_REMOVED lines=8> */
.L_x_3762:
[----:B------:R-:W-:Y:S05]  /*3f20*/  BSYNC B2 ;  /* 0x0000000000027941 */ /* 0x000fea0003800000 */
.L_x_3760:
        /* <DEDUP_REMOVED lines=15> */
.L_x_3764:
[----:B------:R-:W-:Y:S05]  /*4020*/  BSYNC B2 ;  /* 0x0000000000027941 */ /* 0x000fea0003800000 */
.L_x_3763:
[----:B------:R-:W-:Y:S01]  /*4030*/  BSSY B2, `(.L_x_3765) ;  /* 0x000000e000027945 */ /* 0x000fe20003800000 */
[----:B------:R-:W-:Y:S05]  /*4040*/  @P2 BRA `(.L_x_3766) ;  /* 0x0000004000002947 */ /* 0x000fea0003800000 */
[----:B------:R-:W-:Y:S01]  /*4050*/  IMAD.MOV.U32 R6, RZ, RZ, RZ ;  /* 0x000000ffff067224 */ /* 0x000fe200078e00ff */
[----:B------:R-:W-:Y:S05]  /*4060*/  @!P4 BRA `(.L_x_3767) ;  /* 0x000000a00000c947 */ /* 0x000fea0003800000 */
[----:B------:R-:W-:Y:S01]  /*4070*/  PRMT R6, RZ, 0x7610, R165 ;  /* 0x00007610ff067816 */ /* 0x000fe200000000a5 */
[----:B------:R-:W-:Y:S05]  /*4080*/  BRA `(.L_x_3767) ;  /* 0x0000008000007947 */ /* 0x000fea0003800000 */
.L_x_3766:
        /* <DEDUP_REMOVED lines=8> */
.L_x_3767:
[----:B------:R-:W-:Y:S05]  /*4110*/  BSYNC B2 ;  /* 0x0000000000027941 */ /* 0x000fea0003800000 */
.L_x_3765:
        /* <DEDUP_REMOVED lines=15> */
.L_x_3769:
[----:B------:R-:W-:Y:S05]  /*4210*/  BSYNC B2 ;  /* 0x0000000000027941 */ /* 0x000fea0003800000 */
.L_x_3768:
[----:B------:R-:W-:Y:S01]  /*4220*/  BSSY B2, `(.L_x_3770) ;  /* 0x000000e000027945 */ /* 0x000fe20003800000 */
[----:B------:R-:W-:Y:S05]  /*4230*/  @P2 BRA `(.L_x_3771) ;  /* 0x0000004000002947 */ /* 0x000fea0003800000 */
[----:B------:R-:W-:Y:S01]  /*4240*/  MOV R6, RZ ;  /* 0x000000ff00067202 */ /* 0x000fe20000000f00 */
[----:B------:R-:W-:Y:S05]  /*4250*/  @!P4 BRA `(.L_x_3772) ;  /* 0x000000a00000c947 */ /* 0x000fea0003800000 */
[----:B------:R-:W-:Y:S01]  /*4260*/  PRMT R6, RZ, 0x5410, R166 ;  /* 0x00005410ff067816 */ /* 0x000fe200000000a6 */
[----:B------:R-:W-:Y:S05]  /*4270*/  BRA `(.L_x_3772) ;  /* 0x0000008000007947 */ /* 0x000fea0003800000 */
.L_x_3771:
        /* <DEDUP_REMOVED lines=8> */
.L_x_3772:
[----:B------:R-:W-:Y:S05]  /*4300*/  BSYNC B2 ;  /* 0x0000000000027941 */ /* 0x000fea0003800000 */
.L_x_3770:
        /* <DEDUP_REMOVED lines=16> */
.L_x_3774:
[----:B------:R-:W-:Y:S05]  /*4410*/  BSYNC B2 ;  /* 0x0000000000027941 */ /* 0x000fea0003800000 */
.L_x_3773:
[----:B------:R-:W-:Y:S01]  /*4420*/  BSSY B2, `(.L_x_3775) ;  /* 0x000000e000027945 */ /* 0x000fe20003800000 */
[----:B------:R-:W-:Y:S05]  /*4430*/  @P2 BRA `(.L_x_3776) ;  /* 0x0000004000002947 */ /* 0x000fea0003800000 */
[----:B------:R-:W-:Y:S01]  /*4440*/  IMAD.MOV.U32 R6, RZ, RZ, RZ ;  /* 0x000000ffff067224 */ /* 0x000fe200078e00ff */
[----:B------:R-:W-:Y:S05]  /*4450*/  @!P4 BRA `(.L_x_3777) ;  /* 0x000000a00000c947 */ /* 0x000fea0003800000 */
[----:B------:R-:W-:Y:S01]  /*4460*/  PRMT R6, RZ, 0x7610, R166 ;  /* 0x00007610ff067816 */ /* 0x000fe200000000a6 */
[----:B------:R-:W-:Y:S05]  /*4470*/  BRA `(.L_x_3777) ;  /* 0x0000008000007947 */ /* 0x000fea0003800000 */
.L_x_3776:
        /* <DEDUP_REMOVED lines=8> */
.L_x_3777:
[----:B------:R-:W-:Y:S05]  /*4500*/  BSYNC B2 ;  /* 0x0000000000027941 */ /* 0x000fea0003800000 */
.L_x_3775:
        /* <DEDUP_REMOVED lines=16> */
.L_x_3779:
[----:B------:R-:W-:Y:S05]  /*4610*/  BSYNC B2 ;  /* 0x0000000000027941 */ /* 0x000fea0003800000 */
.L_x_3778:
[----:B------:R-:W-:Y:S01]  /*4620*/  BSSY B2, `(.L_x_3780) ;  /* 0x000000e000027945 */ /* 0x000fe20003800000 */
[----:B------:R-:W-:Y:S05]  /*4630*/  @P2 BRA `(.L_x_3781) ;  /* 0x0000004000002947 */ /* 0x000fea0003800000 */
[----:B------:R-:W-:Y:S01]  /*4640*/  MOV R6, RZ ;  /* 0x000000ff00067202 */ /* 0x000fe20000000f00 */
[----:B------:R-:W-:Y:S05]  /*4650*/  @!P4 BRA `(.L_x_3782) ;  /* 0x000000a00000c947 */ /* 0x000fea0003800000 */
[----:B------:R-:W-:Y:S01]  /*4660*/  PRMT R6, RZ, 0x5410, R167 ;  /* 0x00005410ff067816 */ /* 0x000fe200000000a7 */
[----:B------:R-:W-:Y:S05]  /*4670*/  BRA `(.L_x_3782) ;  /* 0x0000008000007947 */ /* 0x000fea0003800000 */
.L_x_3781:
        /* <DEDUP_REMOVED lines=8> */
.L_x_3782:
[----:B------:R-:W-:Y:S05]  /*4700*/  BSYNC B2 ;  /* 0x0000000000027941 */ /* 0x000fea0003800000 */
.L_x_3780:
        /* <DEDUP_REMOVED lines=16> */
.L_x_3784:
[----:B------:R-:W-:Y:S05]  /*4810*/  BSYNC B2 ;  /* 0x0000000000027941 */ /* 0x000fea0003800000 */
.L_x_3783:
[----:B------:R-:W-:Y:S01]  /*4820*/  BSSY B2, `(.L_x_3785) ;  /* 0x000000e000027945 */ /* 0x000fe20003800000 */
[----:B------:R-:W-:Y:S05]  /*4830*/  @P2 BRA `(.L_x_3786) ;  /* 0x0000004000002947 */ /* 0x000fea0003800000 */
[----:B------:R-:W-:Y:S01]  /*4840*/  IMAD.MOV.U32 R6, RZ, RZ, RZ ;  /* 0x000000ffff067224 */ /* 0x000fe200078e00ff */
[----:B------:R-:W-:Y:S05]  /*4850*/  @!P4 BRA `(.L_x_3787) ;  /* 0x000000a00000c947 */ /* 0x000fea0003800000 */
[----:B------:R-:W-:Y:S01]  /*4860*/  PRMT R6, RZ, 0x7610, R167 ;  /* 0x00007610ff067816 */ /* 0x000fe200000000a7 */
[----:B------:R-:W-:Y:S05]  /*4870*/  BRA `(.L_x_3787) ;  /* 0x0000008000007947 */ /* 0x000fea0003800000 */
.L_x_3786:
        /* <DEDUP_REMOVED lines=8> */
.L_x_3787:
[----:B------:R-:W-:Y:S05]  /*4900*/  BSYNC B2 ;  /* 0x0000000000027941 */ /* 0x000fea0003800000 */
.L_x_3785:
        /* <DEDUP_REMOVED lines=16> */
.L_x_3789:
[----:B------:R-:W-:Y:S05]  /*4a10*/  BSYNC B2 ;  /* 0x0000000000027941 */ /* 0x000fea0003800000 */
.L_x_3788:
        /* <DEDUP_REMOVED lines=8> */
.L_x_3747:
[----:B------:R-:W-:Y:S05]  /*4aa0*/  BSYNC B1 ;  /* 0x0000000000017941 */ /* 0x000fea0003800000 */
.L_x_3746:
[----:B------:R-:W-:Y:S01]  /*4ab0*/  BSSY B1, `(.L_x_3790) ;  /* 0x0000112000017945 */ /* 0x000fe20003800000 */
[----:B------:R-:W-:Y:S05]  /*4ac0*/  @!P1 BRA `(.L_x_3791) ;  /* 0x0000110000009947 */ /* 0x000fea0003800000 */
[----:B------:R-:W-:Y:S01]  /*4ad0*/  BSSY B2, `(.L_x_3792) ;  /* 0x0000005000027945 */ /* 0x000fe20003800000 */
[----:B------:R-:W-:Y:S05]  /*4ae0*/  @!P3 BRA `(.L_x_3793) ;  /* 0x000000300000b947 */ /* 0x000fea0003800000 */
[----:B0-----:R-:W-:-:S04]  /*4af0*/  IMAD.MOV.U32 R6, RZ, RZ, 0x10 ;  /* 0x00000010ff067424 */ /* 0x001fc800078e00ff */
[----:B------:R-:W-:-:S05]  /*4b00*/  IMAD.WIDE.U32 R6, R188, R6, c[0x0][0x170] ;  /* 0x00005c00bc067625 */ /* 0x000fca00078e0006 */
[----:B-----5:R0:W5:Y:S02]  /*4b10*/  LDG.E.128 R184, [R6.64] ;  /* 0x0000000406b87981 */ /* 0x020164000c1e1d00 */
.L_x_3793:
[----:B------:R-:W-:Y:S05]  /*4b20*/  BSYNC B2 ;  /* 0x0000000000027941 */ /* 0x000fea0003800000 */
.L_x_3792:
        /* <DEDUP_REMOVED lines=10> */
.L_x_3795:
        /* <DEDUP_REMOVED lines=12> */
.L_x_3796:
[----:B------:R-:W-:Y:S05]  /*4c90*/  BSYNC B2 ;  /* 0x0000000000027941 */ /* 0x000fea0003800000 */
.L_x_3794:
        /* <DEDUP_REMOVED lines=17> */
.L_x_3798:
[----:B------:R-:W-:Y:S05]  /*4db0*/  BSYNC B2 ;  /* 0x0000000000027941 */ /* 0x000fea0003800000 */
.L_x_3797:
[----:B------:R-:W-:Y:S01]  /*4dc0*/  BSSY B2, `(.L_x_3799) ;  /* 0x000000e000027945 */ /* 0x000fe20003800000 */
[----:B------:R-:W-:Y:S05]  /*4dd0*/  @P2 BRA `(.L_x_3800) ;  /* 0x0000004000002947 */ /* 0x000fea0003800000 */
[----:B------:R-:W-:Y:S01]  /*4de0*/  MOV R6, RZ ;  /* 0x000000ff00067202 */ /* 0x000fe20000000f00 */
[----:B------:R-:W-:Y:S05]  /*4df0*/  @!P4 BRA `(.L_x_3801) ;  /* 0x000000a00000c947 */ /* 0x000fea0003800000 */
[----:B------:R-:W-:Y:S01]  /*4e00*/  PRMT R6, RZ, 0x7610, R168 ;  /* 0x00007610ff067816 */ /* 0x000fe200000000a8 */
[----:B------:R-:W-:Y:S05]  /*4e10*/  BRA `(.L_x_3801) ;  /* 0x0000008000007947 */ /* 0x000fea0003800000 */
.L_x_3800:
        /* <DEDUP_REMOVED lines=8> */
.L_x_3801:
[----:B------:R-:W-:Y:S05]  /*4ea0*/  BSYNC B2 ;  /* 0x0000000000027941 */ /* 0x000fea0003800000 */
.L_x_3799:
        /* <DEDUP_REMOVED lines=15> */
.L_x_3803:
[----:B------:R-:W-:Y:S05]  /*4fa0*/  BSYNC B2 ;  /* 0x0000000000027941 */ /* 0x000fea0003800000 */
.L_x_3802:
[----:B------:R-:W-:Y:S01]  /*4fb0*/  BSSY B2, `(.L_x_3804) ;  /* 0x000000e000027945 */ /* 0x000fe20003800000 */
[----:B------:R-:W-:Y:S05]  /*4fc0*/  @P2 BRA `(.L_x_3805) ;  /* 0x0000004000002947 */ /* 0x000fea0003800000 */
[----:B------:R-:W-:Y:S01]  /*4fd0*/  HFMA2.MMA R6, -RZ, RZ, 0, 0 ;  /* 0x00000000ff067435 */ /* 0x000fe200000001ff */
[----:B------:R-:W-:Y:S05]  /*4fe0*/  @!P4 BRA `(.L_x_3806) ;  /* 0x000000a00000c947 */ /* 0x000fea0003800000 */
[----:B------:R-:W-:Y:S01]  /*4ff0*/  PRMT R6, RZ, 0x5410, R169 ;  /* 0x00005410ff067816 */ /* 0x000fe200000000a9 */
[----:B------:R-:W-:Y:S05]  /*5000*/  BRA `(.L_x_3806) ;  /* 0x0000008000007947 */ /* 0x000fea0003800000 */
.L_x_3805:
        /* <DEDUP_REMOVED lines=8> */
.L_x_3806:
[----:B------:R-:W-:Y:S05]  /*5090*/  BSYNC B2 ;  /* 0x0000000000027941 */ /* 0x000fea0003800000 */
.L_x_3804:
        /* <DEDUP_REMOVED lines=15> */
.L_x_3808:
[----:B------:R-:W-:Y:S05]  /*5190*/  BSYNC B2 ;  /* 0x0000000000027941 */ /* 0x000fea0003800000 */
.L_x_3807:
[----:B------:R-:W-:Y:S01]  /*51a0*/  BSSY B2, `(.L_x_3809) ;  /* 0x000000e000027945 */ /* 0x000fe20003800000 */
[----:B------:R-:W-:Y:S05]  /*51b0*/  @P2 BRA `(.L_x_3810) ;  /* 0x0000004000002947 */ /* 0x000fea0003800000 */
[----:B------:R-:W-:Y:S01]  /*51c0*/  MOV R6, RZ ;  /* 0x000000ff00067202 */ /* 0x000fe20000000f00 */
[----:B------:R-:W-:Y:S05]  /*51d0*/  @!P4 BRA `(.L_x_3811) ;  /* 0x000000a00000c947 */ /* 0x000fea0003800000 */
[----:B------:R-:W-:Y:S01]  /*51e0*/  PRMT R6, RZ, 0x7610, R169 ;  /* 0x00007610ff067816 */ /* 0x000fe200000000a9 */
[----:B------:R-:W-:Y:S05]  /*51f0*/  BRA `(.L_x_3811) ;  /* 0x0000008000007947 */ /* 0x000fea0003800000 */
.L_x_3810:
        /* <DEDUP_REMOVED lines=8> */
.L_x_3811:
[----:B------:R-:W-:Y:S05]  /*5280*/  BSYNC B2 ;  /* 0x0000000000027941 */ /* 0x000fea0003800000 */
.L_x_3809:
        /* <DEDUP_REMOVED lines=15> */
.L_x_3813:
[----:B------:R-:W-:Y:S05]  /*5380*/  BSYNC B2 ;  /* 0x0000000000027941 */ /* 0x000fea0003800000 */
.L_x_3812:
[----:B------:R-:W-:Y:S01]  /*5390*/  BSSY B2, `(.L_x_3814) ;  /* 0x000000e000027945 */ /* 0x000fe20003800000 */
[----:B------:R-:W-:Y:S05]  /*53a0*/  @P2 BRA `(.L_x_3815) ;  /* 0x0000004000002947 */ /* 0x000fea0003800000 */
[----:B------:R-:W-:Y:S01]  /*53b0*/  HFMA2.MMA R6, -RZ, RZ, 0, 0 ;  /* 0x00000000ff067435 */ /* 0x000fe200000001ff */
[----:B------:R-:W-:Y:S05]  /*53c0*/  @!P4 BRA `(.L_x_3816) ;  /* 0x000000a00000c947 */ /* 0x000fea0003800000 */
[----:B------:R-:W-:Y:S01]  /*53d0*/  PRMT R6, RZ, 0x5410, R170 ;  /* 0x00005410ff067816 */ /* 0x000fe200000000aa */
[----:B------:R-:W-:Y:S05]  /*53e0*/  BRA `(.L_x_3816) ;  /* 0x0000008000007947 */ /* 0x000fea0003800000 */
.L_x_3815:
        /* <DEDUP_REMOVED lines=8> */
.L_x_3816:
[----:B------:R-:W-:Y:S05]  /*5470*/  BSYNC B2 ;  /* 0x0000000000027941 */ /* 0x000fea0003800000 */
.L_x_3814:
        /* <DEDUP_REMOVED lines=15> */
.L_x_3818:
[----:B------:R-:W-:Y:S05]  /*5570*/  BSYNC B2 ;  /* 0x0000000000027941 */ /* 0x000fea0003800000 */
.L_x_3817:
[----:B------:R-:W-:Y:S01]  /*5580*/  BSSY B2, `(.L_x_3819) ;  /* 0x000000e000027945 */ /* 0x000fe20003800000 */
[----:B------:R-:W-:Y:S05]  /*5590*/  @P2 BRA `(.L_x_3820) ;  /* 0x0000004000002947 */ /* 0x000fea0003800000 */
[----:B------:R-:W-:Y:S01]  /*55a0*/  MOV R6, RZ ;  /* 0x000000ff00067202 */ /* 0x000fe20000000f00 */
[----:B------:R-:W-:Y:S05]  /*55b0*/  @!P4 BRA `(.L_x_3821) ;  /* 0x000000a00000c947 */ /* 0x000fea0003800000 */
[----:B------:R-:W-:Y:S01]  /*55c0*/  PRMT R6, RZ, 0x7610, R170 ;  /* 0x00007610ff067816 */ /* 0x000fe200000000aa */
[----:B------:R-:W-:Y:S05]  /*55d0*/  BRA `(.L_x_3821) ;  /* 0x0000008000007947 */ /* 0x000fea0003800000 */
.L_x_3820:
        /* <DEDUP_REMOVED lines=8> */
.L_x_3821:
[----:B------:R-:W-:Y:S05]  /*5660*/  BSYNC B2 ;  /* 0x0000000000027941 */ /* 0x000fea0003800000 */
.L_x_3819:
        /* <DEDUP_REMOVED lines=15> */
.L_x_3823:
[----:B------:R-:W-:Y:S05]  /*5760*/  BSYNC B2 ;  /* 0x0000000000027941 */ /* 0x000fea0003800000 */
.L_x_3822:
[----:B------:R-:W-:Y:S01]  /*5770*/  BSSY B2, `(.L_x_3824) ;  /* 0x000000e000027945 */ /* 0x000fe20003800000 */
[----:B------:R-:W-:Y:S05]  /*5780*/  @P2 BRA `(.L_x_3825) ;  /* 0x0000004000002947 */ /* 0x000fea0003800000 */
[----:B------:R-:W-:Y:S01]  /*5790*/  HFMA2.MMA R6, -RZ, RZ, 0, 0 ;  /* 0x00000000ff067435 */ /* 0x000fe200000001ff */
[----:B------:R-:W-:Y:S05]  /*57a0*/  @!P4 BRA `(.L_x_3826) ;  /* 0x000000a00000c947 */ /* 0x000fea0003800000 */
[----:B------:R-:W-:Y:S01]  /*57b0*/  PRMT R6, RZ, 0x5410, R171 ;  /* 0x00005410ff067816 */ /* 0x000fe200000000ab */
[----:B------:R-:W-:Y:S05]  /*57c0*/  BRA `(.L_x_3826) ;  /* 0x0000008000007947 */ /* 0x000fea0003800000 */
.L_x_3825:
        /* <DEDUP_REMOVED lines=8> */
.L_x_3826:
[----:B------:R-:W-:Y:S05]  /*5850*/  BSYNC B2 ;  /* 0x0000000000027941 */ /* 0x000fea0003800000 */
.L_x_3824:
        /* <DEDUP_REMOVED lines=15> */
.L_x_3828:
[----:B------:R-:W-:Y:S05]  /*5950*/  BSYNC B2 ;  /* 0x0000000000027941 */ /* 0x000fea0003800000 */
.L_x_3827:
[----:B------:R-:W-:Y:S01]  /*5960*/  BSSY B2, `(.L_x_3829) ;  /* 0x000000e000027945 */ /* 0x000fe20003800000 */
[----:B------:R-:W-:Y:S05]  /*5970*/  @P2 BRA `(.L_x_3830) ;  /* 0x0000004000002947 */ /* 0x000fea0003800000 */
[----:B------:R-:W-:Y:S01]  /*5980*/  MOV R6, RZ ;  /* 0x000000ff00067202 */ /* 0x000fe20000000f00 */
[----:B------:R-:W-:Y:S05]  /*5990*/  @!P4 BRA `(.L_x_3831) ;  /* 0x000000a00000c947 */ /* 0x000fea0003800000 */
[----:B------:R-:W-:Y:S01]  /*59a0*/  PRMT R6, RZ, 0x7610, R171 ;  /* 0x00007610ff067816 */ /* 0x000fe200000000ab */
[----:B------:R-:W-:Y:S05]  /*59b0*/  BRA `(.L_x_3831) ;  /* 0x0000008000007947 */ /* 0x000fea0003800000 */
.L_x_3830:
        /* <DEDUP_REMOVED lines=8> */
.L_x_3831:
[----:B------:R-:W-:Y:S05]  /*5a40*/  BSYNC B2 ;  /* 0x0000000000027941 */ /* 0x000fea0003800000 */
.L_x_3829:
        /* <DEDUP_REMOVED lines=15> */
.L_x_3833:
[----:B------:R-:W-:Y:S05]  /*5b40*/  BSYNC B2 ;  /* 0x0000000000027941 */ /* 0x000fea0003800000 */
.L_x_3832:
        /* <DEDUP_REMOVED lines=8> */
.L_x_3791:
[----:B------:R-:W-:Y:S05]  /*5bd0*/  BSYNC B1 ;  /* 0x0000000000017941 */ /* 0x000fea0003800000 */
.L_x_3790:
[----:B------:R-:W-:Y:S01]  /*5be0*/  ISETP.GE.U32.AND P4, PT, R5, 0x80, PT ;  /* 0x000000800500780c */ /* 0x000fe20003f86070 */
[----:B------:R-:W-:-:S12]  /*5bf0*/  BSSY B1, `(.L_x_3834) ;  /* 0x0000110000017945 */ /* 0x000fd80003800000 */
[----:B------:R-:W-:Y:S05]  /*5c00*/  @!P4 BRA `(.L_x_3835) ;  /* 0x000010e00000c947 */ /* 0x000fea0003800000 */
[----:B------:R-:W-:Y:S01]  /*5c10*/  BSSY B2, `(.L_x_3836) ;  /* 0x0000005000027945 */ /* 0x000fe20003800000 */
[----:B------:R-:W-:Y:S05]  /*5c20*/  @!P3 BRA `(.L_x_3837) ;  /* 0x000000300000b947 */ /* 0x000fea0003800000 */
[----:B0-----:R-:W-:-:S10]  /*5c30*/  HFMA2.MMA R6, -RZ, RZ, 0, 9.5367431640625e-07 ;  /* 0x00000010ff067435 */ /* 0x001fd400000001ff */
[----:B------:R-:W-:-:S05]  /*5c40*/  IMAD.WIDE.U32 R6, R188, R6, c[0x0][0x170] ;  /* 0x00005c00bc067625 */ /* 0x000fca00078e0006 */
[----:B-----5:R0:W5:Y:S02]  /*5c50*/  LDG.E.128 R184, [R6.64] ;  /* 0x0000000406b87981 */ /* 0x020164000c1e1d00 */
.L_x_3837:
[----:B------:R-:W-:Y:S05]  /*5c60*/  BSYNC B2 ;  /* 0x0000000000027941 */ /* 0x000fea0003800000 */
.L_x_3836:
        /* <DEDUP_REMOVED lines=10> */
.L_x_3839:
        /* <DEDUP_REMOVED lines=12> */
.L_x_3840:
[----:B------:R-:W-:Y:S05]  /*5dd0*/  BSYNC B2 ;  /* 0x0000000000027941 */ /* 0x000fea0003800000 */
.L_x_3838:
        /* <DEDUP_REMOVED lines=17> */
.L_x_3842:
[----:B------:R-:W-:Y:S05]  /*5ef0*/  BSYNC B2 ;  /* 0x0000000000027941 */ /* 0x000fea0003800000 */
.L_x_3841:
[----:B------:R-:W-:Y:S01]  /*5f00*/  BSSY B2, `(.L_x_3843) ;  /* 0x000000e000027945 */ /* 0x000fe20003800000 */
[----:B------:R-:W-:Y:S05]  /*5f10*/  @P2 BRA `(.L_x_3844) ;  /* 0x0000004000002947 */ /* 0x000fea0003800000 */
[----:B------:R-:W-:Y:S01]  /*5f20*/  MOV R6, RZ ;  /* 0x000000ff00067202 */ /* 0x000fe20000000f00 */
[----:B------:R-:W-:Y:S05]  /*5f30*/  @!P4 BRA `(.L_x_3845) ;  /* 0x000000a00000c947 */ /* 0x000fea0003800000 */
[----:B------:R-:W-:Y:S01]  /*5f40*/  PRMT R6, RZ, 0x7610, R20 ;  /* 0x00007610ff067816 */ /* 0x000fe20000000014 */
[----:B------:R-:W-:Y:S05]  /*5f50*/  BRA `(.L_x_3845) ;  /* 0x0000008000007947 */ /* 0x000fea0003800000 */
.L_x_3844:
        /* <DEDUP_REMOVED lines=8> */
.L_x_3845:
[----:B------:R-:W-:Y:S05]  /*5fe0*/  BSYNC B2 ;  /* 0x0000000000027941 */ /* 0x000fea0003800000 */
.L_x_3843:
        /* <DEDUP_REMOVED lines=15> */
.L_x_3847:
[----:B------:R-:W-:Y:S05]  /*60e0*/  BSYNC B2 ;  /* 0x0000000000027941 */ /* 0x000fea0003800000 */
.L_x_3846:
[----:B------:R-:W-:Y:S01]  /*60f0*/  BSSY B2, `(.L_x_3848) ;  /* 0x000000e000027945 */ /* 0x000fe20003800000 */
[----:B------:R-:W-:Y:S05]  /*6100*/  @P2 BRA `(.L_x_3849) ;  /* 0x0000004000002947 */ /* 0x000fea0003800000 */
[----:B------:R-:W-:Y:S01]  /*6110*/  IMAD.MOV.U32 R6, RZ, RZ, RZ ;  /* 0x000000ffff067224 */ /* 0x000fe200078e00ff */
[----:B------:R-:W-:Y:S05]  /*6120*/  @!P4 BRA `(.L_x_3850) ;  /* 0x000000a00000c947 */ /* 0x000fea0003800000 */
[----:B------:R-:W-:Y:S01]  /*6130*/  PRMT R6, RZ, 0x5410, R21 ;  /* 0x00005410ff067816 */ /* 0x000fe20000000015 */
[----:B------:R-:W-:Y:S05]  /*6140*/  BRA `(.L_x_3850) ;  /* 0x0000008000007947 */ /* 0x000fea0003800000 */
.L_x_3849:
        /* <DEDUP_REMOVED lines=8> */
.L_x_3850:
[----:B------:R-:W-:Y:S05]  /*61d0*/  BSYNC B2 ;  /* 0x0000000000027941 */ /* 0x000fea0003800000 */
.L_x_3848:
        /* <DEDUP_REMOVED lines=15> */
.L_x_3852:
[----:B------:R-:W-:Y:S05]  /*62d0*/  BSYNC B2 ;  /* 0x0000000000027941 */ /* 0x000fea0003800000 */
.L_x_3851:
[----:B------:R-:W-:Y:S01]  /*62e0*/  BSSY B2, `(.L_x_3853) ;  /* 0x000000e000027945 */ /* 0x000fe20003800000 */
[----:B------:R-:W-:Y:S05]  /*62f0*/  @P2 BRA `(.L_x_3854) ;  /* 0x0000004000002947 */ /* 0x000fea0003800000 */
[----:B------:R-:W-:Y:S01]  /*6300*/  MOV R6, RZ ;  /* 0x000000ff00067202 */ /* 0x000fe20000000f00 */
[----:B------:R-:W-:Y:S05]  /*6310*/  @!P4 BRA `(.L_x_3855) ;  /* 0x000000a00000c947 */ /* 0x000fea0003800000 */
[----:B------:R-:W-:Y:S01]  /*6320*/  PRMT R6, RZ, 0x7610, R21 ;  /* 0x00007610ff067816 */ /* 0x000fe20000000015 */
[----:B------:R-:W-:Y:S05]  /*6330*/  BRA `(.L_x_3855) ;  /* 0x0000008000007947 */ /* 0x000fea0003800000 */
.L_x_3854:
        /* <DEDUP_REMOVED lines=8> */
.L_x_3855:
[----:B------:R-:W-:Y:S05]  /*63c0*/  BSYNC B2 ;  /* 0x0000000000027941 */ /* 0x000fea0003800000 */
.L_x_3853:
        /* <DEDUP_REMOVED lines=15> */
.L_x_3857:
[----:B------:R-:W-:Y:S05]  /*64c0*/  BSYNC B2 ;  /* 0x0000000000027941 */ /* 0x000fea0003800000 */
.L_x_3856:
[----:B------:R-:W-:Y:S01]  /*64d0*/  BSSY B2, `(.L_x_3858) ;  /* 0x000000e000027945 */ /* 0x000fe20003800000 */
[----:B------:R-:W-:Y:S05]  /*64e0*/  @P2 BRA `(.L_x_3859) ;  /* 0x0000004000002947 */ /* 0x000fea0003800000 */
[----:B------:R-:W-:Y:S01]  /*64f0*/  IMAD.MOV.U32 R6, RZ, RZ, RZ ;  /* 0x000000ffff067224 */ /* 0x000fe200078e00ff */
[----:B------:R-:W-:Y:S05]  /*6500*/  @!P4 BRA `(.L_x_3860) ;  /* 0x000000a00000c947 */ /* 0x000fea0003800000 */
[----:B------:R-:W-:Y:S01]  /*6510*/  PRMT R6, RZ, 0x5410, R22 ;  /* 0x00005410ff067816 */ /* 0x000fe20000000016 */
[----:B------:R-:W-:Y:S05]  /*6520*/  BRA `(.L_x_3860) ;  /* 0x0000008000007947 */ /* 0x000fea0003800000 */
.L_x_3859:
        /* <DEDUP_REMOVED lines=8> */
.L_x_3860:
[----:B------:R-:W-:Y:S05]  /*65b0*/  BSYNC B2 ;  /* 0x0000000000027941 */ /* 0x000fea0003800000 */
.L_x_3858:
        /* <DEDUP_REMOVED lines=15> */
.L_x_3862:
[----:B------:R-:W-:Y:S05]  /*66b0*/  BSYNC B2 ;  /* 0x0000000000027941 */ /* 0x000fea0003800000 */
.L_x_3861:
[----:B------:R-:W-:Y:S01]  /*66c0*/  BSSY B2, `(.L_x_3863) ;  /* 0x000000e000027945 */ /* 0x000fe20003800000 */
[----:B------:R-:W-:Y:S05]  /*66d0*/  @P2 BRA `(.L_x_3864) ;  /* 0x0000004000002947 */ /* 0x000fea0003800000 */
[----:B------:R-:W-:Y:S01]  /*66e0*/  MOV R6, RZ ;  /* 0x000000ff00067202 */ /* 0x000fe20000000f00 */
[----:B------:R-:W-:Y:S05]  /*66f0*/  @!P4 BRA `(.L_x_3865) ;  /* 0x000000a00000c947 */ /* 0x000fea0003800000 */
[----:B------:R-:W-:Y:S01]  /*6700*/  PRMT R6, RZ, 0x7610, R22 ;  /* 0x00007610ff067816 */ /* 0x000fe20000000016 */
[----:B------:R-:W-:Y:S05]  /*6710*/  BRA `(.L_x_3865) ;  /* 0x0000008000007947 */ /* 0x000fea0003800000 */
.L_x_3864:
        /* <DEDUP_REMOVED lines=8> */
.L_x_3865:
[----:B------:R-:W-:Y:S05]  /*67a0*/  BSYNC B2 ;  /* 0x0000000000027941 */ /* 0x000fea0003800000 */
.L_x_3863:
        /* <DEDUP_REMOVED lines=15> */
.L_x_3867:
[----:B------:R-:W-:Y:S05]  /*68a0*/  BSYNC B2 ;  /* 0x0000000000027941 */ /* 0x000fea0003800000 */
.L_x_3866:
[----:B------:R-:W-:Y:S01]  /*68b0*/  BSSY B2, `(.L_x_3868) ;  /* 0x000000e000027945 */ /* 0x000fe20003800000 */
[----:B------:R-:W-:Y:S05]  /*68c0*/  @P2 BRA `(.L_x_3869) ;  /* 0x0000004000002947 */ /* 0x000fea0003800000 */
[----:B------:R-:W-:Y:S01]  /*68d0*/  IMAD.MOV.U32 R6, RZ, RZ, RZ ;  /* 0x000000ffff067224 */ /* 0x000fe200078e00ff */
[----:B------:R-:W-:Y:S05]  /*68e0*/  @!P4 BRA `(.L_x_3870) ;  /* 0x000000a00000c947 */ /* 0x000fea0003800000 */
[----:B------:R-:W-:Y:S01]  /*68f0*/  PRMT R6, RZ, 0x5410, R23 ;  /* 0x00005410ff067816 */ /* 0x000fe20000000017 */
[----:B------:R-:W-:Y:S05]  /*6900*/  BRA `(.L_x_3870) ;  /* 0x0000008000007947 */ /* 0x000fea0003800000 */
.L_x_3869:
        /* <DEDUP_REMOVED lines=8> */
.L_x_3870:
[----:B------:R-:W-:Y:S05]  /*6990*/  BSYNC B2 ;  /* 0x0000000000027941 */ /* 0x000fea0003800000 */
.L_x_3868:
        /* <DEDUP_REMOVED lines=15> */
.L_x_3872:
[----:B------:R-:W-:Y:S05]  /*6a90*/  BSYNC B2 ;  /* 0x0000000000027941 */ /* 0x000fea0003800000 */
.L_x_3871:
[----:B------:R-:W-:Y:S01]  /*6aa0*/  BSSY B2, `(.L_x_3873) ;  /* 0x000000e000027945 */ /* 0x000fe20003800000 */
[----:B------:R-:W-:Y:S05]  /*6ab0*/  @P2 BRA `(.L_x_3874) ;  /* 0x0000004000002947 */ /* 0x000fea0003800000 */
[----:B------:R-:W-:Y:S01]  /*6ac0*/  MOV R2, RZ ;  /* 0x000000ff00027202 */ /* 0x000fe20000000f00 */
[----:B------:R-:W-:Y:S05]  /*6ad0*/  @!P4 BRA `(.L_x_3875) ;  /* 0x000000a00000c947 */ /* 0x000fea0003800000 */
[----:B------:R-:W-:Y:S01]  /*6ae0*/  PRMT R2, RZ, 0x7610, R23 ;  /* 0x00007610ff027816 */ /* 0x000fe20000000017 */
[----:B------:R-:W-:Y:S05]  /*6af0*/  BRA `(.L_x_3875) ;  /* 0x0000008000007947 */ /* 0x000fea0003800000 */
.L_x_3874:
[----:B------:R-:W0:Y:S02]  /*6b00*/  LDC.U8 R6, c[0x0][0x1f0] ;  /* 0x00007c00ff067b82 */ /* 0x000e240000000000 */
[----:B0-----:R-:W-:-:S04]  /*6b10*/  ISETP.NE.AND P2, PT, R6, RZ, PT ;  /* 0x000000ff0600720c */ /* 0x001fc80003f45270 */
[----:B------:R-:W-:-:S05]  /*6b20*/  FSEL R3, R3, RZ, !P2 ;  /* 0x000000ff03037208 */ /* 0x000fca0005000000 */
[----:B------:R-:W-:-:S04]  /*6b30*/  FFMA.FTZ R3, R222, R189, R3 ;  /* 0x000000bdde037223 */ /* 0x000fc80000010003 */
[----:B------:R-:W-:-:S04]  /*6b40*/  FADD.FTZ R3, R223, -R3 ;  /* 0x80000003df037221 */ /* 0x000fc80000010000 */
[----:B------:R-:W-:Y:S01]  /*6b50*/  FMUL.FTZ R2, R2, R3 ;  /* 0x0000000302027220 */ /* 0x000fe20000410000 */
[----:B------:R-:W-:-:S05]  /*6b60*/  @P4 PRMT R3, RZ, 0x7610, R23 ;  /* 0x00007610ff034816 */ /* 0x000fca0000000017 */
[----:B------:R-:W-:Y:S02]  /*6b70*/  @P4 FADD.FTZ R2, R2, R3 ;  /* 0x0000000302024221 */ /* 0x000fe40000010000 */
.L_x_3875:
[----:B------:R-:W-:Y:S05]  /*6b80*/  BSYNC B2 ;  /* 0x0000000000027941 */ /* 0x000fea0003800000 */
.L_x_3873:
        /* <DEDUP_REMOVED lines=15> */
.L_x_3877:
[----:B------:R-:W-:Y:S05]  /*6c80*/  BSYNC B2 ;  /* 0x0000000000027941 */ /* 0x000fea0003800000 */
.L_x_3876:
[----:B------:R-:W-:-:S04]  /*6c90*/  @P5 IMAD.MOV.U32 R2, RZ, RZ, 0x10 ;  /* 0x00000010ff025424 */ /* 0x000fc800078e00ff */
[----:B------:R-:W-:-:S05]  /*6ca0*/  @P5 IMAD.WIDE.U32 R2, R4, R2, c[0x0][0x258] ;  /* 0x0000960004025625 */ /* 0x000fca00078e0002 */
[----:B------:R0:W-:Y:S02]  /*6cb0*/  @P5 STG.E.128 [R2.64], R172 ;  /* 0x000000ac02005986 */ /* 0x0001e4000c101d04 */
[----:B0-----:R-:W-:-:S05]  /*6cc0*/  @P3 MOV R2, 0x10 ;  /* 0x0000001000023802 */ /* 0x001fca0000000f00 */
[----:B------:R-:W-:-:S05]  /*6cd0*/  @P3 IMAD.WIDE.U32 R2, R188, R2, c[0x0][0x248] ;  /* 0x00009200bc023625 */ /* 0x000fca00078e0002 */
[----:B------:R0:W-:Y:S02]  /*6ce0*/  @P3 STG.E.128 [R2.64], R92 ;  /* 0x0000005c02003986 */ /* 0x0001e4000c101d04 */
.L_x_3835:
[----:B------:R-:W-:Y:S05]  /*6cf0*/  BSYNC B1 ;  /* 0x0000000000017941 */ /* 0x000fea0003800000 */
.L_x_3834:
[----:B0-----:R-:W-:-:S04]  /*6d00*/  MOV R2, c[0x0][0x160] ;  /* 0x0000580000027a02 */ /* 0x001fc80000000f00 */
[----:B------:R-:W-:-:S04]  /*6d10*/  LEA R0, R2, R0, 0x2 ;  /* 0x0000000002007211 */ /* 0x000fc800078e10ff */
[----:B------:R-:W-:-:S13]  /*6d20*/  ISETP.GE.AND P2, PT, R0, c[0x0][0x164], PT ;  /* 0x0000590000007a0c */ /* 0x000fda0003f46270 */
[----:B-1---5:R-:W-:Y:S01]  /*6d30*/  @P2 CALL.REL.NOINC `(.L_x_3684) ;  /* 0x0000001000002944 */ /* 0x022fe20003c00000 */
[----:B------:R-:W-:Y:S05]  /*6d40*/  BRA `(.L_x_3878) ;  /* 0xffff9a3000007947 */ /* 0x000fea000383ffff */
.L_x_3684:
[----:B------:R-:W-:Y:S05]  /*6d50*/  BSYNC B0 ;  /* 0x0000000000007941 */ /* 0x000fea0003800000 */
.L_x_3683:
[----:B------:R-:W0:Y:S01]  /*6d60*/  S2R R188, SR_TID.X ;  /* 0x0000000000bc7919 */ /* 0x000e220000002100 */
[----:B------:R-:W-:Y:S01]  /*6d70*/  WARPSYNC 0xffffffff ;  /* 0xffffffff00007948 */ /* 0x000fe20003800000 */
[----:B------:R-:W-:Y:S02]  /*6d80*/  BSSY B0, `(.L_x_3879) ;  /* 0x0000094000007945 */ /* 0x000fe40003800000 */
[----:B-----5:R-:W2:Y:S01]  /*6d90*/  S2R R56, SR_CTAID.X ;  /* 0x0000000000387919 */ /* 0x020ea20000002500 */
[----:B0-----:R-:W-:Y:S02]  /*6da0*/  SHF.R.U32.HI R0, RZ, 0x5, R188 ;  /* 0x00000005ff007819 */ /* 0x001fe400000116bc */
[----:B-1----:R-:W-:Y:S01]  /*6db0*/  LOP3.LUT R2, R188, 0x1f, RZ, 0xc0, !PT ;  /* 0x0000001fbc027812 */ /* 0x002fe200078ec0ff */
[----:B--2---:R-:W-:Y:S02]  /*6dc0*/  IMAD R56, R56, c[0x0][0x168], RZ ;  /* 0x00005a0038387a24 */ /* 0x004fe400078e02ff */
        /* <DEDUP_REMOVED lines=128> */
[----:B------:R-:W-:Y:S01]  /*75d0*/  IMAD.MOV.U32 R2, RZ, RZ, R60 ;  /* 0x000000ffff027224 */ /* 0x000fe200078e003c */
[----:B------:R-:W-:Y:S01]  /*75e0*/  MOV R3, R81 ;  /* 0x0000005100037202 */ /* 0x000fe20000000f00 */
[----:B------:R-:W-:Y:S01]  /*75f0*/  IMAD.MOV.U32 R6, RZ, RZ, R55 ;  /* 0x000000ffff067224 */ /* 0x000fe200078e0037 */
        /* <DEDUP_REMOVED lines=12> */
.L_x_3880:
[----:B------:R-:W-:Y:S05]  /*76c0*/  BSYNC B0 ;  /* 0x0000000000007941 */ /* 0x000fea0003800000 */
.L_x_3879:
        /* <DEDUP_REMOVED lines=124> */
[----:B------:R-:W-:-:S05]  /*7e90*/  IADD3 R58, P6, R58, 0x200, RZ ;  /* 0x000002003a3a7810 */ /* 0x000fca0007fde0ff */
[----:B------:R-:W-:Y:S01]  /*7ea0*/  IMAD.X R79, RZ, RZ, R79, P6 ;  /* 0x000000ffff4f7224 */ /* 0x000fe200030e064f */
[----:B------:R-:W-:-:S04]  /*7eb0*/  IADD3 R55, P6, R55, 0x200, RZ ;  /* 0x0000020037377810 */ /* 0x000fc80007fde0ff */
[----:B------:R-:W-:-:S04]  /*7ec0*/  IADD3.X R56, RZ, R56, RZ, P6, !PT ;  /* 0x00000038ff387210 */ /* 0x000fc800037fe4ff */
.L_x_3882:
[----:B------:R-:W-:Y:S05]  /*7ed0*/  BSYNC B0 ;  /* 0x0000000000007941 */ /* 0x000fea0003800000 */
.L_x_3881:
        /* <DEDUP_REMOVED lines=12> */
[----:B------:R-:W-:-:S03]  /*7fa0*/  IADD3 R58, P5, R58, 0x200, RZ ;  /* 0x000002003a3a7810 */ /* 0x000fc60007fbe0ff */
[----:B------:R0:W-:Y:S01]  /*7fb0*/  STG.E [R6.64], R25 ;  /* 0x0000001906007986 */ /* 0x0001e2000c101904 */
[----:B------:R-:W-:Y:S01]  /*7fc0*/  IMAD.X R81, RZ, RZ, R81, P6 ;  /* 0x000000ffff517224 */ /* 0x000fe200030e0651 */
[----:B------:R-:W-:Y:S02]  /*7fd0*/  IADD3 R55, P6, R55, 0x200, RZ ;  /* 0x0000020037377810 */ /* 0x000fe40007fde0ff */
[----:B------:R-:W-:Y:S02]  /*7fe0*/  IADD3.X R79, RZ, R79, RZ, P5, !PT ;  /* 0x0000004fff4f7210 */ /* 0x000fe40002ffe4ff */
[----:B------:R-:W-:-:S04]  /*7ff0*/  IADD3.X R56, RZ, R56, RZ, P6, !PT ;  /* 0x00000038ff387210 */ /* 0x000fc800037fe4ff */
.L_x_3884:
[----:B------:R-:W-:Y:S05]  /*8000*/  BSYNC B0 ;  /* 0x0000000000007941 */ /* 0x000fea0003800000 */
.L_x_3883:
        /* <DEDUP_REMOVED lines=13> */
[----:B------:R-:W-:Y:S02]  /*80e0*/  IADD3 R55, P6, R55, 0x200, RZ ;  /* 0x0000020037377810 */ /* 0x000fe40007fde0ff */
[----:B------:R-:W-:Y:S01]  /*80f0*/  IADD3.X R81, RZ, R81, RZ, P0, !PT ;  /* 0x00000051ff517210 */ /* 0x000fe200007fe4ff */
[----:B------:R0:W-:Y:S01]  /*8100*/  STG.E [R6.64], R45 ;  /* 0x0000002d06007986 */ /* 0x0001e2000c101904 */
[----:B------:R-:W-:-:S02]  /*8110*/  IADD3.X R79, RZ, R79, RZ, P5, !PT ;  /* 0x0000004fff4f7210 */ /* 0x000fc40002ffe4ff */
[----:B------:R-:W-:Y:S02]  /*8120*/  IADD3.X R56, RZ, R56, RZ, P6, !PT ;  /* 0x00000038ff387210 */ /* 0x000fe400037fe4ff */
.L_x_3886:
[----:B------:R-:W-:Y:S05]  /*8130*/  BSYNC B0 ;  /* 0x0000000000007941 */ /* 0x000fea0003800000 */
.L_x_3885:
[----:B------:R-:W-:Y:S01]  /*8140*/  BSSY B0, `(.L_x_3887) ;  /* 0x0000012000007945 */ /* 0x000fe20003800000 */
[----:B------:R-:W-:Y:S01]  /*8150*/  FADD.FTZ R27, R27, R22 ;  /* 0x000000161b1b7221 */ /* 0x000fe20000010000 */
[----:B------:R-:W-:Y:S05]  /*8160*/  @!P1 BRA `(.L_x_3888) ;  /* 0x000000f000009947 */ /* 0x000fea0003800000 */
[----:B0-----:R-:W-:Y:S01]  /*8170*/  IMAD.MOV.U32 R2, RZ, RZ, R60 ;  /* 0x000000ffff027224 */ /* 0x001fe200078e003c */
[----:B------:R-:W-:Y:S01]  /*8180*/  MOV R3, R81 ;  /* 0x0000005100037202 */ /* 0x000fe20000000f00 */
[----:B------:R-:W-:Y:S01]  /*8190*/  IMAD.MOV.U32 R6, RZ, RZ, R55 ;  /* 0x000000ffff067224 */ /* 0x000fe200078e0037 */
[----:B------:R-:W-:Y:S02]  /*81a0*/  MOV R4, R58 ;  /* 0x0000003a00047202 */ /* 0x000fe40000000f00 */
[----:B------:R-:W-:Y:S01]  /*81b0*/  MOV R5, R79 ;  /* 0x0000004f00057202 */ /* 0x000fe20000000f00 */
[----:B------:R0:W-:Y:S01]  /*81c0*/  STG.E [R2.64], R75 ;  /* 0x0000004b02007986 */ /* 0x0001e2000c101904 */
[----:B------:R-:W-:Y:S02]  /*81d0*/  MOV R7, R56 ;  /* 0x0000003800077202 */ /* 0x000fe40000000f00 */
[----:B------:R-:W-:Y:S01]  /*81e0*/  IADD3 R55, P5, R55, 0x200, RZ ;  /* 0x0000020037377810 */ /* 0x000fe20007fbe0ff */
[----:B------:R0:W-:Y:S01]  /*81f0*/  STG.E [R4.64], R11 ;  /* 0x0000000b04007986 */ /* 0x0001e2000c101904 */
[----:B------:R-:W-:-:S02]  /*8200*/  IADD3 R60, P0, R60, 0x200, RZ ;  /* 0x000002003c3c7810 */ /* 0x000fc40007f1e0ff */
[----:B------:R-:W-:Y:S01]  /*8210*/  IADD3 R58, P1, R58, 0x200, RZ ;  /* 0x000002003a3a7810 */ /* 0x000fe20007f3e0ff */
[----:B------:R0:W-:Y:S01]  /*8220*/  STG.E [R6.64], R27 ;  /* 0x0000001b06007986 */ /* 0x0001e2000c101904 */
[----:B------:R-:W-:Y:S01]  /*8230*/  IADD3.X R81, RZ, R81, RZ, P0, !PT ;  /* 0x00000051ff517210 */ /* 0x000fe200007fe4ff */
[----:B------:R-:W-:Y:S01]  /*8240*/  IMAD.X R56, RZ, RZ, R56, P5 ;  /* 0x000000ffff387224 */ /* 0x000fe200028e0638 */
[----:B------:R-:W-:-:S04]  /*8250*/  IADD3.X R79, RZ, R79, RZ, P1, !PT ;  /* 0x0000004fff4f7210 */ /* 0x000fc80000ffe4ff */
.L_x_3888:
[----:B------:R-:W-:Y:S05]  /*8260*/  BSYNC B0 ;  /* 0x0000000000007941 */ /* 0x000fea0003800000 */
.L_x_3887:
        /* <DEDUP_REMOVED lines=18> */
.L_x_3890:
[----:B------:R-:W-:Y:S05]  /*8390*/  BSYNC B0 ;  /* 0x0000000000007941 */ /* 0x000fea0003800000 */
.L_x_3889:
        /* <DEDUP_REMOVED lines=15> */
[----:B------:R-:W-:Y:S01]  /*8490*/  IMAD.X R81, RZ, RZ, R81, P0 ;  /* 0x000000ffff517224 */ /* 0x000fe200000e0651 */
[----:B------:R-:W-:-:S02]  /*84a0*/  IADD3.X R79, RZ, R79, RZ, P1, !PT ;  /* 0x0000004fff4f7210 */ /* 0x000fc40000ffe4ff */
[----:B------:R-:W-:-:S03]  /*84b0*/  IADD3.X R56, RZ, R56, RZ, P2, !PT ;  /* 0x00000038ff387210 */ /* 0x000fc600017fe4ff */
.L_x_3892:
[----:B------:R-:W-:Y:S05]  /*84c0*/  BSYNC B0 ;  /* 0x0000000000007941 */ /* 0x000fea0003800000 */
.L_x_3891:
[----:B------:R-:W-:Y:S01]  /*84d0*/  FADD.FTZ R49, R18, R49 ;  /* 0x0000003112317221 */ /* 0x000fe20000010000 */
[----:B0-----:R-:W-:Y:S01]  /*84e0*/  MOV R2, R60 ;  /* 0x0000003c00027202 */ /* 0x001fe20000000f00 */
[----:B------:R-:W-:Y:S01]  /*84f0*/  IMAD.MOV.U32 R3, RZ, RZ, R81 ;  /* 0x000000ffff037224 */ /* 0x000fe200078e0051 */
[----:B------:R-:W-:Y:S06]  /*8500*/  @!P4 EXIT ;  /* 0x000000000000c94d */ /* 0x000fec0003800000 */
[----:B------:R0:W-:Y:S01]  /*8510*/  STG.E [R2.64], R43 ;  /* 0x0000002b02007986 */ /* 0x0001e2000c101904 */
[----:B------:R-:W-:Y:S01]  /*8520*/  MOV R4, R55 ;  /* 0x0000003700047202 */ /* 0x000fe20000000f00 */
[----:B------:R-:W-:Y:S01]  /*8530*/  IMAD.MOV.U32 R5, RZ, RZ, R56 ;  /* 0x000000ffff057224 */ /* 0x000fe200078e0038 */
[----:B0-----:R-:W-:Y:S02]  /*8540*/  MOV R2, R58 ;  /* 0x0000003a00027202 */ /* 0x001fe40000000f00 */
[----:B------:R-:W-:-:S05]  /*8550*/  MOV R3, R79 ;  /* 0x0000004f00037202 */ /* 0x000fca0000000f00 */
[----:B------:R-:W-:Y:S04]  /*8560*/  STG.E [R2.64], R39 ;  /* 0x0000002702007986 */ /* 0x000fe8000c101904 */
[----:B------:R-:W-:Y:S01]  /*8570*/  STG.E [R4.64], R49 ;  /* 0x0000003104007986 */ /* 0x000fe2000c101904 */
[----:B------:R-:W-:Y:S05]  /*8580*/  EXIT ;  /* 0x000000000000794d */ /* 0x000fea0003800000 */
.L_x_3700:
[----:B0-----:R-:W-:Y:S01]  /*8590*/  HFMA2.MMA R7, -RZ, RZ, 0, 5.9604644775390625e-08 ;  /* 0x00000001ff077435 */ /* 0x001fe200000001ff */
[----:B------:R-:W-:Y:S01]  /*85a0*/  MOV R188, R226 ;  /* 0x000000e200bc7202 */ /* 0x000fe20000000f00 */
[----:B------:R-:W-:Y:S01]  /*85b0*/  IMAD.MOV.U32 R192, RZ, RZ, -0x1 ;  /* 0xffffffffffc07424 */ /* 0x000fe200078e00ff */
[----:B------:R-:W-:Y:S02]  /*85c0*/  MOV R193, 0x1f ;  /* 0x0000001f00c17802 */ /* 0x000fe40000000f00 */
[----:B------:R-:W-:-:S02]  /*85d0*/  MOV R6, 0x85f0 ;  /* 0x000085f000067802 */ /* 0x000fc40000000f00 */
[----:B-----5:R-:W-:Y:S05]  /*85e0*/  CALL.REL.NOINC `($__internal_57_$__cuda_sm70_shflsync_bfly_p) ;  /* 0x0000046000007944 */ /* 0x020fea0003c00000 */
[----:B-1----:R-:W-:Y:S01]  /*85f0*/  MOV R189, R188 ;  /* 0x000000bc00bd7202 */ /* 0x002fe20000000f00 */
[----:B------:R-:W-:Y:S05]  /*8600*/  BRA `(.L_x_3893) ;  /* 0xffff9ef000007947 */ /* 0x000fea000383ffff */
.L_x_3701:
[----:B0-----:R-:W-:Y:S01]  /*8610*/  HFMA2.MMA R7, -RZ, RZ, 0, 5.9604644775390625e-08 ;  /* 0x00000001ff077435 */ /* 0x001fe200000001ff */
[----:B------:R-:W-:Y:S01]  /*8620*/  MOV R188, R227 ;  /* 0x000000e300bc7202 */ /* 0x000fe20000000f00 */
[----:B------:R-:W-:Y:S01]  /*8630*/  IMAD.MOV.U32 R193, RZ, RZ, 0x1f ;  /* 0x0000001fffc17424 */ /* 0x000fe200078e00ff */
[----:B------:R-:W-:-:S02]  /*8640*/  MOV R192, 0xffffffff ;  /* 0xffffffff00c07802 */ /* 0x000fc40000000f00 */
[----:B------:R-:W-:Y:S02]  /*8650*/  MOV R6, 0x8670 ;  /* 0x0000867000067802 */ /* 0x000fe40000000f00 */
[----:B-12--5:R-:W-:Y:S05]  /*8660*/  CALL.REL.NOINC `($__internal_57_$__cuda_sm70_shflsync_bfly_p) ;  /* 0x000003e000007944 */ /* 0x026fea0003c00000 */
[----:B------:R-:W-:Y:S01]  /*8670*/  FADD.FTZ R189, R189, R226 ;  /* 0x000000e2bdbd7221 */ /* 0x000fe20000010000 */
[----:B------:R-:W-:Y:S01]  /*8680*/  HFMA2.MMA R7, -RZ, RZ, 0, 1.1920928955078125e-07 ;  /* 0x00000002ff077435 */ /* 0x000fe200000001ff */
[----:B-1----:R-:W-:Y:S01]  /*8690*/  FADD.FTZ R190, R227, R188 ;  /* 0x000000bce3be7221 */ /* 0x002fe20000010000 */
[----:B------:R-:W-:Y:S01]  /*86a0*/  MOV R193, 0x1f ;  /* 0x0000001f00c17802 */ /* 0x000fe20000000f00 */
[----:B------:R-:W-:Y:S01]  /*86b0*/  IMAD.MOV.U32 R192, RZ, RZ, -0x1 ;  /* 0xffffffffffc07424 */ /* 0x000fe200078e00ff */
[----:B------:R-:W-:Y:S02]  /*86c0*/  MOV R188, R189 ;  /* 0x000000bd00bc7202 */ /* 0x000fe40000000f00 */
[----:B------:R-:W-:Y:S02]  /*86d0*/  MOV R6, 0x86f0 ;  /* 0x000086f000067802 */ /* 0x000fe40000000f00 */
[----:B------:R-:W-:Y:S05]  /*86e0*/  CALL.REL.NOINC `($__internal_57_$__cuda_sm70_shflsync_bfly_p) ;  /* 0x0000036000007944 */ /* 0x000fea0003c00000 */
[----:B------:R-:W-:Y:S01]  /*86f0*/  HFMA2.MMA R193, -RZ, RZ, 0, 1.847743988037109375e-06 ;  /* 0x0000001fffc17435 */ /* 0x000fe200000001ff */
[----:B-1----:R-:W-:Y:S01]  /*8700*/  MOV R191, R188 ;  /* 0x000000bc00bf7202 */ /* 0x002fe20000000f00 */
[----:B------:R-:W-:Y:S01]  /*8710*/  IMAD.MOV.U32 R7, RZ, RZ, 0x2 ;  /* 0x00000002ff077424 */ /* 0x000fe200078e00ff */
[----:B------:R-:W-:-:S02]  /*8720*/  MOV R188, R190 ;  /* 0x000000be00bc7202 */ /* 0x000fc40000000f00 */
[----:B------:R-:W-:Y:S02]  /*8730*/  MOV R192, 0xffffffff ;  /* 0xffffffff00c07802 */ /* 0x000fe40000000f00 */
[----:B------:R-:W-:Y:S02]  /*8740*/  MOV R6, 0x8760 ;  /* 0x0000876000067802 */ /* 0x000fe40000000f00 */
[----:B------:R-:W-:Y:S05]  /*8750*/  CALL.REL.NOINC `($__internal_57_$__cuda_sm70_shflsync_bfly_p) ;  /* 0x000002f000007944 */ /* 0x000fea0003c00000 */
[----:B------:R-:W-:Y:S01]  /*8760*/  FADD.FTZ R189, R191, R189 ;  /* 0x000000bdbfbd7221 */ /* 0x000fe20000010000 */
[----:B------:R-:W-:Y:S01]  /*8770*/  HFMA2.MMA R7, -RZ, RZ, 0, 2.384185791015625e-07 ;  /* 0x00000004ff077435 */ /* 0x000fe200000001ff */
[----:B-1----:R-:W-:Y:S01]  /*8780*/  FADD.FTZ R190, R190, R188 ;  /* 0x000000bcbebe7221 */ /* 0x002fe20000010000 */
[----:B------:R-:W-:Y:S01]  /*8790*/  MOV R192, 0xffffffff ;  /* 0xffffffff00c07802 */ /* 0x000fe20000000f00 */
[----:B------:R-:W-:Y:S01]  /*87a0*/  IMAD.MOV.U32 R193, RZ, RZ, 0x1f ;  /* 0x0000001fffc17424 */ /* 0x000fe200078e00ff */
[----:B------:R-:W-:Y:S02]  /*87b0*/  MOV R188, R189 ;  /* 0x000000bd00bc7202 */ /* 0x000fe40000000f00 */
[----:B------:R-:W-:Y:S02]  /*87c0*/  MOV R6, 0x87e0 ;  /* 0x000087e000067802 */ /* 0x000fe40000000f00 */
[----:B------:R-:W-:Y:S05]  /*87d0*/  CALL.REL.NOINC `($__internal_57_$__cuda_sm70_shflsync_bfly_p) ;  /* 0x0000027000007944 */ /* 0x000fea0003c00000 */
[----:B------:R-:W-:Y:S01]  /*87e0*/  HFMA2.MMA R7, -RZ, RZ, 0, 2.384185791015625e-07 ;  /* 0x00000004ff077435 */ /* 0x000fe200000001ff */
[----:B-1----:R-:W-:Y:S01]  /*87f0*/  MOV R191, R188 ;  /* 0x000000bc00bf7202 */ /* 0x002fe20000000f00 */
[----:B------:R-:W-:Y:S01]  /*8800*/  IMAD.MOV.U32 R188, RZ, RZ, R190 ;  /* 0x000000ffffbc7224 */ /* 0x000fe200078e00be */
[----:B------:R-:W-:-:S02]  /*8810*/  MOV R193, 0x1f ;  /* 0x0000001f00c17802 */ /* 0x000fc40000000f00 */
[----:B------:R-:W-:Y:S02]  /*8820*/  MOV R192, 0xffffffff ;  /* 0xffffffff00c07802 */ /* 0x000fe40000000f00 */
[----:B------:R-:W-:Y:S02]  /*8830*/  MOV R6, 0x8850 ;  /* 0x0000885000067802 */ /* 0x000fe40000000f00 */
[----:B------:R-:W-:Y:S05]  /*8840*/  CALL.REL.NOINC `($__internal_57_$__cuda_sm70_shflsync_bfly_p) ;  /* 0x0000020000007944 */ /* 0x000fea0003c00000 */
[----:B------:R-:W-:Y:S01]  /*8850*/  FADD.FTZ R189, R191, R189 ;  /* 0x000000bdbfbd7221 */ /* 0x000fe20000010000 */
[----:B------:R-:W-:Y:S01]  /*8860*/  HFMA2.MMA R193, -RZ, RZ, 0, 1.847743988037109375e-06 ;  /* 0x0000001fffc17435 */ /* 0x000fe200000001ff */
[----:B-1----:R-:W-:Y:S01]  /*8870*/  FADD.FTZ R190, R190, R188 ;  /* 0x000000bcbebe7221 */ /* 0x002fe20000010000 */
[----:B------:R-:W-:Y:S01]  /*8880*/  MOV R192, 0xffffffff ;  /* 0xffffffff00c07802 */ /* 0x000fe20000000f00 */
[----:B------:R-:W-:Y:S01]  /*8890*/  IMAD.MOV.U32 R7, RZ, RZ, 0x8 ;  /* 0x00000008ff077424 */ /* 0x000fe200078e00ff */
[----:B------:R-:W-:Y:S02]  /*88a0*/  MOV R188, R189 ;  /* 0x000000bd00bc7202 */ /* 0x000fe40000000f00 */
[----:B------:R-:W-:Y:S02]  /*88b0*/  MOV R6, 0x88d0 ;  /* 0x000088d000067802 */ /* 0x000fe40000000f00 */
[----:B------:R-:W-:Y:S05]  /*88c0*/  CALL.REL.NOINC `($__internal_57_$__cuda_sm70_shflsync_bfly_p) ;  /* 0x0000018000007944 */ /* 0x000fea0003c00000 */
[----:B------:R-:W-:Y:S01]  /*88d0*/  HFMA2.MMA R7, -RZ, RZ, 0, 4.76837158203125e-07 ;  /* 0x00000008ff077435 */ /* 0x000fe200000001ff */
[----:B-1----:R-:W-:Y:S01]  /*88e0*/  IMAD.MOV.U32 R191, RZ, RZ, R188 ;  /* 0x000000ffffbf7224 */ /* 0x002fe200078e00bc */
[----:B------:R-:W-:Y:S01]  /*88f0*/  MOV R188, R190 ;  /* 0x000000be00bc7202 */ /* 0x000fe20000000f00 */
[----:B------:R-:W-:Y:S01]  /*8900*/  IMAD.MOV.U32 R192, RZ, RZ, -0x1 ;  /* 0xffffffffffc07424 */ /* 0x000fe200078e00ff */
[----:B------:R-:W-:-:S02]  /*8910*/  MOV R193, 0x1f ;  /* 0x0000001f00c17802 */ /* 0x000fc40000000f00 */
[----:B------:R-:W-:Y:S02]  /*8920*/  MOV R6, 0x8940 ;  /* 0x0000894000067802 */ /* 0x000fe40000000f00 */
[----:B------:R-:W-:Y:S05]  /*8930*/  CALL.REL.NOINC `($__internal_57_$__cuda_sm70_shflsync_bfly_p) ;  /* 0x0000011000007944 */ /* 0x000fea0003c00000 */
[----:B------:R-:W-:Y:S01]  /*8940*/  FADD.FTZ R189, R191, R189 ;  /* 0x000000bdbfbd7221 */ /* 0x000fe20000010000 */
[----:B------:R-:W-:Y:S01]  /*8950*/  HFMA2.MMA R7, -RZ, RZ, 0, 9.5367431640625e-07 ;  /* 0x00000010ff077435 */ /* 0x000fe200000001ff */
[----:B-1----:R-:W-:Y:S01]  /*8960*/  FADD.FTZ R190, R190, R188 ;  /* 0x000000bcbebe7221 */ /* 0x002fe20000010000 */
[----:B------:R-:W-:Y:S01]  /*8970*/  MOV R193, 0x1f ;  /* 0x0000001f00c17802 */ /* 0x000fe20000000f00 */
[----:B------:R-:W-:Y:S01]  /*8980*/  IMAD.MOV.U32 R188, RZ, RZ, R189 ;  /* 0x000000ffffbc7224 */ /* 0x000fe200078e00bd */
[----:B------:R-:W-:Y:S02]  /*8990*/  MOV R192, 0xffffffff ;  /* 0xffffffff00c07802 */ /* 0x000fe40000000f00 */
[----:B------:R-:W-:Y:S02]  /*89a0*/  MOV R6, 0x89c0 ;  /* 0x000089c000067802 */ /* 0x000fe40000000f00 */
[----:B------:R-:W-:Y:S05]  /*89b0*/  CALL.REL.NOINC `($__internal_57_$__cuda_sm70_shflsync_bfly_p) ;  /* 0x0000009000007944 */ /* 0x000fea0003c00000 */
[----:B------:R-:W-:Y:S01]  /*89c0*/  HFMA2.MMA R7, -RZ, RZ, 0, 9.5367431640625e-07 ;  /* 0x00000010ff077435 */ /* 0x000fe200000001ff */
[----:B-1----:R-:W-:Y:S01]  /*89d0*/  MOV R191, R188 ;  /* 0x000000bc00bf7202 */ /* 0x002fe20000000f00 */
[----:B------:R-:W-:Y:S01]  /*89e0*/  IMAD.MOV.U32 R193, RZ, RZ, 0x1f ;  /* 0x0000001fffc17424 */ /* 0x000fe200078e00ff */
[----:B------:R-:W-:-:S02]  /*89f0*/  MOV R188, R190 ;  /* 0x000000be00bc7202 */ /* 0x000fc40000000f00 */
[----:B------:R-:W-:Y:S02]  /*8a00*/  MOV R192, 0xffffffff ;  /* 0xffffffff00c07802 */ /* 0x000fe40000000f00 */
[----:B------:R-:W-:Y:S02]  /*8a10*/  MOV R6, 0x8a30 ;  /* 0x00008a3000067802 */ /* 0x000fe40000000f00 */
[----:B------:R-:W-:Y:S05]  /*8a20*/  CALL.REL.NOINC `($__internal_57_$__cuda_sm70_shflsync_bfly_p) ;  /* 0x0000002000007944 */ /* 0x000fea0003c00000 */
[----:B-1----:R-:W-:Y:S01]  /*8a30*/  MOV R6, R188 ;  /* 0x000000bc00067202 */ /* 0x002fe20000000f00 */
[----:B------:R-:W-:Y:S05]  /*8a40*/  BRA `(.L_x_3894) ;  /* 0xffff9bd000007947 */ /* 0x000fea000383ffff */
        .weak           $__internal_57_$__cuda_sm70_shflsync_bfly_p
        .type           $__internal_57_$__cuda_sm70_shflsync_bfly_p,@function
        .size           $__internal_57_$__cuda_sm70_shflsync_bfly_p,(.L_x_12359 - $__internal_57_$__cuda_sm70_shflsync_bfly_p)
$__internal_57_$__cuda_sm70_shflsync_bfly_p:
[----:B------:R-:W-:Y:S04]  /*8a50*/  WARPSYNC R192 ;  /* 0x000000c000007348 */ /* 0x000fe80003800000 */
[----:B------:R0:W1:Y:S02]  /*8a60*/  SHFL.BFLY PT, R188, R188, R7, R193 ;  /* 0x0c000007bcbc7389 */ /* 0x00006400000e00c1 */
[----:B0-----:R-:W-:-:S06]  /*8a70*/  HFMA2.MMA R7, -RZ, RZ, 0, 0 ;  /* 0x00000000ff077435 */ /* 0x001fcc00000001ff */
[----:B------:R-:W-:Y:S05]  /*8a80*/  RET.REL.NODEC R6 `(_ZN10layer_norm13ln_bwd_kernelINS_13Kernel_traitsIf13__nv_bfloat16S2_S2_fjLj1024ELj1ELj4ELj1ELj16ENS_18Kernel_traits_baseILj1024EfS2_S2_S2_fjLj128EEEEELb1ELb1ELb1ELb0EEEvNS_9BwdParamsE) ;  /* 0xffff757006007950 */ /* 0x000fea0003c3ffff */
.L_x_3895:
        /* <DEDUP_REMOVED lines=15> */
.L_x_12359:


//--------------------- .text._ZN10layer_norm22ln_bwd_finalize_kernelINS_22Kernel_traits_finalizeILj1024Ef13__nv_bfloat16S2_S2_fjLb1ELj1024ELj4ENS_18Kernel_traits_baseILj1024EfS2_S2_S2_fjLj1024EEEEELb1ELb1EEEvNS_9BwdParamsE --------------------------
	.section	.text._ZN10layer_norm22ln_bwd_finalize_kernelINS_22Kernel_traits_finalizeILj1024Ef13__nv_bfloat16S2_S2_fjLb1ELj1024ELj4ENS_18Kernel_traits_baseILj1024EfS2_S2_S2_fjLj1024EEEEELb1ELb1EEEvNS_9BwdParamsE,"ax",@progbits
	.sectioninfo	@"SHI_REGISTERS=32"
	.align	128
        .global         _ZN10layer_norm22ln_bwd_finalize_kernelINS_22Kernel_traits_finalizeILj1024Ef13__nv_bfloat16S2_S2_fjLb1ELj1024ELj4ENS_18Kernel_traits_baseILj1024EfS2_S2_S2_fjLj1024EEEEELb1ELb1EEEvNS_9BwdParamsE
        .type           _ZN10layer_norm22ln_bwd_finalize_kernelINS_22Kernel_traits_finalizeILj1024Ef13__nv_bfloat16S2_S2_fjLb1ELj1024ELj4ENS_18Kernel_traits_baseILj1024EfS2_S2_S2_fjLj1024EEEEELb1ELb1EEEvNS_9BwdParamsE,@function
        .size           _ZN10layer_norm22ln_bwd_finalize_kernelINS_22Kernel_traits_finalizeILj1024Ef13__nv_bfloat16S2_S2_fjLb1ELj1024ELj4ENS_18Kernel_traits_baseILj1024EfS2_S2_S2_fjLj1024EEEEELb1ELb1EEEvNS_9BwdParamsE,(.L_x_12360 - _ZN10layer_norm22ln_bwd_finalize_kernelINS_22Kernel_traits_finalizeILj1024Ef13__nv_bfloat16S2_S2_fjLb1ELj1024ELj4ENS_18Kernel_traits_baseILj1024EfS2_S2_S2_fjLj1024EEEEELb1ELb1EEEvNS_9BwdParamsE)
        .other          _ZN10layer_norm22ln_bwd_finalize_kernelINS_22Kernel_traits_finalizeILj1024Ef13__nv_bfloat16S2_S2_fjLb1ELj1024ELj4ENS_18Kernel_traits_baseILj1024EfS2_S2_S2_fjLj1024EEEEELb1ELb1EEEvNS_9BwdParamsE,@"STO_CUDA_ENTRY STV_DEFAULT"
_ZN10layer_norm22ln_bwd_finalize_kernelINS_22Kernel_traits_finalizeILj1024Ef13__nv_bfloat16S2_S2_fjLb1ELj1024ELj4ENS_18Kernel_traits_baseILj1024EfS2_S2_S2_fjLj1024EEEEELb1ELb1EEEvNS_9BwdParamsE:
.text._ZN10layer_norm22ln_bwd_finalize_kernelINS_22Kernel_traits_finalizeILj1024Ef13__nv_bfloat16S2_S2_fjLb1ELj1024ELj4ENS_18Kernel_traits_baseILj1024EfS2_S2_S2_fjLj1024EEEEELb1ELb1EEEvNS_9BwdParamsE:
        /* <DEDUP_REMOVED lines=19> */
.L_x_3908:
        /* <DEDUP_REMOVED lines=32> */
.L_x_3900:
        /* <DEDUP_REMOVED lines=47> */
.L_x_3899:
[----:B------:R-:W-:Y:S05]  /*0620*/  BSYNC B1 ;  /* 0x0000000000017941 */ /* 0x000fea0003800000 */
.L_x_3898:
        /* <DEDUP_REMOVED lines=29> */
.L_x_3902:
[----:B------:R-:W-:Y:S05]  /*0800*/  BSYNC B1 ;  /* 0x0000000000017941 */ /* 0x000fea0003800000 */
.L_x_3901:
        /* <DEDUP_REMOVED lines=13> */
.L_x_3897:
[----:B------:R-:W-:Y:S05]  /*08e0*/  BSYNC B0 ;  /* 0x0000000000007941 */ /* 0x000fea0003800000 */
.L_x_3896:
        /* <DEDUP_REMOVED lines=12> */
.L_x_3909:
        /* <DEDUP_REMOVED lines=27> */
.L_x_3910:
        /* <DEDUP_REMOVED lines=9> */
.L_x_3903:
[----:B0-----:R-:W-:Y:S01]  /*0bf0*/  WARPSYNC 0xffffffff ;  /* 0xffffffff00007948 */ /* 0x001fe20003800000 */
[----:B------:R-:W-:Y:S06]  /*0c00*/  BAR.SYNC.DEFER_BLOCKING 0x0 ;  /* 0x0000000000007b1d */ /* 0x000fec0000010000 */
[----:B------:R-:W-:Y:S01]  /*0c10*/  BSSY B0, `(.L_x_3906) ;  /* 0x000000e000007945 */ /* 0x000fe20003800000 */
[----:B------:R-:W-:Y:S05]  /*0c20*/  @!P0 BRA `(.L_x_3907) ;  /* 0x000000c000008947 */ /* 0x000fea0003800000 */
[----:B--2---:R-:W-:Y:S01]  /*0c30*/  SHF.L.U32 R8, R0, 0x3, RZ ;  /* 0x0000000300087819 */ /* 0x004fe200000006ff */
[----:B------:R-:W-:-:S03]  /*0c40*/  HFMA2.MMA R16, -RZ, RZ, 0, 4.76837158203125e-07 ;  /* 0x00000008ff107435 */ /* 0x000fc600000001ff */
[----:B-1----:R-:W-:-:S05]  /*0c50*/  LOP3.LUT R18, R8, 0xf8, RZ, 0xc0, !PT ;  /* 0x000000f808127812 */ /* 0x002fca00078ec0ff */
[----:B------:R-:W0:Y:S02]  /*0c60*/  LDS.64 R10, [R18+0x3000] ;  /* 0x00300000120a7984 */ /* 0x000e240000000a00 */
[CC--:B------:R-:W-:Y:S02]  /*0c70*/  IMAD.WIDE.U32 R12, R5.reuse, R16.reuse, c[0x0][0x268] ;  /* 0x00009a00050c7625 */ /* 0x0c0fe400078e0010 */
[----:B------:R-:W1:Y:S02]  /*0c80*/  LDS.64 R8, [R18+0x3080] ;  /* 0x0030800012087984 */ /* 0x000e640000000a00 */
[CC--:B------:R-:W-:Y:S02]  /*0c90*/  IMAD.WIDE.U32 R14, R5.reuse, R16.reuse, c[0x0][0x260] ;  /* 0x00009800050e7625 */ /* 0x0c0fe400078e0010 */
[----:B------:R-:W2:Y:S02]  /*0ca0*/  LDS.64 R20, [R18+0x3100] ;  /* 0x0031000012147984 */ /* 0x000ea40000000a00 */
[----:B------:R-:W-:-:S02]  /*0cb0*/  IMAD.WIDE.U32 R16, R5, R16, c[0x0][0x280] ;  /* 0x0000a00005107625 */ /* 0x000fc400078e0010 */
[----:B0-----:R0:W-:Y:S04]  /*0cc0*/  STG.E.64 [R12.64], R10 ;  /* 0x0000000a0c007986 */ /* 0x0011e8000c101b04 */
[----:B-1----:R0:W-:Y:S04]  /*0cd0*/  STG.E.64 [R14.64], R8 ;  /* 0x000000080e007986 */ /* 0x0021e8000c101b04 */
[----:B--2---:R0:W-:Y:S02]  /*0ce0*/  STG.E.64 [R16.64], R20 ;  /* 0x0000001410007986 */ /* 0x0041e4000c101b04 */
.L_x_3907:
[----:B------:R-:W-:Y:S05]  /*0cf0*/  BSYNC B0 ;  /* 0x0000000000007941 */ /* 0x000fea0003800000 */
.L_x_3906:
[C---:B------:R-:W-:Y:S02]  /*0d00*/  ISETP.GT.U32.AND P1, PT, R4.reuse, -0x401, PT ;  /* 0xfffffbff0400780c */ /* 0x040fe40003f24070 */
[----:B------:R-:W-:-:S02]  /*0d10*/  IADD3 R4, R4, 0x400, RZ ;  /* 0x0000040004047810 */ /* 0x000fc40007ffe0ff */
[----:B------:R-:W-:-:S09]  /*0d20*/  IADD3 R5, R5, 0x200, RZ ;  /* 0x0000020005057810 */ /* 0x000fd20007ffe0ff */
[----:B012---:R-:W-:Y:S05]  /*0d30*/  @P1 BRA `(.L_x_3908) ;  /* 0xfffff3f000001947 */ /* 0x007fea000383ffff */
[----:B------:R-:W-:Y:S05]  /*0d40*/  EXIT ;  /* 0x000000000000794d */ /* 0x000fea0003800000 */
.L_x_3904:
[----:B------:R-:W-:Y:S01]  /*0d50*/  HFMA2.MMA R14, -RZ, RZ, 0, 1.847743988037109375e-06 ;  /* 0x0000001fff0e7435 */ /* 0x000fe200000001ff */
[----:B---3--:R-:W-:Y:S01]  /*0d60*/  IMAD.MOV.U32 R18, RZ, RZ, R10 ;  /* 0x000000ffff127224 */ /* 0x008fe200078e000a */
[----:B------:R-:W-:Y:S01]  /*0d70*/  MOV R17, 0x1 ;  /* 0x0000000100117802 */ /* 0x000fe20000000f00 */
[----:B------:R-:W-:Y:S01]  /*0d80*/  IMAD.MOV.U32 R19, RZ, RZ, -0x1 ;  /* 0xffffffffff137424 */ /* 0x000fe200078e00ff */
[----:B------:R-:W-:Y:S02]  /*0d90*/  MOV R8, 0xdb0 ;  /* 0x00000db000087802 */ /* 0x000fe40000000f00 */
[----:B012---:R-:W-:Y:S05]  /*0da0*/  CALL.REL.NOINC `($__internal_58_$__cuda_sm70_shflsync_bfly_p) ;  /* 0x0000059000007944 */ /* 0x007fea0003c00000 */
[----:B01----:R-:W-:Y:S05]  /*0db0*/  BRA `(.L_x_3909) ;  /* 0xfffffbf000007947 */ /* 0x003fea000383ffff */
.L_x_3905:
[----:B------:R-:W-:Y:S01]  /*0dc0*/  HFMA2.MMA R14, -RZ, RZ, 0, 1.847743988037109375e-06 ;  /* 0x0000001fff0e7435 */ /* 0x000fe200000001ff */
[----:B------:R-:W-:Y:S01]  /*0dd0*/  MOV R17, 0x2 ;  /* 0x0000000200117802 */ /* 0x000fe20000000f00 */
[----:B------:R-:W-:Y:S01]  /*0de0*/  IMAD.MOV.U32 R19, RZ, RZ, -0x1 ;  /* 0xffffffffff137424 */ /* 0x000fe200078e00ff */
[----:B------:R-:W-:-:S03]  /*0df0*/  MOV R8, 0xe10 ;  /* 0x00000e1000087802 */ /* 0x000fc60000000f00 */
[----:B0123--:R-:W-:Y:S05]  /*0e00*/  CALL.REL.NOINC `($__internal_58_$__cuda_sm70_shflsync_bfly_p) ;  /* 0x0000053000007944 */ /* 0x00ffea0003c00000 */
[----:B01----:R-:W-:Y:S01]  /*0e10*/  FADD.FTZ R18, R18, R14 ;  /* 0x0000000e12127221 */ /* 0x003fe20000010000 */
[----:B------:R-:W-:Y:S01]  /*0e20*/  HFMA2.MMA R14, -RZ, RZ, 0, 1.847743988037109375e-06 ;  /* 0x0000001fff0e7435 */ /* 0x000fe200000001ff */
[----:B------:R-:W-:Y:S01]  /*0e30*/  MOV R17, 0x4 ;  /* 0x0000000400117802 */ /* 0x000fe20000000f00 */
[----:B------:R-:W-:Y:S01]  /*0e40*/  IMAD.MOV.U32 R19, RZ, RZ, -0x1 ;  /* 0xffffffffff137424 */ /* 0x000fe200078e00ff */
[----:B------:R-:W-:-:S03]  /*0e50*/  MOV R8, 0xe70 ;  /* 0x00000e7000087802 */ /* 0x000fc60000000f00 */
[----:B------:R-:W-:Y:S05]  /*0e60*/  CALL.REL.NOINC `($__internal_58_$__cuda_sm70_shflsync_bfly_p) ;  /* 0x000004d000007944 */ /* 0x000fea0003c00000 */
[----:B01----:R-:W-:Y:S01]  /*0e70*/  FADD.FTZ R18, R18, R14 ;  /* 0x0000000e12127221 */ /* 0x003fe20000010000 */
[----:B------:R-:W-:Y:S01]  /*0e80*/  HFMA2.MMA R14, -RZ, RZ, 0, 1.847743988037109375e-06 ;  /* 0x0000001fff0e7435 */ /* 0x000fe200000001ff */
[----:B------:R-:W-:-:S02]  /*0e90*/  MOV R17, 0x8 ;  /* 0x0000000800117802 */ /* 0x000fc40000000f00 */
[----:B------:R-:W-:Y:S02]  /*0ea0*/  MOV R19, 0xffffffff ;  /* 0xffffffff00137802 */ /* 0x000fe40000000f00 */
[----:B------:R-:W-:Y:S02]  /*0eb0*/  MOV R8, 0xed0 ;  /* 0x00000ed000087802 */ /* 0x000fe40000000f00 */
[----:B------:R-:W-:Y:S05]  /*0ec0*/  CALL.REL.NOINC `($__internal_58_$__cuda_sm70_shflsync_bfly_p) ;  /* 0x0000047000007944 */ /* 0x000fea0003c00000 */
[----:B-1----:R-:W-:Y:S01]  /*0ed0*/  FADD.FTZ R10, R18, R14 ;  /* 0x0000000e120a7221 */ /* 0x002fe20000010000 */
[----:B------:R-:W-:Y:S01]  /*0ee0*/  HFMA2.MMA R14, -RZ, RZ, 0, 1.847743988037109375e-06 ;  /* 0x0000001fff0e7435 */ /* 0x000fe200000001ff */
[----:B0-----:R-:W-:Y:S01]  /*0ef0*/  IMAD.MOV.U32 R17, RZ, RZ, 0x10 ;  /* 0x00000010ff117424 */ /* 0x001fe200078e00ff */
[----:B------:R-:W-:Y:S02]  /*0f00*/  MOV R19, 0xffffffff ;  /* 0xffffffff00137802 */ /* 0x000fe40000000f00 */
[----:B------:R-:W-:Y:S02]  /*0f10*/  MOV R18, R10 ;  /* 0x0000000a00127202 */ /* 0x000fe40000000f00 */
[----:B------:R-:W-:Y:S02]  /*0f20*/  MOV R8, 0xf40 ;  /* 0x00000f4000087802 */ /* 0x000fe40000000f00 */
[----:B------:R-:W-:Y:S05]  /*0f30*/  CALL.REL.NOINC `($__internal_58_$__cuda_sm70_shflsync_bfly_p) ;  /* 0x0000040000007944 */ /* 0x000fea0003c00000 */
[----:B0-----:R-:W-:Y:S01]  /*0f40*/  HFMA2.MMA R17, -RZ, RZ, 0, 5.9604644775390625e-08 ;  /* 0x00000001ff117435 */ /* 0x001fe200000001ff */
[----:B-1----:R-:W-:Y:S01]  /*0f50*/  IMAD.MOV.U32 R13, RZ, RZ, R14 ;  /* 0x000000ffff0d7224 */ /* 0x002fe200078e000e */
[----:B------:R-:W-:Y:S01]  /*0f60*/  MOV R18, R15 ;  /* 0x0000000f00127202 */ /* 0x000fe20000000f00 */
[----:B------:R-:W-:Y:S01]  /*0f70*/  IMAD.MOV.U32 R19, RZ, RZ, -0x1 ;  /* 0xffffffffff137424 */ /* 0x000fe200078e00ff */
[----:B------:R-:W-:-:S02]  /*0f80*/  MOV R14, 0x1f ;  /* 0x0000001f000e7802 */ /* 0x000fc40000000f00 */
[----:B------:R-:W-:Y:S02]  /*0f90*/  MOV R8, 0xfb0 ;  /* 0x00000fb000087802 */ /* 0x000fe40000000f00 */
[----:B------:R-:W-:Y:S05]  /*0fa0*/  CALL.REL.NOINC `($__internal_58_$__cuda_sm70_shflsync_bfly_p) ;  /* 0x0000039000007944 */ /* 0x000fea0003c00000 */
[----:B0-----:R-:W-:Y:S01]  /*0fb0*/  HFMA2.MMA R17, -RZ, RZ, 0, 1.1920928955078125e-07 ;  /* 0x00000002ff117435 */ /* 0x001fe200000001ff */
[----:B-1----:R-:W-:Y:S01]  /*0fc0*/  FADD.FTZ R18, R15, R14 ;  /* 0x0000000e0f127221 */ /* 0x002fe20000010000 */
[----:B------:R-:W-:Y:S02]  /*0fd0*/  MOV R14, 0x1f ;  /* 0x0000001f000e7802 */ /* 0x000fe40000000f00 */
[----:B------:R-:W-:Y:S02]  /*0fe0*/  MOV R19, 0xffffffff ;  /* 0xffffffff00137802 */ /* 0x000fe40000000f00 */
[----:B------:R-:W-:Y:S02]  /*0ff0*/  MOV R8, 0x1010 ;  /* 0x0000101000087802 */ /* 0x000fe40000000f00 */
[----:B------:R-:W-:Y:S05]  /*1000*/  CALL.REL.NOINC `($__internal_58_$__cuda_sm70_shflsync_bfly_p) ;  /* 0x0000033000007944 */ /* 0x000fea0003c00000 */
[----:B01----:R-:W-:Y:S01]  /*1010*/  FADD.FTZ R18, R18, R14 ;  /* 0x0000000e12127221 */ /* 0x003fe20000010000 */
[----:B------:R-:W-:Y:S01]  /*1020*/  HFMA2.MMA R14, -RZ, RZ, 0, 1.847743988037109375e-06 ;  /* 0x0000001fff0e7435 */ /* 0x000fe200000001ff */
[----:B------:R-:W-:Y:S01]  /*1030*/  IMAD.MOV.U32 R17, RZ, RZ, 0x4 ;  /* 0x00000004ff117424 */ /* 0x000fe200078e00ff */
[----:B------:R-:W-:Y:S02]  /*1040*/  MOV R19, 0xffffffff ;  /* 0xffffffff00137802 */ /* 0x000fe40000000f00 */
[----:B------:R-:W-:-:S02]  /*1050*/  MOV R8, 0x1070 ;  /* 0x0000107000087802 */ /* 0x000fc40000000f00 */
[----:B------:R-:W-:Y:S05]  /*1060*/  CALL.REL.NOINC `($__internal_58_$__cuda_sm70_shflsync_bfly_p) ;  /* 0x000002d000007944 */ /* 0x000fea0003c00000 */
[----:B0-----:R-:W-:Y:S01]  /*1070*/  HFMA2.MMA R17, -RZ, RZ, 0, 4.76837158203125e-07 ;  /* 0x00000008ff117435 */ /* 0x001fe200000001ff */
[----:B-1----:R-:W-:Y:S01]  /*1080*/  FADD.FTZ R18, R18, R14 ;  /* 0x0000000e12127221 */ /* 0x002fe20000010000 */
[----:B------:R-:W-:Y:S01]  /*1090*/  MOV R19, 0xffffffff ;  /* 0xffffffff00137802 */ /* 0x000fe20000000f00 */
[----:B------:R-:W-:Y:S01]  /*10a0*/  IMAD.MOV.U32 R14, RZ, RZ, 0x1f ;  /* 0x0000001fff0e7424 */ /* 0x000fe200078e00ff */
[----:B------:R-:W-:-:S02]  /*10b0*/  MOV R8, 0x10d0 ;  /* 0x000010d000087802 */ /* 0x000fc40000000f00 */
[----:B------:R-:W-:Y:S05]  /*10c0*/  CALL.REL.NOINC `($__internal_58_$__cuda_sm70_shflsync_bfly_p) ;  /* 0x0000027000007944 */ /* 0x000fea0003c00000 */
[----:B-1----:R-:W-:Y:S01]  /*10d0*/  FADD.FTZ R12, R18, R14 ;  /* 0x0000000e120c7221 */ /* 0x002fe20000010000 */
[----:B0-----:R-:W-:Y:S01]  /*10e0*/  HFMA2.MMA R17, -RZ, RZ, 0, 9.5367431640625e-07 ;  /* 0x00000010ff117435 */ /* 0x001fe200000001ff */
[----:B------:R-:W-:Y:S01]  /*10f0*/  MOV R14, 0x1f ;  /* 0x0000001f000e7802 */ /* 0x000fe20000000f00 */
[----:B------:R-:W-:Y:S01]  /*1100*/  IMAD.MOV.U32 R19, RZ, RZ, -0x1 ;  /* 0xffffffffff137424 */ /* 0x000fe200078e00ff */
[----:B------:R-:W-:-:S02]  /*1110*/  MOV R8, 0x1140 ;  /* 0x0000114000087802 */ /* 0x000fc40000000f00 */
[----:B------:R-:W-:Y:S02]  /*1120*/  MOV R18, R12 ;  /* 0x0000000c00127202 */ /* 0x000fe40000000f00 */
[----:B------:R-:W-:Y:S05]  /*1130*/  CALL.REL.NOINC `($__internal_58_$__cuda_sm70_shflsync_bfly_p) ;  /* 0x0000020000007944 */ /* 0x000fea0003c00000 */
[----:B-1----:R-:W-:Y:S01]  /*1140*/  MOV R15, R14 ;  /* 0x0000000e000f7202 */ /* 0x002fe20000000f00 */
[----:B------:R-:W-:Y:S01]  /*1150*/  HFMA2.MMA R14, -RZ, RZ, 0, 1.847743988037109375e-06 ;  /* 0x0000001fff0e7435 */ /* 0x000fe200000001ff */
[----:B0-----:R-:W-:Y:S01]  /*1160*/  MOV R18, R11 ;  /* 0x0000000b00127202 */ /* 0x001fe20000000f00 */
[----:B------:R-:W-:Y:S01]  /*1170*/  IMAD.MOV.U32 R17, RZ, RZ, 0x1 ;  /* 0x00000001ff117424 */ /* 0x000fe200078e00ff */
[----:B------:R-:W-:Y:S02]  /*1180*/  MOV R19, 0xffffffff ;  /* 0xffffffff00137802 */ /* 0x000fe40000000f00 */
[----:B------:R-:W-:Y:S02]  /*1190*/  MOV R8, 0x11b0 ;  /* 0x000011b000087802 */ /* 0x000fe40000000f00 */
[----:B------:R-:W-:Y:S05]  /*11a0*/  CALL.REL.NOINC `($__internal_58_$__cuda_sm70_shflsync_bfly_p) ;  /* 0x0000019000007944 */ /* 0x000fea0003c00000 */
[----:B0-----:R-:W-:Y:S01]  /*11b0*/  HFMA2.MMA R17, -RZ, RZ, 0, 1.1920928955078125e-07 ;  /* 0x00000002ff117435 */ /* 0x001fe200000001ff */
[----:B-1----:R-:W-:Y:S01]  /*11c0*/  FADD.FTZ R18, R11, R14 ;  /* 0x0000000e0b127221 */ /* 0x002fe20000010000 */
[----:B------:R-:W-:Y:S01]  /*11d0*/  MOV R19, 0xffffffff ;  /* 0xffffffff00137802 */ /* 0x000fe20000000f00 */
[----:B------:R-:W-:Y:S01]  /*11e0*/  IMAD.MOV.U32 R14, RZ, RZ, 0x1f ;  /* 0x0000001fff0e7424 */ /* 0x000fe200078e00ff */
[----:B------:R-:W-:-:S02]  /*11f0*/  MOV R8, 0x1210 ;  /* 0x0000121000087802 */ /* 0x000fc40000000f00 */
[----:B------:R-:W-:Y:S05]  /*1200*/  CALL.REL.NOINC `($__internal_58_$__cuda_sm70_shflsync_bfly_p) ;  /* 0x0000013000007944 */ /* 0x000fea0003c00000 */
[----:B0-----:R-:W-:Y:S01]  /*1210*/  HFMA2.MMA R17, -RZ, RZ, 0, 2.384185791015625e-07 ;  /* 0x00000004ff117435 */ /* 0x001fe200000001ff */
[----:B-1----:R-:W-:Y:S01]  /*1220*/  FADD.FTZ R18, R18, R14 ;  /* 0x0000000e12127221 */ /* 0x002fe20000010000 */
[----:B------:R-:W-:Y:S01]  /*1230*/  MOV R14, 0x1f ;  /* 0x0000001f000e7802 */ /* 0x000fe20000000f00 */
[----:B------:R-:W-:Y:S01]  /*1240*/  IMAD.MOV.U32 R19, RZ, RZ, -0x1 ;  /* 0xffffffffff137424 */ /* 0x000fe200078e00ff */
[----:B------:R-:W-:-:S02]  /*1250*/  MOV R8, 0x1270 ;  /* 0x0000127000087802 */ /* 0x000fc40000000f00 */
[----:B------:R-:W-:Y:S05]  /*1260*/  CALL.REL.NOINC `($__internal_58_$__cuda_sm70_shflsync_bfly_p) ;  /* 0x000000d000007944 */ /* 0x000fea0003c00000 */
[----:B0-----:R-:W-:Y:S01]  /*1270*/  HFMA2.MMA R17, -RZ, RZ, 0, 4.76837158203125e-07 ;  /* 0x00000008ff117435 */ /* 0x001fe200000001ff */
[----:B-1----:R-:W-:Y:S01]  /*1280*/  FADD.FTZ R18, R18, R14 ;  /* 0x0000000e12127221 */ /* 0x002fe20000010000 */
[----:B------:R-:W-:-:S02]  /*1290*/  MOV R14, 0x1f ;  /* 0x0000001f000e7802 */ /* 0x000fc40000000f00 */
[----:B------:R-:W-:Y:S02]  /*12a0*/  MOV R19, 0xffffffff ;  /* 0xffffffff00137802 */ /* 0x000fe40000000f00 */
[----:B------:R-:W-:Y:S02]  /*12b0*/  MOV R8, 0x12d0 ;  /* 0x000012d000087802 */ /* 0x000fe40000000f00 */
[----:B------:R-:W-:Y:S05]  /*12c0*/  CALL.REL.NOINC `($__internal_58_$__cuda_sm70_shflsync_bfly_p) ;  /* 0x0000007000007944 */ /* 0x000fea0003c00000 */
[----:B01----:R-:W-:Y:S01]  /*12d0*/  FADD.FTZ R18, R18, R14 ;  /* 0x0000000e12127221 */ /* 0x003fe20000010000 */
[----:B------:R-:W-:Y:S01]  /*12e0*/  HFMA2.MMA R14, -RZ, RZ, 0, 1.847743988037109375e-06 ;  /* 0x0000001fff0e7435 */ /* 0x000fe200000001ff */
[----:B------:R-:W-:Y:S01]  /*12f0*/  IMAD.MOV.U32 R17, RZ, RZ, 0x10 ;  /* 0x00000010ff117424 */ /* 0x000fe200078e00ff */
[----:B------:R-:W-:Y:S02]  /*1300*/  MOV R19, 0xffffffff ;  /* 0xffffffff00137802 */ /* 0x000fe40000000f00 */
[----:B------:R-:W-:Y:S02]  /*1310*/  MOV R8, 0x1330 ;  /* 0x0000133000087802 */ /* 0x000fe40000000f00 */
[----:B------:R-:W-:Y:S05]  /*1320*/  CALL.REL.NOINC `($__internal_58_$__cuda_sm70_shflsync_bfly_p) ;  /* 0x0000001000007944 */ /* 0x000fea0003c00000 */
[----:B01----:R-:W-:Y:S05]  /*1330*/  BRA `(.L_x_3910) ;  /* 0xfffff82000007947 */ /* 0x003fea000383ffff */
        .weak           $__internal_58_$__cuda_sm70_shflsync_bfly_p
        .type           $__internal_58_$__cuda_sm70_shflsync_bfly_p,@function
        .size           $__internal_58_$__cuda_sm70_shflsync_bfly_p,(.L_x_12360 - $__internal_58_$__cuda_sm70_shflsync_bfly_p)
$__internal_58_$__cuda_sm70_shflsync_bfly_p:
[----:B------:R-:W-:Y:S01]  /*1340*/  HFMA2.MMA R9, -RZ, RZ, 0, 0 ;  /* 0x00000000ff097435 */ /* 0x000fe200000001ff */
[----:B------:R-:W-:Y:S04]  /*1350*/  WARPSYNC R19 ;  /* 0x0000001300007348 */ /* 0x000fe80003800000 */
[----:B------:R0:W1:Y:S01]  /*1360*/  SHFL.BFLY PT, R14, R18, R17, R14 ;  /* 0x0c000011120e7389 */ /* 0x00006200000e000e */
[----:B------:R-:W-:Y:S05]  /*1370*/  RET.REL.NODEC R8 `(_ZN10layer_norm22ln_bwd_finalize_kernelINS_22Kernel_traits_finalizeILj1024Ef13__nv_bfloat16S2_S2_fjLb1ELj1024ELj4ENS_18Kernel_traits_baseILj1024EfS2_S2_S2_fjLj1024EEEEELb1ELb1EEEvNS_9BwdParamsE) ;  /* 0xffffec8008007950 */ /* 0x000fea0003c3ffff */
.L_x_3911:
        /* <DEDUP_REMOVED lines=16> */
.L_x_12360:


//--------------------- .text._ZN10layer_norm13ln_bwd_kernelINS_13Kernel_traitsIf13__nv_bfloat16S2_S2_fjLj1024ELj1ELj4ELj1ELj16ENS_18Kernel_traits_baseILj1024EfS2_S2_S2_fjLj128EEEEELb1ELb1ELb1ELb1EEEvNS_9BwdParamsE --------------------------
	.section	.text._ZN10layer_norm13ln_bwd_kernelINS_13Kernel_traitsIf13__nv_bfloat16S2_S2_fjLj1024ELj1ELj4ELj1ELj16ENS_18Kernel_traits_baseILj1024EfS2_S2_S2_fjLj128EEEEELb1ELb1ELb1ELb1EEEvNS_9BwdParamsE,"ax",@progbits
	.sectioninfo	@"SHI_REGISTERS=255"
	.align	128
        .global         _ZN10layer_norm13ln_bwd_kernelINS_13Kernel_traitsIf13__nv_bfloat16S2_S2_fjLj1024ELj1ELj4ELj1ELj16ENS_18Kernel_traits_baseILj1024EfS2_S2_S2_fjLj128EEEEELb1ELb1ELb1ELb1EEEvNS_9BwdParamsE
        .type           _ZN10layer_norm13ln_bwd_kernelINS_13Kernel_traitsIf13__nv_bfloat16S2_S2_fjLj1024ELj1ELj4ELj1ELj16ENS_18Kernel_traits_baseILj1024EfS2_S2_S2_fjLj128EEEEELb1ELb1ELb1ELb1EEEvNS_9BwdParamsE,@function
        .size           _ZN10layer_norm13ln_bwd_kernelINS_13Kernel_traitsIf13__nv_bfloat16S2_S2_fjLj1024ELj1ELj4ELj1ELj16ENS_18Kernel_traits_baseILj1024EfS2_S2_S2_fjLj128EEEEELb1ELb1ELb1ELb1EEEvNS_9BwdParamsE,(.L_x_12361 - _ZN10layer_norm13ln_bwd_kernelINS_13Kernel_traitsIf13__nv_bfloat16S2_S2_fjLj1024ELj1ELj4ELj1ELj16ENS_18Kernel_traits_baseILj1024EfS2_S2_S2_fjLj128EEEEELb1ELb1ELb1ELb1EEEvNS_9BwdParamsE)
        .other          _ZN10layer_norm13ln_bwd_kernelINS_13Kernel_traitsIf13__nv_bfloat16S2_S2_fjLj1024ELj1ELj4ELj1ELj16ENS_18Kernel_traits_baseILj1024EfS2_S2_S2_fjLj128EEEEELb1ELb1ELb1ELb1EEEvNS_9BwdParamsE,@"STO_CUDA_ENTRY STV_DEFAULT"
_ZN10layer_norm13ln_bwd_kernelINS_13Kernel_traitsIf13__nv_bfloat16S2_S2_fjLj1024ELj1ELj4ELj1ELj16ENS_18Kernel_traits_baseILj1024EfS2_S2_S2_fjLj128EEEEELb1ELb1ELb1ELb1EEEvNS_9BwdParamsE:
.text._ZN10layer_norm13ln_bwd_kernelINS_13Kernel_traitsIf13__nv_bfloat16S2_S2_fjLj1024ELj1ELj4ELj1ELj16ENS_18Kernel_traits_baseILj1024EfS2_S2_S2_fjLj128EEEEELb1ELb1ELb1ELb1EEEvNS_9BwdParamsE:
        /* <DEDUP_REMOVED lines=59> */
.L_x_3913:
        /* <DEDUP_REMOVED lines=9> */
[----:B------:R-:W4:Y:S04]  /*0440*/  LDG.E.128 R12, [R2.64+0x410] ;  /* 0x00041004020c7981 */ /* 0x000f28000c1e1d00 */
[----:B------:R-:W4:Y:S04]  /*0450*/  LDG.E.128 R8, [R2.64+0x800] ;  /* 0x0008000402087981 */ /* 0x000f28000c1e1d00 */
        /* <DEDUP_REMOVED lines=64> */
[----:B------:R0:W-:Y:S04]  /*0860*/  STL.64 [R1+0x40], R18 ;  /* 0x0000401201007387 */ /* 0x0001e80000100a00 */
[----:B------:R0:W-:Y:S04]  /*0870*/  STL.64 [R1+0x28], R12 ;  /* 0x0000280c01007387 */ /* 0x0001e80000100a00 */
[----:B------:R0:W-:Y:S04]  /*0880*/  STL.64 [R1+0x30], R14 ;  /* 0x0000300e01007387 */ /* 0x0001e80000100a00 */
[----:B------:R0:W-:Y:S04]  /*0890*/  STL.64 [R1+0x18], R8 ;  /* 0x0000180801007387 */ /* 0x0001e80000100a00 */
[----:B------:R0:W-:Y:S02]  /*08a0*/  STL.64 [R1+0x20], R10 ;  /* 0x0000200a01007387 */ /* 0x0001e40000100a00 */
.L_x_4086:
[----:B------:R-:W-:-:S10]  /*08b0*/  HFMA2.MMA R214, -RZ, RZ, 0, 2.384185791015625e-07 ;  /* 0x00000004ffd67435 */ /* 0x000fd400000001ff */
[----:B------:R-:W-:-:S05]  /*08c0*/  IMAD.WIDE R202, R204, R214, c[0x0][0x1d8] ;  /* 0x00007600ccca7625 */ /* 0x000fca00078e02d6 */
[----:B------:R1:W2:Y:S04]  /*08d0*/  LDG.E R247, [R202.64] ;  /* 0x00000004caf77981 */ /* 0x0002a8000c1e1900 */
[----:B------:R-:W3:Y:S01]  /*08e0*/  S2R R208, SR_TID.X ;  /* 0x0000000000d07919 */ /* 0x000ee20000002100 */
[----:B------:R-:W-:-:S04]  /*08f0*/  IMAD.WIDE R206, R204, R214, c[0x0][0x1d0] ;  /* 0x00007400ccce7625 */ /* 0x000fc800078e02d6 */
[----:B-1----:R-:W-:-:S04]  /*0900*/  IMAD.WIDE R202, R204, R214, c[0x0][0x1a8] ;  /* 0x00006a00ccca7625 */ /* 0x002fc800078e02d6 */
[----:B------:R-:W-:Y:S02]  /*0910*/  IMAD R201, R204, c[0x0][0x168], RZ ;  /* 0x00005a00ccc97a24 */ /* 0x000fe400078e02ff */
[----:B-----5:R1:W5:Y:S04]  /*0920*/  LDG.E R203, [R202.64] ;  /* 0x00000004cacb7981 */ /* 0x020368000c1e1900 */
[----:B-1----:R1:W5:Y:S01]  /*0930*/  LDG.E R202, [R206.64] ;  /* 0x00000004ceca7981 */ /* 0x002362000c1e1900 */
[----:B------:R-:W-:Y:S01]  /*0940*/  MOV R248, 0x10 ;  /* 0x0000001000f87802 */ /* 0x000fe20000000f00 */
[----:B------:R-:W-:Y:S01]  /*0950*/  BSSY B1, `(.L_x_3915) ;  /* 0x00001a5000017945 */ /* 0x000fe20003800000 */
[----:B---3--:R-:W-:Y:S01]  /*0960*/  LOP3.LUT R249, R208, 0x1f, RZ, 0xc0, !PT ;  /* 0x0000001fd0f97812 */ /* 0x008fe200078ec0ff */
[----:B------:R-:W-:Y:S01]  /*0970*/  IMAD.WIDE R214, R204, R214, c[0x0][0x1a0] ;  /* 0x00006800ccd67625 */ /* 0x000fe200078e02d6 */
[----:B-1----:R-:W-:-:S04]  /*0980*/  SHF.R.S32.HI R206, RZ, 0x1f, R201 ;  /* 0x0000001fffce7819 */ /* 0x002fc800000114c9 */
[----:B------:R-:W-:-:S04]  /*0990*/  LEA.HI R201, R206, R201, RZ, 0x3 ;  /* 0x000000c9cec97211 */ /* 0x000fc800078f18ff */
[----:B------:R-:W-:-:S04]  /*09a0*/  LEA.HI.SX32 R201, R201, R249, 0x1d ;  /* 0x000000f9c9c97211 */ /* 0x000fc800078feaff */
[C---:B------:R-:W-:Y:S01]  /*09b0*/  IADD3 R250, R201.reuse, 0x20, RZ ;  /* 0x00000020c9fa7810 */ /* 0x040fe20007ffe0ff */
[CC--:B------:R-:W-:Y:S01]  /*09c0*/  IMAD.WIDE.U32 R212, R201.reuse, R248.reuse, c[0x0][0x218] ;  /* 0x00008600c9d47625 */ /* 0x0c0fe200078e00f8 */
[C---:B------:R-:W-:Y:S02]  /*09d0*/  IADD3 R252, R201.reuse, 0x40, RZ ;  /* 0x00000040c9fc7810 */ /* 0x040fe40007ffe0ff */
[----:B------:R-:W-:Y:S01]  /*09e0*/  IADD3 R251, R201, 0x60, RZ ;  /* 0x00000060c9fb7810 */ /* 0x000fe20007ffe0ff */
[----:B------:R1:W-:Y:S01]  /*09f0*/  STL [R1], R250 ;  /* 0x000000fa01007387 */ /* 0x0003e20000100800 */
[----:B------:R-:W-:-:S04]  /*0a00*/  IMAD.WIDE.U32 R210, R250, R248, c[0x0][0x218] ;  /* 0x00008600fad27625 */ /* 0x000fc800078e00f8 */
[----:B------:R-:W-:-:S04]  /*0a10*/  IMAD.WIDE.U32 R208, R252, R248, c[0x0][0x218] ;  /* 0x00008600fcd07625 */ /* 0x000fc800078e00f8 */
[----:B------:R-:W-:Y:S01]  /*0a20*/  IMAD.WIDE.U32 R206, R251, R248, c[0x0][0x218] ;  /* 0x00008600fbce7625 */ /* 0x000fe200078e00f8 */
[----:B--2---:R-:W-:-:S13]  /*0a30*/  ISETP.GT.AND P1, PT, R247, RZ, PT ;  /* 0x000000fff700720c */ /* 0x004fda0003f24270 */
[----:B------:R-:W-:Y:S05]  /*0a40*/  @P1 BRA `(.L_x_3916) ;  /* 0x000001c000001947 */ /* 0x000fea0003800000 */
[----:B-1----:R-:W-:Y:S02]  /*0a50*/  ISETP.NE.U32.AND P0, PT, RZ, c[0x0][0x218], PT ;  /* 0x00008600ff007a0c */ /* 0x002fe40003f05070 */
[----:B-----5:R-:W-:Y:S02]  /*0a60*/  ISETP.GE.AND P2, PT, R202, 0x1, PT ;  /* 0x00000001ca00780c */ /* 0x020fe40003f46270 */
[----:B------:R-:W-:-:S13]  /*0a70*/  ISETP.NE.AND.EX P0, PT, RZ, c[0x0][0x21c], PT, P0 ;  /* 0x00008700ff007a0c */ /* 0x000fda0003f05300 */
[----:B------:R1:W5:Y:S01]  /*0a80*/  @P0 LDG.E.128 R32, [R210.64] ;  /* 0x00000004d2200981 */ /* 0x000362000c1e1d00 */
[----:B------:R-:W-:-:S03]  /*0a90*/  MOV R215, 0x8 ;  /* 0x0000000800d77802 */ /* 0x000fc60000000f00 */
[----:B------:R2:W5:Y:S04]  /*0aa0*/  @P0 LDG.E.128 R28, [R208.64] ;  /* 0x00000004d01c0981 */ /* 0x000568000c1e1d00 */
[----:B0-----:R0:W5:Y:S01]  /*0ab0*/  @P0 LDG.E.128 R24, [R206.64] ;  /* 0x00000004ce180981 */ /* 0x001162000c1e1d00 */
[----:B-1----:R-:W-:-:S03]  /*0ac0*/  @P2 IADD3 R210, R202, -0x1, RZ ;  /* 0xffffffffcad22810 */ /* 0x002fc60007ffe0ff */
[----:B------:R1:W5:Y:S02]  /*0ad0*/  @P0 LDG.E.128 R36, [R212.64] ;  /* 0x00000004d4240981 */ /* 0x000364000c1e1d00 */
[----:B------:R-:W-:-:S05]  /*0ae0*/  @P2 IMAD R210, R210, c[0x0][0x168], RZ ;  /* 0x00005a00d2d22a24 */ /* 0x000fca00078e02ff */
[----:B------:R-:W-:-:S04]  /*0af0*/  @P2 SHF.R.S32.HI R211, RZ, 0x1f, R210 ;  /* 0x0000001fffd32819 */ /* 0x000fc800000114d2 */
[----:B------:R-:W-:Y:S02]  /*0b00*/  @P2 LEA.HI R211, R211, R210, RZ, 0x3 ;  /* 0x000000d2d3d32211 */ /* 0x000fe400078f18ff */
[----:B------:R-:W-:Y:S02]  /*0b10*/  MOV R210, RZ ;  /* 0x000000ff00d27202 */ /* 0x000fe40000000f00 */
[----:B------:R-:W-:-:S04]  /*0b20*/  @P2 LEA.HI.SX32 R210, R211, R249, 0x1d ;  /* 0x000000f9d3d22211 */ /* 0x000fc800078feaff */
[C---:B------:R-:W-:Y:S02]  /*0b30*/  IADD3 R211, R210.reuse, 0x20, RZ ;  /* 0x00000020d2d37810 */ /* 0x040fe40007ffe0ff */
[C---:B--2---:R-:W-:Y:S02]  /*0b40*/  IADD3 R208, R210.reuse, 0x40, RZ ;  /* 0x00000040d2d07810 */ /* 0x044fe40007ffe0ff */
[C---:B------:R-:W-:Y:S01]  /*0b50*/  IADD3 R214, R210.reuse, 0x60, RZ ;  /* 0x00000060d2d67810 */ /* 0x040fe20007ffe0ff */
[----:B0-----:R-:W-:-:S04]  /*0b60*/  IMAD.WIDE.U32 R206, R210, R215, c[0x0][0x190] ;  /* 0x00006400d2ce7625 */ /* 0x001fc800078e00d7 */
[-C--:B------:R-:W-:Y:S01]  /*0b70*/  IMAD.WIDE.U32 R210, R211, R215.reuse, c[0x0][0x190] ;  /* 0x00006400d3d27625 */ /* 0x080fe200078e00d7 */
[----:B-1----:R0:W5:Y:S03]  /*0b80*/  LDG.E.64 R212, [R206.64] ;  /* 0x00000004ced47981 */ /* 0x002166000c1e1b00 */
[-C--:B------:R-:W-:Y:S02]  /*0b90*/  IMAD.WIDE.U32 R208, R208, R215.reuse, c[0x0][0x190] ;  /* 0x00006400d0d07625 */ /* 0x080fe400078e00d7 */
[----:B------:R-:W5:Y:S02]  /*0ba0*/  LDG.E.64 R210, [R210.64] ;  /* 0x00000004d2d27981 */ /* 0x000f64000c1e1b00 */
[----:B------:R-:W-:Y:S02]  /*0bb0*/  IMAD.WIDE.U32 R214, R214, R215, c[0x0][0x190] ;  /* 0x00006400d6d67625 */ /* 0x000fe400078e00d7 */
[----:B------:R-:W5:Y:S04]  /*0bc0*/  LDG.E.64 R208, [R208.64] ;  /* 0x00000004d0d07981 */ /* 0x000f68000c1e1b00 */
[----:B0-----:R0:W5:Y:S01]  /*0bd0*/  LDG.E.64 R206, [R214.64] ;  /* 0x00000004d6ce7981 */ /* 0x001162000c1e1b00 */
[----:B------:R-:W-:-:S02]  /*0be0*/  MOV R248, RZ ;  /* 0x000000ff00f87202 */ /* 0x000fc40000000f00 */
[----:B------:R-:W-:Y:S01]  /*0bf0*/  MOV R247, RZ ;  /* 0x000000ff00f77202 */ /* 0x000fe20000000f00 */
[----:B------:R-:W-:Y:S05]  /*0c00*/  BRA `(.L_x_3917) ;  /* 0x0000179000007947 */ /* 0x000fea0003800000 */
.L_x_3916:
[----:B-1----:R-:W-:Y:S01]  /*0c10*/  IADD3 R247, R247, -0x1, RZ ;  /* 0xfffffffff7f77810 */ /* 0x002fe20007ffe0ff */
[-C--:B0-----:R-:W-:Y:S01]  /*0c20*/  IMAD.WIDE.U32 R4, R201, R248.reuse, c[0x0][0x188] ;  /* 0x00006200c9047625 */ /* 0x081fe200078e00f8 */
[----:B------:R0:W2:Y:S03]  /*0c30*/  LDG.E R2, [R214.64] ;  /* 0x00000004d6027981 */ /* 0x0000a6000c1e1900 */
[----:B------:R-:W-:Y:S01]  /*0c40*/  IMAD R247, R247, c[0x0][0x168], RZ ;  /* 0x00005a00f7f77a24 */ /* 0x000fe200078e02ff */
[----:B------:R-:W-:Y:S04]  /*0c50*/  STL [R1+0x78], R44 ;  /* 0x0000782c01007387 */ /* 0x000fe80000100800 */
[----:B------:R-:W-:Y:S01]  /*0c60*/  SHF.R.S32.HI R0, RZ, 0x1f, R247 ;  /* 0x0000001fff007819 */ /* 0x000fe200000114f7 */
[-C--:B------:R-:W-:Y:S01]  /*0c70*/  IMAD.WIDE.U32 R12, R250, R248.reuse, c[0x0][0x188] ;  /* 0x00006200fa0c7625 */ /* 0x080fe200078e00f8 */
[----:B------:R-:W3:Y:S02]  /*0c80*/  LDG.E.128 R4, [R4.64] ;  /* 0x0000000404047981 */ /* 0x000ee4000c1e1d00 */
[----:B------:R-:W-:Y:S01]  /*0c90*/  LEA.HI R0, R0, R247, RZ, 0x3 ;  /* 0x000000f700007211 */ /* 0x000fe200078f18ff */
[----:B------:R-:W-:-:S04]  /*0ca0*/  IMAD.WIDE.U32 R16, R252, R248, c[0x0][0x188] ;  /* 0x00006200fc107625 */ /* 0x000fc800078e00f8 */
[-C--:B------:R-:W-:Y:S01]  /*0cb0*/  IMAD.WIDE.U32 R20, R251, R248.reuse, c[0x0][0x188] ;  /* 0x00006200fb147625 */ /* 0x080fe200078e00f8 */
[----:B------:R-:W-:Y:S01]  /*0cc0*/  LEA.HI.SX32 R217, R0, R249, 0x1d ;  /* 0x000000f900d97211 */ /* 0x000fe200078feaff */
[----:B------:R-:W4:Y:S03]  /*0cd0*/  LDG.E.128 R12, [R12.64] ;  /* 0x000000040c0c7981 */ /* 0x000f26000c1e1d00 */
[C---:B------:R-:W-:Y:S01]  /*0ce0*/  IADD3 R193, R217.reuse, 0x20, RZ ;  /* 0x00000020d9c17810 */ /* 0x040fe20007ffe0ff */
[CC--:B------:R-:W-:Y:S01]  /*0cf0*/  IMAD.WIDE.U32 R8, R217.reuse, R248.reuse, c[0x0][0x208] ;  /* 0x00008200d9087625 */ /* 0x0c0fe200078e00f8 */
[C---:B------:R-:W-:Y:S01]  /*0d00*/  IADD3 R197, R217.reuse, 0x40, RZ ;  /* 0x00000040d9c57810 */ /* 0x040fe20007ffe0ff */
[----:B------:R-:W4:Y:S01]  /*0d10*/  LDG.E.128 R16, [R16.64] ;  /* 0x0000000410107981 */ /* 0x000f22000c1e1d00 */
[----:B------:R-:W-:Y:S01]  /*0d20*/  IADD3 R217, R217, 0x60, RZ ;  /* 0x00000060d9d97810 */ /* 0x000fe20007ffe0ff */
[----:B------:R-:W-:-:S02]  /*0d30*/  IMAD.WIDE.U32 R192, R193, R248, c[0x0][0x208] ;  /* 0x00008200c1c07625 */ /* 0x000fc400078e00f8 */
[----:B------:R-:W4:Y:S02]  /*0d40*/  LDG.E.128 R8, [R8.64] ;  /* 0x0000000408087981 */ /* 0x000f24000c1e1d00 */
[-C--:B------:R-:W-:Y:S02]  /*0d50*/  IMAD.WIDE.U32 R196, R197, R248.reuse, c[0x0][0x208] ;  /* 0x00008200c5c47625 */ /* 0x080fe400078e00f8 */
[----:B------:R-:W4:Y:S02]  /*0d60*/  LDG.E.128 R20, [R20.64] ;  /* 0x0000000414147981 */ /* 0x000f24000c1e1d00 */
[----:B------:R-:W-:Y:S02]  /*0d70*/  IMAD.WIDE.U32 R216, R217, R248, c[0x0][0x208] ;  /* 0x00008200d9d87625 */ /* 0x000fe400078e00f8 */
[----:B------:R-:W4:Y:S04]  /*0d80*/  LDG.E.128 R192, [R192.64] ;  /* 0x00000004c0c07981 */ /* 0x000f28000c1e1d00 */
[----:B------:R-:W4:Y:S04]  /*0d90*/  LDG.E.128 R196, [R196.64] ;  /* 0x00000004c4c47981 */ /* 0x000f28000c1e1d00 */
[----:B------:R-:W4:Y:S01]  /*0da0*/  LDG.E.128 R216, [R216.64] ;  /* 0x00000004d8d87981 */ /* 0x000f22000c1e1d00 */
[----:B-----5:R-:W-:-:S03]  /*0db0*/  ISETP.GE.AND P2, PT, R202, 0x1, PT ;  /* 0x00000001ca00780c */ /* 0x020fc60003f46270 */
[----:B------:R-:W-:Y:S04]  /*0dc0*/  STL [R1+0x74], R43 ;  /* 0x0000742b01007387 */ /* 0x000fe80000100800 */
[----:B------:R1:W-:Y:S01]  /*0dd0*/  STL [R1+0x70], R42 ;  /* 0x0000702a01007387 */ /* 0x0003e20000100800 */
[----:B------:R-:W-:Y:S02]  /*0de0*/  ISETP.NE.U32.AND P0, PT, RZ, c[0x0][0x218], PT ;  /* 0x00008600ff007a0c */ /* 0x000fe40003f05070 */
[----:B------:R-:W-:Y:S01]  /*0df0*/  MOV R224, RZ ;  /* 0x000000ff00e07202 */ /* 0x000fe20000000f00 */
[----:B------:R-:W-:Y:S02]  /*0e00*/  STL [R1+0x6c], R41 ;  /* 0x00006c2901007387 */ /* 0x000fe40000100800 */
[----:B------:R-:W-:Y:S01]  /*0e10*/  @P2 IADD3 R0, R202, -0x1, RZ ;  /* 0xffffffffca002810 */ /* 0x000fe20007ffe0ff */
[----:B-1----:R-:W1:Y:S04]  /*0e20*/  LDC.U8 R42, c[0x0][0x1f0] ;  /* 0x00007c00ff2a7b82 */ /* 0x002e680000000000 */
[----:B------:R-:W-:Y:S01]  /*0e30*/  @P2 IMAD R0, R0, c[0x0][0x168], RZ ;  /* 0x00005a0000002a24 */ /* 0x000fe200078e02ff */
[----:B------:R-:W-:Y:S01]  /*0e40*/  ISETP.NE.AND.EX P0, PT, RZ, c[0x0][0x21c], PT, P0 ;  /* 0x00008700ff007a0c */ /* 0x000fe20003f05300 */
[----:B------:R1:W-:Y:S03]  /*0e50*/  STL [R1+0x68], R40 ;  /* 0x0000682801007387 */ /* 0x0003e60000100800 */
[----:B------:R-:W-:Y:S01]  /*0e60*/  @P2 SHF.R.S32.HI R3, RZ, 0x1f, R0 ;  /* 0x0000001fff032819 */ /* 0x000fe20000011400 */
[----:B------:R-:W4:Y:S03]  /*0e70*/  LDL R43, [R1+0x54] ;  /* 0x00005400012b7983 */ /* 0x000f260000100800 */
[----:B------:R-:W-:-:S02]  /*0e80*/  @P2 LEA.HI R0, R3, R0, RZ, 0x3 ;  /* 0x0000000003002211 */ /* 0x000fc400078f18ff */
[----:B0-----:R-:W-:Y:S02]  /*0e90*/  MOV R215, 0x8 ;  /* 0x0000000800d77802 */ /* 0x001fe40000000f00 */
[----:B------:R-:W-:Y:S01]  /*0ea0*/  @P2 LEA.HI.SX32 R224, R0, R249, 0x1d ;  /* 0x000000f900e02211 */ /* 0x000fe200078feaff */
[----:B------:R0:W5:Y:S03]  /*0eb0*/  @P0 LDG.E.128 R36, [R212.64] ;  /* 0x00000004d4240981 */ /* 0x000166000c1e1d00 */
[C---:B------:R-:W-:Y:S01]  /*0ec0*/  IADD3 R222, R224.reuse, 0x20, RZ ;  /* 0x00000020e0de7810 */ /* 0x040fe20007ffe0ff */
[----:B------:R0:W5:Y:S01]  /*0ed0*/  @P0 LDG.E.128 R32, [R210.64] ;  /* 0x00000004d2200981 */ /* 0x000162000c1e1d00 */
[C---:B------:R-:W-:Y:S02]  /*0ee0*/  IADD3 R220, R224.reuse, 0x40, RZ ;  /* 0x00000040e0dc7810 */ /* 0x040fe40007ffe0ff */
[C---:B------:R-:W-:Y:S01]  /*0ef0*/  IADD3 R214, R224.reuse, 0x60, RZ ;  /* 0x00000060e0d67810 */ /* 0x040fe20007ffe0ff */
[-C--:B------:R-:W-:Y:S01]  /*0f00*/  IMAD.WIDE.U32 R224, R224, R215.reuse, c[0x0][0x190] ;  /* 0x00006400e0e07625 */ /* 0x080fe200078e00d7 */
[----:B------:R0:W5:Y:S03]  /*0f10*/  @P0 LDG.E.128 R28, [R208.64] ;  /* 0x00000004d01c0981 */ /* 0x000166000c1e1d00 */
[----:B------:R-:W-:Y:S01]  /*0f20*/  IMAD.WIDE.U32 R222, R222, R215, c[0x0][0x190] ;  /* 0x00006400dede7625 */ /* 0x000fe200078e00d7 */
[----:B------:R0:W5:Y:S01]  /*0f30*/  @P0 LDG.E.128 R24, [R206.64] ;  /* 0x00000004ce180981 */ /* 0x000162000c1e1d00 */
[----:B-1----:R-:W-:-:S02]  /*0f40*/  ISETP.NE.AND P0, PT, R42, RZ, PT ;  /* 0x000000ff2a00720c */ /* 0x002fc40003f05270 */
[-C--:B------:R-:W-:Y:S01]  /*0f50*/  IMAD.WIDE.U32 R220, R220, R215.reuse, c[0x0][0x190] ;  /* 0x00006400dcdc7625 */ /* 0x080fe200078e00d7 */
[----:B0-----:R3:W5:Y:S03]  /*0f60*/  LDG.E.64 R212, [R224.64] ;  /* 0x00000004e0d47981 */ /* 0x001766000c1e1b00 */
[----:B------:R-:W-:Y:S01]  /*0f70*/  IMAD.WIDE.U32 R214, R214, R215, c[0x0][0x190] ;  /* 0x00006400d6d67625 */ /* 0x000fe200078e00d7 */
[----:B------:R0:W5:Y:S04]  /*0f80*/  LDG.E.64 R210, [R222.64] ;  /* 0x00000004ded27981 */ /* 0x000168000c1e1b00 */
[----:B------:R1:W5:Y:S04]  /*0f90*/  LDG.E.64 R208, [R220.64] ;  /* 0x00000004dcd07981 */ /* 0x000368000c1e1b00 */
[----:B------:R0:W5:Y:S04]  /*0fa0*/  LDG.E.64 R206, [R214.64] ;  /* 0x00000004d6ce7981 */ /* 0x000168000c1e1b00 */
[----:B------:R-:W4:Y:S01]  /*0fb0*/  LDL R42, [R1+0x44] ;  /* 0x00004400012a7983 */ /* 0x000f220000100800 */
[----:B--2---:R-:W-:-:S02]  /*0fc0*/  FSEL R2, R2, RZ, !P0 ;  /* 0x000000ff02027208 */ /* 0x004fc40004000000 */
[--C-:B---3--:R-:W-:Y:S02]  /*0fd0*/  PRMT R225, RZ, 0x5410, R6.reuse ;  /* 0x00005410ffe17816 */ /* 0x108fe40000000006 */
[----:B------:R-:W-:Y:S02]  /*0fe0*/  PRMT R226, RZ, 0x7610, R6 ;  /* 0x00007610ffe27816 */ /* 0x000fe40000000006 */
[----:B------:R-:W-:Y:S02]  /*0ff0*/  PRMT R230, RZ, 0x7610, R5 ;  /* 0x00007610ffe67816 */ /* 0x000fe40000000005 */
[----:B0-----:R-:W-:Y:S02]  /*1000*/  PRMT R222, RZ, 0x7610, R7 ;  /* 0x00007610ffde7816 */ /* 0x001fe40000000007 */
[----:B------:R-:W-:Y:S02]  /*1010*/  PRMT R233, RZ, 0x7610, R4 ;  /* 0x00007610ffe97816 */ /* 0x000fe40000000004 */
[----:B----4-:R-:W-:Y:S01]  /*1020*/  PRMT R234, RZ, 0x5410, R12 ;  /* 0x00005410ffea7816 */ /* 0x010fe2000000000c */
[C---:B------:R-:W-:Y:S01]  /*1030*/  FADD.FTZ R247, -R2.reuse, R225 ;  /* 0x000000e102f77221 */ /* 0x040fe20000010100 */
[----:B------:R-:W-:Y:S01]  /*1040*/  PRMT R200, RZ, 0x5410, R4 ;  /* 0x00005410ffc87816 */ /* 0x000fe20000000004 */
[----:B------:R-:W-:Y:S01]  /*1050*/  FADD.FTZ R245, -R2, R226 ;  /* 0x000000e202f57221 */ /* 0x000fe20000010100 */
[----:B------:R-:W-:-:S02]  /*1060*/  PRMT R229, RZ, 0x5410, R5 ;  /* 0x00005410ffe57816 */ /* 0x000fc40000000005 */
[----:B-1----:R-:W-:Y:S02]  /*1070*/  PRMT R221, RZ, 0x5410, R7 ;  /* 0x00005410ffdd7816 */ /* 0x002fe40000000007 */
        /* <DEDUP_REMOVED lines=31> */
[C---:B------:R-:W-:Y:S01]  /*1270*/  FADD.FTZ R243, -R2.reuse, R222 ;  /* 0x000000de02f37221 */ /* 0x040fe20000010100 */
[----:B------:R-:W-:Y:S02]  /*1280*/  PRMT R214, RZ, 0x7610, R23 ;  /* 0x00007610ffd67816 */ /* 0x000fe40000000017 */
[--C-:B------:R-:W-:Y:S02]  /*1290*/  PRMT R225, RZ, 0x5410, R194.reuse ;  /* 0x00005410ffe17816 */ /* 0x100fe400000000c2 */
[----:B------:R-:W-:Y:S01]  /*12a0*/  PRMT R226, RZ, 0x7610, R194 ;  /* 0x00007610ffe27816 */ /* 0x000fe200000000c2 */
[C---:B------:R-:W-:Y:S01]  /*12b0*/  FADD.FTZ R246, -R2.reuse, R233 ;  /* 0x000000e902f67221 */ /* 0x040fe20000010100 */
[----:B------:R-:W-:Y:S01]  /*12c0*/  MOV R194, R40 ;  /* 0x0000002800c27202 */ /* 0x000fe20000000f00 */
[C---:B------:R-:W-:Y:S01]  /*12d0*/  FADD.FTZ R241, -R2.reuse, R234 ;  /* 0x000000ea02f17221 */ /* 0x040fe20000010100 */
[--C-:B------:R-:W-:Y:S01]  /*12e0*/  PRMT R233, RZ, 0x5410, R198.reuse ;  /* 0x00005410ffe97816 */ /* 0x100fe200000000c6 */
[C---:B------:R-:W-:Y:S01]  /*12f0*/  FADD.FTZ R249, -R2.reuse, R229 ;  /* 0x000000e502f97221 */ /* 0x040fe20000010100 */
[----:B------:R-:W-:Y:S01]  /*1300*/  PRMT R234, RZ, 0x7610, R198 ;  /* 0x00007610ffea7816 */ /* 0x000fe200000000c6 */
[C---:B------:R-:W-:Y:S01]  /*1310*/  FADD.FTZ R200, -R2.reuse, R200 ;  /* 0x000000c802c87221 */ /* 0x040fe20000010100 */
[--C-:B------:R-:W-:Y:S01]  /*1320*/  PRMT R229, RZ, 0x5410, R196.reuse ;  /* 0x00005410ffe57816 */ /* 0x100fe200000000c4 */
        /* <DEDUP_REMOVED lines=24> */
[C---:B------:R-:W-:Y:S01]  /*14b0*/  FMUL.FTZ R198, R203.reuse, R248 ;  /* 0x000000f8cbc67220 */ /* 0x040fe20000410000 */
[----:B------:R-:W-:Y:S01]  /*14c0*/  MOV R248, R194 ;  /* 0x000000c200f87202 */ /* 0x000fe20000000f00 */
[----:B------:R-:W-:Y:S01]  /*14d0*/  FADD.FTZ R2, -R2, R214 ;  /* 0x000000d602027221 */ /* 0x000fe20000010100 */
[--C-:B------:R-:W-:Y:S01]  /*14e0*/  PRMT R237, RZ, 0x5410, R216.reuse ;  /* 0x00005410ffed7816 */ /* 0x100fe200000000d8 */
[C---:B------:R-:W-:Y:S01]  /*14f0*/  FMUL.FTZ R196, R203.reuse, R245 ;  /* 0x000000f5cbc47220 */ /* 0x040fe20000410000 */
[----:B------:R-:W-:Y:S01]  /*1500*/  PRMT R214, RZ, 0x7610, R216 ;  /* 0x00007610ffd67816 */ /* 0x000fe200000000d8 */
[----:B------:R-:W2:Y:S01]  /*1510*/  LDL R245, [R1+0x5c] ;  /* 0x00005c0001f57983 */ /* 0x000ea20000100800 */
[----:B------:R-:W-:-:S03]  /*1520*/  FMUL.FTZ R194, R203, R243 ;  /* 0x000000f3cbc27220 */ /* 0x000fc60000410000 */
[----:B------:R-:W3:Y:S01]  /*1530*/  LDL R216, [R1+0x64] ;  /* 0x0000640001d87983 */ /* 0x000ee20000100800 */
[----:B------:R-:W-:-:S03]  /*1540*/  PRMT R239, RZ, 0x5410, R217 ;  /* 0x00005410ffef7816 */ /* 0x000fc600000000d9 */
[----:B------:R-:W4:Y:S01]  /*1550*/  LDL R243, [R1+0x60] ;  /* 0x0000600001f37983 */ /* 0x000f220000100800 */
[----:B------:R-:W-:-:S03]  /*1560*/  PRMT R240, RZ, 0x7610, R217 ;  /* 0x00007610fff07816 */ /* 0x000fc600000000d9 */
[----:B------:R-:W4:Y:S01]  /*1570*/  LDL R217, [R1+0x48] ;  /* 0x0000480001d97983 */ /* 0x000f220000100800 */
[--C-:B------:R-:W-:Y:S02]  /*1580*/  PRMT R221, RZ, 0x5410, R192.reuse ;  /* 0x00005410ffdd7816 */ /* 0x100fe400000000c0 */
[----:B------:R-:W-:Y:S02]  /*1590*/  PRMT R222, RZ, 0x7610, R192 ;  /* 0x00007610ffde7816 */ /* 0x000fe400000000c0 */
[----:B------:R-:W-:Y:S02]  /*15a0*/  MOV R192, R236 ;  /* 0x000000ec00c07202 */ /* 0x000fe40000000f00 */
[--C-:B------:R-:W-:Y:S02]  /*15b0*/  PRMT R215, RZ, 0x5410, R199.reuse ;  /* 0x00005410ffd77816 */ /* 0x100fe400000000c7 */
[----:B------:R-:W-:Y:S01]  /*15c0*/  PRMT R236, RZ, 0x7610, R199 ;  /* 0x00007610ffec7816 */ /* 0x000fe200000000c7 */
[----:B------:R-:W-:Y:S01]  /*15d0*/  FMUL.FTZ R199, R203, R249 ;  /* 0x000000f9cbc77220 */ /* 0x000fe20000410000 */
[--C-:B------:R-:W-:Y:S01]  /*15e0*/  PRMT R223, RZ, 0x5410, R193.reuse ;  /* 0x00005410ffdf7816 */ /* 0x100fe200000000c1 */
[----:B------:R-:W4:Y:S01]  /*15f0*/  LDL R249, [R1+0x40] ;  /* 0x0000400001f97983 */ /* 0x000f220000100800 */
[----:B------:R-:W-:-:S02]  /*1600*/  PRMT R224, RZ, 0x7610, R193 ;  /* 0x00007610ffe07816 */ /* 0x000fc400000000c1 */
[----:B------:R-:W-:Y:S02]  /*1610*/  MOV R193, R41 ;  /* 0x0000002900c17202 */ /* 0x000fe40000000f00 */
[--C-:B------:R-:W-:Y:S02]  /*1620*/  PRMT R41, RZ, 0x5410, R219.reuse ;  /* 0x00005410ff297816 */ /* 0x100fe400000000db */
[----:B------:R-:W-:Y:S02]  /*1630*/  PRMT R40, RZ, 0x7610, R219 ;  /* 0x00007610ff287816 */ /* 0x000fe400000000db */
[--C-:B------:R-:W-:Y:S01]  /*1640*/  PRMT R231, RZ, 0x5410, R197.reuse ;  /* 0x00005410ffe77816 */ /* 0x100fe200000000c5 */
[----:B------:R-:W4:Y:S01]  /*1650*/  LDL R219, [R1+0x50] ;  /* 0x0000500001db7983 */ /* 0x000f220000100800 */
[----:B------:R-:W-:Y:S01]  /*1660*/  PRMT R232, RZ, 0x7610, R197 ;  /* 0x00007610ffe87816 */ /* 0x000fe200000000c5 */
[C---:B------:R-:W-:Y:S01]  /*1670*/  FMUL.FTZ R197, R203.reuse, R247 ;  /* 0x000000f7cbc57220 */ /* 0x040fe20000410000 */
[----:B------:R-:W-:Y:S01]  /*1680*/  MOV R247, R193 ;  /* 0x000000c100f77202 */ /* 0x000fe20000000f00 */
[----:B------:R-:W-:Y:S01]  /*1690*/  FMUL.FTZ R193, R203, R241 ;  /* 0x000000f1cbc17220 */ /* 0x000fe20000410000 */
[--C-:B------:R-:W-:Y:S01]  /*16a0*/  PRMT R250, RZ, 0x5410, R218.reuse ;  /* 0x00005410fffa7816 */ /* 0x100fe200000000da */
[----:B------:R-:W4:Y:S01]  /*16b0*/  LDL R241, [R1+0x58] ;  /* 0x0000580001f17983 */ /* 0x000f220000100800 */
[----:B------:R-:W-:-:S03]  /*16c0*/  PRMT R242, RZ, 0x7610, R218 ;  /* 0x00007610fff27816 */ /* 0x000fc600000000da */
[----:B------:R-:W4:Y:S01]  /*16d0*/  LDL R218, [R1+0x4c] ;  /* 0x00004c0001da7983 */ /* 0x000f220000100800 */
[C---:B------:R-:W-:Y:S01]  /*16e0*/  FMUL.FTZ R246, R203.reuse, R246 ;  /* 0x000000f6cbf67220 */ /* 0x040fe20000410000 */
[--C-:B------:R-:W-:Y:S01]  /*16f0*/  PRMT R227, RZ, 0x5410, R195.reuse ;  /* 0x00005410ffe37816 */ /* 0x100fe200000000c3 */
[C---:B------:R-:W-:Y:S01]  /*1700*/  FMUL.FTZ R22, R203.reuse, R22 ;  /* 0x00000016cb167220 */ /* 0x040fe20000410000 */
[----:B------:R-:W-:Y:S01]  /*1710*/  PRMT R228, RZ, 0x7610, R195 ;  /* 0x00007610ffe47816 */ /* 0x000fe200000000c3 */
[----:B------:R-:W-:Y:S01]  /*1720*/  FMUL.FTZ R195, R203, R244 ;  /* 0x000000f4cbc37220 */ /* 0x000fe20000410000 */
[----:B------:R-:W-:Y:S01]  /*1730*/  MOV R244, R192 ;  /* 0x000000c000f47202 */ /* 0x000fe20000000f00 */
[----:B------:R-:W-:Y:S02]  /*1740*/  FFMA.FTZ R85, R246, R205, R85 ;  /* 0x000000cdf6557223 */ /* 0x000fe40000010055 */
[----:B------:R-:W-:Y:S02]  /*1750*/  FADD.FTZ R117, R117, R205 ;  /* 0x000000cd75757221 */ /* 0x000fe40000010000 */
[----:B------:R-:W-:-:S02]  /*1760*/  FMUL.FTZ R192, R203, R238 ;  /* 0x000000eecbc07220 */ /* 0x000fc40000410000 */
[----:B------:R-:W-:Y:S01]  /*1770*/  FFMA.FTZ R86, R199, R235, R86 ;  /* 0x000000ebc7567223 */ /* 0x000fe20000010056 */
[----:B------:R-:W4:Y:S01]  /*1780*/  LDL R238, [R1+0x38] ;  /* 0x0000380001ee7983 */ /* 0x000f220000100800 */
[----:B------:R-:W-:Y:S02]  /*1790*/  FADD.FTZ R118, R118, R235 ;  /* 0x000000eb76767221 */ /* 0x000fe40000010000 */
[----:B------:R-:W-:Y:S02]  /*17a0*/  FFMA.FTZ R87, R198, R220, R87 ;  /* 0x000000dcc6577223 */ /* 0x000fe40000010057 */
        /* <DEDUP_REMOVED lines=8> */
[----:B--2---:R-:W-:-:S02]  /*1830*/  FMUL.FTZ R245, R245, R205 ;  /* 0x000000cdf5f57220 */ /* 0x004fc40000410000 */
[----:B---3--:R-:W-:Y:S02]  /*1840*/  FMUL.FTZ R216, R216, R220 ;  /* 0x000000dcd8d87220 */ /* 0x008fe40000410000 */
[----:B------:R-:W-:Y:S02]  /*1850*/  FMUL.FTZ R220, R43, R44 ;  /* 0x0000002c2bdc7220 */ /* 0x000fe40000410000 */
[----:B----4-:R-:W-:Y:S02]  /*1860*/  FMUL.FTZ R205, R243, R235 ;  /* 0x000000ebf3cd7220 */ /* 0x010fe40000410000 */
[----:B------:R-:W2:Y:S01]  /*1870*/  LDL R235, [R1+0x3c] ;  /* 0x00003c0001eb7983 */ /* 0x000ea20000100800 */
[----:B------:R-:W-:-:S03]  /*1880*/  FMUL.FTZ R217, R217, R244 ;  /* 0x000000f4d9d97220 */ /* 0x000fc60000410000 */
[----:B------:R0:W5:Y:S04]  /*1890*/  LDL.LU R44, [R1+0x78] ;  /* 0x00007800012c7983 */ /* 0x0001680000300800 */
[----:B------:R-:W3:Y:S04]  /*18a0*/  LDL R43, [R1+0x28] ;  /* 0x00002800012b7983 */ /* 0x000ee80000100800 */
[----:B------:R-:W4:Y:S04]  /*18b0*/  LDL R42, [R1+0x2c] ;  /* 0x00002c00012a7983 */ /* 0x000f280000100800 */
[----:B------:R-:W2:Y:S04]  /*18c0*/  LDL R243, [R1+0x20] ;  /* 0x0000200001f37983 */ /* 0x000ea80000100800 */
[----:B------:R-:W2:Y:S01]  /*18d0*/  LDL R244, [R1+0x1c] ;  /* 0x00001c0001f47983 */ /* 0x000ea20000100800 */
[----:B------:R-:W-:-:S02]  /*18e0*/  FMUL.FTZ R23, R203, R23 ;  /* 0x00000017cb177220 */ /* 0x000fc40000410000 */
[----:B------:R-:W-:Y:S02]  /*18f0*/  FADD.FTZ R126, R126, R223 ;  /* 0x000000df7e7e7221 */ /* 0x000fe40000010000 */
[-C--:B------:R-:W-:Y:S02]  /*1900*/  FFMA.FTZ R94, R23, R223.reuse, R94 ;  /* 0x000000df175e7223 */ /* 0x080fe4000001005e */
[----:B------:R-:W-:Y:S02]  /*1910*/  FMUL.FTZ R223, R249, R223 ;  /* 0x000000dff9df7220 */ /* 0x000fe40000410000 */
[----:B------:R-:W2:Y:S01]  /*1920*/  LDL R249, [R1+0x30] ;  /* 0x0000300001f97983 */ /* 0x000ea20000100800 */
[----:B------:R-:W-:Y:S02]  /*1930*/  FMUL.FTZ R200, R203, R200 ;  /* 0x000000c8cbc87220 */ /* 0x000fe40000410000 */
[----:B------:R-:W-:Y:S02]  /*1940*/  FFMA.FTZ R90, R195, R248, R90 ;  /* 0x000000f8c35a7223 */ /* 0x000fe4000001005a */
[----:B------:R-:W-:-:S02]  /*1950*/  FADD.FTZ R122, R122, R248 ;  /* 0x000000f87a7a7221 */ /* 0x000fc40000010000 */
[----:B------:R-:W-:Y:S02]  /*1960*/  FMUL.FTZ R219, R219, R248 ;  /* 0x000000f8dbdb7220 */ /* 0x000fe40000410000 */
[----:B------:R-:W2:Y:S01]  /*1970*/  LDL R248, [R1+0x34] ;  /* 0x0000340001f87983 */ /* 0x000ea20000100800 */
[-C--:B------:R-:W-:Y:S02]  /*1980*/  FFMA.FTZ R84, R200, R0.reuse, R84 ;  /* 0x00000000c8547223 */ /* 0x080fe40000010054 */
[----:B------:R-:W-:Y:S02]  /*1990*/  FADD.FTZ R116, R116, R0 ;  /* 0x0000000074747221 */ /* 0x000fe40000010000 */
[----:B------:R-:W-:Y:S02]  /*19a0*/  FMUL.FTZ R0, R241, R0 ;  /* 0x00000000f1007220 */ /* 0x000fe40000410000 */
[----:B------:R-:W-:Y:S01]  /*19b0*/  FFMA.FTZ R89, R196, R247, R89 ;  /* 0x000000f7c4597223 */ /* 0x000fe20000010059 */
[----:B------:R-:W2:Y:S01]  /*19c0*/  LDL R241, [R1+0x24] ;  /* 0x0000240001f17983 */ /* 0x000ea20000100800 */
[----:B------:R-:W-:-:S02]  /*19d0*/  FADD.FTZ R121, R121, R247 ;  /* 0x000000f779797221 */ /* 0x000fc40000010000 */
[----:B------:R-:W-:Y:S02]  /*19e0*/  FMUL.FTZ R218, R218, R247 ;  /* 0x000000f7dada7220 */ /* 0x000fe40000410000 */
[----:B------:R-:W2:Y:S01]  /*19f0*/  LDL R247, [R1+0x18] ;  /* 0x0000180001f77983 */ /* 0x000ea20000100800 */
[C---:B------:R-:W-:Y:S02]  /*1a00*/  FMUL.FTZ R21, R203.reuse, R21 ;  /* 0x00000015cb157220 */ /* 0x040fe40000410000 */
[C---:B------:R-:W-:Y:S02]  /*1a10*/  FMUL.FTZ R20, R203.reuse, R20 ;  /* 0x00000014cb147220 */ /* 0x040fe40000410000 */
[C---:B------:R-:W-:Y:S02]  /*1a20*/  FMUL.FTZ R15, R203.reuse, R15 ;  /* 0x0000000fcb0f7220 */ /* 0x040fe40000410000 */
[C---:B------:R-:W-:Y:S02]  /*1a30*/  FMUL.FTZ R16, R203.reuse, R16 ;  /* 0x00000010cb107220 */ /* 0x040fe40000410000 */
[----:B------:R-:W-:-:S02]  /*1a40*/  FMUL.FTZ R3, R203, R3 ;  /* 0x00000003cb037220 */ /* 0x000fc40000410000 */
[----:B------:R-:W-:Y:S02]  /*1a50*/  FMUL.FTZ R2, R203, R2 ;  /* 0x00000002cb027220 */ /* 0x000fe40000410000 */
        /* <DEDUP_REMOVED lines=14> */
[-C--:B------:R-:W-:Y:S02]  /*1b40*/  FFMA.FTZ R92, R193, R221.reuse, R92 ;  /* 0x000000ddc15c7223 */ /* 0x080fe4000001005c */
[----:B------:R-:W-:Y:S02]  /*1b50*/  FADD.FTZ R124, R124, R221 ;  /* 0x000000dd7c7c7221 */ /* 0x000fe40000010000 */
[----:B------:R-:W-:-:S02]  /*1b60*/  FMUL.FTZ R221, R238, R221 ;  /* 0x000000ddeedd7220 */ /* 0x000fc40000410000 */
[----:B------:R-:W-:-:S04]  /*1b70*/  FFMA.FTZ R238, R200, R0, RZ ;  /* 0x00000000c8ee7223 */ /* 0x000fc800000100ff */
[----:B------:R-:W-:-:S04]  /*1b80*/  FFMA.FTZ R238, R246, R245, R238 ;  /* 0x000000f5f6ee7223 */ /* 0x000fc800000100ee */
[----:B------:R-:W-:-:S04]  /*1b90*/  FFMA.FTZ R238, R199, R205, R238 ;  /* 0x000000cdc7ee7223 */ /* 0x000fc800000100ee */
[----:B------:R-:W-:-:S04]  /*1ba0*/  FFMA.FTZ R238, R198, R216, R238 ;  /* 0x000000d8c6ee7223 */ /* 0x000fc800000100ee */
[----:B------:R-:W-:Y:S02]  /*1bb0*/  FFMA.FTZ R238, R197, R217, R238 ;  /* 0x000000d9c5ee7223 */ /* 0x000fe400000100ee */
[----:B---3--:R-:W-:Y:S02]  /*1bc0*/  FMUL.FTZ R225, R43, R225 ;  /* 0x000000e12be17220 */ /* 0x008fe40000410000 */
[----:B------:R0:W5:Y:S01]  /*1bd0*/  LDL.LU R43, [R1+0x74] ;  /* 0x00007400012b7983 */ /* 0x0001620000300800 */
[----:B----4-:R-:W-:-:S03]  /*1be0*/  FMUL.FTZ R226, R42, R226 ;  /* 0x000000e22ae27220 */ /* 0x010fc60000410000 */
[----:B------:R0:W5:Y:S01]  /*1bf0*/  LDL.LU R42, [R1+0x70] ;  /* 0x00007000012a7983 */ /* 0x0001620000300800 */
[----:B--2---:R-:W-:Y:S02]  /*1c00*/  FMUL.FTZ R231, R243, R231 ;  /* 0x000000e7f3e77220 */ /* 0x004fe40000410000 */
[----:B------:R-:W-:Y:S02]  /*1c10*/  FMUL.FTZ R243, R74, R41 ;  /* 0x000000294af37220 */ /* 0x000fe40000410000 */
[----:B------:R-:W-:Y:S01]  /*1c20*/  FMUL.FTZ R230, R244, R230 ;  /* 0x000000e6f4e67220 */ /* 0x000fe20000410000 */
[----:B------:R0:W5:Y:S01]  /*1c30*/  LDL.LU R41, [R1+0x6c] ;  /* 0x00006c0001297983 */ /* 0x0001620000300800 */
[----:B------:R-:W-:-:S03]  /*1c40*/  FMUL.FTZ R244, R75, R40 ;  /* 0x000000284bf47220 */ /* 0x000fc60000410000 */
[----:B------:R0:W5:Y:S01]  /*1c50*/  LDL.LU R40, [R1+0x68] ;  /* 0x0000680001287983 */ /* 0x0001620000300800 */
[----:B------:R-:W-:Y:S02]  /*1c60*/  FMUL.FTZ R222, R235, R222 ;  /* 0x000000deebde7220 */ /* 0x000fe40000410000 */
[----:B------:R-:W-:-:S04]  /*1c70*/  FADD.FTZ R235, RZ, R0 ;  /* 0x00000000ffeb7221 */ /* 0x000fc80000010000 */
[----:B------:R-:W-:-:S04]  /*1c80*/  FADD.FTZ R235, R235, R245 ;  /* 0x000000f5ebeb7221 */ /* 0x000fc80000010000 */
[----:B------:R-:W-:-:S04]  /*1c90*/  FADD.FTZ R235, R235, R205 ;  /* 0x000000cdebeb7221 */ /* 0x000fc80000010000 */
[----:B------:R-:W-:-:S04]  /*1ca0*/  FADD.FTZ R235, R235, R216 ;  /* 0x000000d8ebeb7221 */ /* 0x000fc80000010000 */
        /* <DEDUP_REMOVED lines=24> */
[C---:B------:R-:W-:Y:S02]  /*1e30*/  FMUL.FTZ R17, R203.reuse, R17 ;  /* 0x00000011cb117220 */ /* 0x040fe40000410000 */
        /* <DEDUP_REMOVED lines=8> */
[----:B------:R-:W-:Y:S02]  /*1ec0*/  FFMA.FTZ R103, R14, R232, R103 ;  /* 0x000000e80e677223 */ /* 0x000fe40000010067 */
[----:B------:R-:W-:Y:S02]  /*1ed0*/  FADD.FTZ R135, R135, R232 ;  /* 0x000000e887877221 */ /* 0x000fe40000010000 */
[----:B------:R-:W-:-:S02]  /*1ee0*/  FMUL.FTZ R229, R247, R229 ;  /* 0x000000e5f7e57220 */ /* 0x000fc40000410000 */
[----:B------:R-:W-:Y:S02]  /*1ef0*/  FMUL.FTZ R232, R241, R232 ;  /* 0x000000e8f1e87220 */ /* 0x000fe40000410000 */
        /* <DEDUP_REMOVED lines=10> */
[----:B------:R-:W-:-:S02]  /*1fa0*/  FMUL.FTZ R13, R203, R13 ;  /* 0x0000000dcb0d7220 */ /* 0x000fc40000410000 */
[----:B------:R-:W-:Y:S02]  /*1fb0*/  FADD.FTZ R215, R215, R231 ;  /* 0x000000e7d7d77221 */ /* 0x000fe40000010000 */
[----:B------:R-:W-:Y:S02]  /*1fc0*/  FFMA.FTZ R238, R15, R231, R238 ;  /* 0x000000e70fee7223 */ /* 0x000fe400000100ee */
[----:B------:R-:W-:Y:S02]  /*1fd0*/  FMUL.FTZ R12, R203, R12 ;  /* 0x0000000ccb0c7220 */ /* 0x000fe40000410000 */
[-C--:B------:R-:W-:Y:S02]  /*1fe0*/  FFMA.FTZ R104, R13, R233.reuse, R104 ;  /* 0x000000e90d687223 */ /* 0x080fe40000010068 */
[----:B------:R-:W-:Y:S02]  /*1ff0*/  FADD.FTZ R136, R136, R233 ;  /* 0x000000e988887221 */ /* 0x000fe40000010000 */
        /* <DEDUP_REMOVED lines=28> */
[----:B------:R-:W-:Y:S02]  /*21c0*/  FFMA.FTZ R215, R9, R237, R215 ;  /* 0x000000ed09d77223 */ /* 0x000fe400000100d7 */
[----:B------:R-:W-:Y:S02]  /*21d0*/  FMUL.FTZ R6, R203, R6 ;  /* 0x00000006cb067220 */ /* 0x000fe40000410000 */
        /* <DEDUP_REMOVED lines=22> */
[----:B------:R-:W-:Y:S02]  /*2340*/  FADD.FTZ R214, R214, R243 ;  /* 0x000000f3d6d67221 */ /* 0x000fe40000010000 */
[----:B------:R-:W-:Y:S02]  /*2350*/  FFMA.FTZ R215, R3, R243, R215 ;  /* 0x000000f303d77223 */ /* 0x000fe400000100d7 */
[----:B------:R-:W-:-:S02]  /*2360*/  FFMA.FTZ R112, R5, R250, R112 ;  /* 0x000000fa05707223 */ /* 0x000fc40000010070 */
[----:B------:R-:W-:Y:S02]  /*2370*/  FADD.FTZ R144, R144, R250 ;  /* 0x000000fa90907221 */ /* 0x000fe40000010000 */
[----:B------:R-:W-:Y:S02]  /*2380*/  FADD.FTZ R248, R214, R244 ;  /* 0x000000f4d6f87221 */ /* 0x000fe40000010000 */
[----:B------:R-:W-:Y:S02]  /*2390*/  FFMA.FTZ R247, R2, R244, R215 ;  /* 0x000000f402f77223 */ /* 0x000fe400000100d7 */
.L_x_3917:
[----:B0-----:R-:W-:Y:S05]  /*23a0*/  BSYNC B1 ;  /* 0x0000000000017941 */ /* 0x001fea0003800000 */
.L_x_3915:
[----:B-----5:R-:W-:Y:S02]  /*23b0*/  MOV R214, R212 ;  /* 0x000000d400d67202 */ /* 0x020fe40000000f00 */
[----:B------:R-:W-:Y:S02]  /*23c0*/  MOV R215, R208 ;  /* 0x000000d000d77202 */ /* 0x000fe40000000f00 */
[----:B------:R-:W-:Y:S02]  /*23d0*/  PRMT R249, R214, 0x7610, R249 ;  /* 0x00007610d6f97816 */ /* 0x000fe400000000f9 */
[----:B------:R-:W-:-:S03]  /*23e0*/  MOV R214, R210 ;  /* 0x000000d200d67202 */ /* 0x000fc60000000f00 */
[----:B------:R0:W-:Y:S01]  /*23f0*/  STL.S16 [R1+0x4], R249 ;  /* 0x000004f901007387 */ /* 0x0001e20000100600 */
[----:B------:R-:W-:-:S05]  /*2400*/  PRMT R250, R214, 0x7610, R250 ;  /* 0x00007610d6fa7816 */ /* 0x000fca00000000fa */
[----:B------:R1:W-:Y:S01]  /*2410*/  STL.S16 [R1+0x8], R250 ;  /* 0x000008fa01007387 */ /* 0x0003e20000100600 */
[----:B0-----:R-:W-:-:S04]  /*2420*/  MOV R249, R206 ;  /* 0x000000ce00f97202 */ /* 0x001fc80000000f00 */
[----:B------:R-:W-:-:S05]  /*2430*/  PRMT R214, R249, 0x7610, R214 ;  /* 0x00007610f9d67816 */ /* 0x000fca00000000d6 */
[----:B------:R1:W-:Y:S04]  /*2440*/  STL.S16 [R1+0x10], R214 ;  /* 0x000010d601007387 */ /* 0x0003e80000100600 */
[----:B------:R1:W-:Y:S01]  /*2450*/  STL.S16 [R1+0xc], R215 ;  /* 0x00000cd701007387 */ /* 0x0003e20000100600 */
[----:B------:R-:W-:Y:S05]  /*2460*/  BRA.DIV ~URZ, `(.L_x_3918) ;  /* 0x000054f27f007947 */ /* 0x000fea000b800000 */
[----:B------:R0:W2:Y:S02]  /*2470*/  SHFL.BFLY PT, R249, R248, 0x1, 0x1f ;  /* 0x0c201f00f8f97f89 */ /* 0x0000a400000e0000 */
.L_x_4087:
[----:B------:R-:W-:Y:S05]  /*2480*/  BRA.DIV ~URZ, `(.L_x_3919) ;  /* 0x000055327f007947 */ /* 0x000fea000b800000 */
[----:B-1----:R-:W1:Y:S01]  /*2490*/  SHFL.BFLY PT, R215, R247, 0x1, 0x1f ;  /* 0x0c201f00f7d77f89 */ /* 0x002e6200000e0000 */
[----:B--2---:R-:W-:Y:S02]  /*24a0*/  FADD.FTZ R214, R249, R248 ;  /* 0x000000f8f9d67221 */ /* 0x004fe40000010000 */
[----:B-1----:R-:W-:-:S03]  /*24b0*/  FADD.FTZ R215, R215, R247 ;  /* 0x000000f7d7d77221 */ /* 0x002fc60000010000 */
        /* <DEDUP_REMOVED lines=12> */
[----:B01----:R-:W-:-:S05]  /*2580*/  FADD.FTZ R248, R215, R214 ;  /* 0x000000d6d7f87221 */ /* 0x003fca0000010000 */
[----:B------:R2:W0:Y:S02]  /*2590*/  SHFL.BFLY PT, R214, R248, 0x10, 0x1f ;  /* 0x0e001f00f8d67f89 */ /* 0x00042400000e0000 */
.L_x_4088:
[----:B---3--:R-:W-:Y:S01]  /*25a0*/  ISETP.GE.AND P2, PT, R202, 0x1, PT ;  /* 0x00000001ca00780c */ /* 0x008fe20003f46270 */
[----:B------:R-:W1:Y:S01]  /*25b0*/  S2R R250, SR_TID.X ;  /* 0x0000000000fa7919 */ /* 0x000e620000002100 */
[----:B0-----:R-:W-:Y:S02]  /*25c0*/  FADD.FTZ R214, R214, R248 ;  /* 0x000000f8d6d67221 */ /* 0x001fe40000010000 */
[----:B--2---:R-:W-:-:S09]  /*25d0*/  FADD.FTZ R247, R249, R247 ;  /* 0x000000f7f9f77221 */ /* 0x004fd20000010000 */
[----:B------:R-:W-:-:S05]  /*25e0*/  @P2 IADD3 R202, R202, -0x1, RZ ;  /* 0xffffffffcaca2810 */ /* 0x000fca0007ffe0ff */
[----:B------:R-:W-:-:S05]  /*25f0*/  @P2 IMAD R202, R202, c[0x0][0x168], RZ ;  /* 0x00005a00caca2a24 */ /* 0x000fca00078e02ff */
[----:B------:R-:W-:Y:S02]  /*2600*/  @P2 SHF.R.S32.HI R215, RZ, 0x1f, R202 ;  /* 0x0000001fffd72819 */ /* 0x000fe400000114ca */
[----:B-1----:R-:W-:Y:S02]  /*2610*/  @P2 LOP3.LUT R248, R250, 0x1f, RZ, 0xc0, !PT ;  /* 0x0000001ffaf82812 */ /* 0x002fe400078ec0ff */
        /* <DEDUP_REMOVED lines=18> */
.L_x_3921:
[----:B------:R-:W1:Y:S01]  /*2740*/  LDC.U8 R247, c[0x0][0x1f0] ;  /* 0x00007c00fff77b82 */ /* 0x000e620000000000 */
[----:B------:R-:W-:Y:S02]  /*2750*/  ULDC.64 UR6, c[0x0][0x218] ;  /* 0x0000860000067ab9 */ /* 0x000fe40000000a00 */
[----:B------:R-:W-:-:S04]  /*2760*/  UISETP.NE.U32.AND UP0, UPT, URZ, UR6, UPT ;  /* 0x000000063f00728c */ /* 0x000fc8000bf05070 */
[----:B------:R-:W-:-:S06]  /*2770*/  UISETP.NE.AND.EX UP0, UPT, URZ, UR7, UPT, UP0 ;  /* 0x000000073f00728c */ /* 0x000fcc000bf05300 */
[----:B------:R-:W-:Y:S02]  /*2780*/  PLOP3.LUT P3, PT, PT, PT, UP0, 0x80, 0x0 ;  /* 0x000000000000781c */ /* 0x000fe40003f6f008 */
[----:B-1----:R-:W-:-:S04]  /*2790*/  ISETP.NE.AND P0, PT, R247, RZ, PT ;  /* 0x000000fff700720c */ /* 0x002fc80003f05270 */
[----:B------:R-:W-:-:S05]  /*27a0*/  FSEL R247, R202, RZ, !P0 ;  /* 0x000000ffcaf77208 */ /* 0x000fca0004000000 */
[----:B------:R-:W-:-:S04]  /*27b0*/  FFMA.FTZ R247, R200, R214, R247 ;  /* 0x000000d6c8f77223 */ /* 0x000fc800000100f7 */
[----:B------:R-:W-:-:S04]  /*27c0*/  FADD.FTZ R247, R0, -R247 ;  /* 0x800000f700f77221 */ /* 0x000fc80000010000 */
[----:B0-----:R-:W-:Y:S01]  /*27d0*/  FMUL.FTZ R248, R203, R247 ;  /* 0x000000f7cbf87220 */ /* 0x001fe20000410000 */
[----:B------:R-:W-:-:S05]  /*27e0*/  @P3 PRMT R247, RZ, 0x5410, R36 ;  /* 0x00005410fff73816 */ /* 0x000fca0000000024 */
[----:B------:R-:W-:Y:S02]  /*27f0*/  @P3 FADD.FTZ R248, R248, R247 ;  /* 0x000000f7f8f83221 */ /* 0x000fe40000010000 */
.L_x_3922:
[----:B------:R-:W-:Y:S05]  /*2800*/  BSYNC B1 ;  /* 0x0000000000017941 */ /* 0x000fea0003800000 */
.L_x_3920:
[----:B------:R-:W-:Y:S01]  /*2810*/  ISETP.NE.U32.AND P0, PT, RZ, c[0x0][0x258], PT ;  /* 0x00009600ff007a0c */ /* 0x000fe20003f05070 */
[----:B------:R-:W-:Y:S03]  /*2820*/  BSSY B1, `(.L_x_3923) ;  /* 0x0000011000017945 */ /* 0x000fe60003800000 */
[----:B------:R-:W-:-:S13]  /*2830*/  ISETP.NE.AND.EX P0, PT, RZ, c[0x0][0x25c], PT, P0 ;  /* 0x00009700ff007a0c */ /* 0x000fda0003f05300 */
[----:B------:R-:W-:-:S04]  /*2840*/  @P0 F2FP.BF16.PACK_AB R247, RZ, R248 ;  /* 0x000000f8fff7023e */ /* 0x000fc800000010ff */
[----:B------:R-:W-:Y:S01]  /*2850*/  @P0 PRMT R184, R247, 0x7610, R184 ;  /* 0x00007610f7b80816 */ /* 0x000fe200000000b8 */
[----:B------:R-:W-:Y:S05]  /*2860*/  @!P2 BRA `(.L_x_3924) ;  /* 0x000000c00000a947 */ /* 0x000fea0003800000 */
[----:B------:R-:W2:Y:S01]  /*2870*/  LDL.LU R249, [R1+0x4] ;  /* 0x0000040001f97983 */ /* 0x000ea20000300800 */
[----:B------:R-:W-:Y:S01]  /*2880*/  FMUL.FTZ R247, R248, c[0x0][0x1ec] ;  /* 0x00007b00f8f77a20 */ /* 0x000fe20000410000 */
[----:B--2---:R-:W-:-:S03]  /*2890*/  LOP3.LUT P4, RZ, R249, 0xff, RZ, 0xc0, !PT ;  /* 0x000000fff9ff7812 */ /* 0x004fc6000788c0ff */
[----:B------:R-:W-:Y:S01]  /*28a0*/  FMUL.FTZ R249, R247, c[0x0][0x1e8] ;  /* 0x00007a00f7f97a20 */ /* 0x000fe20000410000 */
[----:B------:R-:W-:-:S09]  /*28b0*/  HFMA2.MMA R247, -RZ, RZ, 0, 0 ;  /* 0x00000000fff77435 */ /* 0x000fd200000001ff */
[----:B-----5:R-:W-:-:S05]  /*28c0*/  @P4 PRMT R248, RZ, 0x5410, R180 ;  /* 0x00005410fff84816 */ /* 0x020fca00000000b4 */
[----:B------:R-:W-:-:S04]  /*28d0*/  @P4 FMUL.FTZ R247, R249, R248 ;  /* 0x000000f8f9f74220 */ /* 0x000fc80000410000 */
[----:B------:R-:W-:Y:S02]  /*28e0*/  FADD.FTZ R148, R148, R247 ;  /* 0x000000f794947221 */ /* 0x000fe40000010000 */
[----:B------:R-:W-:-:S05]  /*28f0*/  FMUL.FTZ R247, R68, R249 ;  /* 0x000000f944f77220 */ /* 0x000fca0000410000 */
[----:B------:R-:W-:-:S04]  /*2900*/  FSEL R247, R247, RZ, P4 ;  /* 0x000000fff7f77208 */ /* 0x000fc80002000000 */
[----:B------:R-:W-:-:S04]  /*2910*/  F2FP.BF16.PACK_AB R247, RZ, R247 ;  /* 0x000000f7fff7723e */ /* 0x000fc800000010ff */
[----:B------:R-:W-:Y:S02]  /*2920*/  PRMT R188, R247, 0x7610, R188 ;  /* 0x00007610f7bc7816 */ /* 0x000fe400000000bc */
.L_x_3924:
[----:B------:R-:W-:Y:S05]  /*2930*/  BSYNC B1 ;  /* 0x0000000000017941 */ /* 0x000fea0003800000 */
.L_x_3923:
[----:B------:R-:W-:Y:S01]  /*2940*/  BSSY B1, `(.L_x_3925) ;  /* 0x000000e000017945 */ /* 0x000fe20003800000 */
[----:B------:R-:W-:Y:S05]  /*2950*/  @P1 BRA `(.L_x_3926) ;  /* 0x0000004000001947 */ /* 0x000fea0003800000 */
[----:B------:R-:W-:Y:S01]  /*2960*/  MOV R248, RZ ;  /* 0x000000ff00f87202 */ /* 0x000fe20000000f00 */
[----:B------:R-:W-:Y:S05]  /*2970*/  @!P3 BRA `(.L_x_3927) ;  /* 0x000000a00000b947 */ /* 0x000fea0003800000 */
[----:B------:R-:W-:Y:S01]  /*2980*/  PRMT R248, RZ, 0x7610, R36 ;  /* 0x00007610fff87816 */ /* 0x000fe20000000024 */
[----:B------:R-:W-:Y:S05]  /*2990*/  BRA `(.L_x_3927) ;  /* 0x0000008000007947 */ /* 0x000fea0003800000 */
.L_x_3926:
        /* <DEDUP_REMOVED lines=8> */
.L_x_3927:
[----:B------:R-:W-:Y:S05]  /*2a20*/  BSYNC B1 ;  /* 0x0000000000017941 */ /* 0x000fea0003800000 */
.L_x_3925:
[----:B------:R-:W-:Y:S01]  /*2a30*/  @P0 F2FP.BF16.PACK_AB R247, RZ, R248 ;  /* 0x000000f8fff7023e */ /* 0x000fe200000010ff */
[----:B------:R-:W-:Y:S03]  /*2a40*/  BSSY B1, `(.L_x_3928) ;  /* 0x000000e000017945 */ /* 0x000fe60003800000 */
[----:B------:R-:W-:Y:S01]  /*2a50*/  @P0 PRMT R184, R184, 0x5410, R247 ;  /* 0x00005410b8b80816 */ /* 0x000fe200000000f7 */
[----:B------:R-:W-:Y:S05]  /*2a60*/  @!P2 BRA `(.L_x_3929) ;  /* 0x000000b00000a947 */ /* 0x000fea0003800000 */
[----:B------:R-:W-:Y:S01]  /*2a70*/  LOP3.LUT P4, RZ, R212, 0xff00, RZ, 0xc0, !PT ;  /* 0x0000ff00d4ff7812 */ /* 0x000fe2000788c0ff */
[----:B------:R-:W-:-:S04]  /*2a80*/  FMUL.FTZ R247, R248, c[0x0][0x1ec] ;  /* 0x00007b00f8f77a20 */ /* 0x000fc80000410000 */
[----:B------:R-:W-:Y:S01]  /*2a90*/  FMUL.FTZ R249, R247, c[0x0][0x1e8] ;  /* 0x00007a00f7f97a20 */ /* 0x000fe20000410000 */
[----:B------:R-:W-:-:S07]  /*2aa0*/  HFMA2.MMA R247, -RZ, RZ, 0, 0 ;  /* 0x00000000fff77435 */ /* 0x000fce00000001ff */
[----:B-----5:R-:W-:-:S05]  /*2ab0*/  @P4 PRMT R248, RZ, 0x7610, R180 ;  /* 0x00007610fff84816 */ /* 0x020fca00000000b4 */
[----:B------:R-:W-:-:S04]  /*2ac0*/  @P4 FMUL.FTZ R247, R249, R248 ;  /* 0x000000f8f9f74220 */ /* 0x000fc80000410000 */
[----:B------:R-:W-:Y:S02]  /*2ad0*/  FADD.FTZ R149, R149, R247 ;  /* 0x000000f795957221 */ /* 0x000fe40000010000 */
[----:B------:R-:W-:-:S05]  /*2ae0*/  FMUL.FTZ R247, R69, R249 ;  /* 0x000000f945f77220 */ /* 0x000fca0000410000 */
[----:B------:R-:W-:-:S04]  /*2af0*/  FSEL R247, R247, RZ, P4 ;  /* 0x000000fff7f77208 */ /* 0x000fc80002000000 */
[----:B------:R-:W-:-:S04]  /*2b00*/  F2FP.BF16.PACK_AB R247, RZ, R247 ;  /* 0x000000f7fff7723e */ /* 0x000fc800000010ff */
[----:B------:R-:W-:Y:S02]  /*2b10*/  PRMT R188, R188, 0x5410, R247 ;  /* 0x00005410bcbc7816 */ /* 0x000fe400000000f7 */
.L_x_3929:
[----:B------:R-:W-:Y:S05]  /*2b20*/  BSYNC B1 ;  /* 0x0000000000017941 */ /* 0x000fea0003800000 */
.L_x_3928:
[----:B------:R-:W-:Y:S01]  /*2b30*/  BSSY B1, `(.L_x_3930) ;  /* 0x000000e000017945 */ /* 0x000fe20003800000 */
[----:B------:R-:W-:Y:S05]  /*2b40*/  @P1 BRA `(.L_x_3931) ;  /* 0x0000004000001947 */ /* 0x000fea0003800000 */
[----:B------:R-:W-:Y:S01]  /*2b50*/  MOV R248, RZ ;  /* 0x000000ff00f87202 */ /* 0x000fe20000000f00 */
[----:B------:R-:W-:Y:S05]  /*2b60*/  @!P3 BRA `(.L_x_3932) ;  /* 0x000000a00000b947 */ /* 0x000fea0003800000 */
[----:B------:R-:W-:Y:S01]  /*2b70*/  PRMT R248, RZ, 0x5410, R37 ;  /* 0x00005410fff87816 */ /* 0x000fe20000000025 */
[----:B------:R-:W-:Y:S05]  /*2b80*/  BRA `(.L_x_3932) ;  /* 0x0000008000007947 */ /* 0x000fea0003800000 */
.L_x_3931:
        /* <DEDUP_REMOVED lines=8> */
.L_x_3932:
[----:B------:R-:W-:Y:S05]  /*2c10*/  BSYNC B1 ;  /* 0x0000000000017941 */ /* 0x000fea0003800000 */
.L_x_3930:
        /* <DEDUP_REMOVED lines=15> */
.L_x_3934:
[----:B------:R-:W-:Y:S05]  /*2d10*/  BSYNC B1 ;  /* 0x0000000000017941 */ /* 0x000fea0003800000 */
.L_x_3933:
[----:B------:R-:W-:Y:S01]  /*2d20*/  BSSY B1, `(.L_x_3935) ;  /* 0x000000e000017945 */ /* 0x000fe20003800000 */
[----:B------:R-:W-:Y:S05]  /*2d30*/  @P1 BRA `(.L_x_3936) ;  /* 0x0000004000001947 */ /* 0x000fea0003800000 */
[----:B------:R-:W-:Y:S01]  /*2d40*/  MOV R248, RZ ;  /* 0x000000ff00f87202 */ /* 0x000fe20000000f00 */
[----:B------:R-:W-:Y:S05]  /*2d50*/  @!P3 BRA `(.L_x_3937) ;  /* 0x000000a00000b947 */ /* 0x000fea0003800000 */
[----:B------:R-:W-:Y:S01]  /*2d60*/  PRMT R248, RZ, 0x7610, R37 ;  /* 0x00007610fff87816 */ /* 0x000fe20000000025 */
[----:B------:R-:W-:Y:S05]  /*2d70*/  BRA `(.L_x_3937) ;  /* 0x0000008000007947 */ /* 0x000fea0003800000 */
.L_x_3936:
        /* <DEDUP_REMOVED lines=8> */
.L_x_3937:
[----:B------:R-:W-:Y:S05]  /*2e00*/  BSYNC B1 ;  /* 0x0000000000017941 */ /* 0x000fea0003800000 */
.L_x_3935:
        /* <DEDUP_REMOVED lines=15> */
.L_x_3939:
[----:B------:R-:W-:Y:S05]  /*2f00*/  BSYNC B1 ;  /* 0x0000000000017941 */ /* 0x000fea0003800000 */
.L_x_3938:
[----:B------:R-:W-:Y:S01]  /*2f10*/  BSSY B1, `(.L_x_3940) ;  /* 0x000000e000017945 */ /* 0x000fe20003800000 */
[----:B------:R-:W-:Y:S05]  /*2f20*/  @P1 BRA `(.L_x_3941) ;  /* 0x0000004000001947 */ /* 0x000fea0003800000 */
[----:B------:R-:W-:Y:S01]  /*2f30*/  MOV R248, RZ ;  /* 0x000000ff00f87202 */ /* 0x000fe20000000f00 */
[----:B------:R-:W-:Y:S05]  /*2f40*/  @!P3 BRA `(.L_x_3942) ;  /* 0x000000a00000b947 */ /* 0x000fea0003800000 */
[----:B------:R-:W-:Y:S01]  /*2f50*/  PRMT R248, RZ, 0x5410, R38 ;  /* 0x00005410fff87816 */ /* 0x000fe20000000026 */
[----:B------:R-:W-:Y:S05]  /*2f60*/  BRA `(.L_x_3942) ;  /* 0x0000008000007947 */ /* 0x000fea0003800000 */
.L_x_3941:
        /* <DEDUP_REMOVED lines=8> */
.L_x_3942:
[----:B------:R-:W-:Y:S05]  /*2ff0*/  BSYNC B1 ;  /* 0x0000000000017941 */ /* 0x000fea0003800000 */
.L_x_3940:
        /* <DEDUP_REMOVED lines=15> */
.L_x_3944:
[----:B------:R-:W-:Y:S05]  /*30f0*/  BSYNC B1 ;  /* 0x0000000000017941 */ /* 0x000fea0003800000 */
.L_x_3943:
[----:B------:R-:W-:Y:S01]  /*3100*/  BSSY B1, `(.L_x_3945) ;  /* 0x000000e000017945 */ /* 0x000fe20003800000 */
[----:B------:R-:W-:Y:S05]  /*3110*/  @P1 BRA `(.L_x_3946) ;  /* 0x0000004000001947 */ /* 0x000fea0003800000 */
[----:B------:R-:W-:Y:S01]  /*3120*/  MOV R248, RZ ;  /* 0x000000ff00f87202 */ /* 0x000fe20000000f00 */
[----:B------:R-:W-:Y:S05]  /*3130*/  @!P3 BRA `(.L_x_3947) ;  /* 0x000000a00000b947 */ /* 0x000fea0003800000 */
[----:B------:R-:W-:Y:S01]  /*3140*/  PRMT R248, RZ, 0x7610, R38 ;  /* 0x00007610fff87816 */ /* 0x000fe20000000026 */
[----:B------:R-:W-:Y:S05]  /*3150*/  BRA `(.L_x_3947) ;  /* 0x0000008000007947 */ /* 0x000fea0003800000 */
.L_x_3946:
        /* <DEDUP_REMOVED lines=8> */
.L_x_3947:
[----:B------:R-:W-:Y:S05]  /*31e0*/  BSYNC B1 ;  /* 0x0000000000017941 */ /* 0x000fea0003800000 */
.L_x_3945:
        /* <DEDUP_REMOVED lines=15> */
.L_x_3949:
[----:B------:R-:W-:Y:S05]  /*32e0*/  BSYNC B1 ;  /* 0x0000000000017941 */ /* 0x000fea0003800000 */
.L_x_3948:
[----:B------:R-:W-:Y:S01]  /*32f0*/  BSSY B1, `(.L_x_3950) ;  /* 0x000000e000017945 */ /* 0x000fe20003800000 */
[----:B------:R-:W-:Y:S05]  /*3300*/  @P1 BRA `(.L_x_3951) ;  /* 0x0000004000001947 */ /* 0x000fea0003800000 */
[----:B------:R-:W-:Y:S01]  /*3310*/  MOV R248, RZ ;  /* 0x000000ff00f87202 */ /* 0x000fe20000000f00 */
[----:B------:R-:W-:Y:S05]  /*3320*/  @!P3 BRA `(.L_x_3952) ;  /* 0x000000a00000b947 */ /* 0x000fea0003800000 */
[----:B------:R-:W-:Y:S01]  /*3330*/  PRMT R248, RZ, 0x5410, R39 ;  /* 0x00005410fff87816 */ /* 0x000fe20000000027 */
[----:B------:R-:W-:Y:S05]  /*3340*/  BRA `(.L_x_3952) ;  /* 0x0000008000007947 */ /* 0x000fea0003800000 */
.L_x_3951:
        /* <DEDUP_REMOVED lines=8> */
.L_x_3952:
[----:B------:R-:W-:Y:S05]  /*33d0*/  BSYNC B1 ;  /* 0x0000000000017941 */ /* 0x000fea0003800000 */
.L_x_3950:
        /* <DEDUP_REMOVED lines=15> */
.L_x_3954:
[----:B------:R-:W-:Y:S05]  /*34d0*/  BSYNC B1 ;  /* 0x0000000000017941 */ /* 0x000fea0003800000 */
.L_x_3953:
[----:B------:R-:W-:Y:S01]  /*34e0*/  BSSY B1, `(.L_x_3955) ;  /* 0x000000e000017945 */ /* 0x000fe20003800000 */
[----:B------:R-:W-:Y:S05]  /*34f0*/  @P1 BRA `(.L_x_3956) ;  /* 0x0000004000001947 */ /* 0x000fea0003800000 */
[----:B------:R-:W-:Y:S01]  /*3500*/  MOV R248, RZ ;  /* 0x000000ff00f87202 */ /* 0x000fe20000000f00 */
[----:B------:R-:W-:Y:S05]  /*3510*/  @!P3 BRA `(.L_x_3957) ;  /* 0x000000a00000b947 */ /* 0x000fea0003800000 */
[----:B------:R-:W-:Y:S01]  /*3520*/  PRMT R248, RZ, 0x7610, R39 ;  /* 0x00007610fff87816 */ /* 0x000fe20000000027 */
[----:B------:R-:W-:Y:S05]  /*3530*/  BRA `(.L_x_3957) ;  /* 0x0000008000007947 */ /* 0x000fea0003800000 */
.L_x_3956:
        /* <DEDUP_REMOVED lines=8> */
.L_x_3957:
[----:B------:R-:W-:Y:S05]  /*35c0*/  BSYNC B1 ;  /* 0x0000000000017941 */ /* 0x000fea0003800000 */
.L_x_3955:
        /* <DEDUP_REMOVED lines=9> */
[----:B------:R-:W-:Y:S02]  /*3660*/  @P4 FMUL.FTZ R213, R212, R247 ;  /* 0x000000f7d4d54220 */ /* 0x000fe40000410000 */
[----:B------:R-:W-:Y:S02]  /*3670*/  FMUL.FTZ R212, R67, R212 ;  /* 0x000000d443d47220 */ /* 0x000fe40000410000 */
[----:B------:R-:W-:-:S03]  /*3680*/  FADD.FTZ R155, R155, R213 ;  /* 0x000000d59b9b7221 */ /* 0x000fc60000010000 */
[----:B------:R-:W-:-:S04]  /*3690*/  FSEL R212, R212, RZ, P4 ;  /* 0x000000ffd4d47208 */ /* 0x000fc80002000000 */
[----:B------:R-:W-:-:S04]  /*36a0*/  F2FP.BF16.PACK_AB R212, RZ, R212 ;  /* 0x000000d4ffd4723e */ /* 0x000fc800000010ff */
[----:B------:R-:W-:Y:S02]  /*36b0*/  PRMT R191, R191, 0x5410, R212 ;  /* 0x00005410bfbf7816 */ /* 0x000fe400000000d4 */
.L_x_3959:
[----:B------:R-:W-:Y:S05]  /*36c0*/  BSYNC B1 ;  /* 0x0000000000017941 */ /* 0x000fea0003800000 */
.L_x_3958:
[----:B------:R-:W-:Y:S01]  /*36d0*/  @P0 MOV R212, 0x10 ;  /* 0x0000001000d40802 */ /* 0x000fe20000000f00 */
[----:B------:R-:W-:Y:S04]  /*36e0*/  BSSY B1, `(.L_x_3960) ;  /* 0x000000b000017945 */ /* 0x000fe80003800000 */
[----:B------:R-:W-:Y:S01]  /*36f0*/  @P0 IMAD.WIDE.U32 R212, R201, R212, c[0x0][0x258] ;  /* 0x00009600c9d40625 */ /* 0x000fe200078e00d4 */
[----:B------:R-:W-:-:S04]  /*3700*/  @P2 MOV R201, 0x10 ;  /* 0x0000001000c92802 */ /* 0x000fc80000000f00 */
[----:B------:R0:W-:Y:S02]  /*3710*/  @P0 STG.E.128 [R212.64], R184 ;  /* 0x000000b8d4000986 */ /* 0x0001e4000c101d04 */
[----:B0-----:R-:W-:-:S05]  /*3720*/  @P2 IMAD.WIDE.U32 R212, R215, R201, c[0x0][0x248] ;  /* 0x00009200d7d42625 */ /* 0x001fca00078e00c9 */
[----:B------:R0:W-:Y:S01]  /*3730*/  @P2 STG.E.128 [R212.64], R188 ;  /* 0x000000bcd4002986 */ /* 0x0001e2000c101d04 */
[----:B------:R-:W-:Y:S05]  /*3740*/  @!P2 BRA `(.L_x_3961) ;  /* 0x000000400000a947 */ /* 0x000fea0003800000 */
[----:B-----5:R-:W-:Y:S01]  /*3750*/  HFMA2.MMA R181, -RZ, RZ, 0, 9.5367431640625e-07 ;  /* 0x00000010ffb57435 */ /* 0x020fe200000001ff */
[----:B------:R-:W-:-:S09]  /*3760*/  IADD3 R180, R215, 0x20, RZ ;  /* 0x00000020d7b47810 */ /* 0x000fd20007ffe0ff */
[----:B------:R-:W-:-:S06]  /*3770*/  IMAD.WIDE.U32 R180, R180, R181, c[0x0][0x170] ;  /* 0x00005c00b4b47625 */ /* 0x000fcc00078e00b5 */
[----:B------:R-:W5:Y:S02]  /*3780*/  LDG.E.128 R180, [R180.64] ;  /* 0x00000004b4b47981 */ /* 0x000f64000c1e1d00 */
.L_x_3961:
[----:B------:R-:W-:Y:S05]  /*3790*/  BSYNC B1 ;  /* 0x0000000000017941 */ /* 0x000fea0003800000 */
.L_x_3960:
[----:B------:R-:W-:Y:S01]  /*37a0*/  BSSY B1, `(.L_x_3962) ;  /* 0x000000e000017945 */ /* 0x000fe20003800000 */
[----:B------:R-:W-:Y:S05]  /*37b0*/  @P1 BRA `(.L_x_3963) ;  /* 0x0000004000001947 */ /* 0x000fea0003800000 */
[----:B------:R-:W-:Y:S01]  /*37c0*/  MOV R201, RZ ;  /* 0x000000ff00c97202 */ /* 0x000fe20000000f00 */
[----:B------:R-:W-:Y:S05]  /*37d0*/  @!P3 BRA `(.L_x_3964) ;  /* 0x000000a00000b947 */ /* 0x000fea0003800000 */
[----:B------:R-:W-:Y:S01]  /*37e0*/  PRMT R201, RZ, 0x5410, R32 ;  /* 0x00005410ffc97816 */ /* 0x000fe20000000020 */
[----:B------:R-:W-:Y:S05]  /*37f0*/  BRA `(.L_x_3964) ;  /* 0x0000008000007947 */ /* 0x000fea0003800000 */
.L_x_3963:
[----:B0-----:R-:W0:Y:S02]  /*3800*/  LDC.U8 R212, c[0x0][0x1f0] ;  /* 0x00007c00ffd47b82 */ /* 0x001e240000000000 */
[----:B0-----:R-:W-:Y:S02]  /*3810*/  ISETP.NE.AND P4, PT, R212, RZ, PT ;  /* 0x000000ffd400720c */ /* 0x001fe40003f85270 */
[----:B------:R-:W-:Y:S02]  /*3820*/  @P3 PRMT R212, RZ, 0x5410, R32 ;  /* 0x00005410ffd43816 */ /* 0x000fe40000000020 */
[----:B------:R-:W-:-:S05]  /*3830*/  FSEL R201, R202, RZ, !P4 ;  /* 0x000000ffcac97208 */ /* 0x000fca0006000000 */
[----:B------:R-:W-:-:S04]  /*3840*/  FFMA.FTZ R201, R193, R214, R201 ;  /* 0x000000d6c1c97223 */ /* 0x000fc800000100c9 */
[----:B------:R-:W-:-:S04]  /*3850*/  FADD.FTZ R201, R221, -R201 ;  /* 0x800000c9ddc97221 */ /* 0x000fc80000010000 */
[----:B------:R-:W-:-:S04]  /*3860*/  FMUL.FTZ R201, R203, R201 ;  /* 0x000000c9cbc97220 */ /* 0x000fc80000410000 */
[----:B------:R-:W-:Y:S02]  /*3870*/  @P3 FADD.FTZ R201, R201, R212 ;  /* 0x000000d4c9c93221 */ /* 0x000fe40000010000 */
.L_x_3964:
[----:B------:R-:W-:Y:S05]  /*3880*/  BSYNC B1 ;  /* 0x0000000000017941 */ /* 0x000fea0003800000 */
.L_x_3962:
[----:B0-----:R-:W-:Y:S01]  /*3890*/  @P0 F2FP.BF16.PACK_AB R212, RZ, R201 ;  /* 0x000000c9ffd4023e */ /* 0x001fe200000010ff */
[----:B------:R-:W-:Y:S03]  /*38a0*/  BSSY B1, `(.L_x_3965) ;  /* 0x000000f000017945 */ /* 0x000fe60003800000 */
[----:B------:R-:W-:Y:S01]  /*38b0*/  @P0 PRMT R184, R212, 0x7610, R184 ;  /* 0x00007610d4b80816 */ /* 0x000fe200000000b8 */
[----:B------:R-:W-:Y:S05]  /*38c0*/  @!P2 BRA `(.L_x_3966) ;  /* 0x000000c00000a947 */ /* 0x000fea0003800000 */
[----:B------:R-:W2:Y:S01]  /*38d0*/  LDL.LU R213, [R1+0x8] ;  /* 0x0000080001d57983 */ /* 0x000ea20000300800 */
[----:B------:R-:W-:Y:S01]  /*38e0*/  FMUL.FTZ R201, R201, c[0x0][0x1ec] ;  /* 0x00007b00c9c97a20 */ /* 0x000fe20000410000 */
[----:B------:R-:W-:-:S03]  /*38f0*/  HFMA2.MMA R212, -RZ, RZ, 0, 0 ;  /* 0x00000000ffd47435 */ /* 0x000fc600000001ff */
[----:B------:R-:W-:Y:S01]  /*3900*/  FMUL.FTZ R201, R201, c[0x0][0x1e8] ;  /* 0x00007a00c9c97a20 */ /* 0x000fe20000410000 */
[----:B--2---:R-:W-:-:S13]  /*3910*/  LOP3.LUT P4, RZ, R213, 0xff, RZ, 0xc0, !PT ;  /* 0x000000ffd5ff7812 */ /* 0x004fda000788c0ff */
[----:B-----5:R-:W-:-:S05]  /*3920*/  @P4 PRMT R213, RZ, 0x5410, R180 ;  /* 0x00005410ffd54816 */ /* 0x020fca00000000b4 */
[-C--:B------:R-:W-:Y:S02]  /*3930*/  @P4 FMUL.FTZ R212, R213, R201.reuse ;  /* 0x000000c9d5d44220 */ /* 0x080fe40000410000 */
[----:B------:R-:W-:Y:S02]  /*3940*/  FMUL.FTZ R201, R60, R201 ;  /* 0x000000c93cc97220 */ /* 0x000fe40000410000 */
[----:B------:R-:W-:-:S03]  /*3950*/  FADD.FTZ R156, R156, R212 ;  /* 0x000000d49c9c7221 */ /* 0x000fc60000010000 */
[----:B------:R-:W-:-:S04]  /*3960*/  FSEL R201, R201, RZ, P4 ;  /* 0x000000ffc9c97208 */ /* 0x000fc80002000000 */
[----:B------:R-:W-:-:S04]  /*3970*/  F2FP.BF16.PACK_AB R201, RZ, R201 ;  /* 0x000000c9ffc9723e */ /* 0x000fc800000010ff */
[----:B------:R-:W-:Y:S02]  /*3980*/  PRMT R188, R201, 0x7610, R188 ;  /* 0x00007610c9bc7816 */ /* 0x000fe400000000bc */
.L_x_3966:
[----:B------:R-:W-:Y:S05]  /*3990*/  BSYNC B1 ;  /* 0x0000000000017941 */ /* 0x000fea0003800000 */
.L_x_3965:
[----:B------:R-:W-:Y:S01]  /*39a0*/  BSSY B1, `(.L_x_3967) ;  /* 0x000000e000017945 */ /* 0x000fe20003800000 */
[----:B------:R-:W-:Y:S05]  /*39b0*/  @P1 BRA `(.L_x_3968) ;  /* 0x0000004000001947 */ /* 0x000fea0003800000 */
[----:B------:R-:W-:Y:S01]  /*39c0*/  MOV R201, RZ ;  /* 0x000000ff00c97202 */ /* 0x000fe20000000f00 */
[----:B------:R-:W-:Y:S05]  /*39d0*/  @!P3 BRA `(.L_x_3969) ;  /* 0x000000a00000b947 */ /* 0x000fea0003800000 */
[----:B------:R-:W-:Y:S01]  /*39e0*/  PRMT R201, RZ, 0x7610, R32 ;  /* 0x00007610ffc97816 */ /* 0x000fe20000000020 */
[----:B------:R-:W-:Y:S05]  /*39f0*/  BRA `(.L_x_3969) ;  /* 0x0000008000007947 */ /* 0x000fea0003800000 */
.L_x_3968:
        /* <DEDUP_REMOVED lines=8> */
.L_x_3969:
[----:B------:R-:W-:Y:S05]  /*3a80*/  BSYNC B1 ;  /* 0x0000000000017941 */ /* 0x000fea0003800000 */
.L_x_3967:
        /* <DEDUP_REMOVED lines=15> */
.L_x_3971:
[----:B------:R-:W-:Y:S05]  /*3b80*/  BSYNC B1 ;  /* 0x0000000000017941 */ /* 0x000fea0003800000 */
.L_x_3970:
[----:B------:R-:W-:Y:S01]  /*3b90*/  BSSY B1, `(.L_x_3972) ;  /* 0x000000e000017945 */ /* 0x000fe20003800000 */
[----:B------:R-:W-:Y:S05]  /*3ba0*/  @P1 BRA `(.L_x_3973) ;  /* 0x0000004000001947 */ /* 0x000fea0003800000 */
[----:B------:R-:W-:Y:S01]  /*3bb0*/  MOV R201, RZ ;  /* 0x000000ff00c97202 */ /* 0x000fe20000000f00 */
[----:B------:R-:W-:Y:S05]  /*3bc0*/  @!P3 BRA `(.L_x_3974) ;  /* 0x000000a00000b947 */ /* 0x000fea0003800000 */
[----:B------:R-:W-:Y:S01]  /*3bd0*/  PRMT R201, RZ, 0x5410, R33 ;  /* 0x00005410ffc97816 */ /* 0x000fe20000000021 */
[----:B------:R-:W-:Y:S05]  /*3be0*/  BRA `(.L_x_3974) ;  /* 0x0000008000007947 */ /* 0x000fea0003800000 */
.L_x_3973:
        /* <DEDUP_REMOVED lines=8> */
.L_x_3974:
[----:B------:R-:W-:Y:S05]  /*3c70*/  BSYNC B1 ;  /* 0x0000000000017941 */ /* 0x000fea0003800000 */
.L_x_3972:
        /* <DEDUP_REMOVED lines=15> */
.L_x_3976:
[----:B------:R-:W-:Y:S05]  /*3d70*/  BSYNC B1 ;  /* 0x0000000000017941 */ /* 0x000fea0003800000 */
.L_x_3975:
[----:B------:R-:W-:Y:S01]  /*3d80*/  BSSY B1, `(.L_x_3977) ;  /* 0x000000e000017945 */ /* 0x000fe20003800000 */
[----:B------:R-:W-:Y:S05]  /*3d90*/  @P1 BRA `(.L_x_3978) ;  /* 0x0000004000001947 */ /* 0x000fea0003800000 */
[----:B------:R-:W-:Y:S01]  /*3da0*/  MOV R201, RZ ;  /* 0x000000ff00c97202 */ /* 0x000fe20000000f00 */
[----:B------:R-:W-:Y:S05]  /*3db0*/  @!P3 BRA `(.L_x_3979) ;  /* 0x000000a00000b947 */ /* 0x000fea0003800000 */
[----:B------:R-:W-:Y:S01]  /*3dc0*/  PRMT R201, RZ, 0x7610, R33 ;  /* 0x00007610ffc97816 */ /* 0x000fe20000000021 */
[----:B------:R-:W-:Y:S05]  /*3dd0*/  BRA `(.L_x_3979) ;  /* 0x0000008000007947 */ /* 0x000fea0003800000 */
.L_x_3978:
        /* <DEDUP_REMOVED lines=8> */
.L_x_3979:
[----:B------:R-:W-:Y:S05]  /*3e60*/  BSYNC B1 ;  /* 0x0000000000017941 */ /* 0x000fea0003800000 */
.L_x_3977:
        /* <DEDUP_REMOVED lines=15> */
.L_x_3981:
[----:B------:R-:W-:Y:S05]  /*3f60*/  BSYNC B1 ;  /* 0x0000000000017941 */ /* 0x000fea0003800000 */
.L_x_3980:
[----:B------:R-:W-:Y:S01]  /*3f70*/  BSSY B1, `(.L_x_3982) ;  /* 0x000000e000017945 */ /* 0x000fe20003800000 */
[----:B------:R-:W-:Y:S05]  /*3f80*/  @P1 BRA `(.L_x_3983) ;  /* 0x0000004000001947 */ /* 0x000fea0003800000 */
[----:B------:R-:W-:Y:S01]  /*3f90*/  MOV R201, RZ ;  /* 0x000000ff00c97202 */ /* 0x000fe20000000f00 */
[----:B------:R-:W-:Y:S05]  /*3fa0*/  @!P3 BRA `(.L_x_3984) ;  /* 0x000000a00000b947 */ /* 0x000fea0003800000 */
[----:B------:R-:W-:Y:S01]  /*3fb0*/  PRMT R201, RZ, 0x5410, R34 ;  /* 0x00005410ffc97816 */ /* 0x000fe20000000022 */
[----:B------:R-:W-:Y:S05]  /*3fc0*/  BRA `(.L_x_3984) ;  /* 0x0000008000007947 */ /* 0x000fea0003800000 */
.L_x_3983:
        /* <DEDUP_REMOVED lines=8> */
.L_x_3984:
[----:B------:R-:W-:Y:S05]  /*4050*/  BSYNC B1 ;  /* 0x0000000000017941 */ /* 0x000fea0003800000 */
.L_x_3982:
        /* <DEDUP_REMOVED lines=15> */
.L_x_3986:
[----:B------:R-:W-:Y:S05]  /*4150*/  BSYNC B1 ;  /* 0x0000000000017941 */ /* 0x000fea0003800000 */
.L_x_3985:
[----:B------:R-:W-:Y:S01]  /*4160*/  BSSY B1, `(.L_x_3987) ;  /* 0x000000e000017945 */ /* 0x000fe20003800000 */
[----:B------:R-:W-:Y:S05]  /*4170*/  @P1 BRA `(.L_x_3988) ;  /* 0x0000004000001947 */ /* 0x000fea0003800000 */
[----:B------:R-:W-:Y:S01]  /*4180*/  MOV R201, RZ ;  /* 0x000000ff00c97202 */ /* 0x000fe20000000f00 */
[----:B------:R-:W-:Y:S05]  /*4190*/  @!P3 BRA `(.L_x_3989) ;  /* 0x000000a00000b947 */ /* 0x000fea0003800000 */
[----:B------:R-:W-:Y:S01]  /*41a0*/  PRMT R201, RZ, 0x7610, R34 ;  /* 0x00007610ffc97816 */ /* 0x000fe20000000022 */
[----:B------:R-:W-:Y:S05]  /*41b0*/  BRA `(.L_x_3989) ;  /* 0x0000008000007947 */ /* 0x000fea0003800000 */
.L_x_3988:
        /* <DEDUP_REMOVED lines=8> */
.L_x_3989:
[----:B------:R-:W-:Y:S05]  /*4240*/  BSYNC B1 ;  /* 0x0000000000017941 */ /* 0x000fea0003800000 */
.L_x_3987:
        /* <DEDUP_REMOVED lines=15> */
.L_x_3991:
[----:B------:R-:W-:Y:S05]  /*4340*/  BSYNC B1 ;  /* 0x0000000000017941 */ /* 0x000fea0003800000 */
.L_x_3990:
[----:B------:R-:W-:Y:S01]  /*4350*/  BSSY B1, `(.L_x_3992) ;  /* 0x000000e000017945 */ /* 0x000fe20003800000 */
[----:B------:R-:W-:Y:S05]  /*4360*/  @P1 BRA `(.L_x_3993) ;  /* 0x0000004000001947 */ /* 0x000fea0003800000 */
[----:B------:R-:W-:Y:S01]  /*4370*/  MOV R201, RZ ;  /* 0x000000ff00c97202 */ /* 0x000fe20000000f00 */
[----:B------:R-:W-:Y:S05]  /*4380*/  @!P3 BRA `(.L_x_3994) ;  /* 0x000000a00000b947 */ /* 0x000fea0003800000 */
[----:B------:R-:W-:Y:S01]  /*4390*/  PRMT R201, RZ, 0x5410, R35 ;  /* 0x00005410ffc97816 */ /* 0x000fe20000000023 */
[----:B------:R-:W-:Y:S05]  /*43a0*/  BRA `(.L_x_3994) ;  /* 0x0000008000007947 */ /* 0x000fea0003800000 */
.L_x_3993:
        /* <DEDUP_REMOVED lines=8> */
.L_x_3994:
[----:B------:R-:W-:Y:S05]  /*4430*/  BSYNC B1 ;  /* 0x0000000000017941 */ /* 0x000fea0003800000 */
.L_x_3992:
        /* <DEDUP_REMOVED lines=15> */
.L_x_3996:
[----:B------:R-:W-:Y:S05]  /*4530*/  BSYNC B1 ;  /* 0x0000000000017941 */ /* 0x000fea0003800000 */
.L_x_3995:
[----:B------:R-:W-:Y:S01]  /*4540*/  BSSY B1, `(.L_x_3997) ;  /* 0x000000e000017945 */ /* 0x000fe20003800000 */
[----:B------:R-:W-:Y:S05]  /*4550*/  @P1 BRA `(.L_x_3998) ;  /* 0x0000004000001947 */ /* 0x000fea0003800000 */
[----:B------:R-:W-:Y:S01]  /*4560*/  MOV R201, RZ ;  /* 0x000000ff00c97202 */ /* 0x000fe20000000f00 */
[----:B------:R-:W-:Y:S05]  /*4570*/  @!P3 BRA `(.L_x_3999) ;  /* 0x000000a00000b947 */ /* 0x000fea0003800000 */
[----:B------:R-:W-:Y:S01]  /*4580*/  PRMT R201, RZ, 0x7610, R35 ;  /* 0x00007610ffc97816 */ /* 0x000fe20000000023 */
[----:B------:R-:W-:Y:S05]  /*4590*/  BRA `(.L_x_3999) ;  /* 0x0000008000007947 */ /* 0x000fea0003800000 */
.L_x_3998:
        /* <DEDUP_REMOVED lines=8> */
.L_x_3999:
[----:B------:R-:W-:Y:S05]  /*4620*/  BSYNC B1 ;  /* 0x0000000000017941 */ /* 0x000fea0003800000 */
.L_x_3997:
        /* <DEDUP_REMOVED lines=15> */
.L_x_4001:
[----:B------:R-:W-:Y:S05]  /*4720*/  BSYNC B1 ;  /* 0x0000000000017941 */ /* 0x000fea0003800000 */
.L_x_4000:
[----:B------:R-:W2:Y:S01]  /*4730*/  LDL.LU R201, [R1] ;  /* 0x0000000001c97983 */ /* 0x000ea20000300800 */
[----:B------:R-:W-:Y:S01]  /*4740*/  @P0 MOV R210, 0x10 ;  /* 0x0000001000d20802 */ /* 0x000fe20000000f00 */
[----:B------:R-:W-:Y:S04]  /*4750*/  BSSY B1, `(.L_x_4002) ;  /* 0x000000c000017945 */ /* 0x000fe80003800000 */
[----:B--2---:R-:W-:Y:S01]  /*4760*/  @P0 IMAD.WIDE.U32 R210, R201, R210, c[0x0][0x258] ;  /* 0x00009600c9d20625 */ /* 0x004fe200078e00d2 */
[----:B------:R-:W-:-:S04]  /*4770*/  @P2 IADD3 R201, R215, 0x20, RZ ;  /* 0x00000020d7c92810 */ /* 0x000fc80007ffe0ff */
[----:B------:R0:W-:Y:S02]  /*4780*/  @P0 STG.E.128 [R210.64], R184 ;  /* 0x000000b8d2000986 */ /* 0x0001e4000c101d04 */
[----:B0-----:R-:W-:-:S05]  /*4790*/  @P2 MOV R210, 0x10 ;  /* 0x0000001000d22802 */ /* 0x001fca0000000f00 */
[----:B------:R-:W-:Y:S01]  /*47a0*/  @P2 IMAD.WIDE.U32 R210, R201, R210, c[0x0][0x248] ;  /* 0x00009200c9d22625 */ /* 0x000fe200078e00d2 */
[----:B------:R-:W-:-:S04]  /*47b0*/  IADD3 R201, R215, 0x40, RZ ;  /* 0x00000040d7c97810 */ /* 0x000fc80007ffe0ff */
[----:B------:R0:W-:Y:S01]  /*47c0*/  @P2 STG.E.128 [R210.64], R188 ;  /* 0x000000bcd2002986 */ /* 0x0001e2000c101d04 */
[----:B------:R-:W-:Y:S05]  /*47d0*/  @!P2 BRA `(.L_x_4003) ;  /* 0x000000300000a947 */ /* 0x000fea0003800000 */
[----:B-----5:R-:W-:-:S10]  /*47e0*/  HFMA2.MMA R180, -RZ, RZ, 0, 9.5367431640625e-07 ;  /* 0x00000010ffb47435 */ /* 0x020fd400000001ff */
[----:B------:R-:W-:-:S06]  /*47f0*/  IMAD.WIDE.U32 R180, R201, R180, c[0x0][0x170] ;  /* 0x00005c00c9b47625 */ /* 0x000fcc00078e00b4 */
[----:B------:R-:W5:Y:S02]  /*4800*/  LDG.E.128 R180, [R180.64] ;  /* 0x00000004b4b47981 */ /* 0x000f64000c1e1d00 */
.L_x_4003:
[----:B------:R-:W-:Y:S05]  /*4810*/  BSYNC B1 ;  /* 0x0000000000017941 */ /* 0x000fea0003800000 */
.L_x_4002:
[----:B------:R-:W-:Y:S01]  /*4820*/  BSSY B1, `(.L_x_4004) ;  /* 0x000000e000017945 */ /* 0x000fe20003800000 */
[----:B------:R-:W-:Y:S05]  /*4830*/  @P1 BRA `(.L_x_4005) ;  /* 0x0000004000001947 */ /* 0x000fea0003800000 */
[----:B0-----:R-:W-:Y:S01]  /*4840*/  MOV R211, RZ ;  /* 0x000000ff00d37202 */ /* 0x001fe20000000f00 */
[----:B------:R-:W-:Y:S05]  /*4850*/  @!P3 BRA `(.L_x_4006) ;  /* 0x000000a00000b947 */ /* 0x000fea0003800000 */
[----:B------:R-:W-:Y:S01]  /*4860*/  PRMT R211, RZ, 0x5410, R28 ;  /* 0x00005410ffd37816 */ /* 0x000fe2000000001c */
[----:B------:R-:W-:Y:S05]  /*4870*/  BRA `(.L_x_4006) ;  /* 0x0000008000007947 */ /* 0x000fea0003800000 */
.L_x_4005:
[----:B0-----:R-:W0:Y:S02]  /*4880*/  LDC.U8 R210, c[0x0][0x1f0] ;  /* 0x00007c00ffd27b82 */ /* 0x001e240000000000 */
[----:B0-----:R-:W-:-:S04]  /*4890*/  ISETP.NE.AND P4, PT, R210, RZ, PT ;  /* 0x000000ffd200720c */ /* 0x001fc80003f85270 */
[----:B------:R-:W-:-:S05]  /*48a0*/  FSEL R210, R202, RZ, !P4 ;  /* 0x000000ffcad27208 */ /* 0x000fca0006000000 */
[----:B------:R-:W-:-:S04]  /*48b0*/  FFMA.FTZ R210, R17, R214, R210 ;  /* 0x000000d611d27223 */ /* 0x000fc800000100d2 */
[----:B------:R-:W-:-:S04]  /*48c0*/  FADD.FTZ R210, R229, -R210 ;  /* 0x800000d2e5d27221 */ /* 0x000fc80000010000 */
[----:B------:R-:W-:Y:S01]  /*48d0*/  FMUL.FTZ R211, R203, R210 ;  /* 0x000000d2cbd37220 */ /* 0x000fe20000410000 */
[----:B------:R-:W-:-:S05]  /*48e0*/  @P3 PRMT R210, RZ, 0x5410, R28 ;  /* 0x00005410ffd23816 */ /* 0x000fca000000001c */
[----:B------:R-:W-:Y:S02]  /*48f0*/  @P3 FADD.FTZ R211, R211, R210 ;  /* 0x000000d2d3d33221 */ /* 0x000fe40000010000 */
.L_x_4006:
[----:B------:R-:W-:Y:S05]  /*4900*/  BSYNC B1 ;  /* 0x0000000000017941 */ /* 0x000fea0003800000 */
.L_x_4004:
[----:B------:R-:W-:Y:S01]  /*4910*/  @P0 F2FP.BF16.PACK_AB R210, RZ, R211 ;  /* 0x000000d3ffd2023e */ /* 0x000fe200000010ff */
        /* <DEDUP_REMOVED lines=15> */
.L_x_4008:
[----:B------:R-:W-:Y:S05]  /*4a10*/  BSYNC B1 ;  /* 0x0000000000017941 */ /* 0x000fea0003800000 */
.L_x_4007:
[----:B------:R-:W-:Y:S01]  /*4a20*/  BSSY B1, `(.L_x_4009) ;  /* 0x000000e000017945 */ /* 0x000fe20003800000 */
[----:B------:R-:W-:Y:S05]  /*4a30*/  @P1 BRA `(.L_x_4010) ;  /* 0x0000004000001947 */ /* 0x000fea0003800000 */
[----:B------:R-:W-:Y:S01]  /*4a40*/  MOV R210, RZ ;  /* 0x000000ff00d27202 */ /* 0x000fe20000000f00 */
[----:B------:R-:W-:Y:S05]  /*4a50*/  @!P3 BRA `(.L_x_4011) ;  /* 0x000000a00000b947 */ /* 0x000fea0003800000 */
[----:B------:R-:W-:Y:S01]  /*4a60*/  PRMT R210, RZ, 0x7610, R28 ;  /* 0x00007610ffd27816 */ /* 0x000fe2000000001c */
[----:B------:R-:W-:Y:S05]  /*4a70*/  BRA `(.L_x_4011) ;  /* 0x0000008000007947 */ /* 0x000fea0003800000 */
.L_x_4010:
        /* <DEDUP_REMOVED lines=8> */
.L_x_4011:
[----:B------:R-:W-:Y:S05]  /*4b00*/  BSYNC B1 ;  /* 0x0000000000017941 */ /* 0x000fea0003800000 */
.L_x_4009:
        /* <DEDUP_REMOVED lines=15> */
.L_x_4013:
[----:B------:R-:W-:Y:S05]  /*4c00*/  BSYNC B1 ;  /* 0x0000000000017941 */ /* 0x000fea0003800000 */
.L_x_4012:
[----:B------:R-:W-:Y:S01]  /*4c10*/  BSSY B1, `(.L_x_4014) ;  /* 0x000000e000017945 */ /* 0x000fe20003800000 */
[----:B------:R-:W-:Y:S05]  /*4c20*/  @P1 BRA `(.L_x_4015) ;  /* 0x0000004000001947 */ /* 0x000fea0003800000 */
[----:B------:R-:W-:Y:S01]  /*4c30*/  MOV R210, RZ ;  /* 0x000000ff00d27202 */ /* 0x000fe20000000f00 */
[----:B------:R-:W-:Y:S05]  /*4c40*/  @!P3 BRA `(.L_x_4016) ;  /* 0x000000a00000b947 */ /* 0x000fea0003800000 */
[----:B------:R-:W-:Y:S01]  /*4c50*/  PRMT R210, RZ, 0x5410, R29 ;  /* 0x00005410ffd27816 */ /* 0x000fe2000000001d */
[----:B------:R-:W-:Y:S05]  /*4c60*/  BRA `(.L_x_4016) ;  /* 0x0000008000007947 */ /* 0x000fea0003800000 */
.L_x_4015:
        /* <DEDUP_REMOVED lines=8> */
.L_x_4016:
[----:B------:R-:W-:Y:S05]  /*4cf0*/  BSYNC B1 ;  /* 0x0000000000017941 */ /* 0x000fea0003800000 */
.L_x_4014:
        /* <DEDUP_REMOVED lines=15> */
.L_x_4018:
[----:B------:R-:W-:Y:S05]  /*4df0*/  BSYNC B1 ;  /* 0x0000000000017941 */ /* 0x000fea0003800000 */
.L_x_4017:
[----:B------:R-:W-:Y:S01]  /*4e00*/  BSSY B1, `(.L_x_4019) ;  /* 0x000000e000017945 */ /* 0x000fe20003800000 */
[----:B------:R-:W-:Y:S05]  /*4e10*/  @P1 BRA `(.L_x_4020) ;  /* 0x0000004000001947 */ /* 0x000fea0003800000 */
[----:B------:R-:W-:Y:S01]  /*4e20*/  MOV R210, RZ ;  /* 0x000000ff00d27202 */ /* 0x000fe20000000f00 */
[----:B------:R-:W-:Y:S05]  /*4e30*/  @!P3 BRA `(.L_x_4021) ;  /* 0x000000a00000b947 */ /* 0x000fea0003800000 */
[----:B------:R-:W-:Y:S01]  /*4e40*/  PRMT R210, RZ, 0x7610, R29 ;  /* 0x00007610ffd27816 */ /* 0x000fe2000000001d */
[----:B------:R-:W-:Y:S05]  /*4e50*/  BRA `(.L_x_4021) ;  /* 0x0000008000007947 */ /* 0x000fea0003800000 */
.L_x_4020:
        /* <DEDUP_REMOVED lines=8> */
.L_x_4021:
[----:B------:R-:W-:Y:S05]  /*4ee0*/  BSYNC B1 ;  /* 0x0000000000017941 */ /* 0x000fea0003800000 */
.L_x_4019:
        /* <DEDUP_REMOVED lines=15> */
.L_x_4023:
[----:B------:R-:W-:Y:S05]  /*4fe0*/  BSYNC B1 ;  /* 0x0000000000017941 */ /* 0x000fea0003800000 */
.L_x_4022:
[----:B------:R-:W-:Y:S01]  /*4ff0*/  BSSY B1, `(.L_x_4024) ;  /* 0x000000e000017945 */ /* 0x000fe20003800000 */
[----:B------:R-:W-:Y:S05]  /*5000*/  @P1 BRA `(.L_x_4025) ;  /* 0x0000004000001947 */ /* 0x000fea0003800000 */
[----:B------:R-:W-:Y:S01]  /*5010*/  MOV R210, RZ ;  /* 0x000000ff00d27202 */ /* 0x000fe20000000f00 */
[----:B------:R-:W-:Y:S05]  /*5020*/  @!P3 BRA `(.L_x_4026) ;  /* 0x000000a00000b947 */ /* 0x000fea0003800000 */
[----:B------:R-:W-:Y:S01]  /*5030*/  PRMT R210, RZ, 0x5410, R30 ;  /* 0x00005410ffd27816 */ /* 0x000fe2000000001e */
[----:B------:R-:W-:Y:S05]  /*5040*/  BRA `(.L_x_4026) ;  /* 0x0000008000007947 */ /* 0x000fea0003800000 */
.L_x_4025:
        /* <DEDUP_REMOVED lines=8> */
.L_x_4026:
[----:B------:R-:W-:Y:S05]  /*50d0*/  BSYNC B1 ;  /* 0x0000000000017941 */ /* 0x000fea0003800000 */
.L_x_4024:
        /* <DEDUP_REMOVED lines=15> */
.L_x_4028:
[----:B------:R-:W-:Y:S05]  /*51d0*/  BSYNC B1 ;  /* 0x0000000000017941 */ /* 0x000fea0003800000 */
.L_x_4027:
[----:B------:R-:W-:Y:S01]  /*51e0*/  BSSY B1, `(.L_x_4029) ;  /* 0x000000e000017945 */ /* 0x000fe20003800000 */
[----:B------:R-:W-:Y:S05]  /*51f0*/  @P1 BRA `(.L_x_4030) ;  /* 0x0000004000001947 */ /* 0x000fea0003800000 */
[----:B------:R-:W-:Y:S01]  /*5200*/  MOV R210, RZ ;  /* 0x000000ff00d27202 */ /* 0x000fe20000000f00 */
[----:B------:R-:W-:Y:S05]  /*5210*/  @!P3 BRA `(.L_x_4031) ;  /* 0x000000a00000b947 */ /* 0x000fea0003800000 */
[----:B------:R-:W-:Y:S01]  /*5220*/  PRMT R210, RZ, 0x7610, R30 ;  /* 0x00007610ffd27816 */ /* 0x000fe2000000001e */
[----:B------:R-:W-:Y:S05]  /*5230*/  BRA `(.L_x_4031) ;  /* 0x0000008000007947 */ /* 0x000fea0003800000 */
.L_x_4030:
        /* <DEDUP_REMOVED lines=8> */
.L_x_4031:
[----:B------:R-:W-:Y:S05]  /*52c0*/  BSYNC B1 ;  /* 0x0000000000017941 */ /* 0x000fea0003800000 */
.L_x_4029:
        /* <DEDUP_REMOVED lines=15> */
.L_x_4033:
[----:B------:R-:W-:Y:S05]  /*53c0*/  BSYNC B1 ;  /* 0x0000000000017941 */ /* 0x000fea0003800000 */
.L_x_4032:
[----:B------:R-:W-:Y:S01]  /*53d0*/  BSSY B1, `(.L_x_4034) ;  /* 0x000000e000017945 */ /* 0x000fe20003800000 */
[----:B------:R-:W-:Y:S05]  /*53e0*/  @P1 BRA `(.L_x_4035) ;  /* 0x0000004000001947 */ /* 0x000fea0003800000 */
[----:B------:R-:W-:Y:S01]  /*53f0*/  MOV R210, RZ ;  /* 0x000000ff00d27202 */ /* 0x000fe20000000f00 */
[----:B------:R-:W-:Y:S05]  /*5400*/  @!P3 BRA `(.L_x_4036) ;  /* 0x000000a00000b947 */ /* 0x000fea0003800000 */
[----:B------:R-:W-:Y:S01]  /*5410*/  PRMT R210, RZ, 0x5410, R31 ;  /* 0x00005410ffd27816 */ /* 0x000fe2000000001f */
[----:B------:R-:W-:Y:S05]  /*5420*/  BRA `(.L_x_4036) ;  /* 0x0000008000007947 */ /* 0x000fea0003800000 */
.L_x_4035:
        /* <DEDUP_REMOVED lines=8> */
.L_x_4036:
[----:B------:R-:W-:Y:S05]  /*54b0*/  BSYNC B1 ;  /* 0x0000000000017941 */ /* 0x000fea0003800000 */
.L_x_4034:
        /* <DEDUP_REMOVED lines=15> */
.L_x_4038:
[----:B------:R-:W-:Y:S05]  /*55b0*/  BSYNC B1 ;  /* 0x0000000000017941 */ /* 0x000fea0003800000 */
.L_x_4037:
[----:B------:R-:W-:Y:S01]  /*55c0*/  BSSY B1, `(.L_x_4039) ;  /* 0x000000e000017945 */ /* 0x000fe20003800000 */
[----:B------:R-:W-:Y:S05]  /*55d0*/  @P1 BRA `(.L_x_4040) ;  /* 0x0000004000001947 */ /* 0x000fea0003800000 */
[----:B------:R-:W-:Y:S01]  /*55e0*/  MOV R210, RZ ;  /* 0x000000ff00d27202 */ /* 0x000fe20000000f00 */
[----:B------:R-:W-:Y:S05]  /*55f0*/  @!P3 BRA `(.L_x_4041) ;  /* 0x000000a00000b947 */ /* 0x000fea0003800000 */
[----:B------:R-:W-:Y:S01]  /*5600*/  PRMT R210, RZ, 0x7610, R31 ;  /* 0x00007610ffd27816 */ /* 0x000fe2000000001f */
[----:B------:R-:W-:Y:S05]  /*5610*/  BRA `(.L_x_4041) ;  /* 0x0000008000007947 */ /* 0x000fea0003800000 */
.L_x_4040:
        /* <DEDUP_REMOVED lines=8> */
.L_x_4041:
[----:B------:R-:W-:Y:S05]  /*56a0*/  BSYNC B1 ;  /* 0x0000000000017941 */ /* 0x000fea0003800000 */
.L_x_4039:
        /* <DEDUP_REMOVED lines=15> */
.L_x_4043:
[----:B------:R-:W-:Y:S05]  /*57a0*/  BSYNC B1 ;  /* 0x0000000000017941 */ /* 0x000fea0003800000 */
.L_x_4042:
[----:B------:R-:W-:Y:S01]  /*57b0*/  @P0 MOV R208, 0x10 ;  /* 0x0000001000d00802 */ /* 0x000fe20000000f00 */
[----:B------:R-:W-:Y:S04]  /*57c0*/  BSSY B1, `(.L_x_4044) ;  /* 0x000000b000017945 */ /* 0x000fe80003800000 */
[----:B------:R-:W-:-:S05]  /*57d0*/  @P0 IMAD.WIDE.U32 R208, R252, R208, c[0x0][0x258] ;  /* 0x00009600fcd00625 */ /* 0x000fca00078e00d0 */
        /* <DEDUP_REMOVED lines=9> */
.L_x_4045:
[----:B------:R-:W-:Y:S05]  /*5870*/  BSYNC B1 ;  /* 0x0000000000017941 */ /* 0x000fea0003800000 */
.L_x_4044:
[----:B------:R-:W-:Y:S01]  /*5880*/  BSSY B1, `(.L_x_4046) ;  /* 0x000000e000017945 */ /* 0x000fe20003800000 */
[----:B------:R-:W-:Y:S05]  /*5890*/  @P1 BRA `(.L_x_4047) ;  /* 0x0000004000001947 */ /* 0x000fea0003800000 */
[----:B0-----:R-:W-:Y:S01]  /*58a0*/  MOV R208, RZ ;  /* 0x000000ff00d07202 */ /* 0x001fe20000000f00 */
[----:B------:R-:W-:Y:S05]  /*58b0*/  @!P3 BRA `(.L_x_4048) ;  /* 0x000000a00000b947 */ /* 0x000fea0003800000 */
[----:B------:R-:W-:Y:S01]  /*58c0*/  PRMT R208, RZ, 0x5410, R24 ;  /* 0x00005410ffd07816 */ /* 0x000fe20000000018 */
[----:B------:R-:W-:Y:S05]  /*58d0*/  BRA `(.L_x_4048) ;  /* 0x0000008000007947 */ /* 0x000fea0003800000 */
.L_x_4047:
        /* <DEDUP_REMOVED lines=8> */
.L_x_4048:
[----:B------:R-:W-:Y:S05]  /*5960*/  BSYNC B1 ;  /* 0x0000000000017941 */ /* 0x000fea0003800000 */
.L_x_4046:
        /* <DEDUP_REMOVED lines=16> */
.L_x_4050:
[----:B------:R-:W-:Y:S05]  /*5a70*/  BSYNC B1 ;  /* 0x0000000000017941 */ /* 0x000fea0003800000 */
.L_x_4049:
[----:B------:R-:W-:Y:S01]  /*5a80*/  BSSY B1, `(.L_x_4051) ;  /* 0x000000e000017945 */ /* 0x000fe20003800000 */
[----:B------:R-:W-:Y:S05]  /*5a90*/  @P1 BRA `(.L_x_4052) ;  /* 0x0000004000001947 */ /* 0x000fea0003800000 */
[----:B------:R-:W-:Y:S01]  /*5aa0*/  MOV R208, RZ ;  /* 0x000000ff00d07202 */ /* 0x000fe20000000f00 */
[----:B------:R-:W-:Y:S05]  /*5ab0*/  @!P3 BRA `(.L_x_4053) ;  /* 0x000000a00000b947 */ /* 0x000fea0003800000 */
[----:B------:R-:W-:Y:S01]  /*5ac0*/  PRMT R208, RZ, 0x7610, R24 ;  /* 0x00007610ffd07816 */ /* 0x000fe20000000018 */
[----:B------:R-:W-:Y:S05]  /*5ad0*/  BRA `(.L_x_4053) ;  /* 0x0000008000007947 */ /* 0x000fea0003800000 */
.L_x_4052:
        /* <DEDUP_REMOVED lines=8> */
.L_x_4053:
[----:B------:R-:W-:Y:S05]  /*5b60*/  BSYNC B1 ;  /* 0x0000000000017941 */ /* 0x000fea0003800000 */
.L_x_4051:
        /* <DEDUP_REMOVED lines=15> */
.L_x_4055:
[----:B------:R-:W-:Y:S05]  /*5c60*/  BSYNC B1 ;  /* 0x0000000000017941 */ /* 0x000fea0003800000 */
.L_x_4054:
[----:B------:R-:W-:Y:S01]  /*5c70*/  BSSY B1, `(.L_x_4056) ;  /* 0x000000e000017945 */ /* 0x000fe20003800000 */
[----:B------:R-:W-:Y:S05]  /*5c80*/  @P1 BRA `(.L_x_4057) ;  /* 0x0000004000001947 */ /* 0x000fea0003800000 */
[----:B------:R-:W-:Y:S01]  /*5c90*/  MOV R208, RZ ;  /* 0x000000ff00d07202 */ /* 0x000fe20000000f00 */
[----:B------:R-:W-:Y:S05]  /*5ca0*/  @!P3 BRA `(.L_x_4058) ;  /* 0x000000a00000b947 */ /* 0x000fea0003800000 */
[----:B------:R-:W-:Y:S01]  /*5cb0*/  PRMT R208, RZ, 0x5410, R25 ;  /* 0x00005410ffd07816 */ /* 0x000fe20000000019 */
[----:B------:R-:W-:Y:S05]  /*5cc0*/  BRA `(.L_x_4058) ;  /* 0x0000008000007947 */ /* 0x000fea0003800000 */
.L_x_4057:
        /* <DEDUP_REMOVED lines=8> */
.L_x_4058:
[----:B------:R-:W-:Y:S05]  /*5d50*/  BSYNC B1 ;  /* 0x0000000000017941 */ /* 0x000fea0003800000 */
.L_x_4056:
        /* <DEDUP_REMOVED lines=15> */
.L_x_4060:
[----:B------:R-:W-:Y:S05]  /*5e50*/  BSYNC B1 ;  /* 0x0000000000017941 */ /* 0x000fea0003800000 */
.L_x_4059:
[----:B------:R-:W-:Y:S01]  /*5e60*/  BSSY B1, `(.L_x_4061) ;  /* 0x000000e000017945 */ /* 0x000fe20003800000 */
[----:B------:R-:W-:Y:S05]  /*5e70*/  @P1 BRA `(.L_x_4062) ;  /* 0x0000004000001947 */ /* 0x000fea0003800000 */
[----:B------:R-:W-:Y:S01]  /*5e80*/  MOV R208, RZ ;  /* 0x000000ff00d07202 */ /* 0x000fe20000000f00 */
[----:B------:R-:W-:Y:S05]  /*5e90*/  @!P3 BRA `(.L_x_4063) ;  /* 0x000000a00000b947 */ /* 0x000fea0003800000 */
[----:B------:R-:W-:Y:S01]  /*5ea0*/  PRMT R208, RZ, 0x7610, R25 ;  /* 0x00007610ffd07816 */ /* 0x000fe20000000019 */
[----:B------:R-:W-:Y:S05]  /*5eb0*/  BRA `(.L_x_4063) ;  /* 0x0000008000007947 */ /* 0x000fea0003800000 */
.L_x_4062:
        /* <DEDUP_REMOVED lines=8> */
.L_x_4063:
[----:B------:R-:W-:Y:S05]  /*5f40*/  BSYNC B1 ;  /* 0x0000000000017941 */ /* 0x000fea0003800000 */
.L_x_4061:
        /* <DEDUP_REMOVED lines=15> */
.L_x_4065:
[----:B------:R-:W-:Y:S05]  /*6040*/  BSYNC B1 ;  /* 0x0000000000017941 */ /* 0x000fea0003800000 */
.L_x_4064:
[----:B------:R-:W-:Y:S01]  /*6050*/  BSSY B1, `(.L_x_4066) ;  /* 0x000000e000017945 */ /* 0x000fe20003800000 */
[----:B------:R-:W-:Y:S05]  /*6060*/  @P1 BRA `(.L_x_4067) ;  /* 0x0000004000001947 */ /* 0x000fea0003800000 */
[----:B------:R-:W-:Y:S01]  /*6070*/  MOV R208, RZ ;  /* 0x000000ff00d07202 */ /* 0x000fe20000000f00 */
[----:B------:R-:W-:Y:S05]  /*6080*/  @!P3 BRA `(.L_x_4068) ;  /* 0x000000a00000b947 */ /* 0x000fea0003800000 */
[----:B------:R-:W-:Y:S01]  /*6090*/  PRMT R208, RZ, 0x5410, R26 ;  /* 0x00005410ffd07816 */ /* 0x000fe2000000001a */
[----:B------:R-:W-:Y:S05]  /*60a0*/  BRA `(.L_x_4068) ;  /* 0x0000008000007947 */ /* 0x000fea0003800000 */
.L_x_4067:
        /* <DEDUP_REMOVED lines=8> */
.L_x_4068:
[----:B------:R-:W-:Y:S05]  /*6130*/  BSYNC B1 ;  /* 0x0000000000017941 */ /* 0x000fea0003800000 */
.L_x_4066:
        /* <DEDUP_REMOVED lines=15> */
.L_x_4070:
[----:B------:R-:W-:Y:S05]  /*6230*/  BSYNC B1 ;  /* 0x0000000000017941 */ /* 0x000fea0003800000 */
.L_x_4069:
[----:B------:R-:W-:Y:S01]  /*6240*/  BSSY B1, `(.L_x_4071) ;  /* 0x000000e000017945 */ /* 0x000fe20003800000 */
[----:B------:R-:W-:Y:S05]  /*6250*/  @P1 BRA `(.L_x_4072) ;  /* 0x0000004000001947 */ /* 0x000fea0003800000 */
[----:B------:R-:W-:Y:S01]  /*6260*/  MOV R208, RZ ;  /* 0x000000ff00d07202 */ /* 0x000fe20000000f00 */
[----:B------:R-:W-:Y:S05]  /*6270*/  @!P3 BRA `(.L_x_4073) ;  /* 0x000000a00000b947 */ /* 0x000fea0003800000 */
[----:B------:R-:W-:Y:S01]  /*6280*/  PRMT R208, RZ, 0x7610, R26 ;  /* 0x00007610ffd07816 */ /* 0x000fe2000000001a */
[----:B------:R-:W-:Y:S05]  /*6290*/  BRA `(.L_x_4073) ;  /* 0x0000008000007947 */ /* 0x000fea0003800000 */
.L_x_4072:
        /* <DEDUP_REMOVED lines=8> */
.L_x_4073:
[----:B------:R-:W-:Y:S05]  /*6320*/  BSYNC B1 ;  /* 0x0000000000017941 */ /* 0x000fea0003800000 */
.L_x_4071:
        /* <DEDUP_REMOVED lines=15> */
.L_x_4075:
[----:B------:R-:W-:Y:S05]  /*6420*/  BSYNC B1 ;  /* 0x0000000000017941 */ /* 0x000fea0003800000 */
.L_x_4074:
[----:B------:R-:W-:Y:S01]  /*6430*/  BSSY B1, `(.L_x_4076) ;  /* 0x000000e000017945 */ /* 0x000fe20003800000 */
[----:B------:R-:W-:Y:S05]  /*6440*/  @P1 BRA `(.L_x_4077) ;  /* 0x0000004000001947 */ /* 0x000fea0003800000 */
[----:B------:R-:W-:Y:S01]  /*6450*/  MOV R208, RZ ;  /* 0x000000ff00d07202 */ /* 0x000fe20000000f00 */
[----:B------:R-:W-:Y:S05]  /*6460*/  @!P3 BRA `(.L_x_4078) ;  /* 0x000000a00000b947 */ /* 0x000fea0003800000 */
[----:B------:R-:W-:Y:S01]  /*6470*/  PRMT R208, RZ, 0x5410, R27 ;  /* 0x00005410ffd07816 */ /* 0x000fe2000000001b */
[----:B------:R-:W-:Y:S05]  /*6480*/  BRA `(.L_x_4078) ;  /* 0x0000008000007947 */ /* 0x000fea0003800000 */
.L_x_4077:
        /* <DEDUP_REMOVED lines=8> */
.L_x_4078:
[----:B------:R-:W-:Y:S05]  /*6510*/  BSYNC B1 ;  /* 0x0000000000017941 */ /* 0x000fea0003800000 */
.L_x_4076:
        /* <DEDUP_REMOVED lines=15> */
.L_x_4080:
[----:B------:R-:W-:Y:S05]  /*6610*/  BSYNC B1 ;  /* 0x0000000000017941 */ /* 0x000fea0003800000 */
.L_x_4079:
[----:B------:R-:W-:Y:S01]  /*6620*/  BSSY B1, `(.L_x_4081) ;  /* 0x000000e000017945 */ /* 0x000fe20003800000 */
[----:B------:R-:W-:Y:S05]  /*6630*/  @P1 BRA `(.L_x_4082) ;  /* 0x0000004000001947 */ /* 0x000fea0003800000 */
[----:B------:R-:W-:Y:S01]  /*6640*/  MOV R203, RZ ;  /* 0x000000ff00cb7202 */ /* 0x000fe20000000f00 */
[----:B------:R-:W-:Y:S05]  /*6650*/  @!P3 BRA `(.L_x_4083) ;  /* 0x000000a00000b947 */ /* 0x000fea0003800000 */
[----:B------:R-:W-:Y:S01]  /*6660*/  PRMT R203, RZ, 0x7610, R27 ;  /* 0x00007610ffcb7816 */ /* 0x000fe2000000001b */
[----:B------:R-:W-:Y:S05]  /*6670*/  BRA `(.L_x_4083) ;  /* 0x0000008000007947 */ /* 0x000fea0003800000 */
.L_x_4082:
        /* <DEDUP_REMOVED lines=8> */
.L_x_4083:
[----:B------:R-:W-:Y:S05]  /*6700*/  BSYNC B1 ;  /* 0x0000000000017941 */ /* 0x000fea0003800000 */
.L_x_4081:
        /* <DEDUP_REMOVED lines=15> */
.L_x_4085:
[----:B------:R-:W-:Y:S05]  /*6800*/  BSYNC B1 ;  /* 0x0000000000017941 */ /* 0x000fea0003800000 */
.L_x_4084:
[----:B------:R-:W-:-:S05]  /*6810*/  @P0 MOV R202, 0x10 ;  /* 0x0000001000ca0802 */ /* 0x000fca0000000f00 */
[----:B------:R-:W-:-:S05]  /*6820*/  @P0 IMAD.WIDE.U32 R202, R251, R202, c[0x0][0x258] ;  /* 0x00009600fbca0625 */ /* 0x000fca00078e00ca */
[----:B------:R0:W-:Y:S02]  /*6830*/  @P0 STG.E.128 [R202.64], R184 ;  /* 0x000000b8ca000986 */ /* 0x0001e4000c101d04 */
[----:B0-----:R-:W-:-:S05]  /*6840*/  @P2 MOV R202, 0x10 ;  /* 0x0000001000ca2802 */ /* 0x001fca0000000f00 */
[----:B------:R-:W-:Y:S01]  /*6850*/  @P2 IMAD.WIDE.U32 R202, R201, R202, c[0x0][0x248] ;  /* 0x00009200c9ca2625 */ /* 0x000fe200078e00ca */
[----:B------:R-:W-:-:S04]  /*6860*/  MOV R201, c[0x0][0x160] ;  /* 0x0000580000c97a02 */ /* 0x000fc80000000f00 */
[----:B------:R0:W-:Y:S01]  /*6870*/  @P2 STG.E.128 [R202.64], R188 ;  /* 0x000000bcca002986 */ /* 0x0001e2000c101d04 */
[----:B------:R-:W-:-:S04]  /*6880*/  LEA R204, R201, R204, 0x2 ;  /* 0x000000ccc9cc7211 */ /* 0x000fc800078e10ff */
[----:B------:R-:W-:-:S13]  /*6890*/  ISETP.GE.AND P0, PT, R204, c[0x0][0x164], PT ;  /* 0x00005900cc007a0c */ /* 0x000fda0003f06270 */
[----:B0----5:R-:W-:Y:S01]  /*68a0*/  @P0 CALL.REL.NOINC `(.L_x_3914) ;  /* 0x0000001000000944 */ /* 0x021fe20003c00000 */
[----:B------:R-:W-:Y:S05]  /*68b0*/  BRA `(.L_x_4086) ;  /* 0xffff9ff000007947 */ /* 0x000fea000383ffff */
.L_x_3914:
[----:B------:R-:W-:Y:S05]  /*68c0*/  BSYNC B0 ;  /* 0x0000000000007941 */ /* 0x000fea0003800000 */
.L_x_3912:
        /* <DEDUP_REMOVED lines=265> */
.L_x_3918:
[----:B-1----:R-:W-:Y:S01]  /*7960*/  HFMA2.MMA R250, -RZ, RZ, 0, 5.9604644775390625e-08 ;  /* 0x00000001fffa7435 */ /* 0x002fe200000001ff */
[----:B------:R-:W-:-:S02]  /*7970*/  MOV R215, R248 ;  /* 0x000000f800d77202 */ /* 0x000fc40000000f00 */
[----:B------:R-:W-:-:S03]  /*7980*/  MOV R214, 0x79a0 ;  /* 0x000079a000d67802 */ /* 0x000fc60000000f00 */
[----:B------:R-:W-:Y:S05]  /*7990*/  CALL.REL.NOINC `($__internal_59_$__cuda_sm70_shflsync_bfly_p) ;  /* 0x0000034000007944 */ /* 0x000fea0003c00000 */
[----:B-1----:R-:W-:Y:S01]  /*79a0*/  MOV R249, R250 ;  /* 0x000000fa00f97202 */ /* 0x002fe20000000f00 */
[----:B0----5:R-:W-:Y:S05]  /*79b0*/  BRA `(.L_x_4087) ;  /* 0xffffaac000007947 */ /* 0x021fea000383ffff */
.L_x_3919:
[----:B-1----:R-:W-:Y:S01]  /*79c0*/  HFMA2.MMA R250, -RZ, RZ, 0, 5.9604644775390625e-08 ;  /* 0x00000001fffa7435 */ /* 0x002fe200000001ff */
[----:B------:R-:W-:Y:S02]  /*79d0*/  MOV R215, R247 ;  /* 0x000000f700d77202 */ /* 0x000fe40000000f00 */
[----:B------:R-:W-:-:S03]  /*79e0*/  MOV R214, 0x7a00 ;  /* 0x00007a0000d67802 */ /* 0x000fc60000000f00 */
[----:B0-2---:R-:W-:Y:S05]  /*79f0*/  CALL.REL.NOINC `($__internal_59_$__cuda_sm70_shflsync_bfly_p) ;  /* 0x000002e000007944 */ /* 0x005fea0003c00000 */
[----:B------:R-:W-:Y:S01]  /*7a00*/  FADD.FTZ R248, R249, R248 ;  /* 0x000000f8f9f87221 */ /* 0x000fe20000010000 */
[----:B------:R-:W-:Y:S01]  /*7a10*/  MOV R214, 0x7a60 ;  /* 0x00007a6000d67802 */ /* 0x000fe20000000f00 */
[----:B-1----:R-:W-:Y:S01]  /*7a20*/  FADD.FTZ R247, R247, R250 ;  /* 0x000000faf7f77221 */ /* 0x002fe20000010000 */
[----:B------:R-:W-:Y:S02]  /*7a30*/  MOV R250, 0x2 ;  /* 0x0000000200fa7802 */ /* 0x000fe40000000f00 */
[----:B------:R-:W-:Y:S02]  /*7a40*/  MOV R215, R248 ;  /* 0x000000f800d77202 */ /* 0x000fe40000000f00 */
[----:B0----5:R-:W-:Y:S05]  /*7a50*/  CALL.REL.NOINC `($__internal_59_$__cuda_sm70_shflsync_bfly_p) ;  /* 0x0000028000007944 */ /* 0x021fea0003c00000 */
[----:B-1----:R-:W-:Y:S01]  /*7a60*/  MOV R249, R250 ;  /* 0x000000fa00f97202 */ /* 0x002fe20000000f00 */
[----:B------:R-:W-:Y:S01]  /*7a70*/  HFMA2.MMA R250, -RZ, RZ, 0, 1.1920928955078125e-07 ;  /* 0x00000002fffa7435 */ /* 0x000fe200000001ff */
[----:B------:R-:W-:-:S02]  /*7a80*/  MOV R215, R247 ;  /* 0x000000f700d77202 */ /* 0x000fc40000000f00 */
[----:B------:R-:W-:-:S03]  /*7a90*/  MOV R214, 0x7ab0 ;  /* 0x00007ab000d67802 */ /* 0x000fc60000000f00 */
[----:B0----5:R-:W-:Y:S05]  /*7aa0*/  CALL.REL.NOINC `($__internal_59_$__cuda_sm70_shflsync_bfly_p) ;  /* 0x0000023000007944 */ /* 0x021fea0003c00000 */
[----:B------:R-:W-:Y:S01]  /*7ab0*/  FADD.FTZ R249, R249, R248 ;  /* 0x000000f8f9f97221 */ /* 0x000fe20000010000 */
[----:B------:R-:W-:Y:S01]  /*7ac0*/  MOV R214, 0x7b10 ;  /* 0x00007b1000d67802 */ /* 0x000fe20000000f00 */
[----:B-1----:R-:W-:Y:S01]  /*7ad0*/  FADD.FTZ R247, R247, R250 ;  /* 0x000000faf7f77221 */ /* 0x002fe20000010000 */
[----:B------:R-:W-:Y:S02]  /*7ae0*/  MOV R250, 0x4 ;  /* 0x0000000400fa7802 */ /* 0x000fe40000000f00 */
[----:B------:R-:W-:Y:S02]  /*7af0*/  MOV R215, R249 ;  /* 0x000000f900d77202 */ /* 0x000fe40000000f00 */
[----:B0----5:R-:W-:Y:S05]  /*7b00*/  CALL.REL.NOINC `($__internal_59_$__cuda_sm70_shflsync_bfly_p) ;  /* 0x000001d000007944 */ /* 0x021fea0003c00000 */
[----:B-1----:R-:W-:Y:S01]  /*7b10*/  MOV R248, R250 ;  /* 0x000000fa00f87202 */ /* 0x002fe20000000f00 */
[----:B------:R-:W-:Y:S01]  /*7b20*/  HFMA2.MMA R250, -RZ, RZ, 0, 2.384185791015625e-07 ;  /* 0x00000004fffa7435 */ /* 0x000fe200000001ff */
[----:B------:R-:W-:Y:S02]  /*7b30*/  MOV R215, R247 ;  /* 0x000000f700d77202 */ /* 0x000fe40000000f00 */
[----:B------:R-:W-:-:S03]  /*7b40*/  MOV R214, 0x7b60 ;  /* 0x00007b6000d67802 */ /* 0x000fc60000000f00 */
[----:B0----5:R-:W-:Y:S05]  /*7b50*/  CALL.REL.NOINC `($__internal_59_$__cuda_sm70_shflsync_bfly_p) ;  /* 0x0000018000007944 */ /* 0x021fea0003c00000 */
[----:B------:R-:W-:Y:S01]  /*7b60*/  FADD.FTZ R249, R248, R249 ;  /* 0x000000f9f8f97221 */ /* 0x000fe20000010000 */
[----:B------:R-:W-:Y:S01]  /*7b70*/  MOV R214, 0x7bc0 ;  /* 0x00007bc000d67802 */ /* 0x000fe20000000f00 */
[----:B-1----:R-:W-:Y:S01]  /*7b80*/  FADD.FTZ R248, R247, R250 ;  /* 0x000000faf7f87221 */ /* 0x002fe20000010000 */
[----:B------:R-:W-:-:S02]  /*7b90*/  MOV R250, 0x8 ;  /* 0x0000000800fa7802 */ /* 0x000fc40000000f00 */
[----:B------:R-:W-:Y:S02]  /*7ba0*/  MOV R215, R249 ;  /* 0x000000f900d77202 */ /* 0x000fe40000000f00 */
[----:B0----5:R-:W-:Y:S05]  /*7bb0*/  CALL.REL.NOINC `($__internal_59_$__cuda_sm70_shflsync_bfly_p) ;  /* 0x0000012000007944 */ /* 0x021fea0003c00000 */
[----:B-1----:R-:W-:Y:S01]  /*7bc0*/  MOV R247, R250 ;  /* 0x000000fa00f77202 */ /* 0x002fe20000000f00 */
[----:B------:R-:W-:Y:S01]  /*7bd0*/  HFMA2.MMA R250, -RZ, RZ, 0, 4.76837158203125e-07 ;  /* 0x00000008fffa7435 */ /* 0x000fe200000001ff */
[----:B------:R-:W-:Y:S02]  /*7be0*/  MOV R215, R248 ;  /* 0x000000f800d77202 */ /* 0x000fe40000000f00 */
        /* <DEDUP_REMOVED lines=9> */
[----:B------:R-:W-:Y:S01]  /*7c80*/  HFMA2.MMA R250, -RZ, RZ, 0, 9.5367431640625e-07 ;  /* 0x00000010fffa7435 */ /* 0x000fe200000001ff */
[----:B------:R-:W-:-:S02]  /*7c90*/  MOV R215, R248 ;  /* 0x000000f800d77202 */ /* 0x000fc40000000f00 */
[----:B------:R-:W-:-:S03]  /*7ca0*/  MOV R214, 0x7cc0 ;  /* 0x00007cc000d67802 */ /* 0x000fc60000000f00 */
[----:B0----5:R-:W-:Y:S05]  /*7cb0*/  CALL.REL.NOINC `($__internal_59_$__cuda_sm70_shflsync_bfly_p) ;  /* 0x0000002000007944 */ /* 0x021fea0003c00000 */
[----:B-1----:R-:W-:Y:S01]  /*7cc0*/  MOV R214, R250 ;  /* 0x000000fa00d67202 */ /* 0x002fe20000000f00 */
[----:B0----5:R-:W-:Y:S05]  /*7cd0*/  BRA `(.L_x_4088) ;  /* 0xffffa8c000007947 */ /* 0x021fea000383ffff */
        .weak           $__internal_59_$__cuda_sm70_shflsync_bfly_p
        .type           $__internal_59_$__cuda_sm70_shflsync_bfly_p,@function
        .size           $__internal_59_$__cuda_sm70_shflsync_bfly_p,(.L_x_12361 - $__internal_59_$__cuda_sm70_shflsync_bfly_p)
$__internal_59_$__cuda_sm70_shflsync_bfly_p:
[----:B------:R0:W-:Y:S04]  /*7ce0*/  STL [R1+0x6c], R2 ;  /* 0x00006c0201007387 */ /* 0x0001e80000100800 */
[----:B------:R1:W-:Y:S01]  /*7cf0*/  STL [R1+0x68], R0 ;  /* 0x0000680001007387 */ /* 0x0003e20000100800 */
[----:B0-----:R-:W-:Y:S01]  /*7d00*/  MOV R2, 0xffffffff ;  /* 0xffffffff00027802 */ /* 0x001fe20000000f00 */
[----:B-1----:R-:W-:-:S03]  /*7d10*/  HFMA2.MMA R0, -RZ, RZ, 0, 1.847743988037109375e-06 ;  /* 0x0000001fff007435 */ /* 0x002fc600000001ff */
[----:B------:R-:W-:Y:S04]  /*7d20*/  WARPSYNC R2 ;  /* 0x0000000200007348 */ /* 0x000fe80003800000 */
[----:B------:R0:W1:Y:S04]  /*7d30*/  SHFL.BFLY PT, R250, R215, R250, R0 ;  /* 0x0c0000fad7fa7389 */ /* 0x00006800000e0000 */
[----:B0-----:R0:W5:Y:S04]  /*7d40*/  LDL.LU R2, [R1+0x6c] ;  /* 0x00006c0001027983 */ /* 0x0011680000300800 */
[----:B------:R0:W5:Y:S01]  /*7d50*/  LDL.LU R0, [R1+0x68] ;  /* 0x0000680001007983 */ /* 0x0001620000300800 */
[----:B------:R-:W-:-:S04]  /*7d60*/  MOV R215, 0x0 ;  /* 0x0000000000d77802 */ /* 0x000fc80000000f00 */
[----:B------:R-:W-:Y:S05]  /*7d70*/  RET.REL.NODEC R214 `(_ZN10layer_norm13ln_bwd_kernelINS_13Kernel_traitsIf13__nv_bfloat16S2_S2_fjLj1024ELj1ELj4ELj1ELj16ENS_18Kernel_traits_baseILj1024EfS2_S2_S2_fjLj128EEEEELb1ELb1ELb1ELb1EEEvNS_9BwdParamsE) ;  /* 0xffff8280d6007950 */ /* 0x000fea0003c3ffff */
.L_x_4089:
        /* <DEDUP_REMOVED lines=16> */
.L_x_12361:


//--------------------- .text._ZN10layer_norm13ln_bwd_kernelINS_13Kernel_traitsI13__nv_bfloat16S2_fS2_fjLj1024ELj1ELj4ELj1ELj16ENS_18Kernel_traits_baseILj1024ES2_S2_fS2_fjLj128EEEEELb0ELb0ELb0ELb0EEEvNS_9BwdParamsE --------------------------
	.section	.text._ZN10layer_norm13ln_bwd_kernelINS_13Kernel_traitsI13__nv_bfloat16S2_fS2_fjLj1024ELj1ELj4ELj1ELj16ENS_18Kernel_traits_baseILj1024ES2_S2_fS2_fjLj128EEEEELb0ELb0ELb0ELb0EEEvNS_9BwdParamsE,"ax",@progbits
	.sectioninfo	@"SHI_REGISTERS=225"
	.align	128
        .global         _ZN10layer_norm13ln_bwd_kernelINS_13Kernel_traitsI13__nv_bfloat16S2_fS2_fjLj1024ELj1ELj4ELj1ELj16ENS_18Kernel_traits_baseILj1024ES2_S2_fS2_fjLj128EEEEELb0ELb0ELb0ELb0EEEvNS_9BwdParamsE
        .type           _ZN10layer_norm13ln_bwd_kernelINS_13Kernel_traitsI13__nv_bfloat16S2_fS2_fjLj1024ELj1ELj4ELj1ELj16ENS_18Kernel_traits_baseILj1024ES2_S2_fS2_fjLj128EEEEELb0ELb0ELb0ELb0EEEvNS_9BwdParamsE,@function
        .size           _ZN10layer_norm13ln_bwd_kernelINS_13Kernel_traitsI13__nv_bfloat16S2_fS2_fjLj1024ELj1ELj4ELj1ELj16ENS_18Kernel_traits_baseILj1024ES2_S2_fS2_fjLj128EEEEELb0ELb0ELb0ELb0EEEvNS_9BwdParamsE,(.L_x_12362 - _ZN10layer_norm13ln_bwd_kernelINS_13Kernel_traitsI13__nv_bfloat16S2_fS2_fjLj1024ELj1ELj4ELj1ELj16ENS_18Kernel_traits_baseILj1024ES2_S2_fS2_fjLj128EEEEELb0ELb0ELb0ELb0EEEvNS_9BwdParamsE)
        .other          _ZN10layer_norm13ln_bwd_kernelINS_13Kernel_traitsI13__nv_bfloat16S2_fS2_fjLj1024ELj1ELj4ELj1ELj16ENS_18Kernel_traits_baseILj1024ES2_S2_fS2_fjLj128EEEEELb0ELb0ELb0ELb0EEEvNS_9BwdParamsE,@"STO_CUDA_ENTRY STV_DEFAULT"
_ZN10layer_norm13ln_bwd_kernelINS_13Kernel_traitsI13__nv_bfloat16S2_fS2_fjLj1024ELj1ELj4ELj1ELj16ENS_18Kernel_traits_baseILj1024ES2_S2_fS2_fjLj128EEEEELb0ELb0ELb0ELb0EEEvNS_9BwdParamsE:
.text._ZN10layer_norm13ln_bwd_kernelINS_13Kernel_traitsI13__nv_bfloat16S2_fS2_fjLj1024ELj1ELj4ELj1ELj16ENS_18Kernel_traits_baseILj1024ES2_S2_fS2_fjLj128EEEEELb0ELb0ELb0ELb0EEEvNS_9BwdParamsE:
        /* <DEDUP_REMOVED lines=67> */
[----:B------:R-:W-:Y:S01]  /*0430*/  HFMA2.MMA R45, -RZ, RZ, 0, 0 ;  /* 0x00000000ff2d7435 */ /* 0x000fe200000001ff */
[----:B-----5:R-:W-:-:S02]  /*0440*/  PRMT R35, RZ, 0x5410, R12 ;  /* 0x00005410ff237816 */ /* 0x020fc4000000000c */
        /* <DEDUP_REMOVED lines=31> */
.L_x_4110:
        /* <DEDUP_REMOVED lines=27> */
[----:B------:R-:W-:Y:S02]  /*07f0*/  IMAD.WIDE.U32 R144, R0, R145, c[0x0][0x208] ;  /* 0x0000820000907625 */ /* 0x000fe400078e0091 */
[----:B------:R-:W2:Y:S04]  /*0800*/  LDG.E.128 R140, [R162.64] ;  /* 0x00000004a28c7981 */ /* 0x000ea8000c1e1d00 */
[----:B------:R-:W3:Y:S04]  /*0810*/  LDG.E.128 R144, [R144.64] ;  /* 0x0000000490907981 */ /* 0x000ee8000c1e1d00 */
[----:B------:R0:W4:Y:S01]  /*0820*/  LDG.E.128 R148, [R162.64+0x10] ;  /* 0x00001004a2947981 */ /* 0x000122000c1e1d00 */
[----:B------:R-:W-:-:S04]  /*0830*/  ISETP.NE.U32.AND P0, PT, RZ, c[0x0][0x218], PT ;  /* 0x00008600ff007a0c */ /* 0x000fc80003f05070 */
[----:B------:R-:W-:-:S13]  /*0840*/  ISETP.NE.AND.EX P0, PT, RZ, c[0x0][0x21c], PT, P0 ;  /* 0x00008700ff007a0c */ /* 0x000fda0003f05300 */
[----:B------:R-:W-:-:S04]  /*0850*/  @P0 LEA R160, P6, R0, c[0x0][0x218], 0x5 ;  /* 0x0000860000a00a11 */ /* 0x000fc800078c28ff */
[----:B------:R-:W-:-:S05]  /*0860*/  @P0 LEA.HI.X R161, R0, c[0x0][0x21c], RZ, 0x5, P6 ;  /* 0x0000870000a10a11 */ /* 0x000fca00030f2cff */
[----:B------:R1:W5:Y:S04]  /*0870*/  @P0 LDG.E.128 R104, [R160.64] ;  /* 0x00000004a0680981 */ /* 0x000368000c1e1d00 */
[----:B------:R1:W5:Y:S01]  /*0880*/  @P0 LDG.E.128 R108, [R160.64+0x10] ;  /* 0x00001004a06c0981 */ /* 0x000362000c1e1d00 */
[----:B------:R-:W-:Y:S01]  /*0890*/  IADD3 R222, R0, 0x20, RZ ;  /* 0x0000002000de7810 */ /* 0x000fe20007ffe0ff */
[C---:B--2---:R-:W-:Y:S02]  /*08a0*/  FADD.FTZ R165, -R219.reuse, R140 ;  /* 0x0000008cdba57221 */ /* 0x044fe40000010100 */
[C---:B------:R-:W-:Y:S01]  /*08b0*/  FADD.FTZ R141, -R219.reuse, R141 ;  /* 0x0000008ddb8d7221 */ /* 0x040fe20000010100 */
[--C-:B---3--:R-:W-:Y:S01]  /*08c0*/  PRMT R218, RZ, 0x5410, R144.reuse ;  /* 0x00005410ffda7816 */ /* 0x108fe20000000090 */
[----:B-1---5:R-:W-:Y:S01]  /*08d0*/  FMUL.FTZ R161, R154, R165 ;  /* 0x000000a59aa17220 */ /* 0x022fe20000410000 */
        /* <DEDUP_REMOVED lines=9> */
[----:B------:R-:W-:Y:S01]  /*0970*/  FADD.FTZ R143, -R219, R143 ;  /* 0x0000008fdb8f7221 */ /* 0x000fe20000010100 */
[--C-:B0-----:R-:W-:Y:S01]  /*0980*/  PRMT R162, RZ, 0x5410, R147.reuse ;  /* 0x00005410ffa27816 */ /* 0x101fe20000000093 */
[C---:B------:R-:W-:Y:S01]  /*0990*/  FMUL.FTZ R217, R154.reuse, R141 ;  /* 0x0000008d9ad97220 */ /* 0x040fe20000410000 */
[----:B------:R-:W-:Y:S01]  /*09a0*/  PRMT R147, RZ, 0x7610, R147 ;  /* 0x00007610ff937816 */ /* 0x000fe20000000093 */
[----:B------:R-:W-:-:S02]  /*09b0*/  FMUL.FTZ R215, R154, R215 ;  /* 0x000000d79ad77220 */ /* 0x000fc40000410000 */
[----:B------:R-:W-:Y:S02]  /*09c0*/  FMUL.FTZ R216, R34, R144 ;  /* 0x0000009022d87220 */ /* 0x000fe40000410000 */
[----:B------:R-:W-:Y:S02]  /*09d0*/  FADD.FTZ R141, RZ, R218 ;  /* 0x000000daff8d7221 */ /* 0x000fe40000010000 */
[----:B------:R-:W-:Y:S02]  /*09e0*/  FFMA.FTZ R140, R161, R218, RZ ;  /* 0x000000daa18c7223 */ /* 0x000fe400000100ff */
[----:B----4-:R-:W-:Y:S02]  /*09f0*/  FADD.FTZ R163, -R219, R148 ;  /* 0x00000094dba37221 */ /* 0x010fe40000010100 */
        /* <DEDUP_REMOVED lines=39> */
[C---:B------:R-:W-:Y:S02]  /*0c70*/  FFMA.FTZ R51, R166.reuse, R147, R51 ;  /* 0x00000093a6337223 */ /* 0x040fe40000010033 */
[----:B------:R-:W-:Y:S02]  /*0c80*/  FADD.FTZ R221, R141, R164 ;  /* 0x000000a48ddd7221 */ /* 0x000fe40000010000 */
[----:B------:R-:W-:Y:S02]  /*0c90*/  FFMA.FTZ R220, R166, R164, R143 ;  /* 0x000000a4a6dc7223 */ /* 0x000fe4000001008f */
.L_x_4093:
[----:B0-----:R-:W-:Y:S05]  /*0ca0*/  BSYNC B1 ;  /* 0x0000000000017941 */ /* 0x001fea0003800000 */
.L_x_4092:
[----:B------:R-:W-:Y:S01]  /*0cb0*/  BSSY B1, `(.L_x_4094) ;  /* 0x0000050000017945 */ /* 0x000fe20003800000 */
[----:B------:R-:W-:Y:S05]  /*0cc0*/  @!P3 BRA `(.L_x_4095) ;  /* 0x000004e00000b947 */ /* 0x000fea0003800000 */
[----:B------:R-:W-:Y:S01]  /*0cd0*/  HFMA2.MMA R145, -RZ, RZ, 0, 9.5367431640625e-07 ;  /* 0x00000010ff917435 */ /* 0x000fe200000001ff */
[----:B------:R-:W-:-:S04]  /*0ce0*/  LEA R170, P0, R222, c[0x0][0x188], 0x5 ;  /* 0x00006200deaa7a11 */ /* 0x000fc800078028ff */
[----:B------:R-:W-:-:S05]  /*0cf0*/  LEA.HI.X R171, R222, c[0x0][0x18c], RZ, 0x5, P0 ;  /* 0x00006300deab7a11 */ /* 0x000fca00000f2cff */
[----:B------:R-:W-:Y:S01]  /*0d00*/  IMAD.WIDE.U32 R144, R222, R145, c[0x0][0x208] ;  /* 0x00008200de907625 */ /* 0x000fe200078e0091 */
[----:B------:R-:W2:Y:S04]  /*0d10*/  LDG.E.128 R140, [R170.64] ;  /* 0x00000004aa8c7981 */ /* 0x000ea8000c1e1d00 */
[----:B------:R0:W3:Y:S04]  /*0d20*/  LDG.E.128 R148, [R170.64+0x10] ;  /* 0x00001004aa947981 */ /* 0x0000e8000c1e1d00 */
[----:B------:R-:W0:Y:S01]  /*0d30*/  LDG.E.128 R144, [R144.64] ;  /* 0x0000000490907981 */ /* 0x000e22000c1e1d00 */
        /* <DEDUP_REMOVED lines=8> */
[C---:B------:R-:W-:Y:S02]  /*0dc0*/  FADD.FTZ R175, -R219.reuse, R143 ;  /* 0x0000008fdbaf7221 */ /* 0x040fe40000010100 */
[C---:B-----5:R-:W-:Y:S01]  /*0dd0*/  FMUL.FTZ R159, R154.reuse, R159 ;  /* 0x0000009f9a9f7220 */ /* 0x060fe20000410000 */
[----:B0-----:R-:W-:Y:S01]  /*0de0*/  PRMT R170, RZ, 0x5410, R144 ;  /* 0x00005410ffaa7816 */ /* 0x001fe20000000090 */
[----:B------:R-:W-:Y:S01]  /*0df0*/  FADD.FTZ R173, -R219, R142 ;  /* 0x0000008edbad7221 */ /* 0x000fe20000010100 */
[----:B------:R-:W-:Y:S01]  /*0e00*/  PRMT R140, RZ, 0x7610, R145 ;  /* 0x00007610ff8c7816 */ /* 0x000fe20000000091 */
[----:B------:R-:W-:Y:S01]  /*0e10*/  FMUL.FTZ R172, R154, R175 ;  /* 0x000000af9aac7220 */ /* 0x000fe20000410000 */
[----:B------:R-:W-:Y:S01]  /*0e20*/  PRMT R144, RZ, 0x7610, R144 ;  /* 0x00007610ff907816 */ /* 0x000fe20000000090 */
[----:B------:R-:W-:-:S02]  /*0e30*/  FADD.FTZ R100, R100, R170 ;  /* 0x000000aa64647221 */ /* 0x000fc40000010000 */
[-C--:B------:R-:W-:Y:S02]  /*0e40*/  FFMA.FTZ R116, R159, R170.reuse, R116 ;  /* 0x000000aa9f747223 */ /* 0x080fe40000010074 */
[----:B------:R-:W-:Y:S02]  /*0e50*/  FADD.FTZ R141, -R219, R141 ;  /* 0x0000008ddb8d7221 */ /* 0x000fe40000010100 */
[----:B------:R-:W-:Y:S01]  /*0e60*/  FMUL.FTZ R170, R27, R170 ;  /* 0x000000aa1baa7220 */ /* 0x000fe20000410000 */
[----:B------:R-:W-:Y:S01]  /*0e70*/  PRMT R143, RZ, 0x5410, R145 ;  /* 0x00005410ff8f7816 */ /* 0x000fe20000000091 */
[----:B-1----:R-:W-:Y:S02]  /*0e80*/  FMUL.FTZ R169, R154, R173 ;  /* 0x000000ad9aa97220 */ /* 0x002fe40000410000 */
[----:B------:R-:W-:Y:S02]  /*0e90*/  FADD.FTZ R103, R103, R140 ;  /* 0x0000008c67677221 */ /* 0x000fe40000010000 */
[----:B------:R-:W-:-:S02]  /*0ea0*/  FFMA.FTZ R119, R172, R140, R119 ;  /* 0x0000008cac777223 */ /* 0x000fc40000010077 */
[----:B------:R-:W-:Y:S02]  /*0eb0*/  FMUL.FTZ R173, R23, R140 ;  /* 0x0000008c17ad7220 */ /* 0x000fe40000410000 */
[----:B------:R-:W-:Y:S02]  /*0ec0*/  FMUL.FTZ R168, R154, R141 ;  /* 0x0000008d9aa87220 */ /* 0x000fe40000410000 */
[----:B------:R-:W-:Y:S02]  /*0ed0*/  FMUL.FTZ R171, R26, R144 ;  /* 0x000000901aab7220 */ /* 0x000fe40000410000 */
[----:B------:R-:W-:Y:S02]  /*0ee0*/  FADD.FTZ R140, R221, R170 ;  /* 0x000000aadd8c7221 */ /* 0x000fe40000010000 */
[----:B------:R-:W-:Y:S02]  /*0ef0*/  FFMA.FTZ R220, R159, R170, R220 ;  /* 0x000000aa9fdc7223 */ /* 0x000fe400000100dc */
[----:B------:R-:W-:-:S02]  /*0f00*/  FMUL.FTZ R174, R24, R143 ;  /* 0x0000008f18ae7220 */ /* 0x000fc40000410000 */
[----:B------:R-:W-:Y:S02]  /*0f10*/  FADD.FTZ R141, R140, R171 ;  /* 0x000000ab8c8d7221 */ /* 0x000fe40000010000 */
[----:B------:R-:W-:Y:S01]  /*0f20*/  FFMA.FTZ R220, R168, R171, R220 ;  /* 0x000000aba8dc7223 */ /* 0x000fe200000100dc */
[----:B------:R-:W-:Y:S01]  /*0f30*/  PRMT R177, RZ, 0x5410, R146 ;  /* 0x00005410ffb17816 */ /* 0x000fe20000000092 */
[----:B---3--:R-:W-:Y:S02]  /*0f40*/  FADD.FTZ R145, -R219, R148 ;  /* 0x00000094db917221 */ /* 0x008fe40000010100 */
[----:B------:R-:W-:Y:S02]  /*0f50*/  FADD.FTZ R140, R141, R174 ;  /* 0x000000ae8d8c7221 */ /* 0x000fe40000010000 */
[----:B------:R-:W-:Y:S01]  /*0f60*/  FFMA.FTZ R220, R169, R174, R220 ;  /* 0x000000aea9dc7223 */ /* 0x000fe200000100dc */
[----:B------:R-:W-:Y:S01]  /*0f70*/  PRMT R146, RZ, 0x7610, R146 ;  /* 0x00007610ff927816 */ /* 0x000fe20000000092 */
[----:B------:R-:W-:-:S02]  /*0f80*/  FMUL.FTZ R175, R154, R145 ;  /* 0x000000919aaf7220 */ /* 0x000fc40000410000 */
[C---:B------:R-:W-:Y:S02]  /*0f90*/  FADD.FTZ R149, -R219.reuse, R149 ;  /* 0x00000095db957221 */ /* 0x040fe40000010100 */
[----:B------:R-:W-:Y:S02]  /*0fa0*/  FMUL.FTZ R176, R22, R177 ;  /* 0x000000b116b07220 */ /* 0x000fe40000410000 */
[----:B------:R-:W-:Y:S02]  /*0fb0*/  FADD.FTZ R141, R140, R173 ;  /* 0x000000ad8c8d7221 */ /* 0x000fe40000010000 */
[----:B------:R-:W-:Y:S01]  /*0fc0*/  FFMA.FTZ R220, R172, R173, R220 ;  /* 0x000000adacdc7223 */ /* 0x000fe200000100dc */
[----:B------:R-:W-:Y:S01]  /*0fd0*/  PRMT R181, RZ, 0x5410, R147 ;  /* 0x00005410ffb57816 */ /* 0x000fe20000000093 */
[----:B------:R-:W-:Y:S02]  /*0fe0*/  FADD.FTZ R179, -R219, R150 ;  /* 0x00000096dbb37221 */ /* 0x000fe40000010100 */
[----:B------:R-:W-:-:S02]  /*0ff0*/  FADD.FTZ R120, R120, R177 ;  /* 0x000000b178787221 */ /* 0x000fc40000010000 */
[----:B------:R-:W-:Y:S02]  /*1000*/  FFMA.FTZ R56, R175, R177, R56 ;  /* 0x000000b1af387223 */ /* 0x000fe40000010038 */
        /* <DEDUP_REMOVED lines=26> */
.L_x_4095:
[----:B------:R-:W-:Y:S05]  /*11b0*/  BSYNC B1 ;  /* 0x0000000000017941 */ /* 0x000fea0003800000 */
.L_x_4094:
[----:B------:R-:W-:Y:S01]  /*11c0*/  BSSY B1, `(.L_x_4096) ;  /* 0x0000050000017945 */ /* 0x000fe20003800000 */
[----:B------:R-:W-:Y:S05]  /*11d0*/  @!P4 BRA `(.L_x_4097) ;  /* 0x000004e00000c947 */ /* 0x000fea0003800000 */
[----:B------:R-:W-:Y:S02]  /*11e0*/  MOV R145, 0x10 ;  /* 0x0000001000917802 */ /* 0x000fe40000000f00 */
[----:B------:R-:W-:-:S03]  /*11f0*/  LEA R186, P0, R222, c[0x0][0x188], 0x5 ;  /* 0x00006200deba7a11 */ /* 0x000fc600078028ff */
[C---:B------:R-:W-:Y:S01]  /*1200*/  IMAD.WIDE.U32 R144, R222.reuse, R145, c[0x0][0x208] ;  /* 0x00008200de907625 */ /* 0x040fe200078e0091 */
[----:B------:R-:W-:-:S05]  /*1210*/  LEA.HI.X R187, R222, c[0x0][0x18c], RZ, 0x5, P0 ;  /* 0x00006300debb7a11 */ /* 0x000fca00000f2cff */
        /* <DEDUP_REMOVED lines=12> */
[----:B---3--:R-:W-:Y:S01]  /*12e0*/  PRMT R141, RZ, 0x5410, R144 ;  /* 0x00005410ff8d7816 */ /* 0x008fe20000000090 */
[----:B------:R-:W-:Y:S01]  /*12f0*/  FADD.FTZ R157, -R219, R140 ;  /* 0x0000008cdb9d7221 */ /* 0x000fe20000010100 */
[--C-:B------:R-:W-:Y:S01]  /*1300*/  PRMT R140, RZ, 0x7610, R145.reuse ;  /* 0x00007610ff8c7816 */ /* 0x100fe20000000091 */
[C---:B-----5:R-:W-:Y:S01]  /*1310*/  FMUL.FTZ R188, R154.reuse, R191 ;  /* 0x000000bf9abc7220 */ /* 0x060fe20000410000 */
[----:B------:R-:W-:Y:S01]  /*1320*/  PRMT R144, RZ, 0x7610, R144 ;  /* 0x00007610ff907816 */ /* 0x000fe20000000090 */
[----:B------:R-:W-:Y:S01]  /*1330*/  FMUL.FTZ R157, R154, R157 ;  /* 0x0000009d9a9d7220 */ /* 0x000fe20000410000 */
[----:B------:R-:W-:Y:S01]  /*1340*/  PRMT R143, RZ, 0x5410, R145 ;  /* 0x00005410ff8f7816 */ /* 0x000fe20000000091 */
[----:B0-----:R-:W-:Y:S01]  /*1350*/  FMUL.FTZ R186, R18, R141 ;  /* 0x0000008d12ba7220 */ /* 0x001fe20000410000 */
[----:B------:R-:W-:Y:S01]  /*1360*/  PRMT R193, RZ, 0x5410, R146 ;  /* 0x00005410ffc17816 */ /* 0x000fe20000000092 */
[----:B------:R-:W-:Y:S01]  /*1370*/  FADD.FTZ R87, R87, R140 ;  /* 0x0000008c57577221 */ /* 0x000fe20000010000 */
[----:B------:R-:W-:Y:S01]  /*1380*/  PRMT R146, RZ, 0x7610, R146 ;  /* 0x00007610ff927816 */ /* 0x000fe20000000092 */
[-C--:B------:R-:W-:Y:S01]  /*1390*/  FFMA.FTZ R63, R188, R140.reuse, R63 ;  /* 0x0000008cbc3f7223 */ /* 0x080fe2000001003f */
[----:B------:R-:W-:Y:S01]  /*13a0*/  PRMT R195, RZ, 0x5410, R147 ;  /* 0x00005410ffc37816 */ /* 0x000fe20000000093 */
[----:B------:R-:W-:-:S02]  /*13b0*/  FMUL.FTZ R187, R15, R140 ;  /* 0x0000008c0fbb7220 */ /* 0x000fc40000410000 */
[----:B------:R-:W-:Y:S01]  /*13c0*/  FADD.FTZ R189, -R219, R142 ;  /* 0x0000008edbbd7221 */ /* 0x000fe20000010100 */
[----:B------:R-:W-:Y:S01]  /*13d0*/  PRMT R142, RZ, 0x7610, R147 ;  /* 0x00007610ff8e7816 */ /* 0x000fe20000000093 */
[----:B-1----:R-:W-:Y:S02]  /*13e0*/  FMUL.FTZ R184, R154, R183 ;  /* 0x000000b79ab87220 */ /* 0x002fe40000410000 */
        /* <DEDUP_REMOVED lines=9> */
[----:B----4-:R-:W-:-:S02]  /*1480*/  FADD.FTZ R145, -R219, R148 ;  /* 0x00000094db917221 */ /* 0x010fc40000010100 */
[----:B------:R-:W-:Y:S02]  /*1490*/  FADD.FTZ R140, R141, R190 ;  /* 0x000000be8d8c7221 */ /* 0x000fe40000010000 */
[----:B------:R-:W-:Y:S02]  /*14a0*/  FFMA.FTZ R220, R183, R190, R220 ;  /* 0x000000beb7dc7223 */ /* 0x000fe400000100dc */
[----:B------:R-:W-:Y:S02]  /*14b0*/  FADD.FTZ R149, -R219, R149 ;  /* 0x00000095db957221 */ /* 0x000fe40000010100 */
[----:B------:R-:W-:Y:S02]  /*14c0*/  FMUL.FTZ R189, R154, R145 ;  /* 0x000000919abd7220 */ /* 0x000fe40000410000 */
        /* <DEDUP_REMOVED lines=31> */
.L_x_4097:
[----:B------:R-:W-:Y:S05]  /*16c0*/  BSYNC B1 ;  /* 0x0000000000017941 */ /* 0x000fea0003800000 */
.L_x_4096:
        /* <DEDUP_REMOVED lines=15> */
[----:B--2---:R-:W-:-:S04]  /*17c0*/  FADD.FTZ R155, -R219, R140 ;  /* 0x0000008cdb9b7221 */ /* 0x004fc80000010100 */
[----:B-----5:R-:W-:Y:S01]  /*17d0*/  FMUL.FTZ R155, R154, R155 ;  /* 0x0000009b9a9b7220 */ /* 0x020fe20000410000 */
[----:B0-----:R-:W-:Y:S01]  /*17e0*/  PRMT R202, RZ, 0x5410, R144 ;  /* 0x00005410ffca7816 */ /* 0x001fe20000000090 */
[C---:B------:R-:W-:Y:S01]  /*17f0*/  FADD.FTZ R197, -R219.reuse, R142 ;  /* 0x0000008edbc57221 */ /* 0x040fe20000010100 */
[----:B------:R-:W-:Y:S01]  /*1800*/  PRMT R144, RZ, 0x7610, R144 ;  /* 0x00007610ff907816 */ /* 0x000fe20000000090 */
[----:B------:R-:W-:Y:S02]  /*1810*/  FADD.FTZ R141, -R219, R141 ;  /* 0x0000008ddb8d7221 */ /* 0x000fe40000010100 */
[----:B------:R-:W-:Y:S02]  /*1820*/  FADD.FTZ R92, R92, R202 ;  /* 0x000000ca5c5c7221 */ /* 0x000fe40000010000 */
[-C--:B------:R-:W-:Y:S02]  /*1830*/  FFMA.FTZ R68, R155, R202.reuse, R68 ;  /* 0x000000ca9b447223 */ /* 0x080fe40000010044 */
[----:B------:R-:W-:Y:S01]  /*1840*/  FMUL.FTZ R202, R9, R202 ;  /* 0x000000ca09ca7220 */ /* 0x000fe20000410000 */
[----:B------:R-:W-:Y:S01]  /*1850*/  PRMT R206, RZ, 0x5410, R145 ;  /* 0x00005410ffce7816 */ /* 0x000fe20000000091 */
[----:B------:R-:W-:-:S02]  /*1860*/  FMUL.FTZ R197, R154, R197 ;  /* 0x000000c59ac57220 */ /* 0x000fc40000410000 */
[----:B-1----:R-:W-:Y:S02]  /*1870*/  FMUL.FTZ R200, R154, R141 ;  /* 0x0000008d9ac87220 */ /* 0x002fe40000410000 */
[----:B------:R-:W-:Y:S02]  /*1880*/  FMUL.FTZ R199, R8, R144 ;  /* 0x0000009008c77220 */ /* 0x000fe40000410000 */
[----:B------:R-:W-:Y:S02]  /*1890*/  FADD.FTZ R140, R221, R202 ;  /* 0x000000cadd8c7221 */ /* 0x000fe40000010000 */
[----:B------:R-:W-:Y:S01]  /*18a0*/  FFMA.FTZ R220, R155, R202, R220 ;  /* 0x000000ca9bdc7223 */ /* 0x000fe200000100dc */
[----:B------:R-:W-:Y:S01]  /*18b0*/  PRMT R145, RZ, 0x7610, R145 ;  /* 0x00007610ff917816 */ /* 0x000fe20000000091 */
[----:B---3--:R-:W-:Y:S02]  /*18c0*/  FADD.FTZ R203, -R219, R148 ;  /* 0x00000094dbcb7221 */ /* 0x008fe40000010100 */
[----:B------:R-:W-:-:S02]  /*18d0*/  FADD.FTZ R94, R94, R206 ;  /* 0x000000ce5e5e7221 */ /* 0x000fc40000010000 */
[-C--:B------:R-:W-:Y:S02]  /*18e0*/  FFMA.FTZ R70, R197, R206.reuse, R70 ;  /* 0x000000cec5467223 */ /* 0x080fe40000010046 */
[----:B------:R-:W-:Y:S02]  /*18f0*/  FADD.FTZ R143, -R219, R143 ;  /* 0x0000008fdb8f7221 */ /* 0x000fe40000010100 */
        /* <DEDUP_REMOVED lines=10> */
[----:B------:R-:W-:Y:S02]  /*19a0*/  FADD.FTZ R207, -R219, R150 ;  /* 0x00000096dbcf7221 */ /* 0x000fe40000010100 */
        /* <DEDUP_REMOVED lines=33> */
.L_x_4099:
[----:B------:R-:W-:Y:S05]  /*1bc0*/  BSYNC B1 ;  /* 0x0000000000017941 */ /* 0x000fea0003800000 */
.L_x_4098:
[----:B------:R-:W-:Y:S05]  /*1bd0*/  BRA.DIV ~URZ, `(.L_x_4100) ;  /* 0x000022427f007947 */ /* 0x000fea000b800000 */
[----:B------:R0:W1:Y:S02]  /*1be0*/  SHFL.BFLY PT, R142, R221, 0x1, 0x1f ;  /* 0x0c201f00dd8e7f89 */ /* 0x00006400000e0000 */
.L_x_4111:
        /* <DEDUP_REMOVED lines=18> */
.L_x_4112:
        /* <DEDUP_REMOVED lines=8> */
[-CC-:B------:R-:W-:Y:S01]  /*1d90*/  FFMA.FTZ R141, R161, R148.reuse, R149.reuse ;  /* 0x00000094a18d7223 */ /* 0x180fe20000010095 */
        /* <DEDUP_REMOVED lines=9> */
[----:B------:R-:W-:Y:S02]  /*1e30*/  FFMA.FTZ R145, R163, R148, R149 ;  /* 0x00000094a3917223 */ /* 0x000fe40000010095 */
[----:B------:R-:W-:Y:S02]  /*1e40*/  @P0 FADD.FTZ R141, R104, R141 ;  /* 0x0000008d688d0221 */ /* 0x000fe40000010000 */
[----:B------:R-:W-:Y:S02]  /*1e50*/  @P0 FADD.FTZ R142, R105, R142 ;  /* 0x0000008e698e0221 */ /* 0x000fe40000010000 */
[CC--:B------:R-:W-:Y:S01]  /*1e60*/  FMUL.FTZ R140, R141.reuse, R153.reuse ;  /* 0x000000998d8c7220 */ /* 0x0c0fe20000410000 */
[----:B------:R-:W-:Y:S01]  /*1e70*/  SEL R112, R141, R112, P1 ;  /* 0x000000708d707207 */ /* 0x000fe20000800000 */
[C---:B------:R-:W-:Y:S01]  /*1e80*/  FMUL.FTZ R143, R142.reuse, R153 ;  /* 0x000000998e8f7220 */ /* 0x040fe20000410000 */
[----:B------:R-:W-:Y:S01]  /*1e90*/  SEL R113, R142, R113, P1 ;  /* 0x000000718e717207 */ /* 0x000fe20000800000 */
[----:B------:R-:W-:-:S02]  /*1ea0*/  FFMA.FTZ R142, R215, R148, R149 ;  /* 0x00000094d78e7223 */ /* 0x000fc40000010095 */
[--C-:B0-----:R-:W-:Y:S01]  /*1eb0*/  FFMA.FTZ R144, R160, R148, R149.reuse ;  /* 0x00000094a0907223 */ /* 0x101fe20000010095 */
[----:B------:R-:W-:Y:S01]  /*1ec0*/  F2FP.BF16.PACK_AB R140, R143, R140 ;  /* 0x0000008c8f8c723e */ /* 0x000fe200000010ff */
[-C--:B------:R-:W-:Y:S02]  /*1ed0*/  FFMA.FTZ R143, R211, R148.reuse, R149 ;  /* 0x00000094d38f7223 */ /* 0x080fe40000010095 */
[----:B------:R-:W-:Y:S02]  /*1ee0*/  FADD.FTZ R151, R162, -R151 ;  /* 0x80000097a2977221 */ /* 0x000fe40000010000 */
[----:B------:R-:W-:Y:S02]  /*1ef0*/  FFMA.FTZ R219, R166, R148, R149 ;  /* 0x00000094a6db7223 */ /* 0x000fe40000010095 */
[----:B------:R-:W-:Y:S02]  /*1f00*/  FADD.FTZ R141, R213, -R142 ;  /* 0x8000008ed58d7221 */ /* 0x000fe40000010000 */
[----:B------:R-:W-:-:S02]  /*1f10*/  FADD.FTZ R143, R156, -R143 ;  /* 0x8000008f9c8f7221 */ /* 0x000fc40000010000 */
[----:B------:R-:W-:Y:S02]  /*1f20*/  FADD.FTZ R145, R158, -R145 ;  /* 0x800000919e917221 */ /* 0x000fe40000010000 */
[----:B------:R-:W-:Y:S02]  /*1f30*/  FADD.FTZ R147, R165, -R144 ;  /* 0x80000090a5937221 */ /* 0x000fe40000010000 */
[----:B------:R-:W-:Y:S02]  /*1f40*/  FMUL.FTZ R151, R154, R151 ;  /* 0x000000979a977220 */ /* 0x000fe40000410000 */
[----:B------:R-:W-:Y:S02]  /*1f50*/  FADD.FTZ R219, R164, -R219 ;  /* 0x800000dba4db7221 */ /* 0x000fe40000010000 */
[C---:B------:R-:W-:Y:S02]  /*1f60*/  FMUL.FTZ R141, R154.reuse, R141 ;  /* 0x0000008d9a8d7220 */ /* 0x040fe40000410000 */
[----:B------:R-:W-:-:S02]  /*1f70*/  FMUL.FTZ R142, R154, R143 ;  /* 0x0000008f9a8e7220 */ /* 0x000fc40000410000 */
[C---:B------:R-:W-:Y:S02]  /*1f80*/  FMUL.FTZ R145, R154.reuse, R145 ;  /* 0x000000919a917220 */ /* 0x040fe40000410000 */
[----:B------:R-:W-:Y:S01]  /*1f90*/  FMUL.FTZ R144, R154, R147 ;  /* 0x000000939a907220 */ /* 0x000fe20000410000 */
[----:B------:R-:W-:Y:S01]  /*1fa0*/  @P1 MOV R147, 0x20 ;  /* 0x0000002000931802 */ /* 0x000fe20000000f00 */
[----:B------:R-:W-:Y:S02]  /*1fb0*/  @P0 FADD.FTZ R151, R110, R151 ;  /* 0x000000976e970221 */ /* 0x000fe40000010000 */
[----:B------:R-:W-:Y:S02]  /*1fc0*/  FMUL.FTZ R146, R154, R219 ;  /* 0x000000db9a927220 */ /* 0x000fe40000410000 */
[----:B------:R-:W-:Y:S01]  /*1fd0*/  @P0 FADD.FTZ R141, R106, R141 ;  /* 0x0000008d6a8d0221 */ /* 0x000fe20000010000 */
[----:B------:R-:W-:Y:S01]  /*1fe0*/  SEL R54, R151, R54, P1 ;  /* 0x0000003697367207 */ /* 0x000fe20000800000 */
[----:B------:R-:W-:-:S02]  /*1ff0*/  @P0 FADD.FTZ R142, R107, R142 ;  /* 0x0000008e6b8e0221 */ /* 0x000fc40000010000 */
[----:B------:R-:W-:Y:S01]  /*2000*/  @P0 FADD.FTZ R145, R108, R145 ;  /* 0x000000916c910221 */ /* 0x000fe20000010000 */
[----:B------:R-:W-:Y:S01]  /*2010*/  SEL R114, R141, R114, P1 ;  /* 0x000000728d727207 */ /* 0x000fe20000800000 */
[----:B------:R-:W-:Y:S01]  /*2020*/  @P0 FADD.FTZ R144, R109, R144 ;  /* 0x000000906d900221 */ /* 0x000fe20000010000 */
[----:B------:R-:W-:Y:S01]  /*2030*/  SEL R115, R142, R115, P1 ;  /* 0x000000738e737207 */ /* 0x000fe20000800000 */
[-C--:B------:R-:W-:Y:S01]  /*2040*/  FMUL.FTZ R143, R151, R153.reuse ;  /* 0x00000099978f7220 */ /* 0x080fe20000410000 */
[----:B------:R-:W-:Y:S01]  /*2050*/  HFMA2.MMA R151, -RZ, RZ, 0, 9.5367431640625e-07 ;  /* 0x00000010ff977435 */ /* 0x000fe200000001ff */
[----:B------:R-:W-:Y:S01]  /*2060*/  @P0 FADD.FTZ R146, R111, R146 ;  /* 0x000000926f920221 */ /* 0x000fe20000010000 */
[----:B------:R-:W-:Y:S01]  /*2070*/  SEL R52, R145, R52, P1 ;  /* 0x0000003491347207 */ /* 0x000fe20000800000 */
[----:B------:R-:W-:Y:S01]  /*2080*/  FMUL.FTZ R141, R141, R153 ;  /* 0x000000998d8d7220 */ /* 0x000fe20000410000 */
[----:B------:R-:W-:Y:S01]  /*2090*/  SEL R53, R144, R53, P1 ;  /* 0x0000003590357207 */ /* 0x000fe20000800000 */
[----:B------:R-:W-:Y:S01]  /*20a0*/  FMUL.FTZ R142, R142, R153 ;  /* 0x000000998e8e7220 */ /* 0x000fe20000410000 */
[----:B------:R-:W-:Y:S01]  /*20b0*/  SEL R55, R146, R55, P1 ;  /* 0x0000003792377207 */ /* 0x000fe20000800000 */
[----:B------:R-:W-:-:S02]  /*20c0*/  FMUL.FTZ R145, R145, R153 ;  /* 0x0000009991917220 */ /* 0x000fc40000410000 */
[----:B------:R-:W-:Y:S01]  /*20d0*/  FMUL.FTZ R144, R144, R153 ;  /* 0x0000009990907220 */ /* 0x000fe20000410000 */
[----:B------:R-:W-:Y:S01]  /*20e0*/  F2FP.BF16.PACK_AB R141, R142, R141 ;  /* 0x0000008d8e8d723e */ /* 0x000fe200000010ff */
[----:B------:R-:W-:Y:S02]  /*20f0*/  FMUL.FTZ R150, R146, R153 ;  /* 0x0000009992967220 */ /* 0x000fe40000410000 */
[----:B------:R-:W-:Y:S01]  /*2100*/  @P1 IMAD.WIDE.U32 R146, R0, R147, c[0x0][0x258] ;  /* 0x0000960000921625 */ /* 0x000fe200078e0093 */
[----:B------:R-:W-:Y:S02]  /*2110*/  F2FP.BF16.PACK_AB R142, R144, R145 ;  /* 0x00000091908e723e */ /* 0x000fe400000010ff */
[----:B------:R-:W-:Y:S01]  /*2120*/  F2FP.BF16.PACK_AB R143, R150, R143 ;  /* 0x0000008f968f723e */ /* 0x000fe200000010ff */
[C---:B------:R-:W-:Y:S01]  /*2130*/  IMAD.WIDE.U32 R144, R0.reuse, R151, c[0x0][0x248] ;  /* 0x0000920000907625 */ /* 0x040fe200078e0097 */
[----:B------:R0:W-:Y:S01]  /*2140*/  @P1 STG.E.128 [R146.64], R112 ;  /* 0x0000007092001986 */ /* 0x0001e2000c101d04 */
[----:B------:R-:W-:-:S03]  /*2150*/  IADD3 R0, R0, 0x20, RZ ;  /* 0x0000002000007810 */ /* 0x000fc60007ffe0ff */
[----:B------:R0:W-:Y:S04]  /*2160*/  @P1 STG.E.128 [R146.64+0x10], R52 ;  /* 0x0000103492001986 */ /* 0x0001e8000c101d04 */
[----:B------:R0:W-:Y:S02]  /*2170*/  STG.E.128 [R144.64], R140 ;  /* 0x0000008c90007986 */ /* 0x0001e4000c101d04 */
.L_x_4103:
[----:B------:R-:W-:Y:S05]  /*2180*/  BSYNC B1 ;  /* 0x0000000000017941 */ /* 0x000fea0003800000 */
.L_x_4102:
        /* <DEDUP_REMOVED lines=9> */
[----:B------:R-:W-:-:S02]  /*2220*/  FADD.FTZ R143, R171, -R140 ;  /* 0x8000008cab8f7221 */ /* 0x000fc40000010000 */
[C---:B-----5:R-:W-:Y:S02]  /*2230*/  FMUL.FTZ R141, R154.reuse, R141 ;  /* 0x0000008d9a8d7220 */ /* 0x060fe40000410000 */
[----:B------:R-:W-:Y:S02]  /*2240*/  FMUL.FTZ R142, R154, R143 ;  /* 0x0000008f9a8e7220 */ /* 0x000fe40000410000 */
[-CC-:B------:R-:W-:Y:S02]  /*2250*/  FFMA.FTZ R151, R179, R148.reuse, R149.reuse ;  /* 0x00000094b3977223 */ /* 0x180fe40000010095 */
[----:B------:R-:W-:Y:S02]  /*2260*/  FFMA.FTZ R145, R175, R148, R149 ;  /* 0x00000094af917223 */ /* 0x000fe40000010095 */
[----:B------:R-:W-:Y:S02]  /*2270*/  @P0 FADD.FTZ R141, R40, R141 ;  /* 0x0000008d288d0221 */ /* 0x000fe40000010000 */
[----:B------:R-:W-:-:S02]  /*2280*/  @P0 FADD.FTZ R142, R41, R142 ;  /* 0x0000008e298e0221 */ /* 0x000fc40000010000 */
[CC--:B------:R-:W-:Y:S01]  /*2290*/  FMUL.FTZ R140, R141.reuse, R153.reuse ;  /* 0x000000998d8c7220 */ /* 0x0c0fe20000410000 */
[----:B------:R-:W-:Y:S01]  /*22a0*/  SEL R112, R141, R112, P1 ;  /* 0x000000708d707207 */ /* 0x000fe20000800000 */
[C---:B------:R-:W-:Y:S01]  /*22b0*/  FMUL.FTZ R143, R142.reuse, R153 ;  /* 0x000000998e8f7220 */ /* 0x040fe20000410000 */
[----:B------:R-:W-:Y:S01]  /*22c0*/  SEL R113, R142, R113, P1 ;  /* 0x000000718e717207 */ /* 0x000fe20000800000 */
[-CC-:B------:R-:W-:Y:S02]  /*22d0*/  FFMA.FTZ R141, R169, R148.reuse, R149.reuse ;  /* 0x00000094a98d7223 */ /* 0x180fe40000010095 */
[--C-:B------:R-:W-:Y:S01]  /*22e0*/  FFMA.FTZ R142, R172, R148, R149.reuse ;  /* 0x00000094ac8e7223 */ /* 0x100fe20000010095 */
[----:B------:R-:W-:Y:S01]  /*22f0*/  F2FP.BF16.PACK_AB R140, R143, R140 ;  /* 0x0000008c8f8c723e */ /* 0x000fe200000010ff */
[----:B------:R-:W-:Y:S02]  /*2300*/  FFMA.FTZ R144, R178, R148, R149 ;  /* 0x00000094b2907223 */ /* 0x000fe40000010095 */
[----:B------:R-:W-:-:S02]  /*2310*/  FADD.FTZ R151, R180, -R151 ;  /* 0x80000097b4977221 */ /* 0x000fc40000010000 */
[----:B------:R-:W-:Y:S02]  /*2320*/  FFMA.FTZ R146, R182, R148, R149 ;  /* 0x00000094b6927223 */ /* 0x000fe40000010095 */
[----:B------:R-:W-:Y:S02]  /*2330*/  FADD.FTZ R141, R174, -R141 ;  /* 0x8000008dae8d7221 */ /* 0x000fe40000010000 */
[----:B------:R-:W-:Y:S02]  /*2340*/  FADD.FTZ R143, R173, -R142 ;  /* 0x8000008ead8f7221 */ /* 0x000fe40000010000 */
[----:B------:R-:W-:Y:S02]  /*2350*/  FADD.FTZ R145, R176, -R145 ;  /* 0x80000091b0917221 */ /* 0x000fe40000010000 */
[----:B------:R-:W-:Y:S02]  /*2360*/  FADD.FTZ R147, R177, -R144 ;  /* 0x80000090b1937221 */ /* 0x000fe40000010000 */
[----:B------:R-:W-:-:S02]  /*2370*/  FMUL.FTZ R151, R154, R151 ;  /* 0x000000979a977220 */ /* 0x000fc40000410000 */
[----:B------:R-:W-:Y:S02]  /*2380*/  FADD.FTZ R219, R181, -R146 ;  /* 0x80000092b5db7221 */ /* 0x000fe40000010000 */
[C---:B------:R-:W-:Y:S02]  /*2390*/  FMUL.FTZ R141, R154.reuse, R141 ;  /* 0x0000008d9a8d7220 */ /* 0x040fe40000410000 */
[C---:B------:R-:W-:Y:S02]  /*23a0*/  FMUL.FTZ R142, R154.reuse, R143 ;  /* 0x0000008f9a8e7220 */ /* 0x040fe40000410000 */
[C---:B------:R-:W-:Y:S02]  /*23b0*/  FMUL.FTZ R145, R154.reuse, R145 ;  /* 0x000000919a917220 */ /* 0x040fe40000410000 */
[----:B------:R-:W-:Y:S01]  /*23c0*/  FMUL.FTZ R144, R154, R147 ;  /* 0x000000939a907220 */ /* 0x000fe20000410000 */
[----:B------:R-:W-:Y:S01]  /*23d0*/  @P1 MOV R147, 0x20 ;  /* 0x0000002000931802 */ /* 0x000fe20000000f00 */
[----:B------:R-:W-:-:S02]  /*23e0*/  @P0 FADD.FTZ R151, R38, R151 ;  /* 0x0000009726970221 */ /* 0x000fc40000010000 */
[----:B------:R-:W-:Y:S02]  /*23f0*/  FMUL.FTZ R146, R154, R219 ;  /* 0x000000db9a927220 */ /* 0x000fe40000410000 */
[----:B------:R-:W-:Y:S01]  /*2400*/  @P0 FADD.FTZ R141, R42, R141 ;  /* 0x0000008d2a8d0221 */ /* 0x000fe20000010000 */
[----:B------:R-:W-:Y:S01]  /*2410*/  SEL R54, R151, R54, P1 ;  /* 0x0000003697367207 */ /* 0x000fe20000800000 */
[----:B------:R-:W-:Y:S02]  /*2420*/  @P0 FADD.FTZ R142, R43, R142 ;  /* 0x0000008e2b8e0221 */ /* 0x000fe40000010000 */
        /* <DEDUP_REMOVED lines=24> */
.L_x_4105:
[----:B------:R-:W-:Y:S05]  /*25b0*/  BSYNC B1 ;  /* 0x0000000000017941 */ /* 0x000fea0003800000 */
.L_x_4104:
        /* <DEDUP_REMOVED lines=66> */
.L_x_4107:
[----:B------:R-:W-:Y:S05]  /*29e0*/  BSYNC B1 ;  /* 0x0000000000017941 */ /* 0x000fea0003800000 */
.L_x_4106:
        /* <DEDUP_REMOVED lines=9> */
[----:B------:R-:W-:-:S02]  /*2a80*/  FFMA.FTZ R142, R204, R148, R149 ;  /* 0x00000094cc8e7223 */ /* 0x000fc40000010095 */
[-CC-:B------:R-:W-:Y:S02]  /*2a90*/  FFMA.FTZ R144, R210, R148.reuse, R149.reuse ;  /* 0x00000094d2907223 */ /* 0x180fe40000010095 */
[-CC-:B------:R-:W-:Y:S02]  /*2aa0*/  FFMA.FTZ R219, R207, R148.reuse, R149.reuse ;  /* 0x00000094cfdb7223 */ /* 0x180fe40000010095 */
[-CC-:B------:R-:W-:Y:S02]  /*2ab0*/  FFMA.FTZ R151, R203, R148.reuse, R149.reuse ;  /* 0x00000094cb977223 */ /* 0x180fe40000010095 */
[----:B------:R-:W-:Y:S02]  /*2ac0*/  FFMA.FTZ R148, R214, R148, R149 ;  /* 0x00000094d6947223 */ /* 0x000fe40000010095 */
[----:B------:R-:W-:Y:S02]  /*2ad0*/  FADD.FTZ R141, R202, -R141 ;  /* 0x8000008dca8d7221 */ /* 0x000fe40000010000 */
[----:B------:R-:W-:-:S02]  /*2ae0*/  FADD.FTZ R143, R199, -R140 ;  /* 0x8000008cc78f7221 */ /* 0x000fc40000010000 */
[----:B------:R-:W-:Y:S02]  /*2af0*/  FADD.FTZ R145, R206, -R145 ;  /* 0x80000091ce917221 */ /* 0x000fe40000010000 */
[----:B------:R-:W-:Y:S02]  /*2b00*/  FADD.FTZ R147, R201, -R142 ;  /* 0x8000008ec9937221 */ /* 0x000fe40000010000 */
[----:B------:R-:W-:Y:S02]  /*2b10*/  FADD.FTZ R149, R205, -R144 ;  /* 0x80000090cd957221 */ /* 0x000fe40000010000 */
[----:B------:R-:W-:Y:S02]  /*2b20*/  FADD.FTZ R219, R212, -R219 ;  /* 0x800000dbd4db7221 */ /* 0x000fe40000010000 */
[----:B------:R-:W-:Y:S02]  /*2b30*/  FADD.FTZ R151, R208, -R151 ;  /* 0x80000097d0977221 */ /* 0x000fe40000010000 */
[----:B------:R-:W-:-:S02]  /*2b40*/  FADD.FTZ R221, R209, -R148 ;  /* 0x80000094d1dd7221 */ /* 0x000fc40000010000 */
[C---:B-----5:R-:W-:Y:S02]  /*2b50*/  FMUL.FTZ R141, R154.reuse, R141 ;  /* 0x0000008d9a8d7220 */ /* 0x060fe40000410000 */
[C---:B------:R-:W-:Y:S02]  /*2b60*/  FMUL.FTZ R142, R154.reuse, R143 ;  /* 0x0000008f9a8e7220 */ /* 0x040fe40000410000 */
[C---:B------:R-:W-:Y:S02]  /*2b70*/  FMUL.FTZ R145, R154.reuse, R145 ;  /* 0x000000919a917220 */ /* 0x040fe40000410000 */
[C---:B------:R-:W-:Y:S01]  /*2b80*/  FMUL.FTZ R144, R154.reuse, R147 ;  /* 0x000000939a907220 */ /* 0x040fe20000410000 */
[----:B------:R-:W-:Y:S01]  /*2b90*/  @P1 MOV R147, 0x20 ;  /* 0x0000002000931802 */ /* 0x000fe20000000f00 */
[C---:B------:R-:W-:Y:S01]  /*2ba0*/  FMUL.FTZ R146, R154.reuse, R149 ;  /* 0x000000959a927220 */ /* 0x040fe20000410000 */
[----:B------:R-:W-:Y:S01]  /*2bb0*/  HFMA2.MMA R149, -RZ, RZ, 0, 9.5367431640625e-07 ;  /* 0x00000010ff957435 */ /* 0x000fe200000001ff */
[----:B------:R-:W-:-:S02]  /*2bc0*/  FMUL.FTZ R219, R154, R219 ;  /* 0x000000db9adb7220 */ /* 0x000fc40000410000 */
[C---:B------:R-:W-:Y:S02]  /*2bd0*/  FMUL.FTZ R151, R154.reuse, R151 ;  /* 0x000000979a977220 */ /* 0x040fe40000410000 */
[----:B------:R-:W-:Y:S02]  /*2be0*/  FMUL.FTZ R154, R154, R221 ;  /* 0x000000dd9a9a7220 */ /* 0x000fe40000410000 */
[----:B------:R-:W-:Y:S02]  /*2bf0*/  @P0 FADD.FTZ R141, R132, R141 ;  /* 0x0000008d848d0221 */ /* 0x000fe40000010000 */
[----:B------:R-:W-:Y:S02]  /*2c00*/  @P0 FADD.FTZ R142, R133, R142 ;  /* 0x0000008e858e0221 */ /* 0x000fe40000010000 */
[----:B------:R-:W-:Y:S01]  /*2c10*/  @P0 FADD.FTZ R145, R134, R145 ;  /* 0x0000009186910221 */ /* 0x000fe20000010000 */
[----:B------:R-:W-:Y:S01]  /*2c20*/  SEL R112, R141, R112, P1 ;  /* 0x000000708d707207 */ /* 0x000fe20000800000 */
        /* <DEDUP_REMOVED lines=10> */
[-C--:B------:R-:W-:Y:S01]  /*2cd0*/  FMUL.FTZ R140, R141, R153.reuse ;  /* 0x000000998d8c7220 */ /* 0x080fe20000410000 */
[----:B------:R-:W-:Y:S01]  /*2ce0*/  SEL R52, R151, R52, P1 ;  /* 0x0000003497347207 */ /* 0x000fe20000800000 */
[----:B------:R-:W-:Y:S01]  /*2cf0*/  FMUL.FTZ R141, R142, R153 ;  /* 0x000000998e8d7220 */ /* 0x000fe20000410000 */
[----:B------:R-:W-:Y:S01]  /*2d00*/  SEL R55, R154, R55, P1 ;  /* 0x000000379a377207 */ /* 0x000fe20000800000 */
[----:B------:R-:W-:-:S02]  /*2d10*/  FMUL.FTZ R145, R145, R153 ;  /* 0x0000009991917220 */ /* 0x000fc40000410000 */
[-C--:B------:R-:W-:Y:S01]  /*2d20*/  FMUL.FTZ R144, R144, R153.reuse ;  /* 0x0000009990907220 */ /* 0x080fe20000410000 */
[----:B------:R-:W-:Y:S01]  /*2d30*/  F2FP.BF16.PACK_AB R140, R141, R140 ;  /* 0x0000008c8d8c723e */ /* 0x000fe200000010ff */
[-C--:B------:R-:W-:Y:S02]  /*2d40*/  FMUL.FTZ R142, R151, R153.reuse ;  /* 0x00000099978e7220 */ /* 0x080fe40000410000 */
[----:B------:R-:W-:Y:S01]  /*2d50*/  FMUL.FTZ R143, R146, R153 ;  /* 0x00000099928f7220 */ /* 0x000fe20000410000 */
[----:B------:R-:W-:Y:S01]  /*2d60*/  F2FP.BF16.PACK_AB R141, R144, R145 ;  /* 0x00000091908d723e */ /* 0x000fe200000010ff */
[-C--:B------:R-:W-:Y:S02]  /*2d70*/  FMUL.FTZ R219, R219, R153.reuse ;  /* 0x00000099dbdb7220 */ /* 0x080fe40000410000 */
[----:B------:R-:W-:Y:S01]  /*2d80*/  FMUL.FTZ R146, R154, R153 ;  /* 0x000000999a927220 */ /* 0x000fe20000410000 */
[----:B------:R-:W-:Y:S01]  /*2d90*/  F2FP.BF16.PACK_AB R142, R143, R142 ;  /* 0x0000008e8f8e723e */ /* 0x000fe200000010ff */
[----:B------:R-:W-:-:S03]  /*2da0*/  @P1 IMAD.WIDE.U32 R144, R0, R147, c[0x0][0x258] ;  /* 0x0000960000901625 */ /* 0x000fc600078e0093 */
[----:B------:R-:W-:Y:S01]  /*2db0*/  F2FP.BF16.PACK_AB R143, R146, R219 ;  /* 0x000000db928f723e */ /* 0x000fe200000010ff */
[----:B------:R-:W-:Y:S01]  /*2dc0*/  IMAD.WIDE.U32 R146, R0, R149, c[0x0][0x248] ;  /* 0x0000920000927625 */ /* 0x000fe200078e0095 */
[----:B------:R0:W-:Y:S04]  /*2dd0*/  @P1 STG.E.128 [R144.64], R112 ;  /* 0x0000007090001986 */ /* 0x0001e8000c101d04 */
[----:B------:R0:W-:Y:S04]  /*2de0*/  @P1 STG.E.128 [R144.64+0x10], R52 ;  /* 0x0000103490001986 */ /* 0x0001e8000c101d04 */
[----:B------:R0:W-:Y:S02]  /*2df0*/  STG.E.128 [R146.64], R140 ;  /* 0x0000008c92007986 */ /* 0x0001e4000c101d04 */
.L_x_4109:
[----:B------:R-:W-:Y:S05]  /*2e00*/  BSYNC B1 ;  /* 0x0000000000017941 */ /* 0x000fea0003800000 */
.L_x_4108:
[----:B0-----:R-:W-:-:S04]  /*2e10*/  MOV R141, c[0x0][0x160] ;  /* 0x00005800008d7a02 */ /* 0x001fc80000000f00 */
[----:B------:R-:W-:-:S04]  /*2e20*/  LEA R10, R141, R10, 0x2 ;  /* 0x0000000a8d0a7211 */ /* 0x000fc800078e10ff */
[----:B------:R-:W-:-:S13]  /*2e30*/  ISETP.GE.AND P0, PT, R10, c[0x0][0x164], PT ;  /* 0x000059000a007a0c */ /* 0x000fda0003f06270 */
[----:B-----5:R-:W-:Y:S01]  /*2e40*/  @P0 CALL.REL.NOINC `(.L_x_4091) ;  /* 0x0000001000000944 */ /* 0x020fe20003c00000 */
[----:B------:R-:W-:Y:S05]  /*2e50*/  BRA `(.L_x_4110) ;  /* 0xffffd7e000007947 */ /* 0x000fea000383ffff */
.L_x_4091:
[----:B0-----:R-:W-:Y:S05]  /*2e60*/  BSYNC B0 ;  /* 0x0000000000007941 */ /* 0x001fea0003800000 */
.L_x_4090:
        /* <DEDUP_REMOVED lines=24> */
[----:B------:R-:W3:Y:S04]  /*2ff0*/  LDS R6, [R152.X4+0x200] ;  /* 0x0002000098067984 */ /* 0x000ee80000004800 */
[----:B-----5:R-:W4:Y:S04]  /*3000*/  LDS R13, [R152.X4+0x1200] ;  /* 0x00120000980d7984 */ /* 0x020f280000004800 */
        /* <DEDUP_REMOVED lines=225> */
.L_x_4100:
[----:B------:R-:W-:Y:S01]  /*3e20*/  HFMA2.MMA R148, -RZ, RZ, 0, 5.9604644775390625e-08 ;  /* 0x00000001ff947435 */ /* 0x000fe200000001ff */
[----:B------:R-:W-:-:S02]  /*3e30*/  MOV R143, R221 ;  /* 0x000000dd008f7202 */ /* 0x000fc40000000f00 */
[----:B------:R-:W-:Y:S02]  /*3e40*/  MOV R145, 0x1f ;  /* 0x0000001f00917802 */ /* 0x000fe40000000f00 */
[----:B------:R-:W-:Y:S02]  /*3e50*/  MOV R150, 0xffffffff ;  /* 0xffffffff00967802 */ /* 0x000fe40000000f00 */
[----:B------:R-:W-:Y:S02]  /*3e60*/  MOV R140, 0x3e80 ;  /* 0x00003e80008c7802 */ /* 0x000fe40000000f00 */
[----:B-----5:R-:W-:Y:S05]  /*3e70*/  CALL.REL.NOINC `($__internal_60_$__cuda_sm70_shflsync_bfly_p) ;  /* 0x0000046000007944 */ /* 0x020fea0003c00000 */
[----:B-1----:R-:W-:Y:S01]  /*3e80*/  MOV R142, R143 ;  /* 0x0000008f008e7202 */ /* 0x002fe20000000f00 */
[----:B0-----:R-:W-:Y:S05]  /*3e90*/  BRA `(.L_x_4111) ;  /* 0xffffdd5000007947 */ /* 0x001fea000383ffff */
.L_x_4101:
[----:B------:R-:W-:Y:S01]  /*3ea0*/  HFMA2.MMA R148, -RZ, RZ, 0, 5.9604644775390625e-08 ;  /* 0x00000001ff947435 */ /* 0x000fe200000001ff */
[----:B------:R-:W-:Y:S02]  /*3eb0*/  MOV R143, R220 ;  /* 0x000000dc008f7202 */ /* 0x000fe40000000f00 */
[----:B------:R-:W-:Y:S02]  /*3ec0*/  MOV R145, 0x1f ;  /* 0x0000001f00917802 */ /* 0x000fe40000000f00 */
[----:B------:R-:W-:-:S02]  /*3ed0*/  MOV R150, 0xffffffff ;  /* 0xffffffff00967802 */ /* 0x000fc40000000f00 */
[----:B------:R-:W-:Y:S02]  /*3ee0*/  MOV R140, 0x3f00 ;  /* 0x00003f00008c7802 */ /* 0x000fe40000000f00 */
[----:B01---5:R-:W-:Y:S05]  /*3ef0*/  CALL.REL.NOINC `($__internal_60_$__cuda_sm70_shflsync_bfly_p) ;  /* 0x000003e000007944 */ /* 0x023fea0003c00000 */
[----:B------:R-:W-:Y:S01]  /*3f00*/  FADD.FTZ R221, R142, R221 ;  /* 0x000000dd8edd7221 */ /* 0x000fe20000010000 */
[----:B0-----:R-:W-:Y:S01]  /*3f10*/  HFMA2.MMA R148, -RZ, RZ, 0, 1.1920928955078125e-07 ;  /* 0x00000002ff947435 */ /* 0x001fe200000001ff */
[----:B-1----:R-:W-:Y:S01]  /*3f20*/  FADD.FTZ R220, R220, R143 ;  /* 0x0000008fdcdc7221 */ /* 0x002fe20000010000 */
[----:B------:R-:W-:Y:S02]  /*3f30*/  MOV R145, 0x1f ;  /* 0x0000001f00917802 */ /* 0x000fe40000000f00 */
[----:B------:R-:W-:Y:S02]  /*3f40*/  MOV R150, 0xffffffff ;  /* 0xffffffff00967802 */ /* 0x000fe40000000f00 */
[----:B------:R-:W-:Y:S02]  /*3f50*/  MOV R143, R221 ;  /* 0x000000dd008f7202 */ /* 0x000fe40000000f00 */
[----:B------:R-:W-:Y:S02]  /*3f60*/  MOV R140, 0x3f80 ;  /* 0x00003f80008c7802 */ /* 0x000fe40000000f00 */
[----:B------:R-:W-:Y:S05]  /*3f70*/  CALL.REL.NOINC `($__internal_60_$__cuda_sm70_shflsync_bfly_p) ;  /* 0x0000036000007944 */ /* 0x000fea0003c00000 */
[----:B0-----:R-:W-:Y:S01]  /*3f80*/  HFMA2.MMA R148, -RZ, RZ, 0, 1.1920928955078125e-07 ;  /* 0x00000002ff947435 */ /* 0x001fe200000001ff */
[----:B-1----:R-:W-:-:S02]  /*3f90*/  MOV R142, R143 ;  /* 0x0000008f008e7202 */ /* 0x002fc40000000f00 */
[----:B------:R-:W-:Y:S02]  /*3fa0*/  MOV R143, R220 ;  /* 0x000000dc008f7202 */ /* 0x000fe40000000f00 */
[----:B------:R-:W-:Y:S02]  /*3fb0*/  MOV R145, 0x1f ;  /* 0x0000001f00917802 */ /* 0x000fe40000000f00 */
[----:B------:R-:W-:Y:S02]  /*3fc0*/  MOV R150, 0xffffffff ;  /* 0xffffffff00967802 */ /* 0x000fe40000000f00 */
[----:B------:R-:W-:Y:S02]  /*3fd0*/  MOV R140, 0x3ff0 ;  /* 0x00003ff0008c7802 */ /* 0x000fe40000000f00 */
[----:B------:R-:W-:Y:S05]  /*3fe0*/  CALL.REL.NOINC `($__internal_60_$__cuda_sm70_shflsync_bfly_p) ;  /* 0x000002f000007944 */ /* 0x000fea0003c00000 */
[----:B------:R-:W-:Y:S01]  /*3ff0*/  FADD.FTZ R221, R142, R221 ;  /* 0x000000dd8edd7221 */ /* 0x000fe20000010000 */
[----:B0-----:R-:W-:Y:S01]  /*4000*/  HFMA2.MMA R148, -RZ, RZ, 0, 2.384185791015625e-07 ;  /* 0x00000004ff947435 */ /* 0x001fe200000001ff */
[----:B-1----:R-:W-:Y:S01]  /*4010*/  FADD.FTZ R220, R220, R143 ;  /* 0x0000008fdcdc7221 */ /* 0x002fe20000010000 */
[----:B------:R-:W-:Y:S02]  /*4020*/  MOV R145, 0x1f ;  /* 0x0000001f00917802 */ /* 0x000fe40000000f00 */
[----:B------:R-:W-:-:S02]  /*4030*/  MOV R150, 0xffffffff ;  /* 0xffffffff00967802 */ /* 0x000fc40000000f00 */
[----:B------:R-:W-:Y:S02]  /*4040*/  MOV R143, R221 ;  /* 0x000000dd008f7202 */ /* 0x000fe40000000f00 */
[----:B------:R-:W-:Y:S02]  /*4050*/  MOV R140, 0x4070 ;  /* 0x00004070008c7802 */ /* 0x000fe40000000f00 */
[----:B------:R-:W-:Y:S05]  /*4060*/  CALL.REL.NOINC `($__internal_60_$__cuda_sm70_shflsync_bfly_p) ;  /* 0x0000027000007944 */ /* 0x000fea0003c00000 */
[----:B0-----:R-:W-:Y:S01]  /*4070*/  HFMA2.MMA R148, -RZ, RZ, 0, 2.384185791015625e-07 ;  /* 0x00000004ff947435 */ /* 0x001fe200000001ff */
[----:B-1----:R-:W-:Y:S02]  /*4080*/  MOV R142, R143 ;  /* 0x0000008f008e7202 */ /* 0x002fe40000000f00 */
[----:B------:R-:W-:Y:S02]  /*4090*/  MOV R143, R220 ;  /* 0x000000dc008f7202 */ /* 0x000fe40000000f00 */
[----:B------:R-:W-:Y:S02]  /*40a0*/  MOV R145, 0x1f ;  /* 0x0000001f00917802 */ /* 0x000fe40000000f00 */
[----:B------:R-:W-:Y:S02]  /*40b0*/  MOV R150, 0xffffffff ;  /* 0xffffffff00967802 */ /* 0x000fe40000000f00 */
[----:B------:R-:W-:-:S02]  /*40c0*/  MOV R140, 0x40e0 ;  /* 0x000040e0008c7802 */ /* 0x000fc40000000f00 */
[----:B------:R-:W-:Y:S05]  /*40d0*/  CALL.REL.NOINC `($__internal_60_$__cuda_sm70_shflsync_bfly_p) ;  /* 0x0000020000007944 */ /* 0x000fea0003c00000 */
[----:B------:R-:W-:Y:S01]  /*40e0*/  FADD.FTZ R221, R142, R221 ;  /* 0x000000dd8edd7221 */ /* 0x000fe20000010000 */
[----:B0-----:R-:W-:Y:S01]  /*40f0*/  HFMA2.MMA R148, -RZ, RZ, 0, 4.76837158203125e-07 ;  /* 0x00000008ff947435 */ /* 0x001fe200000001ff */
[----:B-1----:R-:W-:Y:S01]  /*4100*/  FADD.FTZ R146, R220, R143 ;  /* 0x0000008fdc927221 */ /* 0x002fe20000010000 */
[----:B------:R-:W-:-:S02]  /*4110*/  MOV R145, 0x1f ;  /* 0x0000001f00917802 */ /* 0x000fc40000000f00 */
[----:B------:R-:W-:Y:S02]  /*4120*/  MOV R150, 0xffffffff ;  /* 0xffffffff00967802 */ /* 0x000fe40000000f00 */
[----:B------:R-:W-:Y:S02]  /*4130*/  MOV R143, R221 ;  /* 0x000000dd008f7202 */ /* 0x000fe40000000f00 */
[----:B------:R-:W-:Y:S02]  /*4140*/  MOV R140, 0x4160 ;  /* 0x00004160008c7802 */ /* 0x000fe40000000f00 */
[----:B------:R-:W-:Y:S05]  /*4150*/  CALL.REL.NOINC `($__internal_60_$__cuda_sm70_shflsync_bfly_p) ;  /* 0x0000018000007944 */ /* 0x000fea0003c00000 */
[----:B0-----:R-:W-:Y:S01]  /*4160*/  HFMA2.MMA R148, -RZ, RZ, 0, 4.76837158203125e-07 ;  /* 0x00000008ff947435 */ /* 0x001fe200000001ff */
[----:B-1----:R-:W-:Y:S02]  /*4170*/  MOV R142, R143 ;  /* 0x0000008f008e7202 */ /* 0x002fe40000000f00 */
[----:B------:R-:W-:Y:S02]  /*4180*/  MOV R143, R146 ;  /* 0x00000092008f7202 */ /* 0x000fe40000000f00 */
[----:B------:R-:W-:Y:S02]  /*4190*/  MOV R145, 0x1f ;  /* 0x0000001f00917802 */ /* 0x000fe40000000f00 */
[----:B------:R-:W-:-:S02]  /*41a0*/  MOV R150, 0xffffffff ;  /* 0xffffffff00967802 */ /* 0x000fc40000000f00 */
[----:B------:R-:W-:Y:S02]  /*41b0*/  MOV R140, 0x41d0 ;  /* 0x000041d0008c7802 */ /* 0x000fe40000000f00 */
[----:B------:R-:W-:Y:S05]  /*41c0*/  CALL.REL.NOINC `($__internal_60_$__cuda_sm70_shflsync_bfly_p) ;  /* 0x0000011000007944 */ /* 0x000fea0003c00000 */
[----:B------:R-:W-:Y:S01]  /*41d0*/  FADD.FTZ R144, R142, R221 ;  /* 0x000000dd8e907221 */ /* 0x000fe20000010000 */
[----:B0-----:R-:W-:Y:S01]  /*41e0*/  HFMA2.MMA R148, -RZ, RZ, 0, 9.5367431640625e-07 ;  /* 0x00000010ff947435 */ /* 0x001fe200000001ff */
[----:B-1----:R-:W-:Y:S01]  /*41f0*/  FADD.FTZ R146, R146, R143 ;  /* 0x0000008f92927221 */ /* 0x002fe20000010000 */
[----:B------:R-:W-:Y:S02]  /*4200*/  MOV R145, 0x1f ;  /* 0x0000001f00917802 */ /* 0x000fe40000000f00 */
[----:B------:R-:W-:Y:S02]  /*4210*/  MOV R150, 0xffffffff ;  /* 0xffffffff00967802 */ /* 0x000fe40000000f00 */
[----:B------:R-:W-:Y:S02]  /*4220*/  MOV R143, R144 ;  /* 0x00000090008f7202 */ /* 0x000fe40000000f00 */
[----:B------:R-:W-:Y:S02]  /*4230*/  MOV R140, 0x4250 ;  /* 0x00004250008c7802 */ /* 0x000fe40000000f00 */
[----:B------:R-:W-:Y:S05]  /*4240*/  CALL.REL.NOINC `($__internal_60_$__cuda_sm70_shflsync_bfly_p) ;  /* 0x0000009000007944 */ /* 0x000fea0003c00000 */
[----:B0-----:R-:W-:Y:S01]  /*4250*/  HFMA2.MMA R148, -RZ, RZ, 0, 9.5367431640625e-07 ;  /* 0x00000010ff947435 */ /* 0x001fe200000001ff */
[----:B-1----:R-:W-:-:S02]  /*4260*/  MOV R147, R143 ;  /* 0x0000008f00937202 */ /* 0x002fc40000000f00 */
[----:B------:R-:W-:Y:S02]  /*4270*/  MOV R143, R146 ;  /* 0x00000092008f7202 */ /* 0x000fe40000000f00 */
[----:B------:R-:W-:Y:S02]  /*4280*/  MOV R145, 0x1f ;  /* 0x0000001f00917802 */ /* 0x000fe40000000f00 */
[----:B------:R-:W-:Y:S02]  /*4290*/  MOV R150, 0xffffffff ;  /* 0xffffffff00967802 */ /* 0x000fe40000000f00 */
[----:B------:R-:W-:Y:S02]  /*42a0*/  MOV R140, 0x42c0 ;  /* 0x000042c0008c7802 */ /* 0x000fe40000000f00 */
[----:B------:R-:W-:Y:S05]  /*42b0*/  CALL.REL.NOINC `($__internal_60_$__cuda_sm70_shflsync_bfly_p) ;  /* 0x0000002000007944 */ /* 0x000fea0003c00000 */
[----:B-1----:R-:W-:Y:S01]  /*42c0*/  MOV R141, R143 ;  /* 0x0000008f008d7202 */ /* 0x002fe20000000f00 */
[----:B0-----:R-:W-:Y:S05]  /*42d0*/  BRA `(.L_x_4112) ;  /* 0xffffda3000007947 */ /* 0x001fea000383ffff */
        .weak           $__internal_60_$__cuda_sm70_shflsync_bfly_p
        .type           $__internal_60_$__cuda_sm70_shflsync_bfly_p,@function
        .size           $__internal_60_$__cuda_sm70_shflsync_bfly_p,(.L_x_12362 - $__internal_60_$__cuda_sm70_shflsync_bfly_p)
$__internal_60_$__cuda_sm70_shflsync_bfly_p:
[----:B------:R-:W-:Y:S01]  /*42e0*/  HFMA2.MMA R141, -RZ, RZ, 0, 0 ;  /* 0x00000000ff8d7435 */ /* 0x000fe200000001ff */
[----:B------:R-:W-:Y:S04]  /*42f0*/  WARPSYNC R150 ;  /* 0x0000009600007348 */ /* 0x000fe80003800000 */
[----:B------:R0:W1:Y:S01]  /*4300*/  SHFL.BFLY PT, R143, R143, R148, R145 ;  /* 0x0c0000948f8f7389 */ /* 0x00006200000e0091 */
[----:B------:R-:W-:Y:S05]  /*4310*/  RET.REL.NODEC R140 `(_ZN10layer_norm13ln_bwd_kernelINS_13Kernel_traitsI13__nv_bfloat16S2_fS2_fjLj1024ELj1ELj4ELj1ELj16ENS_18Kernel_traits_baseILj1024ES2_S2_fS2_fjLj128EEEEELb0ELb0ELb0ELb0EEEvNS_9BwdParamsE) ;  /* 0xffffbce08c007950 */ /* 0x000fea0003c3ffff */
.L_x_4113:
        /* <DEDUP_REMOVED lines=14> */
.L_x_12362:


//--------------------- .text._ZN10layer_norm13ln_bwd_kernelINS_13Kernel_traitsI13__nv_bfloat16S2_fS2_fjLj1024ELj1ELj4ELj1ELj16ENS_18Kernel_traits_baseILj1024ES2_S2_fS2_fjLj128EEEEELb0ELb0ELb0ELb1EEEvNS_9BwdParamsE --------------------------
	.section	.text._ZN10layer_norm13ln_bwd_kernelINS_13Kernel_traitsI13__nv_bfloat16S2_fS2_fjLj1024ELj1ELj4ELj1ELj16ENS_18Kernel_traits_baseILj1024ES2_S2_fS2_fjLj128EEEEELb0ELb0ELb0ELb1EEEvNS_9BwdParamsE,"ax",@progbits
	.sectioninfo	@"SHI_REGISTERS=246"
	.align	128
        .global         _ZN10layer_norm13ln_bwd_kernelINS_13Kernel_traitsI13__nv_bfloat16S2_fS2_fjLj1024ELj1ELj4ELj1ELj16ENS_18Kernel_traits_baseILj1024ES2_S2_fS2_fjLj128EEEEELb0ELb0ELb0ELb1EEEvNS_9BwdParamsE
        .type           _ZN10layer_norm13ln_bwd_kernelINS_13Kernel_traitsI13__nv_bfloat16S2_fS2_fjLj1024ELj1ELj4ELj1ELj16ENS_18Kernel_traits_baseILj1024ES2_S2_fS2_fjLj128EEEEELb0ELb0ELb0ELb1EEEvNS_9BwdParamsE,@function
        .size           _ZN10layer_norm13ln_bwd_kernelINS_13Kernel_traitsI13__nv_bfloat16S2_fS2_fjLj1024ELj1ELj4ELj1ELj16ENS_18Kernel_traits_baseILj1024ES2_S2_fS2_fjLj128EEEEELb0ELb0ELb0ELb1EEEvNS_9BwdParamsE,(.L_x_12363 - _ZN10layer_norm13ln_bwd_kernelINS_13Kernel_traitsI13__nv_bfloat16S2_fS2_fjLj1024ELj1ELj4ELj1ELj16ENS_18Kernel_traits_baseILj1024ES2_S2_fS2_fjLj128EEEEELb0ELb0ELb0ELb1EEEvNS_9BwdParamsE)
        .other          _ZN10layer_norm13ln_bwd_kernelINS_13Kernel_traitsI13__nv_bfloat16S2_fS2_fjLj1024ELj1ELj4ELj1ELj16ENS_18Kernel_traits_baseILj1024ES2_S2_fS2_fjLj128EEEEELb0ELb0ELb0ELb1EEEvNS_9BwdParamsE,@"STO_CUDA_ENTRY STV_DEFAULT"
_ZN10layer_norm13ln_bwd_kernelINS_13Kernel_traitsI13__nv_bfloat16S2_fS2_fjLj1024ELj1ELj4ELj1ELj16ENS_18Kernel_traits_baseILj1024ES2_S2_fS2_fjLj128EEEEELb0ELb0ELb0ELb1EEEvNS_9BwdParamsE:
.text._ZN10layer_norm13ln_bwd_kernelINS_13Kernel_traitsI13__nv_bfloat16S2_fS2_fjLj1024ELj1ELj4ELj1ELj16ENS_18Kernel_traits_baseILj1024ES2_S2_fS2_fjLj128EEEEELb0ELb0ELb0ELb1EEEvNS_9BwdParamsE:
        /* <DEDUP_REMOVED lines=42> */
.L_x_4115:
[----:B------:R-:W-:-:S04]  /*02a0*/  SHF.L.U32 R2, R0, 0x4, RZ ;  /* 0x0000000400027819 */ /* 0x000fc800000006ff */
[----:B------:R-:W-:-:S04]  /*02b0*/  LOP3.LUT R2, R2, 0x1f0, RZ, 0xc0, !PT ;  /* 0x000001f002027812 */ /* 0x000fc800078ec0ff */
[----:B------:R-:W-:-:S04]  /*02c0*/  IADD3 R2, P0, R2, c[0x0][0x1b0], RZ ;  /* 0x00006c0002027a10 */ /* 0x000fc80007f1e0ff */
[----:B------:R-:W-:-:S05]  /*02d0*/  IADD3.X R3, RZ, c[0x0][0x1b4], RZ, P0, !PT ;  /* 0x00006d00ff037a10 */ /* 0x000fca00007fe4ff */
[----:B------:R0:W2:Y:S04]  /*02e0*/  LDG.E.128 R4, [R2.64] ;  /* 0x0000000402047981 */ /* 0x0000a8000c1e1d00 */
[----:B------:R0:W3:Y:S04]  /*02f0*/  LDG.E.128 R8, [R2.64+0x200] ;  /* 0x0002000402087981 */ /* 0x0000e8000c1e1d00 */
[----:B------:R0:W4:Y:S04]  /*0300*/  LDG.E.128 R12, [R2.64+0x400] ;  /* 0x00040004020c7981 */ /* 0x000128000c1e1d00 */
        /* <DEDUP_REMOVED lines=60> */
[--C-:B-----5:R-:W-:Y:S02]  /*06d0*/  PRMT R153, RZ, 0x5410, R44.reuse ;  /* 0x00005410ff997816 */ /* 0x120fe4000000002c */
[----:B------:R-:W-:Y:S02]  /*06e0*/  PRMT R192, RZ, 0x7610, R44 ;  /* 0x00007610ffc07816 */ /* 0x000fe4000000002c */
[--C-:B------:R-:W-:Y:S02]  /*06f0*/  PRMT R191, RZ, 0x5410, R45.reuse ;  /* 0x00005410ffbf7816 */ /* 0x100fe4000000002d */
[----:B------:R-:W-:Y:S02]  /*0700*/  PRMT R194, RZ, 0x7610, R45 ;  /* 0x00007610ffc27816 */ /* 0x000fe4000000002d */
[--C-:B------:R-:W-:Y:S02]  /*0710*/  PRMT R193, RZ, 0x5410, R46.reuse ;  /* 0x00005410ffc17816 */ /* 0x100fe4000000002e */
[----:B------:R-:W-:-:S02]  /*0720*/  PRMT R196, RZ, 0x7610, R46 ;  /* 0x00007610ffc47816 */ /* 0x000fc4000000002e */
[--C-:B------:R-:W-:Y:S02]  /*0730*/  PRMT R195, RZ, 0x5410, R47.reuse ;  /* 0x00005410ffc37816 */ /* 0x100fe4000000002f */
[----:B-1----:R-:W-:Y:S02]  /*0740*/  PRMT R197, RZ, 0x7610, R47 ;  /* 0x00007610ffc57816 */ /* 0x002fe4000000002f */
.L_x_4121:
[----:B------:R-:W-:Y:S01]  /*0750*/  IMAD R84, R190, c[0x0][0x168], RZ ;  /* 0x00005a00be547a24 */ /* 0x000fe200078e02ff */
[----:B------:R-:W-:Y:S02]  /*0760*/  LOP3.LUT R86, R0, 0x1f, RZ, 0xc0, !PT ;  /* 0x0000001f00567812 */ /* 0x000fe400078ec0ff */
[----:B------:R-:W-:Y:S02]  /*0770*/  MOV R169, 0x4 ;  /* 0x0000000400a97802 */ /* 0x000fe40000000f00 */
[----:B------:R-:W-:Y:S02]  /*0780*/  SHF.R.S32.HI R85, RZ, 0x1f, R84 ;  /* 0x0000001fff557819 */ /* 0x000fe40000011454 */
[----:B------:R-:W-:Y:S01]  /*0790*/  MOV R124, 0x10 ;  /* 0x00000010007c7802 */ /* 0x000fe20000000f00 */
[----:B------:R-:W-:Y:S01]  /*07a0*/  IMAD.WIDE R102, R190, R169, c[0x0][0x1a0] ;  /* 0x00006800be667625 */ /* 0x000fe200078e02a9 */
[----:B------:R-:W-:-:S02]  /*07b0*/  LEA.HI R85, R85, R84, RZ, 0x3 ;  /* 0x0000005455557211 */ /* 0x000fc400078f18ff */
[----:B------:R-:W-:Y:S02]  /*07c0*/  MOV R174, 0x20 ;  /* 0x0000002000ae7802 */ /* 0x000fe40000000f00 */
[----:B------:R-:W-:Y:S01]  /*07d0*/  LEA.HI.SX32 R201, R85, R86, 0x1d ;  /* 0x0000005655c97211 */ /* 0x000fe200078feaff */
[----:B------:R0:W2:Y:S03]  /*07e0*/  LDG.E R203, [R102.64] ;  /* 0x0000000466cb7981 */ /* 0x0000a6000c1e1900 */
[C---:B------:R-:W-:Y:S01]  /*07f0*/  IADD3 R200, R201.reuse, 0x20, RZ ;  /* 0x00000020c9c87810 */ /* 0x040fe20007ffe0ff */
[C---:B------:R-:W-:Y:S01]  /*0800*/  IMAD.WIDE.U32 R88, R201.reuse, R124, c[0x0][0x208] ;  /* 0x00008200c9587625 */ /* 0x040fe200078e007c */
[----:B------:R-:W-:-:S03]  /*0810*/  IADD3 R198, R201, 0x40, RZ ;  /* 0x00000040c9c67810 */ /* 0x000fc60007ffe0ff */
[-C--:B------:R-:W-:Y:S02]  /*0820*/  IMAD.WIDE.U32 R116, R201, R174.reuse, c[0x0][0x188] ;  /* 0x00006200c9747625 */ /* 0x080fe400078e00ae */
[----:B------:R-:W3:Y:S02]  /*0830*/  LDG.E.128 R88, [R88.64] ;  /* 0x0000000458587981 */ /* 0x000ee4000c1e1d00 */
[----:B------:R-:W-:Y:S02]  /*0840*/  IMAD.WIDE.U32 R128, R200, R174, c[0x0][0x188] ;  /* 0x00006200c8807625 */ /* 0x000fe400078e00ae */
[----:B------:R1:W4:Y:S02]  /*0850*/  LDG.E.128 R84, [R116.64] ;  /* 0x0000000474547981 */ /* 0x000324000c1e1d00 */
[C---:B------:R-:W-:Y:S02]  /*0860*/  IMAD.WIDE.U32 R112, R198.reuse, R124, c[0x0][0x208] ;  /* 0x00008200c6707625 */ /* 0x040fe400078e007c */
[----:B------:R0:W4:Y:S02]  /*0870*/  LDG.E.128 R96, [R128.64] ;  /* 0x0000000480607981 */ /* 0x000124000c1e1d00 */
[----:B------:R-:W-:-:S02]  /*0880*/  IMAD.WIDE.U32 R172, R198, R174, c[0x0][0x188] ;  /* 0x00006200c6ac7625 */ /* 0x000fc400078e00ae */
[----:B------:R1:W4:Y:S02]  /*0890*/  LDG.E.128 R92, [R116.64+0x10] ;  /* 0x00001004745c7981 */ /* 0x000324000c1e1d00 */
[----:B------:R-:W-:Y:S02]  /*08a0*/  IMAD.WIDE R168, R190, R169, c[0x0][0x1a8] ;  /* 0x00006a00bea87625 */ /* 0x000fe400078e02a9 */
[----:B------:R0:W4:Y:S04]  /*08b0*/  LDG.E.128 R104, [R128.64+0x10] ;  /* 0x0000100480687981 */ /* 0x000128000c1e1d00 */
[----:B------:R-:W4:Y:S04]  /*08c0*/  LDG.E.128 R112, [R112.64] ;  /* 0x0000000470707981 */ /* 0x000f28000c1e1d00 */
[----:B-1----:R1:W4:Y:S04]  /*08d0*/  LDG.E.128 R116, [R172.64+0x10] ;  /* 0x00001004ac747981 */ /* 0x002328000c1e1d00 */
[----:B------:R0:W4:Y:S01]  /*08e0*/  LDG.E R202, [R168.64] ;  /* 0x00000004a8ca7981 */ /* 0x000122000c1e1900 */
[----:B------:R-:W-:-:S03]  /*08f0*/  IADD3 R199, R201, 0x60, RZ ;  /* 0x00000060c9c77810 */ /* 0x000fc60007ffe0ff */
[----:B------:R1:W4:Y:S02]  /*0900*/  LDG.E.128 R108, [R172.64] ;  /* 0x00000004ac6c7981 */ /* 0x000324000c1e1d00 */
[----:B------:R-:W-:-:S05]  /*0910*/  IMAD.WIDE.U32 R170, R199, R174, c[0x0][0x188] ;  /* 0x00006200c7aa7625 */ /* 0x000fca00078e00ae */
[----:B------:R1:W4:Y:S01]  /*0920*/  LDG.E.128 R120, [R170.64] ;  /* 0x00000004aa787981 */ /* 0x000322000c1e1d00 */
[----:B------:R-:W-:-:S03]  /*0930*/  IMAD.WIDE.U32 R100, R200, R124, c[0x0][0x208] ;  /* 0x00008200c8647625 */ /* 0x000fc600078e007c */
[----:B0-----:R0:W4:Y:S01]  /*0940*/  LDG.E.128 R128, [R170.64+0x10] ;  /* 0x00001004aa807981 */ /* 0x001122000c1e1d00 */
[----:B------:R-:W-:-:S03]  /*0950*/  IMAD.WIDE.U32 R124, R199, R124, c[0x0][0x208] ;  /* 0x00008200c77c7625 */ /* 0x000fc600078e007c */
[----:B------:R-:W4:Y:S04]  /*0960*/  LDG.E.128 R100, [R100.64] ;  /* 0x0000000464647981 */ /* 0x000f28000c1e1d00 */
[----:B------:R-:W4:Y:S01]  /*0970*/  LDG.E.128 R124, [R124.64] ;  /* 0x000000047c7c7981 */ /* 0x000f22000c1e1d00 */
[----:B------:R-:W-:-:S04]  /*0980*/  ISETP.NE.U32.AND P0, PT, RZ, c[0x0][0x1c0], PT ;  /* 0x00007000ff007a0c */ /* 0x000fc80003f05070 */
[----:B------:R-:W-:Y:S02]  /*0990*/  ISETP.NE.AND.EX P0, PT, RZ, c[0x0][0x1c4], PT, P0 ;  /* 0x00007100ff007a0c */ /* 0x000fe40003f05300 */
[----:B-1----:R-:W-:-:S11]  /*09a0*/  SHF.R.S32.HI R173, RZ, 0x1f, R190 ;  /* 0x0000001fffad7819 */ /* 0x002fd600000114be */
[----:B------:R-:W-:-:S04]  /*09b0*/  @P0 LEA R176, P2, R190, c[0x0][0x1c0], 0x1 ;  /* 0x00007000beb00a11 */ /* 0x000fc800078408ff */
[----:B------:R-:W-:-:S05]  /*09c0*/  @P0 LEA.HI.X R177, R190, c[0x0][0x1c4], R173, 0x1, P2 ;  /* 0x00007100beb10a11 */ /* 0x000fca00010f0cad */
[----:B------:R1:W4:Y:S01]  /*09d0*/  @P0 LDG.E.U16 R176, [R176.64] ;  /* 0x00000004b0b00981 */ /* 0x000322000c1e1500 */
[----:B------:R-:W-:-:S04]  /*09e0*/  ISETP.NE.U32.AND P1, PT, RZ, c[0x0][0x218], PT ;  /* 0x00008600ff007a0c */ /* 0x000fc80003f25070 */
[----:B------:R-:W-:-:S13]  /*09f0*/  ISETP.NE.AND.EX P1, PT, RZ, c[0x0][0x21c], PT, P1 ;  /* 0x00008700ff007a0c */ /* 0x000fda0003f25310 */
[----:B------:R-:W-:-:S04]  /*0a00*/  @P1 IMAD.WIDE.U32 R172, R201, R174, c[0x0][0x218] ;  /* 0x00008600c9ac1625 */ /* 0x000fc800078e00ae */
[C---:B0-----:R-:W-:Y:S01]  /*0a10*/  @P1 IMAD.WIDE.U32 R170, R174.reuse, R200, c[0x0][0x218] ;  /* 0x00008600aeaa1625 */ /* 0x041fe200078e00c8 */
[----:B------:R0:W5:Y:S03]  /*0a20*/  @P1 LDG.E.128 R44, [R172.64] ;  /* 0x00000004ac2c1981 */ /* 0x000166000c1e1d00 */
[C---:B------:R-:W-:Y:S01]  /*0a30*/  @P1 IMAD.WIDE.U32 R168, R174.reuse, R198, c[0x0][0x218] ;  /* 0x00008600aea81625 */ /* 0x040fe200078e00c6 */
[----:B------:R0:W5:Y:S03]  /*0a40*/  @P1 LDG.E.128 R48, [R172.64+0x10] ;  /* 0x00001004ac301981 */ /* 0x000166000c1e1d00 */
[----:B------:R-:W-:Y:S01]  /*0a50*/  @P1 IMAD.WIDE.U32 R174, R174, R199, c[0x0][0x218] ;  /* 0x00008600aeae1625 */ /* 0x000fe200078e00c7 */
[----:B------:R0:W5:Y:S04]  /*0a60*/  @P1 LDG.E.128 R52, [R170.64] ;  /* 0x00000004aa341981 */ /* 0x000168000c1e1d00 */
[----:B------:R0:W5:Y:S04]  /*0a70*/  @P1 LDG.E.128 R56, [R170.64+0x10] ;  /* 0x00001004aa381981 */ /* 0x000168000c1e1d00 */
[----:B------:R3:W5:Y:S04]  /*0a80*/  @P1 LDG.E.128 R60, [R168.64] ;  /* 0x00000004a83c1981 */ /* 0x000768000c1e1d00 */
[----:B------:R3:W5:Y:S04]  /*0a90*/  @P1 LDG.E.128 R64, [R168.64+0x10] ;  /* 0x00001004a8401981 */ /* 0x000768000c1e1d00 */
[----:B------:R0:W5:Y:S04]  /*0aa0*/  @P1 LDG.E.128 R68, [R174.64] ;  /* 0x00000004ae441981 */ /* 0x000168000c1e1d00 */
[----:B------:R0:W5:Y:S01]  /*0ab0*/  @P1 LDG.E.128 R72, [R174.64+0x10] ;  /* 0x00001004ae481981 */ /* 0x000162000c1e1d00 */
[----:B------:R-:W-:-:S04]  /*0ac0*/  ISETP.NE.AND P1, PT, R155, RZ, PT ;  /* 0x000000ff9b00720c */ /* 0x000fc80003f25270 */
[----:B--2---:R-:W-:Y:S02]  /*0ad0*/  FSEL R203, R203, RZ, !P1 ;  /* 0x000000ffcbcb7208 */ /* 0x004fe40004800000 */
[----:B---3--:R-:W-:-:S03]  /*0ae0*/  PRMT R169, RZ, 0x5410, R88 ;  /* 0x00005410ffa97816 */ /* 0x008fc60000000058 */
[C---:B----4-:R-:W-:Y:S02]  /*0af0*/  FADD.FTZ R85, -R203.reuse, R85 ;  /* 0x00000055cb557221 */ /* 0x050fe40000010100 */
[C---:B0-----:R-:W-:Y:S02]  /*0b00*/  FADD.FTZ R173, -R203.reuse, R86 ;  /* 0x00000056cbad7221 */ /* 0x041fe40000010100 */
[C---:B-1----:R-:W-:Y:S01]  /*0b10*/  FADD.FTZ R177, -R203.reuse, R84 ;  /* 0x00000054cbb17221 */ /* 0x042fe20000010100 */
[----:B------:R-:W-:Y:S01]  /*0b20*/  PRMT R171, RZ, 0x7610, R88 ;  /* 0x00007610ffab7816 */ /* 0x000fe20000000058 */
[C---:B------:R-:W-:Y:S01]  /*0b30*/  FADD.FTZ R209, -R203.reuse, R96 ;  /* 0x00000060cbd17221 */ /* 0x040fe20000010100 */
[----:B------:R-:W-:Y:S01]  /*0b40*/  PRMT R84, RZ, 0x5410, R89 ;  /* 0x00005410ff547816 */ /* 0x000fe20000000059 */
[C---:B------:R-:W-:Y:S01]  /*0b50*/  FADD.FTZ R219, -R203.reuse, R106 ;  /* 0x0000006acbdb7221 */ /* 0x040fe20000010100 */
[--C-:B------:R-:W-:Y:S02]  /*0b60*/  PRMT R229, RZ, 0x5410, R115.reuse ;  /* 0x00005410ffe57816 */ /* 0x100fe40000000073 */
[----:B------:R-:W-:Y:S01]  /*0b70*/  PRMT R96, RZ, 0x7610, R115 ;  /* 0x00007610ff607816 */ /* 0x000fe20000000073 */
[----:B------:R-:W-:-:S02]  /*0b80*/  FADD.FTZ R115, -R203, R116 ;  /* 0x00000074cb737221 */ /* 0x000fc40000010100 */
[----:B------:R-:W-:Y:S02]  /*0b90*/  FMUL.FTZ R116, R189, R169 ;  /* 0x000000a9bd747220 */ /* 0x000fe40000410000 */
[C---:B------:R-:W-:Y:S02]  /*0ba0*/  FMUL.FTZ R106, R202.reuse, R85 ;  /* 0x00000055ca6a7220 */ /* 0x040fe40000410000 */
[C---:B------:R-:W-:Y:S02]  /*0bb0*/  FMUL.FTZ R173, R202.reuse, R173 ;  /* 0x000000adcaad7220 */ /* 0x040fe40000410000 */
[----:B------:R-:W-:Y:S02]  /*0bc0*/  FMUL.FTZ R177, R202, R177 ;  /* 0x000000b1cab17220 */ /* 0x000fe40000410000 */
[C---:B------:R-:W-:Y:S02]  /*0bd0*/  FADD.FTZ R231, -R203.reuse, R118 ;  /* 0x00000076cbe77221 */ /* 0x040fe40000010100 */
[----:B------:R-:W-:-:S02]  /*0be0*/  FADD.FTZ R87, -R203, R87 ;  /* 0x00000057cb577221 */ /* 0x000fc40000010100 */
[----:B------:R-:W-:Y:S02]  /*0bf0*/  FADD.FTZ R150, R171, R150 ;  /* 0x00000096ab967221 */ /* 0x000fe40000010000 */
[-C--:B------:R-:W-:Y:S02]  /*0c00*/  FFMA.FTZ R151, R106, R171.reuse, R151 ;  /* 0x000000ab6a977223 */ /* 0x080fe40000010097 */
[----:B------:R-:W-:Y:S02]  /*0c10*/  FADD.FTZ R148, R84, R148 ;  /* 0x0000009454947221 */ /* 0x000fe40000010000 */
[-C--:B------:R-:W-:Y:S02]  /*0c20*/  FFMA.FTZ R149, R173, R84.reuse, R149 ;  /* 0x00000054ad957223 */ /* 0x080fe40000010095 */
[----:B------:R-:W-:Y:S02]  /*0c30*/  FMUL.FTZ R118, R187, R84 ;  /* 0x00000054bb767220 */ /* 0x000fe40000410000 */
[----:B------:R-:W-:-:S02]  /*0c40*/  FMUL.FTZ R171, R188, R171 ;  /* 0x000000abbcab7220 */ /* 0x000fc40000410000 */
[----:B------:R-:W-:Y:S02]  /*0c50*/  FADD.FTZ R84, RZ, R116 ;  /* 0x00000074ff547221 */ /* 0x000fe40000010000 */
[----:B------:R-:W-:Y:S01]  /*0c60*/  FFMA.FTZ R85, R177, R116, RZ ;  /* 0x00000074b1557223 */ /* 0x000fe200000100ff */
[----:B------:R-:W-:Y:S01]  /*0c70*/  PRMT R89, RZ, 0x7610, R89 ;  /* 0x00007610ff597816 */ /* 0x000fe20000000059 */
[C---:B------:R-:W-:Y:S02]  /*0c80*/  FADD.FTZ R223, -R203.reuse, R110 ;  /* 0x0000006ecbdf7221 */ /* 0x040fe40000010100 */
[----:B------:R-:W-:Y:S02]  /*0c90*/  FMUL.FTZ R110, R202, R87 ;  /* 0x00000057ca6e7220 */ /* 0x000fe40000410000 */
[----:B------:R-:W-:Y:S02]  /*0ca0*/  FADD.FTZ R87, R84, R171 ;  /* 0x000000ab54577221 */ /* 0x000fe40000010000 */
[----:B------:R-:W-:Y:S01]  /*0cb0*/  FFMA.FTZ R85, R106, R171, R85 ;  /* 0x000000ab6a557223 */ /* 0x000fe20000010055 */
[----:B------:R-:W-:Y:S01]  /*0cc0*/  PRMT R175, RZ, 0x5410, R90 ;  /* 0x00005410ffaf7816 */ /* 0x000fe2000000005a */
[----:B------:R-:W-:Y:S01]  /*0cd0*/  FADD.FTZ R93, -R203, R93 ;  /* 0x0000005dcb5d7221 */ /* 0x000fe20000010100 */
[--C-:B------:R-:W-:Y:S01]  /*0ce0*/  PRMT R205, RZ, 0x5410, R91.reuse ;  /* 0x00005410ffcd7816 */ /* 0x100fe2000000005b */
[----:B------:R-:W-:Y:S01]  /*0cf0*/  FADD.FTZ R146, R89, R146 ;  /* 0x0000009259927221 */ /* 0x000fe20000010000 */
[----:B------:R-:W-:Y:S01]  /*0d00*/  PRMT R86, RZ, 0x7610, R91 ;  /* 0x00007610ff567816 */ /* 0x000fe2000000005b */
[----:B------:R-:W-:-:S02]  /*0d10*/  FFMA.FTZ R147, R110, R89, R147 ;  /* 0x000000596e937223 */ /* 0x000fc40000010093 */
[----:B------:R-:W-:Y:S02]  /*0d20*/  FADD.FTZ R91, -R203, R92 ;  /* 0x0000005ccb5b7221 */ /* 0x000fe40000010100 */
[----:B------:R-:W-:Y:S02]  /*0d30*/  FMUL.FTZ R89, R186, R89 ;  /* 0x00000059ba597220 */ /* 0x000fe40000410000 */
[----:B------:R-:W-:Y:S02]  /*0d40*/  FADD.FTZ R84, R87, R118 ;  /* 0x0000007657547221 */ /* 0x000fe40000010000 */
[----:B------:R-:W-:Y:S01]  /*0d50*/  FFMA.FTZ R85, R173, R118, R85 ;  /* 0x00000076ad557223 */ /* 0x000fe20000010055 */
[----:B------:R-:W-:Y:S01]  /*0d60*/  PRMT R90, RZ, 0x7610, R90 ;  /* 0x00007610ff5a7816 */ /* 0x000fe2000000005a */
[----:B------:R-:W-:Y:S02]  /*0d70*/  FADD.FTZ R233, -R203, R120 ;  /* 0x00000078cbe97221 */ /* 0x000fe40000010100 */
        /* <DEDUP_REMOVED lines=12> */
[----:B------:R-:W-:-:S02]  /*0e40*/  FADD.FTZ R235, -R203, R122 ;  /* 0x0000007acbeb7221 */ /* 0x000fc40000010100 */
[C---:B------:R-:W-:Y:S02]  /*0e50*/  FMUL.FTZ R95, R202.reuse, R95 ;  /* 0x0000005fca5f7220 */ /* 0x040fe40000410000 */
[----:B------:R-:W-:Y:S02]  /*0e60*/  FMUL.FTZ R207, R202, R207 ;  /* 0x000000cfcacf7220 */ /* 0x000fe40000410000 */
[----:B------:R-:W-:Y:S02]  /*0e70*/  FMUL.FTZ R122, R183, R205 ;  /* 0x000000cdb77a7220 */ /* 0x000fe40000410000 */
[----:B------:R-:W-:Y:S02]  /*0e80*/  FADD.FTZ R87, R87, R90 ;  /* 0x0000005a57577221 */ /* 0x000fe40000010000 */
[----:B------:R-:W-:Y:S01]  /*0e90*/  FFMA.FTZ R85, R93, R90, R85 ;  /* 0x0000005a5d557223 */ /* 0x000fe20000010055 */
[----:B------:R-:W-:Y:S01]  /*0ea0*/  PRMT R213, RZ, 0x5410, R100 ;  /* 0x00005410ffd57816 */ /* 0x000fe20000000064 */
[----:B------:R-:W-:Y:S01]  /*0eb0*/  FADD.FTZ R97, -R203, R97 ;  /* 0x00000061cb617221 */ /* 0x000fe20000010100 */
        /* <DEDUP_REMOVED lines=8> */
[C---:B------:R-:W-:Y:S01]  /*0f40*/  FADD.FTZ R103, -R203.reuse, R104 ;  /* 0x00000068cb677221 */ /* 0x040fe20000010100 */
[--C-:B------:R-:W-:Y:S01]  /*0f50*/  PRMT R241, RZ, 0x5410, R127.reuse ;  /* 0x00005410fff17816 */ /* 0x100fe2000000007f */
[----:B------:R-:W-:Y:S01]  /*0f60*/  FMUL.FTZ R97, R202, R97 ;  /* 0x00000061ca617220 */ /* 0x000fe20000410000 */
        /* <DEDUP_REMOVED lines=15> */
[----:B------:R-:W-:-:S02]  /*1060*/  FADD.FTZ R243, -R203, R130 ;  /* 0x00000082cbf37221 */ /* 0x000fc40000010100 */
[C---:B------:R-:W-:Y:S02]  /*1070*/  FMUL.FTZ R99, R202.reuse, R99 ;  /* 0x00000063ca637220 */ /* 0x040fe40000410000 */
        /* <DEDUP_REMOVED lines=22> */
[----:B------:R-:W-:Y:S02]  /*11e0*/  FFMA.FTZ R84, R103, R168, R84 ;  /* 0x000000a867547223 */ /* 0x000fe40000010054 */
        /* <DEDUP_REMOVED lines=147> */
.L_x_4122:
        /* <DEDUP_REMOVED lines=18> */
.L_x_4123:
[----:B--2---:R-:W-:Y:S01]  /*1c40*/  FADD.FTZ R218, R218, R113 ;  /* 0x00000071dada7221 */ /* 0x004fe20000010000 */
[----:B------:R-:W-:Y:S01]  /*1c50*/  ISETP.NE.U32.AND P0, PT, RZ, c[0x0][0x218], PT ;  /* 0x00008600ff007a0c */ /* 0x000fe20003f05070 */
[----:B-1----:R-:W-:Y:S01]  /*1c60*/  FADD.FTZ R84, R84, R125 ;  /* 0x0000007d54547221 */ /* 0x002fe20000010000 */
[----:B------:R-:W-:Y:S01]  /*1c70*/  ISETP.NE.U32.AND P2, PT, RZ, c[0x0][0x258], PT ;  /* 0x00009600ff007a0c */ /* 0x000fe20003f45070 */
[----:B------:R-:W-:Y:S01]  /*1c80*/  FMUL.FTZ R218, R218, c[0x0][0x1e0] ;  /* 0x00007800dada7a20 */ /* 0x000fe20000410000 */
[----:B------:R-:W-:Y:S01]  /*1c90*/  ISETP.NE.AND.EX P0, PT, RZ, c[0x0][0x21c], PT, P0 ;  /* 0x00008700ff007a0c */ /* 0x000fe20003f05300 */
[----:B------:R-:W-:Y:S01]  /*1ca0*/  FMUL.FTZ R84, R84, c[0x0][0x1e0] ;  /* 0x0000780054547a20 */ /* 0x000fe20000410000 */
[----:B------:R-:W-:Y:S02]  /*1cb0*/  ISETP.NE.AND.EX P2, PT, RZ, c[0x0][0x25c], PT, P2 ;  /* 0x00009700ff007a0c */ /* 0x000fe40003f45320 */
[----:B0-----:R-:W-:Y:S02]  /*1cc0*/  FSEL R113, R218, RZ, !P1 ;  /* 0x000000ffda717208 */ /* 0x001fe40004800000 */
[----:B------:R-:W-:-:S03]  /*1cd0*/  ISETP.NE.U32.AND P1, PT, RZ, c[0x0][0x258], PT ;  /* 0x00009600ff007a0c */ /* 0x000fc60003f25070 */
[-CC-:B------:R-:W-:Y:S01]  /*1ce0*/  FFMA.FTZ R177, R177, R84.reuse, R113.reuse ;  /* 0x00000054b1b17223 */ /* 0x180fe20000010071 */
[----:B------:R-:W-:Y:S01]  /*1cf0*/  ISETP.NE.AND.EX P1, PT, RZ, c[0x0][0x25c], PT, P1 ;  /* 0x00009700ff007a0c */ /* 0x000fe20003f25310 */
[-C--:B------:R-:W-:Y:S02]  /*1d00*/  FFMA.FTZ R106, R106, R84.reuse, R113 ;  /* 0x000000546a6a7223 */ /* 0x080fe40000010071 */
[----:B------:R-:W-:Y:S02]  /*1d10*/  FADD.FTZ R177, R116, -R177 ;  /* 0x800000b174b17221 */ /* 0x000fe40000010000 */
[----:B------:R-:W-:Y:S02]  /*1d20*/  FADD.FTZ R171, R171, -R106 ;  /* 0x8000006aabab7221 */ /* 0x000fe40000010000 */
        /* <DEDUP_REMOVED lines=30> */
[C---:B------:R-:W-:Y:S02]  /*1f10*/  FMUL.FTZ R177, R202.reuse, R177 ;  /* 0x000000b1cab17220 */ /* 0x040fe40000410000 */
[----:B------:R-:W-:-:S02]  /*1f20*/  FMUL.FTZ R84, R202, R171 ;  /* 0x000000abca547220 */ /* 0x000fc40000410000 */
[----:B------:R-:W-:Y:S02]  /*1f30*/  FADD.FTZ R173, R118, -R173 ;  /* 0x800000ad76ad7221 */ /* 0x000fe40000010000 */
[----:B------:R-:W-:Y:S02]  /*1f40*/  FADD.FTZ R89, R89, -R110 ;  /* 0x8000006e59597221 */ /* 0x000fe40000010000 */
[----:B-----5:R-:W-:Y:S02]  /*1f50*/  @P0 FADD.FTZ R177, R44, R177 ;  /* 0x000000b12cb10221 */ /* 0x020fe40000010000 */
[----:B------:R-:W-:Y:S02]  /*1f60*/  @P0 FADD.FTZ R84, R45, R84 ;  /* 0x000000542d540221 */ /* 0x000fe40000010000 */
[----:B------:R-:W-:Y:S02]  /*1f70*/  FADD.FTZ R99, R88, -R99 ;  /* 0x8000006358637221 */ /* 0x000fe40000010000 */
[----:B------:R-:W-:-:S02]  /*1f80*/  FADD.FTZ R113, R94, -R85 ;  /* 0x800000555e717221 */ /* 0x000fc40000010000 */
[----:B------:R-:W-:Y:S02]  /*1f90*/  FADD.FTZ R125, R96, -R125 ;  /* 0x8000007d607d7221 */ /* 0x000fe40000010000 */
[C---:B------:R-:W-:Y:S02]  /*1fa0*/  FMUL.FTZ R173, R202.reuse, R173 ;  /* 0x000000adcaad7220 */ /* 0x040fe40000410000 */
[----:B------:R-:W-:Y:S02]  /*1fb0*/  FMUL.FTZ R96, R202, R89 ;  /* 0x00000059ca607220 */ /* 0x000fe40000410000 */
[-C--:B------:R-:W-:Y:S02]  /*1fc0*/  FMUL.FTZ R88, R177, R108.reuse ;  /* 0x0000006cb1587220 */ /* 0x080fe40000410000 */
[----:B------:R-:W-:Y:S02]  /*1fd0*/  FMUL.FTZ R85, R84, R108 ;  /* 0x0000006c54557220 */ /* 0x000fe40000410000 */
[----:B------:R-:W-:-:S02]  /*1fe0*/  FADD.FTZ R91, R120, -R91 ;  /* 0x8000005b785b7221 */ /* 0x000fc40000010000 */
[----:B------:R-:W-:Y:S01]  /*1ff0*/  FADD.FTZ R93, R90, -R93 ;  /* 0x8000005d5a5d7221 */ /* 0x000fe20000010000 */
[----:B------:R-:W-:Y:S01]  /*2000*/  F2FP.BF16.PACK_AB R88, R85, R88 ;  /* 0x000000585558723e */ /* 0x000fe200000010ff */
[----:B------:R-:W-:Y:S02]  /*2010*/  FADD.FTZ R207, R122, -R207 ;  /* 0x800000cf7acf7221 */ /* 0x000fe40000010000 */
[----:B------:R-:W-:Y:S02]  /*2020*/  FADD.FTZ R95, R86, -R95 ;  /* 0x8000005f565f7221 */ /* 0x000fe40000010000 */
[----:B------:R-:W-:Y:S02]  /*2030*/  @P0 FADD.FTZ R173, R46, R173 ;  /* 0x000000ad2ead0221 */ /* 0x000fe40000010000 */
[----:B------:R-:W-:Y:S02]  /*2040*/  @P0 FADD.FTZ R96, R47, R96 ;  /* 0x000000602f600221 */ /* 0x000fe40000010000 */
[----:B------:R-:W-:Y:S01]  /*2050*/  FADD.FTZ R105, R102, -R105 ;  /* 0x8000006966697221 */ /* 0x000fe20000010000 */
[----:B------:R-:W-:Y:S01]  /*2060*/  SEL R94, R173, R78, P2 ;  /* 0x0000004ead5e7207 */ /* 0x000fe20001000000 */
[----:B------:R-:W-:-:S02]  /*2070*/  FADD.FTZ R123, R98, -R123 ;  /* 0x8000007b627b7221 */ /* 0x000fc40000010000 */
[C---:B------:R-:W-:Y:S02]  /*2080*/  FMUL.FTZ R85, R202.reuse, R91 ;  /* 0x0000005bca557220 */ /* 0x040fe40000410000 */
[----:B------:R-:W-:Y:S01]  /*2090*/  FMUL.FTZ R98, R202, R93 ;  /* 0x0000005dca627220 */ /* 0x000fe20000410000 */
[----:B------:R-:W-:Y:S01]  /*20a0*/  SEL R93, R84, R77, P2 ;  /* 0x0000004d545d7207 */ /* 0x000fe20001000000 */
[C---:B------:R-:W-:Y:S02]  /*20b0*/  FMUL.FTZ R207, R202.reuse, R207 ;  /* 0x000000cfcacf7220 */ /* 0x040fe40000410000 */
[----:B------:R-:W-:Y:S01]  /*20c0*/  FMUL.FTZ R102, R202, R95 ;  /* 0x0000005fca667220 */ /* 0x000fe20000410000 */
[----:B------:R-:W-:Y:S01]  /*20d0*/  SEL R95, R96, R79, P2 ;  /* 0x0000004f605f7207 */ /* 0x000fe20001000000 */
[----:B------:R-:W-:Y:S02]  /*20e0*/  FADD.FTZ R209, R128, -R209 ;  /* 0x800000d180d17221 */ /* 0x000fe40000010000 */
[----:B------:R-:W-:Y:S01]  /*20f0*/  FADD.FTZ R97, R100, -R97 ;  /* 0x8000006164617221 */ /* 0x000fe20000010000 */
[----:B------:R-:W-:Y:S01]  /*2100*/  @P1 MOV R100, 0x20 ;  /* 0x0000002000641802 */ /* 0x000fe20000000f00 */
[----:B------:R-:W-:-:S02]  /*2110*/  FMUL.FTZ R89, R173, R108 ;  /* 0x0000006cad597220 */ /* 0x000fc40000410000 */
[----:B------:R-:W-:Y:S02]  /*2120*/  FMUL.FTZ R86, R96, R108 ;  /* 0x0000006c60567220 */ /* 0x000fe40000410000 */
[----:B------:R-:W-:Y:S01]  /*2130*/  FADD.FTZ R111, R112, -R109 ;  /* 0x8000006d706f7221 */ /* 0x000fe20000010000 */
[----:B------:R-:W-:Y:S01]  /*2140*/  HFMA2.MMA R109, -RZ, RZ, 0, 9.5367431640625e-07 ;  /* 0x00000010ff6d7435 */ /* 0x000fe200000001ff */
[----:B------:R-:W-:Y:S01]  /*2150*/  @P0 FADD.FTZ R85, R48, R85 ;  /* 0x0000005530550221 */ /* 0x000fe20000010000 */
[----:B------:R-:W-:Y:S01]  /*2160*/  F2FP.BF16.PACK_AB R89, R86, R89 ;  /* 0x000000595659723e */ /* 0x000fe200000010ff */
[----:B------:R-:W-:Y:S02]  /*2170*/  @P0 FADD.FTZ R98, R49, R98 ;  /* 0x0000006231620221 */ /* 0x000fe40000010000 */
[----:B------:R-:W-:Y:S01]  /*2180*/  @P0 FADD.FTZ R207, R50, R207 ;  /* 0x000000cf32cf0221 */ /* 0x000fe20000010000 */
[----:B------:R-:W-:Y:S01]  /*2190*/  SEL R96, R85, R80, P2 ;  /* 0x0000005055607207 */ /* 0x000fe20001000000 */
[----:B------:R-:W-:-:S02]  /*21a0*/  @P0 FADD.FTZ R102, R51, R102 ;  /* 0x0000006633660221 */ /* 0x000fc40000010000 */
[----:B------:R-:W-:Y:S02]  /*21b0*/  FADD.FTZ R119, R114, -R101 ;  /* 0x8000006572777221 */ /* 0x000fe40000010000 */
[C---:B------:R-:W-:Y:S02]  /*21c0*/  FMUL.FTZ R209, R202.reuse, R209 ;  /* 0x000000d1cad17220 */ /* 0x040fe40000410000 */
[----:B------:R-:W-:Y:S01]  /*21d0*/  FMUL.FTZ R114, R202, R97 ;  /* 0x00000061ca727220 */ /* 0x000fe20000410000 */
[----:B------:R-:W-:Y:S01]  /*21e0*/  SEL R97, R98, R81, P2 ;  /* 0x0000005162617207 */ /* 0x000fe20001000000 */
[----:B------:R-:W-:Y:S02]  /*21f0*/  FADD.FTZ R131, R87, -R216 ;  /* 0x800000d857837221 */ /* 0x000fe40000010000 */
[----:B------:R-:W-:Y:S02]  /*2200*/  FADD.FTZ R211, R130, -R211 ;  /* 0x800000d382d37221 */ /* 0x000fe40000010000 */
[----:B------:R-:W-:-:S02]  /*2210*/  FADD.FTZ R103, R168, -R103 ;  /* 0x80000067a8677221 */ /* 0x000fc40000010000 */
[----:B------:R-:W-:Y:S02]  /*2220*/  FADD.FTZ R219, R170, -R219 ;  /* 0x800000dbaadb7221 */ /* 0x000fe40000010000 */
[----:B------:R-:W-:Y:S01]  /*2230*/  FADD.FTZ R107, R92, -R107 ;  /* 0x8000006b5c6b7221 */ /* 0x000fe20000010000 */
[----:B------:R-:W-:Y:S01]  /*2240*/  SEL R92, R177, R76, P2 ;  /* 0x0000004cb15c7207 */ /* 0x000fe20001000000 */
[-C--:B------:R-:W-:Y:S02]  /*2250*/  FMUL.FTZ R90, R85, R108.reuse ;  /* 0x0000006c555a7220 */ /* 0x080fe40000410000 */
[----:B------:R-:W-:Y:S01]  /*2260*/  FMUL.FTZ R87, R98, R108 ;  /* 0x0000006c62577220 */ /* 0x000fe20000410000 */
[C---:B------:R-:W-:Y:S01]  /*2270*/  SEL R98, R207.reuse, R82, P2 ;  /* 0x00000052cf627207 */ /* 0x040fe20001000000 */
[-C--:B------:R-:W-:Y:S02]  /*2280*/  FMUL.FTZ R91, R207, R108.reuse ;  /* 0x0000006ccf5b7220 */ /* 0x080fe40000410000 */
[----:B------:R-:W-:Y:S01]  /*2290*/  FMUL.FTZ R86, R102, R108 ;  /* 0x0000006c66567220 */ /* 0x000fe20000410000 */
[----:B------:R-:W-:Y:S01]  /*22a0*/  F2FP.BF16.PACK_AB R90, R87, R90 ;  /* 0x0000005a575a723e */ /* 0x000fe200000010ff */
[----:B------:R-:W-:-:S02]  /*22b0*/  @P0 FADD.FTZ R209, R52, R209 ;  /* 0x000000d134d10221 */ /* 0x000fc40000010000 */
[----:B------:R-:W-:Y:S01]  /*22c0*/  @P0 FADD.FTZ R114, R53, R114 ;  /* 0x0000007235720221 */ /* 0x000fe20000010000 */
[----:B------:R-:W-:Y:S01]  /*22d0*/  F2FP.BF16.PACK_AB R91, R86, R91 ;  /* 0x0000005b565b723e */ /* 0x000fe200000010ff */
[----:B------:R-:W-:Y:S02]  /*22e0*/  FADD.FTZ R117, R204, -R115 ;  /* 0x80000073cc757221 */ /* 0x000fe40000010000 */
[C---:B------:R-:W-:Y:S02]  /*22f0*/  FMUL.FTZ R211, R202.reuse, R211 ;  /* 0x000000d3cad37220 */ /* 0x040fe40000410000 */
[----:B------:R-:W-:Y:S01]  /*2300*/  FMUL.FTZ R116, R202, R99 ;  /* 0x00000063ca747220 */ /* 0x000fe20000410000 */
[----:B------:R-:W-:Y:S01]  /*2310*/  SEL R99, R102, R83, P2 ;  /* 0x0000005366637207 */ /* 0x000fe20001000000 */
[C---:B------:R-:W-:Y:S02]  /*2320*/  FMUL.FTZ R115, R202.reuse, R103 ;  /* 0x00000067ca737220 */ /* 0x040fe40000410000 */
[C---:B------:R-:W-:Y:S01]  /*2330*/  FMUL.FTZ R118, R202.reuse, R105 ;  /* 0x00000069ca767220 */ /* 0x040fe20000410000 */
[----:B------:R-:W-:Y:S01]  /*2340*/  @P1 MOV R105, 0x20 ;  /* 0x0000002000691802 */ /* 0x000fe20000000f00 */
[----:B------:R-:W-:-:S02]  /*2350*/  FMUL.FTZ R219, R202, R219 ;  /* 0x000000dbcadb7220 */ /* 0x000fc40000410000 */
[----:B------:R-:W-:Y:S01]  /*2360*/  FMUL.FTZ R120, R202, R107 ;  /* 0x0000006bca787220 */ /* 0x000fe20000410000 */
[----:B------:R-:W-:Y:S01]  /*2370*/  @P1 MOV R107, 0x20 ;  /* 0x00000020006b1802 */ /* 0x000fe20000000f00 */
[----:B------:R-:W-:-:S04]  /*2380*/  @P1 IMAD.WIDE.U32 R100, R201, R100, c[0x0][0x258] ;  /* 0x00009600c9641625 */ /* 0x000fc800078e0064 */
[----:B------:R-:W-:Y:S01]  /*2390*/  IMAD.WIDE.U32 R86, R201, R109, c[0x0][0x248] ;  /* 0x00009200c9567625 */ /* 0x000fe200078e006d */
[----:B------:R0:W-:Y:S03]  /*23a0*/  @P1 STG.E.128 [R100.64], R92 ;  /* 0x0000005c64001986 */ /* 0x0001e6000c101d04 */
[-C--:B------:R-:W-:Y:S01]  /*23b0*/  FMUL.FTZ R84, R209, R108.reuse ;  /* 0x0000006cd1547220 */ /* 0x080fe20000410000 */
[----:B------:R-:W-:Y:S01]  /*23c0*/  @P1 STG.E.128 [R100.64+0x10], R96 ;  /* 0x0000106064001986 */ /* 0x000fe2000c101d04 */
[----:B------:R-:W-:Y:S02]  /*23d0*/  FMUL.FTZ R85, R114, R108 ;  /* 0x0000006c72557220 */ /* 0x000fe40000410000 */
[----:B------:R-:W-:Y:S01]  /*23e0*/  @P0 FADD.FTZ R211, R54, R211 ;  /* 0x000000d336d30221 */ /* 0x000fe20000010000 */
[----:B------:R1:W-:Y:S01]  /*23f0*/  STG.E.128 [R86.64], R88 ;  /* 0x0000005856007986 */ /* 0x0003e2000c101d04 */
[----:B------:R-:W-:Y:S01]  /*2400*/  @P0 FADD.FTZ R116, R55, R116 ;  /* 0x0000007437740221 */ /* 0x000fe20000010000 */
[----:B------:R-:W-:Y:S01]  /*2410*/  F2FP.BF16.PACK_AB R84, R85, R84 ;  /* 0x000000545554723e */ /* 0x000fe200000010ff */
[----:B------:R-:W-:-:S02]  /*2420*/  @P0 FADD.FTZ R115, R56, R115 ;  /* 0x0000007338730221 */ /* 0x000fc40000010000 */
[----:B------:R-:W-:Y:S02]  /*2430*/  @P0 FADD.FTZ R118, R57, R118 ;  /* 0x0000007639760221 */ /* 0x000fe40000010000 */
[----:B------:R-:W-:Y:S02]  /*2440*/  @P0 FADD.FTZ R219, R58, R219 ;  /* 0x000000db3adb0221 */ /* 0x000fe40000010000 */
[----:B------:R-:W-:Y:S02]  /*2450*/  @P0 FADD.FTZ R120, R59, R120 ;  /* 0x000000783b780221 */ /* 0x000fe40000010000 */
[----:B------:R-:W-:Y:S01]  /*2460*/  FMUL.FTZ R85, R211, R108 ;  /* 0x0000006cd3557220 */ /* 0x000fe20000410000 */
[----:B0-----:R-:W-:Y:S01]  /*2470*/  SEL R94, R219, R82, P2 ;  /* 0x00000052db5e7207 */ /* 0x001fe20001000000 */
[-C--:B------:R-:W-:Y:S01]  /*2480*/  FMUL.FTZ R92, R116, R108.reuse ;  /* 0x0000006c745c7220 */ /* 0x080fe20000410000 */
[----:B------:R-:W-:Y:S01]  /*2490*/  SEL R95, R120, R83, P2 ;  /* 0x00000053785f7207 */ /* 0x000fe20001000000 */
[----:B------:R-:W-:-:S02]  /*24a0*/  FMUL.FTZ R93, R115, R108 ;  /* 0x0000006c735d7220 */ /* 0x000fc40000410000 */
[----:B------:R-:W-:Y:S01]  /*24b0*/  FADD.FTZ R231, R206, -R231 ;  /* 0x800000e7cee77221 */ /* 0x000fe20000010000 */
[----:B------:R-:W-:Y:S01]  /*24c0*/  F2FP.BF16.PACK_AB R85, R92, R85 ;  /* 0x000000555c55723e */ /* 0x000fe200000010ff */
[-C--:B-1----:R-:W-:Y:S01]  /*24d0*/  FMUL.FTZ R86, R118, R108.reuse ;  /* 0x0000006c76567220 */ /* 0x082fe20000410000 */
[----:B------:R-:W-:Y:S01]  /*24e0*/  SEL R89, R114, R77, P2 ;  /* 0x0000004d72597207 */ /* 0x000fe20001000000 */
[----:B------:R-:W-:Y:S01]  /*24f0*/  FMUL.FTZ R87, R219, R108 ;  /* 0x0000006cdb577220 */ /* 0x000fe20000410000 */
[----:B------:R-:W-:Y:S01]  /*2500*/  SEL R90, R211, R78, P2 ;  /* 0x0000004ed35a7207 */ /* 0x000fe20001000000 */
[----:B------:R-:W-:Y:S01]  /*2510*/  FMUL.FTZ R88, R120, R108 ;  /* 0x0000006c78587220 */ /* 0x000fe20000410000 */
[----:B------:R-:W-:Y:S01]  /*2520*/  F2FP.BF16.PACK_AB R86, R86, R93 ;  /* 0x0000005d5656723e */ /* 0x000fe200000010ff */
[----:B------:R-:W-:Y:S01]  /*2530*/  FADD.FTZ R221, R172, -R221 ;  /* 0x800000ddacdd7221 */ /* 0x000fe20000010000 */
[----:B------:R-:W-:Y:S01]  /*2540*/  SEL R91, R116, R79, P2 ;  /* 0x0000004f745b7207 */ /* 0x000fe20001000000 */
[----:B------:R-:W-:Y:S01]  /*2550*/  FADD.FTZ R121, R124, -R121 ;  /* 0x800000797c797221 */ /* 0x000fe20000010000 */
[----:B------:R-:W-:Y:S01]  /*2560*/  F2FP.BF16.PACK_AB R87, R88, R87 ;  /* 0x000000575857723e */ /* 0x000fe200000010ff */
[C---:B------:R-:W-:Y:S01]  /*2570*/  FMUL.FTZ R122, R202.reuse, R111 ;  /* 0x0000006fca7a7220 */ /* 0x040fe20000410000 */
[----:B------:R-:W-:Y:S01]  /*2580*/  SEL R88, R209, R76, P2 ;  /* 0x0000004cd1587207 */ /* 0x000fe20001000000 */
[C---:B------:R-:W-:Y:S01]  /*2590*/  FMUL.FTZ R124, R202.reuse, R113 ;  /* 0x00000071ca7c7220 */ /* 0x040fe20000410000 */
[----:B------:R-:W-:Y:S01]  /*25a0*/  SEL R92, R115, R80, P2 ;  /* 0x00000050735c7207 */ /* 0x000fe20001000000 */
[----:B------:R-:W-:Y:S01]  /*25b0*/  FMUL.FTZ R113, R202, R117 ;  /* 0x00000075ca717220 */ /* 0x000fe20000410000 */
[----:B------:R-:W-:Y:S01]  /*25c0*/  SEL R93, R118, R81, P2 ;  /* 0x00000051765d7207 */ /* 0x000fe20001000000 */
[----:B------:R-:W-:-:S02]  /*25d0*/  FMUL.FTZ R112, R202, R119 ;  /* 0x00000077ca707220 */ /* 0x000fc40000410000 */
[C---:B------:R-:W-:Y:S02]  /*25e0*/  FMUL.FTZ R111, R202.reuse, R231 ;  /* 0x000000e7ca6f7220 */ /* 0x040fe40000410000 */
[----:B------:R-:W-:Y:S02]  /*25f0*/  FMUL.FTZ R110, R202, R125 ;  /* 0x0000007dca6e7220 */ /* 0x000fe40000410000 */
[----:B------:R-:W-:-:S04]  /*2600*/  @P1 IMAD.WIDE.U32 R106, R200, R107, c[0x0][0x258] ;  /* 0x00009600c86a1625 */ /* 0x000fc800078e006b */
[----:B------:R-:W-:Y:S01]  /*2610*/  FADD.FTZ R233, R208, -R233 ;  /* 0x800000e9d0e97221 */ /* 0x000fe20000010000 */
[----:B------:R-:W-:Y:S01]  /*2620*/  @P1 STG.E.128 [R106.64], R88 ;  /* 0x000000586a001986 */ /* 0x000fe2000c101d04 */
[----:B------:R-:W-:Y:S02]  /*2630*/  FADD.FTZ R235, R210, -R235 ;  /* 0x800000ebd2eb7221 */ /* 0x000fe40000010000 */
[----:B------:R-:W-:Y:S01]  /*2640*/  FADD.FTZ R127, R212, -R127 ;  /* 0x8000007fd47f7221 */ /* 0x000fe20000010000 */
[----:B------:R0:W-:Y:S01]  /*2650*/  @P1 STG.E.128 [R106.64+0x10], R92 ;  /* 0x0000105c6a001986 */ /* 0x0001e2000c101d04 */
[----:B------:R-:W-:Y:S02]  /*2660*/  FADD.FTZ R129, R126, -R129 ;  /* 0x800000817e817221 */ /* 0x000fe40000010000 */
[----:B------:R-:W-:Y:S02]  /*2670*/  FMUL.FTZ R221, R202, R221 ;  /* 0x000000ddcadd7220 */ /* 0x000fe40000410000 */
[----:B------:R-:W-:-:S04]  /*2680*/  IMAD.WIDE.U32 R102, R200, R109, c[0x0][0x248] ;  /* 0x00009200c8667625 */ /* 0x000fc800078e006d */
[----:B------:R-:W-:Y:S01]  /*2690*/  FADD.FTZ R223, R174, -R223 ;  /* 0x800000dfaedf7221 */ /* 0x000fe20000010000 */
[----:B------:R1:W-:Y:S01]  /*26a0*/  STG.E.128 [R102.64], R84 ;  /* 0x0000005466007986 */ /* 0x0003e2000c101d04 */
[----:B------:R-:W-:Y:S02]  /*26b0*/  @P0 FADD.FTZ R113, R64, R113 ;  /* 0x0000007140710221 */ /* 0x000fe40000010000 */
[----:B------:R-:W-:Y:S02]  /*26c0*/  @P0 FADD.FTZ R112, R65, R112 ;  /* 0x0000007041700221 */ /* 0x000fe40000010000 */
[----:B------:R-:W-:Y:S02]  /*26d0*/  @P0 FADD.FTZ R111, R66, R111 ;  /* 0x0000006f426f0221 */ /* 0x000fe40000010000 */
[----:B------:R-:W-:Y:S01]  /*26e0*/  @P0 FADD.FTZ R110, R67, R110 ;  /* 0x0000006e436e0221 */ /* 0x000fe20000010000 */
[----:B0-----:R-:W-:Y:S01]  /*26f0*/  @P1 MOV R92, 0x20 ;  /* 0x00000020005c1802 */ /* 0x001fe20000000f00 */
[----:B------:R-:W-:-:S02]  /*2700*/  FADD.FTZ R241, R241, -R214 ;  /* 0x800000d6f1f17221 */ /* 0x000fc40000010000 */
[C---:B------:R-:W-:Y:S02]  /*2710*/  FMUL.FTZ R233, R202.reuse, R233 ;  /* 0x000000e9cae97220 */ /* 0x040fe40000410000 */
[C---:B------:R-:W-:Y:S02]  /*2720*/  FMUL.FTZ R126, R202.reuse, R121 ;  /* 0x00000079ca7e7220 */ /* 0x040fe40000410000 */
[C---:B------:R-:W-:Y:S02]  /*2730*/  FMUL.FTZ R235, R202.reuse, R235 ;  /* 0x000000ebcaeb7220 */ /* 0x040fe40000410000 */
[C---:B------:R-:W-:Y:S01]  /*2740*/  FMUL.FTZ R128, R202.reuse, R123 ;  /* 0x0000007bca807220 */ /* 0x040fe20000410000 */
[----:B-1----:R-:W-:Y:S01]  /*2750*/  SEL R86, R111, R82, P2 ;  /* 0x000000526f567207 */ /* 0x002fe20001000000 */
[C---:B------:R-:W-:Y:S02]  /*2760*/  FMUL.FTZ R127, R202.reuse, R127 ;  /* 0x0000007fca7f7220 */ /* 0x040fe40000410000 */
[----:B------:R-:W-:-:S02]  /*2770*/  FMUL.FTZ R130, R202, R129 ;  /* 0x00000081ca827220 */ /* 0x000fc40000410000 */
[----:B------:R-:W-:Y:S02]  /*2780*/  @P0 FADD.FTZ R221, R60, R221 ;  /* 0x000000dd3cdd0221 */ /* 0x000fe40000010000 */
[----:B------:R-:W-:Y:S02]  /*2790*/  @P0 FADD.FTZ R122, R61, R122 ;  /* 0x0000007a3d7a0221 */ /* 0x000fe40000010000 */
[----:B------:R-:W-:Y:S01]  /*27a0*/  FMUL.FTZ R223, R202, R223 ;  /* 0x000000dfcadf7220 */ /* 0x000fe20000410000 */
[----:B------:R-:W-:Y:S01]  /*27b0*/  SEL R96, R221, R76, P2 ;  /* 0x0000004cdd607207 */ /* 0x000fe20001000000 */
[-C--:B------:R-:W-:Y:S01]  /*27c0*/  FMUL.FTZ R88, R113, R108.reuse ;  /* 0x0000006c71587220 */ /* 0x080fe20000410000 */
[----:B------:R-:W-:Y:S01]  /*27d0*/  SEL R97, R122, R77, P2 ;  /* 0x0000004d7a617207 */ /* 0x000fe20001000000 */
[-C--:B------:R-:W-:Y:S02]  /*27e0*/  FMUL.FTZ R89, R112, R108.reuse ;  /* 0x0000006c70597220 */ /* 0x080fe40000410000 */
[----:B------:R-:W-:-:S02]  /*27f0*/  FMUL.FTZ R103, R111, R108 ;  /* 0x0000006c6f677220 */ /* 0x000fc40000410000 */
[----:B------:R-:W-:Y:S01]  /*2800*/  FMUL.FTZ R84, R110, R108 ;  /* 0x0000006c6e547220 */ /* 0x000fe20000410000 */
[----:B------:R-:W-:Y:S01]  /*2810*/  F2FP.BF16.PACK_AB R102, R89, R88 ;  /* 0x000000585966723e */ /* 0x000fe200000010ff */
[C---:B------:R-:W-:Y:S02]  /*2820*/  FMUL.FTZ R241, R202.reuse, R241 ;  /* 0x000000f1caf17220 */ /* 0x040fe40000410000 */
[----:B------:R-:W-:Y:S01]  /*2830*/  FMUL.FTZ R202, R202, R131 ;  /* 0x00000083caca7220 */ /* 0x000fe20000410000 */
[----:B------:R-:W-:Y:S01]  /*2840*/  F2FP.BF16.PACK_AB R103, R84, R103 ;  /* 0x000000675467723e */ /* 0x000fe200000010ff */
[----:B------:R-:W-:Y:S02]  /*2850*/  @P0 FADD.FTZ R124, R63, R124 ;  /* 0x0000007c3f7c0221 */ /* 0x000fe40000010000 */
[-C--:B------:R-:W-:Y:S02]  /*2860*/  FMUL.FTZ R100, R221, R108.reuse ;  /* 0x0000006cdd647220 */ /* 0x080fe40000410000 */
[----:B------:R-:W-:Y:S01]  /*2870*/  FMUL.FTZ R101, R122, R108 ;  /* 0x0000006c7a657220 */ /* 0x000fe20000410000 */
[----:B------:R-:W-:Y:S01]  /*2880*/  SEL R99, R124, R79, P2 ;  /* 0x0000004f7c637207 */ /* 0x000fe20001000000 */
[----:B------:R-:W-:-:S02]  /*2890*/  @P0 FADD.FTZ R233, R68, R233 ;  /* 0x000000e944e90221 */ /* 0x000fc40000010000 */
[----:B------:R-:W-:Y:S01]  /*28a0*/  @P0 FADD.FTZ R126, R69, R126 ;  /* 0x0000007e457e0221 */ /* 0x000fe20000010000 */
[----:B------:R-:W-:Y:S01]  /*28b0*/  F2FP.BF16.PACK_AB R100, R101, R100 ;  /* 0x000000646564723e */ /* 0x000fe200000010ff */
[----:B------:R-:W-:Y:S01]  /*28c0*/  @P0 FADD.FTZ R235, R70, R235 ;  /* 0x000000eb46eb0221 */ /* 0x000fe20000010000 */
[----:B------:R-:W-:Y:S01]  /*28d0*/  SEL R76, R233, R76, P2 ;  /* 0x0000004ce94c7207 */ /* 0x000fe20001000000 */
[----:B------:R-:W-:Y:S01]  /*28e0*/  @P0 FADD.FTZ R128, R71, R128 ;  /* 0x0000008047800221 */ /* 0x000fe20000010000 */
[----:B------:R-:W-:Y:S01]  /*28f0*/  SEL R77, R126, R77, P2 ;  /* 0x0000004d7e4d7207 */ /* 0x000fe20001000000 */
[----:B------:R-:W-:Y:S02]  /*2900*/  @P0 FADD.FTZ R127, R72, R127 ;  /* 0x0000007f487f0221 */ /* 0x000fe40000010000 */
[----:B------:R-:W-:Y:S01]  /*2910*/  @P0 FADD.FTZ R130, R73, R130 ;  /* 0x0000008249820221 */ /* 0x000fe20000010000 */
[----:B------:R-:W-:Y:S01]  /*2920*/  SEL R79, R128, R79, P2 ;  /* 0x0000004f804f7207 */ /* 0x000fe20001000000 */
[----:B------:R-:W-:-:S02]  /*2930*/  @P0 FADD.FTZ R223, R62, R223 ;  /* 0x000000df3edf0221 */ /* 0x000fc40000010000 */
[----:B------:R-:W-:Y:S02]  /*2940*/  @P0 FADD.FTZ R241, R74, R241 ;  /* 0x000000f14af10221 */ /* 0x000fe40000010000 */
[----:B------:R-:W-:Y:S01]  /*2950*/  FMUL.FTZ R88, R233, R108 ;  /* 0x0000006ce9587220 */ /* 0x000fe20000410000 */
[----:B------:R-:W-:Y:S01]  /*2960*/  SEL R98, R223, R78, P2 ;  /* 0x0000004edf627207 */ /* 0x000fe20001000000 */
[----:B------:R-:W-:Y:S01]  /*2970*/  FMUL.FTZ R85, R126, R108 ;  /* 0x0000006c7e557220 */ /* 0x000fe20000410000 */
[C---:B------:R-:W-:Y:S01]  /*2980*/  SEL R78, R235.reuse, R78, P2 ;  /* 0x0000004eeb4e7207 */ /* 0x040fe20001000000 */
[----:B------:R-:W-:Y:S01]  /*2990*/  FMUL.FTZ R89, R235, R108 ;  /* 0x0000006ceb597220 */ /* 0x000fe20000410000 */
[----:B------:R-:W-:Y:S01]  /*29a0*/  SEL R82, R241, R82, P2 ;  /* 0x00000052f1527207 */ /* 0x000fe20001000000 */
[----:B------:R-:W-:Y:S01]  /*29b0*/  FMUL.FTZ R84, R128, R108 ;  /* 0x0000006c80547220 */ /* 0x000fe20000410000 */
[----:B------:R-:W-:Y:S01]  /*29c0*/  F2FP.BF16.PACK_AB R88, R85, R88 ;  /* 0x000000585558723e */ /* 0x000fe200000010ff */
[-C--:B------:R-:W-:Y:S01]  /*29d0*/  FMUL.FTZ R90, R127, R108.reuse ;  /* 0x0000006c7f5a7220 */ /* 0x080fe20000410000 */
[----:B------:R-:W-:Y:S01]  /*29e0*/  SEL R85, R112, R81, P2 ;  /* 0x0000005170557207 */ /* 0x000fe20001000000 */
[----:B------:R-:W-:Y:S01]  /*29f0*/  FMUL.FTZ R87, R130, R108 ;  /* 0x0000006c82577220 */ /* 0x000fe20000410000 */
[----:B------:R-:W-:Y:S01]  /*2a00*/  F2FP.BF16.PACK_AB R89, R84, R89 ;  /* 0x000000595459723e */ /* 0x000fe200000010ff */
[----:B------:R-:W-:Y:S01]  /*2a10*/  @P0 FADD.FTZ R202, R75, R202 ;  /* 0x000000ca4bca0221 */ /* 0x000fe20000010000 */
[----:B------:R-:W-:Y:S01]  /*2a20*/  SEL R84, R113, R80, P2 ;  /* 0x0000005071547207 */ /* 0x000fe20001000000 */
[----:B------:R-:W-:Y:S01]  /*2a30*/  FMUL.FTZ R101, R223, R108 ;  /* 0x0000006cdf657220 */ /* 0x000fe20000410000 */
[----:B------:R-:W-:Y:S01]  /*2a40*/  F2FP.BF16.PACK_AB R90, R87, R90 ;  /* 0x0000005a575a723e */ /* 0x000fe200000010ff */
[----:B------:R-:W-:Y:S01]  /*2a50*/  FMUL.FTZ R124, R124, R108 ;  /* 0x0000006c7c7c7220 */ /* 0x000fe20000410000 */
[----:B------:R-:W-:Y:S01]  /*2a60*/  SEL R87, R110, R83, P2 ;  /* 0x000000536e577207 */ /* 0x000fe20001000000 */
[----:B------:R-:W-:Y:S01]  /*2a70*/  @P1 IMAD.WIDE.U32 R104, R198, R105, c[0x0][0x258] ;  /* 0x00009600c6681625 */ /* 0x000fe200078e0069 */
[----:B------:R-:W-:-:S02]  /*2a80*/  SEL R80, R127, R80, P2 ;  /* 0x000000507f507207 */ /* 0x000fc40001000000 */
[----:B------:R-:W-:Y:S01]  /*2a90*/  F2FP.BF16.PACK_AB R101, R124, R101 ;  /* 0x000000657c65723e */ /* 0x000fe200000010ff */
[-C--:B------:R-:W-:Y:S01]  /*2aa0*/  FMUL.FTZ R91, R241, R108.reuse ;  /* 0x0000006cf15b7220 */ /* 0x080fe20000410000 */
[----:B------:R0:W-:Y:S01]  /*2ab0*/  @P1 STG.E.128 [R104.64], R96 ;  /* 0x0000006068001986 */ /* 0x0001e2000c101d04 */
[----:B------:R-:W-:Y:S01]  /*2ac0*/  FMUL.FTZ R108, R202, R108 ;  /* 0x0000006cca6c7220 */ /* 0x000fe20000410000 */
[----:B------:R-:W-:Y:S01]  /*2ad0*/  SEL R81, R130, R81, P2 ;  /* 0x0000005182517207 */ /* 0x000fe20001000000 */
[----:B------:R-:W-:Y:S01]  /*2ae0*/  IMAD.WIDE.U32 R94, R198, R109, c[0x0][0x248] ;  /* 0x00009200c65e7625 */ /* 0x000fe200078e006d */
[----:B------:R-:W-:Y:S01]  /*2af0*/  SEL R83, R202, R83, P2 ;  /* 0x00000053ca537207 */ /* 0x000fe20001000000 */
[----:B------:R1:W-:Y:S01]  /*2b00*/  @P1 STG.E.128 [R104.64+0x10], R84 ;  /* 0x0000105468001986 */ /* 0x0003e2000c101d04 */
[----:B------:R-:W-:Y:S01]  /*2b10*/  F2FP.BF16.PACK_AB R91, R108, R91 ;  /* 0x0000005b6c5b723e */ /* 0x000fe200000010ff */
[C---:B------:R-:W-:Y:S02]  /*2b20*/  @P1 IMAD.WIDE.U32 R92, R199.reuse, R92, c[0x0][0x258] ;  /* 0x00009600c75c1625 */ /* 0x040fe400078e005c */
[----:B------:R1:W-:Y:S04]  /*2b30*/  STG.E.128 [R94.64], R100 ;  /* 0x000000645e007986 */ /* 0x0003e8000c101d04 */
[----:B------:R1:W-:Y:S04]  /*2b40*/  @P1 STG.E.128 [R92.64], R76 ;  /* 0x0000004c5c001986 */ /* 0x0003e8000c101d04 */
[----:B------:R1:W-:Y:S01]  /*2b50*/  @P1 STG.E.128 [R92.64+0x10], R80 ;  /* 0x000010505c001986 */ /* 0x0003e2000c101d04 */
[----:B0-----:R-:W-:Y:S01]  /*2b60*/  IMAD.WIDE.U32 R96, R199, R109, c[0x0][0x248] ;  /* 0x00009200c7607625 */ /* 0x001fe200078e006d */
[----:B------:R-:W-:-:S04]  /*2b70*/  MOV R99, c[0x0][0x160] ;  /* 0x0000580000637a02 */ /* 0x000fc80000000f00 */
[----:B------:R1:W-:Y:S01]  /*2b80*/  STG.E.128 [R96.64], R88 ;  /* 0x0000005860007986 */ /* 0x0003e2000c101d04 */
[----:B------:R-:W-:-:S04]  /*2b90*/  LEA R190, R99, R190, 0x2 ;  /* 0x000000be63be7211 */ /* 0x000fc800078e10ff */
[----:B------:R-:W-:-:S13]  /*2ba0*/  ISETP.GE.AND P0, PT, R190, c[0x0][0x164], PT ;  /* 0x00005900be007a0c */ /* 0x000fda0003f06270 */
[----:B-1----:R-:W-:Y:S01]  /*2bb0*/  @P0 CALL.REL.NOINC `(.L_x_4120) ;  /* 0x0000001000000944 */ /* 0x002fe20003c00000 */
[----:B------:R-:W-:Y:S05]  /*2bc0*/  BRA `(.L_x_4121) ;  /* 0xffffdb8000007947 */ /* 0x000fea000383ffff */
.L_x_4120:
[----:B------:R-:W-:Y:S05]  /*2bd0*/  BSYNC B1 ;  /* 0x0000000000017941 */ /* 0x000fea0003800000 */
.L_x_4117:
        /* <DEDUP_REMOVED lines=38> */
.L_x_4116:
[----:B------:R-:W-:Y:S05]  /*2e40*/  BSYNC B0 ;  /* 0x0000000000007941 */ /* 0x000fea0003800000 */
.L_x_4114:
        /* <DEDUP_REMOVED lines=180> */
.L_x_4118:
[----:B------:R-:W-:Y:S01]  /*3990*/  HFMA2.MMA R131, -RZ, RZ, 0, 5.9604644775390625e-08 ;  /* 0x00000001ff837435 */ /* 0x000fe200000001ff */
[----:B------:R-:W-:-:S02]  /*39a0*/  MOV R104, R218 ;  /* 0x000000da00687202 */ /* 0x000fc40000000f00 */
[----:B------:R-:W-:Y:S02]  /*39b0*/  MOV R169, 0x1f ;  /* 0x0000001f00a97802 */ /* 0x000fe40000000f00 */
[----:B------:R-:W-:Y:S02]  /*39c0*/  MOV R176, 0xffffffff ;  /* 0xffffffff00b07802 */ /* 0x000fe40000000f00 */
[----:B------:R-:W-:Y:S02]  /*39d0*/  MOV R84, 0x39f0 ;  /* 0x000039f000547802 */ /* 0x000fe40000000f00 */
[----:B-----5:R-:W-:Y:S05]  /*39e0*/  CALL.REL.NOINC `($__internal_61_$__cuda_sm70_shflsync_bfly_p) ;  /* 0x0000046000007944 */ /* 0x020fea0003c00000 */
[----:B-1----:R-:W-:Y:S01]  /*39f0*/  MOV R101, R104 ;  /* 0x0000006800657202 */ /* 0x002fe20000000f00 */
[----:B0-----:R-:W-:Y:S05]  /*3a00*/  BRA `(.L_x_4122) ;  /* 0xffffe11000007947 */ /* 0x001fea000383ffff */
.L_x_4119:
[----:B------:R-:W-:Y:S01]  /*3a10*/  HFMA2.MMA R131, -RZ, RZ, 0, 5.9604644775390625e-08 ;  /* 0x00000001ff837435 */ /* 0x000fe200000001ff */
[----:B------:R-:W-:Y:S02]  /*3a20*/  MOV R104, R113 ;  /* 0x0000007100687202 */ /* 0x000fe40000000f00 */
[----:B------:R-:W-:Y:S02]  /*3a30*/  MOV R169, 0x1f ;  /* 0x0000001f00a97802 */ /* 0x000fe40000000f00 */
[----:B------:R-:W-:-:S02]  /*3a40*/  MOV R176, 0xffffffff ;  /* 0xffffffff00b07802 */ /* 0x000fc40000000f00 */
[----:B------:R-:W-:Y:S02]  /*3a50*/  MOV R84, 0x3a70 ;  /* 0x00003a7000547802 */ /* 0x000fe40000000f00 */
[----:B01---5:R-:W-:Y:S05]  /*3a60*/  CALL.REL.NOINC `($__internal_61_$__cuda_sm70_shflsync_bfly_p) ;  /* 0x000003e000007944 */ /* 0x023fea0003c00000 */
[----:B------:R-:W-:Y:S01]  /*3a70*/  FADD.FTZ R218, R218, R101 ;  /* 0x00000065dada7221 */ /* 0x000fe20000010000 */
[----:B0-----:R-:W-:Y:S01]  /*3a80*/  HFMA2.MMA R131, -RZ, RZ, 0, 1.1920928955078125e-07 ;  /* 0x00000002ff837435 */ /* 0x001fe200000001ff */
[----:B-1----:R-:W-:Y:S01]  /*3a90*/  FADD.FTZ R113, R113, R104 ;  /* 0x0000006871717221 */ /* 0x002fe20000010000 */
[----:B------:R-:W-:Y:S02]  /*3aa0*/  MOV R169, 0x1f ;  /* 0x0000001f00a97802 */ /* 0x000fe40000000f00 */
[----:B------:R-:W-:Y:S02]  /*3ab0*/  MOV R176, 0xffffffff ;  /* 0xffffffff00b07802 */ /* 0x000fe40000000f00 */
[----:B------:R-:W-:Y:S02]  /*3ac0*/  MOV R104, R218 ;  /* 0x000000da00687202 */ /* 0x000fe40000000f00 */
[----:B------:R-:W-:Y:S02]  /*3ad0*/  MOV R84, 0x3af0 ;  /* 0x00003af000547802 */ /* 0x000fe40000000f00 */
[----:B------:R-:W-:Y:S05]  /*3ae0*/  CALL.REL.NOINC `($__internal_61_$__cuda_sm70_shflsync_bfly_p) ;  /* 0x0000036000007944 */ /* 0x000fea0003c00000 */
[----:B0-----:R-:W-:Y:S01]  /*3af0*/  HFMA2.MMA R131, -RZ, RZ, 0, 1.1920928955078125e-07 ;  /* 0x00000002ff837435 */ /* 0x001fe200000001ff */
[----:B-1----:R-:W-:-:S02]  /*3b00*/  MOV R101, R104 ;  /* 0x0000006800657202 */ /* 0x002fc40000000f00 */
[----:B------:R-:W-:Y:S02]  /*3b10*/  MOV R104, R113 ;  /* 0x0000007100687202 */ /* 0x000fe40000000f00 */
[----:B------:R-:W-:Y:S02]  /*3b20*/  MOV R169, 0x1f ;  /* 0x0000001f00a97802 */ /* 0x000fe40000000f00 */
[----:B------:R-:W-:Y:S02]  /*3b30*/  MOV R176, 0xffffffff ;  /* 0xffffffff00b07802 */ /* 0x000fe40000000f00 */
[----:B------:R-:W-:Y:S02]  /*3b40*/  MOV R84, 0x3b60 ;  /* 0x00003b6000547802 */ /* 0x000fe40000000f00 */
[----:B------:R-:W-:Y:S05]  /*3b50*/  CALL.REL.NOINC `($__internal_61_$__cuda_sm70_shflsync_bfly_p) ;  /* 0x000002f000007944 */ /* 0x000fea0003c00000 */
[----:B------:R-:W-:Y:S01]  /*3b60*/  FADD.FTZ R218, R101, R218 ;  /* 0x000000da65da7221 */ /* 0x000fe20000010000 */
[----:B0-----:R-:W-:Y:S01]  /*3b70*/  HFMA2.MMA R131, -RZ, RZ, 0, 2.384185791015625e-07 ;  /* 0x00000004ff837435 */ /* 0x001fe200000001ff */
[----:B-1----:R-:W-:Y:S01]  /*3b80*/  FADD.FTZ R113, R113, R104 ;  /* 0x0000006871717221 */ /* 0x002fe20000010000 */
[----:B------:R-:W-:Y:S02]  /*3b90*/  MOV R169, 0x1f ;  /* 0x0000001f00a97802 */ /* 0x000fe40000000f00 */
[----:B------:R-:W-:-:S02]  /*3ba0*/  MOV R176, 0xffffffff ;  /* 0xffffffff00b07802 */ /* 0x000fc40000000f00 */
[----:B------:R-:W-:Y:S02]  /*3bb0*/  MOV R104, R218 ;  /* 0x000000da00687202 */ /* 0x000fe40000000f00 */
[----:B------:R-:W-:Y:S02]  /*3bc0*/  MOV R84, 0x3be0 ;  /* 0x00003be000547802 */ /* 0x000fe40000000f00 */
[----:B------:R-:W-:Y:S05]  /*3bd0*/  CALL.REL.NOINC `($__internal_61_$__cuda_sm70_shflsync_bfly_p) ;  /* 0x0000027000007944 */ /* 0x000fea0003c00000 */
[----:B0-----:R-:W-:Y:S01]  /*3be0*/  HFMA2.MMA R131, -RZ, RZ, 0, 2.384185791015625e-07 ;  /* 0x00000004ff837435 */ /* 0x001fe200000001ff */
[----:B-1----:R-:W-:Y:S02]  /*3bf0*/  MOV R101, R104 ;  /* 0x0000006800657202 */ /* 0x002fe40000000f00 */
[----:B------:R-:W-:Y:S02]  /*3c00*/  MOV R104, R113 ;  /* 0x0000007100687202 */ /* 0x000fe40000000f00 */
[----:B------:R-:W-:Y:S02]  /*3c10*/  MOV R169, 0x1f ;  /* 0x0000001f00a97802 */ /* 0x000fe40000000f00 */
[----:B------:R-:W-:Y:S02]  /*3c20*/  MOV R176, 0xffffffff ;  /* 0xffffffff00b07802 */ /* 0x000fe40000000f00 */
[----:B------:R-:W-:-:S02]  /*3c30*/  MOV R84, 0x3c50 ;  /* 0x00003c5000547802 */ /* 0x000fc40000000f00 */
[----:B------:R-:W-:Y:S05]  /*3c40*/  CALL.REL.NOINC `($__internal_61_$__cuda_sm70_shflsync_bfly_p) ;  /* 0x0000020000007944 */ /* 0x000fea0003c00000 */
[----:B------:R-:W-:Y:S01]  /*3c50*/  FADD.FTZ R218, R101, R218 ;  /* 0x000000da65da7221 */ /* 0x000fe20000010000 */
[----:B0-----:R-:W-:Y:S01]  /*3c60*/  HFMA2.MMA R131, -RZ, RZ, 0, 4.76837158203125e-07 ;  /* 0x00000008ff837435 */ /* 0x001fe200000001ff */
[----:B-1----:R-:W-:Y:S01]  /*3c70*/  FADD.FTZ R125, R113, R104 ;  /* 0x00000068717d7221 */ /* 0x002fe20000010000 */
[----:B------:R-:W-:-:S02]  /*3c80*/  MOV R169, 0x1f ;  /* 0x0000001f00a97802 */ /* 0x000fc40000000f00 */
[----:B------:R-:W-:Y:S02]  /*3c90*/  MOV R176, 0xffffffff ;  /* 0xffffffff00b07802 */ /* 0x000fe40000000f00 */
[----:B------:R-:W-:Y:S02]  /*3ca0*/  MOV R104, R218 ;  /* 0x000000da00687202 */ /* 0x000fe40000000f00 */
[----:B------:R-:W-:Y:S02]  /*3cb0*/  MOV R84, 0x3cd0 ;  /* 0x00003cd000547802 */ /* 0x000fe40000000f00 */
[----:B------:R-:W-:Y:S05]  /*3cc0*/  CALL.REL.NOINC `($__internal_61_$__cuda_sm70_shflsync_bfly_p) ;  /* 0x0000018000007944 */ /* 0x000fea0003c00000 */
[----:B0-----:R-:W-:Y:S01]  /*3cd0*/  HFMA2.MMA R131, -RZ, RZ, 0, 4.76837158203125e-07 ;  /* 0x00000008ff837435 */ /* 0x001fe200000001ff */
[----:B-1----:R-:W-:Y:S02]  /*3ce0*/  MOV R101, R104 ;  /* 0x0000006800657202 */ /* 0x002fe40000000f00 */
[----:B------:R-:W-:Y:S02]  /*3cf0*/  MOV R104, R125 ;  /* 0x0000007d00687202 */ /* 0x000fe40000000f00 */
[----:B------:R-:W-:Y:S02]  /*3d00*/  MOV R169, 0x1f ;  /* 0x0000001f00a97802 */ /* 0x000fe40000000f00 */
[----:B------:R-:W-:-:S02]  /*3d10*/  MOV R176, 0xffffffff ;  /* 0xffffffff00b07802 */ /* 0x000fc40000000f00 */
[----:B------:R-:W-:Y:S02]  /*3d20*/  MOV R84, 0x3d40 ;  /* 0x00003d4000547802 */ /* 0x000fe40000000f00 */
[----:B------:R-:W-:Y:S05]  /*3d30*/  CALL.REL.NOINC `($__internal_61_$__cuda_sm70_shflsync_bfly_p) ;  /* 0x0000011000007944 */ /* 0x000fea0003c00000 */
[----:B------:R-:W-:Y:S01]  /*3d40*/  FADD.FTZ R113, R101, R218 ;  /* 0x000000da65717221 */ /* 0x000fe20000010000 */
[----:B0-----:R-:W-:Y:S01]  /*3d50*/  HFMA2.MMA R131, -RZ, RZ, 0, 9.5367431640625e-07 ;  /* 0x00000010ff837435 */ /* 0x001fe200000001ff */
[----:B-1----:R-:W-:Y:S01]  /*3d60*/  FADD.FTZ R125, R125, R104 ;  /* 0x000000687d7d7221 */ /* 0x002fe20000010000 */
[----:B------:R-:W-:Y:S02]  /*3d70*/  MOV R169, 0x1f ;  /* 0x0000001f00a97802 */ /* 0x000fe40000000f00 */
[----:B------:R-:W-:Y:S02]  /*3d80*/  MOV R176, 0xffffffff ;  /* 0xffffffff00b07802 */ /* 0x000fe40000000f00 */
[----:B------:R-:W-:Y:S02]  /*3d90*/  MOV R104, R113 ;  /* 0x0000007100687202 */ /* 0x000fe40000000f00 */
[----:B------:R-:W-:Y:S02]  /*3da0*/  MOV R84, 0x3dc0 ;  /* 0x00003dc000547802 */ /* 0x000fe40000000f00 */
[----:B------:R-:W-:Y:S05]  /*3db0*/  CALL.REL.NOINC `($__internal_61_$__cuda_sm70_shflsync_bfly_p) ;  /* 0x0000009000007944 */ /* 0x000fea0003c00000 */
[----:B0-----:R-:W-:Y:S01]  /*3dc0*/  HFMA2.MMA R131, -RZ, RZ, 0, 9.5367431640625e-07 ;  /* 0x00000010ff837435 */ /* 0x001fe200000001ff */
[----:B-1----:R-:W-:-:S02]  /*3dd0*/  MOV R218, R104 ;  /* 0x0000006800da7202 */ /* 0x002fc40000000f00 */
[----:B------:R-:W-:Y:S02]  /*3de0*/  MOV R104, R125 ;  /* 0x0000007d00687202 */ /* 0x000fe40000000f00 */
[----:B------:R-:W-:Y:S02]  /*3df0*/  MOV R169, 0x1f ;  /* 0x0000001f00a97802 */ /* 0x000fe40000000f00 */
[----:B------:R-:W-:Y:S02]  /*3e00*/  MOV R176, 0xffffffff ;  /* 0xffffffff00b07802 */ /* 0x000fe40000000f00 */
[----:B------:R-:W-:Y:S02]  /*3e10*/  MOV R84, 0x3e30 ;  /* 0x00003e3000547802 */ /* 0x000fe40000000f00 */
[----:B------:R-:W-:Y:S05]  /*3e20*/  CALL.REL.NOINC `($__internal_61_$__cuda_sm70_shflsync_bfly_p) ;  /* 0x0000002000007944 */ /* 0x000fea0003c00000 */
[----:B-1----:R-:W-:Y:S01]  /*3e30*/  MOV R84, R104 ;  /* 0x0000006800547202 */ /* 0x002fe20000000f00 */
[----:B0-----:R-:W-:Y:S05]  /*3e40*/  BRA `(.L_x_4123) ;  /* 0xffffddf000007947 */ /* 0x001fea000383ffff */
        .weak           $__internal_61_$__cuda_sm70_shflsync_bfly_p
        .type           $__internal_61_$__cuda_sm70_shflsync_bfly_p,@function
        .size           $__internal_61_$__cuda_sm70_shflsync_bfly_p,(.L_x_12363 - $__internal_61_$__cuda_sm70_shflsync_bfly_p)
$__internal_61_$__cuda_sm70_shflsync_bfly_p:
[----:B------:R-:W-:Y:S01]  /*3e50*/  HFMA2.MMA R85, -RZ, RZ, 0, 0 ;  /* 0x00000000ff557435 */ /* 0x000fe200000001ff */
[----:B------:R-:W-:Y:S04]  /*3e60*/  WARPSYNC R176 ;  /* 0x000000b000007348 */ /* 0x000fe80003800000 */
[----:B------:R0:W1:Y:S01]  /*3e70*/  SHFL.BFLY PT, R104, R104, R131, R169 ;  /* 0x0c00008368687389 */ /* 0x00006200000e00a9 */
[----:B------:R-:W-:Y:S05]  /*3e80*/  RET.REL.NODEC R84 `(_ZN10layer_norm13ln_bwd_kernelINS_13Kernel_traitsI13__nv_bfloat16S2_fS2_fjLj1024ELj1ELj4ELj1ELj16ENS_18Kernel_traits_baseILj1024ES2_S2_fS2_fjLj128EEEEELb0ELb0ELb0ELb1EEEvNS_9BwdParamsE) ;  /* 0xffffc17054007950 */ /* 0x000fea0003c3ffff */
.L_x_4124:
        /* <DEDUP_REMOVED lines=15> */
.L_x_12363:


//--------------------- .text._ZN10layer_norm13ln_bwd_kernelINS_13Kernel_traitsI13__nv_bfloat16S2_fS2_fjLj1024ELj1ELj4ELj1ELj16ENS_18Kernel_traits_baseILj1024ES2_S2_fS2_fjLj128EEEEELb0ELb0ELb1ELb0EEEvNS_9BwdParamsE --------------------------
	.section	.text._ZN10layer_norm13ln_bwd_kernelINS_13Kernel_traitsI13__nv_bfloat16S2_fS2_fjLj1024ELj1ELj4ELj1ELj16ENS_18Kernel_traits_baseILj1024ES2_S2_fS2_fjLj128EEEEELb0ELb0ELb1ELb0EEEvNS_9BwdParamsE,"ax",@progbits
	.sectioninfo	@"SHI_REGISTERS=234"
	.align	128
        .global         _ZN10layer_norm13ln_bwd_kernelINS_13Kernel_traitsI13__nv_bfloat16S2_fS2_fjLj1024ELj1ELj4ELj1ELj16ENS_18Kernel_traits_baseILj1024ES2_S2_fS2_fjLj128EEEEELb0ELb0ELb1ELb0EEEvNS_9BwdParamsE
        .type           _ZN10layer_norm13ln_bwd_kernelINS_13Kernel_traitsI13__nv_bfloat16S2_fS2_fjLj1024ELj1ELj4ELj1ELj16ENS_18Kernel_traits_baseILj1024ES2_S2_fS2_fjLj128EEEEELb0ELb0ELb1ELb0EEEvNS_9BwdParamsE,@function
        .size           _ZN10layer_norm13ln_bwd_kernelINS_13Kernel_traitsI13__nv_bfloat16S2_fS2_fjLj1024ELj1ELj4ELj1ELj16ENS_18Kernel_traits_baseILj1024ES2_S2_fS2_fjLj128EEEEELb0ELb0ELb1ELb0EEEvNS_9BwdParamsE,(.L_x_12364 - _ZN10layer_norm13ln_bwd_kernelINS_13Kernel_traitsI13__nv_bfloat16S2_fS2_fjLj1024ELj1ELj4ELj1ELj16ENS_18Kernel_traits_baseILj1024ES2_S2_fS2_fjLj128EEEEELb0ELb0ELb1ELb0EEEvNS_9BwdParamsE)
        .other          _ZN10layer_norm13ln_bwd_kernelINS_13Kernel_traitsI13__nv_bfloat16S2_fS2_fjLj1024ELj1ELj4ELj1ELj16ENS_18Kernel_traits_baseILj1024ES2_S2_fS2_fjLj128EEEEELb0ELb0ELb1ELb0EEEvNS_9BwdParamsE,@"STO_CUDA_ENTRY STV_DEFAULT"
_ZN10layer_norm13ln_bwd_kernelINS_13Kernel_traitsI13__nv_bfloat16S2_fS2_fjLj1024ELj1ELj4ELj1ELj16ENS_18Kernel_traits_baseILj1024ES2_S2_fS2_fjLj128EEEEELb0ELb0ELb1ELb0EEEvNS_9BwdParamsE:
.text._ZN10layer_norm13ln_bwd_kernelINS_13Kernel_traitsI13__nv_bfloat16S2_fS2_fjLj1024ELj1ELj4ELj1ELj16ENS_18Kernel_traits_baseILj1024ES2_S2_fS2_fjLj128EEEEELb0ELb0ELb1ELb0EEEvNS_9BwdParamsE:
        /* <DEDUP_REMOVED lines=13> */
[----:B------:R-:W-:-:S04]  /*00d0*/  ISETP.GE.U32.AND P3, PT, R159, 0x80, PT ;  /* 0x000000809f00780c */ /* 0x000fc80003f66070 */
[----:B------:R-:W-:-:S03]  /*00e0*/  P2R R0, PR, RZ, 0x8 ;  /* 0x00000008ff007803 */ /* 0x000fc60000000000 */
[----:B------:R-:W-:Y:S02]  /*00f0*/  @P0 IMAD.MOV.U32 R3, RZ, RZ, 0x10 ;  /* 0x00000010ff030424 */ /* 0x000fe400078e00ff */
[----:B------:R-:W-:Y:S02]  /*0100*/  @P1 MOV R11, 0x10 ;  /* 0x00000010000b1802 */ /* 0x000fe40000000f00 */
[C---:B------:R-:W-:Y:S01]  /*0110*/  @P0 IMAD.WIDE.U32 R2, R8.reuse, R3, c[0x0][0x1b0] ;  /* 0x00006c0008020625 */ /* 0x040fe200078e0003 */
[----:B------:R-:W-:Y:S02]  /*0120*/  @P0 LOP3.LUT R8, R8, 0x20, RZ, 0xfc, !PT ;  /* 0x0000002008080812 */ /* 0x000fe400078efcff */
[----:B------:R-:W-:Y:S01]  /*0130*/  @P2 MOV R13, 0x10 ;  /* 0x00000010000d2802 */ /* 0x000fe20000000f00 */
[----:B------:R-:W-:Y:S01]  /*0140*/  @P3 IMAD.MOV.U32 R9, RZ, RZ, 0x10 ;  /* 0x00000010ff093424 */ /* 0x000fe200078e00ff */
        /* <DEDUP_REMOVED lines=47> */
[----:B------:R-:W-:Y:S01]  /*0440*/  IMAD.MOV.U32 R45, RZ, RZ, RZ ;  /* 0x000000ffff2d7224 */ /* 0x000fe200078e00ff */
[----:B------:R-:W-:-:S02]  /*0450*/  PRMT R157, RZ, 0x7610, R28 ;  /* 0x00007610ff9d7816 */ /* 0x000fc4000000001c */
[----:B------:R-:W0:Y:S01]  /*0460*/  LDC.U8 R28, c[0x0][0x1f0] ;  /* 0x00007c00ff1c7b82 */ /* 0x000e220000000000 */
        /* <DEDUP_REMOVED lines=22> */
[----:B------:R-:W-:Y:S02]  /*05d0*/  MOV R13, R0 ;  /* 0x00000000000d7202 */ /* 0x000fe40000000f00 */
        /* <DEDUP_REMOVED lines=8> */
.L_x_4219:
        /* <DEDUP_REMOVED lines=17> */
[----:B0-----:R-:W-:Y:S01]  /*0770*/  BSSY B2, `(.L_x_4129) ;  /* 0x0000009000027945 */ /* 0x001fe20003800000 */
[----:B------:R-:W-:Y:S01]  /*0780*/  IMAD.MOV.U32 R147, RZ, RZ, R161 ;  /* 0x000000ffff937224 */ /* 0x000fe200078e00a1 */
[----:B------:R-:W-:Y:S05]  /*0790*/  @!P0 BRA `(.L_x_4130) ;  /* 0x0000006000008947 */ /* 0x000fea0003800000 */
[----:B------:R-:W-:-:S04]  /*07a0*/  ISETP.NE.U32.AND P4, PT, RZ, c[0x0][0x218], PT ;  /* 0x00008600ff007a0c */ /* 0x000fc80003f85070 */
[----:B------:R-:W-:-:S13]  /*07b0*/  ISETP.NE.AND.EX P4, PT, RZ, c[0x0][0x21c], PT, P4 ;  /* 0x00008700ff007a0c */ /* 0x000fda0003f85340 */
[----:B------:R-:W-:Y:S05]  /*07c0*/  @!P4 BRA `(.L_x_4131) ;  /* 0x000000200000c947 */ /* 0x000fea0003800000 */
[----:B------:R0:W5:Y:S04]  /*07d0*/  LDG.E.128 R108, [R230.64] ;  /* 0x00000004e66c7981 */ /* 0x000168000c1e1d00 */
[----:B------:R0:W5:Y:S02]  /*07e0*/  LDG.E.128 R112, [R230.64+0x10] ;  /* 0x00001004e6707981 */ /* 0x000164000c1e1d00 */
.L_x_4131:
[----:B------:R-:W-:Y:S02]  /*07f0*/  IADD3 R147, R161, 0x20, RZ ;  /* 0x00000020a1937810 */ /* 0x000fe40007ffe0ff */
.L_x_4130:
[----:B------:R-:W-:Y:S05]  /*0800*/  BSYNC B2 ;  /* 0x0000000000027941 */ /* 0x000fea0003800000 */
.L_x_4129:
[----:B------:R-:W-:Y:S01]  /*0810*/  BSSY B2, `(.L_x_4132) ;  /* 0x0000009000027945 */ /* 0x000fe20003800000 */
[----:B------:R-:W-:Y:S05]  /*0820*/  @!P1 BRA `(.L_x_4133) ;  /* 0x0000007000009947 */ /* 0x000fea0003800000 */
[----:B------:R-:W-:-:S04]  /*0830*/  ISETP.NE.U32.AND P4, PT, RZ, c[0x0][0x218], PT ;  /* 0x00008600ff007a0c */ /* 0x000fc80003f85070 */
[----:B------:R-:W-:-:S13]  /*0840*/  ISETP.NE.AND.EX P4, PT, RZ, c[0x0][0x21c], PT, P4 ;  /* 0x00008700ff007a0c */ /* 0x000fda0003f85340 */
[----:B------:R-:W-:Y:S05]  /*0850*/  @!P4 BRA `(.L_x_4134) ;  /* 0x000000300000c947 */ /* 0x000fea0003800000 */
[----:B------:R-:W-:-:S05]  /*0860*/  IMAD.WIDE.U32 R144, R147, R2, c[0x0][0x218] ;  /* 0x0000860093907625 */ /* 0x000fca00078e0002 */
[----:B------:R1:W5:Y:S04]  /*0870*/  LDG.E.128 R40, [R144.64] ;  /* 0x0000000490287981 */ /* 0x000368000c1e1d00 */
[----:B------:R1:W5:Y:S02]  /*0880*/  LDG.E.128 R36, [R144.64+0x10] ;  /* 0x0000100490247981 */ /* 0x000364000c1e1d00 */
.L_x_4134:
[----:B------:R-:W-:Y:S02]  /*0890*/  IADD3 R147, R147, 0x20, RZ ;  /* 0x0000002093937810 */ /* 0x000fe40007ffe0ff */
.L_x_4133:
[----:B------:R-:W-:Y:S05]  /*08a0*/  BSYNC B2 ;  /* 0x0000000000027941 */ /* 0x000fea0003800000 */
.L_x_4132:
[----:B------:R-:W-:Y:S01]  /*08b0*/  BSSY B2, `(.L_x_4135) ;  /* 0x0000009000027945 */ /* 0x000fe20003800000 */
[----:B------:R-:W-:Y:S05]  /*08c0*/  @!P2 BRA `(.L_x_4136) ;  /* 0x000000700000a947 */ /* 0x000fea0003800000 */
[----:B------:R-:W-:-:S04]  /*08d0*/  ISETP.NE.U32.AND P4, PT, RZ, c[0x0][0x218], PT ;  /* 0x00008600ff007a0c */ /* 0x000fc80003f85070 */
[----:B------:R-:W-:-:S13]  /*08e0*/  ISETP.NE.AND.EX P4, PT, RZ, c[0x0][0x21c], PT, P4 ;  /* 0x00008700ff007a0c */ /* 0x000fda0003f85340 */
[----:B------:R-:W-:Y:S05]  /*08f0*/  @!P4 BRA `(.L_x_4137) ;  /* 0x000000300000c947 */ /* 0x000fea0003800000 */
[----:B-1----:R-:W-:-:S05]  /*0900*/  IMAD.WIDE.U32 R144, R147, R2, c[0x0][0x218] ;  /* 0x0000860093907625 */ /* 0x002fca00078e0002 */
[----:B------:R1:W5:Y:S04]  /*0910*/  LDG.E.128 R116, [R144.64] ;  /* 0x0000000490747981 */ /* 0x000368000c1e1d00 */
[----:B------:R1:W5:Y:S02]  /*0920*/  LDG.E.128 R120, [R144.64+0x10] ;  /* 0x0000100490787981 */ /* 0x000364000c1e1d00 */
.L_x_4137:
[----:B------:R-:W-:Y:S02]  /*0930*/  IADD3 R147, R147, 0x20, RZ ;  /* 0x0000002093937810 */ /* 0x000fe40007ffe0ff */
.L_x_4136:
[----:B------:R-:W-:Y:S05]  /*0940*/  BSYNC B2 ;  /* 0x0000000000027941 */ /* 0x000fea0003800000 */
.L_x_4135:
[----:B------:R-:W-:Y:S01]  /*0950*/  ISETP.NE.U32.AND P4, PT, RZ, c[0x0][0x218], PT ;  /* 0x00008600ff007a0c */ /* 0x000fe20003f85070 */
[----:B------:R-:W-:Y:S01]  /*0960*/  HFMA2.MMA R229, -RZ, RZ, 0, 0 ;  /* 0x00000000ffe57435 */ /* 0x000fe200000001ff */
[----:B------:R-:W-:Y:S02]  /*0970*/  MOV R162, RZ ;  /* 0x000000ff00a27202 */ /* 0x000fe40000000f00 */
[----:B------:R-:W-:-:S04]  /*0980*/  ISETP.NE.AND.EX P4, PT, RZ, c[0x0][0x21c], PT, P4 ;  /* 0x00008700ff007a0c */ /* 0x000fc80003f85340 */
[----:B------:R-:W-:-:S13]  /*0990*/  ISETP.LT.U32.OR P4, PT, R159, 0x80, !P4 ;  /* 0x000000809f00780c */ /* 0x000fda0006781470 */
[----:B------:R-:W-:Y:S05]  /*09a0*/  @P4 BRA `(.L_x_4138) ;  /* 0x000014c000004947 */ /* 0x000fea0003800000 */
[----:B-1----:R-:W-:-:S05]  /*09b0*/  IMAD.WIDE.U32 R144, R147, R2, c[0x0][0x218] ;  /* 0x0000860093907625 */ /* 0x002fca00078e0002 */
[----:B------:R1:W5:Y:S04]  /*09c0*/  LDG.E.128 R124, [R144.64] ;  /* 0x00000004907c7981 */ /* 0x000368000c1e1d00 */
[----:B------:R1:W5:Y:S01]  /*09d0*/  LDG.E.128 R128, [R144.64+0x10] ;  /* 0x0000100490807981 */ /* 0x000362000c1e1d00 */
[----:B------:R-:W-:Y:S05]  /*09e0*/  BRA `(.L_x_4138) ;  /* 0x0000148000007947 */ /* 0x000fea0003800000 */
.L_x_4128:
[----:B0-----:R-:W-:-:S06]  /*09f0*/  IMAD.WIDE R144, R13, R150, c[0x0][0x1a0] ;  /* 0x000068000d907625 */ /* 0x001fcc00078e0296 */
[----:B------:R-:W2:Y:S01]  /*0a00*/  LDG.E R144, [R144.64] ;  /* 0x0000000490907981 */ /* 0x000ea2000c1e1900 */
[----:B------:R-:W-:Y:S01]  /*0a10*/  IADD3 R0, R148, -0x1, RZ ;  /* 0xffffffff94007810 */ /* 0x000fe20007ffe0ff */
[----:B------:R-:W-:Y:S01]  /*0a20*/  BSSY B2, `(.L_x_4139) ;  /* 0x0000057000027945 */ /* 0x000fe20003800000 */
[----:B------:R-:W-:Y:S01]  /*0a30*/  ISETP.NE.AND P4, PT, R28, RZ, PT ;  /* 0x000000ff1c00720c */ /* 0x000fe20003f85270 */
[----:B------:R-:W-:Y:S01]  /*0a40*/  IMAD.MOV.U32 R229, RZ, RZ, RZ ;  /* 0x000000ffffe57224 */ /* 0x000fe200078e00ff */
[----:B------:R-:W-:Y:S01]  /*0a50*/  MOV R162, RZ ;  /* 0x000000ff00a27202 */ /* 0x000fe20000000f00 */
[----:B------:R-:W-:Y:S01]  /*0a60*/  IMAD R0, R0, c[0x0][0x168], RZ ;  /* 0x00005a0000007a24 */ /* 0x000fe200078e02ff */
[----:B------:R-:W-:-:S04]  /*0a70*/  MOV R163, R161 ;  /* 0x000000a100a37202 */ /* 0x000fc80000000f00 */
[----:B------:R-:W-:-:S04]  /*0a80*/  SHF.R.S32.HI R147, RZ, 0x1f, R0 ;  /* 0x0000001fff937819 */ /* 0x000fc80000011400 */
[----:B------:R-:W-:-:S04]  /*0a90*/  LEA.HI R147, R147, R0, RZ, 0x3 ;  /* 0x0000000093937211 */ /* 0x000fc800078f18ff */
[----:B------:R-:W-:Y:S02]  /*0aa0*/  LEA.HI.SX32 R228, R147, R228, 0x1d ;  /* 0x000000e493e47211 */ /* 0x000fe400078feaff */
[----:B--2---:R-:W-:Y:S01]  /*0ab0*/  FSEL R0, R144, RZ, !P4 ;  /* 0x000000ff90007208 */ /* 0x004fe20006000000 */
[----:B------:R-:W-:Y:S05]  /*0ac0*/  @!P0 BRA `(.L_x_4140) ;  /* 0x000004c000008947 */ /* 0x000fea0003800000 */
[----:B------:R-:W-:Y:S02]  /*0ad0*/  IMAD.MOV.U32 R149, RZ, RZ, 0x10 ;  /* 0x00000010ff957424 */ /* 0x000fe400078e00ff */
[----:B------:R-:W-:-:S04]  /*0ae0*/  IMAD.WIDE.U32 R162, R161, R2, c[0x0][0x188] ;  /* 0x00006200a1a27625 */ /* 0x000fc800078e0002 */
[----:B------:R-:W-:Y:S01]  /*0af0*/  IMAD.WIDE.U32 R148, R228, R149, c[0x0][0x208] ;  /* 0x00008200e4947625 */ /* 0x000fe200078e0095 */
[----:B------:R-:W2:Y:S04]  /*0b00*/  LDG.E.128 R144, [R162.64] ;  /* 0x00000004a2907981 */ /* 0x000ea8000c1e1d00 */
[----:B------:R0:W3:Y:S04]  /*0b10*/  LDG.E.128 R152, [R162.64+0x10] ;  /* 0x00001004a2987981 */ /* 0x0000e8000c1e1d00 */
[----:B------:R-:W4:Y:S01]  /*0b20*/  LDG.E.128 R148, [R148.64] ;  /* 0x0000000494947981 */ /* 0x000f22000c1e1d00 */
[----:B------:R-:W-:-:S04]  /*0b30*/  ISETP.NE.U32.AND P4, PT, RZ, c[0x0][0x218], PT ;  /* 0x00008600ff007a0c */ /* 0x000fc80003f85070 */
[----:B------:R-:W-:-:S13]  /*0b40*/  ISETP.NE.AND.EX P4, PT, RZ, c[0x0][0x21c], PT, P4 ;  /* 0x00008700ff007a0c */ /* 0x000fda0003f85340 */
[----:B------:R1:W5:Y:S04]  /*0b50*/  @P4 LDG.E.128 R108, [R230.64] ;  /* 0x00000004e66c4981 */ /* 0x000368000c1e1d00 */
[----:B------:R1:W5:Y:S01]  /*0b60*/  @P4 LDG.E.128 R112, [R230.64+0x10] ;  /* 0x00001004e6704981 */ /* 0x000362000c1e1d00 */
[----:B------:R-:W-:Y:S01]  /*0b70*/  IADD3 R228, R228, 0x20, RZ ;  /* 0x00000020e4e47810 */ /* 0x000fe20007ffe0ff */
[C---:B--2---:R-:W-:Y:S02]  /*0b80*/  FADD.FTZ R167, -R0.reuse, R145 ;  /* 0x0000009100a77221 */ /* 0x044fe40000010100 */
[C---:B------:R-:W-:Y:S02]  /*0b90*/  FADD.FTZ R165, -R0.reuse, R144 ;  /* 0x0000009000a57221 */ /* 0x040fe40000010100 */
[C---:B------:R-:W-:Y:S01]  /*0ba0*/  FADD.FTZ R171, -R0.reuse, R147 ;  /* 0x0000009300ab7221 */ /* 0x040fe20000010100 */
[----:B----4-:R-:W-:Y:S01]  /*0bb0*/  PRMT R145, RZ, 0x5410, R148 ;  /* 0x00005410ff917816 */ /* 0x010fe20000000094 */
[----:B------:R-:W-:Y:S01]  /*0bc0*/  FADD.FTZ R169, -R0, R146 ;  /* 0x0000009200a97221 */ /* 0x000fe20000010100 */
[----:B------:R-:W-:Y:S01]  /*0bd0*/  PRMT R144, RZ, 0x7610, R149 ;  /* 0x00007610ff907816 */ /* 0x000fe20000000095 */
[C---:B-----5:R-:W-:Y:S01]  /*0be0*/  FMUL.FTZ R165, R4.reuse, R165 ;  /* 0x000000a504a57220 */ /* 0x060fe20000410000 */
[----:B------:R-:W-:Y:S01]  /*0bf0*/  PRMT R148, RZ, 0x7610, R148 ;  /* 0x00007610ff947816 */ /* 0x000fe20000000094 */
[----:B------:R-:W-:-:S02]  /*0c00*/  FMUL.FTZ R166, R4, R171 ;  /* 0x000000ab04a67220 */ /* 0x000fc40000410000 */
[----:B------:R-:W-:Y:S01]  /*0c10*/  FMUL.FTZ R172, R158, R145 ;  /* 0x000000919eac7220 */ /* 0x000fe20000410000 */
[----:B------:R-:W-:Y:S01]  /*0c20*/  PRMT R147, RZ, 0x5410, R149 ;  /* 0x00005410ff937816 */ /* 0x000fe20000000095 */
[C---:B------:R-:W-:Y:S02]  /*0c30*/  FMUL.FTZ R164, R4.reuse, R167 ;  /* 0x000000a704a47220 */ /* 0x040fe40000410000 */
[----:B------:R-:W-:Y:S02]  /*0c40*/  FMUL.FTZ R167, R4, R169 ;  /* 0x000000a904a77220 */ /* 0x000fe40000410000 */
[----:B------:R-:W-:Y:S02]  /*0c50*/  FFMA.FTZ R44, R165, R145, R44 ;  /* 0x00000091a52c7223 */ /* 0x000fe4000001002c */
[----:B------:R-:W-:Y:S02]  /*0c60*/  FADD.FTZ R72, R72, R145 ;  /* 0x0000009148487221 */ /* 0x000fe40000010000 */
[----:B------:R-:W-:-:S02]  /*0c70*/  FFMA.FTZ R47, R166, R144, R47 ;  /* 0x00000090a62f7223 */ /* 0x000fc4000001002f */
[----:B------:R-:W-:Y:S02]  /*0c80*/  FADD.FTZ R75, R75, R144 ;  /* 0x000000904b4b7221 */ /* 0x000fe40000010000 */
[----:B------:R-:W-:Y:S02]  /*0c90*/  FMUL.FTZ R175, R35, R144 ;  /* 0x0000009023af7220 */ /* 0x000fe40000410000 */
[----:B------:R-:W-:Y:S02]  /*0ca0*/  FMUL.FTZ R173, R157, R148 ;  /* 0x000000949dad7220 */ /* 0x000fe40000410000 */
[----:B------:R-:W-:Y:S02]  /*0cb0*/  FADD.FTZ R144, RZ, R172 ;  /* 0x000000acff907221 */ /* 0x000fe40000010000 */
[----:B------:R-:W-:Y:S02]  /*0cc0*/  FFMA.FTZ R145, R165, R172, RZ ;  /* 0x000000aca5917223 */ /* 0x000fe400000100ff */
[----:B------:R-:W-:-:S02]  /*0cd0*/  FFMA.FTZ R46, R167, R147, R46 ;  /* 0x00000093a72e7223 */ /* 0x000fc4000001002e */
[----:B------:R-:W-:Y:S02]  /*0ce0*/  FADD.FTZ R74, R74, R147 ;  /* 0x000000934a4a7221 */ /* 0x000fe40000010000 */
[----:B------:R-:W-:Y:S02]  /*0cf0*/  FMUL.FTZ R174, R156, R147 ;  /* 0x000000939cae7220 */ /* 0x000fe40000410000 */
[----:B------:R-:W-:Y:S02]  /*0d00*/  FADD.FTZ R147, R144, R173 ;  /* 0x000000ad90937221 */ /* 0x000fe40000010000 */
[----:B------:R-:W-:Y:S01]  /*0d10*/  FFMA.FTZ R145, R164, R173, R145 ;  /* 0x000000ada4917223 */ /* 0x000fe20000010091 */
[----:B0-----:R-:W-:Y:S01]  /*0d20*/  PRMT R163, RZ, 0x5410, R150 ;  /* 0x00005410ffa37816 */ /* 0x001fe20000000096 */
[----:B---3--:R-:W-:Y:S02]  /*0d30*/  FADD.FTZ R149, -R0, R152 ;  /* 0x0000009800957221 */ /* 0x008fe40000010100 */
[----:B------:R-:W-:-:S02]  /*0d40*/  FADD.FTZ R144, R147, R174 ;  /* 0x000000ae93907221 */ /* 0x000fc40000010000 */
[----:B------:R-:W-:Y:S01]  /*0d50*/  FFMA.FTZ R145, R167, R174, R145 ;  /* 0x000000aea7917223 */ /* 0x000fe20000010091 */
[----:B------:R-:W-:Y:S01]  /*0d60*/  PRMT R150, RZ, 0x7610, R150 ;  /* 0x00007610ff967816 */ /* 0x000fe20000000096 */
[----:B------:R-:W-:Y:S02]  /*0d70*/  FADD.FTZ R153, -R0, R153 ;  /* 0x0000009900997221 */ /* 0x000fe40000010100 */
[----:B------:R-:W-:Y:S02]  /*0d80*/  FMUL.FTZ R169, R4, R149 ;  /* 0x0000009504a97220 */ /* 0x000fe40000410000 */
[----:B------:R-:W-:Y:S02]  /*0d90*/  FMUL.FTZ R176, R34, R163 ;  /* 0x000000a322b07220 */ /* 0x000fe40000410000 */
[----:B------:R-:W-:Y:S02]  /*0da0*/  FADD.FTZ R147, R144, R175 ;  /* 0x000000af90937221 */ /* 0x000fe40000010000 */
[----:B------:R-:W-:Y:S01]  /*0db0*/  FFMA.FTZ R145, R166, R175, R145 ;  /* 0x000000afa6917223 */ /* 0x000fe20000010091 */
[----:B------:R-:W-:-:S02]  /*0dc0*/  PRMT R179, RZ, 0x5410, R151 ;  /* 0x00005410ffb37816 */ /* 0x000fc40000000097 */
[----:B------:R-:W-:Y:S01]  /*0dd0*/  PRMT R146, RZ, 0x7610, R151 ;  /* 0x00007610ff927816 */ /* 0x000fe20000000097 */
[----:B------:R-:W-:Y:S02]  /*0de0*/  FADD.FTZ R151, -R0, R154 ;  /* 0x0000009a00977221 */ /* 0x000fe40000010100 */
[C---:B------:R-:W-:Y:S02]  /*0df0*/  FMUL.FTZ R168, R4.reuse, R153 ;  /* 0x0000009904a87220 */ /* 0x040fe40000410000 */
[----:B------:R-:W-:Y:S02]  /*0e00*/  FMUL.FTZ R177, R33, R150 ;  /* 0x0000009621b17220 */ /* 0x000fe40000410000 */
        /* <DEDUP_REMOVED lines=14> */
[----:B------:R-:W-:Y:S01]  /*0ef0*/  FFMA.FTZ R48, R169, R163, R48 ;  /* 0x000000a3a9307223 */ /* 0x000fe20000010030 */
[----:B------:R-:W-:Y:S01]  /*0f00*/  IADD3 R163, R161, 0x20, RZ ;  /* 0x00000020a1a37810 */ /* 0x000fe20007ffe0ff */
[----:B------:R-:W-:-:S02]  /*0f10*/  FFMA.FTZ R45, R164, R148, R45 ;  /* 0x00000094a42d7223 */ /* 0x000fc4000001002d */
[----:B------:R-:W-:Y:S02]  /*0f20*/  FADD.FTZ R73, R73, R148 ;  /* 0x0000009449497221 */ /* 0x000fe40000010000 */
[----:B------:R-:W-:Y:S02]  /*0f30*/  FADD.FTZ R77, R77, R150 ;  /* 0x000000964d4d7221 */ /* 0x000fe40000010000 */
[----:B------:R-:W-:Y:S02]  /*0f40*/  FFMA.FTZ R49, R168, R150, R49 ;  /* 0x00000096a8317223 */ /* 0x000fe40000010031 */
[----:B------:R-:W-:Y:S02]  /*0f50*/  FADD.FTZ R79, R79, R146 ;  /* 0x000000924f4f7221 */ /* 0x000fe40000010000 */
[----:B------:R-:W-:Y:S02]  /*0f60*/  FFMA.FTZ R51, R170, R146, R51 ;  /* 0x00000092aa337223 */ /* 0x000fe40000010033 */
[----:B------:R-:W-:-:S02]  /*0f70*/  FADD.FTZ R229, R144, R179 ;  /* 0x000000b390e57221 */ /* 0x000fc40000010000 */
[----:B------:R-:W-:Y:S02]  /*0f80*/  FFMA.FTZ R162, R170, R179, R145 ;  /* 0x000000b3aaa27223 */ /* 0x000fe40000010091 */
.L_x_4140:
[----:B-1----:R-:W-:Y:S05]  /*0f90*/  BSYNC B2 ;  /* 0x0000000000027941 */ /* 0x002fea0003800000 */
.L_x_4139:
[----:B------:R-:W-:Y:S01]  /*0fa0*/  BSSY B2, `(.L_x_4141) ;  /* 0x000004f000027945 */ /* 0x000fe20003800000 */
[----:B------:R-:W-:Y:S05]  /*0fb0*/  @!P1 BRA `(.L_x_4142) ;  /* 0x000004d000009947 */ /* 0x000fea0003800000 */
[----:B------:R-:W-:Y:S01]  /*0fc0*/  HFMA2.MMA R149, -RZ, RZ, 0, 9.5367431640625e-07 ;  /* 0x00000010ff957435 */ /* 0x000fe200000001ff */
[----:B------:R-:W-:-:S05]  /*0fd0*/  IMAD.WIDE.U32 R182, R163, R2, c[0x0][0x188] ;  /* 0x00006200a3b67625 */ /* 0x000fca00078e0002 */
[----:B------:R-:W2:Y:S04]  /*0fe0*/  LDG.E.128 R144, [R182.64] ;  /* 0x00000004b6907981 */ /* 0x000ea8000c1e1d00 */
[----:B------:R-:W-:Y:S01]  /*0ff0*/  IMAD.WIDE.U32 R148, R228, R149, c[0x0][0x208] ;  /* 0x00008200e4947625 */ /* 0x000fe200078e0095 */
[----:B------:R0:W3:Y:S05]  /*1000*/  LDG.E.128 R152, [R182.64+0x10] ;  /* 0x00001004b6987981 */ /* 0x0000ea000c1e1d00 */
[----:B------:R-:W4:Y:S01]  /*1010*/  LDG.E.128 R148, [R148.64] ;  /* 0x0000000494947981 */ /* 0x000f22000c1e1d00 */
[----:B------:R-:W-:-:S04]  /*1020*/  ISETP.NE.U32.AND P4, PT, RZ, c[0x0][0x218], PT ;  /* 0x00008600ff007a0c */ /* 0x000fc80003f85070 */
[----:B------:R-:W-:-:S13]  /*1030*/  ISETP.NE.AND.EX P4, PT, RZ, c[0x0][0x21c], PT, P4 ;  /* 0x00008700ff007a0c */ /* 0x000fda0003f85340 */
[----:B------:R-:W-:-:S05]  /*1040*/  @P4 IMAD.WIDE.U32 R180, R163, R2, c[0x0][0x218] ;  /* 0x00008600a3b44625 */ /* 0x000fca00078e0002 */
[----:B------:R1:W5:Y:S04]  /*1050*/  @P4 LDG.E.128 R40, [R180.64] ;  /* 0x00000004b4284981 */ /* 0x000368000c1e1d00 */
[----:B------:R1:W5:Y:S01]  /*1060*/  @P4 LDG.E.128 R36, [R180.64+0x10] ;  /* 0x00001004b4244981 */ /* 0x000362000c1e1d00 */
[----:B------:R-:W-:Y:S02]  /*1070*/  IADD3 R228, R228, 0x20, RZ ;  /* 0x00000020e4e47810 */ /* 0x000fe40007ffe0ff */
[----:B------:R-:W-:Y:S01]  /*1080*/  IADD3 R163, R163, 0x20, RZ ;  /* 0x00000020a3a37810 */ /* 0x000fe20007ffe0ff */
[C---:B--2---:R-:W-:Y:S02]  /*1090*/  FADD.FTZ R187, -R0.reuse, R145 ;  /* 0x0000009100bb7221 */ /* 0x044fe40000010100 */
[----:B------:R-:W-:-:S02]  /*10a0*/  FADD.FTZ R185, -R0, R144 ;  /* 0x0000009000b97221 */ /* 0x000fc40000010100 */
[----:B------:R-:W-:Y:S01]  /*10b0*/  FADD.FTZ R189, -R0, R146 ;  /* 0x0000009200bd7221 */ /* 0x000fe20000010100 */
[--C-:B----4-:R-:W-:Y:S01]  /*10c0*/  PRMT R145, RZ, 0x5410, R148.reuse ;  /* 0x00005410ff917816 */ /* 0x110fe20000000094 */
[----:B-1---5:R-:W-:Y:S01]  /*10d0*/  FMUL.FTZ R181, R4, R185 ;  /* 0x000000b904b57220 */ /* 0x022fe20000410000 */
[----:B------:R-:W-:-:S03]  /*10e0*/  PRMT R148, RZ, 0x7610, R148 ;  /* 0x00007610ff947816 */ /* 0x000fc60000000094 */
[----:B------:R-:W-:Y:S01]  /*10f0*/  FMUL.FTZ R188, R30, R145 ;  /* 0x000000911ebc7220 */ /* 0x000fe20000410000 */
[----:B------:R-:W-:Y:S01]  /*1100*/  PRMT R190, RZ, 0x5410, R149 ;  /* 0x00005410ffbe7816 */ /* 0x000fe20000000095 */
[C---:B0-----:R-:W-:Y:S02]  /*1110*/  FMUL.FTZ R183, R4.reuse, R189 ;  /* 0x000000bd04b77220 */ /* 0x041fe40000410000 */
[----:B------:R-:W-:Y:S02]  /*1120*/  FMUL.FTZ R180, R4, R187 ;  /* 0x000000bb04b47220 */ /* 0x000fe40000410000 */
[----:B------:R-:W-:Y:S02]  /*1130*/  FMUL.FTZ R189, R29, R148 ;  /* 0x000000941dbd7220 */ /* 0x000fe40000410000 */
[----:B------:R-:W-:Y:S02]  /*1140*/  FADD.FTZ R144, R229, R188 ;  /* 0x000000bce5907221 */ /* 0x000fe40000010000 */
[C---:B------:R-:W-:Y:S01]  /*1150*/  FFMA.FTZ R162, R181.reuse, R188, R162 ;  /* 0x000000bcb5a27223 */ /* 0x040fe200000100a2 */
[--C-:B------:R-:W-:Y:S01]  /*1160*/  PRMT R194, RZ, 0x5410, R151.reuse ;  /* 0x00005410ffc27816 */ /* 0x100fe20000000097 */
[C---:B---3--:R-:W-:Y:S01]  /*1170*/  FADD.FTZ R191, -R0.reuse, R154 ;  /* 0x0000009a00bf7221 */ /* 0x048fe20000010100 */
[----:B------:R-:W-:Y:S01]  /*1180*/  PRMT R195, RZ, 0x7610, R151 ;  /* 0x00007610ffc37816 */ /* 0x000fe20000000097 */
[----:B------:R-:W-:Y:S01]  /*1190*/  FADD.FTZ R151, -R0, R152 ;  /* 0x0000009800977221 */ /* 0x000fe20000010100 */
[----:B------:R-:W-:Y:S01]  /*11a0*/  PRMT R149, RZ, 0x7610, R149 ;  /* 0x00007610ff957816 */ /* 0x000fe20000000095 */
[----:B------:R-:W-:-:S02]  /*11b0*/  FFMA.FTZ R136, R181, R145, R136 ;  /* 0x00000091b5887223 */ /* 0x000fc40000010088 */
[----:B------:R-:W-:Y:S02]  /*11c0*/  FADD.FTZ R52, R52, R145 ;  /* 0x0000009134347221 */ /* 0x000fe40000010000 */
[-C--:B------:R-:W-:Y:S02]  /*11d0*/  FFMA.FTZ R138, R183, R190.reuse, R138 ;  /* 0x000000beb78a7223 */ /* 0x080fe4000001008a */
[----:B------:R-:W-:Y:S02]  /*11e0*/  FADD.FTZ R54, R54, R190 ;  /* 0x000000be36367221 */ /* 0x000fe40000010000 */
[----:B------:R-:W-:Y:S02]  /*11f0*/  FADD.FTZ R147, -R0, R147 ;  /* 0x0000009300937221 */ /* 0x000fe40000010100 */
[----:B------:R-:W-:Y:S02]  /*1200*/  FMUL.FTZ R190, R27, R190 ;  /* 0x000000be1bbe7220 */ /* 0x000fe40000410000 */
[----:B------:R-:W-:-:S02]  /*1210*/  FADD.FTZ R145, R144, R189 ;  /* 0x000000bd90917221 */ /* 0x000fc40000010000 */
[----:B------:R-:W-:Y:S01]  /*1220*/  FFMA.FTZ R162, R180, R189, R162 ;  /* 0x000000bdb4a27223 */ /* 0x000fe200000100a2 */
[----:B------:R-:W-:Y:S01]  /*1230*/  PRMT R192, RZ, 0x5410, R150 ;  /* 0x00005410ffc07816 */ /* 0x000fe20000000096 */
[C---:B------:R-:W-:Y:S02]  /*1240*/  FMUL.FTZ R185, R4.reuse, R151 ;  /* 0x0000009704b97220 */ /* 0x040fe40000410000 */
[C---:B------:R-:W-:Y:S02]  /*1250*/  FMUL.FTZ R187, R4.reuse, R191 ;  /* 0x000000bf04bb7220 */ /* 0x040fe40000410000 */
        /* <DEDUP_REMOVED lines=27> */
[----:B------:R-:W-:-:S02]  /*1410*/  FFMA.FTZ R137, R180, R148, R137 ;  /* 0x00000094b4897223 */ /* 0x000fc40000010089 */
[----:B------:R-:W-:Y:S02]  /*1420*/  FADD.FTZ R53, R53, R148 ;  /* 0x0000009435357221 */ /* 0x000fe40000010000 */
[----:B------:R-:W-:Y:S02]  /*1430*/  FFMA.FTZ R139, R182, R149, R139 ;  /* 0x00000095b68b7223 */ /* 0x000fe4000001008b */
[----:B------:R-:W-:Y:S02]  /*1440*/  FADD.FTZ R55, R55, R149 ;  /* 0x0000009537377221 */ /* 0x000fe40000010000 */
[----:B------:R-:W-:Y:S02]  /*1450*/  FADD.FTZ R85, R85, R150 ;  /* 0x0000009655557221 */ /* 0x000fe40000010000 */
[----:B------:R-:W-:Y:S02]  /*1460*/  FFMA.FTZ R89, R184, R150, R89 ;  /* 0x00000096b8597223 */ /* 0x000fe40000010059 */
[----:B------:R-:W-:-:S02]  /*1470*/  FADD.FTZ R229, R144, R195 ;  /* 0x000000c390e57221 */ /* 0x000fc40000010000 */
[----:B------:R-:W-:Y:S02]  /*1480*/  FFMA.FTZ R162, R186, R195, R162 ;  /* 0x000000c3baa27223 */ /* 0x000fe400000100a2 */
.L_x_4142:
[----:B------:R-:W-:Y:S05]  /*1490*/  BSYNC B2 ;  /* 0x0000000000027941 */ /* 0x000fea0003800000 */
.L_x_4141:
[----:B------:R-:W-:Y:S01]  /*14a0*/  BSSY B2, `(.L_x_4143) ;  /* 0x000004f000027945 */ /* 0x000fe20003800000 */
[----:B------:R-:W-:Y:S05]  /*14b0*/  @!P2 BRA `(.L_x_4144) ;  /* 0x000004d00000a947 */ /* 0x000fea0003800000 */
[----:B------:R-:W-:Y:S01]  /*14c0*/  MOV R149, 0x10 ;  /* 0x0000001000957802 */ /* 0x000fe20000000f00 */
[----:B------:R-:W-:-:S04]  /*14d0*/  IMAD.WIDE.U32 R198, R163, R2, c[0x0][0x188] ;  /* 0x00006200a3c67625 */ /* 0x000fc800078e0002 */
[----:B------:R-:W-:Y:S01]  /*14e0*/  IMAD.WIDE.U32 R148, R228, R149, c[0x0][0x208] ;  /* 0x00008200e4947625 */ /* 0x000fe200078e0095 */
[----:B------:R-:W2:Y:S04]  /*14f0*/  LDG.E.128 R144, [R198.64] ;  /* 0x00000004c6907981 */ /* 0x000ea8000c1e1d00 */
[----:B------:R-:W3:Y:S04]  /*1500*/  LDG.E.128 R152, [R198.64+0x10] ;  /* 0x00001004c6987981 */ /* 0x000ee8000c1e1d00 */
        /* <DEDUP_REMOVED lines=8> */
[----:B--2---:R-:W-:-:S04]  /*1590*/  FADD.FTZ R201, -R0, R144 ;  /* 0x0000009000c97221 */ /* 0x004fc80000010100 */
[----:B0----5:R-:W-:Y:S01]  /*15a0*/  FMUL.FTZ R197, R4, R201 ;  /* 0x000000c904c57220 */ /* 0x021fe20000410000 */
[----:B----4-:R-:W-:Y:S01]  /*15b0*/  PRMT R204, RZ, 0x5410, R148 ;  /* 0x00005410ffcc7816 */ /* 0x010fe20000000094 */
[C---:B------:R-:W-:Y:S01]  /*15c0*/  FADD.FTZ R203, -R0.reuse, R146 ;  /* 0x0000009200cb7221 */ /* 0x040fe20000010100 */
[----:B------:R-:W-:Y:S01]  /*15d0*/  PRMT R148, RZ, 0x7610, R148 ;  /* 0x00007610ff947816 */ /* 0x000fe20000000094 */
[----:B---3--:R-:W-:Y:S02]  /*15e0*/  FADD.FTZ R205, -R0, R152 ;  /* 0x0000009800cd7221 */ /* 0x008fe40000010100 */
[----:B------:R-:W-:Y:S02]  /*15f0*/  FFMA.FTZ R56, R197, R204, R56 ;  /* 0x000000ccc5387223 */ /* 0x000fe40000010038 */
[----:B------:R-:W-:Y:S02]  /*1600*/  FADD.FTZ R92, R92, R204 ;  /* 0x000000cc5c5c7221 */ /* 0x000fe40000010000 */
[----:B------:R-:W-:-:S02]  /*1610*/  FADD.FTZ R145, -R0, R145 ;  /* 0x0000009100917221 */ /* 0x000fc40000010100 */
[----:B------:R-:W-:Y:S01]  /*1620*/  FMUL.FTZ R204, R21, R204 ;  /* 0x000000cc15cc7220 */ /* 0x000fe20000410000 */
        /* <DEDUP_REMOVED lines=8> */
[----:B------:R-:W-:Y:S02]  /*16b0*/  FADD.FTZ R207, -R0, R154 ;  /* 0x0000009a00cf7221 */ /* 0x000fe40000010100 */
[-C--:B------:R-:W-:Y:S02]  /*16c0*/  FFMA.FTZ R58, R199, R206.reuse, R58 ;  /* 0x000000cec73a7223 */ /* 0x080fe4000001003a */
[----:B------:R-:W-:Y:S02]  /*16d0*/  FADD.FTZ R94, R94, R206 ;  /* 0x000000ce5e5e7221 */ /* 0x000fe40000010000 */
[----:B------:R-:W-:Y:S02]  /*16e0*/  FADD.FTZ R147, -R0, R147 ;  /* 0x0000009300937221 */ /* 0x000fe40000010100 */
        /* <DEDUP_REMOVED lines=15> */
[----:B------:R-:W-:Y:S01]  /*17e0*/  FFMA.FTZ R162, R198, R207, R162 ;  /* 0x000000cfc6a27223 */ /* 0x000fe200000100a2 */
[--C-:B------:R-:W-:Y:S01]  /*17f0*/  PRMT R210, RZ, 0x5410, R151.reuse ;  /* 0x00005410ffd27816 */ /* 0x100fe20000000097 */
[----:B------:R-:W-:Y:S02]  /*1800*/  FMUL.FTZ R200, R4, R153 ;  /* 0x0000009904c87220 */ /* 0x000fe40000410000 */
[----:B------:R-:W-:Y:S02]  /*1810*/  FMUL.FTZ R209, R16, R150 ;  /* 0x0000009610d17220 */ /* 0x000fe40000410000 */
[----:B------:R-:W-:Y:S02]  /*1820*/  FADD.FTZ R144, R145, R208 ;  /* 0x000000d091907221 */ /* 0x000fe40000010000 */
[----:B------:R-:W-:Y:S01]  /*1830*/  FFMA.FTZ R162, R201, R208, R162 ;  /* 0x000000d0c9a27223 */ /* 0x000fe200000100a2 */
        /* <DEDUP_REMOVED lines=21> */
.L_x_4144:
[----:B------:R-:W-:Y:S05]  /*1990*/  BSYNC B2 ;  /* 0x0000000000027941 */ /* 0x000fea0003800000 */
.L_x_4143:
[----:B------:R-:W-:-:S13]  /*19a0*/  ISETP.GE.U32.AND P4, PT, R159, 0x80, PT ;  /* 0x000000809f00780c */ /* 0x000fda0003f86070 */
        /* <DEDUP_REMOVED lines=9> */
[----:B------:R-:W-:-:S05]  /*1a40*/  @P4 IMAD.WIDE.U32 R214, R163, R2, c[0x0][0x218] ;  /* 0x00008600a3d64625 */ /* 0x000fca00078e0002 */
[----:B------:R1:W5:Y:S04]  /*1a50*/  @P4 LDG.E.128 R124, [R214.64] ;  /* 0x00000004d67c4981 */ /* 0x000368000c1e1d00 */
[----:B------:R1:W5:Y:S01]  /*1a60*/  @P4 LDG.E.128 R128, [R214.64+0x10] ;  /* 0x00001004d6804981 */ /* 0x000362000c1e1d00 */
[C---:B--2---:R-:W-:Y:S02]  /*1a70*/  FADD.FTZ R217, -R0.reuse, R145 ;  /* 0x0000009100d97221 */ /* 0x044fe40000010100 */
[C---:B------:R-:W-:Y:S02]  /*1a80*/  FADD.FTZ R163, -R0.reuse, R144 ;  /* 0x0000009000a37221 */ /* 0x040fe40000010100 */
[----:B------:R-:W-:Y:S01]  /*1a90*/  FADD.FTZ R221, -R0, R147 ;  /* 0x0000009300dd7221 */ /* 0x000fe20000010100 */
[--C-:B----4-:R-:W-:Y:S01]  /*1aa0*/  PRMT R145, RZ, 0x5410, R148.reuse ;  /* 0x00005410ff917816 */ /* 0x110fe20000000094 */
[----:B0----5:R-:W-:Y:S01]  /*1ab0*/  FMUL.FTZ R213, R4, R163 ;  /* 0x000000a304d57220 */ /* 0x021fe20000410000 */
[----:B------:R-:W-:-:S03]  /*1ac0*/  PRMT R148, RZ, 0x7610, R148 ;  /* 0x00007610ff947816 */ /* 0x000fc60000000094 */
[----:B------:R-:W-:Y:S01]  /*1ad0*/  FMUL.FTZ R218, R12, R145 ;  /* 0x000000910cda7220 */ /* 0x000fe20000410000 */
[--C-:B------:R-:W-:Y:S01]  /*1ae0*/  PRMT R147, RZ, 0x5410, R149.reuse ;  /* 0x00005410ff937816 */ /* 0x100fe20000000095 */
[C---:B------:R-:W-:Y:S01]  /*1af0*/  FADD.FTZ R219, -R0.reuse, R146 ;  /* 0x0000009200db7221 */ /* 0x040fe20000010100 */
[----:B------:R-:W-:Y:S01]  /*1b00*/  PRMT R2, RZ, 0x7610, R149 ;  /* 0x00007610ff027816 */ /* 0x000fe20000000095 */
[C---:B---3--:R-:W-:Y:S01]  /*1b10*/  FADD.FTZ R149, -R0.reuse, R152 ;  /* 0x0000009800957221 */ /* 0x048fe20000010100 */
[----:B------:R-:W-:Y:S01]  /*1b20*/  PRMT R227, RZ, 0x5410, R151 ;  /* 0x00005410ffe37816 */ /* 0x000fe20000000097 */
[C---:B------:R-:W-:Y:S01]  /*1b30*/  FADD.FTZ R153, -R0.reuse, R153 ;  /* 0x0000009900997221 */ /* 0x040fe20000010100 */
[----:B------:R-:W-:Y:S01]  /*1b40*/  PRMT R144, RZ, 0x7610, R151 ;  /* 0x00007610ff907816 */ /* 0x000fe20000000097 */
[C---:B------:R-:W-:Y:S02]  /*1b50*/  FADD.FTZ R151, -R0.reuse, R154 ;  /* 0x0000009a00977221 */ /* 0x040fe40000010100 */
[----:B------:R-:W-:-:S02]  /*1b60*/  FADD.FTZ R155, -R0, R155 ;  /* 0x0000009b009b7221 */ /* 0x000fc40000010100 */
[C---:B-1----:R-:W-:Y:S02]  /*1b70*/  FMUL.FTZ R214, R4.reuse, R221 ;  /* 0x000000dd04d67220 */ /* 0x042fe40000410000 */
[----:B------:R-:W-:Y:S02]  /*1b80*/  FMUL.FTZ R212, R4, R217 ;  /* 0x000000d904d47220 */ /* 0x000fe40000410000 */
[----:B------:R-:W-:Y:S02]  /*1b90*/  FMUL.FTZ R221, R11, R148 ;  /* 0x000000940bdd7220 */ /* 0x000fe40000410000 */
[----:B------:R-:W-:Y:S02]  /*1ba0*/  FADD.FTZ R0, R229, R218 ;  /* 0x000000dae5007221 */ /* 0x000fe40000010000 */
[C---:B------:R-:W-:Y:S02]  /*1bb0*/  FFMA.FTZ R162, R213.reuse, R218, R162 ;  /* 0x000000dad5a27223 */ /* 0x040fe400000100a2 */
[----:B------:R-:W-:-:S02]  /*1bc0*/  FFMA.FTZ R64, R213, R145, R64 ;  /* 0x00000091d5407223 */ /* 0x000fc40000010040 */
[----:B------:R-:W-:Y:S02]  /*1bd0*/  FADD.FTZ R100, R100, R145 ;  /* 0x0000009164647221 */ /* 0x000fe40000010000 */
[----:B------:R-:W-:Y:S02]  /*1be0*/  FMUL.FTZ R215, R4, R219 ;  /* 0x000000db04d77220 */ /* 0x000fe40000410000 */
[----:B------:R-:W-:Y:S02]  /*1bf0*/  FMUL.FTZ R220, R10, R147 ;  /* 0x000000930adc7220 */ /* 0x000fe40000410000 */
[----:B------:R-:W-:Y:S02]  /*1c00*/  FADD.FTZ R145, R0, R221 ;  /* 0x000000dd00917221 */ /* 0x000fe40000010000 */
[----:B------:R-:W-:Y:S01]  /*1c10*/  FFMA.FTZ R162, R212, R221, R162 ;  /* 0x000000ddd4a27223 */ /* 0x000fe200000100a2 */
[----:B------:R-:W-:Y:S01]  /*1c20*/  PRMT R225, RZ, 0x5410, R150 ;  /* 0x00005410ffe17816 */ /* 0x000fe20000000096 */
        /* <DEDUP_REMOVED lines=32> */
[----:B------:R-:W-:Y:S02]  /*1e30*/  FADD.FTZ R107, R107, R144 ;  /* 0x000000906b6b7221 */ /* 0x000fe40000010000 */
[----:B------:R-:W-:Y:S02]  /*1e40*/  FFMA.FTZ R71, R226, R144, R71 ;  /* 0x00000090e2477223 */ /* 0x000fe40000010047 */
[----:B------:R-:W-:Y:S02]  /*1e50*/  FADD.FTZ R229, R0, R227 ;  /* 0x000000e300e57221 */ /* 0x000fe40000010000 */
[----:B------:R-:W-:Y:S02]  /*1e60*/  FFMA.FTZ R162, R226, R227, R162 ;  /* 0x000000e3e2a27223 */ /* 0x000fe400000100a2 */
.L_x_4138:
[----:B------:R-:W-:Y:S05]  /*1e70*/  BSYNC B1 ;  /* 0x0000000000017941 */ /* 0x000fea0003800000 */
.L_x_4127:
[----:B------:R-:W-:Y:S05]  /*1e80*/  BRA.DIV ~URZ, `(.L_x_4145) ;  /* 0x000036127f007947 */ /* 0x000fea000b800000 */
[----:B------:R2:W3:Y:S02]  /*1e90*/  SHFL.BFLY PT, R0, R229, 0x1, 0x1f ;  /* 0x0c201f00e5007f89 */ /* 0x0004e400000e0000 */
.L_x_4220:
        /* <DEDUP_REMOVED lines=18> */
.L_x_4221:
[----:B-----5:R-:W-:Y:S01]  /*1fc0*/  ISETP.GE.AND P4, PT, R3, 0x1, PT ;  /* 0x000000010300780c */ /* 0x020fe20003f86270 */
[----:B---3--:R-:W-:Y:S01]  /*1fd0*/  FADD.FTZ R151, R151, R148 ;  /* 0x0000009497977221 */ /* 0x008fe20000010000 */
[----:B------:R-:W-:Y:S01]  /*1fe0*/  ISETP.NE.AND P5, PT, R28, RZ, PT ;  /* 0x000000ff1c00720c */ /* 0x000fe20003fa5270 */
[----:B-12---:R-:W-:Y:S01]  /*1ff0*/  FADD.FTZ R146, R145, R146 ;  /* 0x0000009291927221 */ /* 0x006fe20000010000 */
[----:B------:R-:W-:Y:S01]  /*2000*/  BSSY B1, `(.L_x_4147) ;  /* 0x0000099000017945 */ /* 0x000fe20003800000 */
[----:B------:R-:W-:Y:S02]  /*2010*/  FMUL.FTZ R147, R151, c[0x0][0x1e0] ;  /* 0x0000780097937a20 */ /* 0x000fe40000410000 */
[----:B------:R-:W-:-:S03]  /*2020*/  FMUL.FTZ R146, R146, c[0x0][0x1e0] ;  /* 0x0000780092927a20 */ /* 0x000fc60000410000 */
[----:B------:R-:W-:-:S03]  /*2030*/  FSEL R147, R147, RZ, !P5 ;  /* 0x000000ff93937208 */ /* 0x000fc60006800000 */
[----:B------:R-:W-:Y:S02]  /*2040*/  @P4 IADD3 R3, R3, -0x1, RZ ;  /* 0xffffffff03034810 */ /* 0x000fe40007ffe0ff */
[----:B------:R-:W-:-:S03]  /*2050*/  @P4 LOP3.LUT R2, R160, 0x1f, RZ, 0xc0, !PT ;  /* 0x0000001fa0024812 */ /* 0x000fc600078ec0ff */
[----:B------:R-:W-:-:S05]  /*2060*/  @P4 IMAD R3, R3, c[0x0][0x168], RZ ;  /* 0x00005a0003034a24 */ /* 0x000fca00078e02ff */
[----:B------:R-:W-:-:S04]  /*2070*/  @P4 SHF.R.S32.HI R0, RZ, 0x1f, R3 ;  /* 0x0000001fff004819 */ /* 0x000fc80000011403 */
[----:B------:R-:W-:Y:S01]  /*2080*/  @P4 LEA.HI R3, R0, R3, RZ, 0x3 ;  /* 0x0000000300034211 */ /* 0x000fe200078f18ff */
[----:B------:R-:W-:-:S06]  /*2090*/  HFMA2.MMA R0, -RZ, RZ, 0, 0 ;  /* 0x00000000ff007435 */ /* 0x000fcc00000001ff */
[----:B------:R-:W-:Y:S01]  /*20a0*/  @P4 LEA.HI.SX32 R0, R3, R2, 0x1d ;  /* 0x0000000203004211 */ /* 0x000fe200078feaff */
[----:B------:R-:W-:Y:S05]  /*20b0*/  @!P0 BRA `(.L_x_4148) ;  /* 0x000008d000008947 */ /* 0x000fea0003800000 */
[----:B------:R-:W-:Y:S01]  /*20c0*/  @!P3 ISETP.NE.U32.AND P5, PT, RZ, c[0x0][0x218], PT ;  /* 0x00008600ff00ba0c */ /* 0x000fe20003fa5070 */
[----:B------:R-:W-:Y:S03]  /*20d0*/  BSSY B2, `(.L_x_4149) ;  /* 0x000001f000027945 */ /* 0x000fe60003800000 */
[----:B------:R-:W-:-:S04]  /*20e0*/  @!P3 ISETP.NE.AND.EX P5, PT, RZ, c[0x0][0x21c], PT, P5 ;  /* 0x00008700ff00ba0c */ /* 0x000fc80003fa5350 */
[----:B------:R-:W-:Y:S02]  /*20f0*/  @!P3 FSEL R3, R108, RZ, P5 ;  /* 0x000000ff6c03b208 */ /* 0x000fe40002800000 */
[----:B------:R-:W-:-:S04]  /*2100*/  @!P3 ISETP.NE.U32.AND P5, PT, RZ, c[0x0][0x218], PT ;  /* 0x00008600ff00ba0c */ /* 0x000fc80003fa5070 */
        /* <DEDUP_REMOVED lines=19> */
[----:B------:R-:W-:Y:S01]  /*2240*/  @!P3 FSEL R150, R115, RZ, P5 ;  /* 0x000000ff7396b208 */ /* 0x000fe20002800000 */
[----:B------:R-:W-:Y:S05]  /*2250*/  @!P3 BRA `(.L_x_4150) ;  /* 0x000000600000b947 */ /* 0x000fea0003800000 */
[----:B------:R-:W-:Y:S01]  /*2260*/  ISETP.NE.U32.AND P5, PT, RZ, c[0x0][0x218], PT ;  /* 0x00008600ff007a0c */ /* 0x000fe20003fa5070 */
[----:B------:R-:W-:-:S03]  /*2270*/  FFMA.FTZ R3, R165, R146, R147 ;  /* 0x00000092a5037223 */ /* 0x000fc60000010093 */
[----:B------:R-:W-:Y:S01]  /*2280*/  ISETP.NE.AND.EX P5, PT, RZ, c[0x0][0x21c], PT, P5 ;  /* 0x00008700ff007a0c */ /* 0x000fe20003fa5350 */
[----:B------:R-:W-:-:S04]  /*2290*/  FADD.FTZ R3, R172, -R3 ;  /* 0x80000003ac037221 */ /* 0x000fc80000010000 */
[----:B------:R-:W-:-:S08]  /*22a0*/  FMUL.FTZ R3, R4, R3 ;  /* 0x0000000304037220 */ /* 0x000fd00000410000 */
[----:B------:R-:W-:Y:S02]  /*22b0*/  @P5 FADD.FTZ R3, R108, R3 ;  /* 0x000000036c035221 */ /* 0x000fe40000010000 */
.L_x_4150:
[----:B------:R-:W-:Y:S05]  /*22c0*/  BSYNC B2 ;  /* 0x0000000000027941 */ /* 0x000fea0003800000 */
.L_x_4149:
[----:B------:R-:W-:Y:S01]  /*22d0*/  ISETP.NE.U32.AND P5, PT, RZ, c[0x0][0x258], PT ;  /* 0x00009600ff007a0c */ /* 0x000fe20003fa5070 */
[----:B------:R-:W-:Y:S03]  /*22e0*/  BSSY B2, `(.L_x_4151) ;  /* 0x000000b000027945 */ /* 0x000fe60003800000 */
[----:B------:R-:W-:-:S04]  /*22f0*/  ISETP.NE.AND.EX P5, PT, RZ, c[0x0][0x25c], PT, P5 ;  /* 0x00009700ff007a0c */ /* 0x000fc80003fa5350 */
[C---:B------:R-:W-:Y:S01]  /*2300*/  SEL R140, R3.reuse, R140, P5 ;  /* 0x0000008c038c7207 */ /* 0x040fe20002800000 */
[----:B------:R-:W-:Y:S01]  /*2310*/  @P4 FMUL.FTZ R3, R3, c[0x0][0x1ec] ;  /* 0x00007b0003034a20 */ /* 0x000fe20000410000 */
[----:B------:R-:W-:Y:S05]  /*2320*/  @!P3 BRA `(.L_x_4152) ;  /* 0x000000600000b947 */ /* 0x000fea0003800000 */
[----:B------:R-:W-:Y:S01]  /*2330*/  ISETP.NE.U32.AND P6, PT, RZ, c[0x0][0x218], PT ;  /* 0x00008600ff007a0c */ /* 0x000fe20003fc5070 */
[----:B------:R-:W-:-:S03]  /*2340*/  FFMA.FTZ R2, R164, R146, R147 ;  /* 0x00000092a4027223 */ /* 0x000fc60000010093 */
[----:B------:R-:W-:Y:S01]  /*2350*/  ISETP.NE.AND.EX P6, PT, RZ, c[0x0][0x21c], PT, P6 ;  /* 0x00008700ff007a0c */ /* 0x000fe20003fc5360 */
[----:B------:R-:W-:-:S04]  /*2360*/  FADD.FTZ R145, R173, -R2 ;  /* 0x80000002ad917221 */ /* 0x000fc80000010000 */
[----:B------:R-:W-:-:S08]  /*2370*/  FMUL.FTZ R2, R4, R145 ;  /* 0x0000009104027220 */ /* 0x000fd00000410000 */
[----:B------:R-:W-:Y:S02]  /*2380*/  @P6 FADD.FTZ R2, R109, R2 ;  /* 0x000000026d026221 */ /* 0x000fe40000010000 */
.L_x_4152:
[----:B------:R-:W-:Y:S05]  /*2390*/  BSYNC B2 ;  /* 0x0000000000027941 */ /* 0x000fea0003800000 */
.L_x_4151:
[----:B------:R-:W-:Y:S01]  /*23a0*/  BSSY B2, `(.L_x_4153) ;  /* 0x0000009000027945 */ /* 0x000fe20003800000 */
[----:B------:R-:W-:Y:S01]  /*23b0*/  SEL R141, R2, R141, P5 ;  /* 0x0000008d028d7207 */ /* 0x000fe20002800000 */
[----:B------:R-:W-:Y:S05]  /*23c0*/  @!P3 BRA `(.L_x_4154) ;  /* 0x000000600000b947 */ /* 0x000fea0003800000 */
[----:B------:R-:W-:Y:S01]  /*23d0*/  ISETP.NE.U32.AND P6, PT, RZ, c[0x0][0x218], PT ;  /* 0x00008600ff007a0c */ /* 0x000fe20003fc5070 */
[----:B------:R-:W-:-:S03]  /*23e0*/  FFMA.FTZ R145, R167, R146, R147 ;  /* 0x00000092a7917223 */ /* 0x000fc60000010093 */
[----:B------:R-:W-:Y:S01]  /*23f0*/  ISETP.NE.AND.EX P6, PT, RZ, c[0x0][0x21c], PT, P6 ;  /* 0x00008700ff007a0c */ /* 0x000fe20003fc5360 */
[----:B------:R-:W-:-:S04]  /*2400*/  FADD.FTZ R145, R174, -R145 ;  /* 0x80000091ae917221 */ /* 0x000fc80000010000 */
[----:B------:R-:W-:-:S08]  /*2410*/  FMUL.FTZ R149, R4, R145 ;  /* 0x0000009104957220 */ /* 0x000fd00000410000 */
[----:B------:R-:W-:Y:S02]  /*2420*/  @P6 FADD.FTZ R149, R110, R149 ;  /* 0x000000956e956221 */ /* 0x000fe40000010000 */
.L_x_4154:
[----:B------:R-:W-:Y:S05]  /*2430*/  BSYNC B2 ;  /* 0x0000000000027941 */ /* 0x000fea0003800000 */
.L_x_4153:
        /* <DEDUP_REMOVED lines=9> */
.L_x_4156:
[----:B------:R-:W-:Y:S05]  /*24d0*/  BSYNC B2 ;  /* 0x0000000000027941 */ /* 0x000fea0003800000 */
.L_x_4155:
        /* <DEDUP_REMOVED lines=9> */
.L_x_4158:
[----:B------:R-:W-:Y:S05]  /*2570*/  BSYNC B2 ;  /* 0x0000000000027941 */ /* 0x000fea0003800000 */
.L_x_4157:
        /* <DEDUP_REMOVED lines=9> */
.L_x_4160:
[----:B------:R-:W-:Y:S05]  /*2610*/  BSYNC B2 ;  /* 0x0000000000027941 */ /* 0x000fea0003800000 */
.L_x_4159:
        /* <DEDUP_REMOVED lines=9> */
.L_x_4162:
[----:B------:R-:W-:Y:S05]  /*26b0*/  BSYNC B2 ;  /* 0x0000000000027941 */ /* 0x000fea0003800000 */
.L_x_4161:
        /* <DEDUP_REMOVED lines=9> */
.L_x_4164:
[----:B------:R-:W-:Y:S05]  /*2750*/  BSYNC B2 ;  /* 0x0000000000027941 */ /* 0x000fea0003800000 */
.L_x_4163:
[----:B------:R-:W-:Y:S01]  /*2760*/  SEL R135, R150, R135, P5 ;  /* 0x0000008796877207 */ /* 0x000fe20002800000 */
[----:B------:R-:W-:Y:S01]  /*2770*/  @P4 FMUL.FTZ R149, R149, c[0x0][0x1ec] ;  /* 0x00007b0095954a20 */ /* 0x000fe20000410000 */
[----:B------:R-:W-:Y:S01]  /*2780*/  ISETP.NE.U32.AND P5, PT, RZ, c[0x0][0x258], PT ;  /* 0x00009600ff007a0c */ /* 0x000fe20003fa5070 */
[----:B------:R-:W-:Y:S01]  /*2790*/  @P4 FMUL.FTZ R144, R144, c[0x0][0x1ec] ;  /* 0x00007b0090904a20 */ /* 0x000fe20000410000 */
[----:B------:R-:W-:Y:S01]  /*27a0*/  @P4 F2FP.BF16.PACK_AB R3, RZ, R3 ;  /* 0x00000003ff03423e */ /* 0x000fe200000010ff */
[----:B------:R-:W-:Y:S01]  /*27b0*/  @P4 FMUL.FTZ R151, R151, c[0x0][0x1ec] ;  /* 0x00007b0097974a20 */ /* 0x000fe20000410000 */
[----:B------:R-:W-:Y:S01]  /*27c0*/  ISETP.NE.AND.EX P5, PT, RZ, c[0x0][0x25c], PT, P5 ;  /* 0x00009700ff007a0c */ /* 0x000fe20003fa5350 */
[----:B------:R-:W-:Y:S01]  /*27d0*/  @P4 FMUL.FTZ R153, R153, c[0x0][0x1ec] ;  /* 0x00007b0099994a20 */ /* 0x000fe20000410000 */
[----:B------:R-:W-:Y:S01]  /*27e0*/  @P4 F2FP.BF16.PACK_AB R149, RZ, R149 ;  /* 0x00000095ff95423e */ /* 0x000fe200000010ff */
[----:B------:R-:W-:Y:S01]  /*27f0*/  @P4 FMUL.FTZ R2, R2, c[0x0][0x1ec] ;  /* 0x00007b0002024a20 */ /* 0x000fe20000410000 */
[----:B------:R-:W-:Y:S01]  /*2800*/  @P4 F2FP.BF16.PACK_AB R144, RZ, R144 ;  /* 0x00000090ff90423e */ /* 0x000fe200000010ff */
[----:B------:R-:W-:Y:S01]  /*2810*/  @P4 FMUL.FTZ R148, R148, c[0x0][0x1ec] ;  /* 0x00007b0094944a20 */ /* 0x000fe20000410000 */
[----:B------:R-:W-:Y:S01]  /*2820*/  @P4 PRMT R81, R149, 0x7610, R81 ;  /* 0x0000761095514816 */ /* 0x000fe20000000051 */
[----:B------:R-:W-:Y:S01]  /*2830*/  @P4 FMUL.FTZ R150, R150, c[0x0][0x1ec] ;  /* 0x00007b0096964a20 */ /* 0x000fe20000410000 */
[----:B------:R-:W-:-:S02]  /*2840*/  @P4 F2FP.BF16.PACK_AB R151, RZ, R151 ;  /* 0x00000097ff97423e */ /* 0x000fc400000010ff */
[----:B------:R-:W-:Y:S02]  /*2850*/  @P4 F2FP.BF16.PACK_AB R153, RZ, R153 ;  /* 0x00000099ff99423e */ /* 0x000fe400000010ff */
[----:B------:R-:W-:Y:S02]  /*2860*/  @P4 PRMT R81, R81, 0x5410, R144 ;  /* 0x0000541051514816 */ /* 0x000fe40000000090 */
[----:B------:R-:W-:Y:S02]  /*2870*/  @P5 MOV R144, 0x20 ;  /* 0x0000002000905802 */ /* 0x000fe40000000f00 */
[----:B------:R-:W-:Y:S02]  /*2880*/  @P4 F2FP.BF16.PACK_AB R2, RZ, R2 ;  /* 0x00000002ff02423e */ /* 0x000fe400000010ff */
[----:B------:R-:W-:Y:S01]  /*2890*/  @P4 PRMT R80, R3, 0x7610, R80 ;  /* 0x0000761003504816 */ /* 0x000fe20000000050 */
[----:B------:R-:W-:Y:S01]  /*28a0*/  @P4 IMAD.MOV.U32 R3, RZ, RZ, 0x10 ;  /* 0x00000010ff034424 */ /* 0x000fe200078e00ff */
[----:B------:R-:W-:Y:S01]  /*28b0*/  @P4 PRMT R82, R151, 0x7610, R82 ;  /* 0x0000761097524816 */ /* 0x000fe20000000052 */
[----:B------:R-:W-:Y:S01]  /*28c0*/  @P5 IMAD.WIDE.U32 R144, R161, R144, c[0x0][0x258] ;  /* 0x00009600a1905625 */ /* 0x000fe200078e0090 */
[----:B------:R-:W-:-:S02]  /*28d0*/  @P4 F2FP.BF16.PACK_AB R148, RZ, R148 ;  /* 0x00000094ff94423e */ /* 0x000fc400000010ff */
[----:B------:R-:W-:Y:S02]  /*28e0*/  @P4 F2FP.BF16.PACK_AB R150, RZ, R150 ;  /* 0x00000096ff96423e */ /* 0x000fe400000010ff */
[----:B------:R-:W-:Y:S01]  /*28f0*/  @P4 PRMT R83, R153, 0x7610, R83 ;  /* 0x0000761099534816 */ /* 0x000fe20000000053 */
[----:B------:R1:W-:Y:S01]  /*2900*/  @P5 STG.E.128 [R144.64], R140 ;  /* 0x0000008c90005986 */ /* 0x0003e2000c101d04 */
[----:B------:R-:W-:Y:S01]  /*2910*/  @P4 PRMT R80, R80, 0x5410, R2 ;  /* 0x0000541050504816 */ /* 0x000fe20000000002 */
[----:B------:R-:W-:Y:S01]  /*2920*/  @P4 IMAD.WIDE.U32 R2, R0, R3, c[0x0][0x248] ;  /* 0x0000920000024625 */ /* 0x000fe200078e0003 */
[----:B------:R-:W-:Y:S01]  /*2930*/  @P4 PRMT R82, R82, 0x5410, R148 ;  /* 0x0000541052524816 */ /* 0x000fe20000000094 */
[----:B------:R1:W-:Y:S01]  /*2940*/  @P5 STG.E.128 [R144.64+0x10], R132 ;  /* 0x0000108490005986 */ /* 0x0003e2000c101d04 */
[----:B------:R-:W-:Y:S02]  /*2950*/  @P4 PRMT R83, R83, 0x5410, R150 ;  /* 0x0000541053534816 */ /* 0x000fe40000000096 */
[----:B------:R-:W-:-:S02]  /*2960*/  IADD3 R161, R161, 0x20, RZ ;  /* 0x00000020a1a17810 */ /* 0x000fc40007ffe0ff */
[----:B------:R-:W-:Y:S01]  /*2970*/  IADD3 R0, R0, 0x20, RZ ;  /* 0x0000002000007810 */ /* 0x000fe20007ffe0ff */
[----:B------:R1:W-:Y:S04]  /*2980*/  @P4 STG.E.128 [R2.64], R80 ;  /* 0x0000005002004986 */ /* 0x0003e8000c101d04 */
.L_x_4148:
[----:B------:R-:W-:Y:S05]  /*2990*/  BSYNC B1 ;  /* 0x0000000000017941 */ /* 0x000fea0003800000 */
.L_x_4147:
[----:B------:R-:W-:Y:S01]  /*29a0*/  BSSY B1, `(.L_x_4165) ;  /* 0x000008f000017945 */ /* 0x000fe20003800000 */
[----:B------:R-:W-:Y:S05]  /*29b0*/  @!P1 BRA `(.L_x_4166) ;  /* 0x000008d000009947 */ /* 0x000fea0003800000 */
[----:B------:R-:W-:Y:S01]  /*29c0*/  @!P3 ISETP.NE.U32.AND P5, PT, RZ, c[0x0][0x218], PT ;  /* 0x00008600ff00ba0c */ /* 0x000fe20003fa5070 */
[----:B------:R-:W-:Y:S03]  /*29d0*/  BSSY B2, `(.L_x_4167) ;  /* 0x000001f000027945 */ /* 0x000fe60003800000 */
[----:B------:R-:W-:-:S04]  /*29e0*/  @!P3 ISETP.NE.AND.EX P5, PT, RZ, c[0x0][0x21c], PT, P5 ;  /* 0x00008700ff00ba0c */ /* 0x000fc80003fa5350 */
[----:B-1----:R-:W-:Y:S02]  /*29f0*/  @!P3 FSEL R3, R40, RZ, P5 ;  /* 0x000000ff2803b208 */ /* 0x002fe40002800000 */
        /* <DEDUP_REMOVED lines=28> */
.L_x_4168:
[----:B------:R-:W-:Y:S05]  /*2bc0*/  BSYNC B2 ;  /* 0x0000000000027941 */ /* 0x000fea0003800000 */
.L_x_4167:
        /* <DEDUP_REMOVED lines=12> */
.L_x_4170:
[----:B------:R-:W-:Y:S05]  /*2c90*/  BSYNC B2 ;  /* 0x0000000000027941 */ /* 0x000fea0003800000 */
.L_x_4169:
        /* <DEDUP_REMOVED lines=9> */
.L_x_4172:
[----:B------:R-:W-:Y:S05]  /*2d30*/  BSYNC B2 ;  /* 0x0000000000027941 */ /* 0x000fea0003800000 */
.L_x_4171:
        /* <DEDUP_REMOVED lines=9> */
.L_x_4174:
[----:B------:R-:W-:Y:S05]  /*2dd0*/  BSYNC B2 ;  /* 0x0000000000027941 */ /* 0x000fea0003800000 */
.L_x_4173:
        /* <DEDUP_REMOVED lines=9> */
.L_x_4176:
[----:B------:R-:W-:Y:S05]  /*2e70*/  BSYNC B2 ;  /* 0x0000000000027941 */ /* 0x000fea0003800000 */
.L_x_4175:
        /* <DEDUP_REMOVED lines=9> */
.L_x_4178:
[----:B------:R-:W-:Y:S05]  /*2f10*/  BSYNC B2 ;  /* 0x0000000000027941 */ /* 0x000fea0003800000 */
.L_x_4177:
        /* <DEDUP_REMOVED lines=9> */
.L_x_4180:
[----:B------:R-:W-:Y:S05]  /*2fb0*/  BSYNC B2 ;  /* 0x0000000000027941 */ /* 0x000fea0003800000 */
.L_x_4179:
        /* <DEDUP_REMOVED lines=9> */
.L_x_4182:
[----:B------:R-:W-:Y:S05]  /*3050*/  BSYNC B2 ;  /* 0x0000000000027941 */ /* 0x000fea0003800000 */
.L_x_4181:
        /* <DEDUP_REMOVED lines=17> */
[----:B------:R-:W-:Y:S02]  /*3170*/  @P4 PRMT R80, R3, 0x7610, R80 ;  /* 0x0000761003504816 */ /* 0x000fe40000000050 */
[----:B------:R-:W-:Y:S02]  /*3180*/  @P5 MOV R144, 0x20 ;  /* 0x0000002000905802 */ /* 0x000fe40000000f00 */
[----:B------:R-:W-:Y:S02]  /*3190*/  @P4 F2FP.BF16.PACK_AB R2, RZ, R2 ;  /* 0x00000002ff02423e */ /* 0x000fe400000010ff */
[----:B------:R-:W-:Y:S01]  /*31a0*/  @P4 MOV R3, 0x10 ;  /* 0x0000001000034802 */ /* 0x000fe20000000f00 */
[----:B------:R-:W-:Y:S01]  /*31b0*/  @P5 IMAD.WIDE.U32 R144, R161, R144, c[0x0][0x258] ;  /* 0x00009600a1905625 */ /* 0x000fe200078e0090 */
[----:B------:R-:W-:-:S02]  /*31c0*/  @P4 PRMT R82, R151, 0x7610, R82 ;  /* 0x0000761097524816 */ /* 0x000fc40000000052 */
[----:B------:R-:W-:Y:S02]  /*31d0*/  @P4 F2FP.BF16.PACK_AB R148, RZ, R148 ;  /* 0x00000094ff94423e */ /* 0x000fe400000010ff */
[----:B------:R-:W-:Y:S01]  /*31e0*/  @P4 F2FP.BF16.PACK_AB R150, RZ, R150 ;  /* 0x00000096ff96423e */ /* 0x000fe200000010ff */
[----:B------:R1:W-:Y:S01]  /*31f0*/  @P5 STG.E.128 [R144.64], R140 ;  /* 0x0000008c90005986 */ /* 0x0003e2000c101d04 */
[----:B------:R-:W-:Y:S02]  /*3200*/  @P4 PRMT R83, R153, 0x7610, R83 ;  /* 0x0000761099534816 */ /* 0x000fe40000000053 */
[----:B------:R-:W-:Y:S01]  /*3210*/  @P4 PRMT R80, R80, 0x5410, R2 ;  /* 0x0000541050504816 */ /* 0x000fe20000000002 */
[----:B------:R-:W-:Y:S01]  /*3220*/  @P4 IMAD.WIDE.U32 R2, R0, R3, c[0x0][0x248] ;  /* 0x0000920000024625 */ /* 0x000fe200078e0003 */
[----:B------:R-:W-:Y:S01]  /*3230*/  @P4 PRMT R82, R82, 0x5410, R148 ;  /* 0x0000541052524816 */ /* 0x000fe20000000094 */
[----:B------:R1:W-:Y:S01]  /*3240*/  @P5 STG.E.128 [R144.64+0x10], R132 ;  /* 0x0000108490005986 */ /* 0x0003e2000c101d04 */
[----:B------:R-:W-:-:S02]  /*3250*/  @P4 PRMT R83, R83, 0x5410, R150 ;  /* 0x0000541053534816 */ /* 0x000fc40000000096 */
[----:B------:R-:W-:Y:S02]  /*3260*/  IADD3 R0, R0, 0x20, RZ ;  /* 0x0000002000007810 */ /* 0x000fe40007ffe0ff */
[----:B------:R-:W-:Y:S01]  /*3270*/  IADD3 R161, R161, 0x20, RZ ;  /* 0x00000020a1a17810 */ /* 0x000fe20007ffe0ff */
[----:B------:R1:W-:Y:S04]  /*3280*/  @P4 STG.E.128 [R2.64], R80 ;  /* 0x0000005002004986 */ /* 0x0003e8000c101d04 */
.L_x_4166:
[----:B------:R-:W-:Y:S05]  /*3290*/  BSYNC B1 ;  /* 0x0000000000017941 */ /* 0x000fea0003800000 */
.L_x_4165:
        /* <DEDUP_REMOVED lines=34> */
.L_x_4186:
[----:B------:R-:W-:Y:S05]  /*34c0*/  BSYNC B2 ;  /* 0x0000000000027941 */ /* 0x000fea0003800000 */
.L_x_4185:
        /* <DEDUP_REMOVED lines=12> */
.L_x_4188:
[----:B------:R-:W-:Y:S05]  /*3590*/  BSYNC B2 ;  /* 0x0000000000027941 */ /* 0x000fea0003800000 */
.L_x_4187:
        /* <DEDUP_REMOVED lines=9> */
.L_x_4190:
[----:B------:R-:W-:Y:S05]  /*3630*/  BSYNC B2 ;  /* 0x0000000000027941 */ /* 0x000fea0003800000 */
.L_x_4189:
        /* <DEDUP_REMOVED lines=9> */
.L_x_4192:
[----:B------:R-:W-:Y:S05]  /*36d0*/  BSYNC B2 ;  /* 0x0000000000027941 */ /* 0x000fea0003800000 */
.L_x_4191:
        /* <DEDUP_REMOVED lines=9> */
.L_x_4194:
[----:B------:R-:W-:Y:S05]  /*3770*/  BSYNC B2 ;  /* 0x0000000000027941 */ /* 0x000fea0003800000 */
.L_x_4193:
        /* <DEDUP_REMOVED lines=9> */
.L_x_4196:
[----:B------:R-:W-:Y:S05]  /*3810*/  BSYNC B2 ;  /* 0x0000000000027941 */ /* 0x000fea0003800000 */
.L_x_4195:
        /* <DEDUP_REMOVED lines=9> */
.L_x_4198:
[----:B------:R-:W-:Y:S05]  /*38b0*/  BSYNC B2 ;  /* 0x0000000000027941 */ /* 0x000fea0003800000 */
.L_x_4197:
        /* <DEDUP_REMOVED lines=9> */
.L_x_4200:
[----:B------:R-:W-:Y:S05]  /*3950*/  BSYNC B2 ;  /* 0x0000000000027941 */ /* 0x000fea0003800000 */
.L_x_4199:
        /* <DEDUP_REMOVED lines=17> */
[----:B------:R-:W-:Y:S01]  /*3a70*/  @P4 PRMT R81, R81, 0x5410, R144 ;  /* 0x0000541051514816 */ /* 0x000fe20000000090 */
[----:B------:R-:W-:Y:S01]  /*3a80*/  @P5 IMAD.MOV.U32 R144, RZ, RZ, 0x20 ;  /* 0x00000020ff905424 */ /* 0x000fe200078e00ff */
        /* <DEDUP_REMOVED lines=16> */
.L_x_4184:
[----:B------:R-:W-:Y:S05]  /*3b90*/  BSYNC B1 ;  /* 0x0000000000017941 */ /* 0x000fea0003800000 */
.L_x_4183:
[----:B------:R-:W-:Y:S01]  /*3ba0*/  ISETP.GE.U32.AND P5, PT, R159, 0x80, PT ;  /* 0x000000809f00780c */ /* 0x000fe20003fa6070 */
[----:B------:R-:W-:-:S12]  /*3bb0*/  BSSY B1, `(.L_x_4201) ;  /* 0x000008d000017945 */ /* 0x000fd80003800000 */
        /* <DEDUP_REMOVED lines=33> */
.L_x_4204:
[----:B------:R-:W-:Y:S05]  /*3dd0*/  BSYNC B2 ;  /* 0x0000000000027941 */ /* 0x000fea0003800000 */
.L_x_4203:
[----:B------:R-:W-:Y:S01]  /*3de0*/  BSSY B2, `(.L_x_4205) ;  /* 0x0000009000027945 */ /* 0x000fe20003800000 */
        /* <DEDUP_REMOVED lines=8> */
.L_x_4206:
[----:B------:R-:W-:Y:S05]  /*3e70*/  BSYNC B2 ;  /* 0x0000000000027941 */ /* 0x000fea0003800000 */
.L_x_4205:
        /* <DEDUP_REMOVED lines=9> */
.L_x_4208:
[----:B------:R-:W-:Y:S05]  /*3f10*/  BSYNC B2 ;  /* 0x0000000000027941 */ /* 0x000fea0003800000 */
.L_x_4207:
        /* <DEDUP_REMOVED lines=9> */
.L_x_4210:
[----:B------:R-:W-:Y:S05]  /*3fb0*/  BSYNC B2 ;  /* 0x0000000000027941 */ /* 0x000fea0003800000 */
.L_x_4209:
        /* <DEDUP_REMOVED lines=9> */
.L_x_4212:
[----:B------:R-:W-:Y:S05]  /*4050*/  BSYNC B2 ;  /* 0x0000000000027941 */ /* 0x000fea0003800000 */
.L_x_4211:
[----:B------:R-:W-:Y:S01]  /*4060*/  BSSY B2, `(.L_x_4213) ;  /* 0x0000008000027945 */ /* 0x000fe20003800000 */
[----:B------:R-:W-:Y:S05]  /*4070*/  @!P3 BRA `(.L_x_4214) ;  /* 0x000000600000b947 */ /* 0x000fea0003800000 */
[----:B------:R-:W-:Y:S01]  /*4080*/  ISETP.NE.U32.AND P5, PT, RZ, c[0x0][0x218], PT ;  /* 0x00008600ff007a0c */ /* 0x000fe20003fa5070 */
[----:B------:R-:W-:-:S03]  /*4090*/  FFMA.FTZ R154, R216, R146, R147 ;  /* 0x00000092d89a7223 */ /* 0x000fc60000010093 */
[----:B------:R-:W-:Y:S01]  /*40a0*/  ISETP.NE.AND.EX P5, PT, RZ, c[0x0][0x21c], PT, P5 ;  /* 0x00008700ff007a0c */ /* 0x000fe20003fa5350 */
[----:B------:R-:W-:-:S04]  /*40b0*/  FADD.FTZ R155, R225, -R154 ;  /* 0x8000009ae19b7221 */ /* 0x000fc80000010000 */
[----:B------:R-:W-:-:S08]  /*40c0*/  FMUL.FTZ R154, R4, R155 ;  /* 0x0000009b049a7220 */ /* 0x000fd00000410000 */
[----:B------:R-:W-:Y:S02]  /*40d0*/  @P5 FADD.FTZ R154, R129, R154 ;  /* 0x0000009a819a5221 */ /* 0x000fe40000010000 */
.L_x_4214:
[----:B------:R-:W-:Y:S05]  /*40e0*/  BSYNC B2 ;  /* 0x0000000000027941 */ /* 0x000fea0003800000 */
.L_x_4213:
        /* <DEDUP_REMOVED lines=8> */
.L_x_4216:
[----:B------:R-:W-:Y:S05]  /*4170*/  BSYNC B2 ;  /* 0x0000000000027941 */ /* 0x000fea0003800000 */
.L_x_4215:
        /* <DEDUP_REMOVED lines=8> */
.L_x_4218:
[----:B------:R-:W-:Y:S05]  /*4200*/  BSYNC B2 ;  /* 0x0000000000027941 */ /* 0x000fea0003800000 */
.L_x_4217:
[----:B------:R-:W-:Y:S01]  /*4210*/  ISETP.NE.U32.AND P3, PT, RZ, c[0x0][0x258], PT ;  /* 0x00009600ff007a0c */ /* 0x000fe20003f65070 */
[----:B------:R-:W-:Y:S01]  /*4220*/  @P4 FMUL.FTZ R4, R153, c[0x0][0x1ec] ;  /* 0x00007b0099044a20 */ /* 0x000fe20000410000 */
[----:B------:R-:W-:Y:S01]  /*4230*/  ISETP.NE.U32.AND P5, PT, RZ, c[0x0][0x258], PT ;  /* 0x00009600ff007a0c */ /* 0x000fe20003fa5070 */
[----:B------:R-:W-:Y:S01]  /*4240*/  @P4 FMUL.FTZ R147, R163, c[0x0][0x1ec] ;  /* 0x00007b00a3934a20 */ /* 0x000fe20000410000 */
[----:B------:R-:W-:Y:S01]  /*4250*/  ISETP.NE.AND.EX P3, PT, RZ, c[0x0][0x25c], PT, P3 ;  /* 0x00009700ff007a0c */ /* 0x000fe20003f65330 */
[----:B------:R-:W-:Y:S01]  /*4260*/  @P4 FMUL.FTZ R146, R154, c[0x0][0x1ec] ;  /* 0x00007b009a924a20 */ /* 0x000fe20000410000 */
[----:B------:R-:W-:Y:S02]  /*4270*/  ISETP.NE.AND.EX P5, PT, RZ, c[0x0][0x25c], PT, P5 ;  /* 0x00009700ff007a0c */ /* 0x000fe40003fa5350 */
[----:B------:R-:W-:Y:S02]  /*4280*/  @P4 F2FP.BF16.PACK_AB R144, RZ, R144 ;  /* 0x00000090ff90423e */ /* 0x000fe400000010ff */
[----:B------:R-:W-:Y:S01]  /*4290*/  SEL R140, R3, R140, P5 ;  /* 0x0000008c038c7207 */ /* 0x000fe20002800000 */
[----:B------:R-:W-:Y:S01]  /*42a0*/  @P4 FMUL.FTZ R3, R2, c[0x0][0x1ec] ;  /* 0x00007b0002034a20 */ /* 0x000fe20000410000 */
[----:B------:R-:W-:-:S02]  /*42b0*/  @P4 F2FP.BF16.PACK_AB R4, RZ, R4 ;  /* 0x00000004ff04423e */ /* 0x000fc400000010ff */
[----:B------:R-:W-:Y:S02]  /*42c0*/  @P4 F2FP.BF16.PACK_AB R150, RZ, R150 ;  /* 0x00000096ff96423e */ /* 0x000fe400000010ff */
[----:B------:R-:W-:Y:S02]  /*42d0*/  @P4 F2FP.BF16.PACK_AB R147, RZ, R147 ;  /* 0x00000093ff93423e */ /* 0x000fe400000010ff */
[----:B------:R-:W-:Y:S02]  /*42e0*/  @P4 PRMT R80, R144, 0x7610, R80 ;  /* 0x0000761090504816 */ /* 0x000fe40000000050 */
[----:B------:R-:W-:Y:S02]  /*42f0*/  @P4 F2FP.BF16.PACK_AB R145, RZ, R145 ;  /* 0x00000091ff91423e */ /* 0x000fe400000010ff */
[----:B------:R-:W-:Y:S02]  /*4300*/  @P3 MOV R144, 0x20 ;  /* 0x0000002000903802 */ /* 0x000fe40000000f00 */
[----:B------:R-:W-:Y:S01]  /*4310*/  SEL R142, R149, R142, P5 ;  /* 0x0000008e958e7207 */ /* 0x000fe20002800000 */
[----:B------:R-:W-:Y:S01]  /*4320*/  @P4 IMAD.MOV.U32 R149, RZ, RZ, 0x10 ;  /* 0x00000010ff954424 */ /* 0x000fe200078e00ff */
[----:B------:R-:W-:-:S02]  /*4330*/  @P4 PRMT R82, R4, 0x7610, R82 ;  /* 0x0000761004524816 */ /* 0x000fc40000000052 */
[----:B------:R-:W-:Y:S02]  /*4340*/  @P4 F2FP.BF16.PACK_AB R151, RZ, R151 ;  /* 0x00000097ff97423e */ /* 0x000fe400000010ff */
[----:B------:R-:W-:Y:S02]  /*4350*/  @P4 F2FP.BF16.PACK_AB R146, RZ, R146 ;  /* 0x00000092ff92423e */ /* 0x000fe400000010ff */
[----:B------:R-:W-:Y:S02]  /*4360*/  @P4 PRMT R81, R150, 0x7610, R81 ;  /* 0x0000761096514816 */ /* 0x000fe40000000051 */
[----:B------:R-:W-:Y:S02]  /*4370*/  @P4 F2FP.BF16.PACK_AB R4, RZ, R3 ;  /* 0x00000003ff04423e */ /* 0x000fe400000010ff */
[----:B------:R-:W-:Y:S02]  /*4380*/  @P4 PRMT R83, R147, 0x7610, R83 ;  /* 0x0000761093534816 */ /* 0x000fe40000000053 */
[----:B------:R-:W-:Y:S01]  /*4390*/  @P4 PRMT R80, R80, 0x5410, R145 ;  /* 0x0000541050504816 */ /* 0x000fe20000000091 */
[----:B------:R-:W-:Y:S01]  /*43a0*/  @P3 IMAD.WIDE.U32 R144, R161, R144, c[0x0][0x258] ;  /* 0x00009600a1903625 */ /* 0x000fe200078e0090 */
[----:B------:R-:W-:-:S02]  /*43b0*/  SEL R141, R148, R141, P5 ;  /* 0x0000008d948d7207 */ /* 0x000fc40002800000 */
[----:B------:R-:W-:Y:S02]  /*43c0*/  SEL R143, R152, R143, P5 ;  /* 0x0000008f988f7207 */ /* 0x000fe40002800000 */
[----:B------:R-:W-:Y:S02]  /*43d0*/  SEL R132, R153, R132, P5 ;  /* 0x0000008499847207 */ /* 0x000fe40002800000 */
[----:B------:R-:W-:Y:S01]  /*43e0*/  SEL R133, R154, R133, P5 ;  /* 0x000000859a857207 */ /* 0x000fe20002800000 */
[----:B------:R1:W-:Y:S01]  /*43f0*/  @P3 STG.E.128 [R144.64], R140 ;  /* 0x0000008c90003986 */ /* 0x0003e2000c101d04 */
[----:B------:R-:W-:Y:S02]  /*4400*/  SEL R134, R163, R134, P5 ;  /* 0x00000086a3867207 */ /* 0x000fe40002800000 */
[----:B------:R-:W-:Y:S01]  /*4410*/  SEL R135, R2, R135, P5 ;  /* 0x0000008702877207 */ /* 0x000fe20002800000 */
[----:B------:R-:W-:Y:S01]  /*4420*/  @P4 IMAD.WIDE.U32 R2, R0, R149, c[0x0][0x248] ;  /* 0x0000920000024625 */ /* 0x000fe200078e0095 */
[----:B------:R-:W-:-:S02]  /*4430*/  @P4 PRMT R81, R81, 0x5410, R151 ;  /* 0x0000541051514816 */ /* 0x000fc40000000097 */
[----:B------:R-:W-:Y:S01]  /*4440*/  @P4 PRMT R82, R82, 0x5410, R146 ;  /* 0x0000541052524816 */ /* 0x000fe20000000092 */
[----:B------:R1:W-:Y:S01]  /*4450*/  @P3 STG.E.128 [R144.64+0x10], R132 ;  /* 0x0000108490003986 */ /* 0x0003e2000c101d04 */
[----:B------:R-:W-:-:S05]  /*4460*/  @P4 PRMT R83, R83, 0x5410, R4 ;  /* 0x0000541053534816 */ /* 0x000fca0000000004 */
[----:B------:R1:W-:Y:S02]  /*4470*/  @P4 STG.E.128 [R2.64], R80 ;  /* 0x0000005002004986 */ /* 0x0003e4000c101d04 */
.L_x_4202:
[----:B------:R-:W-:Y:S05]  /*4480*/  BSYNC B1 ;  /* 0x0000000000017941 */ /* 0x000fea0003800000 */
.L_x_4201:
[----:B------:R-:W-:-:S04]  /*4490*/  MOV R0, c[0x0][0x160] ;  /* 0x0000580000007a02 */ /* 0x000fc80000000f00 */
[----:B------:R-:W-:-:S04]  /*44a0*/  LEA R13, R0, R13, 0x2 ;  /* 0x0000000d000d7211 */ /* 0x000fc800078e10ff */
[----:B------:R-:W-:-:S13]  /*44b0*/  ISETP.GE.AND P3, PT, R13, c[0x0][0x164], PT ;  /* 0x000059000d007a0c */ /* 0x000fda0003f66270 */
[----:B01----:R-:W-:Y:S01]  /*44c0*/  @P3 CALL.REL.NOINC `(.L_x_4126) ;  /* 0x0000001000003944 */ /* 0x003fe20003c00000 */
[----:B------:R-:W-:Y:S05]  /*44d0*/  BRA `(.L_x_4219) ;  /* 0xffffc18000007947 */ /* 0x000fea000383ffff */
.L_x_4126:
[----:B-1----:R-:W-:Y:S05]  /*44e0*/  BSYNC B0 ;  /* 0x0000000000007941 */ /* 0x002fea0003800000 */
.L_x_4125:
[----:B------:R-:W-:Y:S01]  /*44f0*/  SHF.R.U32.HI R0, RZ, 0x5, R160 ;  /* 0x00000005ff007819 */ /* 0x000fe200000116a0 */
[----:B------:R-:W-:Y:S01]  /*4500*/  WARPSYNC 0xffffffff ;  /* 0xffffffff00007948 */ /* 0x000fe20003800000 */
[C---:B------:R-:W-:Y:S01]  /*4510*/  LOP3.LUT R2, R160.reuse, 0x1f, RZ, 0xc0, !PT ;  /* 0x0000001fa0027812 */ /* 0x040fe200078ec0ff */
[----:B------:R-:W0:Y:S01]  /*4520*/  S2R R34, SR_CTAID.X ;  /* 0x0000000000227919 */ /* 0x000e220000002500 */
[----:B------:R-:W-:Y:S01]  /*4530*/  IADD3 R32, -R160, 0x7f, RZ ;  /* 0x0000007fa0207810 */ /* 0x000fe20007ffe1ff */
[----:B------:R-:W-:-:S03]  /*4540*/  IMAD.SHL.U32 R3, R0, 0x80, RZ ;  /* 0x0000008000037824 */ /* 0x000fc600078e00ff */
[----:B------:R-:W-:Y:S02]  /*4550*/  IADD3 R32, R32, c[0x0][0x168], RZ ;  /* 0x00005a0020207a10 */ /* 0x000fe40007ffe0ff */
[----:B------:R-:W-:Y:S02]  /*4560*/  LOP3.LUT R0, R3, 0xffffff80, R2, 0xe2, !PT ;  /* 0xffffff8003007812 */ /* 0x000fe400078ee202 */
[----:B------:R-:W-:Y:S02]  /*4570*/  LOP3.LUT P5, RZ, R32, 0xffffff80, RZ, 0xc0, !PT ;  /* 0xffffff8020ff7812 */ /* 0x000fe400078ac0ff */
[----:B------:R-:W-:Y:S02]  /*4580*/  SHF.L.U32 R0, R0, 0x5, RZ ;  /* 0x0000000500007819 */ /* 0x000fe400000006ff */
[C---:B------:R-:W-:Y:S02]  /*4590*/  ISETP.GE.U32.AND P4, PT, R32.reuse, 0x180, PT ;  /* 0x000001802000780c */ /* 0x040fe40003f86070 */
[C---:B------:R-:W-:Y:S01]  /*45a0*/  ISETP.GE.U32.AND P3, PT, R32.reuse, 0x200, PT ;  /* 0x000002002000780c */ /* 0x040fe20003f66070 */
[----:B------:R-:W-:Y:S01]  /*45b0*/  STS.128 [R0], R72 ;  /* 0x0000004800007388 */ /* 0x000fe20000000c00 */
[----:B------:R-:W-:-:S03]  /*45c0*/  ISETP.GE.U32.AND P2, PT, R32, 0x280, PT ;  /* 0x000002802000780c */ /* 0x000fc60003f46070 */
        /* <DEDUP_REMOVED lines=124> */
[----:B------:R-:W3:Y:S04]  /*4d90*/  LDS R21, [R160.X4+0x2800] ;  /* 0x00280000a0157984 */ /* 0x000ee80000004800 */
[----:B------:R1:W-:Y:S01]  /*4da0*/  @P5 STG.E [R2.64], R29 ;  /* 0x0000001d02005986 */ /* 0x0003e2000c101904 */
[----:B------:R-:W-:Y:S01]  /*4db0*/  @P5 IMAD.X R45, RZ, RZ, R45, P6 ;  /* 0x000000ffff2d5224 */ /* 0x000fe200030e062d */
[----:B------:R-:W-:Y:S01]  /*4dc0*/  ISETP.GE.U32.AND P5, PT, R32, 0x380, PT ;  /* 0x000003802000780c */ /* 0x000fe20003fa6070 */
[----:B------:R-:W-:Y:S01]  /*4dd0*/  @P0 IMAD.MOV.U32 R4, RZ, RZ, R38 ;  /* 0x000000ffff040224 */ /* 0x000fe200078e0026 */
[----:B------:R-:W3:Y:S01]  /*4de0*/  LDS R29, [R160.X4+0x400] ;  /* 0x00040000a01d7984 */ /* 0x000ee20000004800 */
[----:B------:R-:W-:Y:S01]  /*4df0*/  FADD.FTZ R13, R13, R18 ;  /* 0x000000120d0d7221 */ /* 0x000fe20000010000 */
[----:B------:R-:W-:-:S02]  /*4e00*/  @P0 MOV R5, R45 ;  /* 0x0000002d00050202 */ /* 0x000fc40000000f00 */
[----:B------:R-:W3:Y:S01]  /*4e10*/  LDS R27, [R160.X4+0x3800] ;  /* 0x00380000a01b7984 */ /* 0x000ee20000004800 */
[----:B0-----:R-:W-:Y:S01]  /*4e20*/  FADD.FTZ R14, RZ, R14 ;  /* 0x0000000eff0e7221 */ /* 0x001fe20000010000 */
[----:B-1----:R-:W-:Y:S01]  /*4e30*/  @P0 MOV R2, R40 ;  /* 0x0000002800020202 */ /* 0x002fe20000000f00 */
[----:B------:R-:W-:Y:S01]  /*4e40*/  FADD.FTZ R0, R0, R39 ;  /* 0x0000002700007221 */ /* 0x000fe20000010000 */
[----:B------:R-:W-:Y:S01]  /*4e50*/  @P0 IADD3 R40, P6, R40, 0x200, RZ ;  /* 0x0000020028280810 */ /* 0x000fe20007fde0ff */
[----:B------:R-:W-:Y:S01]  /*4e60*/  LDS R17, [R160.X4+0x1a00] ;  /* 0x001a0000a0117984 */ /* 0x000fe20000004800 */
[-C--:B------:R-:W-:Y:S01]  /*4e70*/  @P0 MOV R3, R47.reuse ;  /* 0x0000002f00030202 */ /* 0x080fe20000000f00 */
[----:B--2---:R-:W-:Y:S01]  /*4e80*/  FADD.FTZ R0, R0, R41 ;  /* 0x0000002900007221 */ /* 0x004fe20000010000 */
[----:B------:R-:W-:Y:S01]  /*4e90*/  @P0 IADD3.X R47, RZ, R47, RZ, P6, !PT ;  /* 0x0000002fff2f0210 */ /* 0x000fe200037fe4ff */
[----:B------:R-:W0:Y:S01]  /*4ea0*/  LDS R6, [R160.X4+0xc00] ;  /* 0x000c0000a0067984 */ /* 0x000e220000004800 */
[----:B------:R-:W-:-:S03]  /*4eb0*/  @P0 IADD3 R38, P6, R38, 0x200, RZ ;  /* 0x0000020026260810 */ /* 0x000fc60007fde0ff */
[----:B------:R-:W-:Y:S02]  /*4ec0*/  LDS R23, [R160.X4+0x2a00] ;  /* 0x002a0000a0177984 */ /* 0x000fe40000004800 */
[----:B------:R-:W-:Y:S01]  /*4ed0*/  @P0 IMAD.X R45, RZ, RZ, R45, P6 ;  /* 0x000000ffff2d0224 */ /* 0x000fe200030e062d */
[----:B------:R-:W-:Y:S01]  /*4ee0*/  ISETP.GE.U32.AND P6, PT, R32, 0x400, PT ;  /* 0x000004002000780c */ /* 0x000fe20003fc6070 */
[----:B----4-:R-:W-:Y:S01]  /*4ef0*/  FADD.FTZ R43, R0, R43 ;  /* 0x0000002b002b7221 */ /* 0x010fe20000010000 */
[----:B------:R-:W1:Y:S01]  /*4f00*/  LDS R32, [R160.X4+0x1400] ;  /* 0x00140000a0207984 */ /* 0x000e620000004800 */
[----:B------:R-:W-:-:S03]  /*4f10*/  FADD.FTZ R14, R14, R15 ;  /* 0x0000000f0e0e7221 */ /* 0x000fc60000010000 */
[----:B------:R-:W2:Y:S04]  /*4f20*/  LDS R0, [R160.X4+0xa00] ;  /* 0x000a0000a0007984 */ /* 0x000ea80000004800 */
[----:B------:R-:W4:Y:S01]  /*4f30*/  LDS R19, [R160.X4+0x1c00] ;  /* 0x001c0000a0137984 */ /* 0x000f220000004800 */
[----:B---3--:R-:W-:-:S03]  /*4f40*/  FADD.FTZ R14, R14, R21 ;  /* 0x000000150e0e7221 */ /* 0x008fc60000010000 */
[----:B------:R3:W-:Y:S01]  /*4f50*/  @P0 STG.E [R2.64], R43 ;  /* 0x0000002b02000986 */ /* 0x0007e2000c101904 */
[----:B------:R-:W-:-:S03]  /*4f60*/  FADD.FTZ R29, RZ, R29 ;  /* 0x0000001dff1d7221 */ /* 0x000fc60000010000 */
[----:B------:R-:W4:Y:S01]  /*4f70*/  LDS R39, [R160.X4+0x3a00] ;  /* 0x003a0000a0277984 */ /* 0x000f220000004800 */
[----:B------:R-:W-:-:S03]  /*4f80*/  FADD.FTZ R27, R14, R27 ;  /* 0x0000001b0e1b7221 */ /* 0x000fc60000010000 */
[----:B------:R-:W4:Y:S01]  /*4f90*/  LDS R25, [R160.X4+0x2c00] ;  /* 0x002c0000a0197984 */ /* 0x000f220000004800 */
[----:B---3--:R-:W-:-:S03]  /*4fa0*/  @P4 MOV R2, R40 ;  /* 0x0000002800024202 */ /* 0x008fc60000000f00 */
[----:B------:R3:W-:Y:S01]  /*4fb0*/  @P0 STG.E [R4.64], R31 ;  /* 0x0000001f04000986 */ /* 0x0007e2000c101904 */
[-C--:B------:R-:W-:Y:S02]  /*4fc0*/  @P4 MOV R3, R47.reuse ;  /* 0x0000002f00034202 */ /* 0x080fe40000000f00 */
[----:B------:R-:W-:Y:S01]  /*4fd0*/  @P4 IADD3 R40, P0, R40, 0x200, RZ ;  /* 0x0000020028284810 */ /* 0x000fe20007f1e0ff */
[----:B------:R-:W4:Y:S01]  /*4fe0*/  LDS R8, [R160.X4+0xe00] ;  /* 0x000e0000a0087984 */ /* 0x000f220000004800 */
[----:B0-----:R-:W-:Y:S02]  /*4ff0*/  FADD.FTZ R6, RZ, R6 ;  /* 0x00000006ff067221 */ /* 0x001fe40000010000 */
[----:B------:R-:W-:Y:S01]  /*5000*/  @P4 IADD3.X R47, RZ, R47, RZ, P0, !PT ;  /* 0x0000002fff2f4210 */ /* 0x000fe200007fe4ff */
[----:B------:R-:W-:Y:S01]  /*5010*/  LDS R15, [R160.X4+0x2e00] ;  /* 0x002e0000a00f7984 */ /* 0x000fe20000004800 */
[----:B---3--:R-:W-:-:S03]  /*5020*/  FADD.FTZ R5, R13, R20 ;  /* 0x000000140d057221 */ /* 0x008fc60000010000 */
[----:B------:R-:W-:Y:S01]  /*5030*/  LDS R21, [R160.X4+0x3e00] ;  /* 0x003e0000a0157984 */ /* 0x000fe20000004800 */
[----:B-1----:R-:W-:-:S03]  /*5040*/  FADD.FTZ R29, R29, R32 ;  /* 0x000000201d1d7221 */ /* 0x002fc60000010000 */
[----:B------:R-:W0:Y:S01]  /*5050*/  LDS R13, [R160.X4+0x1e00] ;  /* 0x001e0000a00d7984 */ /* 0x000e220000004800 */
[----:B------:R-:W-:Y:S02]  /*5060*/  FADD.FTZ R29, R29, R34 ;  /* 0x000000221d1d7221 */ /* 0x000fe40000010000 */
[----:B--2---:R-:W-:Y:S02]  /*5070*/  FADD.FTZ R0, RZ, R0 ;  /* 0x00000000ff007221 */ /* 0x004fe40000010000 */
[----:B------:R-:W-:Y:S02]  /*5080*/  FADD.FTZ R29, R29, R36 ;  /* 0x000000241d1d7221 */ /* 0x000fe40000010000 */
[----:B------:R-:W-:Y:S02]  /*5090*/  FADD.FTZ R0, R0, R17 ;  /* 0x0000001100007221 */ /* 0x000fe40000010000 */
[----:B----4-:R-:W-:Y:S01]  /*50a0*/  FADD.FTZ R6, R6, R19 ;  /* 0x0000001306067221 */ /* 0x010fe20000010000 */
[----:B------:R1:W-:Y:S01]  /*50b0*/  @P4 STG.E [R2.64], R29 ;  /* 0x0000001d02004986 */ /* 0x0003e2000c101904 */
[----:B------:R-:W-:-:S03]  /*50c0*/  FADD.FTZ R0, R0, R23 ;  /* 0x0000001700007221 */ /* 0x000fc60000010000 */
[----:B------:R-:W2:Y:S01]  /*50d0*/  LDS R29, [R160.X4+0x3c00] ;  /* 0x003c0000a01d7984 */ /* 0x000ea20000004800 */
[----:B------:R-:W-:Y:S02]  /*50e0*/  FADD.FTZ R39, R0, R39 ;  /* 0x0000002700277221 */ /* 0x000fe40000010000 */
[----:B------:R-:W-:Y:S02]  /*50f0*/  FADD.FTZ R6, R6, R25 ;  /* 0x0000001906067221 */ /* 0x000fe40000010000 */
[----:B-1----:R-:W-:Y:S01]  /*5100*/  @P4 IMAD.MOV.U32 R2, RZ, RZ, R38 ;  /* 0x000000ffff024224 */ /* 0x002fe200078e0026 */
[-C--:B------:R-:W-:Y:S02]  /*5110*/  @P4 MOV R3, R45.reuse ;  /* 0x0000002d00034202 */ /* 0x080fe40000000f00 */
[----:B------:R-:W-:Y:S01]  /*5120*/  @P4 IADD3 R38, P0, R38, 0x200, RZ ;  /* 0x0000020026264810 */ /* 0x000fe20007f1e0ff */
[----:B------:R-:W-:Y:S02]  /*5130*/  FADD.FTZ R8, RZ, R8 ;  /* 0x00000008ff087221 */ /* 0x000fe40000010000 */
[----:B------:R1:W-:Y:S01]  /*5140*/  @P4 STG.E [R2.64], R7 ;  /* 0x0000000702004986 */ /* 0x0003e2000c101904 */
[----:B------:R-:W-:Y:S01]  /*5150*/  @P4 IADD3.X R45, RZ, R45, RZ, P0, !PT ;  /* 0x0000002dff2d4210 */ /* 0x000fe200007fe4ff */
[----:B0-----:R-:W-:Y:S01]  /*5160*/  FADD.FTZ R8, R8, R13 ;  /* 0x0000000d08087221 */ /* 0x001fe20000010000 */
[----:B-1----:R-:W-:Y:S01]  /*5170*/  @P3 MOV R3, R47 ;  /* 0x0000002f00033202 */ /* 0x002fe20000000f00 */
[----:B------:R-:W-:Y:S01]  /*5180*/  @P3 IMAD.MOV.U32 R2, RZ, RZ, R40 ;  /* 0x000000ffff023224 */ /* 0x000fe200078e0028 */
[----:B------:R-:W-:Y:S01]  /*5190*/  @P3 IADD3 R40, P0, R40, 0x200, RZ ;  /* 0x0000020028283810 */ /* 0x000fe20007f1e0ff */
[----:B------:R-:W-:-:S03]  /*51a0*/  FADD.FTZ R8, R8, R15 ;  /* 0x0000000f08087221 */ /* 0x000fc60000010000 */
[----:B------:R0:W-:Y:S01]  /*51b0*/  @P3 STG.E [R2.64], R5 ;  /* 0x0000000502003986 */ /* 0x0001e2000c101904 */
[----:B------:R-:W-:Y:S01]  /*51c0*/  @P3 IADD3.X R47, RZ, R47, RZ, P0, !PT ;  /* 0x0000002fff2f3210 */ /* 0x000fe200007fe4ff */
[----:B------:R-:W-:Y:S02]  /*51d0*/  FADD.FTZ R21, R8, R21 ;  /* 0x0000001508157221 */ /* 0x000fe40000010000 */
[----:B--2---:R-:W-:Y:S02]  /*51e0*/  FADD.FTZ R29, R6, R29 ;  /* 0x0000001d061d7221 */ /* 0x004fe40000010000 */
[----:B0-----:R-:W-:Y:S01]  /*51f0*/  @P3 IMAD.MOV.U32 R2, RZ, RZ, R38 ;  /* 0x000000ffff023224 */ /* 0x001fe200078e0026 */
        /* <DEDUP_REMOVED lines=8> */
[----:B------:R-:W-:Y:S01]  /*5280*/  @P2 IADD3.X R47, RZ, R47, RZ, P0, !PT ;  /* 0x0000002fff2f2210 */ /* 0x000fe200007fe4ff */
[----:B0-----:R-:W-:Y:S01]  /*5290*/  @P2 IMAD.MOV.U32 R2, RZ, RZ, R38 ;  /* 0x000000ffff022224 */ /* 0x001fe200078e0026 */
[----:B------:R-:W-:Y:S02]  /*52a0*/  @P2 MOV R3, R45 ;  /* 0x0000002d00032202 */ /* 0x000fe40000000f00 */
[----:B------:R-:W-:-:S03]  /*52b0*/  @P2 IADD3 R38, P3, R38, 0x200, RZ ;  /* 0x0000020026262810 */ /* 0x000fc60007f7e0ff */
[----:B------:R0:W-:Y:S01]  /*52c0*/  @P2 STG.E [R2.64], R9 ;  /* 0x0000000902002986 */ /* 0x0001e2000c101904 */
[----:B------:R-:W-:Y:S01]  /*52d0*/  @P1 MOV R4, R38 ;  /* 0x0000002600041202 */ /* 0x000fe20000000f00 */
[----:B------:R-:W-:Y:S01]  /*52e0*/  @P2 IMAD.X R45, RZ, RZ, R45, P3 ;  /* 0x000000ffff2d2224 */ /* 0x000fe200018e062d */
[----:B------:R-:W-:-:S03]  /*52f0*/  @P1 IADD3 R38, P2, R38, 0x200, RZ ;  /* 0x0000020026261810 */ /* 0x000fc60007f5e0ff */
[----:B------:R-:W-:Y:S01]  /*5300*/  @P1 IMAD.MOV.U32 R5, RZ, RZ, R45 ;  /* 0x000000ffff051224 */ /* 0x000fe200078e002d */
[----:B------:R-:W-:Y:S02]  /*5310*/  @P1 IADD3.X R45, RZ, R45, RZ, P2, !PT ;  /* 0x0000002dff2d1210 */ /* 0x000fe400017fe4ff */
[----:B------:R-:W-:Y:S02]  /*5320*/  @P5 MOV R6, R38 ;  /* 0x0000002600065202 */ /* 0x000fe40000000f00 */
[----:B------:R-:W-:Y:S02]  /*5330*/  @P5 IADD3 R38, P2, R38, 0x200, RZ ;  /* 0x0000020026265810 */ /* 0x000fe40007f5e0ff */
[----:B0-----:R-:W-:Y:S02]  /*5340*/  @P1 MOV R2, R40 ;  /* 0x0000002800021202 */ /* 0x001fe40000000f00 */
[----:B------:R-:W-:Y:S02]  /*5350*/  @P1 IADD3 R40, P0, R40, 0x200, RZ ;  /* 0x0000020028281810 */ /* 0x000fe40007f1e0ff */
[----:B------:R-:W-:-:S02]  /*5360*/  @P1 MOV R3, R47 ;  /* 0x0000002f00031202 */ /* 0x000fc40000000f00 */
[----:B------:R-:W-:Y:S02]  /*5370*/  @P1 IADD3.X R47, RZ, R47, RZ, P0, !PT ;  /* 0x0000002fff2f1210 */ /* 0x000fe400007fe4ff */
[----:B------:R-:W-:Y:S01]  /*5380*/  @P5 MOV R7, R45 ;  /* 0x0000002d00075202 */ /* 0x000fe20000000f00 */
[----:B------:R0:W-:Y:S01]  /*5390*/  @P1 STG.E [R2.64], R39 ;  /* 0x0000002702001986 */ /* 0x0001e2000c101904 */
[----:B------:R-:W-:-:S03]  /*53a0*/  @P5 IMAD.X R45, RZ, RZ, R45, P2 ;  /* 0x000000ffff2d5224 */ /* 0x000fc600010e062d */
[----:B------:R1:W-:Y:S01]  /*53b0*/  @P1 STG.E [R4.64], R35 ;  /* 0x0000002304001986 */ /* 0x0003e2000c101904 */
[----:B0-----:R-:W-:Y:S01]  /*53c0*/  @P5 MOV R2, R40 ;  /* 0x0000002800025202 */ /* 0x001fe20000000f00 */
[----:B------:R-:W-:Y:S01]  /*53d0*/  @P5 IMAD.MOV.U32 R3, RZ, RZ, R47 ;  /* 0x000000ffff035224 */ /* 0x000fe200078e002f */
[----:B------:R-:W-:Y:S02]  /*53e0*/  @P5 IADD3 R40, P0, R40, 0x200, RZ ;  /* 0x0000020028285810 */ /* 0x000fe40007f1e0ff */
[----:B-1----:R-:W-:Y:S01]  /*53f0*/  MOV R4, R38 ;  /* 0x0000002600047202 */ /* 0x002fe20000000f00 */
[----:B------:R-:W-:Y:S01]  /*5400*/  IMAD.MOV.U32 R5, RZ, RZ, R45 ;  /* 0x000000ffff057224 */ /* 0x000fe200078e002d */
[----:B------:R-:W-:Y:S01]  /*5410*/  @P5 IADD3.X R47, RZ, R47, RZ, P0, !PT ;  /* 0x0000002fff2f5210 */ /* 0x000fe200007fe4ff */
[----:B------:R0:W-:Y:S04]  /*5420*/  @P5 STG.E [R2.64], R29 ;  /* 0x0000001d02005986 */ /* 0x0001e8000c101904 */
[----:B------:R1:W-:Y:S01]  /*5430*/  @P5 STG.E [R6.64], R11 ;  /* 0x0000000b06005986 */ /* 0x0003e2000c101904 */
[----:B0-----:R-:W-:-:S02]  /*5440*/  MOV R2, R40 ;  /* 0x0000002800027202 */ /* 0x001fc40000000f00 */
[----:B------:R-:W-:Y:S01]  /*5450*/  MOV R3, R47 ;  /* 0x0000002f00037202 */ /* 0x000fe20000000f00 */
[----:B------:R-:W-:Y:S06]  /*5460*/  @!P6 EXIT ;  /* 0x000000000000e94d */ /* 0x000fec0003800000 */
[----:B------:R-:W-:Y:S04]  /*5470*/  STG.E [R2.64], R21 ;  /* 0x0000001502007986 */ /* 0x000fe8000c101904 */
[----:B------:R-:W-:Y:S01]  /*5480*/  STG.E [R4.64], R37 ;  /* 0x0000002504007986 */ /* 0x000fe2000c101904 */
[----:B------:R-:W-:Y:S05]  /*5490*/  EXIT ;  /* 0x000000000000794d */ /* 0x000fea0003800000 */
.L_x_4145:
[----:B------:R-:W-:Y:S01]  /*54a0*/  HFMA2.MMA R147, -RZ, RZ, 0, 5.9604644775390625e-08 ;  /* 0x00000001ff937435 */ /* 0x000fe200000001ff */
[----:B------:R-:W-:Y:S01]  /*54b0*/  MOV R2, R229 ;  /* 0x000000e500027202 */ /* 0x000fe20000000f00 */
[----:B------:R-:W-:Y:S01]  /*54c0*/  IMAD.MOV.U32 R150, RZ, RZ, -0x1 ;  /* 0xffffffffff967424 */ /* 0x000fe200078e00ff */
[----:B------:R-:W-:Y:S02]  /*54d0*/  MOV R149, 0x1f ;  /* 0x0000001f00957802 */ /* 0x000fe40000000f00 */
[----:B-1----:R-:W-:-:S02]  /*54e0*/  MOV R144, 0x5500 ;  /* 0x0000550000907802 */ /* 0x002fc40000000f00 */
[----:B0----5:R-:W-:Y:S05]  /*54f0*/  CALL.REL.NOINC `($__internal_62_$__cuda_sm70_shflsync_bfly_p) ;  /* 0x0000046000007944 */ /* 0x021fea0003c00000 */
[----:B-1----:R-:W-:Y:S01]  /*5500*/  MOV R0, R147 ;  /* 0x0000009300007202 */ /* 0x002fe20000000f00 */
[----:B0-----:R-:W-:Y:S05]  /*5510*/  BRA `(.L_x_4220) ;  /* 0xffffc98000007947 */ /* 0x001fea000383ffff */
.L_x_4146:
[----:B------:R-:W-:Y:S01]  /*5520*/  HFMA2.MMA R147, -RZ, RZ, 0, 5.9604644775390625e-08 ;  /* 0x00000001ff937435 */ /* 0x000fe200000001ff */
[----:B------:R-:W-:Y:S01]  /*5530*/  MOV R2, R162 ;  /* 0x000000a200027202 */ /* 0x000fe20000000f00 */
[----:B------:R-:W-:Y:S01]  /*5540*/  IMAD.MOV.U32 R149, RZ, RZ, 0x1f ;  /* 0x0000001fff957424 */ /* 0x000fe200078e00ff */
[----:B------:R-:W-:-:S02]  /*5550*/  MOV R150, 0xffffffff ;  /* 0xffffffff00967802 */ /* 0x000fc40000000f00 */
[----:B-1----:R-:W-:Y:S02]  /*5560*/  MOV R144, 0x5580 ;  /* 0x0000558000907802 */ /* 0x002fe40000000f00 */
[----:B0-23-5:R-:W-:Y:S05]  /*5570*/  CALL.REL.NOINC `($__internal_62_$__cuda_sm70_shflsync_bfly_p) ;  /* 0x000003e000007944 */ /* 0x02dfea0003c00000 */
[----:B------:R-:W-:Y:S01]  /*5580*/  FADD.FTZ R229, R0, R229 ;  /* 0x000000e500e57221 */ /* 0x000fe20000010000 */
[----:B0-----:R-:W-:Y:S01]  /*5590*/  MOV R149, 0x1f ;  /* 0x0000001f00957802 */ /* 0x001fe20000000f00 */
[----:B-1----:R-:W-:Y:S01]  /*55a0*/  FADD.FTZ R162, R162, R147 ;  /* 0x00000093a2a27221 */ /* 0x002fe20000010000 */
[----:B------:R-:W-:Y:S01]  /*55b0*/  HFMA2.MMA R147, -RZ, RZ, 0, 1.1920928955078125e-07 ;  /* 0x00000002ff937435 */ /* 0x000fe200000001ff */
[----:B------:R-:W-:Y:S01]  /*55c0*/  IMAD.MOV.U32 R150, RZ, RZ, -0x1 ;  /* 0xffffffffff967424 */ /* 0x000fe200078e00ff */
[----:B------:R-:W-:Y:S02]  /*55d0*/  MOV R2, R229 ;  /* 0x000000e500027202 */ /* 0x000fe40000000f00 */
[----:B------:R-:W-:Y:S02]  /*55e0*/  MOV R144, 0x5600 ;  /* 0x0000560000907802 */ /* 0x000fe40000000f00 */
[----:B------:R-:W-:Y:S05]  /*55f0*/  CALL.REL.NOINC `($__internal_62_$__cuda_sm70_shflsync_bfly_p) ;  /* 0x0000036000007944 */ /* 0x000fea0003c00000 */
[----:B0-----:R-:W-:Y:S01]  /*5600*/  HFMA2.MMA R149, -RZ, RZ, 0, 1.847743988037109375e-06 ;  /* 0x0000001fff957435 */ /* 0x001fe200000001ff */
[----:B-1----:R-:W-:Y:S01]  /*5610*/  MOV R0, R147 ;  /* 0x0000009300007202 */ /* 0x002fe20000000f00 */
[----:B------:R-:W-:Y:S01]  /*5620*/  IMAD.MOV.U32 R147, RZ, RZ, 0x2 ;  /* 0x00000002ff937424 */ /* 0x000fe200078e00ff */
[----:B------:R-:W-:-:S02]  /*5630*/  MOV R2, R162 ;  /* 0x000000a200027202 */ /* 0x000fc40000000f00 */
[----:B------:R-:W-:Y:S02]  /*5640*/  MOV R150, 0xffffffff ;  /* 0xffffffff00967802 */ /* 0x000fe40000000f00 */
[----:B------:R-:W-:Y:S02]  /*5650*/  MOV R144, 0x5670 ;  /* 0x0000567000907802 */ /* 0x000fe40000000f00 */
[----:B------:R-:W-:Y:S05]  /*5660*/  CALL.REL.NOINC `($__internal_62_$__cuda_sm70_shflsync_bfly_p) ;  /* 0x000002f000007944 */ /* 0x000fea0003c00000 */
[----:B------:R-:W-:Y:S01]  /*5670*/  FADD.FTZ R229, R0, R229 ;  /* 0x000000e500e57221 */ /* 0x000fe20000010000 */
[----:B0-----:R-:W-:Y:S01]  /*5680*/  MOV R150, 0xffffffff ;  /* 0xffffffff00967802 */ /* 0x001fe20000000f00 */
[----:B-1----:R-:W-:Y:S01]  /*5690*/  FADD.FTZ R162, R162, R147 ;  /* 0x00000093a2a27221 */ /* 0x002fe20000010000 */
[----:B------:R-:W-:Y:S01]  /*56a0*/  HFMA2.MMA R147, -RZ, RZ, 0, 2.384185791015625e-07 ;  /* 0x00000004ff937435 */ /* 0x000fe200000001ff */
[----:B------:R-:W-:Y:S01]  /*56b0*/  IMAD.MOV.U32 R149, RZ, RZ, 0x1f ;  /* 0x0000001fff957424 */ /* 0x000fe200078e00ff */
[----:B------:R-:W-:Y:S02]  /*56c0*/  MOV R2, R229 ;  /* 0x000000e500027202 */ /* 0x000fe40000000f00 */
[----:B------:R-:W-:Y:S02]  /*56d0*/  MOV R144, 0x56f0 ;  /* 0x000056f000907802 */ /* 0x000fe40000000f00 */
[----:B------:R-:W-:Y:S05]  /*56e0*/  CALL.REL.NOINC `($__internal_62_$__cuda_sm70_shflsync_bfly_p) ;  /* 0x0000027000007944 */ /* 0x000fea0003c00000 */
[----:B-1----:R-:W-:Y:S01]  /*56f0*/  MOV R0, R147 ;  /* 0x0000009300007202 */ /* 0x002fe20000000f00 */
[----:B------:R-:W-:Y:S01]  /*5700*/  HFMA2.MMA R147, -RZ, RZ, 0, 2.384185791015625e-07 ;  /* 0x00000004ff937435 */ /* 0x000fe200000001ff */
[----:B0-----:R-:W-:Y:S01]  /*5710*/  IMAD.MOV.U32 R2, RZ, RZ, R162 ;  /* 0x000000ffff027224 */ /* 0x001fe200078e00a2 */
[----:B------:R-:W-:-:S02]  /*5720*/  MOV R149, 0x1f ;  /* 0x0000001f00957802 */ /* 0x000fc40000000f00 */
[----:B------:R-:W-:Y:S02]  /*5730*/  MOV R150, 0xffffffff ;  /* 0xffffffff00967802 */ /* 0x000fe40000000f00 */
[----:B------:R-:W-:Y:S02]  /*5740*/  MOV R144, 0x5760 ;  /* 0x0000576000907802 */ /* 0x000fe40000000f00 */
[----:B------:R-:W-:Y:S05]  /*5750*/  CALL.REL.NOINC `($__internal_62_$__cuda_sm70_shflsync_bfly_p) ;  /* 0x0000020000007944 */ /* 0x000fea0003c00000 */
[----:B------:R-:W-:Y:S01]  /*5760*/  FADD.FTZ R229, R0, R229 ;  /* 0x000000e500e57221 */ /* 0x000fe20000010000 */
[----:B0-----:R-:W-:Y:S01]  /*5770*/  HFMA2.MMA R149, -RZ, RZ, 0, 1.847743988037109375e-06 ;  /* 0x0000001fff957435 */ /* 0x001fe200000001ff */
[----:B-1----:R-:W-:Y:S01]  /*5780*/  FADD.FTZ R146, R162, R147 ;  /* 0x00000093a2927221 */ /* 0x002fe20000010000 */
[----:B------:R-:W-:Y:S01]  /*5790*/  MOV R150, 0xffffffff ;  /* 0xffffffff00967802 */ /* 0x000fe20000000f00 */
[----:B------:R-:W-:Y:S01]  /*57a0*/  IMAD.MOV.U32 R147, RZ, RZ, 0x8 ;  /* 0x00000008ff937424 */ /* 0x000fe200078e00ff */
[----:B------:R-:W-:Y:S02]  /*57b0*/  MOV R2, R229 ;  /* 0x000000e500027202 */ /* 0x000fe40000000f00 */
[----:B------:R-:W-:Y:S02]  /*57c0*/  MOV R144, 0x57e0 ;  /* 0x000057e000907802 */ /* 0x000fe40000000f00 */
[----:B------:R-:W-:Y:S05]  /*57d0*/  CALL.REL.NOINC `($__internal_62_$__cuda_sm70_shflsync_bfly_p) ;  /* 0x0000018000007944 */ /* 0x000fea0003c00000 */
[----:B-1----:R-:W-:Y:S01]  /*57e0*/  IMAD.MOV.U32 R0, RZ, RZ, R147 ;  /* 0x000000ffff007224 */ /* 0x002fe200078e0093 */
[----:B------:R-:W-:Y:S01]  /*57f0*/  HFMA2.MMA R147, -RZ, RZ, 0, 4.76837158203125e-07 ;  /* 0x00000008ff937435 */ /* 0x000fe200000001ff */
[----:B0-----:R-:W-:Y:S01]  /*5800*/  MOV R2, R146 ;  /* 0x0000009200027202 */ /* 0x001fe20000000f00 */
[----:B------:R-:W-:Y:S01]  /*5810*/  IMAD.MOV.U32 R150, RZ, RZ, -0x1 ;  /* 0xffffffffff967424 */ /* 0x000fe200078e00ff */
[----:B------:R-:W-:-:S02]  /*5820*/  MOV R149, 0x1f ;  /* 0x0000001f00957802 */ /* 0x000fc40000000f00 */
[----:B------:R-:W-:Y:S02]  /*5830*/  MOV R144, 0x5850 ;  /* 0x0000585000907802 */ /* 0x000fe40000000f00 */
[----:B------:R-:W-:Y:S05]  /*5840*/  CALL.REL.NOINC `($__internal_62_$__cuda_sm70_shflsync_bfly_p) ;  /* 0x0000011000007944 */ /* 0x000fea0003c00000 */
[----:B------:R-:W-:Y:S01]  /*5850*/  FADD.FTZ R148, R0, R229 ;  /* 0x000000e500947221 */ /* 0x000fe20000010000 */
[----:B0-----:R-:W-:Y:S01]  /*5860*/  MOV R149, 0x1f ;  /* 0x0000001f00957802 */ /* 0x001fe20000000f00 */
[----:B-1----:R-:W-:Y:S01]  /*5870*/  FADD.FTZ R146, R146, R147 ;  /* 0x0000009392927221 */ /* 0x002fe20000010000 */
[----:B------:R-:W-:Y:S01]  /*5880*/  HFMA2.MMA R147, -RZ, RZ, 0, 9.5367431640625e-07 ;  /* 0x00000010ff937435 */ /* 0x000fe200000001ff */
[----:B------:R-:W-:Y:S01]  /*5890*/  MOV R150, 0xffffffff ;  /* 0xffffffff00967802 */ /* 0x000fe20000000f00 */
[----:B------:R-:W-:Y:S01]  /*58a0*/  IMAD.MOV.U32 R2, RZ, RZ, R148 ;  /* 0x000000ffff027224 */ /* 0x000fe200078e0094 */
[----:B------:R-:W-:-:S03]  /*58b0*/  MOV R144, 0x58d0 ;  /* 0x000058d000907802 */ /* 0x000fc60000000f00 */
[----:B------:R-:W-:Y:S05]  /*58c0*/  CALL.REL.NOINC `($__internal_62_$__cuda_sm70_shflsync_bfly_p) ;  /* 0x0000009000007944 */ /* 0x000fea0003c00000 */
[----:B-1----:R-:W-:Y:S01]  /*58d0*/  MOV R151, R147 ;  /* 0x0000009300977202 */ /* 0x002fe20000000f00 */
[----:B------:R-:W-:Y:S01]  /*58e0*/  HFMA2.MMA R147, -RZ, RZ, 0, 9.5367431640625e-07 ;  /* 0x00000010ff937435 */ /* 0x000fe200000001ff */
[----:B0-----:R-:W-:Y:S01]  /*58f0*/  MOV R2, R146 ;  /* 0x0000009200027202 */ /* 0x001fe20000000f00 */
[----:B------:R-:W-:Y:S01]  /*5900*/  IMAD.MOV.U32 R149, RZ, RZ, 0x1f ;  /* 0x0000001fff957424 */ /* 0x000fe200078e00ff */
[----:B------:R-:W-:-:S02]  /*5910*/  MOV R150, 0xffffffff ;  /* 0xffffffff00967802 */ /* 0x000fc40000000f00 */
[----:B------:R-:W-:Y:S02]  /*5920*/  MOV R144, 0x5940 ;  /* 0x0000594000907802 */ /* 0x000fe40000000f00 */
[----:B------:R-:W-:Y:S05]  /*5930*/  CALL.REL.NOINC `($__internal_62_$__cuda_sm70_shflsync_bfly_p) ;  /* 0x0000002000007944 */ /* 0x000fea0003c00000 */
[----:B-1----:R-:W-:Y:S01]  /*5940*/  MOV R145, R147 ;  /* 0x0000009300917202 */ /* 0x002fe20000000f00 */
[----:B0-----:R-:W-:Y:S05]  /*5950*/  BRA `(.L_x_4221) ;  /* 0xffffc66000007947 */ /* 0x001fea000383ffff */
        .weak           $__internal_62_$__cuda_sm70_shflsync_bfly_p
        .type           $__internal_62_$__cuda_sm70_shflsync_bfly_p,@function
        .size           $__internal_62_$__cuda_sm70_shflsync_bfly_p,(.L_x_12364 - $__internal_62_$__cuda_sm70_shflsync_bfly_p)
$__internal_62_$__cuda_sm70_shflsync_bfly_p:
[----:B------:R-:W-:Y:S01]  /*5960*/  HFMA2.MMA R145, -RZ, RZ, 0, 0 ;  /* 0x00000000ff917435 */ /* 0x000fe200000001ff */
[----:B------:R-:W-:Y:S04]  /*5970*/  WARPSYNC R150 ;  /* 0x0000009600007348 */ /* 0x000fe80003800000 */
[----:B------:R0:W1:Y:S01]  /*5980*/  SHFL.BFLY PT, R147, R2, R147, R149 ;  /* 0x0c00009302937389 */ /* 0x00006200000e0095 */
[----:B------:R-:W-:Y:S05]  /*5990*/  RET.REL.NODEC R144 `(_ZN10layer_norm13ln_bwd_kernelINS_13Kernel_traitsI13__nv_bfloat16S2_fS2_fjLj1024ELj1ELj4ELj1ELj16ENS_18Kernel_traits_baseILj1024ES2_S2_fS2_fjLj128EEEEELb0ELb0ELb1ELb0EEEvNS_9BwdParamsE) ;  /* 0xffffa66090007950 */ /* 0x000fea0003c3ffff */
.L_x_4222:
        /* <DEDUP_REMOVED lines=14> */
.L_x_12364:


//--------------------- .text._ZN10layer_norm13ln_bwd_kernelINS_13Kernel_traitsI13__nv_bfloat16S2_fS2_fjLj1024ELj1ELj4ELj1ELj16ENS_18Kernel_traits_baseILj1024ES2_S2_fS2_fjLj128EEEEELb0ELb0ELb1ELb1EEEvNS_9BwdParamsE --------------------------
	.section	.text._ZN10layer_norm13ln_bwd_kernelINS_13Kernel_traitsI13__nv_bfloat16S2_fS2_fjLj1024ELj1ELj4ELj1ELj16ENS_18Kernel_traits_baseILj1024ES2_S2_fS2_fjLj128EEEEELb0ELb0ELb1ELb1EEEvNS_9BwdParamsE,"ax",@progbits
	.sectioninfo	@"SHI_REGISTERS=250"
	.align	128
        .global         _ZN10layer_norm13ln_bwd_kernelINS_13Kernel_traitsI13__nv_bfloat16S2_fS2_fjLj1024ELj1ELj4ELj1ELj16ENS_18Kernel_traits_baseILj1024ES2_S2_fS2_fjLj128EEEEELb0ELb0ELb1ELb1EEEvNS_9BwdParamsE
        .type           _ZN10layer_norm13ln_bwd_kernelINS_13Kernel_traitsI13__nv_bfloat16S2_fS2_fjLj1024ELj1ELj4ELj1ELj16ENS_18Kernel_traits_baseILj1024ES2_S2_fS2_fjLj128EEEEELb0ELb0ELb1ELb1EEEvNS_9BwdParamsE,@function
        .size           _ZN10layer_norm13ln_bwd_kernelINS_13Kernel_traitsI13__nv_bfloat16S2_fS2_fjLj1024ELj1ELj4ELj1ELj16ENS_18Kernel_traits_baseILj1024ES2_S2_fS2_fjLj128EEEEELb0ELb0ELb1ELb1EEEvNS_9BwdParamsE,(.L_x_12365 - _ZN10layer_norm13ln_bwd_kernelINS_13Kernel_traitsI13__nv_bfloat16S2_fS2_fjLj1024ELj1ELj4ELj1ELj16ENS_18Kernel_traits_baseILj1024ES2_S2_fS2_fjLj128EEEEELb0ELb0ELb1ELb1EEEvNS_9BwdParamsE)
        .other          _ZN10layer_norm13ln_bwd_kernelINS_13Kernel_traitsI13__nv_bfloat16S2_fS2_fjLj1024ELj1ELj4ELj1ELj16ENS_18Kernel_traits_baseILj1024ES2_S2_fS2_fjLj128EEEEELb0ELb0ELb1ELb1EEEvNS_9BwdParamsE,@"STO_CUDA_ENTRY STV_DEFAULT"
_ZN10layer_norm13ln_bwd_kernelINS_13Kernel_traitsI13__nv_bfloat16S2_fS2_fjLj1024ELj1ELj4ELj1ELj16ENS_18Kernel_traits_baseILj1024ES2_S2_fS2_fjLj128EEEEELb0ELb0ELb1ELb1EEEvNS_9BwdParamsE:
.text._ZN10layer_norm13ln_bwd_kernelINS_13Kernel_traitsI13__nv_bfloat16S2_fS2_fjLj1024ELj1ELj4ELj1ELj16ENS_18Kernel_traits_baseILj1024ES2_S2_fS2_fjLj128EEEEELb0ELb0ELb1ELb1EEEvNS_9BwdParamsE:
        /* <DEDUP_REMOVED lines=42> */
.L_x_4224:
[----:B------:R-:W-:-:S04]  /*02a0*/  SHF.L.U32 R0, R193, 0x4, RZ ;  /* 0x00000004c1007819 */ /* 0x000fc800000006ff */
[----:B------:R-:W-:-:S04]  /*02b0*/  LOP3.LUT R0, R0, 0x1f0, RZ, 0xc0, !PT ;  /* 0x000001f000007812 */ /* 0x000fc800078ec0ff */
[----:B------:R-:W-:-:S04]  /*02c0*/  IADD3 R2, P0, R0, c[0x0][0x1b0], RZ ;  /* 0x00006c0000027a10 */ /* 0x000fc80007f1e0ff */
[----:B------:R-:W-:-:S05]  /*02d0*/  IADD3.X R3, RZ, c[0x0][0x1b4], RZ, P0, !PT ;  /* 0x00006d00ff037a10 */ /* 0x000fca00007fe4ff */
[----:B------:R-:W2:Y:S04]  /*02e0*/  LDG.E.128 R8, [R2.64+0x200] ;  /* 0x0002000402087981 */ /* 0x000ea8000c1e1d00 */
[----:B------:R-:W3:Y:S04]  /*02f0*/  LDG.E.128 R4, [R2.64] ;  /* 0x0000000402047981 */ /* 0x000ee8000c1e1d00 */
[----:B------:R-:W4:Y:S04]  /*0300*/  LDG.E.128 R24, [R2.64+0x400] ;  /* 0x0004000402187981 */ /* 0x000f28000c1e1d00 */
[----:B------:R-:W5:Y:S01]  /*0310*/  LDG.E.128 R88, [R2.64+0x600] ;  /* 0x0006000402587981 */ /* 0x000f62000c1e1d00 */
        /* <DEDUP_REMOVED lines=32> */
[----:B------:R-:W0:Y:S01]  /*0520*/  LDC.U8 R11, c[0x0][0x1f0] ;  /* 0x00007c00ff0b7b82 */ /* 0x000e220000000000 */
        /* <DEDUP_REMOVED lines=23> */
[----:B------:R-:W-:Y:S01]  /*06a0*/  CS2R R26, SRZ ;  /* 0x00000000001a7805 */ /* 0x000fe2000001ff00 */
        /* <DEDUP_REMOVED lines=8> */
.L_x_4295:
        /* <DEDUP_REMOVED lines=13> */
[----:B------:R-:W-:-:S04]  /*0800*/  LEA.HI.SX32 R196, R139, R138, 0x1d ;  /* 0x0000008a8bc47211 */ /* 0x000fc800078feaff */
[C---:B------:R-:W-:Y:S01]  /*0810*/  IADD3 R195, R196.reuse, 0x20, RZ ;  /* 0x00000020c4c37810 */ /* 0x040fe20007ffe0ff */
[CC--:B------:R-:W-:Y:S01]  /*0820*/  IMAD.WIDE.U32 R204, R196.reuse, R165.reuse, c[0x0][0x218] ;  /* 0x00008600c4cc7625 */ /* 0x0c0fe200078e00a5 */
[C---:B------:R-:W-:Y:S02]  /*0830*/  IADD3 R194, R196.reuse, 0x40, RZ ;  /* 0x00000040c4c27810 */ /* 0x040fe40007ffe0ff */
[----:B------:R-:W-:Y:S01]  /*0840*/  IADD3 R0, R196, 0x60, RZ ;  /* 0x00000060c4007810 */ /* 0x000fe20007ffe0ff */
[----:B------:R-:W-:-:S04]  /*0850*/  IMAD.WIDE.U32 R202, R195, R165, c[0x0][0x218] ;  /* 0x00008600c3ca7625 */ /* 0x000fc800078e00a5 */
[----:B------:R-:W-:-:S04]  /*0860*/  IMAD.WIDE.U32 R200, R194, R165, c[0x0][0x218] ;  /* 0x00008600c2c87625 */ /* 0x000fc800078e00a5 */
[----:B------:R-:W-:Y:S01]  /*0870*/  IMAD.WIDE.U32 R198, R0, R165, c[0x0][0x218] ;  /* 0x0000860000c67625 */ /* 0x000fe200078e00a5 */
[----:B--2---:R-:W-:-:S13]  /*0880*/  ISETP.GT.AND P5, PT, R136, RZ, PT ;  /* 0x000000ff8800720c */ /* 0x004fda0003fa4270 */
[----:B------:R-:W-:Y:S05]  /*0890*/  @P5 BRA `(.L_x_4227) ;  /* 0x000000e000005947 */ /* 0x000fea0003800000 */
[----:B0-----:R-:W-:Y:S01]  /*08a0*/  ISETP.NE.U32.AND P0, PT, RZ, c[0x0][0x218], PT ;  /* 0x00008600ff007a0c */ /* 0x001fe20003f05070 */
[----:B------:R-:W-:-:S03]  /*08b0*/  CS2R R134, SRZ ;  /* 0x0000000000867805 */ /* 0x000fc6000001ff00 */
[----:B------:R-:W-:-:S13]  /*08c0*/  ISETP.NE.AND.EX P0, PT, RZ, c[0x0][0x21c], PT, P0 ;  /* 0x00008700ff007a0c */ /* 0x000fda0003f05300 */
[----:B------:R-:W-:Y:S05]  /*08d0*/  @!P0 BRA `(.L_x_4228) ;  /* 0x0000135000008947 */ /* 0x000fea0003800000 */
[----:B------:R0:W5:Y:S04]  /*08e0*/  LDG.E.128 R88, [R204.64] ;  /* 0x00000004cc587981 */ /* 0x000168000c1e1d00 */
[----:B------:R0:W5:Y:S04]  /*08f0*/  LDG.E.128 R92, [R204.64+0x10] ;  /* 0x00001004cc5c7981 */ /* 0x000168000c1e1d00 */
[----:B------:R0:W5:Y:S04]  /*0900*/  LDG.E.128 R96, [R202.64] ;  /* 0x00000004ca607981 */ /* 0x000168000c1e1d00 */
[----:B------:R0:W5:Y:S04]  /*0910*/  LDG.E.128 R100, [R202.64+0x10] ;  /* 0x00001004ca647981 */ /* 0x000168000c1e1d00 */
[----:B------:R0:W5:Y:S04]  /*0920*/  LDG.E.128 R104, [R200.64] ;  /* 0x00000004c8687981 */ /* 0x000168000c1e1d00 */
[----:B------:R0:W5:Y:S04]  /*0930*/  LDG.E.128 R108, [R200.64+0x10] ;  /* 0x00001004c86c7981 */ /* 0x000168000c1e1d00 */
[----:B------:R0:W5:Y:S04]  /*0940*/  LDG.E.128 R112, [R198.64] ;  /* 0x00000004c6707981 */ /* 0x000168000c1e1d00 */
[----:B------:R0:W5:Y:S01]  /*0950*/  LDG.E.128 R116, [R198.64+0x10] ;  /* 0x00001004c6747981 */ /* 0x000162000c1e1d00 */
[----:B------:R-:W-:Y:S01]  /*0960*/  CS2R R134, SRZ ;  /* 0x0000000000867805 */ /* 0x000fe2000001ff00 */
[----:B------:R-:W-:Y:S05]  /*0970*/  BRA `(.L_x_4228) ;  /* 0x000012b000007947 */ /* 0x000fea0003800000 */
.L_x_4227:
[----:B0-----:R-:W-:Y:S01]  /*0980*/  IADD3 R132, R136, -0x1, RZ ;  /* 0xffffffff88847810 */ /* 0x001fe20007ffe0ff */
[----:B------:R-:W-:Y:S01]  /*0990*/  IMAD.WIDE R148, R192, R169, c[0x0][0x1a0] ;  /* 0x00006800c0947625 */ /* 0x000fe200078e02a9 */
[----:B------:R-:W-:-:S03]  /*09a0*/  MOV R173, 0x10 ;  /* 0x0000001000ad7802 */ /* 0x000fc60000000f00 */
[----:B------:R-:W-:Y:S01]  /*09b0*/  IMAD R132, R132, c[0x0][0x168], RZ ;  /* 0x00005a0084847a24 */ /* 0x000fe200078e02ff */
[----:B------:R0:W2:Y:S04]  /*09c0*/  LDG.E R212, [R148.64] ;  /* 0x0000000494d47981 */ /* 0x0000a8000c1e1900 */
[----:B------:R-:W-:-:S04]  /*09d0*/  SHF.R.S32.HI R133, RZ, 0x1f, R132 ;  /* 0x0000001fff857819 */ /* 0x000fc80000011484 */
[----:B------:R-:W-:-:S04]  /*09e0*/  LEA.HI R133, R133, R132, RZ, 0x3 ;  /* 0x0000008485857211 */ /* 0x000fc800078f18ff */
[----:B------:R-:W-:-:S04]  /*09f0*/  LEA.HI.SX32 R172, R133, R138, 0x1d ;  /* 0x0000008a85ac7211 */ /* 0x000fc800078feaff */
[C---:B------:R-:W-:Y:S01]  /*0a00*/  IADD3 R160, R172.reuse, 0x40, RZ ;  /* 0x00000040aca07810 */ /* 0x040fe20007ffe0ff */
[C---:B------:R-:W-:Y:S01]  /*0a10*/  IMAD.WIDE.U32 R136, R172.reuse, R173, c[0x0][0x208] ;  /* 0x00008200ac887625 */ /* 0x040fe200078e00ad */
[C---:B------:R-:W-:Y:S02]  /*0a20*/  IADD3 R150, R172.reuse, 0x20, RZ ;  /* 0x00000020ac967810 */ /* 0x040fe40007ffe0ff */
[----:B------:R-:W-:Y:S01]  /*0a30*/  IADD3 R172, R172, 0x60, RZ ;  /* 0x00000060acac7810 */ /* 0x000fe20007ffe0ff */
[----:B------:R-:W-:Y:S02]  /*0a40*/  IMAD.WIDE.U32 R166, R196, R165, c[0x0][0x188] ;  /* 0x00006200c4a67625 */ /* 0x000fe400078e00a5 */
[----:B------:R-:W3:Y:S02]  /*0a50*/  LDG.E.128 R136, [R136.64] ;  /* 0x0000000488887981 */ /* 0x000ee4000c1e1d00 */
[-C--:B------:R-:W-:Y:S02]  /*0a60*/  IMAD.WIDE.U32 R160, R160, R173.reuse, c[0x0][0x208] ;  /* 0x00008200a0a07625 */ /* 0x080fe400078e00ad */
[----:B------:R1:W4:Y:S02]  /*0a70*/  LDG.E.128 R140, [R166.64+0x10] ;  /* 0x00001004a68c7981 */ /* 0x000324000c1e1d00 */
[----:B------:R-:W-:-:S02]  /*0a80*/  IMAD.WIDE.U32 R150, R150, R173, c[0x0][0x208] ;  /* 0x0000820096967625 */ /* 0x000fc400078e00ad */
[----:B------:R1:W4:Y:S02]  /*0a90*/  LDG.E.128 R132, [R166.64] ;  /* 0x00000004a6847981 */ /* 0x000324000c1e1d00 */
[-C--:B------:R-:W-:Y:S02]  /*0aa0*/  IMAD.WIDE.U32 R206, R0, R165.reuse, c[0x0][0x188] ;  /* 0x0000620000ce7625 */ /* 0x080fe400078e00a5 */
[----:B------:R-:W4:Y:S02]  /*0ab0*/  LDG.E.128 R160, [R160.64] ;  /* 0x00000004a0a07981 */ /* 0x000f24000c1e1d00 */
[----:B------:R-:W-:Y:S02]  /*0ac0*/  IMAD.WIDE.U32 R210, R194, R165, c[0x0][0x188] ;  /* 0x00006200c2d27625 */ /* 0x000fe400078e00a5 */
[----:B------:R2:W4:Y:S02]  /*0ad0*/  LDG.E.128 R176, [R206.64+0x10] ;  /* 0x00001004ceb07981 */ /* 0x000524000c1e1d00 */
[----:B------:R-:W-:-:S02]  /*0ae0*/  IMAD.WIDE.U32 R172, R172, R173, c[0x0][0x208] ;  /* 0x00008200acac7625 */ /* 0x000fc400078e00ad */
[----:B------:R2:W4:Y:S02]  /*0af0*/  LDG.E.128 R168, [R206.64] ;  /* 0x00000004cea87981 */ /* 0x000524000c1e1d00 */
[----:B------:R-:W-:Y:S02]  /*0b00*/  IMAD.WIDE.U32 R208, R195, R165, c[0x0][0x188] ;  /* 0x00006200c3d07625 */ /* 0x000fe400078e00a5 */
[----:B-1----:R1:W4:Y:S04]  /*0b10*/  LDG.E.128 R164, [R210.64+0x10] ;  /* 0x00001004d2a47981 */ /* 0x002328000c1e1d00 */
[----:B------:R-:W4:Y:S04]  /*0b20*/  LDG.E.128 R172, [R172.64] ;  /* 0x00000004acac7981 */ /* 0x000f28000c1e1d00 */
[----:B------:R4:W4:Y:S04]  /*0b30*/  LDG.E.128 R144, [R208.64] ;  /* 0x00000004d0907981 */ /* 0x000928000c1e1d00 */
[----:B------:R4:W4:Y:S04]  /*0b40*/  LDG.E.128 R152, [R208.64+0x10] ;  /* 0x00001004d0987981 */ /* 0x000928000c1e1d00 */
[----:B0-----:R-:W4:Y:S04]  /*0b50*/  LDG.E.128 R148, [R150.64] ;  /* 0x0000000496947981 */ /* 0x001f28000c1e1d00 */
[----:B------:R1:W4:Y:S01]  /*0b60*/  LDG.E.128 R156, [R210.64] ;  /* 0x00000004d29c7981 */ /* 0x000322000c1e1d00 */
[----:B------:R-:W-:-:S04]  /*0b70*/  ISETP.NE.U32.AND P0, PT, RZ, c[0x0][0x218], PT ;  /* 0x00008600ff007a0c */ /* 0x000fc80003f05070 */
[----:B------:R-:W-:-:S13]  /*0b80*/  ISETP.NE.AND.EX P0, PT, RZ, c[0x0][0x21c], PT, P0 ;  /* 0x00008700ff007a0c */ /* 0x000fda0003f05300 */
[----:B------:R0:W5:Y:S04]  /*0b90*/  @P0 LDG.E.128 R88, [R204.64] ;  /* 0x00000004cc580981 */ /* 0x000168000c1e1d00 */
[----:B------:R0:W5:Y:S04]  /*0ba0*/  @P0 LDG.E.128 R92, [R204.64+0x10] ;  /* 0x00001004cc5c0981 */ /* 0x000168000c1e1d00 */
        /* <DEDUP_REMOVED lines=10> */
[C---:B-1----:R-:W-:Y:S02]  /*0c50*/  FADD.FTZ R211, -R206.reuse, R143 ;  /* 0x0000008fced37221 */ /* 0x042fe40000010100 */
[C---:B------:R-:W-:Y:S02]  /*0c60*/  FADD.FTZ R231, -R206.reuse, R135 ;  /* 0x00000087cee77221 */ /* 0x040fe40000010100 */
[C---:B------:R-:W-:Y:S01]  /*0c70*/  FADD.FTZ R207, -R206.reuse, R132 ;  /* 0x00000084cecf7221 */ /* 0x040fe20000010100 */
[--C-:B------:R-:W-:Y:S02]  /*0c80*/  PRMT R142, RZ, 0x5410, R163.reuse ;  /* 0x00005410ff8e7816 */ /* 0x100fe400000000a3 */
[----:B------:R-:W-:Y:S01]  /*0c90*/  PRMT R143, RZ, 0x7610, R163 ;  /* 0x00007610ff8f7816 */ /* 0x000fe200000000a3 */
[----:B------:R-:W-:-:S02]  /*0ca0*/  FADD.FTZ R177, -R206, R177 ;  /* 0x000000b1ceb17221 */ /* 0x000fc40000010100 */
[C---:B------:R-:W-:Y:S02]  /*0cb0*/  FADD.FTZ R233, -R206.reuse, R133 ;  /* 0x00000085cee97221 */ /* 0x040fe40000010100 */
[C---:B------:R-:W-:Y:S01]  /*0cc0*/  FADD.FTZ R241, -R206.reuse, R168 ;  /* 0x000000a8cef17221 */ /* 0x040fe20000010100 */
[----:B------:R-:W-:Y:S01]  /*0cd0*/  PRMT R133, RZ, 0x5410, R139 ;  /* 0x00005410ff857816 */ /* 0x000fe2000000008b */
[C---:B------:R-:W-:Y:S01]  /*0ce0*/  FADD.FTZ R163, -R206.reuse, R165 ;  /* 0x000000a5cea37221 */ /* 0x040fe20000010100 */
[----:B------:R-:W-:Y:S01]  /*0cf0*/  PRMT R136, RZ, 0x7610, R136 ;  /* 0x00007610ff887816 */ /* 0x000fe20000000088 */
[C---:B------:R-:W-:Y:S01]  /*0d00*/  FADD.FTZ R167, -R206.reuse, R167 ;  /* 0x000000a7cea77221 */ /* 0x040fe20000010100 */
[--C-:B------:R-:W-:Y:S02]  /*0d10*/  PRMT R165, RZ, 0x5410, R175.reuse ;  /* 0x00005410ffa57816 */ /* 0x100fe400000000af */
[----:B------:R-:W-:Y:S01]  /*0d20*/  PRMT R168, RZ, 0x7610, R175 ;  /* 0x00007610ffa87816 */ /* 0x000fe200000000af */
[----:B------:R-:W-:Y:S01]  /*0d30*/  FADD.FTZ R175, -R206, R178 ;  /* 0x000000b2ceaf7221 */ /* 0x000fe20000010100 */
[----:B------:R-:W-:Y:S01]  /*0d40*/  PRMT R132, RZ, 0x7610, R137 ;  /* 0x00007610ff847816 */ /* 0x000fe20000000089 */
[----:B-----5:R-:W-:-:S02]  /*0d50*/  FMUL.FTZ R228, R2, R209 ;  /* 0x000000d102e47220 */ /* 0x020fc40000410000 */
[C---:B------:R-:W-:Y:S02]  /*0d60*/  FMUL.FTZ R178, R2.reuse, R177 ;  /* 0x000000b102b27220 */ /* 0x040fe40000410000 */
[----:B------:R-:W-:Y:S02]  /*0d70*/  FMUL.FTZ R231, R2, R231 ;  /* 0x000000e702e77220 */ /* 0x000fe40000410000 */
[----:B------:R-:W-:Y:S01]  /*0d80*/  FMUL.FTZ R177, R191, R201 ;  /* 0x000000c9bfb17220 */ /* 0x000fe20000410000 */
[----:B0-----:R-:W-:Y:S01]  /*0d90*/  PRMT R198, RZ, 0x7610, R173 ;  /* 0x00007610ffc67816 */ /* 0x001fe200000000ad */
[----:B------:R-:W-:Y:S01]  /*0da0*/  FADD.FTZ R213, -R206, R145 ;  /* 0x00000091ced57221 */ /* 0x000fe20000010100 */
[----:B------:R-:W-:Y:S01]  /*0db0*/  PRMT R145, RZ, 0x5410, R173 ;  /* 0x00005410ff917816 */ /* 0x000fe200000000ad */
[----:B------:R-:W-:Y:S01]  /*0dc0*/  FMUL.FTZ R234, R2, R207 ;  /* 0x000000cf02ea7220 */ /* 0x000fe20000410000 */
[----:B------:R-:W-:Y:S01]  /*0dd0*/  PRMT R199, RZ, 0x5410, R137 ;  /* 0x00005410ffc77816 */ /* 0x000fe20000000089 */
[C---:B------:R-:W-:Y:S01]  /*0de0*/  FADD.FTZ R243, -R206.reuse, R169 ;  /* 0x000000a9cef37221 */ /* 0x040fe20000010100 */
[----:B------:R-:W-:Y:S01]  /*0df0*/  PRMT R169, RZ, 0x5410, R174 ;  /* 0x00005410ffa97816 */ /* 0x000fe200000000ae */
[----:B------:R-:W-:Y:S01]  /*0e00*/  FADD.FTZ R245, -R206, R170 ;  /* 0x000000aacef57221 */ /* 0x000fe20000010100 */
        /* <DEDUP_REMOVED lines=8> */
[-C--:B------:R-:W-:Y:S02]  /*0e90*/  FFMA.FTZ R27, R231, R132.reuse, R27 ;  /* 0x00000084e71b7223 */ /* 0x080fe4000001001b */
[----:B------:R-:W-:Y:S02]  /*0ea0*/  FADD.FTZ R87, R87, R132 ;  /* 0x0000008457577221 */ /* 0x000fe40000010000 */
[----:B------:R-:W-:Y:S02]  /*0eb0*/  FMUL.FTZ R174, R188, R132 ;  /* 0x00000084bcae7220 */ /* 0x000fe40000410000 */
[----:B------:R-:W-:Y:S02]  /*0ec0*/  FADD.FTZ R133, RZ, R177 ;  /* 0x000000b1ff857221 */ /* 0x000fe40000010000 */
[C---:B------:R-:W-:Y:S02]  /*0ed0*/  FADD.FTZ R205, -R206.reuse, R134 ;  /* 0x00000086cecd7221 */ /* 0x040fe40000010100 */
[----:B------:R-:W-:-:S02]  /*0ee0*/  FADD.FTZ R247, -R206, R171 ;  /* 0x000000abcef77221 */ /* 0x000fc40000010100 */
[----:B------:R-:W-:Y:S02]  /*0ef0*/  FFMA.FTZ R132, R234, R177, RZ ;  /* 0x000000b1ea847223 */ /* 0x000fe400000100ff */
[----:B------:R-:W-:Y:S02]  /*0f00*/  FADD.FTZ R171, -R206, R179 ;  /* 0x000000b3ceab7221 */ /* 0x000fe40000010100 */
[----:B------:R-:W-:Y:S02]  /*0f10*/  FMUL.FTZ R179, R2, R175 ;  /* 0x000000af02b37220 */ /* 0x000fe40000410000 */
[----:B------:R-:W-:Y:S02]  /*0f20*/  FFMA.FTZ R25, R233, R136, R25 ;  /* 0x00000088e9197223 */ /* 0x000fe40000010019 */
[----:B------:R-:W-:Y:S02]  /*0f30*/  FADD.FTZ R85, R85, R136 ;  /* 0x0000008855557221 */ /* 0x000fe40000010000 */
[----:B------:R-:W-:-:S02]  /*0f40*/  FMUL.FTZ R175, R189, R199 ;  /* 0x000000c7bdaf7220 */ /* 0x000fc40000410000 */
[----:B------:R-:W-:Y:S02]  /*0f50*/  FADD.FTZ R136, R133, R176 ;  /* 0x000000b085887221 */ /* 0x000fe40000010000 */
[----:B------:R-:W-:Y:S02]  /*0f60*/  FMUL.FTZ R232, R2, R205 ;  /* 0x000000cd02e87220 */ /* 0x000fe40000410000 */
[----:B------:R-:W-:Y:S01]  /*0f70*/  FFMA.FTZ R132, R233, R176, R132 ;  /* 0x000000b0e9847223 */ /* 0x000fe20000010084 */
[----:B------:R-:W-:Y:S01]  /*0f80*/  PRMT R135, RZ, 0x5410, R138 ;  /* 0x00005410ff877816 */ /* 0x000fe2000000008a */
[----:B------:R-:W-:Y:S02]  /*0f90*/  FADD.FTZ R133, R136, R175 ;  /* 0x000000af88857221 */ /* 0x000fe40000010000 */
[----:B------:R-:W-:Y:S02]  /*0fa0*/  FADD.FTZ R203, -R206, R140 ;  /* 0x0000008ccecb7221 */ /* 0x000fe40000010100 */
[----:B------:R-:W-:Y:S01]  /*0fb0*/  FFMA.FTZ R132, R232, R175, R132 ;  /* 0x000000afe8847223 */ /* 0x000fe20000010084 */
[----:B------:R-:W-:Y:S01]  /*0fc0*/  PRMT R138, RZ, 0x7610, R138 ;  /* 0x00007610ff8a7816 */ /* 0x000fe2000000008a */
[----:B------:R-:W-:-:S02]  /*0fd0*/  FADD.FTZ R221, -R206, R154 ;  /* 0x0000009acedd7221 */ /* 0x000fc40000010100 */
[----:B------:R-:W-:Y:S02]  /*0fe0*/  FMUL.FTZ R207, R2, R173 ;  /* 0x000000ad02cf7220 */ /* 0x000fe40000410000 */
[----:B------:R-:W-:Y:S02]  /*0ff0*/  FMUL.FTZ R173, R187, R135 ;  /* 0x00000087bbad7220 */ /* 0x000fe40000410000 */
[----:B------:R-:W-:Y:S01]  /*1000*/  FADD.FTZ R136, R133, R174 ;  /* 0x000000ae85887221 */ /* 0x000fe20000010000 */
[----:B------:R-:W-:Y:S01]  /*1010*/  PRMT R134, RZ, 0x5410, R151 ;  /* 0x00005410ff867816 */ /* 0x000fe20000000097 */
[----:B------:R-:W-:Y:S02]  /*1020*/  FADD.FTZ R229, -R206, R141 ;  /* 0x0000008dcee57221 */ /* 0x000fe40000010100 */
[----:B------:R-:W-:Y:S02]  /*1030*/  FMUL.FTZ R230, R2, R203 ;  /* 0x000000cb02e67220 */ /* 0x000fe40000410000 */
[----:B------:R-:W-:-:S02]  /*1040*/  FFMA.FTZ R132, R231, R174, R132 ;  /* 0x000000aee7847223 */ /* 0x000fc40000010084 */
[C---:B------:R-:W-:Y:S01]  /*1050*/  FADD.FTZ R225, -R206.reuse, R146 ;  /* 0x00000092cee17221 */ /* 0x040fe20000010100 */
[--C-:B------:R-:W-:Y:S01]  /*1060*/  PRMT R146, RZ, 0x7610, R172.reuse ;  /* 0x00007610ff927816 */ /* 0x100fe200000000ac */
[----:B------:R-:W-:Y:S01]  /*1070*/  FADD.FTZ R215, -R206, R147 ;  /* 0x00000093ced77221 */ /* 0x000fe20000010100 */
[----:B------:R-:W-:Y:S01]  /*1080*/  PRMT R147, RZ, 0x5410, R172 ;  /* 0x00005410ff937816 */ /* 0x000fe200000000ac */
[----:B------:R-:W-:Y:S02]  /*1090*/  FMUL.FTZ R221, R2, R221 ;  /* 0x000000dd02dd7220 */ /* 0x000fe40000410000 */
[----:B------:R-:W-:Y:S02]  /*10a0*/  FMUL.FTZ R172, R186, R138 ;  /* 0x0000008abaac7220 */ /* 0x000fe40000410000 */
[----:B------:R-:W-:Y:S02]  /*10b0*/  FADD.FTZ R133, R136, R173 ;  /* 0x000000ad88857221 */ /* 0x000fe40000010000 */
[----:B------:R-:W-:-:S02]  /*10c0*/  FMUL.FTZ R229, R2, R229 ;  /* 0x000000e502e57220 */ /* 0x000fc40000410000 */
[----:B------:R-:W-:Y:S01]  /*10d0*/  FFMA.FTZ R132, R230, R173, R132 ;  /* 0x000000ade6847223 */ /* 0x000fe20000010084 */
[----:B------:R-:W-:Y:S01]  /*10e0*/  PRMT R139, RZ, 0x7610, R139 ;  /* 0x00007610ff8b7816 */ /* 0x000fe2000000008b */
[----:B------:R-:W-:Y:S02]  /*10f0*/  FADD.FTZ R237, -R206, R158 ;  /* 0x0000009eceed7221 */ /* 0x000fe40000010100 */
[----:B------:R-:W-:Y:S02]  /*1100*/  FADD.FTZ R74, R74, R134 ;  /* 0x000000864a4a7221 */ /* 0x000fe40000010000 */
[-C--:B------:R-:W-:Y:S02]  /*1110*/  FFMA.FTZ R38, R221, R134.reuse, R38 ;  /* 0x00000086dd267223 */ /* 0x080fe40000010026 */
        /* <DEDUP_REMOVED lines=8> */
[----:B------:R-:W-:Y:S01]  /*11a0*/  FADD.FTZ R133, R134, R167 ;  /* 0x000000a786857221 */ /* 0x000fe20000010000 */
[----:B------:R-:W-:Y:S01]  /*11b0*/  PRMT R154, RZ, 0x5410, R161 ;  /* 0x00005410ff9a7816 */ /* 0x000fe200000000a1 */
[----:B------:R-:W-:-:S02]  /*11c0*/  FADD.FTZ R227, -R206, R144 ;  /* 0x00000090cee37221 */ /* 0x000fc40000010100 */
[----:B------:R-:W-:Y:S01]  /*11d0*/  FADD.FTZ R217, -R206, R153 ;  /* 0x00000099ced97221 */ /* 0x000fe20000010100 */
[----:B------:R-:W-:Y:S01]  /*11e0*/  PRMT R153, RZ, 0x7610, R161 ;  /* 0x00007610ff997816 */ /* 0x000fe200000000a1 */
[----:B------:R-:W-:Y:S02]  /*11f0*/  FMUL.FTZ R226, R2, R211 ;  /* 0x000000d302e27220 */ /* 0x000fe40000410000 */
[----:B------:R-:W-:Y:S01]  /*1200*/  FFMA.FTZ R135, R228, R167, R132 ;  /* 0x000000a7e4877223 */ /* 0x000fe20000010084 */
[----:B------:R-:W-:Y:S01]  /*1210*/  PRMT R148, RZ, 0x7610, R148 ;  /* 0x00007610ff947816 */ /* 0x000fe20000000094 */
[----:B------:R-:W-:Y:S02]  /*1220*/  FADD.FTZ R161, -R206, R164 ;  /* 0x000000a4cea17221 */ /* 0x000fe40000010100 */
[----:B------:R-:W-:Y:S02]  /*1230*/  FMUL.FTZ R164, R183, R141 ;  /* 0x0000008db7a47220 */ /* 0x000fe40000410000 */
[----:B------:R-:W-:-:S02]  /*1240*/  FADD.FTZ R133, R133, R166 ;  /* 0x000000a685857221 */ /* 0x000fc40000010000 */
[----:B------:R-:W-:Y:S02]  /*1250*/  FMUL.FTZ R227, R2, R227 ;  /* 0x000000e302e37220 */ /* 0x000fe40000410000 */
[----:B------:R-:W-:Y:S01]  /*1260*/  FFMA.FTZ R135, R226, R166, R135 ;  /* 0x000000a6e2877223 */ /* 0x000fe20000010087 */
[----:B------:R-:W-:Y:S01]  /*1270*/  PRMT R140, RZ, 0x5410, R149 ;  /* 0x00005410ff8c7816 */ /* 0x000fe20000000095 */
[C---:B------:R-:W-:Y:S02]  /*1280*/  FMUL.FTZ R212, R2.reuse, R163 ;  /* 0x000000a302d47220 */ /* 0x040fe40000410000 */
[----:B------:R-:W-:Y:S02]  /*1290*/  FADD.FTZ R132, R133, R164 ;  /* 0x000000a485847221 */ /* 0x000fe40000010000 */
[----:B------:R-:W-:Y:S02]  /*12a0*/  FMUL.FTZ R224, R2, R213 ;  /* 0x000000d502e07220 */ /* 0x000fe40000410000 */
[----:B------:R-:W-:-:S02]  /*12b0*/  FMUL.FTZ R163, R182, R148 ;  /* 0x00000094b6a37220 */ /* 0x000fc40000410000 */
[----:B------:R-:W-:Y:S01]  /*12c0*/  FFMA.FTZ R133, R227, R164, R135 ;  /* 0x000000a4e3857223 */ /* 0x000fe20000010087 */
[----:B------:R-:W-:Y:S01]  /*12d0*/  PRMT R149, RZ, 0x7610, R149 ;  /* 0x00007610ff957816 */ /* 0x000fe20000000095 */
[----:B------:R-:W-:Y:S01]  /*12e0*/  FADD.FTZ R223, -R206, R152 ;  /* 0x00000098cedf7221 */ /* 0x000fe20000010100 */
[--C-:B------:R-:W-:Y:S01]  /*12f0*/  PRMT R152, RZ, 0x5410, R162.reuse ;  /* 0x00005410ff987816 */ /* 0x100fe200000000a2 */
[----:B------:R-:W-:Y:S01]  /*1300*/  FMUL.FTZ R225, R2, R225 ;  /* 0x000000e102e17220 */ /* 0x000fe20000410000 */
[----:B------:R-:W-:Y:S01]  /*1310*/  PRMT R144, RZ, 0x7610, R162 ;  /* 0x00007610ff907816 */ /* 0x000fe200000000a2 */
        /* <DEDUP_REMOVED lines=10> */
[C---:B------:R-:W-:Y:S01]  /*13c0*/  FADD.FTZ R219, -R206.reuse, R155 ;  /* 0x0000009bcedb7221 */ /* 0x040fe20000010100 */
[----:B------:R-:W-:Y:S01]  /*13d0*/  PRMT R155, RZ, 0x7610, R160 ;  /* 0x00007610ff9b7816 */ /* 0x000fe200000000a0 */
[C---:B------:R-:W-:Y:S01]  /*13e0*/  FADD.FTZ R235, -R206.reuse, R156 ;  /* 0x0000009cceeb7221 */ /* 0x040fe20000010100 */
[----:B------:R-:W-:Y:S01]  /*13f0*/  PRMT R156, RZ, 0x5410, R160 ;  /* 0x00005410ff9c7816 */ /* 0x000fe200000000a0 */
[----:B------:R-:W-:-:S02]  /*1400*/  FADD.FTZ R159, -R206, R159 ;  /* 0x0000009fce9f7221 */ /* 0x000fc40000010100 */
[----:B------:R-:W-:Y:S02]  /*1410*/  FMUL.FTZ R223, R2, R223 ;  /* 0x000000df02df7220 */ /* 0x000fe40000410000 */
        /* <DEDUP_REMOVED lines=12> */
[C---:B------:R-:W-:Y:S02]  /*14e0*/  FMUL.FTZ R218, R2.reuse, R219 ;  /* 0x000000db02da7220 */ /* 0x040fe40000410000 */
[C---:B------:R-:W-:Y:S02]  /*14f0*/  FMUL.FTZ R219, R2.reuse, R235 ;  /* 0x000000eb02db7220 */ /* 0x040fe40000410000 */
[----:B------:R-:W-:Y:S02]  /*1500*/  FMUL.FTZ R216, R2, R157 ;  /* 0x0000009d02d87220 */ /* 0x000fe40000410000 */
        /* <DEDUP_REMOVED lines=100> */
[----:B------:R-:W-:Y:S02]  /*1b50*/  FADD.FTZ R72, R72, R137 ;  /* 0x0000008948487221 */ /* 0x000fe40000010000 */
[----:B------:R-:W-:Y:S02]  /*1b60*/  FFMA.FTZ R36, R223, R137, R36 ;  /* 0x00000089df247223 */ /* 0x000fe40000010024 */
[----:B------:R-:W-:Y:S02]  /*1b70*/  FFMA.FTZ R51, R206, R198, R51 ;  /* 0x000000c6ce337223 */ /* 0x000fe40000010033 */
[----:B------:R-:W-:Y:S02]  /*1b80*/  FADD.FTZ R63, R63, R198 ;  /* 0x000000c63f3f7221 */ /* 0x000fe40000010000 */
        /* <DEDUP_REMOVED lines=10> */
.L_x_4228:
[----:B------:R-:W-:Y:S05]  /*1c30*/  BSYNC B1 ;  /* 0x0000000000017941 */ /* 0x000fea0003800000 */
.L_x_4226:
[----:B------:R-:W-:Y:S05]  /*1c40*/  BRA.DIV ~URZ, `(.L_x_4229) ;  /* 0x00002fe27f007947 */ /* 0x000fea000b800000 */
[----:B------:R1:W2:Y:S02]  /*1c50*/  SHFL.BFLY PT, R136, R135, 0x1, 0x1f ;  /* 0x0c201f0087887f89 */ /* 0x0002a400000e0000 */
.L_x_4296:
[----:B------:R-:W-:Y:S05]  /*1c60*/  BRA.DIV ~URZ, `(.L_x_4230) ;  /* 0x000030427f007947 */ /* 0x000fea000b800000 */
[----:B------:R-:W3:Y:S01]  /*1c70*/  SHFL.BFLY PT, R133, R134, 0x1, 0x1f ;  /* 0x0c201f0086857f89 */ /* 0x000ee200000e0000 */
[----:B--2---:R-:W-:-:S05]  /*1c80*/  FADD.FTZ R139, R136, R135 ;  /* 0x00000087888b7221 */ /* 0x004fca0000010000 */
[----:B------:R-:W2:Y:S01]  /*1c90*/  SHFL.BFLY PT, R132, R139, 0x2, 0x1f ;  /* 0x0c401f008b847f89 */ /* 0x000ea200000e0000 */
[----:B---3--:R-:W-:-:S05]  /*1ca0*/  FADD.FTZ R133, R133, R134 ;  /* 0x0000008685857221 */ /* 0x008fca0000010000 */
[----:B------:R-:W3:Y:S01]  /*1cb0*/  SHFL.BFLY PT, R136, R133, 0x2, 0x1f ;  /* 0x0c401f0085887f89 */ /* 0x000ee200000e0000 */
[----:B--2---:R-:W-:-:S05]  /*1cc0*/  FADD.FTZ R132, R132, R139 ;  /* 0x0000008b84847221 */ /* 0x004fca0000010000 */
[----:B-1----:R-:W1:Y:S01]  /*1cd0*/  SHFL.BFLY PT, R135, R132, 0x4, 0x1f ;  /* 0x0c801f0084877f89 */ /* 0x002e6200000e0000 */
[----:B---3--:R-:W-:-:S05]  /*1ce0*/  FADD.FTZ R136, R133, R136 ;  /* 0x0000008885887221 */ /* 0x008fca0000010000 */
        /* <DEDUP_REMOVED lines=9> */
.L_x_4297:
[----:B-----5:R-:W-:Y:S01]  /*1d80*/  ISETP.GE.AND P6, PT, R197, 0x1, PT ;  /* 0x00000001c500780c */ /* 0x020fe20003fc6270 */
[----:B---3--:R-:W-:Y:S01]  /*1d90*/  FADD.FTZ R139, R139, R134 ;  /* 0x000000868b8b7221 */ /* 0x008fe20000010000 */
[----:B------:R-:W-:Y:S01]  /*1da0*/  ISETP.NE.AND P2, PT, R11, RZ, PT ;  /* 0x000000ff0b00720c */ /* 0x000fe20003f45270 */
[----:B--2---:R-:W-:Y:S01]  /*1db0*/  FADD.FTZ R133, R133, R138 ;  /* 0x0000008a85857221 */ /* 0x004fe20000010000 */
[----:B------:R-:W-:Y:S01]  /*1dc0*/  @!P5 ISETP.NE.U32.AND P4, PT, RZ, c[0x0][0x218], PT ;  /* 0x00008600ff00da0c */ /* 0x000fe20003f85070 */
[----:B------:R-:W-:Y:S01]  /*1dd0*/  FMUL.FTZ R139, R139, c[0x0][0x1e0] ;  /* 0x000078008b8b7a20 */ /* 0x000fe20000410000 */
[----:B------:R-:W-:Y:S01]  /*1de0*/  @!P5 ISETP.NE.U32.AND P1, PT, RZ, c[0x0][0x218], PT ;  /* 0x00008600ff00da0c */ /* 0x000fe20003f25070 */
[----:B------:R-:W-:Y:S01]  /*1df0*/  BSSY B1, `(.L_x_4231) ;  /* 0x000001c000017945 */ /* 0x000fe20003800000 */
[----:B------:R-:W-:Y:S01]  /*1e00*/  @!P5 ISETP.NE.U32.AND P0, PT, RZ, c[0x0][0x218], PT ;  /* 0x00008600ff00da0c */ /* 0x000fe20003f05070 */
[----:B0-----:R-:W-:Y:S01]  /*1e10*/  FMUL.FTZ R198, R133, c[0x0][0x1e0] ;  /* 0x0000780085c67a20 */ /* 0x001fe20000410000 */
[----:B------:R-:W-:-:S02]  /*1e20*/  FSEL R165, R139, RZ, !P2 ;  /* 0x000000ff8ba57208 */ /* 0x000fc40005000000 */
[----:B------:R-:W-:Y:S02]  /*1e30*/  @!P5 ISETP.NE.U32.AND P2, PT, RZ, c[0x0][0x218], PT ;  /* 0x00008600ff00da0c */ /* 0x000fe40003f45070 */
[----:B------:R-:W-:Y:S02]  /*1e40*/  @P6 IADD3 R197, R197, -0x1, RZ ;  /* 0xffffffffc5c56810 */ /* 0x000fe40007ffe0ff */
[----:B------:R-:W-:Y:S02]  /*1e50*/  @!P5 ISETP.NE.AND.EX P4, PT, RZ, c[0x0][0x21c], PT, P4 ;  /* 0x00008700ff00da0c */ /* 0x000fe40003f85340 */
[----:B------:R-:W-:Y:S01]  /*1e60*/  @!P5 ISETP.NE.AND.EX P1, PT, RZ, c[0x0][0x21c], PT, P1 ;  /* 0x00008700ff00da0c */ /* 0x000fe20003f25310 */
[----:B------:R-:W-:Y:S01]  /*1e70*/  @P6 IMAD R197, R197, c[0x0][0x168], RZ ;  /* 0x00005a00c5c56a24 */ /* 0x000fe200078e02ff */
[----:B------:R-:W-:Y:S02]  /*1e80*/  @!P5 ISETP.NE.AND.EX P0, PT, RZ, c[0x0][0x21c], PT, P0 ;  /* 0x00008700ff00da0c */ /* 0x000fe40003f05300 */
[----:B------:R-:W-:-:S02]  /*1e90*/  @!P5 ISETP.NE.AND.EX P2, PT, RZ, c[0x0][0x21c], PT, P2 ;  /* 0x00008700ff00da0c */ /* 0x000fc40003f45320 */
[----:B------:R-:W-:Y:S02]  /*1ea0*/  @P6 SHF.R.S32.HI R132, RZ, 0x1f, R197 ;  /* 0x0000001fff846819 */ /* 0x000fe400000114c5 */
[----:B------:R-:W-:Y:S02]  /*1eb0*/  @!P5 FSEL R135, R88, RZ, P4 ;  /* 0x000000ff5887d208 */ /* 0x000fe40002000000 */
[----:B------:R-:W-:Y:S02]  /*1ec0*/  @!P5 FSEL R168, R89, RZ, P1 ;  /* 0x000000ff59a8d208 */ /* 0x000fe40000800000 */
[----:B------:R-:W-:Y:S02]  /*1ed0*/  @!P5 FSEL R169, R90, RZ, P0 ;  /* 0x000000ff5aa9d208 */ /* 0x000fe40000000000 */
[----:B------:R-:W-:Y:S02]  /*1ee0*/  ISETP.NE.U32.AND P3, PT, RZ, c[0x0][0x258], PT ;  /* 0x00009600ff007a0c */ /* 0x000fe40003f65070 */
[----:B------:R-:W-:-:S02]  /*1ef0*/  @!P5 ISETP.NE.U32.AND P4, PT, RZ, c[0x0][0x218], PT ;  /* 0x00008600ff00da0c */ /* 0x000fc40003f85070 */
[----:B------:R-:W-:Y:S02]  /*1f00*/  @!P5 ISETP.NE.U32.AND P1, PT, RZ, c[0x0][0x218], PT ;  /* 0x00008600ff00da0c */ /* 0x000fe40003f25070 */
[----:B------:R-:W-:Y:S02]  /*1f10*/  ISETP.NE.U32.AND P0, PT, RZ, c[0x0][0x258], PT ;  /* 0x00009600ff007a0c */ /* 0x000fe40003f05070 */
[----:B------:R-:W-:Y:S02]  /*1f20*/  @P6 LEA.HI R132, R132, R197, RZ, 0x3 ;  /* 0x000000c584846211 */ /* 0x000fe400078f18ff */
[----:B------:R-:W-:Y:S01]  /*1f30*/  @!P5 FSEL R170, R91, RZ, P2 ;  /* 0x000000ff5baad208 */ /* 0x000fe20001000000 */
[----:B------:R-:W-:Y:S05]  /*1f40*/  @!P5 BRA `(.L_x_4232) ;  /* 0x000000600000d947 */ /* 0x000fea0003800000 */
[----:B------:R-:W-:Y:S01]  /*1f50*/  ISETP.NE.U32.AND P2, PT, RZ, c[0x0][0x218], PT ;  /* 0x00008600ff007a0c */ /* 0x000fe20003f45070 */
[----:B-1----:R-:W-:-:S03]  /*1f60*/  FFMA.FTZ R134, R234, R198, R165 ;  /* 0x000000c6ea867223 */ /* 0x002fc600000100a5 */
[----:B------:R-:W-:Y:S01]  /*1f70*/  ISETP.NE.AND.EX P2, PT, RZ, c[0x0][0x21c], PT, P2 ;  /* 0x00008700ff007a0c */ /* 0x000fe20003f45320 */
[----:B------:R-:W-:-:S04]  /*1f80*/  FADD.FTZ R133, R177, -R134 ;  /* 0x80000086b1857221 */ /* 0x000fc80000010000 */
[----:B------:R-:W-:-:S08]  /*1f90*/  FMUL.FTZ R135, R2, R133 ;  /* 0x0000008502877220 */ /* 0x000fd00000410000 */
[----:B------:R-:W-:Y:S02]  /*1fa0*/  @P2 FADD.FTZ R135, R88, R135 ;  /* 0x0000008758872221 */ /* 0x000fe40000010000 */
.L_x_4232:
[----:B------:R-:W-:Y:S05]  /*1fb0*/  BSYNC B1 ;  /* 0x0000000000017941 */ /* 0x000fea0003800000 */
.L_x_4231:
[----:B------:R-:W-:Y:S01]  /*1fc0*/  HFMA2.MMA R199, -RZ, RZ, 0, 0 ;  /* 0x00000000ffc77435 */ /* 0x000fe200000001ff */
[----:B------:R-:W-:Y:S01]  /*1fd0*/  @P6 FMUL.FTZ R133, R135, c[0x0][0x1ec] ;  /* 0x00007b0087856a20 */ /* 0x000fe20000410000 */
[----:B------:R-:W-:Y:S01]  /*1fe0*/  @P6 LOP3.LUT R137, R193, 0x1f, RZ, 0xc0, !PT ;  /* 0x0000001fc1896812 */ /* 0x000fe200078ec0ff */
[----:B------:R-:W-:Y:S01]  /*1ff0*/  BSSY B1, `(.L_x_4233) ;  /* 0x000000e000017945 */ /* 0x000fe20003800000 */
[----:B------:R-:W-:Y:S02]  /*2000*/  @!P5 ISETP.NE.AND.EX P4, PT, RZ, c[0x0][0x21c], PT, P4 ;  /* 0x00008700ff00da0c */ /* 0x000fe40003f85340 */
[----:B------:R-:W-:Y:S02]  /*2010*/  @!P5 ISETP.NE.U32.AND P2, PT, RZ, c[0x0][0x218], PT ;  /* 0x00008600ff00da0c */ /* 0x000fe40003f45070 */
[----:B------:R-:W-:Y:S02]  /*2020*/  ISETP.NE.AND.EX P0, PT, RZ, c[0x0][0x25c], PT, P0 ;  /* 0x00009700ff007a0c */ /* 0x000fe40003f05300 */
[----:B------:R-:W-:-:S02]  /*2030*/  @P6 LEA.HI.SX32 R199, R132, R137, 0x1d ;  /* 0x0000008984c76211 */ /* 0x000fc400078feaff */
[----:B------:R-:W-:Y:S02]  /*2040*/  @P6 F2FP.BF16.PACK_AB R171, RZ, R133 ;  /* 0x00000085ffab623e */ /* 0x000fe400000010ff */
        /* <DEDUP_REMOVED lines=8> */
.L_x_4234:
[----:B------:R-:W-:Y:S05]  /*20d0*/  BSYNC B1 ;  /* 0x0000000000017941 */ /* 0x000fea0003800000 */
.L_x_4233:
        /* <DEDUP_REMOVED lines=8> */
.L_x_4236:
[----:B------:R-:W-:Y:S05]  /*2160*/  BSYNC B1 ;  /* 0x0000000000017941 */ /* 0x000fea0003800000 */
.L_x_4235:
        /* <DEDUP_REMOVED lines=8> */
.L_x_4238:
[----:B------:R-:W-:Y:S05]  /*21f0*/  BSYNC B1 ;  /* 0x0000000000017941 */ /* 0x000fea0003800000 */
.L_x_4237:
        /* <DEDUP_REMOVED lines=8> */
.L_x_4240:
[----:B------:R-:W-:Y:S05]  /*2280*/  BSYNC B1 ;  /* 0x0000000000017941 */ /* 0x000fea0003800000 */
.L_x_4239:
[----:B------:R-:W-:Y:S01]  /*2290*/  @P0 MOV R197, 0x20 ;  /* 0x0000002000c50802 */ /* 0x000fe20000000f00 */
[----:B------:R-:W-:Y:S01]  /*22a0*/  BSSY B1, `(.L_x_4241) ;  /* 0x0000014000017945 */ /* 0x000fe20003800000 */
[----:B------:R-:W-:Y:S02]  /*22b0*/  ISETP.NE.AND.EX P3, PT, RZ, c[0x0][0x25c], PT, P3 ;  /* 0x00009700ff007a0c */ /* 0x000fe40003f65330 */
[----:B------:R-:W-:Y:S01]  /*22c0*/  @!P5 ISETP.NE.U32.AND P4, PT, RZ, c[0x0][0x218], PT ;  /* 0x00008600ff00da0c */ /* 0x000fe20003f85070 */
[----:B------:R-:W-:Y:S01]  /*22d0*/  @P0 IMAD.WIDE.U32 R196, R196, R197, c[0x0][0x258] ;  /* 0x00009600c4c40625 */ /* 0x000fe200078e00c5 */
[----:B------:R-:W-:Y:S02]  /*22e0*/  @!P5 ISETP.NE.AND.EX P1, PT, RZ, c[0x0][0x21c], PT, P1 ;  /* 0x00008700ff00da0c */ /* 0x000fe40003f25310 */
[----:B------:R-:W-:Y:S02]  /*22f0*/  SEL R132, R135, R120, P3 ;  /* 0x0000007887847207 */ /* 0x000fe40001800000 */
[----:B------:R-:W-:-:S02]  /*2300*/  @!P5 ISETP.NE.AND.EX P2, PT, RZ, c[0x0][0x21c], PT, P2 ;  /* 0x00008700ff00da0c */ /* 0x000fc40003f45320 */
[----:B------:R-:W-:Y:S02]  /*2310*/  @!P5 ISETP.NE.AND.EX P4, PT, RZ, c[0x0][0x21c], PT, P4 ;  /* 0x00008700ff00da0c */ /* 0x000fe40003f85340 */
[----:B------:R-:W-:Y:S02]  /*2320*/  SEL R133, R168, R121, P3 ;  /* 0x00000079a8857207 */ /* 0x000fe40001800000 */
[----:B-1----:R-:W-:Y:S02]  /*2330*/  SEL R134, R169, R122, P3 ;  /* 0x0000007aa9867207 */ /* 0x002fe40001800000 */
[----:B------:R-:W-:Y:S02]  /*2340*/  SEL R135, R170, R123, P3 ;  /* 0x0000007baa877207 */ /* 0x000fe40001800000 */
[----:B------:R-:W-:Y:S02]  /*2350*/  SEL R136, R201, R124, P3 ;  /* 0x0000007cc9887207 */ /* 0x000fe40001800000 */
        /* <DEDUP_REMOVED lines=8> */
.L_x_4242:
[----:B------:R-:W-:Y:S05]  /*23e0*/  BSYNC B1 ;  /* 0x0000000000017941 */ /* 0x000fea0003800000 */
.L_x_4241:
[----:B------:R-:W-:Y:S01]  /*23f0*/  BSSY B1, `(.L_x_4243) ;  /* 0x000000a000017945 */ /* 0x000fe20003800000 */
        /* <DEDUP_REMOVED lines=9> */
.L_x_4244:
[----:B------:R-:W-:Y:S05]  /*2490*/  BSYNC B1 ;  /* 0x0000000000017941 */ /* 0x000fea0003800000 */
.L_x_4243:
        /* <DEDUP_REMOVED lines=10> */
.L_x_4246:
[----:B------:R-:W-:Y:S05]  /*2540*/  BSYNC B1 ;  /* 0x0000000000017941 */ /* 0x000fea0003800000 */
.L_x_4245:
[----:B------:R-:W-:Y:S01]  /*2550*/  @P0 STG.E.128 [R196.64], R132 ;  /* 0x00000084c4000986 */ /* 0x000fe2000c101d04 */
[----:B------:R-:W-:Y:S01]  /*2560*/  @P6 FMUL.FTZ R169, R169, c[0x0][0x1ec] ;  /* 0x00007b00a9a96a20 */ /* 0x000fe20000410000 */
[----:B------:R-:W-:Y:S01]  /*2570*/  @!P5 ISETP.NE.U32.AND P2, PT, RZ, c[0x0][0x218], PT ;  /* 0x00008600ff00da0c */ /* 0x000fe20003f45070 */
[----:B------:R-:W-:Y:S01]  /*2580*/  @P6 FMUL.FTZ R201, R201, c[0x0][0x1ec] ;  /* 0x00007b00c9c96a20 */ /* 0x000fe20000410000 */
[----:B------:R-:W-:Y:S01]  /*2590*/  SEL R139, R202, R127, P3 ;  /* 0x0000007fca8b7207 */ /* 0x000fe20001800000 */
[----:B------:R-:W-:Y:S01]  /*25a0*/  @P6 FMUL.FTZ R168, R168, c[0x0][0x1ec] ;  /* 0x00007b00a8a86a20 */ /* 0x000fe20000410000 */
[----:B------:R-:W-:Y:S01]  /*25b0*/  @P6 F2FP.BF16.PACK_AB R169, RZ, R169 ;  /* 0x000000a9ffa9623e */ /* 0x000fe200000010ff */
[----:B------:R-:W-:Y:S01]  /*25c0*/  @P6 FMUL.FTZ R170, R170, c[0x0][0x1ec] ;  /* 0x00007b00aaaa6a20 */ /* 0x000fe20000410000 */
[----:B------:R-:W-:Y:S01]  /*25d0*/  @P6 F2FP.BF16.PACK_AB R201, RZ, R201 ;  /* 0x000000c9ffc9623e */ /* 0x000fe200000010ff */
[----:B------:R-:W-:Y:S01]  /*25e0*/  @P6 FMUL.FTZ R200, R200, c[0x0][0x1ec] ;  /* 0x00007b00c8c86a20 */ /* 0x000fe20000410000 */
[----:B------:R-:W-:Y:S01]  /*25f0*/  @P6 PRMT R128, R171, 0x7610, R128 ;  /* 0x00007610ab806816 */ /* 0x000fe20000000080 */
[----:B------:R-:W-:Y:S01]  /*2600*/  @P6 FMUL.FTZ R203, R203, c[0x0][0x1ec] ;  /* 0x00007b00cbcb6a20 */ /* 0x000fe20000410000 */
[----:B------:R-:W-:Y:S01]  /*2610*/  @P6 F2FP.BF16.PACK_AB R168, RZ, R168 ;  /* 0x000000a8ffa8623e */ /* 0x000fe200000010ff */
[----:B------:R-:W-:Y:S01]  /*2620*/  BSSY B1, `(.L_x_4247) ;  /* 0x0000015000017945 */ /* 0x000fe20003800000 */
[----:B------:R-:W-:Y:S01]  /*2630*/  @P6 PRMT R129, R169, 0x7610, R129 ;  /* 0x00007610a9816816 */ /* 0x000fe20000000081 */
[----:B------:R0:W-:Y:S01]  /*2640*/  @P0 STG.E.128 [R196.64+0x10], R136 ;  /* 0x00001088c4000986 */ /* 0x0001e2000c101d04 */
[----:B------:R-:W-:-:S02]  /*2650*/  @P6 F2FP.BF16.PACK_AB R170, RZ, R170 ;  /* 0x000000aaffaa623e */ /* 0x000fc400000010ff */
[----:B------:R-:W-:Y:S02]  /*2660*/  @P6 F2FP.BF16.PACK_AB R200, RZ, R200 ;  /* 0x000000c8ffc8623e */ /* 0x000fe400000010ff */
[----:B------:R-:W-:Y:S02]  /*2670*/  @!P5 ISETP.NE.AND.EX P2, PT, RZ, c[0x0][0x21c], PT, P2 ;  /* 0x00008700ff00da0c */ /* 0x000fe40003f45320 */
[----:B------:R-:W-:Y:S02]  /*2680*/  @P6 PRMT R130, R201, 0x7610, R130 ;  /* 0x00007610c9826816 */ /* 0x000fe40000000082 */
[----:B------:R-:W-:Y:S02]  /*2690*/  @P6 PRMT R128, R128, 0x5410, R168 ;  /* 0x0000541080806816 */ /* 0x000fe400000000a8 */
[----:B------:R-:W-:Y:S02]  /*26a0*/  @!P5 ISETP.NE.U32.AND P4, PT, RZ, c[0x0][0x218], PT ;  /* 0x00008600ff00da0c */ /* 0x000fe40003f85070 */
[----:B------:R-:W-:-:S02]  /*26b0*/  @!P5 ISETP.NE.U32.AND P1, PT, RZ, c[0x0][0x218], PT ;  /* 0x00008600ff00da0c */ /* 0x000fc40003f25070 */
[----:B------:R-:W-:Y:S02]  /*26c0*/  @P6 PRMT R129, R129, 0x5410, R170 ;  /* 0x0000541081816816 */ /* 0x000fe400000000aa */
[----:B------:R-:W-:Y:S02]  /*26d0*/  @P6 PRMT R130, R130, 0x5410, R200 ;  /* 0x0000541082826816 */ /* 0x000fe400000000c8 */
[----:B------:R-:W-:Y:S02]  /*26e0*/  @P6 F2FP.BF16.PACK_AB R203, RZ, R203 ;  /* 0x000000cbffcb623e */ /* 0x000fe400000010ff */
[----:B0-----:R-:W-:Y:S01]  /*26f0*/  @!P5 FSEL R139, R96, RZ, P2 ;  /* 0x000000ff608bd208 */ /* 0x001fe20001000000 */
[----:B------:R-:W-:Y:S05]  /*2700*/  @!P5 BRA `(.L_x_4248) ;  /* 0x000000600000d947 */ /* 0x000fea0003800000 */
[----:B------:R-:W-:Y:S01]  /*2710*/  ISETP.NE.U32.AND P2, PT, RZ, c[0x0][0x218], PT ;  /* 0x00008600ff007a0c */ /* 0x000fe20003f45070 */
[----:B------:R-:W-:-:S03]  /*2720*/  FFMA.FTZ R133, R227, R198, R165 ;  /* 0x000000c6e3857223 */ /* 0x000fc600000100a5 */
[----:B------:R-:W-:Y:S01]  /*2730*/  ISETP.NE.AND.EX P2, PT, RZ, c[0x0][0x21c], PT, P2 ;  /* 0x00008700ff007a0c */ /* 0x000fe20003f45320 */
[----:B------:R-:W-:-:S04]  /*2740*/  FADD.FTZ R133, R164, -R133 ;  /* 0x80000085a4857221 */ /* 0x000fc80000010000 */
[----:B------:R-:W-:-:S08]  /*2750*/  FMUL.FTZ R139, R2, R133 ;  /* 0x00000085028b7220 */ /* 0x000fd00000410000 */
[----:B------:R-:W-:Y:S02]  /*2760*/  @P2 FADD.FTZ R139, R96, R139 ;  /* 0x0000008b608b2221 */ /* 0x000fe40000010000 */
.L_x_4248:
[----:B------:R-:W-:Y:S05]  /*2770*/  BSYNC B1 ;  /* 0x0000000000017941 */ /* 0x000fea0003800000 */
.L_x_4247:
[----:B------:R-:W-:Y:S01]  /*2780*/  @!P5 ISETP.NE.U32.AND P2, PT, RZ, c[0x0][0x218], PT ;  /* 0x00008600ff00da0c */ /* 0x000fe20003f45070 */
[----:B------:R-:W-:Y:S01]  /*2790*/  @P6 FMUL.FTZ R202, R202, c[0x0][0x1ec] ;  /* 0x00007b00caca6a20 */ /* 0x000fe20000410000 */
[----:B------:R-:W-:Y:S01]  /*27a0*/  @P0 MOV R168, 0x20 ;  /* 0x0000002000a80802 */ /* 0x000fe20000000f00 */
[----:B------:R-:W-:Y:S01]  /*27b0*/  BSSY B1, `(.L_x_4249) ;  /* 0x0000012000017945 */ /* 0x000fe20003800000 */
[----:B------:R-:W-:Y:S02]  /*27c0*/  @P6 MOV R136, 0x10 ;  /* 0x0000001000886802 */ /* 0x000fe40000000f00 */
[----:B------:R-:W-:Y:S01]  /*27d0*/  @!P5 ISETP.NE.AND.EX P2, PT, RZ, c[0x0][0x21c], PT, P2 ;  /* 0x00008700ff00da0c */ /* 0x000fe20003f45320 */
[----:B------:R-:W-:Y:S01]  /*27e0*/  @P0 IMAD.WIDE.U32 R168, R195, R168, c[0x0][0x258] ;  /* 0x00009600c3a80625 */ /* 0x000fe200078e00a8 */
[----:B------:R-:W-:Y:S02]  /*27f0*/  @!P5 ISETP.NE.AND.EX P4, PT, RZ, c[0x0][0x21c], PT, P4 ;  /* 0x00008700ff00da0c */ /* 0x000fe40003f85340 */
[----:B------:R-:W-:Y:S01]  /*2800*/  @!P5 ISETP.NE.AND.EX P1, PT, RZ, c[0x0][0x21c], PT, P1 ;  /* 0x00008700ff00da0c */ /* 0x000fe20003f25310 */
[----:B------:R-:W-:Y:S01]  /*2810*/  @P6 IMAD.WIDE.U32 R136, R199, R136, c[0x0][0x248] ;  /* 0x00009200c7886625 */ /* 0x000fe200078e0088 */
[----:B------:R-:W-:-:S02]  /*2820*/  @P6 PRMT R131, R203, 0x7610, R131 ;  /* 0x00007610cb836816 */ /* 0x000fc40000000083 */
[----:B------:R-:W-:Y:S02]  /*2830*/  @P6 F2FP.BF16.PACK_AB R202, RZ, R202 ;  /* 0x000000caffca623e */ /* 0x000fe400000010ff */
        /* <DEDUP_REMOVED lines=9> */
.L_x_4250:
[----:B------:R-:W-:Y:S05]  /*28d0*/  BSYNC B1 ;  /* 0x0000000000017941 */ /* 0x000fea0003800000 */
.L_x_4249:
        /* <DEDUP_REMOVED lines=10> */
.L_x_4252:
[----:B------:R-:W-:Y:S05]  /*2980*/  BSYNC B1 ;  /* 0x0000000000017941 */ /* 0x000fea0003800000 */
.L_x_4251:
        /* <DEDUP_REMOVED lines=10> */
.L_x_4254:
[----:B------:R-:W-:Y:S05]  /*2a30*/  BSYNC B1 ;  /* 0x0000000000017941 */ /* 0x000fea0003800000 */
.L_x_4253:
[----:B------:R-:W-:Y:S01]  /*2a40*/  @P6 PRMT R131, R131, 0x5410, R202 ;  /* 0x0000541083836816 */ /* 0x000fe200000000ca */
[----:B------:R-:W-:Y:S01]  /*2a50*/  @P6 FMUL.FTZ R139, R139, c[0x0][0x1ec] ;  /* 0x00007b008b8b6a20 */ /* 0x000fe20000410000 */
[----:B------:R-:W-:Y:S01]  /*2a60*/  @!P5 ISETP.NE.U32.AND P4, PT, RZ, c[0x0][0x218], PT ;  /* 0x00008600ff00da0c */ /* 0x000fe20003f85070 */
[----:B------:R-:W-:Y:S01]  /*2a70*/  @P6 FMUL.FTZ R170, R138, c[0x0][0x1ec] ;  /* 0x00007b008aaa6a20 */ /* 0x000fe20000410000 */
[----:B------:R-:W-:Y:S01]  /*2a80*/  @!P5 ISETP.NE.U32.AND P2, PT, RZ, c[0x0][0x218], PT ;  /* 0x00008600ff00da0c */ /* 0x000fe20003f45070 */
[----:B------:R0:W-:Y:S01]  /*2a90*/  @P6 STG.E.128 [R136.64], R128 ;  /* 0x0000008088006986 */ /* 0x0001e2000c101d04 */
[----:B------:R-:W-:Y:S01]  /*2aa0*/  @!P5 ISETP.NE.U32.AND P1, PT, RZ, c[0x0][0x218], PT ;  /* 0x00008600ff00da0c */ /* 0x000fe20003f25070 */
[----:B------:R-:W-:Y:S01]  /*2ab0*/  @P6 FMUL.FTZ R171, R171, c[0x0][0x1ec] ;  /* 0x00007b00abab6a20 */ /* 0x000fe20000410000 */
[C---:B------:R-:W-:Y:S01]  /*2ac0*/  SEL R135, R196.reuse, R123, P3 ;  /* 0x0000007bc4877207 */ /* 0x040fe20001800000 */
[----:B------:R-:W-:Y:S01]  /*2ad0*/  BSSY B1, `(.L_x_4255) ;  /* 0x0000017000017945 */ /* 0x000fe20003800000 */
[----:B------:R-:W-:Y:S01]  /*2ae0*/  @!P5 ISETP.NE.AND.EX P4, PT, RZ, c[0x0][0x21c], PT, P4 ;  /* 0x00008700ff00da0c */ /* 0x000fe20003f85340 */
[----:B------:R-:W-:Y:S01]  /*2af0*/  @P6 FMUL.FTZ R196, R196, c[0x0][0x1ec] ;  /* 0x00007b00c4c46a20 */ /* 0x000fe20000410000 */
[----:B------:R-:W-:Y:S01]  /*2b00*/  @!P5 ISETP.NE.AND.EX P2, PT, RZ, c[0x0][0x21c], PT, P2 ;  /* 0x00008700ff00da0c */ /* 0x000fe20003f45320 */
[----:B------:R1:W-:Y:S01]  /*2b10*/  @P0 STG.E.128 [R168.64], R132 ;  /* 0x00000084a8000986 */ /* 0x0003e2000c101d04 */
[----:B------:R-:W-:-:S02]  /*2b20*/  @!P5 ISETP.NE.AND.EX P1, PT, RZ, c[0x0][0x21c], PT, P1 ;  /* 0x00008700ff00da0c */ /* 0x000fc40003f25310 */
[----:B------:R-:W-:Y:S02]  /*2b30*/  @P6 F2FP.BF16.PACK_AB R170, RZ, R170 ;  /* 0x000000aaffaa623e */ /* 0x000fe400000010ff */
[----:B------:R-:W-:Y:S02]  /*2b40*/  @!P5 FSEL R138, R101, RZ, P2 ;  /* 0x000000ff658ad208 */ /* 0x000fe40001000000 */
[----:B------:R-:W-:Y:S02]  /*2b50*/  @!P5 ISETP.NE.U32.AND P2, PT, RZ, c[0x0][0x218], PT ;  /* 0x00008600ff00da0c */ /* 0x000fe40003f45070 */
[----:B------:R-:W-:Y:S02]  /*2b60*/  @P6 F2FP.BF16.PACK_AB R171, RZ, R171 ;  /* 0x000000abffab623e */ /* 0x000fe400000010ff */
[----:B0-----:R-:W-:Y:S02]  /*2b70*/  @P6 F2FP.BF16.PACK_AB R137, RZ, R139 ;  /* 0x0000008bff89623e */ /* 0x001fe400000010ff */
[----:B------:R-:W-:-:S02]  /*2b80*/  @!P5 FSEL R139, R100, RZ, P4 ;  /* 0x000000ff648bd208 */ /* 0x000fc40002000000 */
[----:B------:R-:W-:Y:S02]  /*2b90*/  @P6 PRMT R128, R137, 0x7610, R128 ;  /* 0x0000761089806816 */ /* 0x000fe40000000080 */
[----:B------:R-:W-:Y:S02]  /*2ba0*/  @!P5 ISETP.NE.U32.AND P4, PT, RZ, c[0x0][0x218], PT ;  /* 0x00008600ff00da0c */ /* 0x000fe40003f85070 */
[----:B-1----:R-:W-:Y:S02]  /*2bb0*/  @!P5 FSEL R135, R102, RZ, P1 ;  /* 0x000000ff6687d208 */ /* 0x002fe40000800000 */
[----:B------:R-:W-:Y:S01]  /*2bc0*/  @P6 PRMT R128, R128, 0x5410, R170 ;  /* 0x0000541080806816 */ /* 0x000fe200000000aa */
[----:B------:R-:W-:Y:S05]  /*2bd0*/  @!P5 BRA `(.L_x_4256) ;  /* 0x000000600000d947 */ /* 0x000fea0003800000 */
[----:B------:R-:W-:Y:S01]  /*2be0*/  ISETP.NE.U32.AND P1, PT, RZ, c[0x0][0x218], PT ;  /* 0x00008600ff007a0c */ /* 0x000fe20003f25070 */
[----:B------:R-:W-:-:S03]  /*2bf0*/  FFMA.FTZ R133, R223, R198, R165 ;  /* 0x000000c6df857223 */ /* 0x000fc600000100a5 */
[----:B------:R-:W-:Y:S01]  /*2c00*/  ISETP.NE.AND.EX P1, PT, RZ, c[0x0][0x21c], PT, P1 ;  /* 0x00008700ff007a0c */ /* 0x000fe20003f25310 */
[----:B------:R-:W-:-:S04]  /*2c10*/  FADD.FTZ R133, R160, -R133 ;  /* 0x80000085a0857221 */ /* 0x000fc80000010000 */
[----:B------:R-:W-:-:S08]  /*2c20*/  FMUL.FTZ R139, R2, R133 ;  /* 0x00000085028b7220 */ /* 0x000fd00000410000 */
[----:B------:R-:W-:Y:S02]  /*2c30*/  @P1 FADD.FTZ R139, R100, R139 ;  /* 0x0000008b648b1221 */ /* 0x000fe40000010000 */
.L_x_4256:
[----:B------:R-:W-:Y:S05]  /*2c40*/  BSYNC B1 ;  /* 0x0000000000017941 */ /* 0x000fea0003800000 */
.L_x_4255:
        /* <DEDUP_REMOVED lines=8> */
.L_x_4258:
[----:B------:R-:W-:Y:S05]  /*2cd0*/  BSYNC B1 ;  /* 0x0000000000017941 */ /* 0x000fea0003800000 */
.L_x_4257:
[----:B------:R-:W-:Y:S01]  /*2ce0*/  @P6 FMUL.FTZ R132, R139, c[0x0][0x1ec] ;  /* 0x00007b008b846a20 */ /* 0x000fe20000410000 */
[----:B------:R-:W-:Y:S01]  /*2cf0*/  @P6 F2FP.BF16.PACK_AB R196, RZ, R196 ;  /* 0x000000c4ffc4623e */ /* 0x000fe200000010ff */
[----:B------:R-:W-:Y:S01]  /*2d00*/  @P6 FMUL.FTZ R133, R138, c[0x0][0x1ec] ;  /* 0x00007b008a856a20 */ /* 0x000fe20000410000 */
[----:B------:R-:W-:Y:S01]  /*2d10*/  @!P5 ISETP.NE.AND.EX P4, PT, RZ, c[0x0][0x21c], PT, P4 ;  /* 0x00008700ff00da0c */ /* 0x000fe20003f85340 */
[----:B------:R-:W-:Y:S01]  /*2d20*/  BSSY B1, `(.L_x_4259) ;  /* 0x000000e000017945 */ /* 0x000fe20003800000 */
[----:B------:R-:W-:Y:S02]  /*2d30*/  @P6 PRMT R129, R171, 0x7610, R129 ;  /* 0x00007610ab816816 */ /* 0x000fe40000000081 */
[----:B------:R-:W-:Y:S02]  /*2d40*/  @!P5 ISETP.NE.U32.AND P1, PT, RZ, c[0x0][0x218], PT ;  /* 0x00008600ff00da0c */ /* 0x000fe40003f25070 */
[----:B------:R-:W-:Y:S02]  /*2d50*/  @P6 F2FP.BF16.PACK_AB R132, RZ, R132 ;  /* 0x00000084ff84623e */ /* 0x000fe400000010ff */
[----:B------:R-:W-:-:S02]  /*2d60*/  @P6 F2FP.BF16.PACK_AB R133, RZ, R133 ;  /* 0x00000085ff85623e */ /* 0x000fc400000010ff */
[----:B------:R-:W-:Y:S02]  /*2d70*/  @!P5 FSEL R136, R103, RZ, P4 ;  /* 0x000000ff6788d208 */ /* 0x000fe40002000000 */
        /* <DEDUP_REMOVED lines=8> */
.L_x_4260:
[----:B------:R-:W-:Y:S05]  /*2e00*/  BSYNC B1 ;  /* 0x0000000000017941 */ /* 0x000fea0003800000 */
.L_x_4259:
        /* <DEDUP_REMOVED lines=8> */
.L_x_4262:
[----:B------:R-:W-:Y:S05]  /*2e90*/  BSYNC B1 ;  /* 0x0000000000017941 */ /* 0x000fea0003800000 */
.L_x_4261:
[----:B------:R-:W-:Y:S01]  /*2ea0*/  @P6 FMUL.FTZ R134, R135, c[0x0][0x1ec] ;  /* 0x00007b0087866a20 */ /* 0x000fe20000410000 */
[----:B------:R-:W-:Y:S01]  /*2eb0*/  @P6 PRMT R130, R132, 0x7610, R130 ;  /* 0x0000761084826816 */ /* 0x000fe20000000082 */
[----:B------:R-:W-:Y:S01]  /*2ec0*/  @P6 FMUL.FTZ R137, R136, c[0x0][0x1ec] ;  /* 0x00007b0088896a20 */ /* 0x000fe20000410000 */
[----:B------:R-:W-:Y:S01]  /*2ed0*/  @!P5 ISETP.NE.AND.EX P2, PT, RZ, c[0x0][0x21c], PT, P2 ;  /* 0x00008700ff00da0c */ /* 0x000fe20003f45320 */
[----:B------:R-:W-:Y:S01]  /*2ee0*/  BSSY B1, `(.L_x_4263) ;  /* 0x000000d000017945 */ /* 0x000fe20003800000 */
[----:B------:R-:W-:Y:S02]  /*2ef0*/  @!P5 ISETP.NE.U32.AND P4, PT, RZ, c[0x0][0x218], PT ;  /* 0x00008600ff00da0c */ /* 0x000fe40003f85070 */
[----:B------:R-:W-:Y:S02]  /*2f00*/  @P6 PRMT R130, R130, 0x5410, R133 ;  /* 0x0000541082826816 */ /* 0x000fe40000000085 */
[----:B------:R-:W-:Y:S02]  /*2f10*/  @P6 F2FP.BF16.PACK_AB R196, RZ, R134 ;  /* 0x00000086ffc4623e */ /* 0x000fe400000010ff */
[----:B------:R-:W-:-:S02]  /*2f20*/  @P6 F2FP.BF16.PACK_AB R197, RZ, R137 ;  /* 0x00000089ffc5623e */ /* 0x000fc400000010ff */
        /* <DEDUP_REMOVED lines=8> */
.L_x_4264:
[----:B------:R-:W-:Y:S05]  /*2fb0*/  BSYNC B1 ;  /* 0x0000000000017941 */ /* 0x000fea0003800000 */
.L_x_4263:
[----:B------:R-:W-:Y:S01]  /*2fc0*/  @P6 MOV R171, 0x10 ;  /* 0x0000001000ab6802 */ /* 0x000fe20000000f00 */
[----:B------:R-:W-:Y:S01]  /*2fd0*/  BSSY B1, `(.L_x_4265) ;  /* 0x0000016000017945 */ /* 0x000fe20003800000 */
[----:B------:R-:W-:Y:S02]  /*2fe0*/  @P0 MOV R195, 0x20 ;  /* 0x0000002000c30802 */ /* 0x000fe40000000f00 */
[----:B------:R-:W-:Y:S02]  /*2ff0*/  @P6 IADD3 R170, R199, 0x20, RZ ;  /* 0x00000020c7aa6810 */ /* 0x000fe40007ffe0ff */
[----:B------:R-:W-:Y:S01]  /*3000*/  @!P5 ISETP.NE.U32.AND P2, PT, RZ, c[0x0][0x218], PT ;  /* 0x00008600ff00da0c */ /* 0x000fe20003f45070 */
[----:B------:R-:W-:Y:S01]  /*3010*/  @P0 IMAD.WIDE.U32 R194, R194, R195, c[0x0][0x258] ;  /* 0x00009600c2c20625 */ /* 0x000fe200078e00c3 */
[----:B------:R-:W-:Y:S02]  /*3020*/  @!P5 ISETP.NE.AND.EX P1, PT, RZ, c[0x0][0x21c], PT, P1 ;  /* 0x00008700ff00da0c */ /* 0x000fe40003f25310 */
[----:B------:R-:W-:Y:S01]  /*3030*/  SEL R134, R135, R126, P3 ;  /* 0x0000007e87867207 */ /* 0x000fe20001800000 */
[----:B------:R-:W-:Y:S01]  /*3040*/  @P6 IMAD.WIDE.U32 R170, R170, R171, c[0x0][0x248] ;  /* 0x00009200aaaa6625 */ /* 0x000fe200078e00ab */
[----:B------:R-:W-:-:S02]  /*3050*/  SEL R135, R136, R127, P3 ;  /* 0x0000007f88877207 */ /* 0x000fc40001800000 */
[----:B------:R-:W-:Y:S02]  /*3060*/  @!P5 ISETP.NE.AND.EX P4, PT, RZ, c[0x0][0x21c], PT, P4 ;  /* 0x00008700ff00da0c */ /* 0x000fe40003f85340 */
[----:B------:R-:W-:Y:S02]  /*3070*/  @!P5 ISETP.NE.AND.EX P2, PT, RZ, c[0x0][0x21c], PT, P2 ;  /* 0x00008700ff00da0c */ /* 0x000fe40003f45320 */
[----:B------:R-:W-:Y:S02]  /*3080*/  SEL R132, R139, R124, P3 ;  /* 0x0000007c8b847207 */ /* 0x000fe40001800000 */
        /* <DEDUP_REMOVED lines=10> */
.L_x_4266:
[----:B------:R-:W-:Y:S05]  /*3130*/  BSYNC B1 ;  /* 0x0000000000017941 */ /* 0x000fea0003800000 */
.L_x_4265:
        /* <DEDUP_REMOVED lines=10> */
.L_x_4268:
[----:B------:R-:W-:Y:S05]  /*31e0*/  BSYNC B1 ;  /* 0x0000000000017941 */ /* 0x000fea0003800000 */
.L_x_4267:
        /* <DEDUP_REMOVED lines=10> */
.L_x_4270:
[----:B------:R-:W-:Y:S05]  /*3290*/  BSYNC B1 ;  /* 0x0000000000017941 */ /* 0x000fea0003800000 */
.L_x_4269:
[----:B------:R-:W-:Y:S01]  /*32a0*/  @P6 PRMT R131, R196, 0x7610, R131 ;  /* 0x00007610c4836816 */ /* 0x000fe20000000083 */
[----:B------:R0:W-:Y:S01]  /*32b0*/  @P0 STG.E.128 [R168.64+0x10], R132 ;  /* 0x00001084a8000986 */ /* 0x0001e2000c101d04 */
[----:B------:R-:W-:Y:S01]  /*32c0*/  SEL R139, R202, R123, P3 ;  /* 0x0000007bca8b7207 */ /* 0x000fe20001800000 */
[----:B------:R-:W-:Y:S01]  /*32d0*/  @P6 FMUL.FTZ R201, R201, c[0x0][0x1ec] ;  /* 0x00007b00c9c96a20 */ /* 0x000fe20000410000 */
[----:B------:R-:W-:Y:S01]  /*32e0*/  @P6 PRMT R131, R131, 0x5410, R197 ;  /* 0x0000541083836816 */ /* 0x000fe200000000c5 */
[----:B------:R-:W-:Y:S01]  /*32f0*/  @P6 FMUL.FTZ R200, R200, c[0x0][0x1ec] ;  /* 0x00007b00c8c86a20 */ /* 0x000fe20000410000 */
[----:B------:R-:W-:Y:S01]  /*3300*/  @!P5 ISETP.NE.U32.AND P1, PT, RZ, c[0x0][0x218], PT ;  /* 0x00008600ff00da0c */ /* 0x000fe20003f25070 */
[----:B------:R-:W-:Y:S01]  /*3310*/  @P6 FMUL.FTZ R203, R203, c[0x0][0x1ec] ;  /* 0x00007b00cbcb6a20 */ /* 0x000fe20000410000 */
[----:B------:R-:W-:Y:S01]  /*3320*/  @P6 F2FP.BF16.PACK_AB R201, RZ, R201 ;  /* 0x000000c9ffc9623e */ /* 0x000fe200000010ff */
[----:B------:R1:W-:Y:S01]  /*3330*/  @P6 STG.E.128 [R170.64], R128 ;  /* 0x00000080aa006986 */ /* 0x0003e2000c101d04 */
[----:B------:R-:W-:Y:S01]  /*3340*/  @!P5 ISETP.NE.AND.EX P1, PT, RZ, c[0x0][0x21c], PT, P1 ;  /* 0x00008700ff00da0c */ /* 0x000fe20003f25310 */
[----:B------:R-:W-:Y:S01]  /*3350*/  BSSY B1, `(.L_x_4271) ;  /* 0x000000f000017945 */ /* 0x000fe20003800000 */
[----:B------:R-:W-:Y:S01]  /*3360*/  @!P5 ISETP.NE.U32.AND P2, PT, RZ, c[0x0][0x218], PT ;  /* 0x00008600ff00da0c */ /* 0x000fe20003f45070 */
[----:B------:R2:W-:Y:S01]  /*3370*/  @P0 STG.E.128 [R194.64], R136 ;  /* 0x00000088c2000986 */ /* 0x0005e2000c101d04 */
[----:B------:R-:W-:-:S02]  /*3380*/  @!P5 ISETP.NE.U32.AND P4, PT, RZ, c[0x0][0x218], PT ;  /* 0x00008600ff00da0c */ /* 0x000fc40003f85070 */
[----:B------:R-:W-:Y:S02]  /*3390*/  @P6 F2FP.BF16.PACK_AB R200, RZ, R200 ;  /* 0x000000c8ffc8623e */ /* 0x000fe400000010ff */
[----:B------:R-:W-:Y:S02]  /*33a0*/  @P6 F2FP.BF16.PACK_AB R203, RZ, R203 ;  /* 0x000000cbffcb623e */ /* 0x000fe400000010ff */
[----:B0-----:R-:W-:Y:S02]  /*33b0*/  @!P5 FSEL R133, R108, RZ, P1 ;  /* 0x000000ff6c85d208 */ /* 0x001fe40000800000 */
[----:B-1----:R-:W-:Y:S01]  /*33c0*/  @P6 PRMT R128, R201, 0x7610, R128 ;  /* 0x00007610c9806816 */ /* 0x002fe20000000080 */
[----:B------:R-:W-:Y:S05]  /*33d0*/  @!P5 BRA `(.L_x_4272) ;  /* 0x000000600000d947 */ /* 0x000fea0003800000 */
[----:B------:R-:W-:Y:S01]  /*33e0*/  ISETP.NE.U32.AND P1, PT, RZ, c[0x0][0x218], PT ;  /* 0x00008600ff007a0c */ /* 0x000fe20003f25070 */
[----:B------:R-:W-:-:S03]  /*33f0*/  FFMA.FTZ R133, R215, R198, R165 ;  /* 0x000000c6d7857223 */ /* 0x000fc600000100a5 */
[----:B------:R-:W-:Y:S01]  /*3400*/  ISETP.NE.AND.EX P1, PT, RZ, c[0x0][0x21c], PT, P1 ;  /* 0x00008700ff007a0c */ /* 0x000fe20003f25310 */
[----:B------:R-:W-:-:S04]  /*3410*/  FADD.FTZ R133, R152, -R133 ;  /* 0x8000008598857221 */ /* 0x000fc80000010000 */
[----:B------:R-:W-:-:S08]  /*3420*/  FMUL.FTZ R133, R2, R133 ;  /* 0x0000008502857220 */ /* 0x000fd00000410000 */
[----:B------:R-:W-:Y:S02]  /*3430*/  @P1 FADD.FTZ R133, R108, R133 ;  /* 0x000000856c851221 */ /* 0x000fe40000010000 */
.L_x_4272:
[----:B------:R-:W-:Y:S05]  /*3440*/  BSYNC B1 ;  /* 0x0000000000017941 */ /* 0x000fea0003800000 */
.L_x_4271:
[----:B------:R-:W-:Y:S01]  /*3450*/  @P6 FMUL.FTZ R202, R202, c[0x0][0x1ec] ;  /* 0x00007b00caca6a20 */ /* 0x000fe20000410000 */
[----:B------:R-:W-:Y:S01]  /*3460*/  @!P5 ISETP.NE.AND.EX P2, PT, RZ, c[0x0][0x21c], PT, P2 ;  /* 0x00008700ff00da0c */ /* 0x000fe20003f45320 */
[----:B------:R-:W-:Y:S01]  /*3470*/  @P6 FMUL.FTZ R132, R133, c[0x0][0x1ec] ;  /* 0x00007b0085846a20 */ /* 0x000fe20000410000 */
[----:B------:R-:W-:Y:S01]  /*3480*/  BSSY B1, `(.L_x_4273) ;  /* 0x000000f000017945 */ /* 0x000fe20003800000 */
[----:B------:R-:W-:Y:S02]  /*3490*/  @!P5 ISETP.NE.U32.AND P1, PT, RZ, c[0x0][0x218], PT ;  /* 0x00008600ff00da0c */ /* 0x000fe40003f25070 */
[----:B------:R-:W-:Y:S02]  /*34a0*/  @!P5 ISETP.NE.AND.EX P4, PT, RZ, c[0x0][0x21c], PT, P4 ;  /* 0x00008700ff00da0c */ /* 0x000fe40003f85340 */
[----:B------:R-:W-:Y:S02]  /*34b0*/  @P6 PRMT R128, R128, 0x5410, R200 ;  /* 0x0000541080806816 */ /* 0x000fe400000000c8 */
[----:B------:R-:W-:-:S02]  /*34c0*/  @P6 PRMT R129, R203, 0x7610, R129 ;  /* 0x00007610cb816816 */ /* 0x000fc40000000081 */
[----:B------:R-:W-:Y:S02]  /*34d0*/  @P6 F2FP.BF16.PACK_AB R202, RZ, R202 ;  /* 0x000000caffca623e */ /* 0x000fe400000010ff */
        /* <DEDUP_REMOVED lines=9> */
.L_x_4274:
[----:B------:R-:W-:Y:S05]  /*3570*/  BSYNC B1 ;  /* 0x0000000000017941 */ /* 0x000fea0003800000 */
.L_x_4273:
[----:B------:R-:W-:Y:S01]  /*3580*/  BSSY B1, `(.L_x_4275) ;  /* 0x000000a000017945 */ /* 0x000fe20003800000 */
[----:B------:R-:W-:Y:S01]  /*3590*/  @P6 FMUL.FTZ R135, R134, c[0x0][0x1ec] ;  /* 0x00007b0086876a20 */ /* 0x000fe20000410000 */
[----:B--2---:R-:W-:Y:S01]  /*35a0*/  @!P5 FSEL R137, R110, RZ, P4 ;  /* 0x000000ff6e89d208 */ /* 0x004fe20002000000 */
[----:B------:R-:W-:Y:S05]  /*35b0*/  @!P5 BRA `(.L_x_4276) ;  /* 0x000000600000d947 */ /* 0x000fea0003800000 */
[----:B------:R-:W-:Y:S01]  /*35c0*/  ISETP.NE.U32.AND P2, PT, RZ, c[0x0][0x218], PT ;  /* 0x00008600ff007a0c */ /* 0x000fe20003f45070 */
[----:B------:R-:W-:-:S03]  /*35d0*/  FFMA.FTZ R137, R213, R198, R165 ;  /* 0x000000c6d5897223 */ /* 0x000fc600000100a5 */
[----:B------:R-:W-:Y:S01]  /*35e0*/  ISETP.NE.AND.EX P2, PT, RZ, c[0x0][0x21c], PT, P2 ;  /* 0x00008700ff007a0c */ /* 0x000fe20003f45320 */
[----:B------:R-:W-:-:S04]  /*35f0*/  FADD.FTZ R137, R150, -R137 ;  /* 0x8000008996897221 */ /* 0x000fc80000010000 */
[----:B------:R-:W-:-:S08]  /*3600*/  FMUL.FTZ R137, R2, R137 ;  /* 0x0000008902897220 */ /* 0x000fd00000410000 */
[----:B------:R-:W-:Y:S02]  /*3610*/  @P2 FADD.FTZ R137, R110, R137 ;  /* 0x000000896e892221 */ /* 0x000fe40000010000 */
.L_x_4276:
[----:B------:R-:W-:Y:S05]  /*3620*/  BSYNC B1 ;  /* 0x0000000000017941 */ /* 0x000fea0003800000 */
.L_x_4275:
[----:B------:R-:W-:Y:S01]  /*3630*/  @P6 FMUL.FTZ R138, R137, c[0x0][0x1ec] ;  /* 0x00007b00898a6a20 */ /* 0x000fe20000410000 */
[----:B------:R-:W-:Y:S01]  /*3640*/  @!P5 ISETP.NE.AND.EX P1, PT, RZ, c[0x0][0x21c], PT, P1 ;  /* 0x00008700ff00da0c */ /* 0x000fe20003f25310 */
[----:B------:R-:W-:Y:S01]  /*3650*/  BSSY B1, `(.L_x_4277) ;  /* 0x000000f000017945 */ /* 0x000fe20003800000 */
[----:B------:R-:W-:Y:S02]  /*3660*/  @P6 PRMT R129, R129, 0x5410, R202 ;  /* 0x0000541081816816 */ /* 0x000fe400000000ca */
[----:B------:R-:W-:Y:S02]  /*3670*/  @P6 PRMT R130, R132, 0x7610, R130 ;  /* 0x0000761084826816 */ /* 0x000fe40000000082 */
[----:B------:R-:W-:Y:S02]  /*3680*/  @P6 F2FP.BF16.PACK_AB R136, RZ, R135 ;  /* 0x00000087ff88623e */ /* 0x000fe400000010ff */
[----:B------:R-:W-:Y:S02]  /*3690*/  @P6 F2FP.BF16.PACK_AB R138, RZ, R138 ;  /* 0x0000008aff8a623e */ /* 0x000fe400000010ff */
[----:B------:R-:W-:-:S02]  /*36a0*/  @P6 MOV R170, 0x10 ;  /* 0x0000001000aa6802 */ /* 0x000fc40000000f00 */
[----:B------:R-:W-:Y:S02]  /*36b0*/  @P6 IADD3 R169, R199, 0x40, RZ ;  /* 0x00000040c7a96810 */ /* 0x000fe40007ffe0ff */
        /* <DEDUP_REMOVED lines=8> */
.L_x_4278:
[----:B------:R-:W-:Y:S05]  /*3740*/  BSYNC B1 ;  /* 0x0000000000017941 */ /* 0x000fea0003800000 */
.L_x_4277:
[----:B------:R-:W-:Y:S01]  /*3750*/  @P6 FMUL.FTZ R139, R168, c[0x0][0x1ec] ;  /* 0x00007b00a88b6a20 */ /* 0x000fe20000410000 */
[----:B------:R-:W-:Y:S01]  /*3760*/  @P6 PRMT R131, R138, 0x7610, R131 ;  /* 0x000076108a836816 */ /* 0x000fe20000000083 */
[----:B------:R-:W-:Y:S01]  /*3770*/  BSSY B1, `(.L_x_4279) ;  /* 0x0000020000017945 */ /* 0x000fe20003800000 */
[----:B------:R-:W-:Y:S02]  /*3780*/  SEL R132, R133, R124, P3 ;  /* 0x0000007c85847207 */ /* 0x000fe40001800000 */
[----:B------:R-:W-:Y:S02]  /*3790*/  @P6 F2FP.BF16.PACK_AB R139, RZ, R139 ;  /* 0x0000008bff8b623e */ /* 0x000fe400000010ff */
[----:B------:R-:W-:Y:S02]  /*37a0*/  SEL R133, R134, R125, P3 ;  /* 0x0000007d86857207 */ /* 0x000fe40001800000 */
[----:B------:R-:W-:Y:S02]  /*37b0*/  SEL R134, R137, R126, P3 ;  /* 0x0000007e89867207 */ /* 0x000fe40001800000 */
[----:B------:R-:W-:-:S02]  /*37c0*/  SEL R135, R168, R127, P3 ;  /* 0x0000007fa8877207 */ /* 0x000fc40001800000 */
[----:B------:R-:W-:Y:S01]  /*37d0*/  @P6 PRMT R130, R130, 0x5410, R136 ;  /* 0x0000541082826816 */ /* 0x000fe20000000088 */
[----:B------:R-:W-:Y:S01]  /*37e0*/  @P6 IMAD.WIDE.U32 R136, R169, R170, c[0x0][0x248] ;  /* 0x00009200a9886625 */ /* 0x000fe200078e00aa */
[----:B------:R-:W-:Y:S01]  /*37f0*/  @P6 PRMT R131, R131, 0x5410, R139 ;  /* 0x0000541083836816 */ /* 0x000fe2000000008b */
[----:B------:R0:W-:Y:S01]  /*3800*/  @P0 STG.E.128 [R194.64+0x10], R132 ;  /* 0x00001084c2000986 */ /* 0x0001e2000c101d04 */
[----:B------:R-:W-:Y:S02]  /*3810*/  @!P5 ISETP.NE.U32.AND P2, PT, RZ, c[0x0][0x218], PT ;  /* 0x00008600ff00da0c */ /* 0x000fe40003f45070 */
[----:B------:R-:W-:Y:S01]  /*3820*/  @!P5 ISETP.NE.U32.AND P4, PT, RZ, c[0x0][0x218], PT ;  /* 0x00008600ff00da0c */ /* 0x000fe20003f85070 */
[----:B------:R1:W-:Y:S01]  /*3830*/  @P6 STG.E.128 [R136.64], R128 ;  /* 0x0000008088006986 */ /* 0x0003e2000c101d04 */
[----:B------:R-:W-:Y:S02]  /*3840*/  @!P5 ISETP.NE.AND.EX P2, PT, RZ, c[0x0][0x21c], PT, P2 ;  /* 0x00008700ff00da0c */ /* 0x000fe40003f45320 */
[----:B------:R-:W-:-:S02]  /*3850*/  @!P5 ISETP.NE.U32.AND P1, PT, RZ, c[0x0][0x218], PT ;  /* 0x00008600ff00da0c */ /* 0x000fc40003f25070 */
[----:B------:R-:W-:Y:S02]  /*3860*/  @!P5 FSEL R139, R112, RZ, P2 ;  /* 0x000000ff708bd208 */ /* 0x000fe40001000000 */
[----:B------:R-:W-:Y:S02]  /*3870*/  @!P5 ISETP.NE.U32.AND P2, PT, RZ, c[0x0][0x218], PT ;  /* 0x00008600ff00da0c */ /* 0x000fe40003f45070 */
[----:B------:R-:W-:Y:S02]  /*3880*/  @!P5 ISETP.NE.AND.EX P4, PT, RZ, c[0x0][0x21c], PT, P4 ;  /* 0x00008700ff00da0c */ /* 0x000fe40003f85340 */
[----:B------:R-:W-:Y:S02]  /*3890*/  @!P5 ISETP.NE.AND.EX P1, PT, RZ, c[0x0][0x21c], PT, P1 ;  /* 0x00008700ff00da0c */ /* 0x000fe40003f25310 */
[----:B------:R-:W-:Y:S02]  /*38a0*/  @!P5 ISETP.NE.AND.EX P2, PT, RZ, c[0x0][0x21c], PT, P2 ;  /* 0x00008700ff00da0c */ /* 0x000fe40003f45320 */
[----:B0-----:R-:W-:-:S02]  /*38b0*/  @!P5 FSEL R134, R113, RZ, P4 ;  /* 0x000000ff7186d208 */ /* 0x001fc40002000000 */
[----:B------:R-:W-:Y:S02]  /*38c0*/  @!P5 FSEL R135, R114, RZ, P1 ;  /* 0x000000ff7287d208 */ /* 0x000fe40000800000 */
[----:B------:R-:W-:Y:S02]  /*38d0*/  @!P5 ISETP.NE.U32.AND P4, PT, RZ, c[0x0][0x218], PT ;  /* 0x00008600ff00da0c */ /* 0x000fe40003f85070 */
[----:B------:R-:W-:Y:S02]  /*38e0*/  @!P5 ISETP.NE.U32.AND P1, PT, RZ, c[0x0][0x218], PT ;  /* 0x00008600ff00da0c */ /* 0x000fe40003f25070 */
[----:B------:R-:W-:Y:S01]  /*38f0*/  @!P5 FSEL R138, R115, RZ, P2 ;  /* 0x000000ff738ad208 */ /* 0x000fe20001000000 */
[----:B------:R-:W-:Y:S05]  /*3900*/  @!P5 BRA `(.L_x_4280) ;  /* 0x000000600000d947 */ /* 0x000fea0003800000 */
[----:B-1----:R-:W-:Y:S01]  /*3910*/  ISETP.NE.U32.AND P2, PT, RZ, c[0x0][0x218], PT ;  /* 0x00008600ff007a0c */ /* 0x002fe20003f45070 */
[----:B------:R-:W-:-:S03]  /*3920*/  FFMA.FTZ R133, R211, R198, R165 ;  /* 0x000000c6d3857223 */ /* 0x000fc600000100a5 */
[----:B------:R-:W-:Y:S01]  /*3930*/  ISETP.NE.AND.EX P2, PT, RZ, c[0x0][0x21c], PT, P2 ;  /* 0x00008700ff007a0c */ /* 0x000fe20003f45320 */
[----:B------:R-:W-:-:S04]  /*3940*/  FADD.FTZ R133, R148, -R133 ;  /* 0x8000008594857221 */ /* 0x000fc80000010000 */
[----:B------:R-:W-:-:S08]  /*3950*/  FMUL.FTZ R139, R2, R133 ;  /* 0x00000085028b7220 */ /* 0x000fd00000410000 */
[----:B------:R-:W-:Y:S02]  /*3960*/  @P2 FADD.FTZ R139, R112, R139 ;  /* 0x0000008b708b2221 */ /* 0x000fe40000010000 */
.L_x_4280:
[----:B-1----:R-:W-:Y:S05]  /*3970*/  BSYNC B1 ;  /* 0x0000000000017941 */ /* 0x002fea0003800000 */
.L_x_4279:
        /* <DEDUP_REMOVED lines=8> */
.L_x_4282:
[----:B------:R-:W-:Y:S05]  /*3a00*/  BSYNC B1 ;  /* 0x0000000000017941 */ /* 0x000fea0003800000 */
.L_x_4281:
        /* <DEDUP_REMOVED lines=8> */
.L_x_4284:
[----:B------:R-:W-:Y:S05]  /*3a90*/  BSYNC B1 ;  /* 0x0000000000017941 */ /* 0x000fea0003800000 */
.L_x_4283:
        /* <DEDUP_REMOVED lines=8> */
.L_x_4286:
[----:B------:R-:W-:Y:S05]  /*3b20*/  BSYNC B1 ;  /* 0x0000000000017941 */ /* 0x000fea0003800000 */
.L_x_4285:
[----:B------:R-:W-:Y:S01]  /*3b30*/  @P6 FMUL.FTZ R132, R139, c[0x0][0x1ec] ;  /* 0x00007b008b846a20 */ /* 0x000fe20000410000 */
[----:B------:R-:W-:Y:S01]  /*3b40*/  @!P5 ISETP.NE.U32.AND P2, PT, RZ, c[0x0][0x218], PT ;  /* 0x00008600ff00da0c */ /* 0x000fe20003f45070 */
[----:B------:R-:W-:Y:S01]  /*3b50*/  @P6 FMUL.FTZ R133, R134, c[0x0][0x1ec] ;  /* 0x00007b0086856a20 */ /* 0x000fe20000410000 */
[----:B------:R-:W-:Y:S01]  /*3b60*/  @!P5 ISETP.NE.AND.EX P4, PT, RZ, c[0x0][0x21c], PT, P4 ;  /* 0x00008700ff00da0c */ /* 0x000fe20003f85340 */
[----:B------:R-:W-:Y:S01]  /*3b70*/  BSSY B1, `(.L_x_4287) ;  /* 0x000000f000017945 */ /* 0x000fe20003800000 */
[----:B------:R-:W-:Y:S01]  /*3b80*/  @!P5 ISETP.NE.AND.EX P1, PT, RZ, c[0x0][0x21c], PT, P1 ;  /* 0x00008700ff00da0c */ /* 0x000fe20003f25310 */
[----:B------:R-:W-:Y:S01]  /*3b90*/  @P6 FMUL.FTZ R136, R135, c[0x0][0x1ec] ;  /* 0x00007b0087886a20 */ /* 0x000fe20000410000 */
[----:B------:R-:W-:Y:S01]  /*3ba0*/  @!P5 ISETP.NE.AND.EX P2, PT, RZ, c[0x0][0x21c], PT, P2 ;  /* 0x00008700ff00da0c */ /* 0x000fe20003f45320 */
[----:B------:R-:W-:Y:S01]  /*3bb0*/  @P6 FMUL.FTZ R137, R138, c[0x0][0x1ec] ;  /* 0x00007b008a896a20 */ /* 0x000fe20000410000 */
        /* <DEDUP_REMOVED lines=10> */
.L_x_4288:
[----:B------:R-:W-:Y:S05]  /*3c60*/  BSYNC B1 ;  /* 0x0000000000017941 */ /* 0x000fea0003800000 */
.L_x_4287:
[----:B------:R-:W-:Y:S01]  /*3c70*/  BSSY B1, `(.L_x_4289) ;  /* 0x000000a000017945 */ /* 0x000fe20003800000 */
[----:B------:R-:W-:Y:S01]  /*3c80*/  @P6 FMUL.FTZ R168, R169, c[0x0][0x1ec] ;  /* 0x00007b00a9a86a20 */ /* 0x000fe20000410000 */
        /* <DEDUP_REMOVED lines=8> */
.L_x_4290:
[----:B------:R-:W-:Y:S05]  /*3d10*/  BSYNC B1 ;  /* 0x0000000000017941 */ /* 0x000fea0003800000 */
.L_x_4289:
        /* <DEDUP_REMOVED lines=10> */
.L_x_4292:
[----:B------:R-:W-:Y:S05]  /*3dc0*/  BSYNC B1 ;  /* 0x0000000000017941 */ /* 0x000fea0003800000 */
.L_x_4291:
[----:B------:R-:W-:Y:S01]  /*3dd0*/  @P6 FMUL.FTZ R194, R195, c[0x0][0x1ec] ;  /* 0x00007b00c3c26a20 */ /* 0x000fe20000410000 */
[----:B------:R-:W-:Y:S01]  /*3de0*/  @P6 F2FP.BF16.PACK_AB R136, RZ, R136 ;  /* 0x00000088ff88623e */ /* 0x000fe200000010ff */
[----:B------:R-:W-:Y:S01]  /*3df0*/  BSSY B1, `(.L_x_4293) ;  /* 0x000001d000017945 */ /* 0x000fe20003800000 */
[----:B------:R-:W-:Y:S02]  /*3e00*/  @P6 F2FP.BF16.PACK_AB R168, RZ, R168 ;  /* 0x000000a8ffa8623e */ /* 0x000fe400000010ff */
[----:B------:R-:W-:Y:S02]  /*3e10*/  @!P5 ISETP.NE.U32.AND P1, PT, RZ, c[0x0][0x218], PT ;  /* 0x00008600ff00da0c */ /* 0x000fe40003f25070 */
[----:B------:R-:W-:Y:S02]  /*3e20*/  @P6 F2FP.BF16.PACK_AB R137, RZ, R137 ;  /* 0x00000089ff89623e */ /* 0x000fe400000010ff */
[----:B------:R-:W-:Y:S02]  /*3e30*/  @P6 F2FP.BF16.PACK_AB R171, RZ, R171 ;  /* 0x000000abffab623e */ /* 0x000fe400000010ff */
[----:B------:R-:W-:-:S02]  /*3e40*/  @P6 F2FP.BF16.PACK_AB R194, RZ, R194 ;  /* 0x000000c2ffc2623e */ /* 0x000fc400000010ff */
[----:B------:R-:W-:Y:S02]  /*3e50*/  @P6 PRMT R128, R132, 0x7610, R128 ;  /* 0x0000761084806816 */ /* 0x000fe40000000080 */
[----:B------:R-:W-:Y:S02]  /*3e60*/  @P6 PRMT R129, R136, 0x7610, R129 ;  /* 0x0000761088816816 */ /* 0x000fe40000000081 */
[----:B------:R-:W-:Y:S02]  /*3e70*/  @!P5 ISETP.NE.AND.EX P1, PT, RZ, c[0x0][0x21c], PT, P1 ;  /* 0x00008700ff00da0c */ /* 0x000fe40003f25310 */
[----:B------:R-:W-:Y:S02]  /*3e80*/  @P6 PRMT R130, R168, 0x7610, R130 ;  /* 0x00007610a8826816 */ /* 0x000fe40000000082 */
[----:B------:R-:W-:Y:S02]  /*3e90*/  SEL R120, R139, R120, P3 ;  /* 0x000000788b787207 */ /* 0x000fe40001800000 */
[----:B------:R-:W-:-:S02]  /*3ea0*/  SEL R121, R134, R121, P3 ;  /* 0x0000007986797207 */ /* 0x000fc40001800000 */
[----:B------:R-:W-:Y:S02]  /*3eb0*/  SEL R122, R135, R122, P3 ;  /* 0x0000007a877a7207 */ /* 0x000fe40001800000 */
[----:B------:R-:W-:Y:S02]  /*3ec0*/  @P6 PRMT R128, R128, 0x5410, R133 ;  /* 0x0000541080806816 */ /* 0x000fe40000000085 */
[----:B------:R-:W-:Y:S02]  /*3ed0*/  SEL R123, R138, R123, P3 ;  /* 0x0000007b8a7b7207 */ /* 0x000fe40001800000 */
[----:B------:R-:W-:Y:S02]  /*3ee0*/  SEL R124, R169, R124, P3 ;  /* 0x0000007ca97c7207 */ /* 0x000fe40001800000 */
[----:B------:R-:W-:Y:S02]  /*3ef0*/  @P6 PRMT R129, R129, 0x5410, R137 ;  /* 0x0000541081816816 */ /* 0x000fe40000000089 */
[----:B------:R-:W-:-:S02]  /*3f00*/  SEL R125, R170, R125, P3 ;  /* 0x0000007daa7d7207 */ /* 0x000fc40001800000 */
[----:B------:R-:W-:Y:S02]  /*3f10*/  SEL R126, R195, R126, P3 ;  /* 0x0000007ec37e7207 */ /* 0x000fe40001800000 */
[----:B------:R-:W-:Y:S02]  /*3f20*/  @!P5 FSEL R132, R119, RZ, P1 ;  /* 0x000000ff7784d208 */ /* 0x000fe40000800000 */
[----:B------:R-:W-:Y:S02]  /*3f30*/  @P6 PRMT R130, R130, 0x5410, R171 ;  /* 0x0000541082826816 */ /* 0x000fe400000000ab */
        /* <DEDUP_REMOVED lines=8> */
.L_x_4294:
[----:B------:R-:W-:Y:S05]  /*3fc0*/  BSYNC B1 ;  /* 0x0000000000017941 */ /* 0x000fea0003800000 */
.L_x_4293:
[----:B------:R-:W-:Y:S01]  /*3fd0*/  @P6 FMUL.FTZ R2, R132, c[0x0][0x1ec] ;  /* 0x00007b0084026a20 */ /* 0x000fe20000410000 */
[----:B------:R-:W-:Y:S02]  /*3fe0*/  @P0 MOV R135, 0x20 ;  /* 0x0000002000870802 */ /* 0x000fe40000000f00 */
[----:B------:R-:W-:Y:S02]  /*3ff0*/  @P6 IADD3 R133, R199, 0x60, RZ ;  /* 0x00000060c7856810 */ /* 0x000fe40007ffe0ff */
[----:B------:R-:W-:Y:S01]  /*4000*/  @P6 MOV R136, 0x10 ;  /* 0x0000001000886802 */ /* 0x000fe20000000f00 */
[----:B------:R-:W-:Y:S01]  /*4010*/  @P0 IMAD.WIDE.U32 R134, R0, R135, c[0x0][0x258] ;  /* 0x0000960000860625 */ /* 0x000fe200078e0087 */
[----:B------:R-:W-:Y:S02]  /*4020*/  @P6 F2FP.BF16.PACK_AB R2, RZ, R2 ;  /* 0x00000002ff02623e */ /* 0x000fe400000010ff */
[----:B------:R-:W-:Y:S01]  /*4030*/  SEL R127, R132, R127, P3 ;  /* 0x0000007f847f7207 */ /* 0x000fe20001800000 */
[----:B------:R-:W-:Y:S01]  /*4040*/  @P6 IMAD.WIDE.U32 R132, R133, R136, c[0x0][0x248] ;  /* 0x0000920085846625 */ /* 0x000fe200078e0088 */
[----:B------:R-:W-:Y:S01]  /*4050*/  @P6 PRMT R131, R131, 0x5410, R2 ;  /* 0x0000541083836816 */ /* 0x000fe20000000002 */
[----:B------:R0:W-:Y:S01]  /*4060*/  @P0 STG.E.128 [R134.64], R120 ;  /* 0x0000007886000986 */ /* 0x0001e2000c101d04 */
[----:B------:R-:W-:-:S03]  /*4070*/  MOV R137, c[0x0][0x160] ;  /* 0x0000580000897a02 */ /* 0x000fc60000000f00 */
[----:B------:R0:W-:Y:S01]  /*4080*/  @P0 STG.E.128 [R134.64+0x10], R124 ;  /* 0x0000107c86000986 */ /* 0x0001e2000c101d04 */
[----:B------:R-:W-:-:S03]  /*4090*/  LEA R192, R137, R192, 0x2 ;  /* 0x000000c089c07211 */ /* 0x000fc600078e10ff */
[----:B------:R0:W-:Y:S01]  /*40a0*/  @P6 STG.E.128 [R132.64], R128 ;  /* 0x0000008084006986 */ /* 0x0001e2000c101d04 */
[----:B------:R-:W-:-:S13]  /*40b0*/  ISETP.GE.AND P0, PT, R192, c[0x0][0x164], PT ;  /* 0x00005900c0007a0c */ /* 0x000fda0003f06270 */
[----:B0-----:R-:W-:Y:S01]  /*40c0*/  @P0 CALL.REL.NOINC `(.L_x_4225) ;  /* 0x0000001000000944 */ /* 0x001fe20003c00000 */
[----:B------:R-:W-:Y:S05]  /*40d0*/  BRA `(.L_x_4295) ;  /* 0xffffc65000007947 */ /* 0x000fea000383ffff */
.L_x_4225:
[----:B------:R-:W-:Y:S05]  /*40e0*/  BSYNC B0 ;  /* 0x0000000000007941 */ /* 0x000fea0003800000 */
.L_x_4223:
        /* <DEDUP_REMOVED lines=180> */
.L_x_4229:
[----:B------:R-:W-:Y:S01]  /*4c30*/  HFMA2.MMA R168, -RZ, RZ, 0, 5.9604644775390625e-08 ;  /* 0x00000001ffa87435 */ /* 0x000fe200000001ff */
[----:B------:R-:W-:-:S02]  /*4c40*/  MOV R137, R135 ;  /* 0x0000008700897202 */ /* 0x000fc40000000f00 */
[----:B------:R-:W-:Y:S02]  /*4c50*/  MOV R165, 0x1f ;  /* 0x0000001f00a57802 */ /* 0x000fe40000000f00 */
[----:B------:R-:W-:Y:S02]  /*4c60*/  MOV R170, 0xffffffff ;  /* 0xffffffff00aa7802 */ /* 0x000fe40000000f00 */
[----:B------:R-:W-:Y:S02]  /*4c70*/  MOV R132, 0x4c90 ;  /* 0x00004c9000847802 */ /* 0x000fe40000000f00 */
[----:B0----5:R-:W-:Y:S05]  /*4c80*/  CALL.REL.NOINC `($__internal_63_$__cuda_sm70_shflsync_bfly_p) ;  /* 0x0000046000007944 */ /* 0x021fea0003c00000 */
[----:B-1----:R-:W-:Y:S01]  /*4c90*/  MOV R136, R137 ;  /* 0x0000008900887202 */ /* 0x002fe20000000f00 */
[----:B0-----:R-:W-:Y:S05]  /*4ca0*/  BRA `(.L_x_4296) ;  /* 0xffffcfb000007947 */ /* 0x001fea000383ffff */
.L_x_4230:
[----:B------:R-:W-:Y:S01]  /*4cb0*/  HFMA2.MMA R168, -RZ, RZ, 0, 5.9604644775390625e-08 ;  /* 0x00000001ffa87435 */ /* 0x000fe200000001ff */
[----:B------:R-:W-:Y:S02]  /*4cc0*/  MOV R137, R134 ;  /* 0x0000008600897202 */ /* 0x000fe40000000f00 */
[----:B------:R-:W-:Y:S02]  /*4cd0*/  MOV R165, 0x1f ;  /* 0x0000001f00a57802 */ /* 0x000fe40000000f00 */
[----:B------:R-:W-:-:S02]  /*4ce0*/  MOV R170, 0xffffffff ;  /* 0xffffffff00aa7802 */ /* 0x000fc40000000f00 */
[----:B------:R-:W-:Y:S02]  /*4cf0*/  MOV R132, 0x4d10 ;  /* 0x00004d1000847802 */ /* 0x000fe40000000f00 */
[----:B012--5:R-:W-:Y:S05]  /*4d00*/  CALL.REL.NOINC `($__internal_63_$__cuda_sm70_shflsync_bfly_p) ;  /* 0x000003e000007944 */ /* 0x027fea0003c00000 */
[----:B------:R-:W-:Y:S01]  /*4d10*/  FADD.FTZ R135, R136, R135 ;  /* 0x0000008788877221 */ /* 0x000fe20000010000 */
[----:B0-----:R-:W-:Y:S01]  /*4d20*/  HFMA2.MMA R168, -RZ, RZ, 0, 1.1920928955078125e-07 ;  /* 0x00000002ffa87435 */ /* 0x001fe200000001ff */
[----:B-1----:R-:W-:Y:S01]  /*4d30*/  FADD.FTZ R136, R134, R137 ;  /* 0x0000008986887221 */ /* 0x002fe20000010000 */
[----:B------:R-:W-:Y:S02]  /*4d40*/  MOV R165, 0x1f ;  /* 0x0000001f00a57802 */ /* 0x000fe40000000f00 */
[----:B------:R-:W-:Y:S02]  /*4d50*/  MOV R170, 0xffffffff ;  /* 0xffffffff00aa7802 */ /* 0x000fe40000000f00 */
[----:B------:R-:W-:Y:S02]  /*4d60*/  MOV R137, R135 ;  /* 0x0000008700897202 */ /* 0x000fe40000000f00 */
[----:B------:R-:W-:Y:S02]  /*4d70*/  MOV R132, 0x4d90 ;  /* 0x00004d9000847802 */ /* 0x000fe40000000f00 */
[----:B------:R-:W-:Y:S05]  /*4d80*/  CALL.REL.NOINC `($__internal_63_$__cuda_sm70_shflsync_bfly_p) ;  /* 0x0000036000007944 */ /* 0x000fea0003c00000 */
[----:B0-----:R-:W-:Y:S01]  /*4d90*/  HFMA2.MMA R168, -RZ, RZ, 0, 1.1920928955078125e-07 ;  /* 0x00000002ffa87435 */ /* 0x001fe200000001ff */
[----:B-1----:R-:W-:-:S02]  /*4da0*/  MOV R134, R137 ;  /* 0x0000008900867202 */ /* 0x002fc40000000f00 */
[----:B------:R-:W-:Y:S02]  /*4db0*/  MOV R137, R136 ;  /* 0x0000008800897202 */ /* 0x000fe40000000f00 */
[----:B------:R-:W-:Y:S02]  /*4dc0*/  MOV R165, 0x1f ;  /* 0x0000001f00a57802 */ /* 0x000fe40000000f00 */
[----:B------:R-:W-:Y:S02]  /*4dd0*/  MOV R170, 0xffffffff ;  /* 0xffffffff00aa7802 */ /* 0x000fe40000000f00 */
[----:B------:R-:W-:Y:S02]  /*4de0*/  MOV R132, 0x4e00 ;  /* 0x00004e0000847802 */ /* 0x000fe40000000f00 */
[----:B------:R-:W-:Y:S05]  /*4df0*/  CALL.REL.NOINC `($__internal_63_$__cuda_sm70_shflsync_bfly_p) ;  /* 0x000002f000007944 */ /* 0x000fea0003c00000 */
[----:B------:R-:W-:Y:S01]  /*4e00*/  FADD.FTZ R135, R134, R135 ;  /* 0x0000008786877221 */ /* 0x000fe20000010000 */
[----:B0-----:R-:W-:Y:S01]  /*4e10*/  HFMA2.MMA R168, -RZ, RZ, 0, 2.384185791015625e-07 ;  /* 0x00000004ffa87435 */ /* 0x001fe200000001ff */
[----:B-1----:R-:W-:Y:S01]  /*4e20*/  FADD.FTZ R136, R136, R137 ;  /* 0x0000008988887221 */ /* 0x002fe20000010000 */
[----:B------:R-:W-:Y:S02]  /*4e30*/  MOV R165, 0x1f ;  /* 0x0000001f00a57802 */ /* 0x000fe40000000f00 */
[----:B------:R-:W-:-:S02]  /*4e40*/  MOV R170, 0xffffffff ;  /* 0xffffffff00aa7802 */ /* 0x000fc40000000f00 */
[----:B------:R-:W-:Y:S02]  /*4e50*/  MOV R137, R135 ;  /* 0x0000008700897202 */ /* 0x000fe40000000f00 */
[----:B------:R-:W-:Y:S02]  /*4e60*/  MOV R132, 0x4e80 ;  /* 0x00004e8000847802 */ /* 0x000fe40000000f00 */
[----:B------:R-:W-:Y:S05]  /*4e70*/  CALL.REL.NOINC `($__internal_63_$__cuda_sm70_shflsync_bfly_p) ;  /* 0x0000027000007944 */ /* 0x000fea0003c00000 */
[----:B0-----:R-:W-:Y:S01]  /*4e80*/  HFMA2.MMA R168, -RZ, RZ, 0, 2.384185791015625e-07 ;  /* 0x00000004ffa87435 */ /* 0x001fe200000001ff */
[----:B-1----:R-:W-:Y:S02]  /*4e90*/  MOV R134, R137 ;  /* 0x0000008900867202 */ /* 0x002fe40000000f00 */
[----:B------:R-:W-:Y:S02]  /*4ea0*/  MOV R137, R136 ;  /* 0x0000008800897202 */ /* 0x000fe40000000f00 */
[----:B------:R-:W-:Y:S02]  /*4eb0*/  MOV R165, 0x1f ;  /* 0x0000001f00a57802 */ /* 0x000fe40000000f00 */
[----:B------:R-:W-:Y:S02]  /*4ec0*/  MOV R170, 0xffffffff ;  /* 0xffffffff00aa7802 */ /* 0x000fe40000000f00 */
[----:B------:R-:W-:-:S02]  /*4ed0*/  MOV R132, 0x4ef0 ;  /* 0x00004ef000847802 */ /* 0x000fc40000000f00 */
[----:B------:R-:W-:Y:S05]  /*4ee0*/  CALL.REL.NOINC `($__internal_63_$__cuda_sm70_shflsync_bfly_p) ;  /* 0x0000020000007944 */ /* 0x000fea0003c00000 */
[----:B------:R-:W-:Y:S01]  /*4ef0*/  FADD.FTZ R135, R134, R135 ;  /* 0x0000008786877221 */ /* 0x000fe20000010000 */
[----:B0-----:R-:W-:Y:S01]  /*4f00*/  HFMA2.MMA R168, -RZ, RZ, 0, 4.76837158203125e-07 ;  /* 0x00000008ffa87435 */ /* 0x001fe200000001ff */
[----:B-1----:R-:W-:Y:S01]  /*4f10*/  FADD.FTZ R136, R136, R137 ;  /* 0x0000008988887221 */ /* 0x002fe20000010000 */
[----:B------:R-:W-:-:S02]  /*4f20*/  MOV R165, 0x1f ;  /* 0x0000001f00a57802 */ /* 0x000fc40000000f00 */
[----:B------:R-:W-:Y:S02]  /*4f30*/  MOV R170, 0xffffffff ;  /* 0xffffffff00aa7802 */ /* 0x000fe40000000f00 */
[----:B------:R-:W-:Y:S02]  /*4f40*/  MOV R137, R135 ;  /* 0x0000008700897202 */ /* 0x000fe40000000f00 */
[----:B------:R-:W-:Y:S02]  /*4f50*/  MOV R132, 0x4f70 ;  /* 0x00004f7000847802 */ /* 0x000fe40000000f00 */
[----:B------:R-:W-:Y:S05]  /*4f60*/  CALL.REL.NOINC `($__internal_63_$__cuda_sm70_shflsync_bfly_p) ;  /* 0x0000018000007944 */ /* 0x000fea0003c00000 */
[----:B0-----:R-:W-:Y:S01]  /*4f70*/  HFMA2.MMA R168, -RZ, RZ, 0, 4.76837158203125e-07 ;  /* 0x00000008ffa87435 */ /* 0x001fe200000001ff */
[----:B-1----:R-:W-:Y:S02]  /*4f80*/  MOV R134, R137 ;  /* 0x0000008900867202 */ /* 0x002fe40000000f00 */
[----:B------:R-:W-:Y:S02]  /*4f90*/  MOV R137, R136 ;  /* 0x0000008800897202 */ /* 0x000fe40000000f00 */
[----:B------:R-:W-:Y:S02]  /*4fa0*/  MOV R165, 0x1f ;  /* 0x0000001f00a57802 */ /* 0x000fe40000000f00 */
[----:B------:R-:W-:-:S02]  /*4fb0*/  MOV R170, 0xffffffff ;  /* 0xffffffff00aa7802 */ /* 0x000fc40000000f00 */
[----:B------:R-:W-:Y:S02]  /*4fc0*/  MOV R132, 0x4fe0 ;  /* 0x00004fe000847802 */ /* 0x000fe40000000f00 */
[----:B------:R-:W-:Y:S05]  /*4fd0*/  CALL.REL.NOINC `($__internal_63_$__cuda_sm70_shflsync_bfly_p) ;  /* 0x0000011000007944 */ /* 0x000fea0003c00000 */
[----:B------:R-:W-:Y:S01]  /*4fe0*/  FADD.FTZ R134, R134, R135 ;  /* 0x0000008786867221 */ /* 0x000fe20000010000 */
[----:B0-----:R-:W-:Y:S01]  /*4ff0*/  HFMA2.MMA R168, -RZ, RZ, 0, 9.5367431640625e-07 ;  /* 0x00000010ffa87435 */ /* 0x001fe200000001ff */
[----:B-1----:R-:W-:Y:S01]  /*5000*/  FADD.FTZ R138, R136, R137 ;  /* 0x00000089888a7221 */ /* 0x002fe20000010000 */
[----:B------:R-:W-:Y:S02]  /*5010*/  MOV R165, 0x1f ;  /* 0x0000001f00a57802 */ /* 0x000fe40000000f00 */
[----:B------:R-:W-:Y:S02]  /*5020*/  MOV R170, 0xffffffff ;  /* 0xffffffff00aa7802 */ /* 0x000fe40000000f00 */
[----:B------:R-:W-:Y:S02]  /*5030*/  MOV R137, R134 ;  /* 0x0000008600897202 */ /* 0x000fe40000000f00 */
[----:B------:R-:W-:Y:S02]  /*5040*/  MOV R132, 0x5060 ;  /* 0x0000506000847802 */ /* 0x000fe40000000f00 */
[----:B------:R-:W-:Y:S05]  /*5050*/  CALL.REL.NOINC `($__internal_63_$__cuda_sm70_shflsync_bfly_p) ;  /* 0x0000009000007944 */ /* 0x000fea0003c00000 */
[----:B0-----:R-:W-:Y:S01]  /*5060*/  HFMA2.MMA R168, -RZ, RZ, 0, 9.5367431640625e-07 ;  /* 0x00000010ffa87435 */ /* 0x001fe200000001ff */
[----:B-1----:R-:W-:-:S02]  /*5070*/  MOV R139, R137 ;  /* 0x00000089008b7202 */ /* 0x002fc40000000f00 */
[----:B------:R-:W-:Y:S02]  /*5080*/  MOV R137, R138 ;  /* 0x0000008a00897202 */ /* 0x000fe40000000f00 */
[----:B------:R-:W-:Y:S02]  /*5090*/  MOV R165, 0x1f ;  /* 0x0000001f00a57802 */ /* 0x000fe40000000f00 */
[----:B------:R-:W-:Y:S02]  /*50a0*/  MOV R170, 0xffffffff ;  /* 0xffffffff00aa7802 */ /* 0x000fe40000000f00 */
[----:B------:R-:W-:Y:S02]  /*50b0*/  MOV R132, 0x50d0 ;  /* 0x000050d000847802 */ /* 0x000fe40000000f00 */
[----:B------:R-:W-:Y:S05]  /*50c0*/  CALL.REL.NOINC `($__internal_63_$__cuda_sm70_shflsync_bfly_p) ;  /* 0x0000002000007944 */ /* 0x000fea0003c00000 */
[----:B-1----:R-:W-:Y:S01]  /*50d0*/  MOV R133, R137 ;  /* 0x0000008900857202 */ /* 0x002fe20000000f00 */
[----:B0-----:R-:W-:Y:S05]  /*50e0*/  BRA `(.L_x_4297) ;  /* 0xffffcc9000007947 */ /* 0x001fea000383ffff */
        .weak           $__internal_63_$__cuda_sm70_shflsync_bfly_p
        .type           $__internal_63_$__cuda_sm70_shflsync_bfly_p,@function
        .size           $__internal_63_$__cuda_sm70_shflsync_bfly_p,(.L_x_12365 - $__internal_63_$__cuda_sm70_shflsync_bfly_p)
$__internal_63_$__cuda_sm70_shflsync_bfly_p:
[----:B------:R-:W-:Y:S01]  /*50f0*/  HFMA2.MMA R133, -RZ, RZ, 0, 0 ;  /* 0x00000000ff857435 */ /* 0x000fe200000001ff */
[----:B------:R-:W-:Y:S04]  /*5100*/  WARPSYNC R170 ;  /* 0x000000aa00007348 */ /* 0x000fe80003800000 */
[----:B------:R0:W1:Y:S01]  /*5110*/  SHFL.BFLY PT, R137, R137, R168, R165 ;  /* 0x0c0000a889897389 */ /* 0x00006200000e00a5 */
[----:B------:R-:W-:Y:S05]  /*5120*/  RET.REL.NODEC R132 `(_ZN10layer_norm13ln_bwd_kernelINS_13Kernel_traitsI13__nv_bfloat16S2_fS2_fjLj1024ELj1ELj4ELj1ELj16ENS_18Kernel_traits_baseILj1024ES2_S2_fS2_fjLj128EEEEELb0ELb0ELb1ELb1EEEvNS_9BwdParamsE) ;  /* 0xffffaed084007950 */ /* 0x000fea0003c3ffff */
.L_x_4298:
        /* <DEDUP_REMOVED lines=13> */
.L_x_12365:


//--------------------- .text._ZN10layer_norm13ln_bwd_kernelINS_13Kernel_traitsI13__nv_bfloat16S2_fS2_fjLj1024ELj1ELj4ELj1ELj16ENS_18Kernel_traits_baseILj1024ES2_S2_fS2_fjLj128EEEEELb0ELb1ELb0ELb0EEEvNS_9BwdParamsE --------------------------
	.section	.text._ZN10layer_norm13ln_bwd_kernelINS_13Kernel_traitsI13__nv_bfloat16S2_fS2_fjLj1024ELj1ELj4ELj1ELj16ENS_18Kernel_traits_baseILj1024ES2_S2_fS2_fjLj128EEEEELb0ELb1ELb0ELb0EEEvNS_9BwdParamsE,"ax",@progbits
	.sectioninfo	@"SHI_REGISTERS=255"
	.align	128
        .global         _ZN10layer_norm13ln_bwd_kernelINS_13Kernel_traitsI13__nv_bfloat16S2_fS2_fjLj1024ELj1ELj4ELj1ELj16ENS_18Kernel_traits_baseILj1024ES2_S2_fS2_fjLj128EEEEELb0ELb1ELb0ELb0EEEvNS_9BwdParamsE
        .type           _ZN10layer_norm13ln_bwd_kernelINS_13Kernel_traitsI13__nv_bfloat16S2_fS2_fjLj1024ELj1ELj4ELj1ELj16ENS_18Kernel_traits_baseILj1024ES2_S2_fS2_fjLj128EEEEELb0ELb1ELb0ELb0EEEvNS_9BwdParamsE,@function
        .size           _ZN10layer_norm13ln_bwd_kernelINS_13Kernel_traitsI13__nv_bfloat16S2_fS2_fjLj1024ELj1ELj4ELj1ELj16ENS_18Kernel_traits_baseILj1024ES2_S2_fS2_fjLj128EEEEELb0ELb1ELb0ELb0EEEvNS_9BwdParamsE,(.L_x_12366 - _ZN10layer_norm13ln_bwd_kernelINS_13Kernel_traitsI13__nv_bfloat16S2_fS2_fjLj1024ELj1ELj4ELj1ELj16ENS_18Kernel_traits_baseILj1024ES2_S2_fS2_fjLj128EEEEELb0ELb1ELb0ELb0EEEvNS_9BwdParamsE)
        .other          _ZN10layer_norm13ln_bwd_kernelINS_13Kernel_traitsI13__nv_bfloat16S2_fS2_fjLj1024ELj1ELj4ELj1ELj16ENS_18Kernel_traits_baseILj1024ES2_S2_fS2_fjLj128EEEEELb0ELb1ELb0ELb0EEEvNS_9BwdParamsE,@"STO_CUDA_ENTRY STV_DEFAULT"
_ZN10layer_norm13ln_bwd_kernelINS_13Kernel_traitsI13__nv_bfloat16S2_fS2_fjLj1024ELj1ELj4ELj1ELj16ENS_18Kernel_traits_baseILj1024ES2_S2_fS2_fjLj128EEEEELb0ELb1ELb0ELb0EEEvNS_9BwdParamsE:
.text._ZN10layer_norm13ln_bwd_kernelINS_13Kernel_traitsI13__nv_bfloat16S2_fS2_fjLj1024ELj1ELj4ELj1ELj16ENS_18Kernel_traits_baseILj1024ES2_S2_fS2_fjLj128EEEEELb0ELb1ELb0ELb0EEEvNS_9BwdParamsE:
        /* <DEDUP_REMOVED lines=114> */
[--C-:B0-----:R-:W-:Y:S02]  /*0720*/  PRMT R2, RZ, 0x5410, R51.reuse ;  /* 0x00005410ff027816 */ /* 0x101fe40000000033 */
[----:B------:R-:W-:Y:S02]  /*0730*/  PRMT R239, RZ, 0x7610, R12 ;  /* 0x00007610ffef7816 */ /* 0x000fe4000000000c */
[----:B-1----:R-:W-:Y:S01]  /*0740*/  PRMT R32, RZ, 0x7610, R51 ;  /* 0x00007610ff207816 */ /* 0x002fe20000000033 */
[----:B------:R0:W-:Y:S01]  /*0750*/  STL [R1+0x60], R2 ;  /* 0x0000600201007387 */ /* 0x0001e20000100800 */
[----:B------:R-:W-:-:S02]  /*0760*/  PRMT R238, RZ, 0x5410, R13 ;  /* 0x00005410ffee7816 */ /* 0x000fc4000000000d */
[----:B--2---:R-:W-:Y:S01]  /*0770*/  PRMT R3, RZ, 0x5410, R28 ;  /* 0x00005410ff037816 */ /* 0x004fe2000000001c */
[----:B------:R-:W-:Y:S01]  /*0780*/  STL [R1+0x5c], R32 ;  /* 0x00005c2001007387 */ /* 0x000fe20000100800 */
[----:B------:R-:W-:Y:S02]  /*0790*/  PRMT R237, RZ, 0x7610, R13 ;  /* 0x00007610ffed7816 */ /* 0x000fe4000000000d */
[--C-:B------:R-:W-:Y:S01]  /*07a0*/  PRMT R236, RZ, 0x5410, R14.reuse ;  /* 0x00005410ffec7816 */ /* 0x100fe2000000000e */
[----:B------:R1:W-:Y:S01]  /*07b0*/  STL [R1+0x58], R3 ;  /* 0x0000580301007387 */ /* 0x0003e20000100800 */
[----:B------:R-:W-:Y:S02]  /*07c0*/  PRMT R235, RZ, 0x7610, R14 ;  /* 0x00007610ffeb7816 */ /* 0x000fe4000000000e */
[----:B0-----:R-:W-:Y:S02]  /*07d0*/  PRMT R2, RZ, 0x7610, R28 ;  /* 0x00007610ff027816 */ /* 0x001fe4000000001c */
[----:B------:R-:W-:-:S02]  /*07e0*/  PRMT R28, RZ, 0x5410, R29 ;  /* 0x00005410ff1c7816 */ /* 0x000fc4000000001d */
[--C-:B------:R-:W-:Y:S01]  /*07f0*/  PRMT R234, RZ, 0x5410, R15.reuse ;  /* 0x00005410ffea7816 */ /* 0x100fe2000000000f */
[----:B------:R0:W-:Y:S01]  /*0800*/  STL [R1+0x54], R2 ;  /* 0x0000540201007387 */ /* 0x0001e20000100800 */
[----:B------:R-:W-:Y:S02]  /*0810*/  PRMT R233, RZ, 0x7610, R15 ;  /* 0x00007610ffe97816 */ /* 0x000fe4000000000f */
[----:B-1----:R-:W-:Y:S01]  /*0820*/  PRMT R3, RZ, 0x7610, R29 ;  /* 0x00007610ff037816 */ /* 0x002fe2000000001d */
[----:B------:R1:W-:Y:S01]  /*0830*/  STL [R1+0x50], R28 ;  /* 0x0000501c01007387 */ /* 0x0003e20000100800 */
[--C-:B------:R-:W-:Y:S02]  /*0840*/  PRMT R232, RZ, 0x5410, R8.reuse ;  /* 0x00005410ffe87816 */ /* 0x100fe40000000008 */
[----:B------:R-:W-:Y:S01]  /*0850*/  PRMT R231, RZ, 0x7610, R8 ;  /* 0x00007610ffe77816 */ /* 0x000fe20000000008 */
[----:B------:R2:W-:Y:S01]  /*0860*/  STL [R1+0x4c], R3 ;  /* 0x00004c0301007387 */ /* 0x0005e20000100800 */
[----:B------:R-:W-:-:S02]  /*0870*/  PRMT R230, RZ, 0x5410, R9 ;  /* 0x00005410ffe67816 */ /* 0x000fc40000000009 */
[--C-:B0-----:R-:W-:Y:S02]  /*0880*/  PRMT R2, RZ, 0x5410, R30.reuse ;  /* 0x00005410ff027816 */ /* 0x101fe4000000001e */
[----:B------:R-:W-:Y:S02]  /*0890*/  PRMT R229, RZ, 0x7610, R9 ;  /* 0x00007610ffe57816 */ /* 0x000fe40000000009 */
[----:B-1----:R-:W-:Y:S01]  /*08a0*/  PRMT R28, RZ, 0x7610, R30 ;  /* 0x00007610ff1c7816 */ /* 0x002fe2000000001e */
        /* <DEDUP_REMOVED lines=21> */
[----:B------:R-:W-:Y:S01]  /*0a00*/  PRMT R219, RZ, 0x7610, R6 ;  /* 0x00007610ffdb7816 */ /* 0x000fe20000000006 */
[----:B------:R0:W-:Y:S01]  /*0a10*/  STL [R1+0x30], R2 ;  /* 0x0000300201007387 */ /* 0x0001e20000100800 */
[--C-:B------:R-:W-:Y:S02]  /*0a20*/  PRMT R218, RZ, 0x5410, R7.reuse ;  /* 0x00005410ffda7816 */ /* 0x100fe40000000007 */
[----:B-1----:R-:W-:Y:S01]  /*0a30*/  PRMT R3, RZ, 0x5410, R26 ;  /* 0x00005410ff037816 */ /* 0x002fe2000000001a */
[----:B------:R1:W-:Y:S01]  /*0a40*/  STL [R1+0x2c], R24 ;  /* 0x00002c1801007387 */ /* 0x0003e20000100800 */
[----:B------:R-:W-:-:S03]  /*0a50*/  PRMT R217, RZ, 0x7610, R7 ;  /* 0x00007610ffd97816 */ /* 0x000fc60000000007 */
[----:B------:R2:W-:Y:S01]  /*0a60*/  STL [R1+0x28], R3 ;  /* 0x0000280301007387 */ /* 0x0005e20000100800 */
[----:B0-----:R-:W-:Y:S02]  /*0a70*/  PRMT R2, RZ, 0x7610, R26 ;  /* 0x00007610ff027816 */ /* 0x001fe4000000001a */
[----:B-1----:R-:W-:-:S03]  /*0a80*/  PRMT R24, RZ, 0x5410, R27 ;  /* 0x00005410ff187816 */ /* 0x002fc6000000001b */
[----:B------:R0:W-:Y:S01]  /*0a90*/  STL [R1+0x24], R2 ;  /* 0x0000240201007387 */ /* 0x0001e20000100800 */
[----:B--2---:R-:W-:-:S03]  /*0aa0*/  PRMT R3, RZ, 0x7610, R27 ;  /* 0x00007610ff037816 */ /* 0x004fc6000000001b */
[----:B------:R-:W-:Y:S04]  /*0ab0*/  STL [R1+0x20], R24 ;  /* 0x0000201801007387 */ /* 0x000fe80000100800 */
[----:B------:R1:W-:Y:S01]  /*0ac0*/  STL [R1+0x1c], R3 ;  /* 0x00001c0301007387 */ /* 0x0003e20000100800 */
[--C-:B0-----:R-:W-:Y:S02]  /*0ad0*/  PRMT R2, RZ, 0x5410, R20.reuse ;  /* 0x00005410ff027816 */ /* 0x101fe40000000014 */
[----:B------:R-:W-:-:S03]  /*0ae0*/  PRMT R20, RZ, 0x7610, R20 ;  /* 0x00007610ff147816 */ /* 0x000fc60000000014 */
[----:B------:R0:W-:Y:S01]  /*0af0*/  STL [R1+0x18], R2 ;  /* 0x0000180201007387 */ /* 0x0001e20000100800 */
[----:B-1----:R-:W-:-:S03]  /*0b00*/  PRMT R3, RZ, 0x5410, R21 ;  /* 0x00005410ff037816 */ /* 0x002fc60000000015 */
[----:B------:R1:W-:Y:S04]  /*0b10*/  STL [R1+0x14], R20 ;  /* 0x0000141401007387 */ /* 0x0003e80000100800 */
[----:B------:R2:W-:Y:S01]  /*0b20*/  STL [R1+0x10], R3 ;  /* 0x0000100301007387 */ /* 0x0005e20000100800 */
[----:B0-----:R-:W-:Y:S02]  /*0b30*/  PRMT R2, RZ, 0x7610, R21 ;  /* 0x00007610ff027816 */ /* 0x001fe40000000015 */
[----:B-1----:R-:W-:-:S03]  /*0b40*/  PRMT R20, RZ, 0x5410, R22 ;  /* 0x00005410ff147816 */ /* 0x002fc60000000016 */
[----:B------:R0:W-:Y:S01]  /*0b50*/  STL [R1+0xc], R2 ;  /* 0x00000c0201007387 */ /* 0x0001e20000100800 */
[----:B--2---:R-:W-:-:S03]  /*0b60*/  PRMT R3, RZ, 0x7610, R22 ;  /* 0x00007610ff037816 */ /* 0x004fc60000000016 */
[----:B------:R1:W-:Y:S04]  /*0b70*/  STL [R1+0x8], R20 ;  /* 0x0000081401007387 */ /* 0x0003e80000100800 */
[----:B------:R1:W-:Y:S01]  /*0b80*/  STL [R1+0x4], R3 ;  /* 0x0000040301007387 */ /* 0x0003e20000100800 */
[----:B0-----:R-:W-:-:S05]  /*0b90*/  PRMT R2, RZ, 0x5410, R23 ;  /* 0x00005410ff027816 */ /* 0x001fca0000000017 */
[----:B------:R1:W-:Y:S02]  /*0ba0*/  STL [R1], R2 ;  /* 0x0000000201007387 */ /* 0x0003e40000100800 */
.L_x_4319:
[----:B------:R-:W-:Y:S02]  /*0bb0*/  ISETP.NE.U32.AND P0, PT, RZ, c[0x0][0x1c0], PT ;  /* 0x00007000ff007a0c */ /* 0x000fe40003f05070 */
[----:B-1----:R-:W-:Y:S02]  /*0bc0*/  SHF.R.S32.HI R2, RZ, 0x1f, R0 ;  /* 0x0000001fff027819 */ /* 0x002fe40000011400 */
        /* <DEDUP_REMOVED lines=13> */
[----:B------:R-:W-:Y:S01]  /*0ca0*/  CS2R R210, SRZ ;  /* 0x0000000000d27805 */ /* 0x000fe2000001ff00 */
        /* <DEDUP_REMOVED lines=11> */
[----:B------:R-:W2:Y:S01]  /*0d60*/  LDL R204, [R1+0x78] ;  /* 0x0000780001cc7983 */ /* 0x000ea20000100800 */
[----:B------:R-:W-:-:S03]  /*0d70*/  LEA R20, P0, R2, c[0x0][0x188], 0x5 ;  /* 0x0000620002147a11 */ /* 0x000fc600078028ff */
[C---:B------:R-:W-:Y:S01]  /*0d80*/  IMAD.WIDE.U32 R168, R2.reuse, R168, c[0x0][0x208] ;  /* 0x0000820002a87625 */ /* 0x040fe200078e00a8 */
[----:B------:R-:W-:Y:S01]  /*0d90*/  LEA.HI.X R21, R2, c[0x0][0x18c], RZ, 0x5, P0 ;  /* 0x0000630002157a11 */ /* 0x000fe200000f2cff */
[----:B------:R-:W3:Y:S04]  /*0da0*/  LDL R214, [R1+0x74] ;  /* 0x0000740001d67983 */ /* 0x000ee80000100800 */
[----:B------:R0:W4:Y:S04]  /*0db0*/  LDG.E.128 R164, [R20.64] ;  /* 0x0000000414a47981 */ /* 0x000128000c1e1d00 */
[----:B------:R-:W2:Y:S04]  /*0dc0*/  LDG.E.128 R168, [R168.64] ;  /* 0x00000004a8a87981 */ /* 0x000ea8000c1e1d00 */
[----:B------:R-:W3:Y:S04]  /*0dd0*/  LDL R206, [R1+0x70] ;  /* 0x0000700001ce7983 */ /* 0x000ee80000100800 */
[----:B0-----:R-:W3:Y:S01]  /*0de0*/  LDG.E.128 R20, [R20.64+0x10] ;  /* 0x0000100414147981 */ /* 0x001ee2000c1e1d00 */
[----:B------:R-:W-:-:S03]  /*0df0*/  ISETP.NE.U32.AND P0, PT, RZ, c[0x0][0x218], PT ;  /* 0x00008600ff007a0c */ /* 0x000fc60003f05070 */
[----:B------:R-:W3:Y:S01]  /*0e00*/  LDL R252, [R1+0x6c] ;  /* 0x00006c0001fc7983 */ /* 0x000ee20000100800 */
[----:B------:R-:W-:-:S03]  /*0e10*/  ISETP.NE.AND.EX P0, PT, RZ, c[0x0][0x21c], PT, P0 ;  /* 0x00008700ff007a0c */ /* 0x000fc60003f05300 */
[----:B------:R-:W3:Y:S04]  /*0e20*/  LDL R251, [R1+0x68] ;  /* 0x0000680001fb7983 */ /* 0x000ee80000100800 */
[----:B------:R-:W3:Y:S06]  /*0e30*/  LDL R250, [R1+0x64] ;  /* 0x0000640001fa7983 */ /* 0x000eec0000100800 */
[----:B------:R-:W-:-:S04]  /*0e40*/  @P0 LEA R18, P6, R2, c[0x0][0x218], 0x5 ;  /* 0x0000860002120a11 */ /* 0x000fc800078c28ff */
[----:B------:R-:W-:-:S05]  /*0e50*/  @P0 LEA.HI.X R19, R2, c[0x0][0x21c], RZ, 0x5, P6 ;  /* 0x0000870002130a11 */ /* 0x000fca00030f2cff */
[----:B------:R0:W5:Y:S04]  /*0e60*/  @P0 LDG.E.128 R48, [R18.64] ;  /* 0x0000000412300981 */ /* 0x000168000c1e1d00 */
[----:B------:R0:W5:Y:S01]  /*0e70*/  @P0 LDG.E.128 R44, [R18.64+0x10] ;  /* 0x00001004122c0981 */ /* 0x000162000c1e1d00 */
[C---:B----4-:R-:W-:Y:S01]  /*0e80*/  FADD.FTZ R5, -R209.reuse, R164 ;  /* 0x000000a4d1057221 */ /* 0x050fe20000010100 */
[----:B--2---:R-:W-:Y:S01]  /*0e90*/  PRMT R164, RZ, 0x5410, R168 ;  /* 0x00005410ffa47816 */ /* 0x004fe200000000a8 */
[C---:B------:R-:W-:Y:S02]  /*0ea0*/  FADD.FTZ R166, -R209.reuse, R166 ;  /* 0x000000a6d1a67221 */ /* 0x040fe40000010100 */
[----:B---3--:R-:W-:Y:S02]  /*0eb0*/  FADD.FTZ R17, -R209, R23 ;  /* 0x00000017d1117221 */ /* 0x008fe40000010100 */
[----:B------:R-:W-:-:S02]  /*0ec0*/  FMUL.FTZ R23, R204, R164 ;  /* 0x000000a4cc177220 */ /* 0x000fc40000410000 */
[----:B------:R-:W2:Y:S01]  /*0ed0*/  LDL R204, [R1+0x60] ;  /* 0x0000600001cc7983 */ /* 0x000ea20000100800 */
[----:B0-----:R-:W-:Y:S02]  /*0ee0*/  FADD.FTZ R18, -R209, R22 ;  /* 0x00000016d1127221 */ /* 0x001fe40000010100 */
[C---:B-----5:R-:W-:Y:S02]  /*0ef0*/  FMUL.FTZ R22, R181.reuse, R166 ;  /* 0x000000a6b5167220 */ /* 0x060fe40000410000 */
[----:B------:R-:W3:Y:S01]  /*0f00*/  LDL R166, [R1+0x5c] ;  /* 0x00005c0001a67983 */ /* 0x000ee20000100800 */
[----:B------:R-:W-:Y:S01]  /*0f10*/  PRMT R168, RZ, 0x7610, R168 ;  /* 0x00007610ffa87816 */ /* 0x000fe200000000a8 */
[----:B------:R-:W-:Y:S02]  /*0f20*/  FMUL.FTZ R5, R181, R5 ;  /* 0x00000005b5057220 */ /* 0x000fe40000410000 */
[----:B------:R-:W-:Y:S01]  /*0f30*/  FADD.FTZ R24, -R209, R165 ;  /* 0x000000a5d1187221 */ /* 0x000fe20000010100 */
[----:B------:R-:W-:Y:S01]  /*0f40*/  PRMT R215, RZ, 0x5410, R169 ;  /* 0x00005410ffd77816 */ /* 0x000fe200000000a9 */
[----:B------:R-:W-:-:S02]  /*0f50*/  FADD.FTZ R112, R112, R164 ;  /* 0x000000a470707221 */ /* 0x000fc40000010000 */
[----:B------:R-:W-:Y:S02]  /*0f60*/  FFMA.FTZ R144, R5, R164, R144 ;  /* 0x000000a405907223 */ /* 0x000fe40000010090 */
[----:B------:R-:W-:Y:S02]  /*0f70*/  FMUL.FTZ R24, R181, R24 ;  /* 0x00000018b5187220 */ /* 0x000fe40000410000 */
[----:B------:R-:W-:Y:S02]  /*0f80*/  FMUL.FTZ R216, R214, R168 ;  /* 0x000000a8d6d87220 */ /* 0x000fe40000410000 */
[----:B------:R-:W-:Y:S02]  /*0f90*/  FADD.FTZ R165, RZ, R23 ;  /* 0x00000017ffa57221 */ /* 0x000fe40000010000 */
[----:B------:R-:W-:Y:S01]  /*0fa0*/  FFMA.FTZ R164, R5, R23, RZ ;  /* 0x0000001705a47223 */ /* 0x000fe200000100ff */
[----:B------:R-:W-:Y:S01]  /*0fb0*/  PRMT R169, RZ, 0x7610, R169 ;  /* 0x00007610ffa97816 */ /* 0x000fe200000000a9 */
[----:B------:R-:W-:-:S02]  /*0fc0*/  FADD.FTZ R20, -R209, R20 ;  /* 0x00000014d1147221 */ /* 0x000fc40000010100 */
[----:B------:R-:W-:Y:S02]  /*0fd0*/  FADD.FTZ R114, R114, R215 ;  /* 0x000000d772727221 */ /* 0x000fe40000010000 */
        /* <DEDUP_REMOVED lines=25> */
[----:B------:R-:W-:Y:S02]  /*1170*/  FADD.FTZ R110, R110, R205 ;  /* 0x000000cd6e6e7221 */ /* 0x000fe40000010000 */
[----:B------:R-:W-:Y:S02]  /*1180*/  FFMA.FTZ R142, R18, R205, R142 ;  /* 0x000000cd128e7223 */ /* 0x000fe4000001008e */
[----:B------:R-:W-:-:S02]  /*1190*/  FADD.FTZ R165, R165, R206 ;  /* 0x000000cea5a57221 */ /* 0x000fc40000010000 */
[----:B------:R-:W-:Y:S02]  /*11a0*/  FFMA.FTZ R164, R19, R206, R164 ;  /* 0x000000ce13a47223 */ /* 0x000fe400000100a4 */
[----:B------:R-:W-:Y:S01]  /*11b0*/  FMUL.FTZ R17, R181, R17 ;  /* 0x00000011b5117220 */ /* 0x000fe20000410000 */
[----:B------:R-:W-:Y:S01]  /*11c0*/  IADD3 R212, R2, 0x20, RZ ;  /* 0x0000002002d47810 */ /* 0x000fe20007ffe0ff */
        /* <DEDUP_REMOVED lines=8> */
[----:B--2---:R-:W-:-:S04]  /*1250*/  FMUL.FTZ R205, R204, R205 ;  /* 0x000000cdcccd7220 */ /* 0x004fc80000410000 */
[----:B------:R-:W-:Y:S02]  /*1260*/  FADD.FTZ R165, R165, R205 ;  /* 0x000000cda5a57221 */ /* 0x000fe40000010000 */
[----:B---3--:R-:W-:Y:S02]  /*1270*/  FMUL.FTZ R204, R166, R171 ;  /* 0x000000aba6cc7220 */ /* 0x008fe40000410000 */
[----:B------:R-:W-:Y:S02]  /*1280*/  FFMA.FTZ R164, R18, R205, R164 ;  /* 0x000000cd12a47223 */ /* 0x000fe400000100a4 */
[----:B------:R-:W-:Y:S02]  /*1290*/  FADD.FTZ R211, R165, R204 ;  /* 0x000000cca5d37221 */ /* 0x000fe40000010000 */
[----:B------:R-:W-:Y:S02]  /*12a0*/  FFMA.FTZ R210, R17, R204, R164 ;  /* 0x000000cc11d27223 */ /* 0x000fe400000100a4 */
.L_x_4302:
[----:B------:R-:W-:Y:S05]  /*12b0*/  BSYNC B1 ;  /* 0x0000000000017941 */ /* 0x000fea0003800000 */
.L_x_4301:
        /* <DEDUP_REMOVED lines=8> */
[----:B------:R0:W4:Y:S04]  /*1340*/  LDG.E.128 R164, [R12.64] ;  /* 0x000000040ca47981 */ /* 0x000128000c1e1d00 */
[----:B------:R-:W2:Y:S04]  /*1350*/  LDL R251, [R1+0x50] ;  /* 0x0000500001fb7983 */ /* 0x000ea80000100800 */
[----:B------:R-:W2:Y:S04]  /*1360*/  LDG.E.128 R168, [R168.64] ;  /* 0x00000004a8a87981 */ /* 0x000ea8000c1e1d00 */
[----:B0-----:R-:W3:Y:S01]  /*1370*/  LDG.E.128 R12, [R12.64+0x10] ;  /* 0x000010040c0c7981 */ /* 0x001ee2000c1e1d00 */
[----:B------:R-:W-:-:S03]  /*1380*/  ISETP.NE.U32.AND P0, PT, RZ, c[0x0][0x218], PT ;  /* 0x00008600ff007a0c */ /* 0x000fc60003f05070 */
[----:B------:R-:W3:Y:S01]  /*1390*/  LDL R250, [R1+0x4c] ;  /* 0x00004c0001fa7983 */ /* 0x000ee20000100800 */
[----:B------:R-:W-:-:S03]  /*13a0*/  ISETP.NE.AND.EX P0, PT, RZ, c[0x0][0x21c], PT, P0 ;  /* 0x00008700ff007a0c */ /* 0x000fc60003f05300 */
[----:B------:R-:W3:Y:S10]  /*13b0*/  LDL R199, [R1+0x48] ;  /* 0x0000480001c77983 */ /* 0x000ef40000100800 */
[----:B------:R-:W-:-:S04]  /*13c0*/  @P0 LEA R10, P6, R212, c[0x0][0x218], 0x5 ;  /* 0x00008600d40a0a11 */ /* 0x000fc800078c28ff */
[----:B------:R-:W-:-:S05]  /*13d0*/  @P0 LEA.HI.X R11, R212, c[0x0][0x21c], RZ, 0x5, P6 ;  /* 0x00008700d40b0a11 */ /* 0x000fca00030f2cff */
[----:B------:R3:W5:Y:S04]  /*13e0*/  @P0 LDG.E.128 R40, [R10.64] ;  /* 0x000000040a280981 */ /* 0x000768000c1e1d00 */
[----:B------:R3:W5:Y:S01]  /*13f0*/  @P0 LDG.E.128 R36, [R10.64+0x10] ;  /* 0x000010040a240981 */ /* 0x000762000c1e1d00 */
[----:B----4-:R-:W-:-:S04]  /*1400*/  FADD.FTZ R4, -R209, R164 ;  /* 0x000000a4d1047221 */ /* 0x010fc80000010100 */
[----:B-----5:R-:W-:Y:S01]  /*1410*/  FMUL.FTZ R4, R181, R4 ;  /* 0x00000004b5047220 */ /* 0x020fe20000410000 */
[----:B--2---:R-:W-:Y:S01]  /*1420*/  PRMT R208, RZ, 0x5410, R168 ;  /* 0x00005410ffd07816 */ /* 0x004fe200000000a8 */
[----:B------:R-:W-:-:S04]  /*1430*/  FADD.FTZ R166, -R209, R166 ;  /* 0x000000a6d1a67221 */ /* 0x000fc80000010100 */
[----:B------:R-:W-:Y:S02]  /*1440*/  FADD.FTZ R104, R104, R208 ;  /* 0x000000d068687221 */ /* 0x000fe40000010000 */
[-C--:B------:R-:W-:Y:S02]  /*1450*/  FFMA.FTZ R136, R4, R208.reuse, R136 ;  /* 0x000000d004887223 */ /* 0x080fe40000010088 */
[----:B------:R-:W-:Y:S02]  /*1460*/  FMUL.FTZ R208, R197, R208 ;  /* 0x000000d0c5d07220 */ /* 0x000fe40000410000 */
[----:B------:R-:W2:Y:S01]  /*1470*/  LDL R197, [R1+0x44] ;  /* 0x0000440001c57983 */ /* 0x000ea20000100800 */
[----:B---3--:R-:W-:Y:S02]  /*1480*/  FADD.FTZ R10, -R209, R15 ;  /* 0x0000000fd10a7221 */ /* 0x008fe40000010100 */
[----:B------:R-:W-:Y:S02]  /*1490*/  FMUL.FTZ R15, R181, R166 ;  /* 0x000000a6b50f7220 */ /* 0x000fe40000410000 */
[----:B------:R-:W3:Y:S01]  /*14a0*/  LDL R166, [R1+0x40] ;  /* 0x0000400001a67983 */ /* 0x000ee20000100800 */
[----:B------:R-:W-:-:S03]  /*14b0*/  FADD.FTZ R16, -R209, R165 ;  /* 0x000000a5d1107221 */ /* 0x000fc60000010100 */
[----:B------:R-:W4:Y:S01]  /*14c0*/  LDL R165, [R1+0x3c] ;  /* 0x00003c0001a57983 */ /* 0x000f220000100800 */
[----:B------:R-:W-:Y:S02]  /*14d0*/  PRMT R168, RZ, 0x7610, R168 ;  /* 0x00007610ffa87816 */ /* 0x000fe400000000a8 */
[--C-:B------:R-:W-:Y:S01]  /*14e0*/  PRMT R202, RZ, 0x5410, R169.reuse ;  /* 0x00005410ffca7816 */ /* 0x100fe200000000a9 */
        /* <DEDUP_REMOVED lines=14> */
[----:B------:R-:W-:Y:S02]  /*15d0*/  FADD.FTZ R11, -R209, R14 ;  /* 0x0000000ed10b7221 */ /* 0x000fe40000010100 */
        /* <DEDUP_REMOVED lines=14> */
[----:B------:R-:W-:Y:S02]  /*16c0*/  FADD.FTZ R211, R211, R200 ;  /* 0x000000c8d3d37221 */ /* 0x000fe40000010000 */
[----:B------:R-:W-:Y:S01]  /*16d0*/  FFMA.FTZ R210, R13, R200, R210 ;  /* 0x000000c80dd27223 */ /* 0x000fe200000100d2 */
[----:B------:R-:W-:Y:S01]  /*16e0*/  PRMT R171, RZ, 0x7610, R171 ;  /* 0x00007610ffab7816 */ /* 0x000fe200000000ab */
[----:B------:R-:W-:Y:S02]  /*16f0*/  FADD.FTZ R102, R102, R198 ;  /* 0x000000c666667221 */ /* 0x000fe40000010000 */
[----:B------:R-:W-:Y:S02]  /*1700*/  FFMA.FTZ R134, R11, R198, R134 ;  /* 0x000000c60b867223 */ /* 0x000fe40000010086 */
[----:B------:R-:W-:Y:S01]  /*1710*/  FMUL.FTZ R10, R181, R10 ;  /* 0x0000000ab50a7220 */ /* 0x000fe20000410000 */
        /* <DEDUP_REMOVED lines=9> */
[----:B--2---:R-:W-:-:S04]  /*17b0*/  FMUL.FTZ R199, R197, R170 ;  /* 0x000000aac5c77220 */ /* 0x004fc80000410000 */
[----:B------:R-:W-:Y:S02]  /*17c0*/  FADD.FTZ R211, R211, R199 ;  /* 0x000000c7d3d37221 */ /* 0x000fe40000010000 */
[----:B---3--:R-:W-:Y:S02]  /*17d0*/  FMUL.FTZ R198, R166, R198 ;  /* 0x000000c6a6c67220 */ /* 0x008fe40000410000 */
[----:B------:R-:W-:Y:S02]  /*17e0*/  FFMA.FTZ R210, R12, R199, R210 ;  /* 0x000000c70cd27223 */ /* 0x000fe400000100d2 */
[----:B----4-:R-:W-:Y:S02]  /*17f0*/  FMUL.FTZ R197, R165, R171 ;  /* 0x000000aba5c57220 */ /* 0x010fe40000410000 */
[----:B------:R-:W-:Y:S02]  /*1800*/  FADD.FTZ R211, R211, R198 ;  /* 0x000000c6d3d37221 */ /* 0x000fe40000010000 */
[----:B------:R-:W-:-:S02]  /*1810*/  FFMA.FTZ R210, R11, R198, R210 ;  /* 0x000000c60bd27223 */ /* 0x000fc400000100d2 */
[----:B------:R-:W-:Y:S02]  /*1820*/  FADD.FTZ R211, R211, R197 ;  /* 0x000000c5d3d37221 */ /* 0x000fe40000010000 */
[----:B------:R-:W-:Y:S02]  /*1830*/  FFMA.FTZ R210, R10, R197, R210 ;  /* 0x000000c50ad27223 */ /* 0x000fe400000100d2 */
.L_x_4304:
[----:B------:R-:W-:Y:S05]  /*1840*/  BSYNC B1 ;  /* 0x0000000000017941 */ /* 0x000fea0003800000 */
.L_x_4303:
[----:B------:R-:W-:Y:S01]  /*1850*/  BSSY B1, `(.L_x_4305) ;  /* 0x0000058000017945 */ /* 0x000fe20003800000 */
[----:B------:R-:W-:Y:S05]  /*1860*/  @!P4 BRA `(.L_x_4306) ;  /* 0x000005600000c947 */ /* 0x000fea0003800000 */
[C---:B------:R-:W-:Y:S01]  /*1870*/  LEA R164, P0, R212.reuse, c[0x0][0x188], 0x5 ;  /* 0x00006200d4a47a11 */ /* 0x040fe200078028ff */
[----:B------:R-:W2:Y:S03]  /*1880*/  LDL R195, [R1+0x34] ;  /* 0x0000340001c37983 */ /* 0x000ea60000100800 */
[----:B------:R-:W-:Y:S01]  /*1890*/  LEA.HI.X R165, R212, c[0x0][0x18c], RZ, 0x5, P0 ;  /* 0x00006300d4a57a11 */ /* 0x000fe200000f2cff */
[----:B------:R-:W3:Y:S04]  /*18a0*/  LDL R252, [R1+0x2c] ;  /* 0x00002c0001fc7983 */ /* 0x000ee80000100800 */
[----:B------:R0:W4:Y:S04]  /*18b0*/  LDG.E.128 R168, [R164.64] ;  /* 0x00000004a4a87981 */ /* 0x000128000c1e1d00 */
[----:B------:R-:W2:Y:S04]  /*18c0*/  LDL R251, [R1+0x28] ;  /* 0x0000280001fb7983 */ /* 0x000ea80000100800 */
[----:B------:R-:W2:Y:S01]  /*18d0*/  LDL R250, [R1+0x24] ;  /* 0x0000240001fa7983 */ /* 0x000ea20000100800 */
[----:B------:R-:W-:-:S03]  /*18e0*/  MOV R176, 0x10 ;  /* 0x0000001000b07802 */ /* 0x000fc60000000f00 */
[----:B0-----:R-:W2:Y:S02]  /*18f0*/  LDG.E.128 R164, [R164.64+0x10] ;  /* 0x00001004a4a47981 */ /* 0x001ea4000c1e1d00 */
[----:B------:R-:W-:-:S06]  /*1900*/  IMAD.WIDE.U32 R176, R212, R176, c[0x0][0x208] ;  /* 0x00008200d4b07625 */ /* 0x000fcc00078e00b0 */
[----:B------:R-:W3:Y:S01]  /*1910*/  LDG.E.128 R176, [R176.64] ;  /* 0x00000004b0b07981 */ /* 0x000ee2000c1e1d00 */
[----:B------:R-:W-:-:S04]  /*1920*/  ISETP.NE.U32.AND P0, PT, RZ, c[0x0][0x218], PT ;  /* 0x00008600ff007a0c */ /* 0x000fc80003f05070 */
[----:B------:R-:W-:-:S13]  /*1930*/  ISETP.NE.AND.EX P0, PT, RZ, c[0x0][0x21c], PT, P0 ;  /* 0x00008700ff007a0c */ /* 0x000fda0003f05300 */
[----:B------:R-:W-:-:S04]  /*1940*/  @P0 LEA R6, P6, R212, c[0x0][0x218], 0x5 ;  /* 0x00008600d4060a11 */ /* 0x000fc800078c28ff */
[----:B------:R-:W-:-:S05]  /*1950*/  @P0 LEA.HI.X R7, R212, c[0x0][0x21c], RZ, 0x5, P6 ;  /* 0x00008700d4070a11 */ /* 0x000fca00030f2cff */
[----:B------:R0:W5:Y:S04]  /*1960*/  @P0 LDG.E.128 R32, [R6.64] ;  /* 0x0000000406200981 */ /* 0x000168000c1e1d00 */
[----:B------:R0:W5:Y:S01]  /*1970*/  @P0 LDG.E.128 R28, [R6.64+0x10] ;  /* 0x00001004061c0981 */ /* 0x000162000c1e1d00 */
[----:B----4-:R-:W-:-:S03]  /*1980*/  FADD.FTZ R9, -R209, R169 ;  /* 0x000000a9d1097221 */ /* 0x010fc60000010100 */
[----:B------:R-:W4:Y:S01]  /*1990*/  LDL R169, [R1+0x38] ;  /* 0x0000380001a97983 */ /* 0x000f220000100800 */
[----:B------:R-:W-:-:S03]  /*19a0*/  FADD.FTZ R3, -R209, R168 ;  /* 0x000000a8d1037221 */ /* 0x000fc60000010100 */
[----:B------:R-:W4:Y:S01]  /*19b0*/  LDL R168, [R1+0x30] ;  /* 0x0000300001a87983 */ /* 0x000f220000100800 */
[----:B--2---:R-:W-:-:S03]  /*19c0*/  FADD.FTZ R26, -R209, R165 ;  /* 0x000000a5d11a7221 */ /* 0x004fc60000010100 */
[----:B------:R-:W2:Y:S01]  /*19d0*/  LDL R165, [R1+0x20] ;  /* 0x0000200001a57983 */ /* 0x000ea20000100800 */
[----:B0-----:R-:W-:-:S03]  /*19e0*/  FADD.FTZ R6, -R209, R164 ;  /* 0x000000a4d1067221 */ /* 0x001fc60000010100 */
[----:B------:R-:W2:Y:S01]  /*19f0*/  LDL R164, [R1+0x1c] ;  /* 0x00001c0001a47983 */ /* 0x000ea20000100800 */
[----:B-----5:R-:W-:Y:S01]  /*1a00*/  FMUL.FTZ R3, R181, R3 ;  /* 0x00000003b5037220 */ /* 0x020fe20000410000 */
[----:B---3--:R-:W-:Y:S01]  /*1a10*/  PRMT R196, RZ, 0x5410, R176 ;  /* 0x00005410ffc47816 */ /* 0x008fe200000000b0 */
[----:B------:R-:W-:Y:S01]  /*1a20*/  FADD.FTZ R8, -R209, R170 ;  /* 0x000000aad1087221 */ /* 0x000fe20000010100 */
[----:B------:R-:W-:-:S03]  /*1a30*/  PRMT R176, RZ, 0x7610, R176 ;  /* 0x00007610ffb07816 */ /* 0x000fc600000000b0 */
[----:B------:R-:W-:Y:S02]  /*1a40*/  FADD.FTZ R96, R96, R196 ;  /* 0x000000c460607221 */ /* 0x000fe40000010000 */
[----:B------:R-:W-:Y:S01]  /*1a50*/  FFMA.FTZ R128, R3, R196, R128 ;  /* 0x000000c403807223 */ /* 0x000fe20000010080 */
[----:B------:R-:W-:Y:S01]  /*1a60*/  PRMT R194, RZ, 0x5410, R177 ;  /* 0x00005410ffc27816 */ /* 0x000fe200000000b1 */
[----:B------:R-:W-:Y:S02]  /*1a70*/  FADD.FTZ R7, -R209, R171 ;  /* 0x000000abd1077221 */ /* 0x000fe40000010100 */
[C---:B------:R-:W-:Y:S02]  /*1a80*/  FMUL.FTZ R8, R181.reuse, R8 ;  /* 0x00000008b5087220 */ /* 0x040fe40000410000 */
[----:B------:R-:W-:Y:S02]  /*1a90*/  FMUL.FTZ R9, R181, R9 ;  /* 0x00000009b5097220 */ /* 0x000fe40000410000 */
[----:B------:R-:W-:Y:S01]  /*1aa0*/  FMUL.FTZ R195, R195, R176 ;  /* 0x000000b0c3c37220 */ /* 0x000fe20000410000 */
[----:B------:R-:W-:Y:S01]  /*1ab0*/  PRMT R193, RZ, 0x7610, R177 ;  /* 0x00007610ffc17816 */ /* 0x000fe200000000b1 */
[----:B------:R-:W-:-:S02]  /*1ac0*/  FADD.FTZ R98, R98, R194 ;  /* 0x000000c262627221 */ /* 0x000fc40000010000 */
[----:B------:R-:W-:Y:S02]  /*1ad0*/  FMUL.FTZ R7, R181, R7 ;  /* 0x00000007b5077220 */ /* 0x000fe40000410000 */
[----:B------:R-:W-:Y:S01]  /*1ae0*/  FFMA.FTZ R130, R8, R194, R130 ;  /* 0x000000c208827223 */ /* 0x000fe20000010082 */
[--C-:B------:R-:W-:Y:S01]  /*1af0*/  PRMT R25, RZ, 0x5410, R178.reuse ;  /* 0x00005410ff197816 */ /* 0x100fe200000000b2 */
[----:B------:R-:W-:Y:S02]  /*1b00*/  FADD.FTZ R99, R99, R193 ;  /* 0x000000c163637221 */ /* 0x000fe40000010000 */
[----:B------:R-:W-:Y:S02]  /*1b10*/  FMUL.FTZ R6, R181, R6 ;  /* 0x00000006b5067220 */ /* 0x000fe40000410000 */
[-C--:B------:R-:W-:Y:S02]  /*1b20*/  FFMA.FTZ R131, R7, R193.reuse, R131 ;  /* 0x000000c107837223 */ /* 0x080fe40000010083 */
[----:B------:R-:W-:Y:S01]  /*1b30*/  FMUL.FTZ R193, R252, R193 ;  /* 0x000000c1fcc17220 */ /* 0x000fe20000410000 */
[----:B------:R-:W-:Y:S01]  /*1b40*/  PRMT R27, RZ, 0x7610, R178 ;  /* 0x00007610ff1b7816 */ /* 0x000fe200000000b2 */
[----:B------:R-:W-:-:S02]  /*1b50*/  FADD.FTZ R166, -R209, R166 ;  /* 0x000000a6d1a67221 */ /* 0x000fc40000010100 */
[----:B------:R-:W-:Y:S02]  /*1b60*/  FADD.FTZ R92, R92, R25 ;  /* 0x000000195c5c7221 */ /* 0x000fe40000010000 */
[-C--:B------:R-:W-:Y:S02]  /*1b70*/  FFMA.FTZ R124, R6, R25.reuse, R124 ;  /* 0x00000019067c7223 */ /* 0x080fe4000001007c */
[----:B------:R-:W-:Y:S02]  /*1b80*/  FMUL.FTZ R26, R181, R26 ;  /* 0x0000001ab51a7220 */ /* 0x000fe40000410000 */
[----:B------:R-:W-:Y:S01]  /*1b90*/  FMUL.FTZ R25, R251, R25 ;  /* 0x00000019fb197220 */ /* 0x000fe20000410000 */
[----:B------:R-:W-:Y:S01]  /*1ba0*/  PRMT R177, RZ, 0x5410, R179 ;  /* 0x00005410ffb17816 */ /* 0x000fe200000000b3 */
[----:B------:R-:W-:Y:S02]  /*1bb0*/  FADD.FTZ R97, R97, R176 ;  /* 0x000000b061617221 */ /* 0x000fe40000010000 */
[----:B------:R-:W-:-:S02]  /*1bc0*/  FFMA.FTZ R129, R9, R176, R129 ;  /* 0x000000b009817223 */ /* 0x000fc40000010081 */
[----:B------:R-:W-:Y:S02]  /*1bd0*/  FADD.FTZ R167, -R209, R167 ;  /* 0x000000a7d1a77221 */ /* 0x000fe40000010100 */
[----:B------:R-:W-:Y:S02]  /*1be0*/  FADD.FTZ R93, R93, R27 ;  /* 0x0000001b5d5d7221 */ /* 0x000fe40000010000 */
[-C--:B------:R-:W-:Y:S02]  /*1bf0*/  FFMA.FTZ R125, R26, R27.reuse, R125 ;  /* 0x0000001b1a7d7223 */ /* 0x080fe4000001007d */
[----:B------:R-:W-:Y:S02]  /*1c00*/  FMUL.FTZ R176, R181, R166 ;  /* 0x000000a6b5b07220 */ /* 0x000fe40000410000 */
[----:B------:R-:W-:Y:S01]  /*1c10*/  FMUL.FTZ R27, R250, R27 ;  /* 0x0000001bfa1b7220 */ /* 0x000fe20000410000 */
[----:B------:R-:W-:Y:S01]  /*1c20*/  PRMT R179, RZ, 0x7610, R179 ;  /* 0x00007610ffb37816 */ /* 0x000fe200000000b3 */
[----:B------:R-:W-:-:S02]  /*1c30*/  FADD.FTZ R94, R94, R177 ;  /* 0x000000b15e5e7221 */ /* 0x000fc40000010000 */
[----:B------:R-:W-:Y:S02]  /*1c40*/  FFMA.FTZ R126, R176, R177, R126 ;  /* 0x000000b1b07e7223 */ /* 0x000fe4000001007e */
[----:B------:R-:W-:Y:S02]  /*1c50*/  FMUL.FTZ R178, R181, R167 ;  /* 0x000000a7b5b27220 */ /* 0x000fe40000410000 */
[----:B------:R-:W-:Y:S02]  /*1c60*/  FADD.FTZ R95, R95, R179 ;  /* 0x000000b35f5f7221 */ /* 0x000fe40000010000 */
[----:B------:R-:W-:Y:S01]  /*1c70*/  FFMA.FTZ R127, R178, R179, R127 ;  /* 0x000000b3b27f7223 */ /* 0x000fe2000001007f */
[----:B------:R-:W-:Y:S01]  /*1c80*/  IADD3 R212, R212, 0x20, RZ ;  /* 0x00000020d4d47810 */ /* 0x000fe20007ffe0ff */
[----:B----4-:R-:W-:-:S04]  /*1c90*/  FMUL.FTZ R196, R169, R196 ;  /* 0x000000c4a9c47220 */ /* 0x010fc80000410000 */
        /* <DEDUP_REMOVED lines=11> */
[----:B--2---:R-:W-:-:S02]  /*1d50*/  FMUL.FTZ R177, R165, R177 ;  /* 0x000000b1a5b17220 */ /* 0x004fc40000410000 */
[----:B------:R-:W-:Y:S02]  /*1d60*/  FADD.FTZ R211, R211, R27 ;  /* 0x0000001bd3d37221 */ /* 0x000fe40000010000 */
[----:B------:R-:W-:Y:S02]  /*1d70*/  FFMA.FTZ R210, R26, R27, R210 ;  /* 0x0000001b1ad27223 */ /* 0x000fe400000100d2 */
[----:B------:R-:W-:Y:S02]  /*1d80*/  FMUL.FTZ R179, R164, R179 ;  /* 0x000000b3a4b37220 */ /* 0x000fe40000410000 */
[----:B------:R-:W-:Y:S02]  /*1d90*/  FADD.FTZ R211, R211, R177 ;  /* 0x000000b1d3d37221 */ /* 0x000fe40000010000 */
[----:B------:R-:W-:Y:S02]  /*1da0*/  FFMA.FTZ R210, R176, R177, R210 ;  /* 0x000000b1b0d27223 */ /* 0x000fe400000100d2 */
[----:B------:R-:W-:-:S02]  /*1db0*/  FADD.FTZ R211, R211, R179 ;  /* 0x000000b3d3d37221 */ /* 0x000fc40000010000 */
[----:B------:R-:W-:Y:S02]  /*1dc0*/  FFMA.FTZ R210, R178, R179, R210 ;  /* 0x000000b3b2d27223 */ /* 0x000fe400000100d2 */
.L_x_4306:
[----:B------:R-:W-:Y:S05]  /*1dd0*/  BSYNC B1 ;  /* 0x0000000000017941 */ /* 0x000fea0003800000 */
.L_x_4305:
[----:B------:R-:W-:Y:S01]  /*1de0*/  BSSY B1, `(.L_x_4307) ;  /* 0x0000056000017945 */ /* 0x000fe20003800000 */
[----:B------:R-:W-:Y:S05]  /*1df0*/  @!P5 BRA `(.L_x_4308) ;  /* 0x000005400000d947 */ /* 0x000fea0003800000 */
[C---:B------:R-:W-:Y:S01]  /*1e00*/  LEA R168, P0, R212.reuse, c[0x0][0x188], 0x5 ;  /* 0x00006200d4a87a11 */ /* 0x040fe200078028ff */
[----:B------:R-:W2:Y:S03]  /*1e10*/  LDL R187, [R1+0x18] ;  /* 0x0000180001bb7983 */ /* 0x000ea60000100800 */
[----:B------:R-:W-:Y:S01]  /*1e20*/  LEA.HI.X R169, R212, c[0x0][0x18c], RZ, 0x5, P0 ;  /* 0x00006300d4a97a11 */ /* 0x000fe200000f2cff */
[----:B------:R-:W3:Y:S04]  /*1e30*/  LDL R189, [R1+0x14] ;  /* 0x0000140001bd7983 */ /* 0x000ee80000100800 */
[----:B------:R0:W4:Y:S01]  /*1e40*/  LDG.E.128 R164, [R168.64] ;  /* 0x00000004a8a47981 */ /* 0x000122000c1e1d00 */
[----:B------:R-:W-:-:S03]  /*1e50*/  HFMA2.MMA R172, -RZ, RZ, 0, 9.5367431640625e-07 ;  /* 0x00000010ffac7435 */ /* 0x000fc600000001ff */
[----:B------:R-:W2:Y:S04]  /*1e60*/  LDL R191, [R1+0x10] ;  /* 0x0000100001bf7983 */ /* 0x000ea80000100800 */
[----:B------:R-:W2:Y:S03]  /*1e70*/  LDL R252, [R1+0xc] ;  /* 0x00000c0001fc7983 */ /* 0x000ea60000100800 */
[----:B------:R-:W-:Y:S01]  /*1e80*/  IMAD.WIDE.U32 R172, R212, R172, c[0x0][0x208] ;  /* 0x00008200d4ac7625 */ /* 0x000fe200078e00ac */
[----:B0-----:R-:W2:Y:S04]  /*1e90*/  LDG.E.128 R168, [R168.64+0x10] ;  /* 0x00001004a8a87981 */ /* 0x001ea8000c1e1d00 */
[----:B------:R-:W2:Y:S04]  /*1ea0*/  LDL R251, [R1+0x8] ;  /* 0x0000080001fb7983 */ /* 0x000ea80000100800 */
[----:B------:R-:W2:Y:S04]  /*1eb0*/  LDG.E.128 R172, [R172.64] ;  /* 0x00000004acac7981 */ /* 0x000ea8000c1e1d00 */
[----:B------:R-:W3:Y:S01]  /*1ec0*/  LDL R250, [R1+0x4] ;  /* 0x0000040001fa7983 */ /* 0x000ee20000100800 */
[----:B------:R-:W-:-:S04]  /*1ed0*/  ISETP.NE.U32.AND P0, PT, RZ, c[0x0][0x218], PT ;  /* 0x00008600ff007a0c */ /* 0x000fc80003f05070 */
[----:B------:R-:W-:Y:S01]  /*1ee0*/  ISETP.NE.AND.EX P0, PT, RZ, c[0x0][0x21c], PT, P0 ;  /* 0x00008700ff007a0c */ /* 0x000fe20003f05300 */
[----:B----4-:R-:W-:-:S04]  /*1ef0*/  FADD.FTZ R164, -R209, R164 ;  /* 0x000000a4d1a47221 */ /* 0x010fc80000010100 */
[----:B-----5:R-:W-:Y:S02]  /*1f00*/  FMUL.FTZ R213, R181, R164 ;  /* 0x000000a4b5d57220 */ /* 0x020fe40000410000 */
[----:B------:R-:W4:Y:S06]  /*1f10*/  LDL R164, [R1] ;  /* 0x0000000001a47983 */ /* 0x000f2c0000100800 */
[----:B------:R-:W-:-:S04]  /*1f20*/  @P0 LEA R182, P6, R212, c[0x0][0x218], 0x5 ;  /* 0x00008600d4b60a11 */ /* 0x000fc800078c28ff */
[----:B------:R-:W-:Y:S01]  /*1f30*/  @P0 LEA.HI.X R183, R212, c[0x0][0x21c], RZ, 0x5, P6 ;  /* 0x00008700d4b70a11 */ /* 0x000fe200030f2cff */
[C---:B------:R-:W-:Y:S02]  /*1f40*/  FADD.FTZ R165, -R209.reuse, R165 ;  /* 0x000000a5d1a57221 */ /* 0x040fe40000010100 */
[----:B------:R-:W-:Y:S02]  /*1f50*/  FADD.FTZ R166, -R209, R166 ;  /* 0x000000a6d1a67221 */ /* 0x000fe40000010100 */
[----:B------:R0:W5:Y:S01]  /*1f60*/  @P0 LDG.E.128 R148, [R182.64] ;  /* 0x00000004b6940981 */ /* 0x000162000c1e1d00 */
[----:B--2---:R-:W-:-:S03]  /*1f70*/  PRMT R184, RZ, 0x5410, R172 ;  /* 0x00005410ffb87816 */ /* 0x004fc600000000ac */
[----:B------:R0:W5:Y:S01]  /*1f80*/  @P0 LDG.E.128 R152, [R182.64+0x10] ;  /* 0x00001004b6980981 */ /* 0x000162000c1e1d00 */
[----:B------:R-:W-:Y:S01]  /*1f90*/  PRMT R185, RZ, 0x7610, R173 ;  /* 0x00007610ffb97816 */ /* 0x000fe200000000ad */
[----:B------:R-:W-:Y:S01]  /*1fa0*/  FADD.FTZ R167, -R209, R167 ;  /* 0x000000a7d1a77221 */ /* 0x000fe20000010100 */
[--C-:B------:R-:W-:Y:S02]  /*1fb0*/  PRMT R186, RZ, 0x5410, R174.reuse ;  /* 0x00005410ffba7816 */ /* 0x100fe400000000ae */
[----:B------:R-:W-:Y:S01]  /*1fc0*/  PRMT R188, RZ, 0x7610, R174 ;  /* 0x00007610ffbc7816 */ /* 0x000fe200000000ae */
[----:B------:R-:W-:Y:S01]  /*1fd0*/  FMUL.FTZ R174, R181, R166 ;  /* 0x000000a6b5ae7220 */ /* 0x000fe20000410000 */
[----:B0-----:R-:W-:Y:S02]  /*1fe0*/  PRMT R182, RZ, 0x7610, R172 ;  /* 0x00007610ffb67816 */ /* 0x001fe400000000ac */
[----:B------:R-:W-:Y:S01]  /*1ff0*/  PRMT R183, RZ, 0x5410, R173 ;  /* 0x00005410ffb77816 */ /* 0x000fe200000000ad */
[----:B------:R-:W-:Y:S01]  /*2000*/  FMUL.FTZ R173, R187, R184 ;  /* 0x000000b8bbad7220 */ /* 0x000fe20000410000 */
[--C-:B------:R-:W-:Y:S01]  /*2010*/  PRMT R190, RZ, 0x5410, R175.reuse ;  /* 0x00005410ffbe7816 */ /* 0x100fe200000000af */
[----:B------:R-:W-:Y:S01]  /*2020*/  FMUL.FTZ R172, R181, R165 ;  /* 0x000000a5b5ac7220 */ /* 0x000fe20000410000 */
[----:B------:R-:W-:Y:S01]  /*2030*/  PRMT R192, RZ, 0x7610, R175 ;  /* 0x00007610ffc07816 */ /* 0x000fe200000000af */
[----:B---3--:R-:W-:-:S02]  /*2040*/  FMUL.FTZ R175, R189, R182 ;  /* 0x000000b6bdaf7220 */ /* 0x008fc40000410000 */
[----:B------:R-:W-:Y:S02]  /*2050*/  FADD.FTZ R211, R211, R173 ;  /* 0x000000add3d37221 */ /* 0x000fe40000010000 */
[----:B------:R-:W-:Y:S02]  /*2060*/  FFMA.FTZ R210, R213, R173, R210 ;  /* 0x000000add5d27223 */ /* 0x000fe400000100d2 */
[----:B------:R-:W-:Y:S02]  /*2070*/  FADD.FTZ R89, R89, R182 ;  /* 0x000000b659597221 */ /* 0x000fe40000010000 */
[----:B------:R-:W-:Y:S02]  /*2080*/  FFMA.FTZ R121, R172, R182, R121 ;  /* 0x000000b6ac797223 */ /* 0x000fe40000010079 */
[----:B------:R-:W-:Y:S02]  /*2090*/  FADD.FTZ R168, -R209, R168 ;  /* 0x000000a8d1a87221 */ /* 0x000fe40000010100 */
[----:B------:R-:W-:-:S02]  /*20a0*/  FADD.FTZ R90, R90, R183 ;  /* 0x000000b75a5a7221 */ /* 0x000fc40000010000 */
[----:B------:R-:W-:Y:S02]  /*20b0*/  FMUL.FTZ R182, R181, R167 ;  /* 0x000000a7b5b67220 */ /* 0x000fe40000410000 */
[-C--:B------:R-:W-:Y:S02]  /*20c0*/  FFMA.FTZ R122, R174, R183.reuse, R122 ;  /* 0x000000b7ae7a7223 */ /* 0x080fe4000001007a */
[----:B------:R-:W-:Y:S02]  /*20d0*/  FMUL.FTZ R183, R191, R183 ;  /* 0x000000b7bfb77220 */ /* 0x000fe40000410000 */
[----:B------:R-:W-:Y:S02]  /*20e0*/  FADD.FTZ R211, R211, R175 ;  /* 0x000000afd3d37221 */ /* 0x000fe40000010000 */
[----:B------:R-:W-:Y:S02]  /*20f0*/  FFMA.FTZ R210, R172, R175, R210 ;  /* 0x000000afacd27223 */ /* 0x000fe400000100d2 */
[----:B------:R-:W-:-:S02]  /*2100*/  FADD.FTZ R88, R88, R184 ;  /* 0x000000b858587221 */ /* 0x000fc40000010000 */
[----:B------:R-:W-:Y:S02]  /*2110*/  FFMA.FTZ R120, R213, R184, R120 ;  /* 0x000000b8d5787223 */ /* 0x000fe40000010078 */
[----:B------:R-:W-:Y:S02]  /*2120*/  FADD.FTZ R169, -R209, R169 ;  /* 0x000000a9d1a97221 */ /* 0x000fe40000010100 */
        /* <DEDUP_REMOVED lines=26> */
[-C--:B------:R-:W-:Y:S02]  /*22d0*/  FFMA.FTZ R119, R191, R192.reuse, R119 ;  /* 0x000000c0bf777223 */ /* 0x080fe40000010077 */
[----:B------:R-:W-:-:S02]  /*22e0*/  FMUL.FTZ R192, R249, R192 ;  /* 0x000000c0f9c07220 */ /* 0x000fc40000410000 */
[----:B----4-:R-:W-:-:S04]  /*22f0*/  FMUL.FTZ R190, R164, R190 ;  /* 0x000000bea4be7220 */ /* 0x010fc80000410000 */
[----:B------:R-:W-:Y:S02]  /*2300*/  FADD.FTZ R211, R211, R190 ;  /* 0x000000bed3d37221 */ /* 0x000fe40000010000 */
[----:B------:R-:W-:Y:S02]  /*2310*/  FFMA.FTZ R210, R189, R190, R210 ;  /* 0x000000bebdd27223 */ /* 0x000fe400000100d2 */
[----:B------:R-:W-:Y:S02]  /*2320*/  FADD.FTZ R211, R211, R192 ;  /* 0x000000c0d3d37221 */ /* 0x000fe40000010000 */
[----:B------:R-:W-:Y:S02]  /*2330*/  FFMA.FTZ R210, R191, R192, R210 ;  /* 0x000000c0bfd27223 */ /* 0x000fe400000100d2 */
.L_x_4308:
[----:B------:R-:W-:Y:S05]  /*2340*/  BSYNC B1 ;  /* 0x0000000000017941 */ /* 0x000fea0003800000 */
.L_x_4307:
[----:B------:R-:W-:Y:S05]  /*2350*/  BRA.DIV ~URZ, `(.L_x_4309) ;  /* 0x000031f27f007947 */ /* 0x000fea000b800000 */
[----:B------:R0:W1:Y:S02]  /*2360*/  SHFL.BFLY PT, R167, R211, 0x1, 0x1f ;  /* 0x0c201f00d3a77f89 */ /* 0x00006400000e0000 */
.L_x_4334:
        /* <DEDUP_REMOVED lines=18> */
.L_x_4335:
[----:B--2---:R-:W-:Y:S01]  /*2490*/  FADD.FTZ R167, R167, R211 ;  /* 0x000000d3a7a77221 */ /* 0x004fe20000010000 */
[----:B------:R-:W-:Y:S01]  /*24a0*/  BSSY B1, `(.L_x_4311) ;  /* 0x0000062000017945 */ /* 0x000fe20003800000 */
[----:B0-----:R-:W-:Y:S02]  /*24b0*/  FADD.FTZ R164, R164, R210 ;  /* 0x000000d2a4a47221 */ /* 0x001fe40000010000 */
[----:B------:R-:W-:Y:S02]  /*24c0*/  FMUL.FTZ R167, R167, c[0x0][0x1e0] ;  /* 0x00007800a7a77a20 */ /* 0x000fe40000410000 */
[----:B------:R-:W-:-:S03]  /*24d0*/  FMUL.FTZ R209, R164, c[0x0][0x1e0] ;  /* 0x00007800a4d17a20 */ /* 0x000fc60000410000 */
[----:B-1----:R-:W-:Y:S01]  /*24e0*/  FSEL R210, R167, RZ, !P1 ;  /* 0x000000ffa7d27208 */ /* 0x002fe20004800000 */
[----:B------:R-:W-:Y:S05]  /*24f0*/  @!P2 BRA `(.L_x_4312) ;  /* 0x000005c00000a947 */ /* 0x000fea0003800000 */
[----:B------:R-:W-:-:S05]  /*2500*/  MOV R171, 0x10 ;  /* 0x0000001000ab7802 */ /* 0x000fca0000000f00 */
[----:B------:R-:W-:-:S06]  /*2510*/  IMAD.WIDE.U32 R164, R2, R171, c[0x0][0x170] ;  /* 0x00005c0002a47625 */ /* 0x000fcc00078e00ab */
[----:B------:R-:W2:Y:S01]  /*2520*/  LDG.E.128 R164, [R164.64] ;  /* 0x00000004a4a47981 */ /* 0x000ea2000c1e1d00 */
[----:B------:R-:W-:Y:S01]  /*2530*/  ISETP.NE.U32.AND P1, PT, RZ, c[0x0][0x218], PT ;  /* 0x00008600ff007a0c */ /* 0x000fe20003f25070 */
[-CC-:B------:R-:W-:Y:S01]  /*2540*/  FFMA.FTZ R169, R24, R209.reuse, R210.reuse ;  /* 0x000000d118a97223 */ /* 0x180fe200000100d2 */
[----:B------:R-:W-:Y:S01]  /*2550*/  ISETP.NE.U32.AND P0, PT, RZ, c[0x0][0x258], PT ;  /* 0x00009600ff007a0c */ /* 0x000fe20003f05070 */
[----:B------:R-:W-:Y:S01]  /*2560*/  FFMA.FTZ R168, R5, R209, R210 ;  /* 0x000000d105a87223 */ /* 0x000fe200000100d2 */
[----:B------:R-:W-:Y:S01]  /*2570*/  ISETP.NE.AND.EX P1, PT, RZ, c[0x0][0x21c], PT, P1 ;  /* 0x00008700ff007a0c */ /* 0x000fe20003f25310 */
[----:B------:R-:W-:Y:S01]  /*2580*/  FADD.FTZ R169, R216, -R169 ;  /* 0x800000a9d8a97221 */ /* 0x000fe20000010000 */
[----:B------:R-:W-:Y:S01]  /*2590*/  ISETP.NE.AND.EX P0, PT, RZ, c[0x0][0x25c], PT, P0 ;  /* 0x00009700ff007a0c */ /* 0x000fe20003f05300 */
[----:B------:R-:W-:Y:S01]  /*25a0*/  FADD.FTZ R168, R23, -R168 ;  /* 0x800000a817a87221 */ /* 0x000fe20000010000 */
[----:B------:R-:W-:Y:S01]  /*25b0*/  ISETP.NE.U32.AND P6, PT, RZ, c[0x0][0x258], PT ;  /* 0x00009600ff007a0c */ /* 0x000fe20003fc5070 */
[----:B-----5:R-:W-:-:S02]  /*25c0*/  FMUL.FTZ R169, R181, R169 ;  /* 0x000000a9b5a97220 */ /* 0x020fc40000410000 */
[----:B------:R-:W-:-:S06]  /*25d0*/  FMUL.FTZ R168, R181, R168 ;  /* 0x000000a8b5a87220 */ /* 0x000fcc0000410000 */
[----:B------:R-:W-:Y:S02]  /*25e0*/  @P1 FADD.FTZ R169, R49, R169 ;  /* 0x000000a931a91221 */ /* 0x000fe40000010000 */
[----:B------:R-:W-:-:S03]  /*25f0*/  @P1 FADD.FTZ R168, R48, R168 ;  /* 0x000000a830a81221 */ /* 0x000fc60000010000 */
[C---:B------:R-:W-:Y:S01]  /*2600*/  SEL R157, R169.reuse, R157, P0 ;  /* 0x0000009da99d7207 */ /* 0x040fe20000000000 */
[----:B------:R-:W-:Y:S01]  /*2610*/  FMUL.FTZ R169, R169, R180 ;  /* 0x000000b4a9a97220 */ /* 0x000fe20000410000 */
[C---:B------:R-:W-:Y:S01]  /*2620*/  SEL R156, R168.reuse, R156, P0 ;  /* 0x0000009ca89c7207 */ /* 0x040fe20000000000 */
[----:B------:R-:W-:Y:S01]  /*2630*/  FMUL.FTZ R168, R168, R180 ;  /* 0x000000b4a8a87220 */ /* 0x000fe20000410000 */
[--C-:B--2---:R-:W-:Y:S02]  /*2640*/  PRMT R170, RZ, 0x5410, R164.reuse ;  /* 0x00005410ffaa7816 */ /* 0x104fe400000000a4 */
[----:B------:R-:W-:-:S03]  /*2650*/  PRMT R164, RZ, 0x7610, R164 ;  /* 0x00007610ffa47816 */ /* 0x000fc600000000a4 */
[----:B------:R-:W-:Y:S01]  /*2660*/  FFMA.FTZ R80, R168, R170, R80 ;  /* 0x000000aaa8507223 */ /* 0x000fe20000010050 */
[----:B------:R-:W-:Y:S01]  /*2670*/  PRMT R170, RZ, 0x5410, R165 ;  /* 0x00005410ffaa7816 */ /* 0x000fe200000000a5 */
[----:B------:R-:W-:Y:S01]  /*2680*/  FFMA.FTZ R81, R169, R164, R81 ;  /* 0x000000a4a9517223 */ /* 0x000fe20000010051 */
[----:B------:R-:W-:Y:S01]  /*2690*/  PRMT R165, RZ, 0x7610, R165 ;  /* 0x00007610ffa57816 */ /* 0x000fe200000000a5 */
[----:B------:R-:W-:Y:S02]  /*26a0*/  FMUL.FTZ R164, R248, R168 ;  /* 0x000000a8f8a47220 */ /* 0x000fe40000410000 */
[----:B------:R-:W-:Y:S02]  /*26b0*/  FMUL.FTZ R169, R247, R169 ;  /* 0x000000a9f7a97220 */ /* 0x000fe40000410000 */
[----:B------:R-:W-:-:S03]  /*26c0*/  FFMA.FTZ R168, R22, R209, R210 ;  /* 0x000000d116a87223 */ /* 0x000fc600000100d2 */
[----:B------:R-:W-:Y:S01]  /*26d0*/  F2FP.BF16.PACK_AB R164, R169, R164 ;  /* 0x000000a4a9a4723e */ /* 0x000fe200000010ff */
[----:B------:R-:W-:Y:S02]  /*26e0*/  FFMA.FTZ R169, R21, R209, R210 ;  /* 0x000000d115a97223 */ /* 0x000fe400000100d2 */
[----:B------:R-:W-:Y:S02]  /*26f0*/  FADD.FTZ R168, R215, -R168 ;  /* 0x800000a8d7a87221 */ /* 0x000fe40000010000 */
[----:B------:R-:W-:Y:S02]  /*2700*/  FADD.FTZ R169, R214, -R169 ;  /* 0x800000a9d6a97221 */ /* 0x000fe40000010000 */
[C---:B------:R-:W-:Y:S02]  /*2710*/  FMUL.FTZ R168, R181.reuse, R168 ;  /* 0x000000a8b5a87220 */ /* 0x040fe40000410000 */
[----:B------:R-:W-:Y:S02]  /*2720*/  FMUL.FTZ R169, R181, R169 ;  /* 0x000000a9b5a97220 */ /* 0x000fe40000410000 */
[----:B------:R-:W-:-:S02]  /*2730*/  @P1 FADD.FTZ R168, R50, R168 ;  /* 0x000000a832a81221 */ /* 0x000fc40000010000 */
[----:B------:R-:W-:-:S03]  /*2740*/  @P1 FADD.FTZ R169, R51, R169 ;  /* 0x000000a933a91221 */ /* 0x000fc60000010000 */
[C---:B------:R-:W-:Y:S01]  /*2750*/  SEL R158, R168.reuse, R158, P0 ;  /* 0x0000009ea89e7207 */ /* 0x040fe20000000000 */
[-C--:B------:R-:W-:Y:S01]  /*2760*/  FMUL.FTZ R168, R168, R180.reuse ;  /* 0x000000b4a8a87220 */ /* 0x080fe20000410000 */
[C---:B------:R-:W-:Y:S01]  /*2770*/  SEL R159, R169.reuse, R159, P0 ;  /* 0x0000009fa99f7207 */ /* 0x040fe20000000000 */
[----:B------:R-:W-:Y:S02]  /*2780*/  FMUL.FTZ R169, R169, R180 ;  /* 0x000000b4a9a97220 */ /* 0x000fe40000410000 */
[----:B------:R-:W-:Y:S01]  /*2790*/  FFMA.FTZ R82, R168, R170, R82 ;  /* 0x000000aaa8527223 */ /* 0x000fe20000010052 */
[--C-:B------:R-:W-:Y:S01]  /*27a0*/  PRMT R170, RZ, 0x5410, R166.reuse ;  /* 0x00005410ffaa7816 */ /* 0x100fe200000000a6 */
[----:B------:R-:W-:Y:S01]  /*27b0*/  FFMA.FTZ R83, R169, R165, R83 ;  /* 0x000000a5a9537223 */ /* 0x000fe20000010053 */
[----:B------:R-:W-:Y:S01]  /*27c0*/  PRMT R166, RZ, 0x7610, R166 ;  /* 0x00007610ffa67816 */ /* 0x000fe200000000a6 */
[----:B------:R-:W-:Y:S02]  /*27d0*/  FMUL.FTZ R165, R246, R168 ;  /* 0x000000a8f6a57220 */ /* 0x000fe40000410000 */
[----:B------:R-:W-:-:S02]  /*27e0*/  FMUL.FTZ R169, R245, R169 ;  /* 0x000000a9f5a97220 */ /* 0x000fc40000410000 */
        /* <DEDUP_REMOVED lines=14> */
[----:B------:R-:W-:Y:S01]  /*28d0*/  PRMT R170, RZ, 0x5410, R167 ;  /* 0x00005410ffaa7816 */ /* 0x000fe200000000a7 */
        /* <DEDUP_REMOVED lines=12> */
[----:B------:R-:W-:Y:S01]  /*29a0*/  @P1 FADD.FTZ R169, R47, R169 ;  /* 0x000000a92fa91221 */ /* 0x000fe20000010000 */
[----:B------:R-:W-:Y:S02]  /*29b0*/  ISETP.NE.AND.EX P1, PT, RZ, c[0x0][0x25c], PT, P6 ;  /* 0x00009700ff007a0c */ /* 0x000fe40003f25360 */
[C---:B------:R-:W-:Y:S01]  /*29c0*/  SEL R162, R168.reuse, R162, P0 ;  /* 0x000000a2a8a27207 */ /* 0x040fe20000000000 */
[-C--:B------:R-:W-:Y:S01]  /*29d0*/  FMUL.FTZ R168, R168, R180.reuse ;  /* 0x000000b4a8a87220 */ /* 0x080fe20000410000 */
[C---:B------:R-:W-:Y:S01]  /*29e0*/  SEL R163, R169.reuse, R163, P0 ;  /* 0x000000a3a9a37207 */ /* 0x040fe20000000000 */
[----:B------:R-:W-:Y:S02]  /*29f0*/  FMUL.FTZ R169, R169, R180 ;  /* 0x000000b4a9a97220 */ /* 0x000fe40000410000 */
[----:B------:R-:W-:Y:S02]  /*2a00*/  FFMA.FTZ R78, R168, R170, R78 ;  /* 0x000000aaa84e7223 */ /* 0x000fe4000001004e */
[----:B------:R-:W-:-:S02]  /*2a10*/  FFMA.FTZ R79, R169, R167, R79 ;  /* 0x000000a7a94f7223 */ /* 0x000fc4000001004f */
[----:B------:R-:W-:Y:S02]  /*2a20*/  FMUL.FTZ R167, R242, R168 ;  /* 0x000000a8f2a77220 */ /* 0x000fe40000410000 */
[----:B------:R-:W-:Y:S01]  /*2a30*/  FMUL.FTZ R169, R241, R169 ;  /* 0x000000a9f1a97220 */ /* 0x000fe20000410000 */
[----:B------:R-:W-:-:S04]  /*2a40*/  @P1 MOV R168, 0x20 ;  /* 0x0000002000a81802 */ /* 0x000fc80000000f00 */
[----:B------:R-:W-:Y:S01]  /*2a50*/  F2FP.BF16.PACK_AB R167, R169, R167 ;  /* 0x000000a7a9a7723e */ /* 0x000fe200000010ff */
[----:B------:R-:W-:-:S05]  /*2a60*/  @P1 IMAD.WIDE.U32 R168, R2, R168, c[0x0][0x258] ;  /* 0x0000960002a81625 */ /* 0x000fca00078e00a8 */
[----:B------:R-:W-:Y:S04]  /*2a70*/  @P1 STG.E.128 [R168.64], R156 ;  /* 0x0000009ca8001986 */ /* 0x000fe8000c101d04 */
[----:B------:R0:W-:Y:S02]  /*2a80*/  @P1 STG.E.128 [R168.64+0x10], R160 ;  /* 0x000010a0a8001986 */ /* 0x0001e4000c101d04 */
[C---:B0-----:R-:W-:Y:S01]  /*2a90*/  IMAD.WIDE.U32 R168, R2.reuse, R171, c[0x0][0x248] ;  /* 0x0000920002a87625 */ /* 0x041fe200078e00ab */
[----:B------:R-:W-:-:S04]  /*2aa0*/  IADD3 R2, R2, 0x20, RZ ;  /* 0x0000002002027810 */ /* 0x000fc80007ffe0ff */
[----:B------:R0:W-:Y:S03]  /*2ab0*/  STG.E.128 [R168.64], R164 ;  /* 0x000000a4a8007986 */ /* 0x0001e6000c101d04 */
.L_x_4312:
[----:B------:R-:W-:Y:S05]  /*2ac0*/  BSYNC B1 ;  /* 0x0000000000017941 */ /* 0x000fea0003800000 */
.L_x_4311:
[----:B------:R-:W-:Y:S01]  /*2ad0*/  BSSY B1, `(.L_x_4313) ;  /* 0x000005f000017945 */ /* 0x000fe20003800000 */
[----:B------:R-:W-:Y:S05]  /*2ae0*/  @!P3 BRA `(.L_x_4314) ;  /* 0x000005d00000b947 */ /* 0x000fea0003800000 */
[----:B0-----:R-:W-:-:S10]  /*2af0*/  HFMA2.MMA R164, -RZ, RZ, 0, 9.5367431640625e-07 ;  /* 0x00000010ffa47435 */ /* 0x001fd400000001ff */
        /* <DEDUP_REMOVED lines=12> */
[----:B------:R-:W-:Y:S01]  /*2bc0*/  FMUL.FTZ R251, R181, R251 ;  /* 0x000000fbb5fb7220 */ /* 0x000fe20000410000 */
[----:B------:R-:W-:Y:S01]  /*2bd0*/  ISETP.NE.AND.EX P6, PT, RZ, c[0x0][0x25c], PT, P6 ;  /* 0x00009700ff007a0c */ /* 0x000fe20003fc5360 */
[-CC-:B------:R-:W-:Y:S02]  /*2be0*/  FFMA.FTZ R168, R4, R209.reuse, R210.reuse ;  /* 0x000000d104a87223 */ /* 0x180fe400000100d2 */
[----:B------:R-:W-:Y:S02]  /*2bf0*/  FFMA.FTZ R252, R14, R209, R210 ;  /* 0x000000d10efc7223 */ /* 0x000fe400000100d2 */
[----:B------:R-:W-:Y:S02]  /*2c00*/  @P0 FADD.FTZ R169, R41, R169 ;  /* 0x000000a929a90221 */ /* 0x000fe40000010000 */
[----:B------:R-:W-:Y:S02]  /*2c10*/  @P0 FADD.FTZ R251, R42, R251 ;  /* 0x000000fb2afb0221 */ /* 0x000fe40000010000 */
[----:B------:R-:W-:Y:S01]  /*2c20*/  FADD.FTZ R168, R208, -R168 ;  /* 0x800000a8d0a87221 */ /* 0x000fe20000010000 */
[C---:B------:R-:W-:Y:S01]  /*2c30*/  SEL R157, R169.reuse, R157, P1 ;  /* 0x0000009da99d7207 */ /* 0x040fe20000800000 */
[----:B------:R-:W-:Y:S01]  /*2c40*/  FMUL.FTZ R169, R169, R180 ;  /* 0x000000b4a9a97220 */ /* 0x000fe20000410000 */
[----:B------:R-:W-:Y:S01]  /*2c50*/  SEL R158, R251, R158, P1 ;  /* 0x0000009efb9e7207 */ /* 0x000fe20000800000 */
[----:B------:R-:W-:-:S02]  /*2c60*/  FADD.FTZ R252, R201, -R252 ;  /* 0x800000fcc9fc7221 */ /* 0x000fc40000010000 */
[----:B------:R-:W-:Y:S02]  /*2c70*/  FMUL.FTZ R251, R251, R180 ;  /* 0x000000b4fbfb7220 */ /* 0x000fe40000410000 */
[C---:B------:R-:W-:Y:S02]  /*2c80*/  FMUL.FTZ R168, R181.reuse, R168 ;  /* 0x000000a8b5a87220 */ /* 0x040fe40000410000 */
[----:B------:R-:W-:Y:S02]  /*2c90*/  FMUL.FTZ R252, R181, R252 ;  /* 0x000000fcb5fc7220 */ /* 0x000fe40000410000 */
[-CC-:B------:R-:W-:Y:S02]  /*2ca0*/  FFMA.FTZ R211, R12, R209.reuse, R210.reuse ;  /* 0x000000d10cd37223 */ /* 0x180fe400000100d2 */
[-CC-:B------:R-:W-:Y:S02]  /*2cb0*/  FFMA.FTZ R212, R11, R209.reuse, R210.reuse ;  /* 0x000000d10bd47223 */ /* 0x180fe400000100d2 */
[----:B------:R-:W-:-:S02]  /*2cc0*/  FFMA.FTZ R250, R10, R209, R210 ;  /* 0x000000d10afa7223 */ /* 0x000fc400000100d2 */
[----:B------:R-:W-:Y:S02]  /*2cd0*/  @P0 FADD.FTZ R168, R40, R168 ;  /* 0x000000a828a80221 */ /* 0x000fe40000010000 */
[----:B------:R-:W-:Y:S02]  /*2ce0*/  @P0 FADD.FTZ R252, R43, R252 ;  /* 0x000000fc2bfc0221 */ /* 0x000fe40000010000 */
[----:B------:R-:W-:Y:S01]  /*2cf0*/  FADD.FTZ R211, R199, -R211 ;  /* 0x800000d3c7d37221 */ /* 0x000fe20000010000 */
[----:B------:R-:W-:Y:S01]  /*2d00*/  SEL R156, R168, R156, P1 ;  /* 0x0000009ca89c7207 */ /* 0x000fe20000800000 */
[----:B------:R-:W-:Y:S01]  /*2d10*/  FADD.FTZ R212, R198, -R212 ;  /* 0x800000d4c6d47221 */ /* 0x000fe20000010000 */
[----:B------:R-:W-:Y:S01]  /*2d20*/  SEL R159, R252, R159, P1 ;  /* 0x0000009ffc9f7207 */ /* 0x000fe20000800000 */
[----:B------:R-:W-:Y:S02]  /*2d30*/  FADD.FTZ R250, R197, -R250 ;  /* 0x800000fac5fa7221 */ /* 0x000fe40000010000 */
[----:B------:R-:W-:-:S02]  /*2d40*/  FMUL.FTZ R168, R168, R180 ;  /* 0x000000b4a8a87220 */ /* 0x000fc40000410000 */
[----:B------:R-:W-:Y:S02]  /*2d50*/  FMUL.FTZ R252, R252, R180 ;  /* 0x000000b4fcfc7220 */ /* 0x000fe40000410000 */
[C---:B------:R-:W-:Y:S02]  /*2d60*/  FMUL.FTZ R211, R181.reuse, R211 ;  /* 0x000000d3b5d37220 */ /* 0x040fe40000410000 */
[C---:B------:R-:W-:Y:S02]  /*2d70*/  FMUL.FTZ R212, R181.reuse, R212 ;  /* 0x000000d4b5d47220 */ /* 0x040fe40000410000 */
[----:B------:R-:W-:Y:S02]  /*2d80*/  FMUL.FTZ R250, R181, R250 ;  /* 0x000000fab5fa7220 */ /* 0x000fe40000410000 */
[----:B------:R-:W-:Y:S02]  /*2d90*/  @P0 FADD.FTZ R211, R37, R211 ;  /* 0x000000d325d30221 */ /* 0x000fe40000010000 */
[----:B------:R-:W-:-:S02]  /*2da0*/  @P0 FADD.FTZ R212, R38, R212 ;  /* 0x000000d426d40221 */ /* 0x000fc40000010000 */
[----:B------:R-:W-:Y:S01]  /*2db0*/  @P0 FADD.FTZ R250, R39, R250 ;  /* 0x000000fa27fa0221 */ /* 0x000fe20000010000 */
[C---:B------:R-:W-:Y:S01]  /*2dc0*/  SEL R161, R211.reuse, R161, P1 ;  /* 0x000000a1d3a17207 */ /* 0x040fe20000800000 */
[----:B------:R-:W-:Y:S01]  /*2dd0*/  FMUL.FTZ R211, R211, R180 ;  /* 0x000000b4d3d37220 */ /* 0x000fe20000410000 */
[C---:B------:R-:W-:Y:S01]  /*2de0*/  SEL R162, R212.reuse, R162, P1 ;  /* 0x000000a2d4a27207 */ /* 0x040fe20000800000 */
[-C--:B------:R-:W-:Y:S01]  /*2df0*/  FMUL.FTZ R212, R212, R180.reuse ;  /* 0x000000b4d4d47220 */ /* 0x080fe20000410000 */
[C---:B------:R-:W-:Y:S01]  /*2e00*/  SEL R163, R250.reuse, R163, P1 ;  /* 0x000000a3faa37207 */ /* 0x040fe20000800000 */
[----:B------:R-:W-:Y:S01]  /*2e10*/  FMUL.FTZ R250, R250, R180 ;  /* 0x000000b4fafa7220 */ /* 0x000fe20000410000 */
[--C-:B--2---:R-:W-:Y:S02]  /*2e20*/  PRMT R170, RZ, 0x5410, R164.reuse ;  /* 0x00005410ffaa7816 */ /* 0x104fe400000000a4 */
[----:B------:R-:W-:-:S03]  /*2e30*/  PRMT R164, RZ, 0x7610, R164 ;  /* 0x00007610ffa47816 */ /* 0x000fc600000000a4 */
[----:B------:R-:W-:Y:S02]  /*2e40*/  FFMA.FTZ R72, R168, R170, R72 ;  /* 0x000000aaa8487223 */ /* 0x000fe40000010048 */
[----:B------:R-:W-:Y:S01]  /*2e50*/  FFMA.FTZ R73, R169, R164, R73 ;  /* 0x000000a4a9497223 */ /* 0x000fe20000010049 */
[--C-:B------:R-:W-:Y:S01]  /*2e60*/  PRMT R164, RZ, 0x5410, R165.reuse ;  /* 0x00005410ffa47816 */ /* 0x100fe200000000a5 */
[----:B------:R-:W-:Y:S01]  /*2e70*/  FMUL.FTZ R168, R240, R168 ;  /* 0x000000a8f0a87220 */ /* 0x000fe20000410000 */
[----:B------:R-:W-:-:S03]  /*2e80*/  PRMT R165, RZ, 0x7610, R165 ;  /* 0x00007610ffa57816 */ /* 0x000fc600000000a5 */
[----:B------:R-:W-:Y:S02]  /*2e90*/  FFMA.FTZ R74, R251, R164, R74 ;  /* 0x000000a4fb4a7223 */ /* 0x000fe4000001004a */
[----:B------:R-:W-:Y:S02]  /*2ea0*/  FFMA.FTZ R164, R13, R209, R210 ;  /* 0x000000d10da47223 */ /* 0x000fe400000100d2 */
[----:B------:R-:W-:Y:S02]  /*2eb0*/  FFMA.FTZ R75, R252, R165, R75 ;  /* 0x000000a5fc4b7223 */ /* 0x000fe4000001004b */
[----:B------:R-:W-:Y:S02]  /*2ec0*/  FADD.FTZ R164, R200, -R164 ;  /* 0x800000a4c8a47221 */ /* 0x000fe40000010000 */
[----:B------:R-:W-:Y:S02]  /*2ed0*/  FMUL.FTZ R165, R239, R169 ;  /* 0x000000a9efa57220 */ /* 0x000fe40000410000 */
[----:B------:R-:W-:-:S02]  /*2ee0*/  FMUL.FTZ R164, R181, R164 ;  /* 0x000000a4b5a47220 */ /* 0x000fc40000410000 */
[----:B------:R-:W-:Y:S01]  /*2ef0*/  FMUL.FTZ R169, R238, R251 ;  /* 0x000000fbeea97220 */ /* 0x000fe20000410000 */
[----:B------:R-:W-:Y:S01]  /*2f00*/  F2FP.BF16.PACK_AB R168, R165, R168 ;  /* 0x000000a8a5a8723e */ /* 0x000fe200000010ff */
[----:B------:R-:W-:Y:S01]  /*2f10*/  @P0 FADD.FTZ R164, R36, R164 ;  /* 0x000000a424a40221 */ /* 0x000fe20000010000 */
[----:B------:R-:W-:Y:S01]  /*2f20*/  @P6 LEA R170, P0, R2, c[0x0][0x258], 0x5 ;  /* 0x0000960002aa6a11 */ /* 0x000fe200078028ff */
[----:B------:R-:W-:Y:S01]  /*2f30*/  FMUL.FTZ R252, R237, R252 ;  /* 0x000000fcedfc7220 */ /* 0x000fe20000410000 */
[----:B------:R-:W-:Y:S02]  /*2f40*/  PRMT R165, RZ, 0x5410, R166 ;  /* 0x00005410ffa57816 */ /* 0x000fe400000000a6 */
[C---:B------:R-:W-:Y:S01]  /*2f50*/  SEL R160, R164.reuse, R160, P1 ;  /* 0x000000a0a4a07207 */ /* 0x040fe20000800000 */
[----:B------:R-:W-:Y:S01]  /*2f60*/  FMUL.FTZ R164, R164, R180 ;  /* 0x000000b4a4a47220 */ /* 0x000fe20000410000 */
[----:B------:R-:W-:Y:S02]  /*2f70*/  @P6 LEA.HI.X R171, R2, c[0x0][0x25c], RZ, 0x5, P0 ;  /* 0x0000970002ab6a11 */ /* 0x000fe400000f2cff */
[----:B------:R-:W-:Y:S01]  /*2f80*/  F2FP.BF16.PACK_AB R169, R252, R169 ;  /* 0x000000a9fca9723e */ /* 0x000fe200000010ff */
[----:B------:R-:W-:Y:S01]  /*2f90*/  FFMA.FTZ R68, R164, R165, R68 ;  /* 0x000000a5a4447223 */ /* 0x000fe20000010044 */
[----:B------:R-:W-:Y:S01]  /*2fa0*/  PRMT R166, RZ, 0x7610, R166 ;  /* 0x00007610ffa67816 */ /* 0x000fe200000000a6 */
[----:B------:R-:W-:Y:S01]  /*2fb0*/  @P6 STG.E.128 [R170.64], R156 ;  /* 0x0000009caa006986 */ /* 0x000fe2000c101d04 */
[----:B------:R-:W-:-:S03]  /*2fc0*/  FMUL.FTZ R165, R235, R211 ;  /* 0x000000d3eba57220 */ /* 0x000fc60000410000 */
[----:B------:R0:W-:Y:S01]  /*2fd0*/  @P6 STG.E.128 [R170.64+0x10], R160 ;  /* 0x000010a0aa006986 */ /* 0x0001e2000c101d04 */
[----:B------:R-:W-:Y:S02]  /*2fe0*/  FFMA.FTZ R69, R211, R166, R69 ;  /* 0x000000a6d3457223 */ /* 0x000fe40000010045 */
[----:B0-----:R-:W-:Y:S02]  /*2ff0*/  FMUL.FTZ R170, R236, R164 ;  /* 0x000000a4ecaa7220 */ /* 0x001fe40000410000 */
[----:B------:R-:W-:Y:S02]  /*3000*/  FMUL.FTZ R171, R234, R212 ;  /* 0x000000d4eaab7220 */ /* 0x000fe40000410000 */
[----:B------:R-:W-:Y:S01]  /*3010*/  FMUL.FTZ R164, R233, R250 ;  /* 0x000000fae9a47220 */ /* 0x000fe20000410000 */
[----:B------:R-:W-:-:S04]  /*3020*/  F2FP.BF16.PACK_AB R170, R165, R170 ;  /* 0x000000aaa5aa723e */ /* 0x000fc800000010ff */
[----:B------:R-:W-:Y:S02]  /*3030*/  F2FP.BF16.PACK_AB R171, R164, R171 ;  /* 0x000000aba4ab723e */ /* 0x000fe400000010ff */
[----:B------:R-:W-:-:S04]  /*3040*/  LEA R164, P0, R2, c[0x0][0x248], 0x4 ;  /* 0x0000920002a47a11 */ /* 0x000fc800078020ff */
[C---:B------:R-:W-:Y:S02]  /*3050*/  LEA.HI.X R165, R2.reuse, c[0x0][0x24c], RZ, 0x4, P0 ;  /* 0x0000930002a57a11 */ /* 0x040fe400000f24ff */
[----:B------:R-:W-:-:S03]  /*3060*/  IADD3 R2, R2, 0x20, RZ ;  /* 0x0000002002027810 */ /* 0x000fc60007ffe0ff */
[----:B------:R0:W-:Y:S02]  /*3070*/  STG.E.128 [R164.64], R168 ;  /* 0x000000a8a4007986 */ /* 0x0001e4000c101d04 */
[--C-:B0-----:R-:W-:Y:S02]  /*3080*/  PRMT R164, RZ, 0x5410, R167.reuse ;  /* 0x00005410ffa47816 */ /* 0x101fe400000000a7 */
[----:B------:R-:W-:-:S03]  /*3090*/  PRMT R167, RZ, 0x7610, R167 ;  /* 0x00007610ffa77816 */ /* 0x000fc600000000a7 */
[----:B------:R-:W-:Y:S02]  /*30a0*/  FFMA.FTZ R70, R212, R164, R70 ;  /* 0x000000a4d4467223 */ /* 0x000fe40000010046 */
[----:B------:R-:W-:Y:S02]  /*30b0*/  FFMA.FTZ R71, R250, R167, R71 ;  /* 0x000000a7fa477223 */ /* 0x000fe40000010047 */
.L_x_4314:
[----:B------:R-:W-:Y:S05]  /*30c0*/  BSYNC B1 ;  /* 0x0000000000017941 */ /* 0x000fea0003800000 */
.L_x_4313:
[----:B------:R-:W-:Y:S01]  /*30d0*/  BSSY B1, `(.L_x_4315) ;  /* 0x000005f000017945 */ /* 0x000fe20003800000 */
[----:B------:R-:W-:Y:S05]  /*30e0*/  @!P4 BRA `(.L_x_4316) ;  /* 0x000005d00000c947 */ /* 0x000fea0003800000 */
[----:B0-----:R-:W-:-:S05]  /*30f0*/  MOV R164, 0x10 ;  /* 0x0000001000a47802 */ /* 0x001fca0000000f00 */
        /* <DEDUP_REMOVED lines=92> */
.L_x_4316:
[----:B------:R-:W-:Y:S05]  /*36c0*/  BSYNC B1 ;  /* 0x0000000000017941 */ /* 0x000fea0003800000 */
.L_x_4315:
        /* <DEDUP_REMOVED lines=25> */
[C---:B------:R-:W-:Y:S02]  /*3860*/  FMUL.FTZ R212, R181.reuse, R212 ;  /* 0x000000d4b5d47220 */ /* 0x040fe40000410000 */
[C---:B------:R-:W-:Y:S02]  /*3870*/  FMUL.FTZ R210, R181.reuse, R210 ;  /* 0x000000d2b5d27220 */ /* 0x040fe40000410000 */
        /* <DEDUP_REMOVED lines=17> */
[----:B------:R-:W-:Y:S01]  /*3990*/  FMUL.FTZ R168, R168, R180 ;  /* 0x000000b4a8a87220 */ /* 0x000fe20000410000 */
[----:B------:R-:W-:Y:S01]  /*39a0*/  SEL R162, R165, R162, P1 ;  /* 0x000000a2a5a27207 */ /* 0x000fe20000800000 */
[-C--:B------:R-:W-:Y:S01]  /*39b0*/  FMUL.FTZ R169, R169, R180.reuse ;  /* 0x000000b4a9a97220 */ /* 0x080fe20000410000 */
[----:B------:R-:W-:Y:S01]  /*39c0*/  SEL R163, R164, R163, P1 ;  /* 0x000000a3a4a37207 */ /* 0x000fe20000800000 */
[----:B------:R-:W-:-:S02]  /*39d0*/  FMUL.FTZ R211, R211, R180 ;  /* 0x000000b4d3d37220 */ /* 0x000fc40000410000 */
[-C--:B------:R-:W-:Y:S02]  /*39e0*/  FMUL.FTZ R212, R212, R180.reuse ;  /* 0x000000b4d4d47220 */ /* 0x080fe40000410000 */
[-C--:B------:R-:W-:Y:S02]  /*39f0*/  FMUL.FTZ R210, R210, R180.reuse ;  /* 0x000000b4d2d27220 */ /* 0x080fe40000410000 */
[-C--:B------:R-:W-:Y:S02]  /*3a00*/  FMUL.FTZ R209, R209, R180.reuse ;  /* 0x000000b4d1d17220 */ /* 0x080fe40000410000 */
[-C--:B------:R-:W-:Y:S02]  /*3a10*/  FMUL.FTZ R181, R165, R180.reuse ;  /* 0x000000b4a5b57220 */ /* 0x080fe40000410000 */
[----:B------:R-:W-:Y:S01]  /*3a20*/  FMUL.FTZ R180, R164, R180 ;  /* 0x000000b4a4b47220 */ /* 0x000fe20000410000 */
[----:B------:R-:W-:-:S10]  /*3a30*/  HFMA2.MMA R164, -RZ, RZ, 0, 9.5367431640625e-07 ;  /* 0x00000010ffa47435 */ /* 0x000fd400000001ff */
[----:B------:R-:W-:-:S06]  /*3a40*/  IMAD.WIDE.U32 R164, R2, R164, c[0x0][0x170] ;  /* 0x00005c0002a47625 */ /* 0x000fcc00078e00a4 */
[----:B------:R-:W2:Y:S01]  /*3a50*/  LDG.E.128 R164, [R164.64] ;  /* 0x00000004a4a47981 */ /* 0x000ea2000c1e1d00 */
[----:B------:R-:W-:-:S04]  /*3a60*/  ISETP.NE.U32.AND P0, PT, RZ, c[0x0][0x258], PT ;  /* 0x00009600ff007a0c */ /* 0x000fc80003f05070 */
[----:B------:R-:W-:Y:S02]  /*3a70*/  ISETP.NE.AND.EX P0, PT, RZ, c[0x0][0x25c], PT, P0 ;  /* 0x00009700ff007a0c */ /* 0x000fe40003f05300 */
[--C-:B--2---:R-:W-:Y:S02]  /*3a80*/  PRMT R170, RZ, 0x5410, R164.reuse ;  /* 0x00005410ffaa7816 */ /* 0x104fe400000000a4 */
[----:B------:R-:W-:-:S03]  /*3a90*/  PRMT R164, RZ, 0x7610, R164 ;  /* 0x00007610ffa47816 */ /* 0x000fc600000000a4 */
[----:B------:R-:W-:-:S06]  /*3aa0*/  FFMA.FTZ R56, R168, R170, R56 ;  /* 0x000000aaa8387223 */ /* 0x000fcc0000010038 */
[----:B------:R-:W-:Y:S01]  /*3ab0*/  @P0 LEA R170, P1, R2, c[0x0][0x258], 0x5 ;  /* 0x0000960002aa0a11 */ /* 0x000fe200078228ff */
[----:B------:R-:W-:Y:S01]  /*3ac0*/  FFMA.FTZ R57, R169, R164, R57 ;  /* 0x000000a4a9397223 */ /* 0x000fe20000010039 */
[--C-:B------:R-:W-:Y:S01]  /*3ad0*/  PRMT R164, RZ, 0x5410, R165.reuse ;  /* 0x00005410ffa47816 */ /* 0x100fe200000000a5 */
[----:B------:R-:W-:Y:S01]  /*3ae0*/  FMUL.FTZ R168, R224, R168 ;  /* 0x000000a8e0a87220 */ /* 0x000fe20000410000 */
[----:B------:R-:W-:Y:S02]  /*3af0*/  @P0 LEA.HI.X R171, R2, c[0x0][0x25c], RZ, 0x5, P1 ;  /* 0x0000970002ab0a11 */ /* 0x000fe400008f2cff */
[----:B------:R-:W-:Y:S01]  /*3b00*/  PRMT R165, RZ, 0x7610, R165 ;  /* 0x00007610ffa57816 */ /* 0x000fe200000000a5 */
[----:B------:R-:W-:Y:S02]  /*3b10*/  FFMA.FTZ R58, R211, R164, R58 ;  /* 0x000000a4d33a7223 */ /* 0x000fe4000001003a */
[----:B------:R-:W-:Y:S01]  /*3b20*/  FMUL.FTZ R164, R223, R169 ;  /* 0x000000a9dfa47220 */ /* 0x000fe20000410000 */
[----:B------:R-:W-:Y:S01]  /*3b30*/  @P0 STG.E.128 [R170.64], R156 ;  /* 0x0000009caa000986 */ /* 0x000fe2000c101d04 */
[----:B------:R-:W-:-:S02]  /*3b40*/  FFMA.FTZ R59, R212, R165, R59 ;  /* 0x000000a5d43b7223 */ /* 0x000fc4000001003b */
[----:B------:R-:W-:Y:S01]  /*3b50*/  FMUL.FTZ R165, R219, R209 ;  /* 0x000000d1dba57220 */ /* 0x000fe20000410000 */
[----:B------:R-:W-:Y:S01]  /*3b60*/  F2FP.BF16.PACK_AB R168, R164, R168 ;  /* 0x000000a8a4a8723e */ /* 0x000fe200000010ff */
[----:B------:R0:W-:Y:S01]  /*3b70*/  @P0 STG.E.128 [R170.64+0x10], R160 ;  /* 0x000010a0aa000986 */ /* 0x0001e2000c101d04 */
[--C-:B------:R-:W-:Y:S01]  /*3b80*/  PRMT R164, RZ, 0x5410, R166.reuse ;  /* 0x00005410ffa47816 */ /* 0x100fe200000000a6 */
[----:B------:R-:W-:Y:S01]  /*3b90*/  FMUL.FTZ R169, R222, R211 ;  /* 0x000000d3dea97220 */ /* 0x000fe20000410000 */
[----:B------:R-:W-:Y:S01]  /*3ba0*/  PRMT R166, RZ, 0x7610, R166 ;  /* 0x00007610ffa67816 */ /* 0x000fe200000000a6 */
[----:B------:R-:W-:Y:S02]  /*3bb0*/  FMUL.FTZ R212, R221, R212 ;  /* 0x000000d4ddd47220 */ /* 0x000fe40000410000 */
[----:B------:R-:W-:Y:S02]  /*3bc0*/  FFMA.FTZ R52, R210, R164, R52 ;  /* 0x000000a4d2347223 */ /* 0x000fe40000010034 */
[----:B------:R-:W-:Y:S01]  /*3bd0*/  FMUL.FTZ R164, R217, R180 ;  /* 0x000000b4d9a47220 */ /* 0x000fe20000410000 */
[----:B------:R-:W-:Y:S01]  /*3be0*/  F2FP.BF16.PACK_AB R169, R212, R169 ;  /* 0x000000a9d4a9723e */ /* 0x000fe200000010ff */
[----:B------:R-:W-:-:S02]  /*3bf0*/  FFMA.FTZ R53, R209, R166, R53 ;  /* 0x000000a6d1357223 */ /* 0x000fc40000010035 */
[----:B0-----:R-:W-:Y:S02]  /*3c00*/  FMUL.FTZ R171, R218, R181 ;  /* 0x000000b5daab7220 */ /* 0x001fe40000410000 */
[----:B------:R-:W-:-:S03]  /*3c10*/  FMUL.FTZ R170, R220, R210 ;  /* 0x000000d2dcaa7220 */ /* 0x000fc60000410000 */
[----:B------:R-:W-:Y:S02]  /*3c20*/  F2FP.BF16.PACK_AB R171, R164, R171 ;  /* 0x000000aba4ab723e */ /* 0x000fe400000010ff */
[C---:B------:R-:W-:Y:S02]  /*3c30*/  LEA R164, P0, R2.reuse, c[0x0][0x248], 0x4 ;  /* 0x0000920002a47a11 */ /* 0x040fe400078020ff */
[----:B------:R-:W-:Y:S02]  /*3c40*/  F2FP.BF16.PACK_AB R170, R165, R170 ;  /* 0x000000aaa5aa723e */ /* 0x000fe400000010ff */
[----:B------:R-:W-:Y:S02]  /*3c50*/  LEA.HI.X R165, R2, c[0x0][0x24c], RZ, 0x4, P0 ;  /* 0x0000930002a57a11 */ /* 0x000fe400000f24ff */
[--C-:B------:R-:W-:Y:S02]  /*3c60*/  PRMT R2, RZ, 0x5410, R167.reuse ;  /* 0x00005410ff027816 */ /* 0x100fe400000000a7 */
[----:B------:R-:W-:Y:S01]  /*3c70*/  PRMT R167, RZ, 0x7610, R167 ;  /* 0x00007610ffa77816 */ /* 0x000fe200000000a7 */
[----:B------:R0:W-:Y:S02]  /*3c80*/  STG.E.128 [R164.64], R168 ;  /* 0x000000a8a4007986 */ /* 0x0001e4000c101d04 */
[----:B------:R-:W-:-:S02]  /*3c90*/  FFMA.FTZ R54, R181, R2, R54 ;  /* 0x00000002b5367223 */ /* 0x000fc40000010036 */
[----:B------:R-:W-:Y:S02]  /*3ca0*/  FFMA.FTZ R55, R180, R167, R55 ;  /* 0x000000a7b4377223 */ /* 0x000fe40000010037 */
.L_x_4318:
[----:B------:R-:W-:Y:S05]  /*3cb0*/  BSYNC B1 ;  /* 0x0000000000017941 */ /* 0x000fea0003800000 */
.L_x_4317:
[----:B------:R-:W-:-:S04]  /*3cc0*/  MOV R2, c[0x0][0x160] ;  /* 0x0000580000027a02 */ /* 0x000fc80000000f00 */
[----:B------:R-:W-:-:S04]  /*3cd0*/  LEA R0, R2, R0, 0x2 ;  /* 0x0000000002007211 */ /* 0x000fc800078e10ff */
[----:B------:R-:W-:-:S13]  /*3ce0*/  ISETP.GE.AND P0, PT, R0, c[0x0][0x164], PT ;  /* 0x0000590000007a0c */ /* 0x000fda0003f06270 */
[----:B0----5:R-:W-:Y:S01]  /*3cf0*/  @P0 CALL.REL.NOINC `(.L_x_4300) ;  /* 0x0000001000000944 */ /* 0x021fe20003c00000 */
[----:B------:R-:W-:Y:S05]  /*3d00*/  BRA `(.L_x_4319) ;  /* 0xffffcea000007947 */ /* 0x000fea000383ffff */
.L_x_4300:
[----:B0-----:R-:W-:Y:S05]  /*3d10*/  BSYNC B0 ;  /* 0x0000000000007941 */ /* 0x001fea0003800000 */
.L_x_4299:
        /* <DEDUP_REMOVED lines=150> */
.L_x_4321:
[----:B------:R-:W-:Y:S05]  /*4680*/  BSYNC B0 ;  /* 0x0000000000007941 */ /* 0x000fea0003800000 */
.L_x_4320:
        /* <DEDUP_REMOVED lines=128> */
.L_x_4323:
[----:B0-----:R-:W-:Y:S05]  /*4e90*/  BSYNC B0 ;  /* 0x0000000000007941 */ /* 0x001fea0003800000 */
.L_x_4322:
        /* <DEDUP_REMOVED lines=18> */
.L_x_4325:
[----:B------:R-:W-:Y:S05]  /*4fc0*/  BSYNC B0 ;  /* 0x0000000000007941 */ /* 0x000fea0003800000 */
.L_x_4324:
        /* <DEDUP_REMOVED lines=18> */
.L_x_4327:
[----:B------:R-:W-:Y:S05]  /*50f0*/  BSYNC B0 ;  /* 0x0000000000007941 */ /* 0x000fea0003800000 */
.L_x_4326:
        /* <DEDUP_REMOVED lines=18> */
.L_x_4329:
[----:B------:R-:W-:Y:S05]  /*5220*/  BSYNC B0 ;  /* 0x0000000000007941 */ /* 0x000fea0003800000 */
.L_x_4328:
        /* <DEDUP_REMOVED lines=18> */
.L_x_4331:
[----:B------:R-:W-:Y:S05]  /*5350*/  BSYNC B0 ;  /* 0x0000000000007941 */ /* 0x000fea0003800000 */
.L_x_4330:
        /* <DEDUP_REMOVED lines=18> */
.L_x_4333:
[----:B------:R-:W-:Y:S05]  /*5480*/  BSYNC B0 ;  /* 0x0000000000007941 */ /* 0x000fea0003800000 */
.L_x_4332:
        /* <DEDUP_REMOVED lines=12> */
.L_x_4309:
[----:B------:R-:W-:Y:S01]  /*5550*/  HFMA2.MMA R166, -RZ, RZ, 0, 5.9604644775390625e-08 ;  /* 0x00000001ffa67435 */ /* 0x000fe200000001ff */
[----:B------:R-:W-:Y:S02]  /*5560*/  MOV R165, R211 ;  /* 0x000000d300a57202 */ /* 0x000fe40000000f00 */
[----:B------:R-:W-:Y:S02]  /*5570*/  MOV R169, 0x1f ;  /* 0x0000001f00a97802 */ /* 0x000fe40000000f00 */
[----:B------:R-:W-:-:S02]  /*5580*/  MOV R168, 0xffffffff ;  /* 0xffffffff00a87802 */ /* 0x000fc40000000f00 */
[----:B------:R-:W-:Y:S02]  /*5590*/  MOV R164, 0x55b0 ;  /* 0x000055b000a47802 */ /* 0x000fe40000000f00 */
[----:B-----5:R-:W-:Y:S05]  /*55a0*/  CALL.REL.NOINC `($__internal_64_$__cuda_sm70_shflsync_bfly_p) ;  /* 0x0000046000007944 */ /* 0x020fea0003c00000 */
[----:B-1----:R-:W-:Y:S01]  /*55b0*/  MOV R167, R166 ;  /* 0x000000a600a77202 */ /* 0x002fe20000000f00 */
[----:B------:R-:W-:Y:S05]  /*55c0*/  BRA `(.L_x_4334) ;  /* 0xffffcda000007947 */ /* 0x000fea000383ffff */
.L_x_4310:
[----:B------:R-:W-:Y:S01]  /*55d0*/  HFMA2.MMA R166, -RZ, RZ, 0, 5.9604644775390625e-08 ;  /* 0x00000001ffa67435 */ /* 0x000fe200000001ff */
[----:B------:R-:W-:Y:S02]  /*55e0*/  MOV R165, R210 ;  /* 0x000000d200a57202 */ /* 0x000fe40000000f00 */
[----:B------:R-:W-:Y:S02]  /*55f0*/  MOV R169, 0x1f ;  /* 0x0000001f00a97802 */ /* 0x000fe40000000f00 */
[----:B------:R-:W-:Y:S02]  /*5600*/  MOV R168, 0xffffffff ;  /* 0xffffffff00a87802 */ /* 0x000fe40000000f00 */
[----:B------:R-:W-:Y:S02]  /*5610*/  MOV R164, 0x5630 ;  /* 0x0000563000a47802 */ /* 0x000fe40000000f00 */
[----:B01---5:R-:W-:Y:S05]  /*5620*/  CALL.REL.NOINC `($__internal_64_$__cuda_sm70_shflsync_bfly_p) ;  /* 0x000003e000007944 */ /* 0x023fea0003c00000 */
[----:B------:R-:W-:Y:S01]  /*5630*/  FADD.FTZ R211, R167, R211 ;  /* 0x000000d3a7d37221 */ /* 0x000fe20000010000 */
[----:B------:R-:W-:Y:S01]  /*5640*/  MOV R169, 0x1f ;  /* 0x0000001f00a97802 */ /* 0x000fe20000000f00 */
[----:B-1----:R-:W-:Y:S01]  /*5650*/  FADD.FTZ R210, R210, R166 ;  /* 0x000000a6d2d27221 */ /* 0x002fe20000010000 */
[----:B------:R-:W-:Y:S01]  /*5660*/  HFMA2.MMA R166, -RZ, RZ, 0, 1.1920928955078125e-07 ;  /* 0x00000002ffa67435 */ /* 0x000fe200000001ff */
[----:B------:R-:W-:-:S02]  /*5670*/  MOV R168, 0xffffffff ;  /* 0xffffffff00a87802 */ /* 0x000fc40000000f00 */
[----:B------:R-:W-:Y:S02]  /*5680*/  MOV R165, R211 ;  /* 0x000000d300a57202 */ /* 0x000fe40000000f00 */
[----:B------:R-:W-:Y:S02]  /*5690*/  MOV R164, 0x56b0 ;  /* 0x000056b000a47802 */ /* 0x000fe40000000f00 */
[----:B------:R-:W-:Y:S05]  /*56a0*/  CALL.REL.NOINC `($__internal_64_$__cuda_sm70_shflsync_bfly_p) ;  /* 0x0000036000007944 */ /* 0x000fea0003c00000 */
[----:B-1----:R-:W-:Y:S01]  /*56b0*/  MOV R167, R166 ;  /* 0x000000a600a77202 */ /* 0x002fe20000000f00 */
[----:B------:R-:W-:Y:S01]  /*56c0*/  HFMA2.MMA R166, -RZ, RZ, 0, 1.1920928955078125e-07 ;  /* 0x00000002ffa67435 */ /* 0x000fe200000001ff */
[----:B------:R-:W-:Y:S02]  /*56d0*/  MOV R165, R210 ;  /* 0x000000d200a57202 */ /* 0x000fe40000000f00 */
[----:B------:R-:W-:Y:S02]  /*56e0*/  MOV R169, 0x1f ;  /* 0x0000001f00a97802 */ /* 0x000fe40000000f00 */
[----:B------:R-:W-:Y:S02]  /*56f0*/  MOV R168, 0xffffffff ;  /* 0xffffffff00a87802 */ /* 0x000fe40000000f00 */
[----:B------:R-:W-:-:S02]  /*5700*/  MOV R164, 0x5720 ;  /* 0x0000572000a47802 */ /* 0x000fc40000000f00 */
[----:B------:R-:W-:Y:S05]  /*5710*/  CALL.REL.NOINC `($__internal_64_$__cuda_sm70_shflsync_bfly_p) ;  /* 0x000002f000007944 */ /* 0x000fea0003c00000 */
[----:B------:R-:W-:Y:S01]  /*5720*/  FADD.FTZ R211, R167, R211 ;  /* 0x000000d3a7d37221 */ /* 0x000fe20000010000 */
[----:B------:R-:W-:Y:S01]  /*5730*/  MOV R169, 0x1f ;  /* 0x0000001f00a97802 */ /* 0x000fe20000000f00 */
[----:B-1----:R-:W-:Y:S01]  /*5740*/  FADD.FTZ R210, R210, R166 ;  /* 0x000000a6d2d27221 */ /* 0x002fe20000010000 */
[----:B------:R-:W-:Y:S01]  /*5750*/  HFMA2.MMA R166, -RZ, RZ, 0, 2.384185791015625e-07 ;  /* 0x00000004ffa67435 */ /* 0x000fe200000001ff */
[----:B------:R-:W-:-:S02]  /*5760*/  MOV R168, 0xffffffff ;  /* 0xffffffff00a87802 */ /* 0x000fc40000000f00 */
[----:B------:R-:W-:Y:S02]  /*5770*/  MOV R165, R211 ;  /* 0x000000d300a57202 */ /* 0x000fe40000000f00 */
[----:B------:R-:W-:Y:S02]  /*5780*/  MOV R164, 0x57a0 ;  /* 0x000057a000a47802 */ /* 0x000fe40000000f00 */
[----:B------:R-:W-:Y:S05]  /*5790*/  CALL.REL.NOINC `($__internal_64_$__cuda_sm70_shflsync_bfly_p) ;  /* 0x0000027000007944 */ /* 0x000fea0003c00000 */
[----:B-1----:R-:W-:Y:S01]  /*57a0*/  MOV R167, R166 ;  /* 0x000000a600a77202 */ /* 0x002fe20000000f00 */
[----:B------:R-:W-:Y:S01]  /*57b0*/  HFMA2.MMA R166, -RZ, RZ, 0, 2.384185791015625e-07 ;  /* 0x00000004ffa67435 */ /* 0x000fe200000001ff */
        /* <DEDUP_REMOVED lines=8> */
[----:B------:R-:W-:Y:S01]  /*5840*/  HFMA2.MMA R166, -RZ, RZ, 0, 4.76837158203125e-07 ;  /* 0x00000008ffa67435 */ /* 0x000fe200000001ff */
[----:B------:R-:W-:-:S02]  /*5850*/  MOV R168, 0xffffffff ;  /* 0xffffffff00a87802 */ /* 0x000fc40000000f00 */
[----:B------:R-:W-:Y:S02]  /*5860*/  MOV R165, R211 ;  /* 0x000000d300a57202 */ /* 0x000fe40000000f00 */
[----:B------:R-:W-:Y:S02]  /*5870*/  MOV R164, 0x5890 ;  /* 0x0000589000a47802 */ /* 0x000fe40000000f00 */
[----:B------:R-:W-:Y:S05]  /*5880*/  CALL.REL.NOINC `($__internal_64_$__cuda_sm70_shflsync_bfly_p) ;  /* 0x0000018000007944 */ /* 0x000fea0003c00000 */
[----:B-1----:R-:W-:Y:S01]  /*5890*/  MOV R167, R166 ;  /* 0x000000a600a77202 */ /* 0x002fe20000000f00 */
[----:B------:R-:W-:Y:S01]  /*58a0*/  HFMA2.MMA R166, -RZ, RZ, 0, 4.76837158203125e-07 ;  /* 0x00000008ffa67435 */ /* 0x000fe200000001ff */
        /* <DEDUP_REMOVED lines=8> */
[----:B------:R-:W-:Y:S01]  /*5930*/  HFMA2.MMA R166, -RZ, RZ, 0, 9.5367431640625e-07 ;  /* 0x00000010ffa67435 */ /* 0x000fe200000001ff */
[----:B------:R-:W-:-:S02]  /*5940*/  MOV R168, 0xffffffff ;  /* 0xffffffff00a87802 */ /* 0x000fc40000000f00 */
[----:B------:R-:W-:Y:S02]  /*5950*/  MOV R165, R211 ;  /* 0x000000d300a57202 */ /* 0x000fe40000000f00 */
[----:B------:R-:W-:Y:S02]  /*5960*/  MOV R164, 0x5980 ;  /* 0x0000598000a47802 */ /* 0x000fe40000000f00 */
[----:B------:R-:W-:Y:S05]  /*5970*/  CALL.REL.NOINC `($__internal_64_$__cuda_sm70_shflsync_bfly_p) ;  /* 0x0000009000007944 */ /* 0x000fea0003c00000 */
[----:B-1----:R-:W-:Y:S01]  /*5980*/  MOV R167, R166 ;  /* 0x000000a600a77202 */ /* 0x002fe20000000f00 */
[----:B------:R-:W-:Y:S01]  /*5990*/  HFMA2.MMA R166, -RZ, RZ, 0, 9.5367431640625e-07 ;  /* 0x00000010ffa67435 */ /* 0x000fe200000001ff */
[----:B------:R-:W-:Y:S02]  /*59a0*/  MOV R165, R210 ;  /* 0x000000d200a57202 */ /* 0x000fe40000000f00 */
[----:B------:R-:W-:Y:S02]  /*59b0*/  MOV R169, 0x1f ;  /* 0x0000001f00a97802 */ /* 0x000fe40000000f00 */
[----:B------:R-:W-:Y:S02]  /*59c0*/  MOV R168, 0xffffffff ;  /* 0xffffffff00a87802 */ /* 0x000fe40000000f00 */
[----:B------:R-:W-:-:S02]  /*59d0*/  MOV R164, 0x59f0 ;  /* 0x000059f000a47802 */ /* 0x000fc40000000f00 */
[----:B------:R-:W-:Y:S05]  /*59e0*/  CALL.REL.NOINC `($__internal_64_$__cuda_sm70_shflsync_bfly_p) ;  /* 0x0000002000007944 */ /* 0x000fea0003c00000 */
[----:B-1----:R-:W-:Y:S01]  /*59f0*/  MOV R164, R166 ;  /* 0x000000a600a47202 */ /* 0x002fe20000000f00 */
[----:B------:R-:W-:Y:S05]  /*5a00*/  BRA `(.L_x_4335) ;  /* 0xffffca8000007947 */ /* 0x000fea000383ffff */
        .weak           $__internal_64_$__cuda_sm70_shflsync_bfly_p
        .type           $__internal_64_$__cuda_sm70_shflsync_bfly_p,@function
        .size           $__internal_64_$__cuda_sm70_shflsync_bfly_p,(.L_x_12366 - $__internal_64_$__cuda_sm70_shflsync_bfly_p)
$__internal_64_$__cuda_sm70_shflsync_bfly_p:
[----:B------:R-:W-:Y:S04]  /*5a10*/  WARPSYNC R168 ;  /* 0x000000a800007348 */ /* 0x000fe80003800000 */
[----:B------:R0:W1:Y:S02]  /*5a20*/  SHFL.BFLY PT, R166, R165, R166, R169 ;  /* 0x0c0000a6a5a67389 */ /* 0x00006400000e00a9 */
[----:B0-----:R-:W-:-:S06]  /*5a30*/  HFMA2.MMA R165, -RZ, RZ, 0, 0 ;  /* 0x00000000ffa57435 */ /* 0x001fcc00000001ff */
[----:B------:R-:W-:Y:S05]  /*5a40*/  RET.REL.NODEC R164 `(_ZN10layer_norm13ln_bwd_kernelINS_13Kernel_traitsI13__nv_bfloat16S2_fS2_fjLj1024ELj1ELj4ELj1ELj16ENS_18Kernel_traits_baseILj1024ES2_S2_fS2_fjLj128EEEEELb0ELb1ELb0ELb0EEEvNS_9BwdParamsE) ;  /* 0xffffa5b0a4007950 */ /* 0x000fea0003c3ffff */
.L_x_4336:
        /* <DEDUP_REMOVED lines=11> */
.L_x_12366:


//--------------------- .text._ZN10layer_norm13ln_bwd_kernelINS_13Kernel_traitsI13__nv_bfloat16S2_fS2_fjLj1024ELj1ELj4ELj1ELj16ENS_18Kernel_traits_baseILj1024ES2_S2_fS2_fjLj128EEEEELb0ELb1ELb0ELb1EEEvNS_9BwdParamsE --------------------------
	.section	.text._ZN10layer_norm13ln_bwd_kernelINS_13Kernel_traitsI13__nv_bfloat16S2_fS2_fjLj1024ELj1ELj4ELj1ELj16ENS_18Kernel_traits_baseILj1024ES2_S2_fS2_fjLj128EEEEELb0ELb1ELb0ELb1EEEvNS_9BwdParamsE,"ax",@progbits
	.sectioninfo	@"SHI_REGISTERS=255"
	.align	128
        .global         _ZN10layer_norm13ln_bwd_kernelINS_13Kernel_traitsI13__nv_bfloat16S2_fS2_fjLj1024ELj1ELj4ELj1ELj16ENS_18Kernel_traits_baseILj1024ES2_S2_fS2_fjLj128EEEEELb0ELb1ELb0ELb1EEEvNS_9BwdParamsE
        .type           _ZN10layer_norm13ln_bwd_kernelINS_13Kernel_traitsI13__nv_bfloat16S2_fS2_fjLj1024ELj1ELj4ELj1ELj16ENS_18Kernel_traits_baseILj1024ES2_S2_fS2_fjLj128EEEEELb0ELb1ELb0ELb1EEEvNS_9BwdParamsE,@function
        .size           _ZN10layer_norm13ln_bwd_kernelINS_13Kernel_traitsI13__nv_bfloat16S2_fS2_fjLj1024ELj1ELj4ELj1ELj16ENS_18Kernel_traits_baseILj1024ES2_S2_fS2_fjLj128EEEEELb0ELb1ELb0ELb1EEEvNS_9BwdParamsE,(.L_x_12367 - _ZN10layer_norm13ln_bwd_kernelINS_13Kernel_traitsI13__nv_bfloat16S2_fS2_fjLj1024ELj1ELj4ELj1ELj16ENS_18Kernel_traits_baseILj1024ES2_S2_fS2_fjLj128EEEEELb0ELb1ELb0ELb1EEEvNS_9BwdParamsE)
        .other          _ZN10layer_norm13ln_bwd_kernelINS_13Kernel_traitsI13__nv_bfloat16S2_fS2_fjLj1024ELj1ELj4ELj1ELj16ENS_18Kernel_traits_baseILj1024ES2_S2_fS2_fjLj128EEEEELb0ELb1ELb0ELb1EEEvNS_9BwdParamsE,@"STO_CUDA_ENTRY STV_DEFAULT"
_ZN10layer_norm13ln_bwd_kernelINS_13Kernel_traitsI13__nv_bfloat16S2_fS2_fjLj1024ELj1ELj4ELj1ELj16ENS_18Kernel_traits_baseILj1024ES2_S2_fS2_fjLj128EEEEELb0ELb1ELb0ELb1EEEvNS_9BwdParamsE:
.text._ZN10layer_norm13ln_bwd_kernelINS_13Kernel_traitsI13__nv_bfloat16S2_fS2_fjLj1024ELj1ELj4ELj1ELj16ENS_18Kernel_traits_baseILj1024ES2_S2_fS2_fjLj128EEEEELb0ELb1ELb0ELb1EEEvNS_9BwdParamsE:
        /* <DEDUP_REMOVED lines=59> */
.L_x_4338:
[----:B------:R-:W-:-:S04]  /*03b0*/  SHF.L.U32 R0, R0, 0x4, RZ ;  /* 0x0000000400007819 */ /* 0x000fc800000006ff */
[----:B------:R-:W-:-:S04]  /*03c0*/  LOP3.LUT R0, R0, 0x1f0, RZ, 0xc0, !PT ;  /* 0x000001f000007812 */ /* 0x000fc800078ec0ff */
[----:B------:R-:W-:-:S04]  /*03d0*/  IADD3 R2, P0, R0, c[0x0][0x1b0], RZ ;  /* 0x00006c0000027a10 */ /* 0x000fc80007f1e0ff */
[----:B------:R-:W-:-:S05]  /*03e0*/  IADD3.X R3, RZ, c[0x0][0x1b4], RZ, P0, !PT ;  /* 0x00006d00ff037a10 */ /* 0x000fca00007fe4ff */
[----:B------:R-:W2:Y:S04]  /*03f0*/  LDG.E.128 R12, [R2.64] ;  /* 0x00000004020c7981 */ /* 0x000ea8000c1e1d00 */
[----:B------:R2:W3:Y:S04]  /*0400*/  LDG.E.128 R20, [R2.64+0x200] ;  /* 0x0002000402147981 */ /* 0x0004e8000c1e1d00 */
[----:B------:R2:W4:Y:S01]  /*0410*/  LDG.E.128 R28, [R2.64+0x400] ;  /* 0x00040004021c7981 */ /* 0x000522000c1e1d00 */
[----:B------:R-:W-:-:S03]  /*0420*/  IADD3 R8, P0, R0, c[0x0][0x1c8], RZ ;  /* 0x0000720000087a10 */ /* 0x000fc60007f1e0ff */
[----:B------:R2:W5:Y:S01]  /*0430*/  LDG.E.128 R32, [R2.64+0x600] ;  /* 0x0006000402207981 */ /* 0x000562000c1e1d00 */
[----:B------:R-:W-:-:S05]  /*0440*/  IADD3.X R9, RZ, c[0x0][0x1cc], RZ, P0, !PT ;  /* 0x00007300ff097a10 */ /* 0x000fca00007fe4ff */
[----:B------:R0:W3:Y:S04]  /*0450*/  LDG.E.128 R16, [R8.64] ;  /* 0x0000000408107981 */ /* 0x0000e8000c1e1d00 */
[----:B------:R0:W4:Y:S04]  /*0460*/  LDG.E.128 R24, [R8.64+0x200] ;  /* 0x0002000408187981 */ /* 0x000128000c1e1d00 */
[----:B------:R0:W4:Y:S04]  /*0470*/  LDG.E.128 R4, [R8.64+0x400] ;  /* 0x0004000408047981 */ /* 0x000128000c1e1d00 */
[----:B------:R0:W4:Y:S01]  /*0480*/  LDG.E.128 R44, [R8.64+0x600] ;  /* 0x00060004082c7981 */ /* 0x000122000c1e1d00 */
[----:B------:R-:W-:Y:S01]  /*0490*/  HFMA2.MMA R195, -RZ, RZ, 0, 0 ;  /* 0x00000000ffc37435 */ /* 0x000fe200000001ff */
[----:B------:R-:W-:Y:S01]  /*04a0*/  BSSY B1, `(.L_x_4340) ;  /* 0x000036d000017945 */ /* 0x000fe20003800000 */
[----:B------:R-:W-:Y:S01]  /*04b0*/  HFMA2.MMA R188, -RZ, RZ, 0, 0 ;  /* 0x00000000ffbc7435 */ /* 0x000fe200000001ff */
        /* <DEDUP_REMOVED lines=32> */
[----:B--2---:R-:W-:-:S02]  /*06c0*/  PRMT R2, RZ, 0x5410, R12 ;  /* 0x00005410ff027816 */ /* 0x004fc4000000000c */
[----:B------:R-:W-:Y:S02]  /*06d0*/  PRMT R0, RZ, 0x7610, R12 ;  /* 0x00007610ff007816 */ /* 0x000fe4000000000c */
[--C-:B------:R-:W-:Y:S01]  /*06e0*/  PRMT R3, RZ, 0x5410, R13.reuse ;  /* 0x00005410ff037816 */ /* 0x100fe2000000000d */
[----:B------:R0:W-:Y:S04]  /*06f0*/  STL [R1+0x88], R2 ;  /* 0x0000880201007387 */ /* 0x0001e80000100800 */
[----:B------:R1:W-:Y:S04]  /*0700*/  STL [R1+0x84], R0 ;  /* 0x0000840001007387 */ /* 0x0003e80000100800 */
[----:B------:R2:W-:Y:S01]  /*0710*/  STL [R1+0x80], R3 ;  /* 0x0000800301007387 */ /* 0x0005e20000100800 */
[----:B0-----:R-:W-:-:S02]  /*0720*/  PRMT R2, RZ, 0x7610, R13 ;  /* 0x00007610ff027816 */ /* 0x001fc4000000000d */
[----:B------:R-:W-:Y:S01]  /*0730*/  CS2R R12, SRZ ;  /* 0x00000000000c7805 */ /* 0x000fe2000001ff00 */
[----:B---3--:R-:W-:Y:S02]  /*0740*/  PRMT R252, RZ, 0x7610, R17 ;  /* 0x00007610fffc7816 */ /* 0x008fe40000000011 */
[----:B-1----:R-:W-:Y:S01]  /*0750*/  PRMT R0, RZ, 0x5410, R14 ;  /* 0x00005410ff007816 */ /* 0x002fe2000000000e */
        /* <DEDUP_REMOVED lines=8> */
[--C-:B0-----:R-:W-:Y:S01]  /*07e0*/  PRMT R2, RZ, 0x5410, R15.reuse ;  /* 0x00005410ff027816 */ /* 0x101fe2000000000f */
[----:B------:R-:W-:Y:S01]  /*07f0*/  CS2R R18, SRZ ;  /* 0x0000000000127805 */ /* 0x000fe2000001ff00 */
[--C-:B----4-:R-:W-:Y:S02]  /*0800*/  PRMT R247, RZ, 0x5410, R24.reuse ;  /* 0x00005410fff77816 */ /* 0x110fe40000000018 */
[----:B-1----:R-:W-:Y:S01]  /*0810*/  PRMT R0, RZ, 0x7610, R15 ;  /* 0x00007610ff007816 */ /* 0x002fe2000000000f */
[----:B------:R0:W-:Y:S01]  /*0820*/  STL [R1+0x70], R2 ;  /* 0x0000700201007387 */ /* 0x0001e20000100800 */
[----:B------:R-:W-:Y:S01]  /*0830*/  PRMT R246, RZ, 0x7610, R24 ;  /* 0x00007610fff67816 */ /* 0x000fe20000000018 */
[----:B------:R-:W-:Y:S01]  /*0840*/  CS2R R14, SRZ ;  /* 0x00000000000e7805 */ /* 0x000fe2000001ff00 */
[----:B--2---:R-:W-:Y:S01]  /*0850*/  PRMT R3, RZ, 0x5410, R20 ;  /* 0x00005410ff037816 */ /* 0x004fe20000000014 */
[----:B------:R1:W-:Y:S01]  /*0860*/  STL [R1+0x6c], R0 ;  /* 0x00006c0001007387 */ /* 0x0003e20000100800 */
[----:B------:R-:W-:-:S02]  /*0870*/  PRMT R245, RZ, 0x5410, R25 ;  /* 0x00005410fff57816 */ /* 0x000fc40000000019 */
[----:B------:R-:W-:Y:S01]  /*0880*/  PRMT R244, RZ, 0x7610, R25 ;  /* 0x00007610fff47816 */ /* 0x000fe20000000019 */
[----:B------:R2:W-:Y:S01]  /*0890*/  STL [R1+0x68], R3 ;  /* 0x0000680301007387 */ /* 0x0005e20000100800 */
[----:B------:R-:W-:Y:S01]  /*08a0*/  PRMT R243, RZ, 0x5410, R26 ;  /* 0x00005410fff37816 */ /* 0x000fe2000000001a */
[----:B------:R-:W-:Y:S01]  /*08b0*/  CS2R R24, SRZ ;  /* 0x0000000000187805 */ /* 0x000fe2000001ff00 */
[----:B0-----:R-:W-:Y:S02]  /*08c0*/  PRMT R2, RZ, 0x7610, R20 ;  /* 0x00007610ff027816 */ /* 0x001fe40000000014 */
[----:B------:R-:W-:Y:S02]  /*08d0*/  PRMT R242, RZ, 0x7610, R26 ;  /* 0x00007610fff27816 */ /* 0x000fe4000000001a */
[----:B-1----:R-:W-:Y:S01]  /*08e0*/  PRMT R0, RZ, 0x5410, R21 ;  /* 0x00005410ff007816 */ /* 0x002fe20000000015 */
[----:B------:R0:W-:Y:S01]  /*08f0*/  STL [R1+0x64], R2 ;  /* 0x0000640201007387 */ /* 0x0001e20000100800 */
[----:B------:R-:W-:-:S02]  /*0900*/  PRMT R241, RZ, 0x5410, R27 ;  /* 0x00005410fff17816 */ /* 0x000fc4000000001b */
[----:B--2---:R-:W-:Y:S01]  /*0910*/  PRMT R3, RZ, 0x7610, R21 ;  /* 0x00007610ff037816 */ /* 0x004fe20000000015 */
[----:B------:R1:W-:Y:S01]  /*0920*/  STL [R1+0x60], R0 ;  /* 0x0000600001007387 */ /* 0x0003e20000100800 */
[----:B------:R-:W-:Y:S01]  /*0930*/  PRMT R240, RZ, 0x7610, R27 ;  /* 0x00007610fff07816 */ /* 0x000fe2000000001b */
[----:B------:R-:W-:Y:S01]  /*0940*/  CS2R R20, SRZ ;  /* 0x0000000000147805 */ /* 0x000fe2000001ff00 */
[--C-:B------:R-:W-:Y:S01]  /*0950*/  PRMT R239, RZ, 0x5410, R4.reuse ;  /* 0x00005410ffef7816 */ /* 0x100fe20000000004 */
[----:B------:R2:W-:Y:S01]  /*0960*/  STL [R1+0x5c], R3 ;  /* 0x00005c0301007387 */ /* 0x0005e20000100800 */
[----:B------:R-:W-:Y:S01]  /*0970*/  PRMT R238, RZ, 0x7610, R4 ;  /* 0x00007610ffee7816 */ /* 0x000fe20000000004 */
[----:B------:R-:W-:Y:S01]  /*0980*/  CS2R R26, SRZ ;  /* 0x00000000001a7805 */ /* 0x000fe2000001ff00 */
[----:B0-----:R-:W-:Y:S02]  /*0990*/  PRMT R2, RZ, 0x5410, R22 ;  /* 0x00005410ff027816 */ /* 0x001fe40000000016 */
[----:B------:R-:W-:-:S02]  /*09a0*/  PRMT R237, RZ, 0x5410, R5 ;  /* 0x00005410ffed7816 */ /* 0x000fc40000000005 */
[----:B-1----:R-:W-:Y:S01]  /*09b0*/  PRMT R0, RZ, 0x7610, R22 ;  /* 0x00007610ff007816 */ /* 0x002fe20000000016 */
[----:B------:R0:W-:Y:S01]  /*09c0*/  STL [R1+0x58], R2 ;  /* 0x0000580201007387 */ /* 0x0001e20000100800 */
[----:B------:R-:W-:Y:S02]  /*09d0*/  PRMT R232, RZ, 0x7610, R5 ;  /* 0x00007610ffe87816 */ /* 0x000fe40000000005 */
[----:B--2---:R-:W-:Y:S01]  /*09e0*/  PRMT R3, RZ, 0x5410, R23 ;  /* 0x00005410ff037816 */ /* 0x004fe20000000017 */
[----:B------:R1:W-:Y:S01]  /*09f0*/  STL [R1+0x54], R0 ;  /* 0x0000540001007387 */ /* 0x0003e20000100800 */
[--C-:B------:R-:W-:Y:S01]  /*0a00*/  PRMT R231, RZ, 0x5410, R6.reuse ;  /* 0x00005410ffe77816 */ /* 0x100fe20000000006 */
[----:B------:R-:W-:Y:S01]  /*0a10*/  CS2R R4, SRZ ;  /* 0x0000000000047805 */ /* 0x000fe2000001ff00 */
[----:B------:R-:W-:Y:S01]  /*0a20*/  PRMT R230, RZ, 0x7610, R6 ;  /* 0x00007610ffe67816 */ /* 0x000fe20000000006 */
[----:B------:R2:W-:Y:S01]  /*0a30*/  STL [R1+0x50], R3 ;  /* 0x0000500301007387 */ /* 0x0005e20000100800 */
[----:B------:R-:W-:-:S02]  /*0a40*/  PRMT R229, RZ, 0x5410, R7 ;  /* 0x00005410ffe57816 */ /* 0x000fc40000000007 */
[----:B0-----:R-:W-:Y:S02]  /*0a50*/  PRMT R2, RZ, 0x7610, R23 ;  /* 0x00007610ff027816 */ /* 0x001fe40000000017 */
[----:B------:R-:W-:Y:S01]  /*0a60*/  PRMT R205, RZ, 0x7610, R7 ;  /* 0x00007610ffcd7816 */ /* 0x000fe20000000007 */
[----:B------:R-:W-:Y:S01]  /*0a70*/  CS2R R22, SRZ ;  /* 0x0000000000167805 */ /* 0x000fe2000001ff00 */
[--C-:B-1----:R-:W-:Y:S01]  /*0a80*/  PRMT R0, RZ, 0x5410, R28.reuse ;  /* 0x00005410ff007816 */ /* 0x102fe2000000001c */
[----:B------:R0:W-:Y:S01]  /*0a90*/  STL [R1+0x4c], R2 ;  /* 0x00004c0201007387 */ /* 0x0001e20000100800 */
[----:B------:R-:W-:Y:S01]  /*0aa0*/  CS2R R6, SRZ ;  /* 0x0000000000067805 */ /* 0x000fe2000001ff00 */
[----:B--2---:R-:W-:Y:S02]  /*0ab0*/  PRMT R3, RZ, 0x7610, R28 ;  /* 0x00007610ff037816 */ /* 0x004fe4000000001c */
        /* <DEDUP_REMOVED lines=9> */
[----:B------:R-:W-:Y:S01]  /*0b50*/  CS2R R28, SRZ ;  /* 0x00000000001c7805 */ /* 0x000fe2000001ff00 */
[----:B--2---:R-:W-:-:S02]  /*0b60*/  PRMT R3, RZ, 0x5410, R30 ;  /* 0x00005410ff037816 */ /* 0x004fc4000000001e */
[----:B------:R1:W-:Y:S01]  /*0b70*/  STL [R1+0x3c], R0 ;  /* 0x00003c0001007387 */ /* 0x0003e20000100800 */
[--C-:B------:R-:W-:Y:S02]  /*0b80*/  PRMT R199, RZ, 0x5410, R46.reuse ;  /* 0x00005410ffc77816 */ /* 0x100fe4000000002e */
[----:B------:R-:W-:Y:S01]  /*0b90*/  PRMT R198, RZ, 0x7610, R46 ;  /* 0x00007610ffc67816 */ /* 0x000fe2000000002e */
[----:B------:R2:W-:Y:S01]  /*0ba0*/  STL [R1+0x38], R3 ;  /* 0x0000380301007387 */ /* 0x0005e20000100800 */
[--C-:B------:R-:W-:Y:S02]  /*0bb0*/  PRMT R197, RZ, 0x5410, R47.reuse ;  /* 0x00005410ffc57816 */ /* 0x100fe4000000002f */
[----:B0-----:R-:W-:Y:S02]  /*0bc0*/  PRMT R2, RZ, 0x7610, R30 ;  /* 0x00007610ff027816 */ /* 0x001fe4000000001e */
[----:B------:R-:W-:Y:S02]  /*0bd0*/  PRMT R196, RZ, 0x7610, R47 ;  /* 0x00007610ffc47816 */ /* 0x000fe4000000002f */
[--C-:B-1----:R-:W-:Y:S01]  /*0be0*/  PRMT R0, RZ, 0x5410, R31.reuse ;  /* 0x00005410ff007816 */ /* 0x102fe2000000001f */
[----:B------:R5:W-:Y:S01]  /*0bf0*/  STL [R1+0x34], R2 ;  /* 0x0000340201007387 */ /* 0x000be20000100800 */
[----:B--2---:R-:W-:-:S03]  /*0c00*/  PRMT R3, RZ, 0x7610, R31 ;  /* 0x00007610ff037816 */ /* 0x004fc6000000001f */
[----:B------:R0:W-:Y:S01]  /*0c10*/  STL [R1+0x30], R0 ;  /* 0x0000300001007387 */ /* 0x0001e20000100800 */
[----:B------:R-:W-:-:S03]  /*0c20*/  CS2R R30, SRZ ;  /* 0x00000000001e7805 */ /* 0x000fc6000001ff00 */
[----:B------:R1:W-:Y:S01]  /*0c30*/  STL [R1+0x2c], R3 ;  /* 0x00002c0301007387 */ /* 0x0003e20000100800 */
[--C-:B-----5:R-:W-:Y:S02]  /*0c40*/  PRMT R2, RZ, 0x5410, R32.reuse ;  /* 0x00005410ff027816 */ /* 0x120fe40000000020 */
[----:B0-----:R-:W-:-:S03]  /*0c50*/  PRMT R0, RZ, 0x7610, R32 ;  /* 0x00007610ff007816 */ /* 0x001fc60000000020 */
[----:B------:R0:W-:Y:S01]  /*0c60*/  STL [R1+0x28], R2 ;  /* 0x0000280201007387 */ /* 0x0001e20000100800 */
[----:B-1----:R-:W-:-:S03]  /*0c70*/  PRMT R3, RZ, 0x5410, R33 ;  /* 0x00005410ff037816 */ /* 0x002fc60000000021 */
[----:B------:R1:W-:Y:S04]  /*0c80*/  STL [R1+0x24], R0 ;  /* 0x0000240001007387 */ /* 0x0003e80000100800 */
[----:B------:R2:W-:Y:S01]  /*0c90*/  STL [R1+0x20], R3 ;  /* 0x0000200301007387 */ /* 0x0005e20000100800 */
[----:B0-----:R-:W-:Y:S02]  /*0ca0*/  PRMT R2, RZ, 0x7610, R33 ;  /* 0x00007610ff027816 */ /* 0x001fe40000000021 */
[----:B------:R-:W-:Y:S01]  /*0cb0*/  CS2R R32, SRZ ;  /* 0x0000000000207805 */ /* 0x000fe2000001ff00 */
[--C-:B-1----:R-:W-:Y:S02]  /*0cc0*/  PRMT R0, RZ, 0x5410, R34.reuse ;  /* 0x00005410ff007816 */ /* 0x102fe40000000022 */
[----:B------:R0:W-:Y:S01]  /*0cd0*/  STL [R1+0x1c], R2 ;  /* 0x00001c0201007387 */ /* 0x0001e20000100800 */
[----:B--2---:R-:W-:-:S03]  /*0ce0*/  PRMT R3, RZ, 0x7610, R34 ;  /* 0x00007610ff037816 */ /* 0x004fc60000000022 */
[----:B------:R1:W-:Y:S04]  /*0cf0*/  STL [R1+0x18], R0 ;  /* 0x0000180001007387 */ /* 0x0003e80000100800 */
[----:B------:R2:W-:Y:S01]  /*0d00*/  STL [R1+0x14], R3 ;  /* 0x0000140301007387 */ /* 0x0005e20000100800 */
[--C-:B0-----:R-:W-:Y:S02]  /*0d10*/  PRMT R2, RZ, 0x5410, R35.reuse ;  /* 0x00005410ff027816 */ /* 0x101fe40000000023 */
[----:B-1----:R-:W-:-:S03]  /*0d20*/  PRMT R0, RZ, 0x7610, R35 ;  /* 0x00007610ff007816 */ /* 0x002fc60000000023 */
[----:B------:R0:W-:Y:S01]  /*0d30*/  STL [R1+0x10], R2 ;  /* 0x0000100201007387 */ /* 0x0001e20000100800 */
[----:B------:R-:W-:Y:S01]  /*0d40*/  CS2R R34, SRZ ;  /* 0x0000000000227805 */ /* 0x000fe2000001ff00 */
[--C-:B--2---:R-:W-:Y:S02]  /*0d50*/  PRMT R3, RZ, 0x5410, R16.reuse ;  /* 0x00005410ff037816 */ /* 0x104fe40000000010 */
[----:B------:R1:W-:Y:S04]  /*0d60*/  STL [R1+0xc], R0 ;  /* 0x00000c0001007387 */ /* 0x0003e80000100800 */
[----:B------:R-:W-:Y:S01]  /*0d70*/  STL [R1+0x8], R3 ;  /* 0x0000080301007387 */ /* 0x000fe20000100800 */
[----:B0-----:R-:W-:Y:S02]  /*0d80*/  PRMT R2, RZ, 0x7610, R16 ;  /* 0x00007610ff027816 */ /* 0x001fe40000000010 */
[----:B-1----:R-:W-:-:S03]  /*0d90*/  PRMT R0, RZ, 0x5410, R17 ;  /* 0x00005410ff007816 */ /* 0x002fc60000000011 */
[----:B------:R0:W-:Y:S01]  /*0da0*/  STL [R1+0x4], R2 ;  /* 0x0000040201007387 */ /* 0x0001e20000100800 */
[----:B------:R-:W-:-:S03]  /*0db0*/  CS2R R16, SRZ ;  /* 0x0000000000107805 */ /* 0x000fc6000001ff00 */
[----:B------:R1:W-:Y:S01]  /*0dc0*/  STL [R1], R0 ;  /* 0x0000000001007387 */ /* 0x0003e20000100800 */
[----:B0-----:R-:W-:Y:S01]  /*0dd0*/  CS2R R2, SRZ ;  /* 0x0000000000027805 */ /* 0x001fe2000001ff00 */
[----:B-1----:R-:W-:Y:S02]  /*0de0*/  MOV R0, RZ ;  /* 0x000000ff00007202 */ /* 0x002fe40000000f00 */
.L_x_4344:
[----:B------:R-:W0:Y:S01]  /*0df0*/  S2R R86, SR_TID.X ;  /* 0x0000000000567919 */ /* 0x000e220000002100 */
[----:B------:R-:W-:Y:S01]  /*0e00*/  IMAD R84, R184, c[0x0][0x168], RZ ;  /* 0x00005a00b8547a24 */ /* 0x000fe200078e02ff */
[----:B------:R-:W-:Y:S02]  /*0e10*/  ISETP.NE.U32.AND P0, PT, RZ, c[0x0][0x1c0], PT ;  /* 0x00007000ff007a0c */ /* 0x000fe40003f05070 */
[----:B------:R-:W-:Y:S02]  /*0e20*/  MOV R128, 0x10 ;  /* 0x0000001000807802 */ /* 0x000fe40000000f00 */
[----:B------:R-:W-:Y:S02]  /*0e30*/  MOV R168, 0x4 ;  /* 0x0000000400a87802 */ /* 0x000fe40000000f00 */
[----:B------:R-:W-:-:S02]  /*0e40*/  SHF.R.S32.HI R89, RZ, 0x1f, R184 ;  /* 0x0000001fff597819 */ /* 0x000fc400000114b8 */
[----:B------:R-:W-:Y:S01]  /*0e50*/  MOV R172, 0x20 ;  /* 0x0000002000ac7802 */ /* 0x000fe20000000f00 */
[----:B------:R-:W1:Y:S01]  /*0e60*/  LDC.U8 R207, c[0x0][0x1f0] ;  /* 0x00007c00ffcf7b82 */ /* 0x000e620000000000 */
[----:B------:R-:W-:Y:S01]  /*0e70*/  SHF.R.S32.HI R85, RZ, 0x1f, R84 ;  /* 0x0000001fff557819 */ /* 0x000fe20000011454 */
[----:B------:R-:W2:Y:S01]  /*0e80*/  LDL R214, [R1+0x70] ;  /* 0x0000700001d67983 */ /* 0x000ea20000100800 */
[----:B------:R-:W-:Y:S02]  /*0e90*/  ISETP.NE.AND.EX P0, PT, RZ, c[0x0][0x1c4], PT, P0 ;  /* 0x00007100ff007a0c */ /* 0x000fe40003f05300 */
[----:B------:R-:W-:Y:S01]  /*0ea0*/  LEA.HI R85, R85, R84, RZ, 0x3 ;  /* 0x0000005455557211 */ /* 0x000fe200078f18ff */
[----:B------:R-:W3:Y:S01]  /*0eb0*/  LDL R215, [R1+0x74] ;  /* 0x0000740001d77983 */ /* 0x000ee20000100800 */
[----:B0-----:R-:W-:Y:S01]  /*0ec0*/  LOP3.LUT R88, R86, 0x1f, RZ, 0xc0, !PT ;  /* 0x0000001f56587812 */ /* 0x001fe200078ec0ff */
[----:B------:R-:W-:-:S08]  /*0ed0*/  IMAD.WIDE R86, R184, R168, c[0x0][0x1a0] ;  /* 0x00006800b8567625 */ /* 0x000fd000078e02a8 */
[C---:B------:R-:W-:Y:S02]  /*0ee0*/  @P0 LEA R84, P1, R184.reuse, c[0x0][0x1c0], 0x1 ;  /* 0x00007000b8540a11 */ /* 0x040fe400078208ff */
[----:B------:R-:W-:Y:S01]  /*0ef0*/  LEA.HI.SX32 R203, R85, R88, 0x1d ;  /* 0x0000005855cb7211 */ /* 0x000fe200078feaff */
[----:B------:R0:W4:Y:S01]  /*0f00*/  LDG.E R209, [R86.64] ;  /* 0x0000000456d17981 */ /* 0x000122000c1e1900 */
[----:B------:R-:W-:Y:S02]  /*0f10*/  @P0 LEA.HI.X R85, R184, c[0x0][0x1c4], R89, 0x1, P1 ;  /* 0x00007100b8550a11 */ /* 0x000fe400008f0c59 */
[C---:B------:R-:W-:Y:S02]  /*0f20*/  IADD3 R194, R203.reuse, 0x20, RZ ;  /* 0x00000020cbc27810 */ /* 0x040fe40007ffe0ff */
[C---:B------:R-:W-:Y:S02]  /*0f30*/  IADD3 R189, R203.reuse, 0x40, RZ ;  /* 0x00000040cbbd7810 */ /* 0x040fe40007ffe0ff */
[----:B------:R-:W-:Y:S01]  /*0f40*/  IADD3 R185, R203, 0x60, RZ ;  /* 0x00000060cbb97810 */ /* 0x000fe20007ffe0ff */
[-C--:B------:R-:W-:Y:S01]  /*0f50*/  IMAD.WIDE.U32 R120, R194, R128.reuse, c[0x0][0x208] ;  /* 0x00008200c2787625 */ /* 0x080fe200078e0080 */
[----:B------:R0:W2:Y:S03]  /*0f60*/  @P0 LDG.E.U16 R206, [R84.64] ;  /* 0x0000000454ce0981 */ /* 0x0000a6000c1e1500 */
[----:B------:R-:W-:-:S02]  /*0f70*/  IMAD.WIDE.U32 R124, R189, R128, c[0x0][0x208] ;  /* 0x00008200bd7c7625 */ /* 0x000fc400078e0080 */
[----:B------:R-:W2:Y:S02]  /*0f80*/  LDG.E.128 R120, [R120.64] ;  /* 0x0000000478787981 */ /* 0x000ea4000c1e1d00 */
[----:B------:R-:W-:Y:S02]  /*0f90*/  IMAD.WIDE.U32 R92, R203, R172, c[0x0][0x188] ;  /* 0x00006200cb5c7625 */ /* 0x000fe400078e00ac */
[----:B------:R-:W3:Y:S02]  /*0fa0*/  LDG.E.128 R124, [R124.64] ;  /* 0x000000047c7c7981 */ /* 0x000ee4000c1e1d00 */
[----:B------:R-:W-:Y:S02]  /*0fb0*/  IMAD.WIDE.U32 R100, R172, R194, c[0x0][0x188] ;  /* 0x00006200ac647625 */ /* 0x000fe400078e00c2 */
[----:B0-----:R0:W3:Y:S02]  /*0fc0*/  LDG.E.128 R84, [R92.64] ;  /* 0x000000045c547981 */ /* 0x0010e4000c1e1d00 */
[----:B------:R-:W-:-:S02]  /*0fd0*/  IMAD.WIDE.U32 R108, R189, R172, c[0x0][0x188] ;  /* 0x00006200bd6c7625 */ /* 0x000fc400078e00ac */
[----:B------:R1:W3:Y:S02]  /*0fe0*/  LDG.E.128 R96, [R100.64] ;  /* 0x0000000464607981 */ /* 0x0002e4000c1e1d00 */
[----:B------:R-:W-:Y:S02]  /*0ff0*/  IMAD.WIDE.U32 R116, R185, R172, c[0x0][0x188] ;  /* 0x00006200b9747625 */ /* 0x000fe400078e00ac */
[----:B------:R1:W3:Y:S02]  /*1000*/  LDG.E.128 R104, [R108.64] ;  /* 0x000000046c687981 */ /* 0x0002e4000c1e1d00 */
[-C--:B------:R-:W-:Y:S02]  /*1010*/  IMAD.WIDE.U32 R88, R203, R128.reuse, c[0x0][0x208] ;  /* 0x00008200cb587625 */ /* 0x080fe400078e0080 */
[----:B0-----:R-:W3:Y:S02]  /*1020*/  LDG.E.128 R92, [R92.64+0x10] ;  /* 0x000010045c5c7981 */ /* 0x001ee4000c1e1d00 */
[----:B------:R-:W-:-:S02]  /*1030*/  IMAD.WIDE.U32 R128, R185, R128, c[0x0][0x208] ;  /* 0x00008200b9807625 */ /* 0x000fc400078e0080 */
[----:B-1----:R-:W3:Y:S04]  /*1040*/  LDG.E.128 R100, [R100.64+0x10] ;  /* 0x0000100464647981 */ /* 0x002ee8000c1e1d00 */
[----:B------:R-:W3:Y:S04]  /*1050*/  LDG.E.128 R108, [R108.64+0x10] ;  /* 0x000010046c6c7981 */ /* 0x000ee8000c1e1d00 */
[----:B------:R0:W3:Y:S04]  /*1060*/  LDG.E.128 R112, [R116.64] ;  /* 0x0000000474707981 */ /* 0x0000e8000c1e1d00 */
[----:B------:R-:W3:Y:S01]  /*1070*/  LDG.E.128 R128, [R128.64] ;  /* 0x0000000480807981 */ /* 0x000ee2000c1e1d00 */
[----:B------:R-:W-:Y:S01]  /*1080*/  ISETP.NE.U32.AND P1, PT, RZ, c[0x0][0x218], PT ;  /* 0x00008600ff007a0c */ /* 0x000fe20003f25070 */
[----:B------:R-:W-:-:S02]  /*1090*/  IMAD.WIDE R168, R184, R168, c[0x0][0x1a8] ;  /* 0x00006a00b8a87625 */ /* 0x000fc400078e02a8 */
[----:B------:R-:W3:Y:S04]  /*10a0*/  LDG.E.128 R88, [R88.64] ;  /* 0x0000000458587981 */ /* 0x000ee8000c1e1d00 */
[----:B0-----:R-:W3:Y:S01]  /*10b0*/  LDG.E.128 R116, [R116.64+0x10] ;  /* 0x0000100474747981 */ /* 0x001ee2000c1e1d00 */
[----:B------:R-:W-:-:S03]  /*10c0*/  ISETP.NE.AND.EX P1, PT, RZ, c[0x0][0x21c], PT, P1 ;  /* 0x00008700ff007a0c */ /* 0x000fc60003f25310 */
[----:B------:R0:W3:Y:S10]  /*10d0*/  LDG.E R191, [R168.64] ;  /* 0x00000004a8bf7981 */ /* 0x0000f4000c1e1900 */
[----:B------:R-:W-:-:S04]  /*10e0*/  @P1 IMAD.WIDE.U32 R170, R203, R172, c[0x0][0x218] ;  /* 0x00008600cbaa1625 */ /* 0x000fc800078e00ac */
[C---:B0-----:R-:W-:Y:S01]  /*10f0*/  @P1 IMAD.WIDE.U32 R168, R172.reuse, R194, c[0x0][0x218] ;  /* 0x00008600aca81625 */ /* 0x041fe200078e00c2 */
[----:B------:R0:W5:Y:S04]  /*1100*/  @P1 LDG.E.128 R44, [R170.64] ;  /* 0x00000004aa2c1981 */ /* 0x000168000c1e1d00 */
[----:B------:R0:W5:Y:S04]  /*1110*/  @P1 LDG.E.128 R48, [R170.64+0x10] ;  /* 0x00001004aa301981 */ /* 0x000168000c1e1d00 */
[----:B------:R1:W5:Y:S04]  /*1120*/  @P1 LDG.E.128 R52, [R168.64] ;  /* 0x00000004a8341981 */ /* 0x000368000c1e1d00 */
[----:B------:R1:W5:Y:S01]  /*1130*/  @P1 LDG.E.128 R56, [R168.64+0x10] ;  /* 0x00001004a8381981 */ /* 0x000362000c1e1d00 */
[----:B0-----:R-:W-:-:S04]  /*1140*/  @P1 IMAD.WIDE.U32 R170, R172, R189, c[0x0][0x218] ;  /* 0x00008600acaa1625 */ /* 0x001fc800078e00bd */
[----:B------:R-:W-:Y:S01]  /*1150*/  @P1 IMAD.WIDE.U32 R172, R172, R185, c[0x0][0x218] ;  /* 0x00008600acac1625 */ /* 0x000fe200078e00b9 */
[----:B------:R0:W5:Y:S04]  /*1160*/  @P1 LDG.E.128 R60, [R170.64] ;  /* 0x00000004aa3c1981 */ /* 0x000168000c1e1d00 */
[----:B------:R0:W5:Y:S04]  /*1170*/  @P1 LDG.E.128 R64, [R170.64+0x10] ;  /* 0x00001004aa401981 */ /* 0x000168000c1e1d00 */
[----:B------:R0:W5:Y:S04]  /*1180*/  @P1 LDG.E.128 R68, [R172.64] ;  /* 0x00000004ac441981 */ /* 0x000168000c1e1d00 */
[----:B------:R0:W5:Y:S01]  /*1190*/  @P1 LDG.E.128 R72, [R172.64+0x10] ;  /* 0x00001004ac481981 */ /* 0x000162000c1e1d00 */
[----:B------:R-:W-:-:S04]  /*11a0*/  ISETP.NE.AND P1, PT, R207, RZ, PT ;  /* 0x000000ffcf00720c */ /* 0x000fc80003f25270 */
[----:B----4-:R-:W-:Y:S02]  /*11b0*/  FSEL R209, R209, RZ, !P1 ;  /* 0x000000ffd1d17208 */ /* 0x010fe40004800000 */
[--C-:B--2---:R-:W-:Y:S02]  /*11c0*/  PRMT R211, RZ, 0x5410, R120.reuse ;  /* 0x00005410ffd37816 */ /* 0x104fe40000000078 */
[----:B------:R-:W-:Y:S02]  /*11d0*/  PRMT R210, RZ, 0x7610, R120 ;  /* 0x00007610ffd27816 */ /* 0x000fe40000000078 */
[----:B------:R-:W2:Y:S01]  /*11e0*/  LDL R120, [R1+0x88] ;  /* 0x0000880001787983 */ /* 0x000ea20000100800 */
[--C-:B---3--:R-:W-:Y:S02]  /*11f0*/  PRMT R227, RZ, 0x5410, R124.reuse ;  /* 0x00005410ffe37816 */ /* 0x108fe4000000007c */
[----:B------:R-:W-:Y:S02]  /*1200*/  PRMT R228, RZ, 0x7610, R124 ;  /* 0x00007610ffe47816 */ /* 0x000fe4000000007c */
[----:B------:R-:W3:Y:S01]  /*1210*/  LDL R124, [R1+0x84] ;  /* 0x00008400017c7983 */ /* 0x000ee20000100800 */
[----:B------:R-:W-:-:S02]  /*1220*/  FADD.FTZ R213, -R209, R98 ;  /* 0x00000062d1d57221 */ /* 0x000fc40000010100 */
[C---:B------:R-:W-:Y:S02]  /*1230*/  FADD.FTZ R217, -R209.reuse, R94 ;  /* 0x0000005ed1d97221 */ /* 0x040fe40000010100 */
[C---:B------:R-:W-:Y:S02]  /*1240*/  FADD.FTZ R94, -R209.reuse, R100 ;  /* 0x00000064d15e7221 */ /* 0x040fe40000010100 */
[C---:B------:R-:W-:Y:S02]  /*1250*/  FADD.FTZ R100, -R209.reuse, R104 ;  /* 0x00000068d1647221 */ /* 0x040fe40000010100 */
[C---:B------:R-:W-:Y:S02]  /*1260*/  FADD.FTZ R98, -R209.reuse, R110 ;  /* 0x0000006ed1627221 */ /* 0x040fe40000010100 */
[C---:B------:R-:W-:Y:S02]  /*1270*/  FADD.FTZ R104, -R209.reuse, R114 ;  /* 0x00000072d1687221 */ /* 0x040fe40000010100 */
[----:B------:R-:W-:-:S02]  /*1280*/  FADD.FTZ R110, -R209, R116 ;  /* 0x00000074d16e7221 */ /* 0x000fc40000010100 */
[C---:B------:R-:W-:Y:S01]  /*1290*/  FADD.FTZ R114, -R209.reuse, R118 ;  /* 0x00000076d1727221 */ /* 0x040fe20000010100 */
[--C-:B------:R-:W-:Y:S01]  /*12a0*/  PRMT R118, RZ, 0x5410, R128.reuse ;  /* 0x00005410ff767816 */ /* 0x100fe20000000080 */
[----:B------:R-:W-:Y:S01]  /*12b0*/  FADD.FTZ R116, -R209, R119 ;  /* 0x00000077d1747221 */ /* 0x000fe20000010100 */
[----:B------:R-:W-:Y:S02]  /*12c0*/  PRMT R119, RZ, 0x7610, R128 ;  /* 0x00007610ff777816 */ /* 0x000fe40000000080 */
[----:B------:R-:W4:Y:S01]  /*12d0*/  LDL R128, [R1+0x50] ;  /* 0x0000500001807983 */ /* 0x000f220000100800 */
[--C-:B------:R-:W-:Y:S02]  /*12e0*/  PRMT R236, RZ, 0x5410, R121.reuse ;  /* 0x00005410ffec7816 */ /* 0x100fe40000000079 */
[----:B------:R-:W-:Y:S02]  /*12f0*/  PRMT R235, RZ, 0x7610, R121 ;  /* 0x00007610ffeb7816 */ /* 0x000fe40000000079 */
[----:B------:R-:W4:Y:S01]  /*1300*/  LDL R121, [R1+0x78] ;  /* 0x0000780001797983 */ /* 0x000f220000100800 */
[----:B------:R-:W-:-:S02]  /*1310*/  PRMT R222, RZ, 0x5410, R127 ;  /* 0x00005410ffde7816 */ /* 0x000fc4000000007f */
[----:B------:R-:W-:Y:S01]  /*1320*/  PRMT R221, RZ, 0x7610, R127 ;  /* 0x00007610ffdd7816 */ /* 0x000fe2000000007f */
[C---:B------:R-:W-:Y:S01]  /*1330*/  FADD.FTZ R212, -R209.reuse, R99 ;  /* 0x00000063d1d47221 */ /* 0x040fe20000010100 */
[----:B------:R-:W4:Y:S01]  /*1340*/  LDL R127, [R1+0x54] ;  /* 0x00005400017f7983 */ /* 0x000f220000100800 */
[C---:B------:R-:W-:Y:S02]  /*1350*/  FADD.FTZ R207, -R209.reuse, R103 ;  /* 0x00000067d1cf7221 */ /* 0x040fe40000010100 */
[C---:B------:R-:W-:Y:S01]  /*1360*/  FADD.FTZ R99, -R209.reuse, R111 ;  /* 0x0000006fd1637221 */ /* 0x040fe20000010100 */
[--C-:B------:R-:W-:Y:S01]  /*1370*/  PRMT R111, RZ, 0x5410, R130.reuse ;  /* 0x00005410ff6f7816 */ /* 0x100fe20000000082 */
[C---:B------:R-:W-:Y:S01]  /*1380*/  FADD.FTZ R103, -R209.reuse, R113 ;  /* 0x00000071d1677221 */ /* 0x040fe20000010100 */
[----:B------:R-:W-:Y:S02]  /*1390*/  PRMT R113, RZ, 0x7610, R130 ;  /* 0x00007610ff717816 */ /* 0x000fe40000000082 */
[----:B------:R-:W4:Y:S01]  /*13a0*/  LDL R130, [R1+0x64] ;  /* 0x0000640001827983 */ /* 0x000f220000100800 */
[----:B------:R-:W-:-:S02]  /*13b0*/  FADD.FTZ R220, -R209, R84 ;  /* 0x00000054d1dc7221 */ /* 0x000fc40000010100 */
[----:B------:R-:W-:Y:S01]  /*13c0*/  FADD.FTZ R208, -R209, R87 ;  /* 0x00000057d1d07221 */ /* 0x000fe20000010100 */
[----:B------:R-:W-:Y:S01]  /*13d0*/  PRMT R87, RZ, 0x5410, R88 ;  /* 0x00005410ff577816 */ /* 0x000fe20000000058 */
[----:B------:R-:W-:Y:S01]  /*13e0*/  FMUL.FTZ R220, R191, R220 ;  /* 0x000000dcbfdc7220 */ /* 0x000fe20000410000 */
[--C-:B-1----:R-:W-:Y:S02]  /*13f0*/  PRMT R169, RZ, 0x5410, R91.reuse ;  /* 0x00005410ffa97816 */ /* 0x102fe4000000005b */
[----:B0-----:R-:W-:Y:S02]  /*1400*/  PRMT R170, RZ, 0x7610, R91 ;  /* 0x00007610ffaa7816 */ /* 0x001fe4000000005b */
[--C-:B------:R-:W-:Y:S01]  /*1410*/  PRMT R234, RZ, 0x5410, R122.reuse ;  /* 0x00005410ffea7816 */ /* 0x100fe2000000007a */
[----:B------:R-:W4:Y:S01]  /*1420*/  LDL R91, [R1+0x80] ;  /* 0x00008000015b7983 */ /* 0x000f220000100800 */
[----:B------:R-:W-:Y:S01]  /*1430*/  PRMT R233, RZ, 0x7610, R122 ;  /* 0x00007610ffe97816 */ /* 0x000fe2000000007a */
[C---:B------:R-:W-:Y:S01]  /*1440*/  FADD.FTZ R219, -R209.reuse, R85 ;  /* 0x00000055d1db7221 */ /* 0x040fe20000010100 */
[----:B------:R-:W-:Y:S01]  /*1450*/  MOV R168, 0x3f800000 ;  /* 0x3f80000000a87802 */ /* 0x000fe20000000f00 */
[----:B------:R-:W4:Y:S01]  /*1460*/  LDL R122, [R1+0x7c] ;  /* 0x00007c00017a7983 */ /* 0x000f220000100800 */
[----:B------:R-:W-:Y:S01]  /*1470*/  @P0 PRMT R168, RZ, 0x5410, R206 ;  /* 0x00005410ffa80816 */ /* 0x000fe200000000ce */
[----:B------:R-:W-:Y:S01]  /*1480*/  FADD.FTZ R206, -R209, R86 ;  /* 0x00000056d1ce7221 */ /* 0x000fe20000010100 */
[----:B------:R-:W-:Y:S01]  /*1490*/  PRMT R86, RZ, 0x7610, R88 ;  /* 0x00007610ff567816 */ /* 0x000fe20000000058 */
[----:B------:R-:W-:-:S02]  /*14a0*/  FADD.FTZ R34, R87, R34 ;  /* 0x0000002257227221 */ /* 0x000fc40000010000 */
[----:B------:R-:W-:Y:S01]  /*14b0*/  FFMA.FTZ R2, R220, R87, R2 ;  /* 0x00000057dc027223 */ /* 0x000fe20000010002 */
[--C-:B------:R-:W-:Y:S01]  /*14c0*/  PRMT R225, RZ, 0x5410, R125.reuse ;  /* 0x00005410ffe17816 */ /* 0x100fe2000000007d */
[----:B------:R-:W-:Y:S01]  /*14d0*/  FMUL.FTZ R219, R191, R219 ;  /* 0x000000dbbfdb7220 */ /* 0x000fe20000410000 */
[----:B------:R-:W-:Y:S02]  /*14e0*/  PRMT R226, RZ, 0x7610, R125 ;  /* 0x00007610ffe27816 */ /* 0x000fe4000000007d */
[----:B------:R-:W4:Y:S01]  /*14f0*/  LDL R125, [R1+0x5c] ;  /* 0x00005c00017d7983 */ /* 0x000f220000100800 */
[----:B------:R-:W-:Y:S01]  /*1500*/  FADD.FTZ R33, R86, R33 ;  /* 0x0000002156217221 */ /* 0x000fe20000010000 */
[----:B------:R-:W-:Y:S01]  /*1510*/  PRMT R224, RZ, 0x5410, R126 ;  /* 0x00005410ffe07816 */ /* 0x000fe2000000007e */
[----:B------:R-:W-:Y:S01]  /*1520*/  FFMA.FTZ R0, R219, R86, R0 ;  /* 0x00000056db007223 */ /* 0x000fe20000010000 */
[----:B------:R-:W-:Y:S01]  /*1530*/  PRMT R223, RZ, 0x7610, R126 ;  /* 0x00007610ffdf7816 */ /* 0x000fe2000000007e */
[C---:B------:R-:W-:Y:S01]  /*1540*/  FADD.FTZ R171, -R209.reuse, R101 ;  /* 0x00000065d1ab7221 */ /* 0x040fe20000010100 */
[----:B------:R-:W4:Y:S01]  /*1550*/  LDL R126, [R1+0x58] ;  /* 0x00005800017e7983 */ /* 0x000f220000100800 */
        /* <DEDUP_REMOVED lines=15> */
[----:B------:R-:W-:Y:S01]  /*1650*/  FADD.FTZ R112, -R209, R117 ;  /* 0x00000075d1707221 */ /* 0x000fe20000010100 */
[----:B------:R-:W-:Y:S02]  /*1660*/  PRMT R209, RZ, 0x5410, R123 ;  /* 0x00005410ffd17816 */ /* 0x000fe4000000007b */
[----:B------:R-:W-:-:S02]  /*1670*/  PRMT R115, RZ, 0x5410, R131 ;  /* 0x00005410ff737816 */ /* 0x000fc40000000083 */
[----:B------:R-:W-:Y:S01]  /*1680*/  PRMT R117, RZ, 0x7610, R131 ;  /* 0x00007610ff757816 */ /* 0x000fe20000000083 */
[----:B------:R-:W-:Y:S01]  /*1690*/  FMUL.FTZ R92, R191, R208 ;  /* 0x000000d0bf5c7220 */ /* 0x000fe20000410000 */
[----:B------:R-:W4:Y:S01]  /*16a0*/  LDL R131, [R1+0x68] ;  /* 0x0000680001837983 */ /* 0x000f220000100800 */
[----:B--2---:R-:W-:-:S03]  /*16b0*/  FMUL.FTZ R87, R120, R87 ;  /* 0x0000005778577220 */ /* 0x004fc60000410000 */
[----:B------:R-:W2:Y:S01]  /*16c0*/  LDL R120, [R1+0x6c] ;  /* 0x00006c0001787983 */ /* 0x000ea20000100800 */
[----:B---3--:R-:W-:-:S03]  /*16d0*/  FMUL.FTZ R86, R124, R86 ;  /* 0x000000567c567220 */ /* 0x008fc60000410000 */
[----:B------:R-:W3:Y:S01]  /*16e0*/  LDL R124, [R1+0x4c] ;  /* 0x00004c00017c7983 */ /* 0x000ee20000100800 */
[----:B----4-:R-:W-:-:S03]  /*16f0*/  FMUL.FTZ R208, R128, R209 ;  /* 0x000000d180d07220 */ /* 0x010fc60000410000 */
[----:B------:R-:W4:Y:S01]  /*1700*/  LDL R128, [R1+0x3c] ;  /* 0x00003c0001807983 */ /* 0x000f220000100800 */
[----:B------:R-:W-:Y:S02]  /*1710*/  FMUL.FTZ R90, R191, R90 ;  /* 0x0000005abf5a7220 */ /* 0x000fe40000410000 */
[----:B------:R-:W-:Y:S02]  /*1720*/  FADD.FTZ R38, R88, R38 ;  /* 0x0000002658267221 */ /* 0x000fe40000010000 */
[-C--:B------:R-:W-:Y:S02]  /*1730*/  FFMA.FTZ R6, R90, R88.reuse, R6 ;  /* 0x000000585a067223 */ /* 0x080fe40000010006 */
[----:B------:R-:W-:Y:S01]  /*1740*/  FMUL.FTZ R88, R121, R88 ;  /* 0x0000005879587220 */ /* 0x000fe20000410000 */
[--C-:B------:R-:W-:Y:S01]  /*1750*/  PRMT R84, RZ, 0x5410, R129.reuse ;  /* 0x00005410ff547816 */ /* 0x100fe20000000081 */
[----:B------:R-:W-:Y:S01]  /*1760*/  FMUL.FTZ R121, R214, R169 ;  /* 0x000000a9d6797220 */ /* 0x000fe20000410000 */
[----:B------:R-:W-:Y:S01]  /*1770*/  PRMT R85, RZ, 0x7610, R129 ;  /* 0x00007610ff557816 */ /* 0x000fe20000000081 */
[C---:B------:R-:W-:Y:S01]  /*1780*/  FMUL.FTZ R93, R191.reuse, R206 ;  /* 0x000000cebf5d7220 */ /* 0x040fe20000410000 */
[----:B------:R-:W4:Y:S01]  /*1790*/  LDL R129, [R1+0x60] ;  /* 0x0000600001817983 */ /* 0x000f220000100800 */
[----:B------:R-:W-:-:S02]  /*17a0*/  FMUL.FTZ R214, R191, R97 ;  /* 0x00000061bfd67220 */ /* 0x000fc40000410000 */
[----:B------:R-:W-:Y:S02]  /*17b0*/  FMUL.FTZ R206, R127, R233 ;  /* 0x000000e97fce7220 */ /* 0x000fe40000410000 */
[----:B------:R-:W4:Y:S01]  /*17c0*/  LDL R127, [R1+0x40] ;  /* 0x00004000017f7983 */ /* 0x000f220000100800 */
[----:B------:R-:W-:Y:S02]  /*17d0*/  FADD.FTZ R41, R210, R41 ;  /* 0x00000029d2297221 */ /* 0x000fe40000010000 */
[-C--:B------:R-:W-:Y:S02]  /*17e0*/  FFMA.FTZ R9, R214, R210.reuse, R9 ;  /* 0x000000d2d6097223 */ /* 0x080fe40000010009 */
[----:B------:R-:W-:Y:S02]  /*17f0*/  FMUL.FTZ R210, R130, R210 ;  /* 0x000000d282d27220 */ /* 0x000fe40000410000 */
[----:B------:R-:W-:Y:S01]  /*1800*/  FMUL.FTZ R218, R191, R218 ;  /* 0x000000dabfda7220 */ /* 0x000fe20000410000 */
[----:B------:R-:W4:Y:S01]  /*1810*/  LDL R130, [R1+0x38] ;  /* 0x0000380001827983 */ /* 0x000f220000100800 */
[----:B------:R-:W-:Y:S01]  /*1820*/  PRMT R172, RZ, 0x5410, R89 ;  /* 0x00005410ffac7816 */ /* 0x000fe20000000059 */
[----:B------:R-:W-:Y:S01]  /*1830*/  FADD.FTZ R37, R216, R37 ;  /* 0x00000025d8257221 */ /* 0x000fe20000010000 */
[----:B------:R-:W-:Y:S01]  /*1840*/  PRMT R89, RZ, 0x7610, R89 ;  /* 0x00007610ff597816 */ /* 0x000fe20000000059 */
[----:B------:R-:W-:-:S02]  /*1850*/  FFMA.FTZ R5, R218, R216, R5 ;  /* 0x000000d8da057223 */ /* 0x000fc40000010005 */
[----:B------:R-:W-:Y:S02]  /*1860*/  FMUL.FTZ R216, R215, R216 ;  /* 0x000000d8d7d87220 */ /* 0x000fe40000410000 */
[----:B------:R-:W-:Y:S02]  /*1870*/  FMUL.FTZ R215, R191, R96 ;  /* 0x00000060bfd77220 */ /* 0x000fe40000410000 */
[----:B------:R-:W-:Y:S02]  /*1880*/  FADD.FTZ R96, RZ, R87 ;  /* 0x00000057ff607221 */ /* 0x000fe40000010000 */
[----:B------:R-:W-:Y:S02]  /*1890*/  FADD.FTZ R35, R89, R35 ;  /* 0x0000002359237221 */ /* 0x000fe40000010000 */
[----:B------:R-:W-:Y:S02]  /*18a0*/  FFMA.FTZ R3, R92, R89, R3 ;  /* 0x000000595c037223 */ /* 0x000fe40000010003 */
[----:B------:R-:W-:-:S02]  /*18b0*/  FMUL.FTZ R91, R91, R172 ;  /* 0x000000ac5b5b7220 */ /* 0x000fc40000410000 */
[----:B------:R-:W-:Y:S02]  /*18c0*/  FMUL.FTZ R89, R122, R89 ;  /* 0x000000597a597220 */ /* 0x000fe40000410000 */
[----:B------:R-:W-:Y:S02]  /*18d0*/  FFMA.FTZ R97, R220, R87, RZ ;  /* 0x00000057dc617223 */ /* 0x000fe400000100ff */
[----:B------:R-:W-:Y:S02]  /*18e0*/  FADD.FTZ R96, R96, R86 ;  /* 0x0000005660607221 */ /* 0x000fe40000010000 */
[----:B------:R-:W-:Y:S02]  /*18f0*/  FMUL.FTZ R122, R191, R95 ;  /* 0x0000005fbf7a7220 */ /* 0x000fe40000410000 */
[----:B------:R-:W-:Y:S02]  /*1900*/  FFMA.FTZ R97, R219, R86, R97 ;  /* 0x00000056db617223 */ /* 0x000fe40000010061 */
[----:B------:R-:W-:Y:S01]  /*1910*/  FADD.FTZ R96, R96, R91 ;  /* 0x0000005b60607221 */ /* 0x000fe20000010000 */
[----:B------:R-:W-:Y:S01]  /*1920*/  PRMT R123, RZ, 0x7610, R123 ;  /* 0x00007610ff7b7816 */ /* 0x000fe2000000007b */
[----:B------:R-:W-:-:S02]  /*1930*/  FMUL.FTZ R217, R191, R217 ;  /* 0x000000d9bfd97220 */ /* 0x000fc40000410000 */
[----:B------:R-:W-:Y:S02]  /*1940*/  FADD.FTZ R39, R170, R39 ;  /* 0x00000027aa277221 */ /* 0x000fe40000010000 */
[----:B------:R-:W-:Y:S02]  /*1950*/  FFMA.FTZ R7, R122, R170, R7 ;  /* 0x000000aa7a077223 */ /* 0x000fe40000010007 */
[----:B------:R-:W-:Y:S02]  /*1960*/  FMUL.FTZ R173, R191, R173 ;  /* 0x000000adbfad7220 */ /* 0x000fe40000410000 */
[----:B------:R-:W-:Y:S02]  /*1970*/  FFMA.FTZ R97, R93, R91, R97 ;  /* 0x0000005b5d617223 */ /* 0x000fe40000010061 */
[----:B------:R-:W-:Y:S02]  /*1980*/  FADD.FTZ R96, R96, R89 ;  /* 0x0000005960607221 */ /* 0x000fe40000010000 */
[----:B------:R-:W-:-:S02]  /*1990*/  FADD.FTZ R40, R169, R40 ;  /* 0x00000028a9287221 */ /* 0x000fc40000010000 */
[----:B------:R-:W-:Y:S02]  /*19a0*/  FFMA.FTZ R8, R217, R169, R8 ;  /* 0x000000a9d9087223 */ /* 0x000fe40000010008 */
[----:B------:R-:W-:Y:S01]  /*19b0*/  FADD.FTZ R36, R172, R36 ;  /* 0x00000024ac247221 */ /* 0x000fe20000010000 */
[----:B------:R-:W4:Y:S01]  /*19c0*/  LDL R169, [R1+0x34] ;  /* 0x0000340001a97983 */ /* 0x000f220000100800 */
[----:B------:R-:W-:Y:S02]  /*19d0*/  FFMA.FTZ R4, R93, R172, R4 ;  /* 0x000000ac5d047223 */ /* 0x000fe40000010004 */
[----:B------:R-:W-:Y:S02]  /*19e0*/  FADD.FTZ R136, R209, R136 ;  /* 0x00000088d1887221 */ /* 0x000fe40000010000 */
[----:B------:R-:W-:Y:S02]  /*19f0*/  FFMA.FTZ R16, R173, R209, R16 ;  /* 0x000000d1ad107223 */ /* 0x000fe40000010010 */
[----:B------:R-:W-:-:S02]  /*1a00*/  FMUL.FTZ R172, R126, R234 ;  /* 0x000000ea7eac7220 */ /* 0x000fc40000410000 */
[----:B------:R-:W-:Y:S01]  /*1a10*/  FMUL.FTZ R207, R191, R207 ;  /* 0x000000cfbfcf7220 */ /* 0x000fe20000410000 */
[----:B------:R-:W4:Y:S01]  /*1a20*/  LDL R126, [R1+0x44] ;  /* 0x00004400017e7983 */ /* 0x000f220000100800 */
[----:B------:R-:W-:Y:S02]  /*1a30*/  FFMA.FTZ R97, R92, R89, R97 ;  /* 0x000000595c617223 */ /* 0x000fe40000010061 */
[----:B------:R-:W-:Y:S02]  /*1a40*/  FADD.FTZ R135, R123, R135 ;  /* 0x000000877b877221 */ /* 0x000fe40000010000 */
[----:B------:R-:W-:Y:S02]  /*1a50*/  FFMA.FTZ R15, R207, R123, R15 ;  /* 0x0000007bcf0f7223 */ /* 0x000fe4000001000f */
[----:B------:R-:W-:Y:S02]  /*1a60*/  FADD.FTZ R42, R211, R42 ;  /* 0x0000002ad32a7221 */ /* 0x000fe40000010000 */
[----:B------:R-:W-:-:S02]  /*1a70*/  FFMA.FTZ R10, R215, R211, R10 ;  /* 0x000000d3d70a7223 */ /* 0x000fc4000001000a */
[----:B------:R-:W-:Y:S02]  /*1a80*/  FMUL.FTZ R211, R131, R211 ;  /* 0x000000d383d37220 */ /* 0x000fe40000410000 */
[C---:B------:R-:W-:Y:S02]  /*1a90*/  FMUL.FTZ R131, R191.reuse, R109 ;  /* 0x0000006dbf837220 */ /* 0x040fe40000410000 */
[----:B------:R-:W4:Y:S01]  /*1aa0*/  LDL R109, [R1+0x28] ;  /* 0x00002800016d7983 */ /* 0x000f220000100800 */
[----:B------:R-:W-:Y:S02]  /*1ab0*/  FADD.FTZ R139, R226, R139 ;  /* 0x0000008be28b7221 */ /* 0x000fe40000010000 */
[----:B--2---:R-:W-:Y:S02]  /*1ac0*/  FMUL.FTZ R120, R120, R170 ;  /* 0x000000aa78787220 */ /* 0x004fe40000410000 */
[----:B------:R-:W-:Y:S02]  /*1ad0*/  FMUL.FTZ R170, R191, R94 ;  /* 0x0000005ebfaa7220 */ /* 0x000fe40000410000 */
[----:B------:R-:W-:-:S02]  /*1ae0*/  FMUL.FTZ R94, R125, R235 ;  /* 0x000000eb7d5e7220 */ /* 0x000fc40000410000 */
[----:B------:R-:W2:Y:S01]  /*1af0*/  LDL R125, [R1+0x48] ;  /* 0x00004800017d7983 */ /* 0x000ea20000100800 */
[----:B---3--:R-:W-:Y:S02]  /*1b00*/  FMUL.FTZ R209, R124, R123 ;  /* 0x0000007b7cd17220 */ /* 0x008fe40000410000 */
[C---:B------:R-:W-:Y:S02]  /*1b10*/  FMUL.FTZ R124, R191.reuse, R107 ;  /* 0x0000006bbf7c7220 */ /* 0x040fe40000410000 */
[----:B------:R-:W-:Y:S02]  /*1b20*/  FADD.FTZ R107, R96, R88 ;  /* 0x00000058606b7221 */ /* 0x000fe40000010000 */
[----:B------:R-:W3:Y:S01]  /*1b30*/  LDL R96, [R1+0x30] ;  /* 0x0000300001607983 */ /* 0x000ee20000100800 */
[----:B------:R-:W-:Y:S02]  /*1b40*/  FMUL.FTZ R123, R191, R106 ;  /* 0x0000006abf7b7220 */ /* 0x000fe40000410000 */
[----:B------:R-:W-:-:S02]  /*1b50*/  FFMA.FTZ R106, R90, R88, R97 ;  /* 0x000000585a6a7223 */ /* 0x000fc40000010061 */
[----:B------:R-:W3:Y:S01]  /*1b60*/  LDL R97, [R1+0x2c] ;  /* 0x00002c0001617983 */ /* 0x000ee20000100800 */
[-C--:B------:R-:W-:Y:S02]  /*1b70*/  FFMA.FTZ R19, R124, R226.reuse, R19 ;  /* 0x000000e27c137223 */ /* 0x080fe40000010013 */
[----:B----4-:R-:W-:Y:S02]  /*1b80*/  FMUL.FTZ R128, R128, R226 ;  /* 0x000000e280807220 */ /* 0x010fe40000410000 */
[----:B------:R-:W4:Y:S01]  /*1b90*/  LDL R226, [R1+0x24] ;  /* 0x0000240001e27983 */ /* 0x000f220000100800 */
        /* <DEDUP_REMOVED lines=10> */
[----:B------:R-:W-:Y:S02]  /*1c40*/  FMUL.FTZ R213, R191, R213 ;  /* 0x000000d5bfd57220 */ /* 0x000fe40000410000 */
[----:B------:R-:W-:Y:S02]  /*1c50*/  FADD.FTZ R140, R225, R140 ;  /* 0x0000008ce18c7221 */ /* 0x000fe40000010000 */
[-C--:B------:R-:W-:Y:S02]  /*1c60*/  FFMA.FTZ R20, R123, R225.reuse, R20 ;  /* 0x000000e17b147223 */ /* 0x080fe40000010014 */
[----:B------:R-:W-:Y:S02]  /*1c70*/  FMUL.FTZ R127, R127, R225 ;  /* 0x000000e17f7f7220 */ /* 0x000fe40000410000 */
[----:B------:R-:W-:Y:S01]  /*1c80*/  FMUL.FTZ R129, R191, R108 ;  /* 0x0000006cbf817220 */ /* 0x000fe20000410000 */
[----:B------:R-:W4:Y:S01]  /*1c90*/  LDL R225, [R1+0x20] ;  /* 0x0000200001e17983 */ /* 0x000f220000100800 */
[----:B------:R-:W-:-:S02]  /*1ca0*/  FFMA.FTZ R106, R214, R210, R106 ;  /* 0x000000d2d66a7223 */ /* 0x000fc4000001006a */
[----:B------:R-:W-:Y:S02]  /*1cb0*/  FADD.FTZ R107, R107, R95 ;  /* 0x0000005f6b6b7221 */ /* 0x000fe40000010000 */
[----:B------:R-:W-:Y:S02]  /*1cc0*/  FMUL.FTZ R212, R191, R212 ;  /* 0x000000d4bfd47220 */ /* 0x000fe40000410000 */
[----:B------:R-:W-:Y:S02]  /*1cd0*/  FADD.FTZ R142, R224, R142 ;  /* 0x0000008ee08e7221 */ /* 0x000fe40000010000 */
[-C--:B------:R-:W-:Y:S02]  /*1ce0*/  FFMA.FTZ R22, R129, R224.reuse, R22 ;  /* 0x000000e081167223 */ /* 0x080fe40000010016 */
[----:B------:R-:W-:Y:S02]  /*1cf0*/  FMUL.FTZ R130, R130, R224 ;  /* 0x000000e082827220 */ /* 0x000fe40000410000 */
[----:B------:R-:W-:Y:S01]  /*1d00*/  FFMA.FTZ R106, R213, R95, R106 ;  /* 0x0000005fd56a7223 */ /* 0x000fe2000001006a */
[----:B------:R-:W4:Y:S01]  /*1d10*/  LDL R224, [R1+0x1c] ;  /* 0x00001c0001e07983 */ /* 0x000f220000100800 */
[----:B------:R-:W-:-:S02]  /*1d20*/  FADD.FTZ R107, R107, R94 ;  /* 0x0000005e6b6b7221 */ /* 0x000fc40000010000 */
[----:B------:R-:W-:Y:S02]  /*1d30*/  FFMA.FTZ R106, R212, R94, R106 ;  /* 0x0000005ed46a7223 */ /* 0x000fe4000001006a */
[----:B------:R-:W-:Y:S02]  /*1d40*/  FADD.FTZ R107, R107, R172 ;  /* 0x000000ac6b6b7221 */ /* 0x000fe40000010000 */
[----:B------:R-:W-:Y:S02]  /*1d50*/  FMUL.FTZ R171, R191, R171 ;  /* 0x000000abbfab7220 */ /* 0x000fe40000410000 */
[----:B------:R-:W-:Y:S02]  /*1d60*/  FFMA.FTZ R106, R170, R172, R106 ;  /* 0x000000acaa6a7223 */ /* 0x000fe4000001006a */
[----:B------:R-:W-:Y:S02]  /*1d70*/  FADD.FTZ R107, R107, R206 ;  /* 0x000000ce6b6b7221 */ /* 0x000fe40000010000 */
[----:B------:R-:W-:-:S02]  /*1d80*/  FFMA.FTZ R106, R171, R206, R106 ;  /* 0x000000ceab6a7223 */ /* 0x000fc4000001006a */
[----:B------:R-:W-:Y:S02]  /*1d90*/  FADD.FTZ R107, R107, R208 ;  /* 0x000000d06b6b7221 */ /* 0x000fe40000010000 */
[----:B------:R-:W-:Y:S02]  /*1da0*/  FFMA.FTZ R106, R173, R208, R106 ;  /* 0x000000d0ad6a7223 */ /* 0x000fe4000001006a */
[----:B------:R-:W-:Y:S02]  /*1db0*/  FADD.FTZ R107, R107, R209 ;  /* 0x000000d16b6b7221 */ /* 0x000fe40000010000 */
[----:B------:R-:W-:Y:S02]  /*1dc0*/  FMUL.FTZ R100, R191, R100 ;  /* 0x00000064bf647220 */ /* 0x000fe40000410000 */
[----:B------:R-:W-:Y:S02]  /*1dd0*/  FFMA.FTZ R106, R207, R209, R106 ;  /* 0x000000d1cf6a7223 */ /* 0x000fe4000001006a */
[----:B------:R-:W-:-:S02]  /*1de0*/  FADD.FTZ R141, R223, R141 ;  /* 0x0000008ddf8d7221 */ /* 0x000fc40000010000 */
[-C--:B------:R-:W-:Y:S02]  /*1df0*/  FFMA.FTZ R21, R131, R223.reuse, R21 ;  /* 0x000000df83157223 */ /* 0x080fe40000010015 */
[----:B------:R-:W-:Y:S02]  /*1e00*/  FMUL.FTZ R169, R169, R223 ;  /* 0x000000dfa9a97220 */ /* 0x000fe40000410000 */
[C---:B------:R-:W-:Y:S01]  /*1e10*/  FMUL.FTZ R98, R191.reuse, R98 ;  /* 0x00000062bf627220 */ /* 0x040fe20000410000 */
[----:B------:R-:W4:Y:S01]  /*1e20*/  LDL R223, [R1+0x18] ;  /* 0x0000180001df7983 */ /* 0x000f220000100800 */
[----:B------:R-:W-:Y:S02]  /*1e30*/  FMUL.FTZ R101, R191, R101 ;  /* 0x00000065bf657220 */ /* 0x000fe40000410000 */
[----:B------:R-:W-:Y:S02]  /*1e40*/  FMUL.FTZ R126, R126, R228 ;  /* 0x000000e47e7e7220 */ /* 0x000fe40000410000 */
[----:B------:R-:W-:-:S02]  /*1e50*/  FADD.FTZ R144, R222, R144 ;  /* 0x00000090de907221 */ /* 0x000fc40000010000 */
[----:B------:R-:W-:Y:S02]  /*1e60*/  FFMA.FTZ R24, R98, R222, R24 ;  /* 0x000000de62187223 */ /* 0x000fe40000010018 */
[----:B------:R-:W-:Y:S02]  /*1e70*/  FMUL.FTZ R99, R191, R99 ;  /* 0x00000063bf637220 */ /* 0x000fe40000410000 */
[----:B------:R-:W-:Y:S02]  /*1e80*/  FADD.FTZ R143, R221, R143 ;  /* 0x0000008fdd8f7221 */ /* 0x000fe40000010000 */
[----:B------:R-:W-:Y:S02]  /*1e90*/  FFMA.FTZ R23, R99, R221, R23 ;  /* 0x000000dd63177223 */ /* 0x000fe40000010017 */
[----:B------:R-:W-:Y:S02]  /*1ea0*/  FMUL.FTZ R103, R191, R103 ;  /* 0x00000067bf677220 */ /* 0x000fe40000410000 */
[----:B------:R-:W-:-:S02]  /*1eb0*/  FADD.FTZ R145, R119, R145 ;  /* 0x0000009177917221 */ /* 0x000fc40000010000 */
[----:B------:R-:W-:Y:S02]  /*1ec0*/  FFMA.FTZ R25, R103, R119, R25 ;  /* 0x0000007767197223 */ /* 0x000fe40000010019 */
[----:B--2---:R-:W-:-:S04]  /*1ed0*/  FMUL.FTZ R125, R125, R227 ;  /* 0x000000e37d7d7220 */ /* 0x004fc80000410000 */
[----:B------:R-:W-:Y:S02]  /*1ee0*/  FADD.FTZ R107, R107, R125 ;  /* 0x0000007d6b6b7221 */ /* 0x000fe40000010000 */
[----:B------:R-:W-:Y:S02]  /*1ef0*/  FFMA.FTZ R106, R100, R125, R106 ;  /* 0x0000007d646a7223 */ /* 0x000fe4000001006a */
[----:B---3--:R-:W-:Y:S02]  /*1f00*/  FMUL.FTZ R96, R96, R222 ;  /* 0x000000de60607220 */ /* 0x008fe40000410000 */
[----:B------:R-:W2:Y:S01]  /*1f10*/  LDL R222, [R1+0x14] ;  /* 0x0000140001de7983 */ /* 0x000ea20000100800 */
[----:B------:R-:W-:Y:S02]  /*1f20*/  FADD.FTZ R108, R107, R126 ;  /* 0x0000007e6b6c7221 */ /* 0x000fe40000010000 */
[----:B------:R-:W-:Y:S02]  /*1f30*/  FFMA.FTZ R107, R101, R126, R106 ;  /* 0x0000007e656b7223 */ /* 0x000fe4000001006a */
[----:B------:R-:W-:-:S02]  /*1f40*/  FMUL.FTZ R97, R97, R221 ;  /* 0x000000dd61617220 */ /* 0x000fc40000410000 */
[----:B------:R-:W3:Y:S01]  /*1f50*/  LDL R221, [R1+0x10] ;  /* 0x0000100001dd7983 */ /* 0x000ee20000100800 */
[----:B------:R-:W-:Y:S02]  /*1f60*/  FMUL.FTZ R106, R109, R118 ;  /* 0x000000766d6a7220 */ /* 0x000fe40000410000 */
[----:B------:R-:W-:Y:S02]  /*1f70*/  FFMA.FTZ R109, R123, R127, R107 ;  /* 0x0000007f7b6d7223 */ /* 0x000fe4000001006b */
[----:B----4-:R-:W-:Y:S02]  /*1f80*/  FMUL.FTZ R107, R226, R119 ;  /* 0x00000077e26b7220 */ /* 0x010fe40000410000 */
[----:B------:R-:W4:Y:S01]  /*1f90*/  LDL R119, [R1+0xc] ;  /* 0x00000c0001777983 */ /* 0x000f220000100800 */
[----:B------:R-:W-:Y:S02]  /*1fa0*/  FADD.FTZ R108, R108, R127 ;  /* 0x0000007f6c6c7221 */ /* 0x000fe40000010000 */
        /* <DEDUP_REMOVED lines=10> */
[-C--:B------:R-:W-:Y:S02]  /*2050*/  FFMA.FTZ R28, R104, R84.reuse, R28 ;  /* 0x00000054681c7223 */ /* 0x080fe4000001001c */
[----:B------:R-:W-:Y:S02]  /*2060*/  FADD.FTZ R118, R118, R169 ;  /* 0x000000a976767221 */ /* 0x000fe40000010000 */
[----:B------:R-:W-:-:S02]  /*2070*/  FMUL.FTZ R108, R225, R84 ;  /* 0x00000054e16c7220 */ /* 0x000fc40000410000 */
[----:B------:R-:W-:Y:S02]  /*2080*/  FFMA.FTZ R84, R131, R169, R109 ;  /* 0x000000a983547223 */ /* 0x000fe4000001006d */
[----:B------:R-:W-:Y:S02]  /*2090*/  FADD.FTZ R147, R85, R147 ;  /* 0x0000009355937221 */ /* 0x000fe40000010000 */
[-C--:B------:R-:W-:Y:S02]  /*20a0*/  FFMA.FTZ R27, R105, R85.reuse, R27 ;  /* 0x00000055691b7223 */ /* 0x080fe4000001001b */
        /* <DEDUP_REMOVED lines=9> */
[----:B------:R-:W-:Y:S02]  /*2140*/  FMUL.FTZ R110, R191, R110 ;  /* 0x0000006ebf6e7220 */ /* 0x000fe40000410000 */
        /* <DEDUP_REMOVED lines=32> */
[----:B------:R-:W-:Y:S02]  /*2350*/  FFMA.FTZ R84, R112, R113, R84 ;  /* 0x0000007170547223 */ /* 0x000fe40000010054 */
[----:B---3--:R-:W-:-:S04]  /*2360*/  FMUL.FTZ R115, R221, R115 ;  /* 0x00000073dd737220 */ /* 0x008fc80000410000 */
[----:B------:R-:W-:Y:S02]  /*2370*/  FADD.FTZ R85, R85, R115 ;  /* 0x0000007355557221 */ /* 0x000fe40000010000 */
[----:B------:R-:W-:Y:S02]  /*2380*/  FFMA.FTZ R84, R114, R115, R84 ;  /* 0x0000007372547223 */ /* 0x000fe40000010054 */
[----:B----4-:R-:W-:-:S04]  /*2390*/  FMUL.FTZ R117, R119, R117 ;  /* 0x0000007577757220 */ /* 0x010fc80000410000 */
[----:B------:R-:W-:Y:S02]  /*23a0*/  FADD.FTZ R221, R85, R117 ;  /* 0x0000007555dd7221 */ /* 0x000fe40000010000 */
[----:B------:R-:W-:Y:S01]  /*23b0*/  FFMA.FTZ R119, R116, R117, R84 ;  /* 0x0000007574777223 */ /* 0x000fe20000010054 */
[----:B------:R-:W-:Y:S05]  /*23c0*/  BRA.DIV ~URZ, `(.L_x_4341) ;  /* 0x00002c027f007947 */ /* 0x000fea000b800000 */
[----:B------:R0:W1:Y:S02]  /*23d0*/  SHFL.BFLY PT, R222, R221, 0x1, 0x1f ;  /* 0x0c201f00ddde7f89 */ /* 0x00006400000e0000 */
.L_x_4345:
        /* <DEDUP_REMOVED lines=18> */
.L_x_4346:
[----:B--2---:R-:W-:Y:S01]  /*2500*/  FADD.FTZ R222, R222, R221 ;  /* 0x000000dddede7221 */ /* 0x004fe20000010000 */
[----:B------:R-:W2:Y:S01]  /*2510*/  LDL R227, [R1+0x8] ;  /* 0x0000080001e37983 */ /* 0x000ea20000100800 */
[----:B01----:R-:W-:Y:S02]  /*2520*/  FADD.FTZ R119, R84, R119 ;  /* 0x0000007754777221 */ /* 0x003fe40000010000 */
[----:B------:R-:W-:Y:S01]  /*2530*/  FMUL.FTZ R118, R222, c[0x0][0x1e0] ;  /* 0x00007800de767a20 */ /* 0x000fe20000410000 */
[----:B------:R-:W-:Y:S01]  /*2540*/  HFMA2.MMA R224, -RZ, RZ, 0, 9.5367431640625e-07 ;  /* 0x00000010ffe07435 */ /* 0x000fe200000001ff */
[----:B------:R-:W-:Y:S01]  /*2550*/  FMUL.FTZ R119, R119, c[0x0][0x1e0] ;  /* 0x0000780077777a20 */ /* 0x000fe20000410000 */
[----:B------:R-:W3:Y:S02]  /*2560*/  LDL R226, [R1+0x4] ;  /* 0x0000040001e27983 */ /* 0x000ee40000100800 */
[----:B------:R-:W-:Y:S02]  /*2570*/  FSEL R118, R118, RZ, !P1 ;  /* 0x000000ff76767208 */ /* 0x000fe40004800000 */
[----:B------:R-:W4:Y:S03]  /*2580*/  LDL R225, [R1] ;  /* 0x0000000001e17983 */ /* 0x000f260000100800 */
[----:B------:R-:W-:-:S02]  /*2590*/  FFMA.FTZ R220, R220, R119, R118 ;  /* 0x00000077dcdc7223 */ /* 0x000fc40000010076 */
[----:B------:R-:W-:Y:S02]  /*25a0*/  FFMA.FTZ R84, R219, R119, R118 ;  /* 0x00000077db547223 */ /* 0x000fe40000010076 */
[----:B------:R-:W-:Y:S02]  /*25b0*/  FADD.FTZ R219, R87, -R220 ;  /* 0x800000dc57db7221 */ /* 0x000fe40000010000 */
[----:B------:R-:W-:Y:S02]  /*25c0*/  FADD.FTZ R220, R86, -R84 ;  /* 0x8000005456dc7221 */ /* 0x000fe40000010000 */
        /* <DEDUP_REMOVED lines=11> */
[----:B------:R-:W-:-:S02]  /*2680*/  FMUL.FTZ R223, R191, R219 ;  /* 0x000000dbbfdf7220 */ /* 0x000fc40000410000 */
[C---:B------:R-:W-:Y:S01]  /*2690*/  FMUL.FTZ R219, R191.reuse, R220 ;  /* 0x000000dcbfdb7220 */ /* 0x040fe20000410000 */
[----:B------:R-:W-:Y:S01]  /*26a0*/  ISETP.NE.AND.EX P2, PT, RZ, c[0x0][0x25c], PT, P2 ;  /* 0x00009700ff007a0c */ /* 0x000fe20003f45320 */
[C---:B------:R-:W-:Y:S02]  /*26b0*/  FMUL.FTZ R220, R191.reuse, R91 ;  /* 0x0000005bbfdc7220 */ /* 0x040fe40000410000 */
[----:B------:R-:W-:Y:S02]  /*26c0*/  FMUL.FTZ R221, R191, R89 ;  /* 0x00000059bfdd7220 */ /* 0x000fe40000410000 */
[----:B------:R-:W-:Y:S02]  /*26d0*/  FFMA.FTZ R222, R90, R119, R118 ;  /* 0x000000775ade7223 */ /* 0x000fe40000010076 */
[----:B-----5:R-:W-:Y:S01]  /*26e0*/  @P0 FADD.FTZ R223, R44, R223 ;  /* 0x000000df2cdf0221 */ /* 0x020fe20000010000 */
[----:B------:R-:W-:Y:S01]  /*26f0*/  @P1 MOV R92, 0x20 ;  /* 0x00000020005c1802 */ /* 0x000fe20000000f00 */
[----:B------:R-:W-:-:S02]  /*2700*/  @P0 FADD.FTZ R219, R45, R219 ;  /* 0x000000db2ddb0221 */ /* 0x000fc40000010000 */
[----:B------:R-:W-:Y:S02]  /*2710*/  @P0 FADD.FTZ R220, R46, R220 ;  /* 0x000000dc2edc0221 */ /* 0x000fe40000010000 */
[----:B------:R-:W-:Y:S01]  /*2720*/  @P0 FADD.FTZ R221, R47, R221 ;  /* 0x000000dd2fdd0221 */ /* 0x000fe20000010000 */
[----:B------:R-:W-:Y:S01]  /*2730*/  SEL R89, R219, R77, P2 ;  /* 0x0000004ddb597207 */ /* 0x000fe20001000000 */
[----:B------:R-:W-:Y:S01]  /*2740*/  FADD.FTZ R222, R88, -R222 ;  /* 0x800000de58de7221 */ /* 0x000fe20000010000 */
[----:B------:R-:W-:Y:S01]  /*2750*/  SEL R88, R223, R76, P2 ;  /* 0x0000004cdf587207 */ /* 0x000fe20001000000 */
[----:B------:R-:W-:Y:S01]  /*2760*/  @P1 IMAD.WIDE.U32 R92, R203, R92, c[0x0][0x258] ;  /* 0x00009600cb5c1625 */ /* 0x000fe200078e005c */
[----:B------:R-:W-:Y:S02]  /*2770*/  SEL R90, R220, R78, P2 ;  /* 0x0000004edc5a7207 */ /* 0x000fe40001000000 */
[----:B------:R-:W-:Y:S01]  /*2780*/  SEL R91, R221, R79, P2 ;  /* 0x0000004fdd5b7207 */ /* 0x000fe20001000000 */
[----:B------:R-:W-:-:S02]  /*2790*/  FFMA.FTZ R218, R218, R119, R118 ;  /* 0x00000077dada7223 */ /* 0x000fc40000010076 */
[-CC-:B------:R-:W-:Y:S02]  /*27a0*/  FFMA.FTZ R217, R217, R119.reuse, R118.reuse ;  /* 0x00000077d9d97223 */ /* 0x180fe40000010076 */
[----:B------:R-:W-:Y:S01]  /*27b0*/  FFMA.FTZ R122, R122, R119, R118 ;  /* 0x000000777a7a7223 */ /* 0x000fe20000010076 */
[----:B------:R0:W-:Y:S01]  /*27c0*/  @P1 STG.E.128 [R92.64], R88 ;  /* 0x000000585c001986 */ /* 0x0001e2000c101d04 */
[----:B------:R-:W-:Y:S02]  /*27d0*/  FADD.FTZ R216, R216, -R218 ;  /* 0x800000dad8d87221 */ /* 0x000fe40000010000 */
[----:B------:R-:W-:Y:S02]  /*27e0*/  FADD.FTZ R121, R121, -R217 ;  /* 0x800000d979797221 */ /* 0x000fe40000010000 */
[----:B------:R-:W-:Y:S02]  /*27f0*/  FADD.FTZ R122, R120, -R122 ;  /* 0x8000007a787a7221 */ /* 0x000fe40000010000 */
[----:B------:R-:W-:-:S02]  /*2800*/  FMUL.FTZ R219, R219, R168 ;  /* 0x000000a8dbdb7220 */ /* 0x000fc40000410000 */
[C---:B------:R-:W-:Y:S02]  /*2810*/  FMUL.FTZ R222, R191.reuse, R222 ;  /* 0x000000debfde7220 */ /* 0x040fe40000410000 */
[C---:B------:R-:W-:Y:S02]  /*2820*/  FMUL.FTZ R120, R191.reuse, R216 ;  /* 0x000000d8bf787220 */ /* 0x040fe40000410000 */
[C---:B------:R-:W-:Y:S02]  /*2830*/  FMUL.FTZ R121, R191.reuse, R121 ;  /* 0x00000079bf797220 */ /* 0x040fe40000410000 */
[----:B------:R-:W-:Y:S02]  /*2840*/  FMUL.FTZ R122, R191, R122 ;  /* 0x0000007abf7a7220 */ /* 0x000fe40000410000 */
[----:B------:R-:W-:Y:S02]  /*2850*/  FMUL.FTZ R223, R223, R168 ;  /* 0x000000a8dfdf7220 */ /* 0x000fe40000410000 */
[----:B------:R-:W-:-:S02]  /*2860*/  @P0 FADD.FTZ R222, R48, R222 ;  /* 0x000000de30de0221 */ /* 0x000fc40000010000 */
[----:B------:R-:W-:Y:S02]  /*2870*/  @P0 FADD.FTZ R120, R49, R120 ;  /* 0x0000007831780221 */ /* 0x000fe40000010000 */
[----:B------:R-:W-:Y:S02]  /*2880*/  @P0 FADD.FTZ R121, R50, R121 ;  /* 0x0000007932790221 */ /* 0x000fe40000010000 */
[----:B------:R-:W-:Y:S01]  /*2890*/  @P0 FADD.FTZ R122, R51, R122 ;  /* 0x0000007a337a0221 */ /* 0x000fe20000010000 */
[----:B0-----:R-:W-:Y:S01]  /*28a0*/  SEL R89, R120, R81, P2 ;  /* 0x0000005178597207 */ /* 0x001fe20001000000 */
[----:B------:R-:W-:Y:S01]  /*28b0*/  FMUL.FTZ R220, R220, R168 ;  /* 0x000000a8dcdc7220 */ /* 0x000fe20000410000 */
[----:B------:R-:W-:Y:S01]  /*28c0*/  SEL R90, R121, R82, P2 ;  /* 0x00000052795a7207 */ /* 0x000fe20001000000 */
[-C--:B------:R-:W-:Y:S01]  /*28d0*/  FMUL.FTZ R221, R221, R168.reuse ;  /* 0x000000a8dddd7220 */ /* 0x080fe20000410000 */
[----:B------:R-:W-:Y:S01]  /*28e0*/  SEL R91, R122, R83, P2 ;  /* 0x000000537a5b7207 */ /* 0x000fe20001000000 */
[----:B------:R-:W-:-:S02]  /*28f0*/  FMUL.FTZ R120, R120, R168 ;  /* 0x000000a878787220 */ /* 0x000fc40000410000 */
[-C--:B------:R-:W-:Y:S02]  /*2900*/  FMUL.FTZ R121, R121, R168.reuse ;  /* 0x000000a879797220 */ /* 0x080fe40000410000 */
[----:B------:R-:W-:Y:S02]  /*2910*/  FMUL.FTZ R122, R122, R168 ;  /* 0x000000a87a7a7220 */ /* 0x000fe40000410000 */
[-CC-:B------:R-:W-:Y:S02]  /*2920*/  FFMA.FTZ R215, R215, R119.reuse, R118.reuse ;  /* 0x00000077d7d77223 */ /* 0x180fe40000010076 */
[-CC-:B------:R-:W-:Y:S02]  /*2930*/  FFMA.FTZ R214, R214, R119.reuse, R118.reuse ;  /* 0x00000077d6d67223 */ /* 0x180fe40000010076 */
[-CC-:B------:R-:W-:Y:S02]  /*2940*/  FFMA.FTZ R213, R213, R119.reuse, R118.reuse ;  /* 0x00000077d5d57223 */ /* 0x180fe40000010076 */
[----:B------:R-:W-:-:S02]  /*2950*/  FFMA.FTZ R212, R212, R119, R118 ;  /* 0x00000077d4d47223 */ /* 0x000fc40000010076 */
[----:B------:R-:W-:Y:S02]  /*2960*/  FADD.FTZ R215, R211, -R215 ;  /* 0x800000d7d3d77221 */ /* 0x000fe40000010000 */
[----:B------:R-:W-:Y:S02]  /*2970*/  FADD.FTZ R214, R210, -R214 ;  /* 0x800000d6d2d67221 */ /* 0x000fe40000010000 */
[----:B------:R-:W-:Y:S02]  /*2980*/  FADD.FTZ R95, R95, -R213 ;  /* 0x800000d55f5f7221 */ /* 0x000fe40000010000 */
[----:B------:R-:W-:Y:S02]  /*2990*/  FADD.FTZ R94, R94, -R212 ;  /* 0x800000d45e5e7221 */ /* 0x000fe40000010000 */
[-CC-:B------:R-:W-:Y:S02]  /*29a0*/  FFMA.FTZ R170, R170, R119.reuse, R118.reuse ;  /* 0x00000077aaaa7223 */ /* 0x180fe40000010076 */
[----:B------:R-:W-:-:S02]  /*29b0*/  FFMA.FTZ R171, R171, R119, R118 ;  /* 0x00000077abab7223 */ /* 0x000fc40000010076 */
[-CC-:B------:R-:W-:Y:S02]  /*29c0*/  FFMA.FTZ R173, R173, R119.reuse, R118.reuse ;  /* 0x00000077adad7223 */ /* 0x180fe40000010076 */
[----:B------:R-:W-:Y:S02]  /*29d0*/  FFMA.FTZ R207, R207, R119, R118 ;  /* 0x00000077cfcf7223 */ /* 0x000fe40000010076 */
[C---:B------:R-:W-:Y:S02]  /*29e0*/  FMUL.FTZ R212, R191.reuse, R215 ;  /* 0x000000d7bfd47220 */ /* 0x040fe40000410000 */
[C---:B------:R-:W-:Y:S02]  /*29f0*/  FMUL.FTZ R211, R191.reuse, R214 ;  /* 0x000000d6bfd37220 */ /* 0x040fe40000410000 */
[----:B------:R-:W-:Y:S02]  /*2a00*/  FMUL.FTZ R210, R191, R95 ;  /* 0x0000005fbfd27220 */ /* 0x000fe40000410000 */
[----:B------:R-:W-:-:S02]  /*2a10*/  FADD.FTZ R170, R172, -R170 ;  /* 0x800000aaacaa7221 */ /* 0x000fc40000010000 */
[----:B------:R-:W-:Y:S02]  /*2a20*/  FADD.FTZ R171, R206, -R171 ;  /* 0x800000abceab7221 */ /* 0x000fe40000010000 */
[----:B------:R-:W-:Y:S02]  /*2a30*/  FADD.FTZ R208, R208, -R173 ;  /* 0x800000add0d07221 */ /* 0x000fe40000010000 */
[----:B------:R-:W-:Y:S02]  /*2a40*/  FADD.FTZ R207, R209, -R207 ;  /* 0x800000cfd1cf7221 */ /* 0x000fe40000010000 */
[----:B------:R-:W-:Y:S02]  /*2a50*/  @P0 FADD.FTZ R212, R52, R212 ;  /* 0x000000d434d40221 */ /* 0x000fe40000010000 */
[----:B------:R-:W-:Y:S02]  /*2a60*/  @P0 FADD.FTZ R211, R53, R211 ;  /* 0x000000d335d30221 */ /* 0x000fe40000010000 */
[----:B------:R-:W-:-:S02]  /*2a70*/  @P0 FADD.FTZ R210, R54, R210 ;  /* 0x000000d236d20221 */ /* 0x000fc40000010000 */
[C---:B------:R-:W-:Y:S02]  /*2a80*/  FMUL.FTZ R173, R191.reuse, R170 ;  /* 0x000000aabfad7220 */ /* 0x040fe40000410000 */
[C---:B------:R-:W-:Y:S02]  /*2a90*/  FMUL.FTZ R172, R191.reuse, R171 ;  /* 0x000000abbfac7220 */ /* 0x040fe40000410000 */
[C---:B------:R-:W-:Y:S02]  /*2aa0*/  FMUL.FTZ R171, R191.reuse, R208 ;  /* 0x000000d0bfab7220 */ /* 0x040fe40000410000 */
[----:B------:R-:W-:Y:S02]  /*2ab0*/  FMUL.FTZ R170, R191, R207 ;  /* 0x000000cfbfaa7220 */ /* 0x000fe40000410000 */
[----:B------:R-:W-:Y:S02]  /*2ac0*/  @P0 FADD.FTZ R173, R56, R173 ;  /* 0x000000ad38ad0221 */ /* 0x000fe40000010000 */
[----:B------:R-:W-:-:S02]  /*2ad0*/  @P0 FADD.FTZ R172, R57, R172 ;  /* 0x000000ac39ac0221 */ /* 0x000fc40000010000 */
[----:B------:R-:W-:Y:S02]  /*2ae0*/  @P0 FADD.FTZ R171, R58, R171 ;  /* 0x000000ab3aab0221 */ /* 0x000fe40000010000 */
[----:B------:R-:W-:Y:S02]  /*2af0*/  @P0 FADD.FTZ R170, R59, R170 ;  /* 0x000000aa3baa0221 */ /* 0x000fe40000010000 */
[-CC-:B------:R-:W-:Y:S02]  /*2b00*/  FFMA.FTZ R100, R100, R119.reuse, R118.reuse ;  /* 0x0000007764647223 */ /* 0x180fe40000010076 */
[-CC-:B------:R-:W-:Y:S02]  /*2b10*/  FFMA.FTZ R101, R101, R119.reuse, R118.reuse ;  /* 0x0000007765657223 */ /* 0x180fe40000010076 */
[----:B------:R-:W-:Y:S02]  /*2b20*/  FFMA.FTZ R207, R123, R119, R118 ;  /* 0x000000777bcf7223 */ /* 0x000fe40000010076 */
[----:B------:R-:W-:-:S02]  /*2b30*/  FMUL.FTZ R123, R211, R168 ;  /* 0x000000a8d37b7220 */ /* 0x000fc40000410000 */
[----:B------:R-:W-:Y:S02]  /*2b40*/  FADD.FTZ R100, R125, -R100 ;  /* 0x800000647d647221 */ /* 0x000fe40000010000 */
[----:B------:R-:W-:Y:S02]  /*2b50*/  FADD.FTZ R101, R126, -R101 ;  /* 0x800000657e657221 */ /* 0x000fe40000010000 */
[----:B------:R-:W-:Y:S02]  /*2b60*/  FFMA.FTZ R206, R129, R119, R118 ;  /* 0x0000007781ce7223 */ /* 0x000fe40000010076 */
[----:B------:R-:W-:Y:S02]  /*2b70*/  FMUL.FTZ R125, R210, R168 ;  /* 0x000000a8d27d7220 */ /* 0x000fe40000410000 */
[----:B------:R-:W-:Y:S02]  /*2b80*/  FADD.FTZ R207, R127, -R207 ;  /* 0x800000cf7fcf7221 */ /* 0x000fe40000010000 */
[----:B------:R-:W-:-:S02]  /*2b90*/  FADD.FTZ R206, R130, -R206 ;  /* 0x800000ce82ce7221 */ /* 0x000fc40000010000 */
[-C--:B------:R-:W-:Y:S02]  /*2ba0*/  FMUL.FTZ R127, R173, R168.reuse ;  /* 0x000000a8ad7f7220 */ /* 0x080fe40000410000 */
[-C--:B------:R-:W-:Y:S02]  /*2bb0*/  FMUL.FTZ R129, R171, R168.reuse ;  /* 0x000000a8ab817220 */ /* 0x080fe40000410000 */
[----:B------:R-:W-:Y:S02]  /*2bc0*/  FMUL.FTZ R130, R170, R168 ;  /* 0x000000a8aa827220 */ /* 0x000fe40000410000 */
[-CC-:B------:R-:W-:Y:S02]  /*2bd0*/  FFMA.FTZ R98, R98, R119.reuse, R118.reuse ;  /* 0x0000007762627223 */ /* 0x180fe40000010076 */
[----:B------:R-:W-:Y:S02]  /*2be0*/  FFMA.FTZ R99, R99, R119, R118 ;  /* 0x0000007763637223 */ /* 0x000fe40000010076 */
[----:B------:R-:W-:-:S02]  /*2bf0*/  FMUL.FTZ R100, R191, R100 ;  /* 0x00000064bf647220 */ /* 0x000fc40000410000 */
[C---:B------:R-:W-:Y:S02]  /*2c00*/  FMUL.FTZ R101, R191.reuse, R101 ;  /* 0x00000065bf657220 */ /* 0x040fe40000410000 */
[----:B------:R-:W-:Y:S02]  /*2c10*/  FMUL.FTZ R207, R191, R207 ;  /* 0x000000cfbfcf7220 */ /* 0x000fe40000410000 */
[----:B------:R-:W-:Y:S01]  /*2c20*/  FADD.FTZ R96, R96, -R98 ;  /* 0x8000006260607221 */ /* 0x000fe20000010000 */
[----:B------:R-:W-:Y:S01]  /*2c30*/  @P1 MOV R98, 0x20 ;  /* 0x0000002000621802 */ /* 0x000fe20000000f00 */
[----:B------:R-:W-:Y:S02]  /*2c40*/  FADD.FTZ R97, R97, -R99 ;  /* 0x8000006361617221 */ /* 0x000fe40000010000 */
[----:B------:R-:W-:Y:S02]  /*2c50*/  @P0 FADD.FTZ R100, R60, R100 ;  /* 0x000000643c640221 */ /* 0x000fe40000010000 */
[----:B------:R-:W-:-:S02]  /*2c60*/  @P0 FADD.FTZ R101, R61, R101 ;  /* 0x000000653d650221 */ /* 0x000fc40000010000 */
[----:B------:R-:W-:Y:S02]  /*2c70*/  @P0 FADD.FTZ R207, R62, R207 ;  /* 0x000000cf3ecf0221 */ /* 0x000fe40000010000 */
[----:B------:R-:W-:-:S04]  /*2c80*/  FMUL.FTZ R206, R191, R206 ;  /* 0x000000cebfce7220 */ /* 0x000fc80000410000 */
[----:B------:R-:W-:Y:S01]  /*2c90*/  @P0 FADD.FTZ R206, R64, R206 ;  /* 0x000000ce40ce0221 */ /* 0x000fe20000010000 */
[--C-:B--2---:R-:W-:Y:S02]  /*2ca0*/  PRMT R88, RZ, 0x5410, R84.reuse ;  /* 0x00005410ff587816 */ /* 0x104fe40000000054 */
[----:B------:R-:W-:-:S03]  /*2cb0*/  PRMT R84, RZ, 0x7610, R84 ;  /* 0x00007610ff547816 */ /* 0x000fc60000000054 */
[----:B------:R-:W-:Y:S01]  /*2cc0*/  FFMA.FTZ R154, R223, R88, R154 ;  /* 0x00000058df9a7223 */ /* 0x000fe2000001009a */
[C---:B------:R-:W-:Y:S01]  /*2cd0*/  SEL R88, R222.reuse, R80, P2 ;  /* 0x00000050de587207 */ /* 0x040fe20001000000 */
[----:B------:R-:W-:Y:S01]  /*2ce0*/  FFMA.FTZ R153, R219, R84, R153 ;  /* 0x00000054db997223 */ /* 0x000fe20000010099 */
[--C-:B------:R-:W-:Y:S01]  /*2cf0*/  PRMT R84, RZ, 0x5410, R85.reuse ;  /* 0x00005410ff547816 */ /* 0x100fe20000000055 */
[----:B------:R-:W-:Y:S01]  /*2d00*/  FMUL.FTZ R222, R222, R168 ;  /* 0x000000a8dede7220 */ /* 0x000fe20000410000 */
[----:B------:R-:W-:Y:S01]  /*2d10*/  PRMT R85, RZ, 0x7610, R85 ;  /* 0x00007610ff557816 */ /* 0x000fe20000000055 */
[----:B------:R0:W-:Y:S01]  /*2d20*/  @P1 STG.E.128 [R92.64+0x10], R88 ;  /* 0x000010585c001986 */ /* 0x0001e2000c101d04 */
[----:B---3--:R-:W-:Y:S02]  /*2d30*/  FMUL.FTZ R219, R226, R219 ;  /* 0x000000dbe2db7220 */ /* 0x008fe40000410000 */
[----:B------:R-:W-:Y:S01]  /*2d40*/  FFMA.FTZ R156, R220, R84, R156 ;  /* 0x00000054dc9c7223 */ /* 0x000fe2000001009c */
[----:B------:R-:W-:Y:S01]  /*2d50*/  PRMT R84, RZ, 0x5410, R86 ;  /* 0x00005410ff547816 */ /* 0x000fe20000000056 */
[----:B------:R-:W-:-:S02]  /*2d60*/  FFMA.FTZ R155, R221, R85, R155 ;  /* 0x00000055dd9b7223 */ /* 0x000fc4000001009b */
[----:B------:R-:W-:Y:S02]  /*2d70*/  FMUL.FTZ R85, R250, R120 ;  /* 0x00000078fa557220 */ /* 0x000fe40000410000 */
[----:B------:R-:W-:Y:S02]  /*2d80*/  FFMA.FTZ R158, R222, R84, R158 ;  /* 0x00000054de9e7223 */ /* 0x000fe4000001009e */
[----:B------:R-:W-:Y:S02]  /*2d90*/  FMUL.FTZ R84, R248, R122 ;  /* 0x0000007af8547220 */ /* 0x000fe40000410000 */
[----:B------:R-:W-:Y:S02]  /*2da0*/  FMUL.FTZ R221, R252, R221 ;  /* 0x000000ddfcdd7220 */ /* 0x000fe40000410000 */
[----:B0-----:R-:W-:Y:S02]  /*2db0*/  FMUL.FTZ R90, R251, R222 ;  /* 0x000000defb5a7220 */ /* 0x001fe40000410000 */
[----:B------:R-:W-:-:S02]  /*2dc0*/  FMUL.FTZ R91, R249, R121 ;  /* 0x00000079f95b7220 */ /* 0x000fc40000410000 */
[----:B------:R-:W-:Y:S01]  /*2dd0*/  FMUL.FTZ R88, R227, R223 ;  /* 0x000000dfe3587220 */ /* 0x000fe20000410000 */
[----:B------:R-:W-:Y:S01]  /*2de0*/  F2FP.BF16.PACK_AB R90, R85, R90 ;  /* 0x0000005a555a723e */ /* 0x000fe200000010ff */
[----:B----4-:R-:W-:Y:S01]  /*2df0*/  FMUL.FTZ R89, R225, R220 ;  /* 0x000000dce1597220 */ /* 0x010fe20000410000 */
[----:B------:R-:W-:Y:S01]  /*2e00*/  F2FP.BF16.PACK_AB R91, R84, R91 ;  /* 0x0000005b545b723e */ /* 0x000fe200000010ff */
[----:B------:R-:W-:Y:S01]  /*2e10*/  IMAD.WIDE.U32 R84, R203, R224, c[0x0][0x248] ;  /* 0x00009200cb547625 */ /* 0x000fe200078e00e0 */
[----:B------:R-:W-:Y:S02]  /*2e20*/  F2FP.BF16.PACK_AB R88, R219, R88 ;  /* 0x00000058db58723e */ /* 0x000fe400000010ff */
[----:B------:R-:W-:Y:S01]  /*2e30*/  F2FP.BF16.PACK_AB R89, R221, R89 ;  /* 0x00000059dd59723e */ /* 0x000fe200000010ff */
[----:B------:R-:W-:Y:S02]  /*2e40*/  FMUL.FTZ R203, R191, R94 ;  /* 0x0000005ebfcb7220 */ /* 0x000fe40000410000 */
[----:B------:R-:W-:-:S02]  /*2e50*/  IMAD.WIDE.U32 R92, R194, R224, c[0x0][0x170] ;  /* 0x00005c00c25c7625 */ /* 0x000fc400078e00e0 */
[----:B------:R0:W-:Y:S02]  /*2e60*/  STG.E.128 [R84.64], R88 ;  /* 0x0000005854007986 */ /* 0x0001e4000c101d04 */
[----:B------:R-:W-:Y:S02]  /*2e70*/  @P0 FADD.FTZ R203, R55, R203 ;  /* 0x000000cb37cb0221 */ /* 0x000fe40000010000 */
[----:B------:R-:W2:Y:S01]  /*2e80*/  LDG.E.128 R92, [R92.64] ;  /* 0x000000045c5c7981 */ /* 0x000ea2000c1e1d00 */
[----:B0-----:R-:W-:Y:S02]  /*2e90*/  @P1 MOV R84, 0x20 ;  /* 0x0000002000541802 */ /* 0x001fe40000000f00 */
[----:B------:R-:W-:Y:S02]  /*2ea0*/  SEL R88, R212, R76, P2 ;  /* 0x0000004cd4587207 */ /* 0x000fe40001000000 */
[----:B------:R-:W-:Y:S01]  /*2eb0*/  SEL R89, R211, R77, P2 ;  /* 0x0000004dd3597207 */ /* 0x000fe20001000000 */
[----:B------:R-:W-:Y:S01]  /*2ec0*/  @P1 IMAD.WIDE.U32 R84, R194, R84, c[0x0][0x258] ;  /* 0x00009600c2541625 */ /* 0x000fe200078e0054 */
[----:B------:R-:W-:-:S02]  /*2ed0*/  SEL R90, R210, R78, P2 ;  /* 0x0000004ed25a7207 */ /* 0x000fc40001000000 */
[----:B------:R-:W-:-:S05]  /*2ee0*/  SEL R91, R203, R79, P2 ;  /* 0x0000004fcb5b7207 */ /* 0x000fca0001000000 */
[----:B------:R0:W-:Y:S01]  /*2ef0*/  @P1 STG.E.128 [R84.64], R88 ;  /* 0x0000005854001986 */ /* 0x0001e2000c101d04 */
[----:B------:R-:W-:Y:S01]  /*2f00*/  FMUL.FTZ R126, R203, R168 ;  /* 0x000000a8cb7e7220 */ /* 0x000fe20000410000 */
[----:B0-----:R-:W-:Y:S02]  /*2f10*/  SEL R88, R173, R80, P2 ;  /* 0x00000050ad587207 */ /* 0x001fe40001000000 */
[----:B------:R-:W-:Y:S02]  /*2f20*/  SEL R89, R172, R81, P2 ;  /* 0x00000051ac597207 */ /* 0x000fe40001000000 */
[----:B------:R-:W-:Y:S02]  /*2f30*/  SEL R90, R171, R82, P2 ;  /* 0x00000052ab5a7207 */ /* 0x000fe40001000000 */
[----:B------:R-:W-:-:S05]  /*2f40*/  SEL R91, R170, R83, P2 ;  /* 0x00000053aa5b7207 */ /* 0x000fca0001000000 */
[----:B------:R0:W-:Y:S01]  /*2f50*/  @P1 STG.E.128 [R84.64+0x10], R88 ;  /* 0x0000105854001986 */ /* 0x0001e2000c101d04 */
[----:B------:R-:W-:Y:S02]  /*2f60*/  FMUL.FTZ R170, R240, R130 ;  /* 0x00000082f0aa7220 */ /* 0x000fe40000410000 */
[-CC-:B0-----:R-:W-:Y:S02]  /*2f70*/  FFMA.FTZ R84, R124, R119.reuse, R118.reuse ;  /* 0x000000777c547223 */ /* 0x181fe40000010076 */
[----:B------:R-:W-:Y:S02]  /*2f80*/  FMUL.FTZ R124, R212, R168 ;  /* 0x000000a8d47c7220 */ /* 0x000fe40000410000 */
[----:B------:R-:W-:Y:S02]  /*2f90*/  FFMA.FTZ R89, R131, R119, R118 ;  /* 0x0000007783597223 */ /* 0x000fe40000010076 */
[----:B------:R-:W-:Y:S02]  /*2fa0*/  FMUL.FTZ R88, R247, R124 ;  /* 0x0000007cf7587220 */ /* 0x000fe40000410000 */
[----:B------:R-:W-:-:S02]  /*2fb0*/  FMUL.FTZ R85, R246, R123 ;  /* 0x0000007bf6557220 */ /* 0x000fc40000410000 */
[----:B------:R-:W-:Y:S02]  /*2fc0*/  FADD.FTZ R131, R128, -R84 ;  /* 0x8000005480837221 */ /* 0x000fe40000010000 */
[----:B------:R-:W-:Y:S02]  /*2fd0*/  FADD.FTZ R169, R169, -R89 ;  /* 0x80000059a9a97221 */ /* 0x000fe40000010000 */
[----:B------:R-:W-:Y:S02]  /*2fe0*/  FMUL.FTZ R128, R172, R168 ;  /* 0x000000a8ac807220 */ /* 0x000fe40000410000 */
[----:B------:R-:W-:Y:S02]  /*2ff0*/  FMUL.FTZ R89, R245, R125 ;  /* 0x0000007df5597220 */ /* 0x000fe40000410000 */
[----:B------:R-:W-:Y:S01]  /*3000*/  FMUL.FTZ R84, R244, R126 ;  /* 0x0000007ef4547220 */ /* 0x000fe20000410000 */
[----:B------:R-:W-:Y:S01]  /*3010*/  F2FP.BF16.PACK_AB R88, R85, R88 ;  /* 0x000000585558723e */ /* 0x000fe200000010ff */
[----:B------:R-:W-:-:S02]  /*3020*/  FMUL.FTZ R90, R243, R127 ;  /* 0x0000007ff35a7220 */ /* 0x000fc40000410000 */
[----:B------:R-:W-:Y:S01]  /*3030*/  FMUL.FTZ R85, R242, R128 ;  /* 0x00000080f2557220 */ /* 0x000fe20000410000 */
[----:B------:R-:W-:Y:S01]  /*3040*/  F2FP.BF16.PACK_AB R89, R84, R89 ;  /* 0x000000595459723e */ /* 0x000fe200000010ff */
[----:B------:R-:W-:Y:S01]  /*3050*/  FMUL.FTZ R91, R241, R129 ;  /* 0x00000081f15b7220 */ /* 0x000fe20000410000 */
[C---:B------:R-:W-:Y:S02]  /*3060*/  LEA R84, P3, R194.reuse, c[0x0][0x248], 0x4 ;  /* 0x00009200c2547a11 */ /* 0x040fe400078620ff */
[----:B------:R-:W-:Y:S02]  /*3070*/  F2FP.BF16.PACK_AB R90, R85, R90 ;  /* 0x0000005a555a723e */ /* 0x000fe400000010ff */
[----:B------:R-:W-:Y:S02]  /*3080*/  LEA.HI.X R85, R194, c[0x0][0x24c], RZ, 0x4, P3 ;  /* 0x00009300c2557a11 */ /* 0x000fe400018f24ff */
[----:B------:R-:W-:Y:S01]  /*3090*/  F2FP.BF16.PACK_AB R91, R170, R91 ;  /* 0x0000005baa5b723e */ /* 0x000fe200000010ff */
[----:B------:R-:W-:-:S04]  /*30a0*/  FMUL.FTZ R170, R191, R131 ;  /* 0x00000083bfaa7220 */ /* 0x000fc80000410000 */
[----:B------:R0:W-:Y:S01]  /*30b0*/  STG.E.128 [R84.64], R88 ;  /* 0x0000005854007986 */ /* 0x0001e2000c101d04 */
[----:B------:R-:W-:Y:S02]  /*30c0*/  @P0 FADD.FTZ R170, R63, R170 ;  /* 0x000000aa3faa0221 */ /* 0x000fe40000010000 */
[C---:B------:R-:W-:Y:S02]  /*30d0*/  FMUL.FTZ R169, R191.reuse, R169 ;  /* 0x000000a9bfa97220 */ /* 0x040fe40000410000 */
[C---:B------:R-:W-:Y:S02]  /*30e0*/  FMUL.FTZ R131, R191.reuse, R96 ;  /* 0x00000060bf837220 */ /* 0x040fe40000410000 */
[----:B------:R-:W-:Y:S01]  /*30f0*/  FMUL.FTZ R171, R191, R97 ;  /* 0x00000061bfab7220 */ /* 0x000fe20000410000 */
[----:B------:R-:W-:Y:S01]  /*3100*/  SEL R96, R100, R76, P2 ;  /* 0x0000004c64607207 */ /* 0x000fe20001000000 */
[----:B------:R-:W-:Y:S01]  /*3110*/  @P0 FADD.FTZ R169, R65, R169 ;  /* 0x000000a941a90221 */ /* 0x000fe20000010000 */
[----:B------:R-:W-:Y:S01]  /*3120*/  SEL R97, R101, R77, P2 ;  /* 0x0000004d65617207 */ /* 0x000fe20001000000 */
[----:B------:R-:W-:Y:S01]  /*3130*/  @P0 FADD.FTZ R131, R66, R131 ;  /* 0x0000008342830221 */ /* 0x000fe20000010000 */
[----:B------:R-:W-:Y:S01]  /*3140*/  SEL R99, R170, R79, P2 ;  /* 0x0000004faa637207 */ /* 0x000fe20001000000 */
[----:B0-----:R-:W-:-:S04]  /*3150*/  IMAD.WIDE.U32 R88, R189, R224, c[0x0][0x170] ;  /* 0x00005c00bd587625 */ /* 0x001fc800078e00e0 */
[----:B------:R-:W-:Y:S01]  /*3160*/  @P1 IMAD.WIDE.U32 R84, R189, R98, c[0x0][0x258] ;  /* 0x00009600bd541625 */ /* 0x000fe200078e0062 */
[----:B------:R-:W-:Y:S01]  /*3170*/  SEL R98, R207, R78, P2 ;  /* 0x0000004ecf627207 */ /* 0x000fe20001000000 */
[----:B------:R-:W3:Y:S02]  /*3180*/  LDG.E.128 R88, [R88.64] ;  /* 0x0000000458587981 */ /* 0x000ee4000c1e1d00 */
[----:B------:R-:W-:Y:S02]  /*3190*/  @P0 FADD.FTZ R171, R67, R171 ;  /* 0x000000ab43ab0221 */ /* 0x000fe40000010000 */
[----:B------:R0:W-:Y:S01]  /*31a0*/  @P1 STG.E.128 [R84.64], R96 ;  /* 0x0000006054001986 */ /* 0x0001e2000c101d04 */
[-C--:B------:R-:W-:Y:S02]  /*31b0*/  FMUL.FTZ R172, R100, R168.reuse ;  /* 0x000000a864ac7220 */ /* 0x080fe40000410000 */
[-C--:B------:R-:W-:Y:S02]  /*31c0*/  FMUL.FTZ R173, R101, R168.reuse ;  /* 0x000000a865ad7220 */ /* 0x080fe40000410000 */
[----:B------:R-:W-:-:S02]  /*31d0*/  FMUL.FTZ R207, R207, R168 ;  /* 0x000000a8cfcf7220 */ /* 0x000fc40000410000 */
[----:B------:R-:W-:Y:S01]  /*31e0*/  FMUL.FTZ R170, R170, R168 ;  /* 0x000000a8aaaa7220 */ /* 0x000fe20000410000 */
[C---:B0-----:R-:W-:Y:S02]  /*31f0*/  SEL R96, R206.reuse, R80, P2 ;  /* 0x00000050ce607207 */ /* 0x041fe40001000000 */
[----:B------:R-:W-:Y:S02]  /*3200*/  SEL R97, R169, R81, P2 ;  /* 0x00000051a9617207 */ /* 0x000fe40001000000 */
[----:B------:R-:W-:Y:S02]  /*3210*/  SEL R98, R131, R82, P2 ;  /* 0x0000005283627207 */ /* 0x000fe40001000000 */
[----:B------:R-:W-:Y:S01]  /*3220*/  SEL R99, R171, R83, P2 ;  /* 0x00000053ab637207 */ /* 0x000fe20001000000 */
[----:B------:R-:W-:-:S04]  /*3230*/  FMUL.FTZ R206, R206, R168 ;  /* 0x000000a8cece7220 */ /* 0x000fc80000410000 */
[----:B------:R0:W-:Y:S01]  /*3240*/  @P1 STG.E.128 [R84.64+0x10], R96 ;  /* 0x0000106054001986 */ /* 0x0001e2000c101d04 */
[-C--:B------:R-:W-:Y:S02]  /*3250*/  FMUL.FTZ R169, R169, R168.reuse ;  /* 0x000000a8a9a97220 */ /* 0x080fe40000410000 */
[-C--:B------:R-:W-:Y:S02]  /*3260*/  FMUL.FTZ R131, R131, R168.reuse ;  /* 0x000000a883837220 */ /* 0x080fe40000410000 */
[----:B------:R-:W-:-:S04]  /*3270*/  FMUL.FTZ R171, R171, R168 ;  /* 0x000000a8abab7220 */ /* 0x000fc80000410000 */
[----:B------:R-:W-:Y:S02]  /*3280*/  FMUL.FTZ R100, R205, R171 ;  /* 0x000000abcd647220 */ /* 0x000fe40000410000 */
[----:B0-----:R-:W-:Y:S02]  /*3290*/  FMUL.FTZ R96, R239, R172 ;  /* 0x000000acef607220 */ /* 0x001fe40000410000 */
        /* <DEDUP_REMOVED lines=8> */
[----:B------:R-:W-:Y:S02]  /*3320*/  LEA R84, P3, R189, c[0x0][0x248], 0x4 ;  /* 0x00009200bd547a11 */ /* 0x000fe400078620ff */
[----:B------:R-:W-:Y:S02]  /*3330*/  F2FP.BF16.PACK_AB R98, R85, R98 ;  /* 0x000000625562723e */ /* 0x000fe400000010ff */
[----:B------:R-:W-:Y:S02]  /*3340*/  LEA.HI.X R85, R189, c[0x0][0x24c], RZ, 0x4, P3 ;  /* 0x00009300bd557a11 */ /* 0x000fe400018f24ff */
[----:B------:R-:W-:Y:S01]  /*3350*/  F2FP.BF16.PACK_AB R99, R100, R99 ;  /* 0x000000636463723e */ /* 0x000fe200000010ff */
[----:B------:R-:W-:-:S04]  /*3360*/  IMAD.WIDE.U32 R100, R185, R224, c[0x0][0x170] ;  /* 0x00005c00b9647625 */ /* 0x000fc800078e00e0 */
[----:B------:R0:W-:Y:S04]  /*3370*/  STG.E.128 [R84.64], R96 ;  /* 0x0000006054007986 */ /* 0x0001e8000c101d04 */
[----:B0-----:R0:W4:Y:S01]  /*3380*/  LDG.E.128 R96, [R100.64] ;  /* 0x0000000464607981 */ /* 0x001122000c1e1d00 */
[----:B------:R-:W-:Y:S01]  /*3390*/  FFMA.FTZ R102, R102, R119, R118 ;  /* 0x0000007766667223 */ /* 0x000fe20000010076 */
[----:B------:R-:W-:-:S03]  /*33a0*/  PRMT R86, RZ, 0x7610, R86 ;  /* 0x00007610ff567816 */ /* 0x000fc60000000056 */
[----:B------:R-:W-:Y:S02]  /*33b0*/  FADD.FTZ R102, R106, -R102 ;  /* 0x800000666a667221 */ /* 0x000fe40000010000 */
[-CC-:B------:R-:W-:Y:S02]  /*33c0*/  FFMA.FTZ R103, R103, R119.reuse, R118.reuse ;  /* 0x0000007767677223 */ /* 0x180fe40000010076 */
[----:B------:R-:W-:Y:S01]  /*33d0*/  FMUL.FTZ R85, R191, R102 ;  /* 0x00000066bf557220 */ /* 0x000fe20000410000 */
[----:B------:R-:W-:Y:S01]  /*33e0*/  PRMT R102, RZ, 0x5410, R87 ;  /* 0x00005410ff667816 */ /* 0x000fe20000000057 */
[-CC-:B------:R-:W-:Y:S01]  /*33f0*/  FFMA.FTZ R105, R105, R119.reuse, R118.reuse ;  /* 0x0000007769697223 */ /* 0x180fe20000010076 */
[----:B------:R-:W-:Y:S01]  /*3400*/  MOV R84, c[0x0][0x160] ;  /* 0x0000580000547a02 */ /* 0x000fe20000000f00 */
[----:B------:R-:W-:Y:S02]  /*3410*/  FADD.FTZ R103, R107, -R103 ;  /* 0x800000676b677221 */ /* 0x000fe40000010000 */
[----:B------:R-:W-:Y:S01]  /*3420*/  FFMA.FTZ R157, R120, R86, R157 ;  /* 0x00000056789d7223 */ /* 0x000fe2000001009d */
[----:B------:R-:W-:Y:S01]  /*3430*/  LEA R184, R84, R184, 0x2 ;  /* 0x000000b854b87211 */ /* 0x000fe200078e10ff */
[-CC-:B------:R-:W-:Y:S01]  /*3440*/  FFMA.FTZ R104, R104, R119.reuse, R118.reuse ;  /* 0x0000007768687223 */ /* 0x180fe20000010076 */
[----:B------:R-:W-:Y:S01]  /*3450*/  PRMT R87, RZ, 0x7610, R87 ;  /* 0x00007610ff577816 */ /* 0x000fe20000000057 */
[----:B------:R-:W-:-:S02]  /*3460*/  FFMA.FTZ R110, R110, R119, R118 ;  /* 0x000000776e6e7223 */ /* 0x000fc40000010076 */
[----:B------:R-:W-:Y:S02]  /*3470*/  FFMA.FTZ R160, R121, R102, R160 ;  /* 0x0000006679a07223 */ /* 0x000fe400000100a0 */
[----:B------:R-:W-:Y:S02]  /*3480*/  FADD.FTZ R84, R109, -R105 ;  /* 0x800000696d547221 */ /* 0x000fe40000010000 */
[----:B0-----:R-:W-:Y:S02]  /*3490*/  FMUL.FTZ R100, R191, R103 ;  /* 0x00000067bf647220 */ /* 0x001fe40000410000 */
[-CC-:B------:R-:W-:Y:S02]  /*34a0*/  FFMA.FTZ R112, R112, R119.reuse, R118.reuse ;  /* 0x0000007770707223 */ /* 0x180fe40000010076 */
[-CC-:B------:R-:W-:Y:S02]  /*34b0*/  FFMA.FTZ R114, R114, R119.reuse, R118.reuse ;  /* 0x0000007772727223 */ /* 0x180fe40000010076 */
[----:B------:R-:W-:-:S02]  /*34c0*/  FFMA.FTZ R116, R116, R119, R118 ;  /* 0x0000007774747223 */ /* 0x000fc40000010076 */
[----:B------:R-:W-:Y:S02]  /*34d0*/  FADD.FTZ R104, R108, -R104 ;  /* 0x800000686c687221 */ /* 0x000fe40000010000 */
[----:B------:R-:W-:Y:S02]  /*34e0*/  FADD.FTZ R110, R111, -R110 ;  /* 0x8000006e6f6e7221 */ /* 0x000fe40000010000 */
[----:B------:R-:W-:Y:S02]  /*34f0*/  FMUL.FTZ R84, R191, R84 ;  /* 0x00000054bf547220 */ /* 0x000fe40000410000 */
[----:B------:R-:W-:Y:S02]  /*3500*/  @P0 FADD.FTZ R100, R69, R100 ;  /* 0x0000006445640221 */ /* 0x000fe40000010000 */
[----:B------:R-:W-:Y:S02]  /*3510*/  FADD.FTZ R112, R113, -R112 ;  /* 0x8000007071707221 */ /* 0x000fe40000010000 */
[----:B------:R-:W-:-:S02]  /*3520*/  FADD.FTZ R114, R115, -R114 ;  /* 0x8000007273727221 */ /* 0x000fc40000010000 */
[----:B------:R-:W-:Y:S02]  /*3530*/  FFMA.FTZ R159, R122, R87, R159 ;  /* 0x000000577a9f7223 */ /* 0x000fe4000001009f */
[----:B------:R-:W-:Y:S02]  /*3540*/  FADD.FTZ R116, R117, -R116 ;  /* 0x8000007475747221 */ /* 0x000fe40000010000 */
[C---:B------:R-:W-:Y:S02]  /*3550*/  FMUL.FTZ R101, R191.reuse, R104 ;  /* 0x00000068bf657220 */ /* 0x040fe40000410000 */
[----:B------:R-:W-:Y:S02]  /*3560*/  @P0 FADD.FTZ R85, R68, R85 ;  /* 0x0000005544550221 */ /* 0x000fe40000010000 */
[----:B------:R-:W-:Y:S01]  /*3570*/  FMUL.FTZ R103, R191, R110 ;  /* 0x0000006ebf677220 */ /* 0x000fe20000410000 */
[----:B------:R-:W-:Y:S01]  /*3580*/  SEL R77, R100, R77, P2 ;  /* 0x0000004d644d7207 */ /* 0x000fe20001000000 */
[----:B------:R-:W-:-:S02]  /*3590*/  @P0 FADD.FTZ R84, R71, R84 ;  /* 0x0000005447540221 */ /* 0x000fc40000010000 */
[C---:B------:R-:W-:Y:S02]  /*35a0*/  FMUL.FTZ R112, R191.reuse, R112 ;  /* 0x00000070bf707220 */ /* 0x040fe40000410000 */
[----:B------:R-:W-:Y:S01]  /*35b0*/  FMUL.FTZ R105, R191, R114 ;  /* 0x00000072bf697220 */ /* 0x000fe20000410000 */
[--C-:B--2---:R-:W-:Y:S02]  /*35c0*/  PRMT R86, RZ, 0x5410, R93.reuse ;  /* 0x00005410ff567816 */ /* 0x104fe4000000005d */
[----:B------:R-:W-:Y:S02]  /*35d0*/  PRMT R93, RZ, 0x7610, R93 ;  /* 0x00007610ff5d7816 */ /* 0x000fe4000000005d */
[--C-:B------:R-:W-:Y:S02]  /*35e0*/  PRMT R102, RZ, 0x5410, R94.reuse ;  /* 0x00005410ff667816 */ /* 0x100fe4000000005e */
[----:B------:R-:W-:Y:S01]  /*35f0*/  PRMT R94, RZ, 0x7610, R94 ;  /* 0x00007610ff5e7816 */ /* 0x000fe2000000005e */
[----:B------:R-:W-:Y:S01]  /*3600*/  FFMA.FTZ R163, R126, R93, R163 ;  /* 0x0000005d7ea37223 */ /* 0x000fe200000100a3 */
[----:B------:R-:W-:-:S03]  /*3610*/  PRMT R87, RZ, 0x5410, R92 ;  /* 0x00005410ff577816 */ /* 0x000fc6000000005c */
[----:B------:R-:W-:Y:S01]  /*3620*/  FFMA.FTZ R165, R128, R94, R165 ;  /* 0x0000005e80a57223 */ /* 0x000fe200000100a5 */
[--C-:B------:R-:W-:Y:S01]  /*3630*/  PRMT R104, RZ, 0x5410, R95.reuse ;  /* 0x00005410ff687816 */ /* 0x100fe2000000005f */
[----:B------:R-:W-:Y:S01]  /*3640*/  FMUL.FTZ R116, R191, R116 ;  /* 0x00000074bf747220 */ /* 0x000fe20000410000 */
[----:B------:R-:W-:Y:S01]  /*3650*/  PRMT R95, RZ, 0x7610, R95 ;  /* 0x00007610ff5f7816 */ /* 0x000fe2000000005f */
[----:B------:R-:W-:Y:S02]  /*3660*/  @P0 FADD.FTZ R101, R70, R101 ;  /* 0x0000006546650221 */ /* 0x000fe40000010000 */
[----:B------:R-:W-:Y:S02]  /*3670*/  FMUL.FTZ R100, R100, R168 ;  /* 0x000000a864647220 */ /* 0x000fe40000410000 */
[----:B------:R-:W-:Y:S02]  /*3680*/  FFMA.FTZ R162, R124, R87, R162 ;  /* 0x000000577ca27223 */ /* 0x000fe400000100a2 */
[----:B------:R-:W-:Y:S01]  /*3690*/  @P0 FADD.FTZ R103, R72, R103 ;  /* 0x0000006748670221 */ /* 0x000fe20000010000 */
[----:B------:R-:W-:Y:S01]  /*36a0*/  SEL R76, R85, R76, P2 ;  /* 0x0000004c554c7207 */ /* 0x000fe20001000000 */
[----:B------:R-:W-:Y:S01]  /*36b0*/  FFMA.FTZ R164, R125, R86, R164 ;  /* 0x000000567da47223 */ /* 0x000fe200000100a4 */
[----:B------:R-:W-:Y:S01]  /*36c0*/  SEL R79, R84, R79, P2 ;  /* 0x0000004f544f7207 */ /* 0x000fe20001000000 */
[----:B------:R-:W-:-:S02]  /*36d0*/  @P0 FADD.FTZ R112, R73, R112 ;  /* 0x0000007049700221 */ /* 0x000fc40000010000 */
[----:B------:R-:W-:Y:S01]  /*36e0*/  @P0 FADD.FTZ R105, R74, R105 ;  /* 0x000000694a690221 */ /* 0x000fe20000010000 */
[----:B------:R-:W-:Y:S01]  /*36f0*/  SEL R78, R101, R78, P2 ;  /* 0x0000004e654e7207 */ /* 0x000fe20001000000 */
[----:B------:R-:W-:Y:S01]  /*3700*/  @P0 FADD.FTZ R116, R75, R116 ;  /* 0x000000744b740221 */ /* 0x000fe20000010000 */
[----:B------:R-:W-:Y:S01]  /*3710*/  SEL R80, R103, R80, P2 ;  /* 0x0000005067507207 */ /* 0x000fe20001000000 */
[----:B------:R-:W-:Y:S02]  /*3720*/  FFMA.FTZ R174, R129, R104, R174 ;  /* 0x0000006881ae7223 */ /* 0x000fe400000100ae */
[----:B------:R-:W-:Y:S02]  /*3730*/  FFMA.FTZ R167, R130, R95, R167 ;  /* 0x0000005f82a77223 */ /* 0x000fe400000100a7 */
[-C--:B------:R-:W-:Y:S02]  /*3740*/  FMUL.FTZ R101, R101, R168.reuse ;  /* 0x000000a865657220 */ /* 0x080fe40000410000 */
[----:B------:R-:W-:-:S02]  /*3750*/  FMUL.FTZ R103, R103, R168 ;  /* 0x000000a867677220 */ /* 0x000fc40000410000 */
[-C--:B------:R-:W-:Y:S02]  /*3760*/  FMUL.FTZ R95, R112, R168.reuse ;  /* 0x000000a8705f7220 */ /* 0x080fe40000410000 */
[----:B------:R-:W-:Y:S01]  /*3770*/  FMUL.FTZ R104, R105, R168 ;  /* 0x000000a869687220 */ /* 0x000fe20000410000 */
[----:B------:R-:W-:Y:S01]  /*3780*/  PRMT R92, RZ, 0x7610, R92 ;  /* 0x00007610ff5c7816 */ /* 0x000fe2000000005c */
[----:B------:R-:W-:Y:S01]  /*3790*/  FFMA.FTZ R166, R127, R102, R166 ;  /* 0x000000667fa67223 */ /* 0x000fe200000100a6 */
[----:B------:R-:W-:Y:S01]  /*37a0*/  SEL R82, R105, R82, P2 ;  /* 0x0000005269527207 */ /* 0x000fe20001000000 */
[----:B------:R-:W-:Y:S02]  /*37b0*/  FMUL.FTZ R102, R198, R95 ;  /* 0x0000005fc6667220 */ /* 0x000fe40000410000 */
[----:B------:R-:W-:Y:S02]  /*37c0*/  FMUL.FTZ R105, R197, R104 ;  /* 0x00000068c5697220 */ /* 0x000fe40000410000 */
[----:B------:R-:W-:Y:S01]  /*37d0*/  FFMA.FTZ R161, R123, R92, R161 ;  /* 0x0000005c7ba17223 */ /* 0x000fe200000100a1 */
[----:B------:R-:W-:-:S02]  /*37e0*/  SEL R81, R112, R81, P2 ;  /* 0x0000005170517207 */ /* 0x000fc40001000000 */
[----:B------:R-:W-:Y:S02]  /*37f0*/  SEL R83, R116, R83, P2 ;  /* 0x0000005374537207 */ /* 0x000fe40001000000 */
[----:B---3--:R-:W-:Y:S02]  /*3800*/  PRMT R93, RZ, 0x5410, R90 ;  /* 0x00005410ff5d7816 */ /* 0x008fe4000000005a */
[----:B------:R-:W-:-:S03]  /*3810*/  PRMT R94, RZ, 0x5410, R91 ;  /* 0x00005410ff5e7816 */ /* 0x000fc6000000005b */
[----:B------:R-:W-:Y:S02]  /*3820*/  FFMA.FTZ R180, R206, R93, R180 ;  /* 0x0000005dceb47223 */ /* 0x000fe400000100b4 */
[----:B------:R-:W-:Y:S01]  /*3830*/  FMUL.FTZ R93, R85, R168 ;  /* 0x000000a8555d7220 */ /* 0x000fe20000410000 */
[----:B------:R-:W-:Y:S01]  /*3840*/  PRMT R87, RZ, 0x5410, R88 ;  /* 0x00005410ff577816 */ /* 0x000fe20000000058 */
[----:B------:R-:W-:Y:S01]  /*3850*/  FFMA.FTZ R182, R131, R94, R182 ;  /* 0x0000005e83b67223 */ /* 0x000fe200000100b6 */
[----:B------:R-:W-:Y:S01]  /*3860*/  PRMT R88, RZ, 0x7610, R88 ;  /* 0x00007610ff587816 */ /* 0x000fe20000000058 */
[----:B------:R-:W-:Y:S01]  /*3870*/  FMUL.FTZ R94, R84, R168 ;  /* 0x000000a8545e7220 */ /* 0x000fe20000410000 */
[--C-:B------:R-:W-:Y:S01]  /*3880*/  PRMT R86, RZ, 0x5410, R89.reuse ;  /* 0x00005410ff567816 */ /* 0x100fe20000000059 */
[----:B------:R-:W-:Y:S01]  /*3890*/  FMUL.FTZ R84, R204, R93 ;  /* 0x0000005dcc547220 */ /* 0x000fe20000410000 */
[----:B------:R-:W-:Y:S01]  /*38a0*/  PRMT R90, RZ, 0x7610, R90 ;  /* 0x00007610ff5a7816 */ /* 0x000fe2000000005a */
[----:B------:R-:W-:Y:S01]  /*38b0*/  FMUL.FTZ R85, R202, R100 ;  /* 0x00000064ca557220 */ /* 0x000fe20000410000 */
[----:B------:R-:W-:Y:S01]  /*38c0*/  PRMT R89, RZ, 0x7610, R89 ;  /* 0x00007610ff597816 */ /* 0x000fe20000000059 */
[----:B------:R-:W-:Y:S01]  /*38d0*/  FFMA.FTZ R175, R173, R88, R175 ;  /* 0x00000058adaf7223 */ /* 0x000fe200000100af */
[----:B------:R-:W-:Y:S01]  /*38e0*/  LEA R88, P0, R185, c[0x0][0x248], 0x4 ;  /* 0x00009200b9587a11 */ /* 0x000fe200078020ff */
[----:B------:R-:W-:Y:S01]  /*38f0*/  FMUL.FTZ R168, R116, R168 ;  /* 0x000000a874a87220 */ /* 0x000fe20000410000 */
[----:B------:R-:W-:Y:S01]  /*3900*/  F2FP.BF16.PACK_AB R84, R85, R84 ;  /* 0x000000545554723e */ /* 0x000fe200000010ff */
[----:B------:R-:W-:-:S02]  /*3910*/  FFMA.FTZ R178, R207, R86, R178 ;  /* 0x00000056cfb27223 */ /* 0x000fc400000100b2 */
[----:B------:R-:W-:Y:S02]  /*3920*/  FFMA.FTZ R176, R172, R87, R176 ;  /* 0x00000057acb07223 */ /* 0x000fe400000100b0 */
[----:B------:R-:W-:Y:S01]  /*3930*/  FFMA.FTZ R179, R169, R90, R179 ;  /* 0x0000005aa9b37223 */ /* 0x000fe200000100b3 */
[----:B------:R-:W-:Y:S01]  /*3940*/  @P1 MOV R90, 0x20 ;  /* 0x00000020005a1802 */ /* 0x000fe20000000f00 */
[----:B------:R-:W-:Y:S02]  /*3950*/  FMUL.FTZ R85, R201, R101 ;  /* 0x00000065c9557220 */ /* 0x000fe40000410000 */
[----:B------:R-:W-:Y:S02]  /*3960*/  FMUL.FTZ R86, R200, R94 ;  /* 0x0000005ec8567220 */ /* 0x000fe40000410000 */
[----:B------:R-:W-:Y:S02]  /*3970*/  FMUL.FTZ R87, R199, R103 ;  /* 0x00000067c7577220 */ /* 0x000fe40000410000 */
[----:B------:R-:W-:Y:S01]  /*3980*/  FFMA.FTZ R177, R170, R89, R177 ;  /* 0x00000059aab17223 */ /* 0x000fe200000100b1 */
[----:B------:R-:W-:Y:S01]  /*3990*/  LEA.HI.X R89, R185, c[0x0][0x24c], RZ, 0x4, P0 ;  /* 0x00009300b9597a11 */ /* 0x000fe200000f24ff */
[----:B------:R-:W-:Y:S01]  /*39a0*/  FMUL.FTZ R106, R196, R168 ;  /* 0x000000a8c46a7220 */ /* 0x000fe20000410000 */
[----:B------:R-:W-:-:S02]  /*39b0*/  ISETP.GE.AND P0, PT, R184, c[0x0][0x164], PT ;  /* 0x00005900b8007a0c */ /* 0x000fc40003f06270 */
[----:B------:R-:W-:Y:S01]  /*39c0*/  PRMT R92, RZ, 0x7610, R91 ;  /* 0x00007610ff5c7816 */ /* 0x000fe2000000005b */
[----:B------:R-:W-:Y:S01]  /*39d0*/  @P1 IMAD.WIDE.U32 R90, R185, R90, c[0x0][0x258] ;  /* 0x00009600b95a1625 */ /* 0x000fe200078e005a */
[----:B------:R-:W-:Y:S02]  /*39e0*/  F2FP.BF16.PACK_AB R85, R86, R85 ;  /* 0x000000555655723e */ /* 0x000fe400000010ff */
[----:B------:R-:W-:Y:S02]  /*39f0*/  F2FP.BF16.PACK_AB R86, R102, R87 ;  /* 0x000000576656723e */ /* 0x000fe400000010ff */
[----:B------:R-:W-:Y:S01]  /*3a00*/  F2FP.BF16.PACK_AB R87, R106, R105 ;  /* 0x000000696a57723e */ /* 0x000fe200000010ff */
[----:B------:R-:W-:Y:S04]  /*3a10*/  @P1 STG.E.128 [R90.64], R76 ;  /* 0x0000004c5a001986 */ /* 0x000fe8000c101d04 */
[----:B------:R-:W-:Y:S04]  /*3a20*/  @P1 STG.E.128 [R90.64+0x10], R80 ;  /* 0x000010505a001986 */ /* 0x000fe8000c101d04 */
[----:B------:R4:W-:Y:S01]  /*3a30*/  STG.E.128 [R88.64], R84 ;  /* 0x0000005458007986 */ /* 0x0009e2000c101d04 */
[----:B------:R-:W-:Y:S01]  /*3a40*/  FFMA.FTZ R181, R171, R92, R181 ;  /* 0x0000005cabb57223 */ /* 0x000fe200000100b5 */
[----:B----4-:R-:W-:-:S02]  /*3a50*/  PRMT R84, RZ, 0x5410, R96 ;  /* 0x00005410ff547816 */ /* 0x010fc40000000060 */
[----:B------:R-:W-:Y:S02]  /*3a60*/  PRMT R85, RZ, 0x5410, R97 ;  /* 0x00005410ff557816 */ /* 0x000fe40000000061 */
[----:B------:R-:W-:Y:S02]  /*3a70*/  PRMT R86, RZ, 0x5410, R98 ;  /* 0x00005410ff567816 */ /* 0x000fe40000000062 */
[----:B------:R-:W-:Y:S02]  /*3a80*/  PRMT R87, RZ, 0x5410, R99 ;  /* 0x00005410ff577816 */ /* 0x000fe40000000063 */
[----:B------:R-:W-:Y:S02]  /*3a90*/  PRMT R96, RZ, 0x7610, R96 ;  /* 0x00007610ff607816 */ /* 0x000fe40000000060 */
[----:B------:R-:W-:Y:S02]  /*3aa0*/  PRMT R97, RZ, 0x7610, R97 ;  /* 0x00007610ff617816 */ /* 0x000fe40000000061 */
[----:B------:R-:W-:-:S02]  /*3ab0*/  PRMT R98, RZ, 0x7610, R98 ;  /* 0x00007610ff627816 */ /* 0x000fc40000000062 */
[----:B------:R-:W-:Y:S01]  /*3ac0*/  PRMT R99, RZ, 0x7610, R99 ;  /* 0x00007610ff637816 */ /* 0x000fe20000000063 */
[----:B------:R-:W-:Y:S02]  /*3ad0*/  FFMA.FTZ R186, R93, R84, R186 ;  /* 0x000000545dba7223 */ /* 0x000fe400000100ba */
[----:B------:R-:W-:Y:S02]  /*3ae0*/  FFMA.FTZ R183, R100, R96, R183 ;  /* 0x0000006064b77223 */ /* 0x000fe400000100b7 */
[----:B------:R-:W-:Y:S02]  /*3af0*/  FFMA.FTZ R188, R101, R85, R188 ;  /* 0x0000005565bc7223 */ /* 0x000fe400000100bc */
[----:B------:R-:W-:Y:S02]  /*3b00*/  FFMA.FTZ R187, R94, R97, R187 ;  /* 0x000000615ebb7223 */ /* 0x000fe400000100bb */
[----:B------:R-:W-:Y:S02]  /*3b10*/  FFMA.FTZ R192, R103, R86, R192 ;  /* 0x0000005667c07223 */ /* 0x000fe400000100c0 */
[----:B------:R-:W-:-:S02]  /*3b20*/  FFMA.FTZ R190, R95, R98, R190 ;  /* 0x000000625fbe7223 */ /* 0x000fc400000100be */
[----:B------:R-:W-:Y:S02]  /*3b30*/  FFMA.FTZ R195, R104, R87, R195 ;  /* 0x0000005768c37223 */ /* 0x000fe400000100c3 */
[----:B------:R-:W-:Y:S01]  /*3b40*/  FFMA.FTZ R193, R168, R99, R193 ;  /* 0x00000063a8c17223 */ /* 0x000fe200000100c1 */
[----:B------:R-:W-:Y:S01]  /*3b50*/  @P0 CALL.REL.NOINC `(.L_x_4343) ;  /* 0x0000001000000944 */ /* 0x000fe20003c00000 */
[----:B------:R-:W-:Y:S05]  /*3b60*/  BRA `(.L_x_4344) ;  /* 0xffffd28000007947 */ /* 0x000fea000383ffff */
.L_x_4343:
[----:B------:R-:W-:Y:S05]  /*3b70*/  BSYNC B1 ;  /* 0x0000000000017941 */ /* 0x000fea0003800000 */
.L_x_4340:
        /* <DEDUP_REMOVED lines=59> */
.L_x_4339:
[----:B------:R-:W-:Y:S05]  /*3f30*/  BSYNC B0 ;  /* 0x0000000000007941 */ /* 0x000fea0003800000 */
.L_x_4337:
        /* <DEDUP_REMOVED lines=265> */
.L_x_4341:
[----:B------:R-:W-:Y:S01]  /*4fd0*/  HFMA2.MMA R118, -RZ, RZ, 0, 5.9604644775390625e-08 ;  /* 0x00000001ff767435 */ /* 0x000fe200000001ff */
[----:B------:R-:W-:-:S02]  /*4fe0*/  MOV R85, R221 ;  /* 0x000000dd00557202 */ /* 0x000fc40000000f00 */
[----:B------:R-:W-:Y:S02]  /*4ff0*/  MOV R224, 0x1f ;  /* 0x0000001f00e07802 */ /* 0x000fe40000000f00 */
[----:B------:R-:W-:Y:S02]  /*5000*/  MOV R223, 0xffffffff ;  /* 0xffffffff00df7802 */ /* 0x000fe40000000f00 */
[----:B------:R-:W-:Y:S02]  /*5010*/  MOV R84, 0x5030 ;  /* 0x0000503000547802 */ /* 0x000fe40000000f00 */
[----:B-----5:R-:W-:Y:S05]  /*5020*/  CALL.REL.NOINC `($__internal_65_$__cuda_sm70_shflsync_bfly_p) ;  /* 0x0000046000007944 */ /* 0x020fea0003c00000 */
[----:B-1----:R-:W-:Y:S01]  /*5030*/  MOV R222, R118 ;  /* 0x0000007600de7202 */ /* 0x002fe20000000f00 */
[----:B------:R-:W-:Y:S05]  /*5040*/  BRA `(.L_x_4345) ;  /* 0xffffd39000007947 */ /* 0x000fea000383ffff */
.L_x_4342:
[----:B------:R-:W-:Y:S01]  /*5050*/  HFMA2.MMA R118, -RZ, RZ, 0, 5.9604644775390625e-08 ;  /* 0x00000001ff767435 */ /* 0x000fe200000001ff */
[----:B------:R-:W-:Y:S02]  /*5060*/  MOV R85, R119 ;  /* 0x0000007700557202 */ /* 0x000fe40000000f00 */
[----:B------:R-:W-:Y:S02]  /*5070*/  MOV R224, 0x1f ;  /* 0x0000001f00e07802 */ /* 0x000fe40000000f00 */
[----:B------:R-:W-:-:S02]  /*5080*/  MOV R223, 0xffffffff ;  /* 0xffffffff00df7802 */ /* 0x000fc40000000f00 */
[----:B------:R-:W-:Y:S02]  /*5090*/  MOV R84, 0x50b0 ;  /* 0x000050b000547802 */ /* 0x000fe40000000f00 */
[----:B01---5:R-:W-:Y:S05]  /*50a0*/  CALL.REL.NOINC `($__internal_65_$__cuda_sm70_shflsync_bfly_p) ;  /* 0x000003e000007944 */ /* 0x023fea0003c00000 */
[----:B------:R-:W-:Y:S01]  /*50b0*/  FADD.FTZ R221, R221, R222 ;  /* 0x000000dedddd7221 */ /* 0x000fe20000010000 */
[----:B------:R-:W-:Y:S01]  /*50c0*/  MOV R224, 0x1f ;  /* 0x0000001f00e07802 */ /* 0x000fe20000000f00 */
[----:B-1----:R-:W-:Y:S01]  /*50d0*/  FADD.FTZ R119, R119, R118 ;  /* 0x0000007677777221 */ /* 0x002fe20000010000 */
[----:B------:R-:W-:Y:S01]  /*50e0*/  HFMA2.MMA R118, -RZ, RZ, 0, 1.1920928955078125e-07 ;  /* 0x00000002ff767435 */ /* 0x000fe200000001ff */
[----:B------:R-:W-:Y:S02]  /*50f0*/  MOV R223, 0xffffffff ;  /* 0xffffffff00df7802 */ /* 0x000fe40000000f00 */
[----:B------:R-:W-:Y:S02]  /*5100*/  MOV R85, R221 ;  /* 0x000000dd00557202 */ /* 0x000fe40000000f00 */
[----:B------:R-:W-:Y:S02]  /*5110*/  MOV R84, 0x5130 ;  /* 0x0000513000547802 */ /* 0x000fe40000000f00 */
[----:B------:R-:W-:Y:S05]  /*5120*/  CALL.REL.NOINC `($__internal_65_$__cuda_sm70_shflsync_bfly_p) ;  /* 0x0000036000007944 */ /* 0x000fea0003c00000 */
[----:B-1----:R-:W-:Y:S01]  /*5130*/  MOV R222, R118 ;  /* 0x0000007600de7202 */ /* 0x002fe20000000f00 */
[----:B------:R-:W-:Y:S01]  /*5140*/  HFMA2.MMA R118, -RZ, RZ, 0, 1.1920928955078125e-07 ;  /* 0x00000002ff767435 */ /* 0x000fe200000001ff */
[----:B------:R-:W-:-:S02]  /*5150*/  MOV R85, R119 ;  /* 0x0000007700557202 */ /* 0x000fc40000000f00 */
[----:B------:R-:W-:Y:S02]  /*5160*/  MOV R224, 0x1f ;  /* 0x0000001f00e07802 */ /* 0x000fe40000000f00 */
[----:B------:R-:W-:Y:S02]  /*5170*/  MOV R223, 0xffffffff ;  /* 0xffffffff00df7802 */ /* 0x000fe40000000f00 */
[----:B------:R-:W-:Y:S02]  /*5180*/  MOV R84, 0x51a0 ;  /* 0x000051a000547802 */ /* 0x000fe40000000f00 */
[----:B------:R-:W-:Y:S05]  /*5190*/  CALL.REL.NOINC `($__internal_65_$__cuda_sm70_shflsync_bfly_p) ;  /* 0x000002f000007944 */ /* 0x000fea0003c00000 */
[----:B------:R-:W-:Y:S01]  /*51a0*/  FADD.FTZ R221, R222, R221 ;  /* 0x000000dddedd7221 */ /* 0x000fe20000010000 */
[----:B------:R-:W-:Y:S01]  /*51b0*/  MOV R224, 0x1f ;  /* 0x0000001f00e07802 */ /* 0x000fe20000000f00 */
[----:B-1----:R-:W-:Y:S01]  /*51c0*/  FADD.FTZ R119, R119, R118 ;  /* 0x0000007677777221 */ /* 0x002fe20000010000 */
[----:B------:R-:W-:Y:S01]  /*51d0*/  HFMA2.MMA R118, -RZ, RZ, 0, 2.384185791015625e-07 ;  /* 0x00000004ff767435 */ /* 0x000fe200000001ff */
[----:B------:R-:W-:Y:S02]  /*51e0*/  MOV R223, 0xffffffff ;  /* 0xffffffff00df7802 */ /* 0x000fe40000000f00 */
[----:B------:R-:W-:-:S02]  /*51f0*/  MOV R85, R221 ;  /* 0x000000dd00557202 */ /* 0x000fc40000000f00 */
[----:B------:R-:W-:Y:S02]  /*5200*/  MOV R84, 0x5220 ;  /* 0x0000522000547802 */ /* 0x000fe40000000f00 */
[----:B------:R-:W-:Y:S05]  /*5210*/  CALL.REL.NOINC `($__internal_65_$__cuda_sm70_shflsync_bfly_p) ;  /* 0x0000027000007944 */ /* 0x000fea0003c00000 */
[----:B-1----:R-:W-:Y:S01]  /*5220*/  MOV R222, R118 ;  /* 0x0000007600de7202 */ /* 0x002fe20000000f00 */
[----:B------:R-:W-:Y:S01]  /*5230*/  HFMA2.MMA R118, -RZ, RZ, 0, 2.384185791015625e-07 ;  /* 0x00000004ff767435 */ /* 0x000fe200000001ff */
[----:B------:R-:W-:Y:S02]  /*5240*/  MOV R85, R119 ;  /* 0x0000007700557202 */ /* 0x000fe40000000f00 */
[----:B------:R-:W-:Y:S02]  /*5250*/  MOV R224, 0x1f ;  /* 0x0000001f00e07802 */ /* 0x000fe40000000f00 */
[----:B------:R-:W-:Y:S02]  /*5260*/  MOV R223, 0xffffffff ;  /* 0xffffffff00df7802 */ /* 0x000fe40000000f00 */
[----:B------:R-:W-:Y:S02]  /*5270*/  MOV R84, 0x5290 ;  /* 0x0000529000547802 */ /* 0x000fe40000000f00 */
[----:B------:R-:W-:Y:S05]  /*5280*/  CALL.REL.NOINC `($__internal_65_$__cuda_sm70_shflsync_bfly_p) ;  /* 0x0000020000007944 */ /* 0x000fea0003c00000 */
[----:B------:R-:W-:Y:S01]  /*5290*/  FADD.FTZ R221, R222, R221 ;  /* 0x000000dddedd7221 */ /* 0x000fe20000010000 */
[----:B------:R-:W-:Y:S01]  /*52a0*/  MOV R224, 0x1f ;  /* 0x0000001f00e07802 */ /* 0x000fe20000000f00 */
[----:B-1----:R-:W-:Y:S01]  /*52b0*/  FADD.FTZ R119, R119, R118 ;  /* 0x0000007677777221 */ /* 0x002fe20000010000 */
[----:B------:R-:W-:Y:S01]  /*52c0*/  HFMA2.MMA R118, -RZ, RZ, 0, 4.76837158203125e-07 ;  /* 0x00000008ff767435 */ /* 0x000fe200000001ff */
[----:B------:R-:W-:-:S02]  /*52d0*/  MOV R223, 0xffffffff ;  /* 0xffffffff00df7802 */ /* 0x000fc40000000f00 */
[----:B------:R-:W-:Y:S02]  /*52e0*/  MOV R85, R221 ;  /* 0x000000dd00557202 */ /* 0x000fe40000000f00 */
[----:B------:R-:W-:Y:S02]  /*52f0*/  MOV R84, 0x5310 ;  /* 0x0000531000547802 */ /* 0x000fe40000000f00 */
[----:B------:R-:W-:Y:S05]  /*5300*/  CALL.REL.NOINC `($__internal_65_$__cuda_sm70_shflsync_bfly_p) ;  /* 0x0000018000007944 */ /* 0x000fea0003c00000 */
[----:B-1----:R-:W-:Y:S01]  /*5310*/  MOV R222, R118 ;  /* 0x0000007600de7202 */ /* 0x002fe20000000f00 */
[----:B------:R-:W-:Y:S01]  /*5320*/  HFMA2.MMA R118, -RZ, RZ, 0, 4.76837158203125e-07 ;  /* 0x00000008ff767435 */ /* 0x000fe200000001ff */
[----:B------:R-:W-:Y:S02]  /*5330*/  MOV R85, R119 ;  /* 0x0000007700557202 */ /* 0x000fe40000000f00 */
[----:B------:R-:W-:Y:S02]  /*5340*/  MOV R224, 0x1f ;  /* 0x0000001f00e07802 */ /* 0x000fe40000000f00 */
[----:B------:R-:W-:Y:S02]  /*5350*/  MOV R223, 0xffffffff ;  /* 0xffffffff00df7802 */ /* 0x000fe40000000f00 */
[----:B------:R-:W-:-:S02]  /*5360*/  MOV R84, 0x5380 ;  /* 0x0000538000547802 */ /* 0x000fc40000000f00 */
[----:B------:R-:W-:Y:S05]  /*5370*/  CALL.REL.NOINC `($__internal_65_$__cuda_sm70_shflsync_bfly_p) ;  /* 0x0000011000007944 */ /* 0x000fea0003c00000 */
[----:B------:R-:W-:Y:S01]  /*5380*/  FADD.FTZ R221, R222, R221 ;  /* 0x000000dddedd7221 */ /* 0x000fe20000010000 */
[----:B------:R-:W-:Y:S01]  /*5390*/  MOV R224, 0x1f ;  /* 0x0000001f00e07802 */ /* 0x000fe20000000f00 */
[----:B-1----:R-:W-:Y:S01]  /*53a0*/  FADD.FTZ R119, R119, R118 ;  /* 0x0000007677777221 */ /* 0x002fe20000010000 */
[----:B------:R-:W-:Y:S01]  /*53b0*/  HFMA2.MMA R118, -RZ, RZ, 0, 9.5367431640625e-07 ;  /* 0x00000010ff767435 */ /* 0x000fe200000001ff */
[----:B------:R-:W-:-:S02]  /*53c0*/  MOV R223, 0xffffffff ;  /* 0xffffffff00df7802 */ /* 0x000fc40000000f00 */
[----:B------:R-:W-:Y:S02]  /*53d0*/  MOV R85, R221 ;  /* 0x000000dd00557202 */ /* 0x000fe40000000f00 */
[----:B------:R-:W-:Y:S02]  /*53e0*/  MOV R84, 0x5400 ;  /* 0x0000540000547802 */ /* 0x000fe40000000f00 */
[----:B------:R-:W-:Y:S05]  /*53f0*/  CALL.REL.NOINC `($__internal_65_$__cuda_sm70_shflsync_bfly_p) ;  /* 0x0000009000007944 */ /* 0x000fea0003c00000 */
[----:B-1----:R-:W-:Y:S01]  /*5400*/  MOV R222, R118 ;  /* 0x0000007600de7202 */ /* 0x002fe20000000f00 */
[----:B------:R-:W-:Y:S01]  /*5410*/  HFMA2.MMA R118, -RZ, RZ, 0, 9.5367431640625e-07 ;  /* 0x00000010ff767435 */ /* 0x000fe200000001ff */
[----:B------:R-:W-:Y:S02]  /*5420*/  MOV R85, R119 ;  /* 0x0000007700557202 */ /* 0x000fe40000000f00 */
[----:B------:R-:W-:Y:S02]  /*5430*/  MOV R224, 0x1f ;  /* 0x0000001f00e07802 */ /* 0x000fe40000000f00 */
[----:B------:R-:W-:Y:S02]  /*5440*/  MOV R223, 0xffffffff ;  /* 0xffffffff00df7802 */ /* 0x000fe40000000f00 */
[----:B------:R-:W-:-:S02]  /*5450*/  MOV R84, 0x5470 ;  /* 0x0000547000547802 */ /* 0x000fc40000000f00 */
[----:B------:R-:W-:Y:S05]  /*5460*/  CALL.REL.NOINC `($__internal_65_$__cuda_sm70_shflsync_bfly_p) ;  /* 0x0000002000007944 */ /* 0x000fea0003c00000 */
[----:B-1----:R-:W-:Y:S01]  /*5470*/  MOV R84, R118 ;  /* 0x0000007600547202 */ /* 0x002fe20000000f00 */
[----:B------:R-:W-:Y:S05]  /*5480*/  BRA `(.L_x_4346) ;  /* 0xffffd07000007947 */ /* 0x000fea000383ffff */
        .weak           $__internal_65_$__cuda_sm70_shflsync_bfly_p
        .type           $__internal_65_$__cuda_sm70_shflsync_bfly_p,@function
        .size           $__internal_65_$__cuda_sm70_shflsync_bfly_p,(.L_x_12367 - $__internal_65_$__cuda_sm70_shflsync_bfly_p)
$__internal_65_$__cuda_sm70_shflsync_bfly_p:
[----:B------:R-:W-:Y:S04]  /*5490*/  WARPSYNC R223 ;  /* 0x000000df00007348 */ /* 0x000fe80003800000 */
[----:B------:R0:W1:Y:S02]  /*54a0*/  SHFL.BFLY PT, R118, R85, R118, R224 ;  /* 0x0c00007655767389 */ /* 0x00006400000e00e0 */
[----:B0-----:R-:W-:-:S06]  /*54b0*/  HFMA2.MMA R85, -RZ, RZ, 0, 0 ;  /* 0x00000000ff557435 */ /* 0x001fcc00000001ff */
[----:B------:R-:W-:Y:S05]  /*54c0*/  RET.REL.NODEC R84 `(_ZN10layer_norm13ln_bwd_kernelINS_13Kernel_traitsI13__nv_bfloat16S2_fS2_fjLj1024ELj1ELj4ELj1ELj16ENS_18Kernel_traits_baseILj1024ES2_S2_fS2_fjLj128EEEEELb0ELb1ELb0ELb1EEEvNS_9BwdParamsE) ;  /* 0xffffab3054007950 */ /* 0x000fea0003c3ffff */
.L_x_4347:
        /* <DEDUP_REMOVED lines=11> */
.L_x_12367:


//--------------------- .text._ZN10layer_norm13ln_bwd_kernelINS_13Kernel_traitsI13__nv_bfloat16S2_fS2_fjLj1024ELj1ELj4ELj1ELj16ENS_18Kernel_traits_baseILj1024ES2_S2_fS2_fjLj128EEEEELb0ELb1ELb1ELb0EEEvNS_9BwdParamsE --------------------------
	.section	.text._ZN10layer_norm13ln_bwd_kernelINS_13Kernel_traitsI13__nv_bfloat16S2_fS2_fjLj1024ELj1ELj4ELj1ELj16ENS_18Kernel_traits_baseILj1024ES2_S2_fS2_fjLj128EEEEELb0ELb1ELb1ELb0EEEvNS_9BwdParamsE,"ax",@progbits
	.sectioninfo	@"SHI_REGISTERS=255"
	.align	128
        .global         _ZN10layer_norm13ln_bwd_kernelINS_13Kernel_traitsI13__nv_bfloat16S2_fS2_fjLj1024ELj1ELj4ELj1ELj16ENS_18Kernel_traits_baseILj1024ES2_S2_fS2_fjLj128EEEEELb0ELb1ELb1ELb0EEEvNS_9BwdParamsE
        .type           _ZN10layer_norm13ln_bwd_kernelINS_13Kernel_traitsI13__nv_bfloat16S2_fS2_fjLj1024ELj1ELj4ELj1ELj16ENS_18Kernel_traits_baseILj1024ES2_S2_fS2_fjLj128EEEEELb0ELb1ELb1ELb0EEEvNS_9BwdParamsE,@function
        .size           _ZN10layer_norm13ln_bwd_kernelINS_13Kernel_traitsI13__nv_bfloat16S2_fS2_fjLj1024ELj1ELj4ELj1ELj16ENS_18Kernel_traits_baseILj1024ES2_S2_fS2_fjLj128EEEEELb0ELb1ELb1ELb0EEEvNS_9BwdParamsE,(.L_x_12368 - _ZN10layer_norm13ln_bwd_kernelINS_13Kernel_traitsI13__nv_bfloat16S2_fS2_fjLj1024ELj1ELj4ELj1ELj16ENS_18Kernel_traits_baseILj1024ES2_S2_fS2_fjLj128EEEEELb0ELb1ELb1ELb0EEEvNS_9BwdParamsE)
        .other          _ZN10layer_norm13ln_bwd_kernelINS_13Kernel_traitsI13__nv_bfloat16S2_fS2_fjLj1024ELj1ELj4ELj1ELj16ENS_18Kernel_traits_baseILj1024ES2_S2_fS2_fjLj128EEEEELb0ELb1ELb1ELb0EEEvNS_9BwdParamsE,@"STO_CUDA_ENTRY STV_DEFAULT"
_ZN10layer_norm13ln_bwd_kernelINS_13Kernel_traitsI13__nv_bfloat16S2_fS2_fjLj1024ELj1ELj4ELj1ELj16ENS_18Kernel_traits_baseILj1024ES2_S2_fS2_fjLj128EEEEELb0ELb1ELb1ELb0EEEvNS_9BwdParamsE:
.text._ZN10layer_norm13ln_bwd_kernelINS_13Kernel_traitsI13__nv_bfloat16S2_fS2_fjLj1024ELj1ELj4ELj1ELj16ENS_18Kernel_traits_baseILj1024ES2_S2_fS2_fjLj128EEEEELb0ELb1ELb1ELb0EEEvNS_9BwdParamsE:
        /* <DEDUP_REMOVED lines=24> */
[----:B------:R-:W-:Y:S01]  /*0180*/  BSSY B0, `(.L_x_4348) ;  /* 0x000057e000007945 */ /* 0x000fe20003800000 */
[----:B------:R2:W5:Y:S02]  /*0190*/  @P1 LDG.E.128 R16, [R32.64] ;  /* 0x0000000420101981 */ /* 0x000564000c1e1d00 */
[C---:B------:R-:W-:Y:S01]  /*01a0*/  @P2 IMAD.WIDE.U32 R36, R40.reuse, R37, c[0x0][0x1c8] ;  /* 0x0000720028242625 */ /* 0x040fe200078e0025 */
[----:B------:R-:W-:Y:S01]  /*01b0*/  @P2 IADD3 R40, R40, 0x20, RZ ;  /* 0x0000002028282810 */ /* 0x000fe20007ffe0ff */
[----:B------:R3:W5:Y:S04]  /*01c0*/  @P2 LDG.E.128 R28, [R34.64] ;  /* 0x00000004221c2981 */ /* 0x000768000c1e1d00 */
[CC--:B------:R-:W-:Y:S01]  /*01d0*/  @P3 IMAD.WIDE.U32 R42, R40.reuse, R45.reuse, c[0x0][0x1b0] ;  /* 0x00006c00282a3625 */ /* 0x0c0fe200078e002d */
[----:B-1----:R-:W-:Y:S01]  /*01e0*/  SHF.R.U32.HI R2, RZ, 0x5, R46 ;  /* 0x00000005ff027819 */ /* 0x002fe2000001162e */
        /* <DEDUP_REMOVED lines=11> */
[----:B--2---:R-:W-:Y:S01]  /*02a0*/  CS2R R32, SRZ ;  /* 0x0000000000207805 */ /* 0x004fe2000001ff00 */
[----:B---3--:R-:W-:Y:S01]  /*02b0*/  CS2R R34, SRZ ;  /* 0x0000000000227805 */ /* 0x008fe2000001ff00 */
[----:B-1----:R-:W-:Y:S01]  /*02c0*/  CS2R R36, SRZ ;  /* 0x0000000000247805 */ /* 0x002fe2000001ff00 */
        /* <DEDUP_REMOVED lines=76> */
[----:B------:R-:W-:Y:S02]  /*0790*/  PRMT R240, RZ, 0x7610, R11 ;  /* 0x00007610fff07816 */ /* 0x000fe4000000000b */
[--C-:B------:R-:W-:Y:S01]  /*07a0*/  PRMT R239, RZ, 0x5410, R4.reuse ;  /* 0x00005410ffef7816 */ /* 0x100fe20000000004 */
[----:B------:R-:W-:Y:S01]  /*07b0*/  STL [R1+0x88], R124 ;  /* 0x0000887c01007387 */ /* 0x000fe20000100800 */
[----:B------:R-:W-:Y:S02]  /*07c0*/  PRMT R238, RZ, 0x7610, R4 ;  /* 0x00007610ffee7816 */ /* 0x000fe40000000004 */
[----:B-1----:R-:W-:Y:S02]  /*07d0*/  PRMT R33, RZ, 0x7610, R28 ;  /* 0x00007610ff217816 */ /* 0x002fe4000000001c */
[----:B------:R-:W-:-:S02]  /*07e0*/  PRMT R28, RZ, 0x7610, R29 ;  /* 0x00007610ff1c7816 */ /* 0x000fc4000000001d */
[----:B--2---:R-:W-:Y:S01]  /*07f0*/  PRMT R3, RZ, 0x5410, R29 ;  /* 0x00005410ff037816 */ /* 0x004fe2000000001d */
[----:B------:R1:W-:Y:S01]  /*0800*/  STL [R1+0x84], R33 ;  /* 0x0000842101007387 */ /* 0x0003e20000100800 */
[----:B------:R-:W-:Y:S02]  /*0810*/  PRMT R29, RZ, 0x5410, R30 ;  /* 0x00005410ff1d7816 */ /* 0x000fe4000000001e */
[--C-:B------:R-:W-:Y:S01]  /*0820*/  PRMT R237, RZ, 0x5410, R5.reuse ;  /* 0x00005410ffed7816 */ /* 0x100fe20000000005 */
[----:B------:R2:W-:Y:S01]  /*0830*/  STL [R1+0x80], R3 ;  /* 0x0000800301007387 */ /* 0x0005e20000100800 */
[----:B------:R-:W-:Y:S02]  /*0840*/  PRMT R236, RZ, 0x7610, R5 ;  /* 0x00007610ffec7816 */ /* 0x000fe40000000005 */
[--C-:B------:R-:W-:Y:S01]  /*0850*/  PRMT R235, RZ, 0x5410, R6.reuse ;  /* 0x00005410ffeb7816 */ /* 0x100fe20000000006 */
[----:B------:R3:W-:Y:S01]  /*0860*/  STL [R1+0x7c], R28 ;  /* 0x00007c1c01007387 */ /* 0x0007e20000100800 */
[----:B------:R-:W-:Y:S01]  /*0870*/  PRMT R234, RZ, 0x7610, R6 ;  /* 0x00007610ffea7816 */ /* 0x000fe20000000006 */
[----:B-1----:R-:W-:Y:S01]  /*0880*/  IMAD.MOV.U32 R33, RZ, RZ, RZ ;  /* 0x000000ffff217224 */ /* 0x002fe200078e00ff */
[--C-:B------:R-:W-:Y:S01]  /*0890*/  PRMT R233, RZ, 0x5410, R7.reuse ;  /* 0x00005410ffe97816 */ /* 0x100fe20000000007 */
[----:B------:R1:W-:Y:S01]  /*08a0*/  STL [R1+0x78], R29 ;  /* 0x0000781d01007387 */ /* 0x0003e20000100800 */
[----:B------:R-:W-:-:S02]  /*08b0*/  PRMT R232, RZ, 0x7610, R7 ;  /* 0x00007610ffe87816 */ /* 0x000fc40000000007 */
[----:B--2---:R-:W-:Y:S02]  /*08c0*/  PRMT R3, RZ, 0x7610, R30 ;  /* 0x00007610ff037816 */ /* 0x004fe4000000001e */
[----:B---3--:R-:W-:-:S03]  /*08d0*/  PRMT R28, RZ, 0x5410, R31 ;  /* 0x00005410ff1c7816 */ /* 0x008fc6000000001f */
[----:B------:R2:W-:Y:S01]  /*08e0*/  STL [R1+0x74], R3 ;  /* 0x0000740301007387 */ /* 0x0005e20000100800 */
[----:B-1----:R-:W-:-:S03]  /*08f0*/  PRMT R29, RZ, 0x7610, R31 ;  /* 0x00007610ff1d7816 */ /* 0x002fc6000000001f */
[----:B------:R1:W-:Y:S04]  /*0900*/  STL [R1+0x70], R28 ;  /* 0x0000701c01007387 */ /* 0x0003e80000100800 */
[----:B------:R-:W-:Y:S01]  /*0910*/  STL [R1+0x6c], R29 ;  /* 0x00006c1d01007387 */ /* 0x000fe20000100800 */
[--C-:B--2---:R-:W-:Y:S02]  /*0920*/  PRMT R3, RZ, 0x5410, R24.reuse ;  /* 0x00005410ff037816 */ /* 0x104fe40000000018 */
[----:B-1----:R-:W-:-:S03]  /*0930*/  PRMT R28, RZ, 0x7610, R24 ;  /* 0x00007610ff1c7816 */ /* 0x002fc60000000018 */
[----:B------:R1:W-:Y:S01]  /*0940*/  STL [R1+0x68], R3 ;  /* 0x0000680301007387 */ /* 0x0003e20000100800 */
[----:B------:R-:W-:-:S03]  /*0950*/  PRMT R24, RZ, 0x5410, R25 ;  /* 0x00005410ff187816 */ /* 0x000fc60000000019 */
[----:B------:R-:W-:Y:S04]  /*0960*/  STL [R1+0x64], R28 ;  /* 0x0000641c01007387 */ /* 0x000fe80000100800 */
[----:B------:R2:W-:Y:S01]  /*0970*/  STL [R1+0x60], R24 ;  /* 0x0000601801007387 */ /* 0x0005e20000100800 */
[----:B-1----:R-:W-:Y:S02]  /*0980*/  PRMT R3, RZ, 0x7610, R25 ;  /* 0x00007610ff037816 */ /* 0x002fe40000000019 */
[----:B------:R-:W-:-:S03]  /*0990*/  PRMT R25, RZ, 0x5410, R26 ;  /* 0x00005410ff197816 */ /* 0x000fc6000000001a */
[----:B------:R1:W-:Y:S01]  /*09a0*/  STL [R1+0x5c], R3 ;  /* 0x00005c0301007387 */ /* 0x0003e20000100800 */
[----:B--2---:R-:W-:-:S03]  /*09b0*/  PRMT R24, RZ, 0x7610, R26 ;  /* 0x00007610ff187816 */ /* 0x004fc6000000001a */
[----:B------:R2:W-:Y:S04]  /*09c0*/  STL [R1+0x58], R25 ;  /* 0x0000581901007387 */ /* 0x0005e80000100800 */
[----:B------:R3:W-:Y:S01]  /*09d0*/  STL [R1+0x54], R24 ;  /* 0x0000541801007387 */ /* 0x0007e20000100800 */
[--C-:B-1----:R-:W-:Y:S02]  /*09e0*/  PRMT R3, RZ, 0x5410, R27.reuse ;  /* 0x00005410ff037816 */ /* 0x102fe4000000001b */
[----:B--2---:R-:W-:-:S03]  /*09f0*/  PRMT R25, RZ, 0x7610, R27 ;  /* 0x00007610ff197816 */ /* 0x004fc6000000001b */
[----:B------:R1:W-:Y:S01]  /*0a00*/  STL [R1+0x50], R3 ;  /* 0x0000500301007387 */ /* 0x0003e20000100800 */
[----:B---3--:R-:W-:-:S03]  /*0a10*/  PRMT R24, RZ, 0x5410, R20 ;  /* 0x00005410ff187816 */ /* 0x008fc60000000014 */
[----:B------:R-:W-:Y:S04]  /*0a20*/  STL [R1+0x4c], R25 ;  /* 0x00004c1901007387 */ /* 0x000fe80000100800 */
[----:B------:R-:W-:Y:S01]  /*0a30*/  STL [R1+0x48], R24 ;  /* 0x0000481801007387 */ /* 0x000fe20000100800 */
[----:B-1----:R-:W-:Y:S02]  /*0a40*/  PRMT R3, RZ, 0x7610, R20 ;  /* 0x00007610ff037816 */ /* 0x002fe40000000014 */
[--C-:B------:R-:W-:Y:S02]  /*0a50*/  PRMT R20, RZ, 0x5410, R21.reuse ;  /* 0x00005410ff147816 */ /* 0x100fe40000000015 */
[----:B------:R-:W-:Y:S01]  /*0a60*/  PRMT R21, RZ, 0x7610, R21 ;  /* 0x00007610ff157816 */ /* 0x000fe20000000015 */
[----:B------:R1:W-:Y:S04]  /*0a70*/  STL [R1+0x44], R3 ;  /* 0x0000440301007387 */ /* 0x0003e80000100800 */
[----:B------:R2:W-:Y:S04]  /*0a80*/  STL [R1+0x40], R20 ;  /* 0x0000401401007387 */ /* 0x0005e80000100800 */
[----:B------:R3:W-:Y:S01]  /*0a90*/  STL [R1+0x3c], R21 ;  /* 0x00003c1501007387 */ /* 0x0007e20000100800 */
[----:B-1----:R-:W-:-:S02]  /*0aa0*/  PRMT R3, RZ, 0x5410, R22 ;  /* 0x00005410ff037816 */ /* 0x002fc40000000016 */
[----:B--2---:R-:W-:-:S03]  /*0ab0*/  PRMT R20, RZ, 0x7610, R22 ;  /* 0x00007610ff147816 */ /* 0x004fc60000000016 */
[----:B------:R1:W-:Y:S01]  /*0ac0*/  STL [R1+0x38], R3 ;  /* 0x0000380301007387 */ /* 0x0003e20000100800 */
[----:B---3--:R-:W-:-:S03]  /*0ad0*/  PRMT R21, RZ, 0x5410, R23 ;  /* 0x00005410ff157816 */ /* 0x008fc60000000017 */
[----:B------:R2:W-:Y:S04]  /*0ae0*/  STL [R1+0x34], R20 ;  /* 0x0000341401007387 */ /* 0x0005e80000100800 */
[----:B------:R-:W-:Y:S01]  /*0af0*/  STL [R1+0x30], R21 ;  /* 0x0000301501007387 */ /* 0x000fe20000100800 */
[----:B-1----:R-:W-:Y:S02]  /*0b00*/  PRMT R3, RZ, 0x7610, R23 ;  /* 0x00007610ff037816 */ /* 0x002fe40000000017 */
[----:B--2---:R-:W-:-:S03]  /*0b10*/  PRMT R20, RZ, 0x5410, R16 ;  /* 0x00005410ff147816 */ /* 0x004fc60000000010 */
[----:B------:R1:W-:Y:S01]  /*0b20*/  STL [R1+0x2c], R3 ;  /* 0x00002c0301007387 */ /* 0x0003e20000100800 */
[----:B------:R-:W-:-:S03]  /*0b30*/  PRMT R16, RZ, 0x7610, R16 ;  /* 0x00007610ff107816 */ /* 0x000fc60000000010 */
[----:B------:R-:W-:Y:S04]  /*0b40*/  STL [R1+0x28], R20 ;  /* 0x0000281401007387 */ /* 0x000fe80000100800 */
[----:B------:R2:W-:Y:S01]  /*0b50*/  STL [R1+0x24], R16 ;  /* 0x0000241001007387 */ /* 0x0005e20000100800 */
[--C-:B-1----:R-:W-:Y:S02]  /*0b60*/  PRMT R3, RZ, 0x5410, R17.reuse ;  /* 0x00005410ff037816 */ /* 0x102fe40000000011 */
[----:B------:R-:W-:-:S03]  /*0b70*/  PRMT R17, RZ, 0x7610, R17 ;  /* 0x00007610ff117816 */ /* 0x000fc60000000011 */
        /* <DEDUP_REMOVED lines=8> */
[----:B------:R-:W-:Y:S04]  /*0c00*/  STL [R1+0x10], R17 ;  /* 0x0000101101007387 */ /* 0x000fe80000100800 */
[----:B------:R-:W-:Y:S01]  /*0c10*/  STL [R1+0xc], R16 ;  /* 0x00000c1001007387 */ /* 0x000fe20000100800 */
[--C-:B-1----:R-:W-:Y:S02]  /*0c20*/  PRMT R3, RZ, 0x5410, R12.reuse ;  /* 0x00005410ff037816 */ /* 0x102fe4000000000c */
[----:B------:R-:W-:-:S03]  /*0c30*/  PRMT R12, RZ, 0x7610, R12 ;  /* 0x00007610ff0c7816 */ /* 0x000fc6000000000c */
[----:B------:R1:W-:Y:S04]  /*0c40*/  STL [R1+0x8], R3 ;  /* 0x0000080301007387 */ /* 0x0003e80000100800 */
[----:B------:R2:W-:Y:S01]  /*0c50*/  STL [R1+0x4], R12 ;  /* 0x0000040c01007387 */ /* 0x0005e20000100800 */
[----:B-1----:R-:W-:-:S05]  /*0c60*/  PRMT R3, RZ, 0x5410, R13 ;  /* 0x00005410ff037816 */ /* 0x002fca000000000d */
[----:B0-----:R2:W-:Y:S02]  /*0c70*/  STL [R1], R3 ;  /* 0x0000000301007387 */ /* 0x0015e40000100800 */
.L_x_4450:
        /* <DEDUP_REMOVED lines=18> */
[----:B------:R-:W-:Y:S01]  /*0da0*/  BSSY B2, `(.L_x_4352) ;  /* 0x0000009000027945 */ /* 0x000fe20003800000 */
[----:B------:R-:W-:Y:S01]  /*0db0*/  MOV R168, R4 ;  /* 0x0000000400a87202 */ /* 0x000fe20000000f00 */
[----:B------:R-:W-:Y:S05]  /*0dc0*/  @!P1 BRA `(.L_x_4353) ;  /* 0x0000006000009947 */ /* 0x000fea0003800000 */
[----:B------:R-:W-:-:S04]  /*0dd0*/  ISETP.NE.U32.AND P0, PT, RZ, c[0x0][0x218], PT ;  /* 0x00008600ff007a0c */ /* 0x000fc80003f05070 */
[----:B------:R-:W-:-:S13]  /*0de0*/  ISETP.NE.AND.EX P0, PT, RZ, c[0x0][0x21c], PT, P0 ;  /* 0x00008700ff007a0c */ /* 0x000fda0003f05300 */
[----:B------:R-:W-:Y:S05]  /*0df0*/  @!P0 BRA `(.L_x_4354) ;  /* 0x0000002000008947 */ /* 0x000fea0003800000 */
[----:B------:R0:W5:Y:S04]  /*0e00*/  LDG.E.128 R124, [R176.64] ;  /* 0x00000004b07c7981 */ /* 0x000168000c1e1d00 */
[----:B------:R0:W5:Y:S02]  /*0e10*/  LDG.E.128 R128, [R176.64+0x10] ;  /* 0x00001004b0807981 */ /* 0x000164000c1e1d00 */
.L_x_4354:
[----:B------:R-:W-:Y:S02]  /*0e20*/  IADD3 R168, R4, 0x20, RZ ;  /* 0x0000002004a87810 */ /* 0x000fe40007ffe0ff */
.L_x_4353:
[----:B------:R-:W-:Y:S05]  /*0e30*/  BSYNC B2 ;  /* 0x0000000000027941 */ /* 0x000fea0003800000 */
.L_x_4352:
[----:B------:R-:W-:Y:S01]  /*0e40*/  BSSY B2, `(.L_x_4355) ;  /* 0x0000009000027945 */ /* 0x000fe20003800000 */
[----:B------:R-:W-:Y:S05]  /*0e50*/  @!P2 BRA `(.L_x_4356) ;  /* 0x000000700000a947 */ /* 0x000fea0003800000 */
[----:B------:R-:W-:-:S04]  /*0e60*/  ISETP.NE.U32.AND P0, PT, RZ, c[0x0][0x218], PT ;  /* 0x00008600ff007a0c */ /* 0x000fc80003f05070 */
[----:B------:R-:W-:-:S13]  /*0e70*/  ISETP.NE.AND.EX P0, PT, RZ, c[0x0][0x21c], PT, P0 ;  /* 0x00008700ff007a0c */ /* 0x000fda0003f05300 */
[----:B------:R-:W-:Y:S05]  /*0e80*/  @!P0 BRA `(.L_x_4357) ;  /* 0x0000003000008947 */ /* 0x000fea0003800000 */
[----:B------:R-:W-:-:S05]  /*0e90*/  IMAD.WIDE.U32 R136, R168, R172, c[0x0][0x218] ;  /* 0x00008600a8887625 */ /* 0x000fca00078e00ac */
[----:B------:R1:W5:Y:S04]  /*0ea0*/  LDG.E.128 R132, [R136.64] ;  /* 0x0000000488847981 */ /* 0x000368000c1e1d00 */
[----:B-1----:R-:W5:Y:S02]  /*0eb0*/  LDG.E.128 R136, [R136.64+0x10] ;  /* 0x0000100488887981 */ /* 0x002f64000c1e1d00 */
.L_x_4357:
[----:B------:R-:W-:Y:S02]  /*0ec0*/  IADD3 R168, R168, 0x20, RZ ;  /* 0x00000020a8a87810 */ /* 0x000fe40007ffe0ff */
.L_x_4356:
[----:B------:R-:W-:Y:S05]  /*0ed0*/  BSYNC B2 ;  /* 0x0000000000027941 */ /* 0x000fea0003800000 */
.L_x_4355:
        /* <DEDUP_REMOVED lines=8> */
.L_x_4360:
[----:B------:R-:W-:Y:S02]  /*0f60*/  IADD3 R168, R168, 0x20, RZ ;  /* 0x00000020a8a87810 */ /* 0x000fe40007ffe0ff */
.L_x_4359:
[----:B------:R-:W-:Y:S05]  /*0f70*/  BSYNC B2 ;  /* 0x0000000000027941 */ /* 0x000fea0003800000 */
.L_x_4358:
[----:B------:R-:W-:Y:S01]  /*0f80*/  ISETP.NE.U32.AND P0, PT, RZ, c[0x0][0x218], PT ;  /* 0x00008600ff007a0c */ /* 0x000fe20003f05070 */
[----:B------:R-:W-:Y:S01]  /*0f90*/  IMAD.MOV.U32 R217, RZ, RZ, RZ ;  /* 0x000000ffffd97224 */ /* 0x000fe200078e00ff */
[----:B------:R-:W-:Y:S02]  /*0fa0*/  MOV R215, RZ ;  /* 0x000000ff00d77202 */ /* 0x000fe40000000f00 */
[----:B------:R-:W-:-:S04]  /*0fb0*/  ISETP.NE.AND.EX P0, PT, RZ, c[0x0][0x21c], PT, P0 ;  /* 0x00008700ff007a0c */ /* 0x000fc80003f05300 */
[----:B------:R-:W-:-:S13]  /*0fc0*/  ISETP.LT.U32.OR P0, PT, R0, 0x80, !P0 ;  /* 0x000000800000780c */ /* 0x000fda0004701470 */
[----:B------:R-:W-:Y:S05]  /*0fd0*/  @P0 BRA `(.L_x_4361) ;  /* 0x000016f000000947 */ /* 0x000fea0003800000 */
[----:B------:R-:W-:-:S05]  /*0fe0*/  IMAD.WIDE.U32 R24, R168, R172, c[0x0][0x218] ;  /* 0x00008600a8187625 */ /* 0x000fca00078e00ac */
[----:B------:R1:W5:Y:S04]  /*0ff0*/  LDG.E.128 R28, [R24.64] ;  /* 0x00000004181c7981 */ /* 0x000368000c1e1d00 */
[----:B-1----:R-:W5:Y:S01]  /*1000*/  LDG.E.128 R24, [R24.64+0x10] ;  /* 0x0000100418187981 */ /* 0x002f62000c1e1d00 */
[----:B------:R-:W-:Y:S05]  /*1010*/  BRA `(.L_x_4361) ;  /* 0x000016b000007947 */ /* 0x000fea0003800000 */
.L_x_4351:
[----:B------:R-:W-:-:S05]  /*1020*/  IADD3 R168, R170, -0x1, RZ ;  /* 0xffffffffaaa87810 */ /* 0x000fca0007ffe0ff */
[----:B------:R-:W-:-:S05]  /*1030*/  IMAD R168, R168, c[0x0][0x168], RZ ;  /* 0x00005a00a8a87a24 */ /* 0x000fca00078e02ff */
[----:B------:R-:W-:-:S04]  /*1040*/  SHF.R.S32.HI R169, RZ, 0x1f, R168 ;  /* 0x0000001fffa97819 */ /* 0x000fc800000114a8 */
[----:B------:R-:W-:-:S04]  /*1050*/  LEA.HI R169, R169, R168, RZ, 0x3 ;  /* 0x000000a8a9a97211 */ /* 0x000fc800078f18ff */
[----:B------:R-:W-:Y:S01]  /*1060*/  LEA.HI.SX32 R216, R169, R216, 0x1d ;  /* 0x000000d8a9d87211 */ /* 0x000fe200078feaff */
[----:B------:R-:W-:-:S06]  /*1070*/  IMAD.WIDE R168, R2, R171, c[0x0][0x1a0] ;  /* 0x0000680002a87625 */ /* 0x000fcc00078e02ab */
[----:B------:R-:W2:Y:S01]  /*1080*/  LDG.E R168, [R168.64] ;  /* 0x00000004a8a87981 */ /* 0x000ea2000c1e1900 */
[----:B------:R-:W-:Y:S01]  /*1090*/  ISETP.NE.AND P0, PT, R231, RZ, PT ;  /* 0x000000ffe700720c */ /* 0x000fe20003f05270 */
[----:B------:R-:W-:Y:S01]  /*10a0*/  BSSY B2, `(.L_x_4362) ;  /* 0x000005a000027945 */ /* 0x000fe20003800000 */
[----:B------:R-:W-:Y:S01]  /*10b0*/  IMAD.MOV.U32 R217, RZ, RZ, RZ ;  /* 0x000000ffffd97224 */ /* 0x000fe200078e00ff */
[----:B------:R-:W-:Y:S01]  /*10c0*/  MOV R215, RZ ;  /* 0x000000ff00d77202 */ /* 0x000fe20000000f00 */
[----:B------:R-:W-:Y:S01]  /*10d0*/  IMAD.MOV.U32 R219, RZ, RZ, R4 ;  /* 0x000000ffffdb7224 */ /* 0x000fe200078e0004 */
[----:B--2---:R-:W-:Y:S01]  /*10e0*/  FSEL R210, R168, RZ, !P0 ;  /* 0x000000ffa8d27208 */ /* 0x004fe20004000000 */
[----:B------:R-:W-:Y:S05]  /*10f0*/  @!P1 BRA `(.L_x_4363) ;  /* 0x0000054000009947 */ /* 0x000fea0003800000 */
[----:B------:R-:W-:Y:S01]  /*1100*/  HFMA2.MMA R168, -RZ, RZ, 0, 9.5367431640625e-07 ;  /* 0x00000010ffa87435 */ /* 0x000fe200000001ff */
[----:B------:R-:W-:Y:S01]  /*1110*/  IMAD.WIDE.U32 R172, R4, R172, c[0x0][0x188] ;  /* 0x0000620004ac7625 */ /* 0x000fe200078e00ac */
[----:B------:R-:W2:Y:S04]  /*1120*/  LDL R228, [R1+0xa8] ;  /* 0x0000a80001e47983 */ /* 0x000ea80000100800 */
[----:B------:R0:W3:Y:S04]  /*1130*/  LDG.E.128 R8, [R172.64] ;  /* 0x00000004ac087981 */ /* 0x0000e8000c1e1d00 */
[----:B------:R-:W-:Y:S01]  /*1140*/  IMAD.WIDE.U32 R168, R216, R168, c[0x0][0x208] ;  /* 0x00008200d8a87625 */ /* 0x000fe200078e00a8 */
[----:B------:R-:W4:Y:S04]  /*1150*/  LDL R224, [R1+0xa4] ;  /* 0x0000a40001e07983 */ /* 0x000f280000100800 */
[----:B------:R-:W2:Y:S04]  /*1160*/  LDL R217, [R1+0x9c] ;  /* 0x00009c0001d97983 */ /* 0x000ea80000100800 */
[----:B------:R-:W2:Y:S04]  /*1170*/  LDG.E.128 R168, [R168.64] ;  /* 0x00000004a8a87981 */ /* 0x000ea8000c1e1d00 */
[----:B0-----:R-:W4:Y:S04]  /*1180*/  LDG.E.128 R172, [R172.64+0x10] ;  /* 0x00001004acac7981 */ /* 0x001f28000c1e1d00 */
[----:B------:R-:W4:Y:S04]  /*1190*/  LDL R219, [R1+0xa0] ;  /* 0x0000a00001db7983 */ /* 0x000f280000100800 */
[----:B------:R-:W4:Y:S01]  /*11a0*/  LDL R215, [R1+0x98] ;  /* 0x0000980001d77983 */ /* 0x000f220000100800 */
[----:B------:R-:W-:-:S03]  /*11b0*/  ISETP.NE.U32.AND P0, PT, RZ, c[0x0][0x218], PT ;  /* 0x00008600ff007a0c */ /* 0x000fc60003f05070 */
[----:B------:R-:W4:Y:S01]  /*11c0*/  LDL R179, [R1+0x94] ;  /* 0x0000940001b37983 */ /* 0x000f220000100800 */
[----:B------:R-:W-:-:S03]  /*11d0*/  ISETP.NE.AND.EX P0, PT, RZ, c[0x0][0x21c], PT, P0 ;  /* 0x00008700ff007a0c */ /* 0x000fc60003f05300 */
[----:B------:R-:W4:Y:S10]  /*11e0*/  LDL R178, [R1+0x90] ;  /* 0x0000900001b27983 */ /* 0x000f340000100800 */
[----:B------:R0:W5:Y:S04]  /*11f0*/  @P0 LDG.E.128 R124, [R176.64] ;  /* 0x00000004b07c0981 */ /* 0x000168000c1e1d00 */
[----:B------:R0:W5:Y:S01]  /*1200*/  @P0 LDG.E.128 R128, [R176.64+0x10] ;  /* 0x00001004b0800981 */ /* 0x000162000c1e1d00 */
[----:B---3--:R-:W-:-:S02]  /*1210*/  FADD.FTZ R227, -R210, R10 ;  /* 0x0000000ad2e37221 */ /* 0x008fc40000010100 */
[C---:B------:R-:W-:Y:S01]  /*1220*/  FADD.FTZ R225, -R210.reuse, R11 ;  /* 0x0000000bd2e17221 */ /* 0x040fe20000010100 */
[--C-:B--2---:R-:W-:Y:S02]  /*1230*/  PRMT R10, RZ, 0x5410, R171.reuse ;  /* 0x00005410ff0a7816 */ /* 0x104fe400000000ab */
[----:B------:R-:W-:Y:S02]  /*1240*/  PRMT R11, RZ, 0x7610, R171 ;  /* 0x00007610ff0b7816 */ /* 0x000fe400000000ab */
[----:B------:R-:W2:Y:S01]  /*1250*/  LDL R171, [R1+0x8c] ;  /* 0x00008c0001ab7983 */ /* 0x000ea20000100800 */
[C---:B------:R-:W-:Y:S01]  /*1260*/  FADD.FTZ R5, -R210.reuse, R8 ;  /* 0x00000008d2057221 */ /* 0x040fe20000010100 */
[--C-:B------:R-:W-:Y:S01]  /*1270*/  PRMT R8, RZ, 0x5410, R168.reuse ;  /* 0x00005410ff087816 */ /* 0x100fe200000000a8 */
[----:B------:R-:W-:Y:S02]  /*1280*/  FADD.FTZ R229, -R210, R9 ;  /* 0x00000009d2e57221 */ /* 0x000fe40000010100 */
[C---:B-----5:R-:W-:Y:S01]  /*1290*/  FMUL.FTZ R5, R3.reuse, R5 ;  /* 0x0000000503057220 */ /* 0x060fe20000410000 */
[----:B------:R-:W-:Y:S01]  /*12a0*/  PRMT R168, RZ, 0x7610, R168 ;  /* 0x00007610ffa87816 */ /* 0x000fe200000000a8 */
[----:B------:R-:W-:Y:S01]  /*12b0*/  FMUL.FTZ R229, R3, R229 ;  /* 0x000000e503e57220 */ /* 0x000fe20000410000 */
[--C-:B------:R-:W-:Y:S01]  /*12c0*/  PRMT R226, RZ, 0x5410, R169.reuse ;  /* 0x00005410ffe27816 */ /* 0x100fe200000000a9 */
[----:B------:R-:W-:Y:S01]  /*12d0*/  FFMA.FTZ R32, R5, R8, R32 ;  /* 0x0000000805207223 */ /* 0x000fe20000010020 */
[----:B------:R-:W-:Y:S01]  /*12e0*/  PRMT R169, RZ, 0x7610, R169 ;  /* 0x00007610ffa97816 */ /* 0x000fe200000000a9 */
[----:B------:R-:W-:-:S02]  /*12f0*/  FADD.FTZ R60, R60, R8 ;  /* 0x000000083c3c7221 */ /* 0x000fc40000010000 */
[C---:B------:R-:W-:Y:S02]  /*1300*/  FMUL.FTZ R225, R3.reuse, R225 ;  /* 0x000000e103e17220 */ /* 0x040fe40000410000 */
[----:B------:R-:W-:Y:S02]  /*1310*/  FMUL.FTZ R8, R228, R8 ;  /* 0x00000008e4087220 */ /* 0x000fe40000410000 */
[----:B------:R-:W-:Y:S02]  /*1320*/  FMUL.FTZ R227, R3, R227 ;  /* 0x000000e303e37220 */ /* 0x000fe40000410000 */
[-C--:B------:R-:W-:Y:S02]  /*1330*/  FFMA.FTZ R33, R229, R168.reuse, R33 ;  /* 0x000000a8e5217223 */ /* 0x080fe40000010021 */
[----:B------:R-:W-:Y:S02]  /*1340*/  FADD.FTZ R61, R61, R168 ;  /* 0x000000a83d3d7221 */ /* 0x000fe40000010000 */
[----:B----4-:R-:W-:-:S02]  /*1350*/  FMUL.FTZ R228, R224, R168 ;  /* 0x000000a8e0e47220 */ /* 0x010fc40000410000 */
[-C--:B------:R-:W-:Y:S02]  /*1360*/  FFMA.FTZ R35, R225, R169.reuse, R35 ;  /* 0x000000a9e1237223 */ /* 0x080fe40000010023 */
[----:B------:R-:W-:Y:S02]  /*1370*/  FADD.FTZ R63, R63, R169 ;  /* 0x000000a93f3f7221 */ /* 0x000fe40000010000 */
[----:B------:R-:W-:Y:S02]  /*1380*/  FMUL.FTZ R224, R217, R169 ;  /* 0x000000a9d9e07220 */ /* 0x000fe40000410000 */
[----:B------:R-:W-:Y:S02]  /*1390*/  FADD.FTZ R168, RZ, R8 ;  /* 0x00000008ffa87221 */ /* 0x000fe40000010000 */
[----:B------:R-:W-:Y:S02]  /*13a0*/  FFMA.FTZ R169, R5, R8, RZ ;  /* 0x0000000805a97223 */ /* 0x000fe400000100ff */
[----:B------:R-:W-:-:S02]  /*13b0*/  FADD.FTZ R172, -R210, R172 ;  /* 0x000000acd2ac7221 */ /* 0x000fc40000010100 */
[-C--:B------:R-:W-:Y:S02]  /*13c0*/  FFMA.FTZ R34, R227, R226.reuse, R34 ;  /* 0x000000e2e3227223 */ /* 0x080fe40000010022 */
[----:B------:R-:W-:Y:S02]  /*13d0*/  FADD.FTZ R62, R62, R226 ;  /* 0x000000e23e3e7221 */ /* 0x000fe40000010000 */
[----:B------:R-:W-:Y:S02]  /*13e0*/  FMUL.FTZ R226, R219, R226 ;  /* 0x000000e2dbe27220 */ /* 0x000fe40000410000 */
[----:B------:R-:W-:Y:S01]  /*13f0*/  FADD.FTZ R168, R168, R228 ;  /* 0x000000e4a8a87221 */ /* 0x000fe20000010000 */
[----:B------:R-:W-:Y:S01]  /*1400*/  PRMT R222, RZ, 0x5410, R170 ;  /* 0x00005410ffde7816 */ /* 0x000fe200000000aa */
[----:B------:R-:W-:Y:S02]  /*1410*/  FFMA.FTZ R169, R229, R228, R169 ;  /* 0x000000e4e5a97223 */ /* 0x000fe400000100a9 */
[----:B------:R-:W-:-:S02]  /*1420*/  FMUL.FTZ R223, R3, R172 ;  /* 0x000000ac03df7220 */ /* 0x000fc40000410000 */
[----:B------:R-:W-:Y:S02]  /*1430*/  FADD.FTZ R173, -R210, R173 ;  /* 0x000000add2ad7221 */ /* 0x000fe40000010100 */
[----:B------:R-:W-:Y:S02]  /*1440*/  FADD.FTZ R168, R168, R226 ;  /* 0x000000e2a8a87221 */ /* 0x000fe40000010000 */
[----:B------:R-:W-:Y:S01]  /*1450*/  FFMA.FTZ R169, R227, R226, R169 ;  /* 0x000000e2e3a97223 */ /* 0x000fe200000100a9 */
[----:B------:R-:W-:Y:S01]  /*1460*/  PRMT R9, RZ, 0x7610, R170 ;  /* 0x00007610ff097816 */ /* 0x000fe200000000aa */
        /* <DEDUP_REMOVED lines=9> */
[----:B------:R-:W-:Y:S02]  /*1500*/  FADD.FTZ R65, R65, R9 ;  /* 0x0000000941417221 */ /* 0x000fe40000010000 */
[-C--:B------:R-:W-:Y:S02]  /*1510*/  FFMA.FTZ R37, R221, R9.reuse, R37 ;  /* 0x00000009dd257223 */ /* 0x080fe40000010025 */
[----:B------:R-:W-:Y:S02]  /*1520*/  FADD.FTZ R169, R168, R222 ;  /* 0x000000dea8a97221 */ /* 0x000fe40000010000 */
[----:B------:R-:W-:Y:S02]  /*1530*/  FMUL.FTZ R9, R179, R9 ;  /* 0x00000009b3097220 */ /* 0x000fe40000410000 */
[----:B------:R-:W-:Y:S02]  /*1540*/  FFMA.FTZ R168, R223, R222, R170 ;  /* 0x000000dedfa87223 */ /* 0x000fe400000100aa */
[----:B------:R-:W-:-:S02]  /*1550*/  FMUL.FTZ R7, R3, R7 ;  /* 0x0000000703077220 */ /* 0x000fc40000410000 */
[----:B------:R-:W-:Y:S02]  /*1560*/  FADD.FTZ R66, R66, R10 ;  /* 0x0000000a42427221 */ /* 0x000fe40000010000 */
[-C--:B------:R-:W-:Y:S02]  /*1570*/  FFMA.FTZ R38, R6, R10.reuse, R38 ;  /* 0x0000000a06267223 */ /* 0x080fe40000010026 */
[----:B------:R-:W-:Y:S02]  /*1580*/  FMUL.FTZ R10, R178, R10 ;  /* 0x0000000ab20a7220 */ /* 0x000fe40000410000 */
[----:B------:R-:W-:Y:S02]  /*1590*/  FADD.FTZ R169, R169, R9 ;  /* 0x00000009a9a97221 */ /* 0x000fe40000010000 */
[----:B------:R-:W-:Y:S02]  /*15a0*/  FFMA.FTZ R168, R221, R9, R168 ;  /* 0x00000009dda87223 */ /* 0x000fe400000100a8 */
[----:B------:R-:W-:-:S02]  /*15b0*/  FADD.FTZ R67, R67, R11 ;  /* 0x0000000b43437221 */ /* 0x000fc40000010000 */
[-C--:B------:R-:W-:Y:S02]  /*15c0*/  FFMA.FTZ R39, R7, R11.reuse, R39 ;  /* 0x0000000b07277223 */ /* 0x080fe40000010027 */
[----:B------:R-:W-:Y:S02]  /*15d0*/  FADD.FTZ R169, R169, R10 ;  /* 0x0000000aa9a97221 */ /* 0x000fe40000010000 */
[----:B------:R-:W-:Y:S01]  /*15e0*/  FFMA.FTZ R168, R6, R10, R168 ;  /* 0x0000000a06a87223 */ /* 0x000fe200000100a8 */
[----:B------:R-:W-:Y:S02]  /*15f0*/  IADD3 R216, R216, 0x20, RZ ;  /* 0x00000020d8d87810 */ /* 0x000fe40007ffe0ff */
[----:B------:R-:W-:Y:S01]  /*1600*/  IADD3 R219, R4, 0x20, RZ ;  /* 0x0000002004db7810 */ /* 0x000fe20007ffe0ff */
[----:B--2---:R-:W-:-:S04]  /*1610*/  FMUL.FTZ R11, R171, R11 ;  /* 0x0000000bab0b7220 */ /* 0x004fc80000410000 */
[----:B------:R-:W-:Y:S02]  /*1620*/  FADD.FTZ R217, R169, R11 ;  /* 0x0000000ba9d97221 */ /* 0x000fe40000010000 */
[----:B------:R-:W-:Y:S02]  /*1630*/  FFMA.FTZ R215, R7, R11, R168 ;  /* 0x0000000b07d77223 */ /* 0x000fe400000100a8 */
.L_x_4363:
[----:B0-----:R-:W-:Y:S05]  /*1640*/  BSYNC B2 ;  /* 0x0000000000027941 */ /* 0x001fea0003800000 */
.L_x_4362:
[----:B------:R-:W-:Y:S01]  /*1650*/  BSSY B2, `(.L_x_4364) ;  /* 0x0000058000027945 */ /* 0x000fe20003800000 */
[----:B------:R-:W-:Y:S05]  /*1660*/  @!P2 BRA `(.L_x_4365) ;  /* 0x000005600000a947 */ /* 0x000fea0003800000 */
[----:B------:R-:W-:Y:S01]  /*1670*/  IMAD.MOV.U32 R194, RZ, RZ, 0x20 ;  /* 0x00000020ffc27424 */ /* 0x000fe200078e00ff */
[----:B------:R-:W-:Y:S01]  /*1680*/  MOV R172, 0x10 ;  /* 0x0000001000ac7802 */ /* 0x000fe20000000f00 */
[----:B------:R-:W2:Y:S02]  /*1690*/  LDL R212, [R1+0x84] ;  /* 0x0000840001d47983 */ /* 0x000ea40000100800 */
[----:B------:R-:W-:Y:S01]  /*16a0*/  IMAD.WIDE.U32 R176, R219, R194, c[0x0][0x188] ;  /* 0x00006200dbb07625 */ /* 0x000fe200078e00c2 */
[----:B------:R-:W-:Y:S01]  /*16b0*/  ISETP.NE.U32.AND P0, PT, RZ, c[0x0][0x218], PT ;  /* 0x00008600ff007a0c */ /* 0x000fe20003f05070 */
[----:B------:R-:W3:Y:S02]  /*16c0*/  LDL R190, [R1+0x7c] ;  /* 0x00007c0001be7983 */ /* 0x000ee40000100800 */
[----:B------:R-:W-:-:S02]  /*16d0*/  IMAD.WIDE.U32 R172, R216, R172, c[0x0][0x208] ;  /* 0x00008200d8ac7625 */ /* 0x000fc400078e00ac */
[----:B------:R0:W4:Y:S04]  /*16e0*/  LDG.E.128 R168, [R176.64] ;  /* 0x00000004b0a87981 */ /* 0x000128000c1e1d00 */
[----:B------:R-:W2:Y:S01]  /*16f0*/  LDG.E.128 R172, [R172.64] ;  /* 0x00000004acac7981 */ /* 0x000ea2000c1e1d00 */
[----:B------:R-:W-:-:S03]  /*1700*/  ISETP.NE.AND.EX P0, PT, RZ, c[0x0][0x21c], PT, P0 ;  /* 0x00008700ff007a0c */ /* 0x000fc60003f05300 */
[----:B------:R-:W2:Y:S04]  /*1710*/  LDL R192, [R1+0x74] ;  /* 0x0000740001c07983 */ /* 0x000ea80000100800 */
[----:B0-----:R-:W2:Y:S06]  /*1720*/  LDG.E.128 R176, [R176.64+0x10] ;  /* 0x00001004b0b07981 */ /* 0x001eac000c1e1d00 */
[----:B------:R-:W-:-:S02]  /*1730*/  @P0 IMAD.WIDE.U32 R184, R219, R194, c[0x0][0x218] ;  /* 0x00008600dbb80625 */ /* 0x000fc400078e00c2 */
[----:B------:R-:W2:Y:S04]  /*1740*/  LDL R194, [R1+0x78] ;  /* 0x0000780001c27983 */ /* 0x000ea80000100800 */
[----:B------:R0:W5:Y:S04]  /*1750*/  @P0 LDG.E.128 R132, [R184.64] ;  /* 0x00000004b8840981 */ /* 0x000168000c1e1d00 */
[----:B------:R0:W5:Y:S01]  /*1760*/  @P0 LDG.E.128 R136, [R184.64+0x10] ;  /* 0x00001004b8880981 */ /* 0x000162000c1e1d00 */
[C---:B----4-:R-:W-:Y:S02]  /*1770*/  FADD.FTZ R169, -R210.reuse, R169 ;  /* 0x000000a9d2a97221 */ /* 0x050fe40000010100 */
[----:B------:R-:W-:-:S02]  /*1780*/  FADD.FTZ R168, -R210, R168 ;  /* 0x000000a8d2a87221 */ /* 0x000fc40000010100 */
[C---:B-----5:R-:W-:Y:S02]  /*1790*/  FMUL.FTZ R213, R3.reuse, R169 ;  /* 0x000000a903d57220 */ /* 0x060fe40000410000 */
[----:B------:R-:W4:Y:S01]  /*17a0*/  LDL R169, [R1+0x88] ;  /* 0x0000880001a97983 */ /* 0x000f220000100800 */
[----:B------:R-:W-:-:S03]  /*17b0*/  FMUL.FTZ R218, R3, R168 ;  /* 0x000000a803da7220 */ /* 0x000fc60000410000 */
[----:B------:R-:W4:Y:S01]  /*17c0*/  LDL R168, [R1+0x80] ;  /* 0x0000800001a87983 */ /* 0x000f220000100800 */
[C---:B------:R-:W-:Y:S02]  /*17d0*/  FADD.FTZ R171, -R210.reuse, R171 ;  /* 0x000000abd2ab7221 */ /* 0x040fe40000010100 */
[----:B------:R-:W-:Y:S02]  /*17e0*/  FADD.FTZ R170, -R210, R170 ;  /* 0x000000aad2aa7221 */ /* 0x000fe40000010100 */
[C---:B0-----:R-:W-:Y:S02]  /*17f0*/  FMUL.FTZ R184, R3.reuse, R171 ;  /* 0x000000ab03b87220 */ /* 0x041fe40000410000 */
[----:B------:R-:W4:Y:S01]  /*1800*/  LDL R171, [R1+0x70] ;  /* 0x0000700001ab7983 */ /* 0x000f220000100800 */
[----:B------:R-:W-:-:S03]  /*1810*/  FMUL.FTZ R211, R3, R170 ;  /* 0x000000aa03d37220 */ /* 0x000fc60000410000 */
[----:B------:R-:W4:Y:S01]  /*1820*/  LDL R170, [R1+0x6c] ;  /* 0x00006c0001aa7983 */ /* 0x000f220000100800 */
[--C-:B--2---:R-:W-:Y:S02]  /*1830*/  PRMT R214, RZ, 0x5410, R172.reuse ;  /* 0x00005410ffd67816 */ /* 0x104fe400000000ac */
[----:B------:R-:W-:Y:S02]  /*1840*/  PRMT R189, RZ, 0x5410, R173 ;  /* 0x00005410ffbd7816 */ /* 0x000fe400000000ad */
[----:B------:R-:W-:Y:S01]  /*1850*/  PRMT R172, RZ, 0x7610, R172 ;  /* 0x00007610ffac7816 */ /* 0x000fe200000000ac */
[----:B------:R-:W-:Y:S02]  /*1860*/  FFMA.FTZ R40, R218, R214, R40 ;  /* 0x000000d6da287223 */ /* 0x000fe40000010028 */
[----:B------:R-:W-:Y:S02]  /*1870*/  FADD.FTZ R68, R68, R214 ;  /* 0x000000d644447221 */ /* 0x000fe40000010000 */
[----:B------:R-:W-:-:S02]  /*1880*/  FFMA.FTZ R42, R211, R189, R42 ;  /* 0x000000bdd32a7223 */ /* 0x000fc4000001002a */
[----:B------:R-:W-:Y:S02]  /*1890*/  FADD.FTZ R70, R70, R189 ;  /* 0x000000bd46467221 */ /* 0x000fe40000010000 */
[----:B------:R-:W-:Y:S01]  /*18a0*/  FMUL.FTZ R212, R212, R172 ;  /* 0x000000acd4d47220 */ /* 0x000fe20000410000 */
[----:B------:R-:W-:Y:S01]  /*18b0*/  PRMT R173, RZ, 0x7610, R173 ;  /* 0x00007610ffad7816 */ /* 0x000fe200000000ad */
[----:B------:R-:W-:Y:S01]  /*18c0*/  FADD.FTZ R176, -R210, R176 ;  /* 0x000000b0d2b07221 */ /* 0x000fe20000010100 */
[----:B------:R-:W-:-:S03]  /*18d0*/  PRMT R191, RZ, 0x5410, R174 ;  /* 0x00005410ffbf7816 */ /* 0x000fc600000000ae */
[----:B------:R-:W-:Y:S02]  /*18e0*/  FMUL.FTZ R185, R3, R176 ;  /* 0x000000b003b97220 */ /* 0x000fe40000410000 */
[----:B---3--:R-:W-:Y:S01]  /*18f0*/  FMUL.FTZ R190, R190, R173 ;  /* 0x000000adbebe7220 */ /* 0x008fe20000410000 */
[----:B------:R-:W-:Y:S01]  /*1900*/  PRMT R174, RZ, 0x7610, R174 ;  /* 0x00007610ffae7816 */ /* 0x000fe200000000ae */
[----:B------:R-:W-:Y:S02]  /*1910*/  FADD.FTZ R178, -R210, R178 ;  /* 0x000000b2d2b27221 */ /* 0x000fe40000010100 */
[----:B------:R-:W-:Y:S02]  /*1920*/  FADD.FTZ R72, R72, R191 ;  /* 0x000000bf48487221 */ /* 0x000fe40000010000 */
[----:B------:R-:W-:Y:S02]  /*1930*/  FFMA.FTZ R44, R185, R191, R44 ;  /* 0x000000bfb92c7223 */ /* 0x000fe4000001002c */
[----:B------:R-:W-:-:S02]  /*1940*/  FADD.FTZ R177, -R210, R177 ;  /* 0x000000b1d2b17221 */ /* 0x000fc40000010100 */
[----:B------:R-:W-:Y:S01]  /*1950*/  FMUL.FTZ R191, R194, R191 ;  /* 0x000000bfc2bf7220 */ /* 0x000fe20000410000 */
[--C-:B------:R-:W-:Y:S01]  /*1960*/  PRMT R193, RZ, 0x5410, R175.reuse ;  /* 0x00005410ffc17816 */ /* 0x100fe200000000af */
[C---:B------:R-:W-:Y:S02]  /*1970*/  FMUL.FTZ R187, R3.reuse, R178 ;  /* 0x000000b203bb7220 */ /* 0x040fe40000410000 */
[----:B------:R-:W-:Y:S02]  /*1980*/  FMUL.FTZ R186, R3, R177 ;  /* 0x000000b103ba7220 */ /* 0x000fe40000410000 */
[----:B------:R-:W-:Y:S01]  /*1990*/  FMUL.FTZ R192, R192, R174 ;  /* 0x000000aec0c07220 */ /* 0x000fe20000410000 */
[----:B------:R-:W-:Y:S01]  /*19a0*/  PRMT R175, RZ, 0x7610, R175 ;  /* 0x00007610ffaf7816 */ /* 0x000fe200000000af */
[----:B------:R-:W-:Y:S02]  /*19b0*/  FADD.FTZ R74, R74, R193 ;  /* 0x000000c14a4a7221 */ /* 0x000fe40000010000 */
[----:B------:R-:W-:-:S02]  /*19c0*/  FFMA.FTZ R46, R187, R193, R46 ;  /* 0x000000c1bb2e7223 */ /* 0x000fc4000001002e */
[----:B------:R-:W-:-:S04]  /*19d0*/  FADD.FTZ R179, -R210, R179 ;  /* 0x000000b3d2b37221 */ /* 0x000fc80000010100 */
[----:B------:R-:W-:Y:S01]  /*19e0*/  FMUL.FTZ R188, R3, R179 ;  /* 0x000000b303bc7220 */ /* 0x000fe20000410000 */
[----:B------:R-:W-:Y:S01]  /*19f0*/  IADD3 R216, R216, 0x20, RZ ;  /* 0x00000020d8d87810 */ /* 0x000fe20007ffe0ff */
[----:B------:R-:W-:Y:S01]  /*1a00*/  FFMA.FTZ R41, R213, R172, R41 ;  /* 0x000000acd5297223 */ /* 0x000fe20000010029 */
[----:B------:R-:W-:Y:S01]  /*1a10*/  IADD3 R219, R219, 0x20, RZ ;  /* 0x00000020dbdb7810 */ /* 0x000fe20007ffe0ff */
[----:B------:R-:W-:Y:S02]  /*1a20*/  FADD.FTZ R69, R69, R172 ;  /* 0x000000ac45457221 */ /* 0x000fe40000010000 */
[----:B------:R-:W-:Y:S02]  /*1a30*/  FFMA.FTZ R43, R184, R173, R43 ;  /* 0x000000adb82b7223 */ /* 0x000fe4000001002b */
[----:B------:R-:W-:Y:S02]  /*1a40*/  FADD.FTZ R71, R71, R173 ;  /* 0x000000ad47477221 */ /* 0x000fe40000010000 */
[----:B------:R-:W-:-:S02]  /*1a50*/  FADD.FTZ R73, R73, R174 ;  /* 0x000000ae49497221 */ /* 0x000fc40000010000 */
[----:B------:R-:W-:Y:S02]  /*1a60*/  FFMA.FTZ R45, R186, R174, R45 ;  /* 0x000000aeba2d7223 */ /* 0x000fe4000001002d */
[----:B------:R-:W-:Y:S02]  /*1a70*/  FADD.FTZ R75, R75, R175 ;  /* 0x000000af4b4b7221 */ /* 0x000fe40000010000 */
[----:B------:R-:W-:Y:S02]  /*1a80*/  FFMA.FTZ R47, R188, R175, R47 ;  /* 0x000000afbc2f7223 */ /* 0x000fe4000001002f */
[----:B----4-:R-:W-:Y:S02]  /*1a90*/  FMUL.FTZ R214, R169, R214 ;  /* 0x000000d6a9d67220 */ /* 0x010fe40000410000 */
        /* <DEDUP_REMOVED lines=16> */
[----:B------:R-:W-:Y:S02]  /*1ba0*/  FFMA.FTZ R168, R187, R193, R168 ;  /* 0x000000c1bba87223 */ /* 0x000fe400000100a8 */
[----:B------:R-:W-:Y:S02]  /*1bb0*/  FADD.FTZ R217, R169, R194 ;  /* 0x000000c2a9d97221 */ /* 0x000fe40000010000 */
[----:B------:R-:W-:Y:S02]  /*1bc0*/  FFMA.FTZ R215, R188, R194, R168 ;  /* 0x000000c2bcd77223 */ /* 0x000fe400000100a8 */
.L_x_4365:
[----:B------:R-:W-:Y:S05]  /*1bd0*/  BSYNC B2 ;  /* 0x0000000000027941 */ /* 0x000fea0003800000 */
.L_x_4364:
[----:B------:R-:W-:Y:S01]  /*1be0*/  BSSY B2, `(.L_x_4366) ;  /* 0x0000058000027945 */ /* 0x000fe20003800000 */
[----:B------:R-:W-:Y:S05]  /*1bf0*/  @!P3 BRA `(.L_x_4367) ;  /* 0x000005600000b947 */ /* 0x000fea0003800000 */
[----:B------:R-:W-:Y:S01]  /*1c00*/  HFMA2.MMA R16, -RZ, RZ, 0, 9.5367431640625e-07 ;  /* 0x00000010ff107435 */ /* 0x000fe200000001ff */
[----:B------:R-:W-:Y:S01]  /*1c10*/  IMAD.MOV.U32 R168, RZ, RZ, 0x20 ;  /* 0x00000020ffa87424 */ /* 0x000fe200078e00ff */
[----:B------:R-:W2:Y:S03]  /*1c20*/  LDL R172, [R1+0x68] ;  /* 0x0000680001ac7983 */ /* 0x000ea60000100800 */
[----:B------:R-:W-:Y:S01]  /*1c30*/  IMAD.WIDE.U32 R20, R219, R168, c[0x0][0x188] ;  /* 0x00006200db147625 */ /* 0x000fe200078e00a8 */
[----:B------:R-:W3:Y:S04]  /*1c40*/  LDL R177, [R1+0x60] ;  /* 0x0000600001b17983 */ /* 0x000ee80000100800 */
[----:B------:R-:W-:Y:S01]  /*1c50*/  IMAD.WIDE.U32 R16, R216, R16, c[0x0][0x208] ;  /* 0x00008200d8107625 */ /* 0x000fe200078e0010 */
[----:B------:R0:W4:Y:S04]  /*1c60*/  LDG.E.128 R12, [R20.64] ;  /* 0x00000004140c7981 */ /* 0x000128000c1e1d00 */
[----:B------:R-:W2:Y:S04]  /*1c70*/  LDL R176, [R1+0x5c] ;  /* 0x00005c0001b07983 */ /* 0x000ea80000100800 */
[----:B------:R-:W2:Y:S04]  /*1c80*/  LDG.E.128 R16, [R16.64] ;  /* 0x0000000410107981 */ /* 0x000ea8000c1e1d00 */
[----:B0-----:R-:W3:Y:S01]  /*1c90*/  LDG.E.128 R20, [R20.64+0x10] ;  /* 0x0000100414147981 */ /* 0x001ee2000c1e1d00 */
[----:B------:R-:W-:-:S03]  /*1ca0*/  ISETP.NE.U32.AND P0, PT, RZ, c[0x0][0x218], PT ;  /* 0x00008600ff007a0c */ /* 0x000fc60003f05070 */
[----:B------:R-:W4:Y:S01]  /*1cb0*/  LDL R178, [R1+0x64] ;  /* 0x0000640001b27983 */ /* 0x000f220000100800 */
[----:B------:R-:W-:-:S03]  /*1cc0*/  ISETP.NE.AND.EX P0, PT, RZ, c[0x0][0x21c], PT, P0 ;  /* 0x00008700ff007a0c */ /* 0x000fc60003f05300 */
[----:B------:R-:W4:Y:S04]  /*1cd0*/  LDL R175, [R1+0x58] ;  /* 0x0000580001af7983 */ /* 0x000f280000100800 */
[----:B------:R-:W4:Y:S04]  /*1ce0*/  LDL R174, [R1+0x54] ;  /* 0x0000540001ae7983 */ /* 0x000f280000100800 */
[----:B------:R-:W4:Y:S02]  /*1cf0*/  LDL R173, [R1+0x50] ;  /* 0x0000500001ad7983 */ /* 0x000f240000100800 */
[----:B------:R-:W-:-:S05]  /*1d00*/  @P0 IMAD.WIDE.U32 R168, R219, R168, c[0x0][0x218] ;  /* 0x00008600dba80625 */ /* 0x000fca00078e00a8 */
[----:B------:R0:W5:Y:S04]  /*1d10*/  @P0 LDG.E.128 R140, [R168.64] ;  /* 0x00000004a88c0981 */ /* 0x000168000c1e1d00 */
[----:B------:R0:W5:Y:S01]  /*1d20*/  @P0 LDG.E.128 R144, [R168.64+0x10] ;  /* 0x00001004a8900981 */ /* 0x000162000c1e1d00 */
[--C-:B--2---:R-:W-:Y:S02]  /*1d30*/  PRMT R170, RZ, 0x5410, R16.reuse ;  /* 0x00005410ffaa7816 */ /* 0x104fe40000000010 */
[----:B------:R-:W-:Y:S01]  /*1d40*/  PRMT R171, RZ, 0x7610, R16 ;  /* 0x00007610ffab7816 */ /* 0x000fe20000000010 */
[----:B---3--:R-:W-:Y:S02]  /*1d50*/  FADD.FTZ R16, -R210, R20 ;  /* 0x00000014d2107221 */ /* 0x008fe40000010100 */
[----:B------:R-:W-:-:S02]  /*1d60*/  FMUL.FTZ R20, R172, R170 ;  /* 0x000000aaac147220 */ /* 0x000fc40000410000 */
[----:B------:R-:W2:Y:S01]  /*1d70*/  LDL R172, [R1+0x4c] ;  /* 0x00004c0001ac7983 */ /* 0x000ea20000100800 */
[C---:B----4-:R-:W-:Y:S02]  /*1d80*/  FADD.FTZ R14, -R210.reuse, R14 ;  /* 0x0000000ed20e7221 */ /* 0x050fe40000010100 */
[C---:B------:R-:W-:Y:S02]  /*1d90*/  FADD.FTZ R15, -R210.reuse, R15 ;  /* 0x0000000fd20f7221 */ /* 0x040fe40000010100 */
[C---:B------:R-:W-:Y:S01]  /*1da0*/  FADD.FTZ R12, -R210.reuse, R12 ;  /* 0x0000000cd20c7221 */ /* 0x040fe20000010100 */
[--C-:B0-----:R-:W-:Y:S01]  /*1db0*/  PRMT R168, RZ, 0x5410, R17.reuse ;  /* 0x00005410ffa87816 */ /* 0x101fe20000000011 */
[C---:B-----5:R-:W-:Y:S01]  /*1dc0*/  FMUL.FTZ R14, R3.reuse, R14 ;  /* 0x0000000e030e7220 */ /* 0x060fe20000410000 */
[----:B------:R-:W-:Y:S01]  /*1dd0*/  PRMT R169, RZ, 0x7610, R17 ;  /* 0x00007610ffa97816 */ /* 0x000fe20000000011 */
[C---:B------:R-:W-:Y:S01]  /*1de0*/  FMUL.FTZ R15, R3.reuse, R15 ;  /* 0x0000000f030f7220 */ /* 0x040fe20000410000 */
[--C-:B------:R-:W-:Y:S01]  /*1df0*/  PRMT R180, RZ, 0x5410, R18.reuse ;  /* 0x00005410ffb47816 */ /* 0x100fe20000000012 */
[C---:B------:R-:W-:Y:S01]  /*1e00*/  FADD.FTZ R13, -R210.reuse, R13 ;  /* 0x0000000dd20d7221 */ /* 0x040fe20000010100 */
[----:B------:R-:W-:Y:S01]  /*1e10*/  PRMT R181, RZ, 0x7610, R18 ;  /* 0x00007610ffb57816 */ /* 0x000fe20000000012 */
[----:B------:R-:W-:Y:S01]  /*1e20*/  FMUL.FTZ R12, R3, R12 ;  /* 0x0000000c030c7220 */ /* 0x000fe20000410000 */
[--C-:B------:R-:W-:Y:S01]  /*1e30*/  PRMT R182, RZ, 0x5410, R19.reuse ;  /* 0x00005410ffb67816 */ /* 0x100fe20000000013 */
[C---:B------:R-:W-:Y:S01]  /*1e40*/  FADD.FTZ R18, -R210.reuse, R22 ;  /* 0x00000016d2127221 */ /* 0x040fe20000010100 */
[----:B------:R-:W-:Y:S01]  /*1e50*/  PRMT R183, RZ, 0x7610, R19 ;  /* 0x00007610ffb77816 */ /* 0x000fe20000000013 */
[----:B------:R-:W-:-:S02]  /*1e60*/  FADD.FTZ R19, -R210, R23 ;  /* 0x00000017d2137221 */ /* 0x000fc40000010100 */
[----:B------:R-:W-:Y:S02]  /*1e70*/  FADD.FTZ R17, -R210, R21 ;  /* 0x00000015d2117221 */ /* 0x000fe40000010100 */
[-C--:B------:R-:W-:Y:S02]  /*1e80*/  FFMA.FTZ R50, R14, R168.reuse, R50 ;  /* 0x000000a80e327223 */ /* 0x080fe40000010032 */
[----:B------:R-:W-:Y:S02]  /*1e90*/  FADD.FTZ R78, R78, R168 ;  /* 0x000000a84e4e7221 */ /* 0x000fe40000010000 */
[----:B------:R-:W-:Y:S02]  /*1ea0*/  FMUL.FTZ R22, R177, R168 ;  /* 0x000000a8b1167220 */ /* 0x000fe40000410000 */
[----:B------:R-:W-:Y:S02]  /*1eb0*/  FFMA.FTZ R51, R15, R169, R51 ;  /* 0x000000a90f337223 */ /* 0x000fe40000010033 */
[----:B------:R-:W-:-:S02]  /*1ec0*/  FADD.FTZ R79, R79, R169 ;  /* 0x000000a94f4f7221 */ /* 0x000fc40000010000 */
[----:B------:R-:W-:Y:S02]  /*1ed0*/  FMUL.FTZ R23, R176, R169 ;  /* 0x000000a9b0177220 */ /* 0x000fe40000410000 */
        /* <DEDUP_REMOVED lines=27> */
[----:B------:R-:W-:Y:S02]  /*2090*/  FADD.FTZ R83, R83, R183 ;  /* 0x000000b753537221 */ /* 0x000fe40000010000 */
[----:B------:R-:W-:-:S02]  /*20a0*/  FFMA.FTZ R55, R19, R183, R55 ;  /* 0x000000b713377223 */ /* 0x000fc40000010037 */
[----:B------:R-:W-:Y:S02]  /*20b0*/  FADD.FTZ R169, R169, R182 ;  /* 0x000000b6a9a97221 */ /* 0x000fe40000010000 */
[----:B------:R-:W-:Y:S01]  /*20c0*/  FFMA.FTZ R168, R18, R182, R168 ;  /* 0x000000b612a87223 */ /* 0x000fe200000100a8 */
[----:B------:R-:W-:Y:S01]  /*20d0*/  IADD3 R216, R216, 0x20, RZ ;  /* 0x00000020d8d87810 */ /* 0x000fe20007ffe0ff */
[----:B------:R-:W-:Y:S01]  /*20e0*/  FFMA.FTZ R48, R12, R170, R48 ;  /* 0x000000aa0c307223 */ /* 0x000fe20000010030 */
[----:B------:R-:W-:Y:S01]  /*20f0*/  IADD3 R219, R219, 0x20, RZ ;  /* 0x00000020dbdb7810 */ /* 0x000fe20007ffe0ff */
[----:B------:R-:W-:Y:S02]  /*2100*/  FADD.FTZ R76, R76, R170 ;  /* 0x000000aa4c4c7221 */ /* 0x000fe40000010000 */
[----:B------:R-:W-:Y:S02]  /*2110*/  FFMA.FTZ R49, R13, R171, R49 ;  /* 0x000000ab0d317223 */ /* 0x000fe40000010031 */
[----:B------:R-:W-:-:S02]  /*2120*/  FADD.FTZ R77, R77, R171 ;  /* 0x000000ab4d4d7221 */ /* 0x000fc40000010000 */
[----:B--2---:R-:W-:-:S04]  /*2130*/  FMUL.FTZ R183, R172, R183 ;  /* 0x000000b7acb77220 */ /* 0x004fc80000410000 */
[----:B------:R-:W-:Y:S02]  /*2140*/  FADD.FTZ R217, R169, R183 ;  /* 0x000000b7a9d97221 */ /* 0x000fe40000010000 */
[----:B------:R-:W-:Y:S02]  /*2150*/  FFMA.FTZ R215, R19, R183, R168 ;  /* 0x000000b713d77223 */ /* 0x000fe400000100a8 */
.L_x_4367:
[----:B------:R-:W-:Y:S05]  /*2160*/  BSYNC B2 ;  /* 0x0000000000027941 */ /* 0x000fea0003800000 */
.L_x_4366:
[----:B------:R-:W-:-:S13]  /*2170*/  ISETP.GE.U32.AND P0, PT, R0, 0x80, PT ;  /* 0x000000800000780c */ /* 0x000fda0003f06070 */
[----:B------:R-:W-:Y:S05]  /*2180*/  @!P0 BRA `(.L_x_4361) ;  /* 0x0000054000008947 */ /* 0x000fea0003800000 */
[----:B------:R-:W-:Y:S01]  /*2190*/  IMAD.MOV.U32 R209, RZ, RZ, 0x20 ;  /* 0x00000020ffd17424 */ /* 0x000fe200078e00ff */
[----:B------:R-:W-:Y:S01]  /*21a0*/  MOV R176, 0x10 ;  /* 0x0000001000b07802 */ /* 0x000fe20000000f00 */
[----:B------:R-:W2:Y:S02]  /*21b0*/  LDL R203, [R1+0x44] ;  /* 0x0000440001cb7983 */ /* 0x000ea40000100800 */
[----:B------:R-:W-:Y:S01]  /*21c0*/  IMAD.WIDE.U32 R172, R219, R209, c[0x0][0x188] ;  /* 0x00006200dbac7625 */ /* 0x000fe200078e00d1 */
[----:B------:R-:W-:Y:S01]  /*21d0*/  ISETP.NE.U32.AND P0, PT, RZ, c[0x0][0x218], PT ;  /* 0x00008600ff007a0c */ /* 0x000fe20003f05070 */
[----:B------:R-:W3:Y:S02]  /*21e0*/  LDL R205, [R1+0x3c] ;  /* 0x00003c0001cd7983 */ /* 0x000ee40000100800 */
[----:B------:R-:W-:Y:S02]  /*21f0*/  IMAD.WIDE.U32 R176, R216, R176, c[0x0][0x208] ;  /* 0x00008200d8b07625 */ /* 0x000fe400078e00b0 */
[----:B------:R0:W4:Y:S01]  /*2200*/  LDG.E.128 R168, [R172.64] ;  /* 0x00000004aca87981 */ /* 0x000122000c1e1d00 */
[----:B------:R-:W-:-:S03]  /*2210*/  ISETP.NE.AND.EX P0, PT, RZ, c[0x0][0x21c], PT, P0 ;  /* 0x00008700ff007a0c */ /* 0x000fc60003f05300 */
[----:B------:R-:W2:Y:S04]  /*2220*/  LDG.E.128 R176, [R176.64] ;  /* 0x00000004b0b07981 */ /* 0x000ea8000c1e1d00 */
[----:B------:R-:W2:Y:S04]  /*2230*/  LDL R216, [R1+0x38] ;  /* 0x0000380001d87983 */ /* 0x000ea80000100800 */
[----:B0-----:R-:W2:Y:S02]  /*2240*/  LDG.E.128 R172, [R172.64+0x10] ;  /* 0x00001004acac7981 */ /* 0x001ea4000c1e1d00 */
[----:B------:R-:W-:-:S02]  /*2250*/  @P0 IMAD.WIDE.U32 R196, R219, R209, c[0x0][0x218] ;  /* 0x00008600dbc40625 */ /* 0x000fc400078e00d1 */
[----:B------:R-:W3:Y:S04]  /*2260*/  LDL R219, [R1+0x40] ;  /* 0x0000400001db7983 */ /* 0x000ee80000100800 */
[----:B------:R-:W3:Y:S04]  /*2270*/  LDL R207, [R1+0x34] ;  /* 0x0000340001cf7983 */ /* 0x000ee80000100800 */
[----:B------:R-:W3:Y:S04]  /*2280*/  LDL R209, [R1+0x30] ;  /* 0x0000300001d17983 */ /* 0x000ee80000100800 */
[----:B------:R0:W5:Y:S04]  /*2290*/  @P0 LDG.E.128 R28, [R196.64] ;  /* 0x00000004c41c0981 */ /* 0x000168000c1e1d00 */
[----:B------:R0:W5:Y:S01]  /*22a0*/  @P0 LDG.E.128 R24, [R196.64+0x10] ;  /* 0x00001004c4180981 */ /* 0x000162000c1e1d00 */
[----:B----4-:R-:W-:-:S02]  /*22b0*/  FADD.FTZ R168, -R210, R168 ;  /* 0x000000a8d2a87221 */ /* 0x010fc40000010100 */
[C---:B------:R-:W-:Y:S02]  /*22c0*/  FADD.FTZ R169, -R210.reuse, R169 ;  /* 0x000000a9d2a97221 */ /* 0x040fe40000010100 */
[C---:B------:R-:W-:Y:S02]  /*22d0*/  FADD.FTZ R170, -R210.reuse, R170 ;  /* 0x000000aad2aa7221 */ /* 0x040fe40000010100 */
[C---:B------:R-:W-:Y:S02]  /*22e0*/  FADD.FTZ R171, -R210.reuse, R171 ;  /* 0x000000abd2ab7221 */ /* 0x040fe40000010100 */
[C---:B--2---:R-:W-:Y:S02]  /*22f0*/  FADD.FTZ R172, -R210.reuse, R172 ;  /* 0x000000acd2ac7221 */ /* 0x044fe40000010100 */
[C---:B------:R-:W-:Y:S02]  /*2300*/  FADD.FTZ R173, -R210.reuse, R173 ;  /* 0x000000add2ad7221 */ /* 0x040fe40000010100 */
[----:B------:R-:W-:-:S02]  /*2310*/  FADD.FTZ R174, -R210, R174 ;  /* 0x000000aed2ae7221 */ /* 0x000fc40000010100 */
[----:B------:R-:W-:Y:S02]  /*2320*/  FADD.FTZ R175, -R210, R175 ;  /* 0x000000afd2af7221 */ /* 0x000fe40000010100 */
[----:B------:R-:W2:Y:S01]  /*2330*/  LDL R210, [R1+0x48] ;  /* 0x0000480001d27983 */ /* 0x000ea20000100800 */
[----:B0----5:R-:W-:-:S03]  /*2340*/  FMUL.FTZ R196, R3, R170 ;  /* 0x000000aa03c47220 */ /* 0x021fc60000410000 */
[----:B------:R-:W4:Y:S01]  /*2350*/  LDL R170, [R1+0x2c] ;  /* 0x00002c0001aa7983 */ /* 0x000f220000100800 */
[--C-:B------:R-:W-:Y:S01]  /*2360*/  PRMT R202, RZ, 0x5410, R176.reuse ;  /* 0x00005410ffca7816 */ /* 0x100fe200000000b0 */
[----:B------:R-:W-:Y:S01]  /*2370*/  FMUL.FTZ R220, R3, R168 ;  /* 0x000000a803dc7220 */ /* 0x000fe20000410000 */
[----:B------:R-:W-:-:S03]  /*2380*/  PRMT R176, RZ, 0x7610, R176 ;  /* 0x00007610ffb07816 */ /* 0x000fc600000000b0 */
[----:B------:R-:W-:Y:S02]  /*2390*/  FFMA.FTZ R152, R220, R202, R152 ;  /* 0x000000cadc987223 */ /* 0x000fe40000010098 */
[----:B------:R-:W-:Y:S01]  /*23a0*/  FADD.FTZ R56, R56, R202 ;  /* 0x000000ca38387221 */ /* 0x000fe20000010000 */
[--C-:B------:R-:W-:Y:S01]  /*23b0*/  PRMT R204, RZ, 0x5410, R177.reuse ;  /* 0x00005410ffcc7816 */ /* 0x100fe200000000b1 */
[----:B------:R-:W-:Y:S02]  /*23c0*/  FMUL.FTZ R195, R3, R169 ;  /* 0x000000a903c37220 */ /* 0x000fe40000410000 */
[----:B------:R-:W-:Y:S01]  /*23d0*/  FMUL.FTZ R203, R203, R176 ;  /* 0x000000b0cbcb7220 */ /* 0x000fe20000410000 */
[----:B------:R-:W-:Y:S01]  /*23e0*/  PRMT R177, RZ, 0x7610, R177 ;  /* 0x00007610ffb17816 */ /* 0x000fe200000000b1 */
[----:B------:R-:W-:Y:S02]  /*23f0*/  FFMA.FTZ R154, R196, R204, R154 ;  /* 0x000000ccc49a7223 */ /* 0x000fe4000001009a */
[----:B------:R-:W-:-:S02]  /*2400*/  FADD.FTZ R58, R58, R204 ;  /* 0x000000cc3a3a7221 */ /* 0x000fc40000010000 */
[----:B---3--:R-:W-:Y:S01]  /*2410*/  FMUL.FTZ R204, R219, R204 ;  /* 0x000000ccdbcc7220 */ /* 0x008fe20000410000 */
[--C-:B------:R-:W-:Y:S01]  /*2420*/  PRMT R206, RZ, 0x5410, R178.reuse ;  /* 0x00005410ffce7816 */ /* 0x100fe200000000b2 */
[C---:B------:R-:W-:Y:S02]  /*2430*/  FMUL.FTZ R198, R3.reuse, R172 ;  /* 0x000000ac03c67220 */ /* 0x040fe40000410000 */
[----:B------:R-:W-:Y:S02]  /*2440*/  FMUL.FTZ R197, R3, R171 ;  /* 0x000000ab03c57220 */ /* 0x000fe40000410000 */
[----:B------:R-:W-:Y:S01]  /*2450*/  FMUL.FTZ R205, R205, R177 ;  /* 0x000000b1cdcd7220 */ /* 0x000fe20000410000 */
[----:B------:R-:W-:Y:S01]  /*2460*/  PRMT R178, RZ, 0x7610, R178 ;  /* 0x00007610ffb27816 */ /* 0x000fe200000000b2 */
[----:B------:R-:W-:Y:S02]  /*2470*/  FADD.FTZ R84, R84, R206 ;  /* 0x000000ce54547221 */ /* 0x000fe40000010000 */
[----:B------:R-:W-:-:S02]  /*2480*/  FFMA.FTZ R88, R198, R206, R88 ;  /* 0x000000cec6587223 */ /* 0x000fc40000010058 */
        /* <DEDUP_REMOVED lines=8> */
[----:B------:R-:W-:Y:S02]  /*2510*/  FMUL.FTZ R208, R209, R208 ;  /* 0x000000d0d1d07220 */ /* 0x000fe40000410000 */
[----:B------:R-:W-:Y:S02]  /*2520*/  FMUL.FTZ R201, R3, R175 ;  /* 0x000000af03c97220 */ /* 0x000fe40000410000 */
[----:B------:R-:W-:Y:S02]  /*2530*/  FFMA.FTZ R153, R195, R176, R153 ;  /* 0x000000b0c3997223 */ /* 0x000fe40000010099 */
[----:B------:R-:W-:Y:S02]  /*2540*/  FADD.FTZ R57, R57, R176 ;  /* 0x000000b039397221 */ /* 0x000fe40000010000 */
[----:B------:R-:W-:Y:S02]  /*2550*/  FFMA.FTZ R155, R197, R177, R155 ;  /* 0x000000b1c59b7223 */ /* 0x000fe4000001009b */
[----:B------:R-:W-:-:S02]  /*2560*/  FADD.FTZ R59, R59, R177 ;  /* 0x000000b13b3b7221 */ /* 0x000fc40000010000 */
[----:B------:R-:W-:Y:S02]  /*2570*/  FADD.FTZ R85, R85, R178 ;  /* 0x000000b255557221 */ /* 0x000fe40000010000 */
[----:B------:R-:W-:Y:S02]  /*2580*/  FFMA.FTZ R89, R199, R178, R89 ;  /* 0x000000b2c7597223 */ /* 0x000fe40000010059 */
[----:B------:R-:W-:Y:S02]  /*2590*/  FADD.FTZ R87, R87, R179 ;  /* 0x000000b357577221 */ /* 0x000fe40000010000 */
[----:B------:R-:W-:Y:S02]  /*25a0*/  FFMA.FTZ R91, R201, R179, R91 ;  /* 0x000000b3c95b7223 */ /* 0x000fe4000001005b */
        /* <DEDUP_REMOVED lines=13> */
[----:B----4-:R-:W-:Y:S02]  /*2680*/  FMUL.FTZ R209, R170, R179 ;  /* 0x000000b3aad17220 */ /* 0x010fe40000410000 */
[----:B------:R-:W-:Y:S02]  /*2690*/  FADD.FTZ R169, R169, R208 ;  /* 0x000000d0a9a97221 */ /* 0x000fe40000010000 */
[----:B------:R-:W-:Y:S02]  /*26a0*/  FFMA.FTZ R168, R200, R208, R168 ;  /* 0x000000d0c8a87223 */ /* 0x000fe400000100a8 */
[----:B------:R-:W-:Y:S02]  /*26b0*/  FADD.FTZ R217, R169, R209 ;  /* 0x000000d1a9d97221 */ /* 0x000fe40000010000 */
[----:B------:R-:W-:Y:S02]  /*26c0*/  FFMA.FTZ R215, R201, R209, R168 ;  /* 0x000000d1c9d77223 */ /* 0x000fe400000100a8 */
.L_x_4361:
[----:B------:R-:W-:Y:S05]  /*26d0*/  BSYNC B1 ;  /* 0x0000000000017941 */ /* 0x000fea0003800000 */
.L_x_4350:
[----:B------:R-:W-:Y:S05]  /*26e0*/  BRA.DIV ~URZ, `(.L_x_4368) ;  /* 0x00004ab27f007947 */ /* 0x000fea000b800000 */
[----:B------:R1:W2:Y:S02]  /*26f0*/  SHFL.BFLY PT, R171, R217, 0x1, 0x1f ;  /* 0x0c201f00d9ab7f89 */ /* 0x0002a400000e0000 */
.L_x_4465:
[----:B------:R-:W-:Y:S05]  /*2700*/  BRA.DIV ~URZ, `(.L_x_4369) ;  /* 0x00004b127f007947 */ /* 0x000fea000b800000 */
[----:B------:R-:W3:Y:S01]  /*2710*/  SHFL.BFLY PT, R168, R215, 0x1, 0x1f ;  /* 0x0c201f00d7a87f89 */ /* 0x000ee200000e0000 */
[----:B--2---:R-:W-:Y:S02]  /*2720*/  FADD.FTZ R171, R171, R217 ;  /* 0x000000d9abab7221 */ /* 0x004fe40000010000 */
[----:B---3--:R-:W-:-:S03]  /*2730*/  FADD.FTZ R215, R168, R215 ;  /* 0x000000d7a8d77221 */ /* 0x008fc60000010000 */
[----:B------:R-:W2:Y:S02]  /*2740*/  SHFL.BFLY PT, R168, R171, 0x2, 0x1f ;  /* 0x0c401f00aba87f89 */ /* 0x000ea400000e0000 */
[----:B--2---:R-:W-:Y:S02]  /*2750*/  FADD.FTZ R171, R168, R171 ;  /* 0x000000aba8ab7221 */ /* 0x004fe40000010000 */
[----:B------:R-:W2:Y:S02]  /*2760*/  SHFL.BFLY PT, R168, R215, 0x2, 0x1f ;  /* 0x0c401f00d7a87f89 */ /* 0x000ea400000e0000 */
[----:B--2---:R-:W-:Y:S02]  /*2770*/  FADD.FTZ R215, R215, R168 ;  /* 0x000000a8d7d77221 */ /* 0x004fe40000010000 */
[----:B------:R-:W2:Y:S02]  /*2780*/  SHFL.BFLY PT, R168, R171, 0x4, 0x1f ;  /* 0x0c801f00aba87f89 */ /* 0x000ea400000e0000 */
[----:B--2---:R-:W-:-:S02]  /*2790*/  FADD.FTZ R171, R171, R168 ;  /* 0x000000a8abab7221 */ /* 0x004fc40000010000 */
[----:B------:R-:W2:Y:S04]  /*27a0*/  SHFL.BFLY PT, R168, R215, 0x4, 0x1f ;  /* 0x0c801f00d7a87f89 */ /* 0x000ea800000e0000 */
[----:B-1----:R-:W1:Y:S01]  /*27b0*/  SHFL.BFLY PT, R217, R171, 0x8, 0x1f ;  /* 0x0d001f00abd97f89 */ /* 0x002e6200000e0000 */
[----:B--2---:R-:W-:Y:S02]  /*27c0*/  FADD.FTZ R215, R215, R168 ;  /* 0x000000a8d7d77221 */ /* 0x004fe40000010000 */
[----:B-1----:R-:W-:-:S03]  /*27d0*/  FADD.FTZ R217, R171, R217 ;  /* 0x000000d9abd97221 */ /* 0x002fc60000010000 */
[----:B------:R-:W1:Y:S04]  /*27e0*/  SHFL.BFLY PT, R168, R215, 0x8, 0x1f ;  /* 0x0d001f00d7a87f89 */ /* 0x000e6800000e0000 */
[----:B------:R2:W3:Y:S01]  /*27f0*/  SHFL.BFLY PT, R171, R217, 0x10, 0x1f ;  /* 0x0e001f00d9ab7f89 */ /* 0x0004e200000e0000 */
[----:B-1----:R-:W-:-:S05]  /*2800*/  FADD.FTZ R215, R215, R168 ;  /* 0x000000a8d7d77221 */ /* 0x002fca0000010000 */
[----:B------:R2:W1:Y:S02]  /*2810*/  SHFL.BFLY PT, R168, R215, 0x10, 0x1f ;  /* 0x0e001f00d7a87f89 */ /* 0x00046400000e0000 */
.L_x_4466:
[----:B---3-5:R-:W-:Y:S01]  /*2820*/  ISETP.GE.AND P5, PT, R230, 0x1, PT ;  /* 0x00000001e600780c */ /* 0x028fe20003fa6270 */
[----:B------:R-:W3:Y:S01]  /*2830*/  S2R R172, SR_TID.X ;  /* 0x0000000000ac7919 */ /* 0x000ee20000002100 */
[----:B------:R-:W-:Y:S01]  /*2840*/  FADD.FTZ R171, R171, R217 ;  /* 0x000000d9abab7221 */ /* 0x000fe20000010000 */
[----:B------:R-:W-:Y:S01]  /*2850*/  BSSY B1, `(.L_x_4370) ;  /* 0x00000cf000017945 */ /* 0x000fe20003800000 */
[----:B-1----:R-:W-:Y:S02]  /*2860*/  FADD.FTZ R168, R168, R215 ;  /* 0x000000d7a8a87221 */ /* 0x002fe40000010000 */
[----:B------:R-:W-:-:S07]  /*2870*/  FMUL.FTZ R171, R171, c[0x0][0x1e0] ;  /* 0x00007800abab7a20 */ /* 0x000fce0000410000 */
        /* <DEDUP_REMOVED lines=9> */
[----:B------:R-:W-:Y:S01]  /*2910*/  @!P4 ISETP.NE.U32.AND P0, PT, RZ, c[0x0][0x218], PT ;  /* 0x00008600ff00ca0c */ /* 0x000fe20003f05070 */
[----:B------:R-:W-:Y:S03]  /*2920*/  BSSY B2, `(.L_x_4372) ;  /* 0x0000006000027945 */ /* 0x000fe60003800000 */
[----:B------:R-:W-:Y:S01]  /*2930*/  @!P4 ISETP.NE.AND.EX P0, PT, RZ, c[0x0][0x21c], PT, P0 ;  /* 0x00008700ff00ca0c */ /* 0x000fe20003f05300 */
[----:B------:R-:W-:Y:S07]  /*2940*/  @!P5 BRA `(.L_x_4373) ;  /* 0x000000300000d947 */ /* 0x000fee0003800000 */
[----:B------:R-:W-:-:S10]  /*2950*/  HFMA2.MMA R156, -RZ, RZ, 0, 9.5367431640625e-07 ;  /* 0x00000010ff9c7435 */ /* 0x000fd400000001ff */
[----:B------:R-:W-:-:S06]  /*2960*/  IMAD.WIDE.U32 R156, R170, R156, c[0x0][0x170] ;  /* 0x00005c00aa9c7625 */ /* 0x000fcc00078e009c */
[----:B------:R-:W5:Y:S02]  /*2970*/  LDG.E.128 R156, [R156.64] ;  /* 0x000000049c9c7981 */ /* 0x000f64000c1e1d00 */
.L_x_4373:
[----:B------:R-:W-:Y:S05]  /*2980*/  BSYNC B2 ;  /* 0x0000000000027941 */ /* 0x000fea0003800000 */
.L_x_4372:
[----:B------:R-:W-:Y:S01]  /*2990*/  BSSY B2, `(.L_x_4374) ;  /* 0x000000b000027945 */ /* 0x000fe20003800000 */
[----:B------:R-:W-:Y:S01]  /*29a0*/  @!P4 FSEL R168, R124, RZ, P0 ;  /* 0x000000ff7ca8c208 */ /* 0x000fe20000000000 */
[----:B------:R-:W-:Y:S05]  /*29b0*/  @!P4 BRA `(.L_x_4375) ;  /* 0x000000800000c947 */ /* 0x000fea0003800000 */
[----:B------:R-:W-:-:S04]  /*29c0*/  ISETP.NE.AND P0, PT, R231, RZ, PT ;  /* 0x000000ffe700720c */ /* 0x000fc80003f05270 */
[----:B------:R-:W-:Y:S02]  /*29d0*/  FSEL R168, R171, RZ, !P0 ;  /* 0x000000ffaba87208 */ /* 0x000fe40004000000 */
[----:B------:R-:W-:-:S03]  /*29e0*/  ISETP.NE.U32.AND P0, PT, RZ, c[0x0][0x218], PT ;  /* 0x00008600ff007a0c */ /* 0x000fc60003f05070 */
[----:B------:R-:W-:Y:S01]  /*29f0*/  FFMA.FTZ R168, R5, R172, R168 ;  /* 0x000000ac05a87223 */ /* 0x000fe200000100a8 */
[----:B------:R-:W-:-:S03]  /*2a00*/  ISETP.NE.AND.EX P0, PT, RZ, c[0x0][0x21c], PT, P0 ;  /* 0x00008700ff007a0c */ /* 0x000fc60003f05300 */
[----:B------:R-:W-:-:S04]  /*2a10*/  FADD.FTZ R168, R8, -R168 ;  /* 0x800000a808a87221 */ /* 0x000fc80000010000 */
[----:B------:R-:W-:-:S06]  /*2a20*/  FMUL.FTZ R168, R3, R168 ;  /* 0x000000a803a87220 */ /* 0x000fcc0000410000 */
[----:B------:R-:W-:Y:S02]  /*2a30*/  @P0 FADD.FTZ R168, R124, R168 ;  /* 0x000000a87ca80221 */ /* 0x000fe40000010000 */
.L_x_4375:
[----:B------:R-:W-:Y:S05]  /*2a40*/  BSYNC B2 ;  /* 0x0000000000027941 */ /* 0x000fea0003800000 */
.L_x_4374:
[----:B------:R-:W3:Y:S01]  /*2a50*/  LDL R173, [R1+0x28] ;  /* 0x0000280001ad7983 */ /* 0x000ee20000100800 */
[----:B------:R-:W-:Y:S01]  /*2a60*/  ISETP.NE.U32.AND P6, PT, RZ, c[0x0][0x258], PT ;  /* 0x00009600ff007a0c */ /* 0x000fe20003fc5070 */
[----:B------:R-:W-:Y:S01]  /*2a70*/  BSSY B2, `(.L_x_4376) ;  /* 0x0000015000027945 */ /* 0x000fe20003800000 */
[----:B-----5:R-:W-:Y:S02]  /*2a80*/  @P5 PRMT R169, RZ, 0x5410, R156 ;  /* 0x00005410ffa95816 */ /* 0x020fe4000000009c */
[----:B------:R-:W-:Y:S02]  /*2a90*/  ISETP.NE.AND.EX P6, PT, RZ, c[0x0][0x25c], PT, P6 ;  /* 0x00009700ff007a0c */ /* 0x000fe40003fc5360 */
[----:B------:R-:W-:Y:S02]  /*2aa0*/  @!P4 ISETP.NE.U32.AND P0, PT, RZ, c[0x0][0x218], PT ;  /* 0x00008600ff00ca0c */ /* 0x000fe40003f05070 */
[C---:B------:R-:W-:Y:S01]  /*2ab0*/  SEL R160, R168.reuse, R160, P6 ;  /* 0x000000a0a8a07207 */ /* 0x040fe20003000000 */
[----:B------:R-:W-:Y:S01]  /*2ac0*/  @P5 FMUL.FTZ R168, R168, c[0x0][0x1ec] ;  /* 0x00007b00a8a85a20 */ /* 0x000fe20000410000 */
[----:B------:R-:W-:-:S03]  /*2ad0*/  @!P4 ISETP.NE.AND.EX P0, PT, RZ, c[0x0][0x21c], PT, P0 ;  /* 0x00008700ff00ca0c */ /* 0x000fc60003f05300 */
[----:B------:R-:W-:Y:S02]  /*2ae0*/  @P5 FFMA.FTZ R92, R168, R169, R92 ;  /* 0x000000a9a85c5223 */ /* 0x000fe4000001005c */
[----:B---3--:R-:W-:-:S05]  /*2af0*/  @P5 FMUL.FTZ R168, R173, R168 ;  /* 0x000000a8ada85220 */ /* 0x008fca0000410000 */
[----:B------:R-:W-:-:S04]  /*2b00*/  @P5 F2FP.BF16.PACK_AB R168, RZ, R168 ;  /* 0x000000a8ffa8523e */ /* 0x000fc800000010ff */
[----:B------:R-:W-:Y:S02]  /*2b10*/  @P5 PRMT R164, R168, 0x7610, R164 ;  /* 0x00007610a8a45816 */ /* 0x000fe400000000a4 */
        /* <DEDUP_REMOVED lines=10> */
.L_x_4377:
[----:B------:R-:W-:Y:S05]  /*2bc0*/  BSYNC B2 ;  /* 0x0000000000027941 */ /* 0x000fea0003800000 */
.L_x_4376:
[----:B------:R-:W3:Y:S01]  /*2bd0*/  LDL R173, [R1+0x24] ;  /* 0x0000240001ad7983 */ /* 0x000ee20000100800 */
[C---:B------:R-:W-:Y:S01]  /*2be0*/  SEL R161, R168.reuse, R161, P6 ;  /* 0x000000a1a8a17207 */ /* 0x040fe20003000000 */
[----:B------:R-:W-:Y:S01]  /*2bf0*/  @P5 FMUL.FTZ R168, R168, c[0x0][0x1ec] ;  /* 0x00007b00a8a85a20 */ /* 0x000fe20000410000 */
[----:B------:R-:W-:Y:S01]  /*2c00*/  @P5 PRMT R169, RZ, 0x7610, R156 ;  /* 0x00007610ffa95816 */ /* 0x000fe2000000009c */
[----:B------:R-:W-:Y:S01]  /*2c10*/  BSSY B2, `(.L_x_4378) ;  /* 0x0000011000027945 */ /* 0x000fe20003800000 */
[----:B------:R-:W-:-:S03]  /*2c20*/  @!P4 ISETP.NE.U32.AND P0, PT, RZ, c[0x0][0x218], PT ;  /* 0x00008600ff00ca0c */ /* 0x000fc60003f05070 */
[----:B------:R-:W-:Y:S01]  /*2c30*/  @P5 FFMA.FTZ R93, R168, R169, R93 ;  /* 0x000000a9a85d5223 */ /* 0x000fe2000001005d */
[----:B------:R-:W-:Y:S01]  /*2c40*/  @!P4 ISETP.NE.AND.EX P0, PT, RZ, c[0x0][0x21c], PT, P0 ;  /* 0x00008700ff00ca0c */ /* 0x000fe20003f05300 */
        /* <DEDUP_REMOVED lines=13> */
.L_x_4379:
[----:B------:R-:W-:Y:S05]  /*2d20*/  BSYNC B2 ;  /* 0x0000000000027941 */ /* 0x000fea0003800000 */
.L_x_4378:
        /* <DEDUP_REMOVED lines=21> */
.L_x_4381:
[----:B------:R-:W-:Y:S05]  /*2e80*/  BSYNC B2 ;  /* 0x0000000000027941 */ /* 0x000fea0003800000 */
.L_x_4380:
        /* <DEDUP_REMOVED lines=21> */
.L_x_4383:
[----:B------:R-:W-:Y:S05]  /*2fe0*/  BSYNC B2 ;  /* 0x0000000000027941 */ /* 0x000fea0003800000 */
.L_x_4382:
        /* <DEDUP_REMOVED lines=21> */
.L_x_4385:
[----:B------:R-:W-:Y:S05]  /*3140*/  BSYNC B2 ;  /* 0x0000000000027941 */ /* 0x000fea0003800000 */
.L_x_4384:
        /* <DEDUP_REMOVED lines=21> */
.L_x_4387:
[----:B------:R-:W-:Y:S05]  /*32a0*/  BSYNC B2 ;  /* 0x0000000000027941 */ /* 0x000fea0003800000 */
.L_x_4386:
        /* <DEDUP_REMOVED lines=21> */
.L_x_4389:
[----:B------:R-:W-:Y:S05]  /*3400*/  BSYNC B2 ;  /* 0x0000000000027941 */ /* 0x000fea0003800000 */
.L_x_4388:
[----:B------:R-:W3:Y:S01]  /*3410*/  LDL R173, [R1+0xc] ;  /* 0x00000c0001ad7983 */ /* 0x000ee20000100800 */
[----:B------:R-:W-:Y:S02]  /*3420*/  ISETP.NE.U32.AND P0, PT, RZ, c[0x0][0x258], PT ;  /* 0x00009600ff007a0c */ /* 0x000fe40003f05070 */
[C---:B------:R-:W-:Y:S01]  /*3430*/  SEL R151, R168.reuse, R151, P6 ;  /* 0x00000097a8977207 */ /* 0x040fe20003000000 */
[----:B------:R-:W-:Y:S01]  /*3440*/  @P5 FMUL.FTZ R168, R168, c[0x0][0x1ec] ;  /* 0x00007b00a8a85a20 */ /* 0x000fe20000410000 */
[----:B------:R-:W-:Y:S02]  /*3450*/  @P5 PRMT R169, RZ, 0x7610, R159 ;  /* 0x00007610ffa95816 */ /* 0x000fe4000000009f */
[----:B------:R-:W-:-:S03]  /*3460*/  ISETP.NE.AND.EX P0, PT, RZ, c[0x0][0x25c], PT, P0 ;  /* 0x00009700ff007a0c */ /* 0x000fc60003f05300 */
[----:B------:R-:W-:Y:S02]  /*3470*/  @P5 FFMA.FTZ R99, R168, R169, R99 ;  /* 0x000000a9a8635223 */ /* 0x000fe40000010063 */
[----:B---3--:R-:W-:-:S05]  /*3480*/  @P5 FMUL.FTZ R168, R173, R168 ;  /* 0x000000a8ada85220 */ /* 0x008fca0000410000 */
[----:B------:R-:W-:-:S04]  /*3490*/  @P5 F2FP.BF16.PACK_AB R168, RZ, R168 ;  /* 0x000000a8ffa8523e */ /* 0x000fc800000010ff */
[----:B------:R-:W-:Y:S01]  /*34a0*/  @P5 PRMT R167, R167, 0x5410, R168 ;  /* 0x00005410a7a75816 */ /* 0x000fe200000000a8 */
[----:B------:R-:W-:-:S04]  /*34b0*/  @P0 IMAD.MOV.U32 R168, RZ, RZ, 0x20 ;  /* 0x00000020ffa80424 */ /* 0x000fc800078e00ff */
[C---:B------:R-:W-:Y:S01]  /*34c0*/  @P0 IMAD.WIDE.U32 R168, R4.reuse, R168, c[0x0][0x258] ;  /* 0x0000960004a80625 */ /* 0x040fe200078e00a8 */
[----:B------:R-:W-:-:S04]  /*34d0*/  IADD3 R4, R4, 0x20, RZ ;  /* 0x0000002004047810 */ /* 0x000fc80007ffe0ff */
[----:B------:R-:W-:Y:S04]  /*34e0*/  @P0 STG.E.128 [R168.64], R160 ;  /* 0x000000a0a8000986 */ /* 0x000fe8000c101d04 */
[----:B------:R1:W-:Y:S02]  /*34f0*/  @P0 STG.E.128 [R168.64+0x10], R148 ;  /* 0x00001094a8000986 */ /* 0x0003e4000c101d04 */
[----:B-1----:R-:W-:-:S05]  /*3500*/  @P5 MOV R168, 0x10 ;  /* 0x0000001000a85802 */ /* 0x002fca0000000f00 */
[C---:B------:R-:W-:Y:S01]  /*3510*/  @P5 IMAD.WIDE.U32 R168, R170.reuse, R168, c[0x0][0x248] ;  /* 0x00009200aaa85625 */ /* 0x040fe200078e00a8 */
[----:B------:R-:W-:-:S04]  /*3520*/  IADD3 R170, R170, 0x20, RZ ;  /* 0x00000020aaaa7810 */ /* 0x000fc80007ffe0ff */
[----:B------:R1:W-:Y:S03]  /*3530*/  @P5 STG.E.128 [R168.64], R164 ;  /* 0x000000a4a8005986 */ /* 0x0003e6000c101d04 */
.L_x_4371:
[----:B------:R-:W-:Y:S05]  /*3540*/  BSYNC B1 ;  /* 0x0000000000017941 */ /* 0x000fea0003800000 */
.L_x_4370:
[----:B------:R-:W-:Y:S01]  /*3550*/  BSSY B1, `(.L_x_4390) ;  /* 0x00000c0000017945 */ /* 0x000fe20003800000 */
[----:B------:R-:W-:Y:S05]  /*3560*/  @!P2 BRA `(.L_x_4391) ;  /* 0x00000be00000a947 */ /* 0x000fea0003800000 */
[----:B------:R-:W-:Y:S01]  /*3570*/  @!P4 ISETP.NE.U32.AND P0, PT, RZ, c[0x0][0x218], PT ;  /* 0x00008600ff00ca0c */ /* 0x000fe20003f05070 */
[----:B------:R-:W-:Y:S03]  /*3580*/  BSSY B2, `(.L_x_4392) ;  /* 0x0000006000027945 */ /* 0x000fe60003800000 */
[----:B------:R-:W-:Y:S01]  /*3590*/  @!P4 ISETP.NE.AND.EX P0, PT, RZ, c[0x0][0x21c], PT, P0 ;  /* 0x00008700ff00ca0c */ /* 0x000fe20003f05300 */
[----:B------:R-:W-:Y:S07]  /*35a0*/  @!P5 BRA `(.L_x_4393) ;  /* 0x000000300000d947 */ /* 0x000fee0003800000 */
[----:B------:R-:W-:-:S04]  /*35b0*/  IMAD.MOV.U32 R156, RZ, RZ, 0x10 ;  /* 0x00000010ff9c7424 */ /* 0x000fc800078e00ff */
[----:B------:R-:W-:-:S06]  /*35c0*/  IMAD.WIDE.U32 R156, R170, R156, c[0x0][0x170] ;  /* 0x00005c00aa9c7625 */ /* 0x000fcc00078e009c */
[----:B------:R-:W5:Y:S02]  /*35d0*/  LDG.E.128 R156, [R156.64] ;  /* 0x000000049c9c7981 */ /* 0x000f64000c1e1d00 */
.L_x_4393:
[----:B------:R-:W-:Y:S05]  /*35e0*/  BSYNC B2 ;  /* 0x0000000000027941 */ /* 0x000fea0003800000 */
.L_x_4392:
[----:B------:R-:W-:Y:S01]  /*35f0*/  BSSY B2, `(.L_x_4394) ;  /* 0x000000b000027945 */ /* 0x000fe20003800000 */
[----:B-1----:R-:W-:Y:S01]  /*3600*/  @!P4 FSEL R168, R132, RZ, P0 ;  /* 0x000000ff84a8c208 */ /* 0x002fe20000000000 */
        /* <DEDUP_REMOVED lines=9> */
.L_x_4395:
[----:B------:R-:W-:Y:S05]  /*36a0*/  BSYNC B2 ;  /* 0x0000000000027941 */ /* 0x000fea0003800000 */
.L_x_4394:
        /* <DEDUP_REMOVED lines=9> */
[-C--:B------:R-:W-:Y:S02]  /*3740*/  @P5 FFMA.FTZ R100, R169, R168.reuse, R100 ;  /* 0x000000a8a9645223 */ /* 0x080fe40000010064 */
        /* <DEDUP_REMOVED lines=13> */
.L_x_4397:
[----:B------:R-:W-:Y:S05]  /*3820*/  BSYNC B2 ;  /* 0x0000000000027941 */ /* 0x000fea0003800000 */
.L_x_4396:
[----:B------:R-:W3:Y:S01]  /*3830*/  LDL R173, [R1+0x4] ;  /* 0x0000040001ad7983 */ /* 0x000ee20000100800 */
[C---:B------:R-:W-:Y:S01]  /*3840*/  SEL R161, R168.reuse, R161, P6 ;  /* 0x000000a1a8a17207 */ /* 0x040fe20003000000 */
[----:B------:R-:W-:Y:S01]  /*3850*/  @P5 FMUL.FTZ R168, R168, c[0x0][0x1ec] ;  /* 0x00007b00a8a85a20 */ /* 0x000fe20000410000 */
[----:B------:R-:W-:Y:S01]  /*3860*/  @P5 PRMT R169, RZ, 0x7610, R156 ;  /* 0x00007610ffa95816 */ /* 0x000fe2000000009c */
[----:B------:R-:W-:Y:S01]  /*3870*/  BSSY B2, `(.L_x_4398) ;  /* 0x0000011000027945 */ /* 0x000fe20003800000 */
[----:B------:R-:W-:-:S03]  /*3880*/  @!P4 ISETP.NE.U32.AND P0, PT, RZ, c[0x0][0x218], PT ;  /* 0x00008600ff00ca0c */ /* 0x000fc60003f05070 */
[-C--:B------:R-:W-:Y:S01]  /*3890*/  @P5 FFMA.FTZ R101, R169, R168.reuse, R101 ;  /* 0x000000a8a9655223 */ /* 0x080fe20000010065 */
        /* <DEDUP_REMOVED lines=14> */
.L_x_4399:
[----:B------:R-:W-:Y:S05]  /*3980*/  BSYNC B2 ;  /* 0x0000000000027941 */ /* 0x000fea0003800000 */
.L_x_4398:
[----:B------:R-:W3:Y:S01]  /*3990*/  LDL R173, [R1] ;  /* 0x0000000001ad7983 */ /* 0x000ee20000100800 */
        /* <DEDUP_REMOVED lines=20> */
.L_x_4401:
[----:B------:R-:W-:Y:S05]  /*3ae0*/  BSYNC B2 ;  /* 0x0000000000027941 */ /* 0x000fea0003800000 */
.L_x_4400:
[C---:B------:R-:W-:Y:S01]  /*3af0*/  SEL R163, R168.reuse, R163, P6 ;  /* 0x000000a3a8a37207 */ /* 0x040fe20003000000 */
[----:B------:R-:W-:Y:S01]  /*3b00*/  @P5 FMUL.FTZ R168, R168, c[0x0][0x1ec] ;  /* 0x00007b00a8a85a20 */ /* 0x000fe20000410000 */
[----:B------:R-:W-:Y:S01]  /*3b10*/  @P5 PRMT R169, RZ, 0x7610, R157 ;  /* 0x00007610ffa95816 */ /* 0x000fe2000000009d */
[----:B------:R-:W-:Y:S01]  /*3b20*/  BSSY B2, `(.L_x_4402) ;  /* 0x0000011000027945 */ /* 0x000fe20003800000 */
[----:B------:R-:W-:-:S03]  /*3b30*/  @!P4 ISETP.NE.U32.AND P0, PT, RZ, c[0x0][0x218], PT ;  /* 0x00008600ff00ca0c */ /* 0x000fc60003f05070 */
[-C--:B------:R-:W-:Y:S01]  /*3b40*/  @P5 FFMA.FTZ R103, R169, R168.reuse, R103 ;  /* 0x000000a8a9675223 */ /* 0x080fe20000010067 */
[----:B------:R-:W-:Y:S01]  /*3b50*/  @!P4 ISETP.NE.AND.EX P0, PT, RZ, c[0x0][0x21c], PT, P0 ;  /* 0x00008700ff00ca0c */ /* 0x000fe20003f05300 */
[----:B------:R-:W-:-:S05]  /*3b60*/  @P5 FMUL.FTZ R168, R252, R168 ;  /* 0x000000a8fca85220 */ /* 0x000fca0000410000 */
        /* <DEDUP_REMOVED lines=12> */
.L_x_4403:
[----:B------:R-:W-:Y:S05]  /*3c30*/  BSYNC B2 ;  /* 0x0000000000027941 */ /* 0x000fea0003800000 */
.L_x_4402:
        /* <DEDUP_REMOVED lines=20> */
.L_x_4405:
[----:B------:R-:W-:Y:S05]  /*3d80*/  BSYNC B2 ;  /* 0x0000000000027941 */ /* 0x000fea0003800000 */
.L_x_4404:
        /* <DEDUP_REMOVED lines=20> */
.L_x_4407:
[----:B------:R-:W-:Y:S05]  /*3ed0*/  BSYNC B2 ;  /* 0x0000000000027941 */ /* 0x000fea0003800000 */
.L_x_4406:
        /* <DEDUP_REMOVED lines=20> */
.L_x_4409:
[----:B------:R-:W-:Y:S05]  /*4020*/  BSYNC B2 ;  /* 0x0000000000027941 */ /* 0x000fea0003800000 */
.L_x_4408:
[----:B------:R-:W-:Y:S02]  /*4030*/  ISETP.NE.U32.AND P0, PT, RZ, c[0x0][0x258], PT ;  /* 0x00009600ff007a0c */ /* 0x000fe40003f05070 */
[C---:B------:R-:W-:Y:S01]  /*4040*/  SEL R151, R168.reuse, R151, P6 ;  /* 0x00000097a8977207 */ /* 0x040fe20003000000 */
[----:B------:R-:W-:Y:S01]  /*4050*/  @P5 FMUL.FTZ R168, R168, c[0x0][0x1ec] ;  /* 0x00007b00a8a85a20 */ /* 0x000fe20000410000 */
[----:B------:R-:W-:Y:S02]  /*4060*/  @P5 PRMT R169, RZ, 0x7610, R159 ;  /* 0x00007610ffa95816 */ /* 0x000fe4000000009f */
[----:B------:R-:W-:-:S03]  /*4070*/  ISETP.NE.AND.EX P0, PT, RZ, c[0x0][0x25c], PT, P0 ;  /* 0x00009700ff007a0c */ /* 0x000fc60003f05300 */
[-C--:B------:R-:W-:Y:S02]  /*4080*/  @P5 FFMA.FTZ R107, R169, R168.reuse, R107 ;  /* 0x000000a8a96b5223 */ /* 0x080fe4000001006b */
[----:B------:R-:W-:-:S05]  /*4090*/  @P5 FMUL.FTZ R168, R248, R168 ;  /* 0x000000a8f8a85220 */ /* 0x000fca0000410000 */
[----:B------:R-:W-:-:S04]  /*40a0*/  @P5 F2FP.BF16.PACK_AB R168, RZ, R168 ;  /* 0x000000a8ffa8523e */ /* 0x000fc800000010ff */
[----:B------:R-:W-:Y:S02]  /*40b0*/  @P5 PRMT R167, R167, 0x5410, R168 ;  /* 0x00005410a7a75816 */ /* 0x000fe400000000a8 */
[----:B------:R-:W-:-:S05]  /*40c0*/  @P0 MOV R168, 0x20 ;  /* 0x0000002000a80802 */ /* 0x000fca0000000f00 */
[C---:B------:R-:W-:Y:S01]  /*40d0*/  @P0 IMAD.WIDE.U32 R168, R4.reuse, R168, c[0x0][0x258] ;  /* 0x0000960004a80625 */ /* 0x040fe200078e00a8 */
[----:B------:R-:W-:-:S04]  /*40e0*/  IADD3 R4, R4, 0x20, RZ ;  /* 0x0000002004047810 */ /* 0x000fc80007ffe0ff */
[----:B------:R-:W-:Y:S04]  /*40f0*/  @P0 STG.E.128 [R168.64], R160 ;  /* 0x000000a0a8000986 */ /* 0x000fe8000c101d04 */
[----:B------:R1:W-:Y:S02]  /*4100*/  @P0 STG.E.128 [R168.64+0x10], R148 ;  /* 0x00001094a8000986 */ /* 0x0003e4000c101d04 */
[----:B-1----:R-:W-:-:S04]  /*4110*/  @P5 IMAD.MOV.U32 R168, RZ, RZ, 0x10 ;  /* 0x00000010ffa85424 */ /* 0x002fc800078e00ff */
[C---:B------:R-:W-:Y:S01]  /*4120*/  @P5 IMAD.WIDE.U32 R168, R170.reuse, R168, c[0x0][0x248] ;  /* 0x00009200aaa85625 */ /* 0x040fe200078e00a8 */
[----:B------:R-:W-:-:S04]  /*4130*/  IADD3 R170, R170, 0x20, RZ ;  /* 0x00000020aaaa7810 */ /* 0x000fc80007ffe0ff */
[----:B------:R1:W-:Y:S03]  /*4140*/  @P5 STG.E.128 [R168.64], R164 ;  /* 0x000000a4a8005986 */ /* 0x0003e6000c101d04 */
.L_x_4391:
[----:B------:R-:W-:Y:S05]  /*4150*/  BSYNC B1 ;  /* 0x0000000000017941 */ /* 0x000fea0003800000 */
.L_x_4390:
[----:B------:R-:W-:Y:S01]  /*4160*/  BSSY B1, `(.L_x_4410) ;  /* 0x00000bd000017945 */ /* 0x000fe20003800000 */
        /* <DEDUP_REMOVED lines=8> */
.L_x_4413:
[----:B------:R-:W-:Y:S05]  /*41f0*/  BSYNC B2 ;  /* 0x0000000000027941 */ /* 0x000fea0003800000 */
.L_x_4412:
        /* <DEDUP_REMOVED lines=11> */
.L_x_4415:
[----:B------:R-:W-:Y:S05]  /*42b0*/  BSYNC B2 ;  /* 0x0000000000027941 */ /* 0x000fea0003800000 */
.L_x_4414:
        /* <DEDUP_REMOVED lines=22> */
.L_x_4417:
[----:B------:R-:W-:Y:S05]  /*4420*/  BSYNC B2 ;  /* 0x0000000000027941 */ /* 0x000fea0003800000 */
.L_x_4416:
        /* <DEDUP_REMOVED lines=20> */
.L_x_4419:
[----:B------:R-:W-:Y:S05]  /*4570*/  BSYNC B2 ;  /* 0x0000000000027941 */ /* 0x000fea0003800000 */
.L_x_4418:
        /* <DEDUP_REMOVED lines=20> */
.L_x_4421:
[----:B------:R-:W-:Y:S05]  /*46c0*/  BSYNC B2 ;  /* 0x0000000000027941 */ /* 0x000fea0003800000 */
.L_x_4420:
        /* <DEDUP_REMOVED lines=20> */
.L_x_4423:
[----:B------:R-:W-:Y:S05]  /*4810*/  BSYNC B2 ;  /* 0x0000000000027941 */ /* 0x000fea0003800000 */
.L_x_4422:
        /* <DEDUP_REMOVED lines=20> */
.L_x_4425:
[----:B------:R-:W-:Y:S05]  /*4960*/  BSYNC B2 ;  /* 0x0000000000027941 */ /* 0x000fea0003800000 */
.L_x_4424:
        /* <DEDUP_REMOVED lines=20> */
.L_x_4427:
[----:B------:R-:W-:Y:S05]  /*4ab0*/  BSYNC B2 ;  /* 0x0000000000027941 */ /* 0x000fea0003800000 */
.L_x_4426:
        /* <DEDUP_REMOVED lines=20> */
.L_x_4429:
[----:B------:R-:W-:Y:S05]  /*4c00*/  BSYNC B2 ;  /* 0x0000000000027941 */ /* 0x000fea0003800000 */
.L_x_4428:
        /* <DEDUP_REMOVED lines=18> */
.L_x_4411:
[----:B------:R-:W-:Y:S05]  /*4d30*/  BSYNC B1 ;  /* 0x0000000000017941 */ /* 0x000fea0003800000 */
.L_x_4410:
[----:B------:R-:W-:Y:S01]  /*4d40*/  ISETP.GE.U32.AND P0, PT, R0, 0x80, PT ;  /* 0x000000800000780c */ /* 0x000fe20003f06070 */
[----:B------:R-:W-:-:S12]  /*4d50*/  BSSY B1, `(.L_x_4430) ;  /* 0x00000bb000017945 */ /* 0x000fd80003800000 */
        /* <DEDUP_REMOVED lines=8> */
.L_x_4433:
[----:B------:R-:W-:Y:S05]  /*4de0*/  BSYNC B2 ;  /* 0x0000000000027941 */ /* 0x000fea0003800000 */
.L_x_4432:
        /* <DEDUP_REMOVED lines=11> */
.L_x_4435:
[----:B------:R-:W-:Y:S05]  /*4ea0*/  BSYNC B2 ;  /* 0x0000000000027941 */ /* 0x000fea0003800000 */
.L_x_4434:
        /* <DEDUP_REMOVED lines=22> */
.L_x_4437:
[----:B------:R-:W-:Y:S05]  /*5010*/  BSYNC B2 ;  /* 0x0000000000027941 */ /* 0x000fea0003800000 */
.L_x_4436:
        /* <DEDUP_REMOVED lines=20> */
.L_x_4439:
[----:B------:R-:W-:Y:S05]  /*5160*/  BSYNC B2 ;  /* 0x0000000000027941 */ /* 0x000fea0003800000 */
.L_x_4438:
        /* <DEDUP_REMOVED lines=20> */
.L_x_4441:
[----:B------:R-:W-:Y:S05]  /*52b0*/  BSYNC B2 ;  /* 0x0000000000027941 */ /* 0x000fea0003800000 */
.L_x_4440:
        /* <DEDUP_REMOVED lines=20> */
.L_x_4443:
[----:B------:R-:W-:Y:S05]  /*5400*/  BSYNC B2 ;  /* 0x0000000000027941 */ /* 0x000fea0003800000 */
.L_x_4442:
        /* <DEDUP_REMOVED lines=20> */
.L_x_4445:
[----:B------:R-:W-:Y:S05]  /*5550*/  BSYNC B2 ;  /* 0x0000000000027941 */ /* 0x000fea0003800000 */
.L_x_4444:
        /* <DEDUP_REMOVED lines=20> */
.L_x_4447:
[----:B------:R-:W-:Y:S05]  /*56a0*/  BSYNC B2 ;  /* 0x0000000000027941 */ /* 0x000fea0003800000 */
.L_x_4446:
        /* <DEDUP_REMOVED lines=20> */
.L_x_4449:
[----:B------:R-:W-:Y:S05]  /*57f0*/  BSYNC B2 ;  /* 0x0000000000027941 */ /* 0x000fea0003800000 */
.L_x_4448:
[----:B------:R-:W-:Y:S01]  /*5800*/  ISETP.NE.U32.AND P0, PT, RZ, c[0x0][0x258], PT ;  /* 0x00009600ff007a0c */ /* 0x000fe20003f05070 */
[C---:B------:R-:W-:Y:S01]  /*5810*/  @P5 FMUL.FTZ R3, R168.reuse, c[0x0][0x1ec] ;  /* 0x00007b00a8035a20 */ /* 0x040fe20000410000 */
[----:B------:R-:W-:Y:S02]  /*5820*/  SEL R151, R168, R151, P6 ;  /* 0x00000097a8977207 */ /* 0x000fe40003000000 */
[----:B------:R-:W-:Y:S02]  /*5830*/  ISETP.NE.AND.EX P0, PT, RZ, c[0x0][0x25c], PT, P0 ;  /* 0x00009700ff007a0c */ /* 0x000fe40003f05300 */
[----:B------:R-:W-:-:S05]  /*5840*/  @P5 PRMT R168, RZ, 0x7610, R159 ;  /* 0x00007610ffa85816 */ /* 0x000fca000000009f */
[-C--:B------:R-:W-:Y:S02]  /*5850*/  @P5 FFMA.FTZ R123, R168, R3.reuse, R123 ;  /* 0x00000003a87b5223 */ /* 0x080fe4000001007b */
[----:B------:R-:W-:-:S04]  /*5860*/  @P5 FMUL.FTZ R3, R232, R3 ;  /* 0x00000003e8035220 */ /* 0x000fc80000410000 */
[----:B------:R-:W-:Y:S02]  /*5870*/  @P0 MOV R168, 0x20 ;  /* 0x0000002000a80802 */ /* 0x000fe40000000f00 */
[----:B------:R-:W-:-:S03]  /*5880*/  @P5 F2FP.BF16.PACK_AB R3, RZ, R3 ;  /* 0x00000003ff03523e */ /* 0x000fc600000010ff */
[----:B------:R-:W-:Y:S01]  /*5890*/  @P0 IMAD.WIDE.U32 R168, R4, R168, c[0x0][0x258] ;  /* 0x0000960004a80625 */ /* 0x000fe200078e00a8 */
[----:B------:R-:W-:-:S04]  /*58a0*/  @P5 PRMT R167, R167, 0x5410, R3 ;  /* 0x00005410a7a75816 */ /* 0x000fc80000000003 */
[----:B------:R-:W-:Y:S04]  /*58b0*/  @P0 STG.E.128 [R168.64], R160 ;  /* 0x000000a0a8000986 */ /* 0x000fe8000c101d04 */
[----:B------:R1:W-:Y:S02]  /*58c0*/  @P0 STG.E.128 [R168.64+0x10], R148 ;  /* 0x00001094a8000986 */ /* 0x0003e4000c101d04 */
[----:B-1----:R-:W-:-:S04]  /*58d0*/  @P5 IMAD.MOV.U32 R168, RZ, RZ, 0x10 ;  /* 0x00000010ffa85424 */ /* 0x002fc800078e00ff */
[----:B------:R-:W-:-:S05]  /*58e0*/  @P5 IMAD.WIDE.U32 R168, R170, R168, c[0x0][0x248] ;  /* 0x00009200aaa85625 */ /* 0x000fca00078e00a8 */
[----:B------:R1:W-:Y:S02]  /*58f0*/  @P5 STG.E.128 [R168.64], R164 ;  /* 0x000000a4a8005986 */ /* 0x0003e4000c101d04 */
.L_x_4431:
[----:B------:R-:W-:Y:S05]  /*5900*/  BSYNC B1 ;  /* 0x0000000000017941 */ /* 0x000fea0003800000 */
.L_x_4430:
[----:B------:R-:W-:-:S05]  /*5910*/  MOV R3, c[0x0][0x160] ;  /* 0x0000580000037a02 */ /* 0x000fca0000000f00 */
[----:B------:R-:W-:-:S05]  /*5920*/  IMAD R2, R3, 0x4, R2 ;  /* 0x0000000403027824 */ /* 0x000fca00078e0202 */
[----:B------:R-:W-:-:S13]  /*5930*/  ISETP.GE.AND P0, PT, R2, c[0x0][0x164], PT ;  /* 0x0000590002007a0c */ /* 0x000fda0003f06270 */
[----:B012---:R-:W-:Y:S01]  /*5940*/  @P0 CALL.REL.NOINC `(.L_x_4349) ;  /* 0x0000001000000944 */ /* 0x007fe20003c00000 */
[----:B------:R-:W-:Y:S05]  /*5950*/  BRA `(.L_x_4450) ;  /* 0xffffb32000007947 */ /* 0x000fea000383ffff */
.L_x_4349:
[----:B------:R-:W-:Y:S05]  /*5960*/  BSYNC B0 ;  /* 0x0000000000007941 */ /* 0x000fea0003800000 */
.L_x_4348:
[----:B------:R-:W0:Y:S01]  /*5970*/  S2R R168, SR_TID.X ;  /* 0x0000000000a87919 */ /* 0x000e220000002100 */
[----:B------:R-:W-:Y:S01]  /*5980*/  WARPSYNC 0xffffffff ;  /* 0xffffffff00007948 */ /* 0x000fe20003800000 */
[----:B------:R-:W-:Y:S01]  /*5990*/  BSSY B0, `(.L_x_4451) ;  /* 0x0000094000007945 */ /* 0x000fe20003800000 */
[----:B0-----:R-:W-:Y:S02]  /*59a0*/  SHF.R.U32.HI R0, RZ, 0x5, R168 ;  /* 0x00000005ff007819 */ /* 0x001fe400000116a8 */
[----:B------:R-:W-:Y:S02]  /*59b0*/  LOP3.LUT R2, R168, 0x1f, RZ, 0xc0, !PT ;  /* 0x0000001fa8027812 */ /* 0x000fe400078ec0ff */
[----:B------:R-:W-:-:S04]  /*59c0*/  SHF.L.U32 R3, R0, 0x7, RZ ;  /* 0x0000000700037819 */ /* 0x000fc800000006ff */
[----:B------:R-:W-:-:S05]  /*59d0*/  LOP3.LUT R0, R3, 0xffffff80, R2, 0xe2, !PT ;  /* 0xffffff8003007812 */ /* 0x000fca00078ee202 */
[----:B------:R-:W-:-:S05]  /*59e0*/  IMAD.SHL.U32 R0, R0, 0x20, RZ ;  /* 0x0000002000007824 */ /* 0x000fca00078e00ff */
[----:B------:R0:W-:Y:S04]  /*59f0*/  STS.128 [R0], R60 ;  /* 0x0000003c00007388 */ /* 0x0001e80000000c00 */
        /* <DEDUP_REMOVED lines=8> */
[----:B0-----:R-:W0:Y:S04]  /*5a80*/  S2R R60, SR_CTAID.X ;  /* 0x00000000003c7919 */ /* 0x001e280000002500 */
[----:B------:R-:W1:Y:S04]  /*5a90*/  LDS R2, [R168.X4] ;  /* 0x00000000a8027984 */ /* 0x000e680000004800 */
[----:B------:R-:W2:Y:S01]  /*5aa0*/  LDS R3, [R168.X4+0x1000] ;  /* 0x00100000a8037984 */ /* 0x000ea20000004800 */
[----:B0-----:R-:W-:-:S03]  /*5ab0*/  IMAD R60, R60, c[0x0][0x168], RZ ;  /* 0x00005a003c3c7a24 */ /* 0x001fc600078e02ff */
        /* <DEDUP_REMOVED lines=118> */
[----:B------:R-:W-:Y:S01]  /*6220*/  MOV R6, R47 ;  /* 0x0000002f00067202 */ /* 0x000fe20000000f00 */
[----:B------:R-:W-:Y:S01]  /*6230*/  IMAD.MOV.U32 R7, RZ, RZ, R60 ;  /* 0x000000ffff077224 */ /* 0x000fe200078e003c */
        /* <DEDUP_REMOVED lines=9> */
.L_x_4452:
[----:B------:R-:W-:Y:S05]  /*62d0*/  BSYNC B0 ;  /* 0x0000000000007941 */ /* 0x000fea0003800000 */
.L_x_4451:
        /* <DEDUP_REMOVED lines=113> */
[----:B------:R-:W-:Y:S01]  /*69f0*/  IMAD.MOV.U32 R2, RZ, RZ, R64 ;  /* 0x000000ffff027224 */ /* 0x000fe200078e0040 */
[----:B------:R-:W-:Y:S01]  /*6a00*/  MOV R3, R77 ;  /* 0x0000004d00037202 */ /* 0x000fe20000000f00 */
[----:B------:R-:W-:Y:S01]  /*6a10*/  IMAD.MOV.U32 R4, RZ, RZ, R62 ;  /* 0x000000ffff047224 */ /* 0x000fe200078e003e */
[----:B------:R-:W-:Y:S01]  /*6a20*/  MOV R5, R75 ;  /* 0x0000004b00057202 */ /* 0x000fe20000000f00 */
[----:B------:R-:W-:Y:S01]  /*6a30*/  IMAD.MOV.U32 R6, RZ, RZ, R47 ;  /* 0x000000ffff067224 */ /* 0x000fe200078e002f */
[----:B------:R-:W-:Y:S01]  /*6a40*/  MOV R7, R60 ;  /* 0x0000003c00077202 */ /* 0x000fe20000000f00 */
[----:B------:R0:W-:Y:S01]  /*6a50*/  STG.E [R2.64], R67 ;  /* 0x0000004302007986 */ /* 0x0001e2000c101904 */
[----:B------:R-:W-:-:S03]  /*6a60*/  IADD3 R64, P6, R64, 0x200, RZ ;  /* 0x0000020040407810 */ /* 0x000fc60007fde0ff */
[----:B------:R0:W-:Y:S02]  /*6a70*/  STG.E [R4.64], R57 ;  /* 0x0000003904007986 */ /* 0x0001e4000c101904 */
[----:B------:R-:W-:Y:S01]  /*6a80*/  IMAD.X R77, RZ, RZ, R77, P6 ;  /* 0x000000ffff4d7224 */ /* 0x000fe200030e064d */
[----:B------:R-:W-:Y:S01]  /*6a90*/  IADD3 R62, P6, R62, 0x200, RZ ;  /* 0x000002003e3e7810 */ /* 0x000fe20007fde0ff */
[----:B------:R0:W-:Y:S03]  /*6aa0*/  STG.E [R6.64], R31 ;  /* 0x0000001f06007986 */ /* 0x0001e6000c101904 */
[----:B------:R-:W-:Y:S02]  /*6ab0*/  IADD3.X R75, RZ, R75, RZ, P6, !PT ;  /* 0x0000004bff4b7210 */ /* 0x000fe400037fe4ff */
[----:B------:R-:W-:-:S05]  /*6ac0*/  IADD3 R47, P6, R47, 0x200, RZ ;  /* 0x000002002f2f7810 */ /* 0x000fca0007fde0ff */
[----:B------:R-:W-:-:S03]  /*6ad0*/  IMAD.X R60, RZ, RZ, R60, P6 ;  /* 0x000000ffff3c7224 */ /* 0x000fc600030e063c */
.L_x_4454:
[----:B------:R-:W-:Y:S05]  /*6ae0*/  BSYNC B0 ;  /* 0x0000000000007941 */ /* 0x000fea0003800000 */
.L_x_4453:
[----:B------:R-:W-:Y:S01]  /*6af0*/  BSSY B0, `(.L_x_4455) ;  /* 0x0000012000007945 */ /* 0x000fe20003800000 */
[----:B------:R-:W-:Y:S01]  /*6b00*/  FADD.FTZ R25, R25, R20 ;  /* 0x0000001419197221 */ /* 0x000fe20000010000 */
[----:B------:R-:W-:Y:S05]  /*6b10*/  @!P5 BRA `(.L_x_4456) ;  /* 0x000000f00000d947 */ /* 0x000fea0003800000 */
[----:B0-----:R-:W-:Y:S01]  /*6b20*/  MOV R2, R64 ;  /* 0x0000004000027202 */ /* 0x001fe20000000f00 */
[----:B------:R-:W-:Y:S01]  /*6b30*/  IMAD.MOV.U32 R3, RZ, RZ, R77 ;  /* 0x000000ffff037224 */ /* 0x000fe200078e004d */
[----:B------:R-:W-:Y:S01]  /*6b40*/  MOV R4, R62 ;  /* 0x0000003e00047202 */ /* 0x000fe20000000f00 */
[----:B------:R-:W-:Y:S01]  /*6b50*/  IMAD.MOV.U32 R5, RZ, RZ, R75 ;  /* 0x000000ffff057224 */ /* 0x000fe200078e004b */
[----:B------:R-:W-:Y:S01]  /*6b60*/  MOV R6, R47 ;  /* 0x0000002f00067202 */ /* 0x000fe20000000f00 */
[----:B------:R-:W-:Y:S01]  /*6b70*/  IMAD.MOV.U32 R7, RZ, RZ, R60 ;  /* 0x000000ffff077224 */ /* 0x000fe200078e003c */
[----:B------:R0:W-:Y:S01]  /*6b80*/  STG.E [R2.64], R33 ;  /* 0x0000002102007986 */ /* 0x0001e2000c101904 */
[----:B------:R-:W-:Y:S02]  /*6b90*/  IADD3 R64, P6, R64, 0x200, RZ ;  /* 0x0000020040407810 */ /* 0x000fe40007fde0ff */
[----:B------:R-:W-:Y:S01]  /*6ba0*/  IADD3 R62, P5, R62, 0x200, RZ ;  /* 0x000002003e3e7810 */ /* 0x000fe20007fbe0ff */
[----:B------:R0:W-:Y:S01]  /*6bb0*/  STG.E [R4.64], R9 ;  /* 0x0000000904007986 */ /* 0x0001e2000c101904 */
[----:B------:R-:W-:-:S02]  /*6bc0*/  IADD3.X R77, RZ, R77, RZ, P6, !PT ;  /* 0x0000004dff4d7210 */ /* 0x000fc400037fe4ff */
[----:B------:R-:W-:Y:S01]  /*6bd0*/  IADD3 R47, P6, R47, 0x200, RZ ;  /* 0x000002002f2f7810 */ /* 0x000fe20007fde0ff */
[----:B------:R0:W-:Y:S01]  /*6be0*/  STG.E [R6.64], R25 ;  /* 0x0000001906007986 */ /* 0x0001e2000c101904 */
[----:B------:R-:W-:Y:S02]  /*6bf0*/  IMAD.X R75, RZ, RZ, R75, P5 ;  /* 0x000000ffff4b7224 */ /* 0x000fe400028e064b */
[----:B------:R-:W-:-:S04]  /*6c00*/  IADD3.X R60, RZ, R60, RZ, P6, !PT ;  /* 0x0000003cff3c7210 */ /* 0x000fc800037fe4ff */
.L_x_4456:
[----:B------:R-:W-:Y:S05]  /*6c10*/  BSYNC B0 ;  /* 0x0000000000007941 */ /* 0x000fea0003800000 */
.L_x_4455:
[----:B------:R-:W-:Y:S01]  /*6c20*/  BSSY B0, `(.L_x_4457) ;  /* 0x0000012000007945 */ /* 0x000fe20003800000 */
[----:B------:R-:W-:Y:S01]  /*6c30*/  FADD.FTZ R39, R14, R39 ;  /* 0x000000270e277221 */ /* 0x000fe20000010000 */
[----:B------:R-:W-:Y:S05]  /*6c40*/  @!P0 BRA `(.L_x_4458) ;  /* 0x000000f000008947 */ /* 0x000fea0003800000 */
[----:B0-----:R-:W-:Y:S01]  /*6c50*/  IMAD.MOV.U32 R2, RZ, RZ, R64 ;  /* 0x000000ffff027224 */ /* 0x001fe200078e0040 */
[----:B------:R-:W-:Y:S01]  /*6c60*/  MOV R3, R77 ;  /* 0x0000004d00037202 */ /* 0x000fe20000000f00 */
[----:B------:R-:W-:Y:S01]  /*6c70*/  IMAD.MOV.U32 R4, RZ, RZ, R62 ;  /* 0x000000ffff047224 */ /* 0x000fe200078e003e */
[----:B------:R-:W-:Y:S01]  /*6c80*/  MOV R5, R75 ;  /* 0x0000004b00057202 */ /* 0x000fe20000000f00 */
[----:B------:R-:W-:Y:S01]  /*6c90*/  IMAD.MOV.U32 R6, RZ, RZ, R47 ;  /* 0x000000ffff067224 */ /* 0x000fe200078e002f */
[----:B------:R-:W-:Y:S01]  /*6ca0*/  MOV R7, R60 ;  /* 0x0000003c00077202 */ /* 0x000fe20000000f00 */
[----:B------:R0:W-:Y:S01]  /*6cb0*/  STG.E [R2.64], R69 ;  /* 0x0000004502007986 */ /* 0x0001e2000c101904 */
[----:B------:R-:W-:-:S02]  /*6cc0*/  IADD3 R64, P0, R64, 0x200, RZ ;  /* 0x0000020040407810 */ /* 0x000fc40007f1e0ff */
[----:B------:R-:W-:Y:S01]  /*6cd0*/  IADD3 R47, P6, R47, 0x200, RZ ;  /* 0x000002002f2f7810 */ /* 0x000fe20007fde0ff */
[----:B------:R0:W-:Y:S01]  /*6ce0*/  STG.E [R4.64], R59 ;  /* 0x0000003b04007986 */ /* 0x0001e2000c101904 */
[----:B------:R-:W-:Y:S01]  /*6cf0*/  IADD3 R62, P5, R62, 0x200, RZ ;  /* 0x000002003e3e7810 */ /* 0x000fe20007fbe0ff */
[----:B------:R-:W-:Y:S02]  /*6d00*/  IMAD.X R77, RZ, RZ, R77, P0 ;  /* 0x000000ffff4d7224 */ /* 0x000fe400000e064d */
[----:B------:R0:W-:Y:S01]  /*6d10*/  STG.E [R6.64], R39 ;  /* 0x0000002706007986 */ /* 0x0001e2000c101904 */
[----:B------:R-:W-:Y:S01]  /*6d20*/  IADD3.X R75, RZ, R75, RZ, P5, !PT ;  /* 0x0000004bff4b7210 */ /* 0x000fe20002ffe4ff */
[----:B------:R-:W-:-:S03]  /*6d30*/  IMAD.X R60, RZ, RZ, R60, P6 ;  /* 0x000000ffff3c7224 */ /* 0x000fc600030e063c */
.L_x_4458:
[----:B------:R-:W-:Y:S05]  /*6d40*/  BSYNC B0 ;  /* 0x0000000000007941 */ /* 0x000fea0003800000 */
.L_x_4457:
        /* <DEDUP_REMOVED lines=18> */
.L_x_4460:
[----:B------:R-:W-:Y:S05]  /*6e70*/  BSYNC B0 ;  /* 0x0000000000007941 */ /* 0x000fea0003800000 */
.L_x_4459:
        /* <DEDUP_REMOVED lines=18> */
.L_x_4462:
[----:B------:R-:W-:Y:S05]  /*6fa0*/  BSYNC B0 ;  /* 0x0000000000007941 */ /* 0x000fea0003800000 */
.L_x_4461:
        /* <DEDUP_REMOVED lines=18> */
.L_x_4464:
[----:B------:R-:W-:Y:S05]  /*70d0*/  BSYNC B0 ;  /* 0x0000000000007941 */ /* 0x000fea0003800000 */
.L_x_4463:
        /* <DEDUP_REMOVED lines=12> */
.L_x_4368:
[----:B------:R-:W-:Y:S01]  /*71a0*/  HFMA2.MMA R170, -RZ, RZ, 0, 5.9604644775390625e-08 ;  /* 0x00000001ffaa7435 */ /* 0x000fe200000001ff */
[----:B------:R-:W-:Y:S01]  /*71b0*/  MOV R169, R217 ;  /* 0x000000d900a97202 */ /* 0x000fe20000000f00 */
[----:B------:R-:W-:Y:S01]  /*71c0*/  IMAD.MOV.U32 R173, RZ, RZ, 0x1f ;  /* 0x0000001fffad7424 */ /* 0x000fe200078e00ff */
[----:B------:R-:W-:Y:S02]  /*71d0*/  MOV R172, 0xffffffff ;  /* 0xffffffff00ac7802 */ /* 0x000fe40000000f00 */
[----:B------:R-:W-:-:S02]  /*71e0*/  MOV R168, 0x7200 ;  /* 0x0000720000a87802 */ /* 0x000fc40000000f00 */
[----:B0----5:R-:W-:Y:S05]  /*71f0*/  CALL.REL.NOINC `($__internal_66_$__cuda_sm70_shflsync_bfly_p) ;  /* 0x0000046000007944 */ /* 0x021fea0003c00000 */
[----:B-1----:R-:W-:Y:S01]  /*7200*/  MOV R171, R170 ;  /* 0x000000aa00ab7202 */ /* 0x002fe20000000f00 */
[----:B------:R-:W-:Y:S05]  /*7210*/  BRA `(.L_x_4465) ;  /* 0xffffb4e000007947 */ /* 0x000fea000383ffff */
.L_x_4369:
[----:B------:R-:W-:Y:S01]  /*7220*/  HFMA2.MMA R170, -RZ, RZ, 0, 5.9604644775390625e-08 ;  /* 0x00000001ffaa7435 */ /* 0x000fe200000001ff */
[----:B------:R-:W-:Y:S01]  /*7230*/  IMAD.MOV.U32 R169, RZ, RZ, R215 ;  /* 0x000000ffffa97224 */ /* 0x000fe200078e00d7 */
[----:B------:R-:W-:Y:S01]  /*7240*/  MOV R173, 0x1f ;  /* 0x0000001f00ad7802 */ /* 0x000fe20000000f00 */
[----:B------:R-:W-:Y:S01]  /*7250*/  IMAD.MOV.U32 R172, RZ, RZ, -0x1 ;  /* 0xffffffffffac7424 */ /* 0x000fe200078e00ff */
[----:B------:R-:W-:-:S02]  /*7260*/  MOV R168, 0x7280 ;  /* 0x0000728000a87802 */ /* 0x000fc40000000f00 */
[----:B012--5:R-:W-:Y:S05]  /*7270*/  CALL.REL.NOINC `($__internal_66_$__cuda_sm70_shflsync_bfly_p) ;  /* 0x000003e000007944 */ /* 0x027fea0003c00000 */
[----:B------:R-:W-:Y:S01]  /*7280*/  FADD.FTZ R217, R171, R217 ;  /* 0x000000d9abd97221 */ /* 0x000fe20000010000 */
[----:B------:R-:W-:Y:S01]  /*7290*/  MOV R173, 0x1f ;  /* 0x0000001f00ad7802 */ /* 0x000fe20000000f00 */
[----:B-1----:R-:W-:Y:S01]  /*72a0*/  FADD.FTZ R215, R215, R170 ;  /* 0x000000aad7d77221 */ /* 0x002fe20000010000 */
[----:B------:R-:W-:Y:S01]  /*72b0*/  HFMA2.MMA R170, -RZ, RZ, 0, 1.1920928955078125e-07 ;  /* 0x00000002ffaa7435 */ /* 0x000fe200000001ff */
[----:B------:R-:W-:Y:S01]  /*72c0*/  IMAD.MOV.U32 R172, RZ, RZ, -0x1 ;  /* 0xffffffffffac7424 */ /* 0x000fe200078e00ff */
[----:B------:R-:W-:-:S02]  /*72d0*/  MOV R169, R217 ;  /* 0x000000d900a97202 */ /* 0x000fc40000000f00 */
[----:B------:R-:W-:Y:S02]  /*72e0*/  MOV R168, 0x7300 ;  /* 0x0000730000a87802 */ /* 0x000fe40000000f00 */
[----:B------:R-:W-:Y:S05]  /*72f0*/  CALL.REL.NOINC `($__internal_66_$__cuda_sm70_shflsync_bfly_p) ;  /* 0x0000036000007944 */ /* 0x000fea0003c00000 */
[----:B-1----:R-:W-:Y:S01]  /*7300*/  MOV R171, R170 ;  /* 0x000000aa00ab7202 */ /* 0x002fe20000000f00 */
[----:B------:R-:W-:Y:S01]  /*7310*/  HFMA2.MMA R170, -RZ, RZ, 0, 1.1920928955078125e-07 ;  /* 0x00000002ffaa7435 */ /* 0x000fe200000001ff */
[----:B------:R-:W-:Y:S01]  /*7320*/  IMAD.MOV.U32 R169, RZ, RZ, R215 ;  /* 0x000000ffffa97224 */ /* 0x000fe200078e00d7 */
[----:B------:R-:W-:Y:S01]  /*7330*/  MOV R173, 0x1f ;  /* 0x0000001f00ad7802 */ /* 0x000fe20000000f00 */
[----:B------:R-:W-:Y:S01]  /*7340*/  IMAD.MOV.U32 R172, RZ, RZ, -0x1 ;  /* 0xffffffffffac7424 */ /* 0x000fe200078e00ff */
[----:B------:R-:W-:Y:S02]  /*7350*/  MOV R168, 0x7370 ;  /* 0x0000737000a87802 */ /* 0x000fe40000000f00 */
[----:B------:R-:W-:Y:S05]  /*7360*/  CALL.REL.NOINC `($__internal_66_$__cuda_sm70_shflsync_bfly_p) ;  /* 0x000002f000007944 */ /* 0x000fea0003c00000 */
[----:B------:R-:W-:Y:S01]  /*7370*/  FADD.FTZ R217, R171, R217 ;  /* 0x000000d9abd97221 */ /* 0x000fe20000010000 */
[----:B------:R-:W-:Y:S01]  /*7380*/  MOV R173, 0x1f ;  /* 0x0000001f00ad7802 */ /* 0x000fe20000000f00 */
[----:B-1----:R-:W-:Y:S01]  /*7390*/  FADD.FTZ R215, R215, R170 ;  /* 0x000000aad7d77221 */ /* 0x002fe20000010000 */
[----:B------:R-:W-:Y:S01]  /*73a0*/  HFMA2.MMA R170, -RZ, RZ, 0, 2.384185791015625e-07 ;  /* 0x00000004ffaa7435 */ /* 0x000fe200000001ff */
[----:B------:R-:W-:Y:S01]  /*73b0*/  IMAD.MOV.U32 R172, RZ, RZ, -0x1 ;  /* 0xffffffffffac7424 */ /* 0x000fe200078e00ff */
[----:B------:R-:W-:-:S02]  /*73c0*/  MOV R169, R217 ;  /* 0x000000d900a97202 */ /* 0x000fc40000000f00 */
[----:B------:R-:W-:Y:S02]  /*73d0*/  MOV R168, 0x73f0 ;  /* 0x000073f000a87802 */ /* 0x000fe40000000f00 */
[----:B------:R-:W-:Y:S05]  /*73e0*/  CALL.REL.NOINC `($__internal_66_$__cuda_sm70_shflsync_bfly_p) ;  /* 0x0000027000007944 */ /* 0x000fea0003c00000 */
[----:B-1----:R-:W-:Y:S01]  /*73f0*/  MOV R171, R170 ;  /* 0x000000aa00ab7202 */ /* 0x002fe20000000f00 */
[----:B------:R-:W-:Y:S01]  /*7400*/  HFMA2.MMA R170, -RZ, RZ, 0, 2.384185791015625e-07 ;  /* 0x00000004ffaa7435 */ /* 0x000fe200000001ff */
        /* <DEDUP_REMOVED lines=8> */
[----:B------:R-:W-:Y:S01]  /*7490*/  HFMA2.MMA R170, -RZ, RZ, 0, 4.76837158203125e-07 ;  /* 0x00000008ffaa7435 */ /* 0x000fe200000001ff */
[----:B------:R-:W-:Y:S01]  /*74a0*/  IMAD.MOV.U32 R172, RZ, RZ, -0x1 ;  /* 0xffffffffffac7424 */ /* 0x000fe200078e00ff */
[----:B------:R-:W-:-:S02]  /*74b0*/  MOV R169, R217 ;  /* 0x000000d900a97202 */ /* 0x000fc40000000f00 */
[----:B------:R-:W-:Y:S02]  /*74c0*/  MOV R168, 0x74e0 ;  /* 0x000074e000a87802 */ /* 0x000fe40000000f00 */
[----:B------:R-:W-:Y:S05]  /*74d0*/  CALL.REL.NOINC `($__internal_66_$__cuda_sm70_shflsync_bfly_p) ;  /* 0x0000018000007944 */ /* 0x000fea0003c00000 */
[----:B-1----:R-:W-:Y:S01]  /*74e0*/  MOV R171, R170 ;  /* 0x000000aa00ab7202 */ /* 0x002fe20000000f00 */
[----:B------:R-:W-:Y:S01]  /*74f0*/  HFMA2.MMA R170, -RZ, RZ, 0, 4.76837158203125e-07 ;  /* 0x00000008ffaa7435 */ /* 0x000fe200000001ff */
        /* <DEDUP_REMOVED lines=8> */
[----:B------:R-:W-:Y:S01]  /*7580*/  HFMA2.MMA R170, -RZ, RZ, 0, 9.5367431640625e-07 ;  /* 0x00000010ffaa7435 */ /* 0x000fe200000001ff */
[----:B------:R-:W-:Y:S01]  /*7590*/  IMAD.MOV.U32 R172, RZ, RZ, -0x1 ;  /* 0xffffffffffac7424 */ /* 0x000fe200078e00ff */
[----:B------:R-:W-:-:S02]  /*75a0*/  MOV R169, R217 ;  /* 0x000000d900a97202 */ /* 0x000fc40000000f00 */
[----:B------:R-:W-:Y:S02]  /*75b0*/  MOV R168, 0x75d0 ;  /* 0x000075d000a87802 */ /* 0x000fe40000000f00 */
[----:B------:R-:W-:Y:S05]  /*75c0*/  CALL.REL.NOINC `($__internal_66_$__cuda_sm70_shflsync_bfly_p) ;  /* 0x0000009000007944 */ /* 0x000fea0003c00000 */
[----:B-1----:R-:W-:Y:S01]  /*75d0*/  MOV R171, R170 ;  /* 0x000000aa00ab7202 */ /* 0x002fe20000000f00 */
[----:B------:R-:W-:Y:S01]  /*75e0*/  HFMA2.MMA R170, -RZ, RZ, 0, 9.5367431640625e-07 ;  /* 0x00000010ffaa7435 */ /* 0x000fe200000001ff */
[----:B------:R-:W-:Y:S01]  /*75f0*/  IMAD.MOV.U32 R169, RZ, RZ, R215 ;  /* 0x000000ffffa97224 */ /* 0x000fe200078e00d7 */
[----:B------:R-:W-:Y:S01]  /*7600*/  MOV R173, 0x1f ;  /* 0x0000001f00ad7802 */ /* 0x000fe20000000f00 */
[----:B------:R-:W-:Y:S01]  /*7610*/  IMAD.MOV.U32 R172, RZ, RZ, -0x1 ;  /* 0xffffffffffac7424 */ /* 0x000fe200078e00ff */
[----:B------:R-:W-:Y:S02]  /*7620*/  MOV R168, 0x7640 ;  /* 0x0000764000a87802 */ /* 0x000fe40000000f00 */
[----:B------:R-:W-:Y:S05]  /*7630*/  CALL.REL.NOINC `($__internal_66_$__cuda_sm70_shflsync_bfly_p) ;  /* 0x0000002000007944 */ /* 0x000fea0003c00000 */
[----:B-1----:R-:W-:Y:S01]  /*7640*/  MOV R168, R170 ;  /* 0x000000aa00a87202 */ /* 0x002fe20000000f00 */
[----:B------:R-:W-:Y:S05]  /*7650*/  BRA `(.L_x_4466) ;  /* 0xffffb1c000007947 */ /* 0x000fea000383ffff */
        .weak           $__internal_66_$__cuda_sm70_shflsync_bfly_p
        .type           $__internal_66_$__cuda_sm70_shflsync_bfly_p,@function
        .size           $__internal_66_$__cuda_sm70_shflsync_bfly_p,(.L_x_12368 - $__internal_66_$__cuda_sm70_shflsync_bfly_p)
$__internal_66_$__cuda_sm70_shflsync_bfly_p:
[----:B------:R-:W-:Y:S04]  /*7660*/  WARPSYNC R172 ;  /* 0x000000ac00007348 */ /* 0x000fe80003800000 */
[----:B------:R0:W1:Y:S02]  /*7670*/  SHFL.BFLY PT, R170, R169, R170, R173 ;  /* 0x0c0000aaa9aa7389 */ /* 0x00006400000e00ad */
[----:B0-----:R-:W-:-:S06]  /*7680*/  HFMA2.MMA R169, -RZ, RZ, 0, 0 ;  /* 0x00000000ffa97435 */ /* 0x001fcc00000001ff */
[----:B------:R-:W-:Y:S05]  /*7690*/  RET.REL.NODEC R168 `(_ZN10layer_norm13ln_bwd_kernelINS_13Kernel_traitsI13__nv_bfloat16S2_fS2_fjLj1024ELj1ELj4ELj1ELj16ENS_18Kernel_traits_baseILj1024ES2_S2_fS2_fjLj128EEEEELb0ELb1ELb1ELb0EEEvNS_9BwdParamsE) ;  /* 0xffff8960a8007950 */ /* 0x000fea0003c3ffff */
.L_x_4467:
        /* <DEDUP_REMOVED lines=14> */
.L_x_12368:


//--------------------- .text._ZN10layer_norm13ln_bwd_kernelINS_13Kernel_traitsI13__nv_bfloat16S2_fS2_fjLj1024ELj1ELj4ELj1ELj16ENS_18Kernel_traits_baseILj1024ES2_S2_fS2_fjLj128EEEEELb0ELb1ELb1ELb1EEEvNS_9BwdParamsE --------------------------
	.section	.text._ZN10layer_norm13ln_bwd_kernelINS_13Kernel_traitsI13__nv_bfloat16S2_fS2_fjLj1024ELj1ELj4ELj1ELj16ENS_18Kernel_traits_baseILj1024ES2_S2_fS2_fjLj128EEEEELb0ELb1ELb1ELb1EEEvNS_9BwdParamsE,"ax",@progbits
	.sectioninfo	@"SHI_REGISTERS=255"
	.align	128
        .global         _ZN10layer_norm13ln_bwd_kernelINS_13Kernel_traitsI13__nv_bfloat16S2_fS2_fjLj1024ELj1ELj4ELj1ELj16ENS_18Kernel_traits_baseILj1024ES2_S2_fS2_fjLj128EEEEELb0ELb1ELb1ELb1EEEvNS_9BwdParamsE
        .type           _ZN10layer_norm13ln_bwd_kernelINS_13Kernel_traitsI13__nv_bfloat16S2_fS2_fjLj1024ELj1ELj4ELj1ELj16ENS_18Kernel_traits_baseILj1024ES2_S2_fS2_fjLj128EEEEELb0ELb1ELb1ELb1EEEvNS_9BwdParamsE,@function
        .size           _ZN10layer_norm13ln_bwd_kernelINS_13Kernel_traitsI13__nv_bfloat16S2_fS2_fjLj1024ELj1ELj4ELj1ELj16ENS_18Kernel_traits_baseILj1024ES2_S2_fS2_fjLj128EEEEELb0ELb1ELb1ELb1EEEvNS_9BwdParamsE,(.L_x_12369 - _ZN10layer_norm13ln_bwd_kernelINS_13Kernel_traitsI13__nv_bfloat16S2_fS2_fjLj1024ELj1ELj4ELj1ELj16ENS_18Kernel_traits_baseILj1024ES2_S2_fS2_fjLj128EEEEELb0ELb1ELb1ELb1EEEvNS_9BwdParamsE)
        .other          _ZN10layer_norm13ln_bwd_kernelINS_13Kernel_traitsI13__nv_bfloat16S2_fS2_fjLj1024ELj1ELj4ELj1ELj16ENS_18Kernel_traits_baseILj1024ES2_S2_fS2_fjLj128EEEEELb0ELb1ELb1ELb1EEEvNS_9BwdParamsE,@"STO_CUDA_ENTRY STV_DEFAULT"
_ZN10layer_norm13ln_bwd_kernelINS_13Kernel_traitsI13__nv_bfloat16S2_fS2_fjLj1024ELj1ELj4ELj1ELj16ENS_18Kernel_traits_baseILj1024ES2_S2_fS2_fjLj128EEEEELb0ELb1ELb1ELb1EEEvNS_9BwdParamsE:
.text._ZN10layer_norm13ln_bwd_kernelINS_13Kernel_traitsI13__nv_bfloat16S2_fS2_fjLj1024ELj1ELj4ELj1ELj16ENS_18Kernel_traits_baseILj1024ES2_S2_fS2_fjLj128EEEEELb0ELb1ELb1ELb1EEEvNS_9BwdParamsE:
        /* <DEDUP_REMOVED lines=68> */
.L_x_4469:
        /* <DEDUP_REMOVED lines=60> */
[----:B------:R0:W-:Y:S01]  /*0800*/  STL [R1+0x68], R3 ;  /* 0x0000680301007387 */ /* 0x0001e20000100800 */
[----:B---3--:R-:W-:-:S03]  /*0810*/  PRMT R252, RZ, 0x5410, R6 ;  /* 0x00005410fffc7816 */ /* 0x008fc60000000006 */
[----:B------:R2:W-:Y:S01]  /*0820*/  STL [R1+0x64], R2 ;  /* 0x0000640201007387 */ /* 0x0005e20000100800 */
[----:B------:R-:W-:Y:S02]  /*0830*/  PRMT R247, RZ, 0x7610, R6 ;  /* 0x00007610fff77816 */ /* 0x000fe40000000006 */
[--C-:B------:R-:W-:Y:S01]  /*0840*/  PRMT R246, RZ, 0x5410, R7.reuse ;  /* 0x00005410fff67816 */ /* 0x100fe20000000007 */
[----:B------:R3:W-:Y:S01]  /*0850*/  STL [R1+0x60], R8 ;  /* 0x0000600801007387 */ /* 0x0007e20000100800 */
[----:B------:R-:W-:Y:S02]  /*0860*/  PRMT R245, RZ, 0x7610, R7 ;  /* 0x00007610fff57816 */ /* 0x000fe40000000007 */
        /* <DEDUP_REMOVED lines=24> */
[--C-:B----4-:R-:W-:Y:S02]  /*09f0*/  PRMT R3, RZ, 0x5410, R16.reuse ;  /* 0x00005410ff037816 */ /* 0x110fe40000000010 */
[----:B0-----:R-:W-:-:S03]  /*0a00*/  PRMT R2, RZ, 0x7610, R16 ;  /* 0x00007610ff027816 */ /* 0x001fc60000000010 */
[----:B------:R0:W-:Y:S01]  /*0a10*/  STL [R1+0x2c], R3 ;  /* 0x00002c0301007387 */ /* 0x0001e20000100800 */
[----:B--2---:R-:W-:-:S03]  /*0a20*/  PRMT R8, RZ, 0x5410, R17 ;  /* 0x00005410ff087816 */ /* 0x004fc60000000011 */
[----:B------:R2:W-:Y:S04]  /*0a30*/  STL [R1+0x28], R2 ;  /* 0x0000280201007387 */ /* 0x0005e80000100800 */
[----:B------:R3:W-:Y:S01]  /*0a40*/  STL [R1+0x24], R8 ;  /* 0x0000240801007387 */ /* 0x0007e20000100800 */
[----:B0-----:R-:W-:Y:S02]  /*0a50*/  PRMT R3, RZ, 0x7610, R17 ;  /* 0x00007610ff037816 */ /* 0x001fe40000000011 */
[----:B--2---:R-:W-:-:S03]  /*0a60*/  PRMT R2, RZ, 0x5410, R18 ;  /* 0x00005410ff027816 */ /* 0x004fc60000000012 */
[----:B------:R0:W-:Y:S01]  /*0a70*/  STL [R1+0x20], R3 ;  /* 0x0000200301007387 */ /* 0x0001e20000100800 */
[----:B---3--:R-:W-:-:S03]  /*0a80*/  PRMT R8, RZ, 0x7610, R18 ;  /* 0x00007610ff087816 */ /* 0x008fc60000000012 */
[----:B------:R2:W-:Y:S04]  /*0a90*/  STL [R1+0x1c], R2 ;  /* 0x00001c0201007387 */ /* 0x0005e80000100800 */
[----:B------:R-:W-:Y:S01]  /*0aa0*/  STL [R1+0x18], R8 ;  /* 0x0000180801007387 */ /* 0x000fe20000100800 */
[--C-:B0-----:R-:W-:Y:S02]  /*0ab0*/  PRMT R3, RZ, 0x5410, R19.reuse ;  /* 0x00005410ff037816 */ /* 0x101fe40000000013 */
[----:B--2---:R-:W-:-:S03]  /*0ac0*/  PRMT R2, RZ, 0x7610, R19 ;  /* 0x00007610ff027816 */ /* 0x004fc60000000013 */
[----:B------:R0:W-:Y:S04]  /*0ad0*/  STL [R1+0x14], R3 ;  /* 0x0000140301007387 */ /* 0x0001e80000100800 */
[----:B------:R2:W-:Y:S01]  /*0ae0*/  STL [R1+0x10], R2 ;  /* 0x0000100201007387 */ /* 0x0005e20000100800 */
[----:B0-----:R-:W-:Y:S02]  /*0af0*/  PRMT R3, RZ, 0x5410, R5 ;  /* 0x00005410ff037816 */ /* 0x001fe40000000005 */
[--C-:B--2---:R-:W-:Y:S02]  /*0b00*/  PRMT R2, RZ, 0x5410, R4.reuse ;  /* 0x00005410ff027816 */ /* 0x104fe40000000004 */
[----:B------:R-:W-:-:S03]  /*0b10*/  PRMT R4, RZ, 0x7610, R4 ;  /* 0x00007610ff047816 */ /* 0x000fc60000000004 */
[----:B------:R0:W-:Y:S04]  /*0b20*/  STL [R1+0xc], R2 ;  /* 0x00000c0201007387 */ /* 0x0001e80000100800 */
[----:B------:R2:W-:Y:S04]  /*0b30*/  STL [R1+0x8], R4 ;  /* 0x0000080401007387 */ /* 0x0005e80000100800 */
[----:B------:R2:W-:Y:S01]  /*0b40*/  STL [R1+0x4], R3 ;  /* 0x0000040301007387 */ /* 0x0005e20000100800 */
[----:B0-----:R-:W-:-:S05]  /*0b50*/  PRMT R2, RZ, 0x7610, R5 ;  /* 0x00007610ff027816 */ /* 0x001fca0000000005 */
[----:B-1----:R2:W-:Y:S02]  /*0b60*/  STL [R1], R2 ;  /* 0x0000000201007387 */ /* 0x0025e40000100800 */
.L_x_4540:
[----:B------:R-:W-:-:S10]  /*0b70*/  HFMA2.MMA R242, -RZ, RZ, 0, 2.384185791015625e-07 ;  /* 0x00000004fff27435 */ /* 0x000fd400000001ff */
[----:B------:R-:W-:-:S05]  /*0b80*/  IMAD.WIDE R184, R0, R242, c[0x0][0x1d8] ;  /* 0x0000760000b87625 */ /* 0x000fca00078e02f2 */
[----:B------:R0:W3:Y:S04]  /*0b90*/  LDG.E R228, [R184.64] ;  /* 0x00000004b8e47981 */ /* 0x0000e8000c1e1900 */
[----:B------:R-:W1:Y:S01]  /*0ba0*/  S2R R243, SR_TID.X ;  /* 0x0000000000f37919 */ /* 0x000e620000002100 */
[----:B0-----:R-:W-:-:S05]  /*0bb0*/  IMAD.WIDE R184, R0, R242, c[0x0][0x1a8] ;  /* 0x00006a0000b87625 */ /* 0x001fca00078e02f2 */
[----:B-----5:R0:W5:Y:S02]  /*0bc0*/  LDG.E R220, [R184.64] ;  /* 0x00000004b8dc7981 */ /* 0x020164000c1e1900 */
        /* <DEDUP_REMOVED lines=16> */
[----:B---3--:R-:W-:-:S13]  /*0cd0*/  ISETP.GT.AND P4, PT, R228, RZ, PT ;  /* 0x000000ffe400720c */ /* 0x008fda0003f84270 */
[----:B------:R-:W-:Y:S05]  /*0ce0*/  @P4 BRA `(.L_x_4472) ;  /* 0x0000010000004947 */ /* 0x000fea0003800000 */
[----:B------:R-:W-:Y:S02]  /*0cf0*/  ISETP.NE.U32.AND P0, PT, RZ, c[0x0][0x218], PT ;  /* 0x00008600ff007a0c */ /* 0x000fe40003f05070 */
[----:B------:R-:W-:Y:S02]  /*0d00*/  MOV R228, RZ ;  /* 0x000000ff00e47202 */ /* 0x000fe40000000f00 */
[----:B------:R-:W-:Y:S02]  /*0d10*/  ISETP.NE.AND.EX P0, PT, RZ, c[0x0][0x21c], PT, P0 ;  /* 0x00008700ff007a0c */ /* 0x000fe40003f05300 */
[----:B------:R-:W-:-:S11]  /*0d20*/  MOV R241, RZ ;  /* 0x000000ff00f17202 */ /* 0x000fd60000000f00 */
        /* <DEDUP_REMOVED lines=9> */
[----:B------:R-:W-:Y:S01]  /*0dc0*/  HFMA2.MMA R228, -RZ, RZ, 0, 0 ;  /* 0x00000000ffe47435 */ /* 0x000fe200000001ff */
[----:B------:R-:W-:Y:S01]  /*0dd0*/  MOV R241, RZ ;  /* 0x000000ff00f17202 */ /* 0x000fe20000000f00 */
[----:B------:R-:W-:Y:S05]  /*0de0*/  BRA `(.L_x_4473) ;  /* 0x0000147000007947 */ /* 0x000fea0003800000 */
.L_x_4472:
[----:B------:R-:W-:Y:S01]  /*0df0*/  IADD3 R228, R228, -0x1, RZ ;  /* 0xffffffffe4e47810 */ /* 0x000fe20007ffe0ff */
[----:B------:R-:W-:Y:S01]  /*0e00*/  IMAD.WIDE R204, R0, R242, c[0x0][0x1a0] ;  /* 0x0000680000cc7625 */ /* 0x000fe200078e02f2 */
[----:B------:R-:W-:Y:S01]  /*0e10*/  MOV R233, 0x10 ;  /* 0x0000001000e97802 */ /* 0x000fe20000000f00 */
[----:B------:R-:W3:Y:S02]  /*0e20*/  LDL R250, [R1+0x64] ;  /* 0x0000640001fa7983 */ /* 0x000ee40000100800 */
[----:B------:R-:W-:-:S02]  /*0e30*/  IMAD R228, R228, c[0x0][0x168], RZ ;  /* 0x00005a00e4e47a24 */ /* 0x000fc400078e02ff */
[----:B------:R-:W4:Y:S03]  /*0e40*/  LDG.E R204, [R204.64] ;  /* 0x00000004cccc7981 */ /* 0x000f26000c1e1900 */
[----:B--2---:R-:W-:Y:S01]  /*0e50*/  SHF.R.S32.HI R3, RZ, 0x1f, R228 ;  /* 0x0000001fff037819 */ /* 0x004fe200000114e4 */
[----:B------:R-:W2:Y:S03]  /*0e60*/  LDL R251, [R1+0x68] ;  /* 0x0000680001fb7983 */ /* 0x000ea60000100800 */
[----:B------:R-:W-:Y:S01]  /*0e70*/  LEA.HI R2, R3, R228, RZ, 0x3 ;  /* 0x000000e403027211 */ /* 0x000fe200078f18ff */
[----:B------:R-:W2:Y:S03]  /*0e80*/  LDL R249, [R1+0x60] ;  /* 0x0000600001f97983 */ /* 0x000ea60000100800 */
[----:B------:R-:W-:Y:S01]  /*0e90*/  LEA.HI.SX32 R2, R2, R243, 0x1d ;  /* 0x000000f302027211 */ /* 0x000fe200078feaff */
[----:B------:R-:W-:Y:S01]  /*0ea0*/  IMAD.WIDE.U32 R12, R239, R241, c[0x0][0x188] ;  /* 0x00006200ef0c7625 */ /* 0x000fe200078e00f1 */
[----:B------:R-:W2:Y:S02]  /*0eb0*/  LDL R248, [R1+0x5c] ;  /* 0x00005c0001f87983 */ /* 0x000ea40000100800 */
[----:B------:R-:W-:-:S02]  /*0ec0*/  IADD3 R212, R2, 0x20, RZ ;  /* 0x0000002002d47810 */ /* 0x000fc40007ffe0ff */
[C---:B------:R-:W-:Y:S02]  /*0ed0*/  IADD3 R228, R2.reuse, 0x40, RZ ;  /* 0x0000004002e47810 */ /* 0x040fe40007ffe0ff */
[----:B------:R-:W-:Y:S01]  /*0ee0*/  IADD3 R232, R2, 0x60, RZ ;  /* 0x0000006002e87810 */ /* 0x000fe20007ffe0ff */
[-C--:B------:R-:W-:Y:S01]  /*0ef0*/  IMAD.WIDE.U32 R20, R238, R241.reuse, c[0x0][0x188] ;  /* 0x00006200ee147625 */ /* 0x080fe200078e00f1 */
[----:B------:R0:W2:Y:S03]  /*0f00*/  LDG.E.128 R4, [R12.64] ;  /* 0x000000040c047981 */ /* 0x0000a6000c1e1d00 */
[----:B------:R-:W-:Y:S01]  /*0f10*/  IMAD.WIDE.U32 R200, R219, R241, c[0x0][0x188] ;  /* 0x00006200dbc87625 */ /* 0x000fe200078e00f1 */
[----:B------:R1:W3:Y:S03]  /*0f20*/  LDG.E.128 R16, [R20.64] ;  /* 0x0000000414107981 */ /* 0x0002e6000c1e1d00 */
[-C--:B------:R-:W-:Y:S01]  /*0f30*/  IMAD.WIDE.U32 R8, R2, R233.reuse, c[0x0][0x208] ;  /* 0x0000820002087625 */ /* 0x080fe200078e00e9 */
[----:B------:R0:W3:Y:S03]  /*0f40*/  LDG.E.128 R196, [R200.64] ;  /* 0x00000004c8c47981 */ /* 0x0000e6000c1e1d00 */
[----:B------:R-:W-:-:S04]  /*0f50*/  IMAD.WIDE.U32 R212, R212, R233, c[0x0][0x208] ;  /* 0x00008200d4d47625 */ /* 0x000fc800078e00e9 */
[----:B------:R-:W-:Y:S01]  /*0f60*/  IMAD.WIDE.U32 R192, R227, R241, c[0x0][0x188] ;  /* 0x00006200e3c07625 */ /* 0x000fe200078e00f1 */
[----:B------:R-:W3:Y:S03]  /*0f70*/  LDG.E.128 R8, [R8.64] ;  /* 0x0000000408087981 */ /* 0x000ee6000c1e1d00 */
[-C--:B------:R-:W-:Y:S01]  /*0f80*/  IMAD.WIDE.U32 R228, R228, R233.reuse, c[0x0][0x208] ;  /* 0x00008200e4e47625 */ /* 0x080fe200078e00e9 */
[----:B-1----:R-:W3:Y:S03]  /*0f90*/  LDG.E.128 R20, [R20.64+0x10] ;  /* 0x0000100414147981 */ /* 0x002ee6000c1e1d00 */
[----:B------:R-:W-:Y:S01]  /*0fa0*/  IMAD.WIDE.U32 R232, R232, R233, c[0x0][0x208] ;  /* 0x00008200e8e87625 */ /* 0x000fe200078e00e9 */
[----:B------:R1:W3:Y:S04]  /*0fb0*/  LDG.E.128 R188, [R192.64] ;  /* 0x00000004c0bc7981 */ /* 0x0002e8000c1e1d00 */
[----:B0-----:R-:W3:Y:S04]  /*0fc0*/  LDG.E.128 R200, [R200.64+0x10] ;  /* 0x00001004c8c87981 */ /* 0x001ee8000c1e1d00 */
[----:B------:R-:W3:Y:S04]  /*0fd0*/  LDG.E.128 R232, [R232.64] ;  /* 0x00000004e8e87981 */ /* 0x000ee8000c1e1d00 */
[----:B-1----:R-:W3:Y:S04]  /*0fe0*/  LDG.E.128 R192, [R192.64+0x10] ;  /* 0x00001004c0c07981 */ /* 0x002ee8000c1e1d00 */
[----:B------:R-:W3:Y:S01]  /*0ff0*/  LDG.E.128 R212, [R212.64] ;  /* 0x00000004d4d47981 */ /* 0x000ee2000c1e1d00 */
[----:B------:R-:W-:-:S03]  /*1000*/  ISETP.NE.U32.AND P0, PT, RZ, c[0x0][0x218], PT ;  /* 0x00008600ff007a0c */ /* 0x000fc60003f05070 */
[----:B------:R-:W3:Y:S01]  /*1010*/  LDG.E.128 R12, [R12.64+0x10] ;  /* 0x000010040c0c7981 */ /* 0x000ee2000c1e1d00 */
[----:B------:R-:W-:-:S03]  /*1020*/  ISETP.NE.AND.EX P0, PT, RZ, c[0x0][0x21c], PT, P0 ;  /* 0x00008700ff007a0c */ /* 0x000fc60003f05300 */
[----:B------:R-:W3:Y:S10]  /*1030*/  LDG.E.128 R228, [R228.64] ;  /* 0x00000004e4e47981 */ /* 0x000ef4000c1e1d00 */
        /* <DEDUP_REMOVED lines=9> */
[----:B----4-:R-:W-:-:S05]  /*10d0*/  FSEL R204, R204, RZ, !P0 ;  /* 0x000000ffcccc7208 */ /* 0x010fca0004000000 */
[C---:B--2---:R-:W-:Y:S02]  /*10e0*/  FADD.FTZ R5, -R204.reuse, R5 ;  /* 0x00000005cc057221 */ /* 0x044fe40000010100 */
[C---:B------:R-:W-:Y:S02]  /*10f0*/  FADD.FTZ R6, -R204.reuse, R6 ;  /* 0x00000006cc067221 */ /* 0x040fe40000010100 */
[C---:B---3--:R-:W-:Y:S02]  /*1100*/  FADD.FTZ R19, -R204.reuse, R19 ;  /* 0x00000013cc137221 */ /* 0x048fe40000010100 */
[C---:B0-----:R-:W-:Y:S02]  /*1110*/  FADD.FTZ R186, -R204.reuse, R197 ;  /* 0x000000c5ccba7221 */ /* 0x041fe40000010100 */
[C---:B------:R-:W-:Y:S02]  /*1120*/  FADD.FTZ R187, -R204.reuse, R198 ;  /* 0x000000c6ccbb7221 */ /* 0x040fe40000010100 */
[----:B------:R-:W-:-:S02]  /*1130*/  FADD.FTZ R7, -R204, R7 ;  /* 0x00000007cc077221 */ /* 0x000fc40000010100 */
[----:B-----5:R-:W-:Y:S01]  /*1140*/  FMUL.FTZ R237, R220, R5 ;  /* 0x00000005dced7220 */ /* 0x020fe20000410000 */
[--C-:B------:R-:W-:Y:S02]  /*1150*/  PRMT R209, RZ, 0x5410, R8.reuse ;  /* 0x00005410ffd17816 */ /* 0x100fe40000000008 */
        /* <DEDUP_REMOVED lines=10> */
[----:B------:R-:W-:Y:S01]  /*1200*/  FADD.FTZ R185, -R204, R196 ;  /* 0x000000c4ccb97221 */ /* 0x000fe20000010100 */
[--C-:B------:R-:W-:Y:S01]  /*1210*/  PRMT R217, RZ, 0x5410, R235.reuse ;  /* 0x00005410ffd97816 */ /* 0x100fe200000000eb */
[----:B------:R-:W-:Y:S01]  /*1220*/  FMUL.FTZ R5, R220, R19 ;  /* 0x00000013dc057220 */ /* 0x000fe20000410000 */
[----:B------:R-:W-:Y:S01]  /*1230*/  PRMT R218, RZ, 0x7610, R235 ;  /* 0x00007610ffda7816 */ /* 0x000fe200000000eb */
[C---:B------:R-:W-:Y:S02]  /*1240*/  FADD.FTZ R188, -R204.reuse, R199 ;  /* 0x000000c7ccbc7221 */ /* 0x040fe40000010100 */
[C---:B------:R-:W-:Y:S02]  /*1250*/  FADD.FTZ R22, -R204.reuse, R193 ;  /* 0x000000c1cc167221 */ /* 0x040fe40000010100 */
[C---:B------:R-:W-:Y:S01]  /*1260*/  FADD.FTZ R23, -R204.reuse, R194 ;  /* 0x000000c2cc177221 */ /* 0x040fe20000010100 */
        /* <DEDUP_REMOVED lines=8> */
[--C-:B------:R-:W-:Y:S01]  /*12f0*/  PRMT R213, RZ, 0x5410, R233.reuse ;  /* 0x00005410ffd57816 */ /* 0x100fe200000000e9 */
[C---:B------:R-:W-:Y:S01]  /*1300*/  FMUL.FTZ R6, R220.reuse, R20 ;  /* 0x00000014dc067220 */ /* 0x040fe20000410000 */
[----:B------:R-:W-:Y:S01]  /*1310*/  PRMT R214, RZ, 0x7610, R233 ;  /* 0x00007610ffd67816 */ /* 0x000fe200000000e9 */
[----:B------:R-:W2:Y:S01]  /*1320*/  LDL R186, [R1+0x54] ;  /* 0x0000540001ba7983 */ /* 0x000ea20000100800 */
[----:B------:R-:W-:-:S02]  /*1330*/  FMUL.FTZ R233, R220, R7 ;  /* 0x00000007dce97220 */ /* 0x000fc40000410000 */
[C---:B------:R-:W-:Y:S02]  /*1340*/  FMUL.FTZ R20, R220.reuse, R187 ;  /* 0x000000bbdc147220 */ /* 0x040fe40000410000 */
[C---:B------:R-:W-:Y:S01]  /*1350*/  FMUL.FTZ R7, R220.reuse, R21 ;  /* 0x00000015dc077220 */ /* 0x040fe20000410000 */
[----:B------:R-:W3:Y:S01]  /*1360*/  LDL R187, [R1+0x48] ;  /* 0x0000480001bb7983 */ /* 0x000ee20000100800 */
[C---:B------:R-:W-:Y:S02]  /*1370*/  FMUL.FTZ R21, R220.reuse, R188 ;  /* 0x000000bcdc157220 */ /* 0x040fe40000410000 */
[----:B------:R-:W-:Y:S02]  /*1380*/  FMUL.FTZ R188, R220, R202 ;  /* 0x000000cadcbc7220 */ /* 0x000fe40000410000 */
[----:B------:R-:W4:Y:S01]  /*1390*/  LDL R202, [R1+0x4c] ;  /* 0x00004c0001ca7983 */ /* 0x000f220000100800 */
        /* <DEDUP_REMOVED lines=9> */
[C---:B------:R-:W-:Y:S01]  /*1430*/  FADD.FTZ R18, -R204.reuse, R192 ;  /* 0x000000c0cc127221 */ /* 0x040fe20000010100 */
[----:B------:R-:W-:Y:S01]  /*1440*/  PRMT R199, RZ, 0x5410, R228 ;  /* 0x00005410ffc77816 */ /* 0x000fe200000000e4 */
[C---:B------:R-:W-:Y:S01]  /*1450*/  FADD.FTZ R12, -R204.reuse, R12 ;  /* 0x0000000ccc0c7221 */ /* 0x040fe20000010100 */
[----:B------:R-:W-:Y:S01]  /*1460*/  PRMT R205, RZ, 0x5410, R229 ;  /* 0x00005410ffcd7816 */ /* 0x000fe200000000e5 */
[----:B------:R-:W-:-:S02]  /*1470*/  FADD.FTZ R15, -R204, R15 ;  /* 0x0000000fcc0f7221 */ /* 0x000fc40000010100 */
[C---:B------:R-:W-:Y:S02]  /*1480*/  FADD.FTZ R16, -R204.reuse, R16 ;  /* 0x00000010cc107221 */ /* 0x040fe40000010100 */
[C---:B------:R-:W-:Y:S02]  /*1490*/  FADD.FTZ R190, -R204.reuse, R190 ;  /* 0x000000beccbe7221 */ /* 0x040fe40000010100 */
[C---:B------:R-:W-:Y:S01]  /*14a0*/  FADD.FTZ R189, -R204.reuse, R200 ;  /* 0x000000c8ccbd7221 */ /* 0x040fe20000010100 */
[----:B------:R-:W-:Y:S01]  /*14b0*/  PRMT R200, RZ, 0x7610, R228 ;  /* 0x00007610ffc87816 */ /* 0x000fe200000000e4 */
[C---:B------:R-:W-:Y:S01]  /*14c0*/  FADD.FTZ R201, -R204.reuse, R201 ;  /* 0x000000c9ccc97221 */ /* 0x040fe20000010100 */
[----:B------:R-:W4:Y:S01]  /*14d0*/  LDL R228, [R1+0x6c] ;  /* 0x00006c0001e47983 */ /* 0x000f220000100800 */
[----:B------:R-:W-:Y:S01]  /*14e0*/  FADD.FTZ R203, -R204, R203 ;  /* 0x000000cbcccb7221 */ /* 0x000fe20000010100 */
[----:B------:R-:W-:Y:S01]  /*14f0*/  PRMT R204, RZ, 0x7610, R229 ;  /* 0x00007610ffcc7816 */ /* 0x000fe200000000e5 */
[----:B------:R-:W-:-:S02]  /*1500*/  FMUL.FTZ R229, R220, R13 ;  /* 0x0000000ddce57220 */ /* 0x000fc40000410000 */
[C---:B------:R-:W-:Y:S02]  /*1510*/  FMUL.FTZ R225, R220.reuse, R14 ;  /* 0x0000000edce17220 */ /* 0x040fe40000410000 */
[C---:B------:R-:W-:Y:S02]  /*1520*/  FMUL.FTZ R13, R220.reuse, R17 ;  /* 0x00000011dc0d7220 */ /* 0x040fe40000410000 */
[C---:B------:R-:W-:Y:S02]  /*1530*/  FMUL.FTZ R14, R220.reuse, R18 ;  /* 0x00000012dc0e7220 */ /* 0x040fe40000410000 */
[C---:B------:R-:W-:Y:S02]  /*1540*/  FMUL.FTZ R17, R220.reuse, R184 ;  /* 0x000000b8dc117220 */ /* 0x040fe40000410000 */
[C---:B------:R-:W-:Y:S01]  /*1550*/  FMUL.FTZ R18, R220.reuse, R185 ;  /* 0x000000b9dc127220 */ /* 0x040fe20000410000 */
[----:B------:R-:W4:Y:S04]  /*1560*/  LDL R184, [R1+0x40] ;  /* 0x0000400001b87983 */ /* 0x000f280000100800 */
[----:B------:R-:W4:Y:S01]  /*1570*/  LDL R185, [R1+0x44] ;  /* 0x0000440001b97983 */ /* 0x000f220000100800 */
[----:B------:R-:W-:Y:S01]  /*1580*/  PRMT R192, RZ, 0x7610, R212 ;  /* 0x00007610ffc07816 */ /* 0x000fe200000000d4 */
[C---:B------:R-:W-:Y:S01]  /*1590*/  FMUL.FTZ R3, R220.reuse, R3 ;  /* 0x00000003dc037220 */ /* 0x040fe20000410000 */
[--C-:B------:R-:W-:Y:S01]  /*15a0*/  PRMT R197, RZ, 0x5410, R215.reuse ;  /* 0x00005410ffc57816 */ /* 0x100fe200000000d7 */
[C---:B------:R-:W-:Y:S01]  /*15b0*/  FMUL.FTZ R223, R220.reuse, R15 ;  /* 0x0000000fdcdf7220 */ /* 0x040fe20000410000 */
[----:B------:R-:W-:Y:S01]  /*15c0*/  PRMT R198, RZ, 0x7610, R215 ;  /* 0x00007610ffc67816 */ /* 0x000fe200000000d7 */
[----:B------:R-:W-:Y:S01]  /*15d0*/  FMUL.FTZ R15, R220, R22 ;  /* 0x00000016dc0f7220 */ /* 0x000fe20000410000 */
[----:B------:R-:W-:Y:S01]  /*15e0*/  PRMT R215, RZ, 0x5410, R234 ;  /* 0x00005410ffd77816 */ /* 0x000fe200000000ea */
[-C--:B------:R-:W-:Y:S01]  /*15f0*/  FFMA.FTZ R134, R235, R224.reuse, R134 ;  /* 0x000000e0eb867223 */ /* 0x080fe20000010086 */
[----:B------:R-:W-:Y:S01]  /*1600*/  PRMT R216, RZ, 0x7610, R234 ;  /* 0x00007610ffd87816 */ /* 0x000fe200000000ea */
[----:B------:R-:W-:Y:S01]  /*1610*/  FADD.FTZ R102, R102, R224 ;  /* 0x000000e066667221 */ /* 0x000fe20000010000 */
[----:B------:R-:W-:Y:S01]  /*1620*/  PRMT R191, RZ, 0x5410, R212 ;  /* 0x00005410ffbf7816 */ /* 0x000fe200000000d4 */
[----:B------:R-:W-:-:S02]  /*1630*/  FMUL.FTZ R234, R250, R224 ;  /* 0x000000e0faea7220 */ /* 0x000fc40000410000 */
[C---:B------:R-:W-:Y:S02]  /*1640*/  FMUL.FTZ R221, R220.reuse, R16 ;  /* 0x00000010dcdd7220 */ /* 0x040fe40000410000 */
[C---:B------:R-:W-:Y:S02]  /*1650*/  FMUL.FTZ R22, R220.reuse, R189 ;  /* 0x000000bddc167220 */ /* 0x040fe40000410000 */
[----:B------:R-:W-:Y:S02]  /*1660*/  FMUL.FTZ R189, R220, R203 ;  /* 0x000000cbdcbd7220 */ /* 0x000fe40000410000 */
[----:B------:R-:W-:Y:S01]  /*1670*/  FFMA.FTZ R125, R3, R192, R125 ;  /* 0x000000c0037d7223 */ /* 0x000fe2000001007d */
[----:B------:R-:W4:Y:S01]  /*1680*/  LDL R203, [R1+0x50] ;  /* 0x0000500001cb7983 */ /* 0x000f220000100800 */
[----:B------:R-:W-:Y:S02]  /*1690*/  FADD.FTZ R93, R93, R192 ;  /* 0x000000c05d5d7221 */ /* 0x000fe40000010000 */
[----:B------:R-:W-:-:S02]  /*16a0*/  FFMA.FTZ R124, R221, R191, R124 ;  /* 0x000000bfdd7c7223 */ /* 0x000fc4000001007c */
[----:B------:R-:W-:Y:S02]  /*16b0*/  FADD.FTZ R92, R92, R191 ;  /* 0x000000bf5c5c7221 */ /* 0x000fe40000010000 */
[----:B--2---:R-:W-:Y:S02]  /*16c0*/  FMUL.FTZ R224, R186, R243 ;  /* 0x000000f3bae07220 */ /* 0x004fe40000410000 */
[----:B------:R-:W2:Y:S01]  /*16d0*/  LDL R186, [R1+0x38] ;  /* 0x0000380001ba7983 */ /* 0x000ea20000100800 */
[----:B---3--:R-:W-:-:S03]  /*16e0*/  FMUL.FTZ R192, R187, R192 ;  /* 0x000000c0bbc07220 */ /* 0x008fc60000410000 */
[----:B------:R-:W3:Y:S01]  /*16f0*/  LDL R187, [R1+0x30] ;  /* 0x0000300001bb7983 */ /* 0x000ee20000100800 */
[----:B----4-:R-:W-:-:S03]  /*1700*/  FMUL.FTZ R191, R202, R191 ;  /* 0x000000bfcabf7220 */ /* 0x010fc60000410000 */
[----:B------:R-:W4:Y:S01]  /*1710*/  LDL R202, [R1+0x34] ;  /* 0x0000340001ca7983 */ /* 0x000f220000100800 */
[C---:B------:R-:W-:Y:S02]  /*1720*/  FMUL.FTZ R16, R220.reuse, R23 ;  /* 0x00000017dc107220 */ /* 0x040fe40000410000 */
[C---:B------:R-:W-:Y:S02]  /*1730*/  FMUL.FTZ R23, R220.reuse, R201 ;  /* 0x000000c9dc177220 */ /* 0x040fe40000410000 */
[----:B------:R-:W4:Y:S01]  /*1740*/  LDL R201, [R1+0x3c] ;  /* 0x00003c0001c97983 */ /* 0x000f220000100800 */
[--C-:B------:R-:W-:Y:S01]  /*1750*/  PRMT R208, RZ, 0x5410, R231.reuse ;  /* 0x00005410ffd07816 */ /* 0x100fe200000000e7 */
[C---:B------:R-:W-:Y:S01]  /*1760*/  FMUL.FTZ R4, R220.reuse, R4 ;  /* 0x00000004dc047220 */ /* 0x040fe20000410000 */
[----:B------:R-:W-:Y:S01]  /*1770*/  PRMT R210, RZ, 0x7610, R231 ;  /* 0x00007610ffd27816 */ /* 0x000fe200000000e7 */
        /* <DEDUP_REMOVED lines=8> */
[----:B------:R-:W-:Y:S02]  /*1800*/  FMUL.FTZ R190, R228, R209 ;  /* 0x000000d1e4be7220 */ /* 0x000fe40000410000 */
[----:B------:R-:W-:Y:S01]  /*1810*/  FADD.FTZ R101, R101, R236 ;  /* 0x000000ec65657221 */ /* 0x000fe20000010000 */
[----:B------:R-:W4:Y:S01]  /*1820*/  LDL R228, [R1+0x58] ;  /* 0x0000580001e47983 */ /* 0x000f220000100800 */
[----:B------:R-:W-:Y:S01]  /*1830*/  FMUL.FTZ R236, R251, R236 ;  /* 0x000000ecfbec7220 */ /* 0x000fe20000410000 */
[----:B------:R-:W-:Y:S01]  /*1840*/  PRMT R211, RZ, 0x5410, R232 ;  /* 0x00005410ffd37816 */ /* 0x000fe200000000e8 */
[----:B------:R-:W-:Y:S02]  /*1850*/  FMUL.FTZ R194, R184, R194 ;  /* 0x000000c2b8c27220 */ /* 0x000fe40000410000 */
[----:B------:R-:W-:Y:S02]  /*1860*/  FADD.FTZ R184, RZ, R190 ;  /* 0x000000beffb87221 */ /* 0x000fe40000010000 */
[----:B------:R-:W-:-:S02]  /*1870*/  FMUL.FTZ R193, R185, R193 ;  /* 0x000000c1b9c17220 */ /* 0x000fc40000410000 */
[----:B------:R-:W-:Y:S02]  /*1880*/  FFMA.FTZ R185, R2, R190, RZ ;  /* 0x000000be02b97223 */ /* 0x000fe400000100ff */
[----:B------:R-:W-:Y:S02]  /*1890*/  FADD.FTZ R184, R184, R236 ;  /* 0x000000ecb8b87221 */ /* 0x000fe40000010000 */
[----:B------:R-:W-:Y:S01]  /*18a0*/  FFMA.FTZ R185, R237, R236, R185 ;  /* 0x000000ecedb97223 */ /* 0x000fe200000100b9 */
[----:B------:R-:W-:Y:S01]  /*18b0*/  PRMT R212, RZ, 0x7610, R232 ;  /* 0x00007610ffd47816 */ /* 0x000fe200000000e8 */
[----:B------:R-:W-:Y:S02]  /*18c0*/  FMUL.FTZ R9, R220, R9 ;  /* 0x00000009dc097220 */ /* 0x000fe40000410000 */
[----:B------:R-:W-:Y:S02]  /*18d0*/  FMUL.FTZ R232, R249, R222 ;  /* 0x000000def9e87220 */ /* 0x000fe40000410000 */
[----:B------:R-:W-:-:S02]  /*18e0*/  FADD.FTZ R184, R184, R234 ;  /* 0x000000eab8b87221 */ /* 0x000fc40000010000 */
[----:B------:R-:W-:Y:S02]  /*18f0*/  FFMA.FTZ R185, R235, R234, R185 ;  /* 0x000000eaebb97223 */ /* 0x000fe400000100b9 */
[----:B------:R-:W-:Y:S02]  /*1900*/  FFMA.FTZ R132, R2, R209, R132 ;  /* 0x000000d102847223 */ /* 0x000fe40000010084 */
[----:B------:R-:W-:Y:S01]  /*1910*/  FADD.FTZ R100, R100, R209 ;  /* 0x000000d164647221 */ /* 0x000fe20000010000 */
[----:B-1----:R-:W-:Y:S01]  /*1920*/  PRMT R207, RZ, 0x5410, R230 ;  /* 0x00005410ffcf7816 */ /* 0x002fe200000000e6 */
[----:B------:R-:W4:Y:S01]  /*1930*/  LDL R209, [R1+0x2c] ;  /* 0x00002c0001d17983 */ /* 0x000f220000100800 */
[----:B------:R-:W-:Y:S01]  /*1940*/  FADD.FTZ R89, R89, R196 ;  /* 0x000000c459597221 */ /* 0x000fe20000010000 */
[----:B------:R-:W-:Y:S01]  /*1950*/  PRMT R206, RZ, 0x7610, R230 ;  /* 0x00007610ffce7816 */ /* 0x000fe200000000e6 */
[----:B------:R-:W-:Y:S02]  /*1960*/  FFMA.FTZ R121, R7, R196, R121 ;  /* 0x000000c407797223 */ /* 0x000fe40000010079 */
[----:B------:R-:W-:-:S02]  /*1970*/  FMUL.FTZ R8, R220, R8 ;  /* 0x00000008dc087220 */ /* 0x000fc40000410000 */
[----:B------:R-:W-:Y:S02]  /*1980*/  FFMA.FTZ R135, R233, R222, R135 ;  /* 0x000000dee9877223 */ /* 0x000fe40000010087 */
[----:B------:R-:W-:Y:S02]  /*1990*/  FADD.FTZ R103, R103, R222 ;  /* 0x000000de67677221 */ /* 0x000fe40000010000 */
[----:B------:R-:W-:Y:S02]  /*19a0*/  FMUL.FTZ R230, R248, R241 ;  /* 0x000000f1f8e67220 */ /* 0x000fe40000410000 */
[----:B------:R-:W-:Y:S02]  /*19b0*/  FMUL.FTZ R222, R203, R242 ;  /* 0x000000f2cbde7220 */ /* 0x000fe40000410000 */
[----:B------:R-:W-:Y:S01]  /*19c0*/  FADD.FTZ R184, R184, R232 ;  /* 0x000000e8b8b87221 */ /* 0x000fe20000010000 */
[----:B------:R-:W4:Y:S01]  /*19d0*/  LDL R203, [R1+0x28] ;  /* 0x0000280001cb7983 */ /* 0x000f220000100800 */
[----:B------:R-:W-:-:S02]  /*19e0*/  FADD.FTZ R91, R91, R198 ;  /* 0x000000c65b5b7221 */ /* 0x000fc40000010000 */
[----:B------:R-:W-:Y:S02]  /*19f0*/  FFMA.FTZ R123, R9, R198, R123 ;  /* 0x000000c6097b7223 */ /* 0x000fe4000001007b */
[----:B------:R-:W-:Y:S02]  /*1a00*/  FADD.FTZ R90, R90, R197 ;  /* 0x000000c55a5a7221 */ /* 0x000fe40000010000 */
[----:B------:R-:W-:Y:S02]  /*1a10*/  FFMA.FTZ R122, R8, R197, R122 ;  /* 0x000000c5087a7223 */ /* 0x000fe4000001007a */
[----:B--2---:R-:W-:Y:S02]  /*1a20*/  FMUL.FTZ R196, R186, R196 ;  /* 0x000000c4bac47220 */ /* 0x004fe40000410000 */
[----:B------:R-:W-:Y:S02]  /*1a30*/  FFMA.FTZ R186, R233, R232, R185 ;  /* 0x000000e8e9ba7223 */ /* 0x000fe400000100b9 */
[----:B---3--:R-:W-:-:S02]  /*1a40*/  FMUL.FTZ R198, R187, R198 ;  /* 0x000000c6bbc67220 */ /* 0x008fc40000410000 */
[----:B------:R-:W2:Y:S01]  /*1a50*/  LDL R187, [R1+0x1c] ;  /* 0x00001c0001bb7983 */ /* 0x000ea20000100800 */
[----:B------:R-:W-:Y:S02]  /*1a60*/  FADD.FTZ R185, R184, R230 ;  /* 0x000000e6b8b97221 */ /* 0x000fe40000010000 */
[----:B----4-:R-:W-:Y:S02]  /*1a70*/  FMUL.FTZ R197, R202, R197 ;  /* 0x000000c5cac57220 */ /* 0x010fe40000410000 */
[----:B------:R-:W-:Y:S01]  /*1a80*/  FFMA.FTZ R184, R231, R230, R186 ;  /* 0x000000e6e7b87223 */ /* 0x000fe200000100ba */
[----:B------:R-:W3:Y:S04]  /*1a90*/  LDL R202, [R1+0x20] ;  /* 0x0000200001ca7983 */ /* 0x000ee80000100800 */
[----:B------:R-:W4:Y:S01]  /*1aa0*/  LDL R186, [R1+0x18] ;  /* 0x0000180001ba7983 */ /* 0x000f220000100800 */
[----:B------:R-:W-:-:S02]  /*1ab0*/  FADD.FTZ R88, R88, R195 ;  /* 0x000000c358587221 */ /* 0x000fc40000010000 */
[-C--:B------:R-:W-:Y:S02]  /*1ac0*/  FFMA.FTZ R120, R6, R195.reuse, R120 ;  /* 0x000000c306787223 */ /* 0x080fe40000010078 */
[----:B------:R-:W-:Y:S02]  /*1ad0*/  FMUL.FTZ R195, R201, R195 ;  /* 0x000000c3c9c37220 */ /* 0x000fe40000410000 */
[----:B------:R-:W4:Y:S01]  /*1ae0*/  LDL R201, [R1+0x24] ;  /* 0x0000240001c97983 */ /* 0x000f220000100800 */
[----:B------:R-:W-:Y:S02]  /*1af0*/  FADD.FTZ R99, R99, R242 ;  /* 0x000000f263637221 */ /* 0x000fe40000010000 */
[----:B------:R-:W-:Y:S02]  /*1b00*/  FFMA.FTZ R131, R223, R242, R131 ;  /* 0x000000f2df837223 */ /* 0x000fe40000010083 */
[----:B------:R-:W4:Y:S01]  /*1b10*/  LDL R242, [R1+0x14] ;  /* 0x0000140001f27983 */ /* 0x000f220000100800 */
[----:B------:R-:W-:-:S02]  /*1b20*/  FADD.FTZ R96, R96, R241 ;  /* 0x000000f160607221 */ /* 0x000fc40000010000 */
[----:B------:R-:W-:Y:S02]  /*1b30*/  FFMA.FTZ R128, R231, R241, R128 ;  /* 0x000000f1e7807223 */ /* 0x000fe40000010080 */
[----:B------:R-:W4:Y:S01]  /*1b40*/  LDL R241, [R1+0x10] ;  /* 0x0000100001f17983 */ /* 0x000f220000100800 */
[----:B------:R-:W-:Y:S02]  /*1b50*/  FMUL.FTZ R10, R220, R10 ;  /* 0x0000000adc0a7220 */ /* 0x000fe40000410000 */
[----:B------:R-:W-:Y:S02]  /*1b60*/  FADD.FTZ R97, R97, R226 ;  /* 0x000000e261617221 */ /* 0x000fe40000010000 */
[-C--:B------:R-:W-:Y:S02]  /*1b70*/  FFMA.FTZ R129, R229, R226.reuse, R129 ;  /* 0x000000e2e5817223 */ /* 0x080fe40000010081 */
[----:B------:R-:W-:Y:S02]  /*1b80*/  FMUL.FTZ R226, R228, R226 ;  /* 0x000000e2e4e27220 */ /* 0x000fe40000410000 */
[----:B------:R-:W4:Y:S01]  /*1b90*/  LDL R228, [R1+0xc] ;  /* 0x00000c0001e47983 */ /* 0x000f220000100800 */
[----:B------:R-:W-:-:S02]  /*1ba0*/  FMUL.FTZ R11, R220, R11 ;  /* 0x0000000bdc0b7220 */ /* 0x000fc40000410000 */
[----:B------:R-:W-:Y:S02]  /*1bb0*/  FFMA.FTZ R116, R10, R199, R116 ;  /* 0x000000c70a747223 */ /* 0x000fe40000010074 */
[----:B------:R-:W-:Y:S02]  /*1bc0*/  FADD.FTZ R84, R84, R199 ;  /* 0x000000c754547221 */ /* 0x000fe40000010000 */
[----:B------:R-:W-:Y:S02]  /*1bd0*/  FFMA.FTZ R117, R11, R200, R117 ;  /* 0x000000c80b757223 */ /* 0x000fe40000010075 */
[----:B------:R-:W-:Y:S02]  /*1be0*/  FADD.FTZ R85, R85, R200 ;  /* 0x000000c855557221 */ /* 0x000fe40000010000 */
[----:B------:R-:W-:Y:S02]  /*1bf0*/  FFMA.FTZ R119, R13, R204, R119 ;  /* 0x000000cc0d777223 */ /* 0x000fe40000010077 */
[----:B------:R-:W-:-:S02]  /*1c00*/  FADD.FTZ R87, R87, R204 ;  /* 0x000000cc57577221 */ /* 0x000fc40000010000 */
[----:B------:R-:W-:Y:S02]  /*1c10*/  FMUL.FTZ R199, R209, R199 ;  /* 0x000000c7d1c77220 */ /* 0x000fe40000410000 */
[----:B------:R-:W4:Y:S01]  /*1c20*/  LDL R209, [R1+0x8] ;  /* 0x0000080001d17983 */ /* 0x000f220000100800 */
[----:B------:R-:W-:Y:S02]  /*1c30*/  FMUL.FTZ R200, R203, R200 ;  /* 0x000000c8cbc87220 */ /* 0x000fe40000410000 */
[----:B--2---:R-:W-:Y:S02]  /*1c40*/  FMUL.FTZ R203, R187, R207 ;  /* 0x000000cfbbcb7220 */ /* 0x004fe40000410000 */
[----:B------:R-:W2:Y:S01]  /*1c50*/  LDL R187, [R1+0x4] ;  /* 0x0000040001bb7983 */ /* 0x000ea20000100800 */
[----:B---3--:R-:W-:Y:S02]  /*1c60*/  FMUL.FTZ R202, R202, R204 ;  /* 0x000000cccaca7220 */ /* 0x008fe40000410000 */
[----:B----4-:R-:W-:-:S02]  /*1c70*/  FMUL.FTZ R204, R186, R206 ;  /* 0x000000cebacc7220 */ /* 0x010fc40000410000 */
[----:B------:R-:W3:Y:S01]  /*1c80*/  LDL R186, [R1] ;  /* 0x0000000001ba7983 */ /* 0x000ee20000100800 */
        /* <DEDUP_REMOVED lines=55> */
[----:B------:R-:W-:Y:S02]  /*2000*/  FADD.FTZ R185, R185, R212 ;  /* 0x000000d4b9b97221 */ /* 0x000fe40000010000 */
[----:B------:R-:W-:Y:S02]  /*2010*/  FFMA.FTZ R184, R19, R212, R184 ;  /* 0x000000d413b87223 */ /* 0x000fe400000100b8 */
[----:B------:R-:W-:Y:S02]  /*2020*/  FFMA.FTZ R111, R21, R214, R111 ;  /* 0x000000d6156f7223 */ /* 0x000fe4000001006f */
[----:B------:R-:W-:Y:S02]  /*2030*/  FADD.FTZ R43, R43, R214 ;  /* 0x000000d62b2b7221 */ /* 0x000fe40000010000 */
[----:B------:R-:W-:-:S02]  /*2040*/  FADD.FTZ R44, R44, R215 ;  /* 0x000000d72c2c7221 */ /* 0x000fc40000010000 */
[-C--:B------:R-:W-:Y:S02]  /*2050*/  FFMA.FTZ R104, R22, R215.reuse, R104 ;  /* 0x000000d716687223 */ /* 0x080fe40000010068 */
[----:B------:R-:W-:Y:S02]  /*2060*/  FMUL.FTZ R215, R252, R215 ;  /* 0x000000d7fcd77220 */ /* 0x000fe40000410000 */
[----:B------:R-:W-:Y:S02]  /*2070*/  FADD.FTZ R45, R45, R216 ;  /* 0x000000d82d2d7221 */ /* 0x000fe40000010000 */
[-C--:B------:R-:W-:Y:S02]  /*2080*/  FFMA.FTZ R105, R23, R216.reuse, R105 ;  /* 0x000000d817697223 */ /* 0x080fe40000010069 */
[----:B------:R-:W-:Y:S02]  /*2090*/  FMUL.FTZ R216, R247, R216 ;  /* 0x000000d8f7d87220 */ /* 0x000fe40000410000 */
[----:B------:R-:W-:-:S02]  /*20a0*/  FADD.FTZ R46, R46, R217 ;  /* 0x000000d92e2e7221 */ /* 0x000fc40000010000 */
[-C--:B------:R-:W-:Y:S02]  /*20b0*/  FFMA.FTZ R106, R188, R217.reuse, R106 ;  /* 0x000000d9bc6a7223 */ /* 0x080fe4000001006a */
        /* <DEDUP_REMOVED lines=26> */
.L_x_4473:
[----:B------:R-:W-:Y:S05]  /*2260*/  BSYNC B1 ;  /* 0x0000000000017941 */ /* 0x000fea0003800000 */
.L_x_4471:
[----:B------:R-:W-:Y:S05]  /*2270*/  BRA.DIV ~URZ, `(.L_x_4474) ;  /* 0x000041f27f007947 */ /* 0x000fea000b800000 */
[----:B0-----:R0:W1:Y:S02]  /*2280*/  SHFL.BFLY PT, R186, R241, 0x1, 0x1f ;  /* 0x0c201f00f1ba7f89 */ /* 0x00106400000e0000 */
.L_x_4541:
[----:B------:R-:W-:Y:S05]  /*2290*/  BRA.DIV ~URZ, `(.L_x_4475) ;  /* 0x000042527f007947 */ /* 0x000fea000b800000 */
[----:B------:R-:W3:Y:S01]  /*22a0*/  SHFL.BFLY PT, R184, R228, 0x1, 0x1f ;  /* 0x0c201f00e4b87f89 */ /* 0x000ee200000e0000 */
[----:B-1----:R-:W-:Y:S02]  /*22b0*/  FADD.FTZ R186, R186, R241 ;  /* 0x000000f1baba7221 */ /* 0x002fe40000010000 */
[----:B---3--:R-:W-:-:S03]  /*22c0*/  FADD.FTZ R228, R184, R228 ;  /* 0x000000e4b8e47221 */ /* 0x008fc60000010000 */
[----:B------:R-:W1:Y:S02]  /*22d0*/  SHFL.BFLY PT, R184, R186, 0x2, 0x1f ;  /* 0x0c401f00bab87f89 */ /* 0x000e6400000e0000 */
[----:B-1----:R-:W-:Y:S02]  /*22e0*/  FADD.FTZ R186, R184, R186 ;  /* 0x000000bab8ba7221 */ /* 0x002fe40000010000 */
[----:B------:R-:W1:Y:S02]  /*22f0*/  SHFL.BFLY PT, R184, R228, 0x2, 0x1f ;  /* 0x0c401f00e4b87f89 */ /* 0x000e6400000e0000 */
[----:B-1----:R-:W-:Y:S02]  /*2300*/  FADD.FTZ R228, R228, R184 ;  /* 0x000000b8e4e47221 */ /* 0x002fe40000010000 */
[----:B------:R-:W1:Y:S04]  /*2310*/  SHFL.BFLY PT, R184, R186, 0x4, 0x1f ;  /* 0x0c801f00bab87f89 */ /* 0x000e6800000e0000 */
[----:B------:R-:W3:Y:S01]  /*2320*/  SHFL.BFLY PT, R187, R228, 0x4, 0x1f ;  /* 0x0c801f00e4bb7f89 */ /* 0x000ee200000e0000 */
[----:B-1----:R-:W-:-:S02]  /*2330*/  FADD.FTZ R186, R186, R184 ;  /* 0x000000b8baba7221 */ /* 0x002fc40000010000 */
[----:B---3--:R-:W-:-:S03]  /*2340*/  FADD.FTZ R187, R228, R187 ;  /* 0x000000bbe4bb7221 */ /* 0x008fc60000010000 */
[----:B------:R-:W1:Y:S02]  /*2350*/  SHFL.BFLY PT, R184, R186, 0x8, 0x1f ;  /* 0x0d001f00bab87f89 */ /* 0x000e6400000e0000 */
[----:B-1----:R-:W-:Y:S02]  /*2360*/  FADD.FTZ R186, R186, R184 ;  /* 0x000000b8baba7221 */ /* 0x002fe40000010000 */
[----:B------:R-:W1:Y:S04]  /*2370*/  SHFL.BFLY PT, R184, R187, 0x8, 0x1f ;  /* 0x0d001f00bbb87f89 */ /* 0x000e6800000e0000 */
[----:B------:R3:W4:Y:S01]  /*2380*/  SHFL.BFLY PT, R206, R186, 0x10, 0x1f ;  /* 0x0e001f00bace7f89 */ /* 0x00072200000e0000 */
[----:B-1----:R-:W-:-:S05]  /*2390*/  FADD.FTZ R187, R187, R184 ;  /* 0x000000b8bbbb7221 */ /* 0x002fca0000010000 */
[----:B------:R3:W1:Y:S02]  /*23a0*/  SHFL.BFLY PT, R207, R187, 0x10, 0x1f ;  /* 0x0e001f00bbcf7f89 */ /* 0x00066400000e0000 */
.L_x_4542:
[----:B----45:R-:W-:Y:S01]  /*23b0*/  ISETP.GE.AND P3, PT, R240, 0x1, PT ;  /* 0x00000001f000780c */ /* 0x030fe20003f66270 */
[----:B------:R-:W4:Y:S01]  /*23c0*/  S2R R209, SR_TID.X ;  /* 0x0000000000d17919 */ /* 0x000f220000002100 */
[----:B------:R-:W-:-:S11]  /*23d0*/  HFMA2.MMA R208, -RZ, RZ, 0, 0 ;  /* 0x00000000ffd07435 */ /* 0x000fd600000001ff */
[----:B------:R-:W-:-:S05]  /*23e0*/  @P3 IADD3 R184, R240, -0x1, RZ ;  /* 0xfffffffff0b83810 */ /* 0x000fca0007ffe0ff */
[----:B------:R-:W-:-:S05]  /*23f0*/  @P3 IMAD R184, R184, c[0x0][0x168], RZ ;  /* 0x00005a00b8b83a24 */ /* 0x000fca00078e02ff */
[----:B------:R-:W-:Y:S02]  /*2400*/  @P3 SHF.R.S32.HI R185, RZ, 0x1f, R184 ;  /* 0x0000001fffb93819 */ /* 0x000fe400000114b8 */
[----:B----4-:R-:W-:Y:S02]  /*2410*/  LOP3.LUT R209, R209, 0x1f, RZ, 0xc0, !PT ;  /* 0x0000001fd1d17812 */ /* 0x010fe400078ec0ff */
[----:B------:R-:W-:Y:S02]  /*2420*/  @P3 LEA.HI R185, R185, R184, RZ, 0x3 ;  /* 0x000000b8b9b93211 */ /* 0x000fe400078f18ff */
[----:B------:R-:W-:Y:S02]  /*2430*/  @P3 MOV R184, 0x10 ;  /* 0x0000001000b83802 */ /* 0x000fe40000000f00 */
[----:B------:R-:W-:Y:S02]  /*2440*/  @P3 LEA.HI.SX32 R208, R185, R209, 0x1d ;  /* 0x000000d1b9d03211 */ /* 0x000fe400078feaff */
[----:B------:R-:W-:Y:S01]  /*2450*/  @!P4 ISETP.NE.U32.AND P1, PT, RZ, c[0x0][0x218], PT ;  /* 0x00008600ff00ca0c */ /* 0x000fe20003f25070 */
[----:B------:R-:W-:-:S02]  /*2460*/  FADD.FTZ R206, R206, R186 ;  /* 0x000000bacece7221 */ /* 0x000fc40000010000 */
[----:B------:R-:W-:Y:S01]  /*2470*/  @P3 IMAD.WIDE.U32 R184, R208, R184, c[0x0][0x170] ;  /* 0x00005c00d0b83625 */ /* 0x000fe200078e00b8 */
[----:B------:R-:W-:Y:S01]  /*2480*/  @!P4 ISETP.NE.AND.EX P1, PT, RZ, c[0x0][0x21c], PT, P1 ;  /* 0x00008700ff00ca0c */ /* 0x000fe20003f25310 */
[----:B------:R-:W-:Y:S02]  /*2490*/  BSSY B1, `(.L_x_4476) ;  /* 0x0000010000017945 */ /* 0x000fe40003800000 */
[----:B-1----:R-:W-:Y:S01]  /*24a0*/  FADD.FTZ R207, R207, R187 ;  /* 0x000000bbcfcf7221 */ /* 0x002fe20000010000 */
[----:B------:R1:W5:Y:S01]  /*24b0*/  @P3 LDG.E.128 R168, [R184.64] ;  /* 0x00000004b8a83981 */ /* 0x000362000c1e1d00 */
[----:B------:R-:W-:Y:S01]  /*24c0*/  @!P4 ISETP.NE.U32.AND P0, PT, RZ, c[0x0][0x218], PT ;  /* 0x00008600ff00ca0c */ /* 0x000fe20003f05070 */
[----:B------:R-:W-:Y:S02]  /*24d0*/  FMUL.FTZ R209, R206, c[0x0][0x1e0] ;  /* 0x00007800ced17a20 */ /* 0x000fe40000410000 */
[----:B------:R-:W-:Y:S01]  /*24e0*/  FMUL.FTZ R228, R207, c[0x0][0x1e0] ;  /* 0x00007800cfe47a20 */ /* 0x000fe20000410000 */
[----:B-1----:R-:W-:Y:S01]  /*24f0*/  @!P4 FSEL R184, R136, RZ, P1 ;  /* 0x000000ff88b8c208 */ /* 0x002fe20000800000 */
[----:B------:R-:W-:Y:S05]  /*2500*/  @!P4 BRA `(.L_x_4477) ;  /* 0x000000800000c947 */ /* 0x000fea0003800000 */
[----:B------:R-:W-:Y:S02]  /*2510*/  ISETP.NE.AND P2, PT, R244, RZ, PT ;  /* 0x000000fff400720c */ /* 0x000fe40003f45270 */
[----:B------:R-:W-:-:S02]  /*2520*/  ISETP.NE.U32.AND P1, PT, RZ, c[0x0][0x218], PT ;  /* 0x00008600ff007a0c */ /* 0x000fc40003f25070 */
[----:B------:R-:W-:Y:S02]  /*2530*/  FSEL R184, R209, RZ, !P2 ;  /* 0x000000ffd1b87208 */ /* 0x000fe40005000000 */
[----:B------:R-:W-:-:S03]  /*2540*/  ISETP.NE.AND.EX P1, PT, RZ, c[0x0][0x21c], PT, P1 ;  /* 0x00008700ff007a0c */ /* 0x000fc60003f25310 */
[----:B------:R-:W-:-:S04]  /*2550*/  FFMA.FTZ R184, R2, R228, R184 ;  /* 0x000000e402b87223 */ /* 0x000fc800000100b8 */
[----:B------:R-:W-:-:S04]  /*2560*/  FADD.FTZ R184, R190, -R184 ;  /* 0x800000b8beb87221 */ /* 0x000fc80000010000 */
[----:B------:R-:W-:-:S04]  /*2570*/  FMUL.FTZ R184, R220, R184 ;  /* 0x000000b8dcb87220 */ /* 0x000fc80000410000 */
[----:B------:R-:W-:Y:S02]  /*2580*/  @P1 FADD.FTZ R184, R136, R184 ;  /* 0x000000b888b81221 */ /* 0x000fe40000010000 */
.L_x_4477:
[----:B------:R-:W-:Y:S05]  /*2590*/  BSYNC B1 ;  /* 0x0000000000017941 */ /* 0x000fea0003800000 */
.L_x_4476:
[----:B-----5:R-:W-:Y:S01]  /*25a0*/  @P3 PRMT R185, RZ, 0x5410, R168 ;  /* 0x00005410ffb93816 */ /* 0x020fe200000000a8 */
[----:B------:R-:W-:Y:S01]  /*25b0*/  @P3 FMUL.FTZ R206, R184, c[0x0][0x1ec] ;  /* 0x00007b00b8ce3a20 */ /* 0x000fe20000410000 */
[----:B------:R-:W-:Y:S01]  /*25c0*/  @!P4 ISETP.NE.AND.EX P0, PT, RZ, c[0x0][0x21c], PT, P0 ;  /* 0x00008700ff00ca0c */ /* 0x000fe20003f05300 */
[----:B------:R-:W-:Y:S02]  /*25d0*/  BSSY B1, `(.L_x_4478) ;  /* 0x000000e000017945 */ /* 0x000fe40003800000 */
[----:B------:R-:W-:Y:S01]  /*25e0*/  @P3 FFMA.FTZ R48, R206, R185, R48 ;  /* 0x000000b9ce303223 */ /* 0x000fe20000010030 */
[----:B------:R-:W-:-:S05]  /*25f0*/  @P3 PRMT R185, RZ, 0x5410, R24 ;  /* 0x00005410ffb93816 */ /* 0x000fca0000000018 */
[----:B------:R-:W-:Y:S01]  /*2600*/  @P3 FMUL.FTZ R206, R206, R185 ;  /* 0x000000b9cece3220 */ /* 0x000fe20000410000 */
[----:B------:R-:W-:Y:S01]  /*2610*/  @!P4 FSEL R185, R137, RZ, P0 ;  /* 0x000000ff89b9c208 */ /* 0x000fe20000000000 */
[----:B------:R-:W-:Y:S05]  /*2620*/  @!P4 BRA `(.L_x_4479) ;  /* 0x000000800000c947 */ /* 0x000fea0003800000 */
[----:B------:R-:W-:Y:S02]  /*2630*/  ISETP.NE.AND P1, PT, R244, RZ, PT ;  /* 0x000000fff400720c */ /* 0x000fe40003f25270 */
[----:B------:R-:W-:Y:S02]  /*2640*/  ISETP.NE.U32.AND P0, PT, RZ, c[0x0][0x218], PT ;  /* 0x00008600ff007a0c */ /* 0x000fe40003f05070 */
[----:B------:R-:W-:Y:S02]  /*2650*/  FSEL R185, R209, RZ, !P1 ;  /* 0x000000ffd1b97208 */ /* 0x000fe40004800000 */
[----:B------:R-:W-:-:S03]  /*2660*/  ISETP.NE.AND.EX P0, PT, RZ, c[0x0][0x21c], PT, P0 ;  /* 0x00008700ff007a0c */ /* 0x000fc60003f05300 */
[----:B------:R-:W-:-:S04]  /*2670*/  FFMA.FTZ R185, R237, R228, R185 ;  /* 0x000000e4edb97223 */ /* 0x000fc800000100b9 */
[----:B------:R-:W-:-:S04]  /*2680*/  FADD.FTZ R185, R236, -R185 ;  /* 0x800000b9ecb97221 */ /* 0x000fc80000010000 */
[----:B------:R-:W-:-:S04]  /*2690*/  FMUL.FTZ R185, R220, R185 ;  /* 0x000000b9dcb97220 */ /* 0x000fc80000410000 */
[----:B------:R-:W-:Y:S02]  /*26a0*/  @P0 FADD.FTZ R185, R137, R185 ;  /* 0x000000b989b90221 */ /* 0x000fe40000010000 */
.L_x_4479:
[----:B------:R-:W-:Y:S05]  /*26b0*/  BSYNC B1 ;  /* 0x0000000000017941 */ /* 0x000fea0003800000 */
.L_x_4478:
[----:B---3--:R-:W-:Y:S01]  /*26c0*/  @P3 PRMT R187, RZ, 0x7610, R168 ;  /* 0x00007610ffbb3816 */ /* 0x008fe200000000a8 */
[----:B------:R-:W-:Y:S01]  /*26d0*/  @P3 FMUL.FTZ R186, R185, c[0x0][0x1ec] ;  /* 0x00007b00b9ba3a20 */ /* 0x000fe20000410000 */
[----:B------:R-:W-:Y:S01]  /*26e0*/  @!P4 ISETP.NE.U32.AND P1, PT, RZ, c[0x0][0x218], PT ;  /* 0x00008600ff00ca0c */ /* 0x000fe20003f25070 */
[----:B------:R-:W-:Y:S01]  /*26f0*/  BSSY B1, `(.L_x_4480) ;  /* 0x0000012000017945 */ /* 0x000fe20003800000 */
[----:B------:R-:W-:Y:S01]  /*2700*/  @!P4 ISETP.NE.U32.AND P0, PT, RZ, c[0x0][0x218], PT ;  /* 0x00008600ff00ca0c */ /* 0x000fe20003f05070 */
[C---:B------:R-:W-:Y:S01]  /*2710*/  @P3 FFMA.FTZ R49, R186.reuse, R187, R49 ;  /* 0x000000bbba313223 */ /* 0x040fe20000010031 */
[----:B------:R-:W-:Y:S02]  /*2720*/  @P3 PRMT R187, RZ, 0x7610, R24 ;  /* 0x00007610ffbb3816 */ /* 0x000fe40000000018 */
[----:B------:R-:W-:Y:S02]  /*2730*/  @!P4 ISETP.NE.AND.EX P1, PT, RZ, c[0x0][0x21c], PT, P1 ;  /* 0x00008700ff00ca0c */ /* 0x000fe40003f25310 */
[----:B------:R-:W-:Y:S01]  /*2740*/  @P3 F2FP.BF16.PACK_AB R206, RZ, R206 ;  /* 0x000000ceffce323e */ /* 0x000fe200000010ff */
[----:B0-----:R-:W-:Y:S01]  /*2750*/  @P3 FMUL.FTZ R241, R186, R187 ;  /* 0x000000bbbaf13220 */ /* 0x001fe20000410000 */
[----:B------:R-:W-:-:S04]  /*2760*/  @!P4 FSEL R186, R138, RZ, P1 ;  /* 0x000000ff8abac208 */ /* 0x000fc80000800000 */
[----:B------:R-:W-:Y:S01]  /*2770*/  @P3 F2FP.BF16.PACK_AB R241, RZ, R241 ;  /* 0x000000f1fff1323e */ /* 0x000fe200000010ff */
        /* <DEDUP_REMOVED lines=9> */
.L_x_4481:
[----:B------:R-:W-:Y:S05]  /*2810*/  BSYNC B1 ;  /* 0x0000000000017941 */ /* 0x000fea0003800000 */
.L_x_4480:
[----:B------:R-:W-:Y:S01]  /*2820*/  @P3 PRMT R187, RZ, 0x5410, R169 ;  /* 0x00005410ffbb3816 */ /* 0x000fe200000000a9 */
        /* <DEDUP_REMOVED lines=16> */
.L_x_4483:
[----:B------:R-:W-:Y:S05]  /*2930*/  BSYNC B1 ;  /* 0x0000000000017941 */ /* 0x000fea0003800000 */
.L_x_4482:
[----:B------:R-:W-:Y:S01]  /*2940*/  @P3 PRMT R242, RZ, 0x7610, R169 ;  /* 0x00007610fff23816 */ /* 0x000fe200000000a9 */
        /* <DEDUP_REMOVED lines=8> */
[----:B------:R-:W-:Y:S01]  /*29d0*/  @P3 FMUL.FTZ R207, R207, R242 ;  /* 0x000000f2cfcf3220 */ /* 0x000fe20000410000 */
        /* <DEDUP_REMOVED lines=11> */
.L_x_4485:
[----:B------:R-:W-:Y:S05]  /*2a90*/  BSYNC B1 ;  /* 0x0000000000017941 */ /* 0x000fea0003800000 */
.L_x_4484:
[----:B------:R-:W-:Y:S01]  /*2aa0*/  @P3 PRMT R243, RZ, 0x5410, R170 ;  /* 0x00005410fff33816 */ /* 0x000fe200000000aa */
[----:B------:R-:W-:Y:S01]  /*2ab0*/  @P3 FMUL.FTZ R242, R250, c[0x0][0x1ec] ;  /* 0x00007b00faf23a20 */ /* 0x000fe20000410000 */
[----:B------:R-:W-:Y:S01]  /*2ac0*/  @!P4 ISETP.NE.AND.EX P0, PT, RZ, c[0x0][0x21c], PT, P0 ;  /* 0x00008700ff00ca0c */ /* 0x000fe20003f05300 */
[----:B------:R-:W-:Y:S02]  /*2ad0*/  BSSY B1, `(.L_x_4486) ;  /* 0x000000e000017945 */ /* 0x000fe40003800000 */
[----:B------:R-:W-:Y:S01]  /*2ae0*/  @P3 FFMA.FTZ R52, R242, R243, R52 ;  /* 0x000000f3f2343223 */ /* 0x000fe20000010034 */
[----:B------:R-:W-:Y:S02]  /*2af0*/  @P3 PRMT R243, RZ, 0x5410, R26 ;  /* 0x00005410fff33816 */ /* 0x000fe4000000001a */
[----:B------:R-:W-:-:S03]  /*2b00*/  @!P4 FSEL R249, R141, RZ, P0 ;  /* 0x000000ff8df9c208 */ /* 0x000fc60000000000 */
[----:B------:R-:W-:Y:S01]  /*2b10*/  @P3 FMUL.FTZ R242, R242, R243 ;  /* 0x000000f3f2f23220 */ /* 0x000fe20000410000 */
        /* <DEDUP_REMOVED lines=9> */
.L_x_4487:
[----:B------:R-:W-:Y:S05]  /*2bb0*/  BSYNC B1 ;  /* 0x0000000000017941 */ /* 0x000fea0003800000 */
.L_x_4486:
[----:B------:R-:W-:Y:S01]  /*2bc0*/  @P3 PRMT R248, RZ, 0x7610, R170 ;  /* 0x00007610fff83816 */ /* 0x000fe200000000aa */
[----:B------:R-:W-:Y:S01]  /*2bd0*/  @P3 FMUL.FTZ R243, R249, c[0x0][0x1ec] ;  /* 0x00007b00f9f33a20 */ /* 0x000fe20000410000 */
[----:B------:R-:W-:Y:S01]  /*2be0*/  @P3 F2FP.BF16.PACK_AB R242, RZ, R242 ;  /* 0x000000f2fff2323e */ /* 0x000fe200000010ff */
[----:B------:R-:W-:Y:S01]  /*2bf0*/  BSSY B1, `(.L_x_4488) ;  /* 0x0000019000017945 */ /* 0x000fe20003800000 */
[----:B------:R-:W-:Y:S01]  /*2c00*/  @!P4 ISETP.NE.U32.AND P2, PT, RZ, c[0x0][0x218], PT ;  /* 0x00008600ff00ca0c */ /* 0x000fe20003f45070 */
[C---:B------:R-:W-:Y:S01]  /*2c10*/  @P3 FFMA.FTZ R53, R243.reuse, R248, R53 ;  /* 0x000000f8f3353223 */ /* 0x040fe20000010035 */
[----:B------:R-:W-:Y:S02]  /*2c20*/  @P3 PRMT R248, RZ, 0x7610, R26 ;  /* 0x00007610fff83816 */ /* 0x000fe4000000001a */
[----:B------:R-:W-:Y:S02]  /*2c30*/  @P3 PRMT R174, R242, 0x7610, R174 ;  /* 0x00007610f2ae3816 */ /* 0x000fe400000000ae */
[----:B------:R-:W-:Y:S01]  /*2c40*/  @P3 PRMT R172, R206, 0x7610, R172 ;  /* 0x00007610ceac3816 */ /* 0x000fe200000000ac */
[----:B------:R-:W-:Y:S01]  /*2c50*/  @P3 FMUL.FTZ R248, R243, R248 ;  /* 0x000000f8f3f83220 */ /* 0x000fe20000410000 */
[----:B------:R-:W-:-:S02]  /*2c60*/  @P3 PRMT R173, R240, 0x7610, R173 ;  /* 0x00007610f0ad3816 */ /* 0x000fc400000000ad */
[----:B------:R-:W-:Y:S02]  /*2c70*/  @!P4 ISETP.NE.AND.EX P2, PT, RZ, c[0x0][0x21c], PT, P2 ;  /* 0x00008700ff00ca0c */ /* 0x000fe40003f45320 */
[----:B------:R-:W-:Y:S02]  /*2c80*/  @P3 F2FP.BF16.PACK_AB R248, RZ, R248 ;  /* 0x000000f8fff8323e */ /* 0x000fe400000010ff */
[----:B------:R-:W-:Y:S02]  /*2c90*/  @P3 PRMT R172, R172, 0x5410, R241 ;  /* 0x00005410acac3816 */ /* 0x000fe400000000f1 */
[----:B------:R-:W-:Y:S02]  /*2ca0*/  @P3 PRMT R174, R174, 0x5410, R248 ;  /* 0x00005410aeae3816 */ /* 0x000fe400000000f8 */
[----:B------:R-:W-:Y:S02]  /*2cb0*/  @P3 PRMT R173, R173, 0x5410, R207 ;  /* 0x00005410adad3816 */ /* 0x000fe400000000cf */
[----:B------:R-:W-:-:S02]  /*2cc0*/  @!P4 ISETP.NE.U32.AND P1, PT, RZ, c[0x0][0x218], PT ;  /* 0x00008600ff00ca0c */ /* 0x000fc40003f25070 */
[----:B------:R-:W-:Y:S02]  /*2cd0*/  ISETP.NE.U32.AND P0, PT, RZ, c[0x0][0x258], PT ;  /* 0x00009600ff007a0c */ /* 0x000fe40003f05070 */
        /* <DEDUP_REMOVED lines=10> */
.L_x_4489:
[----:B------:R-:W-:Y:S05]  /*2d80*/  BSYNC B1 ;  /* 0x0000000000017941 */ /* 0x000fea0003800000 */
.L_x_4488:
[----:B------:R-:W-:Y:S01]  /*2d90*/  @P3 PRMT R206, RZ, 0x5410, R171 ;  /* 0x00005410ffce3816 */ /* 0x000fe200000000ab */
[----:B------:R-:W-:Y:S01]  /*2da0*/  @P3 FMUL.FTZ R241, R248, c[0x0][0x1ec] ;  /* 0x00007b00f8f13a20 */ /* 0x000fe20000410000 */
[----:B------:R-:W-:Y:S01]  /*2db0*/  @!P4 ISETP.NE.AND.EX P1, PT, RZ, c[0x0][0x21c], PT, P1 ;  /* 0x00008700ff00ca0c */ /* 0x000fe20003f25310 */
[----:B------:R-:W-:Y:S01]  /*2dc0*/  BSSY B1, `(.L_x_4490) ;  /* 0x000000f000017945 */ /* 0x000fe20003800000 */
[----:B------:R-:W-:Y:S01]  /*2dd0*/  ISETP.NE.AND.EX P0, PT, RZ, c[0x0][0x25c], PT, P0 ;  /* 0x00009700ff007a0c */ /* 0x000fe20003f05300 */
        /* <DEDUP_REMOVED lines=13> */
.L_x_4491:
[----:B------:R-:W-:Y:S05]  /*2eb0*/  BSYNC B1 ;  /* 0x0000000000017941 */ /* 0x000fea0003800000 */
.L_x_4490:
[----:B------:R-:W-:Y:S01]  /*2ec0*/  ISETP.NE.U32.AND P1, PT, RZ, c[0x0][0x258], PT ;  /* 0x00009600ff007a0c */ /* 0x000fe20003f25070 */
[----:B------:R-:W-:Y:S01]  /*2ed0*/  @P3 FMUL.FTZ R240, R243, c[0x0][0x1ec] ;  /* 0x00007b00f3f03a20 */ /* 0x000fe20000410000 */
[----:B------:R-:W-:Y:S02]  /*2ee0*/  @P0 MOV R206, 0x20 ;  /* 0x0000002000ce0802 */ /* 0x000fe40000000f00 */
[----:B------:R-:W-:Y:S02]  /*2ef0*/  ISETP.NE.AND.EX P1, PT, RZ, c[0x0][0x25c], PT, P1 ;  /* 0x00009700ff007a0c */ /* 0x000fe40003f25310 */
[----:B------:R-:W-:Y:S01]  /*2f00*/  @P3 PRMT R242, RZ, 0x7610, R27 ;  /* 0x00007610fff23816 */ /* 0x000fe2000000001b */
[----:B------:R-:W-:Y:S01]  /*2f10*/  @P0 IMAD.WIDE.U32 R206, R239, R206, c[0x0][0x258] ;  /* 0x00009600efce0625 */ /* 0x000fe200078e00ce */
[----:B------:R-:W-:Y:S02]  /*2f20*/  SEL R184, R184, R176, P1 ;  /* 0x000000b0b8b87207 */ /* 0x000fe40000800000 */
[----:B------:R-:W-:Y:S01]  /*2f30*/  SEL R185, R185, R177, P1 ;  /* 0x000000b1b9b97207 */ /* 0x000fe20000800000 */
[----:B------:R-:W-:Y:S01]  /*2f40*/  @P3 FMUL.FTZ R242, R240, R242 ;  /* 0x000000f2f0f23220 */ /* 0x000fe20000410000 */
[----:B------:R-:W-:-:S02]  /*2f50*/  SEL R186, R186, R178, P1 ;  /* 0x000000b2baba7207 */ /* 0x000fc40000800000 */
[----:B------:R-:W-:Y:S02]  /*2f60*/  SEL R187, R187, R179, P1 ;  /* 0x000000b3bbbb7207 */ /* 0x000fe40000800000 */
[----:B------:R-:W-:Y:S02]  /*2f70*/  @P3 F2FP.BF16.PACK_AB R241, RZ, R241 ;  /* 0x000000f1fff1323e */ /* 0x000fe400000010ff */
[----:B------:R-:W-:Y:S01]  /*2f80*/  @P3 F2FP.BF16.PACK_AB R242, RZ, R242 ;  /* 0x000000f2fff2323e */ /* 0x000fe200000010ff */
[----:B------:R0:W-:Y:S01]  /*2f90*/  @P0 STG.E.128 [R206.64], R184 ;  /* 0x000000b8ce000986 */ /* 0x0001e2000c101d04 */
[----:B------:R-:W-:Y:S02]  /*2fa0*/  @P3 PRMT R175, R241, 0x7610, R175 ;  /* 0x00007610f1af3816 */ /* 0x000fe400000000af */
[----:B------:R-:W-:Y:S02]  /*2fb0*/  IADD3 R241, R208, 0x20, RZ ;  /* 0x00000020d0f17810 */ /* 0x000fe40007ffe0ff */
[----:B------:R-:W-:-:S02]  /*2fc0*/  @P3 PRMT R175, R175, 0x5410, R242 ;  /* 0x00005410afaf3816 */ /* 0x000fc400000000f2 */
[----:B0-----:R-:W-:Y:S02]  /*2fd0*/  SEL R184, R250, R180, P1 ;  /* 0x000000b4fab87207 */ /* 0x001fe40000800000 */
[----:B------:R-:W-:Y:S02]  /*2fe0*/  SEL R185, R249, R181, P1 ;  /* 0x000000b5f9b97207 */ /* 0x000fe40000800000 */
[----:B------:R-:W-:Y:S02]  /*2ff0*/  SEL R186, R248, R182, P1 ;  /* 0x000000b6f8ba7207 */ /* 0x000fe40000800000 */
[----:B------:R-:W-:-:S05]  /*3000*/  SEL R187, R243, R183, P1 ;  /* 0x000000b7f3bb7207 */ /* 0x000fca0000800000 */
[----:B------:R0:W-:Y:S01]  /*3010*/  @P0 STG.E.128 [R206.64+0x10], R184 ;  /* 0x000010b8ce000986 */ /* 0x0001e2000c101d04 */
[----:B------:R-:W-:Y:S02]  /*3020*/  @!P4 ISETP.NE.U32.AND P5, PT, RZ, c[0x0][0x218], PT ;  /* 0x00008600ff00ca0c */ /* 0x000fe40003fa5070 */
[----:B0-----:R-:W-:Y:S02]  /*3030*/  @P3 MOV R184, 0x10 ;  /* 0x0000001000b83802 */ /* 0x001fe40000000f00 */
[----:B------:R-:W-:-:S03]  /*3040*/  @P3 PRMT R186, RZ, 0x7610, R171 ;  /* 0x00007610ffba3816 */ /* 0x000fc600000000ab */
[----:B------:R-:W-:-:S05]  /*3050*/  @P3 IMAD.WIDE.U32 R184, R208, R184, c[0x0][0x248] ;  /* 0x00009200d0b83625 */ /* 0x000fca00078e00b8 */
[----:B------:R0:W-:Y:S01]  /*3060*/  @P3 STG.E.128 [R184.64], R172 ;  /* 0x000000acb8003986 */ /* 0x0001e2000c101d04 */
[----:B------:R-:W-:Y:S01]  /*3070*/  @!P4 ISETP.NE.AND.EX P5, PT, RZ, c[0x0][0x21c], PT, P5 ;  /* 0x00008700ff00ca0c */ /* 0x000fe20003fa5350 */
[----:B------:R-:W-:Y:S01]  /*3080*/  BSSY B1, `(.L_x_4492) ;  /* 0x0000010000017945 */ /* 0x000fe20003800000 */
[----:B------:R-:W-:Y:S01]  /*3090*/  @P3 FFMA.FTZ R55, R240, R186, R55 ;  /* 0x000000baf0373223 */ /* 0x000fe20000010037 */
[----:B------:R-:W-:Y:S02]  /*30a0*/  @!P4 ISETP.NE.U32.AND P2, PT, RZ, c[0x0][0x218], PT ;  /* 0x00008600ff00ca0c */ /* 0x000fe40003f45070 */
[----:B0-----:R-:W-:-:S05]  /*30b0*/  @P3 MOV R184, 0x10 ;  /* 0x0000001000b83802 */ /* 0x001fca0000000f00 */
[----:B------:R-:W-:-:S05]  /*30c0*/  @P3 IMAD.WIDE.U32 R184, R241, R184, c[0x0][0x170] ;  /* 0x00005c00f1b83625 */ /* 0x000fca00078e00b8 */
[----:B------:R0:W5:Y:S02]  /*30d0*/  @P3 LDG.E.128 R168, [R184.64] ;  /* 0x00000004b8a83981 */ /* 0x000164000c1e1d00 */
[----:B0-----:R-:W-:Y:S01]  /*30e0*/  @!P4 FSEL R184, R144, RZ, P5 ;  /* 0x000000ff90b8c208 */ /* 0x001fe20002800000 */
        /* <DEDUP_REMOVED lines=9> */
.L_x_4493:
[----:B------:R-:W-:Y:S05]  /*3180*/  BSYNC B1 ;  /* 0x0000000000017941 */ /* 0x000fea0003800000 */
.L_x_4492:
        /* <DEDUP_REMOVED lines=17> */
.L_x_4495:
[----:B------:R-:W-:Y:S05]  /*32a0*/  BSYNC B1 ;  /* 0x0000000000017941 */ /* 0x000fea0003800000 */
.L_x_4494:
[----:B------:R-:W-:Y:S01]  /*32b0*/  @P3 PRMT R187, RZ, 0x7610, R168 ;  /* 0x00007610ffbb3816 */ /* 0x000fe200000000a8 */
[----:B------:R-:W-:Y:S01]  /*32c0*/  @P3 FMUL.FTZ R186, R185, c[0x0][0x1ec] ;  /* 0x00007b00b9ba3a20 */ /* 0x000fe20000410000 */
[----:B------:R-:W-:Y:S01]  /*32d0*/  @!P4 ISETP.NE.U32.AND P5, PT, RZ, c[0x0][0x218], PT ;  /* 0x00008600ff00ca0c */ /* 0x000fe20003fa5070 */
[----:B------:R-:W-:Y:S01]  /*32e0*/  BSSY B1, `(.L_x_4496) ;  /* 0x0000012000017945 */ /* 0x000fe20003800000 */
[----:B------:R-:W-:Y:S01]  /*32f0*/  @!P4 ISETP.NE.U32.AND P2, PT, RZ, c[0x0][0x218], PT ;  /* 0x00008600ff00ca0c */ /* 0x000fe20003f45070 */
[----:B------:R-:W-:Y:S01]  /*3300*/  @P3 FFMA.FTZ R57, R187, R186, R57 ;  /* 0x000000babb393223 */ /* 0x000fe20000010039 */
        /* <DEDUP_REMOVED lines=15> */
.L_x_4497:
[----:B------:R-:W-:Y:S05]  /*3400*/  BSYNC B1 ;  /* 0x0000000000017941 */ /* 0x000fea0003800000 */
.L_x_4496:
        /* <DEDUP_REMOVED lines=17> */
.L_x_4499:
[----:B------:R-:W-:Y:S05]  /*3520*/  BSYNC B1 ;  /* 0x0000000000017941 */ /* 0x000fea0003800000 */
.L_x_4498:
        /* <DEDUP_REMOVED lines=21> */
.L_x_4501:
[----:B------:R-:W-:Y:S05]  /*3680*/  BSYNC B1 ;  /* 0x0000000000017941 */ /* 0x000fea0003800000 */
.L_x_4500:
        /* <DEDUP_REMOVED lines=17> */
.L_x_4503:
[----:B------:R-:W-:Y:S05]  /*37a0*/  BSYNC B1 ;  /* 0x0000000000017941 */ /* 0x000fea0003800000 */
.L_x_4502:
[----:B------:R-:W-:Y:S01]  /*37b0*/  @P3 PRMT R248, RZ, 0x7610, R170 ;  /* 0x00007610fff83816 */ /* 0x000fe200000000aa */
[----:B------:R-:W-:Y:S01]  /*37c0*/  @P3 FMUL.FTZ R206, R249, c[0x0][0x1ec] ;  /* 0x00007b00f9ce3a20 */ /* 0x000fe20000410000 */
[----:B------:R-:W-:Y:S01]  /*37d0*/  @!P4 ISETP.NE.U32.AND P2, PT, RZ, c[0x0][0x218], PT ;  /* 0x00008600ff00ca0c */ /* 0x000fe20003f45070 */
[----:B------:R-:W-:Y:S01]  /*37e0*/  BSSY B1, `(.L_x_4504) ;  /* 0x0000013000017945 */ /* 0x000fe20003800000 */
[----:B------:R-:W-:Y:S01]  /*37f0*/  @P3 PRMT R172, R243, 0x7610, R172 ;  /* 0x00007610f3ac3816 */ /* 0x000fe200000000ac */
[----:B------:R-:W-:Y:S01]  /*3800*/  @P3 FFMA.FTZ R61, R248, R206, R61 ;  /* 0x000000cef83d3223 */ /* 0x000fe2000001003d */
[----:B------:R-:W-:Y:S02]  /*3810*/  @P3 PRMT R248, RZ, 0x7610, R30 ;  /* 0x00007610fff83816 */ /* 0x000fe4000000001e */
[----:B------:R-:W-:Y:S02]  /*3820*/  @!P4 ISETP.NE.AND.EX P2, PT, RZ, c[0x0][0x21c], PT, P2 ;  /* 0x00008700ff00ca0c */ /* 0x000fe40003f45320 */
[----:B------:R-:W-:Y:S01]  /*3830*/  @P3 F2FP.BF16.PACK_AB R242, RZ, R242 ;  /* 0x000000f2fff2323e */ /* 0x000fe200000010ff */
[----:B------:R-:W-:Y:S01]  /*3840*/  @P3 FMUL.FTZ R206, R206, R248 ;  /* 0x000000f8cece3220 */ /* 0x000fe20000410000 */
[----:B------:R-:W-:-:S02]  /*3850*/  @P3 PRMT R172, R172, 0x5410, R240 ;  /* 0x00005410acac3816 */ /* 0x000fc400000000f0 */
[----:B------:R-:W-:Y:S02]  /*3860*/  @!P4 FSEL R248, R150, RZ, P2 ;  /* 0x000000ff96f8c208 */ /* 0x000fe40001000000 */
        /* <DEDUP_REMOVED lines=10> */
.L_x_4505:
[----:B------:R-:W-:Y:S05]  /*3910*/  BSYNC B1 ;  /* 0x0000000000017941 */ /* 0x000fea0003800000 */
.L_x_4504:
        /* <DEDUP_REMOVED lines=8> */
[----:B------:R-:W-:Y:S01]  /*39a0*/  @P3 PRMT R173, R173, 0x5410, R239 ;  /* 0x00005410adad3816 */ /* 0x000fe200000000ef */
        /* <DEDUP_REMOVED lines=13> */
.L_x_4507:
[----:B------:R-:W-:Y:S05]  /*3a80*/  BSYNC B1 ;  /* 0x0000000000017941 */ /* 0x000fea0003800000 */
.L_x_4506:
[----:B------:R-:W-:Y:S01]  /*3a90*/  @P3 PRMT R207, RZ, 0x7610, R31 ;  /* 0x00007610ffcf3816 */ /* 0x000fe2000000001f */
[----:B------:R-:W-:Y:S01]  /*3aa0*/  @P3 FMUL.FTZ R239, R243, c[0x0][0x1ec] ;  /* 0x00007b00f3ef3a20 */ /* 0x000fe20000410000 */
[----:B------:R-:W-:Y:S02]  /*3ab0*/  @P3 PRMT R174, R174, 0x5410, R206 ;  /* 0x00005410aeae3816 */ /* 0x000fe400000000ce */
[----:B------:R-:W-:Y:S01]  /*3ac0*/  @P0 MOV R206, 0x20 ;  /* 0x0000002000ce0802 */ /* 0x000fe20000000f00 */
[----:B------:R-:W-:Y:S01]  /*3ad0*/  @P3 FMUL.FTZ R242, R239, R207 ;  /* 0x000000cfeff23220 */ /* 0x000fe20000410000 */
[----:B------:R-:W-:Y:S02]  /*3ae0*/  SEL R184, R184, R176, P1 ;  /* 0x000000b0b8b87207 */ /* 0x000fe40000800000 */
[----:B------:R-:W-:Y:S01]  /*3af0*/  SEL R185, R185, R177, P1 ;  /* 0x000000b1b9b97207 */ /* 0x000fe20000800000 */
[----:B------:R-:W-:Y:S01]  /*3b00*/  @P0 IMAD.WIDE.U32 R206, R238, R206, c[0x0][0x258] ;  /* 0x00009600eece0625 */ /* 0x000fe200078e00ce */
[----:B------:R-:W-:-:S02]  /*3b10*/  SEL R186, R186, R178, P1 ;  /* 0x000000b2baba7207 */ /* 0x000fc40000800000 */
[----:B------:R-:W-:Y:S02]  /*3b20*/  SEL R187, R187, R179, P1 ;  /* 0x000000b3bbbb7207 */ /* 0x000fe40000800000 */
[----:B------:R-:W-:Y:S02]  /*3b30*/  @P3 F2FP.BF16.PACK_AB R242, RZ, R242 ;  /* 0x000000f2fff2323e */ /* 0x000fe400000010ff */
[----:B------:R-:W-:Y:S01]  /*3b40*/  @P3 PRMT R175, R240, 0x7610, R175 ;  /* 0x00007610f0af3816 */ /* 0x000fe200000000af */
[----:B------:R0:W-:Y:S01]  /*3b50*/  @P0 STG.E.128 [R206.64], R184 ;  /* 0x000000b8ce000986 */ /* 0x0001e2000c101d04 */
[----:B------:R-:W-:Y:S02]  /*3b60*/  IADD3 R240, R208, 0x40, RZ ;  /* 0x00000040d0f07810 */ /* 0x000fe40007ffe0ff */
[----:B------:R-:W-:Y:S02]  /*3b70*/  @P3 PRMT R175, R175, 0x5410, R242 ;  /* 0x00005410afaf3816 */ /* 0x000fe400000000f2 */
[----:B0-----:R-:W-:-:S02]  /*3b80*/  SEL R184, R250, R180, P1 ;  /* 0x000000b4fab87207 */ /* 0x001fc40000800000 */
        /* <DEDUP_REMOVED lines=26> */
.L_x_4509:
[----:B------:R-:W-:Y:S05]  /*3d30*/  BSYNC B1 ;  /* 0x0000000000017941 */ /* 0x000fea0003800000 */
.L_x_4508:
        /* <DEDUP_REMOVED lines=17> */
.L_x_4511:
[----:B------:R-:W-:Y:S05]  /*3e50*/  BSYNC B1 ;  /* 0x0000000000017941 */ /* 0x000fea0003800000 */
.L_x_4510:
        /* <DEDUP_REMOVED lines=21> */
.L_x_4513:
[----:B------:R-:W-:Y:S05]  /*3fb0*/  BSYNC B1 ;  /* 0x0000000000017941 */ /* 0x000fea0003800000 */
.L_x_4512:
[----:B------:R-:W-:Y:S01]  /*3fc0*/  @P3 PRMT R187, RZ, 0x5410, R169 ;  /* 0x00005410ffbb3816 */ /* 0x000fe200000000a9 */
[----:B------:R-:W-:Y:S01]  /*3fd0*/  @P3 FMUL.FTZ R241, R186, c[0x0][0x1ec] ;  /* 0x00007b00baf13a20 */ /* 0x000fe20000410000 */
[----:B------:R-:W-:Y:S01]  /*3fe0*/  @!P4 ISETP.NE.AND.EX P2, PT, RZ, c[0x0][0x21c], PT, P2 ;  /* 0x00008700ff00ca0c */ /* 0x000fe20003f45320 */
[----:B------:R-:W-:Y:S01]  /*3ff0*/  BSSY B1, `(.L_x_4514) ;  /* 0x000000f000017945 */ /* 0x000fe20003800000 */
[----:B------:R-:W-:Y:S01]  /*4000*/  @!P4 ISETP.NE.U32.AND P5, PT, RZ, c[0x0][0x218], PT ;  /* 0x00008600ff00ca0c */ /* 0x000fe20003fa5070 */
        /* <DEDUP_REMOVED lines=13> */
.L_x_4515:
[----:B------:R-:W-:Y:S05]  /*40e0*/  BSYNC B1 ;  /* 0x0000000000017941 */ /* 0x000fea0003800000 */
.L_x_4514:
[----:B------:R-:W-:Y:S01]  /*40f0*/  @P3 PRMT R206, RZ, 0x7610, R169 ;  /* 0x00007610ffce3816 */ /* 0x000fe200000000a9 */
[----:B------:R-:W-:Y:S01]  /*4100*/  @P3 FMUL.FTZ R243, R187, c[0x0][0x1ec] ;  /* 0x00007b00bbf33a20 */ /* 0x000fe20000410000 */
[----:B------:R-:W-:Y:S01]  /*4110*/  @!P4 ISETP.NE.AND.EX P5, PT, RZ, c[0x0][0x21c], PT, P5 ;  /* 0x00008700ff00ca0c */ /* 0x000fe20003fa5350 */
[----:B------:R-:W-:Y:S01]  /*4120*/  BSSY B1, `(.L_x_4516) ;  /* 0x000000f000017945 */ /* 0x000fe20003800000 */
[----:B------:R-:W-:Y:S01]  /*4130*/  @!P4 ISETP.NE.U32.AND P2, PT, RZ, c[0x0][0x218], PT ;  /* 0x00008600ff00ca0c */ /* 0x000fe20003f45070 */
        /* <DEDUP_REMOVED lines=13> */
.L_x_4517:
[----:B------:R-:W-:Y:S05]  /*4210*/  BSYNC B1 ;  /* 0x0000000000017941 */ /* 0x000fea0003800000 */
.L_x_4516:
        /* <DEDUP_REMOVED lines=17> */
.L_x_4519:
[----:B------:R-:W-:Y:S05]  /*4330*/  BSYNC B1 ;  /* 0x0000000000017941 */ /* 0x000fea0003800000 */
.L_x_4518:
[----:B------:R-:W-:Y:S01]  /*4340*/  @P3 PRMT R239, RZ, 0x7610, R170 ;  /* 0x00007610ffef3816 */ /* 0x000fe200000000aa */
[----:B------:R-:W-:Y:S01]  /*4350*/  @P3 FMUL.FTZ R206, R249, c[0x0][0x1ec] ;  /* 0x00007b00f9ce3a20 */ /* 0x000fe20000410000 */
[----:B------:R-:W-:Y:S01]  /*4360*/  @!P4 ISETP.NE.U32.AND P2, PT, RZ, c[0x0][0x218], PT ;  /* 0x00008600ff00ca0c */ /* 0x000fe20003f45070 */
[----:B------:R-:W-:Y:S01]  /*4370*/  BSSY B1, `(.L_x_4520) ;  /* 0x0000013000017945 */ /* 0x000fe20003800000 */
[----:B------:R-:W-:Y:S01]  /*4380*/  @P3 F2FP.BF16.PACK_AB R241, RZ, R241 ;  /* 0x000000f1fff1323e */ /* 0x000fe200000010ff */
[----:B------:R-:W-:Y:S01]  /*4390*/  @P3 FFMA.FTZ R69, R239, R206, R69 ;  /* 0x000000ceef453223 */ /* 0x000fe20000010045 */
[----:B------:R-:W-:Y:S02]  /*43a0*/  @P3 PRMT R239, RZ, 0x7610, R34 ;  /* 0x00007610ffef3816 */ /* 0x000fe40000000022 */
[----:B------:R-:W-:Y:S02]  /*43b0*/  @!P4 ISETP.NE.AND.EX P2, PT, RZ, c[0x0][0x21c], PT, P2 ;  /* 0x00008700ff00ca0c */ /* 0x000fe40003f45320 */
[----:B------:R-:W-:Y:S01]  /*43c0*/  @P3 F2FP.BF16.PACK_AB R243, RZ, R243 ;  /* 0x000000f3fff3323e */ /* 0x000fe200000010ff */
[----:B------:R-:W-:Y:S01]  /*43d0*/  @P3 FMUL.FTZ R206, R206, R239 ;  /* 0x000000efcece3220 */ /* 0x000fe20000410000 */
[----:B------:R-:W-:-:S02]  /*43e0*/  @P3 F2FP.BF16.PACK_AB R251, RZ, R251 ;  /* 0x000000fbfffb323e */ /* 0x000fc400000010ff */
        /* <DEDUP_REMOVED lines=11> */
.L_x_4521:
[----:B------:R-:W-:Y:S05]  /*44a0*/  BSYNC B1 ;  /* 0x0000000000017941 */ /* 0x000fea0003800000 */
.L_x_4520:
[----:B------:R-:W-:Y:S01]  /*44b0*/  @P3 PRMT R239, RZ, 0x5410, R35 ;  /* 0x00005410ffef3816 */ /* 0x000fe20000000023 */
[----:B------:R-:W-:Y:S01]  /*44c0*/  @P3 FMUL.FTZ R242, R248, c[0x0][0x1ec] ;  /* 0x00007b00f8f23a20 */ /* 0x000fe20000410000 */
[----:B------:R-:W-:Y:S01]  /*44d0*/  @!P4 ISETP.NE.U32.AND P2, PT, RZ, c[0x0][0x218], PT ;  /* 0x00008600ff00ca0c */ /* 0x000fe20003f45070 */
[----:B------:R-:W-:Y:S01]  /*44e0*/  BSSY B1, `(.L_x_4522) ;  /* 0x0000013000017945 */ /* 0x000fe20003800000 */
[----:B------:R-:W-:Y:S01]  /*44f0*/  @P3 PRMT R173, R241, 0x7610, R173 ;  /* 0x00007610f1ad3816 */ /* 0x000fe200000000ad */
[----:B------:R-:W-:Y:S01]  /*4500*/  @P3 FMUL.FTZ R239, R242, R239 ;  /* 0x000000eff2ef3220 */ /* 0x000fe20000410000 */
[----:B------:R-:W-:Y:S02]  /*4510*/  @P3 PRMT R172, R207, 0x7610, R172 ;  /* 0x00007610cfac3816 */ /* 0x000fe400000000ac */
[----:B------:R-:W-:Y:S02]  /*4520*/  @!P4 ISETP.NE.AND.EX P2, PT, RZ, c[0x0][0x21c], PT, P2 ;  /* 0x00008700ff00ca0c */ /* 0x000fe40003f45320 */
[----:B------:R-:W-:-:S02]  /*4530*/  @P3 PRMT R173, R173, 0x5410, R243 ;  /* 0x00005410adad3816 */ /* 0x000fc400000000f3 */
[----:B------:R-:W-:Y:S02]  /*4540*/  @P3 F2FP.BF16.PACK_AB R239, RZ, R239 ;  /* 0x000000efffef323e */ /* 0x000fe400000010ff */
[----:B------:R-:W-:Y:S02]  /*4550*/  @P3 PRMT R172, R172, 0x5410, R238 ;  /* 0x00005410acac3816 */ /* 0x000fe400000000ee */
[----:B------:R-:W-:Y:S02]  /*4560*/  @P3 PRMT R174, R251, 0x7610, R174 ;  /* 0x00007610fbae3816 */ /* 0x000fe400000000ae */
[----:B------:R-:W-:Y:S01]  /*4570*/  @!P4 FSEL R243, R159, RZ, P2 ;  /* 0x000000ff9ff3c208 */ /* 0x000fe20001000000 */
[----:B------:R-:W-:Y:S05]  /*4580*/  @!P4 BRA `(.L_x_4523) ;  /* 0x000000800000c947 */ /* 0x000fea0003800000 */
[----:B------:R-:W-:Y:S02]  /*4590*/  ISETP.NE.AND P5, PT, R244, RZ, PT ;  /* 0x000000fff400720c */ /* 0x000fe40003fa5270 */
[----:B------:R-:W-:Y:S02]  /*45a0*/  ISETP.NE.U32.AND P2, PT, RZ, c[0x0][0x218], PT ;  /* 0x00008600ff007a0c */ /* 0x000fe40003f45070 */
[----:B------:R-:W-:-:S02]  /*45b0*/  FSEL R207, R209, RZ, !P5 ;  /* 0x000000ffd1cf7208 */ /* 0x000fc40006800000 */
[----:B------:R-:W-:-:S03]  /*45c0*/  ISETP.NE.AND.EX P2, PT, RZ, c[0x0][0x21c], PT, P2 ;  /* 0x00008700ff007a0c */ /* 0x000fc60003f45320 */
[----:B------:R-:W-:-:S04]  /*45d0*/  FFMA.FTZ R207, R17, R228, R207 ;  /* 0x000000e411cf7223 */ /* 0x000fc800000100cf */
[----:B------:R-:W-:-:S04]  /*45e0*/  FADD.FTZ R207, R210, -R207 ;  /* 0x800000cfd2cf7221 */ /* 0x000fc80000010000 */
[----:B------:R-:W-:-:S04]  /*45f0*/  FMUL.FTZ R243, R220, R207 ;  /* 0x000000cfdcf37220 */ /* 0x000fc80000410000 */
[----:B------:R-:W-:Y:S02]  /*4600*/  @P2 FADD.FTZ R243, R159, R243 ;  /* 0x000000f39ff32221 */ /* 0x000fe40000010000 */
.L_x_4523:
[----:B------:R-:W-:Y:S05]  /*4610*/  BSYNC B1 ;  /* 0x0000000000017941 */ /* 0x000fea0003800000 */
.L_x_4522:
        /* <DEDUP_REMOVED lines=19> */
[----:B------:R0:W-:Y:S02]  /*4750*/  @P0 STG.E.128 [R206.64+0x10], R184 ;  /* 0x000010b8ce000986 */ /* 0x0001e4000c101d04 */
[----:B0-----:R-:W-:Y:S02]  /*4760*/  @P3 MOV R184, 0x10 ;  /* 0x0000001000b83802 */ /* 0x001fe40000000f00 */
[----:B------:R-:W-:-:S03]  /*4770*/  @P3 PRMT R186, RZ, 0x7610, R171 ;  /* 0x00007610ffba3816 */ /* 0x000fc600000000ab */
[----:B------:R-:W-:-:S05]  /*4780*/  @P3 IMAD.WIDE.U32 R184, R184, R240, c[0x0][0x248] ;  /* 0x00009200b8b83625 */ /* 0x000fca00078e00f0 */
[----:B------:R0:W-:Y:S02]  /*4790*/  @P3 STG.E.128 [R184.64], R172 ;  /* 0x000000acb8003986 */ /* 0x0001e4000c101d04 */
[----:B0-----:R-:W-:-:S05]  /*47a0*/  @P3 PRMT R184, RZ, 0x5410, R171 ;  /* 0x00005410ffb83816 */ /* 0x001fca00000000ab */
[----:B------:R-:W-:Y:S01]  /*47b0*/  @P3 FFMA.FTZ R70, R184, R242, R70 ;  /* 0x000000f2b8463223 */ /* 0x000fe20000010046 */
[----:B------:R-:W-:-:S05]  /*47c0*/  @P3 MOV R184, 0x10 ;  /* 0x0000001000b83802 */ /* 0x000fca0000000f00 */
[----:B------:R-:W-:-:S05]  /*47d0*/  @P3 IMAD.WIDE.U32 R184, R208, R184, c[0x0][0x170] ;  /* 0x00005c00d0b83625 */ /* 0x000fca00078e00b8 */
[----:B------:R0:W5:Y:S01]  /*47e0*/  @P3 LDG.E.128 R168, [R184.64] ;  /* 0x00000004b8a83981 */ /* 0x000162000c1e1d00 */
[----:B------:R-:W-:Y:S01]  /*47f0*/  @!P4 ISETP.NE.U32.AND P5, PT, RZ, c[0x0][0x218], PT ;  /* 0x00008600ff00ca0c */ /* 0x000fe20003fa5070 */
[----:B------:R-:W-:Y:S01]  /*4800*/  BSSY B1, `(.L_x_4524) ;  /* 0x000000e000017945 */ /* 0x000fe20003800000 */
[----:B------:R-:W-:Y:S01]  /*4810*/  @P3 FFMA.FTZ R71, R186, R238, R71 ;  /* 0x000000eeba473223 */ /* 0x000fe20000010047 */
[----:B------:R-:W-:Y:S02]  /*4820*/  @!P4 ISETP.NE.U32.AND P2, PT, RZ, c[0x0][0x218], PT ;  /* 0x00008600ff00ca0c */ /* 0x000fe40003f45070 */
[----:B------:R-:W-:-:S04]  /*4830*/  @!P4 ISETP.NE.AND.EX P5, PT, RZ, c[0x0][0x21c], PT, P5 ;  /* 0x00008700ff00ca0c */ /* 0x000fc80003fa5350 */
[----:B------:R-:W-:Y:S01]  /*4840*/  @!P4 FSEL R241, R160, RZ, P5 ;  /* 0x000000ffa0f1c208 */ /* 0x000fe20002800000 */
[----:B------:R-:W-:Y:S05]  /*4850*/  @!P4 BRA `(.L_x_4525) ;  /* 0x000000800000c947 */ /* 0x000fea0003800000 */
[----:B0-----:R-:W-:Y:S02]  /*4860*/  ISETP.NE.AND P6, PT, R244, RZ, PT ;  /* 0x000000fff400720c */ /* 0x001fe40003fc5270 */
[----:B------:R-:W-:Y:S02]  /*4870*/  ISETP.NE.U32.AND P5, PT, RZ, c[0x0][0x218], PT ;  /* 0x00008600ff007a0c */ /* 0x000fe40003fa5070 */
[----:B------:R-:W-:Y:S02]  /*4880*/  FSEL R184, R209, RZ, !P6 ;  /* 0x000000ffd1b87208 */ /* 0x000fe40007000000 */
[----:B------:R-:W-:-:S03]  /*4890*/  ISETP.NE.AND.EX P5, PT, RZ, c[0x0][0x21c], PT, P5 ;  /* 0x00008700ff007a0c */ /* 0x000fc60003fa5350 */
[----:B------:R-:W-:-:S04]  /*48a0*/  FFMA.FTZ R184, R18, R228, R184 ;  /* 0x000000e412b87223 */ /* 0x000fc800000100b8 */
[----:B------:R-:W-:-:S04]  /*48b0*/  FADD.FTZ R184, R211, -R184 ;  /* 0x800000b8d3b87221 */ /* 0x000fc80000010000 */
[----:B------:R-:W-:-:S04]  /*48c0*/  FMUL.FTZ R241, R220, R184 ;  /* 0x000000b8dcf17220 */ /* 0x000fc80000410000 */
[----:B------:R-:W-:Y:S02]  /*48d0*/  @P5 FADD.FTZ R241, R160, R241 ;  /* 0x000000f1a0f15221 */ /* 0x000fe40000010000 */
.L_x_4525:
[----:B0-----:R-:W-:Y:S05]  /*48e0*/  BSYNC B1 ;  /* 0x0000000000017941 */ /* 0x001fea0003800000 */
.L_x_4524:
[----:B-----5:R-:W-:Y:S01]  /*48f0*/  @P3 PRMT R184, RZ, 0x5410, R168 ;  /* 0x00005410ffb83816 */ /* 0x020fe200000000a8 */
        /* <DEDUP_REMOVED lines=17> */
.L_x_4527:
[----:B------:R-:W-:Y:S05]  /*4a10*/  BSYNC B1 ;  /* 0x0000000000017941 */ /* 0x000fea0003800000 */
.L_x_4526:
        /* <DEDUP_REMOVED lines=18> */
.L_x_4529:
[----:B------:R-:W-:Y:S05]  /*4b40*/  BSYNC B1 ;  /* 0x0000000000017941 */ /* 0x000fea0003800000 */
.L_x_4528:
        /* <DEDUP_REMOVED lines=18> */
.L_x_4531:
[----:B------:R-:W-:Y:S05]  /*4c70*/  BSYNC B1 ;  /* 0x0000000000017941 */ /* 0x000fea0003800000 */
.L_x_4530:
        /* <DEDUP_REMOVED lines=18> */
.L_x_4533:
[----:B------:R-:W-:Y:S05]  /*4da0*/  BSYNC B1 ;  /* 0x0000000000017941 */ /* 0x000fea0003800000 */
.L_x_4532:
        /* <DEDUP_REMOVED lines=17> */
.L_x_4535:
[----:B------:R-:W-:Y:S05]  /*4ec0*/  BSYNC B1 ;  /* 0x0000000000017941 */ /* 0x000fea0003800000 */
.L_x_4534:
[----:B------:R-:W-:Y:S01]  /*4ed0*/  @P3 PRMT R243, RZ, 0x7610, R170 ;  /* 0x00007610fff33816 */ /* 0x000fe200000000aa */
[----:B------:R-:W-:Y:S01]  /*4ee0*/  @P3 FMUL.FTZ R242, R186, c[0x0][0x1ec] ;  /* 0x00007b00baf23a20 */ /* 0x000fe20000410000 */
[----:B------:R-:W-:Y:S01]  /*4ef0*/  @!P4 ISETP.NE.U32.AND P2, PT, RZ, c[0x0][0x218], PT ;  /* 0x00008600ff00ca0c */ /* 0x000fe20003f45070 */
[----:B------:R-:W-:Y:S01]  /*4f00*/  BSSY B1, `(.L_x_4536) ;  /* 0x0000018000017945 */ /* 0x000fe20003800000 */
[----:B------:R-:W-:Y:S01]  /*4f10*/  SEL R178, R239, R178, P1 ;  /* 0x000000b2efb27207 */ /* 0x000fe20000800000 */
[----:B------:R-:W-:Y:S01]  /*4f20*/  @P3 FFMA.FTZ R77, R243, R242, R77 ;  /* 0x000000f2f34d3223 */ /* 0x000fe2000001004d */
[----:B------:R-:W-:Y:S02]  /*4f30*/  @P3 PRMT R243, RZ, 0x7610, R38 ;  /* 0x00007610fff33816 */ /* 0x000fe40000000026 */
[----:B------:R-:W-:Y:S02]  /*4f40*/  @!P4 ISETP.NE.AND.EX P2, PT, RZ, c[0x0][0x21c], PT, P2 ;  /* 0x00008700ff00ca0c */ /* 0x000fe40003f45320 */
[----:B------:R-:W-:Y:S01]  /*4f50*/  @P3 F2FP.BF16.PACK_AB R238, RZ, R238 ;  /* 0x000000eeffee323e */ /* 0x000fe200000010ff */
[----:B------:R-:W-:Y:S01]  /*4f60*/  @P3 FMUL.FTZ R243, R242, R243 ;  /* 0x000000f3f2f33220 */ /* 0x000fe20000410000 */
[----:B------:R-:W-:-:S02]  /*4f70*/  @P3 F2FP.BF16.PACK_AB R187, RZ, R187 ;  /* 0x000000bbffbb323e */ /* 0x000fc400000010ff */
[----:B------:R-:W-:Y:S02]  /*4f80*/  @P3 F2FP.BF16.PACK_AB R206, RZ, R206 ;  /* 0x000000ceffce323e */ /* 0x000fe400000010ff */
[----:B------:R-:W-:Y:S02]  /*4f90*/  @P3 F2FP.BF16.PACK_AB R207, RZ, R207 ;  /* 0x000000cfffcf323e */ /* 0x000fe400000010ff */
[----:B------:R-:W-:Y:S02]  /*4fa0*/  @P3 F2FP.BF16.PACK_AB R227, RZ, R227 ;  /* 0x000000e3ffe3323e */ /* 0x000fe400000010ff */
[----:B------:R-:W-:Y:S02]  /*4fb0*/  @P3 F2FP.BF16.PACK_AB R243, RZ, R243 ;  /* 0x000000f3fff3323e */ /* 0x000fe400000010ff */
[----:B------:R-:W-:Y:S02]  /*4fc0*/  SEL R176, R241, R176, P1 ;  /* 0x000000b0f1b07207 */ /* 0x000fe40000800000 */
[----:B------:R-:W-:-:S02]  /*4fd0*/  SEL R177, R240, R177, P1 ;  /* 0x000000b1f0b17207 */ /* 0x000fc40000800000 */
        /* <DEDUP_REMOVED lines=10> */
.L_x_4537:
[----:B------:R-:W-:Y:S05]  /*5080*/  BSYNC B1 ;  /* 0x0000000000017941 */ /* 0x000fea0003800000 */
.L_x_4536:
[----:B------:R-:W-:Y:S01]  /*5090*/  @P3 PRMT R241, RZ, 0x5410, R171 ;  /* 0x00005410fff13816 */ /* 0x000fe200000000ab */
[----:B------:R-:W-:Y:S01]  /*50a0*/  @P3 FMUL.FTZ R240, R239, c[0x0][0x1ec] ;  /* 0x00007b00eff03a20 */ /* 0x000fe20000410000 */
[----:B------:R-:W-:Y:S01]  /*50b0*/  @!P4 ISETP.NE.U32.AND P2, PT, RZ, c[0x0][0x218], PT ;  /* 0x00008600ff00ca0c */ /* 0x000fe20003f45070 */
[----:B------:R-:W-:Y:S01]  /*50c0*/  BSSY B1, `(.L_x_4538) ;  /* 0x000001b000017945 */ /* 0x000fe20003800000 */
[----:B------:R-:W-:Y:S01]  /*50d0*/  @P3 PRMT R172, R238, 0x7610, R172 ;  /* 0x00007610eeac3816 */ /* 0x000fe200000000ac */
[----:B------:R-:W-:Y:S01]  /*50e0*/  @P3 FFMA.FTZ R78, R241, R240, R78 ;  /* 0x000000f0f14e3223 */ /* 0x000fe2000001004e */
[----:B------:R-:W-:Y:S02]  /*50f0*/  @P3 PRMT R241, RZ, 0x5410, R39 ;  /* 0x00005410fff13816 */ /* 0x000fe40000000027 */
[----:B------:R-:W-:Y:S02]  /*5100*/  @P3 PRMT R173, R206, 0x7610, R173 ;  /* 0x00007610cead3816 */ /* 0x000fe400000000ad */
[----:B------:R-:W-:Y:S01]  /*5110*/  @!P4 ISETP.NE.AND.EX P2, PT, RZ, c[0x0][0x21c], PT, P2 ;  /* 0x00008700ff00ca0c */ /* 0x000fe20003f45320 */
[----:B------:R-:W-:Y:S01]  /*5120*/  @P3 FMUL.FTZ R241, R240, R241 ;  /* 0x000000f1f0f13220 */ /* 0x000fe20000410000 */
[----:B------:R-:W-:-:S02]  /*5130*/  @P3 PRMT R174, R227, 0x7610, R174 ;  /* 0x00007610e3ae3816 */ /* 0x000fc400000000ae */
[----:B------:R-:W-:Y:S02]  /*5140*/  SEL R179, R184, R179, P1 ;  /* 0x000000b3b8b37207 */ /* 0x000fe40000800000 */
[----:B------:R-:W-:Y:S02]  /*5150*/  @P3 F2FP.BF16.PACK_AB R241, RZ, R241 ;  /* 0x000000f1fff1323e */ /* 0x000fe400000010ff */
[----:B------:R-:W-:Y:S02]  /*5160*/  SEL R180, R185, R180, P1 ;  /* 0x000000b4b9b47207 */ /* 0x000fe40000800000 */
[----:B------:R-:W-:Y:S02]  /*5170*/  SEL R181, R186, R181, P1 ;  /* 0x000000b5bab57207 */ /* 0x000fe40000800000 */
[----:B------:R-:W-:Y:S02]  /*5180*/  SEL R182, R239, R182, P1 ;  /* 0x000000b6efb67207 */ /* 0x000fe40000800000 */
[----:B------:R-:W-:-:S02]  /*5190*/  @P3 PRMT R172, R172, 0x5410, R187 ;  /* 0x00005410acac3816 */ /* 0x000fc400000000bb */
[----:B------:R-:W-:Y:S02]  /*51a0*/  @P3 PRMT R173, R173, 0x5410, R207 ;  /* 0x00005410adad3816 */ /* 0x000fe400000000cf */
[----:B------:R-:W-:Y:S02]  /*51b0*/  @P3 PRMT R174, R174, 0x5410, R243 ;  /* 0x00005410aeae3816 */ /* 0x000fe400000000f3 */
        /* <DEDUP_REMOVED lines=11> */
.L_x_4539:
[----:B------:R-:W-:Y:S05]  /*5270*/  BSYNC B1 ;  /* 0x0000000000017941 */ /* 0x000fea0003800000 */
.L_x_4538:
[C---:B------:R-:W-:Y:S01]  /*5280*/  SEL R183, R184.reuse, R183, P1 ;  /* 0x000000b7b8b77207 */ /* 0x040fe20000800000 */
[----:B------:R-:W-:Y:S01]  /*5290*/  @P3 FMUL.FTZ R184, R184, c[0x0][0x1ec] ;  /* 0x00007b00b8b83a20 */ /* 0x000fe20000410000 */
[----:B------:R-:W-:-:S05]  /*52a0*/  @P3 PRMT R185, RZ, 0x7610, R171 ;  /* 0x00007610ffb93816 */ /* 0x000fca00000000ab */
[----:B------:R-:W-:Y:S01]  /*52b0*/  @P3 FFMA.FTZ R79, R185, R184, R79 ;  /* 0x000000b8b94f3223 */ /* 0x000fe2000001004f */
[----:B------:R-:W-:-:S05]  /*52c0*/  @P3 PRMT R185, RZ, 0x7610, R39 ;  /* 0x00007610ffb93816 */ /* 0x000fca0000000027 */
[----:B------:R-:W-:-:S05]  /*52d0*/  @P3 FMUL.FTZ R184, R184, R185 ;  /* 0x000000b9b8b83220 */ /* 0x000fca0000410000 */
[----:B------:R-:W-:-:S04]  /*52e0*/  @P3 F2FP.BF16.PACK_AB R184, RZ, R184 ;  /* 0x000000b8ffb8323e */ /* 0x000fc800000010ff */
[----:B------:R-:W-:Y:S02]  /*52f0*/  @P3 PRMT R175, R175, 0x5410, R184 ;  /* 0x00005410afaf3816 */ /* 0x000fe400000000b8 */
[----:B------:R-:W-:-:S05]  /*5300*/  @P0 MOV R184, 0x20 ;  /* 0x0000002000b80802 */ /* 0x000fca0000000f00 */
[----:B------:R-:W-:-:S05]  /*5310*/  @P0 IMAD.WIDE.U32 R184, R219, R184, c[0x0][0x258] ;  /* 0x00009600dbb80625 */ /* 0x000fca00078e00b8 */
[----:B------:R-:W-:Y:S04]  /*5320*/  @P0 STG.E.128 [R184.64], R176 ;  /* 0x000000b0b8000986 */ /* 0x000fe8000c101d04 */
[----:B------:R0:W-:Y:S02]  /*5330*/  @P0 STG.E.128 [R184.64+0x10], R180 ;  /* 0x000010b4b8000986 */ /* 0x0001e4000c101d04 */
[----:B0-----:R-:W-:-:S05]  /*5340*/  @P3 MOV R184, 0x10 ;  /* 0x0000001000b83802 */ /* 0x001fca0000000f00 */
[----:B------:R-:W-:-:S05]  /*5350*/  @P3 IMAD.WIDE.U32 R184, R208, R184, c[0x0][0x248] ;  /* 0x00009200d0b83625 */ /* 0x000fca00078e00b8 */
[----:B------:R0:W-:Y:S02]  /*5360*/  @P3 STG.E.128 [R184.64], R172 ;  /* 0x000000acb8003986 */ /* 0x0001e4000c101d04 */
[----:B0-----:R-:W-:-:S04]  /*5370*/  MOV R184, c[0x0][0x160] ;  /* 0x0000580000b87a02 */ /* 0x001fc80000000f00 */
[----:B------:R-:W-:-:S04]  /*5380*/  LEA R0, R184, R0, 0x2 ;  /* 0x00000000b8007211 */ /* 0x000fc800078e10ff */
[----:B------:R-:W-:-:S13]  /*5390*/  ISETP.GE.AND P0, PT, R0, c[0x0][0x164], PT ;  /* 0x0000590000007a0c */ /* 0x000fda0003f06270 */
[----:B--2---:R-:W-:Y:S01]  /*53a0*/  @P0 CALL.REL.NOINC `(.L_x_4470) ;  /* 0x0000001000000944 */ /* 0x004fe20003c00000 */
[----:B------:R-:W-:Y:S05]  /*53b0*/  BRA `(.L_x_4540) ;  /* 0xffffb7b000007947 */ /* 0x000fea000383ffff */
.L_x_4470:
[----:B------:R-:W-:Y:S05]  /*53c0*/  BSYNC B0 ;  /* 0x0000000000007941 */ /* 0x000fea0003800000 */
.L_x_4468:
        /* <DEDUP_REMOVED lines=47> */
[----:B-----5:R-:W4:Y:S01]  /*56c0*/  LDS R24, [R0.X4+0x2800] ;  /* 0x0028000000187984 */ /* 0x020f220000004800 */
        /* <DEDUP_REMOVED lines=218> */
.L_x_4474:
[----:B0-----:R-:W-:Y:S01]  /*6470*/  HFMA2.MMA R207, -RZ, RZ, 0, 5.9604644775390625e-08 ;  /* 0x00000001ffcf7435 */ /* 0x001fe200000001ff */
[----:B------:R-:W-:-:S02]  /*6480*/  MOV R185, R241 ;  /* 0x000000f100b97202 */ /* 0x000fc40000000f00 */
[----:B------:R-:W-:Y:S02]  /*6490*/  MOV R242, 0x1f ;  /* 0x0000001f00f27802 */ /* 0x000fe40000000f00 */
[----:B------:R-:W-:Y:S02]  /*64a0*/  MOV R208, 0xffffffff ;  /* 0xffffffff00d07802 */ /* 0x000fe40000000f00 */
[----:B------:R-:W-:Y:S02]  /*64b0*/  MOV R184, 0x64d0 ;  /* 0x000064d000b87802 */ /* 0x000fe40000000f00 */
[----:B--2--5:R-:W-:Y:S05]  /*64c0*/  CALL.REL.NOINC `($__internal_67_$__cuda_sm70_shflsync_bfly_p) ;  /* 0x0000045000007944 */ /* 0x024fea0003c00000 */
[----:B-1----:R-:W-:Y:S01]  /*64d0*/  MOV R186, R207 ;  /* 0x000000cf00ba7202 */ /* 0x002fe20000000f00 */
[----:B------:R-:W-:Y:S05]  /*64e0*/  BRA `(.L_x_4541) ;  /* 0xffffbda000007947 */ /* 0x000fea000383ffff */
.L_x_4475:
[----:B------:R-:W-:Y:S01]  /*64f0*/  HFMA2.MMA R207, -RZ, RZ, 0, 5.9604644775390625e-08 ;  /* 0x00000001ffcf7435 */ /* 0x000fe200000001ff */
[----:B------:R-:W-:Y:S02]  /*6500*/  MOV R185, R228 ;  /* 0x000000e400b97202 */ /* 0x000fe40000000f00 */
[----:B------:R-:W-:Y:S02]  /*6510*/  MOV R242, 0x1f ;  /* 0x0000001f00f27802 */ /* 0x000fe40000000f00 */
[----:B------:R-:W-:-:S02]  /*6520*/  MOV R208, 0xffffffff ;  /* 0xffffffff00d07802 */ /* 0x000fc40000000f00 */
[----:B------:R-:W-:Y:S02]  /*6530*/  MOV R184, 0x6550 ;  /* 0x0000655000b87802 */ /* 0x000fe40000000f00 */
[----:B012--5:R-:W-:Y:S05]  /*6540*/  CALL.REL.NOINC `($__internal_67_$__cuda_sm70_shflsync_bfly_p) ;  /* 0x000003d000007944 */ /* 0x027fea0003c00000 */
[----:B------:R-:W-:Y:S01]  /*6550*/  FADD.FTZ R241, R186, R241 ;  /* 0x000000f1baf17221 */ /* 0x000fe20000010000 */
[----:B------:R-:W-:Y:S01]  /*6560*/  MOV R242, 0x1f ;  /* 0x0000001f00f27802 */ /* 0x000fe20000000f00 */
[----:B-1----:R-:W-:Y:S01]  /*6570*/  FADD.FTZ R228, R228, R207 ;  /* 0x000000cfe4e47221 */ /* 0x002fe20000010000 */
[----:B------:R-:W-:Y:S01]  /*6580*/  HFMA2.MMA R207, -RZ, RZ, 0, 1.1920928955078125e-07 ;  /* 0x00000002ffcf7435 */ /* 0x000fe200000001ff */
[----:B------:R-:W-:Y:S02]  /*6590*/  MOV R208, 0xffffffff ;  /* 0xffffffff00d07802 */ /* 0x000fe40000000f00 */
[----:B------:R-:W-:Y:S02]  /*65a0*/  MOV R185, R241 ;  /* 0x000000f100b97202 */ /* 0x000fe40000000f00 */
[----:B------:R-:W-:Y:S02]  /*65b0*/  MOV R184, 0x65d0 ;  /* 0x000065d000b87802 */ /* 0x000fe40000000f00 */
[----:B------:R-:W-:Y:S05]  /*65c0*/  CALL.REL.NOINC `($__internal_67_$__cuda_sm70_shflsync_bfly_p) ;  /* 0x0000035000007944 */ /* 0x000fea0003c00000 */
[----:B-1----:R-:W-:Y:S01]  /*65d0*/  MOV R186, R207 ;  /* 0x000000cf00ba7202 */ /* 0x002fe20000000f00 */
[----:B------:R-:W-:Y:S01]  /*65e0*/  HFMA2.MMA R207, -RZ, RZ, 0, 1.1920928955078125e-07 ;  /* 0x00000002ffcf7435 */ /* 0x000fe200000001ff */
[----:B------:R-:W-:-:S02]  /*65f0*/  MOV R185, R228 ;  /* 0x000000e400b97202 */ /* 0x000fc40000000f00 */
[----:B------:R-:W-:Y:S02]  /*6600*/  MOV R242, 0x1f ;  /* 0x0000001f00f27802 */ /* 0x000fe40000000f00 */
[----:B------:R-:W-:Y:S02]  /*6610*/  MOV R208, 0xffffffff ;  /* 0xffffffff00d07802 */ /* 0x000fe40000000f00 */
[----:B------:R-:W-:Y:S02]  /*6620*/  MOV R184, 0x6640 ;  /* 0x0000664000b87802 */ /* 0x000fe40000000f00 */
[----:B------:R-:W-:Y:S05]  /*6630*/  CALL.REL.NOINC `($__internal_67_$__cuda_sm70_shflsync_bfly_p) ;  /* 0x000002e000007944 */ /* 0x000fea0003c00000 */
[----:B------:R-:W-:Y:S01]  /*6640*/  FADD.FTZ R241, R186, R241 ;  /* 0x000000f1baf17221 */ /* 0x000fe20000010000 */
[----:B------:R-:W-:Y:S01]  /*6650*/  MOV R242, 0x1f ;  /* 0x0000001f00f27802 */ /* 0x000fe20000000f00 */
[----:B-1----:R-:W-:Y:S01]  /*6660*/  FADD.FTZ R228, R228, R207 ;  /* 0x000000cfe4e47221 */ /* 0x002fe20000010000 */
[----:B------:R-:W-:Y:S01]  /*6670*/  HFMA2.MMA R207, -RZ, RZ, 0, 2.384185791015625e-07 ;  /* 0x00000004ffcf7435 */ /* 0x000fe200000001ff */
[----:B------:R-:W-:Y:S02]  /*6680*/  MOV R208, 0xffffffff ;  /* 0xffffffff00d07802 */ /* 0x000fe40000000f00 */
[----:B------:R-:W-:-:S02]  /*6690*/  MOV R185, R241 ;  /* 0x000000f100b97202 */ /* 0x000fc40000000f00 */
[----:B------:R-:W-:Y:S02]  /*66a0*/  MOV R184, 0x66c0 ;  /* 0x000066c000b87802 */ /* 0x000fe40000000f00 */
[----:B------:R-:W-:Y:S05]  /*66b0*/  CALL.REL.NOINC `($__internal_67_$__cuda_sm70_shflsync_bfly_p) ;  /* 0x0000026000007944 */ /* 0x000fea0003c00000 */
[----:B-1----:R-:W-:Y:S01]  /*66c0*/  MOV R186, R207 ;  /* 0x000000cf00ba7202 */ /* 0x002fe20000000f00 */
[----:B------:R-:W-:Y:S01]  /*66d0*/  HFMA2.MMA R207, -RZ, RZ, 0, 2.384185791015625e-07 ;  /* 0x00000004ffcf7435 */ /* 0x000fe200000001ff */
[----:B------:R-:W-:Y:S02]  /*66e0*/  MOV R185, R228 ;  /* 0x000000e400b97202 */ /* 0x000fe40000000f00 */
[----:B------:R-:W-:Y:S02]  /*66f0*/  MOV R242, 0x1f ;  /* 0x0000001f00f27802 */ /* 0x000fe40000000f00 */
[----:B------:R-:W-:Y:S02]  /*6700*/  MOV R208, 0xffffffff ;  /* 0xffffffff00d07802 */ /* 0x000fe40000000f00 */
[----:B------:R-:W-:Y:S02]  /*6710*/  MOV R184, 0x6730 ;  /* 0x0000673000b87802 */ /* 0x000fe40000000f00 */
[----:B------:R-:W-:Y:S05]  /*6720*/  CALL.REL.NOINC `($__internal_67_$__cuda_sm70_shflsync_bfly_p) ;  /* 0x000001f000007944 */ /* 0x000fea0003c00000 */
[----:B------:R-:W-:Y:S01]  /*6730*/  FADD.FTZ R186, R186, R241 ;  /* 0x000000f1baba7221 */ /* 0x000fe20000010000 */
[----:B------:R-:W-:Y:S01]  /*6740*/  MOV R242, 0x1f ;  /* 0x0000001f00f27802 */ /* 0x000fe20000000f00 */
[----:B-1----:R-:W-:Y:S01]  /*6750*/  FADD.FTZ R187, R228, R207 ;  /* 0x000000cfe4bb7221 */ /* 0x002fe20000010000 */
[----:B------:R-:W-:Y:S01]  /*6760*/  HFMA2.MMA R207, -RZ, RZ, 0, 4.76837158203125e-07 ;  /* 0x00000008ffcf7435 */ /* 0x000fe200000001ff */
[----:B------:R-:W-:-:S02]  /*6770*/  MOV R208, 0xffffffff ;  /* 0xffffffff00d07802 */ /* 0x000fc40000000f00 */
[----:B------:R-:W-:Y:S02]  /*6780*/  MOV R185, R186 ;  /* 0x000000ba00b97202 */ /* 0x000fe40000000f00 */
[----:B------:R-:W-:Y:S02]  /*6790*/  MOV R184, 0x67b0 ;  /* 0x000067b000b87802 */ /* 0x000fe40000000f00 */
[----:B------:R-:W-:Y:S05]  /*67a0*/  CALL.REL.NOINC `($__internal_67_$__cuda_sm70_shflsync_bfly_p) ;  /* 0x0000017000007944 */ /* 0x000fea0003c00000 */
[----:B-1----:R-:W-:Y:S01]  /*67b0*/  MOV R206, R207 ;  /* 0x000000cf00ce7202 */ /* 0x002fe20000000f00 */
[----:B------:R-:W-:Y:S01]  /*67c0*/  HFMA2.MMA R207, -RZ, RZ, 0, 4.76837158203125e-07 ;  /* 0x00000008ffcf7435 */ /* 0x000fe200000001ff */
[----:B------:R-:W-:Y:S02]  /*67d0*/  MOV R185, R187 ;  /* 0x000000bb00b97202 */ /* 0x000fe40000000f00 */
[----:B------:R-:W-:Y:S02]  /*67e0*/  MOV R242, 0x1f ;  /* 0x0000001f00f27802 */ /* 0x000fe40000000f00 */
[----:B------:R-:W-:Y:S02]  /*67f0*/  MOV R208, 0xffffffff ;  /* 0xffffffff00d07802 */ /* 0x000fe40000000f00 */
[----:B------:R-:W-:-:S02]  /*6800*/  MOV R184, 0x6820 ;  /* 0x0000682000b87802 */ /* 0x000fc40000000f00 */
[----:B------:R-:W-:Y:S05]  /*6810*/  CALL.REL.NOINC `($__internal_67_$__cuda_sm70_shflsync_bfly_p) ;  /* 0x0000010000007944 */ /* 0x000fea0003c00000 */
[----:B------:R-:W-:Y:S01]  /*6820*/  FADD.FTZ R186, R206, R186 ;  /* 0x000000baceba7221 */ /* 0x000fe20000010000 */
[----:B------:R-:W-:Y:S01]  /*6830*/  MOV R242, 0x1f ;  /* 0x0000001f00f27802 */ /* 0x000fe20000000f00 */
[----:B-1----:R-:W-:Y:S01]  /*6840*/  FADD.FTZ R187, R187, R207 ;  /* 0x000000cfbbbb7221 */ /* 0x002fe20000010000 */
[----:B------:R-:W-:Y:S01]  /*6850*/  HFMA2.MMA R207, -RZ, RZ, 0, 9.5367431640625e-07 ;  /* 0x00000010ffcf7435 */ /* 0x000fe200000001ff */
[----:B------:R-:W-:-:S02]  /*6860*/  MOV R208, 0xffffffff ;  /* 0xffffffff00d07802 */ /* 0x000fc40000000f00 */
[----:B------:R-:W-:Y:S02]  /*6870*/  MOV R185, R186 ;  /* 0x000000ba00b97202 */ /* 0x000fe40000000f00 */
[----:B------:R-:W-:Y:S02]  /*6880*/  MOV R184, 0x68a0 ;  /* 0x000068a000b87802 */ /* 0x000fe40000000f00 */
[----:B------:R-:W-:Y:S05]  /*6890*/  CALL.REL.NOINC `($__internal_67_$__cuda_sm70_shflsync_bfly_p) ;  /* 0x0000008000007944 */ /* 0x000fea0003c00000 */
[----:B-1----:R-:W-:Y:S01]  /*68a0*/  MOV R206, R207 ;  /* 0x000000cf00ce7202 */ /* 0x002fe20000000f00 */
[----:B------:R-:W-:Y:S01]  /*68b0*/  HFMA2.MMA R207, -RZ, RZ, 0, 9.5367431640625e-07 ;  /* 0x00000010ffcf7435 */ /* 0x000fe200000001ff */
[----:B------:R-:W-:Y:S02]  /*68c0*/  MOV R185, R187 ;  /* 0x000000bb00b97202 */ /* 0x000fe40000000f00 */
[----:B------:R-:W-:Y:S02]  /*68d0*/  MOV R242, 0x1f ;  /* 0x0000001f00f27802 */ /* 0x000fe40000000f00 */
[----:B------:R-:W-:Y:S02]  /*68e0*/  MOV R208, 0xffffffff ;  /* 0xffffffff00d07802 */ /* 0x000fe40000000f00 */
[----:B------:R-:W-:-:S02]  /*68f0*/  MOV R184, 0x6910 ;  /* 0x0000691000b87802 */ /* 0x000fc40000000f00 */
[----:B------:R-:W-:Y:S05]  /*6900*/  CALL.REL.NOINC `($__internal_67_$__cuda_sm70_shflsync_bfly_p) ;  /* 0x0000001000007944 */ /* 0x000fea0003c00000 */
[----:B-1----:R-:W-:Y:S05]  /*6910*/  BRA `(.L_x_4542) ;  /* 0xffffba9000007947 */ /* 0x002fea000383ffff */
        .weak           $__internal_67_$__cuda_sm70_shflsync_bfly_p
        .type           $__internal_67_$__cuda_sm70_shflsync_bfly_p,@function
        .size           $__internal_67_$__cuda_sm70_shflsync_bfly_p,(.L_x_12369 - $__internal_67_$__cuda_sm70_shflsync_bfly_p)
$__internal_67_$__cuda_sm70_shflsync_bfly_p:
[----:B------:R-:W-:Y:S04]  /*6920*/  WARPSYNC R208 ;  /* 0x000000d000007348 */ /* 0x000fe80003800000 */
[----:B------:R0:W1:Y:S02]  /*6930*/  SHFL.BFLY PT, R207, R185, R207, R242 ;  /* 0x0c0000cfb9cf7389 */ /* 0x00006400000e00f2 */
[----:B0-----:R-:W-:-:S06]  /*6940*/  HFMA2.MMA R185, -RZ, RZ, 0, 0 ;  /* 0x00000000ffb97435 */ /* 0x001fcc00000001ff */
[----:B------:R-:W-:Y:S05]  /*6950*/  RET.REL.NODEC R184 `(_ZN10layer_norm13ln_bwd_kernelINS_13Kernel_traitsI13__nv_bfloat16S2_fS2_fjLj1024ELj1ELj4ELj1ELj16ENS_18Kernel_traits_baseILj1024ES2_S2_fS2_fjLj128EEEEELb0ELb1ELb1ELb1EEEvNS_9BwdParamsE) ;  /* 0xffff96a0b8007950 */ /* 0x000fea0003c3ffff */
.L_x_4543:
        /* <DEDUP_REMOVED lines=10> */
.L_x_12369:


//--------------------- .text._ZN10layer_norm13ln_bwd_kernelINS_13Kernel_traitsI13__nv_bfloat16S2_fS2_fjLj1024ELj1ELj4ELj1ELj16ENS_18Kernel_traits_baseILj1024ES2_S2_fS2_fjLj128EEEEELb1ELb0ELb0ELb0EEEvNS_9BwdParamsE --------------------------
	.section	.text._ZN10layer_norm13ln_bwd_kernelINS_13Kernel_traitsI13__nv_bfloat16S2_fS2_fjLj1024ELj1ELj4ELj1ELj16ENS_18Kernel_traits_baseILj1024ES2_S2_fS2_fjLj128EEEEELb1ELb0ELb0ELb0EEEvNS_9BwdParamsE,"ax",@progbits
	.sectioninfo	@"SHI_REGISTERS=234"
	.align	128
        .global         _ZN10layer_norm13ln_bwd_kernelINS_13Kernel_traitsI13__nv_bfloat16S2_fS2_fjLj1024ELj1ELj4ELj1ELj16ENS_18Kernel_traits_baseILj1024ES2_S2_fS2_fjLj128EEEEELb1ELb0ELb0ELb0EEEvNS_9BwdParamsE
        .type           _ZN10layer_norm13ln_bwd_kernelINS_13Kernel_traitsI13__nv_bfloat16S2_fS2_fjLj1024ELj1ELj4ELj1ELj16ENS_18Kernel_traits_baseILj1024ES2_S2_fS2_fjLj128EEEEELb1ELb0ELb0ELb0EEEvNS_9BwdParamsE,@function
        .size           _ZN10layer_norm13ln_bwd_kernelINS_13Kernel_traitsI13__nv_bfloat16S2_fS2_fjLj1024ELj1ELj4ELj1ELj16ENS_18Kernel_traits_baseILj1024ES2_S2_fS2_fjLj128EEEEELb1ELb0ELb0ELb0EEEvNS_9BwdParamsE,(.L_x_12370 - _ZN10layer_norm13ln_bwd_kernelINS_13Kernel_traitsI13__nv_bfloat16S2_fS2_fjLj1024ELj1ELj4ELj1ELj16ENS_18Kernel_traits_baseILj1024ES2_S2_fS2_fjLj128EEEEELb1ELb0ELb0ELb0EEEvNS_9BwdParamsE)
        .other          _ZN10layer_norm13ln_bwd_kernelINS_13Kernel_traitsI13__nv_bfloat16S2_fS2_fjLj1024ELj1ELj4ELj1ELj16ENS_18Kernel_traits_baseILj1024ES2_S2_fS2_fjLj128EEEEELb1ELb0ELb0ELb0EEEvNS_9BwdParamsE,@"STO_CUDA_ENTRY STV_DEFAULT"
_ZN10layer_norm13ln_bwd_kernelINS_13Kernel_traitsI13__nv_bfloat16S2_fS2_fjLj1024ELj1ELj4ELj1ELj16ENS_18Kernel_traits_baseILj1024ES2_S2_fS2_fjLj128EEEEELb1ELb0ELb0ELb0EEEvNS_9BwdParamsE:
.text._ZN10layer_norm13ln_bwd_kernelINS_13Kernel_traitsI13__nv_bfloat16S2_fS2_fjLj1024ELj1ELj4ELj1ELj16ENS_18Kernel_traits_baseILj1024ES2_S2_fS2_fjLj128EEEEELb1ELb0ELb0ELb0EEEvNS_9BwdParamsE:
        /* <DEDUP_REMOVED lines=100> */
.L_x_4564:
        /* <DEDUP_REMOVED lines=17> */
[----:B------:R-:W-:Y:S02]  /*0750*/  LEA.HI.SX32 R0, R0, R147, 0x1d ;  /* 0x0000009300007211 */ /* 0x000fe400078feaff */
[----:B------:R-:W-:Y:S02]  /*0760*/  MOV R153, 0x3f800000 ;  /* 0x3f80000000997802 */ /* 0x000fe40000000f00 */
[----:B------:R-:W-:-:S02]  /*0770*/  MOV R229, RZ ;  /* 0x000000ff00e57202 */ /* 0x000fc40000000f00 */
[----:B------:R-:W-:Y:S02]  /*0780*/  MOV R227, RZ ;  /* 0x000000ff00e37202 */ /* 0x000fe40000000f00 */
[----:B------:R-:W-:Y:S02]  /*0790*/  MOV R226, R0 ;  /* 0x0000000000e27202 */ /* 0x000fe40000000f00 */
        /* <DEDUP_REMOVED lines=8> */
[----:B------:R-:W3:Y:S01]  /*0820*/  LDG.E.128 R144, [R144.64] ;  /* 0x0000000490907981 */ /* 0x000ee2000c1e1d00 */
[----:B------:R-:W-:-:S03]  /*0830*/  ISETP.NE.U32.AND P0, PT, RZ, c[0x0][0x218], PT ;  /* 0x00008600ff007a0c */ /* 0x000fc60003f05070 */
[----:B------:R-:W4:Y:S01]  /*0840*/  LDG.E.128 R148, [R162.64+0x10] ;  /* 0x00001004a2947981 */ /* 0x000f22000c1e1d00 */
[----:B------:R-:W-:-:S13]  /*0850*/  ISETP.NE.AND.EX P0, PT, RZ, c[0x0][0x21c], PT, P0 ;  /* 0x00008700ff007a0c */ /* 0x000fda0003f05300 */
[----:B------:R-:W-:-:S04]  /*0860*/  @P0 LEA R160, P6, R0, c[0x0][0x218], 0x5 ;  /* 0x0000860000a00a11 */ /* 0x000fc800078c28ff */
[C---:B------:R-:W-:Y:S02]  /*0870*/  @P0 LEA.HI.X R161, R0.reuse, c[0x0][0x21c], RZ, 0x5, P6 ;  /* 0x0000870000a10a11 */ /* 0x040fe400030f2cff */
[----:B------:R-:W-:-:S03]  /*0880*/  LEA R230, P6, R0, c[0x0][0x190], 0x3 ;  /* 0x0000640000e67a11 */ /* 0x000fc600078c18ff */
[----:B------:R0:W5:Y:S01]  /*0890*/  @P0 LDG.E.128 R104, [R160.64] ;  /* 0x00000004a0680981 */ /* 0x000162000c1e1d00 */
[----:B------:R-:W-:-:S03]  /*08a0*/  LEA.HI.X R231, R0, c[0x0][0x194], RZ, 0x3, P6 ;  /* 0x0000650000e77a11 */ /* 0x000fc600030f1cff */
[----:B------:R0:W5:Y:S04]  /*08b0*/  @P0 LDG.E.128 R108, [R160.64+0x10] ;  /* 0x00001004a06c0981 */ /* 0x000168000c1e1d00 */
[----:B------:R-:W5:Y:S01]  /*08c0*/  LDG.E.64 R230, [R230.64] ;  /* 0x00000004e6e67981 */ /* 0x000f62000c1e1b00 */
[----:B------:R-:W-:Y:S01]  /*08d0*/  IADD3 R226, R0, 0x20, RZ ;  /* 0x0000002000e27810 */ /* 0x000fe20007ffe0ff */
[----:B--2---:R-:W-:Y:S01]  /*08e0*/  FADD.FTZ R165, -R219, R140 ;  /* 0x0000008cdba57221 */ /* 0x004fe20000010100 */
[----:B---3--:R-:W-:-:S03]  /*08f0*/  PRMT R218, RZ, 0x5410, R144 ;  /* 0x00005410ffda7816 */ /* 0x008fc60000000090 */
[----:B0----5:R-:W-:Y:S01]  /*0900*/  FMUL.FTZ R161, R154, R165 ;  /* 0x000000a59aa17220 */ /* 0x021fe20000410000 */
[----:B------:R-:W-:Y:S01]  /*0910*/  PRMT R144, RZ, 0x7610, R144 ;  /* 0x00007610ff907816 */ /* 0x000fe20000000090 */
[C---:B------:R-:W-:Y:S02]  /*0920*/  FADD.FTZ R141, -R219.reuse, R141 ;  /* 0x0000008ddb8d7221 */ /* 0x040fe40000010100 */
[----:B------:R-:W-:Y:S02]  /*0930*/  FADD.FTZ R215, -R219, R142 ;  /* 0x0000008edbd77221 */ /* 0x000fe40000010100 */
[----:B------:R-:W-:Y:S02]  /*0940*/  FADD.FTZ R76, R76, R218 ;  /* 0x000000da4c4c7221 */ /* 0x000fe40000010000 */
[-C--:B------:R-:W-:Y:S02]  /*0950*/  FFMA.FTZ R44, R161, R218.reuse, R44 ;  /* 0x000000daa12c7223 */ /* 0x080fe4000001002c */
[----:B------:R-:W-:Y:S01]  /*0960*/  FMUL.FTZ R218, R35, R218 ;  /* 0x000000da23da7220 */ /* 0x000fe20000410000 */
[----:B------:R-:W-:Y:S01]  /*0970*/  PRMT R213, RZ, 0x5410, R145 ;  /* 0x00005410ffd57816 */ /* 0x000fe20000000091 */
[----:B------:R-:W-:-:S02]  /*0980*/  FADD.FTZ R143, -R219, R143 ;  /* 0x0000008fdb8f7221 */ /* 0x000fc40000010100 */
[C---:B------:R-:W-:Y:S02]  /*0990*/  FMUL.FTZ R217, R154.reuse, R141 ;  /* 0x0000008d9ad97220 */ /* 0x040fe40000410000 */
[----:B------:R-:W-:Y:S02]  /*09a0*/  FMUL.FTZ R215, R154, R215 ;  /* 0x000000d79ad77220 */ /* 0x000fe40000410000 */
[----:B------:R-:W-:Y:S02]  /*09b0*/  FMUL.FTZ R216, R34, R144 ;  /* 0x0000009022d87220 */ /* 0x000fe40000410000 */
[----:B------:R-:W-:Y:S02]  /*09c0*/  FADD.FTZ R141, RZ, R218 ;  /* 0x000000daff8d7221 */ /* 0x000fe40000010000 */
[----:B------:R-:W-:Y:S01]  /*09d0*/  FFMA.FTZ R140, R161, R218, RZ ;  /* 0x000000daa18c7223 */ /* 0x000fe200000100ff */
[----:B------:R-:W-:Y:S01]  /*09e0*/  PRMT R156, RZ, 0x7610, R145 ;  /* 0x00007610ff9c7816 */ /* 0x000fe20000000091 */
[----:B----4-:R-:W-:-:S02]  /*09f0*/  FADD.FTZ R163, -R219, R148 ;  /* 0x00000094dba37221 */ /* 0x010fc40000010100 */
[----:B------:R-:W-:Y:S02]  /*0a00*/  FADD.FTZ R78, R78, R213 ;  /* 0x000000d54e4e7221 */ /* 0x000fe40000010000 */
        /* <DEDUP_REMOVED lines=45> */
.L_x_4547:
[----:B0-----:R-:W-:Y:S05]  /*0ce0*/  BSYNC B1 ;  /* 0x0000000000017941 */ /* 0x001fea0003800000 */
.L_x_4546:
[----:B------:R-:W-:Y:S01]  /*0cf0*/  BSSY B1, `(.L_x_4548) ;  /* 0x0000053000017945 */ /* 0x000fe20003800000 */
[----:B------:R-:W-:Y:S05]  /*0d00*/  @!P2 BRA `(.L_x_4549) ;  /* 0x000005100000a947 */ /* 0x000fea0003800000 */
[----:B------:R-:W-:Y:S01]  /*0d10*/  HFMA2.MMA R145, -RZ, RZ, 0, 9.5367431640625e-07 ;  /* 0x00000010ff917435 */ /* 0x000fe200000001ff */
[----:B------:R-:W-:-:S04]  /*0d20*/  LEA R170, P0, R226, c[0x0][0x188], 0x5 ;  /* 0x00006200e2aa7a11 */ /* 0x000fc800078028ff */
[----:B------:R-:W-:-:S05]  /*0d30*/  LEA.HI.X R171, R226, c[0x0][0x18c], RZ, 0x5, P0 ;  /* 0x00006300e2ab7a11 */ /* 0x000fca00000f2cff */
[----:B------:R-:W-:Y:S01]  /*0d40*/  IMAD.WIDE.U32 R144, R226, R145, c[0x0][0x208] ;  /* 0x00008200e2907625 */ /* 0x000fe200078e0091 */
[----:B------:R-:W2:Y:S01]  /*0d50*/  LDG.E.128 R140, [R170.64] ;  /* 0x00000004aa8c7981 */ /* 0x000ea2000c1e1d00 */
[----:B------:R-:W-:-:S03]  /*0d60*/  ISETP.NE.U32.AND P0, PT, RZ, c[0x0][0x218], PT ;  /* 0x00008600ff007a0c */ /* 0x000fc60003f05070 */
[----:B------:R0:W3:Y:S04]  /*0d70*/  LDG.E.128 R148, [R170.64+0x10] ;  /* 0x00001004aa947981 */ /* 0x0000e8000c1e1d00 */
[----:B------:R-:W0:Y:S01]  /*0d80*/  LDG.E.128 R144, [R144.64] ;  /* 0x0000000490907981 */ /* 0x000e22000c1e1d00 */
        /* <DEDUP_REMOVED lines=73> */
.L_x_4549:
[----:B------:R-:W-:Y:S05]  /*1220*/  BSYNC B1 ;  /* 0x0000000000017941 */ /* 0x000fea0003800000 */
.L_x_4548:
[----:B------:R-:W-:Y:S01]  /*1230*/  BSSY B1, `(.L_x_4550) ;  /* 0x0000053000017945 */ /* 0x000fe20003800000 */
[----:B------:R-:W-:Y:S05]  /*1240*/  @!P3 BRA `(.L_x_4551) ;  /* 0x000005100000b947 */ /* 0x000fea0003800000 */
[----:B------:R-:W-:Y:S02]  /*1250*/  MOV R145, 0x10 ;  /* 0x0000001000917802 */ /* 0x000fe40000000f00 */
[----:B------:R-:W-:-:S03]  /*1260*/  LEA R186, P0, R226, c[0x0][0x188], 0x5 ;  /* 0x00006200e2ba7a11 */ /* 0x000fc600078028ff */
[C---:B------:R-:W-:Y:S01]  /*1270*/  IMAD.WIDE.U32 R144, R226.reuse, R145, c[0x0][0x208] ;  /* 0x00008200e2907625 */ /* 0x040fe200078e0091 */
[----:B------:R-:W-:-:S05]  /*1280*/  LEA.HI.X R187, R226, c[0x0][0x18c], RZ, 0x5, P0 ;  /* 0x00006300e2bb7a11 */ /* 0x000fca00000f2cff */
[----:B------:R-:W2:Y:S04]  /*1290*/  LDG.E.128 R140, [R186.64] ;  /* 0x00000004ba8c7981 */ /* 0x000ea8000c1e1d00 */
[----:B------:R-:W3:Y:S01]  /*12a0*/  LDG.E.128 R144, [R144.64] ;  /* 0x0000000490907981 */ /* 0x000ee2000c1e1d00 */
[----:B------:R-:W-:-:S03]  /*12b0*/  ISETP.NE.U32.AND P0, PT, RZ, c[0x0][0x218], PT ;  /* 0x00008600ff007a0c */ /* 0x000fc60003f05070 */
[----:B------:R0:W4:Y:S01]  /*12c0*/  LDG.E.128 R148, [R186.64+0x10] ;  /* 0x00001004ba947981 */ /* 0x000122000c1e1d00 */
        /* <DEDUP_REMOVED lines=10> */
[C---:B------:R-:W-:Y:S01]  /*1370*/  FADD.FTZ R189, -R219.reuse, R143 ;  /* 0x0000008fdbbd7221 */ /* 0x040fe20000010100 */
[----:B---3--:R-:W-:Y:S01]  /*1380*/  PRMT R141, RZ, 0x5410, R144 ;  /* 0x00005410ff8d7816 */ /* 0x008fe20000000090 */
[C---:B------:R-:W-:Y:S01]  /*1390*/  FADD.FTZ R157, -R219.reuse, R140 ;  /* 0x0000008cdb9d7221 */ /* 0x040fe20000010100 */
[----:B------:R-:W-:Y:S01]  /*13a0*/  PRMT R140, RZ, 0x7610, R145 ;  /* 0x00007610ff8c7816 */ /* 0x000fe20000000091 */
[----:B0-----:R-:W-:Y:S01]  /*13b0*/  FADD.FTZ R187, -R219, R142 ;  /* 0x0000008edbbb7221 */ /* 0x001fe20000010100 */
[----:B------:R-:W-:Y:S01]  /*13c0*/  PRMT R144, RZ, 0x7610, R144 ;  /* 0x00007610ff907816 */ /* 0x000fe20000000090 */
[----:B-----5:R-:W-:-:S02]  /*13d0*/  FMUL.FTZ R188, R154, R189 ;  /* 0x000000bd9abc7220 */ /* 0x020fc40000410000 */
[----:B------:R-:W-:Y:S02]  /*13e0*/  FMUL.FTZ R157, R154, R157 ;  /* 0x0000009d9a9d7220 */ /* 0x000fe40000410000 */
[----:B------:R-:W-:Y:S02]  /*13f0*/  FMUL.FTZ R186, R18, R141 ;  /* 0x0000008d12ba7220 */ /* 0x000fe40000410000 */
[C---:B-1----:R-:W-:Y:S01]  /*1400*/  FMUL.FTZ R184, R154.reuse, R183 ;  /* 0x000000b79ab87220 */ /* 0x042fe20000410000 */
[----:B------:R-:W-:Y:S01]  /*1410*/  PRMT R143, RZ, 0x5410, R145 ;  /* 0x00005410ff8f7816 */ /* 0x000fe20000000091 */
[----:B------:R-:W-:Y:S02]  /*1420*/  FMUL.FTZ R183, R154, R187 ;  /* 0x000000bb9ab77220 */ /* 0x000fe40000410000 */
        /* <DEDUP_REMOVED lines=9> */
[----:B------:R-:W-:Y:S02]  /*14c0*/  FADD.FTZ R141, R140, R185 ;  /* 0x000000b98c8d7221 */ /* 0x000fe40000010000 */
[----:B------:R-:W-:Y:S01]  /*14d0*/  FFMA.FTZ R227, R184, R185, R227 ;  /* 0x000000b9b8e37223 */ /* 0x000fe200000100e3 */
[----:B------:R-:W-:Y:S01]  /*14e0*/  PRMT R191, RZ, 0x5410, R146 ;  /* 0x00005410ffbf7816 */ /* 0x000fe20000000092 */
[----:B----4-:R-:W-:Y:S02]  /*14f0*/  FADD.FTZ R145, -R219, R148 ;  /* 0x00000094db917221 */ /* 0x010fe40000010100 */
        /* <DEDUP_REMOVED lines=38> */
.L_x_4551:
[----:B------:R-:W-:Y:S05]  /*1760*/  BSYNC B1 ;  /* 0x0000000000017941 */ /* 0x000fea0003800000 */
.L_x_4550:
        /* <DEDUP_REMOVED lines=82> */
.L_x_4553:
[----:B------:R-:W-:Y:S05]  /*1c90*/  BSYNC B1 ;  /* 0x0000000000017941 */ /* 0x000fea0003800000 */
.L_x_4552:
[----:B------:R-:W-:Y:S05]  /*1ca0*/  BRA.DIV ~URZ, `(.L_x_4554) ;  /* 0x000028827f007947 */ /* 0x000fea000b800000 */
[----:B------:R0:W1:Y:S02]  /*1cb0*/  SHFL.BFLY PT, R142, R229, 0x1, 0x1f ;  /* 0x0c201f00e58e7f89 */ /* 0x00006400000e0000 */
.L_x_4565:
        /* <DEDUP_REMOVED lines=18> */
.L_x_4566:
[----:B---3--:R-:W-:Y:S01]  /*1de0*/  FADD.FTZ R146, R146, R145 ;  /* 0x0000009192927221 */ /* 0x008fe20000010000 */
[----:B------:R-:W-:Y:S01]  /*1df0*/  BSSY B1, `(.L_x_4556) ;  /* 0x000005f000017945 */ /* 0x000fe20003800000 */
[----:B--2---:R-:W-:Y:S02]  /*1e00*/  FADD.FTZ R140, R140, R147 ;  /* 0x000000938c8c7221 */ /* 0x004fe40000010000 */
[----:B------:R-:W-:Y:S02]  /*1e10*/  FMUL.FTZ R146, R146, c[0x0][0x1e0] ;  /* 0x0000780092927a20 */ /* 0x000fe40000410000 */
[----:B------:R-:W-:-:S03]  /*1e20*/  FMUL.FTZ R148, R140, c[0x0][0x1e0] ;  /* 0x000078008c947a20 */ /* 0x000fc60000410000 */
[----:B------:R-:W-:Y:S01]  /*1e30*/  FSEL R149, R146, RZ, !P5 ;  /* 0x000000ff92957208 */ /* 0x000fe20006800000 */
[----:B------:R-:W-:Y:S05]  /*1e40*/  @!P1 BRA `(.L_x_4557) ;  /* 0x0000059000009947 */ /* 0x000fea0003800000 */
[----:B------:R-:W-:Y:S01]  /*1e50*/  ISETP.NE.U32.AND P0, PT, RZ, c[0x0][0x218], PT ;  /* 0x00008600ff007a0c */ /* 0x000fe20003f05070 */
[--C-:B------:R-:W-:Y:S01]  /*1e60*/  FFMA.FTZ R141, R161, R148, R149.reuse ;  /* 0x00000094a18d7223 */ /* 0x100fe20000010095 */
[----:B------:R-:W-:Y:S01]  /*1e70*/  MOV R140, R230 ;  /* 0x000000e6008c7202 */ /* 0x000fe20000000f00 */
[-C--:B------:R-:W-:Y:S01]  /*1e80*/  FFMA.FTZ R143, R217, R148.reuse, R149 ;  /* 0x00000094d98f7223 */ /* 0x080fe20000010095 */
[----:B------:R-:W-:Y:S01]  /*1e90*/  ISETP.NE.AND.EX P0, PT, RZ, c[0x0][0x21c], PT, P0 ;  /* 0x00008700ff007a0c */ /* 0x000fe20003f05300 */
[----:B------:R-:W-:Y:S01]  /*1ea0*/  FADD.FTZ R141, R218, -R141 ;  /* 0x8000008dda8d7221 */ /* 0x000fe20000010000 */
[----:B------:R-:W-:Y:S01]  /*1eb0*/  LOP3.LUT P6, RZ, R140, 0xff, RZ, 0xc0, !PT ;  /* 0x000000ff8cff7812 */ /* 0x000fe200078cc0ff */
[----:B------:R-:W-:Y:S01]  /*1ec0*/  FADD.FTZ R143, R216, -R143 ;  /* 0x8000008fd88f7221 */ /* 0x000fe20000010000 */
[----:B------:R-:W-:Y:S01]  /*1ed0*/  ISETP.NE.U32.AND P5, PT, RZ, c[0x0][0x258], PT ;  /* 0x00009600ff007a0c */ /* 0x000fe20003fa5070 */
[C---:B-----5:R-:W-:Y:S01]  /*1ee0*/  FMUL.FTZ R141, R154.reuse, R141 ;  /* 0x0000008d9a8d7220 */ /* 0x060fe20000410000 */
[----:B------:R-:W-:Y:S01]  /*1ef0*/  HFMA2.MMA R219, -RZ, RZ, 0, 9.5367431640625e-07 ;  /* 0x00000010ffdb7435 */ /* 0x000fe200000001ff */
[----:B------:R-:W-:Y:S01]  /*1f00*/  FFMA.FTZ R140, R215, R148, R149 ;  /* 0x00000094d78c7223 */ /* 0x000fe20000010095 */
[----:B------:R-:W-:Y:S01]  /*1f10*/  ISETP.NE.AND.EX P5, PT, RZ, c[0x0][0x25c], PT, P5 ;  /* 0x00009700ff007a0c */ /* 0x000fe20003fa5350 */
[----:B------:R-:W-:-:S02]  /*1f20*/  FMUL.FTZ R142, R154, R143 ;  /* 0x0000008f9a8e7220 */ /* 0x000fc40000410000 */
[----:B-1----:R-:W-:Y:S02]  /*1f30*/  FADD.FTZ R145, R213, -R140 ;  /* 0x8000008cd5917221 */ /* 0x002fe40000010000 */
[----:B------:R-:W-:Y:S02]  /*1f40*/  @P0 FADD.FTZ R141, R104, R141 ;  /* 0x0000008d688d0221 */ /* 0x000fe40000010000 */
[----:B------:R-:W-:Y:S02]  /*1f50*/  FFMA.FTZ R147, R211, R148, R149 ;  /* 0x00000094d3937223 */ /* 0x000fe40000010095 */
[C---:B------:R-:W-:Y:S01]  /*1f60*/  FMUL.FTZ R140, R141.reuse, R153 ;  /* 0x000000998d8c7220 */ /* 0x040fe20000410000 */
[----:B------:R-:W-:Y:S01]  /*1f70*/  SEL R120, R141, R120, P5 ;  /* 0x000000788d787207 */ /* 0x000fe20002800000 */
[----:B------:R-:W-:Y:S02]  /*1f80*/  @P0 FADD.FTZ R142, R105, R142 ;  /* 0x0000008e698e0221 */ /* 0x000fe40000010000 */
[----:B------:R-:W-:-:S02]  /*1f90*/  FMUL.FTZ R145, R154, R145 ;  /* 0x000000919a917220 */ /* 0x000fc40000410000 */
[----:B------:R-:W-:Y:S01]  /*1fa0*/  FADD.FTZ R147, R156, -R147 ;  /* 0x800000939c937221 */ /* 0x000fe20000010000 */
[----:B------:R-:W-:Y:S01]  /*1fb0*/  SEL R121, R142, R121, P5 ;  /* 0x000000798e797207 */ /* 0x000fe20002800000 */
[----:B------:R-:W-:Y:S02]  /*1fc0*/  FMUL.FTZ R140, R140, c[0x0][0x1e8] ;  /* 0x00007a008c8c7a20 */ /* 0x000fe40000410000 */
[----:B------:R-:W-:Y:S02]  /*1fd0*/  FMUL.FTZ R143, R142, R153 ;  /* 0x000000998e8f7220 */ /* 0x000fe40000410000 */
[----:B------:R-:W-:Y:S01]  /*1fe0*/  @P0 FADD.FTZ R145, R106, R145 ;  /* 0x000000916a910221 */ /* 0x000fe20000010000 */
[----:B------:R-:W-:Y:S01]  /*1ff0*/  FSEL R140, R140, RZ, P6 ;  /* 0x000000ff8c8c7208 */ /* 0x000fe20003000000 */
[----:B------:R-:W-:Y:S01]  /*2000*/  FMUL.FTZ R146, R154, R147 ;  /* 0x000000939a927220 */ /* 0x000fe20000410000 */
[----:B------:R-:W-:Y:S01]  /*2010*/  LOP3.LUT P6, RZ, R230, 0xff00, RZ, 0xc0, !PT ;  /* 0x0000ff00e6ff7812 */ /* 0x000fe200078cc0ff */
[----:B------:R-:W-:Y:S01]  /*2020*/  FMUL.FTZ R143, R143, c[0x0][0x1e8] ;  /* 0x00007a008f8f7a20 */ /* 0x000fe20000410000 */
[C---:B------:R-:W-:Y:S01]  /*2030*/  SEL R122, R145.reuse, R122, P5 ;  /* 0x0000007a917a7207 */ /* 0x040fe20002800000 */
[----:B------:R-:W-:-:S02]  /*2040*/  FMUL.FTZ R144, R145, R153 ;  /* 0x0000009991907220 */ /* 0x000fc40000410000 */
[----:B------:R-:W-:Y:S01]  /*2050*/  @P0 FADD.FTZ R146, R107, R146 ;  /* 0x000000926b920221 */ /* 0x000fe20000010000 */
[----:B------:R-:W-:Y:S01]  /*2060*/  FSEL R143, R143, RZ, P6 ;  /* 0x000000ff8f8f7208 */ /* 0x000fe20003000000 */
[----:B------:R-:W-:Y:S01]  /*2070*/  FMUL.FTZ R144, R144, c[0x0][0x1e8] ;  /* 0x00007a0090907a20 */ /* 0x000fe20000410000 */
[----:B------:R-:W-:Y:S01]  /*2080*/  LOP3.LUT P6, RZ, R230, 0xff0000, RZ, 0xc0, !PT ;  /* 0x00ff0000e6ff7812 */ /* 0x000fe200078cc0ff */
[----:B------:R-:W-:Y:S01]  /*2090*/  FMUL.FTZ R147, R146, R153 ;  /* 0x0000009992937220 */ /* 0x000fe20000410000 */
[----:B------:R-:W-:Y:S01]  /*20a0*/  F2FP.BF16.PACK_AB R140, R143, R140 ;  /* 0x0000008c8f8c723e */ /* 0x000fe200000010ff */
[-CC-:B------:R-:W-:Y:S01]  /*20b0*/  FFMA.FTZ R143, R163, R148.reuse, R149.reuse ;  /* 0x00000094a38f7223 */ /* 0x180fe20000010095 */
[----:B------:R-:W-:Y:S01]  /*20c0*/  FSEL R141, R144, RZ, P6 ;  /* 0x000000ff908d7208 */ /* 0x000fe20003000000 */
[----:B------:R-:W-:Y:S01]  /*20d0*/  FMUL.FTZ R147, R147, c[0x0][0x1e8] ;  /* 0x00007a0093937a20 */ /* 0x000fe20000410000 */
[----:B------:R-:W-:Y:S01]  /*20e0*/  LOP3.LUT P6, RZ, R230, 0xff000000, RZ, 0xc0, !PT ;  /* 0xff000000e6ff7812 */ /* 0x000fe200078cc0ff */
[-C--:B------:R-:W-:Y:S01]  /*20f0*/  FFMA.FTZ R144, R160, R148.reuse, R149 ;  /* 0x00000094a0907223 */ /* 0x080fe20000010095 */
[----:B------:R-:W-:Y:S01]  /*2100*/  SEL R123, R146, R123, P5 ;  /* 0x0000007b927b7207 */ /* 0x000fe20002800000 */
[----:B------:R-:W-:Y:S01]  /*2110*/  FADD.FTZ R143, R158, -R143 ;  /* 0x8000008f9e8f7221 */ /* 0x000fe20000010000 */
[----:B------:R-:W-:Y:S01]  /*2120*/  FSEL R142, R147, RZ, P6 ;  /* 0x000000ff938e7208 */ /* 0x000fe20003000000 */
[----:B------:R-:W-:Y:S01]  /*2130*/  FADD.FTZ R145, R165, -R144 ;  /* 0x80000090a5917221 */ /* 0x000fe20000010000 */
[----:B------:R-:W-:Y:S01]  /*2140*/  LOP3.LUT P6, RZ, R231, 0xff, RZ, 0xc0, !PT ;  /* 0x000000ffe7ff7812 */ /* 0x000fe200078cc0ff */
[-CC-:B------:R-:W-:Y:S01]  /*2150*/  FFMA.FTZ R147, R167, R148.reuse, R149.reuse ;  /* 0x00000094a7937223 */ /* 0x180fe20000010095 */
[----:B------:R-:W-:Y:S01]  /*2160*/  F2FP.BF16.PACK_AB R141, R142, R141 ;  /* 0x0000008d8e8d723e */ /* 0x000fe200000010ff */
[----:B------:R-:W-:-:S02]  /*2170*/  FFMA.FTZ R151, R166, R148, R149 ;  /* 0x00000094a6977223 */ /* 0x000fc40000010095 */
[C---:B------:R-:W-:Y:S02]  /*2180*/  FMUL.FTZ R143, R154.reuse, R143 ;  /* 0x0000008f9a8f7220 */ /* 0x040fe40000410000 */
[----:B------:R-:W-:Y:S01]  /*2190*/  FMUL.FTZ R144, R154, R145 ;  /* 0x000000919a907220 */ /* 0x000fe20000410000 */
[----:B------:R-:W-:Y:S01]  /*21a0*/  @P5 MOV R145, 0x20 ;  /* 0x0000002000915802 */ /* 0x000fe20000000f00 */
[----:B------:R-:W-:Y:S02]  /*21b0*/  FADD.FTZ R147, R162, -R147 ;  /* 0x80000093a2937221 */ /* 0x000fe40000010000 */
[----:B------:R-:W-:Y:S02]  /*21c0*/  FADD.FTZ R151, R164, -R151 ;  /* 0x80000097a4977221 */ /* 0x000fe40000010000 */
[----:B------:R-:W-:Y:S02]  /*21d0*/  @P0 FADD.FTZ R143, R108, R143 ;  /* 0x0000008f6c8f0221 */ /* 0x000fe40000010000 */
[----:B------:R-:W-:-:S02]  /*21e0*/  @P0 FADD.FTZ R144, R109, R144 ;  /* 0x000000906d900221 */ /* 0x000fc40000010000 */
[C---:B------:R-:W-:Y:S01]  /*21f0*/  FMUL.FTZ R147, R154.reuse, R147 ;  /* 0x000000939a937220 */ /* 0x040fe20000410000 */
[----:B------:R-:W-:Y:S01]  /*2200*/  SEL R52, R143, R52, P5 ;  /* 0x000000348f347207 */ /* 0x000fe20002800000 */
[----:B------:R-:W-:Y:S01]  /*2210*/  FMUL.FTZ R146, R154, R151 ;  /* 0x000000979a927220 */ /* 0x000fe20000410000 */
[----:B------:R-:W-:Y:S01]  /*2220*/  SEL R53, R144, R53, P5 ;  /* 0x0000003590357207 */ /* 0x000fe20002800000 */
[----:B------:R-:W-:Y:S02]  /*2230*/  @P0 FADD.FTZ R147, R110, R147 ;  /* 0x000000936e930221 */ /* 0x000fe40000010000 */
[----:B------:R-:W-:Y:S01]  /*2240*/  @P0 FADD.FTZ R146, R111, R146 ;  /* 0x000000926f920221 */ /* 0x000fe20000010000 */
[----:B------:R-:W-:Y:S01]  /*2250*/  LOP3.LUT P0, RZ, R231, 0xff00, RZ, 0xc0, !PT ;  /* 0x0000ff00e7ff7812 */ /* 0x000fe2000780c0ff */
[-C--:B------:R-:W-:Y:S01]  /*2260*/  FMUL.FTZ R143, R143, R153.reuse ;  /* 0x000000998f8f7220 */ /* 0x080fe20000410000 */
[----:B------:R-:W-:Y:S01]  /*2270*/  SEL R54, R147, R54, P5 ;  /* 0x0000003693367207 */ /* 0x000fe20002800000 */
[----:B------:R-:W-:Y:S01]  /*2280*/  FMUL.FTZ R144, R144, R153 ;  /* 0x0000009990907220 */ /* 0x000fe20000410000 */
[----:B------:R-:W-:Y:S01]  /*2290*/  SEL R55, R146, R55, P5 ;  /* 0x0000003792377207 */ /* 0x000fe20002800000 */
[----:B------:R-:W-:-:S02]  /*22a0*/  FMUL.FTZ R143, R143, c[0x0][0x1e8] ;  /* 0x00007a008f8f7a20 */ /* 0x000fc40000410000 */
[----:B------:R-:W-:Y:S02]  /*22b0*/  FMUL.FTZ R144, R144, c[0x0][0x1e8] ;  /* 0x00007a0090907a20 */ /* 0x000fe40000410000 */
[-C--:B------:R-:W-:Y:S01]  /*22c0*/  FMUL.FTZ R147, R147, R153.reuse ;  /* 0x0000009993937220 */ /* 0x080fe20000410000 */
[----:B------:R-:W-:Y:S01]  /*22d0*/  FSEL R143, R143, RZ, P6 ;  /* 0x000000ff8f8f7208 */ /* 0x000fe20003000000 */
[----:B------:R-:W-:Y:S01]  /*22e0*/  FMUL.FTZ R146, R146, R153 ;  /* 0x0000009992927220 */ /* 0x000fe20000410000 */
[----:B------:R-:W-:Y:S01]  /*22f0*/  FSEL R144, R144, RZ, P0 ;  /* 0x000000ff90907208 */ /* 0x000fe20000000000 */
[----:B------:R-:W-:Y:S01]  /*2300*/  FMUL.FTZ R147, R147, c[0x0][0x1e8] ;  /* 0x00007a0093937a20 */ /* 0x000fe20000410000 */
[C---:B------:R-:W-:Y:S01]  /*2310*/  LOP3.LUT P6, RZ, R231.reuse, 0xff0000, RZ, 0xc0, !PT ;  /* 0x00ff0000e7ff7812 */ /* 0x040fe200078cc0ff */
[----:B------:R-:W-:Y:S01]  /*2320*/  FMUL.FTZ R146, R146, c[0x0][0x1e8] ;  /* 0x00007a0092927a20 */ /* 0x000fe20000410000 */
[----:B------:R-:W-:Y:S02]  /*2330*/  LOP3.LUT P0, RZ, R231, 0xff000000, RZ, 0xc0, !PT ;  /* 0xff000000e7ff7812 */ /* 0x000fe4000780c0ff */
[----:B------:R-:W-:-:S02]  /*2340*/  FSEL R150, R147, RZ, P6 ;  /* 0x000000ff93967208 */ /* 0x000fc40003000000 */
[----:B------:R-:W-:Y:S01]  /*2350*/  FSEL R151, R146, RZ, P0 ;  /* 0x000000ff92977208 */ /* 0x000fe20000000000 */
        /* <DEDUP_REMOVED lines=8> */
.L_x_4557:
[----:B------:R-:W-:Y:S05]  /*23e0*/  BSYNC B1 ;  /* 0x0000000000017941 */ /* 0x000fea0003800000 */
.L_x_4556:
[----:B------:R-:W-:Y:S01]  /*23f0*/  BSSY B1, `(.L_x_4558) ;  /* 0x000005b000017945 */ /* 0x000fe20003800000 */
[----:B------:R-:W-:Y:S05]  /*2400*/  @!P2 BRA `(.L_x_4559) ;  /* 0x000005900000a947 */ /* 0x000fea0003800000 */
[----:B------:R-:W-:Y:S01]  /*2410*/  ISETP.NE.U32.AND P0, PT, RZ, c[0x0][0x218], PT ;  /* 0x00008600ff007a0c */ /* 0x000fe20003f05070 */
[--C-:B-1----:R-:W-:Y:S01]  /*2420*/  FFMA.FTZ R141, R159, R148, R149.reuse ;  /* 0x000000949f8d7223 */ /* 0x102fe20000010095 */
[----:B------:R-:W-:Y:S01]  /*2430*/  MOV R140, R224 ;  /* 0x000000e0008c7202 */ /* 0x000fe20000000f00 */
[-C--:B------:R-:W-:Y:S01]  /*2440*/  FFMA.FTZ R142, R168, R148.reuse, R149 ;  /* 0x00000094a88e7223 */ /* 0x080fe20000010095 */
[----:B------:R-:W-:Y:S01]  /*2450*/  ISETP.NE.AND.EX P0, PT, RZ, c[0x0][0x21c], PT, P0 ;  /* 0x00008700ff007a0c */ /* 0x000fe20003f05300 */
[----:B------:R-:W-:Y:S01]  /*2460*/  FADD.FTZ R141, R170, -R141 ;  /* 0x8000008daa8d7221 */ /* 0x000fe20000010000 */
[----:B------:R-:W-:Y:S01]  /*2470*/  LOP3.LUT P6, RZ, R140, 0xff, RZ, 0xc0, !PT ;  /* 0x000000ff8cff7812 */ /* 0x000fe200078cc0ff */
[----:B------:R-:W-:Y:S01]  /*2480*/  FADD.FTZ R143, R171, -R142 ;  /* 0x8000008eab8f7221 */ /* 0x000fe20000010000 */
[----:B------:R-:W-:Y:S01]  /*2490*/  ISETP.NE.U32.AND P5, PT, RZ, c[0x0][0x258], PT ;  /* 0x00009600ff007a0c */ /* 0x000fe20003fa5070 */
[----:B-----5:R-:W-:Y:S01]  /*24a0*/  FMUL.FTZ R141, R154, R141 ;  /* 0x0000008d9a8d7220 */ /* 0x020fe20000410000 */
[----:B------:R-:W-:Y:S01]  /*24b0*/  HFMA2.MMA R219, -RZ, RZ, 0, 9.5367431640625e-07 ;  /* 0x00000010ffdb7435 */ /* 0x000fe200000001ff */
[-CC-:B------:R-:W-:Y:S01]  /*24c0*/  FFMA.FTZ R145, R169, R148.reuse, R149.reuse ;  /* 0x00000094a9917223 */ /* 0x180fe20000010095 */
[----:B------:R-:W-:Y:S01]  /*24d0*/  ISETP.NE.AND.EX P5, PT, RZ, c[0x0][0x25c], PT, P5 ;  /* 0x00009700ff007a0c */ /* 0x000fe20003fa5350 */
[----:B------:R-:W-:-:S02]  /*24e0*/  FFMA.FTZ R140, R172, R148, R149 ;  /* 0x00000094ac8c7223 */ /* 0x000fc40000010095 */
[----:B------:R-:W-:Y:S02]  /*24f0*/  FMUL.FTZ R142, R154, R143 ;  /* 0x0000008f9a8e7220 */ /* 0x000fe40000410000 */
[----:B------:R-:W-:Y:S02]  /*2500*/  @P0 FADD.FTZ R141, R40, R141 ;  /* 0x0000008d288d0221 */ /* 0x000fe40000010000 */
[----:B------:R-:W-:Y:S02]  /*2510*/  FADD.FTZ R145, R174, -R145 ;  /* 0x80000091ae917221 */ /* 0x000fe40000010000 */
[----:B------:R-:W-:Y:S01]  /*2520*/  FADD.FTZ R143, R173, -R140 ;  /* 0x8000008cad8f7221 */ /* 0x000fe20000010000 */
[C---:B------:R-:W-:Y:S01]  /*2530*/  SEL R120, R141.reuse, R120, P5 ;  /* 0x000000788d787207 */ /* 0x040fe20002800000 */
[----:B------:R-:W-:Y:S02]  /*2540*/  FMUL.FTZ R140, R141, R153 ;  /* 0x000000998d8c7220 */ /* 0x000fe40000410000 */
[----:B------:R-:W-:-:S02]  /*2550*/  @P0 FADD.FTZ R142, R41, R142 ;  /* 0x0000008e298e0221 */ /* 0x000fc40000010000 */
[C---:B------:R-:W-:Y:S02]  /*2560*/  FMUL.FTZ R145, R154.reuse, R145 ;  /* 0x000000919a917220 */ /* 0x040fe40000410000 */
[----:B------:R-:W-:Y:S01]  /*2570*/  FMUL.FTZ R146, R154, R143 ;  /* 0x0000008f9a927220 */ /* 0x000fe20000410000 */
[----:B------:R-:W-:Y:S01]  /*2580*/  SEL R121, R142, R121, P5 ;  /* 0x000000798e797207 */ /* 0x000fe20002800000 */
[----:B------:R-:W-:Y:S02]  /*2590*/  FMUL.FTZ R140, R140, c[0x0][0x1e8] ;  /* 0x00007a008c8c7a20 */ /* 0x000fe40000410000 */
[-C--:B------:R-:W-:Y:S02]  /*25a0*/  FMUL.FTZ R143, R142, R153.reuse ;  /* 0x000000998e8f7220 */ /* 0x080fe40000410000 */
[----:B------:R-:W-:Y:S01]  /*25b0*/  @P0 FADD.FTZ R145, R42, R145 ;  /* 0x000000912a910221 */ /* 0x000fe20000010000 */
[----:B------:R-:W-:Y:S01]  /*25c0*/  FSEL R140, R140, RZ, P6 ;  /* 0x000000ff8c8c7208 */ /* 0x000fe20003000000 */
[----:B------:R-:W-:Y:S01]  /*25d0*/  FMUL.FTZ R143, R143, c[0x0][0x1e8] ;  /* 0x00007a008f8f7a20 */ /* 0x000fe20000410000 */
[----:B------:R-:W-:Y:S01]  /*25e0*/  LOP3.LUT P6, RZ, R224, 0xff00, RZ, 0xc0, !PT ;  /* 0x0000ff00e0ff7812 */ /* 0x000fe200078cc0ff */
[CC--:B------:R-:W-:Y:S01]  /*25f0*/  FMUL.FTZ R144, R145.reuse, R153.reuse ;  /* 0x0000009991907220 */ /* 0x0c0fe20000410000 */
[----:B------:R-:W-:Y:S01]  /*2600*/  SEL R122, R145, R122, P5 ;  /* 0x0000007a917a7207 */ /* 0x000fe20002800000 */
        /* <DEDUP_REMOVED lines=20> */
[----:B------:R-:W-:Y:S02]  /*2750*/  FMUL.FTZ R144, R154, R145 ;  /* 0x000000919a907220 */ /* 0x000fe40000410000 */
        /* <DEDUP_REMOVED lines=8> */
[----:B------:R-:W-:Y:S01]  /*27e0*/  @P0 FADD.FTZ R147, R38, R147 ;  /* 0x0000009326930221 */ /* 0x000fe20000010000 */
[----:B------:R-:W-:Y:S01]  /*27f0*/  @P5 MOV R151, 0x20 ;  /* 0x0000002000975802 */ /* 0x000fe20000000f00 */
        /* <DEDUP_REMOVED lines=26> */
.L_x_4559:
[----:B------:R-:W-:Y:S05]  /*29a0*/  BSYNC B1 ;  /* 0x0000000000017941 */ /* 0x000fea0003800000 */
.L_x_4558:
        /* <DEDUP_REMOVED lines=91> */
.L_x_4561:
[----:B------:R-:W-:Y:S05]  /*2f60*/  BSYNC B1 ;  /* 0x0000000000017941 */ /* 0x000fea0003800000 */
.L_x_4560:
        /* <DEDUP_REMOVED lines=8> */
[----:B------:R-:W-:Y:S01]  /*2ff0*/  ISETP.NE.U32.AND P5, PT, RZ, c[0x0][0x258], PT ;  /* 0x00009600ff007a0c */ /* 0x000fe20003fa5070 */
[----:B------:R-:W-:Y:S01]  /*3000*/  FADD.FTZ R143, R199, -R142 ;  /* 0x8000008ec78f7221 */ /* 0x000fe20000010000 */
[----:B------:R-:W-:Y:S01]  /*3010*/  LOP3.LUT P6, RZ, R140, 0xff, RZ, 0xc0, !PT ;  /* 0x000000ff8cff7812 */ /* 0x000fe200078cc0ff */
[-CC-:B------:R-:W-:Y:S01]  /*3020*/  FFMA.FTZ R145, R197, R148.reuse, R149.reuse ;  /* 0x00000094c5917223 */ /* 0x180fe20000010095 */
[----:B------:R-:W-:Y:S01]  /*3030*/  ISETP.NE.AND.EX P5, PT, RZ, c[0x0][0x25c], PT, P5 ;  /* 0x00009700ff007a0c */ /* 0x000fe20003fa5350 */
[----:B------:R-:W-:-:S02]  /*3040*/  FFMA.FTZ R144, R204, R148, R149 ;  /* 0x00000094cc907223 */ /* 0x000fc40000010095 */
[C---:B-----5:R-:W-:Y:S02]  /*3050*/  FMUL.FTZ R141, R154.reuse, R141 ;  /* 0x0000008d9a8d7220 */ /* 0x060fe40000410000 */
[----:B------:R-:W-:Y:S02]  /*3060*/  FMUL.FTZ R142, R154, R143 ;  /* 0x0000008f9a8e7220 */ /* 0x000fe40000410000 */
[----:B------:R-:W-:Y:S02]  /*3070*/  FADD.FTZ R145, R206, -R145 ;  /* 0x80000091ce917221 */ /* 0x000fe40000010000 */
[----:B------:R-:W-:Y:S02]  /*3080*/  FADD.FTZ R147, R201, -R144 ;  /* 0x80000090c9937221 */ /* 0x000fe40000010000 */
[----:B------:R-:W-:Y:S02]  /*3090*/  @P0 FADD.FTZ R141, R132, R141 ;  /* 0x0000008d848d0221 */ /* 0x000fe40000010000 */
[----:B------:R-:W-:-:S02]  /*30a0*/  FFMA.FTZ R151, R203, R148, R149 ;  /* 0x00000094cb977223 */ /* 0x000fc40000010095 */
[--C-:B------:R-:W-:Y:S01]  /*30b0*/  FFMA.FTZ R146, R210, R148, R149.reuse ;  /* 0x00000094d2927223 */ /* 0x100fe20000010095 */
[----:B------:R-:W-:Y:S01]  /*30c0*/  SEL R120, R141, R120, P5 ;  /* 0x000000788d787207 */ /* 0x000fe20002800000 */
[-CC-:B------:R-:W-:Y:S02]  /*30d0*/  FFMA.FTZ R219, R207, R148.reuse, R149.reuse ;  /* 0x00000094cfdb7223 */ /* 0x180fe40000010095 */
[----:B------:R-:W-:Y:S02]  /*30e0*/  @P0 FADD.FTZ R142, R133, R142 ;  /* 0x0000008e858e0221 */ /* 0x000fe40000010000 */
[----:B------:R-:W-:Y:S02]  /*30f0*/  FFMA.FTZ R148, R214, R148, R149 ;  /* 0x00000094d6947223 */ /* 0x000fe40000010095 */
[----:B------:R-:W-:Y:S01]  /*3100*/  FMUL.FTZ R140, R141, R153 ;  /* 0x000000998d8c7220 */ /* 0x000fe20000410000 */
[----:B------:R-:W-:Y:S01]  /*3110*/  SEL R121, R142, R121, P5 ;  /* 0x000000798e797207 */ /* 0x000fe20002800000 */
[----:B------:R-:W-:-:S02]  /*3120*/  FMUL.FTZ R145, R154, R145 ;  /* 0x000000919a917220 */ /* 0x000fc40000410000 */
[----:B------:R-:W-:Y:S01]  /*3130*/  FMUL.FTZ R144, R154, R147 ;  /* 0x000000939a907220 */ /* 0x000fe20000410000 */
[----:B------:R-:W-:Y:S01]  /*3140*/  HFMA2.MMA R147, -RZ, RZ, 0, 9.5367431640625e-07 ;  /* 0x00000010ff937435 */ /* 0x000fe200000001ff */
[----:B------:R-:W-:Y:S02]  /*3150*/  FADD.FTZ R151, R208, -R151 ;  /* 0x80000097d0977221 */ /* 0x000fe40000010000 */
[----:B------:R-:W-:Y:S02]  /*3160*/  FADD.FTZ R149, R205, -R146 ;  /* 0x80000092cd957221 */ /* 0x000fe40000010000 */
[----:B------:R-:W-:Y:S02]  /*3170*/  FMUL.FTZ R140, R140, c[0x0][0x1e8] ;  /* 0x00007a008c8c7a20 */ /* 0x000fe40000410000 */
[----:B------:R-:W-:Y:S02]  /*3180*/  @P0 FADD.FTZ R145, R134, R145 ;  /* 0x0000009186910221 */ /* 0x000fe40000010000 */
[----:B------:R-:W-:Y:S01]  /*3190*/  @P0 FADD.FTZ R144, R135, R144 ;  /* 0x0000009087900221 */ /* 0x000fe20000010000 */
[----:B------:R-:W-:Y:S01]  /*31a0*/  FSEL R140, R140, RZ, P6 ;  /* 0x000000ff8c8c7208 */ /* 0x000fe20003000000 */
[----:B------:R-:W-:Y:S01]  /*31b0*/  FADD.FTZ R219, R212, -R219 ;  /* 0x800000dbd4db7221 */ /* 0x000fe20000010000 */
[----:B------:R-:W-:Y:S01]  /*31c0*/  SEL R122, R145, R122, P5 ;  /* 0x0000007a917a7207 */ /* 0x000fe20002800000 */
[----:B------:R-:W-:Y:S01]  /*31d0*/  FMUL.FTZ R151, R154, R151 ;  /* 0x000000979a977220 */ /* 0x000fe20000410000 */
[----:B------:R-:W-:Y:S01]  /*31e0*/  SEL R123, R144, R123, P5 ;  /* 0x0000007b907b7207 */ /* 0x000fe20002800000 */
[----:B------:R-:W-:Y:S01]  /*31f0*/  FMUL.FTZ R146, R154, R149 ;  /* 0x000000959a927220 */ /* 0x000fe20000410000 */
[----:B------:R-:W-:Y:S01]  /*3200*/  LOP3.LUT P6, RZ, R220, 0xff00, RZ, 0xc0, !PT ;  /* 0x0000ff00dcff7812 */ /* 0x000fe200078cc0ff */
[----:B------:R-:W-:-:S02]  /*3210*/  FMUL.FTZ R142, R142, R153 ;  /* 0x000000998e8e7220 */ /* 0x000fc40000410000 */
[----:B------:R-:W-:Y:S02]  /*3220*/  FADD.FTZ R227, R209, -R148 ;  /* 0x80000094d1e37221 */ /* 0x000fe40000010000 */
[----:B------:R-:W-:Y:S02]  /*3230*/  FMUL.FTZ R219, R154, R219 ;  /* 0x000000db9adb7220 */ /* 0x000fe40000410000 */
[----:B------:R-:W-:Y:S02]  /*3240*/  @P0 FADD.FTZ R151, R136, R151 ;  /* 0x0000009788970221 */ /* 0x000fe40000010000 */
[----:B------:R-:W-:Y:S02]  /*3250*/  @P0 FADD.FTZ R146, R137, R146 ;  /* 0x0000009289920221 */ /* 0x000fe40000010000 */
[----:B------:R-:W-:Y:S01]  /*3260*/  FMUL.FTZ R142, R142, c[0x0][0x1e8] ;  /* 0x00007a008e8e7a20 */ /* 0x000fe20000410000 */
[----:B------:R-:W-:Y:S01]  /*3270*/  SEL R52, R151, R52, P5 ;  /* 0x0000003497347207 */ /* 0x000fe20002800000 */
[----:B------:R-:W-:Y:S01]  /*3280*/  FMUL.FTZ R154, R154, R227 ;  /* 0x000000e39a9a7220 */ /* 0x000fe20000410000 */
[----:B------:R-:W-:Y:S01]  /*3290*/  SEL R53, R146, R53, P5 ;  /* 0x0000003592357207 */ /* 0x000fe20002800000 */
[-C--:B------:R-:W-:Y:S01]  /*32a0*/  FMUL.FTZ R145, R145, R153.reuse ;  /* 0x0000009991917220 */ /* 0x080fe20000410000 */
[----:B------:R-:W-:Y:S01]  /*32b0*/  FSEL R141, R142, RZ, P6 ;  /* 0x000000ff8e8d7208 */ /* 0x000fe20003000000 */
[----:B------:R-:W-:Y:S01]  /*32c0*/  FMUL.FTZ R144, R144, R153 ;  /* 0x0000009990907220 */ /* 0x000fe20000410000 */
[----:B------:R-:W-:Y:S01]  /*32d0*/  LOP3.LUT P6, RZ, R220, 0xff000000, RZ, 0xc0, !PT ;  /* 0xff000000dcff7812 */ /* 0x000fe200078cc0ff */
[----:B------:R-:W-:Y:S01]  /*32e0*/  @P0 FADD.FTZ R219, R138, R219 ;  /* 0x000000db8adb0221 */ /* 0x000fe20000010000 */
[----:B------:R-:W-:Y:S01]  /*32f0*/  F2FP.BF16.PACK_AB R140, R141, R140 ;  /* 0x0000008c8d8c723e */ /* 0x000fe200000010ff */
[----:B------:R-:W-:Y:S01]  /*3300*/  @P0 FADD.FTZ R154, R139, R154 ;  /* 0x0000009a8b9a0221 */ /* 0x000fe20000010000 */
[----:B------:R-:W-:Y:S01]  /*3310*/  LOP3.LUT P0, RZ, R220, 0xff0000, RZ, 0xc0, !PT ;  /* 0x00ff0000dcff7812 */ /* 0x000fe2000780c0ff */
[----:B------:R-:W-:Y:S01]  /*3320*/  FMUL.FTZ R145, R145, c[0x0][0x1e8] ;  /* 0x00007a0091917a20 */ /* 0x000fe20000410000 */
[----:B------:R-:W-:Y:S01]  /*3330*/  SEL R54, R219, R54, P5 ;  /* 0x00000036db367207 */ /* 0x000fe20002800000 */
[----:B------:R-:W-:Y:S01]  /*3340*/  FMUL.FTZ R144, R144, c[0x0][0x1e8] ;  /* 0x00007a0090907a20 */ /* 0x000fe20000410000 */
[----:B------:R-:W-:Y:S01]  /*3350*/  SEL R55, R154, R55, P5 ;  /* 0x000000379a377207 */ /* 0x000fe20002800000 */
[-C--:B------:R-:W-:Y:S01]  /*3360*/  FMUL.FTZ R151, R151, R153.reuse ;  /* 0x0000009997977220 */ /* 0x080fe20000410000 */
[----:B------:R-:W-:Y:S01]  /*3370*/  FSEL R141, R145, RZ, P0 ;  /* 0x000000ff918d7208 */ /* 0x000fe20000000000 */
[-C--:B------:R-:W-:Y:S01]  /*3380*/  FMUL.FTZ R146, R146, R153.reuse ;  /* 0x0000009992927220 */ /* 0x080fe20000410000 */
[----:B------:R-:W-:Y:S01]  /*3390*/  FSEL R144, R144, RZ, P6 ;  /* 0x000000ff90907208 */ /* 0x000fe20003000000 */
[-C--:B------:R-:W-:Y:S01]  /*33a0*/  FMUL.FTZ R219, R219, R153.reuse ;  /* 0x00000099dbdb7220 */ /* 0x080fe20000410000 */
[----:B------:R-:W-:Y:S01]  /*33b0*/  LOP3.LUT P0, RZ, R221, 0xff, RZ, 0xc0, !PT ;  /* 0x000000ffddff7812 */ /* 0x000fe2000780c0ff */
[----:B------:R-:W-:Y:S01]  /*33c0*/  FMUL.FTZ R151, R151, c[0x0][0x1e8] ;  /* 0x00007a0097977a20 */ /* 0x000fe20000410000 */
[----:B------:R-:W-:Y:S01]  /*33d0*/  LOP3.LUT P6, RZ, R221, 0xff00, RZ, 0xc0, !PT ;  /* 0x0000ff00ddff7812 */ /* 0x000fe200078cc0ff */
[----:B------:R-:W-:Y:S01]  /*33e0*/  FMUL.FTZ R146, R146, c[0x0][0x1e8] ;  /* 0x00007a0092927a20 */ /* 0x000fe20000410000 */
[----:B------:R-:W-:Y:S01]  /*33f0*/  @P5 MOV R145, 0x20 ;  /* 0x0000002000915802 */ /* 0x000fe20000000f00 */
[----:B------:R-:W-:Y:S01]  /*3400*/  FMUL.FTZ R153, R154, R153 ;  /* 0x000000999a997220 */ /* 0x000fe20000410000 */
[----:B------:R-:W-:Y:S01]  /*3410*/  FSEL R142, R151, RZ, P0 ;  /* 0x000000ff978e7208 */ /* 0x000fe20000000000 */
[----:B------:R-:W-:Y:S01]  /*3420*/  FMUL.FTZ R219, R219, c[0x0][0x1e8] ;  /* 0x00007a00dbdb7a20 */ /* 0x000fe20000410000 */
[----:B------:R-:W-:Y:S01]  /*3430*/  FSEL R143, R146, RZ, P6 ;  /* 0x000000ff928f7208 */ /* 0x000fe20003000000 */
[----:B------:R-:W-:Y:S01]  /*3440*/  FMUL.FTZ R153, R153, c[0x0][0x1e8] ;  /* 0x00007a0099997a20 */ /* 0x000fe20000410000 */
[----:B------:R-:W-:-:S02]  /*3450*/  LOP3.LUT P0, RZ, R221, 0xff0000, RZ, 0xc0, !PT ;  /* 0x00ff0000ddff7812 */ /* 0x000fc4000780c0ff */
[----:B------:R-:W-:Y:S02]  /*3460*/  LOP3.LUT P6, RZ, R221, 0xff000000, RZ, 0xc0, !PT ;  /* 0xff000000ddff7812 */ /* 0x000fe400078cc0ff */
[----:B------:R-:W-:Y:S02]  /*3470*/  FSEL R219, R219, RZ, P0 ;  /* 0x000000ffdbdb7208 */ /* 0x000fe40000000000 */
[----:B------:R-:W-:Y:S02]  /*3480*/  FSEL R146, R153, RZ, P6 ;  /* 0x000000ff99927208 */ /* 0x000fe40003000000 */
[----:B------:R-:W-:Y:S01]  /*3490*/  F2FP.BF16.PACK_AB R141, R144, R141 ;  /* 0x0000008d908d723e */ /* 0x000fe200000010ff */
[----:B------:R-:W-:Y:S01]  /*34a0*/  @P5 IMAD.WIDE.U32 R144, R0, R145, c[0x0][0x258] ;  /* 0x0000960000905625 */ /* 0x000fe200078e0091 */
[----:B------:R-:W-:Y:S02]  /*34b0*/  F2FP.BF16.PACK_AB R142, R143, R142 ;  /* 0x0000008e8f8e723e */ /* 0x000fe400000010ff */
[----:B------:R-:W-:Y:S01]  /*34c0*/  F2FP.BF16.PACK_AB R143, R146, R219 ;  /* 0x000000db928f723e */ /* 0x000fe200000010ff */
[----:B------:R-:W-:Y:S01]  /*34d0*/  IMAD.WIDE.U32 R146, R0, R147, c[0x0][0x248] ;  /* 0x0000920000927625 */ /* 0x000fe200078e0093 */
[----:B------:R1:W-:Y:S04]  /*34e0*/  @P5 STG.E.128 [R144.64], R120 ;  /* 0x0000007890005986 */ /* 0x0003e8000c101d04 */
[----:B------:R1:W-:Y:S04]  /*34f0*/  @P5 STG.E.128 [R144.64+0x10], R52 ;  /* 0x0000103490005986 */ /* 0x0003e8000c101d04 */
[----:B------:R1:W-:Y:S02]  /*3500*/  STG.E.128 [R146.64], R140 ;  /* 0x0000008c92007986 */ /* 0x0003e4000c101d04 */
.L_x_4563:
[----:B------:R-:W-:Y:S05]  /*3510*/  BSYNC B1 ;  /* 0x0000000000017941 */ /* 0x000fea0003800000 */
.L_x_4562:
[----:B-1----:R-:W-:-:S04]  /*3520*/  MOV R141, c[0x0][0x160] ;  /* 0x00005800008d7a02 */ /* 0x002fc80000000f00 */
[----:B------:R-:W-:-:S04]  /*3530*/  LEA R10, R141, R10, 0x2 ;  /* 0x0000000a8d0a7211 */ /* 0x000fc800078e10ff */
[----:B------:R-:W-:-:S13]  /*3540*/  ISETP.GE.AND P0, PT, R10, c[0x0][0x164], PT ;  /* 0x000059000a007a0c */ /* 0x000fda0003f06270 */
[----:B0----5:R-:W-:Y:S01]  /*3550*/  @P0 CALL.REL.NOINC `(.L_x_4545) ;  /* 0x0000001000000944 */ /* 0x021fe20003c00000 */
[----:B------:R-:W-:Y:S05]  /*3560*/  BRA `(.L_x_4564) ;  /* 0xffffd0d000007947 */ /* 0x000fea000383ffff */
.L_x_4545:
[----:B0-----:R-:W-:Y:S05]  /*3570*/  BSYNC B0 ;  /* 0x0000000000007941 */ /* 0x001fea0003800000 */
.L_x_4544:
        /* <DEDUP_REMOVED lines=251> */
.L_x_4554:
[----:B------:R-:W-:Y:S01]  /*4530*/  HFMA2.MMA R144, -RZ, RZ, 0, 5.9604644775390625e-08 ;  /* 0x00000001ff907435 */ /* 0x000fe200000001ff */
[----:B------:R-:W-:-:S02]  /*4540*/  MOV R143, R229 ;  /* 0x000000e5008f7202 */ /* 0x000fc40000000f00 */
[----:B------:R-:W-:Y:S02]  /*4550*/  MOV R148, 0x1f ;  /* 0x0000001f00947802 */ /* 0x000fe40000000f00 */
[----:B------:R-:W-:Y:S02]  /*4560*/  MOV R149, 0xffffffff ;  /* 0xffffffff00957802 */ /* 0x000fe40000000f00 */
[----:B------:R-:W-:Y:S02]  /*4570*/  MOV R140, 0x4590 ;  /* 0x00004590008c7802 */ /* 0x000fe40000000f00 */
[----:B-----5:R-:W-:Y:S05]  /*4580*/  CALL.REL.NOINC `($__internal_68_$__cuda_sm70_shflsync_bfly_p) ;  /* 0x0000046000007944 */ /* 0x020fea0003c00000 */
[----:B-1----:R-:W-:Y:S01]  /*4590*/  MOV R142, R144 ;  /* 0x00000090008e7202 */ /* 0x002fe20000000f00 */
[----:B0-----:R-:W-:Y:S05]  /*45a0*/  BRA `(.L_x_4565) ;  /* 0xffffd71000007947 */ /* 0x001fea000383ffff */
.L_x_4555:
[----:B------:R-:W-:Y:S01]  /*45b0*/  HFMA2.MMA R144, -RZ, RZ, 0, 5.9604644775390625e-08 ;  /* 0x00000001ff907435 */ /* 0x000fe200000001ff */
[----:B------:R-:W-:Y:S02]  /*45c0*/  MOV R143, R227 ;  /* 0x000000e3008f7202 */ /* 0x000fe40000000f00 */
[----:B------:R-:W-:Y:S02]  /*45d0*/  MOV R148, 0x1f ;  /* 0x0000001f00947802 */ /* 0x000fe40000000f00 */
[----:B------:R-:W-:-:S02]  /*45e0*/  MOV R149, 0xffffffff ;  /* 0xffffffff00957802 */ /* 0x000fc40000000f00 */
[----:B------:R-:W-:Y:S02]  /*45f0*/  MOV R140, 0x4610 ;  /* 0x00004610008c7802 */ /* 0x000fe40000000f00 */
[----:B01---5:R-:W-:Y:S05]  /*4600*/  CALL.REL.NOINC `($__internal_68_$__cuda_sm70_shflsync_bfly_p) ;  /* 0x000003e000007944 */ /* 0x023fea0003c00000 */
[----:B------:R-:W-:Y:S01]  /*4610*/  FADD.FTZ R229, R142, R229 ;  /* 0x000000e58ee57221 */ /* 0x000fe20000010000 */
[----:B0-----:R-:W-:Y:S01]  /*4620*/  MOV R148, 0x1f ;  /* 0x0000001f00947802 */ /* 0x001fe20000000f00 */
[----:B-1----:R-:W-:Y:S01]  /*4630*/  FADD.FTZ R227, R227, R144 ;  /* 0x00000090e3e37221 */ /* 0x002fe20000010000 */
[----:B------:R-:W-:Y:S01]  /*4640*/  HFMA2.MMA R144, -RZ, RZ, 0, 1.1920928955078125e-07 ;  /* 0x00000002ff907435 */ /* 0x000fe200000001ff */
[----:B------:R-:W-:Y:S02]  /*4650*/  MOV R149, 0xffffffff ;  /* 0xffffffff00957802 */ /* 0x000fe40000000f00 */
[----:B------:R-:W-:Y:S02]  /*4660*/  MOV R143, R229 ;  /* 0x000000e5008f7202 */ /* 0x000fe40000000f00 */
[----:B------:R-:W-:Y:S02]  /*4670*/  MOV R140, 0x4690 ;  /* 0x00004690008c7802 */ /* 0x000fe40000000f00 */
[----:B------:R-:W-:Y:S05]  /*4680*/  CALL.REL.NOINC `($__internal_68_$__cuda_sm70_shflsync_bfly_p) ;  /* 0x0000036000007944 */ /* 0x000fea0003c00000 */
[----:B-1----:R-:W-:Y:S01]  /*4690*/  MOV R142, R144 ;  /* 0x00000090008e7202 */ /* 0x002fe20000000f00 */
[----:B------:R-:W-:Y:S01]  /*46a0*/  HFMA2.MMA R144, -RZ, RZ, 0, 1.1920928955078125e-07 ;  /* 0x00000002ff907435 */ /* 0x000fe200000001ff */
[----:B0-----:R-:W-:-:S02]  /*46b0*/  MOV R143, R227 ;  /* 0x000000e3008f7202 */ /* 0x001fc40000000f00 */
[----:B------:R-:W-:Y:S02]  /*46c0*/  MOV R148, 0x1f ;  /* 0x0000001f00947802 */ /* 0x000fe40000000f00 */
[----:B------:R-:W-:Y:S02]  /*46d0*/  MOV R149, 0xffffffff ;  /* 0xffffffff00957802 */ /* 0x000fe40000000f00 */
[----:B------:R-:W-:Y:S02]  /*46e0*/  MOV R140, 0x4700 ;  /* 0x00004700008c7802 */ /* 0x000fe40000000f00 */
[----:B------:R-:W-:Y:S05]  /*46f0*/  CALL.REL.NOINC `($__internal_68_$__cuda_sm70_shflsync_bfly_p) ;  /* 0x000002f000007944 */ /* 0x000fea0003c00000 */
[----:B------:R-:W-:Y:S01]  /*4700*/  FADD.FTZ R229, R142, R229 ;  /* 0x000000e58ee57221 */ /* 0x000fe20000010000 */
[----:B0-----:R-:W-:Y:S01]  /*4710*/  MOV R148, 0x1f ;  /* 0x0000001f00947802 */ /* 0x001fe20000000f00 */
[----:B-1----:R-:W-:Y:S01]  /*4720*/  FADD.FTZ R227, R227, R144 ;  /* 0x00000090e3e37221 */ /* 0x002fe20000010000 */
[----:B------:R-:W-:Y:S01]  /*4730*/  HFMA2.MMA R144, -RZ, RZ, 0, 2.384185791015625e-07 ;  /* 0x00000004ff907435 */ /* 0x000fe200000001ff */
[----:B------:R-:W-:Y:S02]  /*4740*/  MOV R149, 0xffffffff ;  /* 0xffffffff00957802 */ /* 0x000fe40000000f00 */
[----:B------:R-:W-:-:S02]  /*4750*/  MOV R143, R229 ;  /* 0x000000e5008f7202 */ /* 0x000fc40000000f00 */
[----:B------:R-:W-:Y:S02]  /*4760*/  MOV R140, 0x4780 ;  /* 0x00004780008c7802 */ /* 0x000fe40000000f00 */
[----:B------:R-:W-:Y:S05]  /*4770*/  CALL.REL.NOINC `($__internal_68_$__cuda_sm70_shflsync_bfly_p) ;  /* 0x0000027000007944 */ /* 0x000fea0003c00000 */
[----:B-1----:R-:W-:Y:S01]  /*4780*/  MOV R142, R144 ;  /* 0x00000090008e7202 */ /* 0x002fe20000000f00 */
[----:B------:R-:W-:Y:S01]  /*4790*/  HFMA2.MMA R144, -RZ, RZ, 0, 2.384185791015625e-07 ;  /* 0x00000004ff907435 */ /* 0x000fe200000001ff */
[----:B0-----:R-:W-:Y:S02]  /*47a0*/  MOV R143, R227 ;  /* 0x000000e3008f7202 */ /* 0x001fe40000000f00 */
[----:B------:R-:W-:Y:S02]  /*47b0*/  MOV R148, 0x1f ;  /* 0x0000001f00947802 */ /* 0x000fe40000000f00 */
[----:B------:R-:W-:Y:S02]  /*47c0*/  MOV R149, 0xffffffff ;  /* 0xffffffff00957802 */ /* 0x000fe40000000f00 */
[----:B------:R-:W-:Y:S02]  /*47d0*/  MOV R140, 0x47f0 ;  /* 0x000047f0008c7802 */ /* 0x000fe40000000f00 */
[----:B------:R-:W-:Y:S05]  /*47e0*/  CALL.REL.NOINC `($__internal_68_$__cuda_sm70_shflsync_bfly_p) ;  /* 0x0000020000007944 */ /* 0x000fea0003c00000 */
[----:B------:R-:W-:Y:S01]  /*47f0*/  FADD.FTZ R145, R142, R229 ;  /* 0x000000e58e917221 */ /* 0x000fe20000010000 */
[----:B0-----:R-:W-:Y:S01]  /*4800*/  MOV R148, 0x1f ;  /* 0x0000001f00947802 */ /* 0x001fe20000000f00 */
[----:B-1----:R-:W-:Y:S01]  /*4810*/  FADD.FTZ R147, R227, R144 ;  /* 0x00000090e3937221 */ /* 0x002fe20000010000 */
[----:B------:R-:W-:Y:S01]  /*4820*/  HFMA2.MMA R144, -RZ, RZ, 0, 4.76837158203125e-07 ;  /* 0x00000008ff907435 */ /* 0x000fe200000001ff */
[----:B------:R-:W-:-:S02]  /*4830*/  MOV R149, 0xffffffff ;  /* 0xffffffff00957802 */ /* 0x000fc40000000f00 */
[----:B------:R-:W-:Y:S02]  /*4840*/  MOV R143, R145 ;  /* 0x00000091008f7202 */ /* 0x000fe40000000f00 */
[----:B------:R-:W-:Y:S02]  /*4850*/  MOV R140, 0x4870 ;  /* 0x00004870008c7802 */ /* 0x000fe40000000f00 */
[----:B------:R-:W-:Y:S05]  /*4860*/  CALL.REL.NOINC `($__internal_68_$__cuda_sm70_shflsync_bfly_p) ;  /* 0x0000018000007944 */ /* 0x000fea0003c00000 */
[----:B-1----:R-:W-:Y:S01]  /*4870*/  MOV R142, R144 ;  /* 0x00000090008e7202 */ /* 0x002fe20000000f00 */
[----:B------:R-:W-:Y:S01]  /*4880*/  HFMA2.MMA R144, -RZ, RZ, 0, 4.76837158203125e-07 ;  /* 0x00000008ff907435 */ /* 0x000fe200000001ff */
[----:B0-----:R-:W-:Y:S02]  /*4890*/  MOV R143, R147 ;  /* 0x00000093008f7202 */ /* 0x001fe40000000f00 */
[----:B------:R-:W-:Y:S02]  /*48a0*/  MOV R148, 0x1f ;  /* 0x0000001f00947802 */ /* 0x000fe40000000f00 */
[----:B------:R-:W-:Y:S02]  /*48b0*/  MOV R149, 0xffffffff ;  /* 0xffffffff00957802 */ /* 0x000fe40000000f00 */
[----:B------:R-:W-:-:S02]  /*48c0*/  MOV R140, 0x48e0 ;  /* 0x000048e0008c7802 */ /* 0x000fc40000000f00 */
[----:B------:R-:W-:Y:S05]  /*48d0*/  CALL.REL.NOINC `($__internal_68_$__cuda_sm70_shflsync_bfly_p) ;  /* 0x0000011000007944 */ /* 0x000fea0003c00000 */
[----:B------:R-:W-:Y:S01]  /*48e0*/  FADD.FTZ R145, R142, R145 ;  /* 0x000000918e917221 */ /* 0x000fe20000010000 */
[----:B0-----:R-:W-:Y:S01]  /*48f0*/  MOV R148, 0x1f ;  /* 0x0000001f00947802 */ /* 0x001fe20000000f00 */
[----:B-1----:R-:W-:Y:S01]  /*4900*/  FADD.FTZ R147, R147, R144 ;  /* 0x0000009093937221 */ /* 0x002fe20000010000 */
[----:B------:R-:W-:Y:S01]  /*4910*/  HFMA2.MMA R144, -RZ, RZ, 0, 9.5367431640625e-07 ;  /* 0x00000010ff907435 */ /* 0x000fe200000001ff */
[----:B------:R-:W-:-:S02]  /*4920*/  MOV R149, 0xffffffff ;  /* 0xffffffff00957802 */ /* 0x000fc40000000f00 */
[----:B------:R-:W-:Y:S02]  /*4930*/  MOV R143, R145 ;  /* 0x00000091008f7202 */ /* 0x000fe40000000f00 */
[----:B------:R-:W-:Y:S02]  /*4940*/  MOV R140, 0x4960 ;  /* 0x00004960008c7802 */ /* 0x000fe40000000f00 */
[----:B------:R-:W-:Y:S05]  /*4950*/  CALL.REL.NOINC `($__internal_68_$__cuda_sm70_shflsync_bfly_p) ;  /* 0x0000009000007944 */ /* 0x000fea0003c00000 */
[----:B-1----:R-:W-:Y:S01]  /*4960*/  MOV R146, R144 ;  /* 0x0000009000927202 */ /* 0x002fe20000000f00 */
[----:B------:R-:W-:Y:S01]  /*4970*/  HFMA2.MMA R144, -RZ, RZ, 0, 9.5367431640625e-07 ;  /* 0x00000010ff907435 */ /* 0x000fe200000001ff */
[----:B0-----:R-:W-:Y:S02]  /*4980*/  MOV R143, R147 ;  /* 0x00000093008f7202 */ /* 0x001fe40000000f00 */
[----:B------:R-:W-:Y:S02]  /*4990*/  MOV R148, 0x1f ;  /* 0x0000001f00947802 */ /* 0x000fe40000000f00 */
[----:B------:R-:W-:Y:S02]  /*49a0*/  MOV R149, 0xffffffff ;  /* 0xffffffff00957802 */ /* 0x000fe40000000f00 */
[----:B------:R-:W-:-:S02]  /*49b0*/  MOV R140, 0x49d0 ;  /* 0x000049d0008c7802 */ /* 0x000fc40000000f00 */
[----:B------:R-:W-:Y:S05]  /*49c0*/  CALL.REL.NOINC `($__internal_68_$__cuda_sm70_shflsync_bfly_p) ;  /* 0x0000002000007944 */ /* 0x000fea0003c00000 */
[----:B-1----:R-:W-:Y:S01]  /*49d0*/  MOV R140, R144 ;  /* 0x00000090008c7202 */ /* 0x002fe20000000f00 */
[----:B0-----:R-:W-:Y:S05]  /*49e0*/  BRA `(.L_x_4566) ;  /* 0xffffd3f000007947 */ /* 0x001fea000383ffff */
        .weak           $__internal_68_$__cuda_sm70_shflsync_bfly_p
        .type           $__internal_68_$__cuda_sm70_shflsync_bfly_p,@function
        .size           $__internal_68_$__cuda_sm70_shflsync_bfly_p,(.L_x_12370 - $__internal_68_$__cuda_sm70_shflsync_bfly_p)
$__internal_68_$__cuda_sm70_shflsync_bfly_p:
[----:B------:R-:W-:Y:S01]  /*49f0*/  HFMA2.MMA R141, -RZ, RZ, 0, 0 ;  /* 0x00000000ff8d7435 */ /* 0x000fe200000001ff */
[----:B------:R-:W-:Y:S04]  /*4a00*/  WARPSYNC R149 ;  /* 0x0000009500007348 */ /* 0x000fe80003800000 */
[----:B------:R0:W1:Y:S01]  /*4a10*/  SHFL.BFLY PT, R144, R143, R144, R148 ;  /* 0x0c0000908f907389 */ /* 0x00006200000e0094 */
[----:B------:R-:W-:Y:S05]  /*4a20*/  RET.REL.NODEC R140 `(_ZN10layer_norm13ln_bwd_kernelINS_13Kernel_traitsI13__nv_bfloat16S2_fS2_fjLj1024ELj1ELj4ELj1ELj16ENS_18Kernel_traits_baseILj1024ES2_S2_fS2_fjLj128EEEEELb1ELb0ELb0ELb0EEEvNS_9BwdParamsE) ;  /* 0xffffb5d08c007950 */ /* 0x000fea0003c3ffff */
.L_x_4567:
        /* <DEDUP_REMOVED lines=13> */
.L_x_12370:


//--------------------- .text._ZN10layer_norm13ln_bwd_kernelINS_13Kernel_traitsI13__nv_bfloat16S2_fS2_fjLj1024ELj1ELj4ELj1ELj16ENS_18Kernel_traits_baseILj1024ES2_S2_fS2_fjLj128EEEEELb1ELb0ELb0ELb1EEEvNS_9BwdParamsE --------------------------
	.section	.text._ZN10layer_norm13ln_bwd_kernelINS_13Kernel_traitsI13__nv_bfloat16S2_fS2_fjLj1024ELj1ELj4ELj1ELj16ENS_18Kernel_traits_baseILj1024ES2_S2_fS2_fjLj128EEEEELb1ELb0ELb0ELb1EEEvNS_9BwdParamsE,"ax",@progbits
	.sectioninfo	@"SHI_REGISTERS=254"
	.align	128
        .global         _ZN10layer_norm13ln_bwd_kernelINS_13Kernel_traitsI13__nv_bfloat16S2_fS2_fjLj1024ELj1ELj4ELj1ELj16ENS_18Kernel_traits_baseILj1024ES2_S2_fS2_fjLj128EEEEELb1ELb0ELb0ELb1EEEvNS_9BwdParamsE
        .type           _ZN10layer_norm13ln_bwd_kernelINS_13Kernel_traitsI13__nv_bfloat16S2_fS2_fjLj1024ELj1ELj4ELj1ELj16ENS_18Kernel_traits_baseILj1024ES2_S2_fS2_fjLj128EEEEELb1ELb0ELb0ELb1EEEvNS_9BwdParamsE,@function
        .size           _ZN10layer_norm13ln_bwd_kernelINS_13Kernel_traitsI13__nv_bfloat16S2_fS2_fjLj1024ELj1ELj4ELj1ELj16ENS_18Kernel_traits_baseILj1024ES2_S2_fS2_fjLj128EEEEELb1ELb0ELb0ELb1EEEvNS_9BwdParamsE,(.L_x_12371 - _ZN10layer_norm13ln_bwd_kernelINS_13Kernel_traitsI13__nv_bfloat16S2_fS2_fjLj1024ELj1ELj4ELj1ELj16ENS_18Kernel_traits_baseILj1024ES2_S2_fS2_fjLj128EEEEELb1ELb0ELb0ELb1EEEvNS_9BwdParamsE)
        .other          _ZN10layer_norm13ln_bwd_kernelINS_13Kernel_traitsI13__nv_bfloat16S2_fS2_fjLj1024ELj1ELj4ELj1ELj16ENS_18Kernel_traits_baseILj1024ES2_S2_fS2_fjLj128EEEEELb1ELb0ELb0ELb1EEEvNS_9BwdParamsE,@"STO_CUDA_ENTRY STV_DEFAULT"
_ZN10layer_norm13ln_bwd_kernelINS_13Kernel_traitsI13__nv_bfloat16S2_fS2_fjLj1024ELj1ELj4ELj1ELj16ENS_18Kernel_traits_baseILj1024ES2_S2_fS2_fjLj128EEEEELb1ELb0ELb0ELb1EEEvNS_9BwdParamsE:
.text._ZN10layer_norm13ln_bwd_kernelINS_13Kernel_traitsI13__nv_bfloat16S2_fS2_fjLj1024ELj1ELj4ELj1ELj16ENS_18Kernel_traits_baseILj1024ES2_S2_fS2_fjLj128EEEEELb1ELb0ELb0ELb1EEEvNS_9BwdParamsE:
        /* <DEDUP_REMOVED lines=42> */
.L_x_4569:
        /* <DEDUP_REMOVED lines=75> */
.L_x_4575:
[----:B------:R-:W-:Y:S01]  /*0750*/  IMAD R84, R196, c[0x0][0x168], RZ ;  /* 0x00005a00c4547a24 */ /* 0x000fe200078e02ff */
[----:B------:R-:W-:Y:S02]  /*0760*/  MOV R169, 0x4 ;  /* 0x0000000400a97802 */ /* 0x000fe40000000f00 */
[----:B------:R-:W-:Y:S02]  /*0770*/  LOP3.LUT R86, R0, 0x1f, RZ, 0xc0, !PT ;  /* 0x0000001f00567812 */ /* 0x000fe400078ec0ff */
[----:B------:R-:W-:Y:S01]  /*0780*/  SHF.R.S32.HI R85, RZ, 0x1f, R84 ;  /* 0x0000001fff557819 */ /* 0x000fe20000011454 */
[----:B------:R-:W-:Y:S01]  /*0790*/  IMAD.WIDE R102, R196, R169, c[0x0][0x1a0] ;  /* 0x00006800c4667625 */ /* 0x000fe200078e02a9 */
[----:B------:R-:W-:Y:S02]  /*07a0*/  MOV R174, 0x20 ;  /* 0x0000002000ae7802 */ /* 0x000fe40000000f00 */
[----:B------:R-:W-:-:S02]  /*07b0*/  LEA.HI R85, R85, R84, RZ, 0x3 ;  /* 0x0000005455557211 */ /* 0x000fc400078f18ff */
[----:B------:R-:W-:Y:S01]  /*07c0*/  MOV R124, 0x10 ;  /* 0x00000010007c7802 */ /* 0x000fe20000000f00 */
[----:B------:R0:W2:Y:S01]  /*07d0*/  LDG.E R211, [R102.64] ;  /* 0x0000000466d37981 */ /* 0x0000a2000c1e1900 */
[----:B------:R-:W-:-:S04]  /*07e0*/  LEA.HI.SX32 R207, R85, R86, 0x1d ;  /* 0x0000005655cf7211 */ /* 0x000fc800078feaff */
[C---:B------:R-:W-:Y:S02]  /*07f0*/  IADD3 R206, R207.reuse, 0x20, RZ ;  /* 0x00000020cfce7810 */ /* 0x040fe40007ffe0ff */
[C---:B------:R-:W-:Y:S01]  /*0800*/  IADD3 R205, R207.reuse, 0x40, RZ ;  /* 0x00000040cfcd7810 */ /* 0x040fe20007ffe0ff */
[----:B------:R-:W-:-:S04]  /*0810*/  IMAD.WIDE.U32 R116, R207, R174, c[0x0][0x188] ;  /* 0x00006200cf747625 */ /* 0x000fc800078e00ae */
[----:B------:R-:W-:Y:S01]  /*0820*/  IMAD.WIDE.U32 R88, R207, R124, c[0x0][0x208] ;  /* 0x00008200cf587625 */ /* 0x000fe200078e007c */
[----:B------:R1:W3:Y:S03]  /*0830*/  LDG.E.128 R84, [R116.64] ;  /* 0x0000000474547981 */ /* 0x0002e6000c1e1d00 */
[----:B------:R-:W-:Y:S01]  /*0840*/  IMAD.WIDE.U32 R128, R206, R174, c[0x0][0x188] ;  /* 0x00006200ce807625 */ /* 0x000fe200078e00ae */
[----:B------:R1:W4:Y:S03]  /*0850*/  LDG.E.128 R92, [R116.64+0x10] ;  /* 0x00001004745c7981 */ /* 0x000326000c1e1d00 */
[C---:B------:R-:W-:Y:S01]  /*0860*/  IMAD.WIDE.U32 R112, R205.reuse, R124, c[0x0][0x208] ;  /* 0x00008200cd707625 */ /* 0x040fe200078e007c */
[----:B------:R-:W4:Y:S03]  /*0870*/  LDG.E.128 R88, [R88.64] ;  /* 0x0000000458587981 */ /* 0x000f26000c1e1d00 */
[----:B------:R-:W-:Y:S01]  /*0880*/  IMAD.WIDE.U32 R166, R205, R174, c[0x0][0x188] ;  /* 0x00006200cda67625 */ /* 0x000fe200078e00ae */
[----:B------:R0:W4:Y:S03]  /*0890*/  LDG.E.128 R96, [R128.64] ;  /* 0x0000000480607981 */ /* 0x000126000c1e1d00 */
[----:B------:R-:W-:Y:S01]  /*08a0*/  IMAD.WIDE R168, R196, R169, c[0x0][0x1a8] ;  /* 0x00006a00c4a87625 */ /* 0x000fe200078e02a9 */
[----:B------:R0:W4:Y:S04]  /*08b0*/  LDG.E.128 R108, [R166.64] ;  /* 0x00000004a66c7981 */ /* 0x000128000c1e1d00 */
[----:B------:R-:W4:Y:S04]  /*08c0*/  LDG.E.128 R112, [R112.64] ;  /* 0x0000000470707981 */ /* 0x000f28000c1e1d00 */
[----:B-1----:R1:W4:Y:S04]  /*08d0*/  LDG.E.128 R116, [R166.64+0x10] ;  /* 0x00001004a6747981 */ /* 0x002328000c1e1d00 */
[----:B------:R1:W4:Y:S01]  /*08e0*/  LDG.E R208, [R168.64] ;  /* 0x00000004a8d07981 */ /* 0x000322000c1e1900 */
[----:B------:R-:W-:Y:S01]  /*08f0*/  IADD3 R204, R207, 0x60, RZ ;  /* 0x00000060cfcc7810 */ /* 0x000fe20007ffe0ff */
[----:B------:R-:W-:-:S02]  /*0900*/  IMAD.WIDE.U32 R100, R206, R124, c[0x0][0x208] ;  /* 0x00008200ce647625 */ /* 0x000fc400078e007c */
[----:B------:R1:W4:Y:S02]  /*0910*/  LDG.E.128 R104, [R128.64+0x10] ;  /* 0x0000100480687981 */ /* 0x000324000c1e1d00 */
[C---:B------:R-:W-:Y:S02]  /*0920*/  IMAD.WIDE.U32 R170, R204.reuse, R174, c[0x0][0x188] ;  /* 0x00006200ccaa7625 */ /* 0x040fe400078e00ae */
[----:B0-----:R-:W4:Y:S04]  /*0930*/  LDG.E.128 R100, [R100.64] ;  /* 0x0000000464647981 */ /* 0x001f28000c1e1d00 */
[----:B------:R0:W4:Y:S01]  /*0940*/  LDG.E.128 R120, [R170.64] ;  /* 0x00000004aa787981 */ /* 0x000122000c1e1d00 */
[----:B------:R-:W-:-:S03]  /*0950*/  IMAD.WIDE.U32 R124, R204, R124, c[0x0][0x208] ;  /* 0x00008200cc7c7625 */ /* 0x000fc600078e007c */
[----:B-1----:R0:W4:Y:S04]  /*0960*/  LDG.E.128 R128, [R170.64+0x10] ;  /* 0x00001004aa807981 */ /* 0x002128000c1e1d00 */
[----:B------:R-:W4:Y:S01]  /*0970*/  LDG.E.128 R124, [R124.64] ;  /* 0x000000047c7c7981 */ /* 0x000f22000c1e1d00 */
[----:B------:R-:W-:-:S04]  /*0980*/  ISETP.NE.U32.AND P0, PT, RZ, c[0x0][0x1c0], PT ;  /* 0x00007000ff007a0c */ /* 0x000fc80003f05070 */
[----:B------:R-:W-:Y:S02]  /*0990*/  ISETP.NE.AND.EX P0, PT, RZ, c[0x0][0x1c4], PT, P0 ;  /* 0x00007100ff007a0c */ /* 0x000fe40003f05300 */
[----:B------:R-:W-:Y:S02]  /*09a0*/  SHF.R.S32.HI R167, RZ, 0x1f, R196 ;  /* 0x0000001fffa77819 */ /* 0x000fe400000114c4 */
[----:B------:R-:W-:-:S09]  /*09b0*/  MOV R210, 0x8 ;  /* 0x0000000800d27802 */ /* 0x000fd20000000f00 */
[----:B------:R-:W-:-:S04]  /*09c0*/  @P0 LEA R166, P2, R196, c[0x0][0x1c0], 0x1 ;  /* 0x00007000c4a60a11 */ /* 0x000fc800078408ff */
[----:B------:R-:W-:Y:S01]  /*09d0*/  @P0 LEA.HI.X R167, R196, c[0x0][0x1c4], R167, 0x1, P2 ;  /* 0x00007100c4a70a11 */ /* 0x000fe200010f0ca7 */
[----:B0-----:R-:W-:-:S04]  /*09e0*/  IMAD.WIDE.U32 R170, R207, R210, c[0x0][0x190] ;  /* 0x00006400cfaa7625 */ /* 0x001fc800078e00d2 */
[----:B------:R0:W4:Y:S01]  /*09f0*/  @P0 LDG.E.U16 R209, [R166.64] ;  /* 0x00000004a6d10981 */ /* 0x000122000c1e1500 */
[----:B------:R-:W-:-:S03]  /*0a00*/  IMAD.WIDE.U32 R168, R206, R210, c[0x0][0x190] ;  /* 0x00006400cea87625 */ /* 0x000fc600078e00d2 */
[----:B------:R-:W5:Y:S01]  /*0a10*/  LDG.E.64 R170, [R170.64] ;  /* 0x00000004aaaa7981 */ /* 0x000f62000c1e1b00 */
[----:B------:R-:W-:-:S03]  /*0a20*/  IMAD.WIDE.U32 R172, R205, R210, c[0x0][0x190] ;  /* 0x00006400cdac7625 */ /* 0x000fc600078e00d2 */
[----:B------:R-:W5:Y:S01]  /*0a30*/  LDG.E.64 R168, [R168.64] ;  /* 0x00000004a8a87981 */ /* 0x000f62000c1e1b00 */
[----:B0-----:R-:W-:-:S03]  /*0a40*/  IMAD.WIDE.U32 R166, R204, R210, c[0x0][0x190] ;  /* 0x00006400cca67625 */ /* 0x001fc600078e00d2 */
[----:B------:R-:W5:Y:S04]  /*0a50*/  LDG.E.64 R172, [R172.64] ;  /* 0x00000004acac7981 */ /* 0x000f68000c1e1b00 */
[----:B------:R-:W5:Y:S01]  /*0a60*/  LDG.E.64 R166, [R166.64] ;  /* 0x00000004a6a67981 */ /* 0x000f62000c1e1b00 */
[----:B------:R-:W-:-:S04]  /*0a70*/  ISETP.NE.U32.AND P1, PT, RZ, c[0x0][0x218], PT ;  /* 0x00008600ff007a0c */ /* 0x000fc80003f25070 */
[----:B------:R-:W-:-:S13]  /*0a80*/  ISETP.NE.AND.EX P1, PT, RZ, c[0x0][0x21c], PT, P1 ;  /* 0x00008700ff007a0c */ /* 0x000fda0003f25310 */
[----:B------:R-:W-:-:S04]  /*0a90*/  @P1 IMAD.WIDE.U32 R178, R207, R174, c[0x0][0x218] ;  /* 0x00008600cfb21625 */ /* 0x000fc800078e00ae */
[C---:B------:R-:W-:Y:S01]  /*0aa0*/  @P1 IMAD.WIDE.U32 R180, R174.reuse, R206, c[0x0][0x218] ;  /* 0x00008600aeb41625 */ /* 0x040fe200078e00ce */
        /* <DEDUP_REMOVED lines=11> */
[----:B--2---:R-:W-:-:S05]  /*0b60*/  FSEL R178, R211, RZ, !P1 ;  /* 0x000000ffd3b27208 */ /* 0x004fca0004800000 */
[C---:B---3--:R-:W-:Y:S02]  /*0b70*/  FADD.FTZ R183, -R178.reuse, R87 ;  /* 0x00000057b2b77221 */ /* 0x048fe40000010100 */
[C---:B------:R-:W-:Y:S02]  /*0b80*/  FADD.FTZ R85, -R178.reuse, R85 ;  /* 0x00000055b2557221 */ /* 0x040fe40000010100 */
[C---:B0-----:R-:W-:Y:S02]  /*0b90*/  FADD.FTZ R181, -R178.reuse, R86 ;  /* 0x00000056b2b57221 */ /* 0x041fe40000010100 */
[C---:B------:R-:W-:Y:S01]  /*0ba0*/  FADD.FTZ R179, -R178.reuse, R84 ;  /* 0x00000054b2b37221 */ /* 0x040fe20000010100 */
[--C-:B----4-:R-:W-:Y:S02]  /*0bb0*/  PRMT R87, RZ, 0x5410, R88.reuse ;  /* 0x00005410ff577816 */ /* 0x110fe40000000058 */
[----:B-1----:R-:W-:Y:S01]  /*0bc0*/  PRMT R175, RZ, 0x7610, R88 ;  /* 0x00007610ffaf7816 */ /* 0x002fe20000000058 */
[C---:B------:R-:W-:Y:S01]  /*0bd0*/  FADD.FTZ R219, -R178.reuse, R98 ;  /* 0x00000062b2db7221 */ /* 0x040fe20000010100 */
[----:B------:R-:W-:Y:S01]  /*0be0*/  PRMT R84, RZ, 0x5410, R89 ;  /* 0x00005410ff547816 */ /* 0x000fe20000000059 */
[----:B------:R-:W-:Y:S01]  /*0bf0*/  FADD.FTZ R229, -R178, R108 ;  /* 0x0000006cb2e57221 */ /* 0x000fe20000010100 */
[----:B------:R-:W-:-:S02]  /*0c00*/  PRMT R237, RZ, 0x5410, R115 ;  /* 0x00005410ffed7816 */ /* 0x000fc40000000073 */
[----:B------:R-:W-:Y:S01]  /*0c10*/  PRMT R98, RZ, 0x7610, R115 ;  /* 0x00007610ff627816 */ /* 0x000fe20000000073 */
[----:B------:R-:W-:Y:S02]  /*0c20*/  FADD.FTZ R115, -R178, R116 ;  /* 0x00000074b2737221 */ /* 0x000fe40000010100 */
[----:B------:R-:W-:Y:S02]  /*0c30*/  FMUL.FTZ R116, R195, R87 ;  /* 0x00000057c3747220 */ /* 0x000fe40000410000 */
[C---:B------:R-:W-:Y:S02]  /*0c40*/  FMUL.FTZ R108, R208.reuse, R85 ;  /* 0x00000055d06c7220 */ /* 0x040fe40000410000 */
[C---:B------:R-:W-:Y:S02]  /*0c50*/  FMUL.FTZ R181, R208.reuse, R181 ;  /* 0x000000b5d0b57220 */ /* 0x040fe40000410000 */
[----:B------:R-:W-:Y:S02]  /*0c60*/  FMUL.FTZ R179, R208, R179 ;  /* 0x000000b3d0b37220 */ /* 0x000fe40000410000 */
        /* <DEDUP_REMOVED lines=10> */
[----:B------:R-:W-:Y:S02]  /*0d10*/  FADD.FTZ R231, -R178, R110 ;  /* 0x0000006eb2e77221 */ /* 0x000fe40000010100 */
[----:B------:R-:W-:Y:S02]  /*0d20*/  FMUL.FTZ R110, R208, R183 ;  /* 0x000000b7d06e7220 */ /* 0x000fe40000410000 */
[----:B------:R-:W-:Y:S02]  /*0d30*/  FADD.FTZ R152, R87, R152 ;  /* 0x0000009857987221 */ /* 0x000fe40000010000 */
[----:B------:R-:W-:-:S02]  /*0d40*/  FFMA.FTZ R154, R179, R87, R154 ;  /* 0x00000057b39a7223 */ /* 0x000fc4000001009a */
[----:B------:R-:W-:Y:S02]  /*0d50*/  FADD.FTZ R87, R84, R175 ;  /* 0x000000af54577221 */ /* 0x000fe40000010000 */
[----:B------:R-:W-:Y:S01]  /*0d60*/  FFMA.FTZ R85, R108, R175, R85 ;  /* 0x000000af6c557223 */ /* 0x000fe20000010055 */
[----:B------:R-:W-:Y:S01]  /*0d70*/  PRMT R89, RZ, 0x5410, R90 ;  /* 0x00005410ff597816 */ /* 0x000fe2000000005a */
[----:B------:R-:W-:Y:S01]  /*0d80*/  FADD.FTZ R93, -R178, R93 ;  /* 0x0000005db25d7221 */ /* 0x000fe20000010100 */
[--C-:B------:R-:W-:Y:S01]  /*0d90*/  PRMT R213, RZ, 0x5410, R91.reuse ;  /* 0x00005410ffd57816 */ /* 0x100fe2000000005b */
[----:B------:R-:W-:Y:S01]  /*0da0*/  FADD.FTZ R146, R211, R146 ;  /* 0x00000092d3927221 */ /* 0x000fe20000010000 */
[----:B------:R-:W-:Y:S01]  /*0db0*/  PRMT R86, RZ, 0x7610, R91 ;  /* 0x00007610ff567816 */ /* 0x000fe2000000005b */
[----:B------:R-:W-:Y:S02]  /*0dc0*/  FFMA.FTZ R147, R110, R211, R147 ;  /* 0x000000d36e937223 */ /* 0x000fe40000010093 */
[----:B------:R-:W-:-:S02]  /*0dd0*/  FADD.FTZ R91, -R178, R92 ;  /* 0x0000005cb25b7221 */ /* 0x000fc40000010100 */
        /* <DEDUP_REMOVED lines=9> */
[----:B------:R-:W-:Y:S02]  /*0e70*/  FFMA.FTZ R85, R110, R211, R85 ;  /* 0x000000d36e557223 */ /* 0x000fe40000010055 */
[----:B------:R-:W-:Y:S02]  /*0e80*/  FADD.FTZ R95, -R178, R95 ;  /* 0x0000005fb25f7221 */ /* 0x000fe40000010100 */
[----:B------:R-:W-:Y:S02]  /*0e90*/  FADD.FTZ R29, R90, R29 ;  /* 0x0000001d5a1d7221 */ /* 0x000fe40000010000 */
[----:B------:R-:W-:-:S02]  /*0ea0*/  FFMA.FTZ R145, R93, R90, R145 ;  /* 0x0000005a5d917223 */ /* 0x000fc40000010091 */
[----:B------:R-:W-:Y:S02]  /*0eb0*/  FADD.FTZ R215, -R178, R94 ;  /* 0x0000005eb2d77221 */ /* 0x000fe40000010100 */
[----:B------:R-:W-:Y:S02]  /*0ec0*/  FMUL.FTZ R90, R190, R90 ;  /* 0x0000005abe5a7220 */ /* 0x000fe40000410000 */
[----:B------:R-:W-:Y:S02]  /*0ed0*/  FADD.FTZ R87, R87, R120 ;  /* 0x0000007857577221 */ /* 0x000fe40000010000 */
[----:B------:R-:W-:Y:S02]  /*0ee0*/  FFMA.FTZ R85, R91, R120, R85 ;  /* 0x000000785b557223 */ /* 0x000fe40000010055 */
[----:B------:R-:W-:Y:S02]  /*0ef0*/  FADD.FTZ R243, -R178, R122 ;  /* 0x0000007ab2f37221 */ /* 0x000fe40000010100 */
        /* <DEDUP_REMOVED lines=14> */
[----:B------:R-:W-:Y:S01]  /*0fe0*/  FADD.FTZ R227, -R178, R106 ;  /* 0x0000006ab2e37221 */ /* 0x000fe20000010100 */
        /* <DEDUP_REMOVED lines=151> */
[----:B------:R-:W-:Y:S01]  /*1960*/  FFMA.FTZ R84, R251, R220, R84 ;  /* 0x000000dcfb547223 */ /* 0x000fe20000010054 */
[----:B------:R-:W-:Y:S01]  /*1970*/  MOV R114, 0x3f800000 ;  /* 0x3f80000000727802 */ /* 0x000fe20000000f00 */
[----:B------:R-:W-:Y:S01]  /*1980*/  FADD.FTZ R20, R101, R20 ;  /* 0x0000001465147221 */ /* 0x000fe20000010000 */
[----:B------:R-:W-:Y:S01]  /*1990*/  @P0 PRMT R114, RZ, 0x5410, R209 ;  /* 0x00005410ff720816 */ /* 0x000fe200000000d1 */
        /* <DEDUP_REMOVED lines=33> */
.L_x_4576:
        /* <DEDUP_REMOVED lines=18> */
.L_x_4577:
[----:B--2---:R-:W-:Y:S01]  /*1cd0*/  FADD.FTZ R226, R226, R101 ;  /* 0x00000065e2e27221 */ /* 0x004fe20000010000 */
[----:B------:R-:W-:Y:S01]  /*1ce0*/  ISETP.NE.U32.AND P0, PT, RZ, c[0x0][0x218], PT ;  /* 0x00008600ff007a0c */ /* 0x000fe20003f05070 */
[----:B-1----:R-:W-:Y:S01]  /*1cf0*/  FADD.FTZ R84, R84, R113 ;  /* 0x0000007154547221 */ /* 0x002fe20000010000 */
[----:B-----5:R-:W-:Y:S01]  /*1d00*/  LOP3.LUT P2, RZ, R170, 0xff0000, RZ, 0xc0, !PT ;  /* 0x00ff0000aaff7812 */ /* 0x020fe2000784c0ff */
[----:B------:R-:W-:Y:S01]  /*1d10*/  FMUL.FTZ R106, R226, c[0x0][0x1e0] ;  /* 0x00007800e26a7a20 */ /* 0x000fe20000410000 */
[----:B------:R-:W-:Y:S01]  /*1d20*/  ISETP.NE.AND.EX P0, PT, RZ, c[0x0][0x21c], PT, P0 ;  /* 0x00008700ff007a0c */ /* 0x000fe20003f05300 */
[----:B0-----:R-:W-:Y:S01]  /*1d30*/  FMUL.FTZ R101, R84, c[0x0][0x1e0] ;  /* 0x0000780054657a20 */ /* 0x001fe20000410000 */
[----:B------:R-:W-:Y:S02]  /*1d40*/  MOV R84, R170 ;  /* 0x000000aa00547202 */ /* 0x000fe40000000f00 */
[----:B------:R-:W-:Y:S02]  /*1d50*/  FSEL R106, R106, RZ, !P1 ;  /* 0x000000ff6a6a7208 */ /* 0x000fe40004800000 */
[----:B------:R-:W-:-:S02]  /*1d60*/  LOP3.LUT P5, RZ, R84, 0xff, RZ, 0xc0, !PT ;  /* 0x000000ff54ff7812 */ /* 0x000fc400078ac0ff */
[----:B------:R-:W-:Y:S01]  /*1d70*/  LOP3.LUT P6, RZ, R170, 0xff000000, RZ, 0xc0, !PT ;  /* 0xff000000aaff7812 */ /* 0x000fe200078cc0ff */
[-CC-:B------:R-:W-:Y:S01]  /*1d80*/  FFMA.FTZ R181, R181, R101.reuse, R106.reuse ;  /* 0x00000065b5b57223 */ /* 0x180fe2000001006a */
[C---:B------:R-:W-:Y:S01]  /*1d90*/  LOP3.LUT P3, RZ, R171.reuse, 0xff, RZ, 0xc0, !PT ;  /* 0x000000ffabff7812 */ /* 0x040fe2000786c0ff */
[-CC-:B------:R-:W-:Y:S01]  /*1da0*/  FFMA.FTZ R110, R110, R101.reuse, R106.reuse ;  /* 0x000000656e6e7223 */ /* 0x180fe2000001006a */
[----:B------:R-:W-:Y:S01]  /*1db0*/  LOP3.LUT P4, RZ, R171, 0xff00, RZ, 0xc0, !PT ;  /* 0x0000ff00abff7812 */ /* 0x000fe2000788c0ff */
[-CC-:B------:R-:W-:Y:S01]  /*1dc0*/  FFMA.FTZ R91, R91, R101.reuse, R106.reuse ;  /* 0x000000655b5b7223 */ /* 0x180fe2000001006a */
[----:B------:R-:W-:Y:S01]  /*1dd0*/  LOP3.LUT P1, RZ, R170, 0xff00, RZ, 0xc0, !PT ;  /* 0x0000ff00aaff7812 */ /* 0x000fe2000782c0ff */
[-CC-:B------:R-:W-:Y:S02]  /*1de0*/  FFMA.FTZ R93, R93, R101.reuse, R106.reuse ;  /* 0x000000655d5d7223 */ /* 0x180fe4000001006a */
[----:B------:R-:W-:Y:S02]  /*1df0*/  FADD.FTZ R181, R118, -R181 ;  /* 0x800000b576b57221 */ /* 0x000fe40000010000 */
[----:B------:R-:W-:-:S02]  /*1e00*/  FFMA.FTZ R179, R179, R101, R106 ;  /* 0x00000065b3b37223 */ /* 0x000fc4000001006a */
[----:B------:R-:W-:Y:S02]  /*1e10*/  FFMA.FTZ R108, R108, R101, R106 ;  /* 0x000000656c6c7223 */ /* 0x000fe4000001006a */
[----:B------:R-:W-:Y:S02]  /*1e20*/  FADD.FTZ R211, R211, -R110 ;  /* 0x8000006ed3d37221 */ /* 0x000fe40000010000 */
[----:B------:R-:W-:Y:S02]  /*1e30*/  FADD.FTZ R91, R120, -R91 ;  /* 0x8000005b785b7221 */ /* 0x000fe40000010000 */
[----:B------:R-:W-:Y:S02]  /*1e40*/  FADD.FTZ R93, R90, -R93 ;  /* 0x8000005d5a5d7221 */ /* 0x000fe40000010000 */
[----:B------:R-:W-:Y:S02]  /*1e50*/  FMUL.FTZ R113, R208, R181 ;  /* 0x000000b5d0717220 */ /* 0x000fe40000410000 */
[----:B------:R-:W-:Y:S01]  /*1e60*/  FADD.FTZ R179, R116, -R179 ;  /* 0x800000b374b37221 */ /* 0x000fe20000010000 */
[----:B------:R-:W-:Y:S01]  /*1e70*/  MOV R116, R168 ;  /* 0x000000a800747202 */ /* 0x000fe20000000f00 */
[----:B------:R-:W-:-:S02]  /*1e80*/  FADD.FTZ R85, R175, -R108 ;  /* 0x8000006caf557221 */ /* 0x000fc40000010000 */
[C---:B------:R-:W-:Y:S02]  /*1e90*/  FMUL.FTZ R226, R208.reuse, R211 ;  /* 0x000000d3d0e27220 */ /* 0x040fe40000410000 */
[C---:B------:R-:W-:Y:S02]  /*1ea0*/  FMUL.FTZ R209, R208.reuse, R91 ;  /* 0x0000005bd0d17220 */ /* 0x040fe40000410000 */
[----:B------:R-:W-:Y:S02]  /*1eb0*/  FMUL.FTZ R224, R208, R93 ;  /* 0x0000005dd0e07220 */ /* 0x000fe40000410000 */
[----:B------:R-:W-:Y:S02]  /*1ec0*/  @P0 FADD.FTZ R113, R46, R113 ;  /* 0x000000712e710221 */ /* 0x000fe40000010000 */
[C---:B------:R-:W-:Y:S02]  /*1ed0*/  FMUL.FTZ R175, R208.reuse, R179 ;  /* 0x000000b3d0af7220 */ /* 0x040fe40000410000 */
[----:B------:R-:W-:-:S02]  /*1ee0*/  FMUL.FTZ R108, R208, R85 ;  /* 0x00000055d06c7220 */ /* 0x000fc40000410000 */
[-CC-:B------:R-:W-:Y:S02]  /*1ef0*/  FFMA.FTZ R215, R215, R101.reuse, R106.reuse ;  /* 0x00000065d7d77223 */ /* 0x180fe4000001006a */
[-CC-:B------:R-:W-:Y:S02]  /*1f00*/  FFMA.FTZ R95, R95, R101.reuse, R106.reuse ;  /* 0x000000655f5f7223 */ /* 0x180fe4000001006a */
[----:B------:R-:W-:Y:S02]  /*1f10*/  FFMA.FTZ R217, R217, R101, R106 ;  /* 0x00000065d9d97223 */ /* 0x000fe4000001006a */
[----:B------:R-:W-:Y:S02]  /*1f20*/  @P0 FADD.FTZ R226, R47, R226 ;  /* 0x000000e22fe20221 */ /* 0x000fe40000010000 */
[----:B------:R-:W-:Y:S02]  /*1f30*/  @P0 FADD.FTZ R209, R48, R209 ;  /* 0x000000d130d10221 */ /* 0x000fe40000010000 */
[----:B------:R-:W-:-:S02]  /*1f40*/  @P0 FADD.FTZ R224, R49, R224 ;  /* 0x000000e031e00221 */ /* 0x000fc40000010000 */
[----:B------:R-:W-:Y:S02]  /*1f50*/  FMUL.FTZ R89, R113, R114 ;  /* 0x0000007271597220 */ /* 0x000fe40000410000 */
[----:B------:R-:W-:Y:S02]  /*1f60*/  @P0 FADD.FTZ R175, R44, R175 ;  /* 0x000000af2caf0221 */ /* 0x000fe40000010000 */
[----:B------:R-:W-:Y:S02]  /*1f70*/  @P0 FADD.FTZ R108, R45, R108 ;  /* 0x0000006c2d6c0221 */ /* 0x000fe40000010000 */
[----:B------:R-:W-:Y:S02]  /*1f80*/  FADD.FTZ R215, R122, -R215 ;  /* 0x800000d77ad77221 */ /* 0x000fe40000010000 */
[----:B------:R-:W-:Y:S02]  /*1f90*/  FADD.FTZ R95, R86, -R95 ;  /* 0x8000005f565f7221 */ /* 0x000fe40000010000 */
[----:B------:R-:W-:-:S02]  /*1fa0*/  FADD.FTZ R217, R128, -R217 ;  /* 0x800000d980d97221 */ /* 0x000fc40000010000 */
[-C--:B------:R-:W-:Y:S02]  /*1fb0*/  FMUL.FTZ R86, R226, R114.reuse ;  /* 0x00000072e2567220 */ /* 0x080fe40000410000 */
[-CC-:B------:R-:W-:Y:S02]  /*1fc0*/  FFMA.FTZ R219, R219, R101.reuse, R106.reuse ;  /* 0x00000065dbdb7223 */ /* 0x180fe4000001006a */
[----:B------:R-:W-:Y:S02]  /*1fd0*/  FFMA.FTZ R97, R97, R101, R106 ;  /* 0x0000006561617223 */ /* 0x000fe4000001006a */
[-C--:B------:R-:W-:Y:S02]  /*1fe0*/  FMUL.FTZ R90, R209, R114.reuse ;  /* 0x00000072d15a7220 */ /* 0x080fe40000410000 */
[----:B------:R-:W-:Y:S02]  /*1ff0*/  FMUL.FTZ R91, R224, R114 ;  /* 0x00000072e05b7220 */ /* 0x000fe40000410000 */
[----:B------:R-:W-:-:S02]  /*2000*/  FMUL.FTZ R89, R89, c[0x0][0x1e8] ;  /* 0x00007a0059597a20 */ /* 0x000fc40000410000 */
[-C--:B------:R-:W-:Y:S02]  /*2010*/  FMUL.FTZ R84, R175, R114.reuse ;  /* 0x00000072af547220 */ /* 0x080fe40000410000 */
[----:B------:R-:W-:Y:S01]  /*2020*/  FMUL.FTZ R85, R108, R114 ;  /* 0x000000726c557220 */ /* 0x000fe20000410000 */
[----:B------:R-:W-:Y:S01]  /*2030*/  FSEL R89, R89, RZ, P2 ;  /* 0x000000ff59597208 */ /* 0x000fe20001000000 */
[----:B------:R-:W-:Y:S01]  /*2040*/  FMUL.FTZ R211, R208, R215 ;  /* 0x000000d7d0d37220 */ /* 0x000fe20000410000 */
[----:B------:R-:W-:Y:S01]  /*2050*/  LOP3.LUT P2, RZ, R116, 0xff, RZ, 0xc0, !PT ;  /* 0x000000ff74ff7812 */ /* 0x000fe2000784c0ff */
[----:B------:R-:W-:Y:S02]  /*2060*/  FMUL.FTZ R228, R208, R95 ;  /* 0x0000005fd0e47220 */ /* 0x000fe40000410000 */
[----:B------:R-:W-:Y:S02]  /*2070*/  FMUL.FTZ R86, R86, c[0x0][0x1e8] ;  /* 0x00007a0056567a20 */ /* 0x000fe40000410000 */
[----:B------:R-:W-:-:S02]  /*2080*/  FADD.FTZ R219, R130, -R219 ;  /* 0x800000db82db7221 */ /* 0x000fc40000010000 */
[----:B------:R-:W-:Y:S01]  /*2090*/  FMUL.FTZ R131, R208, R217 ;  /* 0x000000d9d0837220 */ /* 0x000fe20000410000 */
[----:B------:R-:W-:Y:S01]  /*20a0*/  FSEL R170, R86, RZ, P6 ;  /* 0x000000ff56aa7208 */ /* 0x000fe20003000000 */
[-CC-:B------:R-:W-:Y:S01]  /*20b0*/  FFMA.FTZ R99, R99, R101.reuse, R106.reuse ;  /* 0x0000006563637223 */ /* 0x180fe2000001006a */
[----:B------:R-:W-:Y:S01]  /*20c0*/  LOP3.LUT P6, RZ, R168, 0xff00, RZ, 0xc0, !PT ;  /* 0x0000ff00a8ff7812 */ /* 0x000fe200078cc0ff */
[----:B------:R-:W-:Y:S02]  /*20d0*/  FADD.FTZ R97, R100, -R97 ;  /* 0x8000006164617221 */ /* 0x000fe40000010000 */
[----:B------:R-:W-:Y:S02]  /*20e0*/  FMUL.FTZ R90, R90, c[0x0][0x1e8] ;  /* 0x00007a005a5a7a20 */ /* 0x000fe40000410000 */
[----:B------:R-:W-:Y:S02]  /*20f0*/  FMUL.FTZ R91, R91, c[0x0][0x1e8] ;  /* 0x00007a005b5b7a20 */ /* 0x000fe40000410000 */
[----:B------:R-:W-:Y:S01]  /*2100*/  FFMA.FTZ R103, R103, R101, R106 ;  /* 0x0000006567677223 */ /* 0x000fe2000001006a */
[----:B------:R-:W-:Y:S01]  /*2110*/  FSEL R183, R90, RZ, P3 ;  /* 0x000000ff5ab77208 */ /* 0x000fe20001800000 */
[----:B------:R-:W-:Y:S01]  /*2120*/  FMUL.FTZ R84, R84, c[0x0][0x1e8] ;  /* 0x00007a0054547a20 */ /* 0x000fe20000410000 */
[----:B------:R-:W-:Y:S01]  /*2130*/  FSEL R86, R91, RZ, P4 ;  /* 0x000000ff5b567208 */ /* 0x000fe20002000000 */
[----:B------:R-:W-:Y:S01]  /*2140*/  FMUL.FTZ R85, R85, c[0x0][0x1e8] ;  /* 0x00007a0055557a20 */ /* 0x000fe20000410000 */
[----:B------:R-:W-:Y:S01]  /*2150*/  LOP3.LUT P3, RZ, R168, 0xff0000, RZ, 0xc0, !PT ;  /* 0x00ff0000a8ff7812 */ /* 0x000fe2000786c0ff */
[----:B------:R-:W-:Y:S01]  /*2160*/  @P0 FADD.FTZ R211, R50, R211 ;  /* 0x000000d332d30221 */ /* 0x000fe20000010000 */
[----:B------:R-:W-:Y:S01]  /*2170*/  FSEL R84, R84, RZ, P5 ;  /* 0x000000ff54547208 */ /* 0x000fe20002800000 */
[----:B------:R-:W-:Y:S01]  /*2180*/  @P0 FADD.FTZ R228, R51, R228 ;  /* 0x000000e433e40221 */ /* 0x000fe20000010000 */
[----:B------:R-:W-:Y:S01]  /*2190*/  FSEL R85, R85, RZ, P1 ;  /* 0x000000ff55557208 */ /* 0x000fe20000800000 */
[----:B------:R-:W-:Y:S01]  /*21a0*/  FMUL.FTZ R125, R208, R219 ;  /* 0x000000dbd07d7220 */ /* 0x000fe20000410000 */
[C---:B------:R-:W-:Y:S01]  /*21b0*/  LOP3.LUT P5, RZ, R171.reuse, 0xff0000, RZ, 0xc0, !PT ;  /* 0x00ff0000abff7812 */ /* 0x040fe200078ac0ff */
[----:B------:R-:W-:Y:S01]  /*21c0*/  @P0 FADD.FTZ R131, R52, R131 ;  /* 0x0000008334830221 */ /* 0x000fe20000010000 */
[----:B------:R-:W-:Y:S01]  /*21d0*/  LOP3.LUT P1, RZ, R171, 0xff000000, RZ, 0xc0, !PT ;  /* 0xff000000abff7812 */ /* 0x000fe2000782c0ff */
[----:B------:R-:W-:Y:S01]  /*21e0*/  FADD.FTZ R99, R88, -R99 ;  /* 0x8000006358637221 */ /* 0x000fe20000010000 */
[----:B------:R-:W-:Y:S01]  /*21f0*/  LOP3.LUT P4, RZ, R168, 0xff000000, RZ, 0xc0, !PT ;  /* 0xff000000a8ff7812 */ /* 0x000fe2000788c0ff */
[----:B------:R-:W-:Y:S01]  /*2200*/  FMUL.FTZ R116, R208, R97 ;  /* 0x00000061d0747220 */ /* 0x000fe20000410000 */
[----:B------:R-:W-:Y:S01]  /*2210*/  F2FP.BF16.PACK_AB R84, R85, R84 ;  /* 0x000000545554723e */ /* 0x000fe200000010ff */
[----:B------:R-:W-:Y:S01]  /*2220*/  FADD.FTZ R103, R174, -R103 ;  /* 0x80000067ae677221 */ /* 0x000fe20000010000 */
[----:B------:R-:W-:Y:S01]  /*2230*/  F2FP.BF16.PACK_AB R85, R170, R89 ;  /* 0x00000059aa55723e */ /* 0x000fe200000010ff */
[-C--:B------:R-:W-:Y:S01]  /*2240*/  FMUL.FTZ R90, R211, R114.reuse ;  /* 0x00000072d35a7220 */ /* 0x080fe20000410000 */
[----:B------:R-:W-:Y:S01]  /*2250*/  F2FP.BF16.PACK_AB R86, R86, R183 ;  /* 0x000000b75656723e */ /* 0x000fe200000010ff */
[----:B------:R-:W-:-:S02]  /*2260*/  FMUL.FTZ R91, R228, R114 ;  /* 0x00000072e45b7220 */ /* 0x000fc40000410000 */
[-CC-:B------:R-:W-:Y:S02]  /*2270*/  FFMA.FTZ R105, R105, R101.reuse, R106.reuse ;  /* 0x0000006569697223 */ /* 0x180fe4000001006a */
[----:B------:R-:W-:Y:S02]  /*2280*/  FFMA.FTZ R231, R231, R101, R106 ;  /* 0x00000065e7e77223 */ /* 0x000fe4000001006a */
[----:B------:R-:W-:Y:S02]  /*2290*/  @P0 FADD.FTZ R125, R54, R125 ;  /* 0x0000007d367d0221 */ /* 0x000fe40000010000 */
[----:B------:R-:W-:Y:S02]  /*22a0*/  FMUL.FTZ R93, R131, R114 ;  /* 0x00000072835d7220 */ /* 0x000fe40000410000 */
[----:B------:R-:W-:Y:S02]  /*22b0*/  FMUL.FTZ R128, R208, R99 ;  /* 0x00000063d0807220 */ /* 0x000fe40000410000 */
[----:B------:R-:W-:-:S02]  /*22c0*/  @P0 FADD.FTZ R116, R53, R116 ;  /* 0x0000007435740221 */ /* 0x000fc40000010000 */
[----:B------:R-:W-:Y:S02]  /*22d0*/  FFMA.FTZ R227, R227, R101, R106 ;  /* 0x00000065e3e37223 */ /* 0x000fe4000001006a */
[----:B------:R-:W-:Y:S02]  /*22e0*/  FMUL.FTZ R171, R208, R103 ;  /* 0x00000067d0ab7220 */ /* 0x000fe40000410000 */
[----:B------:R-:W-:Y:S02]  /*22f0*/  FMUL.FTZ R90, R90, c[0x0][0x1e8] ;  /* 0x00007a005a5a7a20 */ /* 0x000fe40000410000 */
[----:B------:R-:W-:Y:S02]  /*2300*/  FMUL.FTZ R91, R91, c[0x0][0x1e8] ;  /* 0x00007a005b5b7a20 */ /* 0x000fe40000410000 */
[----:B------:R-:W-:Y:S01]  /*2310*/  FADD.FTZ R105, R102, -R105 ;  /* 0x8000006966697221 */ /* 0x000fe20000010000 */
[----:B------:R-:W-:Y:S01]  /*2320*/  FSEL R181, R90, RZ, P5 ;  /* 0x000000ff5ab57208 */ /* 0x000fe20002800000 */
[----:B------:R-:W-:Y:S01]  /*2330*/  FADD.FTZ R231, R182, -R231 ;  /* 0x800000e7b6e77221 */ /* 0x000fe20000010000 */
[----:B------:R-:W-:Y:S01]  /*2340*/  FSEL R110, R91, RZ, P1 ;  /* 0x000000ff5b6e7208 */ /* 0x000fe20000800000 */
[----:B------:R-:W-:Y:S01]  /*2350*/  FMUL.FTZ R93, R93, c[0x0][0x1e8] ;  /* 0x00007a005d5d7a20 */ /* 0x000fe20000410000 */
[----:B------:R-:W-:Y:S01]  /*2360*/  LOP3.LUT P5, RZ, R169, 0xff, RZ, 0xc0, !PT ;  /* 0x000000ffa9ff7812 */ /* 0x000fe200078ac0ff */
[-C--:B------:R-:W-:Y:S01]  /*2370*/  FMUL.FTZ R97, R125, R114.reuse ;  /* 0x000000727d617220 */ /* 0x080fe20000410000 */
[----:B------:R-:W-:Y:S01]  /*2380*/  LOP3.LUT P1, RZ, R169, 0xff00, RZ, 0xc0, !PT ;  /* 0x0000ff00a9ff7812 */ /* 0x000fe2000782c0ff */
[----:B------:R-:W-:Y:S01]  /*2390*/  @P0 FADD.FTZ R128, R55, R128 ;  /* 0x0000008037800221 */ /* 0x000fe20000010000 */
[----:B------:R-:W-:Y:S01]  /*23a0*/  FSEL R91, R93, RZ, P2 ;  /* 0x000000ff5d5b7208 */ /* 0x000fe20001000000 */
[----:B------:R-:W-:Y:S01]  /*23b0*/  FMUL.FTZ R95, R116, R114 ;  /* 0x00000072745f7220 */ /* 0x000fe20000410000 */
[----:B------:R-:W-:Y:S01]  /*23c0*/  MOV R93, R172 ;  /* 0x000000ac005d7202 */ /* 0x000fe20000000f00 */
[----:B------:R-:W-:Y:S01]  /*23d0*/  FFMA.FTZ R107, R107, R101, R106 ;  /* 0x000000656b6b7223 */ /* 0x000fe2000001006a */
[----:B------:R-:W-:Y:S01]  /*23e0*/  LOP3.LUT P2, RZ, R169, 0xff0000, RZ, 0xc0, !PT ;  /* 0x00ff0000a9ff7812 */ /* 0x000fe2000784c0ff */
[----:B------:R-:W-:-:S02]  /*23f0*/  FADD.FTZ R227, R178, -R227 ;  /* 0x800000e3b2e37221 */ /* 0x000fc40000010000 */
[----:B------:R-:W-:Y:S02]  /*2400*/  FFMA.FTZ R109, R109, R101, R106 ;  /* 0x000000656d6d7223 */ /* 0x000fe4000001006a */
[----:B------:R-:W-:Y:S02]  /*2410*/  @P0 FADD.FTZ R171, R56, R171 ;  /* 0x000000ab38ab0221 */ /* 0x000fe40000010000 */
[C---:B------:R-:W-:Y:S02]  /*2420*/  FMUL.FTZ R122, R208.reuse, R105 ;  /* 0x00000069d07a7220 */ /* 0x040fe40000410000 */
[----:B------:R-:W-:Y:S02]  /*2430*/  FMUL.FTZ R103, R208, R231 ;  /* 0x000000e7d0677220 */ /* 0x000fe40000410000 */
[----:B------:R-:W-:Y:S02]  /*2440*/  FMUL.FTZ R97, R97, c[0x0][0x1e8] ;  /* 0x00007a0061617a20 */ /* 0x000fe40000410000 */
[----:B------:R-:W-:-:S02]  /*2450*/  FMUL.FTZ R88, R128, R114 ;  /* 0x0000007280587220 */ /* 0x000fc40000410000 */
[----:B------:R-:W-:Y:S01]  /*2460*/  FMUL.FTZ R90, R95, c[0x0][0x1e8] ;  /* 0x00007a005f5a7a20 */ /* 0x000fe20000410000 */
[----:B------:R-:W-:Y:S01]  /*2470*/  FSEL R168, R97, RZ, P3 ;  /* 0x000000ff61a87208 */ /* 0x000fe20001800000 */
[----:B------:R-:W-:Y:S01]  /*2480*/  FFMA.FTZ R229, R229, R101, R106 ;  /* 0x00000065e5e57223 */ /* 0x000fe2000001006a */
[----:B------:R-:W-:Y:S01]  /*2490*/  LOP3.LUT P3, RZ, R93, 0xff, RZ, 0xc0, !PT ;  /* 0x000000ff5dff7812 */ /* 0x000fe2000786c0ff */
[----:B------:R-:W-:Y:S01]  /*24a0*/  FADD.FTZ R107, R92, -R107 ;  /* 0x8000006b5c6b7221 */ /* 0x000fe20000010000 */
[----:B------:R-:W-:Y:S01]  /*24b0*/  FSEL R90, R90, RZ, P6 ;  /* 0x000000ff5a5a7208 */ /* 0x000fe20003000000 */
[----:B------:R-:W-:Y:S01]  /*24c0*/  FMUL.FTZ R92, R171, R114 ;  /* 0x00000072ab5c7220 */ /* 0x000fe20000410000 */
[----:B------:R-:W-:Y:S01]  /*24d0*/  LOP3.LUT P6, RZ, R169, 0xff000000, RZ, 0xc0, !PT ;  /* 0xff000000a9ff7812 */ /* 0x000fe200078cc0ff */
[----:B------:R-:W-:Y:S02]  /*24e0*/  FADD.FTZ R95, R112, -R109 ;  /* 0x8000006d705f7221 */ /* 0x000fe40000010000 */
[----:B------:R-:W-:-:S02]  /*24f0*/  FMUL.FTZ R179, R208, R227 ;  /* 0x000000e3d0b37220 */ /* 0x000fc40000410000 */
[----:B------:R-:W-:Y:S02]  /*2500*/  @P0 FADD.FTZ R122, R57, R122 ;  /* 0x0000007a397a0221 */ /* 0x000fe40000010000 */
[----:B------:R-:W-:Y:S02]  /*2510*/  @P0 FADD.FTZ R103, R62, R103 ;  /* 0x000000673e670221 */ /* 0x000fe40000010000 */
[----:B------:R-:W-:Y:S02]  /*2520*/  FMUL.FTZ R88, R88, c[0x0][0x1e8] ;  /* 0x00007a0058587a20 */ /* 0x000fe40000410000 */
[----:B------:R-:W-:Y:S02]  /*2530*/  FADD.FTZ R229, R180, -R229 ;  /* 0x800000e5b4e57221 */ /* 0x000fe40000010000 */
[----:B------:R-:W-:Y:S01]  /*2540*/  FMUL.FTZ R92, R92, c[0x0][0x1e8] ;  /* 0x00007a005c5c7a20 */ /* 0x000fe20000410000 */
[----:B------:R-:W-:Y:S01]  /*2550*/  FSEL R109, R88, RZ, P4 ;  /* 0x000000ff586d7208 */ /* 0x000fe20002000000 */
[----:B------:R-:W-:Y:S01]  /*2560*/  @P0 FADD.FTZ R179, R58, R179 ;  /* 0x000000b33ab30221 */ /* 0x000fe20000010000 */
[----:B------:R-:W-:Y:S01]  /*2570*/  LOP3.LUT P4, RZ, R172, 0xff00, RZ, 0xc0, !PT ;  /* 0x0000ff00acff7812 */ /* 0x000fe2000788c0ff */
[----:B------:R-:W-:Y:S01]  /*2580*/  FMUL.FTZ R102, R208, R95 ;  /* 0x0000005fd0667220 */ /* 0x000fe20000410000 */
[----:B------:R-:W-:Y:S01]  /*2590*/  FSEL R174, R92, RZ, P5 ;  /* 0x000000ff5cae7208 */ /* 0x000fe20002800000 */
[-C--:B------:R-:W-:Y:S01]  /*25a0*/  FMUL.FTZ R93, R122, R114.reuse ;  /* 0x000000727a5d7220 */ /* 0x080fe20000410000 */
[----:B------:R-:W-:Y:S01]  /*25b0*/  LOP3.LUT P5, RZ, R172, 0xff0000, RZ, 0xc0, !PT ;  /* 0x00ff0000acff7812 */ /* 0x000fe200078ac0ff */
[----:B------:R-:W-:Y:S01]  /*25c0*/  FMUL.FTZ R95, R103, R114 ;  /* 0x00000072675f7220 */ /* 0x000fe20000410000 */
[----:B------:R-:W-:Y:S01]  /*25d0*/  F2FP.BF16.PACK_AB R89, R109, R168 ;  /* 0x000000a86d59723e */ /* 0x000fe200000010ff */
[----:B------:R-:W-:-:S02]  /*25e0*/  FMUL.FTZ R105, R208, R229 ;  /* 0x000000e5d0697220 */ /* 0x000fc40000410000 */
[----:B------:R-:W-:Y:S02]  /*25f0*/  FMUL.FTZ R88, R179, R114 ;  /* 0x00000072b3587220 */ /* 0x000fe40000410000 */
[--C-:B------:R-:W-:Y:S02]  /*2600*/  FFMA.FTZ R111, R111, R101, R106.reuse ;  /* 0x000000656f6f7223 */ /* 0x100fe4000001006a */
[----:B------:R-:W-:Y:S02]  /*2610*/  FMUL.FTZ R93, R93, c[0x0][0x1e8] ;  /* 0x00007a005d5d7a20 */ /* 0x000fe40000410000 */
[----:B------:R-:W-:Y:S02]  /*2620*/  FMUL.FTZ R95, R95, c[0x0][0x1e8] ;  /* 0x00007a005f5f7a20 */ /* 0x000fe40000410000 */
[----:B------:R-:W-:Y:S01]  /*2630*/  FMUL.FTZ R130, R208, R107 ;  /* 0x0000006bd0827220 */ /* 0x000fe20000410000 */
[----:B------:R-:W-:Y:S01]  /*2640*/  FSEL R213, R93, RZ, P1 ;  /* 0x000000ff5dd57208 */ /* 0x000fe20000800000 */
[----:B------:R-:W-:Y:S01]  /*2650*/  @P0 FADD.FTZ R105, R60, R105 ;  /* 0x000000693c690221 */ /* 0x000fe20000010000 */
[----:B------:R-:W-:Y:S01]  /*2660*/  FSEL R120, R95, RZ, P5 ;  /* 0x000000ff5f787208 */ /* 0x000fe20002800000 */
[----:B------:R-:W-:Y:S01]  /*2670*/  FFMA.FTZ R123, R123, R101, R106 ;  /* 0x000000657b7b7223 */ /* 0x000fe2000001006a */
[----:B------:R-:W-:Y:S01]  /*2680*/  LOP3.LUT P1, RZ, R172, 0xff000000, RZ, 0xc0, !PT ;  /* 0xff000000acff7812 */ /* 0x000fe2000782c0ff */
[----:B------:R-:W-:-:S02]  /*2690*/  FMUL.FTZ R88, R88, c[0x0][0x1e8] ;  /* 0x00007a0058587a20 */ /* 0x000fc40000410000 */
[----:B------:R-:W-:Y:S02]  /*26a0*/  FFMA.FTZ R115, R115, R101, R106 ;  /* 0x0000006573737223 */ /* 0x000fe4000001006a */
[----:B------:R-:W-:Y:S01]  /*26b0*/  FADD.FTZ R111, R94, -R111 ;  /* 0x8000006f5e6f7221 */ /* 0x000fe20000010000 */
[----:B------:R-:W-:Y:S01]  /*26c0*/  FSEL R107, R88, RZ, P2 ;  /* 0x000000ff586b7208 */ /* 0x000fe20001000000 */
[----:B------:R-:W-:Y:S01]  /*26d0*/  @P0 FADD.FTZ R102, R61, R102 ;  /* 0x000000663d660221 */ /* 0x000fe20000010000 */
[----:B------:R-:W-:Y:S01]  /*26e0*/  LOP3.LUT P2, RZ, R173, 0xff, RZ, 0xc0, !PT ;  /* 0x000000ffadff7812 */ /* 0x000fe2000784c0ff */
[----:B------:R-:W-:Y:S02]  /*26f0*/  @P0 FADD.FTZ R130, R59, R130 ;  /* 0x000000823b820221 */ /* 0x000fe40000010000 */
[----:B------:R-:W-:Y:S02]  /*2700*/  FMUL.FTZ R93, R105, R114 ;  /* 0x00000072695d7220 */ /* 0x000fe40000410000 */
[----:B------:R-:W-:-:S02]  /*2710*/  FADD.FTZ R95, R104, -R123 ;  /* 0x8000007b685f7221 */ /* 0x000fc40000010000 */
[----:B------:R-:W-:Y:S02]  /*2720*/  FADD.FTZ R115, R210, -R115 ;  /* 0x80000073d2737221 */ /* 0x000fe40000010000 */
[----:B------:R-:W-:Y:S02]  /*2730*/  FMUL.FTZ R104, R208, R111 ;  /* 0x0000006fd0687220 */ /* 0x000fe40000410000 */
[----:B------:R-:W-:Y:S02]  /*2740*/  FMUL.FTZ R88, R102, R114 ;  /* 0x0000007266587220 */ /* 0x000fe40000410000 */
        /* <DEDUP_REMOVED lines=9> */
[----:B------:R-:W-:Y:S02]  /*27e0*/  FMUL.FTZ R92, R130, R114 ;  /* 0x00000072825c7220 */ /* 0x000fe40000410000 */
[----:B------:R-:W-:Y:S02]  /*27f0*/  FMUL.FTZ R93, R93, c[0x0][0x1e8] ;  /* 0x00007a005d5d7a20 */ /* 0x000fe40000410000 */
[----:B------:R-:W-:Y:S02]  /*2800*/  FFMA.FTZ R106, R222, R101, R106 ;  /* 0x00000065de6a7223 */ /* 0x000fe4000001006a */
[----:B------:R-:W-:Y:S01]  /*2810*/  FMUL.FTZ R115, R208, R115 ;  /* 0x00000073d0737220 */ /* 0x000fe20000410000 */
[----:B------:R-:W-:Y:S01]  /*2820*/  FSEL R118, R93, RZ, P3 ;  /* 0x000000ff5d767208 */ /* 0x000fe20001800000 */
[----:B------:R-:W-:Y:S01]  /*2830*/  @P0 FADD.FTZ R104, R63, R104 ;  /* 0x000000683f680221 */ /* 0x000fe20000010000 */
[----:B------:R-:W-:Y:S01]  /*2840*/  LOP3.LUT P3, RZ, R173, 0xff0000, RZ, 0xc0, !PT ;  /* 0x00ff0000adff7812 */ /* 0x000fe2000786c0ff */
[----:B------:R-:W-:-:S02]  /*2850*/  FMUL.FTZ R88, R88, c[0x0][0x1e8] ;  /* 0x00007a0058587a20 */ /* 0x000fc40000410000 */
[----:B------:R-:W-:Y:S02]  /*2860*/  FADD.FTZ R117, R96, -R117 ;  /* 0x8000007560757221 */ /* 0x000fe40000010000 */
[----:B------:R-:W-:Y:S01]  /*2870*/  FADD.FTZ R239, R212, -R239 ;  /* 0x800000efd4ef7221 */ /* 0x000fe20000010000 */
[----:B------:R-:W-:Y:S01]  /*2880*/  FSEL R169, R88, RZ, P4 ;  /* 0x000000ff58a97208 */ /* 0x000fe20002000000 */
[----:B------:R-:W-:Y:S01]  /*2890*/  FMUL.FTZ R92, R92, c[0x0][0x1e8] ;  /* 0x00007a005c5c7a20 */ /* 0x000fe20000410000 */
[----:B------:R-:W-:Y:S01]  /*28a0*/  LOP3.LUT P4, RZ, R173, 0xff000000, RZ, 0xc0, !PT ;  /* 0xff000000adff7812 */ /* 0x000fe2000788c0ff */
[----:B------:R-:W-:Y:S02]  /*28b0*/  FADD.FTZ R97, R87, -R106 ;  /* 0x8000006a57617221 */ /* 0x000fe40000010000 */
[----:B------:R-:W-:Y:S01]  /*28c0*/  @P0 FADD.FTZ R115, R64, R115 ;  /* 0x0000007340730221 */ /* 0x000fe20000010000 */
[----:B------:R-:W-:Y:S01]  /*28d0*/  FSEL R112, R92, RZ, P6 ;  /* 0x000000ff5c707208 */ /* 0x000fe20003000000 */
[----:B------:R-:W-:Y:S01]  /*28e0*/  FMUL.FTZ R87, R104, R114 ;  /* 0x0000007268577220 */ /* 0x000fe20000410000 */
[----:B------:R-:W-:Y:S01]  /*28f0*/  MOV R92, R166 ;  /* 0x000000a6005c7202 */ /* 0x000fe20000000f00 */
[----:B------:R-:W-:Y:S01]  /*2900*/  FADD.FTZ R93, R98, -R119 ;  /* 0x80000077625d7221 */ /* 0x000fe20000010000 */
[----:B------:R-:W-:Y:S01]  /*2910*/  LOP3.LUT P6, RZ, R173, 0xff00, RZ, 0xc0, !PT ;  /* 0x0000ff00adff7812 */ /* 0x000fe200078cc0ff */
[----:B------:R-:W-:Y:S01]  /*2920*/  FMUL.FTZ R172, R208, R117 ;  /* 0x00000075d0ac7220 */ /* 0x000fe20000410000 */
[----:B------:R-:W-:Y:S01]  /*2930*/  LOP3.LUT P5, RZ, R92, 0xff, RZ, 0xc0, !PT ;  /* 0x000000ff5cff7812 */ /* 0x000fe200078ac0ff */
[----:B------:R-:W-:-:S02]  /*2940*/  FMUL.FTZ R119, R208, R239 ;  /* 0x000000efd0777220 */ /* 0x000fc40000410000 */
[----:B------:R-:W-:Y:S02]  /*2950*/  FADD.FTZ R121, R124, -R121 ;  /* 0x800000797c797221 */ /* 0x000fe40000010000 */
[----:B------:R-:W-:Y:S02]  /*2960*/  FADD.FTZ R127, R218, -R127 ;  /* 0x8000007fda7f7221 */ /* 0x000fe40000010000 */
[----:B------:R-:W-:Y:S02]  /*2970*/  FMUL.FTZ R88, R115, R114 ;  /* 0x0000007273587220 */ /* 0x000fe40000410000 */
[----:B------:R-:W-:Y:S02]  /*2980*/  FMUL.FTZ R87, R87, c[0x0][0x1e8] ;  /* 0x00007a0057577a20 */ /* 0x000fe40000410000 */
[----:B------:R-:W-:Y:S02]  /*2990*/  @P0 FADD.FTZ R172, R65, R172 ;  /* 0x000000ac41ac0221 */ /* 0x000fe40000010000 */
[----:B------:R-:W-:-:S02]  /*29a0*/  @P0 FADD.FTZ R119, R66, R119 ;  /* 0x0000007742770221 */ /* 0x000fc40000010000 */
[----:B------:R-:W-:Y:S02]  /*29b0*/  FMUL.FTZ R178, R208, R121 ;  /* 0x00000079d0b27220 */ /* 0x000fe40000410000 */
[----:B------:R-:W-:Y:S02]  /*29c0*/  FADD.FTZ R241, R214, -R241 ;  /* 0x800000f1d6f17221 */ /* 0x000fe40000010000 */
[----:B------:R-:W-:Y:S02]  /*29d0*/  FADD.FTZ R243, R216, -R243 ;  /* 0x800000f3d8f37221 */ /* 0x000fe40000010000 */
[----:B------:R-:W-:Y:S02]  /*29e0*/  FADD.FTZ R129, R126, -R129 ;  /* 0x800000817e817221 */ /* 0x000fe40000010000 */
[----:B------:R-:W-:Y:S01]  /*29f0*/  FMUL.FTZ R121, R208, R127 ;  /* 0x0000007fd0797220 */ /* 0x000fe20000410000 */
[----:B------:R-:W-:Y:S01]  /*2a00*/  FSEL R127, R87, RZ, P1 ;  /* 0x000000ff577f7208 */ /* 0x000fe20000800000 */
[----:B------:R-:W-:Y:S01]  /*2a10*/  FMUL.FTZ R88, R88, c[0x0][0x1e8] ;  /* 0x00007a0058587a20 */ /* 0x000fe20000410000 */
[----:B------:R-:W-:Y:S01]  /*2a20*/  ISETP.NE.U32.AND P1, PT, RZ, c[0x0][0x258], PT ;  /* 0x00009600ff007a0c */ /* 0x000fe20003f25070 */
[----:B------:R-:W-:-:S02]  /*2a30*/  FMUL.FTZ R124, R208, R93 ;  /* 0x0000005dd07c7220 */ /* 0x000fc40000410000 */
[-C--:B------:R-:W-:Y:S01]  /*2a40*/  FMUL.FTZ R92, R172, R114.reuse ;  /* 0x00000072ac5c7220 */ /* 0x080fe20000410000 */
[----:B------:R-:W-:Y:S01]  /*2a50*/  ISETP.NE.AND.EX P1, PT, RZ, c[0x0][0x25c], PT, P1 ;  /* 0x00009700ff007a0c */ /* 0x000fe20003f25310 */
[----:B------:R-:W-:Y:S02]  /*2a60*/  FMUL.FTZ R87, R119, R114 ;  /* 0x0000007277577220 */ /* 0x000fe40000410000 */
[C---:B------:R-:W-:Y:S01]  /*2a70*/  FMUL.FTZ R173, R208.reuse, R241 ;  /* 0x000000f1d0ad7220 */ /* 0x040fe20000410000 */
[----:B------:R-:W-:Y:S01]  /*2a80*/  SEL R94, R113, R78, P1 ;  /* 0x0000004e715e7207 */ /* 0x000fe20000800000 */
[C---:B------:R-:W-:Y:S01]  /*2a90*/  FMUL.FTZ R123, R208.reuse, R243 ;  /* 0x000000f3d07b7220 */ /* 0x040fe20000410000 */
[----:B------:R-:W-:Y:S01]  /*2aa0*/  SEL R96, R209, R80, P1 ;  /* 0x00000050d1607207 */ /* 0x000fe20000800000 */
[----:B------:R-:W-:Y:S01]  /*2ab0*/  FMUL.FTZ R126, R208, R129 ;  /* 0x00000081d07e7220 */ /* 0x000fe20000410000 */
[----:B------:R-:W-:Y:S01]  /*2ac0*/  FSEL R129, R88, RZ, P2 ;  /* 0x000000ff58817208 */ /* 0x000fe20001000000 */
[----:B------:R-:W-:Y:S01]  /*2ad0*/  FMUL.FTZ R92, R92, c[0x0][0x1e8] ;  /* 0x00007a005c5c7a20 */ /* 0x000fe20000410000 */
[----:B------:R-:W-:Y:S01]  /*2ae0*/  ISETP.NE.U32.AND P2, PT, RZ, c[0x0][0x258], PT ;  /* 0x00009600ff007a0c */ /* 0x000fe20003f45070 */
[----:B------:R-:W-:Y:S01]  /*2af0*/  @P0 FADD.FTZ R124, R67, R124 ;  /* 0x0000007c437c0221 */ /* 0x000fe20000010000 */
[----:B------:R-:W-:Y:S01]  /*2b00*/  SEL R98, R211, R82, P1 ;  /* 0x00000052d3627207 */ /* 0x000fe20000800000 */
[----:B------:R-:W-:Y:S01]  /*2b10*/  FMUL.FTZ R87, R87, c[0x0][0x1e8] ;  /* 0x00007a0057577a20 */ /* 0x000fe20000410000 */
[----:B------:R-:W-:Y:S01]  /*2b20*/  ISETP.NE.AND.EX P2, PT, RZ, c[0x0][0x25c], PT, P2 ;  /* 0x00009700ff007a0c */ /* 0x000fe20003f45320 */
[----:B------:R-:W-:Y:S01]  /*2b30*/  @P0 FADD.FTZ R173, R68, R173 ;  /* 0x000000ad44ad0221 */ /* 0x000fe20000010000 */
[----:B------:R-:W-:Y:S01]  /*2b40*/  FSEL R182, R92, RZ, P6 ;  /* 0x000000ff5cb67208 */ /* 0x000fe20003000000 */
[----:B------:R-:W-:Y:S01]  /*2b50*/  @P0 FADD.FTZ R178, R69, R178 ;  /* 0x000000b245b20221 */ /* 0x000fe20000010000 */
[----:B------:R-:W-:Y:S01]  /*2b60*/  FSEL R210, R87, RZ, P3 ;  /* 0x000000ff57d27208 */ /* 0x000fe20001800000 */
[----:B------:R-:W-:Y:S01]  /*2b70*/  @P0 FADD.FTZ R123, R70, R123 ;  /* 0x0000007b467b0221 */ /* 0x000fe20000010000 */
[----:B------:R-:W-:Y:S01]  /*2b80*/  LOP3.LUT P6, RZ, R166, 0xff00, RZ, 0xc0, !PT ;  /* 0x0000ff00a6ff7812 */ /* 0x000fe200078cc0ff */
[-C--:B------:R-:W-:Y:S01]  /*2b90*/  FMUL.FTZ R88, R124, R114.reuse ;  /* 0x000000727c587220 */ /* 0x080fe20000410000 */
[----:B------:R-:W-:Y:S01]  /*2ba0*/  LOP3.LUT P3, RZ, R166, 0xff0000, RZ, 0xc0, !PT ;  /* 0x00ff0000a6ff7812 */ /* 0x000fe2000786c0ff */
[----:B------:R-:W-:Y:S01]  /*2bb0*/  FADD.FTZ R251, R220, -R251 ;  /* 0x800000fbdcfb7221 */ /* 0x000fe20000010000 */
[----:B------:R-:W-:Y:S01]  /*2bc0*/  SEL R99, R228, R83, P1 ;  /* 0x00000053e4637207 */ /* 0x000fe20000800000 */
[----:B------:R-:W-:-:S02]  /*2bd0*/  FMUL.FTZ R92, R173, R114 ;  /* 0x00000072ad5c7220 */ /* 0x000fc40000410000 */
[-C--:B------:R-:W-:Y:S01]  /*2be0*/  FMUL.FTZ R87, R178, R114.reuse ;  /* 0x00000072b2577220 */ /* 0x080fe20000410000 */
[----:B------:R-:W-:Y:S01]  /*2bf0*/  @P2 MOV R100, 0x20 ;  /* 0x0000002000642802 */ /* 0x000fe20000000f00 */
[----:B------:R-:W-:Y:S01]  /*2c00*/  FMUL.FTZ R93, R123, R114 ;  /* 0x000000727b5d7220 */ /* 0x000fe20000410000 */
[----:B------:R-:W-:Y:S01]  /*2c10*/  @P2 MOV R111, 0x20 ;  /* 0x00000020006f2802 */ /* 0x000fe20000000f00 */
[----:B------:R-:W-:Y:S02]  /*2c20*/  FMUL.FTZ R88, R88, c[0x0][0x1e8] ;  /* 0x00007a0058587a20 */ /* 0x000fe40000410000 */
[----:B------:R-:W-:Y:S01]  /*2c30*/  FMUL.FTZ R180, R208, R95 ;  /* 0x0000005fd0b47220 */ /* 0x000fe20000410000 */
[----:B------:R-:W-:Y:S01]  /*2c40*/  SEL R95, R226, R79, P1 ;  /* 0x0000004fe25f7207 */ /* 0x000fe20000800000 */
[----:B------:R-:W-:Y:S01]  /*2c50*/  FMUL.FTZ R117, R208, R251 ;  /* 0x000000fbd0757220 */ /* 0x000fe20000410000 */
[----:B------:R-:W-:Y:S01]  /*2c60*/  FSEL R215, R88, RZ, P4 ;  /* 0x000000ff58d77208 */ /* 0x000fe20002000000 */
[----:B------:R-:W-:Y:S01]  /*2c70*/  FMUL.FTZ R92, R92, c[0x0][0x1e8] ;  /* 0x00007a005c5c7a20 */ /* 0x000fe20000410000 */
[----:B------:R-:W-:Y:S01]  /*2c80*/  LOP3.LUT P4, RZ, R166, 0xff000000, RZ, 0xc0, !PT ;  /* 0xff000000a6ff7812 */ /* 0x000fe2000788c0ff */
[----:B------:R-:W-:Y:S01]  /*2c90*/  FMUL.FTZ R87, R87, c[0x0][0x1e8] ;  /* 0x00007a0057577a20 */ /* 0x000fe20000410000 */
[----:B------:R-:W-:Y:S01]  /*2ca0*/  F2FP.BF16.PACK_AB R88, R90, R91 ;  /* 0x0000005b5a58723e */ /* 0x000fe200000010ff */
[----:B------:R-:W-:Y:S01]  /*2cb0*/  FMUL.FTZ R93, R93, c[0x0][0x1e8] ;  /* 0x00007a005d5d7a20 */ /* 0x000fe20000410000 */
[----:B------:R-:W-:Y:S01]  /*2cc0*/  FSEL R166, R92, RZ, P5 ;  /* 0x000000ff5ca67208 */ /* 0x000fe20002800000 */
[----:B------:R-:W-:Y:S01]  /*2cd0*/  FMUL.FTZ R208, R208, R97 ;  /* 0x00000061d0d07220 */ /* 0x000fe20000410000 */
[----:B------:R-:W-:Y:S01]  /*2ce0*/  FSEL R217, R87, RZ, P6 ;  /* 0x000000ff57d97208 */ /* 0x000fe20003000000 */
[----:B------:R-:W-:Y:S01]  /*2cf0*/  @P0 FADD.FTZ R180, R71, R180 ;  /* 0x000000b447b40221 */ /* 0x000fe20000010000 */
[----:B------:R-:W-:Y:S01]  /*2d00*/  FSEL R212, R93, RZ, P3 ;  /* 0x000000ff5dd47208 */ /* 0x000fe20001800000 */
[----:B------:R-:W-:Y:S01]  /*2d10*/  @P0 FADD.FTZ R121, R72, R121 ;  /* 0x0000007948790221 */ /* 0x000fe20000010000 */
[----:B------:R-:W-:Y:S01]  /*2d20*/  LOP3.LUT P5, RZ, R167, 0xff, RZ, 0xc0, !PT ;  /* 0x000000ffa7ff7812 */ /* 0x000fe200078ac0ff */
[----:B------:R-:W-:Y:S01]  /*2d30*/  @P0 FADD.FTZ R126, R73, R126 ;  /* 0x0000007e497e0221 */ /* 0x000fe20000010000 */
[C---:B------:R-:W-:Y:S01]  /*2d40*/  LOP3.LUT P6, RZ, R167.reuse, 0xff00, RZ, 0xc0, !PT ;  /* 0x0000ff00a7ff7812 */ /* 0x040fe200078cc0ff */
[----:B------:R-:W-:Y:S01]  /*2d50*/  @P0 FADD.FTZ R117, R74, R117 ;  /* 0x000000754a750221 */ /* 0x000fe20000010000 */
[----:B------:R-:W-:Y:S01]  /*2d60*/  LOP3.LUT P3, RZ, R167, 0xff0000, RZ, 0xc0, !PT ;  /* 0x00ff0000a7ff7812 */ /* 0x000fe2000786c0ff */
[----:B------:R-:W-:Y:S01]  /*2d70*/  @P0 FADD.FTZ R208, R75, R208 ;  /* 0x000000d04bd00221 */ /* 0x000fe20000010000 */
[----:B------:R-:W-:Y:S01]  /*2d80*/  LOP3.LUT P0, RZ, R167, 0xff000000, RZ, 0xc0, !PT ;  /* 0xff000000a7ff7812 */ /* 0x000fe2000780c0ff */
[----:B------:R-:W-:Y:S01]  /*2d90*/  HFMA2.MMA R167, -RZ, RZ, 0, 9.5367431640625e-07 ;  /* 0x00000010ffa77435 */ /* 0x000fe200000001ff */
[----:B------:R-:W-:Y:S01]  /*2da0*/  @P2 IMAD.WIDE.U32 R100, R207, R100, c[0x0][0x258] ;  /* 0x00009600cf642625 */ /* 0x000fe200078e0064 */
[----:B------:R-:W-:-:S02]  /*2db0*/  SEL R92, R175, R76, P1 ;  /* 0x0000004caf5c7207 */ /* 0x000fc40000800000 */
[----:B------:R-:W-:Y:S02]  /*2dc0*/  SEL R93, R108, R77, P1 ;  /* 0x0000004d6c5d7207 */ /* 0x000fe40000800000 */
[----:B------:R-:W-:Y:S02]  /*2dd0*/  SEL R97, R224, R81, P1 ;  /* 0x00000051e0617207 */ /* 0x000fe40000800000 */
[----:B------:R-:W-:Y:S01]  /*2de0*/  F2FP.BF16.PACK_AB R91, R112, R107 ;  /* 0x0000006b705b723e */ /* 0x000fe200000010ff */
[----:B------:R0:W-:Y:S01]  /*2df0*/  @P2 STG.E.128 [R100.64], R92 ;  /* 0x0000005c64002986 */ /* 0x0001e2000c101d04 */
[----:B------:R-:W-:Y:S01]  /*2e00*/  F2FP.BF16.PACK_AB R87, R110, R181 ;  /* 0x000000b56e57723e */ /* 0x000fe200000010ff */
[----:B------:R-:W-:Y:S01]  /*2e10*/  IMAD.WIDE.U32 R112, R207, R167, c[0x0][0x248] ;  /* 0x00009200cf707625 */ /* 0x000fe200078e00a7 */
[----:B------:R-:W-:Y:S01]  /*2e20*/  F2FP.BF16.PACK_AB R90, R213, R174 ;  /* 0x000000aed55a723e */ /* 0x000fe200000010ff */
[----:B------:R1:W-:Y:S01]  /*2e30*/  @P2 STG.E.128 [R100.64+0x10], R96 ;  /* 0x0000106064002986 */ /* 0x0003e2000c101d04 */
[----:B------:R-:W-:Y:S01]  /*2e40*/  @P2 MOV R108, 0x20 ;  /* 0x00000020006c2802 */ /* 0x000fe20000000f00 */
[----:B------:R-:W-:-:S02]  /*2e50*/  @P2 IMAD.WIDE.U32 R110, R206, R111, c[0x0][0x258] ;  /* 0x00009600ce6e2625 */ /* 0x000fc400078e006f */
[----:B------:R-:W-:Y:S02]  /*2e60*/  STG.E.128 [R112.64], R84 ;  /* 0x0000005470007986 */ /* 0x000fe4000c101d04 */
[----:B------:R-:W-:-:S04]  /*2e70*/  IMAD.WIDE.U32 R106, R206, R167, c[0x0][0x248] ;  /* 0x00009200ce6a7625 */ /* 0x000fc800078e00a7 */
[----:B------:R-:W-:Y:S01]  /*2e80*/  @P2 IMAD.WIDE.U32 R108, R205, R108, c[0x0][0x258] ;  /* 0x00009600cd6c2625 */ /* 0x000fe200078e006c */
[----:B0-----:R-:W-:Y:S02]  /*2e90*/  SEL R92, R131, R76, P1 ;  /* 0x0000004c835c7207 */ /* 0x001fe40000800000 */
[----:B------:R-:W-:Y:S02]  /*2ea0*/  SEL R93, R116, R77, P1 ;  /* 0x0000004d745d7207 */ /* 0x000fe40000800000 */
[----:B------:R-:W-:Y:S02]  /*2eb0*/  SEL R94, R125, R78, P1 ;  /* 0x0000004e7d5e7207 */ /* 0x000fe40000800000 */
[----:B------:R-:W-:Y:S02]  /*2ec0*/  SEL R95, R128, R79, P1 ;  /* 0x0000004f805f7207 */ /* 0x000fe40000800000 */
[----:B-1----:R-:W-:Y:S02]  /*2ed0*/  SEL R96, R171, R80, P1 ;  /* 0x00000050ab607207 */ /* 0x002fe40000800000 */
[----:B------:R-:W-:Y:S01]  /*2ee0*/  SEL R97, R122, R81, P1 ;  /* 0x000000517a617207 */ /* 0x000fe20000800000 */
[----:B------:R0:W-:Y:S01]  /*2ef0*/  @P2 STG.E.128 [R110.64], R92 ;  /* 0x0000005c6e002986 */ /* 0x0001e2000c101d04 */
[----:B------:R-:W-:-:S02]  /*2f00*/  SEL R98, R179, R82, P1 ;  /* 0x00000052b3627207 */ /* 0x000fc40000800000 */
[----:B------:R-:W-:Y:S02]  /*2f10*/  SEL R99, R130, R83, P1 ;  /* 0x0000005382637207 */ /* 0x000fe40000800000 */
[----:B------:R-:W-:Y:S02]  /*2f20*/  SEL R101, R102, R77, P1 ;  /* 0x0000004d66657207 */ /* 0x000fe40000800000 */
[----:B------:R-:W-:Y:S01]  /*2f30*/  SEL R102, R103, R78, P1 ;  /* 0x0000004e67667207 */ /* 0x000fe20000800000 */
[----:B------:R-:W-:Y:S01]  /*2f40*/  @P2 STG.E.128 [R110.64+0x10], R96 ;  /* 0x000010606e002986 */ /* 0x000fe2000c101d04 */
[----:B------:R-:W-:Y:S02]  /*2f50*/  SEL R100, R105, R76, P1 ;  /* 0x0000004c69647207 */ /* 0x000fe40000800000 */
[----:B------:R-:W-:Y:S01]  /*2f60*/  SEL R103, R104, R79, P1 ;  /* 0x0000004f68677207 */ /* 0x000fe20000800000 */
[----:B------:R1:W-:Y:S01]  /*2f70*/  STG.E.128 [R106.64], R88 ;  /* 0x000000586a007986 */ /* 0x0003e2000c101d04 */
[----:B------:R-:W-:-:S02]  /*2f80*/  SEL R104, R115, R80, P1 ;  /* 0x0000005073687207 */ /* 0x000fc40000800000 */
[----:B------:R-:W-:Y:S01]  /*2f90*/  SEL R105, R172, R81, P1 ;  /* 0x00000051ac697207 */ /* 0x000fe20000800000 */
[----:B------:R2:W-:Y:S01]  /*2fa0*/  @P2 STG.E.128 [R108.64], R100 ;  /* 0x000000646c002986 */ /* 0x0005e2000c101d04 */
[C---:B------:R-:W-:Y:S01]  /*2fb0*/  SEL R79, R180.reuse, R79, P1 ;  /* 0x0000004fb44f7207 */ /* 0x040fe20000800000 */
[----:B------:R-:W-:Y:S01]  /*2fc0*/  FMUL.FTZ R180, R180, R114 ;  /* 0x00000072b4b47220 */ /* 0x000fe20000410000 */
[C---:B------:R-:W-:Y:S01]  /*2fd0*/  SEL R80, R121.reuse, R80, P1 ;  /* 0x0000005079507207 */ /* 0x040fe20000800000 */
[-C--:B------:R-:W-:Y:S01]  /*2fe0*/  FMUL.FTZ R121, R121, R114.reuse ;  /* 0x0000007279797220 */ /* 0x080fe20000410000 */
[C---:B------:R-:W-:Y:S01]  /*2ff0*/  SEL R81, R126.reuse, R81, P1 ;  /* 0x000000517e517207 */ /* 0x040fe20000800000 */
[----:B------:R-:W-:Y:S01]  /*3000*/  FMUL.FTZ R126, R126, R114 ;  /* 0x000000727e7e7220 */ /* 0x000fe20000410000 */
[----:B0-----:R-:W-:Y:S01]  /*3010*/  @P2 MOV R93, 0x20 ;  /* 0x00000020005d2802 */ /* 0x001fe20000000f00 */
[----:B------:R-:W-:Y:S01]  /*3020*/  FMUL.FTZ R121, R121, c[0x0][0x1e8] ;  /* 0x00007a0079797a20 */ /* 0x000fe20000410000 */
[----:B------:R-:W-:Y:S01]  /*3030*/  F2FP.BF16.PACK_AB R84, R169, R118 ;  /* 0x00000076a954723e */ /* 0x000fe200000010ff */
[----:B------:R-:W-:Y:S01]  /*3040*/  FMUL.FTZ R126, R126, c[0x0][0x1e8] ;  /* 0x00007a007e7e7a20 */ /* 0x000fe20000410000 */
[----:B------:R-:W-:Y:S01]  /*3050*/  F2FP.BF16.PACK_AB R85, R127, R120 ;  /* 0x000000787f55723e */ /* 0x000fe200000010ff */
[----:B------:R-:W-:Y:S01]  /*3060*/  FMUL.FTZ R180, R180, c[0x0][0x1e8] ;  /* 0x00007a00b4b47a20 */ /* 0x000fe20000410000 */
[----:B------:R-:W-:Y:S01]  /*3070*/  F2FP.BF16.PACK_AB R86, R182, R129 ;  /* 0x00000081b656723e */ /* 0x000fe200000010ff */
[----:B------:R-:W-:Y:S01]  /*3080*/  IMAD.WIDE.U32 R94, R205, R167, c[0x0][0x248] ;  /* 0x00009200cd5e7625 */ /* 0x000fe200078e00a7 */
[----:B-1----:R-:W-:-:S02]  /*3090*/  SEL R106, R119, R82, P1 ;  /* 0x00000052776a7207 */ /* 0x002fc40000800000 */
[C---:B------:R-:W-:Y:S01]  /*30a0*/  SEL R82, R117.reuse, R82, P1 ;  /* 0x0000005275527207 */ /* 0x040fe20000800000 */
[-C--:B------:R-:W-:Y:S01]  /*30b0*/  FMUL.FTZ R117, R117, R114.reuse ;  /* 0x0000007275757220 */ /* 0x080fe20000410000 */
[----:B------:R-:W-:Y:S01]  /*30c0*/  FSEL R90, R121, RZ, P5 ;  /* 0x000000ff795a7208 */ /* 0x000fe20002800000 */
[----:B------:R-:W-:Y:S01]  /*30d0*/  FMUL.FTZ R114, R208, R114 ;  /* 0x00000072d0727220 */ /* 0x000fe20000410000 */
[----:B------:R-:W-:Y:S01]  /*30e0*/  FSEL R91, R126, RZ, P6 ;  /* 0x000000ff7e5b7208 */ /* 0x000fe20003000000 */
[----:B------:R-:W-:Y:S01]  /*30f0*/  FMUL.FTZ R117, R117, c[0x0][0x1e8] ;  /* 0x00007a0075757a20 */ /* 0x000fe20000410000 */
[----:B------:R-:W-:Y:S01]  /*3100*/  FSEL R89, R180, RZ, P4 ;  /* 0x000000ffb4597208 */ /* 0x000fe20002000000 */
[----:B------:R-:W-:Y:S01]  /*3110*/  FMUL.FTZ R114, R114, c[0x0][0x1e8] ;  /* 0x00007a0072727a20 */ /* 0x000fe20000410000 */
[----:B------:R-:W-:Y:S01]  /*3120*/  SEL R107, R124, R83, P1 ;  /* 0x000000537c6b7207 */ /* 0x000fe20000800000 */
[----:B------:R-:W-:Y:S01]  /*3130*/  @P2 IMAD.WIDE.U32 R92, R204, R93, c[0x0][0x258] ;  /* 0x00009600cc5c2625 */ /* 0x000fe200078e005d */
[----:B------:R-:W-:-:S02]  /*3140*/  FSEL R117, R117, RZ, P3 ;  /* 0x000000ff75757208 */ /* 0x000fc40001800000 */
[----:B------:R-:W-:Y:S01]  /*3150*/  FSEL R114, R114, RZ, P0 ;  /* 0x000000ff72727208 */ /* 0x000fe20000000000 */
[----:B------:R-:W-:Y:S01]  /*3160*/  IMAD.WIDE.U32 R204, R204, R167, c[0x0][0x248] ;  /* 0x00009200cccc7625 */ /* 0x000fe200078e00a7 */
[----:B------:R-:W-:Y:S01]  /*3170*/  F2FP.BF16.PACK_AB R87, R215, R210 ;  /* 0x000000d2d757723e */ /* 0x000fe200000010ff */
[----:B------:R2:W-:Y:S01]  /*3180*/  @P2 STG.E.128 [R108.64+0x10], R104 ;  /* 0x000010686c002986 */ /* 0x0005e2000c101d04 */
[----:B------:R-:W-:Y:S02]  /*3190*/  SEL R76, R173, R76, P1 ;  /* 0x0000004cad4c7207 */ /* 0x000fe40000800000 */
[----:B------:R-:W-:Y:S01]  /*31a0*/  SEL R77, R178, R77, P1 ;  /* 0x0000004db24d7207 */ /* 0x000fe20000800000 */
[----:B------:R2:W-:Y:S01]  /*31b0*/  STG.E.128 [R94.64], R84 ;  /* 0x000000545e007986 */ /* 0x0005e2000c101d04 */
[----:B------:R-:W-:Y:S02]  /*31c0*/  SEL R78, R123, R78, P1 ;  /* 0x0000004e7b4e7207 */ /* 0x000fe40000800000 */
[----:B------:R-:W-:-:S02]  /*31d0*/  SEL R83, R208, R83, P1 ;  /* 0x00000053d0537207 */ /* 0x000fc40000800000 */
[----:B------:R-:W-:Y:S01]  /*31e0*/  F2FP.BF16.PACK_AB R90, R91, R90 ;  /* 0x0000005a5b5a723e */ /* 0x000fe200000010ff */
[----:B------:R2:W-:Y:S01]  /*31f0*/  @P2 STG.E.128 [R92.64], R76 ;  /* 0x0000004c5c002986 */ /* 0x0005e2000c101d04 */
[----:B------:R-:W-:Y:S02]  /*3200*/  F2FP.BF16.PACK_AB R88, R217, R166 ;  /* 0x000000a6d958723e */ /* 0x000fe400000010ff */
[----:B------:R-:W-:Y:S01]  /*3210*/  F2FP.BF16.PACK_AB R89, R89, R212 ;  /* 0x000000d45959723e */ /* 0x000fe200000010ff */
[----:B------:R2:W-:Y:S01]  /*3220*/  @P2 STG.E.128 [R92.64+0x10], R80 ;  /* 0x000010505c002986 */ /* 0x0005e2000c101d04 */
[----:B------:R-:W-:Y:S02]  /*3230*/  F2FP.BF16.PACK_AB R91, R114, R117 ;  /* 0x00000075725b723e */ /* 0x000fe400000010ff */
[----:B------:R-:W-:-:S03]  /*3240*/  MOV R97, c[0x0][0x160] ;  /* 0x0000580000617a02 */ /* 0x000fc60000000f00 */
[----:B------:R2:W-:Y:S01]  /*3250*/  STG.E.128 [R204.64], R88 ;  /* 0x00000058cc007986 */ /* 0x0005e2000c101d04 */
[----:B------:R-:W-:-:S04]  /*3260*/  LEA R196, R97, R196, 0x2 ;  /* 0x000000c461c47211 */ /* 0x000fc800078e10ff */
[----:B------:R-:W-:-:S13]  /*3270*/  ISETP.GE.AND P0, PT, R196, c[0x0][0x164], PT ;  /* 0x00005900c4007a0c */ /* 0x000fda0003f06270 */
[----:B--2---:R-:W-:Y:S01]  /*3280*/  @P0 CALL.REL.NOINC `(.L_x_4574) ;  /* 0x0000001000000944 */ /* 0x004fe20003c00000 */
[----:B------:R-:W-:Y:S05]  /*3290*/  BRA `(.L_x_4575) ;  /* 0xffffd4b000007947 */ /* 0x000fea000383ffff */
.L_x_4574:
[----:B------:R-:W-:Y:S05]  /*32a0*/  BSYNC B1 ;  /* 0x0000000000017941 */ /* 0x000fea0003800000 */
.L_x_4571:
        /* <DEDUP_REMOVED lines=38> */
.L_x_4570:
[----:B------:R-:W-:Y:S05]  /*3510*/  BSYNC B0 ;  /* 0x0000000000007941 */ /* 0x000fea0003800000 */
.L_x_4568:
        /* <DEDUP_REMOVED lines=180> */
.L_x_4572:
[----:B------:R-:W-:Y:S01]  /*4060*/  HFMA2.MMA R125, -RZ, RZ, 0, 5.9604644775390625e-08 ;  /* 0x00000001ff7d7435 */ /* 0x000fe200000001ff */
[----:B------:R-:W-:-:S02]  /*4070*/  MOV R106, R226 ;  /* 0x000000e2006a7202 */ /* 0x000fc40000000f00 */
[----:B------:R-:W-:Y:S02]  /*4080*/  MOV R131, 0x1f ;  /* 0x0000001f00837802 */ /* 0x000fe40000000f00 */
[----:B------:R-:W-:Y:S02]  /*4090*/  MOV R224, 0xffffffff ;  /* 0xffffffff00e07802 */ /* 0x000fe40000000f00 */
[----:B------:R-:W-:Y:S02]  /*40a0*/  MOV R84, 0x40c0 ;  /* 0x000040c000547802 */ /* 0x000fe40000000f00 */
[----:B-----5:R-:W-:Y:S05]  /*40b0*/  CALL.REL.NOINC `($__internal_69_$__cuda_sm70_shflsync_bfly_p) ;  /* 0x0000046000007944 */ /* 0x020fea0003c00000 */
[----:B-1----:R-:W-:Y:S01]  /*40c0*/  MOV R89, R106 ;  /* 0x0000006a00597202 */ /* 0x002fe20000000f00 */
[----:B0-----:R-:W-:Y:S05]  /*40d0*/  BRA `(.L_x_4576) ;  /* 0xffffdad000007947 */ /* 0x001fea000383ffff */
.L_x_4573:
[----:B------:R-:W-:Y:S01]  /*40e0*/  HFMA2.MMA R125, -RZ, RZ, 0, 5.9604644775390625e-08 ;  /* 0x00000001ff7d7435 */ /* 0x000fe200000001ff */
[----:B------:R-:W-:Y:S02]  /*40f0*/  MOV R106, R101 ;  /* 0x00000065006a7202 */ /* 0x000fe40000000f00 */
[----:B------:R-:W-:Y:S02]  /*4100*/  MOV R131, 0x1f ;  /* 0x0000001f00837802 */ /* 0x000fe40000000f00 */
[----:B------:R-:W-:-:S02]  /*4110*/  MOV R224, 0xffffffff ;  /* 0xffffffff00e07802 */ /* 0x000fc40000000f00 */
[----:B------:R-:W-:Y:S02]  /*4120*/  MOV R84, 0x4140 ;  /* 0x0000414000547802 */ /* 0x000fe40000000f00 */
[----:B01---5:R-:W-:Y:S05]  /*4130*/  CALL.REL.NOINC `($__internal_69_$__cuda_sm70_shflsync_bfly_p) ;  /* 0x000003e000007944 */ /* 0x023fea0003c00000 */
[----:B------:R-:W-:Y:S01]  /*4140*/  FADD.FTZ R226, R226, R89 ;  /* 0x00000059e2e27221 */ /* 0x000fe20000010000 */
[----:B0-----:R-:W-:Y:S01]  /*4150*/  HFMA2.MMA R125, -RZ, RZ, 0, 1.1920928955078125e-07 ;  /* 0x00000002ff7d7435 */ /* 0x001fe200000001ff */
[----:B-1----:R-:W-:Y:S01]  /*4160*/  FADD.FTZ R101, R101, R106 ;  /* 0x0000006a65657221 */ /* 0x002fe20000010000 */
[----:B------:R-:W-:Y:S02]  /*4170*/  MOV R131, 0x1f ;  /* 0x0000001f00837802 */ /* 0x000fe40000000f00 */
[----:B------:R-:W-:Y:S02]  /*4180*/  MOV R224, 0xffffffff ;  /* 0xffffffff00e07802 */ /* 0x000fe40000000f00 */
[----:B------:R-:W-:Y:S02]  /*4190*/  MOV R106, R226 ;  /* 0x000000e2006a7202 */ /* 0x000fe40000000f00 */
[----:B------:R-:W-:Y:S02]  /*41a0*/  MOV R84, 0x41c0 ;  /* 0x000041c000547802 */ /* 0x000fe40000000f00 */
[----:B------:R-:W-:Y:S05]  /*41b0*/  CALL.REL.NOINC `($__internal_69_$__cuda_sm70_shflsync_bfly_p) ;  /* 0x0000036000007944 */ /* 0x000fea0003c00000 */
[----:B0-----:R-:W-:Y:S01]  /*41c0*/  HFMA2.MMA R125, -RZ, RZ, 0, 1.1920928955078125e-07 ;  /* 0x00000002ff7d7435 */ /* 0x001fe200000001ff */
[----:B-1----:R-:W-:-:S02]  /*41d0*/  MOV R89, R106 ;  /* 0x0000006a00597202 */ /* 0x002fc40000000f00 */
[----:B------:R-:W-:Y:S02]  /*41e0*/  MOV R106, R101 ;  /* 0x00000065006a7202 */ /* 0x000fe40000000f00 */
[----:B------:R-:W-:Y:S02]  /*41f0*/  MOV R131, 0x1f ;  /* 0x0000001f00837802 */ /* 0x000fe40000000f00 */
[----:B------:R-:W-:Y:S02]  /*4200*/  MOV R224, 0xffffffff ;  /* 0xffffffff00e07802 */ /* 0x000fe40000000f00 */
[----:B------:R-:W-:Y:S02]  /*4210*/  MOV R84, 0x4230 ;  /* 0x0000423000547802 */ /* 0x000fe40000000f00 */
[----:B------:R-:W-:Y:S05]  /*4220*/  CALL.REL.NOINC `($__internal_69_$__cuda_sm70_shflsync_bfly_p) ;  /* 0x000002f000007944 */ /* 0x000fea0003c00000 */
[----:B------:R-:W-:Y:S01]  /*4230*/  FADD.FTZ R226, R89, R226 ;  /* 0x000000e259e27221 */ /* 0x000fe20000010000 */
[----:B0-----:R-:W-:Y:S01]  /*4240*/  HFMA2.MMA R125, -RZ, RZ, 0, 2.384185791015625e-07 ;  /* 0x00000004ff7d7435 */ /* 0x001fe200000001ff */
[----:B-1----:R-:W-:Y:S01]  /*4250*/  FADD.FTZ R101, R101, R106 ;  /* 0x0000006a65657221 */ /* 0x002fe20000010000 */
[----:B------:R-:W-:Y:S02]  /*4260*/  MOV R131, 0x1f ;  /* 0x0000001f00837802 */ /* 0x000fe40000000f00 */
[----:B------:R-:W-:-:S02]  /*4270*/  MOV R224, 0xffffffff ;  /* 0xffffffff00e07802 */ /* 0x000fc40000000f00 */
[----:B------:R-:W-:Y:S02]  /*4280*/  MOV R106, R226 ;  /* 0x000000e2006a7202 */ /* 0x000fe40000000f00 */
[----:B------:R-:W-:Y:S02]  /*4290*/  MOV R84, 0x42b0 ;  /* 0x000042b000547802 */ /* 0x000fe40000000f00 */
[----:B------:R-:W-:Y:S05]  /*42a0*/  CALL.REL.NOINC `($__internal_69_$__cuda_sm70_shflsync_bfly_p) ;  /* 0x0000027000007944 */ /* 0x000fea0003c00000 */
[----:B0-----:R-:W-:Y:S01]  /*42b0*/  HFMA2.MMA R125, -RZ, RZ, 0, 2.384185791015625e-07 ;  /* 0x00000004ff7d7435 */ /* 0x001fe200000001ff */
[----:B-1----:R-:W-:Y:S02]  /*42c0*/  MOV R89, R106 ;  /* 0x0000006a00597202 */ /* 0x002fe40000000f00 */
[----:B------:R-:W-:Y:S02]  /*42d0*/  MOV R106, R101 ;  /* 0x00000065006a7202 */ /* 0x000fe40000000f00 */
[----:B------:R-:W-:Y:S02]  /*42e0*/  MOV R131, 0x1f ;  /* 0x0000001f00837802 */ /* 0x000fe40000000f00 */
[----:B------:R-:W-:Y:S02]  /*42f0*/  MOV R224, 0xffffffff ;  /* 0xffffffff00e07802 */ /* 0x000fe40000000f00 */
[----:B------:R-:W-:-:S02]  /*4300*/  MOV R84, 0x4320 ;  /* 0x0000432000547802 */ /* 0x000fc40000000f00 */
[----:B------:R-:W-:Y:S05]  /*4310*/  CALL.REL.NOINC `($__internal_69_$__cuda_sm70_shflsync_bfly_p) ;  /* 0x0000020000007944 */ /* 0x000fea0003c00000 */
[----:B------:R-:W-:Y:S01]  /*4320*/  FADD.FTZ R226, R89, R226 ;  /* 0x000000e259e27221 */ /* 0x000fe20000010000 */
[----:B0-----:R-:W-:Y:S01]  /*4330*/  HFMA2.MMA R125, -RZ, RZ, 0, 4.76837158203125e-07 ;  /* 0x00000008ff7d7435 */ /* 0x001fe200000001ff */
[----:B-1----:R-:W-:Y:S01]  /*4340*/  FADD.FTZ R113, R101, R106 ;  /* 0x0000006a65717221 */ /* 0x002fe20000010000 */
[----:B------:R-:W-:-:S02]  /*4350*/  MOV R131, 0x1f ;  /* 0x0000001f00837802 */ /* 0x000fc40000000f00 */
[----:B------:R-:W-:Y:S02]  /*4360*/  MOV R224, 0xffffffff ;  /* 0xffffffff00e07802 */ /* 0x000fe40000000f00 */
[----:B------:R-:W-:Y:S02]  /*4370*/  MOV R106, R226 ;  /* 0x000000e2006a7202 */ /* 0x000fe40000000f00 */
[----:B------:R-:W-:Y:S02]  /*4380*/  MOV R84, 0x43a0 ;  /* 0x000043a000547802 */ /* 0x000fe40000000f00 */
[----:B------:R-:W-:Y:S05]  /*4390*/  CALL.REL.NOINC `($__internal_69_$__cuda_sm70_shflsync_bfly_p) ;  /* 0x0000018000007944 */ /* 0x000fea0003c00000 */
[----:B0-----:R-:W-:Y:S01]  /*43a0*/  HFMA2.MMA R125, -RZ, RZ, 0, 4.76837158203125e-07 ;  /* 0x00000008ff7d7435 */ /* 0x001fe200000001ff */
[----:B-1----:R-:W-:Y:S02]  /*43b0*/  MOV R89, R106 ;  /* 0x0000006a00597202 */ /* 0x002fe40000000f00 */
[----:B------:R-:W-:Y:S02]  /*43c0*/  MOV R106, R113 ;  /* 0x00000071006a7202 */ /* 0x000fe40000000f00 */
[----:B------:R-:W-:Y:S02]  /*43d0*/  MOV R131, 0x1f ;  /* 0x0000001f00837802 */ /* 0x000fe40000000f00 */
[----:B------:R-:W-:-:S02]  /*43e0*/  MOV R224, 0xffffffff ;  /* 0xffffffff00e07802 */ /* 0x000fc40000000f00 */
[----:B------:R-:W-:Y:S02]  /*43f0*/  MOV R84, 0x4410 ;  /* 0x0000441000547802 */ /* 0x000fe40000000f00 */
[----:B------:R-:W-:Y:S05]  /*4400*/  CALL.REL.NOINC `($__internal_69_$__cuda_sm70_shflsync_bfly_p) ;  /* 0x0000011000007944 */ /* 0x000fea0003c00000 */
[----:B------:R-:W-:Y:S01]  /*4410*/  FADD.FTZ R101, R89, R226 ;  /* 0x000000e259657221 */ /* 0x000fe20000010000 */
[----:B0-----:R-:W-:Y:S01]  /*4420*/  HFMA2.MMA R125, -RZ, RZ, 0, 9.5367431640625e-07 ;  /* 0x00000010ff7d7435 */ /* 0x001fe200000001ff */
[----:B-1----:R-:W-:Y:S01]  /*4430*/  FADD.FTZ R113, R113, R106 ;  /* 0x0000006a71717221 */ /* 0x002fe20000010000 */
[----:B------:R-:W-:Y:S02]  /*4440*/  MOV R131, 0x1f ;  /* 0x0000001f00837802 */ /* 0x000fe40000000f00 */
[----:B------:R-:W-:Y:S02]  /*4450*/  MOV R224, 0xffffffff ;  /* 0xffffffff00e07802 */ /* 0x000fe40000000f00 */
[----:B------:R-:W-:Y:S02]  /*4460*/  MOV R106, R101 ;  /* 0x00000065006a7202 */ /* 0x000fe40000000f00 */
[----:B------:R-:W-:Y:S02]  /*4470*/  MOV R84, 0x4490 ;  /* 0x0000449000547802 */ /* 0x000fe40000000f00 */
[----:B------:R-:W-:Y:S05]  /*4480*/  CALL.REL.NOINC `($__internal_69_$__cuda_sm70_shflsync_bfly_p) ;  /* 0x0000009000007944 */ /* 0x000fea0003c00000 */
[----:B0-----:R-:W-:Y:S01]  /*4490*/  HFMA2.MMA R125, -RZ, RZ, 0, 9.5367431640625e-07 ;  /* 0x00000010ff7d7435 */ /* 0x001fe200000001ff */
[----:B-1----:R-:W-:-:S02]  /*44a0*/  MOV R226, R106 ;  /* 0x0000006a00e27202 */ /* 0x002fc40000000f00 */
[----:B------:R-:W-:Y:S02]  /*44b0*/  MOV R106, R113 ;  /* 0x00000071006a7202 */ /* 0x000fe40000000f00 */
[----:B------:R-:W-:Y:S02]  /*44c0*/  MOV R131, 0x1f ;  /* 0x0000001f00837802 */ /* 0x000fe40000000f00 */
[----:B------:R-:W-:Y:S02]  /*44d0*/  MOV R224, 0xffffffff ;  /* 0xffffffff00e07802 */ /* 0x000fe40000000f00 */
[----:B------:R-:W-:Y:S02]  /*44e0*/  MOV R84, 0x4500 ;  /* 0x0000450000547802 */ /* 0x000fe40000000f00 */
[----:B------:R-:W-:Y:S05]  /*44f0*/  CALL.REL.NOINC `($__internal_69_$__cuda_sm70_shflsync_bfly_p) ;  /* 0x0000002000007944 */ /* 0x000fea0003c00000 */
[----:B-1----:R-:W-:Y:S01]  /*4500*/  MOV R84, R106 ;  /* 0x0000006a00547202 */ /* 0x002fe20000000f00 */
[----:B0-----:R-:W-:Y:S05]  /*4510*/  BRA `(.L_x_4577) ;  /* 0xffffd7b000007947 */ /* 0x001fea000383ffff */
        .weak           $__internal_69_$__cuda_sm70_shflsync_bfly_p
        .type           $__internal_69_$__cuda_sm70_shflsync_bfly_p,@function
        .size           $__internal_69_$__cuda_sm70_shflsync_bfly_p,(.L_x_12371 - $__internal_69_$__cuda_sm70_shflsync_bfly_p)
$__internal_69_$__cuda_sm70_shflsync_bfly_p:
[----:B------:R-:W-:Y:S01]  /*4520*/  HFMA2.MMA R85, -RZ, RZ, 0, 0 ;  /* 0x00000000ff557435 */ /* 0x000fe200000001ff */
[----:B------:R-:W-:Y:S04]  /*4530*/  WARPSYNC R224 ;  /* 0x000000e000007348 */ /* 0x000fe80003800000 */
[----:B------:R0:W1:Y:S01]  /*4540*/  SHFL.BFLY PT, R106, R106, R125, R131 ;  /* 0x0c00007d6a6a7389 */ /* 0x00006200000e0083 */
[----:B------:R-:W-:Y:S05]  /*4550*/  RET.REL.NODEC R84 `(_ZN10layer_norm13ln_bwd_kernelINS_13Kernel_traitsI13__nv_bfloat16S2_fS2_fjLj1024ELj1ELj4ELj1ELj16ENS_18Kernel_traits_baseILj1024ES2_S2_fS2_fjLj128EEEEELb1ELb0ELb0ELb1EEEvNS_9BwdParamsE) ;  /* 0xffffbaa054007950 */ /* 0x000fea0003c3ffff */
.L_x_4578:
        /* <DEDUP_REMOVED lines=10> */
.L_x_12371:


//--------------------- .text._ZN10layer_norm22ln_bwd_finalize_kernelINS_22Kernel_traits_finalizeILj1024E13__nv_bfloat16S2_fS2_fjLb0ELj1024ELj4ENS_18Kernel_traits_baseILj1024ES2_S2_fS2_fjLj1024EEEEELb0ELb0EEEvNS_9BwdParamsE --------------------------
	.section	.text._ZN10layer_norm22ln_bwd_finalize_kernelINS_22Kernel_traits_finalizeILj1024E13__nv_bfloat16S2_fS2_fjLb0ELj1024ELj4ENS_18Kernel_traits_baseILj1024ES2_S2_fS2_fjLj1024EEEEELb0ELb0EEEvNS_9BwdParamsE,"ax",@progbits
	.sectioninfo	@"SHI_REGISTERS=30"
	.align	128
        .global         _ZN10layer_norm22ln_bwd_finalize_kernelINS_22Kernel_traits_finalizeILj1024E13__nv_bfloat16S2_fS2_fjLb0ELj1024ELj4ENS_18Kernel_traits_baseILj1024ES2_S2_fS2_fjLj1024EEEEELb0ELb0EEEvNS_9BwdParamsE
        .type           _ZN10layer_norm22ln_bwd_finalize_kernelINS_22Kernel_traits_finalizeILj1024E13__nv_bfloat16S2_fS2_fjLb0ELj1024ELj4ENS_18Kernel_traits_baseILj1024ES2_S2_fS2_fjLj1024EEEEELb0ELb0EEEvNS_9BwdParamsE,@function
        .size           _ZN10layer_norm22ln_bwd_finalize_kernelINS_22Kernel_traits_finalizeILj1024E13__nv_bfloat16S2_fS2_fjLb0ELj1024ELj4ENS_18Kernel_traits_baseILj1024ES2_S2_fS2_fjLj1024EEEEELb0ELb0EEEvNS_9BwdParamsE,(.L_x_12372 - _ZN10layer_norm22ln_bwd_finalize_kernelINS_22Kernel_traits_finalizeILj1024E13__nv_bfloat16S2_fS2_fjLb0ELj1024ELj4ENS_18Kernel_traits_baseILj1024ES2_S2_fS2_fjLj1024EEEEELb0ELb0EEEvNS_9BwdParamsE)
        .other          _ZN10layer_norm22ln_bwd_finalize_kernelINS_22Kernel_traits_finalizeILj1024E13__nv_bfloat16S2_fS2_fjLb0ELj1024ELj4ENS_18Kernel_traits_baseILj1024ES2_S2_fS2_fjLj1024EEEEELb0ELb0EEEvNS_9BwdParamsE,@"STO_CUDA_ENTRY STV_DEFAULT"
_ZN10layer_norm22ln_bwd_finalize_kernelINS_22Kernel_traits_finalizeILj1024E13__nv_bfloat16S2_fS2_fjLb0ELj1024ELj4ENS_18Kernel_traits_baseILj1024ES2_S2_fS2_fjLj1024EEEEELb0ELb0EEEvNS_9BwdParamsE:
.text._ZN10layer_norm22ln_bwd_finalize_kernelINS_22Kernel_traits_finalizeILj1024E13__nv_bfloat16S2_fS2_fjLb0ELj1024ELj4ENS_18Kernel_traits_baseILj1024ES2_S2_fS2_fjLj1024EEEEELb0ELb0EEEvNS_9BwdParamsE:
        /* <DEDUP_REMOVED lines=19> */
.L_x_4592:
        /* <DEDUP_REMOVED lines=28> */
.L_x_4583:
        /* <DEDUP_REMOVED lines=35> */
.L_x_4582:
[----:B------:R-:W-:Y:S05]  /*0520*/  BSYNC B1 ;  /* 0x0000000000017941 */ /* 0x000fea0003800000 */
.L_x_4581:
        /* <DEDUP_REMOVED lines=23> */
.L_x_4585:
[----:B------:R-:W-:Y:S05]  /*06a0*/  BSYNC B1 ;  /* 0x0000000000017941 */ /* 0x000fea0003800000 */
.L_x_4584:
        /* <DEDUP_REMOVED lines=11> */
.L_x_4586:
[----:B------:R-:W-:Y:S05]  /*0760*/  BSYNC B1 ;  /* 0x0000000000017941 */ /* 0x000fea0003800000 */
.L_x_4580:
[----:B------:R-:W-:Y:S05]  /*0770*/  BSYNC B0 ;  /* 0x0000000000007941 */ /* 0x000fea0003800000 */
.L_x_4579:
        /* <DEDUP_REMOVED lines=11> */
.L_x_4593:
        /* <DEDUP_REMOVED lines=18> */
.L_x_4594:
[----:B---3--:R-:W-:Y:S02]  /*0950*/  FADD.FTZ R4, R4, R9 ;  /* 0x0000000904047221 */ /* 0x008fe40000010000 */
[----:B-12---:R-:W-:-:S03]  /*0960*/  FADD.FTZ R6, R5, R6 ;  /* 0x0000000605067221 */ /* 0x006fc60000010000 */
[----:B------:R1:W-:Y:S04]  /*0970*/  @!P1 STS [R17.X4+0x2000], R4 ;  /* 0x0020000411009388 */ /* 0x0003e80000004800 */
[----:B------:R1:W-:Y:S02]  /*0980*/  @!P1 STS [R17.X4+0x2080], R6 ;  /* 0x0020800611009388 */ /* 0x0003e40000004800 */
.L_x_4587:
        /* <DEDUP_REMOVED lines=17> */
.L_x_4591:
[----:B------:R-:W-:Y:S05]  /*0aa0*/  BSYNC B0 ;  /* 0x0000000000007941 */ /* 0x000fea0003800000 */
.L_x_4590:
[C---:B------:R-:W-:Y:S02]  /*0ab0*/  ISETP.GT.U32.AND P1, PT, R18.reuse, -0x401, PT ;  /* 0xfffffbff1200780c */ /* 0x040fe40003f24070 */
[----:B------:R-:W-:Y:S02]  /*0ac0*/  IADD3 R18, R18, 0x400, RZ ;  /* 0x0000040012127810 */ /* 0x000fe40007ffe0ff */
[----:B------:R-:W-:-:S09]  /*0ad0*/  IADD3 R19, R19, 0x200, RZ ;  /* 0x0000020013137810 */ /* 0x000fd20007ffe0ff */
[----:B01----:R-:W-:Y:S05]  /*0ae0*/  @P1 BRA `(.L_x_4592) ;  /* 0xfffff64000001947 */ /* 0x003fea000383ffff */
[----:B------:R-:W-:Y:S05]  /*0af0*/  EXIT ;  /* 0x000000000000794d */ /* 0x000fea0003800000 */
.L_x_4588:
[----:B--2---:R-:W-:Y:S01]  /*0b00*/  IMAD.MOV.U32 R9, RZ, RZ, R5 ;  /* 0x000000ffff097224 */ /* 0x004fe200078e0005 */
[----:B------:R-:W-:Y:S01]  /*0b10*/  MOV R8, 0x1 ;  /* 0x0000000100087802 */ /* 0x000fe20000000f00 */
[----:B------:R-:W-:Y:S01]  /*0b20*/  IMAD.MOV.U32 R7, RZ, RZ, 0x1f ;  /* 0x0000001fff077424 */ /* 0x000fe200078e00ff */
[----:B------:R-:W-:Y:S02]  /*0b30*/  MOV R10, 0xffffffff ;  /* 0xffffffff000a7802 */ /* 0x000fe40000000f00 */
[----:B------:R-:W-:Y:S02]  /*0b40*/  MOV R2, 0xb60 ;  /* 0x00000b6000027802 */ /* 0x000fe40000000f00 */
[----:B01----:R-:W-:Y:S05]  /*0b50*/  CALL.REL.NOINC `($__internal_70_$__cuda_sm70_shflsync_bfly_p) ;  /* 0x000003b000007944 */ /* 0x003fea0003c00000 */
[----:B-1----:R-:W-:Y:S01]  /*0b60*/  IMAD.MOV.U32 R2, RZ, RZ, R7 ;  /* 0x000000ffff027224 */ /* 0x002fe200078e0007 */
[----:B0-----:R-:W-:Y:S05]  /*0b70*/  BRA `(.L_x_4593) ;  /* 0xfffffcb000007947 */ /* 0x001fea000383ffff */
.L_x_4589:
[----:B------:R-:W-:Y:S01]  /*0b80*/  HFMA2.MMA R8, -RZ, RZ, 0, 1.1920928955078125e-07 ;  /* 0x00000002ff087435 */ /* 0x000fe200000001ff */
[----:B------:R-:W-:Y:S01]  /*0b90*/  IMAD.MOV.U32 R7, RZ, RZ, 0x1f ;  /* 0x0000001fff077424 */ /* 0x000fe200078e00ff */
[----:B------:R-:W-:Y:S02]  /*0ba0*/  MOV R10, 0xffffffff ;  /* 0xffffffff000a7802 */ /* 0x000fe40000000f00 */
[----:B------:R-:W-:-:S02]  /*0bb0*/  MOV R2, 0xbd0 ;  /* 0x00000bd000027802 */ /* 0x000fc40000000f00 */
[----:B012---:R-:W-:Y:S05]  /*0bc0*/  CALL.REL.NOINC `($__internal_70_$__cuda_sm70_shflsync_bfly_p) ;  /* 0x0000034000007944 */ /* 0x007fea0003c00000 */
[----:B01----:R-:W-:Y:S01]  /*0bd0*/  FADD.FTZ R9, R9, R7 ;  /* 0x0000000709097221 */ /* 0x003fe20000010000 */
[----:B------:R-:W-:Y:S01]  /*0be0*/  HFMA2.MMA R7, -RZ, RZ, 0, 1.847743988037109375e-06 ;  /* 0x0000001fff077435 */ /* 0x000fe200000001ff */
[----:B------:R-:W-:Y:S01]  /*0bf0*/  IMAD.MOV.U32 R8, RZ, RZ, 0x4 ;  /* 0x00000004ff087424 */ /* 0x000fe200078e00ff */
[----:B------:R-:W-:Y:S01]  /*0c00*/  MOV R2, 0xc30 ;  /* 0x00000c3000027802 */ /* 0x000fe20000000f00 */
[----:B------:R-:W-:-:S03]  /*0c10*/  IMAD.MOV.U32 R10, RZ, RZ, -0x1 ;  /* 0xffffffffff0a7424 */ /* 0x000fc600078e00ff */
[----:B------:R-:W-:Y:S05]  /*0c20*/  CALL.REL.NOINC `($__internal_70_$__cuda_sm70_shflsync_bfly_p) ;  /* 0x000002e000007944 */ /* 0x000fea0003c00000 */
[----:B01----:R-:W-:Y:S01]  /*0c30*/  FADD.FTZ R9, R9, R7 ;  /* 0x0000000709097221 */ /* 0x003fe20000010000 */
[----:B------:R-:W-:Y:S01]  /*0c40*/  HFMA2.MMA R7, -RZ, RZ, 0, 1.847743988037109375e-06 ;  /* 0x0000001fff077435 */ /* 0x000fe200000001ff */
[----:B------:R-:W-:Y:S01]  /*0c50*/  MOV R8, 0x8 ;  /* 0x0000000800087802 */ /* 0x000fe20000000f00 */
[----:B------:R-:W-:Y:S01]  /*0c60*/  IMAD.MOV.U32 R10, RZ, RZ, -0x1 ;  /* 0xffffffffff0a7424 */ /* 0x000fe200078e00ff */
[----:B------:R-:W-:-:S03]  /*0c70*/  MOV R2, 0xc90 ;  /* 0x00000c9000027802 */ /* 0x000fc60000000f00 */
[----:B------:R-:W-:Y:S05]  /*0c80*/  CALL.REL.NOINC `($__internal_70_$__cuda_sm70_shflsync_bfly_p) ;  /* 0x0000028000007944 */ /* 0x000fea0003c00000 */
[----:B-1----:R-:W-:Y:S01]  /*0c90*/  FADD.FTZ R6, R9, R7 ;  /* 0x0000000709067221 */ /* 0x002fe20000010000 */
[----:B------:R-:W-:Y:S01]  /*0ca0*/  HFMA2.MMA R7, -RZ, RZ, 0, 1.847743988037109375e-06 ;  /* 0x0000001fff077435 */ /* 0x000fe200000001ff */
[----:B0-----:R-:W-:Y:S01]  /*0cb0*/  MOV R8, 0x10 ;  /* 0x0000001000087802 */ /* 0x001fe20000000f00 */
[----:B------:R-:W-:Y:S01]  /*0cc0*/  IMAD.MOV.U32 R10, RZ, RZ, -0x1 ;  /* 0xffffffffff0a7424 */ /* 0x000fe200078e00ff */
[----:B------:R-:W-:-:S02]  /*0cd0*/  MOV R2, 0xd00 ;  /* 0x00000d0000027802 */ /* 0x000fc40000000f00 */
[----:B------:R-:W-:Y:S02]  /*0ce0*/  MOV R9, R6 ;  /* 0x0000000600097202 */ /* 0x000fe40000000f00 */
[----:B------:R-:W-:Y:S05]  /*0cf0*/  CALL.REL.NOINC `($__internal_70_$__cuda_sm70_shflsync_bfly_p) ;  /* 0x0000021000007944 */ /* 0x000fea0003c00000 */
[----:B0-----:R-:W-:Y:S01]  /*0d00*/  HFMA2.MMA R8, -RZ, RZ, 0, 5.9604644775390625e-08 ;  /* 0x00000001ff087435 */ /* 0x001fe200000001ff */
[----:B-1----:R-:W-:Y:S01]  /*0d10*/  MOV R5, R7 ;  /* 0x0000000700057202 */ /* 0x002fe20000000f00 */
[----:B------:R-:W-:Y:S01]  /*0d20*/  IMAD.MOV.U32 R9, RZ, RZ, R4 ;  /* 0x000000ffff097224 */ /* 0x000fe200078e0004 */
[----:B------:R-:W-:Y:S01]  /*0d30*/  MOV R7, 0x1f ;  /* 0x0000001f00077802 */ /* 0x000fe20000000f00 */
[----:B------:R-:W-:Y:S01]  /*0d40*/  IMAD.MOV.U32 R10, RZ, RZ, -0x1 ;  /* 0xffffffffff0a7424 */ /* 0x000fe200078e00ff */
[----:B------:R-:W-:Y:S02]  /*0d50*/  MOV R2, 0xd70 ;  /* 0x00000d7000027802 */ /* 0x000fe40000000f00 */
[----:B------:R-:W-:Y:S05]  /*0d60*/  CALL.REL.NOINC `($__internal_70_$__cuda_sm70_shflsync_bfly_p) ;  /* 0x000001a000007944 */ /* 0x000fea0003c00000 */
[----:B0-----:R-:W-:Y:S01]  /*0d70*/  HFMA2.MMA R8, -RZ, RZ, 0, 1.1920928955078125e-07 ;  /* 0x00000002ff087435 */ /* 0x001fe200000001ff */
[----:B-1----:R-:W-:Y:S01]  /*0d80*/  FADD.FTZ R9, R4, R7 ;  /* 0x0000000704097221 */ /* 0x002fe20000010000 */
[----:B------:R-:W-:Y:S01]  /*0d90*/  MOV R7, 0x1f ;  /* 0x0000001f00077802 */ /* 0x000fe20000000f00 */
[----:B------:R-:W-:Y:S01]  /*0da0*/  IMAD.MOV.U32 R10, RZ, RZ, -0x1 ;  /* 0xffffffffff0a7424 */ /* 0x000fe200078e00ff */
[----:B------:R-:W-:Y:S02]  /*0db0*/  MOV R2, 0xdd0 ;  /* 0x00000dd000027802 */ /* 0x000fe40000000f00 */
[----:B------:R-:W-:Y:S05]  /*0dc0*/  CALL.REL.NOINC `($__internal_70_$__cuda_sm70_shflsync_bfly_p) ;  /* 0x0000014000007944 */ /* 0x000fea0003c00000 */
[----:B0-----:R-:W-:Y:S01]  /*0dd0*/  HFMA2.MMA R8, -RZ, RZ, 0, 2.384185791015625e-07 ;  /* 0x00000004ff087435 */ /* 0x001fe200000001ff */
[----:B-1----:R-:W-:Y:S01]  /*0de0*/  FADD.FTZ R9, R9, R7 ;  /* 0x0000000709097221 */ /* 0x002fe20000010000 */
[----:B------:R-:W-:Y:S01]  /*0df0*/  MOV R7, 0x1f ;  /* 0x0000001f00077802 */ /* 0x000fe20000000f00 */
[----:B------:R-:W-:Y:S01]  /*0e00*/  IMAD.MOV.U32 R10, RZ, RZ, -0x1 ;  /* 0xffffffffff0a7424 */ /* 0x000fe200078e00ff */
[----:B------:R-:W-:-:S02]  /*0e10*/  MOV R2, 0xe30 ;  /* 0x00000e3000027802 */ /* 0x000fc40000000f00 */
[----:B------:R-:W-:Y:S05]  /*0e20*/  CALL.REL.NOINC `($__internal_70_$__cuda_sm70_shflsync_bfly_p) ;  /* 0x000000e000007944 */ /* 0x000fea0003c00000 */
[----:B0-----:R-:W-:Y:S01]  /*0e30*/  HFMA2.MMA R8, -RZ, RZ, 0, 4.76837158203125e-07 ;  /* 0x00000008ff087435 */ /* 0x001fe200000001ff */
[----:B-1----:R-:W-:Y:S01]  /*0e40*/  FADD.FTZ R9, R9, R7 ;  /* 0x0000000709097221 */ /* 0x002fe20000010000 */
[----:B------:R-:W-:Y:S01]  /*0e50*/  MOV R7, 0x1f ;  /* 0x0000001f00077802 */ /* 0x000fe20000000f00 */
[----:B------:R-:W-:Y:S01]  /*0e60*/  IMAD.MOV.U32 R10, RZ, RZ, -0x1 ;  /* 0xffffffffff0a7424 */ /* 0x000fe200078e00ff */
[----:B------:R-:W-:-:S02]  /*0e70*/  MOV R2, 0xe90 ;  /* 0x00000e9000027802 */ /* 0x000fc40000000f00 */
[----:B------:R-:W-:Y:S05]  /*0e80*/  CALL.REL.NOINC `($__internal_70_$__cuda_sm70_shflsync_bfly_p) ;  /* 0x0000008000007944 */ /* 0x000fea0003c00000 */
[----:B0-----:R-:W-:Y:S01]  /*0e90*/  HFMA2.MMA R8, -RZ, RZ, 0, 9.5367431640625e-07 ;  /* 0x00000010ff087435 */ /* 0x001fe200000001ff */
[----:B-1----:R-:W-:Y:S01]  /*0ea0*/  FADD.FTZ R9, R9, R7 ;  /* 0x0000000709097221 */ /* 0x002fe20000010000 */
[----:B------:R-:W-:Y:S01]  /*0eb0*/  MOV R7, 0x1f ;  /* 0x0000001f00077802 */ /* 0x000fe20000000f00 */
[----:B------:R-:W-:Y:S01]  /*0ec0*/  IMAD.MOV.U32 R10, RZ, RZ, -0x1 ;  /* 0xffffffffff0a7424 */ /* 0x000fe200078e00ff */
[----:B------:R-:W-:-:S02]  /*0ed0*/  MOV R2, 0xef0 ;  /* 0x00000ef000027802 */ /* 0x000fc40000000f00 */
[----:B------:R-:W-:Y:S05]  /*0ee0*/  CALL.REL.NOINC `($__internal_70_$__cuda_sm70_shflsync_bfly_p) ;  /* 0x0000002000007944 */ /* 0x000fea0003c00000 */
[----:B-1----:R-:W-:Y:S01]  /*0ef0*/  MOV R4, R7 ;  /* 0x0000000700047202 */ /* 0x002fe20000000f00 */
[----:B0-----:R-:W-:Y:S05]  /*0f00*/  BRA `(.L_x_4594) ;  /* 0xfffffa4000007947 */ /* 0x001fea000383ffff */
        .weak           $__internal_70_$__cuda_sm70_shflsync_bfly_p
        .type           $__internal_70_$__cuda_sm70_shflsync_bfly_p,@function
        .size           $__internal_70_$__cuda_sm70_shflsync_bfly_p,(.L_x_12372 - $__internal_70_$__cuda_sm70_shflsync_bfly_p)
$__internal_70_$__cuda_sm70_shflsync_bfly_p:
[----:B------:R-:W-:Y:S01]  /*0f10*/  HFMA2.MMA R3, -RZ, RZ, 0, 0 ;  /* 0x00000000ff037435 */ /* 0x000fe200000001ff */
[----:B------:R-:W-:Y:S04]  /*0f20*/  WARPSYNC R10 ;  /* 0x0000000a00007348 */ /* 0x000fe80003800000 */
[----:B------:R0:W1:Y:S01]  /*0f30*/  SHFL.BFLY PT, R7, R9, R8, R7 ;  /* 0x0c00000809077389 */ /* 0x00006200000e0007 */
[----:B------:R-:W-:Y:S05]  /*0f40*/  RET.REL.NODEC R2 `(_ZN10layer_norm22ln_bwd_finalize_kernelINS_22Kernel_traits_finalizeILj1024E13__nv_bfloat16S2_fS2_fjLb0ELj1024ELj4ENS_18Kernel_traits_baseILj1024ES2_S2_fS2_fjLj1024EEEEELb0ELb0EEEvNS_9BwdParamsE) ;  /* 0xfffff0b002007950 */ /* 0x000fea0003c3ffff */
.L_x_4595:
        /* <DEDUP_REMOVED lines=11> */
.L_x_12372:


//--------------------- .text._ZN10layer_norm13ln_bwd_kernelINS_13Kernel_traitsI13__nv_bfloat16S2_fS2_fjLj1024ELj1ELj4ELj1ELj16ENS_18Kernel_traits_baseILj1024ES2_S2_fS2_fjLj128EEEEELb1ELb0ELb1ELb0EEEvNS_9BwdParamsE --------------------------
	.section	.text._ZN10layer_norm13ln_bwd_kernelINS_13Kernel_traitsI13__nv_bfloat16S2_fS2_fjLj1024ELj1ELj4ELj1ELj16ENS_18Kernel_traits_baseILj1024ES2_S2_fS2_fjLj128EEEEELb1ELb0ELb1ELb0EEEvNS_9BwdParamsE,"ax",@progbits
	.sectioninfo	@"SHI_REGISTERS=242"
	.align	128
        .global         _ZN10layer_norm13ln_bwd_kernelINS_13Kernel_traitsI13__nv_bfloat16S2_fS2_fjLj1024ELj1ELj4ELj1ELj16ENS_18Kernel_traits_baseILj1024ES2_S2_fS2_fjLj128EEEEELb1ELb0ELb1ELb0EEEvNS_9BwdParamsE
        .type           _ZN10layer_norm13ln_bwd_kernelINS_13Kernel_traitsI13__nv_bfloat16S2_fS2_fjLj1024ELj1ELj4ELj1ELj16ENS_18Kernel_traits_baseILj1024ES2_S2_fS2_fjLj128EEEEELb1ELb0ELb1ELb0EEEvNS_9BwdParamsE,@function
        .size           _ZN10layer_norm13ln_bwd_kernelINS_13Kernel_traitsI13__nv_bfloat16S2_fS2_fjLj1024ELj1ELj4ELj1ELj16ENS_18Kernel_traits_baseILj1024ES2_S2_fS2_fjLj128EEEEELb1ELb0ELb1ELb0EEEvNS_9BwdParamsE,(.L_x_12373 - _ZN10layer_norm13ln_bwd_kernelINS_13Kernel_traitsI13__nv_bfloat16S2_fS2_fjLj1024ELj1ELj4ELj1ELj16ENS_18Kernel_traits_baseILj1024ES2_S2_fS2_fjLj128EEEEELb1ELb0ELb1ELb0EEEvNS_9BwdParamsE)
        .other          _ZN10layer_norm13ln_bwd_kernelINS_13Kernel_traitsI13__nv_bfloat16S2_fS2_fjLj1024ELj1ELj4ELj1ELj16ENS_18Kernel_traits_baseILj1024ES2_S2_fS2_fjLj128EEEEELb1ELb0ELb1ELb0EEEvNS_9BwdParamsE,@"STO_CUDA_ENTRY STV_DEFAULT"
_ZN10layer_norm13ln_bwd_kernelINS_13Kernel_traitsI13__nv_bfloat16S2_fS2_fjLj1024ELj1ELj4ELj1ELj16ENS_18Kernel_traits_baseILj1024ES2_S2_fS2_fjLj128EEEEELb1ELb0ELb1ELb0EEEvNS_9BwdParamsE:
.text._ZN10layer_norm13ln_bwd_kernelINS_13Kernel_traitsI13__nv_bfloat16S2_fS2_fjLj1024ELj1ELj4ELj1ELj16ENS_18Kernel_traits_baseILj1024ES2_S2_fS2_fjLj128EEEEELb1ELb0ELb1ELb0EEEvNS_9BwdParamsE:
        /* <DEDUP_REMOVED lines=14> */
[----:B------:R-:W-:Y:S02]  /*00e0*/  @P1 IMAD.MOV.U32 R7, RZ, RZ, 0x10 ;  /* 0x00000010ff071424 */ /* 0x000fe400078e00ff */
[----:B------:R-:W-:Y:S01]  /*00f0*/  @P2 MOV R9, 0x10 ;  /* 0x0000001000092802 */ /* 0x000fe20000000f00 */
[C---:B------:R-:W-:Y:S01]  /*0100*/  @P0 IMAD.WIDE.U32 R2, R4.reuse, R3, c[0x0][0x1b0] ;  /* 0x00006c0004020625 */ /* 0x040fe200078e0003 */
[----:B------:R-:W-:-:S03]  /*0110*/  @P0 LOP3.LUT R4, R4, 0x20, RZ, 0xfc, !PT ;  /* 0x0000002004040812 */ /* 0x000fc600078efcff */
        /* <DEDUP_REMOVED lines=55> */
[----:B------:R-:W-:Y:S01]  /*0490*/  PRMT R34, RZ, 0x7610, R14 ;  /* 0x00007610ff227816 */ /* 0x000fe2000000000e */
[----:B------:R-:W-:Y:S01]  /*04a0*/  IMAD.MOV.U32 R14, RZ, RZ, R0 ;  /* 0x000000ffff0e7224 */ /* 0x000fe200078e0000 */
        /* <DEDUP_REMOVED lines=26> */
.L_x_4687:
[----:B------:R-:W-:-:S04]  /*0650*/  IMAD.MOV.U32 R151, RZ, RZ, 0x4 ;  /* 0x00000004ff977424 */ /* 0x000fc800078e00ff */
        /* <DEDUP_REMOVED lines=8> */
[----:B------:R-:W-:Y:S03]  /*06e0*/  BSSY B1, `(.L_x_4598) ;  /* 0x00001a0000017945 */ /* 0x000fe60003800000 */
[----:B------:R-:W-:-:S04]  /*06f0*/  SHF.R.S32.HI R3, RZ, 0x1f, R0 ;  /* 0x0000001fff037819 */ /* 0x000fc80000011400 */
[----:B------:R-:W-:Y:S02]  /*0700*/  LEA.HI R161, R3, R0, RZ, 0x3 ;  /* 0x0000000003a17211 */ /* 0x000fe400078f18ff */
[----:B------:R-:W-:Y:S02]  /*0710*/  MOV R3, 0x20 ;  /* 0x0000002000037802 */ /* 0x000fe40000000f00 */
[----:B------:R-:W-:-:S05]  /*0720*/  LEA.HI.SX32 R161, R161, R150, 0x1d ;  /* 0x00000096a1a17211 */ /* 0x000fca00078feaff */
[----:B------:R-:W-:Y:S01]  /*0730*/  IMAD.WIDE.U32 R238, R161, R3, c[0x0][0x218] ;  /* 0x00008600a1ee7625 */ /* 0x000fe200078e0003 */
[----:B--2---:R-:W-:-:S13]  /*0740*/  ISETP.GT.AND P4, PT, R148, RZ, PT ;  /* 0x000000ff9400720c */ /* 0x004fda0003f84270 */
[----:B------:R-:W-:Y:S05]  /*0750*/  @P4 BRA `(.L_x_4599) ;  /* 0x000003b000004947 */ /* 0x000fea0003800000 */
[----:B0----5:R-:W-:Y:S01]  /*0760*/  ISETP.GE.AND P5, PT, R4, 0x1, PT ;  /* 0x000000010400780c */ /* 0x021fe20003fa6270 */
[----:B------:R-:W-:-:S12]  /*0770*/  BSSY B2, `(.L_x_4600) ;  /* 0x0000012000027945 */ /* 0x000fd80003800000 */
[----:B------:R-:W-:-:S05]  /*0780*/  @P5 IADD3 R0, R4, -0x1, RZ ;  /* 0xffffffff04005810 */ /* 0x000fca0007ffe0ff */
[----:B------:R-:W-:Y:S02]  /*0790*/  @P5 IMAD R2, R0, c[0x0][0x168], RZ ;  /* 0x00005a0000025a24 */ /* 0x000fe400078e02ff */
[----:B------:R-:W-:-:S03]  /*07a0*/  IMAD.MOV.U32 R0, RZ, RZ, RZ ;  /* 0x000000ffff007224 */ /* 0x000fc600078e00ff */
[----:B------:R-:W-:-:S04]  /*07b0*/  @P5 SHF.R.S32.HI R145, RZ, 0x1f, R2 ;  /* 0x0000001fff915819 */ /* 0x000fc80000011402 */
[----:B------:R-:W-:Y:S02]  /*07c0*/  @P5 LEA.HI R145, R145, R2, RZ, 0x3 ;  /* 0x0000000291915211 */ /* 0x000fe400078f18ff */
[----:B------:R-:W-:Y:S02]  /*07d0*/  MOV R2, R161 ;  /* 0x000000a100027202 */ /* 0x000fe40000000f00 */
[----:B------:R-:W-:Y:S01]  /*07e0*/  @P5 LEA.HI.SX32 R0, R145, R150, 0x1d ;  /* 0x0000009691005211 */ /* 0x000fe200078feaff */
[----:B------:R-:W-:Y:S05]  /*07f0*/  @!P0 BRA `(.L_x_4601) ;  /* 0x0000009000008947 */ /* 0x000fea0003800000 */
[----:B------:R-:W-:Y:S01]  /*0800*/  ISETP.NE.U32.AND P5, PT, RZ, c[0x0][0x218], PT ;  /* 0x00008600ff007a0c */ /* 0x000fe20003fa5070 */
[----:B------:R-:W-:-:S03]  /*0810*/  IMAD.MOV.U32 R171, RZ, RZ, 0x8 ;  /* 0x00000008ffab7424 */ /* 0x000fc600078e00ff */
[----:B------:R-:W-:Y:S01]  /*0820*/  ISETP.NE.AND.EX P5, PT, RZ, c[0x0][0x21c], PT, P5 ;  /* 0x00008700ff007a0c */ /* 0x000fe20003fa5350 */
[----:B------:R-:W-:-:S06]  /*0830*/  IMAD.WIDE.U32 R170, R0, R171, c[0x0][0x190] ;  /* 0x0000640000aa7625 */ /* 0x000fcc00078e00ab */
[----:B------:R-:W5:Y:S06]  /*0840*/  LDG.E.64 R170, [R170.64] ;  /* 0x00000004aaaa7981 */ /* 0x000f6c000c1e1b00 */
[----:B------:R0:W5:Y:S04]  /*0850*/  @P5 LDG.E.128 R108, [R238.64] ;  /* 0x00000004ee6c5981 */ /* 0x000168000c1e1d00 */
[----:B------:R0:W5:Y:S01]  /*0860*/  @P5 LDG.E.128 R112, [R238.64+0x10] ;  /* 0x00001004ee705981 */ /* 0x000162000c1e1d00 */
[----:B------:R-:W-:-:S02]  /*0870*/  IADD3 R2, R161, 0x20, RZ ;  /* 0x00000020a1027810 */ /* 0x000fc40007ffe0ff */
[----:B------:R-:W-:Y:S02]  /*0880*/  IADD3 R0, R0, 0x20, RZ ;  /* 0x0000002000007810 */ /* 0x000fe40007ffe0ff */
.L_x_4601:
[----:B------:R-:W-:Y:S05]  /*0890*/  BSYNC B2 ;  /* 0x0000000000027941 */ /* 0x000fea0003800000 */
.L_x_4600:
[----:B------:R-:W-:Y:S01]  /*08a0*/  BSSY B2, `(.L_x_4602) ;  /* 0x000000c000027945 */ /* 0x000fe20003800000 */
[----:B------:R-:W-:Y:S05]  /*08b0*/  @!P1 BRA `(.L_x_4603) ;  /* 0x000000a000009947 */ /* 0x000fea0003800000 */
[----:B------:R-:W-:Y:S01]  /*08c0*/  ISETP.NE.U32.AND P5, PT, RZ, c[0x0][0x218], PT ;  /* 0x00008600ff007a0c */ /* 0x000fe20003fa5070 */
[----:B------:R-:W-:-:S03]  /*08d0*/  HFMA2.MMA R169, -RZ, RZ, 0, 4.76837158203125e-07 ;  /* 0x00000008ffa97435 */ /* 0x000fc600000001ff */
[----:B------:R-:W-:-:S07]  /*08e0*/  ISETP.NE.AND.EX P5, PT, RZ, c[0x0][0x21c], PT, P5 ;  /* 0x00008700ff007a0c */ /* 0x000fce0003fa5350 */
[----:B------:R-:W-:-:S06]  /*08f0*/  IMAD.WIDE.U32 R168, R0, R169, c[0x0][0x190] ;  /* 0x0000640000a87625 */ /* 0x000fcc00078e00a9 */
[----:B------:R-:W-:Y:S01]  /*0900*/  @P5 IMAD.WIDE.U32 R144, R2, R3, c[0x0][0x218] ;  /* 0x0000860002905625 */ /* 0x000fe200078e0003 */
[----:B------:R-:W5:Y:S04]  /*0910*/  LDG.E.64 R168, [R168.64] ;  /* 0x00000004a8a87981 */ /* 0x000f68000c1e1b00 */
[----:B------:R1:W5:Y:S04]  /*0920*/  @P5 LDG.E.128 R40, [R144.64] ;  /* 0x0000000490285981 */ /* 0x000368000c1e1d00 */
[----:B------:R1:W5:Y:S01]  /*0930*/  @P5 LDG.E.128 R36, [R144.64+0x10] ;  /* 0x0000100490245981 */ /* 0x000362000c1e1d00 */
[----:B------:R-:W-:-:S02]  /*0940*/  IADD3 R0, R0, 0x20, RZ ;  /* 0x0000002000007810 */ /* 0x000fc40007ffe0ff */
[----:B------:R-:W-:Y:S02]  /*0950*/  IADD3 R2, R2, 0x20, RZ ;  /* 0x0000002002027810 */ /* 0x000fe40007ffe0ff */
.L_x_4603:
[----:B------:R-:W-:Y:S05]  /*0960*/  BSYNC B2 ;  /* 0x0000000000027941 */ /* 0x000fea0003800000 */
.L_x_4602:
        /* <DEDUP_REMOVED lines=8> */
[----:B------:R1:W5:Y:S04]  /*09f0*/  @P5 LDG.E.128 R116, [R144.64] ;  /* 0x0000000490745981 */ /* 0x000368000c1e1d00 */
[----:B------:R1:W5:Y:S01]  /*0a00*/  @P5 LDG.E.128 R120, [R144.64+0x10] ;  /* 0x0000100490785981 */ /* 0x000362000c1e1d00 */
[----:B------:R-:W-:Y:S02]  /*0a10*/  IADD3 R0, R0, 0x20, RZ ;  /* 0x0000002000007810 */ /* 0x000fe40007ffe0ff */
[----:B------:R-:W-:Y:S02]  /*0a20*/  IADD3 R2, R2, 0x20, RZ ;  /* 0x0000002002027810 */ /* 0x000fe40007ffe0ff */
.L_x_4605:
[----:B------:R-:W-:Y:S05]  /*0a30*/  BSYNC B2 ;  /* 0x0000000000027941 */ /* 0x000fea0003800000 */
.L_x_4604:
[----:B------:R-:W-:Y:S01]  /*0a40*/  MOV R237, RZ ;  /* 0x000000ff00ed7202 */ /* 0x000fe20000000f00 */
[----:B------:R-:W-:Y:S01]  /*0a50*/  IMAD.MOV.U32 R235, RZ, RZ, RZ ;  /* 0x000000ffffeb7224 */ /* 0x000fe200078e00ff */
        /* <DEDUP_REMOVED lines=9> */
[----:B------:R-:W-:Y:S01]  /*0af0*/  IMAD.MOV.U32 R235, RZ, RZ, RZ ;  /* 0x000000ffffeb7224 */ /* 0x000fe200078e00ff */
[----:B------:R-:W-:Y:S05]  /*0b00*/  BRA `(.L_x_4606) ;  /* 0x000015d000007947 */ /* 0x000fea0003800000 */
.L_x_4599:
[----:B0-----:R-:W-:-:S06]  /*0b10*/  IMAD.WIDE R144, R14, R151, c[0x0][0x1a0] ;  /* 0x000068000e907625 */ /* 0x001fcc00078e0297 */
[----:B------:R-:W2:Y:S01]  /*0b20*/  LDG.E R144, [R144.64] ;  /* 0x0000000490907981 */ /* 0x000ea2000c1e1900 */
[----:B-----5:R-:W-:Y:S01]  /*0b30*/  ISETP.GE.AND P5, PT, R4, 0x1, PT ;  /* 0x000000010400780c */ /* 0x020fe20003fa6270 */
[----:B------:R-:W-:Y:S01]  /*0b40*/  BSSY B2, `(.L_x_4607) ;  /* 0x0000062000027945 */ /* 0x000fe20003800000 */
[----:B------:R-:W-:Y:S01]  /*0b50*/  IADD3 R0, R148, -0x1, RZ ;  /* 0xffffffff94007810 */ /* 0x000fe20007ffe0ff */
[----:B------:R-:W-:Y:S01]  /*0b60*/  HFMA2.MMA R235, -RZ, RZ, 0, 0 ;  /* 0x00000000ffeb7435 */ /* 0x000fe200000001ff */
[----:B------:R-:W-:Y:S02]  /*0b70*/  IMAD.MOV.U32 R237, RZ, RZ, RZ ;  /* 0x000000ffffed7224 */ /* 0x000fe400078e00ff */
[----:B------:R-:W-:Y:S02]  /*0b80*/  IMAD.MOV.U32 R234, RZ, RZ, R161 ;  /* 0x000000ffffea7224 */ /* 0x000fe400078e00a1 */
[----:B------:R-:W-:-:S05]  /*0b90*/  IMAD R0, R0, c[0x0][0x168], RZ ;  /* 0x00005a0000007a24 */ /* 0x000fca00078e02ff */
[----:B------:R-:W-:Y:S02]  /*0ba0*/  @P5 IADD3 R2, R4, -0x1, RZ ;  /* 0xffffffff04025810 */ /* 0x000fe40007ffe0ff */
[----:B------:R-:W-:-:S03]  /*0bb0*/  SHF.R.S32.HI R147, RZ, 0x1f, R0 ;  /* 0x0000001fff937819 */ /* 0x000fc60000011400 */
[----:B------:R-:W-:Y:S01]  /*0bc0*/  @P5 IMAD R2, R2, c[0x0][0x168], RZ ;  /* 0x00005a0002025a24 */ /* 0x000fe200078e02ff */
[----:B------:R-:W-:-:S04]  /*0bd0*/  LEA.HI R147, R147, R0, RZ, 0x3 ;  /* 0x0000000093937211 */ /* 0x000fc800078f18ff */
[----:B------:R-:W-:Y:S02]  /*0be0*/  @P5 SHF.R.S32.HI R149, RZ, 0x1f, R2 ;  /* 0x0000001fff955819 */ /* 0x000fe40000011402 */
[----:B------:R-:W-:Y:S02]  /*0bf0*/  LEA.HI.SX32 R236, R147, R150, 0x1d ;  /* 0x0000009693ec7211 */ /* 0x000fe400078feaff */
[----:B------:R-:W-:Y:S02]  /*0c00*/  @P5 LEA.HI R149, R149, R2, RZ, 0x3 ;  /* 0x0000000295955211 */ /* 0x000fe400078f18ff */
[----:B------:R-:W-:Y:S02]  /*0c10*/  MOV R2, RZ ;  /* 0x000000ff00027202 */ /* 0x000fe40000000f00 */
[----:B------:R-:W-:Y:S02]  /*0c20*/  @P5 LEA.HI.SX32 R2, R149, R150, 0x1d ;  /* 0x0000009695025211 */ /* 0x000fe400078feaff */
[----:B------:R-:W-:-:S04]  /*0c30*/  ISETP.NE.AND P5, PT, R29, RZ, PT ;  /* 0x000000ff1d00720c */ /* 0x000fc80003fa5270 */
[----:B--2---:R-:W-:Y:S01]  /*0c40*/  FSEL R0, R144, RZ, !P5 ;  /* 0x000000ff90007208 */ /* 0x004fe20006800000 */
[----:B------:R-:W-:Y:S05]  /*0c50*/  @!P0 BRA `(.L_x_4608) ;  /* 0x0000050000008947 */ /* 0x000fea0003800000 */
[----:B------:R-:W-:Y:S01]  /*0c60*/  MOV R149, 0x10 ;  /* 0x0000001000957802 */ /* 0x000fe20000000f00 */
[----:B------:R-:W-:-:S04]  /*0c70*/  IMAD.WIDE.U32 R162, R161, R3, c[0x0][0x188] ;  /* 0x00006200a1a27625 */ /* 0x000fc800078e0003 */
[----:B------:R-:W-:Y:S01]  /*0c80*/  IMAD.WIDE.U32 R148, R236, R149, c[0x0][0x208] ;  /* 0x00008200ec947625 */ /* 0x000fe200078e0095 */
[----:B------:R-:W2:Y:S04]  /*0c90*/  LDG.E.128 R144, [R162.64] ;  /* 0x00000004a2907981 */ /* 0x000ea8000c1e1d00 */
[----:B------:R-:W3:Y:S04]  /*0ca0*/  LDG.E.128 R152, [R162.64+0x10] ;  /* 0x00001004a2987981 */ /* 0x000ee8000c1e1d00 */
[----:B------:R-:W4:Y:S01]  /*0cb0*/  LDG.E.128 R148, [R148.64] ;  /* 0x0000000494947981 */ /* 0x000f22000c1e1d00 */
        /* <DEDUP_REMOVED lines=9> */
[----:B------:R-:W-:Y:S01]  /*0d50*/  IADD3 R2, R2, 0x20, RZ ;  /* 0x0000002002027810 */ /* 0x000fe20007ffe0ff */
[----:B--2---:R-:W-:-:S04]  /*0d60*/  FADD.FTZ R144, -R0, R144 ;  /* 0x0000009000907221 */ /* 0x004fc80000010100 */
[----:B------:R-:W-:Y:S01]  /*0d70*/  FMUL.FTZ R233, R5, R144 ;  /* 0x0000009005e97220 */ /* 0x000fe20000410000 */
[----:B----4-:R-:W-:Y:S01]  /*0d80*/  PRMT R232, RZ, 0x5410, R148 ;  /* 0x00005410ffe87816 */ /* 0x010fe20000000094 */
[C---:B------:R-:W-:Y:S01]  /*0d90*/  FADD.FTZ R146, -R0.reuse, R146 ;  /* 0x0000009200927221 */ /* 0x040fe20000010100 */
[----:B------:R-:W-:Y:S01]  /*0da0*/  PRMT R148, RZ, 0x7610, R148 ;  /* 0x00007610ff947816 */ /* 0x000fe20000000094 */
[----:B------:R-:W-:Y:S02]  /*0db0*/  FADD.FTZ R172, -R0, R145 ;  /* 0x0000009100ac7221 */ /* 0x000fe40000010100 */
[-C--:B------:R-:W-:Y:S02]  /*0dc0*/  FFMA.FTZ R44, R233, R232.reuse, R44 ;  /* 0x000000e8e92c7223 */ /* 0x080fe4000001002c */
[----:B------:R-:W-:Y:S02]  /*0dd0*/  FADD.FTZ R72, R72, R232 ;  /* 0x000000e848487221 */ /* 0x000fe40000010000 */
[----:B------:R-:W-:Y:S01]  /*0de0*/  FMUL.FTZ R232, R159, R232 ;  /* 0x000000e89fe87220 */ /* 0x000fe20000410000 */
[----:B------:R-:W-:Y:S01]  /*0df0*/  PRMT R228, RZ, 0x5410, R149 ;  /* 0x00005410ffe47816 */ /* 0x000fe20000000095 */
[----:B------:R-:W-:-:S02]  /*0e00*/  FMUL.FTZ R229, R5, R146 ;  /* 0x0000009205e57220 */ /* 0x000fc40000410000 */
[----:B------:R-:W-:Y:S02]  /*0e10*/  FMUL.FTZ R231, R5, R172 ;  /* 0x000000ac05e77220 */ /* 0x000fe40000410000 */
[----:B------:R-:W-:Y:S02]  /*0e20*/  FMUL.FTZ R230, R158, R148 ;  /* 0x000000949ee67220 */ /* 0x000fe40000410000 */
[----:B------:R-:W-:Y:S02]  /*0e30*/  FADD.FTZ R145, RZ, R232 ;  /* 0x000000e8ff917221 */ /* 0x000fe40000010000 */
[----:B------:R-:W-:Y:S01]  /*0e40*/  FFMA.FTZ R144, R233, R232, RZ ;  /* 0x000000e8e9907223 */ /* 0x000fe200000100ff */
[----:B------:R-:W-:Y:S01]  /*0e50*/  PRMT R149, RZ, 0x7610, R149 ;  /* 0x00007610ff957816 */ /* 0x000fe20000000095 */
[----:B---3--:R-:W-:Y:S02]  /*0e60*/  FADD.FTZ R152, -R0, R152 ;  /* 0x0000009800987221 */ /* 0x008fe40000010100 */
[----:B------:R-:W-:-:S02]  /*0e70*/  FFMA.FTZ R46, R229, R228, R46 ;  /* 0x000000e4e52e7223 */ /* 0x000fc4000001002e */
[----:B------:R-:W-:Y:S02]  /*0e80*/  FADD.FTZ R74, R74, R228 ;  /* 0x000000e44a4a7221 */ /* 0x000fe40000010000 */
[C---:B------:R-:W-:Y:S02]  /*0e90*/  FADD.FTZ R174, -R0.reuse, R147 ;  /* 0x0000009300ae7221 */ /* 0x040fe40000010100 */
[----:B------:R-:W-:Y:S02]  /*0ea0*/  FMUL.FTZ R228, R157, R228 ;  /* 0x000000e49de47220 */ /* 0x000fe40000410000 */
[----:B------:R-:W-:Y:S02]  /*0eb0*/  FADD.FTZ R145, R145, R230 ;  /* 0x000000e691917221 */ /* 0x000fe40000010000 */
[----:B------:R-:W-:Y:S01]  /*0ec0*/  FFMA.FTZ R144, R231, R230, R144 ;  /* 0x000000e6e7907223 */ /* 0x000fe20000010090 */
[--C-:B------:R-:W-:Y:S01]  /*0ed0*/  PRMT R176, RZ, 0x5410, R150.reuse ;  /* 0x00005410ffb07816 */ /* 0x100fe20000000096 */
[----:B------:R-:W-:Y:S01]  /*0ee0*/  FMUL.FTZ R173, R5, R152 ;  /* 0x0000009805ad7220 */ /* 0x000fe20000410000 */
[----:B------:R-:W-:Y:S01]  /*0ef0*/  PRMT R177, RZ, 0x7610, R150 ;  /* 0x00007610ffb17816 */ /* 0x000fe20000000096 */
        /* <DEDUP_REMOVED lines=9> */
[----:B------:R-:W-:Y:S02]  /*0f90*/  FMUL.FTZ R176, R35, R176 ;  /* 0x000000b023b07220 */ /* 0x000fe40000410000 */
[----:B------:R-:W-:Y:S02]  /*0fa0*/  FADD.FTZ R145, R146, R175 ;  /* 0x000000af92917221 */ /* 0x000fe40000010000 */
[----:B------:R-:W-:Y:S01]  /*0fb0*/  FFMA.FTZ R144, R174, R175, R144 ;  /* 0x000000afae907223 */ /* 0x000fe20000010090 */
[----:B------:R-:W-:Y:S01]  /*0fc0*/  PRMT R178, RZ, 0x5410, R151 ;  /* 0x00005410ffb27816 */ /* 0x000fe20000000097 */
[----:B------:R-:W-:-:S02]  /*0fd0*/  FMUL.FTZ R163, R5, R154 ;  /* 0x0000009a05a37220 */ /* 0x000fc40000410000 */
[----:B------:R-:W-:Y:S02]  /*0fe0*/  FADD.FTZ R77, R77, R177 ;  /* 0x000000b14d4d7221 */ /* 0x000fe40000010000 */
[-C--:B------:R-:W-:Y:S02]  /*0ff0*/  FFMA.FTZ R49, R172, R177.reuse, R49 ;  /* 0x000000b1ac317223 */ /* 0x080fe40000010031 */
        /* <DEDUP_REMOVED lines=22> */
.L_x_4608:
[----:B0-----:R-:W-:Y:S05]  /*1160*/  BSYNC B2 ;  /* 0x0000000000027941 */ /* 0x001fea0003800000 */
.L_x_4607:
[----:B------:R-:W-:Y:S01]  /*1170*/  BSSY B2, `(.L_x_4609) ;  /* 0x0000053000027945 */ /* 0x000fe20003800000 */
[----:B------:R-:W-:Y:S05]  /*1180*/  @!P1 BRA `(.L_x_4610) ;  /* 0x0000051000009947 */ /* 0x000fea0003800000 */
[----:B------:R-:W-:Y:S01]  /*1190*/  MOV R149, 0x10 ;  /* 0x0000001000957802 */ /* 0x000fe20000000f00 */
[----:B------:R-:W-:-:S04]  /*11a0*/  IMAD.WIDE.U32 R182, R234, R3, c[0x0][0x188] ;  /* 0x00006200eab67625 */ /* 0x000fc800078e0003 */
[----:B------:R-:W-:Y:S01]  /*11b0*/  IMAD.WIDE.U32 R148, R236, R149, c[0x0][0x208] ;  /* 0x00008200ec947625 */ /* 0x000fe200078e0095 */
[----:B------:R-:W2:Y:S04]  /*11c0*/  LDG.E.128 R144, [R182.64] ;  /* 0x00000004b6907981 */ /* 0x000ea8000c1e1d00 */
[----:B------:R0:W3:Y:S04]  /*11d0*/  LDG.E.128 R152, [R182.64+0x10] ;  /* 0x00001004b6987981 */ /* 0x0000e8000c1e1d00 */
[----:B------:R-:W4:Y:S01]  /*11e0*/  LDG.E.128 R148, [R148.64] ;  /* 0x0000000494947981 */ /* 0x000f22000c1e1d00 */
[----:B------:R-:W-:-:S04]  /*11f0*/  IMAD.MOV.U32 R169, RZ, RZ, 0x8 ;  /* 0x00000008ffa97424 */ /* 0x000fc800078e00ff */
[----:B------:R-:W-:-:S06]  /*1200*/  IMAD.WIDE.U32 R168, R2, R169, c[0x0][0x190] ;  /* 0x0000640002a87625 */ /* 0x000fcc00078e00a9 */
[----:B------:R-:W5:Y:S01]  /*1210*/  LDG.E.64 R168, [R168.64] ;  /* 0x00000004a8a87981 */ /* 0x000f62000c1e1b00 */
[----:B------:R-:W-:-:S04]  /*1220*/  ISETP.NE.U32.AND P5, PT, RZ, c[0x0][0x218], PT ;  /* 0x00008600ff007a0c */ /* 0x000fc80003fa5070 */
[----:B------:R-:W-:-:S13]  /*1230*/  ISETP.NE.AND.EX P5, PT, RZ, c[0x0][0x21c], PT, P5 ;  /* 0x00008700ff007a0c */ /* 0x000fda0003fa5350 */
[----:B------:R-:W-:-:S05]  /*1240*/  @P5 IMAD.WIDE.U32 R180, R234, R3, c[0x0][0x218] ;  /* 0x00008600eab45625 */ /* 0x000fca00078e0003 */
[----:B------:R1:W5:Y:S04]  /*1250*/  @P5 LDG.E.128 R40, [R180.64] ;  /* 0x00000004b4285981 */ /* 0x000368000c1e1d00 */
[----:B------:R1:W5:Y:S01]  /*1260*/  @P5 LDG.E.128 R36, [R180.64+0x10] ;  /* 0x00001004b4245981 */ /* 0x000362000c1e1d00 */
[----:B------:R-:W-:Y:S02]  /*1270*/  IADD3 R236, R236, 0x20, RZ ;  /* 0x00000020ecec7810 */ /* 0x000fe40007ffe0ff */
[----:B------:R-:W-:Y:S02]  /*1280*/  IADD3 R2, R2, 0x20, RZ ;  /* 0x0000002002027810 */ /* 0x000fe40007ffe0ff */
[----:B------:R-:W-:Y:S01]  /*1290*/  IADD3 R234, R234, 0x20, RZ ;  /* 0x00000020eaea7810 */ /* 0x000fe20007ffe0ff */
[----:B--2---:R-:W-:-:S04]  /*12a0*/  FADD.FTZ R184, -R0, R144 ;  /* 0x0000009000b87221 */ /* 0x004fc80000010100 */
[----:B-1----:R-:W-:Y:S01]  /*12b0*/  FMUL.FTZ R181, R5, R184 ;  /* 0x000000b805b57220 */ /* 0x002fe20000410000 */
[----:B----4-:R-:W-:Y:S01]  /*12c0*/  PRMT R188, RZ, 0x5410, R148 ;  /* 0x00005410ffbc7816 */ /* 0x010fe20000000094 */
[C---:B------:R-:W-:Y:S01]  /*12d0*/  FADD.FTZ R146, -R0.reuse, R146 ;  /* 0x0000009200927221 */ /* 0x040fe20000010100 */
[----:B------:R-:W-:Y:S01]  /*12e0*/  PRMT R148, RZ, 0x7610, R148 ;  /* 0x00007610ff947816 */ /* 0x000fe20000000094 */
[----:B------:R-:W-:Y:S02]  /*12f0*/  FADD.FTZ R186, -R0, R145 ;  /* 0x0000009100ba7221 */ /* 0x000fe40000010100 */
[-C--:B------:R-:W-:Y:S02]  /*1300*/  FFMA.FTZ R136, R181, R188.reuse, R136 ;  /* 0x000000bcb5887223 */ /* 0x080fe40000010088 */
[----:B------:R-:W-:Y:S02]  /*1310*/  FADD.FTZ R52, R52, R188 ;  /* 0x000000bc34347221 */ /* 0x000fe40000010000 */
[----:B------:R-:W-:-:S02]  /*1320*/  FMUL.FTZ R188, R31, R188 ;  /* 0x000000bc1fbc7220 */ /* 0x000fc40000410000 */
[C---:B0-----:R-:W-:Y:S01]  /*1330*/  FADD.FTZ R182, -R0.reuse, R147 ;  /* 0x0000009300b67221 */ /* 0x041fe20000010100 */
[----:B------:R-:W-:Y:S01]  /*1340*/  PRMT R147, RZ, 0x5410, R149 ;  /* 0x00005410ff937816 */ /* 0x000fe20000000095 */
[----:B---3--:R-:W-:Y:S02]  /*1350*/  FADD.FTZ R190, -R0, R155 ;  /* 0x0000009b00be7221 */ /* 0x008fe40000010100 */
[C---:B------:R-:W-:Y:S02]  /*1360*/  FMUL.FTZ R183, R5.reuse, R146 ;  /* 0x0000009205b77220 */ /* 0x040fe40000410000 */
[----:B------:R-:W-:Y:S02]  /*1370*/  FMUL.FTZ R180, R5, R186 ;  /* 0x000000ba05b47220 */ /* 0x000fe40000410000 */
        /* <DEDUP_REMOVED lines=10> */
[--C-:B------:R-:W-:Y:S01]  /*1420*/  PRMT R149, RZ, 0x5410, R150.reuse ;  /* 0x00005410ff957816 */ /* 0x100fe20000000096 */
[----:B------:R-:W-:Y:S01]  /*1430*/  FMUL.FTZ R182, R5, R182 ;  /* 0x000000b605b67220 */ /* 0x000fe20000410000 */
[----:B------:R-:W-:Y:S01]  /*1440*/  PRMT R194, RZ, 0x7610, R150 ;  /* 0x00007610ffc27816 */ /* 0x000fe20000000096 */
[----:B------:R-:W-:Y:S02]  /*1450*/  FADD.FTZ R152, -R0, R152 ;  /* 0x0000009800987221 */ /* 0x000fe40000010100 */
[----:B------:R-:W-:Y:S02]  /*1460*/  FMUL.FTZ R191, R27, R192 ;  /* 0x000000c01bbf7220 */ /* 0x000fe40000410000 */
[----:B------:R-:W-:Y:S02]  /*1470*/  FADD.FTZ R146, R147, R190 ;  /* 0x000000be93927221 */ /* 0x000fe40000010000 */
[----:B------:R-:W-:-:S02]  /*1480*/  FFMA.FTZ R235, R183, R190, R235 ;  /* 0x000000beb7eb7223 */ /* 0x000fc400000100eb */
[C---:B------:R-:W-:Y:S02]  /*1490*/  FADD.FTZ R150, -R0.reuse, R153 ;  /* 0x0000009900967221 */ /* 0x040fe40000010100 */
[----:B------:R-:W-:Y:S02]  /*14a0*/  FADD.FTZ R154, -R0, R154 ;  /* 0x0000009a009a7221 */ /* 0x000fe40000010100 */
[----:B------:R-:W-:Y:S02]  /*14b0*/  FFMA.FTZ R139, R182, R192, R139 ;  /* 0x000000c0b68b7223 */ /* 0x000fe4000001008b */
[----:B------:R-:W-:Y:S02]  /*14c0*/  FADD.FTZ R55, R55, R192 ;  /* 0x000000c037377221 */ /* 0x000fe40000010000 */
[----:B------:R-:W-:Y:S02]  /*14d0*/  FMUL.FTZ R185, R5, R152 ;  /* 0x0000009805b97220 */ /* 0x000fe40000410000 */
        /* <DEDUP_REMOVED lines=22> */
[----:B------:R-:W-:Y:S02]  /*1640*/  FFMA.FTZ R137, R180, R148, R137 ;  /* 0x00000094b4897223 */ /* 0x000fe40000010089 */
[----:B------:R-:W-:Y:S02]  /*1650*/  FADD.FTZ R53, R53, R148 ;  /* 0x0000009435357221 */ /* 0x000fe40000010000 */
[----:B------:R-:W-:Y:S02]  /*1660*/  FADD.FTZ R84, R84, R149 ;  /* 0x0000009554547221 */ /* 0x000fe40000010000 */
[----:B------:R-:W-:Y:S02]  /*1670*/  FFMA.FTZ R88, R185, R149, R88 ;  /* 0x00000095b9587223 */ /* 0x000fe40000010058 */
[----:B------:R-:W-:-:S02]  /*1680*/  FADD.FTZ R237, R144, R195 ;  /* 0x000000c390ed7221 */ /* 0x000fc40000010000 */
[----:B------:R-:W-:Y:S02]  /*1690*/  FFMA.FTZ R235, R186, R195, R235 ;  /* 0x000000c3baeb7223 */ /* 0x000fe400000100eb */
.L_x_4610:
[----:B------:R-:W-:Y:S05]  /*16a0*/  BSYNC B2 ;  /* 0x0000000000027941 */ /* 0x000fea0003800000 */
.L_x_4609:
        /* <DEDUP_REMOVED lines=19> */
[----:B--2---:R-:W-:-:S02]  /*17e0*/  FADD.FTZ R198, -R0, R146 ;  /* 0x0000009200c67221 */ /* 0x004fc40000010100 */
[C---:B------:R-:W-:Y:S02]  /*17f0*/  FADD.FTZ R204, -R0.reuse, R147 ;  /* 0x0000009300cc7221 */ /* 0x040fe40000010100 */
[C---:B------:R-:W-:Y:S02]  /*1800*/  FADD.FTZ R200, -R0.reuse, R144 ;  /* 0x0000009000c87221 */ /* 0x040fe40000010100 */
[C---:B---3--:R-:W-:Y:S01]  /*1810*/  FADD.FTZ R206, -R0.reuse, R153 ;  /* 0x0000009900ce7221 */ /* 0x048fe20000010100 */
[--C-:B----4-:R-:W-:Y:S01]  /*1820*/  PRMT R147, RZ, 0x5410, R148.reuse ;  /* 0x00005410ff937816 */ /* 0x110fe20000000094 */
[C---:B------:R-:W-:Y:S01]  /*1830*/  FMUL.FTZ R199, R5.reuse, R198 ;  /* 0x000000c605c77220 */ /* 0x040fe20000410000 */
[--C-:B------:R-:W-:Y:S01]  /*1840*/  PRMT R207, RZ, 0x5410, R149.reuse ;  /* 0x00005410ffcf7816 */ /* 0x100fe20000000095 */
[C---:B------:R-:W-:Y:S01]  /*1850*/  FMUL.FTZ R198, R5.reuse, R204 ;  /* 0x000000cc05c67220 */ /* 0x040fe20000410000 */
[----:B------:R-:W-:Y:S01]  /*1860*/  PRMT R146, RZ, 0x7610, R149 ;  /* 0x00007610ff927816 */ /* 0x000fe20000000095 */
[----:B------:R-:W-:Y:S01]  /*1870*/  FADD.FTZ R202, -R0, R145 ;  /* 0x0000009100ca7221 */ /* 0x000fe20000010100 */
[----:B------:R-:W-:Y:S01]  /*1880*/  PRMT R148, RZ, 0x7610, R148 ;  /* 0x00007610ff947816 */ /* 0x000fe20000000094 */
[----:B0-----:R-:W-:-:S02]  /*1890*/  FMUL.FTZ R197, R5, R200 ;  /* 0x000000c805c57220 */ /* 0x001fc40000410000 */
[----:B------:R-:W-:Y:S02]  /*18a0*/  FMUL.FTZ R204, R22, R147 ;  /* 0x0000009316cc7220 */ /* 0x000fe40000410000 */
[----:B------:R-:W-:Y:S02]  /*18b0*/  FMUL.FTZ R200, R5, R206 ;  /* 0x000000ce05c87220 */ /* 0x000fe40000410000 */
[-C--:B------:R-:W-:Y:S02]  /*18c0*/  FFMA.FTZ R58, R199, R207.reuse, R58 ;  /* 0x000000cfc73a7223 */ /* 0x080fe4000001003a */
[----:B------:R-:W-:Y:S02]  /*18d0*/  FADD.FTZ R94, R94, R207 ;  /* 0x000000cf5e5e7221 */ /* 0x000fe40000010000 */
[----:B------:R-:W-:Y:S02]  /*18e0*/  FMUL.FTZ R206, R20, R207 ;  /* 0x000000cf14ce7220 */ /* 0x000fe40000410000 */
[----:B------:R-:W-:-:S02]  /*18f0*/  FFMA.FTZ R59, R198, R146, R59 ;  /* 0x00000092c63b7223 */ /* 0x000fc4000001003b */
[----:B------:R-:W-:Y:S02]  /*1900*/  FADD.FTZ R95, R95, R146 ;  /* 0x000000925f5f7221 */ /* 0x000fe40000010000 */
[----:B------:R-:W-:Y:S02]  /*1910*/  FMUL.FTZ R207, R19, R146 ;  /* 0x0000009213cf7220 */ /* 0x000fe40000410000 */
[----:B------:R-:W-:Y:S02]  /*1920*/  FMUL.FTZ R196, R5, R202 ;  /* 0x000000ca05c47220 */ /* 0x000fe40000410000 */
[----:B------:R-:W-:Y:S02]  /*1930*/  FMUL.FTZ R205, R21, R148 ;  /* 0x0000009415cd7220 */ /* 0x000fe40000410000 */
[----:B------:R-:W-:Y:S02]  /*1940*/  FADD.FTZ R146, R237, R204 ;  /* 0x000000cced927221 */ /* 0x000fe40000010000 */
[----:B------:R-:W-:-:S02]  /*1950*/  FFMA.FTZ R235, R197, R204, R235 ;  /* 0x000000ccc5eb7223 */ /* 0x000fc400000100eb */
[----:B------:R-:W-:Y:S02]  /*1960*/  FFMA.FTZ R56, R197, R147, R56 ;  /* 0x00000093c5387223 */ /* 0x000fe40000010038 */
[----:B------:R-:W-:Y:S02]  /*1970*/  FADD.FTZ R92, R92, R147 ;  /* 0x000000935c5c7221 */ /* 0x000fe40000010000 */
[----:B------:R-:W-:Y:S02]  /*1980*/  FADD.FTZ R147, R146, R205 ;  /* 0x000000cd92937221 */ /* 0x000fe40000010000 */
[----:B------:R-:W-:Y:S01]  /*1990*/  FFMA.FTZ R235, R196, R205, R235 ;  /* 0x000000cdc4eb7223 */ /* 0x000fe200000100eb */
[----:B------:R-:W-:Y:S01]  /*19a0*/  PRMT R149, RZ, 0x5410, R150 ;  /* 0x00005410ff957816 */ /* 0x000fe20000000096 */
[C---:B------:R-:W-:Y:S02]  /*19b0*/  FADD.FTZ R208, -R0.reuse, R155 ;  /* 0x0000009b00d07221 */ /* 0x040fe40000010100 */
[----:B------:R-:W-:-:S02]  /*19c0*/  FADD.FTZ R152, -R0, R152 ;  /* 0x0000009800987221 */ /* 0x000fc40000010100 */
[----:B------:R-:W-:Y:S02]  /*19d0*/  FADD.FTZ R146, R147, R206 ;  /* 0x000000ce93927221 */ /* 0x000fe40000010000 */
[----:B------:R-:W-:Y:S01]  /*19e0*/  FFMA.FTZ R235, R199, R206, R235 ;  /* 0x000000cec7eb7223 */ /* 0x000fe200000100eb */
[----:B------:R-:W-:Y:S01]  /*19f0*/  PRMT R150, RZ, 0x7610, R150 ;  /* 0x00007610ff967816 */ /* 0x000fe20000000096 */
[----:B------:R-:W-:Y:S02]  /*1a00*/  FADD.FTZ R154, -R0, R154 ;  /* 0x0000009a009a7221 */ /* 0x000fe40000010100 */
[C---:B------:R-:W-:Y:S02]  /*1a10*/  FMUL.FTZ R202, R5.reuse, R208 ;  /* 0x000000d005ca7220 */ /* 0x040fe40000410000 */
        /* <DEDUP_REMOVED lines=28> */
.L_x_4612:
[----:B------:R-:W-:Y:S05]  /*1be0*/  BSYNC B2 ;  /* 0x0000000000027941 */ /* 0x000fea0003800000 */
.L_x_4611:
[----:B------:R-:W-:Y:S05]  /*1bf0*/  @!P3 BRA `(.L_x_4606) ;  /* 0x000004e00000b947 */ /* 0x000fea0003800000 */
[----:B------:R-:W-:Y:S01]  /*1c00*/  MOV R149, 0x10 ;  /* 0x0000001000957802 */ /* 0x000fe20000000f00 */
[----:B------:R-:W-:-:S04]  /*1c10*/  IMAD.WIDE.U32 R212, R234, R3, c[0x0][0x188] ;  /* 0x00006200ead47625 */ /* 0x000fc800078e0003 */
[----:B------:R-:W-:Y:S01]  /*1c20*/  IMAD.WIDE.U32 R148, R236, R149, c[0x0][0x208] ;  /* 0x00008200ec947625 */ /* 0x000fe200078e0095 */
[----:B------:R-:W2:Y:S04]  /*1c30*/  LDG.E.128 R144, [R212.64] ;  /* 0x00000004d4907981 */ /* 0x000ea8000c1e1d00 */
[----:B------:R0:W3:Y:S04]  /*1c40*/  LDG.E.128 R152, [R212.64+0x10] ;  /* 0x00001004d4987981 */ /* 0x0000e8000c1e1d00 */
[----:B------:R-:W4:Y:S01]  /*1c50*/  LDG.E.128 R148, [R148.64] ;  /* 0x0000000494947981 */ /* 0x000f22000c1e1d00 */
[----:B------:R-:W-:-:S04]  /*1c60*/  ISETP.NE.U32.AND P5, PT, RZ, c[0x0][0x218], PT ;  /* 0x00008600ff007a0c */ /* 0x000fc80003fa5070 */
[----:B------:R-:W-:Y:S01]  /*1c70*/  ISETP.NE.AND.EX P5, PT, RZ, c[0x0][0x21c], PT, P5 ;  /* 0x00008700ff007a0c */ /* 0x000fe20003fa5350 */
[----:B------:R-:W-:-:S12]  /*1c80*/  IMAD.MOV.U32 R165, RZ, RZ, 0x8 ;  /* 0x00000008ffa57424 */ /* 0x000fd800078e00ff */
[----:B------:R-:W-:-:S04]  /*1c90*/  @P5 IMAD.WIDE.U32 R214, R234, R3, c[0x0][0x218] ;  /* 0x00008600ead65625 */ /* 0x000fc800078e0003 */
[----:B------:R-:W-:Y:S01]  /*1ca0*/  IMAD.WIDE.U32 R2, R2, R165, c[0x0][0x190] ;  /* 0x0000640002027625 */ /* 0x000fe200078e00a5 */
[----:B------:R1:W5:Y:S04]  /*1cb0*/  @P5 LDG.E.128 R124, [R214.64] ;  /* 0x00000004d67c5981 */ /* 0x000368000c1e1d00 */
[----:B------:R0:W5:Y:S04]  /*1cc0*/  LDG.E.64 R164, [R2.64] ;  /* 0x0000000402a47981 */ /* 0x000168000c1e1b00 */
[----:B------:R1:W5:Y:S01]  /*1cd0*/  @P5 LDG.E.128 R128, [R214.64+0x10] ;  /* 0x00001004d6805981 */ /* 0x000362000c1e1d00 */
[----:B--2---:R-:W-:-:S04]  /*1ce0*/  FADD.FTZ R144, -R0, R144 ;  /* 0x0000009000907221 */ /* 0x004fc80000010100 */
[----:B0-----:R-:W-:Y:S01]  /*1cf0*/  FMUL.FTZ R213, R5, R144 ;  /* 0x0000009005d57220 */ /* 0x001fe20000410000 */
        /* <DEDUP_REMOVED lines=8> */
[C---:B------:R-:W-:Y:S01]  /*1d80*/  FADD.FTZ R222, -R0.reuse, R147 ;  /* 0x0000009300de7221 */ /* 0x040fe20000010100 */
[----:B------:R-:W-:Y:S01]  /*1d90*/  PRMT R2, RZ, 0x5410, R150 ;  /* 0x00005410ff027816 */ /* 0x000fe20000000096 */
[C---:B---3--:R-:W-:Y:S01]  /*1da0*/  FADD.FTZ R152, -R0.reuse, R152 ;  /* 0x0000009800987221 */ /* 0x048fe20000010100 */
[----:B------:R-:W-:Y:S01]  /*1db0*/  PRMT R225, RZ, 0x7610, R150 ;  /* 0x00007610ffe17816 */ /* 0x000fe20000000096 */
[----:B------:R-:W-:-:S02]  /*1dc0*/  FADD.FTZ R150, -R0, R153 ;  /* 0x0000009900967221 */ /* 0x000fc40000010100 */
[C---:B------:R-:W-:Y:S02]  /*1dd0*/  FADD.FTZ R154, -R0.reuse, R154 ;  /* 0x0000009a009a7221 */ /* 0x040fe40000010100 */
[----:B------:R-:W-:Y:S02]  /*1de0*/  FADD.FTZ R226, -R0, R155 ;  /* 0x0000009b00e27221 */ /* 0x000fe40000010100 */
[C---:B-1----:R-:W-:Y:S02]  /*1df0*/  FMUL.FTZ R215, R5.reuse, R146 ;  /* 0x0000009205d77220 */ /* 0x042fe40000410000 */
[----:B------:R-:W-:Y:S02]  /*1e00*/  FMUL.FTZ R212, R5, R216 ;  /* 0x000000d805d47220 */ /* 0x000fe40000410000 */
        /* <DEDUP_REMOVED lines=8> */
[----:B------:R-:W-:-:S02]  /*1e90*/  FFMA.FTZ R235, R212, R221, R235 ;  /* 0x000000ddd4eb7223 */ /* 0x000fc400000100eb */
        /* <DEDUP_REMOVED lines=10> */
[----:B------:R-:W-:Y:S02]  /*1f40*/  FMUL.FTZ R219, R5, R154 ;  /* 0x0000009a05db7220 */ /* 0x000fe40000410000 */
[----:B------:R-:W-:Y:S02]  /*1f50*/  FADD.FTZ R105, R105, R225 ;  /* 0x000000e169697221 */ /* 0x000fe40000010000 */
        /* <DEDUP_REMOVED lines=24> */
.L_x_4606:
[----:B------:R-:W-:Y:S05]  /*20e0*/  BSYNC B1 ;  /* 0x0000000000017941 */ /* 0x000fea0003800000 */
.L_x_4598:
[----:B------:R-:W-:Y:S05]  /*20f0*/  BRA.DIV ~URZ, `(.L_x_4613) ;  /* 0x00003c627f007947 */ /* 0x000fea000b800000 */
[----:B------:R3:W4:Y:S02]  /*2100*/  SHFL.BFLY PT, R0, R237, 0x1, 0x1f ;  /* 0x0c201f00ed007f89 */ /* 0x00072400000e0000 */
.L_x_4688:
[----:B------:R-:W-:Y:S05]  /*2110*/  BRA.DIV ~URZ, `(.L_x_4614) ;  /* 0x00003cc27f007947 */ /* 0x000fea000b800000 */
[----:B--2---:R-:W2:Y:S01]  /*2120*/  SHFL.BFLY PT, R2, R235, 0x1, 0x1f ;  /* 0x0c201f00eb027f89 */ /* 0x004ea200000e0000 */
[----:B---34-:R-:W-:-:S05]  /*2130*/  FADD.FTZ R237, R0, R237 ;  /* 0x000000ed00ed7221 */ /* 0x018fca0000010000 */
[----:B------:R-:W3:Y:S01]  /*2140*/  SHFL.BFLY PT, R0, R237, 0x2, 0x1f ;  /* 0x0c401f00ed007f89 */ /* 0x000ee200000e0000 */
[----:B--2---:R-:W-:-:S05]  /*2150*/  FADD.FTZ R2, R2, R235 ;  /* 0x000000eb02027221 */ /* 0x004fca0000010000 */
[----:B------:R-:W2:Y:S01]  /*2160*/  SHFL.BFLY PT, R3, R2, 0x2, 0x1f ;  /* 0x0c401f0002037f89 */ /* 0x000ea200000e0000 */
[----:B---3--:R-:W-:-:S05]  /*2170*/  FADD.FTZ R0, R0, R237 ;  /* 0x000000ed00007221 */ /* 0x008fca0000010000 */
[----:B-1----:R-:W1:Y:S01]  /*2180*/  SHFL.BFLY PT, R145, R0, 0x4, 0x1f ;  /* 0x0c801f0000917f89 */ /* 0x002e6200000e0000 */
        /* <DEDUP_REMOVED lines=10> */
.L_x_4689:
[----:B------:R-:W-:Y:S01]  /*2230*/  ISETP.GE.AND P5, PT, R4, 0x1, PT ;  /* 0x000000010400780c */ /* 0x000fe20003fa6270 */
[----:B---3--:R-:W-:Y:S01]  /*2240*/  FADD.FTZ R149, R149, R146 ;  /* 0x0000009295957221 */ /* 0x008fe20000010000 */
[----:B------:R-:W-:Y:S01]  /*2250*/  HFMA2.MMA R0, -RZ, RZ, 0, 0 ;  /* 0x00000000ff007435 */ /* 0x000fe200000001ff */
[----:B-12---:R-:W-:Y:S01]  /*2260*/  FADD.FTZ R147, R2, R147 ;  /* 0x0000009302937221 */ /* 0x006fe20000010000 */
[----:B------:R-:W-:Y:S01]  /*2270*/  ISETP.NE.AND P6, PT, R29, RZ, PT ;  /* 0x000000ff1d00720c */ /* 0x000fe20003fc5270 */
[----:B------:R-:W-:Y:S02]  /*2280*/  BSSY B1, `(.L_x_4615) ;  /* 0x00000b2000017945 */ /* 0x000fe40003800000 */
[----:B------:R-:W-:-:S06]  /*2290*/  FMUL.FTZ R147, R147, c[0x0][0x1e0] ;  /* 0x0000780093937a20 */ /* 0x000fcc0000410000 */
[----:B------:R-:W-:Y:S02]  /*22a0*/  @P5 IADD3 R4, R4, -0x1, RZ ;  /* 0xffffffff04045810 */ /* 0x000fe40007ffe0ff */
[----:B------:R-:W-:-:S03]  /*22b0*/  @P5 LOP3.LUT R2, R160, 0x1f, RZ, 0xc0, !PT ;  /* 0x0000001fa0025812 */ /* 0x000fc600078ec0ff */
[----:B------:R-:W-:-:S05]  /*22c0*/  @P5 IMAD R4, R4, c[0x0][0x168], RZ ;  /* 0x00005a0004045a24 */ /* 0x000fca00078e02ff */
[----:B------:R-:W-:-:S04]  /*22d0*/  @P5 SHF.R.S32.HI R3, RZ, 0x1f, R4 ;  /* 0x0000001fff035819 */ /* 0x000fc80000011404 */
[----:B------:R-:W-:Y:S01]  /*22e0*/  @P5 LEA.HI R3, R3, R4, RZ, 0x3 ;  /* 0x0000000403035211 */ /* 0x000fe200078f18ff */
[----:B------:R-:W-:-:S03]  /*22f0*/  FMUL.FTZ R4, R149, c[0x0][0x1e0] ;  /* 0x0000780095047a20 */ /* 0x000fc60000410000 */
[----:B------:R-:W-:Y:S02]  /*2300*/  @P5 LEA.HI.SX32 R0, R3, R2, 0x1d ;  /* 0x0000000203005211 */ /* 0x000fe400078feaff */
[----:B------:R-:W-:Y:S01]  /*2310*/  FSEL R4, R4, RZ, !P6 ;  /* 0x000000ff04047208 */ /* 0x000fe20007000000 */
[----:B------:R-:W-:Y:S05]  /*2320*/  @!P0 BRA `(.L_x_4616) ;  /* 0x00000a7000008947 */ /* 0x000fea0003800000 */
[----:B------:R-:W-:Y:S01]  /*2330*/  @!P4 ISETP.NE.U32.AND P6, PT, RZ, c[0x0][0x218], PT ;  /* 0x00008600ff00ca0c */ /* 0x000fe20003fc5070 */
[----:B------:R-:W-:Y:S03]  /*2340*/  BSSY B2, `(.L_x_4617) ;  /* 0x000000a000027945 */ /* 0x000fe60003800000 */
[----:B------:R-:W-:-:S04]  /*2350*/  @!P4 ISETP.NE.AND.EX P6, PT, RZ, c[0x0][0x21c], PT, P6 ;  /* 0x00008700ff00ca0c */ /* 0x000fc80003fc5360 */
[----:B-----5:R-:W-:Y:S01]  /*2360*/  @!P4 FSEL R3, R108, RZ, P6 ;  /* 0x000000ff6c03c208 */ /* 0x020fe20003000000 */
[----:B------:R-:W-:Y:S05]  /*2370*/  @!P4 BRA `(.L_x_4618) ;  /* 0x000000600000c947 */ /* 0x000fea0003800000 */
[----:B------:R-:W-:Y:S01]  /*2380*/  ISETP.NE.U32.AND P6, PT, RZ, c[0x0][0x218], PT ;  /* 0x00008600ff007a0c */ /* 0x000fe20003fc5070 */
[----:B------:R-:W-:-:S03]  /*2390*/  FFMA.FTZ R3, R233, R147, R4 ;  /* 0x00000093e9037223 */ /* 0x000fc60000010004 */
[----:B------:R-:W-:Y:S01]  /*23a0*/  ISETP.NE.AND.EX P6, PT, RZ, c[0x0][0x21c], PT, P6 ;  /* 0x00008700ff007a0c */ /* 0x000fe20003fc5360 */
[----:B------:R-:W-:-:S04]  /*23b0*/  FADD.FTZ R2, R232, -R3 ;  /* 0x80000003e8027221 */ /* 0x000fc80000010000 */
[----:B------:R-:W-:-:S08]  /*23c0*/  FMUL.FTZ R3, R5, R2 ;  /* 0x0000000205037220 */ /* 0x000fd00000410000 */
[----:B------:R-:W-:Y:S02]  /*23d0*/  @P6 FADD.FTZ R3, R108, R3 ;  /* 0x000000036c036221 */ /* 0x000fe40000010000 */
.L_x_4618:
[----:B------:R-:W-:Y:S05]  /*23e0*/  BSYNC B2 ;  /* 0x0000000000027941 */ /* 0x000fea0003800000 */
.L_x_4617:
[----:B------:R-:W-:Y:S01]  /*23f0*/  @P5 FMUL.FTZ R2, R3, c[0x0][0x1ec] ;  /* 0x00007b0003025a20 */ /* 0x000fe20000410000 */
[----:B------:R-:W-:Y:S01]  /*2400*/  @P5 LOP3.LUT P6, RZ, R170, 0xff, RZ, 0xc0, !PT ;  /* 0x000000ffaaff5812 */ /* 0x000fe200078cc0ff */
[----:B------:R-:W-:Y:S02]  /*2410*/  BSSY B2, `(.L_x_4619) ;  /* 0x000000d000027945 */ /* 0x000fe40003800000 */
[----:B------:R-:W-:-:S05]  /*2420*/  @P5 FMUL.FTZ R2, R2, c[0x0][0x1e8] ;  /* 0x00007a0002025a20 */ /* 0x000fca0000410000 */
[----:B------:R-:W-:Y:S02]  /*2430*/  @P5 FSEL R2, R2, RZ, P6 ;  /* 0x000000ff02025208 */ /* 0x000fe40003000000 */
        /* <DEDUP_REMOVED lines=10> */
.L_x_4620:
[----:B------:R-:W-:Y:S05]  /*24e0*/  BSYNC B2 ;  /* 0x0000000000027941 */ /* 0x000fea0003800000 */
.L_x_4619:
        /* <DEDUP_REMOVED lines=15> */
.L_x_4622:
[----:B------:R-:W-:Y:S05]  /*25e0*/  BSYNC B2 ;  /* 0x0000000000027941 */ /* 0x000fea0003800000 */
.L_x_4621:
        /* <DEDUP_REMOVED lines=15> */
.L_x_4624:
[----:B------:R-:W-:Y:S05]  /*26e0*/  BSYNC B2 ;  /* 0x0000000000027941 */ /* 0x000fea0003800000 */
.L_x_4623:
        /* <DEDUP_REMOVED lines=15> */
.L_x_4626:
[----:B------:R-:W-:Y:S05]  /*27e0*/  BSYNC B2 ;  /* 0x0000000000027941 */ /* 0x000fea0003800000 */
.L_x_4625:
        /* <DEDUP_REMOVED lines=15> */
.L_x_4628:
[----:B------:R-:W-:Y:S05]  /*28e0*/  BSYNC B2 ;  /* 0x0000000000027941 */ /* 0x000fea0003800000 */
.L_x_4627:
        /* <DEDUP_REMOVED lines=15> */
.L_x_4630:
[----:B------:R-:W-:Y:S05]  /*29e0*/  BSYNC B2 ;  /* 0x0000000000027941 */ /* 0x000fea0003800000 */
.L_x_4629:
[----:B------:R-:W-:Y:S01]  /*29f0*/  @P5 FMUL.FTZ R234, R155, c[0x0][0x1ec] ;  /* 0x00007b009bea5a20 */ /* 0x000fe20000410000 */
[----:B------:R-:W-:Y:S01]  /*2a00*/  @P5 LOP3.LUT P6, RZ, R171, 0xff0000, RZ, 0xc0, !PT ;  /* 0x00ff0000abff5812 */ /* 0x000fe200078cc0ff */
[----:B------:R-:W-:Y:S02]  /*2a10*/  BSSY B2, `(.L_x_4631) ;  /* 0x0000016000027945 */ /* 0x000fe40003800000 */
[----:B------:R-:W-:-:S05]  /*2a20*/  @P5 FMUL.FTZ R234, R234, c[0x0][0x1e8] ;  /* 0x00007a00eaea5a20 */ /* 0x000fca0000410000 */
[----:B------:R-:W-:Y:S02]  /*2a30*/  @P5 FSEL R234, R234, RZ, P6 ;  /* 0x000000ffeaea5208 */ /* 0x000fe40003000000 */
[----:B------:R-:W-:-:S04]  /*2a40*/  @!P4 ISETP.NE.U32.AND P6, PT, RZ, c[0x0][0x218], PT ;  /* 0x00008600ff00ca0c */ /* 0x000fc80003fc5070 */
[----:B------:R-:W-:-:S04]  /*2a50*/  @!P4 ISETP.NE.AND.EX P6, PT, RZ, c[0x0][0x21c], PT, P6 ;  /* 0x00008700ff00ca0c */ /* 0x000fc80003fc5360 */
[----:B------:R-:W-:Y:S02]  /*2a60*/  @!P4 FSEL R236, R115, RZ, P6 ;  /* 0x000000ff73ecc208 */ /* 0x000fe40003000000 */
[----:B------:R-:W-:-:S04]  /*2a70*/  ISETP.NE.U32.AND P6, PT, RZ, c[0x0][0x258], PT ;  /* 0x00009600ff007a0c */ /* 0x000fc80003fc5070 */
[----:B------:R-:W-:-:S04]  /*2a80*/  ISETP.NE.AND.EX P6, PT, RZ, c[0x0][0x25c], PT, P6 ;  /* 0x00009700ff007a0c */ /* 0x000fc80003fc5360 */
[----:B------:R-:W-:Y:S02]  /*2a90*/  SEL R140, R3, R140, P6 ;  /* 0x0000008c038c7207 */ /* 0x000fe40003000000 */
[----:B------:R-:W-:Y:S02]  /*2aa0*/  SEL R141, R144, R141, P6 ;  /* 0x0000008d908d7207 */ /* 0x000fe40003000000 */
[----:B------:R-:W-:Y:S02]  /*2ab0*/  SEL R142, R149, R142, P6 ;  /* 0x0000008e958e7207 */ /* 0x000fe40003000000 */
[----:B------:R-:W-:Y:S02]  /*2ac0*/  SEL R143, R152, R143, P6 ;  /* 0x0000008f988f7207 */ /* 0x000fe40003000000 */
[----:B------:R-:W-:Y:S01]  /*2ad0*/  SEL R132, R151, R132, P6 ;  /* 0x0000008497847207 */ /* 0x000fe20003000000 */
[----:B------:R-:W-:Y:S05]  /*2ae0*/  @!P4 BRA `(.L_x_4632) ;  /* 0x000000800000c947 */ /* 0x000fea0003800000 */
[----:B------:R-:W-:Y:S01]  /*2af0*/  P2R R3, PR, RZ, 0x1 ;  /* 0x00000001ff037803 */ /* 0x000fe20000000000 */
[----:B------:R-:W-:Y:S01]  /*2b00*/  FFMA.FTZ R144, R162, R147, R4 ;  /* 0x00000093a2907223 */ /* 0x000fe20000010004 */
[----:B------:R-:W-:-:S03]  /*2b10*/  ISETP.NE.U32.AND P0, PT, RZ, c[0x0][0x218], PT ;  /* 0x00008600ff007a0c */ /* 0x000fc60003f05070 */
[----:B------:R-:W-:Y:S01]  /*2b20*/  FADD.FTZ R144, R179, -R144 ;  /* 0x80000090b3907221 */ /* 0x000fe20000010000 */
[----:B------:R-:W-:-:S03]  /*2b30*/  ISETP.NE.AND.EX P0, PT, RZ, c[0x0][0x21c], PT, P0 ;  /* 0x00008700ff007a0c */ /* 0x000fc60003f05300 */
[----:B------:R-:W-:-:S10]  /*2b40*/  FMUL.FTZ R236, R5, R144 ;  /* 0x0000009005ec7220 */ /* 0x000fd40000410000 */
[----:B------:R-:W-:Y:S01]  /*2b50*/  @P0 FADD.FTZ R236, R115, R236 ;  /* 0x000000ec73ec0221 */ /* 0x000fe20000010000 */
[----:B------:R-:W-:-:S08]  /*2b60*/  ISETP.NE.AND P0, PT, R3, RZ, PT ;  /* 0x000000ff0300720c */ /* 0x000fd00003f05270 */
.L_x_4632:
[----:B------:R-:W-:Y:S05]  /*2b70*/  BSYNC B2 ;  /* 0x0000000000027941 */ /* 0x000fea0003800000 */
.L_x_4631:
[----:B------:R-:W-:Y:S01]  /*2b80*/  @P5 FMUL.FTZ R3, R236, c[0x0][0x1ec] ;  /* 0x00007b00ec035a20 */ /* 0x000fe20000410000 */
[----:B------:R-:W-:Y:S02]  /*2b90*/  SEL R133, R154, R133, P6 ;  /* 0x000000859a857207 */ /* 0x000fe40003000000 */
[----:B------:R-:W-:Y:S01]  /*2ba0*/  SEL R134, R155, R134, P6 ;  /* 0x000000869b867207 */ /* 0x000fe20003000000 */
[----:B------:R-:W-:Y:S01]  /*2bb0*/  @P5 FMUL.FTZ R3, R3, c[0x0][0x1e8] ;  /* 0x00007a0003035a20 */ /* 0x000fe20000410000 */
[----:B------:R-:W-:Y:S02]  /*2bc0*/  SEL R135, R236, R135, P6 ;  /* 0x00000087ec877207 */ /* 0x000fe40003000000 */
[----:B------:R-:W-:Y:S02]  /*2bd0*/  @P5 LOP3.LUT P6, RZ, R171, 0xff000000, RZ, 0xc0, !PT ;  /* 0xff000000abff5812 */ /* 0x000fe400078cc0ff */
[----:B------:R-:W-:-:S02]  /*2be0*/  @P5 F2FP.BF16.PACK_AB R2, RZ, R2 ;  /* 0x00000002ff02523e */ /* 0x000fc400000010ff */
[----:B------:R-:W-:Y:S02]  /*2bf0*/  @P5 FSEL R3, R3, RZ, P6 ;  /* 0x000000ff03035208 */ /* 0x000fe40003000000 */
[----:B------:R-:W-:Y:S02]  /*2c00*/  ISETP.NE.U32.AND P6, PT, RZ, c[0x0][0x258], PT ;  /* 0x00009600ff007a0c */ /* 0x000fe40003fc5070 */
[----:B------:R-:W-:Y:S02]  /*2c10*/  @P5 F2FP.BF16.PACK_AB R146, RZ, R146 ;  /* 0x00000092ff92523e */ /* 0x000fe400000010ff */
[----:B------:R-:W-:Y:S02]  /*2c20*/  ISETP.NE.AND.EX P6, PT, RZ, c[0x0][0x25c], PT, P6 ;  /* 0x00009700ff007a0c */ /* 0x000fe40003fc5360 */
[----:B------:R-:W-:Y:S02]  /*2c30*/  @P5 F2FP.BF16.PACK_AB R150, RZ, R150 ;  /* 0x00000096ff96523e */ /* 0x000fe400000010ff */
[----:B------:R-:W-:-:S02]  /*2c40*/  @P5 F2FP.BF16.PACK_AB R234, RZ, R234 ;  /* 0x000000eaffea523e */ /* 0x000fc400000010ff */
[----:B------:R-:W-:Y:S02]  /*2c50*/  @P5 F2FP.BF16.PACK_AB R145, RZ, R145 ;  /* 0x00000091ff91523e */ /* 0x000fe400000010ff */
[----:B------:R-:W-:Y:S02]  /*2c60*/  @P5 PRMT R80, R2, 0x7610, R80 ;  /* 0x0000761002505816 */ /* 0x000fe40000000050 */
[----:B------:R-:W-:Y:S02]  /*2c70*/  @P5 PRMT R81, R146, 0x7610, R81 ;  /* 0x0000761092515816 */ /* 0x000fe40000000051 */
[----:B------:R-:W-:Y:S01]  /*2c80*/  @P5 MOV R149, 0x10 ;  /* 0x0000001000955802 */ /* 0x000fe20000000f00 */
[----:B------:R-:W-:Y:S01]  /*2c90*/  @P6 IMAD.MOV.U32 R144, RZ, RZ, 0x20 ;  /* 0x00000020ff906424 */ /* 0x000fe200078e00ff */
[----:B------:R-:W-:Y:S02]  /*2ca0*/  @P5 F2FP.BF16.PACK_AB R148, RZ, R148 ;  /* 0x00000094ff94523e */ /* 0x000fe400000010ff */
[----:B------:R-:W-:-:S02]  /*2cb0*/  @P5 F2FP.BF16.PACK_AB R153, RZ, R153 ;  /* 0x00000099ff99523e */ /* 0x000fc400000010ff */
[----:B------:R-:W-:Y:S02]  /*2cc0*/  @P5 PRMT R82, R150, 0x7610, R82 ;  /* 0x0000761096525816 */ /* 0x000fe40000000052 */
[----:B------:R-:W-:Y:S01]  /*2cd0*/  @P5 F2FP.BF16.PACK_AB R146, RZ, R3 ;  /* 0x00000003ff92523e */ /* 0x000fe200000010ff */
[----:B------:R-:W-:Y:S01]  /*2ce0*/  @P5 IMAD.WIDE.U32 R2, R0, R149, c[0x0][0x248] ;  /* 0x0000920000025625 */ /* 0x000fe200078e0095 */
[----:B------:R-:W-:Y:S02]  /*2cf0*/  @P5 PRMT R83, R234, 0x7610, R83 ;  /* 0x00007610ea535816 */ /* 0x000fe40000000053 */
[----:B------:R-:W-:Y:S01]  /*2d00*/  @P5 PRMT R80, R80, 0x5410, R145 ;  /* 0x0000541050505816 */ /* 0x000fe20000000091 */
[----:B------:R-:W-:Y:S01]  /*2d10*/  @P6 IMAD.WIDE.U32 R144, R161, R144, c[0x0][0x258] ;  /* 0x00009600a1906625 */ /* 0x000fe200078e0090 */
[----:B------:R-:W-:Y:S02]  /*2d20*/  @P5 PRMT R81, R81, 0x5410, R148 ;  /* 0x0000541051515816 */ /* 0x000fe40000000094 */
[----:B------:R-:W-:-:S02]  /*2d30*/  @P5 PRMT R82, R82, 0x5410, R153 ;  /* 0x0000541052525816 */ /* 0x000fc40000000099 */
[----:B------:R-:W-:Y:S01]  /*2d40*/  @P5 PRMT R83, R83, 0x5410, R146 ;  /* 0x0000541053535816 */ /* 0x000fe20000000092 */
[----:B------:R1:W-:Y:S01]  /*2d50*/  @P6 STG.E.128 [R144.64], R140 ;  /* 0x0000008c90006986 */ /* 0x0003e2000c101d04 */
[----:B------:R-:W-:Y:S02]  /*2d60*/  IADD3 R161, R161, 0x20, RZ ;  /* 0x00000020a1a17810 */ /* 0x000fe40007ffe0ff */
[----:B------:R-:W-:Y:S01]  /*2d70*/  IADD3 R0, R0, 0x20, RZ ;  /* 0x0000002000007810 */ /* 0x000fe20007ffe0ff */
[----:B------:R1:W-:Y:S04]  /*2d80*/  @P6 STG.E.128 [R144.64+0x10], R132 ;  /* 0x0000108490006986 */ /* 0x0003e8000c101d04 */
[----:B------:R1:W-:Y:S02]  /*2d90*/  @P5 STG.E.128 [R2.64], R80 ;  /* 0x0000005002005986 */ /* 0x0003e4000c101d04 */
.L_x_4616:
[----:B------:R-:W-:Y:S05]  /*2da0*/  BSYNC B1 ;  /* 0x0000000000017941 */ /* 0x000fea0003800000 */
.L_x_4615:
[----:B------:R-:W-:Y:S01]  /*2db0*/  BSSY B1, `(.L_x_4633) ;  /* 0x00000a9000017945 */ /* 0x000fe20003800000 */
[----:B------:R-:W-:Y:S05]  /*2dc0*/  @!P1 BRA `(.L_x_4634) ;  /* 0x00000a7000009947 */ /* 0x000fea0003800000 */
[----:B------:R-:W-:Y:S01]  /*2dd0*/  @!P4 ISETP.NE.U32.AND P6, PT, RZ, c[0x0][0x218], PT ;  /* 0x00008600ff00ca0c */ /* 0x000fe20003fc5070 */
[----:B------:R-:W-:Y:S03]  /*2de0*/  BSSY B2, `(.L_x_4635) ;  /* 0x000000a000027945 */ /* 0x000fe60003800000 */
[----:B------:R-:W-:-:S04]  /*2df0*/  @!P4 ISETP.NE.AND.EX P6, PT, RZ, c[0x0][0x21c], PT, P6 ;  /* 0x00008700ff00ca0c */ /* 0x000fc80003fc5360 */
[----:B-1---5:R-:W-:Y:S01]  /*2e00*/  @!P4 FSEL R3, R40, RZ, P6 ;  /* 0x000000ff2803c208 */ /* 0x022fe20003000000 */
[----:B------:R-:W-:Y:S05]  /*2e10*/  @!P4 BRA `(.L_x_4636) ;  /* 0x000000600000c947 */ /* 0x000fea0003800000 */
[----:B------:R-:W-:Y:S01]  /*2e20*/  ISETP.NE.U32.AND P6, PT, RZ, c[0x0][0x218], PT ;  /* 0x00008600ff007a0c */ /* 0x000fe20003fc5070 */
[----:B------:R-:W-:-:S03]  /*2e30*/  FFMA.FTZ R3, R181, R147, R4 ;  /* 0x00000093b5037223 */ /* 0x000fc60000010004 */
[----:B------:R-:W-:Y:S01]  /*2e40*/  ISETP.NE.AND.EX P6, PT, RZ, c[0x0][0x21c], PT, P6 ;  /* 0x00008700ff007a0c */ /* 0x000fe20003fc5360 */
[----:B------:R-:W-:-:S04]  /*2e50*/  FADD.FTZ R2, R188, -R3 ;  /* 0x80000003bc027221 */ /* 0x000fc80000010000 */
[----:B------:R-:W-:-:S08]  /*2e60*/  FMUL.FTZ R3, R5, R2 ;  /* 0x0000000205037220 */ /* 0x000fd00000410000 */
[----:B------:R-:W-:Y:S02]  /*2e70*/  @P6 FADD.FTZ R3, R40, R3 ;  /* 0x0000000328036221 */ /* 0x000fe40000010000 */
.L_x_4636:
[----:B------:R-:W-:Y:S05]  /*2e80*/  BSYNC B2 ;  /* 0x0000000000027941 */ /* 0x000fea0003800000 */
.L_x_4635:
        /* <DEDUP_REMOVED lines=15> */
.L_x_4638:
[----:B------:R-:W-:Y:S05]  /*2f80*/  BSYNC B2 ;  /* 0x0000000000027941 */ /* 0x000fea0003800000 */
.L_x_4637:
        /* <DEDUP_REMOVED lines=15> */
.L_x_4640:
[----:B------:R-:W-:Y:S05]  /*3080*/  BSYNC B2 ;  /* 0x0000000000027941 */ /* 0x000fea0003800000 */
.L_x_4639:
        /* <DEDUP_REMOVED lines=15> */
.L_x_4642:
[----:B------:R-:W-:Y:S05]  /*3180*/  BSYNC B2 ;  /* 0x0000000000027941 */ /* 0x000fea0003800000 */
.L_x_4641:
        /* <DEDUP_REMOVED lines=15> */
.L_x_4644:
[----:B------:R-:W-:Y:S05]  /*3280*/  BSYNC B2 ;  /* 0x0000000000027941 */ /* 0x000fea0003800000 */
.L_x_4643:
        /* <DEDUP_REMOVED lines=15> */
.L_x_4646:
[----:B------:R-:W-:Y:S05]  /*3380*/  BSYNC B2 ;  /* 0x0000000000027941 */ /* 0x000fea0003800000 */
.L_x_4645:
        /* <DEDUP_REMOVED lines=15> */
.L_x_4648:
[----:B------:R-:W-:Y:S05]  /*3480*/  BSYNC B2 ;  /* 0x0000000000027941 */ /* 0x000fea0003800000 */
.L_x_4647:
        /* <DEDUP_REMOVED lines=24> */
.L_x_4650:
[----:B------:R-:W-:Y:S05]  /*3610*/  BSYNC B2 ;  /* 0x0000000000027941 */ /* 0x000fea0003800000 */
.L_x_4649:
        /* <DEDUP_REMOVED lines=34> */
.L_x_4634:
[----:B------:R-:W-:Y:S05]  /*3840*/  BSYNC B1 ;  /* 0x0000000000017941 */ /* 0x000fea0003800000 */
.L_x_4633:
        /* <DEDUP_REMOVED lines=13> */
.L_x_4654:
[----:B------:R-:W-:Y:S05]  /*3920*/  BSYNC B2 ;  /* 0x0000000000027941 */ /* 0x000fea0003800000 */
.L_x_4653:
        /* <DEDUP_REMOVED lines=15> */
.L_x_4656:
[----:B------:R-:W-:Y:S05]  /*3a20*/  BSYNC B2 ;  /* 0x0000000000027941 */ /* 0x000fea0003800000 */
.L_x_4655:
        /* <DEDUP_REMOVED lines=15> */
.L_x_4658:
[----:B------:R-:W-:Y:S05]  /*3b20*/  BSYNC B2 ;  /* 0x0000000000027941 */ /* 0x000fea0003800000 */
.L_x_4657:
        /* <DEDUP_REMOVED lines=15> */
.L_x_4660:
[----:B------:R-:W-:Y:S05]  /*3c20*/  BSYNC B2 ;  /* 0x0000000000027941 */ /* 0x000fea0003800000 */
.L_x_4659:
        /* <DEDUP_REMOVED lines=15> */
.L_x_4662:
[----:B------:R-:W-:Y:S05]  /*3d20*/  BSYNC B2 ;  /* 0x0000000000027941 */ /* 0x000fea0003800000 */
.L_x_4661:
        /* <DEDUP_REMOVED lines=15> */
.L_x_4664:
[----:B------:R-:W-:Y:S05]  /*3e20*/  BSYNC B2 ;  /* 0x0000000000027941 */ /* 0x000fea0003800000 */
.L_x_4663:
        /* <DEDUP_REMOVED lines=15> */
.L_x_4666:
[----:B------:R-:W-:Y:S05]  /*3f20*/  BSYNC B2 ;  /* 0x0000000000027941 */ /* 0x000fea0003800000 */
.L_x_4665:
        /* <DEDUP_REMOVED lines=24> */
.L_x_4668:
[----:B------:R-:W-:Y:S05]  /*40b0*/  BSYNC B2 ;  /* 0x0000000000027941 */ /* 0x000fea0003800000 */
.L_x_4667:
        /* <DEDUP_REMOVED lines=34> */
.L_x_4652:
[----:B------:R-:W-:Y:S05]  /*42e0*/  BSYNC B1 ;  /* 0x0000000000017941 */ /* 0x000fea0003800000 */
.L_x_4651:
        /* <DEDUP_REMOVED lines=13> */
.L_x_4672:
[----:B------:R-:W-:Y:S05]  /*43c0*/  BSYNC B2 ;  /* 0x0000000000027941 */ /* 0x000fea0003800000 */
.L_x_4671:
        /* <DEDUP_REMOVED lines=15> */
.L_x_4674:
[----:B------:R-:W-:Y:S05]  /*44c0*/  BSYNC B2 ;  /* 0x0000000000027941 */ /* 0x000fea0003800000 */
.L_x_4673:
        /* <DEDUP_REMOVED lines=15> */
.L_x_4676:
[----:B------:R-:W-:Y:S05]  /*45c0*/  BSYNC B2 ;  /* 0x0000000000027941 */ /* 0x000fea0003800000 */
.L_x_4675:
        /* <DEDUP_REMOVED lines=15> */
.L_x_4678:
[----:B------:R-:W-:Y:S05]  /*46c0*/  BSYNC B2 ;  /* 0x0000000000027941 */ /* 0x000fea0003800000 */
.L_x_4677:
        /* <DEDUP_REMOVED lines=15> */
.L_x_4680:
[----:B------:R-:W-:Y:S05]  /*47c0*/  BSYNC B2 ;  /* 0x0000000000027941 */ /* 0x000fea0003800000 */
.L_x_4679:
        /* <DEDUP_REMOVED lines=15> */
.L_x_4682:
[----:B------:R-:W-:Y:S05]  /*48c0*/  BSYNC B2 ;  /* 0x0000000000027941 */ /* 0x000fea0003800000 */
.L_x_4681:
        /* <DEDUP_REMOVED lines=15> */
.L_x_4684:
[----:B------:R-:W-:Y:S05]  /*49c0*/  BSYNC B2 ;  /* 0x0000000000027941 */ /* 0x000fea0003800000 */
.L_x_4683:
        /* <DEDUP_REMOVED lines=15> */
.L_x_4686:
[----:B------:R-:W-:Y:S05]  /*4ac0*/  BSYNC B2 ;  /* 0x0000000000027941 */ /* 0x000fea0003800000 */
.L_x_4685:
[----:B------:R-:W-:Y:S02]  /*4ad0*/  ISETP.NE.U32.AND P4, PT, RZ, c[0x0][0x258], PT ;  /* 0x00009600ff007a0c */ /* 0x000fe40003f85070 */
[----:B------:R-:W-:Y:S02]  /*4ae0*/  ISETP.NE.U32.AND P6, PT, RZ, c[0x0][0x258], PT ;  /* 0x00009600ff007a0c */ /* 0x000fe40003fc5070 */
[----:B------:R-:W-:Y:S02]  /*4af0*/  ISETP.NE.AND.EX P4, PT, RZ, c[0x0][0x25c], PT, P4 ;  /* 0x00009700ff007a0c */ /* 0x000fe40003f85340 */
[----:B------:R-:W-:Y:S02]  /*4b00*/  ISETP.NE.AND.EX P6, PT, RZ, c[0x0][0x25c], PT, P6 ;  /* 0x00009700ff007a0c */ /* 0x000fe40003fc5360 */
[----:B------:R-:W-:Y:S01]  /*4b10*/  SEL R141, R2, R141, P4 ;  /* 0x0000008d028d7207 */ /* 0x000fe20002000000 */
[----:B------:R-:W-:Y:S01]  /*4b20*/  @P5 FMUL.FTZ R2, R236, c[0x0][0x1ec] ;  /* 0x00007b00ec025a20 */ /* 0x000fe20000410000 */
[----:B------:R-:W-:-:S02]  /*4b30*/  SEL R140, R3, R140, P4 ;  /* 0x0000008c038c7207 */ /* 0x000fc40002000000 */
[----:B------:R-:W-:Y:S01]  /*4b40*/  SEL R142, R145, R142, P4 ;  /* 0x0000008e918e7207 */ /* 0x000fe20002000000 */
[----:B------:R-:W-:Y:S01]  /*4b50*/  @P5 FMUL.FTZ R2, R2, c[0x0][0x1e8] ;  /* 0x00007a0002025a20 */ /* 0x000fe20000410000 */
[----:B------:R-:W-:Y:S02]  /*4b60*/  SEL R143, R148, R143, P4 ;  /* 0x0000008f948f7207 */ /* 0x000fe40002000000 */
[----:B------:R-:W-:Y:S02]  /*4b70*/  SEL R132, R151, R132, P4 ;  /* 0x0000008497847207 */ /* 0x000fe40002000000 */
[----:B------:R-:W-:Y:S01]  /*4b80*/  SEL R133, R154, R133, P4 ;  /* 0x000000859a857207 */ /* 0x000fe20002000000 */
[----:B------:R-:W-:Y:S01]  /*4b90*/  @P6 IMAD.MOV.U32 R4, RZ, RZ, 0x20 ;  /* 0x00000020ff046424 */ /* 0x000fe200078e00ff */
[----:B------:R-:W-:Y:S02]  /*4ba0*/  SEL R134, R155, R134, P4 ;  /* 0x000000869b867207 */ /* 0x000fe40002000000 */
[----:B------:R-:W-:Y:S01]  /*4bb0*/  SEL R135, R236, R135, P4 ;  /* 0x00000087ec877207 */ /* 0x000fe20002000000 */
[----:B------:R-:W-:Y:S01]  /*4bc0*/  @P6 IMAD.WIDE.U32 R4, R161, R4, c[0x0][0x258] ;  /* 0x00009600a1046625 */ /* 0x000fe200078e0004 */
[----:B------:R-:W-:-:S02]  /*4bd0*/  @P5 LOP3.LUT P4, RZ, R165, 0xff000000, RZ, 0xc0, !PT ;  /* 0xff000000a5ff5812 */ /* 0x000fc4000788c0ff */
[----:B------:R-:W-:Y:S02]  /*4be0*/  @P5 F2FP.BF16.PACK_AB R144, RZ, R144 ;  /* 0x00000090ff90523e */ /* 0x000fe400000010ff */
[----:B------:R-:W-:Y:S01]  /*4bf0*/  @P5 F2FP.BF16.PACK_AB R149, RZ, R149 ;  /* 0x00000095ff95523e */ /* 0x000fe200000010ff */
[----:B------:R1:W-:Y:S01]  /*4c00*/  @P6 STG.E.128 [R4.64], R140 ;  /* 0x0000008c04006986 */ /* 0x0003e2000c101d04 */
[----:B------:R-:W-:Y:S02]  /*4c10*/  @P5 F2FP.BF16.PACK_AB R152, RZ, R152 ;  /* 0x00000098ff98523e */ /* 0x000fe400000010ff */
[----:B------:R-:W-:Y:S01]  /*4c20*/  @P5 FSEL R2, R2, RZ, P4 ;  /* 0x000000ff02025208 */ /* 0x000fe20002000000 */
[----:B------:R1:W-:Y:S01]  /*4c30*/  @P6 STG.E.128 [R4.64+0x10], R132 ;  /* 0x0000108404006986 */ /* 0x0003e2000c101d04 */
[----:B------:R-:W-:Y:S02]  /*4c40*/  @P5 F2FP.BF16.PACK_AB R234, RZ, R234 ;  /* 0x000000eaffea523e */ /* 0x000fe400000010ff */
[----:B------:R-:W-:-:S02]  /*4c50*/  @P5 PRMT R80, R144, 0x7610, R80 ;  /* 0x0000761090505816 */ /* 0x000fc40000000050 */
[----:B------:R-:W-:Y:S02]  /*4c60*/  @P5 MOV R3, 0x10 ;  /* 0x0000001000035802 */ /* 0x000fe40000000f00 */
[----:B------:R-:W-:Y:S02]  /*4c70*/  @P5 F2FP.BF16.PACK_AB R146, RZ, R146 ;  /* 0x00000092ff92523e */ /* 0x000fe400000010ff */
[----:B------:R-:W-:Y:S02]  /*4c80*/  @P5 F2FP.BF16.PACK_AB R150, RZ, R150 ;  /* 0x00000096ff96523e */ /* 0x000fe400000010ff */
[----:B------:R-:W-:Y:S02]  /*4c90*/  @P5 PRMT R81, R149, 0x7610, R81 ;  /* 0x0000761095515816 */ /* 0x000fe40000000051 */
[----:B------:R-:W-:Y:S02]  /*4ca0*/  @P5 F2FP.BF16.PACK_AB R153, RZ, R153 ;  /* 0x00000099ff99523e */ /* 0x000fe400000010ff */
[----:B------:R-:W-:-:S02]  /*4cb0*/  @P5 PRMT R82, R152, 0x7610, R82 ;  /* 0x0000761098525816 */ /* 0x000fc40000000052 */
[----:B------:R-:W-:Y:S01]  /*4cc0*/  @P5 F2FP.BF16.PACK_AB R144, RZ, R2 ;  /* 0x00000002ff90523e */ /* 0x000fe200000010ff */
[----:B------:R-:W-:Y:S01]  /*4cd0*/  @P5 IMAD.WIDE.U32 R2, R0, R3, c[0x0][0x248] ;  /* 0x0000920000025625 */ /* 0x000fe200078e0003 */
[----:B------:R-:W-:Y:S02]  /*4ce0*/  @P5 PRMT R83, R234, 0x7610, R83 ;  /* 0x00007610ea535816 */ /* 0x000fe40000000053 */
[----:B------:R-:W-:Y:S02]  /*4cf0*/  @P5 PRMT R80, R80, 0x5410, R146 ;  /* 0x0000541050505816 */ /* 0x000fe40000000092 */
[----:B------:R-:W-:Y:S02]  /*4d00*/  @P5 PRMT R81, R81, 0x5410, R150 ;  /* 0x0000541051515816 */ /* 0x000fe40000000096 */
[----:B------:R-:W-:Y:S02]  /*4d10*/  @P5 PRMT R82, R82, 0x5410, R153 ;  /* 0x0000541052525816 */ /* 0x000fe40000000099 */
[----:B------:R-:W-:-:S05]  /*4d20*/  @P5 PRMT R83, R83, 0x5410, R144 ;  /* 0x0000541053535816 */ /* 0x000fca0000000090 */
[----:B------:R1:W-:Y:S02]  /*4d30*/  @P5 STG.E.128 [R2.64], R80 ;  /* 0x0000005002005986 */ /* 0x0003e4000c101d04 */
.L_x_4670:
[----:B------:R-:W-:Y:S05]  /*4d40*/  BSYNC B1 ;  /* 0x0000000000017941 */ /* 0x000fea0003800000 */
.L_x_4669:
[----:B-1----:R-:W-:-:S05]  /*4d50*/  IMAD.MOV.U32 R3, RZ, RZ, c[0x0][0x160] ;  /* 0x00005800ff037624 */ /* 0x002fca00078e00ff */
[----:B------:R-:W-:-:S04]  /*4d60*/  LEA R14, R3, R14, 0x2 ;  /* 0x0000000e030e7211 */ /* 0x000fc800078e10ff */
[----:B------:R-:W-:-:S13]  /*4d70*/  ISETP.GE.AND P4, PT, R14, c[0x0][0x164], PT ;  /* 0x000059000e007a0c */ /* 0x000fda0003f86270 */
[----:B0----5:R-:W-:Y:S01]  /*4d80*/  @P4 CALL.REL.NOINC `(.L_x_4597) ;  /* 0x0000001000004944 */ /* 0x021fe20003c00000 */
[----:B------:R-:W-:Y:S05]  /*4d90*/  BRA `(.L_x_4687) ;  /* 0xffffb8b000007947 */ /* 0x000fea000383ffff */
.L_x_4597:
[----:B0-----:R-:W-:Y:S05]  /*4da0*/  BSYNC B0 ;  /* 0x0000000000007941 */ /* 0x001fea0003800000 */
.L_x_4596:
        /* <DEDUP_REMOVED lines=99> */
[----:B0-----:R-:W-:Y:S01]  /*53e0*/  IMAD.X R0, RZ, RZ, RZ, P0 ;  /* 0x000000ffff007224 */ /* 0x001fe200000e06ff */
[----:B------:R-:W-:-:S02]  /*53f0*/  IADD3 R40, P0, R38, c[0x0][0x228], RZ ;  /* 0x00008a0026287a10 */ /* 0x000fc40007f1e0ff */
[----:B------:R-:W-:Y:S02]  /*5400*/  IADD3 R38, P1, R38, c[0x0][0x220], RZ ;  /* 0x0000880026267a10 */ /* 0x000fe40007f3e0ff */
[----:B------:R-:W-:Y:S01]  /*5410*/  SHF.L.U64.HI R45, R45, 0x2, R0 ;  /* 0x000000022d2d7819 */ /* 0x000fe20000010200 */
[----:B------:R-:W-:-:S03]  /*5420*/  @P5 IMAD.MOV.U32 R2, RZ, RZ, R40 ;  /* 0x000000ffff025224 */ /* 0x000fc600078e0028 */
[C---:B------:R-:W-:Y:S02]  /*5430*/  IADD3.X R47, R45.reuse, c[0x0][0x22c], RZ, P0, !PT ;  /* 0x00008b002d2f7a10 */ /* 0x040fe400007fe4ff */
[----:B------:R-:W-:Y:S01]  /*5440*/  ISETP.GE.U32.AND P0, PT, R32, 0x100, PT ;  /* 0x000001002000780c */ /* 0x000fe20003f06070 */
[----:B------:R-:W0:Y:S01]  /*5450*/  LDS R4, [R160.X4] ;  /* 0x00000000a0047984 */ /* 0x000e220000004800 */
[----:B------:R-:W-:Y:S02]  /*5460*/  @P5 MOV R3, R47 ;  /* 0x0000002f00035202 */ /* 0x000fe40000000f00 */
[----:B------:R-:W-:Y:S01]  /*5470*/  IADD3.X R45, R45, c[0x0][0x224], RZ, P1, !PT ;  /* 0x000089002d2d7a10 */ /* 0x000fe20000ffe4ff */
[----:B------:R-:W1:Y:S01]  /*5480*/  LDS R39, [R160.X4+0x1000] ;  /* 0x00100000a0277984 */ /* 0x000e620000004800 */
[----:B------:R-:W-:-:S03]  /*5490*/  @P5 IADD3 R40, P1, R40, 0x200, RZ ;  /* 0x0000020028285810 */ /* 0x000fc60007f3e0ff */
[----:B------:R-:W2:Y:S02]  /*54a0*/  LDS R41, [R160.X4+0x2000] ;  /* 0x00200000a0297984 */ /* 0x000ea40000004800 */
[----:B------:R-:W-:Y:S01]  /*54b0*/  @P5 IMAD.X R47, RZ, RZ, R47, P1 ;  /* 0x000000ffff2f5224 */ /* 0x000fe200008e062f */
        /* <DEDUP_REMOVED lines=22> */
[-C--:B---3--:R-:W-:Y:S01]  /*5620*/  @P5 MOV R3, R45.reuse ;  /* 0x0000002d00035202 */ /* 0x088fe20000000f00 */
[----:B------:R-:W-:Y:S01]  /*5630*/  @P5 IMAD.MOV.U32 R2, RZ, RZ, R38 ;  /* 0x000000ffff025224 */ /* 0x000fe200078e0026 */
[----:B------:R-:W-:Y:S01]  /*5640*/  @P5 IADD3 R38, P6, R38, 0x200, RZ ;  /* 0x0000020026265810 */ /* 0x000fe20007fde0ff */
[----:B------:R-:W3:Y:S03]  /*5650*/  LDS R21, [R160.X4+0x2800] ;  /* 0x00280000a0157984 */ /* 0x000ee60000004800 */
[----:B------:R-:W-:Y:S01]  /*5660*/  @P5 IADD3.X R45, RZ, R45, RZ, P6, !PT ;  /* 0x0000002dff2d5210 */ /* 0x000fe200037fe4ff */
[----:B------:R1:W-:Y:S01]  /*5670*/  @P5 STG.E [R2.64], R29 ;  /* 0x0000001d02005986 */ /* 0x0003e2000c101904 */
[----:B------:R-:W-:Y:S01]  /*5680*/  @P0 IMAD.MOV.U32 R4, RZ, RZ, R38 ;  /* 0x000000ffff040224 */ /* 0x000fe200078e0026 */
[----:B------:R-:W-:Y:S01]  /*5690*/  ISETP.GE.U32.AND P5, PT, R32, 0x380, PT ;  /* 0x000003802000780c */ /* 0x000fe20003fa6070 */
[----:B------:R-:W-:Y:S01]  /*56a0*/  FADD.FTZ R13, R13, R18 ;  /* 0x000000120d0d7221 */ /* 0x000fe20000010000 */
[----:B------:R-:W3:Y:S01]  /*56b0*/  LDS R29, [R160.X4+0x400] ;  /* 0x00040000a01d7984 */ /* 0x000ee20000004800 */
[----:B------:R-:W-:-:S03]  /*56c0*/  @P0 MOV R5, R45 ;  /* 0x0000002d00050202 */ /* 0x000fc60000000f00 */
[----:B------:R-:W3:Y:S01]  /*56d0*/  LDS R27, [R160.X4+0x3800] ;  /* 0x00380000a01b7984 */ /* 0x000ee20000004800 */
[----:B0-----:R-:W-:Y:S02]  /*56e0*/  FADD.FTZ R14, RZ, R14 ;  /* 0x0000000eff0e7221 */ /* 0x001fe40000010000 */
[----:B-1----:R-:W-:Y:S01]  /*56f0*/  @P0 IMAD.MOV.U32 R2, RZ, RZ, R40 ;  /* 0x000000ffff020224 */ /* 0x002fe200078e0028 */
[----:B------:R-:W-:Y:S01]  /*5700*/  @P0 IADD3 R40, P6, R40, 0x200, RZ ;  /* 0x0000020028280810 */ /* 0x000fe20007fde0ff */
[----:B------:R-:W-:Y:S01]  /*5710*/  FADD.FTZ R0, R0, R39 ;  /* 0x0000002700007221 */ /* 0x000fe20000010000 */
[----:B------:R-:W-:Y:S01]  /*5720*/  @P0 MOV R3, R47 ;  /* 0x0000002f00030202 */ /* 0x000fe20000000f00 */
[----:B------:R-:W-:Y:S02]  /*5730*/  LDS R17, [R160.X4+0x1a00] ;  /* 0x001a0000a0117984 */ /* 0x000fe40000004800 */
[----:B------:R-:W-:Y:S01]  /*5740*/  @P0 IMAD.X R47, RZ, RZ, R47, P6 ;  /* 0x000000ffff2f0224 */ /* 0x000fe200030e062f */
[----:B------:R-:W-:Y:S01]  /*5750*/  @P0 IADD3 R38, P6, R38, 0x200, RZ ;  /* 0x0000020026260810 */ /* 0x000fe20007fde0ff */
[----:B--2---:R-:W-:Y:S01]  /*5760*/  FADD.FTZ R0, R0, R41 ;  /* 0x0000002900007221 */ /* 0x004fe20000010000 */
[----:B------:R-:W0:Y:S02]  /*5770*/  LDS R6, [R160.X4+0xc00] ;  /* 0x000c0000a0067984 */ /* 0x000e240000004800 */
[----:B------:R-:W-:-:S02]  /*5780*/  @P0 IADD3.X R45, RZ, R45, RZ, P6, !PT ;  /* 0x0000002dff2d0210 */ /* 0x000fc400037fe4ff */
[----:B------:R-:W-:Y:S01]  /*5790*/  ISETP.GE.U32.AND P6, PT, R32, 0x400, PT ;  /* 0x000004002000780c */ /* 0x000fe20003fc6070 */
[----:B----4-:R-:W-:Y:S01]  /*57a0*/  FADD.FTZ R43, R0, R43 ;  /* 0x0000002b002b7221 */ /* 0x010fe20000010000 */
[----:B------:R-:W1:Y:S01]  /*57b0*/  LDS R32, [R160.X4+0x1400] ;  /* 0x00140000a0207984 */ /* 0x000e620000004800 */
[----:B------:R-:W-:-:S03]  /*57c0*/  FADD.FTZ R14, R14, R15 ;  /* 0x0000000f0e0e7221 */ /* 0x000fc60000010000 */
[----:B------:R-:W2:Y:S04]  /*57d0*/  LDS R0, [R160.X4+0xa00] ;  /* 0x000a0000a0007984 */ /* 0x000ea80000004800 */
[----:B------:R-:W4:Y:S01]  /*57e0*/  LDS R23, [R160.X4+0x2a00] ;  /* 0x002a0000a0177984 */ /* 0x000f220000004800 */
[----:B---3--:R-:W-:-:S03]  /*57f0*/  FADD.FTZ R14, R14, R21 ;  /* 0x000000150e0e7221 */ /* 0x008fc60000010000 */
[----:B------:R-:W3:Y:S04]  /*5800*/  LDS R19, [R160.X4+0x1c00] ;  /* 0x001c0000a0137984 */ /* 0x000ee80000004800 */
[----:B------:R0:W-:Y:S01]  /*5810*/  @P0 STG.E [R2.64], R43 ;  /* 0x0000002b02000986 */ /* 0x0001e2000c101904 */
[----:B------:R-:W-:-:S03]  /*5820*/  FADD.FTZ R29, RZ, R29 ;  /* 0x0000001dff1d7221 */ /* 0x000fc60000010000 */
[----:B------:R-:W3:Y:S01]  /*5830*/  LDS R39, [R160.X4+0x3a00] ;  /* 0x003a0000a0277984 */ /* 0x000ee20000004800 */
[----:B------:R-:W-:-:S03]  /*5840*/  FADD.FTZ R27, R14, R27 ;  /* 0x0000001b0e1b7221 */ /* 0x000fc60000010000 */
[----:B------:R0:W-:Y:S02]  /*5850*/  @P0 STG.E [R4.64], R31 ;  /* 0x0000001f04000986 */ /* 0x0001e4000c101904 */
[----:B0-----:R-:W-:Y:S01]  /*5860*/  @P4 IMAD.MOV.U32 R2, RZ, RZ, R40 ;  /* 0x000000ffff024224 */ /* 0x001fe200078e0028 */
[----:B------:R-:W-:Y:S01]  /*5870*/  @P4 MOV R3, R47 ;  /* 0x0000002f00034202 */ /* 0x000fe20000000f00 */
[----:B------:R-:W0:Y:S01]  /*5880*/  LDS R25, [R160.X4+0x2c00] ;  /* 0x002c0000a0197984 */ /* 0x000e220000004800 */
[----:B------:R-:W-:-:S03]  /*5890*/  @P4 IADD3 R40, P0, R40, 0x200, RZ ;  /* 0x0000020028284810 */ /* 0x000fc60007f1e0ff */
[----:B------:R-:W0:Y:S01]  /*58a0*/  LDS R8, [R160.X4+0xe00] ;  /* 0x000e0000a0087984 */ /* 0x000e220000004800 */
[----:B------:R-:W-:Y:S02]  /*58b0*/  FADD.FTZ R6, RZ, R6 ;  /* 0x00000006ff067221 */ /* 0x000fe40000010000 */
[----:B------:R-:W-:Y:S01]  /*58c0*/  FADD.FTZ R5, R13, R20 ;  /* 0x000000140d057221 */ /* 0x000fe20000010000 */
[----:B------:R-:W-:Y:S01]  /*58d0*/  LDS R15, [R160.X4+0x2e00] ;  /* 0x002e0000a00f7984 */ /* 0x000fe20000004800 */
[----:B------:R-:W-:Y:S02]  /*58e0*/  @P4 IMAD.X R47, RZ, RZ, R47, P0 ;  /* 0x000000ffff2f4224 */ /* 0x000fe400000e062f */
[----:B-1----:R-:W-:Y:S01]  /*58f0*/  FADD.FTZ R29, R29, R32 ;  /* 0x000000201d1d7221 */ /* 0x002fe20000010000 */
[----:B------:R-:W1:Y:S01]  /*5900*/  LDS R13, [R160.X4+0x1e00] ;  /* 0x001e0000a00d7984 */ /* 0x000e620000004800 */
[----:B--2---:R-:W-:Y:S02]  /*5910*/  FADD.FTZ R0, RZ, R0 ;  /* 0x00000000ff007221 */ /* 0x004fe40000010000 */
[----:B------:R-:W-:Y:S01]  /*5920*/  FADD.FTZ R29, R29, R34 ;  /* 0x000000221d1d7221 */ /* 0x000fe20000010000 */
[----:B------:R-:W2:Y:S01]  /*5930*/  LDS R21, [R160.X4+0x3e00] ;  /* 0x003e0000a0157984 */ /* 0x000ea20000004800 */
[----:B------:R-:W-:-:S02]  /*5940*/  FADD.FTZ R0, R0, R17 ;  /* 0x0000001100007221 */ /* 0x000fc40000010000 */
[----:B------:R-:W-:Y:S02]  /*5950*/  FADD.FTZ R29, R29, R36 ;  /* 0x000000241d1d7221 */ /* 0x000fe40000010000 */
[----:B----4-:R-:W-:Y:S02]  /*5960*/  FADD.FTZ R0, R0, R23 ;  /* 0x0000001700007221 */ /* 0x010fe40000010000 */
[----:B---3--:R-:W-:Y:S01]  /*5970*/  FADD.FTZ R6, R6, R19 ;  /* 0x0000001306067221 */ /* 0x008fe20000010000 */
[----:B------:R3:W-:Y:S04]  /*5980*/  @P4 STG.E [R2.64], R29 ;  /* 0x0000001d02004986 */ /* 0x0007e8000c101904 */
[----:B------:R-:W4:Y:S01]  /*5990*/  LDS R29, [R160.X4+0x3c00] ;  /* 0x003c0000a01d7984 */ /* 0x000f220000004800 */
[----:B------:R-:W-:-:S02]  /*59a0*/  FADD.FTZ R39, R0, R39 ;  /* 0x0000002700277221 */ /* 0x000fc40000010000 */
[----:B---3--:R-:W-:Y:S01]  /*59b0*/  @P4 IMAD.MOV.U32 R2, RZ, RZ, R38 ;  /* 0x000000ffff024224 */ /* 0x008fe200078e0026 */
[-C--:B------:R-:W-:Y:S02]  /*59c0*/  @P4 MOV R3, R45.reuse ;  /* 0x0000002d00034202 */ /* 0x080fe40000000f00 */
[----:B------:R-:W-:Y:S01]  /*59d0*/  @P4 IADD3 R38, P0, R38, 0x200, RZ ;  /* 0x0000020026264810 */ /* 0x000fe20007f1e0ff */
[----:B0-----:R-:W-:Y:S02]  /*59e0*/  FADD.FTZ R6, R6, R25 ;  /* 0x0000001906067221 */ /* 0x001fe40000010000 */
[----:B------:R0:W-:Y:S01]  /*59f0*/  @P4 STG.E [R2.64], R7 ;  /* 0x0000000702004986 */ /* 0x0001e2000c101904 */
[----:B------:R-:W-:Y:S01]  /*5a00*/  @P4 IADD3.X R45, RZ, R45, RZ, P0, !PT ;  /* 0x0000002dff2d4210 */ /* 0x000fe200007fe4ff */
[----:B------:R-:W-:-:S04]  /*5a10*/  FADD.FTZ R8, RZ, R8 ;  /* 0x00000008ff087221 */ /* 0x000fc80000010000 */
[----:B-1----:R-:W-:Y:S01]  /*5a20*/  FADD.FTZ R8, R8, R13 ;  /* 0x0000000d08087221 */ /* 0x002fe20000010000 */
[----:B0-----:R-:W-:Y:S01]  /*5a30*/  @P3 MOV R2, R40 ;  /* 0x0000002800023202 */ /* 0x001fe20000000f00 */
[----:B------:R-:W-:Y:S01]  /*5a40*/  @P3 IMAD.MOV.U32 R3, RZ, RZ, R47 ;  /* 0x000000ffff033224 */ /* 0x000fe200078e002f */
[----:B------:R-:W-:Y:S01]  /*5a50*/  @P3 IADD3 R40, P0, R40, 0x200, RZ ;  /* 0x0000020028283810 */ /* 0x000fe20007f1e0ff */
[----:B------:R-:W-:-:S03]  /*5a60*/  FADD.FTZ R8, R8, R15 ;  /* 0x0000000f08087221 */ /* 0x000fc60000010000 */
[----:B------:R0:W-:Y:S01]  /*5a70*/  @P3 STG.E [R2.64], R5 ;  /* 0x0000000502003986 */ /* 0x0001e2000c101904 */
[----:B------:R-:W-:Y:S02]  /*5a80*/  @P3 IMAD.X R47, RZ, RZ, R47, P0 ;  /* 0x000000ffff2f3224 */ /* 0x000fe400000e062f */
[----:B--2---:R-:W-:Y:S02]  /*5a90*/  FADD.FTZ R21, R8, R21 ;  /* 0x0000001508157221 */ /* 0x004fe40000010000 */
[----:B----4-:R-:W-:Y:S02]  /*5aa0*/  FADD.FTZ R29, R6, R29 ;  /* 0x0000001d061d7221 */ /* 0x010fe40000010000 */
[----:B0-----:R-:W-:Y:S01]  /*5ab0*/  @P3 IMAD.MOV.U32 R2, RZ, RZ, R38 ;  /* 0x000000ffff023224 */ /* 0x001fe200078e0026 */
[----:B------:R-:W-:Y:S02]  /*5ac0*/  @P3 MOV R3, R45 ;  /* 0x0000002d00033202 */ /* 0x000fe40000000f00 */
[----:B------:R-:W-:-:S03]  /*5ad0*/  @P3 IADD3 R38, P4, R38, 0x200, RZ ;  /* 0x0000020026263810 */ /* 0x000fc60007f9e0ff */
[----:B------:R0:W-:Y:S01]  /*5ae0*/  @P3 STG.E [R2.64], R33 ;  /* 0x0000002102003986 */ /* 0x0001e2000c101904 */
[----:B------:R-:W-:Y:S01]  /*5af0*/  @P3 IADD3.X R45, RZ, R45, RZ, P4, !PT ;  /* 0x0000002dff2d3210 */ /* 0x000fe200027fe4ff */
[----:B0-----:R-:W-:Y:S01]  /*5b00*/  @P2 IMAD.MOV.U32 R2, RZ, RZ, R40 ;  /* 0x000000ffff022224 */ /* 0x001fe200078e0028 */
[----:B------:R-:W-:Y:S02]  /*5b10*/  @P2 MOV R3, R47 ;  /* 0x0000002f00032202 */ /* 0x000fe40000000f00 */
[----:B------:R-:W-:-:S03]  /*5b20*/  @P2 IADD3 R40, P0, R40, 0x200, RZ ;  /* 0x0000020028282810 */ /* 0x000fc60007f1e0ff */
[----:B------:R0:W-:Y:S02]  /*5b30*/  @P2 STG.E [R2.64], R27 ;  /* 0x0000001b02002986 */ /* 0x0001e4000c101904 */
[----:B------:R-:W-:Y:S02]  /*5b40*/  @P2 IMAD.X R47, RZ, RZ, R47, P0 ;  /* 0x000000ffff2f2224 */ /* 0x000fe400000e062f */
[----:B0-----:R-:W-:Y:S01]  /*5b50*/  @P2 IMAD.MOV.U32 R2, RZ, RZ, R38 ;  /* 0x000000ffff022224 */ /* 0x001fe200078e0026 */
[----:B------:R-:W-:Y:S02]  /*5b60*/  @P2 MOV R3, R45 ;  /* 0x0000002d00032202 */ /* 0x000fe40000000f00 */
[----:B------:R-:W-:-:S03]  /*5b70*/  @P2 IADD3 R38, P3, R38, 0x200, RZ ;  /* 0x0000020026262810 */ /* 0x000fc60007f7e0ff */
[----:B------:R0:W-:Y:S01]  /*5b80*/  @P2 STG.E [R2.64], R9 ;  /* 0x0000000902002986 */ /* 0x0001e2000c101904 */
[----:B------:R-:W-:Y:S01]  /*5b90*/  @P2 IADD3.X R45, RZ, R45, RZ, P3, !PT ;  /* 0x0000002dff2d2210 */ /* 0x000fe20001ffe4ff */
[----:B------:R-:W-:Y:S01]  /*5ba0*/  @P1 IMAD.MOV.U32 R4, RZ, RZ, R38 ;  /* 0x000000ffff041224 */ /* 0x000fe200078e0026 */
[----:B------:R-:W-:Y:S02]  /*5bb0*/  @P1 IADD3 R38, P2, R38, 0x200, RZ ;  /* 0x0000020026261810 */ /* 0x000fe40007f5e0ff */
[-C--:B------:R-:W-:Y:S02]  /*5bc0*/  @P1 MOV R5, R45.reuse ;  /* 0x0000002d00051202 */ /* 0x080fe40000000f00 */
[----:B------:R-:W-:Y:S01]  /*5bd0*/  @P1 IADD3.X R45, RZ, R45, RZ, P2, !PT ;  /* 0x0000002dff2d1210 */ /* 0x000fe200017fe4ff */
[----:B------:R-:W-:Y:S01]  /*5be0*/  @P5 IMAD.MOV.U32 R6, RZ, RZ, R38 ;  /* 0x000000ffff065224 */ /* 0x000fe200078e0026 */
[----:B------:R-:W-:Y:S02]  /*5bf0*/  @P5 IADD3 R38, P2, R38, 0x200, RZ ;  /* 0x0000020026265810 */ /* 0x000fe40007f5e0ff */
[----:B------:R-:W-:Y:S01]  /*5c00*/  @P5 MOV R7, R45 ;  /* 0x0000002d00075202 */ /* 0x000fe20000000f00 */
[----:B0-----:R-:W-:Y:S01]  /*5c10*/  @P1 IMAD.MOV.U32 R2, RZ, RZ, R40 ;  /* 0x000000ffff021224 */ /* 0x001fe200078e0028 */
[----:B------:R-:W-:-:S02]  /*5c20*/  @P1 IADD3 R40, P0, R40, 0x200, RZ ;  /* 0x0000020028281810 */ /* 0x000fc40007f1e0ff */
[----:B------:R-:W-:Y:S02]  /*5c30*/  @P1 MOV R3, R47 ;  /* 0x0000002f00031202 */ /* 0x000fe40000000f00 */
[----:B------:R-:W-:Y:S01]  /*5c40*/  @P5 IADD3.X R45, RZ, R45, RZ, P2, !PT ;  /* 0x0000002dff2d5210 */ /* 0x000fe200017fe4ff */
[----:B------:R-:W-:Y:S02]  /*5c50*/  @P1 IMAD.X R47, RZ, RZ, R47, P0 ;  /* 0x000000ffff2f1224 */ /* 0x000fe400000e062f */
[----:B------:R0:W-:Y:S04]  /*5c60*/  @P1 STG.E [R2.64], R39 ;  /* 0x0000002702001986 */ /* 0x0001e8000c101904 */
[----:B------:R1:W-:Y:S01]  /*5c70*/  @P1 STG.E [R4.64], R35 ;  /* 0x0000002304001986 */ /* 0x0003e2000c101904 */
[----:B0-----:R-:W-:Y:S01]  /*5c80*/  @P5 IMAD.MOV.U32 R2, RZ, RZ, R40 ;  /* 0x000000ffff025224 */ /* 0x001fe200078e0028 */
[----:B------:R-:W-:-:S02]  /*5c90*/  @P5 IADD3 R40, P0, R40, 0x200, RZ ;  /* 0x0000020028285810 */ /* 0x000fc40007f1e0ff */
[----:B------:R-:W-:Y:S01]  /*5ca0*/  @P5 MOV R3, R47 ;  /* 0x0000002f00035202 */ /* 0x000fe20000000f00 */
[----:B-1----:R-:W-:Y:S01]  /*5cb0*/  IMAD.MOV.U32 R4, RZ, RZ, R38 ;  /* 0x000000ffff047224 */ /* 0x002fe200078e0026 */
[----:B------:R-:W-:Y:S01]  /*5cc0*/  MOV R5, R45 ;  /* 0x0000002d00057202 */ /* 0x000fe20000000f00 */
[----:B------:R-:W-:Y:S02]  /*5cd0*/  @P5 IMAD.X R47, RZ, RZ, R47, P0 ;  /* 0x000000ffff2f5224 */ /* 0x000fe400000e062f */
[----:B------:R0:W-:Y:S04]  /*5ce0*/  @P5 STG.E [R2.64], R29 ;  /* 0x0000001d02005986 */ /* 0x0001e8000c101904 */
[----:B------:R1:W-:Y:S01]  /*5cf0*/  @P5 STG.E [R6.64], R11 ;  /* 0x0000000b06005986 */ /* 0x0003e2000c101904 */
[----:B0-----:R-:W-:Y:S01]  /*5d00*/  IMAD.MOV.U32 R2, RZ, RZ, R40 ;  /* 0x000000ffff027224 */ /* 0x001fe200078e0028 */
[----:B------:R-:W-:Y:S01]  /*5d10*/  MOV R3, R47 ;  /* 0x0000002f00037202 */ /* 0x000fe20000000f00 */
[----:B------:R-:W-:Y:S06]  /*5d20*/  @!P6 EXIT ;  /* 0x000000000000e94d */ /* 0x000fec0003800000 */
[----:B------:R-:W-:Y:S04]  /*5d30*/  STG.E [R2.64], R21 ;  /* 0x0000001502007986 */ /* 0x000fe8000c101904 */
[----:B------:R-:W-:Y:S01]  /*5d40*/  STG.E [R4.64], R37 ;  /* 0x0000002504007986 */ /* 0x000fe2000c101904 */
[----:B------:R-:W-:Y:S05]  /*5d50*/  EXIT ;  /* 0x000000000000794d */ /* 0x000fea0003800000 */
.L_x_4613:
[----:B-1----:R-:W-:Y:S01]  /*5d60*/  HFMA2.MMA R145, -RZ, RZ, 0, 5.9604644775390625e-08 ;  /* 0x00000001ff917435 */ /* 0x002fe200000001ff */
[----:B------:R-:W-:Y:S01]  /*5d70*/  IMAD.MOV.U32 R144, RZ, RZ, R237 ;  /* 0x000000ffff907224 */ /* 0x000fe200078e00ed */
[----:B------:R-:W-:Y:S01]  /*5d80*/  MOV R151, 0xffffffff ;  /* 0xffffffff00977802 */ /* 0x000fe20000000f00 */
[----:B------:R-:W-:Y:S01]  /*5d90*/  IMAD.MOV.U32 R148, RZ, RZ, 0x1f ;  /* 0x0000001fff947424 */ /* 0x000fe200078e00ff */
[----:B--2---:R-:W-:-:S02]  /*5da0*/  MOV R2, 0x5dc0 ;  /* 0x00005dc000027802 */ /* 0x004fc40000000f00 */
[----:B0----5:R-:W-:Y:S05]  /*5db0*/  CALL.REL.NOINC `($__internal_71_$__cuda_sm70_shflsync_bfly_p) ;  /* 0x0000046000007944 */ /* 0x021fea0003c00000 */
[----:B-1----:R-:W-:Y:S01]  /*5dc0*/  MOV R0, R144 ;  /* 0x0000009000007202 */ /* 0x002fe20000000f00 */
[----:B0-----:R-:W-:Y:S05]  /*5dd0*/  BRA `(.L_x_4688) ;  /* 0xffffc33000007947 */ /* 0x001fea000383ffff */
.L_x_4614:
[----:B-1----:R-:W-:Y:S01]  /*5de0*/  HFMA2.MMA R145, -RZ, RZ, 0, 5.9604644775390625e-08 ;  /* 0x00000001ff917435 */ /* 0x002fe200000001ff */
[----:B------:R-:W-:Y:S01]  /*5df0*/  IMAD.MOV.U32 R144, RZ, RZ, R235 ;  /* 0x000000ffff907224 */ /* 0x000fe200078e00eb */
[----:B------:R-:W-:Y:S01]  /*5e00*/  MOV R148, 0x1f ;  /* 0x0000001f00947802 */ /* 0x000fe20000000f00 */
[----:B------:R-:W-:Y:S01]  /*5e10*/  IMAD.MOV.U32 R151, RZ, RZ, -0x1 ;  /* 0xffffffffff977424 */ /* 0x000fe200078e00ff */
[----:B--2---:R-:W-:-:S02]  /*5e20*/  MOV R2, 0x5e40 ;  /* 0x00005e4000027802 */ /* 0x004fc40000000f00 */
[----:B0--345:R-:W-:Y:S05]  /*5e30*/  CALL.REL.NOINC `($__internal_71_$__cuda_sm70_shflsync_bfly_p) ;  /* 0x000003e000007944 */ /* 0x039fea0003c00000 */
[----:B------:R-:W-:Y:S01]  /*5e40*/  FADD.FTZ R237, R0, R237 ;  /* 0x000000ed00ed7221 */ /* 0x000fe20000010000 */
[----:B0-----:R-:W-:Y:S01]  /*5e50*/  HFMA2.MMA R145, -RZ, RZ, 0, 1.1920928955078125e-07 ;  /* 0x00000002ff917435 */ /* 0x001fe200000001ff */
[----:B-1----:R-:W-:Y:S01]  /*5e60*/  FADD.FTZ R235, R235, R144 ;  /* 0x00000090ebeb7221 */ /* 0x002fe20000010000 */
[----:B------:R-:W-:Y:S01]  /*5e70*/  MOV R148, 0x1f ;  /* 0x0000001f00947802 */ /* 0x000fe20000000f00 */
[----:B------:R-:W-:Y:S01]  /*5e80*/  IMAD.MOV.U32 R151, RZ, RZ, -0x1 ;  /* 0xffffffffff977424 */ /* 0x000fe200078e00ff */
[----:B------:R-:W-:-:S02]  /*5e90*/  MOV R144, R237 ;  /* 0x000000ed00907202 */ /* 0x000fc40000000f00 */
[----:B------:R-:W-:Y:S02]  /*5ea0*/  MOV R2, 0x5ec0 ;  /* 0x00005ec000027802 */ /* 0x000fe40000000f00 */
[----:B------:R-:W-:Y:S05]  /*5eb0*/  CALL.REL.NOINC `($__internal_71_$__cuda_sm70_shflsync_bfly_p) ;  /* 0x0000036000007944 */ /* 0x000fea0003c00000 */
[----:B0-----:R-:W-:Y:S01]  /*5ec0*/  HFMA2.MMA R145, -RZ, RZ, 0, 1.1920928955078125e-07 ;  /* 0x00000002ff917435 */ /* 0x001fe200000001ff */
[----:B-1----:R-:W-:Y:S01]  /*5ed0*/  MOV R0, R144 ;  /* 0x0000009000007202 */ /* 0x002fe20000000f00 */
[----:B------:R-:W-:Y:S01]  /*5ee0*/  IMAD.MOV.U32 R144, RZ, RZ, R235 ;  /* 0x000000ffff907224 */ /* 0x000fe200078e00eb */
[----:B------:R-:W-:Y:S01]  /*5ef0*/  MOV R148, 0x1f ;  /* 0x0000001f00947802 */ /* 0x000fe20000000f00 */
[----:B------:R-:W-:Y:S01]  /*5f00*/  IMAD.MOV.U32 R151, RZ, RZ, -0x1 ;  /* 0xffffffffff977424 */ /* 0x000fe200078e00ff */
[----:B------:R-:W-:Y:S02]  /*5f10*/  MOV R2, 0x5f30 ;  /* 0x00005f3000027802 */ /* 0x000fe40000000f00 */
[----:B------:R-:W-:Y:S05]  /*5f20*/  CALL.REL.NOINC `($__internal_71_$__cuda_sm70_shflsync_bfly_p) ;  /* 0x000002f000007944 */ /* 0x000fea0003c00000 */
[----:B------:R-:W-:Y:S01]  /*5f30*/  FADD.FTZ R237, R0, R237 ;  /* 0x000000ed00ed7221 */ /* 0x000fe20000010000 */
[----:B0-----:R-:W-:Y:S01]  /*5f40*/  HFMA2.MMA R145, -RZ, RZ, 0, 2.384185791015625e-07 ;  /* 0x00000004ff917435 */ /* 0x001fe200000001ff */
[----:B-1----:R-:W-:Y:S01]  /*5f50*/  FADD.FTZ R235, R235, R144 ;  /* 0x00000090ebeb7221 */ /* 0x002fe20000010000 */
[----:B------:R-:W-:Y:S01]  /*5f60*/  MOV R148, 0x1f ;  /* 0x0000001f00947802 */ /* 0x000fe20000000f00 */
[----:B------:R-:W-:Y:S01]  /*5f70*/  IMAD.MOV.U32 R151, RZ, RZ, -0x1 ;  /* 0xffffffffff977424 */ /* 0x000fe200078e00ff */
[----:B------:R-:W-:-:S02]  /*5f80*/  MOV R144, R237 ;  /* 0x000000ed00907202 */ /* 0x000fc40000000f00 */
[----:B------:R-:W-:Y:S02]  /*5f90*/  MOV R2, 0x5fb0 ;  /* 0x00005fb000027802 */ /* 0x000fe40000000f00 */
[----:B------:R-:W-:Y:S05]  /*5fa0*/  CALL.REL.NOINC `($__internal_71_$__cuda_sm70_shflsync_bfly_p) ;  /* 0x0000027000007944 */ /* 0x000fea0003c00000 */
[----:B0-----:R-:W-:Y:S01]  /*5fb0*/  HFMA2.MMA R145, -RZ, RZ, 0, 2.384185791015625e-07 ;  /* 0x00000004ff917435 */ /* 0x001fe200000001ff */
[----:B-1----:R-:W-:Y:S01]  /*5fc0*/  MOV R0, R144 ;  /* 0x0000009000007202 */ /* 0x002fe20000000f00 */
[----:B------:R-:W-:Y:S01]  /*5fd0*/  IMAD.MOV.U32 R144, RZ, RZ, R235 ;  /* 0x000000ffff907224 */ /* 0x000fe200078e00eb */
[----:B------:R-:W-:Y:S01]  /*5fe0*/  MOV R148, 0x1f ;  /* 0x0000001f00947802 */ /* 0x000fe20000000f00 */
[----:B------:R-:W-:Y:S01]  /*5ff0*/  IMAD.MOV.U32 R151, RZ, RZ, -0x1 ;  /* 0xffffffffff977424 */ /* 0x000fe200078e00ff */
[----:B------:R-:W-:Y:S02]  /*6000*/  MOV R2, 0x6020 ;  /* 0x0000602000027802 */ /* 0x000fe40000000f00 */
[----:B------:R-:W-:Y:S05]  /*6010*/  CALL.REL.NOINC `($__internal_71_$__cuda_sm70_shflsync_bfly_p) ;  /* 0x0000020000007944 */ /* 0x000fea0003c00000 */
[----:B------:R-:W-:Y:S01]  /*6020*/  FADD.FTZ R237, R0, R237 ;  /* 0x000000ed00ed7221 */ /* 0x000fe20000010000 */
[----:B0-----:R-:W-:Y:S01]  /*6030*/  HFMA2.MMA R145, -RZ, RZ, 0, 4.76837158203125e-07 ;  /* 0x00000008ff917435 */ /* 0x001fe200000001ff */
[----:B-1----:R-:W-:Y:S01]  /*6040*/  FADD.FTZ R147, R235, R144 ;  /* 0x00000090eb937221 */ /* 0x002fe20000010000 */
[----:B------:R-:W-:Y:S01]  /*6050*/  MOV R148, 0x1f ;  /* 0x0000001f00947802 */ /* 0x000fe20000000f00 */
[----:B------:R-:W-:Y:S01]  /*6060*/  IMAD.MOV.U32 R151, RZ, RZ, -0x1 ;  /* 0xffffffffff977424 */ /* 0x000fe200078e00ff */
[----:B------:R-:W-:-:S02]  /*6070*/  MOV R144, R237 ;  /* 0x000000ed00907202 */ /* 0x000fc40000000f00 */
[----:B------:R-:W-:Y:S02]  /*6080*/  MOV R2, 0x60a0 ;  /* 0x000060a000027802 */ /* 0x000fe40000000f00 */
[----:B------:R-:W-:Y:S05]  /*6090*/  CALL.REL.NOINC `($__internal_71_$__cuda_sm70_shflsync_bfly_p) ;  /* 0x0000018000007944 */ /* 0x000fea0003c00000 */
[----:B0-----:R-:W-:Y:S01]  /*60a0*/  HFMA2.MMA R145, -RZ, RZ, 0, 4.76837158203125e-07 ;  /* 0x00000008ff917435 */ /* 0x001fe200000001ff */
[----:B-1----:R-:W-:Y:S01]  /*60b0*/  MOV R0, R144 ;  /* 0x0000009000007202 */ /* 0x002fe20000000f00 */
[----:B------:R-:W-:Y:S01]  /*60c0*/  IMAD.MOV.U32 R144, RZ, RZ, R147 ;  /* 0x000000ffff907224 */ /* 0x000fe200078e0093 */
[----:B------:R-:W-:Y:S01]  /*60d0*/  MOV R148, 0x1f ;  /* 0x0000001f00947802 */ /* 0x000fe20000000f00 */
[----:B------:R-:W-:Y:S01]  /*60e0*/  IMAD.MOV.U32 R151, RZ, RZ, -0x1 ;  /* 0xffffffffff977424 */ /* 0x000fe200078e00ff */
[----:B------:R-:W-:Y:S02]  /*60f0*/  MOV R2, 0x6110 ;  /* 0x0000611000027802 */ /* 0x000fe40000000f00 */
[----:B------:R-:W-:Y:S05]  /*6100*/  CALL.REL.NOINC `($__internal_71_$__cuda_sm70_shflsync_bfly_p) ;  /* 0x0000011000007944 */ /* 0x000fea0003c00000 */
[----:B------:R-:W-:Y:S01]  /*6110*/  FADD.FTZ R146, R0, R237 ;  /* 0x000000ed00927221 */ /* 0x000fe20000010000 */
[----:B0-----:R-:W-:Y:S01]  /*6120*/  HFMA2.MMA R145, -RZ, RZ, 0, 9.5367431640625e-07 ;  /* 0x00000010ff917435 */ /* 0x001fe200000001ff */
[----:B-1----:R-:W-:Y:S01]  /*6130*/  FADD.FTZ R147, R147, R144 ;  /* 0x0000009093937221 */ /* 0x002fe20000010000 */
[----:B------:R-:W-:Y:S01]  /*6140*/  MOV R148, 0x1f ;  /* 0x0000001f00947802 */ /* 0x000fe20000000f00 */
[----:B------:R-:W-:Y:S01]  /*6150*/  IMAD.MOV.U32 R151, RZ, RZ, -0x1 ;  /* 0xffffffffff977424 */ /* 0x000fe200078e00ff */
[----:B------:R-:W-:-:S02]  /*6160*/  MOV R144, R146 ;  /* 0x0000009200907202 */ /* 0x000fc40000000f00 */
[----:B------:R-:W-:Y:S02]  /*6170*/  MOV R2, 0x6190 ;  /* 0x0000619000027802 */ /* 0x000fe40000000f00 */
[----:B------:R-:W-:Y:S05]  /*6180*/  CALL.REL.NOINC `($__internal_71_$__cuda_sm70_shflsync_bfly_p) ;  /* 0x0000009000007944 */ /* 0x000fea0003c00000 */
[----:B0-----:R-:W-:Y:S01]  /*6190*/  HFMA2.MMA R145, -RZ, RZ, 0, 9.5367431640625e-07 ;  /* 0x00000010ff917435 */ /* 0x001fe200000001ff */
[----:B-1----:R-:W-:Y:S01]  /*61a0*/  MOV R149, R144 ;  /* 0x0000009000957202 */ /* 0x002fe20000000f00 */
[----:B------:R-:W-:Y:S01]  /*61b0*/  IMAD.MOV.U32 R144, RZ, RZ, R147 ;  /* 0x000000ffff907224 */ /* 0x000fe200078e0093 */
[----:B------:R-:W-:Y:S01]  /*61c0*/  MOV R148, 0x1f ;  /* 0x0000001f00947802 */ /* 0x000fe20000000f00 */
[----:B------:R-:W-:Y:S01]  /*61d0*/  IMAD.MOV.U32 R151, RZ, RZ, -0x1 ;  /* 0xffffffffff977424 */ /* 0x000fe200078e00ff */
[----:B------:R-:W-:Y:S02]  /*61e0*/  MOV R2, 0x6200 ;  /* 0x0000620000027802 */ /* 0x000fe40000000f00 */
[----:B------:R-:W-:Y:S05]  /*61f0*/  CALL.REL.NOINC `($__internal_71_$__cuda_sm70_shflsync_bfly_p) ;  /* 0x0000002000007944 */ /* 0x000fea0003c00000 */
[----:B-1----:R-:W-:Y:S01]  /*6200*/  MOV R2, R144 ;  /* 0x0000009000027202 */ /* 0x002fe20000000f00 */
[----:B0-----:R-:W-:Y:S05]  /*6210*/  BRA `(.L_x_4689) ;  /* 0xffffc01000007947 */ /* 0x001fea000383ffff */
        .weak           $__internal_71_$__cuda_sm70_shflsync_bfly_p
        .type           $__internal_71_$__cuda_sm70_shflsync_bfly_p,@function
        .size           $__internal_71_$__cuda_sm70_shflsync_bfly_p,(.L_x_12373 - $__internal_71_$__cuda_sm70_shflsync_bfly_p)
$__internal_71_$__cuda_sm70_shflsync_bfly_p:
[----:B------:R-:W-:Y:S01]  /*6220*/  HFMA2.MMA R3, -RZ, RZ, 0, 0 ;  /* 0x00000000ff037435 */ /* 0x000fe200000001ff */
[----:B------:R-:W-:Y:S04]  /*6230*/  WARPSYNC R151 ;  /* 0x0000009700007348 */ /* 0x000fe80003800000 */
[----:B------:R0:W1:Y:S01]  /*6240*/  SHFL.BFLY PT, R144, R144, R145, R148 ;  /* 0x0c00009190907389 */ /* 0x00006200000e0094 */
[----:B------:R-:W-:Y:S05]  /*6250*/  RET.REL.NODEC R2 `(_ZN10layer_norm13ln_bwd_kernelINS_13Kernel_traitsI13__nv_bfloat16S2_fS2_fjLj1024ELj1ELj4ELj1ELj16ENS_18Kernel_traits_baseILj1024ES2_S2_fS2_fjLj128EEEEELb1ELb0ELb1ELb0EEEvNS_9BwdParamsE) ;  /* 0xffff9da002007950 */ /* 0x000fea0003c3ffff */
.L_x_4690:
        /* <DEDUP_REMOVED lines=10> */
.L_x_12373:


//--------------------- .text._ZN10layer_norm22ln_bwd_finalize_kernelINS_22Kernel_traits_finalizeILj1024E13__nv_bfloat16S2_fS2_fjLb0ELj1024ELj4ENS_18Kernel_traits_baseILj1024ES2_S2_fS2_fjLj1024EEEEELb0ELb1EEEvNS_9BwdParamsE --------------------------
	.section	.text._ZN10layer_norm22ln_bwd_finalize_kernelINS_22Kernel_traits_finalizeILj1024E13__nv_bfloat16S2_fS2_fjLb0ELj1024ELj4ENS_18Kernel_traits_baseILj1024ES2_S2_fS2_fjLj1024EEEEELb0ELb1EEEvNS_9BwdParamsE,"ax",@progbits
	.sectioninfo	@"SHI_REGISTERS=32"
	.align	128
        .global         _ZN10layer_norm22ln_bwd_finalize_kernelINS_22Kernel_traits_finalizeILj1024E13__nv_bfloat16S2_fS2_fjLb0ELj1024ELj4ENS_18Kernel_traits_baseILj1024ES2_S2_fS2_fjLj1024EEEEELb0ELb1EEEvNS_9BwdParamsE
        .type           _ZN10layer_norm22ln_bwd_finalize_kernelINS_22Kernel_traits_finalizeILj1024E13__nv_bfloat16S2_fS2_fjLb0ELj1024ELj4ENS_18Kernel_traits_baseILj1024ES2_S2_fS2_fjLj1024EEEEELb0ELb1EEEvNS_9BwdParamsE,@function
        .size           _ZN10layer_norm22ln_bwd_finalize_kernelINS_22Kernel_traits_finalizeILj1024E13__nv_bfloat16S2_fS2_fjLb0ELj1024ELj4ENS_18Kernel_traits_baseILj1024ES2_S2_fS2_fjLj1024EEEEELb0ELb1EEEvNS_9BwdParamsE,(.L_x_12374 - _ZN10layer_norm22ln_bwd_finalize_kernelINS_22Kernel_traits_finalizeILj1024E13__nv_bfloat16S2_fS2_fjLb0ELj1024ELj4ENS_18Kernel_traits_baseILj1024ES2_S2_fS2_fjLj1024EEEEELb0ELb1EEEvNS_9BwdParamsE)
        .other          _ZN10layer_norm22ln_bwd_finalize_kernelINS_22Kernel_traits_finalizeILj1024E13__nv_bfloat16S2_fS2_fjLb0ELj1024ELj4ENS_18Kernel_traits_baseILj1024ES2_S2_fS2_fjLj1024EEEEELb0ELb1EEEvNS_9BwdParamsE,@"STO_CUDA_ENTRY STV_DEFAULT"
_ZN10layer_norm22ln_bwd_finalize_kernelINS_22Kernel_traits_finalizeILj1024E13__nv_bfloat16S2_fS2_fjLb0ELj1024ELj4ENS_18Kernel_traits_baseILj1024ES2_S2_fS2_fjLj1024EEEEELb0ELb1EEEvNS_9BwdParamsE:
.text._ZN10layer_norm22ln_bwd_finalize_kernelINS_22Kernel_traits_finalizeILj1024E13__nv_bfloat16S2_fS2_fjLb0ELj1024ELj4ENS_18Kernel_traits_baseILj1024ES2_S2_fS2_fjLj1024EEEEELb0ELb1EEEvNS_9BwdParamsE:
        /* <DEDUP_REMOVED lines=19> */
.L_x_4703:
        /* <DEDUP_REMOVED lines=27> */
.L_x_4695:
        /* <DEDUP_REMOVED lines=35> */
.L_x_4694:
[----:B------:R-:W-:Y:S05]  /*0510*/  BSYNC B1 ;  /* 0x0000000000017941 */ /* 0x000fea0003800000 */
.L_x_4693:
        /* <DEDUP_REMOVED lines=23> */
.L_x_4697:
[----:B------:R-:W-:Y:S05]  /*0690*/  BSYNC B1 ;  /* 0x0000000000017941 */ /* 0x000fea0003800000 */
.L_x_4696:
        /* <DEDUP_REMOVED lines=10> */
.L_x_4692:
[----:B------:R-:W-:Y:S05]  /*0740*/  BSYNC B0 ;  /* 0x0000000000007941 */ /* 0x000fea0003800000 */
.L_x_4691:
        /* <DEDUP_REMOVED lines=11> */
.L_x_4704:
        /* <DEDUP_REMOVED lines=18> */
.L_x_4705:
[----:B------:R-:W-:Y:S01]  /*0920*/  @!P1 SHF.R.U32.HI R2, RZ, 0x3, R0 ;  /* 0x00000003ff029819 */ /* 0x000fe20000011600 */
[----:B---3--:R-:W-:Y:S02]  /*0930*/  FADD.FTZ R5, R5, R10 ;  /* 0x0000000a05057221 */ /* 0x008fe40000010000 */
[----:B--2---:R-:W-:Y:S01]  /*0940*/  FADD.FTZ R7, R7, R4 ;  /* 0x0000000407077221 */ /* 0x004fe20000010000 */
[----:B------:R-:W-:-:S05]  /*0950*/  @!P1 LOP3.LUT R2, R2, 0x1ffffffc, RZ, 0xc0, !PT ;  /* 0x1ffffffc02029812 */ /* 0x000fca00078ec0ff */
[----:B------:R2:W-:Y:S04]  /*0960*/  @!P1 STS [R2+0x2000], R5 ;  /* 0x0020000502009388 */ /* 0x0005e80000000800 */
[----:B------:R2:W-:Y:S02]  /*0970*/  @!P1 STS [R2+0x2080], R7 ;  /* 0x0020800702009388 */ /* 0x0005e40000000800 */
.L_x_4698:
        /* <DEDUP_REMOVED lines=13> */
.L_x_4702:
[----:B------:R-:W-:Y:S05]  /*0a50*/  BSYNC B0 ;  /* 0x0000000000007941 */ /* 0x000fea0003800000 */
.L_x_4701:
[C---:B------:R-:W-:Y:S02]  /*0a60*/  ISETP.GT.U32.AND P1, PT, R18.reuse, -0x401, PT ;  /* 0xfffffbff1200780c */ /* 0x040fe40003f24070 */
[----:B------:R-:W-:Y:S02]  /*0a70*/  IADD3 R18, R18, 0x400, RZ ;  /* 0x0000040012127810 */ /* 0x000fe40007ffe0ff */
[----:B------:R-:W-:-:S09]  /*0a80*/  IADD3 R19, R19, 0x200, RZ ;  /* 0x0000020013137810 */ /* 0x000fd20007ffe0ff */
[----:B012---:R-:W-:Y:S05]  /*0a90*/  @P1 BRA `(.L_x_4703) ;  /* 0xfffff69000001947 */ /* 0x007fea000383ffff */
[----:B------:R-:W-:Y:S05]  /*0aa0*/  EXIT ;  /* 0x000000000000794d */ /* 0x000fea0003800000 */
.L_x_4699:
[----:B--2---:R-:W-:Y:S01]  /*0ab0*/  IMAD.MOV.U32 R10, RZ, RZ, R4 ;  /* 0x000000ffff0a7224 */ /* 0x004fe200078e0004 */
[----:B------:R-:W-:Y:S01]  /*0ac0*/  MOV R9, 0x1 ;  /* 0x0000000100097802 */ /* 0x000fe20000000f00 */
[----:B------:R-:W-:Y:S01]  /*0ad0*/  IMAD.MOV.U32 R6, RZ, RZ, 0x1f ;  /* 0x0000001fff067424 */ /* 0x000fe200078e00ff */
[----:B------:R-:W-:Y:S02]  /*0ae0*/  MOV R11, 0xffffffff ;  /* 0xffffffff000b7802 */ /* 0x000fe40000000f00 */
[----:B------:R-:W-:Y:S02]  /*0af0*/  MOV R2, 0xb10 ;  /* 0x00000b1000027802 */ /* 0x000fe40000000f00 */
[----:B01----:R-:W-:Y:S05]  /*0b00*/  CALL.REL.NOINC `($__internal_72_$__cuda_sm70_shflsync_bfly_p) ;  /* 0x000003c000007944 */ /* 0x003fea0003c00000 */
[----:B-1----:R-:W-:Y:S01]  /*0b10*/  IMAD.MOV.U32 R3, RZ, RZ, R6 ;  /* 0x000000ffff037224 */ /* 0x002fe200078e0006 */
[----:B0-----:R-:W-:Y:S05]  /*0b20*/  BRA `(.L_x_4704) ;  /* 0xfffffcd000007947 */ /* 0x001fea000383ffff */
.L_x_4700:
[----:B------:R-:W-:Y:S01]  /*0b30*/  HFMA2.MMA R6, -RZ, RZ, 0, 1.847743988037109375e-06 ;  /* 0x0000001fff067435 */ /* 0x000fe200000001ff */
[----:B------:R-:W-:Y:S01]  /*0b40*/  MOV R10, R13 ;  /* 0x0000000d000a7202 */ /* 0x000fe20000000f00 */
[----:B------:R-:W-:Y:S01]  /*0b50*/  IMAD.MOV.U32 R9, RZ, RZ, 0x2 ;  /* 0x00000002ff097424 */ /* 0x000fe200078e00ff */
[----:B------:R-:W-:Y:S01]  /*0b60*/  MOV R2, 0xb90 ;  /* 0x00000b9000027802 */ /* 0x000fe20000000f00 */
[----:B------:R-:W-:-:S02]  /*0b70*/  IMAD.MOV.U32 R11, RZ, RZ, -0x1 ;  /* 0xffffffffff0b7424 */ /* 0x000fc400078e00ff */
[----:B012---:R-:W-:Y:S05]  /*0b80*/  CALL.REL.NOINC `($__internal_72_$__cuda_sm70_shflsync_bfly_p) ;  /* 0x0000034000007944 */ /* 0x007fea0003c00000 */
[----:B01----:R-:W-:Y:S01]  /*0b90*/  FADD.FTZ R10, R13, R6 ;  /* 0x000000060d0a7221 */ /* 0x003fe20000010000 */
[----:B------:R-:W-:Y:S01]  /*0ba0*/  HFMA2.MMA R6, -RZ, RZ, 0, 1.847743988037109375e-06 ;  /* 0x0000001fff067435 */ /* 0x000fe200000001ff */
[----:B------:R-:W-:Y:S01]  /*0bb0*/  MOV R9, 0x4 ;  /* 0x0000000400097802 */ /* 0x000fe20000000f00 */
[----:B------:R-:W-:Y:S01]  /*0bc0*/  IMAD.MOV.U32 R11, RZ, RZ, -0x1 ;  /* 0xffffffffff0b7424 */ /* 0x000fe200078e00ff */
[----:B------:R-:W-:-:S03]  /*0bd0*/  MOV R2, 0xbf0 ;  /* 0x00000bf000027802 */ /* 0x000fc60000000f00 */
[----:B------:R-:W-:Y:S05]  /*0be0*/  CALL.REL.NOINC `($__internal_72_$__cuda_sm70_shflsync_bfly_p) ;  /* 0x000002e000007944 */ /* 0x000fea0003c00000 */
[----:B01----:R-:W-:Y:S01]  /*0bf0*/  FADD.FTZ R10, R10, R6 ;  /* 0x000000060a0a7221 */ /* 0x003fe20000010000 */
[----:B------:R-:W-:Y:S01]  /*0c00*/  HFMA2.MMA R6, -RZ, RZ, 0, 1.847743988037109375e-06 ;  /* 0x0000001fff067435 */ /* 0x000fe200000001ff */
[----:B------:R-:W-:Y:S01]  /*0c10*/  MOV R9, 0x8 ;  /* 0x0000000800097802 */ /* 0x000fe20000000f00 */
[----:B------:R-:W-:Y:S01]  /*0c20*/  IMAD.MOV.U32 R11, RZ, RZ, -0x1 ;  /* 0xffffffffff0b7424 */ /* 0x000fe200078e00ff */
[----:B------:R-:W-:-:S03]  /*0c30*/  MOV R2, 0xc50 ;  /* 0x00000c5000027802 */ /* 0x000fc60000000f00 */
[----:B------:R-:W-:Y:S05]  /*0c40*/  CALL.REL.NOINC `($__internal_72_$__cuda_sm70_shflsync_bfly_p) ;  /* 0x0000028000007944 */ /* 0x000fea0003c00000 */
[----:B-1----:R-:W-:Y:S01]  /*0c50*/  FADD.FTZ R4, R10, R6 ;  /* 0x000000060a047221 */ /* 0x002fe20000010000 */
[----:B------:R-:W-:Y:S01]  /*0c60*/  HFMA2.MMA R6, -RZ, RZ, 0, 1.847743988037109375e-06 ;  /* 0x0000001fff067435 */ /* 0x000fe200000001ff */
[----:B0-----:R-:W-:Y:S01]  /*0c70*/  MOV R9, 0x10 ;  /* 0x0000001000097802 */ /* 0x001fe20000000f00 */
[----:B------:R-:W-:Y:S01]  /*0c80*/  IMAD.MOV.U32 R11, RZ, RZ, -0x1 ;  /* 0xffffffffff0b7424 */ /* 0x000fe200078e00ff */
[----:B------:R-:W-:-:S02]  /*0c90*/  MOV R2, 0xcc0 ;  /* 0x00000cc000027802 */ /* 0x000fc40000000f00 */
[----:B------:R-:W-:Y:S02]  /*0ca0*/  MOV R10, R4 ;  /* 0x00000004000a7202 */ /* 0x000fe40000000f00 */
[----:B------:R-:W-:Y:S05]  /*0cb0*/  CALL.REL.NOINC `($__internal_72_$__cuda_sm70_shflsync_bfly_p) ;  /* 0x0000021000007944 */ /* 0x000fea0003c00000 */
[----:B0-----:R-:W-:Y:S01]  /*0cc0*/  HFMA2.MMA R9, -RZ, RZ, 0, 5.9604644775390625e-08 ;  /* 0x00000001ff097435 */ /* 0x001fe200000001ff */
[----:B-1----:R-:W-:Y:S01]  /*0cd0*/  MOV R7, R6 ;  /* 0x0000000600077202 */ /* 0x002fe20000000f00 */
[----:B------:R-:W-:Y:S01]  /*0ce0*/  IMAD.MOV.U32 R10, RZ, RZ, R5 ;  /* 0x000000ffff0a7224 */ /* 0x000fe200078e0005 */
[----:B------:R-:W-:Y:S01]  /*0cf0*/  MOV R6, 0x1f ;  /* 0x0000001f00067802 */ /* 0x000fe20000000f00 */
[----:B------:R-:W-:Y:S01]  /*0d00*/  IMAD.MOV.U32 R11, RZ, RZ, -0x1 ;  /* 0xffffffffff0b7424 */ /* 0x000fe200078e00ff */
[----:B------:R-:W-:Y:S02]  /*0d10*/  MOV R2, 0xd30 ;  /* 0x00000d3000027802 */ /* 0x000fe40000000f00 */
[----:B------:R-:W-:Y:S05]  /*0d20*/  CALL.REL.NOINC `($__internal_72_$__cuda_sm70_shflsync_bfly_p) ;  /* 0x000001a000007944 */ /* 0x000fea0003c00000 */
[----:B0-----:R-:W-:Y:S01]  /*0d30*/  HFMA2.MMA R9, -RZ, RZ, 0, 1.1920928955078125e-07 ;  /* 0x00000002ff097435 */ /* 0x001fe200000001ff */
[----:B-1----:R-:W-:Y:S01]  /*0d40*/  FADD.FTZ R10, R5, R6 ;  /* 0x00000006050a7221 */ /* 0x002fe20000010000 */
[----:B------:R-:W-:Y:S01]  /*0d50*/  MOV R6, 0x1f ;  /* 0x0000001f00067802 */ /* 0x000fe20000000f00 */
[----:B------:R-:W-:Y:S01]  /*0d60*/  IMAD.MOV.U32 R11, RZ, RZ, -0x1 ;  /* 0xffffffffff0b7424 */ /* 0x000fe200078e00ff */
[----:B------:R-:W-:Y:S02]  /*0d70*/  MOV R2, 0xd90 ;  /* 0x00000d9000027802 */ /* 0x000fe40000000f00 */
[----:B------:R-:W-:Y:S05]  /*0d80*/  CALL.REL.NOINC `($__internal_72_$__cuda_sm70_shflsync_bfly_p) ;  /* 0x0000014000007944 */ /* 0x000fea0003c00000 */
[----:B0-----:R-:W-:Y:S01]  /*0d90*/  HFMA2.MMA R9, -RZ, RZ, 0, 2.384185791015625e-07 ;  /* 0x00000004ff097435 */ /* 0x001fe200000001ff */
[----:B-1----:R-:W-:Y:S01]  /*0da0*/  FADD.FTZ R10, R10, R6 ;  /* 0x000000060a0a7221 */ /* 0x002fe20000010000 */
[----:B------:R-:W-:Y:S01]  /*0db0*/  MOV R6, 0x1f ;  /* 0x0000001f00067802 */ /* 0x000fe20000000f00 */
[----:B------:R-:W-:Y:S01]  /*0dc0*/  IMAD.MOV.U32 R11, RZ, RZ, -0x1 ;  /* 0xffffffffff0b7424 */ /* 0x000fe200078e00ff */
[----:B------:R-:W-:-:S02]  /*0dd0*/  MOV R2, 0xdf0 ;  /* 0x00000df000027802 */ /* 0x000fc40000000f00 */
[----:B------:R-:W-:Y:S05]  /*0de0*/  CALL.REL.NOINC `($__internal_72_$__cuda_sm70_shflsync_bfly_p) ;  /* 0x000000e000007944 */ /* 0x000fea0003c00000 */
[----:B0-----:R-:W-:Y:S01]  /*0df0*/  HFMA2.MMA R9, -RZ, RZ, 0, 4.76837158203125e-07 ;  /* 0x00000008ff097435 */ /* 0x001fe200000001ff */
[----:B-1----:R-:W-:Y:S01]  /*0e00*/  FADD.FTZ R10, R10, R6 ;  /* 0x000000060a0a7221 */ /* 0x002fe20000010000 */
[----:B------:R-:W-:Y:S01]  /*0e10*/  MOV R6, 0x1f ;  /* 0x0000001f00067802 */ /* 0x000fe20000000f00 */
[----:B------:R-:W-:Y:S01]  /*0e20*/  IMAD.MOV.U32 R11, RZ, RZ, -0x1 ;  /* 0xffffffffff0b7424 */ /* 0x000fe200078e00ff */
[----:B------:R-:W-:-:S02]  /*0e30*/  MOV R2, 0xe50 ;  /* 0x00000e5000027802 */ /* 0x000fc40000000f00 */
[----:B------:R-:W-:Y:S05]  /*0e40*/  CALL.REL.NOINC `($__internal_72_$__cuda_sm70_shflsync_bfly_p) ;  /* 0x0000008000007944 */ /* 0x000fea0003c00000 */
[----:B0-----:R-:W-:Y:S01]  /*0e50*/  HFMA2.MMA R9, -RZ, RZ, 0, 9.5367431640625e-07 ;  /* 0x00000010ff097435 */ /* 0x001fe200000001ff */
[----:B-1----:R-:W-:Y:S01]  /*0e60*/  FADD.FTZ R10, R10, R6 ;  /* 0x000000060a0a7221 */ /* 0x002fe20000010000 */
[----:B------:R-:W-:Y:S01]  /*0e70*/  MOV R6, 0x1f ;  /* 0x0000001f00067802 */ /* 0x000fe20000000f00 */
[----:B------:R-:W-:Y:S01]  /*0e80*/  IMAD.MOV.U32 R11, RZ, RZ, -0x1 ;  /* 0xffffffffff0b7424 */ /* 0x000fe200078e00ff */
[----:B------:R-:W-:-:S02]  /*0e90*/  MOV R2, 0xeb0 ;  /* 0x00000eb000027802 */ /* 0x000fc40000000f00 */
[----:B------:R-:W-:Y:S05]  /*0ea0*/  CALL.REL.NOINC `($__internal_72_$__cuda_sm70_shflsync_bfly_p) ;  /* 0x0000002000007944 */ /* 0x000fea0003c00000 */
[----:B-1----:R-:W-:Y:S01]  /*0eb0*/  MOV R5, R6 ;  /* 0x0000000600057202 */ /* 0x002fe20000000f00 */
[----:B0-----:R-:W-:Y:S05]  /*0ec0*/  BRA `(.L_x_4705) ;  /* 0xfffffa5000007947 */ /* 0x001fea000383ffff */
        .weak           $__internal_72_$__cuda_sm70_shflsync_bfly_p
        .type           $__internal_72_$__cuda_sm70_shflsync_bfly_p,@function
        .size           $__internal_72_$__cuda_sm70_shflsync_bfly_p,(.L_x_12374 - $__internal_72_$__cuda_sm70_shflsync_bfly_p)
$__internal_72_$__cuda_sm70_shflsync_bfly_p:
[----:B------:R-:W-:Y:S01]  /*0ed0*/  HFMA2.MMA R3, -RZ, RZ, 0, 0 ;  /* 0x00000000ff037435 */ /* 0x000fe200000001ff */
[----:B------:R-:W-:Y:S04]  /*0ee0*/  WARPSYNC R11 ;  /* 0x0000000b00007348 */ /* 0x000fe80003800000 */
[----:B------:R0:W1:Y:S01]  /*0ef0*/  SHFL.BFLY PT, R6, R10, R9, R6 ;  /* 0x0c0000090a067389 */ /* 0x00006200000e0006 */
[----:B------:R-:W-:Y:S05]  /*0f00*/  RET.REL.NODEC R2 `(_ZN10layer_norm22ln_bwd_finalize_kernelINS_22Kernel_traits_finalizeILj1024E13__nv_bfloat16S2_fS2_fjLb0ELj1024ELj4ENS_18Kernel_traits_baseILj1024ES2_S2_fS2_fjLj1024EEEEELb0ELb1EEEvNS_9BwdParamsE) ;  /* 0xfffff0f002007950 */ /* 0x000fea0003c3ffff */
.L_x_4706:
        /* <DEDUP_REMOVED lines=15> */
.L_x_12374:


//--------------------- .text._ZN10layer_norm13ln_bwd_kernelINS_13Kernel_traitsI13__nv_bfloat16S2_fS2_fjLj1024ELj1ELj4ELj1ELj16ENS_18Kernel_traits_baseILj1024ES2_S2_fS2_fjLj128EEEEELb1ELb0ELb1ELb1EEEvNS_9BwdParamsE --------------------------
	.section	.text._ZN10layer_norm13ln_bwd_kernelINS_13Kernel_traitsI13__nv_bfloat16S2_fS2_fjLj1024ELj1ELj4ELj1ELj16ENS_18Kernel_traits_baseILj1024ES2_S2_fS2_fjLj128EEEEELb1ELb0ELb1ELb1EEEvNS_9BwdParamsE,"ax",@progbits
	.sectioninfo	@"SHI_REGISTERS=254"
	.align	128
        .global         _ZN10layer_norm13ln_bwd_kernelINS_13Kernel_traitsI13__nv_bfloat16S2_fS2_fjLj1024ELj1ELj4ELj1ELj16ENS_18Kernel_traits_baseILj1024ES2_S2_fS2_fjLj128EEEEELb1ELb0ELb1ELb1EEEvNS_9BwdParamsE
        .type           _ZN10layer_norm13ln_bwd_kernelINS_13Kernel_traitsI13__nv_bfloat16S2_fS2_fjLj1024ELj1ELj4ELj1ELj16ENS_18Kernel_traits_baseILj1024ES2_S2_fS2_fjLj128EEEEELb1ELb0ELb1ELb1EEEvNS_9BwdParamsE,@function
        .size           _ZN10layer_norm13ln_bwd_kernelINS_13Kernel_traitsI13__nv_bfloat16S2_fS2_fjLj1024ELj1ELj4ELj1ELj16ENS_18Kernel_traits_baseILj1024ES2_S2_fS2_fjLj128EEEEELb1ELb0ELb1ELb1EEEvNS_9BwdParamsE,(.L_x_12375 - _ZN10layer_norm13ln_bwd_kernelINS_13Kernel_traitsI13__nv_bfloat16S2_fS2_fjLj1024ELj1ELj4ELj1ELj16ENS_18Kernel_traits_baseILj1024ES2_S2_fS2_fjLj128EEEEELb1ELb0ELb1ELb1EEEvNS_9BwdParamsE)
        .other          _ZN10layer_norm13ln_bwd_kernelINS_13Kernel_traitsI13__nv_bfloat16S2_fS2_fjLj1024ELj1ELj4ELj1ELj16ENS_18Kernel_traits_baseILj1024ES2_S2_fS2_fjLj128EEEEELb1ELb0ELb1ELb1EEEvNS_9BwdParamsE,@"STO_CUDA_ENTRY STV_DEFAULT"
_ZN10layer_norm13ln_bwd_kernelINS_13Kernel_traitsI13__nv_bfloat16S2_fS2_fjLj1024ELj1ELj4ELj1ELj16ENS_18Kernel_traits_baseILj1024ES2_S2_fS2_fjLj128EEEEELb1ELb0ELb1ELb1EEEvNS_9BwdParamsE:
.text._ZN10layer_norm13ln_bwd_kernelINS_13Kernel_traitsI13__nv_bfloat16S2_fS2_fjLj1024ELj1ELj4ELj1ELj16ENS_18Kernel_traits_baseILj1024ES2_S2_fS2_fjLj128EEEEELb1ELb0ELb1ELb1EEEvNS_9BwdParamsE:
        /* <DEDUP_REMOVED lines=42> */
.L_x_4708:
[----:B------:R-:W-:-:S04]  /*02a0*/  SHF.L.U32 R3, R0, 0x4, RZ ;  /* 0x0000000400037819 */ /* 0x000fc800000006ff */
[----:B------:R-:W-:-:S04]  /*02b0*/  LOP3.LUT R3, R3, 0x1f0, RZ, 0xc0, !PT ;  /* 0x000001f003037812 */ /* 0x000fc800078ec0ff */
[----:B------:R-:W-:-:S04]  /*02c0*/  IADD3 R4, P0, R3, c[0x0][0x1b0], RZ ;  /* 0x00006c0003047a10 */ /* 0x000fc80007f1e0ff */
[----:B------:R-:W-:-:S05]  /*02d0*/  IADD3.X R5, RZ, c[0x0][0x1b4], RZ, P0, !PT ;  /* 0x00006d00ff057a10 */ /* 0x000fca00007fe4ff */
[----:B------:R-:W2:Y:S04]  /*02e0*/  LDG.E.128 R8, [R4.64] ;  /* 0x0000000404087981 */ /* 0x000ea8000c1e1d00 */
[----:B------:R0:W3:Y:S04]  /*02f0*/  LDG.E.128 R16, [R4.64+0x200] ;  /* 0x0002000404107981 */ /* 0x0000e8000c1e1d00 */
[----:B------:R0:W4:Y:S04]  /*0300*/  LDG.E.128 R188, [R4.64+0x600] ;  /* 0x0006000404bc7981 */ /* 0x000128000c1e1d00 */
        /* <DEDUP_REMOVED lines=54> */
[--C-:B-----5:R-:W-:Y:S02]  /*0670*/  PRMT R19, RZ, 0x5410, R24.reuse ;  /* 0x00005410ff137816 */ /* 0x120fe40000000018 */
        /* <DEDUP_REMOVED lines=8> */
[--C-:B------:R-:W-:Y:S01]  /*0700*/  PRMT R190, RZ, 0x5410, R191.reuse ;  /* 0x00005410ffbe7816 */ /* 0x100fe200000000bf */
[----:B------:R-:W-:Y:S01]  /*0710*/  CS2R R26, SRZ ;  /* 0x00000000001a7805 */ /* 0x000fe2000001ff00 */
[----:B-1----:R-:W-:-:S02]  /*0720*/  PRMT R191, RZ, 0x7610, R191 ;  /* 0x00007610ffbf7816 */ /* 0x002fc400000000bf */
.L_x_4779:
        /* <DEDUP_REMOVED lines=8> */
[----:B------:R-:W-:-:S04]  /*07b0*/  SHF.R.S32.HI R137, RZ, 0x1f, R136 ;  /* 0x0000001fff897819 */ /* 0x000fc80000011488 */
[----:B------:R-:W-:Y:S01]  /*07c0*/  LEA.HI R137, R137, R136, RZ, 0x3 ;  /* 0x0000008889897211 */ /* 0x000fe200078f18ff */
[----:B------:R1:W5:Y:S03]  /*07d0*/  LDG.E R196, [R196.64] ;  /* 0x00000004c4c47981 */ /* 0x000366000c1e1900 */
[----:B------:R-:W-:Y:S02]  /*07e0*/  LEA.HI.SX32 R201, R137, R194, 0x1d ;  /* 0x000000c289c97211 */ /* 0x000fe400078feaff */
[----:B------:R-:W-:Y:S02]  /*07f0*/  MOV R202, 0x20 ;  /* 0x0000002000ca7802 */ /* 0x000fe40000000f00 */
[C---:B------:R-:W-:Y:S02]  /*0800*/  IADD3 R199, R201.reuse, 0x20, RZ ;  /* 0x00000020c9c77810 */ /* 0x040fe40007ffe0ff */
[----:B------:R-:W-:-:S02]  /*0810*/  IADD3 R198, R201, 0x40, RZ ;  /* 0x00000040c9c67810 */ /* 0x000fc40007ffe0ff */
[----:B-1----:R-:W-:Y:S01]  /*0820*/  IADD3 R197, R201, 0x60, RZ ;  /* 0x00000060c9c57810 */ /* 0x002fe20007ffe0ff */
[----:B------:R-:W-:Y:S01]  /*0830*/  BSSY B1, `(.L_x_4710) ;  /* 0x0000164000017945 */ /* 0x000fe20003800000 */
[----:B------:R-:W-:-:S04]  /*0840*/  IMAD.WIDE R158, R2, R159, c[0x0][0x1a0] ;  /* 0x00006800029e7625 */ /* 0x000fc800078e029f */
[----:B------:R-:W-:-:S04]  /*0850*/  IMAD.WIDE.U32 R238, R201, R202, c[0x0][0x218] ;  /* 0x00008600c9ee7625 */ /* 0x000fc800078e00ca */
[----:B------:R-:W-:-:S04]  /*0860*/  IMAD.WIDE.U32 R204, R199, R202, c[0x0][0x218] ;  /* 0x00008600c7cc7625 */ /* 0x000fc800078e00ca */
        /* <DEDUP_REMOVED lines=12> */
[----:B------:R0:W5:Y:S03]  /*0930*/  @P1 LDG.E.128 R100, [R204.64+0x10] ;  /* 0x00001004cc641981 */ /* 0x000166000c1e1d00 */
[----:B------:R-:W-:Y:S01]  /*0940*/  @P2 LEA.HI R133, R133, R132, RZ, 0x3 ;  /* 0x0000008485852211 */ /* 0x000fe200078f18ff */
[----:B------:R1:W5:Y:S03]  /*0950*/  @P1 LDG.E.128 R104, [R192.64] ;  /* 0x00000004c0681981 */ /* 0x000366000c1e1d00 */
[----:B------:R-:W-:Y:S01]  /*0960*/  @P2 LEA.HI.SX32 R134, R133, R194, 0x1d ;  /* 0x000000c285862211 */ /* 0x000fe200078feaff */
[----:B------:R1:W5:Y:S01]  /*0970*/  @P1 LDG.E.128 R108, [R192.64+0x10] ;  /* 0x00001004c06c1981 */ /* 0x000362000c1e1d00 */
[----:B------:R-:W-:-:S02]  /*0980*/  MOV R133, 0x8 ;  /* 0x0000000800857802 */ /* 0x000fc40000000f00 */
[C---:B------:R-:W-:Y:S01]  /*0990*/  IADD3 R202, R134.reuse, 0x20, RZ ;  /* 0x0000002086ca7810 */ /* 0x040fe20007ffe0ff */
[----:B------:R2:W5:Y:S01]  /*09a0*/  @P1 LDG.E.128 R88, [R238.64] ;  /* 0x00000004ee581981 */ /* 0x000562000c1e1d00 */
[C---:B------:R-:W-:Y:S02]  /*09b0*/  IADD3 R194, R134.reuse, 0x40, RZ ;  /* 0x0000004086c27810 */ /* 0x040fe40007ffe0ff */
[C---:B------:R-:W-:Y:S01]  /*09c0*/  IADD3 R132, R134.reuse, 0x60, RZ ;  /* 0x0000006086847810 */ /* 0x040fe20007ffe0ff */
[-C--:B------:R-:W-:Y:S01]  /*09d0*/  IMAD.WIDE.U32 R134, R134, R133.reuse, c[0x0][0x190] ;  /* 0x0000640086867625 */ /* 0x080fe200078e0085 */
[----:B------:R2:W5:Y:S03]  /*09e0*/  @P1 LDG.E.128 R92, [R238.64+0x10] ;  /* 0x00001004ee5c1981 */ /* 0x000566000c1e1d00 */
[-C--:B------:R-:W-:Y:S01]  /*09f0*/  IMAD.WIDE.U32 R202, R202, R133.reuse, c[0x0][0x190] ;  /* 0x00006400caca7625 */ /* 0x080fe200078e0085 */
[----:B------:R2:W5:Y:S03]  /*0a00*/  @P1 LDG.E.128 R112, [R212.64] ;  /* 0x00000004d4701981 */ /* 0x000566000c1e1d00 */
[-C--:B------:R-:W-:Y:S01]  /*0a10*/  IMAD.WIDE.U32 R194, R194, R133.reuse, c[0x0][0x190] ;  /* 0x00006400c2c27625 */ /* 0x080fe200078e0085 */
[----:B------:R2:W5:Y:S03]  /*0a20*/  @P1 LDG.E.128 R116, [R212.64+0x10] ;  /* 0x00001004d4741981 */ /* 0x000566000c1e1d00 */
[----:B------:R-:W-:Y:S01]  /*0a30*/  IMAD.WIDE.U32 R132, R132, R133, c[0x0][0x190] ;  /* 0x0000640084847625 */ /* 0x000fe200078e0085 */
[----:B0-----:R2:W5:Y:S04]  /*0a40*/  LDG.E.64 R204, [R134.64] ;  /* 0x0000000486cc7981 */ /* 0x001568000c1e1b00 */
[----:B------:R-:W5:Y:S04]  /*0a50*/  LDG.E.64 R202, [R202.64] ;  /* 0x00000004caca7981 */ /* 0x000f68000c1e1b00 */
[----:B------:R-:W5:Y:S04]  /*0a60*/  LDG.E.64 R194, [R194.64] ;  /* 0x00000004c2c27981 */ /* 0x000f68000c1e1b00 */
[----:B-1----:R2:W5:Y:S01]  /*0a70*/  LDG.E.64 R192, [R132.64] ;  /* 0x0000000484c07981 */ /* 0x002562000c1e1b00 */
[----:B------:R-:W-:Y:S01]  /*0a80*/  CS2R R136, SRZ ;  /* 0x0000000000887805 */ /* 0x000fe2000001ff00 */
[----:B------:R-:W-:Y:S05]  /*0a90*/  BRA `(.L_x_4712) ;  /* 0x000013d000007947 */ /* 0x000fea0003800000 */
.L_x_4711:
[----:B0-----:R-:W-:Y:S01]  /*0aa0*/  IADD3 R132, R134, -0x1, RZ ;  /* 0xffffffff86847810 */ /* 0x001fe20007ffe0ff */
[----:B------:R0:W2:Y:S04]  /*0ab0*/  LDG.E R208, [R158.64] ;  /* 0x000000049ed07981 */ /* 0x0000a8000c1e1900 */
[----:B------:R-:W-:-:S05]  /*0ac0*/  IMAD R132, R132, c[0x0][0x168], RZ ;  /* 0x00005a0084847a24 */ /* 0x000fca00078e02ff */
[----:B------:R-:W-:-:S04]  /*0ad0*/  SHF.R.S32.HI R133, RZ, 0x1f, R132 ;  /* 0x0000001fff857819 */ /* 0x000fc80000011484 */
[----:B------:R-:W-:Y:S02]  /*0ae0*/  LEA.HI R133, R133, R132, RZ, 0x3 ;  /* 0x0000008485857211 */ /* 0x000fe400078f18ff */
[----:B------:R-:W-:Y:S02]  /*0af0*/  MOV R173, 0x10 ;  /* 0x0000001000ad7802 */ /* 0x000fe40000000f00 */
[----:B------:R-:W-:Y:S01]  /*0b00*/  LEA.HI.SX32 R172, R133, R194, 0x1d ;  /* 0x000000c285ac7211 */ /* 0x000fe200078feaff */
[----:B------:R-:W-:-:S03]  /*0b10*/  IMAD.WIDE.U32 R164, R201, R202, c[0x0][0x188] ;  /* 0x00006200c9a47625 */ /* 0x000fc600078e00ca */
[C---:B------:R-:W-:Y:S01]  /*0b20*/  IADD3 R160, R172.reuse, 0x40, RZ ;  /* 0x00000040aca07810 */ /* 0x040fe20007ffe0ff */
[-C--:B------:R-:W-:Y:S01]  /*0b30*/  IMAD.WIDE.U32 R136, R172, R173.reuse, c[0x0][0x208] ;  /* 0x00008200ac887625 */ /* 0x080fe200078e00ad */
[----:B------:R1:W3:Y:S03]  /*0b40*/  LDG.E.128 R132, [R164.64] ;  /* 0x00000004a4847981 */ /* 0x0002e6000c1e1d00 */
[-C--:B------:R-:W-:Y:S01]  /*0b50*/  IMAD.WIDE.U32 R210, R199, R202.reuse, c[0x0][0x188] ;  /* 0x00006200c7d27625 */ /* 0x080fe200078e00ca */
[----:B------:R1:W4:Y:S03]  /*0b60*/  LDG.E.128 R140, [R164.64+0x10] ;  /* 0x00001004a48c7981 */ /* 0x000326000c1e1d00 */
[----:B------:R-:W-:Y:S01]  /*0b70*/  IMAD.WIDE.U32 R160, R160, R173, c[0x0][0x208] ;  /* 0x00008200a0a07625 */ /* 0x000fe200078e00ad */
[----:B------:R-:W4:Y:S03]  /*0b80*/  LDG.E.128 R136, [R136.64] ;  /* 0x0000000488887981 */ /* 0x000f26000c1e1d00 */
[----:B------:R-:W-:Y:S01]  /*0b90*/  IMAD.WIDE.U32 R206, R198, R202, c[0x0][0x188] ;  /* 0x00006200c6ce7625 */ /* 0x000fe200078e00ca */
[----:B------:R0:W4:Y:S04]  /*0ba0*/  LDG.E.128 R152, [R210.64+0x10] ;  /* 0x00001004d2987981 */ /* 0x000128000c1e1d00 */
[----:B------:R-:W4:Y:S01]  /*0bb0*/  LDG.E.128 R160, [R160.64] ;  /* 0x00000004a0a07981 */ /* 0x000f22000c1e1d00 */
[----:B------:R-:W-:-:S03]  /*0bc0*/  IADD3 R148, R172, 0x20, RZ ;  /* 0x00000020ac947810 */ /* 0x000fc60007ffe0ff */
[----:B-1----:R2:W4:Y:S01]  /*0bd0*/  LDG.E.128 R164, [R206.64+0x10] ;  /* 0x00001004cea47981 */ /* 0x002522000c1e1d00 */
[----:B------:R-:W-:Y:S01]  /*0be0*/  IMAD.WIDE.U32 R202, R197, R202, c[0x0][0x188] ;  /* 0x00006200c5ca7625 */ /* 0x000fe200078e00ca */
[----:B------:R-:W-:Y:S02]  /*0bf0*/  IADD3 R172, R172, 0x60, RZ ;  /* 0x00000060acac7810 */ /* 0x000fe40007ffe0ff */
[----:B------:R1:W4:Y:S01]  /*0c00*/  LDG.E.128 R144, [R210.64] ;  /* 0x00000004d2907981 */ /* 0x000322000c1e1d00 */
[----:B------:R-:W-:-:S03]  /*0c10*/  IMAD.WIDE.U32 R148, R148, R173, c[0x0][0x208] ;  /* 0x0000820094947625 */ /* 0x000fc600078e00ad */
[----:B------:R1:W4:Y:S01]  /*0c20*/  LDG.E.128 R168, [R202.64] ;  /* 0x00000004caa87981 */ /* 0x000322000c1e1d00 */
[----:B------:R-:W-:-:S03]  /*0c30*/  IMAD.WIDE.U32 R172, R172, R173, c[0x0][0x208] ;  /* 0x00008200acac7625 */ /* 0x000fc600078e00ad */
[----:B0-----:R2:W4:Y:S04]  /*0c40*/  LDG.E.128 R156, [R206.64] ;  /* 0x00000004ce9c7981 */ /* 0x001528000c1e1d00 */
[----:B------:R-:W4:Y:S04]  /*0c50*/  LDG.E.128 R172, [R172.64] ;  /* 0x00000004acac7981 */ /* 0x000f28000c1e1d00 */
[----:B------:R0:W4:Y:S04]  /*0c60*/  LDG.E.128 R176, [R202.64+0x10] ;  /* 0x00001004cab07981 */ /* 0x000128000c1e1d00 */
[----:B------:R-:W4:Y:S01]  /*0c70*/  LDG.E.128 R148, [R148.64] ;  /* 0x0000000494947981 */ /* 0x000f22000c1e1d00 */
[----:B-----5:R-:W-:-:S13]  /*0c80*/  ISETP.GE.AND P2, PT, R200, 0x1, PT ;  /* 0x00000001c800780c */ /* 0x020fda0003f46270 */
[----:B------:R-:W-:-:S05]  /*0c90*/  @P2 IADD3 R195, R200, -0x1, RZ ;  /* 0xffffffffc8c32810 */ /* 0x000fca0007ffe0ff */
[----:B------:R-:W-:-:S05]  /*0ca0*/  @P2 IMAD R195, R195, c[0x0][0x168], RZ ;  /* 0x00005a00c3c32a24 */ /* 0x000fca00078e02ff */
[----:B-1----:R-:W-:-:S04]  /*0cb0*/  @P2 SHF.R.S32.HI R210, RZ, 0x1f, R195 ;  /* 0x0000001fffd22819 */ /* 0x002fc800000114c3 */
[----:B------:R-:W-:Y:S02]  /*0cc0*/  @P2 LEA.HI R195, R210, R195, RZ, 0x3 ;  /* 0x000000c3d2c32211 */ /* 0x000fe400078f18ff */
[----:B------:R-:W-:Y:S02]  /*0cd0*/  MOV R216, RZ ;  /* 0x000000ff00d87202 */ /* 0x000fe40000000f00 */
[----:B------:R-:W-:Y:S02]  /*0ce0*/  @P2 LEA.HI.SX32 R216, R195, R194, 0x1d ;  /* 0x000000c2c3d82211 */ /* 0x000fe400078feaff */
[----:B------:R-:W-:Y:S02]  /*0cf0*/  MOV R215, 0x8 ;  /* 0x0000000800d77802 */ /* 0x000fe40000000f00 */
[C---:B0-----:R-:W-:Y:S02]  /*0d00*/  IADD3 R202, R216.reuse, 0x20, RZ ;  /* 0x00000020d8ca7810 */ /* 0x041fe40007ffe0ff */
[----:B------:R-:W-:-:S03]  /*0d10*/  IADD3 R194, R216, 0x40, RZ ;  /* 0x00000040d8c27810 */ /* 0x000fc60007ffe0ff */
[----:B------:R-:W-:-:S04]  /*0d20*/  IMAD.WIDE.U32 R202, R202, R215, c[0x0][0x190] ;  /* 0x00006400caca7625 */ /* 0x000fc800078e00d7 */
[----:B------:R-:W-:Y:S02]  /*0d30*/  IMAD.WIDE.U32 R194, R194, R215, c[0x0][0x190] ;  /* 0x00006400c2c27625 */ /* 0x000fe400078e00d7 */
[----:B------:R-:W5:Y:S04]  /*0d40*/  LDG.E.64 R202, [R202.64] ;  /* 0x00000004caca7981 */ /* 0x000f68000c1e1b00 */
[----:B------:R-:W5:Y:S01]  /*0d50*/  LDG.E.64 R194, [R194.64] ;  /* 0x00000004c2c27981 */ /* 0x000f62000c1e1b00 */
        /* <DEDUP_REMOVED lines=10> */
[----:B------:R-:W-:-:S02]  /*0e00*/  ISETP.NE.AND P1, PT, R183, RZ, PT ;  /* 0x000000ffb700720c */ /* 0x000fc40003f25270 */
[C---:B------:R-:W-:Y:S01]  /*0e10*/  IADD3 R214, R216.reuse, 0x60, RZ ;  /* 0x00000060d8d67810 */ /* 0x040fe20007ffe0ff */
[----:B------:R-:W-:-:S04]  /*0e20*/  IMAD.WIDE.U32 R216, R216, R215, c[0x0][0x190] ;  /* 0x00006400d8d87625 */ /* 0x000fc800078e00d7 */
[----:B------:R-:W-:Y:S01]  /*0e30*/  IMAD.WIDE.U32 R214, R214, R215, c[0x0][0x190] ;  /* 0x00006400d6d67625 */ /* 0x000fe200078e00d7 */
[----:B-1----:R1:W5:Y:S04]  /*0e40*/  LDG.E.64 R204, [R216.64] ;  /* 0x00000004d8cc7981 */ /* 0x002368000c1e1b00 */
[----:B0-----:R0:W5:Y:S01]  /*0e50*/  LDG.E.64 R192, [R214.64] ;  /* 0x00000004d6c07981 */ /* 0x001162000c1e1b00 */
[----:B--2---:R-:W-:-:S05]  /*0e60*/  FSEL R206, R208, RZ, !P1 ;  /* 0x000000ffd0ce7208 */ /* 0x004fca0004800000 */
[C---:B---3--:R-:W-:Y:S02]  /*0e70*/  FADD.FTZ R211, -R206.reuse, R135 ;  /* 0x00000087ced37221 */ /* 0x048fe40000010100 */
[C---:B------:R-:W-:Y:S02]  /*0e80*/  FADD.FTZ R207, -R206.reuse, R132 ;  /* 0x00000084cecf7221 */ /* 0x040fe40000010100 */
[----:B------:R-:W-:Y:S01]  /*0e90*/  FADD.FTZ R133, -R206, R133 ;  /* 0x00000085ce857221 */ /* 0x000fe20000010100 */
[--C-:B----4-:R-:W-:Y:S01]  /*0ea0*/  PRMT R135, RZ, 0x5410, R136.reuse ;  /* 0x00005410ff877816 */ /* 0x110fe20000000088 */
[----:B------:R-:W-:Y:S01]  /*0eb0*/  FMUL.FTZ R207, R196, R207 ;  /* 0x000000cfc4cf7220 */ /* 0x000fe20000410000 */
[----:B------:R-:W-:Y:S01]  /*0ec0*/  PRMT R136, RZ, 0x7610, R136 ;  /* 0x00007610ff887816 */ /* 0x000fe20000000088 */
[C---:B------:R-:W-:Y:S01]  /*0ed0*/  FADD.FTZ R229, -R206.reuse, R154 ;  /* 0x0000009acee57221 */ /* 0x040fe20000010100 */
[--C-:B------:R-:W-:Y:S02]  /*0ee0*/  PRMT R239, RZ, 0x5410, R163.reuse ;  /* 0x00005410ffef7816 */ /* 0x100fe400000000a3 */
[----:B------:R-:W-:Y:S01]  /*0ef0*/  PRMT R154, RZ, 0x7610, R163 ;  /* 0x00007610ff9a7816 */ /* 0x000fe200000000a3 */
[----:B------:R-:W-:-:S02]  /*0f00*/  FADD.FTZ R163, -R206, R164 ;  /* 0x000000a4cea37221 */ /* 0x000fc40000010100 */
[----:B------:R-:W-:Y:S01]  /*0f10*/  FMUL.FTZ R164, R3, R135 ;  /* 0x0000008703a47220 */ /* 0x000fe20000410000 */
[----:B------:R-:W-:Y:S01]  /*0f20*/  PRMT R213, RZ, 0x5410, R137 ;  /* 0x00005410ffd57816 */ /* 0x000fe20000000089 */
[C---:B------:R-:W-:Y:S02]  /*0f30*/  FADD.FTZ R219, -R206.reuse, R144 ;  /* 0x00000090cedb7221 */ /* 0x040fe40000010100 */
[----:B------:R-:W-:Y:S02]  /*0f40*/  FADD.FTZ R241, -R206, R166 ;  /* 0x000000a6cef17221 */ /* 0x000fe40000010100 */
[----:B------:R-:W-:Y:S02]  /*0f50*/  FMUL.FTZ R144, R196, R133 ;  /* 0x00000085c4907220 */ /* 0x000fe40000410000 */
[----:B------:R-:W-:Y:S02]  /*0f60*/  FFMA.FTZ R24, R207, R135, R24 ;  /* 0x00000087cf187223 */ /* 0x000fe40000010018 */
[----:B------:R-:W-:-:S02]  /*0f70*/  FADD.FTZ R84, R84, R135 ;  /* 0x0000008754547221 */ /* 0x000fc40000010000 */
[----:B------:R-:W-:Y:S02]  /*0f80*/  FADD.FTZ R209, -R206, R134 ;  /* 0x00000086ced17221 */ /* 0x000fe40000010100 */
[----:B------:R-:W-:Y:S02]  /*0f90*/  FMUL.FTZ R166, R4, R136 ;  /* 0x0000008804a67220 */ /* 0x000fe40000410000 */
[----:B------:R-:W-:Y:S02]  /*0fa0*/  FADD.FTZ R133, RZ, R164 ;  /* 0x000000a4ff857221 */ /* 0x000fe40000010000 */
[----:B------:R-:W-:Y:S01]  /*0fb0*/  FFMA.FTZ R135, R207, R164, RZ ;  /* 0x000000a4cf877223 */ /* 0x000fe200000100ff */
[----:B------:R-:W-:Y:S01]  /*0fc0*/  PRMT R132, RZ, 0x7610, R137 ;  /* 0x00007610ff847816 */ /* 0x000fe20000000089 */
[----:B------:R-:W-:Y:S02]  /*0fd0*/  FADD.FTZ R243, -R206, R168 ;  /* 0x000000a8cef37221 */ /* 0x000fe40000010100 */
[----:B------:R-:W-:-:S02]  /*0fe0*/  FMUL.FTZ R209, R196, R209 ;  /* 0x000000d1c4d17220 */ /* 0x000fc40000410000 */
[----:B------:R-:W-:Y:S02]  /*0ff0*/  FMUL.FTZ R168, R5, R213 ;  /* 0x000000d505a87220 */ /* 0x000fe40000410000 */
[----:B------:R-:W-:Y:S02]  /*1000*/  FADD.FTZ R133, R133, R166 ;  /* 0x000000a685857221 */ /* 0x000fe40000010000 */
[----:B------:R-:W-:Y:S01]  /*1010*/  FFMA.FTZ R135, R144, R166, R135 ;  /* 0x000000a690877223 */ /* 0x000fe20000010087 */
[----:B------:R-:W-:Y:S01]  /*1020*/  PRMT R137, RZ, 0x5410, R138 ;  /* 0x00005410ff897816 */ /* 0x000fe2000000008a */
[----:B------:R-:W-:Y:S01]  /*1030*/  FADD.FTZ R245, -R206, R170 ;  /* 0x000000aacef57221 */ /* 0x000fe20000010100 */
[--C-:B0-----:R-:W-:Y:S01]  /*1040*/  PRMT R215, RZ, 0x5410, R139.reuse ;  /* 0x00005410ffd77816 */ /* 0x101fe2000000008b */
[----:B------:R-:W-:Y:S01]  /*1050*/  FMUL.FTZ R211, R196, R211 ;  /* 0x000000d3c4d37220 */ /* 0x000fe20000410000 */
[----:B------:R-:W-:Y:S01]  /*1060*/  PRMT R134, RZ, 0x7610, R139 ;  /* 0x00007610ff867816 */ /* 0x000fe2000000008b */
[----:B------:R-:W-:-:S02]  /*1070*/  FADD.FTZ R139, -R206, R140 ;  /* 0x0000008cce8b7221 */ /* 0x000fc40000010100 */
[----:B------:R-:W-:Y:S02]  /*1080*/  FMUL.FTZ R170, R6, R132 ;  /* 0x0000008406aa7220 */ /* 0x000fe40000410000 */
[----:B------:R-:W-:Y:S02]  /*1090*/  FADD.FTZ R133, R133, R168 ;  /* 0x000000a885857221 */ /* 0x000fe40000010000 */
[----:B------:R-:W-:Y:S01]  /*10a0*/  FFMA.FTZ R135, R209, R168, R135 ;  /* 0x000000a8d1877223 */ /* 0x000fe20000010087 */
[--C-:B------:R-:W-:Y:S01]  /*10b0*/  PRMT R251, RZ, 0x5410, R175.reuse ;  /* 0x00005410fffb7816 */ /* 0x100fe200000000af */
[C---:B------:R-:W-:Y:S01]  /*10c0*/  FADD.FTZ R233, -R206.reuse, R158 ;  /* 0x0000009ecee97221 */ /* 0x040fe20000010100 */
[----:B------:R-:W-:Y:S01]  /*10d0*/  PRMT R158, RZ, 0x7610, R175 ;  /* 0x00007610ff9e7816 */ /* 0x000fe200000000af */
[C---:B------:R-:W-:Y:S01]  /*10e0*/  FADD.FTZ R221, -R206.reuse, R146 ;  /* 0x00000092cedd7221 */ /* 0x040fe20000010100 */
[----:B------:R-:W-:Y:S01]  /*10f0*/  PRMT R138, RZ, 0x7610, R138 ;  /* 0x00007610ff8a7816 */ /* 0x000fe2000000008a */
[----:B------:R-:W-:-:S02]  /*1100*/  FADD.FTZ R175, -R206, R176 ;  /* 0x000000b0ceaf7221 */ /* 0x000fc40000010100 */
[----:B------:R-:W-:Y:S02]  /*1110*/  FADD.FTZ R141, -R206, R141 ;  /* 0x0000008dce8d7221 */ /* 0x000fe40000010100 */
[----:B------:R-:W-:Y:S02]  /*1120*/  FMUL.FTZ R146, R196, R139 ;  /* 0x0000008bc4927220 */ /* 0x000fe40000410000 */
[----:B------:R-:W-:Y:S02]  /*1130*/  FMUL.FTZ R176, R7, R137 ;  /* 0x0000008907b07220 */ /* 0x000fe40000410000 */
[----:B------:R-:W-:Y:S02]  /*1140*/  FADD.FTZ R133, R133, R170 ;  /* 0x000000aa85857221 */ /* 0x000fe40000010000 */
[----:B------:R-:W-:Y:S01]  /*1150*/  FFMA.FTZ R135, R211, R170, R135 ;  /* 0x000000aad3877223 */ /* 0x000fe20000010087 */
[--C-:B------:R-:W-:Y:S01]  /*1160*/  PRMT R227, RZ, 0x5410, R151.reuse ;  /* 0x00005410ffe37816 */ /* 0x100fe20000000097 */
[C---:B-1----:R-:W-:Y:S01]  /*1170*/  FADD.FTZ R217, -R206.reuse, R142 ;  /* 0x0000008eced97221 */ /* 0x042fe20000010100 */
        /* <DEDUP_REMOVED lines=17> */
[----:B------:R-:W-:Y:S02]  /*1290*/  FMUL.FTZ R141, R196, R141 ;  /* 0x0000008dc48d7220 */ /* 0x000fe40000410000 */
[----:B------:R-:W-:Y:S02]  /*12a0*/  FMUL.FTZ R206, R8, R138 ;  /* 0x0000008a08ce7220 */ /* 0x000fe40000410000 */
        /* <DEDUP_REMOVED lines=8> */
[----:B------:R-:W-:Y:S02]  /*1330*/  FMUL.FTZ R210, R10, R134 ;  /* 0x000000860ad27220 */ /* 0x000fe40000410000 */
[----:B------:R-:W-:Y:S02]  /*1340*/  FADD.FTZ R133, R133, R208 ;  /* 0x000000d085857221 */ /* 0x000fe40000010000 */
[----:B------:R-:W-:Y:S01]  /*1350*/  FFMA.FTZ R135, R217, R208, R135 ;  /* 0x000000d0d9877223 */ /* 0x000fe20000010087 */
[----:B------:R-:W-:Y:S01]  /*1360*/  PRMT R148, RZ, 0x7610, R148 ;  /* 0x00007610ff947816 */ /* 0x000fe20000000094 */
[----:B------:R-:W-:Y:S02]  /*1370*/  FMUL.FTZ R145, R196, R145 ;  /* 0x00000091c4917220 */ /* 0x000fe40000410000 */
[----:B------:R-:W-:Y:S02]  /*1380*/  FFMA.FTZ R27, R211, R132, R27 ;  /* 0x00000084d31b7223 */ /* 0x000fe4000001001b */
[----:B------:R-:W-:-:S02]  /*1390*/  FADD.FTZ R87, R87, R132 ;  /* 0x0000008457577221 */ /* 0x000fc40000010000 */
[----:B------:R-:W-:Y:S02]  /*13a0*/  FMUL.FTZ R219, R196, R219 ;  /* 0x000000dbc4db7220 */ /* 0x000fe40000410000 */
        /* <DEDUP_REMOVED lines=16> */
[-C--:B------:R-:W-:Y:S02]  /*14b0*/  FFMA.FTZ R35, R223, R140.reuse, R35 ;  /* 0x0000008cdf237223 */ /* 0x080fe40000010023 */
[----:B------:R-:W-:Y:S02]  /*14c0*/  FADD.FTZ R79, R79, R140 ;  /* 0x0000008c4f4f7221 */ /* 0x000fe40000010000 */
        /* <DEDUP_REMOVED lines=110> */
[-C--:B------:R-:W-:Y:S02]  /*1bb0*/  FFMA.FTZ R54, R178, R251.reuse, R54 ;  /* 0x000000fbb2367223 */ /* 0x080fe40000010036 */
        /* <DEDUP_REMOVED lines=33> */
[----:B------:R-:W-:Y:S02]  /*1dd0*/  FFMA.FTZ R48, R243, R171, R48 ;  /* 0x000000abf3307223 */ /* 0x000fe40000010030 */
[----:B------:R-:W-:Y:S02]  /*1de0*/  FADD.FTZ R60, R60, R171 ;  /* 0x000000ab3c3c7221 */ /* 0x000fe40000010000 */
        /* <DEDUP_REMOVED lines=8> */
.L_x_4712:
[----:B------:R-:W-:Y:S05]  /*1e70*/  BSYNC B1 ;  /* 0x0000000000017941 */ /* 0x000fea0003800000 */
.L_x_4710:
        /* <DEDUP_REMOVED lines=10> */
.L_x_4780:
        /* <DEDUP_REMOVED lines=18> */
.L_x_4781:
[----:B------:R-:W-:Y:S01]  /*2040*/  ISETP.NE.U32.AND P2, PT, RZ, c[0x0][0x258], PT ;  /* 0x00009600ff007a0c */ /* 0x000fe20003f45070 */
[----:B--2---:R-:W-:Y:S01]  /*2050*/  FADD.FTZ R158, R158, R137 ;  /* 0x000000899e9e7221 */ /* 0x004fe20000010000 */
[----:B------:R-:W-:Y:S01]  /*2060*/  @!P0 ISETP.NE.U32.AND P5, PT, RZ, c[0x0][0x218], PT ;  /* 0x00008600ff008a0c */ /* 0x000fe20003fa5070 */
[----:B0-----:R-:W-:Y:S01]  /*2070*/  FADD.FTZ R132, R132, R139 ;  /* 0x0000008b84847221 */ /* 0x001fe20000010000 */
[----:B------:R-:W-:Y:S01]  /*2080*/  ISETP.NE.AND.EX P2, PT, RZ, c[0x0][0x25c], PT, P2 ;  /* 0x00009700ff007a0c */ /* 0x000fe20003f45320 */
[----:B------:R-:W-:Y:S01]  /*2090*/  FMUL.FTZ R147, R158, c[0x0][0x1e0] ;  /* 0x000078009e937a20 */ /* 0x000fe20000410000 */
[----:B------:R-:W-:Y:S01]  /*20a0*/  ISETP.NE.AND P4, PT, R183, RZ, PT ;  /* 0x000000ffb700720c */ /* 0x000fe20003f85270 */
[----:B------:R-:W-:Y:S01]  /*20b0*/  BSSY B1, `(.L_x_4715) ;  /* 0x0000019000017945 */ /* 0x000fe20003800000 */
[----:B------:R-:W-:Y:S01]  /*20c0*/  @!P0 ISETP.NE.AND.EX P5, PT, RZ, c[0x0][0x21c], PT, P5 ;  /* 0x00008700ff008a0c */ /* 0x000fe20003fa5350 */
[----:B------:R-:W-:Y:S01]  /*20d0*/  FMUL.FTZ R158, R132, c[0x0][0x1e0] ;  /* 0x00007800849e7a20 */ /* 0x000fe20000410000 */
[----:B------:R-:W-:-:S02]  /*20e0*/  FSEL R147, R147, RZ, !P4 ;  /* 0x000000ff93937208 */ /* 0x000fc40006000000 */
[----:B------:R-:W-:Y:S02]  /*20f0*/  @!P0 FSEL R159, R90, RZ, P5 ;  /* 0x000000ff5a9f8208 */ /* 0x000fe40002800000 */
[----:B------:R-:W-:Y:S02]  /*2100*/  @!P0 ISETP.NE.U32.AND P4, PT, RZ, c[0x0][0x218], PT ;  /* 0x00008600ff008a0c */ /* 0x000fe40003f85070 */
[----:B------:R-:W-:Y:S02]  /*2110*/  @!P0 ISETP.NE.U32.AND P5, PT, RZ, c[0x0][0x218], PT ;  /* 0x00008600ff008a0c */ /* 0x000fe40003fa5070 */
[----:B------:R-:W-:Y:S02]  /*2120*/  @P2 MOV R136, 0x20 ;  /* 0x0000002000882802 */ /* 0x000fe40000000f00 */
[----:B------:R-:W-:Y:S02]  /*2130*/  ISETP.NE.U32.AND P3, PT, RZ, c[0x0][0x258], PT ;  /* 0x00009600ff007a0c */ /* 0x000fe40003f65070 */
[----:B------:R-:W-:Y:S01]  /*2140*/  @!P0 ISETP.NE.U32.AND P6, PT, RZ, c[0x0][0x218], PT ;  /* 0x00008600ff008a0c */ /* 0x000fe20003fc5070 */
[----:B-1----:R-:W-:Y:S01]  /*2150*/  @P2 IMAD.WIDE.U32 R136, R201, R136, c[0x0][0x258] ;  /* 0x00009600c9882625 */ /* 0x002fe200078e0088 */
[----:B------:R-:W-:-:S02]  /*2160*/  @!P0 ISETP.NE.AND.EX P4, PT, RZ, c[0x0][0x21c], PT, P4 ;  /* 0x00008700ff008a0c */ /* 0x000fc40003f85340 */
[----:B------:R-:W-:Y:S02]  /*2170*/  @!P0 ISETP.NE.AND.EX P5, PT, RZ, c[0x0][0x21c], PT, P5 ;  /* 0x00008700ff008a0c */ /* 0x000fe40003fa5350 */
[----:B------:R-:W-:Y:S02]  /*2180*/  ISETP.GE.AND P1, PT, R200, 0x1, PT ;  /* 0x00000001c800780c */ /* 0x000fe40003f26270 */
[----:B------:R-:W-:Y:S02]  /*2190*/  ISETP.NE.AND.EX P3, PT, RZ, c[0x0][0x25c], PT, P3 ;  /* 0x00009700ff007a0c */ /* 0x000fe40003f65330 */
[----:B------:R-:W-:Y:S02]  /*21a0*/  @!P0 ISETP.NE.AND.EX P6, PT, RZ, c[0x0][0x21c], PT, P6 ;  /* 0x00008700ff008a0c */ /* 0x000fe40003fc5360 */
[----:B------:R-:W-:Y:S02]  /*21b0*/  @!P0 FSEL R212, R91, RZ, P4 ;  /* 0x000000ff5bd48208 */ /* 0x000fe40002000000 */
        /* <DEDUP_REMOVED lines=8> */
.L_x_4716:
[----:B------:R-:W-:Y:S05]  /*2240*/  BSYNC B1 ;  /* 0x0000000000017941 */ /* 0x000fea0003800000 */
.L_x_4715:
        /* <DEDUP_REMOVED lines=10> */
.L_x_4718:
[----:B------:R-:W-:Y:S05]  /*22f0*/  BSYNC B1 ;  /* 0x0000000000017941 */ /* 0x000fea0003800000 */
.L_x_4717:
        /* <DEDUP_REMOVED lines=8> */
.L_x_4720:
[----:B------:R-:W-:Y:S05]  /*2380*/  BSYNC B1 ;  /* 0x0000000000017941 */ /* 0x000fea0003800000 */
.L_x_4719:
        /* <DEDUP_REMOVED lines=8> */
.L_x_4722:
[----:B------:R-:W-:Y:S05]  /*2410*/  BSYNC B1 ;  /* 0x0000000000017941 */ /* 0x000fea0003800000 */
.L_x_4721:
[----:B------:R-:W-:Y:S01]  /*2420*/  @P1 FMUL.FTZ R139, R139, c[0x0][0x1ec] ;  /* 0x00007b008b8b1a20 */ /* 0x000fe20000410000 */
[----:B------:R-:W-:Y:S01]  /*2430*/  @P1 LOP3.LUT P5, RZ, R138, 0xff, RZ, 0xc0, !PT ;  /* 0x000000ff8aff1812 */ /* 0x000fe200078ac0ff */
[----:B------:R-:W-:Y:S01]  /*2440*/  BSSY B1, `(.L_x_4723) ;  /* 0x000001d000017945 */ /* 0x000fe20003800000 */
[C---:B------:R-:W-:Y:S01]  /*2450*/  SEL R133, R238.reuse, R121, P3 ;  /* 0x00000079ee857207 */ /* 0x040fe20001800000 */
[----:B------:R-:W-:Y:S01]  /*2460*/  @P1 FMUL.FTZ R138, R139, c[0x0][0x1e8] ;  /* 0x00007a008b8a1a20 */ /* 0x000fe20000410000 */
[C---:B------:R-:W-:Y:S01]  /*2470*/  SEL R134, R159.reuse, R122, P3 ;  /* 0x0000007a9f867207 */ /* 0x040fe20001800000 */
[----:B------:R-:W-:Y:S01]  /*2480*/  @P1 FMUL.FTZ R238, R238, c[0x0][0x1ec] ;  /* 0x00007b00eeee1a20 */ /* 0x000fe20000410000 */
[----:B------:R-:W-:Y:S01]  /*2490*/  SEL R135, R212, R123, P3 ;  /* 0x0000007bd4877207 */ /* 0x000fe20001800000 */
[----:B------:R-:W-:Y:S01]  /*24a0*/  @P1 FMUL.FTZ R159, R159, c[0x0][0x1ec] ;  /* 0x00007b009f9f1a20 */ /* 0x000fe20000410000 */
[----:B------:R-:W-:Y:S01]  /*24b0*/  @P1 FSEL R138, R138, RZ, P5 ;  /* 0x000000ff8a8a1208 */ /* 0x000fe20002800000 */
[----:B------:R-:W-:Y:S01]  /*24c0*/  @P1 FMUL.FTZ R238, R238, c[0x0][0x1e8] ;  /* 0x00007a00eeee1a20 */ /* 0x000fe20000410000 */
[----:B------:R-:W-:Y:S01]  /*24d0*/  @!P0 ISETP.NE.U32.AND P5, PT, RZ, c[0x0][0x218], PT ;  /* 0x00008600ff008a0c */ /* 0x000fe20003fa5070 */
[----:B------:R-:W-:Y:S01]  /*24e0*/  @P1 FMUL.FTZ R139, R159, c[0x0][0x1e8] ;  /* 0x00007a009f8b1a20 */ /* 0x000fe20000410000 */
[----:B------:R-:W-:Y:S01]  /*24f0*/  @P1 LOP3.LUT P4, RZ, R204, 0xff00, RZ, 0xc0, !PT ;  /* 0x0000ff00ccff1812 */ /* 0x000fe2000788c0ff */
[----:B------:R-:W-:Y:S01]  /*2500*/  @P1 FMUL.FTZ R212, R212, c[0x0][0x1ec] ;  /* 0x00007b00d4d41a20 */ /* 0x000fe20000410000 */
[----:B------:R-:W-:Y:S01]  /*2510*/  @P1 LOP3.LUT P6, RZ, R204, 0xff0000, RZ, 0xc0, !PT ;  /* 0x00ff0000ccff1812 */ /* 0x000fe200078cc0ff */
[----:B------:R0:W-:Y:S01]  /*2520*/  @P2 STG.E.128 [R136.64], R132 ;  /* 0x0000008488002986 */ /* 0x0001e2000c101d04 */
[----:B------:R-:W-:Y:S01]  /*2530*/  @!P0 ISETP.NE.AND.EX P5, PT, RZ, c[0x0][0x21c], PT, P5 ;  /* 0x00008700ff008a0c */ /* 0x000fe20003fa5350 */
[----:B------:R-:W-:Y:S01]  /*2540*/  @P1 FMUL.FTZ R212, R212, c[0x0][0x1e8] ;  /* 0x00007a00d4d41a20 */ /* 0x000fe20000410000 */
[----:B------:R-:W-:-:S02]  /*2550*/  @P1 FSEL R139, R139, RZ, P6 ;  /* 0x000000ff8b8b1208 */ /* 0x000fc40003000000 */
[----:B------:R-:W-:Y:S02]  /*2560*/  @P1 LOP3.LUT P6, RZ, R204, 0xff000000, RZ, 0xc0, !PT ;  /* 0xff000000ccff1812 */ /* 0x000fe400078cc0ff */
[----:B0-----:R-:W-:Y:S02]  /*2570*/  @P1 FSEL R132, R238, RZ, P4 ;  /* 0x000000ffee841208 */ /* 0x001fe40002000000 */
[----:B------:R-:W-:Y:S02]  /*2580*/  @!P0 ISETP.NE.U32.AND P4, PT, RZ, c[0x0][0x218], PT ;  /* 0x00008600ff008a0c */ /* 0x000fe40003f85070 */
        /* <DEDUP_REMOVED lines=8> */
.L_x_4724:
[----:B------:R-:W-:Y:S05]  /*2610*/  BSYNC B1 ;  /* 0x0000000000017941 */ /* 0x000fea0003800000 */
.L_x_4723:
[----:B------:R-:W-:Y:S01]  /*2620*/  @P1 FMUL.FTZ R134, R133, c[0x0][0x1ec] ;  /* 0x00007b0085861a20 */ /* 0x000fe20000410000 */
[----:B------:R-:W-:Y:S01]  /*2630*/  @!P0 ISETP.NE.AND.EX P4, PT, RZ, c[0x0][0x21c], PT, P4 ;  /* 0x00008700ff008a0c */ /* 0x000fe20003f85340 */
[----:B------:R-:W-:Y:S01]  /*2640*/  BSSY B1, `(.L_x_4725) ;  /* 0x000000d000017945 */ /* 0x000fe20003800000 */
[----:B------:R-:W-:Y:S01]  /*2650*/  @P1 FSEL R212, R212, RZ, P6 ;  /* 0x000000ffd4d41208 */ /* 0x000fe20003000000 */
[----:B------:R-:W-:Y:S01]  /*2660*/  @P1 FMUL.FTZ R135, R134, c[0x0][0x1e8] ;  /* 0x00007a0086871a20 */ /* 0x000fe20000410000 */
[----:B------:R-:W-:Y:S02]  /*2670*/  @!P0 ISETP.NE.U32.AND P5, PT, RZ, c[0x0][0x218], PT ;  /* 0x00008600ff008a0c */ /* 0x000fe40003fa5070 */
[----:B------:R-:W-:Y:S02]  /*2680*/  @P1 LOP3.LUT P6, RZ, R205, 0xff, RZ, 0xc0, !PT ;  /* 0x000000ffcdff1812 */ /* 0x000fe400078cc0ff */
        /* <DEDUP_REMOVED lines=8> */
.L_x_4726:
[----:B------:R-:W-:Y:S05]  /*2710*/  BSYNC B1 ;  /* 0x0000000000017941 */ /* 0x000fea0003800000 */
.L_x_4725:
[----:B------:R-:W-:Y:S01]  /*2720*/  @P1 IADD3 R200, R200, -0x1, RZ ;  /* 0xffffffffc8c81810 */ /* 0x000fe20007ffe0ff */
[----:B------:R-:W-:Y:S01]  /*2730*/  BSSY B1, `(.L_x_4727) ;  /* 0x000000e000017945 */ /* 0x000fe20003800000 */
[----:B------:R-:W-:Y:S02]  /*2740*/  @!P0 ISETP.NE.AND.EX P5, PT, RZ, c[0x0][0x21c], PT, P5 ;  /* 0x00008700ff008a0c */ /* 0x000fe40003fa5350 */
[----:B------:R-:W-:Y:S01]  /*2750*/  @P1 FSEL R173, R135, RZ, P6 ;  /* 0x000000ff87ad1208 */ /* 0x000fe20003000000 */
[----:B------:R-:W-:Y:S01]  /*2760*/  @P1 IMAD R200, R200, c[0x0][0x168], RZ ;  /* 0x00005a00c8c81a24 */ /* 0x000fe200078e02ff */
[C---:B------:R-:W-:Y:S02]  /*2770*/  @P1 LOP3.LUT P4, RZ, R205.reuse, 0xff00, RZ, 0xc0, !PT ;  /* 0x0000ff00cdff1812 */ /* 0x040fe4000788c0ff */
        /* <DEDUP_REMOVED lines=9> */
.L_x_4728:
[----:B------:R-:W-:Y:S05]  /*2810*/  BSYNC B1 ;  /* 0x0000000000017941 */ /* 0x000fea0003800000 */
.L_x_4727:
[----:B------:R-:W-:Y:S01]  /*2820*/  @P1 SHF.R.S32.HI R159, RZ, 0x1f, R200 ;  /* 0x0000001fff9f1819 */ /* 0x000fe200000114c8 */
[----:B------:R-:W-:Y:S01]  /*2830*/  BSSY B1, `(.L_x_4729) ;  /* 0x000001d000017945 */ /* 0x000fe20003800000 */
[----:B------:R-:W-:Y:S02]  /*2840*/  @P1 F2FP.BF16.PACK_AB R138, RZ, R138 ;  /* 0x0000008aff8a123e */ /* 0x000fe400000010ff */
[----:B------:R-:W-:Y:S01]  /*2850*/  @P1 LEA.HI R201, R159, R200, RZ, 0x3 ;  /* 0x000000c89fc91211 */ /* 0x000fe200078f18ff */
[----:B------:R-:W-:Y:S01]  /*2860*/  HFMA2.MMA R159, -RZ, RZ, 0, 0 ;  /* 0x00000000ff9f7435 */ /* 0x000fe200000001ff */
[----:B------:R-:W-:Y:S02]  /*2870*/  @P1 LOP3.LUT R200, R0, 0x1f, RZ, 0xc0, !PT ;  /* 0x0000001f00c81812 */ /* 0x000fe400078ec0ff */
[----:B------:R-:W-:Y:S02]  /*2880*/  @P1 F2FP.BF16.PACK_AB R139, RZ, R139 ;  /* 0x0000008bff8b123e */ /* 0x000fe400000010ff */
[----:B------:R-:W-:-:S02]  /*2890*/  @P1 F2FP.BF16.PACK_AB R132, RZ, R132 ;  /* 0x00000084ff84123e */ /* 0x000fc400000010ff */
[----:B------:R-:W-:Y:S01]  /*28a0*/  @P1 LEA.HI.SX32 R159, R201, R200, 0x1d ;  /* 0x000000c8c99f1211 */ /* 0x000fe200078feaff */
[----:B------:R-:W-:Y:S01]  /*28b0*/  @P1 FMUL.FTZ R200, R134, c[0x0][0x1ec] ;  /* 0x00007b0086c81a20 */ /* 0x000fe20000410000 */
[----:B------:R-:W-:Y:S02]  /*28c0*/  @P1 PRMT R128, R138, 0x7610, R128 ;  /* 0x000076108a801816 */ /* 0x000fe40000000080 */
[----:B------:R-:W-:Y:S01]  /*28d0*/  @P1 F2FP.BF16.PACK_AB R212, RZ, R212 ;  /* 0x000000d4ffd4123e */ /* 0x000fe200000010ff */
[----:B------:R-:W-:Y:S01]  /*28e0*/  @P1 FMUL.FTZ R200, R200, c[0x0][0x1e8] ;  /* 0x00007a00c8c81a20 */ /* 0x000fe20000410000 */
[----:B------:R-:W-:Y:S02]  /*28f0*/  @P1 PRMT R129, R139, 0x7610, R129 ;  /* 0x000076108b811816 */ /* 0x000fe40000000081 */
[----:B------:R-:W-:Y:S01]  /*2900*/  @P1 PRMT R128, R128, 0x5410, R132 ;  /* 0x0000541080801816 */ /* 0x000fe20000000084 */
[----:B------:R-:W-:Y:S01]  /*2910*/  @P1 FMUL.FTZ R132, R135, c[0x0][0x1ec] ;  /* 0x00007b0087841a20 */ /* 0x000fe20000410000 */
[----:B------:R-:W-:-:S02]  /*2920*/  @P1 FSEL R200, R200, RZ, P4 ;  /* 0x000000ffc8c81208 */ /* 0x000fc40002000000 */
[----:B------:R-:W-:Y:S02]  /*2930*/  @!P0 ISETP.NE.U32.AND P4, PT, RZ, c[0x0][0x218], PT ;  /* 0x00008600ff008a0c */ /* 0x000fe40003f85070 */
[----:B------:R-:W-:Y:S02]  /*2940*/  @P1 LOP3.LUT P5, RZ, R205, 0xff000000, RZ, 0xc0, !PT ;  /* 0xff000000cdff1812 */ /* 0x000fe400078ac0ff */
[----:B------:R-:W-:Y:S02]  /*2950*/  @!P0 ISETP.NE.AND.EX P4, PT, RZ, c[0x0][0x21c], PT, P4 ;  /* 0x00008700ff008a0c */ /* 0x000fe40003f85340 */
[----:B------:R-:W-:Y:S02]  /*2960*/  @P1 PRMT R129, R129, 0x5410, R212 ;  /* 0x0000541081811816 */ /* 0x000fe400000000d4 */
        /* <DEDUP_REMOVED lines=9> */
.L_x_4730:
[----:B------:R-:W-:Y:S05]  /*2a00*/  BSYNC B1 ;  /* 0x0000000000017941 */ /* 0x000fea0003800000 */
.L_x_4729:
[----:B------:R-:W-:Y:S01]  /*2a10*/  @P1 FMUL.FTZ R139, R204, c[0x0][0x1ec] ;  /* 0x00007b00cc8b1a20 */ /* 0x000fe20000410000 */
[----:B------:R-:W-:Y:S01]  /*2a20*/  @P1 PRMT R130, R173, 0x7610, R130 ;  /* 0x00007610ad821816 */ /* 0x000fe20000000082 */
[----:B------:R-:W-:Y:S01]  /*2a30*/  @P1 FMUL.FTZ R138, R132, c[0x0][0x1e8] ;  /* 0x00007a00848a1a20 */ /* 0x000fe20000410000 */
[----:B------:R-:W-:Y:S01]  /*2a40*/  @P1 MOV R212, 0x10 ;  /* 0x0000001000d41802 */ /* 0x000fe20000000f00 */
[----:B------:R-:W-:Y:S01]  /*2a50*/  @P1 FMUL.FTZ R139, R139, c[0x0][0x1e8] ;  /* 0x00007a008b8b1a20 */ /* 0x000fe20000410000 */
[----:B------:R-:W-:Y:S01]  /*2a60*/  @P1 F2FP.BF16.PACK_AB R200, RZ, R200 ;  /* 0x000000c8ffc8123e */ /* 0x000fe200000010ff */
[----:B------:R-:W-:Y:S01]  /*2a70*/  BSSY B1, `(.L_x_4731) ;  /* 0x000001b000017945 */ /* 0x000fe20003800000 */
[----:B------:R-:W-:Y:S02]  /*2a80*/  @P1 FSEL R138, R138, RZ, P6 ;  /* 0x000000ff8a8a1208 */ /* 0x000fe40003000000 */
[----:B------:R-:W-:Y:S02]  /*2a90*/  @P1 FSEL R139, R139, RZ, P5 ;  /* 0x000000ff8b8b1208 */ /* 0x000fe40002800000 */
[----:B------:R-:W-:-:S02]  /*2aa0*/  @P1 F2FP.BF16.PACK_AB R173, RZ, R138 ;  /* 0x0000008affad123e */ /* 0x000fc400000010ff */
[----:B------:R-:W-:Y:S02]  /*2ab0*/  SEL R132, R133, R124, P3 ;  /* 0x0000007c85847207 */ /* 0x000fe40001800000 */
[----:B------:R-:W-:Y:S01]  /*2ac0*/  @P1 F2FP.BF16.PACK_AB R201, RZ, R139 ;  /* 0x0000008bffc9123e */ /* 0x000fe200000010ff */
[----:B------:R-:W-:Y:S01]  /*2ad0*/  @P1 IMAD.WIDE.U32 R138, R159, R212, c[0x0][0x248] ;  /* 0x000092009f8a1625 */ /* 0x000fe200078e00d4 */
[----:B------:R-:W-:Y:S02]  /*2ae0*/  @P1 PRMT R131, R173, 0x7610, R131 ;  /* 0x00007610ad831816 */ /* 0x000fe40000000083 */
[----:B------:R-:W-:Y:S02]  /*2af0*/  SEL R133, R134, R125, P3 ;  /* 0x0000007d86857207 */ /* 0x000fe40001800000 */
[----:B------:R-:W-:Y:S02]  /*2b00*/  SEL R134, R135, R126, P3 ;  /* 0x0000007e87867207 */ /* 0x000fe40001800000 */
[----:B------:R-:W-:-:S02]  /*2b10*/  SEL R135, R204, R127, P3 ;  /* 0x0000007fcc877207 */ /* 0x000fc40001800000 */
[----:B------:R-:W-:Y:S02]  /*2b20*/  @P1 PRMT R130, R130, 0x5410, R200 ;  /* 0x0000541082821816 */ /* 0x000fe400000000c8 */
[----:B------:R-:W-:Y:S01]  /*2b30*/  @P1 PRMT R131, R131, 0x5410, R201 ;  /* 0x0000541083831816 */ /* 0x000fe200000000c9 */
[----:B------:R0:W-:Y:S01]  /*2b40*/  @P2 STG.E.128 [R136.64+0x10], R132 ;  /* 0x0000108488002986 */ /* 0x0001e2000c101d04 */
[----:B------:R-:W-:Y:S02]  /*2b50*/  @!P0 ISETP.NE.U32.AND P5, PT, RZ, c[0x0][0x218], PT ;  /* 0x00008600ff008a0c */ /* 0x000fe40003fa5070 */
[----:B------:R-:W-:Y:S01]  /*2b60*/  @P1 LOP3.LUT P6, RZ, R161, 0xff, RZ, 0xc0, !PT ;  /* 0x000000ffa1ff1812 */ /* 0x000fe200078cc0ff */
[----:B------:R0:W-:Y:S01]  /*2b70*/  @P1 STG.E.128 [R138.64], R128 ;  /* 0x000000808a001986 */ /* 0x0001e2000c101d04 */
[----:B------:R-:W-:Y:S02]  /*2b80*/  @!P0 ISETP.NE.AND.EX P5, PT, RZ, c[0x0][0x21c], PT, P5 ;  /* 0x00008700ff008a0c */ /* 0x000fe40003fa5350 */
[----:B------:R-:W-:-:S02]  /*2b90*/  @!P0 ISETP.NE.U32.AND P4, PT, RZ, c[0x0][0x218], PT ;  /* 0x00008600ff008a0c */ /* 0x000fc40003f85070 */
[----:B------:R-:W-:Y:S01]  /*2ba0*/  @!P0 FSEL R161, R96, RZ, P5 ;  /* 0x000000ff60a18208 */ /* 0x000fe20002800000 */
[----:B------:R-:W-:Y:S05]  /*2bb0*/  @!P0 BRA `(.L_x_4732) ;  /* 0x0000006000008947 */ /* 0x000fea0003800000 */
[----:B------:R-:W-:Y:S01]  /*2bc0*/  ISETP.NE.U32.AND P5, PT, RZ, c[0x0][0x218], PT ;  /* 0x00008600ff007a0c */ /* 0x000fe20003fa5070 */
[----:B0-----:R-:W-:-:S03]  /*2bd0*/  FFMA.FTZ R133, R219, R158, R147 ;  /* 0x0000009edb857223 */ /* 0x001fc60000010093 */
[----:B------:R-:W-:Y:S01]  /*2be0*/  ISETP.NE.AND.EX P5, PT, RZ, c[0x0][0x21c], PT, P5 ;  /* 0x00008700ff007a0c */ /* 0x000fe20003fa5350 */
[----:B------:R-:W-:-:S04]  /*2bf0*/  FADD.FTZ R133, R214, -R133 ;  /* 0x80000085d6857221 */ /* 0x000fc80000010000 */
[----:B------:R-:W-:-:S08]  /*2c00*/  FMUL.FTZ R161, R196, R133 ;  /* 0x00000085c4a17220 */ /* 0x000fd00000410000 */
[----:B------:R-:W-:Y:S02]  /*2c10*/  @P5 FADD.FTZ R161, R96, R161 ;  /* 0x000000a160a15221 */ /* 0x000fe40000010000 */
.L_x_4732:
[----:B------:R-:W-:Y:S05]  /*2c20*/  BSYNC B1 ;  /* 0x0000000000017941 */ /* 0x000fea0003800000 */
.L_x_4731:
[----:B0-----:R-:W-:Y:S01]  /*2c30*/  @P1 FMUL.FTZ R132, R161, c[0x0][0x1ec] ;  /* 0x00007b00a1841a20 */ /* 0x001fe20000410000 */
[----:B------:R-:W-:Y:S01]  /*2c40*/  @!P0 ISETP.NE.AND.EX P4, PT, RZ, c[0x0][0x21c], PT, P4 ;  /* 0x00008700ff008a0c */ /* 0x000fe20003f85340 */
[----:B------:R-:W-:Y:S01]  /*2c50*/  BSSY B1, `(.L_x_4733) ;  /* 0x000000b000017945 */ /* 0x000fe20003800000 */
[----:B------:R-:W-:Y:S01]  /*2c60*/  @!P0 ISETP.NE.U32.AND P5, PT, RZ, c[0x0][0x218], PT ;  /* 0x00008600ff008a0c */ /* 0x000fe20003fa5070 */
        /* <DEDUP_REMOVED lines=9> */
.L_x_4734:
[----:B------:R-:W-:Y:S05]  /*2d00*/  BSYNC B1 ;  /* 0x0000000000017941 */ /* 0x000fea0003800000 */
.L_x_4733:
        /* <DEDUP_REMOVED lines=15> */
.L_x_4736:
[----:B------:R-:W-:Y:S05]  /*2e00*/  BSYNC B1 ;  /* 0x0000000000017941 */ /* 0x000fea0003800000 */
.L_x_4735:
[----:B------:R-:W-:Y:S01]  /*2e10*/  @P1 FSEL R136, R133, RZ, P6 ;  /* 0x000000ff85881208 */ /* 0x000fe20003000000 */
[----:B------:R-:W-:Y:S01]  /*2e20*/  @P1 FMUL.FTZ R133, R135, c[0x0][0x1ec] ;  /* 0x00007b0087851a20 */ /* 0x000fe20000410000 */
[----:B------:R-:W-:Y:S01]  /*2e30*/  @!P0 ISETP.NE.AND.EX P4, PT, RZ, c[0x0][0x21c], PT, P4 ;  /* 0x00008700ff008a0c */ /* 0x000fe20003f85340 */
[----:B------:R-:W-:Y:S01]  /*2e40*/  BSSY B1, `(.L_x_4737) ;  /* 0x000000c000017945 */ /* 0x000fe20003800000 */
[----:B------:R-:W-:Y:S01]  /*2e50*/  @!P0 ISETP.NE.U32.AND P5, PT, RZ, c[0x0][0x218], PT ;  /* 0x00008600ff008a0c */ /* 0x000fe20003fa5070 */
[----:B------:R-:W-:Y:S01]  /*2e60*/  @P1 FMUL.FTZ R133, R133, c[0x0][0x1e8] ;  /* 0x00007a0085851a20 */ /* 0x000fe20000410000 */
        /* <DEDUP_REMOVED lines=9> */
.L_x_4738:
[----:B------:R-:W-:Y:S05]  /*2f00*/  BSYNC B1 ;  /* 0x0000000000017941 */ /* 0x000fea0003800000 */
.L_x_4737:
        /* <DEDUP_REMOVED lines=15> */
.L_x_4740:
[----:B------:R-:W-:Y:S05]  /*3000*/  BSYNC B1 ;  /* 0x0000000000017941 */ /* 0x000fea0003800000 */
.L_x_4739:
        /* <DEDUP_REMOVED lines=15> */
.L_x_4742:
[----:B------:R-:W-:Y:S05]  /*3100*/  BSYNC B1 ;  /* 0x0000000000017941 */ /* 0x000fea0003800000 */
.L_x_4741:
[----:B------:R-:W-:Y:S01]  /*3110*/  @P1 FSEL R205, R133, RZ, P6 ;  /* 0x000000ff85cd1208 */ /* 0x000fe20003000000 */
[----:B------:R-:W-:Y:S01]  /*3120*/  @P1 FMUL.FTZ R133, R212, c[0x0][0x1ec] ;  /* 0x00007b00d4851a20 */ /* 0x000fe20000410000 */
[----:B------:R-:W-:Y:S01]  /*3130*/  @!P0 ISETP.NE.AND.EX P5, PT, RZ, c[0x0][0x21c], PT, P5 ;  /* 0x00008700ff008a0c */ /* 0x000fe20003fa5350 */
[----:B------:R-:W-:Y:S01]  /*3140*/  BSSY B1, `(.L_x_4743) ;  /* 0x000000c000017945 */ /* 0x000fe20003800000 */
[----:B------:R-:W-:Y:S01]  /*3150*/  @P1 LOP3.LUT P4, RZ, R203, 0xff00, RZ, 0xc0, !PT ;  /* 0x0000ff00cbff1812 */ /* 0x000fe2000788c0ff */
        /* <DEDUP_REMOVED lines=10> */
.L_x_4744:
[----:B------:R-:W-:Y:S05]  /*3200*/  BSYNC B1 ;  /* 0x0000000000017941 */ /* 0x000fea0003800000 */
.L_x_4743:
[----:B------:R-:W-:Y:S01]  /*3210*/  @P1 FSEL R202, R133, RZ, P4 ;  /* 0x000000ff85ca1208 */ /* 0x000fe20002000000 */
[----:B------:R-:W-:Y:S01]  /*3220*/  BSSY B1, `(.L_x_4745) ;  /* 0x0000013000017945 */ /* 0x000fe20003800000 */
[----:B------:R-:W-:Y:S02]  /*3230*/  @!P0 ISETP.NE.U32.AND P4, PT, RZ, c[0x0][0x218], PT ;  /* 0x00008600ff008a0c */ /* 0x000fe40003f85070 */
[----:B------:R-:W-:Y:S02]  /*3240*/  @P2 MOV R200, 0x20 ;  /* 0x0000002000c82802 */ /* 0x000fe40000000f00 */
[----:B------:R-:W-:Y:S02]  /*3250*/  @!P0 ISETP.NE.AND.EX P4, PT, RZ, c[0x0][0x21c], PT, P4 ;  /* 0x00008700ff008a0c */ /* 0x000fe40003f85340 */
[----:B------:R-:W-:Y:S01]  /*3260*/  SEL R133, R134, R121, P3 ;  /* 0x0000007986857207 */ /* 0x000fe20001800000 */
[----:B------:R-:W-:Y:S01]  /*3270*/  @P2 IMAD.WIDE.U32 R200, R199, R200, c[0x0][0x258] ;  /* 0x00009600c7c82625 */ /* 0x000fe200078e00c8 */
[----:B------:R-:W-:-:S02]  /*3280*/  @P1 F2FP.BF16.PACK_AB R139, RZ, R132 ;  /* 0x00000084ff8b123e */ /* 0x000fc400000010ff */
[----:B------:R-:W-:Y:S02]  /*3290*/  SEL R134, R135, R122, P3 ;  /* 0x0000007a87867207 */ /* 0x000fe40001800000 */
[----:B------:R-:W-:Y:S02]  /*32a0*/  @P1 LOP3.LUT P5, RZ, R203, 0xff000000, RZ, 0xc0, !PT ;  /* 0xff000000cbff1812 */ /* 0x000fe400078ac0ff */
        /* <DEDUP_REMOVED lines=10> */
.L_x_4746:
[----:B------:R-:W-:Y:S05]  /*3350*/  BSYNC B1 ;  /* 0x0000000000017941 */ /* 0x000fea0003800000 */
.L_x_4745:
[----:B------:R-:W-:Y:S01]  /*3360*/  @P1 LOP3.LUT P4, RZ, R171, 0xff, RZ, 0xc0, !PT ;  /* 0x000000ffabff1812 */ /* 0x000fe2000788c0ff */
[----:B------:R-:W-:Y:S01]  /*3370*/  @P2 STG.E.128 [R200.64], R132 ;  /* 0x00000084c8002986 */ /* 0x000fe2000c101d04 */
[----:B------:R-:W-:Y:S01]  /*3380*/  @P1 PRMT R128, R139, 0x7610, R128 ;  /* 0x000076108b801816 */ /* 0x000fe20000000080 */
[----:B------:R-:W-:Y:S01]  /*3390*/  @P1 FMUL.FTZ R171, R213, c[0x0][0x1ec] ;  /* 0x00007b00d5ab1a20 */ /* 0x000fe20000410000 */
[C---:B------:R-:W-:Y:S01]  /*33a0*/  SEL R139, R238.reuse, R127, P3 ;  /* 0x0000007fee8b7207 */ /* 0x040fe20001800000 */
[----:B------:R-:W-:Y:S01]  /*33b0*/  @P1 FMUL.FTZ R238, R238, c[0x0][0x1ec] ;  /* 0x00007b00eeee1a20 */ /* 0x000fe20000410000 */
[----:B------:R-:W-:Y:S01]  /*33c0*/  @P1 F2FP.BF16.PACK_AB R161, RZ, R136 ;  /* 0x00000088ffa1123e */ /* 0x000fe200000010ff */
[----:B------:R-:W-:Y:S01]  /*33d0*/  @P1 FMUL.FTZ R171, R171, c[0x0][0x1e8] ;  /* 0x00007a00abab1a20 */ /* 0x000fe20000410000 */
[----:B------:R-:W-:Y:S01]  /*33e0*/  @P1 F2FP.BF16.PACK_AB R173, RZ, R173 ;  /* 0x000000adffad123e */ /* 0x000fe200000010ff */
[----:B------:R-:W-:Y:S01]  /*33f0*/  @P1 FMUL.FTZ R238, R238, c[0x0][0x1e8] ;  /* 0x00007a00eeee1a20 */ /* 0x000fe20000410000 */
[----:B------:R-:W-:Y:S01]  /*3400*/  @P1 F2FP.BF16.PACK_AB R205, RZ, R205 ;  /* 0x000000cdffcd123e */ /* 0x000fe200000010ff */
[----:B------:R-:W-:Y:S01]  /*3410*/  BSSY B1, `(.L_x_4747) ;  /* 0x000001d000017945 */ /* 0x000fe20003800000 */
[----:B------:R-:W-:-:S02]  /*3420*/  @P1 FSEL R171, R171, RZ, P6 ;  /* 0x000000ffabab1208 */ /* 0x000fc40003000000 */
[----:B------:R-:W-:Y:S02]  /*3430*/  @!P0 ISETP.NE.U32.AND P6, PT, RZ, c[0x0][0x218], PT ;  /* 0x00008600ff008a0c */ /* 0x000fe40003fc5070 */
[----:B------:R-:W-:Y:S02]  /*3440*/  @P1 FSEL R238, R238, RZ, P5 ;  /* 0x000000ffeeee1208 */ /* 0x000fe40002800000 */
[----:B------:R-:W-:Y:S02]  /*3450*/  @!P0 ISETP.NE.U32.AND P5, PT, RZ, c[0x0][0x218], PT ;  /* 0x00008600ff008a0c */ /* 0x000fe40003fa5070 */
[----:B------:R-:W-:Y:S02]  /*3460*/  SEL R136, R137, R124, P3 ;  /* 0x0000007c89887207 */ /* 0x000fe40001800000 */
[----:B------:R-:W-:Y:S02]  /*3470*/  SEL R137, R212, R125, P3 ;  /* 0x0000007dd4897207 */ /* 0x000fe40001800000 */
[----:B------:R-:W-:-:S02]  /*3480*/  SEL R138, R213, R126, P3 ;  /* 0x0000007ed58a7207 */ /* 0x000fc40001800000 */
[----:B------:R-:W-:Y:S02]  /*3490*/  @!P0 ISETP.NE.AND.EX P6, PT, RZ, c[0x0][0x21c], PT, P6 ;  /* 0x00008700ff008a0c */ /* 0x000fe40003fc5360 */
[----:B------:R-:W-:Y:S01]  /*34a0*/  @P1 PRMT R129, R173, 0x7610, R129 ;  /* 0x00007610ad811816 */ /* 0x000fe20000000081 */
[----:B------:R0:W-:Y:S01]  /*34b0*/  @P2 STG.E.128 [R200.64+0x10], R136 ;  /* 0x00001088c8002986 */ /* 0x0001e2000c101d04 */
[----:B------:R-:W-:Y:S02]  /*34c0*/  @P1 F2FP.BF16.PACK_AB R204, RZ, R204 ;  /* 0x000000ccffcc123e */ /* 0x000fe400000010ff */
[----:B------:R-:W-:Y:S02]  /*34d0*/  @P1 F2FP.BF16.PACK_AB R202, RZ, R202 ;  /* 0x000000caffca123e */ /* 0x000fe400000010ff */
[----:B------:R-:W-:Y:S02]  /*34e0*/  @!P0 ISETP.NE.AND.EX P5, PT, RZ, c[0x0][0x21c], PT, P5 ;  /* 0x00008700ff008a0c */ /* 0x000fe40003fa5350 */
[----:B------:R-:W-:-:S02]  /*34f0*/  @P1 PRMT R130, R205, 0x7610, R130 ;  /* 0x00007610cd821816 */ /* 0x000fc40000000082 */
[----:B------:R-:W-:Y:S02]  /*3500*/  @P1 PRMT R128, R128, 0x5410, R161 ;  /* 0x0000541080801816 */ /* 0x000fe400000000a1 */
[----:B------:R-:W-:Y:S02]  /*3510*/  @!P0 FSEL R161, R104, RZ, P6 ;  /* 0x000000ff68a18208 */ /* 0x000fe40003000000 */
[----:B------:R-:W-:Y:S02]  /*3520*/  @!P0 ISETP.NE.U32.AND P6, PT, RZ, c[0x0][0x218], PT ;  /* 0x00008600ff008a0c */ /* 0x000fe40003fc5070 */
[----:B------:R-:W-:Y:S02]  /*3530*/  @P1 PRMT R129, R129, 0x5410, R204 ;  /* 0x0000541081811816 */ /* 0x000fe400000000cc */
[----:B------:R-:W-:Y:S02]  /*3540*/  @P1 F2FP.BF16.PACK_AB R171, RZ, R171 ;  /* 0x000000abffab123e */ /* 0x000fe400000010ff */
[----:B0-----:R-:W-:-:S02]  /*3550*/  @!P0 FSEL R138, R105, RZ, P5 ;  /* 0x000000ff698a8208 */ /* 0x001fc40002800000 */
        /* <DEDUP_REMOVED lines=8> */
.L_x_4748:
[----:B------:R-:W-:Y:S05]  /*35e0*/  BSYNC B1 ;  /* 0x0000000000017941 */ /* 0x000fea0003800000 */
.L_x_4747:
        /* <DEDUP_REMOVED lines=8> */
.L_x_4750:
[----:B------:R-:W-:Y:S05]  /*3670*/  BSYNC B1 ;  /* 0x0000000000017941 */ /* 0x000fea0003800000 */
.L_x_4749:
[----:B------:R-:W-:Y:S01]  /*3680*/  @P1 MOV R137, 0x10 ;  /* 0x0000001000891802 */ /* 0x000fe20000000f00 */
[----:B------:R-:W-:Y:S01]  /*3690*/  BSSY B1, `(.L_x_4751) ;  /* 0x0000013000017945 */ /* 0x000fe20003800000 */
[----:B------:R-:W-:Y:S02]  /*36a0*/  @P2 MOV R199, 0x20 ;  /* 0x0000002000c72802 */ /* 0x000fe40000000f00 */
[----:B------:R-:W-:Y:S02]  /*36b0*/  @P1 IADD3 R136, R159, 0x20, RZ ;  /* 0x000000209f881810 */ /* 0x000fe40007ffe0ff */
[----:B------:R-:W-:Y:S01]  /*36c0*/  @!P0 ISETP.NE.U32.AND P5, PT, RZ, c[0x0][0x218], PT ;  /* 0x00008600ff008a0c */ /* 0x000fe20003fa5070 */
[----:B------:R-:W-:Y:S01]  /*36d0*/  @P2 IMAD.WIDE.U32 R198, R198, R199, c[0x0][0x258] ;  /* 0x00009600c6c62625 */ /* 0x000fe200078e00c7 */
[----:B------:R-:W-:Y:S02]  /*36e0*/  @!P0 ISETP.NE.AND.EX P6, PT, RZ, c[0x0][0x21c], PT, P6 ;  /* 0x00008700ff008a0c */ /* 0x000fe40003fc5360 */
[----:B------:R-:W-:Y:S01]  /*36f0*/  @!P0 ISETP.NE.AND.EX P5, PT, RZ, c[0x0][0x21c], PT, P5 ;  /* 0x00008700ff008a0c */ /* 0x000fe20003fa5350 */
[----:B------:R-:W-:Y:S01]  /*3700*/  @P1 IMAD.WIDE.U32 R136, R136, R137, c[0x0][0x248] ;  /* 0x0000920088881625 */ /* 0x000fe200078e0089 */
[----:B------:R-:W-:-:S02]  /*3710*/  @P1 F2FP.BF16.PACK_AB R238, RZ, R238 ;  /* 0x000000eeffee123e */ /* 0x000fc400000010ff */
        /* <DEDUP_REMOVED lines=10> */
.L_x_4752:
[----:B------:R-:W-:Y:S05]  /*37c0*/  BSYNC B1 ;  /* 0x0000000000017941 */ /* 0x000fea0003800000 */
.L_x_4751:
        /* <DEDUP_REMOVED lines=10> */
.L_x_4754:
[----:B------:R-:W-:Y:S05]  /*3870*/  BSYNC B1 ;  /* 0x0000000000017941 */ /* 0x000fea0003800000 */
.L_x_4753:
[----:B------:R-:W-:Y:S01]  /*3880*/  @P1 FMUL.FTZ R161, R161, c[0x0][0x1ec] ;  /* 0x00007b00a1a11a20 */ /* 0x000fe20000410000 */
[----:B------:R-:W-:Y:S01]  /*3890*/  @P1 PRMT R131, R171, 0x7610, R131 ;  /* 0x00007610ab831816 */ /* 0x000fe20000000083 */
[----:B------:R-:W-:Y:S01]  /*38a0*/  @P1 FMUL.FTZ R138, R138, c[0x0][0x1ec] ;  /* 0x00007b008a8a1a20 */ /* 0x000fe20000410000 */
[----:B------:R-:W-:Y:S01]  /*38b0*/  SEL R135, R200, R123, P3 ;  /* 0x0000007bc8877207 */ /* 0x000fe20001800000 */
[----:B------:R-:W-:Y:S01]  /*38c0*/  @P1 FMUL.FTZ R161, R161, c[0x0][0x1e8] ;  /* 0x00007a00a1a11a20 */ /* 0x000fe20000410000 */
[----:B------:R-:W-:Y:S01]  /*38d0*/  @P1 PRMT R131, R131, 0x5410, R238 ;  /* 0x0000541083831816 */ /* 0x000fe200000000ee */
[----:B------:R-:W-:Y:S01]  /*38e0*/  @P1 FMUL.FTZ R139, R139, c[0x0][0x1ec] ;  /* 0x00007b008b8b1a20 */ /* 0x000fe20000410000 */
[----:B------:R-:W-:Y:S01]  /*38f0*/  @P1 LOP3.LUT P6, RZ, R194, 0xff00, RZ, 0xc0, !PT ;  /* 0x0000ff00c2ff1812 */ /* 0x000fe200078cc0ff */
[----:B------:R-:W-:Y:S01]  /*3900*/  @P1 FMUL.FTZ R138, R138, c[0x0][0x1e8] ;  /* 0x00007a008a8a1a20 */ /* 0x000fe20000410000 */
[----:B------:R-:W-:Y:S01]  /*3910*/  @P1 FSEL R161, R161, RZ, P4 ;  /* 0x000000ffa1a11208 */ /* 0x000fe20002000000 */
[----:B------:R-:W-:Y:S01]  /*3920*/  @P1 FMUL.FTZ R139, R139, c[0x0][0x1e8] ;  /* 0x00007a008b8b1a20 */ /* 0x000fe20000410000 */
[----:B------:R-:W-:Y:S01]  /*3930*/  @!P0 ISETP.NE.U32.AND P4, PT, RZ, c[0x0][0x218], PT ;  /* 0x00008600ff008a0c */ /* 0x000fe20003f85070 */
[----:B------:R-:W-:Y:S01]  /*3940*/  @P1 FMUL.FTZ R200, R200, c[0x0][0x1ec] ;  /* 0x00007b00c8c81a20 */ /* 0x000fe20000410000 */
[----:B------:R-:W-:Y:S01]  /*3950*/  @P1 LOP3.LUT P5, RZ, R194, 0xff0000, RZ, 0xc0, !PT ;  /* 0x00ff0000c2ff1812 */ /* 0x000fe200078ac0ff */
[----:B------:R-:W-:Y:S01]  /*3960*/  BSSY B1, `(.L_x_4755) ;  /* 0x0000011000017945 */ /* 0x000fe20003800000 */
[----:B------:R-:W-:Y:S01]  /*3970*/  @!P0 ISETP.NE.AND.EX P4, PT, RZ, c[0x0][0x21c], PT, P4 ;  /* 0x00008700ff008a0c */ /* 0x000fe20003f85340 */
[----:B------:R-:W-:Y:S01]  /*3980*/  @P1 STG.E.128 [R136.64], R128 ;  /* 0x0000008088001986 */ /* 0x000fe2000c101d04 */
[----:B------:R-:W-:Y:S01]  /*3990*/  @P1 FSEL R138, R138, RZ, P6 ;  /* 0x000000ff8a8a1208 */ /* 0x000fe20003000000 */
[----:B------:R-:W-:Y:S01]  /*39a0*/  @P1 FMUL.FTZ R200, R200, c[0x0][0x1e8] ;  /* 0x00007a00c8c81a20 */ /* 0x000fe20000410000 */
[----:B------:R-:W-:Y:S01]  /*39b0*/  @P1 FSEL R139, R139, RZ, P5 ;  /* 0x000000ff8b8b1208 */ /* 0x000fe20002800000 */
[----:B------:R0:W-:Y:S01]  /*39c0*/  @P2 STG.E.128 [R198.64], R132 ;  /* 0x00000084c6002986 */ /* 0x0001e2000c101d04 */
[----:B------:R-:W-:-:S02]  /*39d0*/  @!P0 ISETP.NE.U32.AND P6, PT, RZ, c[0x0][0x218], PT ;  /* 0x00008600ff008a0c */ /* 0x000fc40003fc5070 */
[----:B------:R-:W-:Y:S02]  /*39e0*/  @P1 LOP3.LUT P5, RZ, R194, 0xff000000, RZ, 0xc0, !PT ;  /* 0xff000000c2ff1812 */ /* 0x000fe400078ac0ff */
        /* <DEDUP_REMOVED lines=8> */
.L_x_4756:
[----:B------:R-:W-:Y:S05]  /*3a70*/  BSYNC B1 ;  /* 0x0000000000017941 */ /* 0x000fea0003800000 */
.L_x_4755:
        /* <DEDUP_REMOVED lines=15> */
.L_x_4758:
[----:B------:R-:W-:Y:S05]  /*3b70*/  BSYNC B1 ;  /* 0x0000000000017941 */ /* 0x000fea0003800000 */
.L_x_4757:
[----:B------:R-:W-:Y:S01]  /*3b80*/  @!P0 ISETP.NE.AND.EX P4, PT, RZ, c[0x0][0x21c], PT, P4 ;  /* 0x00008700ff008a0c */ /* 0x000fe20003f85340 */
[----:B------:R-:W-:Y:S01]  /*3b90*/  BSSY B1, `(.L_x_4759) ;  /* 0x000000e000017945 */ /* 0x000fe20003800000 */
[----:B------:R-:W-:Y:S01]  /*3ba0*/  @P1 FSEL R132, R132, RZ, P5 ;  /* 0x000000ff84841208 */ /* 0x000fe20002800000 */
[----:B------:R-:W-:Y:S01]  /*3bb0*/  @P1 FMUL.FTZ R135, R134, c[0x0][0x1ec] ;  /* 0x00007b0086871a20 */ /* 0x000fe20000410000 */
[C---:B------:R-:W-:Y:S02]  /*3bc0*/  @P1 LOP3.LUT P6, RZ, R195.reuse, 0xff00, RZ, 0xc0, !PT ;  /* 0x0000ff00c3ff1812 */ /* 0x040fe400078cc0ff */
[----:B------:R-:W-:Y:S02]  /*3bd0*/  @P1 LOP3.LUT P5, RZ, R195, 0xff0000, RZ, 0xc0, !PT ;  /* 0x00ff0000c3ff1812 */ /* 0x000fe400078ac0ff */
        /* <DEDUP_REMOVED lines=9> */
.L_x_4760:
[----:B------:R-:W-:Y:S05]  /*3c70*/  BSYNC B1 ;  /* 0x0000000000017941 */ /* 0x000fea0003800000 */
.L_x_4759:
[----:B------:R-:W-:Y:S01]  /*3c80*/  @P1 FMUL.FTZ R135, R135, c[0x0][0x1e8] ;  /* 0x00007a0087871a20 */ /* 0x000fe20000410000 */
[----:B------:R-:W-:Y:S01]  /*3c90*/  @P1 F2FP.BF16.PACK_AB R139, RZ, R139 ;  /* 0x0000008bff8b123e */ /* 0x000fe200000010ff */
[----:B------:R-:W-:Y:S01]  /*3ca0*/  BSSY B1, `(.L_x_4761) ;  /* 0x0000016000017945 */ /* 0x000fe20003800000 */
[----:B------:R-:W-:Y:S02]  /*3cb0*/  @P1 F2FP.BF16.PACK_AB R132, RZ, R132 ;  /* 0x00000084ff84123e */ /* 0x000fe400000010ff */
[----:B------:R-:W-:Y:S02]  /*3cc0*/  @P1 FSEL R135, R135, RZ, P6 ;  /* 0x000000ff87871208 */ /* 0x000fe40003000000 */
[----:B------:R-:W-:Y:S02]  /*3cd0*/  @!P0 ISETP.NE.U32.AND P6, PT, RZ, c[0x0][0x218], PT ;  /* 0x00008600ff008a0c */ /* 0x000fe40003fc5070 */
[----:B------:R-:W-:Y:S02]  /*3ce0*/  @P1 PRMT R128, R161, 0x7610, R128 ;  /* 0x00007610a1801816 */ /* 0x000fe40000000080 */
[----:B------:R-:W-:-:S02]  /*3cf0*/  @P1 F2FP.BF16.PACK_AB R138, RZ, R138 ;  /* 0x0000008aff8a123e */ /* 0x000fc400000010ff */
[----:B------:R-:W-:Y:S02]  /*3d00*/  @P1 F2FP.BF16.PACK_AB R200, RZ, R200 ;  /* 0x000000c8ffc8123e */ /* 0x000fe400000010ff */
[----:B------:R-:W-:Y:S02]  /*3d10*/  @P1 PRMT R129, R139, 0x7610, R129 ;  /* 0x000076108b811816 */ /* 0x000fe40000000081 */
[----:B------:R-:W-:Y:S02]  /*3d20*/  @!P0 ISETP.NE.AND.EX P6, PT, RZ, c[0x0][0x21c], PT, P6 ;  /* 0x00008700ff008a0c */ /* 0x000fe40003fc5360 */
[----:B------:R-:W-:Y:S01]  /*3d30*/  @P1 PRMT R130, R132, 0x7610, R130 ;  /* 0x0000761084821816 */ /* 0x000fe20000000082 */
[----:B------:R-:W-:Y:S01]  /*3d40*/  @P1 FMUL.FTZ R132, R137, c[0x0][0x1ec] ;  /* 0x00007b0089841a20 */ /* 0x000fe20000410000 */
[----:B------:R-:W-:Y:S02]  /*3d50*/  @P1 LOP3.LUT P4, RZ, R195, 0xff000000, RZ, 0xc0, !PT ;  /* 0xff000000c3ff1812 */ /* 0x000fe4000788c0ff */
[----:B------:R-:W-:-:S02]  /*3d60*/  @P1 PRMT R128, R128, 0x5410, R138 ;  /* 0x0000541080801816 */ /* 0x000fc4000000008a */
[----:B------:R-:W-:Y:S02]  /*3d70*/  @P1 PRMT R129, R129, 0x5410, R200 ;  /* 0x0000541081811816 */ /* 0x000fe400000000c8 */
        /* <DEDUP_REMOVED lines=8> */
.L_x_4762:
[----:B------:R-:W-:Y:S05]  /*3e00*/  BSYNC B1 ;  /* 0x0000000000017941 */ /* 0x000fea0003800000 */
.L_x_4761:
[----:B------:R-:W-:Y:S01]  /*3e10*/  @P1 FMUL.FTZ R136, R194, c[0x0][0x1ec] ;  /* 0x00007b00c2881a20 */ /* 0x000fe20000410000 */
[----:B------:R-:W-:Y:S01]  /*3e20*/  @P1 F2FP.BF16.PACK_AB R138, RZ, R135 ;  /* 0x00000087ff8a123e */ /* 0x000fe200000010ff */
[----:B------:R-:W-:Y:S01]  /*3e30*/  @P1 FMUL.FTZ R135, R132, c[0x0][0x1e8] ;  /* 0x00007a0084871a20 */ /* 0x000fe20000410000 */
[----:B------:R-:W-:Y:S01]  /*3e40*/  @P1 MOV R200, 0x10 ;  /* 0x0000001000c81802 */ /* 0x000fe20000000f00 */
[----:B------:R-:W-:Y:S01]  /*3e50*/  @P1 FMUL.FTZ R139, R136, c[0x0][0x1e8] ;  /* 0x00007a00888b1a20 */ /* 0x000fe20000410000 */
[----:B------:R-:W-:Y:S01]  /*3e60*/  @P1 IADD3 R171, R159, 0x40, RZ ;  /* 0x000000409fab1810 */ /* 0x000fe20007ffe0ff */
[----:B------:R-:W-:Y:S01]  /*3e70*/  BSSY B1, `(.L_x_4763) ;  /* 0x000001b000017945 */ /* 0x000fe20003800000 */
[----:B------:R-:W-:Y:S02]  /*3e80*/  @P1 FSEL R136, R135, RZ, P5 ;  /* 0x000000ff87881208 */ /* 0x000fe40002800000 */
[----:B------:R-:W-:Y:S02]  /*3e90*/  @P1 FSEL R161, R139, RZ, P4 ;  /* 0x000000ff8ba11208 */ /* 0x000fe40002000000 */
[----:B------:R-:W-:-:S02]  /*3ea0*/  @P1 F2FP.BF16.PACK_AB R139, RZ, R136 ;  /* 0x00000088ff8b123e */ /* 0x000fc400000010ff */
[----:B------:R-:W-:Y:S02]  /*3eb0*/  @P1 F2FP.BF16.PACK_AB R161, RZ, R161 ;  /* 0x000000a1ffa1123e */ /* 0x000fe400000010ff */
[----:B------:R-:W-:Y:S02]  /*3ec0*/  @P1 PRMT R131, R139, 0x7610, R131 ;  /* 0x000076108b831816 */ /* 0x000fe40000000083 */
[----:B------:R-:W-:Y:S02]  /*3ed0*/  SEL R132, R133, R124, P3 ;  /* 0x0000007c85847207 */ /* 0x000fe40001800000 */
[----:B------:R-:W-:Y:S02]  /*3ee0*/  SEL R133, R134, R125, P3 ;  /* 0x0000007d86857207 */ /* 0x000fe40001800000 */
[----:B------:R-:W-:Y:S01]  /*3ef0*/  SEL R134, R137, R126, P3 ;  /* 0x0000007e89867207 */ /* 0x000fe20001800000 */
[----:B------:R-:W-:Y:S01]  /*3f00*/  @P1 IMAD.WIDE.U32 R136, R171, R200, c[0x0][0x248] ;  /* 0x00009200ab881625 */ /* 0x000fe200078e00c8 */
        /* <DEDUP_REMOVED lines=17> */
.L_x_4764:
[----:B------:R-:W-:Y:S05]  /*4020*/  BSYNC B1 ;  /* 0x0000000000017941 */ /* 0x000fea0003800000 */
.L_x_4763:
[----:B------:R-:W-:Y:S01]  /*4030*/  @!P0 ISETP.NE.U32.AND P4, PT, RZ, c[0x0][0x218], PT ;  /* 0x00008600ff008a0c */ /* 0x000fe20003f85070 */
[----:B0-----:R-:W-:Y:S01]  /*4040*/  @P1 FMUL.FTZ R132, R139, c[0x0][0x1ec] ;  /* 0x00007b008b841a20 */ /* 0x001fe20000410000 */
[----:B------:R-:W-:Y:S01]  /*4050*/  BSSY B1, `(.L_x_4765) ;  /* 0x000000c000017945 */ /* 0x000fe20003800000 */
[----:B------:R-:W-:Y:S02]  /*4060*/  @!P0 ISETP.NE.AND.EX P5, PT, RZ, c[0x0][0x21c], PT, P5 ;  /* 0x00008700ff008a0c */ /* 0x000fe40003fa5350 */
[----:B------:R-:W-:Y:S01]  /*4070*/  @!P0 ISETP.NE.AND.EX P4, PT, RZ, c[0x0][0x21c], PT, P4 ;  /* 0x00008700ff008a0c */ /* 0x000fe20003f85340 */
[----:B------:R-:W-:-:S03]  /*4080*/  @P1 FMUL.FTZ R134, R132, c[0x0][0x1e8] ;  /* 0x00007a0084861a20 */ /* 0x000fc60000410000 */
        /* <DEDUP_REMOVED lines=8> */
.L_x_4766:
[----:B------:R-:W-:Y:S05]  /*4110*/  BSYNC B1 ;  /* 0x0000000000017941 */ /* 0x000fea0003800000 */
.L_x_4765:
        /* <DEDUP_REMOVED lines=10> */
.L_x_4768:
[----:B------:R-:W-:Y:S05]  /*41c0*/  BSYNC B1 ;  /* 0x0000000000017941 */ /* 0x000fea0003800000 */
.L_x_4767:
[----:B------:R-:W-:Y:S01]  /*41d0*/  @P1 FMUL.FTZ R136, R133, c[0x0][0x1ec] ;  /* 0x00007b0085881a20 */ /* 0x000fe20000410000 */
[----:B------:R-:W-:Y:S01]  /*41e0*/  @P1 FSEL R134, R134, RZ, P6 ;  /* 0x000000ff86861208 */ /* 0x000fe20003000000 */
[----:B------:R-:W-:Y:S01]  /*41f0*/  @P1 FMUL.FTZ R135, R135, c[0x0][0x1e8] ;  /* 0x00007a0087871a20 */ /* 0x000fe20000410000 */
[----:B------:R-:W-:Y:S01]  /*4200*/  @!P0 ISETP.NE.U32.AND P6, PT, RZ, c[0x0][0x218], PT ;  /* 0x00008600ff008a0c */ /* 0x000fe20003fc5070 */
[----:B------:R-:W-:Y:S01]  /*4210*/  @P1 FMUL.FTZ R136, R136, c[0x0][0x1e8] ;  /* 0x00007a0088881a20 */ /* 0x000fe20000410000 */
[C---:B------:R-:W-:Y:S01]  /*4220*/  @P1 LOP3.LUT P4, RZ, R192.reuse, 0xff00, RZ, 0xc0, !PT ;  /* 0x0000ff00c0ff1812 */ /* 0x040fe2000788c0ff */
[----:B------:R-:W-:Y:S01]  /*4230*/  BSSY B1, `(.L_x_4769) ;  /* 0x0000018000017945 */ /* 0x000fe20003800000 */
[----:B------:R-:W-:Y:S02]  /*4240*/  @P1 LOP3.LUT P5, RZ, R192, 0xff0000, RZ, 0xc0, !PT ;  /* 0x00ff0000c0ff1812 */ /* 0x000fe400078ac0ff */
[----:B------:R-:W-:Y:S02]  /*4250*/  @!P0 ISETP.NE.AND.EX P6, PT, RZ, c[0x0][0x21c], PT, P6 ;  /* 0x00008700ff008a0c */ /* 0x000fe40003fc5360 */
[----:B------:R-:W-:-:S02]  /*4260*/  @P1 FSEL R135, R135, RZ, P4 ;  /* 0x000000ff87871208 */ /* 0x000fc40002000000 */
[----:B------:R-:W-:Y:S02]  /*4270*/  @P1 FSEL R136, R136, RZ, P5 ;  /* 0x000000ff88881208 */ /* 0x000fe40002800000 */
[----:B------:R-:W-:Y:S02]  /*4280*/  @!P0 ISETP.NE.U32.AND P4, PT, RZ, c[0x0][0x218], PT ;  /* 0x00008600ff008a0c */ /* 0x000fe40003f85070 */
[----:B------:R-:W-:Y:S02]  /*4290*/  @!P0 ISETP.NE.U32.AND P5, PT, RZ, c[0x0][0x218], PT ;  /* 0x00008600ff008a0c */ /* 0x000fe40003fa5070 */
[----:B------:R-:W-:Y:S02]  /*42a0*/  @!P0 FSEL R138, R115, RZ, P6 ;  /* 0x000000ff738a8208 */ /* 0x000fe40003000000 */
[----:B------:R-:W-:Y:S02]  /*42b0*/  @!P0 ISETP.NE.U32.AND P6, PT, RZ, c[0x0][0x218], PT ;  /* 0x00008600ff008a0c */ /* 0x000fe40003fc5070 */
[----:B------:R-:W-:-:S02]  /*42c0*/  @!P0 ISETP.NE.AND.EX P4, PT, RZ, c[0x0][0x21c], PT, P4 ;  /* 0x00008700ff008a0c */ /* 0x000fc40003f85340 */
[----:B------:R-:W-:Y:S02]  /*42d0*/  @!P0 ISETP.NE.AND.EX P5, PT, RZ, c[0x0][0x21c], PT, P5 ;  /* 0x00008700ff008a0c */ /* 0x000fe40003fa5350 */
[----:B------:R-:W-:Y:S02]  /*42e0*/  @!P0 ISETP.NE.AND.EX P6, PT, RZ, c[0x0][0x21c], PT, P6 ;  /* 0x00008700ff008a0c */ /* 0x000fe40003fc5360 */
[----:B------:R-:W-:Y:S02]  /*42f0*/  @!P0 FSEL R149, R116, RZ, P4 ;  /* 0x000000ff74958208 */ /* 0x000fe40002000000 */
[----:B------:R-:W-:Y:S02]  /*4300*/  @!P0 FSEL R194, R117, RZ, P5 ;  /* 0x000000ff75c28208 */ /* 0x000fe40002800000 */
[----:B------:R-:W-:Y:S02]  /*4310*/  @P1 LOP3.LUT P4, RZ, R192, 0xff000000, RZ, 0xc0, !PT ;  /* 0xff000000c0ff1812 */ /* 0x000fe4000788c0ff */
[----:B------:R-:W-:-:S02]  /*4320*/  @P1 LOP3.LUT P5, RZ, R193, 0xff, RZ, 0xc0, !PT ;  /* 0x000000ffc1ff1812 */ /* 0x000fc400078ac0ff */
        /* <DEDUP_REMOVED lines=8> */
.L_x_4770:
[----:B------:R-:W-:Y:S05]  /*43b0*/  BSYNC B1 ;  /* 0x0000000000017941 */ /* 0x000fea0003800000 */
.L_x_4769:
        /* <DEDUP_REMOVED lines=8> */
.L_x_4772:
[----:B------:R-:W-:Y:S05]  /*4440*/  BSYNC B1 ;  /* 0x0000000000017941 */ /* 0x000fea0003800000 */
.L_x_4771:
        /* <DEDUP_REMOVED lines=8> */
.L_x_4774:
[----:B------:R-:W-:Y:S05]  /*44d0*/  BSYNC B1 ;  /* 0x0000000000017941 */ /* 0x000fea0003800000 */
.L_x_4773:
[----:B------:R-:W-:Y:S01]  /*44e0*/  @P1 FMUL.FTZ R137, R138, c[0x0][0x1ec] ;  /* 0x00007b008a891a20 */ /* 0x000fe20000410000 */
[----:B------:R-:W-:Y:S01]  /*44f0*/  BSSY B1, `(.L_x_4775) ;  /* 0x0000010000017945 */ /* 0x000fe20003800000 */
[----:B------:R-:W-:Y:S01]  /*4500*/  @P1 LOP3.LUT P6, RZ, R193, 0xff00, RZ, 0xc0, !PT ;  /* 0x0000ff00c1ff1812 */ /* 0x000fe200078cc0ff */
[----:B------:R-:W-:Y:S01]  /*4510*/  @P1 FMUL.FTZ R161, R149, c[0x0][0x1ec] ;  /* 0x00007b0095a11a20 */ /* 0x000fe20000410000 */
[----:B------:R-:W-:Y:S01]  /*4520*/  @P1 F2FP.BF16.PACK_AB R134, RZ, R134 ;  /* 0x00000086ff86123e */ /* 0x000fe200000010ff */
[----:B------:R-:W-:Y:S01]  /*4530*/  @P1 FMUL.FTZ R137, R137, c[0x0][0x1e8] ;  /* 0x00007a0089891a20 */ /* 0x000fe20000410000 */
[----:B------:R-:W-:Y:S01]  /*4540*/  @P1 F2FP.BF16.PACK_AB R135, RZ, R135 ;  /* 0x00000087ff87123e */ /* 0x000fe200000010ff */
[----:B------:R-:W-:Y:S01]  /*4550*/  @P1 FMUL.FTZ R171, R194, c[0x0][0x1ec] ;  /* 0x00007b00c2ab1a20 */ /* 0x000fe20000410000 */
        /* <DEDUP_REMOVED lines=9> */
.L_x_4776:
[----:B------:R-:W-:Y:S05]  /*45f0*/  BSYNC B1 ;  /* 0x0000000000017941 */ /* 0x000fea0003800000 */
.L_x_4775:
[----:B------:R-:W-:Y:S01]  /*4600*/  @P1 FMUL.FTZ R195, R173, c[0x0][0x1ec] ;  /* 0x00007b00adc31a20 */ /* 0x000fe20000410000 */
[----:B------:R-:W-:Y:S01]  /*4610*/  @P1 FSEL R137, R137, RZ, P4 ;  /* 0x000000ff89891208 */ /* 0x000fe20002000000 */
[----:B------:R-:W-:Y:S01]  /*4620*/  @P1 FMUL.FTZ R161, R161, c[0x0][0x1e8] ;  /* 0x00007a00a1a11a20 */ /* 0x000fe20000410000 */
[----:B------:R-:W-:Y:S01]  /*4630*/  @P1 LOP3.LUT P4, RZ, R193, 0xff0000, RZ, 0xc0, !PT ;  /* 0x00ff0000c1ff1812 */ /* 0x000fe2000788c0ff */
[----:B------:R-:W-:Y:S01]  /*4640*/  @P1 FMUL.FTZ R195, R195, c[0x0][0x1e8] ;  /* 0x00007a00c3c31a20 */ /* 0x000fe20000410000 */
[----:B------:R-:W-:Y:S01]  /*4650*/  @P1 F2FP.BF16.PACK_AB R136, RZ, R136 ;  /* 0x00000088ff88123e */ /* 0x000fe200000010ff */
[----:B------:R-:W-:Y:S01]  /*4660*/  @P1 FMUL.FTZ R171, R171, c[0x0][0x1e8] ;  /* 0x00007a00abab1a20 */ /* 0x000fe20000410000 */
[----:B------:R-:W-:Y:S01]  /*4670*/  @P1 FSEL R161, R161, RZ, P5 ;  /* 0x000000ffa1a11208 */ /* 0x000fe20002800000 */
[----:B------:R-:W-:Y:S01]  /*4680*/  BSSY B1, `(.L_x_4777) ;  /* 0x000001f000017945 */ /* 0x000fe20003800000 */
[----:B------:R-:W-:-:S02]  /*4690*/  @P1 FSEL R195, R195, RZ, P4 ;  /* 0x000000ffc3c31208 */ /* 0x000fc40002000000 */
[----:B------:R-:W-:Y:S02]  /*46a0*/  @P1 FSEL R171, R171, RZ, P6 ;  /* 0x000000ffabab1208 */ /* 0x000fe40003000000 */
[----:B------:R-:W-:Y:S02]  /*46b0*/  @P1 F2FP.BF16.PACK_AB R161, RZ, R161 ;  /* 0x000000a1ffa1123e */ /* 0x000fe400000010ff */
[----:B------:R-:W-:Y:S02]  /*46c0*/  @!P0 ISETP.NE.U32.AND P4, PT, RZ, c[0x0][0x218], PT ;  /* 0x00008600ff008a0c */ /* 0x000fe40003f85070 */
[----:B------:R-:W-:Y:S02]  /*46d0*/  @P1 F2FP.BF16.PACK_AB R137, RZ, R137 ;  /* 0x00000089ff89123e */ /* 0x000fe400000010ff */
[----:B------:R-:W-:Y:S02]  /*46e0*/  @P1 F2FP.BF16.PACK_AB R171, RZ, R171 ;  /* 0x000000abffab123e */ /* 0x000fe400000010ff */
[----:B------:R-:W-:-:S02]  /*46f0*/  @P1 F2FP.BF16.PACK_AB R195, RZ, R195 ;  /* 0x000000c3ffc3123e */ /* 0x000fc400000010ff */
[----:B------:R-:W-:Y:S02]  /*4700*/  @P1 PRMT R128, R134, 0x7610, R128 ;  /* 0x0000761086801816 */ /* 0x000fe40000000080 */
[----:B------:R-:W-:Y:S02]  /*4710*/  @!P0 ISETP.NE.AND.EX P4, PT, RZ, c[0x0][0x21c], PT, P4 ;  /* 0x00008700ff008a0c */ /* 0x000fe40003f85340 */
[----:B------:R-:W-:Y:S02]  /*4720*/  @P1 PRMT R129, R136, 0x7610, R129 ;  /* 0x0000761088811816 */ /* 0x000fe40000000081 */
[----:B------:R-:W-:Y:S02]  /*4730*/  @P1 PRMT R130, R161, 0x7610, R130 ;  /* 0x00007610a1821816 */ /* 0x000fe40000000082 */
[----:B------:R-:W-:Y:S02]  /*4740*/  SEL R121, R132, R121, P3 ;  /* 0x0000007984797207 */ /* 0x000fe40001800000 */
[----:B------:R-:W-:-:S02]  /*4750*/  SEL R120, R139, R120, P3 ;  /* 0x000000788b787207 */ /* 0x000fc40001800000 */
[----:B------:R-:W-:Y:S02]  /*4760*/  SEL R122, R133, R122, P3 ;  /* 0x0000007a857a7207 */ /* 0x000fe40001800000 */
[----:B------:R-:W-:Y:S02]  /*4770*/  SEL R123, R138, R123, P3 ;  /* 0x0000007b8a7b7207 */ /* 0x000fe40001800000 */
[----:B------:R-:W-:Y:S02]  /*4780*/  @P1 PRMT R128, R128, 0x5410, R135 ;  /* 0x0000541080801816 */ /* 0x000fe40000000087 */
[----:B------:R-:W-:Y:S02]  /*4790*/  SEL R124, R149, R124, P3 ;  /* 0x0000007c957c7207 */ /* 0x000fe40001800000 */
[----:B------:R-:W-:Y:S02]  /*47a0*/  SEL R125, R194, R125, P3 ;  /* 0x0000007dc27d7207 */ /* 0x000fe40001800000 */
[----:B------:R-:W-:-:S02]  /*47b0*/  @P1 PRMT R129, R129, 0x5410, R137 ;  /* 0x0000541081811816 */ /* 0x000fc40000000089 */
        /* <DEDUP_REMOVED lines=11> */
.L_x_4778:
[----:B------:R-:W-:Y:S05]  /*4870*/  BSYNC B1 ;  /* 0x0000000000017941 */ /* 0x000fea0003800000 */
.L_x_4777:
[C---:B------:R-:W-:Y:S01]  /*4880*/  @P1 FMUL.FTZ R133, R132.reuse, c[0x0][0x1ec] ;  /* 0x00007b0084851a20 */ /* 0x040fe20000410000 */
[----:B------:R-:W-:Y:S02]  /*4890*/  @P1 LOP3.LUT P0, RZ, R193, 0xff000000, RZ, 0xc0, !PT ;  /* 0xff000000c1ff1812 */ /* 0x000fe4000780c0ff */
[----:B------:R-:W-:Y:S01]  /*48a0*/  @P2 MOV R134, 0x20 ;  /* 0x0000002000862802 */ /* 0x000fe20000000f00 */
[----:B------:R-:W-:Y:S01]  /*48b0*/  @P1 FMUL.FTZ R133, R133, c[0x0][0x1e8] ;  /* 0x00007a0085851a20 */ /* 0x000fe20000410000 */
[----:B------:R-:W-:Y:S02]  /*48c0*/  @P1 IADD3 R159, R159, 0x60, RZ ;  /* 0x000000609f9f1810 */ /* 0x000fe40007ffe0ff */
[----:B------:R-:W-:Y:S01]  /*48d0*/  @P1 MOV R138, 0x10 ;  /* 0x00000010008a1802 */ /* 0x000fe20000000f00 */
[----:B------:R-:W-:Y:S01]  /*48e0*/  @P2 IMAD.WIDE.U32 R134, R197, R134, c[0x0][0x258] ;  /* 0x00009600c5862625 */ /* 0x000fe200078e0086 */
[----:B------:R-:W-:Y:S02]  /*48f0*/  @P1 FSEL R133, R133, RZ, P0 ;  /* 0x000000ff85851208 */ /* 0x000fe40000000000 */
[----:B------:R-:W-:-:S02]  /*4900*/  SEL R127, R132, R127, P3 ;  /* 0x0000007f847f7207 */ /* 0x000fc40001800000 */
[----:B------:R-:W-:Y:S01]  /*4910*/  @P1 F2FP.BF16.PACK_AB R136, RZ, R133 ;  /* 0x00000085ff88123e */ /* 0x000fe200000010ff */
[----:B------:R-:W-:Y:S01]  /*4920*/  @P1 IMAD.WIDE.U32 R132, R159, R138, c[0x0][0x248] ;  /* 0x000092009f841625 */ /* 0x000fe200078e008a */
[----:B------:R-:W-:Y:S01]  /*4930*/  MOV R137, c[0x0][0x160] ;  /* 0x0000580000897a02 */ /* 0x000fe20000000f00 */
[----:B------:R0:W-:Y:S01]  /*4940*/  @P2 STG.E.128 [R134.64], R120 ;  /* 0x0000007886002986 */ /* 0x0001e2000c101d04 */
[----:B------:R-:W-:Y:S02]  /*4950*/  @P1 PRMT R131, R131, 0x5410, R136 ;  /* 0x0000541083831816 */ /* 0x000fe40000000088 */
[----:B------:R-:W-:Y:S01]  /*4960*/  LEA R2, R137, R2, 0x2 ;  /* 0x0000000289027211 */ /* 0x000fe200078e10ff */
[----:B------:R0:W-:Y:S03]  /*4970*/  @P2 STG.E.128 [R134.64+0x10], R124 ;  /* 0x0000107c86002986 */ /* 0x0001e6000c101d04 */
[----:B------:R-:W-:Y:S01]  /*4980*/  ISETP.GE.AND P0, PT, R2, c[0x0][0x164], PT ;  /* 0x0000590002007a0c */ /* 0x000fe20003f06270 */
[----:B------:R0:W-:-:S12]  /*4990*/  @P1 STG.E.128 [R132.64], R128 ;  /* 0x0000008084001986 */ /* 0x0001d8000c101d04 */
[----:B0-----:R-:W-:Y:S01]  /*49a0*/  @P0 CALL.REL.NOINC `(.L_x_4709) ;  /* 0x0000001000000944 */ /* 0x001fe20003c00000 */
[----:B------:R-:W-:Y:S05]  /*49b0*/  BRA `(.L_x_4779) ;  /* 0xffffbd7000007947 */ /* 0x000fea000383ffff */
.L_x_4709:
[----:B------:R-:W-:Y:S05]  /*49c0*/  BSYNC B0 ;  /* 0x0000000000007941 */ /* 0x000fea0003800000 */
.L_x_4707:
        /* <DEDUP_REMOVED lines=180> */
.L_x_4713:
[----:B------:R-:W-:Y:S01]  /*5510*/  HFMA2.MMA R212, -RZ, RZ, 0, 5.9604644775390625e-08 ;  /* 0x00000001ffd47435 */ /* 0x000fe200000001ff */
[----:B------:R-:W-:-:S02]  /*5520*/  MOV R147, R136 ;  /* 0x0000008800937202 */ /* 0x000fc40000000f00 */
[----:B------:R-:W-:Y:S02]  /*5530*/  MOV R159, 0x1f ;  /* 0x0000001f009f7802 */ /* 0x000fe40000000f00 */
[----:B------:R-:W-:Y:S02]  /*5540*/  MOV R238, 0xffffffff ;  /* 0xffffffff00ee7802 */ /* 0x000fe40000000f00 */
[----:B------:R-:W-:Y:S02]  /*5550*/  MOV R132, 0x5570 ;  /* 0x0000557000847802 */ /* 0x000fe40000000f00 */
[----:B------:R-:W-:Y:S05]  /*5560*/  CALL.REL.NOINC `($__internal_73_$__cuda_sm70_shflsync_bfly_p) ;  /* 0x0000046000007944 */ /* 0x000fea0003c00000 */
[----:B-1----:R-:W-:Y:S01]  /*5570*/  MOV R135, R212 ;  /* 0x000000d400877202 */ /* 0x002fe20000000f00 */
[----:B0-----:R-:W-:Y:S05]  /*5580*/  BRA `(.L_x_4780) ;  /* 0xffffc99000007947 */ /* 0x001fea000383ffff */
.L_x_4714:
[----:B------:R-:W-:Y:S01]  /*5590*/  HFMA2.MMA R212, -RZ, RZ, 0, 5.9604644775390625e-08 ;  /* 0x00000001ffd47435 */ /* 0x000fe200000001ff */
[----:B------:R-:W-:Y:S01]  /*55a0*/  MOV R147, R137 ;  /* 0x0000008900937202 */ /* 0x000fe20000000f00 */
[----:B------:R-:W-:Y:S01]  /*55b0*/  IMAD.MOV.U32 R159, RZ, RZ, 0x1f ;  /* 0x0000001fff9f7424 */ /* 0x000fe200078e00ff */
[----:B------:R-:W-:Y:S02]  /*55c0*/  MOV R238, 0xffffffff ;  /* 0xffffffff00ee7802 */ /* 0x000fe40000000f00 */
[----:B------:R-:W-:-:S02]  /*55d0*/  MOV R132, 0x55f0 ;  /* 0x000055f000847802 */ /* 0x000fc40000000f00 */
[----:B01----:R-:W-:Y:S05]  /*55e0*/  CALL.REL.NOINC `($__internal_73_$__cuda_sm70_shflsync_bfly_p) ;  /* 0x000003e000007944 */ /* 0x003fea0003c00000 */
[----:B------:R-:W-:Y:S01]  /*55f0*/  FADD.FTZ R135, R135, R136 ;  /* 0x0000008887877221 */ /* 0x000fe20000010000 */
[----:B0-----:R-:W-:Y:S01]  /*5600*/  MOV R159, 0x1f ;  /* 0x0000001f009f7802 */ /* 0x001fe20000000f00 */
[----:B-1----:R-:W-:Y:S01]  /*5610*/  FADD.FTZ R137, R137, R212 ;  /* 0x000000d489897221 */ /* 0x002fe20000010000 */
[----:B------:R-:W-:Y:S01]  /*5620*/  HFMA2.MMA R212, -RZ, RZ, 0, 1.1920928955078125e-07 ;  /* 0x00000002ffd47435 */ /* 0x000fe200000001ff */
[----:B------:R-:W-:-:S02]  /*5630*/  MOV R238, 0xffffffff ;  /* 0xffffffff00ee7802 */ /* 0x000fc40000000f00 */
[----:B------:R-:W-:Y:S02]  /*5640*/  MOV R147, R135 ;  /* 0x0000008700937202 */ /* 0x000fe40000000f00 */
[----:B------:R-:W-:Y:S02]  /*5650*/  MOV R132, 0x5670 ;  /* 0x0000567000847802 */ /* 0x000fe40000000f00 */
[----:B------:R-:W-:Y:S05]  /*5660*/  CALL.REL.NOINC `($__internal_73_$__cuda_sm70_shflsync_bfly_p) ;  /* 0x0000036000007944 */ /* 0x000fea0003c00000 */
[----:B-1----:R-:W-:Y:S01]  /*5670*/  MOV R134, R212 ;  /* 0x000000d400867202 */ /* 0x002fe20000000f00 */
[----:B------:R-:W-:Y:S01]  /*5680*/  HFMA2.MMA R212, -RZ, RZ, 0, 1.1920928955078125e-07 ;  /* 0x00000002ffd47435 */ /* 0x000fe200000001ff */
[----:B0-----:R-:W-:Y:S02]  /*5690*/  MOV R147, R137 ;  /* 0x0000008900937202 */ /* 0x001fe40000000f00 */
[----:B------:R-:W-:Y:S02]  /*56a0*/  MOV R159, 0x1f ;  /* 0x0000001f009f7802 */ /* 0x000fe40000000f00 */
[----:B------:R-:W-:Y:S02]  /*56b0*/  MOV R238, 0xffffffff ;  /* 0xffffffff00ee7802 */ /* 0x000fe40000000f00 */
[----:B------:R-:W-:-:S02]  /*56c0*/  MOV R132, 0x56e0 ;  /* 0x000056e000847802 */ /* 0x000fc40000000f00 */
[----:B------:R-:W-:Y:S05]  /*56d0*/  CALL.REL.NOINC `($__internal_73_$__cuda_sm70_shflsync_bfly_p) ;  /* 0x000002f000007944 */ /* 0x000fea0003c00000 */
[----:B------:R-:W-:Y:S01]  /*56e0*/  FADD.FTZ R135, R134, R135 ;  /* 0x0000008786877221 */ /* 0x000fe20000010000 */
[----:B0-----:R-:W-:Y:S01]  /*56f0*/  MOV R159, 0x1f ;  /* 0x0000001f009f7802 */ /* 0x001fe20000000f00 */
[----:B-1----:R-:W-:Y:S01]  /*5700*/  FADD.FTZ R137, R137, R212 ;  /* 0x000000d489897221 */ /* 0x002fe20000010000 */
[----:B------:R-:W-:Y:S01]  /*5710*/  HFMA2.MMA R212, -RZ, RZ, 0, 2.384185791015625e-07 ;  /* 0x00000004ffd47435 */ /* 0x000fe200000001ff */
[----:B------:R-:W-:-:S02]  /*5720*/  MOV R238, 0xffffffff ;  /* 0xffffffff00ee7802 */ /* 0x000fc40000000f00 */
[----:B------:R-:W-:Y:S02]  /*5730*/  MOV R147, R135 ;  /* 0x0000008700937202 */ /* 0x000fe40000000f00 */
[----:B------:R-:W-:Y:S02]  /*5740*/  MOV R132, 0x5760 ;  /* 0x0000576000847802 */ /* 0x000fe40000000f00 */
[----:B------:R-:W-:Y:S05]  /*5750*/  CALL.REL.NOINC `($__internal_73_$__cuda_sm70_shflsync_bfly_p) ;  /* 0x0000027000007944 */ /* 0x000fea0003c00000 */
[----:B-1----:R-:W-:Y:S01]  /*5760*/  MOV R134, R212 ;  /* 0x000000d400867202 */ /* 0x002fe20000000f00 */
[----:B------:R-:W-:Y:S01]  /*5770*/  HFMA2.MMA R212, -RZ, RZ, 0, 2.384185791015625e-07 ;  /* 0x00000004ffd47435 */ /* 0x000fe200000001ff */
[----:B0-----:R-:W-:Y:S02]  /*5780*/  MOV R147, R137 ;  /* 0x0000008900937202 */ /* 0x001fe40000000f00 */
[----:B------:R-:W-:Y:S02]  /*5790*/  MOV R159, 0x1f ;  /* 0x0000001f009f7802 */ /* 0x000fe40000000f00 */
[----:B------:R-:W-:Y:S02]  /*57a0*/  MOV R238, 0xffffffff ;  /* 0xffffffff00ee7802 */ /* 0x000fe40000000f00 */
[----:B------:R-:W-:-:S02]  /*57b0*/  MOV R132, 0x57d0 ;  /* 0x000057d000847802 */ /* 0x000fc40000000f00 */
[----:B------:R-:W-:Y:S05]  /*57c0*/  CALL.REL.NOINC `($__internal_73_$__cuda_sm70_shflsync_bfly_p) ;  /* 0x0000020000007944 */ /* 0x000fea0003c00000 */
[----:B------:R-:W-:Y:S01]  /*57d0*/  FADD.FTZ R135, R134, R135 ;  /* 0x0000008786877221 */ /* 0x000fe20000010000 */
[----:B0-----:R-:W-:Y:S01]  /*57e0*/  HFMA2.MMA R159, -RZ, RZ, 0, 1.847743988037109375e-06 ;  /* 0x0000001fff9f7435 */ /* 0x001fe200000001ff */
[----:B-1----:R-:W-:Y:S01]  /*57f0*/  FADD.FTZ R139, R137, R212 ;  /* 0x000000d4898b7221 */ /* 0x002fe20000010000 */
[----:B------:R-:W-:Y:S01]  /*5800*/  MOV R238, 0xffffffff ;  /* 0xffffffff00ee7802 */ /* 0x000fe20000000f00 */
[----:B------:R-:W-:Y:S01]  /*5810*/  IMAD.MOV.U32 R212, RZ, RZ, 0x8 ;  /* 0x00000008ffd47424 */ /* 0x000fe200078e00ff */
[----:B------:R-:W-:-:S02]  /*5820*/  MOV R147, R135 ;  /* 0x0000008700937202 */ /* 0x000fc40000000f00 */
[----:B------:R-:W-:Y:S02]  /*5830*/  MOV R132, 0x5850 ;  /* 0x0000585000847802 */ /* 0x000fe40000000f00 */
[----:B------:R-:W-:Y:S05]  /*5840*/  CALL.REL.NOINC `($__internal_73_$__cuda_sm70_shflsync_bfly_p) ;  /* 0x0000018000007944 */ /* 0x000fea0003c00000 */
[----:B-1----:R-:W-:Y:S01]  /*5850*/  MOV R134, R212 ;  /* 0x000000d400867202 */ /* 0x002fe20000000f00 */
[----:B------:R-:W-:Y:S01]  /*5860*/  HFMA2.MMA R212, -RZ, RZ, 0, 4.76837158203125e-07 ;  /* 0x00000008ffd47435 */ /* 0x000fe200000001ff */
[----:B0-----:R-:W-:Y:S02]  /*5870*/  MOV R147, R139 ;  /* 0x0000008b00937202 */ /* 0x001fe40000000f00 */
[----:B------:R-:W-:Y:S02]  /*5880*/  MOV R159, 0x1f ;  /* 0x0000001f009f7802 */ /* 0x000fe40000000f00 */
[----:B------:R-:W-:Y:S02]  /*5890*/  MOV R238, 0xffffffff ;  /* 0xffffffff00ee7802 */ /* 0x000fe40000000f00 */
[----:B------:R-:W-:Y:S02]  /*58a0*/  MOV R132, 0x58c0 ;  /* 0x000058c000847802 */ /* 0x000fe40000000f00 */
[----:B------:R-:W-:Y:S05]  /*58b0*/  CALL.REL.NOINC `($__internal_73_$__cuda_sm70_shflsync_bfly_p) ;  /* 0x0000011000007944 */ /* 0x000fea0003c00000 */
[----:B------:R-:W-:Y:S01]  /*58c0*/  FADD.FTZ R137, R134, R135 ;  /* 0x0000008786897221 */ /* 0x000fe20000010000 */
[----:B0-----:R-:W-:Y:S01]  /*58d0*/  MOV R159, 0x1f ;  /* 0x0000001f009f7802 */ /* 0x001fe20000000f00 */
[----:B-1----:R-:W-:Y:S01]  /*58e0*/  FADD.FTZ R139, R139, R212 ;  /* 0x000000d48b8b7221 */ /* 0x002fe20000010000 */
[----:B------:R-:W-:Y:S01]  /*58f0*/  HFMA2.MMA R212, -RZ, RZ, 0, 9.5367431640625e-07 ;  /* 0x00000010ffd47435 */ /* 0x000fe200000001ff */
[----:B------:R-:W-:-:S02]  /*5900*/  MOV R238, 0xffffffff ;  /* 0xffffffff00ee7802 */ /* 0x000fc40000000f00 */
[----:B------:R-:W-:Y:S02]  /*5910*/  MOV R147, R137 ;  /* 0x0000008900937202 */ /* 0x000fe40000000f00 */
[----:B------:R-:W-:Y:S02]  /*5920*/  MOV R132, 0x5940 ;  /* 0x0000594000847802 */ /* 0x000fe40000000f00 */
[----:B------:R-:W-:Y:S05]  /*5930*/  CALL.REL.NOINC `($__internal_73_$__cuda_sm70_shflsync_bfly_p) ;  /* 0x0000009000007944 */ /* 0x000fea0003c00000 */
[----:B-1----:R-:W-:Y:S01]  /*5940*/  MOV R158, R212 ;  /* 0x000000d4009e7202 */ /* 0x002fe20000000f00 */
[----:B------:R-:W-:Y:S01]  /*5950*/  HFMA2.MMA R212, -RZ, RZ, 0, 9.5367431640625e-07 ;  /* 0x00000010ffd47435 */ /* 0x000fe200000001ff */
[----:B0-----:R-:W-:Y:S02]  /*5960*/  MOV R147, R139 ;  /* 0x0000008b00937202 */ /* 0x001fe40000000f00 */
[----:B------:R-:W-:Y:S02]  /*5970*/  MOV R159, 0x1f ;  /* 0x0000001f009f7802 */ /* 0x000fe40000000f00 */
[----:B------:R-:W-:Y:S02]  /*5980*/  MOV R238, 0xffffffff ;  /* 0xffffffff00ee7802 */ /* 0x000fe40000000f00 */
[----:B------:R-:W-:-:S02]  /*5990*/  MOV R132, 0x59b0 ;  /* 0x000059b000847802 */ /* 0x000fc40000000f00 */
[----:B------:R-:W-:Y:S05]  /*59a0*/  CALL.REL.NOINC `($__internal_73_$__cuda_sm70_shflsync_bfly_p) ;  /* 0x0000002000007944 */ /* 0x000fea0003c00000 */
[----:B-1----:R-:W-:Y:S01]  /*59b0*/  MOV R132, R212 ;  /* 0x000000d400847202 */ /* 0x002fe20000000f00 */
[----:B0-----:R-:W-:Y:S05]  /*59c0*/  BRA `(.L_x_4781) ;  /* 0xffffc67000007947 */ /* 0x001fea000383ffff */
        .weak           $__internal_73_$__cuda_sm70_shflsync_bfly_p
        .type           $__internal_73_$__cuda_sm70_shflsync_bfly_p,@function
        .size           $__internal_73_$__cuda_sm70_shflsync_bfly_p,(.L_x_12375 - $__internal_73_$__cuda_sm70_shflsync_bfly_p)
$__internal_73_$__cuda_sm70_shflsync_bfly_p:
[----:B------:R-:W-:Y:S01]  /*59d0*/  HFMA2.MMA R133, -RZ, RZ, 0, 0 ;  /* 0x00000000ff857435 */ /* 0x000fe200000001ff */
[----:B------:R-:W-:Y:S04]  /*59e0*/  WARPSYNC R238 ;  /* 0x000000ee00007348 */ /* 0x000fe80003800000 */
[----:B------:R0:W1:Y:S01]  /*59f0*/  SHFL.BFLY PT, R212, R147, R212, R159 ;  /* 0x0c0000d493d47389 */ /* 0x00006200000e009f */
[----:B------:R-:W-:Y:S05]  /*5a00*/  RET.REL.NODEC R132 `(_ZN10layer_norm13ln_bwd_kernelINS_13Kernel_traitsI13__nv_bfloat16S2_fS2_fjLj1024ELj1ELj4ELj1ELj16ENS_18Kernel_traits_baseILj1024ES2_S2_fS2_fjLj128EEEEELb1ELb0ELb1ELb1EEEvNS_9BwdParamsE) ;  /* 0xffffa5f084007950 */ /* 0x000fea0003c3ffff */
.L_x_4782:
        /* <DEDUP_REMOVED lines=15> */
.L_x_12375:


//--------------------- .text._ZN10layer_norm13ln_bwd_kernelINS_13Kernel_traitsI13__nv_bfloat16S2_fS2_fjLj1024ELj1ELj4ELj1ELj16ENS_18Kernel_traits_baseILj1024ES2_S2_fS2_fjLj128EEEEELb1ELb1ELb0ELb0EEEvNS_9BwdParamsE --------------------------
	.section	.text._ZN10layer_norm13ln_bwd_kernelINS_13Kernel_traitsI13__nv_bfloat16S2_fS2_fjLj1024ELj1ELj4ELj1ELj16ENS_18Kernel_traits_baseILj1024ES2_S2_fS2_fjLj128EEEEELb1ELb1ELb0ELb0EEEvNS_9BwdParamsE,"ax",@progbits
	.sectioninfo	@"SHI_REGISTERS=255"
	.align	128
        .global         _ZN10layer_norm13ln_bwd_kernelINS_13Kernel_traitsI13__nv_bfloat16S2_fS2_fjLj1024ELj1ELj4ELj1ELj16ENS_18Kernel_traits_baseILj1024ES2_S2_fS2_fjLj128EEEEELb1ELb1ELb0ELb0EEEvNS_9BwdParamsE
        .type           _ZN10layer_norm13ln_bwd_kernelINS_13Kernel_traitsI13__nv_bfloat16S2_fS2_fjLj1024ELj1ELj4ELj1ELj16ENS_18Kernel_traits_baseILj1024ES2_S2_fS2_fjLj128EEEEELb1ELb1ELb0ELb0EEEvNS_9BwdParamsE,@function
        .size           _ZN10layer_norm13ln_bwd_kernelINS_13Kernel_traitsI13__nv_bfloat16S2_fS2_fjLj1024ELj1ELj4ELj1ELj16ENS_18Kernel_traits_baseILj1024ES2_S2_fS2_fjLj128EEEEELb1ELb1ELb0ELb0EEEvNS_9BwdParamsE,(.L_x_12376 - _ZN10layer_norm13ln_bwd_kernelINS_13Kernel_traitsI13__nv_bfloat16S2_fS2_fjLj1024ELj1ELj4ELj1ELj16ENS_18Kernel_traits_baseILj1024ES2_S2_fS2_fjLj128EEEEELb1ELb1ELb0ELb0EEEvNS_9BwdParamsE)
        .other          _ZN10layer_norm13ln_bwd_kernelINS_13Kernel_traitsI13__nv_bfloat16S2_fS2_fjLj1024ELj1ELj4ELj1ELj16ENS_18Kernel_traits_baseILj1024ES2_S2_fS2_fjLj128EEEEELb1ELb1ELb0ELb0EEEvNS_9BwdParamsE,@"STO_CUDA_ENTRY STV_DEFAULT"
_ZN10layer_norm13ln_bwd_kernelINS_13Kernel_traitsI13__nv_bfloat16S2_fS2_fjLj1024ELj1ELj4ELj1ELj16ENS_18Kernel_traits_baseILj1024ES2_S2_fS2_fjLj128EEEEELb1ELb1ELb0ELb0EEEvNS_9BwdParamsE:
.text._ZN10layer_norm13ln_bwd_kernelINS_13Kernel_traitsI13__nv_bfloat16S2_fS2_fjLj1024ELj1ELj4ELj1ELj16ENS_18Kernel_traits_baseILj1024ES2_S2_fS2_fjLj128EEEEELb1ELb1ELb0ELb0EEEvNS_9BwdParamsE:
[----:B------:R-:W-:Y:S02]  /*0000*/  MOV R1, c[0x0][0x28] ;  /* 0x00000a0000017a02 */ /* 0x000fe40000000f00 */
[----:B------:R-:W0:Y:S01]  /*0010*/  S2R R42, SR_TID.X ;  /* 0x00000000002a7919 */ /* 0x000e220000002100 */
[----:B------:R-:W-:Y:S01]  /*0020*/  MOV R0, c[0x0][0x168] ;  /* 0x00005a0000007a02 */ /* 0x000fe20000000f00 */
[----:B------:R-:W-:Y:S01]  /*0030*/  ULDC.64 UR4, c[0x0][0x118] ;  /* 0x0000460000047ab9 */ /* 0x000fe20000000a00 */
[----:B------:R-:W-:Y:S02]  /*0040*/  IADD3 R1, R1, -0xa0, RZ ;  /* 0xffffff6001017810 */ /* 0x000fe40007ffe0ff */
[----:B------:R-:W-:-:S04]  /*0050*/  SHF.R.S32.HI R0, RZ, 0x1f, R0 ;  /* 0x0000001fff007819 */ /* 0x000fc80000011400 */
[----:B------:R-:W-:Y:S01]  /*0060*/  LEA.HI R0, R0, c[0x0][0x168], RZ, 0x3 ;  /* 0x00005a0000007a11 */ /* 0x000fe200078f18ff */
[----:B------:R-:W1:Y:S01]  /*0070*/  S2R R43, SR_CTAID.X ;  /* 0x00000000002b7919 */ /* 0x000e620000002500 */
        /* <DEDUP_REMOVED lines=10> */
[CC--:B------:R-:W-:Y:S01]  /*0120*/  @P0 IMAD.WIDE.U32 R2, R36.reuse, R29.reuse, c[0x0][0x1b0] ;  /* 0x00006c0024020625 */ /* 0x0c0fe200078e001d */
[----:B------:R-:W-:Y:S02]  /*0130*/  SHF.R.U32.HI R0, RZ, 0x5, R42 ;  /* 0x00000005ff007819 */ /* 0x000fe4000001162a */
[----:B------:R-:W-:Y:S01]  /*0140*/  @P3 MOV R37, 0x10 ;  /* 0x0000001000253802 */ /* 0x000fe20000000f00 */
[C---:B------:R-:W-:Y:S01]  /*0150*/  @P0 IMAD.WIDE.U32 R28, R36.reuse, R29, c[0x0][0x1c8] ;  /* 0x00007200241c0625 */ /* 0x040fe200078e001d */
[----:B------:R-:W-:Y:S01]  /*0160*/  @P0 LOP3.LUT R36, R36, 0x20, RZ, 0xfc, !PT ;  /* 0x0000002024240812 */ /* 0x000fe200078efcff */
[----:B------:R1:W5:Y:S04]  /*0170*/  @P0 LDG.E.128 R128, [R2.64] ;  /* 0x0000000402800981 */ /* 0x000368000c1e1d00 */
[CC--:B------:R-:W-:Y:S01]  /*0180*/  @P1 IMAD.WIDE.U32 R30, R36.reuse, R33.reuse, c[0x0][0x1b0] ;  /* 0x00006c00241e1625 */ /* 0x0c0fe200078e0021 */
[----:B------:R-:W-:Y:S01]  /*0190*/  BSSY B0, `(.L_x_4783) ;  /* 0x0000483000007945 */ /* 0x000fe20003800000 */
[----:B------:R0:W5:Y:S02]  /*01a0*/  @P0 LDG.E.128 R16, [R28.64] ;  /* 0x000000041c100981 */ /* 0x000164000c1e1d00 */
[C---:B------:R-:W-:Y:S01]  /*01b0*/  @P1 IMAD.WIDE.U32 R32, R36.reuse, R33, c[0x0][0x1c8] ;  /* 0x0000720024201625 */ /* 0x040fe200078e0021 */
[----:B------:R-:W-:Y:S01]  /*01c0*/  @P1 IADD3 R36, R36, 0x20, RZ ;  /* 0x0000002024241810 */ /* 0x000fe20007ffe0ff */
[----:B------:R2:W5:Y:S01]  /*01d0*/  @P1 LDG.E.128 R124, [R30.64] ;  /* 0x000000041e7c1981 */ /* 0x000562000c1e1d00 */
[----:B-1----:R-:W-:-:S03]  /*01e0*/  LEA R2, R43, R0, 0x2 ;  /* 0x000000002b027211 */ /* 0x002fc600078e10ff */
[-C--:B------:R-:W-:Y:S01]  /*01f0*/  @P2 IMAD.WIDE.U32 R38, R36, R41.reuse, c[0x0][0x1b0] ;  /* 0x00006c0024262625 */ /* 0x080fe200078e0029 */
[----:B------:R-:W-:Y:S01]  /*0200*/  ISETP.GE.AND P4, PT, R2, c[0x0][0x164], PT ;  /* 0x0000590002007a0c */ /* 0x000fe20003f86270 */
[----:B------:R1:W5:Y:S02]  /*0210*/  @P1 LDG.E.128 R12, [R32.64] ;  /* 0x00000004200c1981 */ /* 0x000364000c1e1d00 */
[C---:B------:R-:W-:Y:S01]  /*0220*/  @P2 IMAD.WIDE.U32 R40, R36.reuse, R41, c[0x0][0x1c8] ;  /* 0x0000720024282625 */ /* 0x040fe200078e0029 */
[----:B------:R-:W-:Y:S01]  /*0230*/  @P2 IADD3 R36, R36, 0x20, RZ ;  /* 0x0000002024242810 */ /* 0x000fe20007ffe0ff */
[----:B------:R3:W5:Y:S04]  /*0240*/  @P2 LDG.E.128 R24, [R38.64] ;  /* 0x0000000426182981 */ /* 0x000768000c1e1d00 */
[CC--:B------:R-:W-:Y:S01]  /*0250*/  @P3 IMAD.WIDE.U32 R34, R36.reuse, R37.reuse, c[0x0][0x1b0] ;  /* 0x00006c0024223625 */ /* 0x0c0fe200078e0025 */
[----:B------:R4:W5:Y:S03]  /*0260*/  @P2 LDG.E.128 R8, [R40.64] ;  /* 0x0000000428082981 */ /* 0x000966000c1e1d00 */
[----:B------:R-:W-:Y:S01]  /*0270*/  @P3 IMAD.WIDE.U32 R36, R36, R37, c[0x0][0x1c8] ;  /* 0x0000720024243625 */ /* 0x000fe200078e0025 */
[----:B------:R4:W5:Y:S01]  /*0280*/  @P3 LDG.E.128 R20, [R34.64] ;  /* 0x0000000422143981 */ /* 0x000962000c1e1d00 */
[----:B0-----:R-:W-:Y:S01]  /*0290*/  CS2R R28, SRZ ;  /* 0x00000000001c7805 */ /* 0x001fe2000001ff00 */
[----:B--2---:R-:W-:Y:S01]  /*02a0*/  CS2R R30, SRZ ;  /* 0x00000000001e7805 */ /* 0x004fe2000001ff00 */
[----:B-1----:R-:W-:Y:S01]  /*02b0*/  CS2R R32, SRZ ;  /* 0x0000000000207805 */ /* 0x002fe2000001ff00 */
[----:B------:R0:W5:Y:S01]  /*02c0*/  @P3 LDG.E.128 R4, [R36.64] ;  /* 0x0000000424043981 */ /* 0x000162000c1e1d00 */
[----:B---3--:R-:W-:Y:S01]  /*02d0*/  CS2R R38, SRZ ;  /* 0x0000000000267805 */ /* 0x008fe2000001ff00 */
[----:B----4-:R-:W-:Y:S01]  /*02e0*/  CS2R R40, SRZ ;  /* 0x0000000000287805 */ /* 0x010fe2000001ff00 */
        /* <DEDUP_REMOVED lines=44> */
[--C-:B-----5:R-:W-:Y:S02]  /*05b0*/  PRMT R0, RZ, 0x5410, R128.reuse ;  /* 0x00005410ff007816 */ /* 0x120fe40000000080 */
[----:B------:R-:W-:-:S02]  /*05c0*/  PRMT R29, RZ, 0x7610, R128 ;  /* 0x00007610ff1d7816 */ /* 0x000fc40000000080 */
[----:B------:R-:W-:Y:S01]  /*05d0*/  PRMT R3, RZ, 0x5410, R129 ;  /* 0x00005410ff037816 */ /* 0x000fe20000000081 */
[----:B------:R0:W-:Y:S01]  /*05e0*/  STL [R1+0x9c], R0 ;  /* 0x00009c0001007387 */ /* 0x0001e20000100800 */
[--C-:B------:R-:W-:Y:S02]  /*05f0*/  PRMT R252, RZ, 0x5410, R12.reuse ;  /* 0x00005410fffc7816 */ /* 0x100fe4000000000c */
        /* <DEDUP_REMOVED lines=26> */
[----:B------:R2:W-:Y:S01]  /*07a0*/  STL [R1+0x7c], R3 ;  /* 0x00007c0301007387 */ /* 0x0005e20000100800 */
[--C-:B------:R-:W-:Y:S02]  /*07b0*/  PRMT R238, RZ, 0x5410, R11.reuse ;  /* 0x00005410ffee7816 */ /* 0x100fe4000000000b */
[----:B0-----:R-:W-:Y:S02]  /*07c0*/  PRMT R0, RZ, 0x7610, R124 ;  /* 0x00007610ff007816 */ /* 0x001fe4000000007c */
[----:B------:R-:W-:-:S02]  /*07d0*/  PRMT R237, RZ, 0x7610, R11 ;  /* 0x00007610ffed7816 */ /* 0x000fc4000000000b */
[--C-:B-1----:R-:W-:Y:S01]  /*07e0*/  PRMT R29, RZ, 0x5410, R125.reuse ;  /* 0x00005410ff1d7816 */ /* 0x102fe2000000007d */
[----:B------:R0:W-:Y:S01]  /*07f0*/  STL [R1+0x78], R0 ;  /* 0x0000780001007387 */ /* 0x0001e20000100800 */
[--C-:B------:R-:W-:Y:S02]  /*0800*/  PRMT R236, RZ, 0x5410, R4.reuse ;  /* 0x00005410ffec7816 */ /* 0x100fe40000000004 */
[----:B--2---:R-:W-:Y:S01]  /*0810*/  PRMT R3, RZ, 0x7610, R125 ;  /* 0x00007610ff037816 */ /* 0x004fe2000000007d */
        /* <DEDUP_REMOVED lines=15> */
[----:B0-----:R-:W-:Y:S02]  /*0910*/  PRMT R0, RZ, 0x7610, R127 ;  /* 0x00007610ff007816 */ /* 0x001fe4000000007f */
[----:B-1----:R-:W-:-:S03]  /*0920*/  PRMT R29, RZ, 0x5410, R24 ;  /* 0x00005410ff1d7816 */ /* 0x002fc60000000018 */
[----:B------:R0:W-:Y:S01]  /*0930*/  STL [R1+0x60], R0 ;  /* 0x0000600001007387 */ /* 0x0001e20000100800 */
[----:B--2---:R-:W-:-:S03]  /*0940*/  PRMT R3, RZ, 0x7610, R24 ;  /* 0x00007610ff037816 */ /* 0x004fc60000000018 */
[----:B------:R1:W-:Y:S01]  /*0950*/  STL [R1+0x5c], R29 ;  /* 0x00005c1d01007387 */ /* 0x0003e20000100800 */
[----:B------:R-:W-:-:S03]  /*0960*/  PRMT R24, RZ, 0x7610, R25 ;  /* 0x00007610ff187816 */ /* 0x000fc60000000019 */
[----:B------:R2:W-:Y:S01]  /*0970*/  STL [R1+0x58], R3 ;  /* 0x0000580301007387 */ /* 0x0005e20000100800 */
[----:B0-----:R-:W-:Y:S01]  /*0980*/  PRMT R0, RZ, 0x5410, R25 ;  /* 0x00005410ff007816 */ /* 0x001fe20000000019 */
[----:B-1----:R-:W-:-:S04]  /*0990*/  HFMA2.MMA R29, -RZ, RZ, 0, 0 ;  /* 0x00000000ff1d7435 */ /* 0x002fc800000001ff */
[----:B------:R0:W-:Y:S01]  /*09a0*/  STL [R1+0x54], R0 ;  /* 0x0000540001007387 */ /* 0x0001e20000100800 */
[----:B--2---:R-:W-:-:S03]  /*09b0*/  PRMT R3, RZ, 0x5410, R26 ;  /* 0x00005410ff037816 */ /* 0x004fc6000000001a */
[----:B------:R1:W-:Y:S04]  /*09c0*/  STL [R1+0x50], R24 ;  /* 0x0000501801007387 */ /* 0x0003e80000100800 */
        /* <DEDUP_REMOVED lines=19> */
[--C-:B0-----:R-:W-:Y:S02]  /*0b00*/  PRMT R0, RZ, 0x5410, R23.reuse ;  /* 0x00005410ff007816 */ /* 0x101fe40000000017 */
[----:B-1----:R-:W-:-:S03]  /*0b10*/  PRMT R20, RZ, 0x7610, R23 ;  /* 0x00007610ff147816 */ /* 0x002fc60000000017 */
[----:B------:R0:W-:Y:S01]  /*0b20*/  STL [R1+0x24], R0 ;  /* 0x0000240001007387 */ /* 0x0001e20000100800 */
[----:B--2---:R-:W-:-:S03]  /*0b30*/  PRMT R3, RZ, 0x5410, R16 ;  /* 0x00005410ff037816 */ /* 0x004fc60000000010 */
[----:B------:R-:W-:Y:S04]  /*0b40*/  STL [R1+0x20], R20 ;  /* 0x0000201401007387 */ /* 0x000fe80000100800 */
[----:B------:R1:W-:Y:S01]  /*0b50*/  STL [R1+0x1c], R3 ;  /* 0x00001c0301007387 */ /* 0x0003e20000100800 */
[----:B0-----:R-:W-:Y:S02]  /*0b60*/  PRMT R0, RZ, 0x7610, R16 ;  /* 0x00007610ff007816 */ /* 0x001fe40000000010 */
[----:B------:R-:W-:-:S03]  /*0b70*/  PRMT R16, RZ, 0x5410, R17 ;  /* 0x00005410ff107816 */ /* 0x000fc60000000011 */
[----:B------:R0:W-:Y:S01]  /*0b80*/  STL [R1+0x18], R0 ;  /* 0x0000180001007387 */ /* 0x0001e20000100800 */
[----:B-1----:R-:W-:-:S03]  /*0b90*/  PRMT R3, RZ, 0x7610, R17 ;  /* 0x00007610ff037816 */ /* 0x002fc60000000011 */
[----:B------:R1:W-:Y:S04]  /*0ba0*/  STL [R1+0x14], R16 ;  /* 0x0000141001007387 */ /* 0x0003e80000100800 */
[----:B------:R2:W-:Y:S01]  /*0bb0*/  STL [R1+0x10], R3 ;  /* 0x0000100301007387 */ /* 0x0005e20000100800 */
[--C-:B0-----:R-:W-:Y:S02]  /*0bc0*/  PRMT R0, RZ, 0x5410, R18.reuse ;  /* 0x00005410ff007816 */ /* 0x101fe40000000012 */
[----:B-1----:R-:W-:-:S03]  /*0bd0*/  PRMT R16, RZ, 0x7610, R18 ;  /* 0x00007610ff107816 */ /* 0x002fc60000000012 */
[----:B------:R0:W-:Y:S01]  /*0be0*/  STL [R1+0xc], R0 ;  /* 0x00000c0001007387 */ /* 0x0001e20000100800 */
[----:B--2---:R-:W-:-:S03]  /*0bf0*/  PRMT R3, RZ, 0x5410, R19 ;  /* 0x00005410ff037816 */ /* 0x004fc60000000013 */
[----:B------:R1:W-:Y:S04]  /*0c00*/  STL [R1+0x8], R16 ;  /* 0x0000081001007387 */ /* 0x0003e80000100800 */
[----:B------:R1:W-:Y:S01]  /*0c10*/  STL [R1+0x4], R3 ;  /* 0x0000040301007387 */ /* 0x0003e20000100800 */
[----:B0-----:R-:W-:-:S05]  /*0c20*/  PRMT R0, RZ, 0x7610, R19 ;  /* 0x00007610ff007816 */ /* 0x001fca0000000013 */
[----:B------:R1:W-:Y:S02]  /*0c30*/  STL [R1], R0 ;  /* 0x0000000001007387 */ /* 0x0003e40000100800 */
.L_x_4803:
        /* <DEDUP_REMOVED lines=11> */
[----:B0-----:R-:W-:Y:S01]  /*0cf0*/  IMAD.WIDE R164, R2, R3, c[0x0][0x1a8] ;  /* 0x00006a0002a47625 */ /* 0x001fe200078e0203 */
[----:B------:R-:W-:-:S04]  /*0d00*/  MOV R3, 0x3f800000 ;  /* 0x3f80000000037802 */ /* 0x000fc80000000f00 */
[----:B------:R0:W5:Y:S01]  /*0d10*/  LDG.E R4, [R164.64] ;  /* 0x00000004a4047981 */ /* 0x000162000c1e1900 */
        /* <DEDUP_REMOVED lines=31> */
[----:B------:R0:W5:Y:S02]  /*0f10*/  @P4 LDG.E.128 R128, [R170.64+0x10] ;  /* 0x00001004aa804981 */ /* 0x000164000c1e1d00 */
[----:B0-----:R-:W-:-:S04]  /*0f20*/  LEA R170, P4, R0, c[0x0][0x190], 0x3 ;  /* 0x0000640000aa7a11 */ /* 0x001fc800078818ff */
[----:B------:R-:W-:-:S06]  /*0f30*/  LEA.HI.X R171, R0, c[0x0][0x194], RZ, 0x3, P4 ;  /* 0x0000650000ab7a11 */ /* 0x000fcc00020f1cff */
[----:B------:R-:W5:Y:S01]  /*0f40*/  LDG.E.64 R170, [R170.64] ;  /* 0x00000004aaaa7981 */ /* 0x000f62000c1e1b00 */
[C---:B----4-:R-:W-:Y:S01]  /*0f50*/  FADD.FTZ R8, -R213.reuse, R164 ;  /* 0x000000a4d5087221 */ /* 0x050fe20000010100 */
[----:B--2---:R-:W-:Y:S01]  /*0f60*/  PRMT R164, RZ, 0x5410, R172 ;  /* 0x00005410ffa47816 */ /* 0x004fe200000000ac */
[C---:B------:R-:W-:Y:S02]  /*0f70*/  FADD.FTZ R166, -R213.reuse, R166 ;  /* 0x000000a6d5a67221 */ /* 0x040fe40000010100 */
[C---:B---3--:R-:W-:Y:S02]  /*0f80*/  FADD.FTZ R211, -R213.reuse, R23 ;  /* 0x00000017d5d37221 */ /* 0x048fe40000010100 */
[----:B------:R-:W-:Y:S02]  /*0f90*/  FMUL.FTZ R23, R176, R164 ;  /* 0x000000a4b0177220 */ /* 0x000fe40000410000 */
[----:B------:R-:W2:Y:S01]  /*0fa0*/  LDL R176, [R1+0x84] ;  /* 0x0000840001b07983 */ /* 0x000ea20000100800 */
[----:B------:R-:W-:-:S02]  /*0fb0*/  FADD.FTZ R223, -R213, R22 ;  /* 0x00000016d5df7221 */ /* 0x000fc40000010100 */
[C---:B-----5:R-:W-:Y:S02]  /*0fc0*/  FMUL.FTZ R22, R4.reuse, R166 ;  /* 0x000000a604167220 */ /* 0x060fe40000410000 */
[----:B------:R-:W3:Y:S01]  /*0fd0*/  LDL R166, [R1+0x80] ;  /* 0x0000800001a67983 */ /* 0x000ee20000100800 */
[----:B------:R-:W-:Y:S01]  /*0fe0*/  PRMT R172, RZ, 0x7610, R172 ;  /* 0x00007610ffac7816 */ /* 0x000fe200000000ac */
[----:B------:R-:W-:Y:S02]  /*0ff0*/  FMUL.FTZ R8, R4, R8 ;  /* 0x0000000804087220 */ /* 0x000fe40000410000 */
[----:B------:R-:W-:Y:S01]  /*1000*/  FADD.FTZ R24, -R213, R165 ;  /* 0x000000a5d5187221 */ /* 0x000fe20000010100 */
[----:B------:R-:W-:Y:S01]  /*1010*/  PRMT R227, RZ, 0x5410, R173 ;  /* 0x00005410ffe37816 */ /* 0x000fe200000000ad */
[----:B------:R-:W-:Y:S02]  /*1020*/  FADD.FTZ R60, R60, R164 ;  /* 0x000000a43c3c7221 */ /* 0x000fe40000010000 */
[----:B------:R-:W-:-:S02]  /*1030*/  FFMA.FTZ R28, R8, R164, R28 ;  /* 0x000000a4081c7223 */ /* 0x000fc4000001001c */
[----:B------:R-:W-:Y:S02]  /*1040*/  FMUL.FTZ R24, R4, R24 ;  /* 0x0000001804187220 */ /* 0x000fe40000410000 */
[----:B------:R-:W-:Y:S02]  /*1050*/  FMUL.FTZ R228, R224, R172 ;  /* 0x000000ace0e47220 */ /* 0x000fe40000410000 */
[----:B------:R-:W-:Y:S02]  /*1060*/  FADD.FTZ R165, RZ, R23 ;  /* 0x00000017ffa57221 */ /* 0x000fe40000010000 */
[----:B------:R-:W-:Y:S01]  /*1070*/  FFMA.FTZ R164, R8, R23, RZ ;  /* 0x0000001708a47223 */ /* 0x000fe200000100ff */
        /* <DEDUP_REMOVED lines=48> */
.L_x_4786:
[----:B------:R-:W-:Y:S05]  /*1380*/  BSYNC B1 ;  /* 0x0000000000017941 */ /* 0x000fea0003800000 */
.L_x_4785:
        /* <DEDUP_REMOVED lines=8> */
[----:B------:R-:W2:Y:S04]  /*1410*/  LDL R208, [R1+0x70] ;  /* 0x0000700001d07983 */ /* 0x000ea80000100800 */
[----:B0-----:R-:W2:Y:S01]  /*1420*/  LDG.E.128 R164, [R164.64+0x10] ;  /* 0x00001004a4a47981 */ /* 0x001ea2000c1e1d00 */
[----:B------:R-:W-:Y:S01]  /*1430*/  HFMA2.MMA R176, -RZ, RZ, 0, 9.5367431640625e-07 ;  /* 0x00000010ffb07435 */ /* 0x000fe200000001ff */
[----:B------:R-:W-:-:S02]  /*1440*/  ISETP.NE.U32.AND P4, PT, RZ, c[0x0][0x218], PT ;  /* 0x00008600ff007a0c */ /* 0x000fc40003f85070 */
[----:B------:R-:W3:Y:S04]  /*1450*/  LDL R206, [R1+0x6c] ;  /* 0x00006c0001ce7983 */ /* 0x000ee80000100800 */
[----:B------:R-:W3:Y:S03]  /*1460*/  LDL R205, [R1+0x68] ;  /* 0x0000680001cd7983 */ /* 0x000ee60000100800 */
[----:B------:R-:W-:-:S06]  /*1470*/  IMAD.WIDE.U32 R176, R219, R176, c[0x0][0x208] ;  /* 0x00008200dbb07625 */ /* 0x000fcc00078e00b0 */
[----:B------:R-:W3:Y:S01]  /*1480*/  LDG.E.128 R176, [R176.64] ;  /* 0x00000004b0b07981 */ /* 0x000ee2000c1e1d00 */
[----:B------:R-:W-:-:S13]  /*1490*/  ISETP.NE.AND.EX P4, PT, RZ, c[0x0][0x21c], PT, P4 ;  /* 0x00008700ff007a0c */ /* 0x000fda0003f85340 */
[----:B------:R-:W-:-:S04]  /*14a0*/  @P4 LEA R14, P5, R219, c[0x0][0x218], 0x5 ;  /* 0x00008600db0e4a11 */ /* 0x000fc800078a28ff */
[----:B------:R-:W-:-:S05]  /*14b0*/  @P4 LEA.HI.X R15, R219, c[0x0][0x21c], RZ, 0x5, P5 ;  /* 0x00008700db0f4a11 */ /* 0x000fca00028f2cff */
[----:B------:R2:W5:Y:S04]  /*14c0*/  @P4 LDG.E.128 R132, [R14.64] ;  /* 0x000000040e844981 */ /* 0x000568000c1e1d00 */
[----:B------:R2:W5:Y:S01]  /*14d0*/  @P4 LDG.E.128 R136, [R14.64+0x10] ;  /* 0x000010040e884981 */ /* 0x000562000c1e1d00 */
[----:B------:R-:W-:-:S04]  /*14e0*/  LEA R168, P4, R219, c[0x0][0x190], 0x3 ;  /* 0x00006400dba87a11 */ /* 0x000fc800078818ff */
[----:B------:R-:W-:-:S06]  /*14f0*/  LEA.HI.X R169, R219, c[0x0][0x194], RZ, 0x3, P4 ;  /* 0x00006500dba97a11 */ /* 0x000fcc00020f1cff */
[----:B------:R-:W5:Y:S01]  /*1500*/  LDG.E.64 R168, [R168.64] ;  /* 0x00000004a8a87981 */ /* 0x000f62000c1e1b00 */
[----:B--2---:R-:W-:-:S03]  /*1510*/  FADD.FTZ R14, -R213, R165 ;  /* 0x000000a5d50e7221 */ /* 0x004fc60000010100 */
[----:B------:R-:W2:Y:S01]  /*1520*/  LDL R165, [R1+0x64] ;  /* 0x0000640001a57983 */ /* 0x000ea20000100800 */
[----:B------:R-:W-:-:S03]  /*1530*/  FADD.FTZ R15, -R213, R164 ;  /* 0x000000a4d50f7221 */ /* 0x000fc60000010100 */
[----:B------:R-:W2:Y:S01]  /*1540*/  LDL R164, [R1+0x60] ;  /* 0x0000600001a47983 */ /* 0x000ea20000100800 */
[----:B----4-:R-:W-:-:S04]  /*1550*/  FADD.FTZ R7, -R213, R172 ;  /* 0x000000acd5077221 */ /* 0x010fc80000010100 */
[----:B-----5:R-:W-:Y:S01]  /*1560*/  FMUL.FTZ R7, R4, R7 ;  /* 0x0000000704077220 */ /* 0x020fe20000410000 */
[----:B---3--:R-:W-:Y:S01]  /*1570*/  PRMT R222, RZ, 0x5410, R176 ;  /* 0x00005410ffde7816 */ /* 0x008fe200000000b0 */
        /* <DEDUP_REMOVED lines=41> */
[----:B------:R-:W-:Y:S02]  /*1810*/  FADD.FTZ R167, -R213, R167 ;  /* 0x000000a7d5a77221 */ /* 0x000fe40000010100 */
        /* <DEDUP_REMOVED lines=12> */
[----:B--2---:R-:W-:Y:S02]  /*18e0*/  FMUL.FTZ R207, R165, R207 ;  /* 0x000000cfa5cf7220 */ /* 0x004fe40000410000 */
[----:B------:R-:W-:-:S02]  /*18f0*/  FMUL.FTZ R205, R164, R179 ;  /* 0x000000b3a4cd7220 */ /* 0x000fc40000410000 */
[----:B------:R-:W-:Y:S02]  /*1900*/  FADD.FTZ R218, R218, R207 ;  /* 0x000000cfdada7221 */ /* 0x000fe40000010000 */
[----:B------:R-:W-:Y:S02]  /*1910*/  FFMA.FTZ R217, R208, R207, R217 ;  /* 0x000000cfd0d97223 */ /* 0x000fe400000100d9 */
[----:B------:R-:W-:Y:S02]  /*1920*/  FADD.FTZ R218, R218, R205 ;  /* 0x000000cddada7221 */ /* 0x000fe40000010000 */
[----:B------:R-:W-:Y:S02]  /*1930*/  FFMA.FTZ R217, R206, R205, R217 ;  /* 0x000000cdced97223 */ /* 0x000fe400000100d9 */
.L_x_4788:
[----:B------:R-:W-:Y:S05]  /*1940*/  BSYNC B1 ;  /* 0x0000000000017941 */ /* 0x000fea0003800000 */
.L_x_4787:
        /* <DEDUP_REMOVED lines=10> */
[----:B------:R-:W-:-:S03]  /*19f0*/  MOV R176, 0x10 ;  /* 0x0000001000b07802 */ /* 0x000fc60000000f00 */
[----:B------:R-:W3:Y:S02]  /*1a00*/  LDL R197, [R1+0x48] ;  /* 0x0000480001c57983 */ /* 0x000ee40000100800 */
[----:B------:R-:W-:Y:S01]  /*1a10*/  IMAD.WIDE.U32 R176, R219, R176, c[0x0][0x208] ;  /* 0x00008200dbb07625 */ /* 0x000fe200078e00b0 */
[----:B------:R-:W-:-:S05]  /*1a20*/  ISETP.NE.U32.AND P4, PT, RZ, c[0x0][0x218], PT ;  /* 0x00008600ff007a0c */ /* 0x000fca0003f85070 */
        /* <DEDUP_REMOVED lines=9> */
[----:B----4-:R-:W-:-:S03]  /*1ac0*/  FADD.FTZ R6, -R213, R172 ;  /* 0x000000acd5067221 */ /* 0x010fc60000010100 */
[----:B------:R-:W4:Y:S01]  /*1ad0*/  LDL R172, [R1+0x5c] ;  /* 0x00005c0001ac7983 */ /* 0x000f220000100800 */
[----:B--2---:R-:W-:-:S03]  /*1ae0*/  FADD.FTZ R9, -R213, R165 ;  /* 0x000000a5d5097221 */ /* 0x004fc60000010100 */
[----:B------:R-:W2:Y:S01]  /*1af0*/  LDL R165, [R1+0x44] ;  /* 0x0000440001a57983 */ /* 0x000ea20000100800 */
[----:B0-----:R-:W-:-:S03]  /*1b00*/  FADD.FTZ R10, -R213, R164 ;  /* 0x000000a4d50a7221 */ /* 0x001fc60000010100 */
[----:B------:R-:W2:Y:S01]  /*1b10*/  LDL R164, [R1+0x40] ;  /* 0x0000400001a47983 */ /* 0x000ea20000100800 */
[----:B-----5:R-:W-:Y:S01]  /*1b20*/  FMUL.FTZ R6, R4, R6 ;  /* 0x0000000604067220 */ /* 0x020fe20000410000 */
[----:B---3--:R-:W-:Y:S01]  /*1b30*/  PRMT R221, RZ, 0x5410, R176 ;  /* 0x00005410ffdd7816 */ /* 0x008fe200000000b0 */
[C---:B------:R-:W-:Y:S01]  /*1b40*/  FADD.FTZ R12, -R213.reuse, R174 ;  /* 0x000000aed50c7221 */ /* 0x040fe20000010100 */
[----:B------:R-:W-:Y:S01]  /*1b50*/  PRMT R176, RZ, 0x7610, R176 ;  /* 0x00007610ffb07816 */ /* 0x000fe200000000b0 */
[----:B------:R-:W-:Y:S02]  /*1b60*/  FADD.FTZ R13, -R213, R173 ;  /* 0x000000add50d7221 */ /* 0x000fe40000010100 */
[----:B------:R-:W-:Y:S02]  /*1b70*/  FADD.FTZ R76, R76, R221 ;  /* 0x000000dd4c4c7221 */ /* 0x000fe40000010000 */
[----:B------:R-:W-:Y:S01]  /*1b80*/  FFMA.FTZ R44, R6, R221, R44 ;  /* 0x000000dd062c7223 */ /* 0x000fe2000001002c */
[----:B------:R-:W-:Y:S01]  /*1b90*/  PRMT R203, RZ, 0x5410, R177 ;  /* 0x00005410ffcb7816 */ /* 0x000fe200000000b1 */
[----:B------:R-:W-:-:S02]  /*1ba0*/  FMUL.FTZ R12, R4, R12 ;  /* 0x0000000c040c7220 */ /* 0x000fc40000410000 */
[----:B------:R-:W-:Y:S02]  /*1bb0*/  FMUL.FTZ R13, R4, R13 ;  /* 0x0000000d040d7220 */ /* 0x000fe40000410000 */
[----:B------:R-:W-:Y:S01]  /*1bc0*/  FMUL.FTZ R204, R204, R176 ;  /* 0x000000b0cccc7220 */ /* 0x000fe20000410000 */
[----:B------:R-:W-:Y:S01]  /*1bd0*/  PRMT R177, RZ, 0x7610, R177 ;  /* 0x00007610ffb17816 */ /* 0x000fe200000000b1 */
[----:B------:R-:W-:Y:S02]  /*1be0*/  FADD.FTZ R78, R78, R203 ;  /* 0x000000cb4e4e7221 */ /* 0x000fe40000010000 */
[-C--:B------:R-:W-:Y:S02]  /*1bf0*/  FFMA.FTZ R46, R12, R203.reuse, R46 ;  /* 0x000000cb0c2e7223 */ /* 0x080fe4000001002e */
[----:B------:R-:W-:Y:S02]  /*1c00*/  FADD.FTZ R11, -R213, R175 ;  /* 0x000000afd50b7221 */ /* 0x000fe40000010100 */
[----:B------:R-:W-:Y:S01]  /*1c10*/  FMUL.FTZ R203, R202, R203 ;  /* 0x000000cbcacb7220 */ /* 0x000fe20000410000 */
[----:B------:R-:W-:Y:S01]  /*1c20*/  PRMT R201, RZ, 0x5410, R178 ;  /* 0x00005410ffc97816 */ /* 0x000fe200000000b2 */
[----:B------:R-:W-:-:S02]  /*1c30*/  FMUL.FTZ R10, R4, R10 ;  /* 0x0000000a040a7220 */ /* 0x000fc40000410000 */
[----:B------:R-:W-:Y:S02]  /*1c40*/  FMUL.FTZ R11, R4, R11 ;  /* 0x0000000b040b7220 */ /* 0x000fe40000410000 */
[----:B------:R-:W-:Y:S01]  /*1c50*/  FMUL.FTZ R202, R200, R177 ;  /* 0x000000b1c8ca7220 */ /* 0x000fe20000410000 */
[----:B------:R-:W-:Y:S01]  /*1c60*/  PRMT R178, RZ, 0x7610, R178 ;  /* 0x00007610ffb27816 */ /* 0x000fe200000000b2 */
        /* <DEDUP_REMOVED lines=8> */
[----:B------:R-:W-:Y:S01]  /*1cf0*/  FMUL.FTZ R200, R197, R178 ;  /* 0x000000b2c5c87220 */ /* 0x000fe20000410000 */
[----:B------:R-:W-:Y:S01]  /*1d00*/  PRMT R25, RZ, 0x7610, R179 ;  /* 0x00007610ff197816 */ /* 0x000fe200000000b3 */
[----:B------:R-:W-:Y:S02]  /*1d10*/  FADD.FTZ R82, R82, R198 ;  /* 0x000000c652527221 */ /* 0x000fe40000010000 */
[----:B------:R-:W-:Y:S02]  /*1d20*/  FFMA.FTZ R50, R199, R198, R50 ;  /* 0x000000c6c7327223 */ /* 0x000fe40000010032 */
[----:B------:R-:W-:-:S02]  /*1d30*/  FMUL.FTZ R197, R4, R167 ;  /* 0x000000a704c57220 */ /* 0x000fc40000410000 */
[----:B------:R-:W-:Y:S02]  /*1d40*/  FADD.FTZ R83, R83, R25 ;  /* 0x0000001953537221 */ /* 0x000fe40000010000 */
[----:B------:R-:W-:Y:S01]  /*1d50*/  FFMA.FTZ R51, R197, R25, R51 ;  /* 0x00000019c5337223 */ /* 0x000fe20000010033 */
[----:B------:R-:W-:Y:S01]  /*1d60*/  IADD3 R219, R219, 0x20, RZ ;  /* 0x00000020dbdb7810 */ /* 0x000fe20007ffe0ff */
[----:B------:R-:W-:Y:S02]  /*1d70*/  FADD.FTZ R77, R77, R176 ;  /* 0x000000b04d4d7221 */ /* 0x000fe40000010000 */
[----:B------:R-:W-:Y:S02]  /*1d80*/  FFMA.FTZ R45, R13, R176, R45 ;  /* 0x000000b00d2d7223 */ /* 0x000fe4000001002d */
[----:B------:R-:W-:Y:S02]  /*1d90*/  FADD.FTZ R79, R79, R177 ;  /* 0x000000b14f4f7221 */ /* 0x000fe40000010000 */
[----:B------:R-:W-:-:S02]  /*1da0*/  FFMA.FTZ R47, R11, R177, R47 ;  /* 0x000000b10b2f7223 */ /* 0x000fc4000001002f */
[----:B------:R-:W-:Y:S02]  /*1db0*/  FADD.FTZ R81, R81, R178 ;  /* 0x000000b251517221 */ /* 0x000fe40000010000 */
[----:B------:R-:W-:Y:S02]  /*1dc0*/  FFMA.FTZ R49, R9, R178, R49 ;  /* 0x000000b209317223 */ /* 0x000fe40000010031 */
[----:B----4-:R-:W-:-:S04]  /*1dd0*/  FMUL.FTZ R221, R172, R221 ;  /* 0x000000ddacdd7220 */ /* 0x010fc80000410000 */
        /* <DEDUP_REMOVED lines=11> */
[----:B------:R-:W-:-:S02]  /*1e90*/  FADD.FTZ R218, R218, R200 ;  /* 0x000000c8dada7221 */ /* 0x000fc40000010000 */
[----:B------:R-:W-:Y:S02]  /*1ea0*/  FFMA.FTZ R217, R9, R200, R217 ;  /* 0x000000c809d97223 */ /* 0x000fe400000100d9 */
[----:B------:R-:W-:Y:S02]  /*1eb0*/  FMUL.FTZ R25, R164, R25 ;  /* 0x00000019a4197220 */ /* 0x000fe40000410000 */
[----:B------:R-:W-:Y:S02]  /*1ec0*/  FADD.FTZ R218, R218, R198 ;  /* 0x000000c6dada7221 */ /* 0x000fe40000010000 */
[----:B------:R-:W-:Y:S02]  /*1ed0*/  FFMA.FTZ R217, R199, R198, R217 ;  /* 0x000000c6c7d97223 */ /* 0x000fe400000100d9 */
[----:B------:R-:W-:Y:S02]  /*1ee0*/  FADD.FTZ R218, R218, R25 ;  /* 0x00000019dada7221 */ /* 0x000fe40000010000 */
[----:B------:R-:W-:-:S02]  /*1ef0*/  FFMA.FTZ R217, R197, R25, R217 ;  /* 0x00000019c5d97223 */ /* 0x000fc400000100d9 */
.L_x_4790:
[----:B------:R-:W-:Y:S05]  /*1f00*/  BSYNC B1 ;  /* 0x0000000000017941 */ /* 0x000fea0003800000 */
.L_x_4789:
        /* <DEDUP_REMOVED lines=10> */
[----:B------:R-:W2:Y:S01]  /*1fb0*/  LDG.E.128 R164, [R164.64] ;  /* 0x00000004a4a47981 */ /* 0x000ea2000c1e1d00 */
[----:B------:R-:W-:-:S03]  /*1fc0*/  ISETP.NE.U32.AND P4, PT, RZ, c[0x0][0x218], PT ;  /* 0x00008600ff007a0c */ /* 0x000fc60003f85070 */
[----:B0-----:R-:W3:Y:S01]  /*1fd0*/  LDG.E.128 R176, [R176.64+0x10] ;  /* 0x00001004b0b07981 */ /* 0x001ee2000c1e1d00 */
[----:B------:R-:W-:-:S03]  /*1fe0*/  ISETP.NE.AND.EX P4, PT, RZ, c[0x0][0x21c], PT, P4 ;  /* 0x00008700ff007a0c */ /* 0x000fc60003f85340 */
[----:B------:R-:W3:Y:S04]  /*1ff0*/  LDL R193, [R1+0x30] ;  /* 0x0000300001c17983 */ /* 0x000ee80000100800 */
[----:B------:R-:W3:Y:S04]  /*2000*/  LDL R195, [R1+0x2c] ;  /* 0x00002c0001c37983 */ /* 0x000ee80000100800 */
[----:B------:R-:W3:Y:S02]  /*2010*/  LDL R196, [R1+0x28] ;  /* 0x0000280001c47983 */ /* 0x000ee40000100800 */
[----:B------:R-:W-:-:S04]  /*2020*/  @P4 LEA R26, P5, R219, c[0x0][0x218], 0x5 ;  /* 0x00008600db1a4a11 */ /* 0x000fc800078a28ff */
[----:B------:R-:W-:-:S05]  /*2030*/  @P4 LEA.HI.X R27, R219, c[0x0][0x21c], RZ, 0x5, P5 ;  /* 0x00008700db1b4a11 */ /* 0x000fca00028f2cff */
[----:B------:R4:W5:Y:S04]  /*2040*/  @P4 LDG.E.128 R148, [R26.64] ;  /* 0x000000041a944981 */ /* 0x000968000c1e1d00 */
[----:B------:R4:W5:Y:S01]  /*2050*/  @P4 LDG.E.128 R152, [R26.64+0x10] ;  /* 0x000010041a984981 */ /* 0x000962000c1e1d00 */
[----:B------:R-:W-:-:S04]  /*2060*/  LEA R182, P4, R219, c[0x0][0x190], 0x3 ;  /* 0x00006400dbb67a11 */ /* 0x000fc800078818ff */
[----:B------:R-:W-:-:S06]  /*2070*/  LEA.HI.X R183, R219, c[0x0][0x194], RZ, 0x3, P4 ;  /* 0x00006500dbb77a11 */ /* 0x000fcc00020f1cff */
[----:B------:R-:W5:Y:S01]  /*2080*/  LDG.E.64 R182, [R182.64] ;  /* 0x00000004b6b67981 */ /* 0x000f62000c1e1b00 */
[C---:B----4-:R-:W-:Y:S02]  /*2090*/  FADD.FTZ R26, -R213.reuse, R173 ;  /* 0x000000add51a7221 */ /* 0x050fe40000010100 */
[----:B------:R-:W-:Y:S02]  /*20a0*/  FADD.FTZ R5, -R213, R172 ;  /* 0x000000acd5057221 */ /* 0x000fe40000010100 */
[----:B-----5:R-:W-:Y:S01]  /*20b0*/  FMUL.FTZ R26, R4, R26 ;  /* 0x0000001a041a7220 */ /* 0x020fe20000410000 */
[----:B------:R-:W4:Y:S01]  /*20c0*/  LDL R172, [R1+0x24] ;  /* 0x0000240001ac7983 */ /* 0x000f220000100800 */
[--C-:B--2---:R-:W-:Y:S02]  /*20d0*/  PRMT R27, RZ, 0x5410, R164.reuse ;  /* 0x00005410ff1b7816 */ /* 0x104fe400000000a4 */
[----:B------:R-:W-:-:S05]  /*20e0*/  PRMT R164, RZ, 0x7610, R164 ;  /* 0x00007610ffa47816 */ /* 0x000fca00000000a4 */
[----:B------:R-:W-:Y:S02]  /*20f0*/  FADD.FTZ R85, R85, R164 ;  /* 0x000000a455557221 */ /* 0x000fe40000010000 */
[-C--:B------:R-:W-:Y:S02]  /*2100*/  FFMA.FTZ R53, R26, R164.reuse, R53 ;  /* 0x000000a41a357223 */ /* 0x080fe40000010035 */
[----:B------:R-:W-:Y:S02]  /*2110*/  FMUL.FTZ R185, R191, R164 ;  /* 0x000000a4bfb97220 */ /* 0x000fe40000410000 */
[----:B------:R-:W2:Y:S01]  /*2120*/  LDL R164, [R1+0x20] ;  /* 0x0000200001a47983 */ /* 0x000ea20000100800 */
[----:B------:R-:W-:Y:S02]  /*2130*/  FMUL.FTZ R5, R4, R5 ;  /* 0x0000000504057220 */ /* 0x000fe40000410000 */
[----:B------:R-:W-:Y:S02]  /*2140*/  FADD.FTZ R174, -R213, R174 ;  /* 0x000000aed5ae7221 */ /* 0x000fe40000010100 */
[----:B------:R-:W-:-:S02]  /*2150*/  FADD.FTZ R84, R84, R27 ;  /* 0x0000001b54547221 */ /* 0x000fc40000010000 */
[-C--:B------:R-:W-:Y:S02]  /*2160*/  FFMA.FTZ R52, R5, R27.reuse, R52 ;  /* 0x0000001b05347223 */ /* 0x080fe40000010034 */
[----:B---3--:R-:W-:Y:S01]  /*2170*/  FMUL.FTZ R27, R189, R27 ;  /* 0x0000001bbd1b7220 */ /* 0x008fe20000410000 */
[----:B------:R-:W-:Y:S01]  /*2180*/  PRMT R187, RZ, 0x5410, R165 ;  /* 0x00005410ffbb7816 */ /* 0x000fe200000000a5 */
        /* <DEDUP_REMOVED lines=44> */
[----:B----4-:R-:W-:-:S04]  /*2450*/  FMUL.FTZ R194, R172, R194 ;  /* 0x000000c2acc27220 */ /* 0x010fc80000410000 */
[----:B------:R-:W-:Y:S02]  /*2460*/  FADD.FTZ R218, R218, R194 ;  /* 0x000000c2dada7221 */ /* 0x000fe40000010000 */
[----:B------:R-:W-:Y:S02]  /*2470*/  FFMA.FTZ R217, R193, R194, R217 ;  /* 0x000000c2c1d97223 */ /* 0x000fe400000100d9 */
[----:B--2---:R-:W-:-:S04]  /*2480*/  FMUL.FTZ R196, R164, R167 ;  /* 0x000000a7a4c47220 */ /* 0x004fc80000410000 */
[----:B------:R-:W-:Y:S02]  /*2490*/  FADD.FTZ R218, R218, R196 ;  /* 0x000000c4dada7221 */ /* 0x000fe40000010000 */
[----:B------:R-:W-:Y:S02]  /*24a0*/  FFMA.FTZ R217, R195, R196, R217 ;  /* 0x000000c4c3d97223 */ /* 0x000fe400000100d9 */
.L_x_4792:
[----:B------:R-:W-:Y:S05]  /*24b0*/  BSYNC B1 ;  /* 0x0000000000017941 */ /* 0x000fea0003800000 */
.L_x_4791:
[----:B------:R-:W-:Y:S05]  /*24c0*/  BRA.DIV ~URZ, `(.L_x_4793) ;  /* 0x00003d327f007947 */ /* 0x000fea000b800000 */
[----:B------:R0:W1:Y:S02]  /*24d0*/  SHFL.BFLY PT, R167, R218, 0x1, 0x1f ;  /* 0x0c201f00daa77f89 */ /* 0x00006400000e0000 */
.L_x_4818:
        /* <DEDUP_REMOVED lines=18> */
.L_x_4819:
[----:B--2---:R-:W2:Y:S01]  /*2600*/  LDC.U8 R219, c[0x0][0x1f0] ;  /* 0x00007c00ffdb7b82 */ /* 0x004ea20000000000 */
[----:B------:R-:W-:Y:S01]  /*2610*/  FADD.FTZ R167, R167, R218 ;  /* 0x000000daa7a77221 */ /* 0x000fe20000010000 */
[----:B------:R-:W-:Y:S01]  /*2620*/  BSSY B1, `(.L_x_4795) ;  /* 0x0000094000017945 */ /* 0x000fe20003800000 */
[----:B0-----:R-:W-:Y:S02]  /*2630*/  FADD.FTZ R164, R164, R217 ;  /* 0x000000d9a4a47221 */ /* 0x001fe40000010000 */
[----:B------:R-:W-:Y:S02]  /*2640*/  FMUL.FTZ R176, R167, c[0x0][0x1e0] ;  /* 0x00007800a7b07a20 */ /* 0x000fe40000410000 */
[----:B------:R-:W-:Y:S01]  /*2650*/  FMUL.FTZ R177, R164, c[0x0][0x1e0] ;  /* 0x00007800a4b17a20 */ /* 0x000fe20000410000 */
[----:B------:R-:W-:Y:S05]  /*2660*/  @!P0 BRA `(.L_x_4796) ;  /* 0x000008f000008947 */ /* 0x000fea0003800000 */
[----:B-1----:R-:W-:Y:S01]  /*2670*/  HFMA2.MMA R217, -RZ, RZ, 0, 9.5367431640625e-07 ;  /* 0x00000010ffd97435 */ /* 0x002fe200000001ff */
[----:B------:R-:W3:Y:S04]  /*2680*/  LDL R179, [R1+0x1c] ;  /* 0x00001c0001b37983 */ /* 0x000ee80000100800 */
[----:B------:R-:W4:Y:S01]  /*2690*/  LDL R213, [R1+0x18] ;  /* 0x0000180001d57983 */ /* 0x000f220000100800 */
[----:B--2---:R-:W-:-:S02]  /*26a0*/  ISETP.NE.AND P4, PT, R219, RZ, PT ;  /* 0x000000ffdb00720c */ /* 0x004fc40003f85270 */
[----:B------:R-:W-:Y:S01]  /*26b0*/  ISETP.NE.U32.AND P5, PT, RZ, c[0x0][0x218], PT ;  /* 0x00008600ff007a0c */ /* 0x000fe20003fa5070 */
[----:B------:R-:W-:Y:S01]  /*26c0*/  HFMA2.MMA R173, -RZ, RZ, 0, 0 ;  /* 0x00000000ffad7435 */ /* 0x000fe200000001ff */
[----:B------:R-:W-:Y:S01]  /*26d0*/  IMAD.WIDE.U32 R164, R0, R217, c[0x0][0x170] ;  /* 0x00005c0000a47625 */ /* 0x000fe200078e00d9 */
[----:B------:R-:W2:Y:S05]  /*26e0*/  LDL R218, [R1+0x14] ;  /* 0x0000140001da7983 */ /* 0x000eaa0000100800 */
[----:B------:R-:W2:Y:S01]  /*26f0*/  LDG.E.128 R164, [R164.64] ;  /* 0x00000004a4a47981 */ /* 0x000ea2000c1e1d00 */
[----:B------:R-:W-:Y:S02]  /*2700*/  FSEL R174, R176, RZ, !P4 ;  /* 0x000000ffb0ae7208 */ /* 0x000fe40006000000 */
[----:B------:R-:W-:-:S03]  /*2710*/  ISETP.NE.AND.EX P5, PT, RZ, c[0x0][0x21c], PT, P5 ;  /* 0x00008700ff007a0c */ /* 0x000fc60003fa5350 */
[----:B------:R-:W-:-:S04]  /*2720*/  FFMA.FTZ R172, R8, R177, R174 ;  /* 0x000000b108ac7223 */ /* 0x000fc800000100ae */
[----:B------:R-:W-:-:S04]  /*2730*/  FADD.FTZ R172, R23, -R172 ;  /* 0x800000ac17ac7221 */ /* 0x000fc80000010000 */
[----:B-----5:R-:W-:Y:S01]  /*2740*/  FMUL.FTZ R178, R4, R172 ;  /* 0x000000ac04b27220 */ /* 0x020fe20000410000 */
[----:B------:R-:W-:-:S03]  /*2750*/  MOV R172, R170 ;  /* 0x000000aa00ac7202 */ /* 0x000fc60000000f00 */
[----:B------:R-:W-:Y:S01]  /*2760*/  @P5 FADD.FTZ R178, R124, R178 ;  /* 0x000000b27cb25221 */ /* 0x000fe20000010000 */
[----:B------:R-:W-:-:S03]  /*2770*/  LOP3.LUT P4, RZ, R172, 0xff, RZ, 0xc0, !PT ;  /* 0x000000ffacff7812 */ /* 0x000fc6000788c0ff */
[----:B------:R-:W-:-:S04]  /*2780*/  FMUL.FTZ R175, R178, R3 ;  /* 0x00000003b2af7220 */ /* 0x000fc80000410000 */
[----:B------:R-:W-:Y:S01]  /*2790*/  FMUL.FTZ R175, R175, c[0x0][0x1e8] ;  /* 0x00007a00afaf7a20 */ /* 0x000fe20000410000 */
[----:B------:R-:W-:-:S05]  /*27a0*/  LOP3.LUT P6, RZ, R170, 0xff00, RZ, 0xc0, !PT ;  /* 0x0000ff00aaff7812 */ /* 0x000fca00078cc0ff */
[----:B--2---:R-:W-:-:S05]  /*27b0*/  @P4 PRMT R172, RZ, 0x5410, R164 ;  /* 0x00005410ffac4816 */ /* 0x004fca00000000a4 */
[----:B------:R-:W-:Y:S01]  /*27c0*/  @P4 FMUL.FTZ R173, R175, R172 ;  /* 0x000000acafad4220 */ /* 0x000fe20000410000 */
[----:B------:R-:W-:Y:S01]  /*27d0*/  MOV R172, RZ ;  /* 0x000000ff00ac7202 */ /* 0x000fe20000000f00 */
[----:B---3--:R-:W-:Y:S02]  /*27e0*/  @P4 FMUL.FTZ R172, R179, R175 ;  /* 0x000000afb3ac4220 */ /* 0x008fe40000410000 */
[----:B------:R-:W-:Y:S01]  /*27f0*/  FFMA.FTZ R175, R24, R177, R174 ;  /* 0x000000b118af7223 */ /* 0x000fe200000100ae */
[----:B------:R-:W-:-:S03]  /*2800*/  ISETP.NE.U32.AND P4, PT, RZ, c[0x0][0x258], PT ;  /* 0x00009600ff007a0c */ /* 0x000fc60003f85070 */
[----:B------:R-:W-:Y:S01]  /*2810*/  FADD.FTZ R175, R228, -R175 ;  /* 0x800000afe4af7221 */ /* 0x000fe20000010000 */
[----:B------:R-:W-:-:S03]  /*2820*/  ISETP.NE.AND.EX P4, PT, RZ, c[0x0][0x25c], PT, P4 ;  /* 0x00009700ff007a0c */ /* 0x000fc60003f85340 */
[----:B------:R-:W-:Y:S01]  /*2830*/  FMUL.FTZ R175, R4, R175 ;  /* 0x000000af04af7220 */ /* 0x000fe20000410000 */
[----:B------:R-:W-:-:S03]  /*2840*/  SEL R156, R178, R156, P4 ;  /* 0x0000009cb29c7207 */ /* 0x000fc60002000000 */
[----:B------:R-:W-:Y:S01]  /*2850*/  @P5 FADD.FTZ R175, R125, R175 ;  /* 0x000000af7daf5221 */ /* 0x000fe20000010000 */
[----:B------:R-:W-:-:S03]  /*2860*/  HFMA2.MMA R179, -RZ, RZ, 0, 0 ;  /* 0x00000000ffb37435 */ /* 0x000fc600000001ff */
[----:B------:R-:W-:Y:S01]  /*2870*/  FMUL.FTZ R178, R175, R3 ;  /* 0x00000003afb27220 */ /* 0x000fe20000410000 */
[----:B------:R-:W-:-:S03]  /*2880*/  @P6 PRMT R164, RZ, 0x7610, R164 ;  /* 0x00007610ffa46816 */ /* 0x000fc600000000a4 */
[----:B------:R-:W-:-:S04]  /*2890*/  FMUL.FTZ R178, R178, c[0x0][0x1e8] ;  /* 0x00007a00b2b27a20 */ /* 0x000fc80000410000 */
[----:B------:R-:W-:Y:S01]  /*28a0*/  @P6 FMUL.FTZ R179, R178, R164 ;  /* 0x000000a4b2b36220 */ /* 0x000fe20000410000 */
[----:B------:R-:W-:Y:S01]  /*28b0*/  MOV R164, RZ ;  /* 0x000000ff00a47202 */ /* 0x000fe20000000f00 */
[----:B----4-:R-:W-:Y:S02]  /*28c0*/  @P6 FMUL.FTZ R164, R213, R178 ;  /* 0x000000b2d5a46220 */ /* 0x010fe40000410000 */
[----:B------:R-:W2:Y:S01]  /*28d0*/  LDL R213, [R1+0x10] ;  /* 0x0000100001d57983 */ /* 0x000ea20000100800 */
[----:B------:R-:W-:Y:S01]  /*28e0*/  SEL R157, R175, R157, P4 ;  /* 0x0000009daf9d7207 */ /* 0x000fe20002000000 */
[----:B------:R-:W-:Y:S01]  /*28f0*/  FFMA.FTZ R175, R22, R177, R174 ;  /* 0x000000b116af7223 */ /* 0x000fe200000100ae */
[----:B------:R-:W-:-:S03]  /*2900*/  LOP3.LUT P6, RZ, R170, 0xff0000, RZ, 0xc0, !PT ;  /* 0x00ff0000aaff7812 */ /* 0x000fc600078cc0ff */
[----:B------:R-:W-:-:S04]  /*2910*/  FADD.FTZ R175, R227, -R175 ;  /* 0x800000afe3af7221 */ /* 0x000fc80000010000 */
[----:B------:R-:W-:-:S04]  /*2920*/  FMUL.FTZ R175, R4, R175 ;  /* 0x000000af04af7220 */ /* 0x000fc80000410000 */
[----:B------:R-:W-:Y:S02]  /*2930*/  @P5 FADD.FTZ R175, R126, R175 ;  /* 0x000000af7eaf5221 */ /* 0x000fe40000010000 */
[----:B------:R-:W-:Y:S02]  /*2940*/  FADD.FTZ R93, R93, R179 ;  /* 0x000000b35d5d7221 */ /* 0x000fe40000010000 */
[----:B------:R-:W-:Y:S01]  /*2950*/  FMUL.FTZ R179, R175, R3 ;  /* 0x00000003afb37220 */ /* 0x000fe20000410000 */
[----:B------:R-:W-:Y:S01]  /*2960*/  HFMA2.MMA R178, -RZ, RZ, 0, 0 ;  /* 0x00000000ffb27435 */ /* 0x000fe200000001ff */
[----:B------:R-:W-:Y:S01]  /*2970*/  FADD.FTZ R92, R92, R173 ;  /* 0x000000ad5c5c7221 */ /* 0x000fe20000010000 */
[----:B------:R-:W-:Y:S01]  /*2980*/  @P6 PRMT R173, RZ, 0x5410, R165 ;  /* 0x00005410ffad6816 */ /* 0x000fe200000000a5 */
[----:B------:R-:W-:-:S04]  /*2990*/  FMUL.FTZ R179, R179, c[0x0][0x1e8] ;  /* 0x00007a00b3b37a20 */ /* 0x000fc80000410000 */
[----:B------:R-:W-:Y:S01]  /*29a0*/  @P6 FMUL.FTZ R178, R179, R173 ;  /* 0x000000adb3b26220 */ /* 0x000fe20000410000 */
[----:B------:R-:W-:Y:S01]  /*29b0*/  MOV R173, RZ ;  /* 0x000000ff00ad7202 */ /* 0x000fe20000000f00 */
[----:B------:R-:W-:Y:S01]  /*29c0*/  @P6 FMUL.FTZ R173, R218, R179 ;  /* 0x000000b3daad6220 */ /* 0x000fe20000410000 */
[----:B------:R-:W-:Y:S01]  /*29d0*/  SEL R158, R175, R158, P4 ;  /* 0x0000009eaf9e7207 */ /* 0x000fe20002000000 */
[----:B------:R-:W3:Y:S01]  /*29e0*/  LDL R218, [R1+0xc] ;  /* 0x00000c0001da7983 */ /* 0x000ee20000100800 */
        /* <DEDUP_REMOVED lines=8> */
[----:B------:R-:W-:Y:S02]  /*2a70*/  @P6 PRMT R165, RZ, 0x7610, R165 ;  /* 0x00007610ffa56816 */ /* 0x000fe400000000a5 */
[----:B------:R-:W-:-:S04]  /*2a80*/  FMUL.FTZ R178, R178, c[0x0][0x1e8] ;  /* 0x00007a00b2b27a20 */ /* 0x000fc80000410000 */
[----:B------:R-:W-:Y:S01]  /*2a90*/  @P6 FMUL.FTZ R179, R178, R165 ;  /* 0x000000a5b2b36220 */ /* 0x000fe20000410000 */
[----:B------:R-:W-:Y:S01]  /*2aa0*/  MOV R165, RZ ;  /* 0x000000ff00a57202 */ /* 0x000fe20000000f00 */
[----:B--2---:R-:W-:Y:S02]  /*2ab0*/  @P6 FMUL.FTZ R165, R213, R178 ;  /* 0x000000b2d5a56220 */ /* 0x004fe40000410000 */
[----:B------:R-:W2:Y:S01]  /*2ac0*/  LDL R213, [R1+0x8] ;  /* 0x0000080001d57983 */ /* 0x000ea20000100800 */
[----:B------:R-:W-:Y:S01]  /*2ad0*/  SEL R159, R175, R159, P4 ;  /* 0x0000009faf9f7207 */ /* 0x000fe20002000000 */
[----:B------:R-:W-:-:S04]  /*2ae0*/  FFMA.FTZ R175, R20, R177, R174 ;  /* 0x000000b114af7223 */ /* 0x000fc800000100ae */
[----:B------:R-:W-:Y:S01]  /*2af0*/  FADD.FTZ R175, R225, -R175 ;  /* 0x800000afe1af7221 */ /* 0x000fe20000010000 */
[----:B------:R-:W-:-:S03]  /*2b00*/  LOP3.LUT P6, RZ, R171, 0xff, RZ, 0xc0, !PT ;  /* 0x000000ffabff7812 */ /* 0x000fc600078cc0ff */
[----:B------:R-:W-:-:S04]  /*2b10*/  FMUL.FTZ R175, R4, R175 ;  /* 0x000000af04af7220 */ /* 0x000fc80000410000 */
[----:B------:R-:W-:Y:S02]  /*2b20*/  @P5 FADD.FTZ R175, R128, R175 ;  /* 0x000000af80af5221 */ /* 0x000fe40000010000 */
[----:B------:R-:W-:-:S03]  /*2b30*/  FADD.FTZ R95, R95, R179 ;  /* 0x000000b35f5f7221 */ /* 0x000fc60000010000 */
[C---:B------:R-:W-:Y:S01]  /*2b40*/  SEL R160, R175.reuse, R160, P4 ;  /* 0x000000a0afa07207 */ /* 0x040fe20002000000 */
[----:B------:R-:W-:Y:S01]  /*2b50*/  FMUL.FTZ R175, R175, R3 ;  /* 0x00000003afaf7220 */ /* 0x000fe20000410000 */
[----:B------:R-:W-:Y:S01]  /*2b60*/  HFMA2.MMA R179, -RZ, RZ, 0, 0 ;  /* 0x00000000ffb37435 */ /* 0x000fe200000001ff */
[----:B------:R-:W-:Y:S02]  /*2b70*/  @P6 PRMT R178, RZ, 0x5410, R166 ;  /* 0x00005410ffb26816 */ /* 0x000fe400000000a6 */
[----:B------:R-:W-:-:S04]  /*2b80*/  FMUL.FTZ R175, R175, c[0x0][0x1e8] ;  /* 0x00007a00afaf7a20 */ /* 0x000fc80000410000 */
[----:B------:R-:W-:Y:S01]  /*2b90*/  @P6 FMUL.FTZ R179, R175, R178 ;  /* 0x000000b2afb36220 */ /* 0x000fe20000410000 */
[----:B------:R-:W-:Y:S01]  /*2ba0*/  MOV R178, RZ ;  /* 0x000000ff00b27202 */ /* 0x000fe20000000f00 */
[----:B---3--:R-:W-:Y:S02]  /*2bb0*/  @P6 FMUL.FTZ R178, R218, R175 ;  /* 0x000000afdab26220 */ /* 0x008fe40000410000 */
[----:B------:R-:W-:Y:S01]  /*2bc0*/  FFMA.FTZ R175, R19, R177, R174 ;  /* 0x000000b113af7223 */ /* 0x000fe200000100ae */
[----:B------:R-:W3:Y:S03]  /*2bd0*/  LDL R218, [R1] ;  /* 0x0000000001da7983 */ /* 0x000ee60000100800 */
        /* <DEDUP_REMOVED lines=11> */
[----:B------:R-:W-:-:S03]  /*2c90*/  MOV R166, RZ ;  /* 0x000000ff00a67202 */ /* 0x000fc60000000f00 */
[----:B------:R-:W-:Y:S01]  /*2ca0*/  FADD.FTZ R97, R97, R179 ;  /* 0x000000b361617221 */ /* 0x000fe20000010000 */
[----:B------:R-:W-:Y:S01]  /*2cb0*/  HFMA2.MMA R179, -RZ, RZ, 0, 0 ;  /* 0x00000000ffb37435 */ /* 0x000fe200000001ff */
[----:B--2---:R-:W-:Y:S02]  /*2cc0*/  @P6 FMUL.FTZ R166, R213, R175 ;  /* 0x000000afd5a66220 */ /* 0x004fe40000410000 */
[-CC-:B------:R-:W-:Y:S02]  /*2cd0*/  FFMA.FTZ R175, R223, R177.reuse, R174.reuse ;  /* 0x000000b1dfaf7223 */ /* 0x180fe400000100ae */
[----:B------:R-:W-:Y:S02]  /*2ce0*/  FFMA.FTZ R174, R211, R177, R174 ;  /* 0x000000b1d3ae7223 */ /* 0x000fe400000100ae */
[----:B------:R-:W-:Y:S02]  /*2cf0*/  FADD.FTZ R175, R212, -R175 ;  /* 0x800000afd4af7221 */ /* 0x000fe40000010000 */
[----:B------:R-:W-:-:S02]  /*2d00*/  FADD.FTZ R174, R210, -R174 ;  /* 0x800000aed2ae7221 */ /* 0x000fc40000010000 */
[C---:B------:R-:W-:Y:S02]  /*2d10*/  FMUL.FTZ R175, R4.reuse, R175 ;  /* 0x000000af04af7220 */ /* 0x040fe40000410000 */
[----:B------:R-:W-:Y:S02]  /*2d20*/  FMUL.FTZ R174, R4, R174 ;  /* 0x000000ae04ae7220 */ /* 0x000fe40000410000 */
[----:B------:R-:W-:Y:S02]  /*2d30*/  @P5 FADD.FTZ R175, R130, R175 ;  /* 0x000000af82af5221 */ /* 0x000fe40000010000 */
[----:B------:R-:W-:Y:S01]  /*2d40*/  @P5 FADD.FTZ R174, R131, R174 ;  /* 0x000000ae83ae5221 */ /* 0x000fe20000010000 */
[----:B------:R-:W-:Y:S02]  /*2d50*/  LOP3.LUT P5, RZ, R171, 0xff0000, RZ, 0xc0, !PT ;  /* 0x00ff0000abff7812 */ /* 0x000fe400078ac0ff */
[C---:B------:R-:W-:Y:S01]  /*2d60*/  SEL R162, R175.reuse, R162, P4 ;  /* 0x000000a2afa27207 */ /* 0x040fe20002000000 */
[----:B------:R-:W-:-:S04]  /*2d70*/  FMUL.FTZ R175, R175, R3 ;  /* 0x00000003afaf7220 */ /* 0x000fc80000410000 */
[----:B------:R-:W-:-:S06]  /*2d80*/  FMUL.FTZ R175, R175, c[0x0][0x1e8] ;  /* 0x00007a00afaf7a20 */ /* 0x000fcc0000410000 */
[----:B------:R-:W-:-:S05]  /*2d90*/  @P5 PRMT R213, RZ, 0x5410, R167 ;  /* 0x00005410ffd55816 */ /* 0x000fca00000000a7 */
[----:B------:R-:W-:Y:S02]  /*2da0*/  @P5 FMUL.FTZ R179, R175, R213 ;  /* 0x000000d5afb35220 */ /* 0x000fe40000410000 */
[----:B------:R-:W2:Y:S02]  /*2db0*/  LDL R213, [R1+0x4] ;  /* 0x0000040001d57983 */ /* 0x000ea40000100800 */
[----:B------:R-:W-:Y:S01]  /*2dc0*/  FADD.FTZ R98, R98, R179 ;  /* 0x000000b362627221 */ /* 0x000fe20000010000 */
[----:B------:R-:W-:Y:S02]  /*2dd0*/  MOV R179, RZ ;  /* 0x000000ff00b37202 */ /* 0x000fe40000000f00 */
[C---:B------:R-:W-:Y:S02]  /*2de0*/  SEL R163, R174.reuse, R163, P4 ;  /* 0x000000a3aea37207 */ /* 0x040fe40002000000 */
[----:B------:R-:W-:Y:S01]  /*2df0*/  ISETP.NE.U32.AND P4, PT, RZ, c[0x0][0x258], PT ;  /* 0x00009600ff007a0c */ /* 0x000fe20003f85070 */
[----:B------:R-:W-:-:S03]  /*2e00*/  FMUL.FTZ R174, R174, R3 ;  /* 0x00000003aeae7220 */ /* 0x000fc60000410000 */
[----:B------:R-:W-:Y:S01]  /*2e10*/  ISETP.NE.AND.EX P4, PT, RZ, c[0x0][0x25c], PT, P4 ;  /* 0x00009700ff007a0c */ /* 0x000fe20003f85340 */
[----:B------:R-:W-:Y:S01]  /*2e20*/  FMUL.FTZ R174, R174, c[0x0][0x1e8] ;  /* 0x00007a00aeae7a20 */ /* 0x000fe20000410000 */
[----:B------:R-:W-:Y:S02]  /*2e30*/  F2FP.BF16.PACK_AB R165, R165, R173 ;  /* 0x000000ada5a5723e */ /* 0x000fe400000010ff */
[----:B------:R-:W-:Y:S01]  /*2e40*/  F2FP.BF16.PACK_AB R164, R164, R172 ;  /* 0x000000aca4a4723e */ /* 0x000fe200000010ff */
[----:B------:R-:W-:Y:S01]  /*2e50*/  IMAD.WIDE.U32 R172, R0, R217, c[0x0][0x248] ;  /* 0x0000920000ac7625 */ /* 0x000fe200078e00d9 */
[----:B------:R-:W-:-:S03]  /*2e60*/  F2FP.BF16.PACK_AB R166, R166, R178 ;  /* 0x000000b2a6a6723e */ /* 0x000fc600000010ff */
[----:B--2---:R-:W-:Y:S01]  /*2e70*/  @P5 FMUL.FTZ R179, R213, R175 ;  /* 0x000000afd5b35220 */ /* 0x004fe20000410000 */
[----:B------:R-:W-:Y:S01]  /*2e80*/  LOP3.LUT P5, RZ, R171, 0xff000000, RZ, 0xc0, !PT ;  /* 0xff000000abff7812 */ /* 0x000fe200078ac0ff */
[----:B------:R-:W-:-:S12]  /*2e90*/  HFMA2.MMA R175, -RZ, RZ, 0, 0 ;  /* 0x00000000ffaf7435 */ /* 0x000fd800000001ff */
[----:B------:R-:W-:-:S05]  /*2ea0*/  @P5 PRMT R167, RZ, 0x7610, R167 ;  /* 0x00007610ffa75816 */ /* 0x000fca00000000a7 */
[----:B------:R-:W-:Y:S01]  /*2eb0*/  @P5 FMUL.FTZ R175, R174, R167 ;  /* 0x000000a7aeaf5220 */ /* 0x000fe20000410000 */
[----:B------:R-:W-:Y:S01]  /*2ec0*/  MOV R167, RZ ;  /* 0x000000ff00a77202 */ /* 0x000fe20000000f00 */
[----:B---3--:R-:W-:Y:S01]  /*2ed0*/  @P5 FMUL.FTZ R167, R218, R174 ;  /* 0x000000aedaa75220 */ /* 0x008fe20000410000 */
[----:B------:R-:W-:Y:S01]  /*2ee0*/  @P4 MOV R174, 0x20 ;  /* 0x0000002000ae4802 */ /* 0x000fe20000000f00 */
[----:B------:R-:W-:-:S03]  /*2ef0*/  FADD.FTZ R99, R99, R175 ;  /* 0x000000af63637221 */ /* 0x000fc60000010000 */
[----:B------:R-:W-:Y:S01]  /*2f00*/  F2FP.BF16.PACK_AB R167, R167, R179 ;  /* 0x000000b3a7a7723e */ /* 0x000fe200000010ff */
[----:B------:R-:W-:-:S05]  /*2f10*/  @P4 IMAD.WIDE.U32 R174, R0, R174, c[0x0][0x258] ;  /* 0x0000960000ae4625 */ /* 0x000fca00078e00ae */
[----:B------:R0:W-:Y:S04]  /*2f20*/  @P4 STG.E.128 [R174.64], R156 ;  /* 0x0000009cae004986 */ /* 0x0001e8000c101d04 */
[----:B------:R0:W-:Y:S04]  /*2f30*/  @P4 STG.E.128 [R174.64+0x10], R160 ;  /* 0x000010a0ae004986 */ /* 0x0001e8000c101d04 */
[----:B------:R0:W-:Y:S01]  /*2f40*/  STG.E.128 [R172.64], R164 ;  /* 0x000000a4ac007986 */ /* 0x0001e2000c101d04 */
[----:B------:R-:W-:-:S03]  /*2f50*/  IADD3 R0, R0, 0x20, RZ ;  /* 0x0000002000007810 */ /* 0x000fc60007ffe0ff */
.L_x_4796:
[----:B------:R-:W-:Y:S05]  /*2f60*/  BSYNC B1 ;  /* 0x0000000000017941 */ /* 0x000fea0003800000 */
.L_x_4795:
[----:B------:R-:W-:Y:S01]  /*2f70*/  BSSY B1, `(.L_x_4797) ;  /* 0x000008a000017945 */ /* 0x000fe20003800000 */
[----:B------:R-:W-:Y:S05]  /*2f80*/  @!P1 BRA `(.L_x_4798) ;  /* 0x0000088000009947 */ /* 0x000fea0003800000 */
[----:B0-----:R-:W-:Y:S01]  /*2f90*/  HFMA2.MMA R164, -RZ, RZ, 0, 9.5367431640625e-07 ;  /* 0x00000010ffa47435 */ /* 0x001fe200000001ff */
[----:B--2---:R-:W-:-:S09]  /*2fa0*/  ISETP.NE.AND P4, PT, R219, RZ, PT ;  /* 0x000000ffdb00720c */ /* 0x004fd20003f85270 */
[----:B------:R-:W-:-:S06]  /*2fb0*/  IMAD.WIDE.U32 R164, R0, R164, c[0x0][0x170] ;  /* 0x00005c0000a47625 */ /* 0x000fcc00078e00a4 */
[----:B------:R-:W2:Y:S01]  /*2fc0*/  LDG.E.128 R164, [R164.64] ;  /* 0x00000004a4a47981 */ /* 0x000ea2000c1e1d00 */
[----:B------:R-:W-:Y:S01]  /*2fd0*/  FSEL R174, R176, RZ, !P4 ;  /* 0x000000ffb0ae7208 */ /* 0x000fe20006000000 */
[----:B------:R-:W-:Y:S01]  /*2fe0*/  HFMA2.MMA R173, -RZ, RZ, 0, 0 ;  /* 0x00000000ffad7435 */ /* 0x000fe200000001ff */
[----:B------:R-:W-:Y:S01]  /*2ff0*/  ISETP.NE.U32.AND P5, PT, RZ, c[0x0][0x218], PT ;  /* 0x00008600ff007a0c */ /* 0x000fe20003fa5070 */
[----:B------:R-:W-:Y:S01]  /*3000*/  HFMA2.MMA R179, -RZ, RZ, 0, 0 ;  /* 0x00000000ffb37435 */ /* 0x000fe200000001ff */
[----:B------:R-:W-:Y:S01]  /*3010*/  LOP3.LUT P6, RZ, R168, 0xff00, RZ, 0xc0, !PT ;  /* 0x0000ff00a8ff7812 */ /* 0x000fe200078cc0ff */
[----:B------:R-:W-:Y:S01]  /*3020*/  FFMA.FTZ R172, R7, R177, R174 ;  /* 0x000000b107ac7223 */ /* 0x000fe200000100ae */
[----:B------:R-:W-:-:S03]  /*3030*/  ISETP.NE.AND.EX P5, PT, RZ, c[0x0][0x21c], PT, P5 ;  /* 0x00008700ff007a0c */ /* 0x000fc60003fa5350 */
[----:B------:R-:W-:-:S04]  /*3040*/  FADD.FTZ R172, R222, -R172 ;  /* 0x800000acdeac7221 */ /* 0x000fc80000010000 */
[----:B-----5:R-:W-:Y:S01]  /*3050*/  FMUL.FTZ R178, R4, R172 ;  /* 0x000000ac04b27220 */ /* 0x020fe20000410000 */
[----:B------:R-:W-:-:S04]  /*3060*/  MOV R172, R168 ;  /* 0x000000a800ac7202 */ /* 0x000fc80000000f00 */
[----:B------:R-:W-:Y:S01]  /*3070*/  LOP3.LUT P4, RZ, R172, 0xff, RZ, 0xc0, !PT ;  /* 0x000000ffacff7812 */ /* 0x000fe2000788c0ff */
[----:B------:R-:W-:-:S04]  /*3080*/  @P5 FADD.FTZ R178, R132, R178 ;  /* 0x000000b284b25221 */ /* 0x000fc80000010000 */
[----:B------:R-:W-:-:S04]  /*3090*/  FMUL.FTZ R175, R178, R3 ;  /* 0x00000003b2af7220 */ /* 0x000fc80000410000 */
[----:B------:R-:W-:-:S04]  /*30a0*/  FMUL.FTZ R175, R175, c[0x0][0x1e8] ;  /* 0x00007a00afaf7a20 */ /* 0x000fc80000410000 */
        /* <DEDUP_REMOVED lines=9> */
[----:B------:R-:W-:-:S03]  /*3140*/  FADD.FTZ R175, R220, -R175 ;  /* 0x800000afdcaf7221 */ /* 0x000fc60000010000 */
[----:B------:R-:W-:Y:S01]  /*3150*/  SEL R156, R178, R156, P4 ;  /* 0x0000009cb29c7207 */ /* 0x000fe20002000000 */
[----:B------:R-:W-:-:S04]  /*3160*/  FMUL.FTZ R175, R4, R175 ;  /* 0x000000af04af7220 */ /* 0x000fc80000410000 */
[----:B------:R-:W-:-:S04]  /*3170*/  @P5 FADD.FTZ R175, R133, R175 ;  /* 0x000000af85af5221 */ /* 0x000fc80000010000 */
[C---:B------:R-:W-:Y:S01]  /*3180*/  FMUL.FTZ R178, R175.reuse, R3 ;  /* 0x00000003afb27220 */ /* 0x040fe20000410000 */
[----:B------:R-:W-:Y:S01]  /*3190*/  SEL R157, R175, R157, P4 ;  /* 0x0000009daf9d7207 */ /* 0x000fe20002000000 */
[----:B------:R-:W-:Y:S02]  /*31a0*/  FFMA.FTZ R175, R17, R177, R174 ;  /* 0x000000b111af7223 */ /* 0x000fe400000100ae */
[----:B------:R-:W-:Y:S02]  /*31b0*/  FMUL.FTZ R178, R178, c[0x0][0x1e8] ;  /* 0x00007a00b2b27a20 */ /* 0x000fe40000410000 */
[----:B------:R-:W-:Y:S02]  /*31c0*/  FADD.FTZ R175, R216, -R175 ;  /* 0x800000afd8af7221 */ /* 0x000fe40000010000 */
[----:B------:R-:W-:Y:S01]  /*31d0*/  @P6 FMUL.FTZ R179, R178, R164 ;  /* 0x000000a4b2b36220 */ /* 0x000fe20000410000 */
[----:B------:R-:W-:Y:S01]  /*31e0*/  MOV R164, RZ ;  /* 0x000000ff00a47202 */ /* 0x000fe20000000f00 */
[----:B------:R-:W-:Y:S01]  /*31f0*/  @P6 FMUL.FTZ R164, R251, R178 ;  /* 0x000000b2fba46220 */ /* 0x000fe20000410000 */
[----:B------:R-:W-:Y:S01]  /*3200*/  LOP3.LUT P6, RZ, R168, 0xff0000, RZ, 0xc0, !PT ;  /* 0x00ff0000a8ff7812 */ /* 0x000fe200078cc0ff */
[----:B------:R-:W-:Y:S01]  /*3210*/  FMUL.FTZ R175, R4, R175 ;  /* 0x000000af04af7220 */ /* 0x000fe20000410000 */
[----:B------:R-:W-:Y:S01]  /*3220*/  HFMA2.MMA R178, -RZ, RZ, 0, 0 ;  /* 0x00000000ffb27435 */ /* 0x000fe200000001ff */
[----:B------:R-:W-:Y:S01]  /*3230*/  FADD.FTZ R101, R101, R179 ;  /* 0x000000b365657221 */ /* 0x000fe20000010000 */
[----:B------:R-:W-:Y:S01]  /*3240*/  F2FP.BF16.PACK_AB R164, R164, R172 ;  /* 0x000000aca4a4723e */ /* 0x000fe200000010ff */
[----:B------:R-:W-:-:S04]  /*3250*/  @P5 FADD.FTZ R175, R134, R175 ;  /* 0x000000af86af5221 */ /* 0x000fc80000010000 */
[C---:B------:R-:W-:Y:S01]  /*3260*/  FMUL.FTZ R179, R175.reuse, R3 ;  /* 0x00000003afb37220 */ /* 0x040fe20000410000 */
[----:B------:R-:W-:Y:S01]  /*3270*/  SEL R158, R175, R158, P4 ;  /* 0x0000009eaf9e7207 */ /* 0x000fe20002000000 */
[----:B------:R-:W-:Y:S02]  /*3280*/  FFMA.FTZ R175, R16, R177, R174 ;  /* 0x000000b110af7223 */ /* 0x000fe400000100ae */
[----:B------:R-:W-:Y:S01]  /*3290*/  @P6 PRMT R173, RZ, 0x5410, R165 ;  /* 0x00005410ffad6816 */ /* 0x000fe200000000a5 */
        /* <DEDUP_REMOVED lines=8> */
[----:B------:R-:W-:-:S02]  /*3320*/  FADD.FTZ R102, R102, R178 ;  /* 0x000000b266667221 */ /* 0x000fc40000010000 */
        /* <DEDUP_REMOVED lines=11> */
[----:B------:R-:W-:-:S02]  /*33e0*/  FMUL.FTZ R175, R4, R175 ;  /* 0x000000af04af7220 */ /* 0x000fc40000410000 */
[----:B------:R-:W-:Y:S01]  /*33f0*/  FADD.FTZ R103, R103, R179 ;  /* 0x000000b367677221 */ /* 0x000fe20000010000 */
[----:B------:R-:W-:Y:S01]  /*3400*/  HFMA2.MMA R179, -RZ, RZ, 0, 0 ;  /* 0x00000000ffb37435 */ /* 0x000fe200000001ff */
[----:B------:R-:W-:Y:S01]  /*3410*/  @P5 FADD.FTZ R175, R136, R175 ;  /* 0x000000af88af5221 */ /* 0x000fe20000010000 */
[----:B------:R-:W-:-:S04]  /*3420*/  F2FP.BF16.PACK_AB R165, R165, R173 ;  /* 0x000000ada5a5723e */ /* 0x000fc800000010ff */
[C---:B------:R-:W-:Y:S01]  /*3430*/  SEL R160, R175.reuse, R160, P4 ;  /* 0x000000a0afa07207 */ /* 0x040fe20002000000 */
[----:B------:R-:W-:Y:S02]  /*3440*/  FMUL.FTZ R175, R175, R3 ;  /* 0x00000003afaf7220 */ /* 0x000fe40000410000 */
[----:B------:R-:W-:Y:S02]  /*3450*/  @P6 PRMT R178, RZ, 0x5410, R166 ;  /* 0x00005410ffb26816 */ /* 0x000fe400000000a6 */
[----:B------:R-:W-:-:S04]  /*3460*/  FMUL.FTZ R175, R175, c[0x0][0x1e8] ;  /* 0x00007a00afaf7a20 */ /* 0x000fc80000410000 */
[----:B------:R-:W-:Y:S01]  /*3470*/  @P6 FMUL.FTZ R179, R175, R178 ;  /* 0x000000b2afb36220 */ /* 0x000fe20000410000 */
[----:B------:R-:W-:Y:S01]  /*3480*/  MOV R178, RZ ;  /* 0x000000ff00b27202 */ /* 0x000fe20000000f00 */
[----:B------:R-:W-:Y:S01]  /*3490*/  @P6 FMUL.FTZ R178, R248, R175 ;  /* 0x000000aff8b26220 */ /* 0x000fe20000410000 */
[----:B------:R-:W-:Y:S01]  /*34a0*/  LOP3.LUT P6, RZ, R169, 0xff00, RZ, 0xc0, !PT ;  /* 0x0000ff00a9ff7812 */ /* 0x000fe200078cc0ff */
[----:B------:R-:W-:Y:S02]  /*34b0*/  FFMA.FTZ R175, R14, R177, R174 ;  /* 0x000000b10eaf7223 */ /* 0x000fe400000100ae */
[----:B------:R-:W-:Y:S01]  /*34c0*/  FADD.FTZ R104, R104, R179 ;  /* 0x000000b368687221 */ /* 0x000fe20000010000 */
[----:B------:R-:W-:Y:S01]  /*34d0*/  HFMA2.MMA R179, -RZ, RZ, 0, 0 ;  /* 0x00000000ffb37435 */ /* 0x000fe200000001ff */
[----:B------:R-:W-:-:S04]  /*34e0*/  FADD.FTZ R175, R209, -R175 ;  /* 0x800000afd1af7221 */ /* 0x000fc80000010000 */
[----:B------:R-:W-:-:S04]  /*34f0*/  FMUL.FTZ R175, R4, R175 ;  /* 0x000000af04af7220 */ /* 0x000fc80000410000 */
[----:B------:R-:W-:Y:S01]  /*3500*/  @P5 FADD.FTZ R175, R137, R175 ;  /* 0x000000af89af5221 */ /* 0x000fe20000010000 */
[----:B------:R-:W-:-:S04]  /*3510*/  @P6 PRMT R166, RZ, 0x7610, R166 ;  /* 0x00007610ffa66816 */ /* 0x000fc800000000a6 */
[C---:B------:R-:W-:Y:S01]  /*3520*/  SEL R161, R175.reuse, R161, P4 ;  /* 0x000000a1afa17207 */ /* 0x040fe20002000000 */
[----:B------:R-:W-:-:S04]  /*3530*/  FMUL.FTZ R175, R175, R3 ;  /* 0x00000003afaf7220 */ /* 0x000fc80000410000 */
[----:B------:R-:W-:-:S04]  /*3540*/  FMUL.FTZ R175, R175, c[0x0][0x1e8] ;  /* 0x00007a00afaf7a20 */ /* 0x000fc80000410000 */
[----:B------:R-:W-:Y:S01]  /*3550*/  @P6 FMUL.FTZ R179, R175, R166 ;  /* 0x000000a6afb36220 */ /* 0x000fe20000410000 */
[----:B------:R-:W-:Y:S01]  /*3560*/  MOV R166, RZ ;  /* 0x000000ff00a67202 */ /* 0x000fe20000000f00 */
[----:B------:R-:W-:Y:S02]  /*3570*/  @P6 FMUL.FTZ R166, R247, R175 ;  /* 0x000000aff7a66220 */ /* 0x000fe40000410000 */
[-CC-:B------:R-:W-:Y:S02]  /*3580*/  FFMA.FTZ R175, R208, R177.reuse, R174.reuse ;  /* 0x000000b1d0af7223 */ /* 0x180fe400000100ae */
[----:B------:R-:W-:Y:S01]  /*3590*/  FFMA.FTZ R174, R206, R177, R174 ;  /* 0x000000b1ceae7223 */ /* 0x000fe200000100ae */
[----:B------:R-:W-:Y:S01]  /*35a0*/  F2FP.BF16.PACK_AB R166, R166, R178 ;  /* 0x000000b2a6a6723e */ /* 0x000fe200000010ff */
[----:B------:R-:W-:Y:S02]  /*35b0*/  FADD.FTZ R175, R207, -R175 ;  /* 0x800000afcfaf7221 */ /* 0x000fe40000010000 */
[----:B------:R-:W-:-:S02]  /*35c0*/  FADD.FTZ R174, R205, -R174 ;  /* 0x800000aecdae7221 */ /* 0x000fc40000010000 */
[C---:B------:R-:W-:Y:S02]  /*35d0*/  FMUL.FTZ R175, R4.reuse, R175 ;  /* 0x000000af04af7220 */ /* 0x040fe40000410000 */
[----:B------:R-:W-:Y:S02]  /*35e0*/  FMUL.FTZ R174, R4, R174 ;  /* 0x000000ae04ae7220 */ /* 0x000fe40000410000 */
[----:B------:R-:W-:Y:S02]  /*35f0*/  @P5 FADD.FTZ R175, R138, R175 ;  /* 0x000000af8aaf5221 */ /* 0x000fe40000010000 */
[----:B------:R-:W-:Y:S01]  /*3600*/  @P5 FADD.FTZ R174, R139, R174 ;  /* 0x000000ae8bae5221 */ /* 0x000fe20000010000 */
[----:B------:R-:W-:Y:S01]  /*3610*/  LOP3.LUT P5, RZ, R169, 0xff0000, RZ, 0xc0, !PT ;  /* 0x00ff0000a9ff7812 */ /* 0x000fe200078ac0ff */
[----:B------:R-:W-:Y:S01]  /*3620*/  FADD.FTZ R105, R105, R179 ;  /* 0x000000b369697221 */ /* 0x000fe20000010000 */
[C---:B------:R-:W-:Y:S01]  /*3630*/  SEL R162, R175.reuse, R162, P4 ;  /* 0x000000a2afa27207 */ /* 0x040fe20002000000 */
[----:B------:R-:W-:Y:S01]  /*3640*/  FMUL.FTZ R175, R175, R3 ;  /* 0x00000003afaf7220 */ /* 0x000fe20000410000 */
[----:B------:R-:W-:Y:S01]  /*3650*/  HFMA2.MMA R179, -RZ, RZ, 0, 0 ;  /* 0x00000000ffb37435 */ /* 0x000fe200000001ff */
[C---:B------:R-:W-:Y:S01]  /*3660*/  SEL R163, R174.reuse, R163, P4 ;  /* 0x000000a3aea37207 */ /* 0x040fe20002000000 */
[----:B------:R-:W-:Y:S01]  /*3670*/  FMUL.FTZ R174, R174, R3 ;  /* 0x00000003aeae7220 */ /* 0x000fe20000410000 */
[----:B------:R-:W-:Y:S01]  /*3680*/  ISETP.NE.U32.AND P4, PT, RZ, c[0x0][0x258], PT ;  /* 0x00009600ff007a0c */ /* 0x000fe20003f85070 */
[----:B------:R-:W-:-:S02]  /*3690*/  FMUL.FTZ R175, R175, c[0x0][0x1e8] ;  /* 0x00007a00afaf7a20 */ /* 0x000fc40000410000 */
[----:B------:R-:W-:Y:S01]  /*36a0*/  FMUL.FTZ R174, R174, c[0x0][0x1e8] ;  /* 0x00007a00aeae7a20 */ /* 0x000fe20000410000 */
[----:B------:R-:W-:Y:S02]  /*36b0*/  ISETP.NE.AND.EX P4, PT, RZ, c[0x0][0x25c], PT, P4 ;  /* 0x00009700ff007a0c */ /* 0x000fe40003f85340 */
[----:B------:R-:W-:-:S05]  /*36c0*/  @P5 PRMT R213, RZ, 0x5410, R167 ;  /* 0x00005410ffd55816 */ /* 0x000fca00000000a7 */
[----:B------:R-:W-:-:S04]  /*36d0*/  @P5 FMUL.FTZ R179, R175, R213 ;  /* 0x000000d5afb35220 */ /* 0x000fc80000410000 */
[----:B------:R-:W-:Y:S01]  /*36e0*/  FADD.FTZ R106, R106, R179 ;  /* 0x000000b36a6a7221 */ /* 0x000fe20000010000 */
[----:B------:R-:W-:Y:S01]  /*36f0*/  MOV R179, RZ ;  /* 0x000000ff00b37202 */ /* 0x000fe20000000f00 */
[----:B------:R-:W-:Y:S01]  /*3700*/  @P5 FMUL.FTZ R179, R246, R175 ;  /* 0x000000aff6b35220 */ /* 0x000fe20000410000 */
[----:B------:R-:W-:Y:S01]  /*3710*/  LOP3.LUT P5, RZ, R169, 0xff000000, RZ, 0xc0, !PT ;  /* 0xff000000a9ff7812 */ /* 0x000fe200078ac0ff */
[----:B------:R-:W-:-:S12]  /*3720*/  HFMA2.MMA R175, -RZ, RZ, 0, 0 ;  /* 0x00000000ffaf7435 */ /* 0x000fd800000001ff */
[----:B------:R-:W-:-:S05]  /*3730*/  @P5 PRMT R167, RZ, 0x7610, R167 ;  /* 0x00007610ffa75816 */ /* 0x000fca00000000a7 */
[----:B------:R-:W-:Y:S01]  /*3740*/  @P5 FMUL.FTZ R175, R174, R167 ;  /* 0x000000a7aeaf5220 */ /* 0x000fe20000410000 */
[----:B------:R-:W-:Y:S01]  /*3750*/  MOV R167, RZ ;  /* 0x000000ff00a77202 */ /* 0x000fe20000000f00 */
[----:B------:R-:W-:Y:S01]  /*3760*/  @P5 FMUL.FTZ R167, R245, R174 ;  /* 0x000000aef5a75220 */ /* 0x000fe20000410000 */
[----:B------:R-:W-:Y:S01]  /*3770*/  @P4 LEA R174, P5, R0, c[0x0][0x258], 0x5 ;  /* 0x0000960000ae4a11 */ /* 0x000fe200078a28ff */
[----:B------:R-:W-:-:S03]  /*3780*/  FADD.FTZ R107, R107, R175 ;  /* 0x000000af6b6b7221 */ /* 0x000fc60000010000 */
[----:B------:R-:W-:Y:S02]  /*3790*/  @P4 LEA.HI.X R175, R0, c[0x0][0x25c], RZ, 0x5, P5 ;  /* 0x0000970000af4a11 */ /* 0x000fe400028f2cff */
[----:B------:R-:W-:-:S03]  /*37a0*/  F2FP.BF16.PACK_AB R167, R167, R179 ;  /* 0x000000b3a7a7723e */ /* 0x000fc600000010ff */
[----:B------:R0:W-:Y:S04]  /*37b0*/  @P4 STG.E.128 [R174.64], R156 ;  /* 0x0000009cae004986 */ /* 0x0001e8000c101d04 */
[----:B------:R0:W-:Y:S01]  /*37c0*/  @P4 STG.E.128 [R174.64+0x10], R160 ;  /* 0x000010a0ae004986 */ /* 0x0001e2000c101d04 */
[----:B------:R-:W-:-:S04]  /*37d0*/  LEA R172, P4, R0, c[0x0][0x248], 0x4 ;  /* 0x0000920000ac7a11 */ /* 0x000fc800078820ff */
[C---:B------:R-:W-:Y:S02]  /*37e0*/  LEA.HI.X R173, R0.reuse, c[0x0][0x24c], RZ, 0x4, P4 ;  /* 0x0000930000ad7a11 */ /* 0x040fe400020f24ff */
[----:B------:R-:W-:-:S03]  /*37f0*/  IADD3 R0, R0, 0x20, RZ ;  /* 0x0000002000007810 */ /* 0x000fc60007ffe0ff */
[----:B------:R0:W-:Y:S04]  /*3800*/  STG.E.128 [R172.64], R164 ;  /* 0x000000a4ac007986 */ /* 0x0001e8000c101d04 */
.L_x_4798:
[----:B------:R-:W-:Y:S05]  /*3810*/  BSYNC B1 ;  /* 0x0000000000017941 */ /* 0x000fea0003800000 */
.L_x_4797:
        /* <DEDUP_REMOVED lines=138> */
.L_x_4800:
[----:B------:R-:W-:Y:S05]  /*40c0*/  BSYNC B1 ;  /* 0x0000000000017941 */ /* 0x000fea0003800000 */
.L_x_4799:
[----:B------:R-:W-:Y:S01]  /*40d0*/  BSSY B1, `(.L_x_4801) ;  /* 0x0000089000017945 */ /* 0x000fe20003800000 */
[----:B------:R-:W-:Y:S05]  /*40e0*/  @!P3 BRA `(.L_x_4802) ;  /* 0x000008700000b947 */ /* 0x000fea0003800000 */
[----:B0-----:R-:W-:Y:S01]  /*40f0*/  HFMA2.MMA R164, -RZ, RZ, 0, 9.5367431640625e-07 ;  /* 0x00000010ffa47435 */ /* 0x001fe200000001ff */
[----:B--2---:R-:W-:-:S09]  /*4100*/  ISETP.NE.AND P4, PT, R219, RZ, PT ;  /* 0x000000ffdb00720c */ /* 0x004fd20003f85270 */
[----:B------:R-:W-:-:S06]  /*4110*/  IMAD.WIDE.U32 R164, R0, R164, c[0x0][0x170] ;  /* 0x00005c0000a47625 */ /* 0x000fcc00078e00a4 */
[----:B------:R-:W2:Y:S01]  /*4120*/  LDG.E.128 R164, [R164.64] ;  /* 0x00000004a4a47981 */ /* 0x000ea2000c1e1d00 */
[----:B------:R-:W-:Y:S02]  /*4130*/  FSEL R174, R176, RZ, !P4 ;  /* 0x000000ffb0ae7208 */ /* 0x000fe40006000000 */
[----:B------:R-:W-:Y:S02]  /*4140*/  ISETP.NE.U32.AND P4, PT, RZ, c[0x0][0x218], PT ;  /* 0x00008600ff007a0c */ /* 0x000fe40003f85070 */
[----:B------:R-:W-:Y:S01]  /*4150*/  MOV R172, R182 ;  /* 0x000000b600ac7202 */ /* 0x000fe20000000f00 */
[----:B------:R-:W-:Y:S01]  /*4160*/  FFMA.FTZ R173, R5, R177, R174 ;  /* 0x000000b105ad7223 */ /* 0x000fe200000100ae */
[----:B------:R-:W-:Y:S02]  /*4170*/  ISETP.NE.AND.EX P4, PT, RZ, c[0x0][0x21c], PT, P4 ;  /* 0x00008700ff007a0c */ /* 0x000fe40003f85340 */
[----:B------:R-:W-:Y:S01]  /*4180*/  LOP3.LUT P6, RZ, R172, 0xff, RZ, 0xc0, !PT ;  /* 0x000000ffacff7812 */ /* 0x000fe200078cc0ff */
[----:B------:R-:W-:Y:S01]  /*4190*/  FADD.FTZ R173, R27, -R173 ;  /* 0x800000ad1bad7221 */ /* 0x000fe20000010000 */
[----:B------:R-:W-:-:S03]  /*41a0*/  ISETP.NE.U32.AND P5, PT, RZ, c[0x0][0x258], PT ;  /* 0x00009600ff007a0c */ /* 0x000fc60003fa5070 */
[----:B-----5:R-:W-:Y:S01]  /*41b0*/  FMUL.FTZ R173, R4, R173 ;  /* 0x000000ad04ad7220 */ /* 0x020fe20000410000 */
[----:B------:R-:W-:-:S05]  /*41c0*/  ISETP.NE.AND.EX P5, PT, RZ, c[0x0][0x25c], PT, P5 ;  /* 0x00009700ff007a0c */ /* 0x000fca0003fa5350 */
[----:B------:R-:W-:-:S04]  /*41d0*/  @P4 FADD.FTZ R173, R148, R173 ;  /* 0x000000ad94ad4221 */ /* 0x000fc80000010000 */
[C---:B------:R-:W-:Y:S01]  /*41e0*/  FMUL.FTZ R175, R173.reuse, R3 ;  /* 0x00000003adaf7220 */ /* 0x040fe20000410000 */
[----:B------:R-:W-:Y:S01]  /*41f0*/  SEL R156, R173, R156, P5 ;  /* 0x0000009cad9c7207 */ /* 0x000fe20002800000 */
[----:B------:R-:W-:Y:S02]  /*4200*/  HFMA2.MMA R173, -RZ, RZ, 0, 0 ;  /* 0x00000000ffad7435 */ /* 0x000fe400000001ff */
[----:B------:R-:W-:Y:S01]  /*4210*/  FMUL.FTZ R175, R175, c[0x0][0x1e8] ;  /* 0x00007a00afaf7a20 */ /* 0x000fe20000410000 */
[----:B--2---:R-:W-:-:S05]  /*4220*/  @P6 PRMT R172, RZ, 0x5410, R164 ;  /* 0x00005410ffac6816 */ /* 0x004fca00000000a4 */
        /* <DEDUP_REMOVED lines=9> */
[----:B------:R-:W-:-:S04]  /*42c0*/  @P6 PRMT R164, RZ, 0x7610, R164 ;  /* 0x00007610ffa46816 */ /* 0x000fc800000000a4 */
[C---:B------:R-:W-:Y:S01]  /*42d0*/  SEL R157, R175.reuse, R157, P5 ;  /* 0x0000009daf9d7207 */ /* 0x040fe20002800000 */
[----:B------:R-:W-:-:S04]  /*42e0*/  FMUL.FTZ R175, R175, R3 ;  /* 0x00000003afaf7220 */ /* 0x000fc80000410000 */
[----:B------:R-:W-:Y:S01]  /*42f0*/  FMUL.FTZ R173, R175, c[0x0][0x1e8] ;  /* 0x00007a00afad7a20 */ /* 0x000fe20000410000 */
[----:B------:R-:W-:-:S06]  /*4300*/  HFMA2.MMA R175, -RZ, RZ, 0, 0 ;  /* 0x00000000ffaf7435 */ /* 0x000fcc00000001ff */
[----:B------:R-:W-:Y:S01]  /*4310*/  @P6 FMUL.FTZ R175, R173, R164 ;  /* 0x000000a4adaf6220 */ /* 0x000fe20000410000 */
[----:B------:R-:W-:Y:S01]  /*4320*/  MOV R164, RZ ;  /* 0x000000ff00a47202 */ /* 0x000fe20000000f00 */
[----:B------:R-:W-:Y:S01]  /*4330*/  @P6 FMUL.FTZ R164, R235, R173 ;  /* 0x000000adeba46220 */ /* 0x000fe20000410000 */
[----:B------:R-:W-:Y:S01]  /*4340*/  LOP3.LUT P6, RZ, R182, 0xff0000, RZ, 0xc0, !PT ;  /* 0x00ff0000b6ff7812 */ /* 0x000fe200078cc0ff */
[----:B------:R-:W-:Y:S02]  /*4350*/  FFMA.FTZ R173, R184, R177, R174 ;  /* 0x000000b1b8ad7223 */ /* 0x000fe400000100ae */
[----:B------:R-:W-:Y:S01]  /*4360*/  FADD.FTZ R117, R117, R175 ;  /* 0x000000af75757221 */ /* 0x000fe20000010000 */
[----:B------:R-:W-:Y:S01]  /*4370*/  F2FP.BF16.PACK_AB R164, R164, R172 ;  /* 0x000000aca4a4723e */ /* 0x000fe200000010ff */
        /* <DEDUP_REMOVED lines=9> */
[----:B------:R-:W-:-:S03]  /*4410*/  HFMA2.MMA R176, -RZ, RZ, 0, 0 ;  /* 0x00000000ffb07435 */ /* 0x000fc600000001ff */
[----:B------:R-:W-:Y:S01]  /*4420*/  FADD.FTZ R118, R118, R173 ;  /* 0x000000ad76767221 */ /* 0x000fe20000010000 */
[----:B------:R-:W-:Y:S01]  /*4430*/  MOV R173, RZ ;  /* 0x000000ff00ad7202 */ /* 0x000fe20000000f00 */
[----:B------:R-:W-:Y:S01]  /*4440*/  @P6 FMUL.FTZ R173, R234, R175 ;  /* 0x000000afeaad6220 */ /* 0x000fe20000410000 */
[----:B------:R-:W-:Y:S01]  /*4450*/  LOP3.LUT P6, RZ, R182, 0xff000000, RZ, 0xc0, !PT ;  /* 0xff000000b6ff7812 */ /* 0x000fe200078cc0ff */
[----:B------:R-:W-:-:S04]  /*4460*/  FFMA.FTZ R175, R186, R177, R174 ;  /* 0x000000b1baaf7223 */ /* 0x000fc800000100ae */
        /* <DEDUP_REMOVED lines=14> */
[----:B------:R-:W-:Y:S01]  /*4550*/  FADD.FTZ R175, R190, -R175 ;  /* 0x800000afbeaf7221 */ /* 0x000fe20000010000 */
[----:B------:R-:W-:-:S03]  /*4560*/  F2FP.BF16.PACK_AB R165, R165, R173 ;  /* 0x000000ada5a5723e */ /* 0x000fc600000010ff */
[----:B------:R-:W-:-:S04]  /*4570*/  FMUL.FTZ R175, R4, R175 ;  /* 0x000000af04af7220 */ /* 0x000fc80000410000 */
[----:B------:R-:W-:Y:S01]  /*4580*/  @P4 FADD.FTZ R175, R152, R175 ;  /* 0x000000af98af4221 */ /* 0x000fe20000010000 */
[----:B------:R-:W-:-:S04]  /*4590*/  @P6 PRMT R178, RZ, 0x5410, R166 ;  /* 0x00005410ffb26816 */ /* 0x000fc800000000a6 */
[C---:B------:R-:W-:Y:S01]  /*45a0*/  SEL R160, R175.reuse, R160, P5 ;  /* 0x000000a0afa07207 */ /* 0x040fe20002800000 */
[----:B------:R-:W-:-:S04]  /*45b0*/  FMUL.FTZ R175, R175, R3 ;  /* 0x00000003afaf7220 */ /* 0x000fc80000410000 */
[----:B------:R-:W-:-:S04]  /*45c0*/  FMUL.FTZ R175, R175, c[0x0][0x1e8] ;  /* 0x00007a00afaf7a20 */ /* 0x000fc80000410000 */
        /* <DEDUP_REMOVED lines=18> */
[-CC-:B------:R-:W-:Y:S02]  /*46f0*/  FFMA.FTZ R175, R193, R177.reuse, R174.reuse ;  /* 0x000000b1c1af7223 */ /* 0x180fe400000100ae */
[----:B------:R-:W-:Y:S01]  /*4700*/  FFMA.FTZ R174, R195, R177, R174 ;  /* 0x000000b1c3ae7223 */ /* 0x000fe200000100ae */
[----:B------:R-:W-:Y:S01]  /*4710*/  MOV R177, RZ ;  /* 0x000000ff00b17202 */ /* 0x000fe20000000f00 */
[----:B------:R-:W-:Y:S01]  /*4720*/  FADD.FTZ R175, R194, -R175 ;  /* 0x800000afc2af7221 */ /* 0x000fe20000010000 */
[----:B------:R-:W-:Y:S01]  /*4730*/  F2FP.BF16.PACK_AB R166, R166, R176 ;  /* 0x000000b0a6a6723e */ /* 0x000fe200000010ff */
[----:B------:R-:W-:-:S02]  /*4740*/  FADD.FTZ R174, R196, -R174 ;  /* 0x800000aec4ae7221 */ /* 0x000fc40000010000 */
[C---:B------:R-:W-:Y:S02]  /*4750*/  FMUL.FTZ R175, R4.reuse, R175 ;  /* 0x000000af04af7220 */ /* 0x040fe40000410000 */
[----:B------:R-:W-:Y:S02]  /*4760*/  FMUL.FTZ R4, R4, R174 ;  /* 0x000000ae04047220 */ /* 0x000fe40000410000 */
[----:B------:R-:W-:Y:S02]  /*4770*/  @P4 FADD.FTZ R175, R154, R175 ;  /* 0x000000af9aaf4221 */ /* 0x000fe40000010000 */
[----:B------:R-:W-:Y:S01]  /*4780*/  @P4 FADD.FTZ R4, R155, R4 ;  /* 0x000000049b044221 */ /* 0x000fe20000010000 */
[----:B------:R-:W-:Y:S01]  /*4790*/  ISETP.NE.U32.AND P4, PT, RZ, c[0x0][0x258], PT ;  /* 0x00009600ff007a0c */ /* 0x000fe20003f85070 */
[----:B------:R-:W-:Y:S01]  /*47a0*/  FADD.FTZ R121, R121, R178 ;  /* 0x000000b279797221 */ /* 0x000fe20000010000 */
[C---:B------:R-:W-:Y:S01]  /*47b0*/  SEL R162, R175.reuse, R162, P5 ;  /* 0x000000a2afa27207 */ /* 0x040fe20002800000 */
[----:B------:R-:W-:Y:S01]  /*47c0*/  FMUL.FTZ R175, R175, R3 ;  /* 0x00000003afaf7220 */ /* 0x000fe20000410000 */
[C---:B------:R-:W-:Y:S01]  /*47d0*/  SEL R163, R4.reuse, R163, P5 ;  /* 0x000000a304a37207 */ /* 0x040fe20002800000 */
[----:B------:R-:W-:Y:S01]  /*47e0*/  FMUL.FTZ R174, R4, R3 ;  /* 0x0000000304ae7220 */ /* 0x000fe20000410000 */
[----:B------:R-:W-:Y:S01]  /*47f0*/  LOP3.LUT P5, RZ, R183, 0xff000000, RZ, 0xc0, !PT ;  /* 0xff000000b7ff7812 */ /* 0x000fe200078ac0ff */
[----:B------:R-:W-:Y:S01]  /*4800*/  FMUL.FTZ R4, R175, c[0x0][0x1e8] ;  /* 0x00007a00af047a20 */ /* 0x000fe20000410000 */
[----:B------:R-:W-:Y:S01]  /*4810*/  HFMA2.MMA R3, -RZ, RZ, 0, 0 ;  /* 0x00000000ff037435 */ /* 0x000fe200000001ff */
[----:B------:R-:W-:Y:S01]  /*4820*/  @P6 PRMT R175, RZ, 0x5410, R167 ;  /* 0x00005410ffaf6816 */ /* 0x000fe200000000a7 */
[----:B------:R-:W-:Y:S01]  /*4830*/  FMUL.FTZ R174, R174, c[0x0][0x1e8] ;  /* 0x00007a00aeae7a20 */ /* 0x000fe20000410000 */
[----:B------:R-:W-:Y:S01]  /*4840*/  ISETP.NE.AND.EX P4, PT, RZ, c[0x0][0x25c], PT, P4 ;  /* 0x00009700ff007a0c */ /* 0x000fe20003f85340 */
[----:B------:R-:W-:-:S02]  /*4850*/  @P6 FMUL.FTZ R177, R230, R4 ;  /* 0x00000004e6b16220 */ /* 0x000fc40000410000 */
[----:B------:R-:W-:Y:S01]  /*4860*/  @P6 FMUL.FTZ R3, R4, R175 ;  /* 0x000000af04036220 */ /* 0x000fe20000410000 */
[----:B------:R-:W-:-:S03]  /*4870*/  HFMA2.MMA R4, -RZ, RZ, 0, 0 ;  /* 0x00000000ff047435 */ /* 0x000fc600000001ff */
[----:B------:R-:W-:Y:S01]  /*4880*/  FADD.FTZ R122, R122, R3 ;  /* 0x000000037a7a7221 */ /* 0x000fe20000010000 */
        /* <DEDUP_REMOVED lines=11> */
[----:B------:R-:W-:-:S05]  /*4940*/  LEA.HI.X R173, R0, c[0x0][0x24c], RZ, 0x4, P4 ;  /* 0x0000930000ad7a11 */ /* 0x000fca00020f24ff */
[----:B------:R0:W-:Y:S04]  /*4950*/  STG.E.128 [R172.64], R164 ;  /* 0x000000a4ac007986 */ /* 0x0001e8000c101d04 */
.L_x_4802:
[----:B------:R-:W-:Y:S05]  /*4960*/  BSYNC B1 ;  /* 0x0000000000017941 */ /* 0x000fea0003800000 */
.L_x_4801:
[----:B------:R-:W-:-:S04]  /*4970*/  MOV R0, c[0x0][0x160] ;  /* 0x0000580000007a02 */ /* 0x000fc80000000f00 */
[----:B------:R-:W-:-:S04]  /*4980*/  LEA R2, R0, R2, 0x2 ;  /* 0x0000000200027211 */ /* 0x000fc800078e10ff */
[----:B------:R-:W-:-:S13]  /*4990*/  ISETP.GE.AND P4, PT, R2, c[0x0][0x164], PT ;  /* 0x0000590002007a0c */ /* 0x000fda0003f86270 */
[----:B012--5:R-:W-:Y:S01]  /*49a0*/  @P4 CALL.REL.NOINC `(.L_x_4784) ;  /* 0x0000001000004944 */ /* 0x027fe20003c00000 */
[----:B------:R-:W-:Y:S05]  /*49b0*/  BRA `(.L_x_4803) ;  /* 0xffffc28000007947 */ /* 0x000fea000383ffff */
.L_x_4784:
[----:B------:R-:W-:Y:S05]  /*49c0*/  BSYNC B0 ;  /* 0x0000000000007941 */ /* 0x000fea0003800000 */
.L_x_4783:
        /* <DEDUP_REMOVED lines=53> */
[----:B------:R0:W-:Y:S04]  /*4d20*/  STS.128 [R0], R28 ;  /* 0x0000001c00007388 */ /* 0x0001e80000000c00 */
        /* <DEDUP_REMOVED lines=8> */
[----:B0-----:R-:W2:Y:S04]  /*4db0*/  S2R R29, SR_CTAID.X ;  /* 0x00000000001d7919 */ /* 0x001ea80000002500 */
[----:B------:R-:W0:Y:S04]  /*4dc0*/  LDS R4, [R164.X4] ;  /* 0x00000000a4047984 */ /* 0x000e280000004800 */
[----:B------:R-:W3:Y:S01]  /*4dd0*/  LDS R71, [R164.X4+0x1000] ;  /* 0x00100000a4477984 */ /* 0x000ee20000004800 */
[----:B--2---:R-:W-:-:S03]  /*4de0*/  IMAD R54, R29, c[0x0][0x168], RZ ;  /* 0x00005a001d367a24 */ /* 0x004fc600078e02ff */
[----:B------:R-:W-:Y:S01]  /*4df0*/  LDS R28, [R164.X4+0x200] ;  /* 0x00020000a41c7984 */ /* 0x000fe20000004800 */
[----:B-1----:R-:W-:Y:S01]  /*4e00*/  FADD.FTZ R29, R2, R7 ;  /* 0x00000007021d7221 */ /* 0x002fe20000010000 */
[----:B------:R-:W-:Y:S02]  /*4e10*/  IADD3 R54, P0, R54, R164, RZ ;  /* 0x000000a436367210 */ /* 0x000fe40007f1e0ff */
        /* <DEDUP_REMOVED lines=10> */
[----:B---3--:R-:W-:Y:S01]  /*4ec0*/  FADD.FTZ R4, R4, R71 ;  /* 0x0000004704047221 */ /* 0x008fe20000010000 */
[----:B------:R-:W-:Y:S02]  /*4ed0*/  IADD3.X R71, RZ, RZ, RZ, P0, !PT ;  /* 0x000000ffff477210 */ /* 0x000fe400007fe4ff */
[----:B------:R-:W-:Y:S02]  /*4ee0*/  LDS R34, [R164.X4+0xc00] ;  /* 0x000c0000a4227984 */ /* 0x000fe40000004800 */
[C---:B------:R-:W-:Y:S02]  /*4ef0*/  SHF.L.U64.HI R71, R54.reuse, 0x2, R71 ;  /* 0x0000000236477819 */ /* 0x040fe40000010247 */
[----:B------:R-:W-:Y:S01]  /*4f00*/  LDS R41, [R164.X4+0x1c00] ;  /* 0x001c0000a4297984 */ /* 0x000fe20000004800 */
[----:B------:R-:W-:-:S03]  /*4f10*/  SHF.L.U32 R54, R54, 0x2, RZ ;  /* 0x0000000236367819 */ /* 0x000fc600000006ff */
[----:B------:R-:W-:Y:S01]  /*4f20*/  LDS R35, [R164.X4+0xe00] ;  /* 0x000e0000a4237984 */ /* 0x000fe20000004800 */
[C---:B------:R-:W-:Y:S02]  /*4f30*/  IADD3 R58, P1, R54.reuse, c[0x0][0x228], RZ ;  /* 0x00008a00363a7a10 */ /* 0x040fe40007f3e0ff */
[C---:B------:R-:W-:Y:S01]  /*4f40*/  IADD3 R56, P2, R54.reuse, c[0x0][0x220], RZ ;  /* 0x0000880036387a10 */ /* 0x040fe20007f5e0ff */
[----:B------:R-:W-:Y:S01]  /*4f50*/  LDS R40, [R164.X4+0x1e00] ;  /* 0x001e0000a4287984 */ /* 0x000fe20000004800 */
[----:B------:R-:W-:-:S03]  /*4f60*/  IADD3 R54, P3, R54, c[0x0][0x240], RZ ;  /* 0x0000900036367a10 */ /* 0x000fc60007f7e0ff */
        /* <DEDUP_REMOVED lines=60> */
.L_x_4805:
[----:B------:R-:W-:Y:S05]  /*5330*/  BSYNC B0 ;  /* 0x0000000000007941 */ /* 0x000fea0003800000 */
.L_x_4804:
        /* <DEDUP_REMOVED lines=29> */
[----:B------:R-:W-:Y:S01]  /*5510*/  FADD.FTZ R30, RZ, R30 ;  /* 0x0000001eff1e7221 */ /* 0x000fe20000010000 */
[----:B------:R-:W0:Y:S01]  /*5520*/  LDS R6, [R164.X4+0xc00] ;  /* 0x000c0000a4067984 */ /* 0x000e220000004800 */
[----:B------:R-:W-:Y:S02]  /*5530*/  FADD.FTZ R9, R9, R16 ;  /* 0x0000001009097221 */ /* 0x000fe40000010000 */
[----:B------:R-:W-:Y:S01]  /*5540*/  FADD.FTZ R13, RZ, R13 ;  /* 0x0000000dff0d7221 */ /* 0x000fe20000010000 */
[----:B------:R-:W2:Y:S01]  /*5550*/  LDS R7, [R164.X4+0xe00] ;  /* 0x000e0000a4077984 */ /* 0x000ea20000004800 */
[----:B------:R-:W-:-:S02]  /*5560*/  FADD.FTZ R11, R11, R18 ;  /* 0x000000120b0b7221 */ /* 0x000fc40000010000 */
[----:B------:R-:W-:Y:S01]  /*5570*/  FADD.FTZ R69, R14, R69 ;  /* 0x000000450e457221 */ /* 0x000fe20000010000 */
[----:B------:R-:W4:Y:S01]  /*5580*/  LDS R17, [R164.X4+0x1400] ;  /* 0x00140000a4117984 */ /* 0x000f220000004800 */
[----:B------:R-:W-:Y:S02]  /*5590*/  FADD.FTZ R30, R30, R37 ;  /* 0x000000251e1e7221 */ /* 0x000fe40000010000 */
[----:B------:R-:W-:Y:S01]  /*55a0*/  FADD.FTZ R32, RZ, R32 ;  /* 0x00000020ff207221 */ /* 0x000fe20000010000 */
[----:B------:R-:W5:Y:S01]  /*55b0*/  LDS R8, [R164.X4+0x1600] ;  /* 0x00160000a4087984 */ /* 0x000f620000004800 */
[----:B------:R-:W-:Y:S02]  /*55c0*/  FADD.FTZ R34, RZ, R34 ;  /* 0x00000022ff227221 */ /* 0x000fe40000010000 */
        /* <DEDUP_REMOVED lines=87> */
.L_x_4807:
[----:B0-----:R-:W-:Y:S05]  /*5b40*/  BSYNC B0 ;  /* 0x0000000000007941 */ /* 0x001fea0003800000 */
.L_x_4806:
        /* <DEDUP_REMOVED lines=18> */
.L_x_4809:
[----:B------:R-:W-:Y:S05]  /*5c70*/  BSYNC B0 ;  /* 0x0000000000007941 */ /* 0x000fea0003800000 */
.L_x_4808:
        /* <DEDUP_REMOVED lines=18> */
.L_x_4811:
[----:B------:R-:W-:Y:S05]  /*5da0*/  BSYNC B0 ;  /* 0x0000000000007941 */ /* 0x000fea0003800000 */
.L_x_4810:
        /* <DEDUP_REMOVED lines=18> */
.L_x_4813:
[----:B------:R-:W-:Y:S05]  /*5ed0*/  BSYNC B0 ;  /* 0x0000000000007941 */ /* 0x000fea0003800000 */
.L_x_4812:
        /* <DEDUP_REMOVED lines=18> */
.L_x_4815:
[----:B------:R-:W-:Y:S05]  /*6000*/  BSYNC B0 ;  /* 0x0000000000007941 */ /* 0x000fea0003800000 */
.L_x_4814:
        /* <DEDUP_REMOVED lines=18> */
.L_x_4817:
[----:B------:R-:W-:Y:S05]  /*6130*/  BSYNC B0 ;  /* 0x0000000000007941 */ /* 0x000fea0003800000 */
.L_x_4816:
        /* <DEDUP_REMOVED lines=12> */
.L_x_4793:
[----:B------:R-:W-:Y:S01]  /*6200*/  HFMA2.MMA R166, -RZ, RZ, 0, 5.9604644775390625e-08 ;  /* 0x00000001ffa67435 */ /* 0x000fe200000001ff */
[----:B------:R-:W-:Y:S02]  /*6210*/  MOV R165, R218 ;  /* 0x000000da00a57202 */ /* 0x000fe40000000f00 */
[----:B------:R-:W-:Y:S02]  /*6220*/  MOV R173, 0x1f ;  /* 0x0000001f00ad7802 */ /* 0x000fe40000000f00 */
[----:B------:R-:W-:-:S02]  /*6230*/  MOV R172, 0xffffffff ;  /* 0xffffffff00ac7802 */ /* 0x000fc40000000f00 */
[----:B------:R-:W-:Y:S02]  /*6240*/  MOV R164, 0x6260 ;  /* 0x0000626000a47802 */ /* 0x000fe40000000f00 */
[----:B-----5:R-:W-:Y:S05]  /*6250*/  CALL.REL.NOINC `($__internal_74_$__cuda_sm70_shflsync_bfly_p) ;  /* 0x0000046000007944 */ /* 0x020fea0003c00000 */
[----:B-1----:R-:W-:Y:S01]  /*6260*/  MOV R167, R166 ;  /* 0x000000a600a77202 */ /* 0x002fe20000000f00 */
[----:B------:R-:W-:Y:S05]  /*6270*/  BRA `(.L_x_4818) ;  /* 0xffffc26000007947 */ /* 0x000fea000383ffff */
.L_x_4794:
[----:B------:R-:W-:Y:S01]  /*6280*/  HFMA2.MMA R166, -RZ, RZ, 0, 5.9604644775390625e-08 ;  /* 0x00000001ffa67435 */ /* 0x000fe200000001ff */
[----:B------:R-:W-:Y:S02]  /*6290*/  MOV R165, R217 ;  /* 0x000000d900a57202 */ /* 0x000fe40000000f00 */
[----:B------:R-:W-:Y:S02]  /*62a0*/  MOV R173, 0x1f ;  /* 0x0000001f00ad7802 */ /* 0x000fe40000000f00 */
[----:B------:R-:W-:Y:S02]  /*62b0*/  MOV R172, 0xffffffff ;  /* 0xffffffff00ac7802 */ /* 0x000fe40000000f00 */
[----:B------:R-:W-:Y:S02]  /*62c0*/  MOV R164, 0x62e0 ;  /* 0x000062e000a47802 */ /* 0x000fe40000000f00 */
[----:B01---5:R-:W-:Y:S05]  /*62d0*/  CALL.REL.NOINC `($__internal_74_$__cuda_sm70_shflsync_bfly_p) ;  /* 0x000003e000007944 */ /* 0x023fea0003c00000 */
[----:B------:R-:W-:Y:S01]  /*62e0*/  FADD.FTZ R218, R167, R218 ;  /* 0x000000daa7da7221 */ /* 0x000fe20000010000 */
[----:B------:R-:W-:Y:S01]  /*62f0*/  MOV R173, 0x1f ;  /* 0x0000001f00ad7802 */ /* 0x000fe20000000f00 */
[----:B-1----:R-:W-:Y:S01]  /*6300*/  FADD.FTZ R217, R217, R166 ;  /* 0x000000a6d9d97221 */ /* 0x002fe20000010000 */
[----:B------:R-:W-:Y:S01]  /*6310*/  HFMA2.MMA R166, -RZ, RZ, 0, 1.1920928955078125e-07 ;  /* 0x00000002ffa67435 */ /* 0x000fe200000001ff */
[----:B------:R-:W-:-:S02]  /*6320*/  MOV R172, 0xffffffff ;  /* 0xffffffff00ac7802 */ /* 0x000fc40000000f00 */
[----:B------:R-:W-:Y:S02]  /*6330*/  MOV R165, R218 ;  /* 0x000000da00a57202 */ /* 0x000fe40000000f00 */
[----:B------:R-:W-:Y:S02]  /*6340*/  MOV R164, 0x6360 ;  /* 0x0000636000a47802 */ /* 0x000fe40000000f00 */
[----:B------:R-:W-:Y:S05]  /*6350*/  CALL.REL.NOINC `($__internal_74_$__cuda_sm70_shflsync_bfly_p) ;  /* 0x0000036000007944 */ /* 0x000fea0003c00000 */
[----:B-1----:R-:W-:Y:S01]  /*6360*/  MOV R167, R166 ;  /* 0x000000a600a77202 */ /* 0x002fe20000000f00 */
[----:B------:R-:W-:Y:S01]  /*6370*/  HFMA2.MMA R166, -RZ, RZ, 0, 1.1920928955078125e-07 ;  /* 0x00000002ffa67435 */ /* 0x000fe200000001ff */
[----:B------:R-:W-:Y:S02]  /*6380*/  MOV R165, R217 ;  /* 0x000000d900a57202 */ /* 0x000fe40000000f00 */
[----:B------:R-:W-:Y:S02]  /*6390*/  MOV R173, 0x1f ;  /* 0x0000001f00ad7802 */ /* 0x000fe40000000f00 */
[----:B------:R-:W-:Y:S02]  /*63a0*/  MOV R172, 0xffffffff ;  /* 0xffffffff00ac7802 */ /* 0x000fe40000000f00 */
[----:B------:R-:W-:-:S02]  /*63b0*/  MOV R164, 0x63d0 ;  /* 0x000063d000a47802 */ /* 0x000fc40000000f00 */
[----:B------:R-:W-:Y:S05]  /*63c0*/  CALL.REL.NOINC `($__internal_74_$__cuda_sm70_shflsync_bfly_p) ;  /* 0x000002f000007944 */ /* 0x000fea0003c00000 */
[----:B------:R-:W-:Y:S01]  /*63d0*/  FADD.FTZ R218, R167, R218 ;  /* 0x000000daa7da7221 */ /* 0x000fe20000010000 */
[----:B------:R-:W-:Y:S01]  /*63e0*/  MOV R173, 0x1f ;  /* 0x0000001f00ad7802 */ /* 0x000fe20000000f00 */
[----:B-1----:R-:W-:Y:S01]  /*63f0*/  FADD.FTZ R217, R217, R166 ;  /* 0x000000a6d9d97221 */ /* 0x002fe20000010000 */
[----:B------:R-:W-:Y:S01]  /*6400*/  HFMA2.MMA R166, -RZ, RZ, 0, 2.384185791015625e-07 ;  /* 0x00000004ffa67435 */ /* 0x000fe200000001ff */
[----:B------:R-:W-:-:S02]  /*6410*/  MOV R172, 0xffffffff ;  /* 0xffffffff00ac7802 */ /* 0x000fc40000000f00 */
[----:B------:R-:W-:Y:S02]  /*6420*/  MOV R165, R218 ;  /* 0x000000da00a57202 */ /* 0x000fe40000000f00 */
[----:B------:R-:W-:Y:S02]  /*6430*/  MOV R164, 0x6450 ;  /* 0x0000645000a47802 */ /* 0x000fe40000000f00 */
[----:B------:R-:W-:Y:S05]  /*6440*/  CALL.REL.NOINC `($__internal_74_$__cuda_sm70_shflsync_bfly_p) ;  /* 0x0000027000007944 */ /* 0x000fea0003c00000 */
[----:B-1----:R-:W-:Y:S01]  /*6450*/  MOV R167, R166 ;  /* 0x000000a600a77202 */ /* 0x002fe20000000f00 */
[----:B------:R-:W-:Y:S01]  /*6460*/  HFMA2.MMA R166, -RZ, RZ, 0, 2.384185791015625e-07 ;  /* 0x00000004ffa67435 */ /* 0x000fe200000001ff */
        /* <DEDUP_REMOVED lines=8> */
[----:B------:R-:W-:Y:S01]  /*64f0*/  HFMA2.MMA R166, -RZ, RZ, 0, 4.76837158203125e-07 ;  /* 0x00000008ffa67435 */ /* 0x000fe200000001ff */
[----:B------:R-:W-:-:S02]  /*6500*/  MOV R172, 0xffffffff ;  /* 0xffffffff00ac7802 */ /* 0x000fc40000000f00 */
[----:B------:R-:W-:Y:S02]  /*6510*/  MOV R165, R218 ;  /* 0x000000da00a57202 */ /* 0x000fe40000000f00 */
[----:B------:R-:W-:Y:S02]  /*6520*/  MOV R164, 0x6540 ;  /* 0x0000654000a47802 */ /* 0x000fe40000000f00 */
[----:B------:R-:W-:Y:S05]  /*6530*/  CALL.REL.NOINC `($__internal_74_$__cuda_sm70_shflsync_bfly_p) ;  /* 0x0000018000007944 */ /* 0x000fea0003c00000 */
[----:B-1----:R-:W-:Y:S01]  /*6540*/  MOV R167, R166 ;  /* 0x000000a600a77202 */ /* 0x002fe20000000f00 */
[----:B------:R-:W-:Y:S01]  /*6550*/  HFMA2.MMA R166, -RZ, RZ, 0, 4.76837158203125e-07 ;  /* 0x00000008ffa67435 */ /* 0x000fe200000001ff */
        /* <DEDUP_REMOVED lines=8> */
[----:B------:R-:W-:Y:S01]  /*65e0*/  HFMA2.MMA R166, -RZ, RZ, 0, 9.5367431640625e-07 ;  /* 0x00000010ffa67435 */ /* 0x000fe200000001ff */
[----:B------:R-:W-:-:S02]  /*65f0*/  MOV R172, 0xffffffff ;  /* 0xffffffff00ac7802 */ /* 0x000fc40000000f00 */
[----:B------:R-:W-:Y:S02]  /*6600*/  MOV R165, R218 ;  /* 0x000000da00a57202 */ /* 0x000fe40000000f00 */
[----:B------:R-:W-:Y:S02]  /*6610*/  MOV R164, 0x6630 ;  /* 0x0000663000a47802 */ /* 0x000fe40000000f00 */
[----:B------:R-:W-:Y:S05]  /*6620*/  CALL.REL.NOINC `($__internal_74_$__cuda_sm70_shflsync_bfly_p) ;  /* 0x0000009000007944 */ /* 0x000fea0003c00000 */
[----:B-1----:R-:W-:Y:S01]  /*6630*/  MOV R167, R166 ;  /* 0x000000a600a77202 */ /* 0x002fe20000000f00 */
[----:B------:R-:W-:Y:S01]  /*6640*/  HFMA2.MMA R166, -RZ, RZ, 0, 9.5367431640625e-07 ;  /* 0x00000010ffa67435 */ /* 0x000fe200000001ff */
[----:B------:R-:W-:Y:S02]  /*6650*/  MOV R165, R217 ;  /* 0x000000d900a57202 */ /* 0x000fe40000000f00 */
[----:B------:R-:W-:Y:S02]  /*6660*/  MOV R173, 0x1f ;  /* 0x0000001f00ad7802 */ /* 0x000fe40000000f00 */
[----:B------:R-:W-:Y:S02]  /*6670*/  MOV R172, 0xffffffff ;  /* 0xffffffff00ac7802 */ /* 0x000fe40000000f00 */
[----:B------:R-:W-:-:S02]  /*6680*/  MOV R164, 0x66a0 ;  /* 0x000066a000a47802 */ /* 0x000fc40000000f00 */
[----:B------:R-:W-:Y:S05]  /*6690*/  CALL.REL.NOINC `($__internal_74_$__cuda_sm70_shflsync_bfly_p) ;  /* 0x0000002000007944 */ /* 0x000fea0003c00000 */
[----:B-1----:R-:W-:Y:S01]  /*66a0*/  MOV R164, R166 ;  /* 0x000000a600a47202 */ /* 0x002fe20000000f00 */
[----:B------:R-:W-:Y:S05]  /*66b0*/  BRA `(.L_x_4819) ;  /* 0xffffbf4000007947 */ /* 0x000fea000383ffff */
        .weak           $__internal_74_$__cuda_sm70_shflsync_bfly_p
        .type           $__internal_74_$__cuda_sm70_shflsync_bfly_p,@function
        .size           $__internal_74_$__cuda_sm70_shflsync_bfly_p,(.L_x_12376 - $__internal_74_$__cuda_sm70_shflsync_bfly_p)
$__internal_74_$__cuda_sm70_shflsync_bfly_p:
[----:B------:R-:W-:Y:S04]  /*66c0*/  WARPSYNC R172 ;  /* 0x000000ac00007348 */ /* 0x000fe80003800000 */
[----:B------:R0:W1:Y:S02]  /*66d0*/  SHFL.BFLY PT, R166, R165, R166, R173 ;  /* 0x0c0000a6a5a67389 */ /* 0x00006400000e00ad */
[----:B0-----:R-:W-:-:S06]  /*66e0*/  HFMA2.MMA R165, -RZ, RZ, 0, 0 ;  /* 0x00000000ffa57435 */ /* 0x001fcc00000001ff */
[----:B------:R-:W-:Y:S05]  /*66f0*/  RET.REL.NODEC R164 `(_ZN10layer_norm13ln_bwd_kernelINS_13Kernel_traitsI13__nv_bfloat16S2_fS2_fjLj1024ELj1ELj4ELj1ELj16ENS_18Kernel_traits_baseILj1024ES2_S2_fS2_fjLj128EEEEELb1ELb1ELb0ELb0EEEvNS_9BwdParamsE) ;  /* 0xffff9900a4007950 */ /* 0x000fea0003c3ffff */
.L_x_4820:
        /* <DEDUP_REMOVED lines=16> */
.L_x_12376:


//--------------------- .text._ZN10layer_norm13ln_bwd_kernelINS_13Kernel_traitsI13__nv_bfloat16S2_fS2_fjLj1024ELj1ELj4ELj1ELj16ENS_18Kernel_traits_baseILj1024ES2_S2_fS2_fjLj128EEEEELb1ELb1ELb0ELb1EEEvNS_9BwdParamsE --------------------------
	.section	.text._ZN10layer_norm13ln_bwd_kernelINS_13Kernel_traitsI13__nv_bfloat16S2_fS2_fjLj1024ELj1ELj4ELj1ELj16ENS_18Kernel_traits_baseILj1024ES2_S2_fS2_fjLj128EEEEELb1ELb1ELb0ELb1EEEvNS_9BwdParamsE,"ax",@progbits
	.sectioninfo	@"SHI_REGISTERS=255"
	.align	128
        .global         _ZN10layer_norm13ln_bwd_kernelINS_13Kernel_traitsI13__nv_bfloat16S2_fS2_fjLj1024ELj1ELj4ELj1ELj16ENS_18Kernel_traits_baseILj1024ES2_S2_fS2_fjLj128EEEEELb1ELb1ELb0ELb1EEEvNS_9BwdParamsE
        .type           _ZN10layer_norm13ln_bwd_kernelINS_13Kernel_traitsI13__nv_bfloat16S2_fS2_fjLj1024ELj1ELj4ELj1ELj16ENS_18Kernel_traits_baseILj1024ES2_S2_fS2_fjLj128EEEEELb1ELb1ELb0ELb1EEEvNS_9BwdParamsE,@function
        .size           _ZN10layer_norm13ln_bwd_kernelINS_13Kernel_traitsI13__nv_bfloat16S2_fS2_fjLj1024ELj1ELj4ELj1ELj16ENS_18Kernel_traits_baseILj1024ES2_S2_fS2_fjLj128EEEEELb1ELb1ELb0ELb1EEEvNS_9BwdParamsE,(.L_x_12377 - _ZN10layer_norm13ln_bwd_kernelINS_13Kernel_traitsI13__nv_bfloat16S2_fS2_fjLj1024ELj1ELj4ELj1ELj16ENS_18Kernel_traits_baseILj1024ES2_S2_fS2_fjLj128EEEEELb1ELb1ELb0ELb1EEEvNS_9BwdParamsE)
        .other          _ZN10layer_norm13ln_bwd_kernelINS_13Kernel_traitsI13__nv_bfloat16S2_fS2_fjLj1024ELj1ELj4ELj1ELj16ENS_18Kernel_traits_baseILj1024ES2_S2_fS2_fjLj128EEEEELb1ELb1ELb0ELb1EEEvNS_9BwdParamsE,@"STO_CUDA_ENTRY STV_DEFAULT"
_ZN10layer_norm13ln_bwd_kernelINS_13Kernel_traitsI13__nv_bfloat16S2_fS2_fjLj1024ELj1ELj4ELj1ELj16ENS_18Kernel_traits_baseILj1024ES2_S2_fS2_fjLj128EEEEELb1ELb1ELb0ELb1EEEvNS_9BwdParamsE:
.text._ZN10layer_norm13ln_bwd_kernelINS_13Kernel_traitsI13__nv_bfloat16S2_fS2_fjLj1024ELj1ELj4ELj1ELj16ENS_18Kernel_traits_baseILj1024ES2_S2_fS2_fjLj128EEEEELb1ELb1ELb0ELb1EEEvNS_9BwdParamsE:
        /* <DEDUP_REMOVED lines=68> */
.L_x_4822:
[----:B0-----:R-:W-:-:S04]  /*0440*/  LEA R2, P0, R84, c[0x0][0x1b0], 0x4 ;  /* 0x00006c0054027a11 */ /* 0x001fc800078020ff */
[----:B------:R-:W-:-:S05]  /*0450*/  IADD3.X R3, RZ, c[0x0][0x1b4], RZ, P0, !PT ;  /* 0x00006d00ff037a10 */ /* 0x000fca00007fe4ff */
[----:B------:R-:W2:Y:S04]  /*0460*/  LDG.E.128 R4, [R2.64] ;  /* 0x0000000402047981 */ /* 0x000ea8000c1e1d00 */
[----:B------:R0:W3:Y:S04]  /*0470*/  LDG.E.128 R8, [R2.64+0x200] ;  /* 0x0002000402087981 */ /* 0x0000e8000c1e1d00 */
[----:B------:R0:W4:Y:S04]  /*0480*/  LDG.E.128 R12, [R2.64+0x400] ;  /* 0x00040004020c7981 */ /* 0x000128000c1e1d00 */
[----:B------:R0:W3:Y:S01]  /*0490*/  LDG.E.128 R56, [R2.64+0x600] ;  /* 0x0006000402387981 */ /* 0x0000e2000c1e1d00 */
[----:B------:R-:W-:Y:S01]  /*04a0*/  HFMA2.MMA R246, -RZ, RZ, 0, 0 ;  /* 0x00000000fff67435 */ /* 0x000fe200000001ff */
[----:B------:R-:W-:Y:S01]  /*04b0*/  BSSY B1, `(.L_x_4824) ;  /* 0x0000406000017945 */ /* 0x000fe20003800000 */
[----:B------:R-:W-:Y:S01]  /*04c0*/  HFMA2.MMA R230, -RZ, RZ, 0, 0 ;  /* 0x00000000ffe67435 */ /* 0x000fe200000001ff */
[----:B------:R-:W-:Y:S01]  /*04d0*/  CS2R R244, SRZ ;  /* 0x0000000000f47805 */ /* 0x000fe2000001ff00 */
[----:B------:R-:W-:Y:S01]  /*04e0*/  HFMA2.MMA R187, -RZ, RZ, 0, 0 ;  /* 0x00000000ffbb7435 */ /* 0x000fe200000001ff */
[----:B------:R-:W-:Y:S01]  /*04f0*/  CS2R R242, SRZ ;  /* 0x0000000000f27805 */ /* 0x000fe2000001ff00 */
[----:B------:R-:W-:Y:S01]  /*0500*/  CS2R R240, SRZ ;  /* 0x0000000000f07805 */ /* 0x000fe2000001ff00 */
[----:B------:R-:W-:Y:S01]  /*0510*/  CS2R R238, SRZ ;  /* 0x0000000000ee7805 */ /* 0x000fe2000001ff00 */
[----:B------:R-:W-:Y:S01]  /*0520*/  CS2R R236, SRZ ;  /* 0x0000000000ec7805 */ /* 0x000fe2000001ff00 */
[----:B------:R-:W-:Y:S01]  /*0530*/  MOV R233, RZ ;  /* 0x000000ff00e97202 */ /* 0x000fe20000000f00 */
        /* <DEDUP_REMOVED lines=37> */
[----:B------:R0:W-:Y:S01]  /*0790*/  STL [R1+0x64], R16 ;  /* 0x0000641001007387 */ /* 0x0001e20000100800 */
[----:B------:R-:W-:-:S03]  /*07a0*/  PRMT R4, RZ, 0x7610, R5 ;  /* 0x00007610ff047816 */ /* 0x000fc60000000005 */
[----:B------:R1:W-:Y:S01]  /*07b0*/  STL [R1+0x60], R3 ;  /* 0x0000600301007387 */ /* 0x0003e20000100800 */
[----:B---3--:R-:W-:-:S03]  /*07c0*/  PRMT R60, RZ, 0x5410, R56 ;  /* 0x00005410ff3c7816 */ /* 0x008fc60000000038 */
[----:B------:R2:W-:Y:S01]  /*07d0*/  STL [R1+0x5c], R2 ;  /* 0x00005c0201007387 */ /* 0x0005e20000100800 */
[----:B------:R-:W-:Y:S01]  /*07e0*/  PRMT R56, RZ, 0x7610, R56 ;  /* 0x00007610ff387816 */ /* 0x000fe20000000038 */
[----:B0-----:R-:W-:Y:S01]  /*07f0*/  CS2R R16, SRZ ;  /* 0x0000000000107805 */ /* 0x001fe2000001ff00 */
[--C-:B------:R-:W-:Y:S01]  /*0800*/  PRMT R252, RZ, 0x5410, R57.reuse ;  /* 0x00005410fffc7816 */ /* 0x100fe20000000039 */
[----:B------:R0:W-:Y:S01]  /*0810*/  STL [R1+0x58], R4 ;  /* 0x0000580401007387 */ /* 0x0001e20000100800 */
[----:B------:R-:W-:Y:S02]  /*0820*/  PRMT R251, RZ, 0x7610, R57 ;  /* 0x00007610fffb7816 */ /* 0x000fe40000000039 */
[----:B-1----:R-:W-:Y:S02]  /*0830*/  PRMT R3, RZ, 0x5410, R6 ;  /* 0x00005410ff037816 */ /* 0x002fe40000000006 */
[----:B------:R-:W-:Y:S02]  /*0840*/  PRMT R250, RZ, 0x5410, R58 ;  /* 0x00005410fffa7816 */ /* 0x000fe4000000003a */
[----:B--2---:R-:W-:Y:S01]  /*0850*/  PRMT R2, RZ, 0x7610, R6 ;  /* 0x00007610ff027816 */ /* 0x004fe20000000006 */
[----:B------:R1:W-:Y:S01]  /*0860*/  STL [R1+0x54], R3 ;  /* 0x0000540301007387 */ /* 0x0003e20000100800 */
[----:B------:R-:W-:-:S02]  /*0870*/  PRMT R249, RZ, 0x7610, R58 ;  /* 0x00007610fff97816 */ /* 0x000fc4000000003a */
[----:B0-----:R-:W-:Y:S01]  /*0880*/  PRMT R4, RZ, 0x5410, R7 ;  /* 0x00005410ff047816 */ /* 0x001fe20000000007 */
[----:B------:R0:W-:Y:S01]  /*0890*/  STL [R1+0x50], R2 ;  /* 0x0000500201007387 */ /* 0x0001e20000100800 */
[--C-:B------:R-:W-:Y:S02]  /*08a0*/  PRMT R248, RZ, 0x5410, R59.reuse ;  /* 0x00005410fff87816 */ /* 0x100fe4000000003b */
[----:B------:R-:W-:Y:S01]  /*08b0*/  PRMT R247, RZ, 0x7610, R59 ;  /* 0x00007610fff77816 */ /* 0x000fe2000000003b */
[----:B------:R2:W-:Y:S01]  /*08c0*/  STL [R1+0x4c], R4 ;  /* 0x00004c0401007387 */ /* 0x0005e20000100800 */
[----:B-1----:R-:W-:Y:S02]  /*08d0*/  PRMT R3, RZ, 0x7610, R7 ;  /* 0x00007610ff037816 */ /* 0x002fe40000000007 */
[----:B------:R-:W-:Y:S01]  /*08e0*/  CS2R R6, SRZ ;  /* 0x0000000000067805 */ /* 0x000fe2000001ff00 */
[--C-:B0-----:R-:W-:Y:S02]  /*08f0*/  PRMT R2, RZ, 0x5410, R8.reuse ;  /* 0x00005410ff027816 */ /* 0x101fe40000000008 */
        /* <DEDUP_REMOVED lines=10> */
[----:B------:R2:W-:Y:S01]  /*09a0*/  STL [R1+0x34], R4 ;  /* 0x0000340401007387 */ /* 0x0005e20000100800 */
[----:B0-----:R-:W-:Y:S02]  /*09b0*/  PRMT R3, RZ, 0x7610, R10 ;  /* 0x00007610ff037816 */ /* 0x001fe4000000000a */
[----:B-1----:R-:W-:-:S03]  /*09c0*/  PRMT R2, RZ, 0x5410, R11 ;  /* 0x00005410ff027816 */ /* 0x002fc6000000000b */
[----:B------:R4:W-:Y:S01]  /*09d0*/  STL [R1+0x30], R3 ;  /* 0x0000300301007387 */ /* 0x0009e20000100800 */
[----:B--2---:R-:W-:-:S03]  /*09e0*/  PRMT R4, RZ, 0x7610, R11 ;  /* 0x00007610ff047816 */ /* 0x004fc6000000000b */
[----:B------:R0:W-:Y:S01]  /*09f0*/  STL [R1+0x2c], R2 ;  /* 0x00002c0201007387 */ /* 0x0001e20000100800 */
[----:B------:R-:W-:-:S03]  /*0a00*/  CS2R R10, SRZ ;  /* 0x00000000000a7805 */ /* 0x000fc6000001ff00 */
[----:B------:R1:W-:Y:S01]  /*0a10*/  STL [R1+0x28], R4 ;  /* 0x0000280401007387 */ /* 0x0003e20000100800 */
[--C-:B----4-:R-:W-:Y:S02]  /*0a20*/  PRMT R3, RZ, 0x5410, R12.reuse ;  /* 0x00005410ff037816 */ /* 0x110fe4000000000c */
        /* <DEDUP_REMOVED lines=14> */
[----:B------:R-:W-:Y:S01]  /*0b10*/  STL [R1+0xc], R3 ;  /* 0x00000c0301007387 */ /* 0x000fe20000100800 */
[----:B------:R-:W-:Y:S01]  /*0b20*/  CS2R R14, SRZ ;  /* 0x00000000000e7805 */ /* 0x000fe2000001ff00 */
[----:B--2---:R-:W-:Y:S02]  /*0b30*/  CS2R R4, SRZ ;  /* 0x0000000000047805 */ /* 0x004fe4000001ff00 */
[----:B------:R0:W-:Y:S04]  /*0b40*/  STL [R1+0x8], R2 ;  /* 0x0000080201007387 */ /* 0x0001e80000100800 */
[----:B------:R1:W-:Y:S04]  /*0b50*/  STL [R1+0x4], R60 ;  /* 0x0000043c01007387 */ /* 0x0003e80000100800 */
[----:B------:R1:W-:Y:S01]  /*0b60*/  STL [R1], R56 ;  /* 0x0000003801007387 */ /* 0x0003e20000100800 */
[----:B0-----:R-:W-:-:S03]  /*0b70*/  CS2R R2, SRZ ;  /* 0x0000000000027805 */ /* 0x001fc6000001ff00 */
.L_x_4828:
[----:B------:R-:W0:Y:S01]  /*0b80*/  S2R R100, SR_TID.X ;  /* 0x0000000000647919 */ /* 0x000e220000002100 */
[----:B------:R-:W-:Y:S01]  /*0b90*/  ISETP.NE.U32.AND P0, PT, RZ, c[0x0][0x1c0], PT ;  /* 0x00007000ff007a0c */ /* 0x000fe20003f05070 */
[----:B------:R-:W-:Y:S01]  /*0ba0*/  IMAD R96, R0, c[0x0][0x168], RZ ;  /* 0x00005a0000607a24 */ /* 0x000fe200078e02ff */
[----:B------:R-:W-:-:S02]  /*0bb0*/  MOV R152, 0x4 ;  /* 0x0000000400987802 */ /* 0x000fc40000000f00 */
[----:B------:R-:W-:Y:S02]  /*0bc0*/  ISETP.NE.AND.EX P0, PT, RZ, c[0x0][0x1c4], PT, P0 ;  /* 0x00007100ff007a0c */ /* 0x000fe40003f05300 */
[----:B------:R-:W-:Y:S01]  /*0bd0*/  SHF.R.S32.HI R97, RZ, 0x1f, R96 ;  /* 0x0000001fff617819 */ /* 0x000fe20000011460 */
[----:B------:R-:W-:Y:S01]  /*0be0*/  IMAD.WIDE R98, R0, R152, c[0x0][0x1a0] ;  /* 0x0000680000627625 */ /* 0x000fe200078e0298 */
[----:B------:R-:W-:Y:S02]  /*0bf0*/  SHF.R.S32.HI R101, RZ, 0x1f, R0 ;  /* 0x0000001fff657819 */ /* 0x000fe40000011400 */
[----:B------:R-:W-:Y:S02]  /*0c00*/  LEA.HI R97, R97, R96, RZ, 0x3 ;  /* 0x0000006061617211 */ /* 0x000fe400078f18ff */
[----:B------:R-:W-:Y:S01]  /*0c10*/  MOV R174, 0x20 ;  /* 0x0000002000ae7802 */ /* 0x000fe20000000f00 */
[----:B------:R2:W3:Y:S01]  /*0c20*/  LDG.E R215, [R98.64] ;  /* 0x0000000462d77981 */ /* 0x0004e2000c1e1900 */
[----:B------:R-:W-:-:S03]  /*0c30*/  MOV R140, 0x10 ;  /* 0x00000010008c7802 */ /* 0x000fc60000000f00 */
[----:B------:R-:W-:Y:S02]  /*0c40*/  @P0 LEA R96, P1, R0, c[0x0][0x1c0], 0x1 ;  /* 0x0000700000600a11 */ /* 0x000fe400078208ff */
[----:B0-----:R-:W-:-:S04]  /*0c50*/  LOP3.LUT R100, R100, 0x1f, RZ, 0xc0, !PT ;  /* 0x0000001f64647812 */ /* 0x001fc800078ec0ff */
[----:B------:R-:W-:Y:S02]  /*0c60*/  LEA.HI.SX32 R192, R97, R100, 0x1d ;  /* 0x0000006461c07211 */ /* 0x000fe400078feaff */
[----:B------:R-:W-:-:S03]  /*0c70*/  @P0 LEA.HI.X R97, R0, c[0x0][0x1c4], R101, 0x1, P1 ;  /* 0x0000710000610a11 */ /* 0x000fc600008f0c65 */
[C---:B------:R-:W-:Y:S02]  /*0c80*/  IMAD.WIDE.U32 R104, R192.reuse, R174, c[0x0][0x188] ;  /* 0x00006200c0687625 */ /* 0x040fe400078e00ae */
[----:B------:R2:W4:Y:S02]  /*0c90*/  @P0 LDG.E.U16 R202, [R96.64] ;  /* 0x0000000460ca0981 */ /* 0x000524000c1e1500 */
[----:B------:R-:W-:-:S06]  /*0ca0*/  IMAD.WIDE.U32 R100, R192, R140, c[0x0][0x208] ;  /* 0x00008200c0647625 */ /* 0x000fcc00078e008c */
[----:B------:R-:W4:Y:S04]  /*0cb0*/  LDG.E.128 R100, [R100.64] ;  /* 0x0000000464647981 */ /* 0x000f28000c1e1d00 */
[----:B--2---:R0:W2:Y:S01]  /*0cc0*/  LDG.E.128 R96, [R104.64] ;  /* 0x0000000468607981 */ /* 0x0040a2000c1e1d00 */
[----:B------:R-:W-:Y:S01]  /*0cd0*/  ISETP.NE.U32.AND P1, PT, RZ, c[0x0][0x218], PT ;  /* 0x00008600ff007a0c */ /* 0x000fe20003f25070 */
[----:B------:R-:W1:Y:S03]  /*0ce0*/  LDC.U8 R203, c[0x0][0x1f0] ;  /* 0x00007c00ffcb7b82 */ /* 0x000e660000000000 */
[----:B------:R-:W-:Y:S01]  /*0cf0*/  ISETP.NE.AND.EX P1, PT, RZ, c[0x0][0x21c], PT, P1 ;  /* 0x00008700ff007a0c */ /* 0x000fe20003f25310 */
[----:B------:R-:W-:Y:S01]  /*0d00*/  IMAD.WIDE R152, R0, R152, c[0x0][0x1a8] ;  /* 0x00006a0000987625 */ /* 0x000fe200078e0298 */
[----:B------:R-:W-:-:S02]  /*0d10*/  IADD3 R201, R192, 0x20, RZ ;  /* 0x00000020c0c97810 */ /* 0x000fc40007ffe0ff */
[C---:B------:R-:W-:Y:S01]  /*0d20*/  IADD3 R193, R192.reuse, 0x40, RZ ;  /* 0x00000040c0c17810 */ /* 0x040fe20007ffe0ff */
[----:B0-----:R-:W2:Y:S01]  /*0d30*/  LDG.E.128 R104, [R104.64+0x10] ;  /* 0x0000100468687981 */ /* 0x001ea2000c1e1d00 */
[----:B------:R-:W-:Y:S01]  /*0d40*/  IADD3 R185, R192, 0x60, RZ ;  /* 0x00000060c0b97810 */ /* 0x000fe20007ffe0ff */
[-C--:B------:R-:W-:Y:S02]  /*0d50*/  IMAD.WIDE.U32 R112, R201, R174.reuse, c[0x0][0x188] ;  /* 0x00006200c9707625 */ /* 0x080fe400078e00ae */
[----:B------:R0:W2:Y:S02]  /*0d60*/  LDG.E R186, [R152.64] ;  /* 0x0000000498ba7981 */ /* 0x0000a4000c1e1900 */
[-C--:B------:R-:W-:Y:S02]  /*0d70*/  IMAD.WIDE.U32 R120, R193, R174.reuse, c[0x0][0x188] ;  /* 0x00006200c1787625 */ /* 0x080fe400078e00ae */
[----:B------:R1:W2:Y:S02]  /*0d80*/  LDG.E.128 R108, [R112.64] ;  /* 0x00000004706c7981 */ /* 0x0002a4000c1e1d00 */
[----:B------:R-:W-:-:S02]  /*0d90*/  IMAD.WIDE.U32 R128, R185, R174, c[0x0][0x188] ;  /* 0x00006200b9807625 */ /* 0x000fc400078e00ae */
[----:B------:R1:W2:Y:S02]  /*0da0*/  LDG.E.128 R116, [R120.64] ;  /* 0x0000000478747981 */ /* 0x0002a4000c1e1d00 */
[-C--:B0-----:R-:W-:Y:S02]  /*0db0*/  @P1 IMAD.WIDE.U32 R152, R192, R174.reuse, c[0x0][0x218] ;  /* 0x00008600c0981625 */ /* 0x081fe400078e00ae */
[----:B------:R0:W2:Y:S02]  /*0dc0*/  LDG.E.128 R124, [R128.64] ;  /* 0x00000004807c7981 */ /* 0x0000a4000c1e1d00 */
[-C--:B------:R-:W-:Y:S02]  /*0dd0*/  @P1 IMAD.WIDE.U32 R160, R201, R174.reuse, c[0x0][0x218] ;  /* 0x00008600c9a01625 */ /* 0x080fe400078e00ae */
[----:B-1---5:R1:W5:Y:S02]  /*0de0*/  @P1 LDG.E.128 R56, [R152.64] ;  /* 0x0000000498381981 */ /* 0x022364000c1e1d00 */
[----:B------:R-:W-:-:S02]  /*0df0*/  @P1 IMAD.WIDE.U32 R166, R193, R174, c[0x0][0x218] ;  /* 0x00008600c1a61625 */ /* 0x000fc400078e00ae */
[----:B------:R1:W5:Y:S02]  /*0e00*/  @P1 LDG.E.128 R60, [R152.64+0x10] ;  /* 0x00001004983c1981 */ /* 0x000364000c1e1d00 */
[----:B------:R-:W-:Y:S02]  /*0e10*/  @P1 IMAD.WIDE.U32 R174, R185, R174, c[0x0][0x218] ;  /* 0x00008600b9ae1625 */ /* 0x000fe400078e00ae */
[----:B------:R0:W5:Y:S04]  /*0e20*/  @P1 LDG.E.128 R64, [R160.64] ;  /* 0x00000004a0401981 */ /* 0x000168000c1e1d00 */
[----:B------:R0:W5:Y:S01]  /*0e30*/  @P1 LDG.E.128 R68, [R160.64+0x10] ;  /* 0x00001004a0441981 */ /* 0x000162000c1e1d00 */
[----:B-1----:R-:W-:-:S03]  /*0e40*/  MOV R152, 0x8 ;  /* 0x0000000800987802 */ /* 0x002fc60000000f00 */
[----:B------:R1:W5:Y:S04]  /*0e50*/  @P1 LDG.E.128 R72, [R166.64] ;  /* 0x00000004a6481981 */ /* 0x000368000c1e1d00 */
[----:B------:R1:W5:Y:S04]  /*0e60*/  @P1 LDG.E.128 R76, [R166.64+0x10] ;  /* 0x00001004a64c1981 */ /* 0x000368000c1e1d00 */
[----:B------:R0:W5:Y:S04]  /*0e70*/  @P1 LDG.E.128 R80, [R174.64] ;  /* 0x00000004ae501981 */ /* 0x000168000c1e1d00 */
[----:B------:R0:W5:Y:S01]  /*0e80*/  @P1 LDG.E.128 R84, [R174.64+0x10] ;  /* 0x00001004ae541981 */ /* 0x000162000c1e1d00 */
[----:B------:R-:W-:Y:S01]  /*0e90*/  ISETP.NE.AND P1, PT, R203, RZ, PT ;  /* 0x000000ffcb00720c */ /* 0x000fe20003f25270 */
[----:B------:R-:W-:-:S02]  /*0ea0*/  IMAD.WIDE.U32 R136, R193, R140, c[0x0][0x208] ;  /* 0x00008200c1887625 */ /* 0x000fc400078e008c */
[----:B------:R-:W2:Y:S02]  /*0eb0*/  LDG.E.128 R112, [R112.64+0x10] ;  /* 0x0000100470707981 */ /* 0x000ea4000c1e1d00 */
[----:B------:R-:W-:Y:S02]  /*0ec0*/  IMAD.WIDE.U32 R182, R192, R152, c[0x0][0x190] ;  /* 0x00006400c0b67625 */ /* 0x000fe400078e0098 */
[----:B------:R-:W2:Y:S02]  /*0ed0*/  LDG.E.128 R136, [R136.64] ;  /* 0x0000000488887981 */ /* 0x000ea4000c1e1d00 */
[----:B------:R-:W-:Y:S02]  /*0ee0*/  IMAD.WIDE.U32 R132, R201, R140, c[0x0][0x208] ;  /* 0x00008200c9847625 */ /* 0x000fe400078e008c */
[----:B0-----:R4:W5:Y:S04]  /*0ef0*/  LDG.E.64 R174, [R182.64] ;  /* 0x00000004b6ae7981 */ /* 0x001968000c1e1b00 */
[----:B------:R-:W2:Y:S04]  /*0f00*/  LDG.E.128 R132, [R132.64] ;  /* 0x0000000484847981 */ /* 0x000ea8000c1e1d00 */
[----:B------:R-:W2:Y:S04]  /*0f10*/  LDG.E.128 R120, [R120.64+0x10] ;  /* 0x0000100478787981 */ /* 0x000ea8000c1e1d00 */
[----:B------:R-:W2:Y:S01]  /*0f20*/  LDG.E.128 R128, [R128.64+0x10] ;  /* 0x0000100480807981 */ /* 0x000ea2000c1e1d00 */
[----:B---3--:R-:W-:-:S02]  /*0f30*/  FSEL R215, R215, RZ, !P1 ;  /* 0x000000ffd7d77208 */ /* 0x008fc40004800000 */
[----:B----4-:R-:W-:-:S03]  /*0f40*/  PRMT R183, RZ, 0x7610, R103 ;  /* 0x00007610ffb77816 */ /* 0x010fc60000000067 */
[----:B--2---:R-:W-:Y:S01]  /*0f50*/  FADD.FTZ R214, -R215, R99 ;  /* 0x00000063d7d67221 */ /* 0x004fe20000010100 */
[----:B------:R-:W-:Y:S02]  /*0f60*/  PRMT R99, RZ, 0x5410, R103 ;  /* 0x00005410ff637816 */ /* 0x000fe40000000067 */
[----:B------:R-:W2:Y:S01]  /*0f70*/  LDL R103, [R1+0x64] ;  /* 0x0000640001677983 */ /* 0x000ea20000100800 */
[----:B------:R-:W-:-:S06]  /*0f80*/  IMAD.WIDE.U32 R140, R185, R140, c[0x0][0x208] ;  /* 0x00008200b98c7625 */ /* 0x000fcc00078e008c */
[----:B------:R-:W3:Y:S01]  /*0f90*/  LDG.E.128 R140, [R140.64] ;  /* 0x000000048c8c7981 */ /* 0x000ee2000c1e1d00 */
[--C-:B------:R-:W-:Y:S02]  /*0fa0*/  PRMT R210, RZ, 0x5410, R100.reuse ;  /* 0x00005410ffd27816 */ /* 0x100fe40000000064 */
[----:B------:R-:W-:Y:S02]  /*0fb0*/  PRMT R211, RZ, 0x7610, R100 ;  /* 0x00007610ffd37816 */ /* 0x000fe40000000064 */
[--C-:B------:R-:W-:Y:S02]  /*0fc0*/  PRMT R204, RZ, 0x5410, R101.reuse ;  /* 0x00005410ffcc7816 */ /* 0x100fe40000000065 */
[----:B------:R-:W-:Y:S02]  /*0fd0*/  PRMT R100, RZ, 0x7610, R101 ;  /* 0x00007610ff647816 */ /* 0x000fe40000000065 */
[----:B------:R-:W4:Y:S01]  /*0fe0*/  LDL R101, [R1+0x5c] ;  /* 0x00005c0001657983 */ /* 0x000f220000100800 */
[----:B------:R-:W-:-:S02]  /*0ff0*/  FADD.FTZ R222, -R215, R96 ;  /* 0x00000060d7de7221 */ /* 0x000fc40000010100 */
[C---:B------:R-:W-:Y:S02]  /*1000*/  FADD.FTZ R207, -R215.reuse, R107 ;  /* 0x0000006bd7cf7221 */ /* 0x040fe40000010100 */
[----:B------:R-:W-:Y:S02]  /*1010*/  FMUL.FTZ R222, R186, R222 ;  /* 0x000000debade7220 */ /* 0x000fe40000410000 */
[----:B------:R-:W-:Y:S02]  /*1020*/  FADD.FTZ R107, -R215, R109 ;  /* 0x0000006dd76b7221 */ /* 0x000fe40000010100 */
[----:B------:R-:W-:Y:S02]  /*1030*/  FADD.FTZ R38, R210, R38 ;  /* 0x00000026d2267221 */ /* 0x000fe40000010000 */
[----:B------:R-:W-:Y:S01]  /*1040*/  FFMA.FTZ R28, R222, R210, R28 ;  /* 0x000000d2de1c7223 */ /* 0x000fe2000001001c */
[--C-:B------:R-:W-:Y:S02]  /*1050*/  PRMT R223, RZ, 0x5410, R138.reuse ;  /* 0x00005410ffdf7816 */ /* 0x100fe4000000008a */
[----:B------:R-:W-:-:S02]  /*1060*/  PRMT R109, RZ, 0x7610, R138 ;  /* 0x00007610ff6d7816 */ /* 0x000fc4000000008a */
[----:B------:R-:W4:Y:S01]  /*1070*/  LDL R138, [R1+0x58] ;  /* 0x00005800018a7983 */ /* 0x000f220000100800 */
[--C-:B------:R-:W-:Y:S02]  /*1080*/  PRMT R224, RZ, 0x5410, R137.reuse ;  /* 0x00005410ffe07816 */ /* 0x100fe40000000089 */
[----:B------:R-:W-:Y:S02]  /*1090*/  PRMT R225, RZ, 0x7610, R137 ;  /* 0x00007610ffe17816 */ /* 0x000fe40000000089 */
[--C-:B------:R-:W-:Y:S01]  /*10a0*/  PRMT R231, RZ, 0x5410, R135.reuse ;  /* 0x00005410ffe77816 */ /* 0x100fe20000000087 */
[----:B------:R-:W4:Y:S01]  /*10b0*/  LDL R137, [R1+0x54] ;  /* 0x0000540001897983 */ /* 0x000f220000100800 */
[----:B------:R-:W-:-:S03]  /*10c0*/  PRMT R232, RZ, 0x7610, R135 ;  /* 0x00007610ffe87816 */ /* 0x000fc60000000087 */
[----:B------:R-:W4:Y:S01]  /*10d0*/  LDL R135, [R1+0x4c] ;  /* 0x00004c0001877983 */ /* 0x000f220000100800 */
[----:B--2---:R-:W-:-:S03]  /*10e0*/  FMUL.FTZ R103, R103, R210 ;  /* 0x000000d267677220 */ /* 0x004fc60000410000 */
[----:B------:R-:W2:Y:S01]  /*10f0*/  LDL R210, [R1+0x44] ;  /* 0x0000440001d27983 */ /* 0x000ea20000100800 */
[C---:B------:R-:W-:Y:S02]  /*1100*/  FADD.FTZ R221, -R215.reuse, R97 ;  /* 0x00000061d7dd7221 */ /* 0x040fe40000010100 */
[C---:B------:R-:W-:Y:S02]  /*1110*/  FADD.FTZ R206, -R215.reuse, R113 ;  /* 0x00000071d7ce7221 */ /* 0x040fe40000010100 */
[C---:B------:R-:W-:Y:S02]  /*1120*/  FADD.FTZ R97, -R215.reuse, R119 ;  /* 0x00000077d7617221 */ /* 0x040fe40000010100 */
[C---:B------:R-:W-:Y:S01]  /*1130*/  FADD.FTZ R113, -R215.reuse, R125 ;  /* 0x0000007dd7717221 */ /* 0x040fe20000010100 */
[--C-:B---3--:R-:W-:Y:S01]  /*1140*/  PRMT R125, RZ, 0x5410, R142.reuse ;  /* 0x00005410ff7d7816 */ /* 0x108fe2000000008e */
[----:B------:R-:W-:Y:S01]  /*1150*/  FADD.FTZ R119, -R215, R127 ;  /* 0x0000007fd7777221 */ /* 0x000fe20000010100 */
[----:B------:R-:W-:-:S02]  /*1160*/  PRMT R127, RZ, 0x7610, R142 ;  /* 0x00007610ff7f7816 */ /* 0x000fc4000000008e */
[----:B------:R-:W3:Y:S01]  /*1170*/  LDL R142, [R1+0x3c] ;  /* 0x00003c00018e7983 */ /* 0x000ee20000100800 */
[C---:B------:R-:W-:Y:S02]  /*1180*/  FADD.FTZ R212, -R215.reuse, R98 ;  /* 0x00000062d7d47221 */ /* 0x040fe40000010100 */
[C---:B------:R-:W-:Y:S02]  /*1190*/  FADD.FTZ R219, -R215.reuse, R105 ;  /* 0x00000069d7db7221 */ /* 0x040fe40000010100 */
[----:B------:R-:W-:Y:S01]  /*11a0*/  FMUL.FTZ R105, R186, R212 ;  /* 0x000000d4ba697220 */ /* 0x000fe20000410000 */
[----:B------:R-:W-:Y:S01]  /*11b0*/  MOV R182, 0x3f800000 ;  /* 0x3f80000000b67802 */ /* 0x000fe20000000f00 */
[C---:B------:R-:W-:Y:S01]  /*11c0*/  FADD.FTZ R209, -R215.reuse, R106 ;  /* 0x0000006ad7d17221 */ /* 0x040fe20000010100 */
[----:B------:R-:W-:Y:S01]  /*11d0*/  @P0 PRMT R182, RZ, 0x5410, R202 ;  /* 0x00005410ffb60816 */ /* 0x000fe200000000ca */
[C---:B------:R-:W-:Y:S01]  /*11e0*/  FADD.FTZ R106, -R215.reuse, R108 ;  /* 0x0000006cd76a7221 */ /* 0x040fe20000010100 */
[----:B------:R-:W-:Y:S01]  /*11f0*/  PRMT R203, RZ, 0x5410, R102 ;  /* 0x00005410ffcb7816 */ /* 0x000fe20000000066 */
[C---:B------:R-:W-:Y:S01]  /*1200*/  FADD.FTZ R213, -R215.reuse, R110 ;  /* 0x0000006ed7d57221 */ /* 0x040fe20000010100 */
[----:B------:R-:W-:Y:S01]  /*1210*/  PRMT R202, RZ, 0x7610, R102 ;  /* 0x00007610ffca7816 */ /* 0x000fe20000000066 */
[C---:B------:R-:W-:Y:S01]  /*1220*/  FADD.FTZ R208, -R215.reuse, R114 ;  /* 0x00000072d7d07221 */ /* 0x040fe20000010100 */
[----:B------:R-:W3:Y:S01]  /*1230*/  LDL R102, [R1+0x60] ;  /* 0x0000600001667983 */ /* 0x000ee20000100800 */
        /* <DEDUP_REMOVED lines=8> */
[----:B------:R-:W-:Y:S01]  /*12c0*/  FADD.FTZ R144, R204, R144 ;  /* 0x00000090cc907221 */ /* 0x000fe20000010000 */
[--C-:B------:R-:W-:Y:S01]  /*12d0*/  PRMT R226, RZ, 0x5410, R136.reuse ;  /* 0x00005410ffe27816 */ /* 0x100fe20000000088 */
[-C--:B------:R-:W-:Y:S01]  /*12e0*/  FFMA.FTZ R27, R105, R204.reuse, R27 ;  /* 0x000000cc691b7223 */ /* 0x080fe2000001001b */
[----:B------:R-:W-:Y:S01]  /*12f0*/  PRMT R227, RZ, 0x7610, R136 ;  /* 0x00007610ffe37816 */ /* 0x000fe20000000088 */
[----:B----4-:R-:W-:Y:S01]  /*1300*/  FMUL.FTZ R101, R101, R204 ;  /* 0x000000cc65657220 */ /* 0x010fe20000410000 */
[----:B------:R-:W4:Y:S01]  /*1310*/  LDL R141, [R1+0x2c] ;  /* 0x00002c00018d7983 */ /* 0x000f220000100800 */
[----:B------:R-:W-:-:S02]  /*1320*/  FADD.FTZ R112, -R215, R124 ;  /* 0x0000007cd7707221 */ /* 0x000fc40000010100 */
[C---:B------:R-:W-:Y:S01]  /*1330*/  FADD.FTZ R96, -R215.reuse, R118 ;  /* 0x00000076d7607221 */ /* 0x040fe20000010100 */
[----:B------:R-:W4:Y:S01]  /*1340*/  LDL R204, [R1+0x38] ;  /* 0x0000380001cc7983 */ /* 0x000f220000100800 */
[C---:B------:R-:W-:Y:S02]  /*1350*/  FADD.FTZ R124, -R215.reuse, R128 ;  /* 0x00000080d77c7221 */ /* 0x040fe40000010100 */
[C---:B------:R-:W-:Y:S01]  /*1360*/  FADD.FTZ R220, -R215.reuse, R104 ;  /* 0x00000068d7dc7221 */ /* 0x040fe20000010100 */
[----:B------:R-:W4:Y:S01]  /*1370*/  LDL R140, [R1+0x28] ;  /* 0x00002800018c7983 */ /* 0x000f220000100800 */
[C---:B------:R-:W-:Y:S02]  /*1380*/  FADD.FTZ R111, -R215.reuse, R111 ;  /* 0x0000006fd76f7221 */ /* 0x040fe40000010100 */
        /* <DEDUP_REMOVED lines=8> */
[----:B------:R-:W-:Y:S01]  /*1410*/  FADD.FTZ R130, -R215, R131 ;  /* 0x00000083d7827221 */ /* 0x000fe20000010100 */
[----:B------:R-:W-:Y:S01]  /*1420*/  PRMT R215, RZ, 0x5410, R132 ;  /* 0x00005410ffd77816 */ /* 0x000fe20000000084 */
[C---:B------:R-:W-:Y:S01]  /*1430*/  FMUL.FTZ R104, R186.reuse, R214 ;  /* 0x000000d6ba687220 */ /* 0x040fe20000410000 */
[--C-:B------:R-:W-:Y:S01]  /*1440*/  PRMT R235, RZ, 0x5410, R134.reuse ;  /* 0x00005410ffeb7816 */ /* 0x100fe20000000086 */
[----:B------:R-:W-:Y:S01]  /*1450*/  FMUL.FTZ R106, R186, R106 ;  /* 0x0000006aba6a7220 */ /* 0x000fe20000410000 */
[----:B------:R-:W-:Y:S01]  /*1460*/  PRMT R234, RZ, 0x7610, R134 ;  /* 0x00007610ffea7816 */ /* 0x000fe20000000086 */
[----:B------:R-:W-:Y:S01]  /*1470*/  FADD.FTZ R145, R100, R145 ;  /* 0x0000009164917221 */ /* 0x000fe20000010000 */
[----:B------:R-:W4:Y:S01]  /*1480*/  LDL R134, [R1+0x48] ;  /* 0x0000480001867983 */ /* 0x000f220000100800 */
[----:B------:R-:W-:-:S02]  /*1490*/  FFMA.FTZ R146, R104, R100, R146 ;  /* 0x0000006468927223 */ /* 0x000fc40000010092 */
[----:B------:R-:W-:Y:S02]  /*14a0*/  FMUL.FTZ R214, R186, R111 ;  /* 0x0000006fbad67220 */ /* 0x000fe40000410000 */
[----:B------:R-:W-:Y:S01]  /*14b0*/  FMUL.FTZ R100, R138, R100 ;  /* 0x000000648a647220 */ /* 0x000fe20000410000 */
[----:B------:R-:W4:Y:S01]  /*14c0*/  LDL R111, [R1+0x1c] ;  /* 0x00001c00016f7983 */ /* 0x000f220000100800 */
[C---:B------:R-:W-:Y:S02]  /*14d0*/  FMUL.FTZ R138, R186.reuse, R209 ;  /* 0x000000d1ba8a7220 */ /* 0x040fe40000410000 */
[----:B------:R-:W-:Y:S02]  /*14e0*/  FADD.FTZ R156, R215, R156 ;  /* 0x0000009cd79c7221 */ /* 0x000fe40000010000 */
[----:B------:R-:W-:Y:S01]  /*14f0*/  FMUL.FTZ R220, R186, R220 ;  /* 0x000000dcbadc7220 */ /* 0x000fe20000410000 */
[----:B------:R-:W-:Y:S01]  /*1500*/  PRMT R216, RZ, 0x7610, R132 ;  /* 0x00007610ffd87816 */ /* 0x000fe20000000084 */
[----:B------:R-:W-:Y:S01]  /*1510*/  FFMA.FTZ R24, R106, R215, R24 ;  /* 0x000000d76a187223 */ /* 0x000fe20000010018 */
[--C-:B------:R-:W-:Y:S01]  /*1520*/  PRMT R217, RZ, 0x5410, R133.reuse ;  /* 0x00005410ffd97816 */ /* 0x100fe20000000085 */
[----:B------:R-:W4:Y:S01]  /*1530*/  LDL R209, [R1+0x40] ;  /* 0x0000400001d17983 */ /* 0x000f220000100800 */
[----:B------:R-:W-:Y:S01]  /*1540*/  PRMT R218, RZ, 0x7610, R133 ;  /* 0x00007610ffda7816 */ /* 0x000fe20000000085 */
[----:B------:R-:W-:Y:S01]  /*1550*/  FADD.FTZ R151, R99, R151 ;  /* 0x0000009763977221 */ /* 0x000fe20000010000 */
[--C-:B------:R-:W-:Y:S01]  /*1560*/  PRMT R129, RZ, 0x5410, R143.reuse ;  /* 0x00005410ff817816 */ /* 0x100fe2000000008f */
[-C--:B------:R-:W-:Y:S01]  /*1570*/  FFMA.FTZ R154, R138, R99.reuse, R154 ;  /* 0x000000638a9a7223 */ /* 0x080fe2000001009a */
[----:B------:R-:W-:Y:S01]  /*1580*/  PRMT R131, RZ, 0x7610, R143 ;  /* 0x00007610ff837816 */ /* 0x000fe2000000008f */
[----:B------:R-:W-:Y:S01]  /*1590*/  FMUL.FTZ R135, R135, R99 ;  /* 0x0000006387877220 */ /* 0x000fe20000410000 */
[--C-:B------:R-:W-:Y:S01]  /*15a0*/  PRMT R133, RZ, 0x5410, R139.reuse ;  /* 0x00005410ff857816 */ /* 0x100fe2000000008b */
[----:B------:R-:W4:Y:S01]  /*15b0*/  LDL R143, [R1+0x30] ;  /* 0x00003000018f7983 */ /* 0x000f220000100800 */
[----:B------:R-:W-:Y:S01]  /*15c0*/  PRMT R132, RZ, 0x7610, R139 ;  /* 0x00007610ff847816 */ /* 0x000fe2000000008b */
[----:B------:R-:W-:-:S02]  /*15d0*/  FADD.FTZ R147, R203, R147 ;  /* 0x00000093cb937221 */ /* 0x000fc40000010000 */
[-C--:B------:R-:W-:Y:S01]  /*15e0*/  FFMA.FTZ R148, R220, R203.reuse, R148 ;  /* 0x000000cbdc947223 */ /* 0x080fe20000010094 */
[----:B------:R-:W4:Y:S01]  /*15f0*/  LDL R99, [R1+0x20] ;  /* 0x0000200001637983 */ /* 0x000f220000100800 */
[----:B------:R-:W-:-:S03]  /*1600*/  FMUL.FTZ R139, R137, R203 ;  /* 0x000000cb898b7220 */ /* 0x000fc60000410000 */
[----:B------:R-:W4:Y:S01]  /*1610*/  LDL R203, [R1+0x34] ;  /* 0x0000340001cb7983 */ /* 0x000f220000100800 */
[----:B--2---:R-:W-:Y:S02]  /*1620*/  FMUL.FTZ R215, R210, R215 ;  /* 0x000000d7d2d77220 */ /* 0x004fe40000410000 */
[C---:B------:R-:W-:Y:S02]  /*1630*/  FMUL.FTZ R210, R186.reuse, R115 ;  /* 0x00000073bad27220 */ /* 0x040fe40000410000 */
[----:B------:R-:W2:Y:S01]  /*1640*/  LDL R115, [R1+0x18] ;  /* 0x0000180001737983 */ /* 0x000ea20000100800 */
[----:B------:R-:W-:Y:S02]  /*1650*/  FMUL.FTZ R213, R186, R213 ;  /* 0x000000d5bad57220 */ /* 0x000fe40000410000 */
[----:B------:R-:W-:Y:S02]  /*1660*/  FADD.FTZ R158, R217, R158 ;  /* 0x0000009ed99e7221 */ /* 0x000fe40000010000 */
[----:B------:R-:W-:-:S02]  /*1670*/  FFMA.FTZ R23, R213, R217, R23 ;  /* 0x000000d9d5177223 */ /* 0x000fc40000010017 */
[----:B---3--:R-:W-:Y:S02]  /*1680*/  FMUL.FTZ R217, R142, R217 ;  /* 0x000000d98ed97220 */ /* 0x008fe40000410000 */
[----:B------:R-:W3:Y:S01]  /*1690*/  LDL R142, [R1+0x24] ;  /* 0x00002400018e7983 */ /* 0x000ee20000100800 */
        /* <DEDUP_REMOVED lines=10> */
[----:B----4-:R-:W-:-:S02]  /*1740*/  FMUL.FTZ R211, R141, R231 ;  /* 0x000000e78dd37220 */ /* 0x010fc40000410000 */
[----:B------:R-:W-:Y:S01]  /*1750*/  FMUL.FTZ R141, R186, R97 ;  /* 0x00000061ba8d7220 */ /* 0x000fe20000410000 */
[----:B------:R-:W4:Y:S01]  /*1760*/  LDL R231, [R1+0x10] ;  /* 0x0000100001e77983 */ /* 0x000f220000100800 */
[----:B------:R-:W-:-:S03]  /*1770*/  FMUL.FTZ R218, R204, R218 ;  /* 0x000000daccda7220 */ /* 0x000fc60000410000 */
[----:B------:R-:W3:Y:S01]  /*1780*/  LDL R204, [R1+0x14] ;  /* 0x0000140001cc7983 */ /* 0x000ee20000100800 */
[----:B------:R-:W-:Y:S02]  /*1790*/  FMUL.FTZ R212, R140, R232 ;  /* 0x000000e88cd47220 */ /* 0x000fe40000410000 */
[----:B------:R-:W-:Y:S02]  /*17a0*/  FMUL.FTZ R140, R186, R96 ;  /* 0x00000060ba8c7220 */ /* 0x000fe40000410000 */
[----:B------:R-:W-:Y:S02]  /*17b0*/  FMUL.FTZ R137, R136, R202 ;  /* 0x000000ca88897220 */ /* 0x000fe40000410000 */
[----:B------:R-:W-:Y:S02]  /*17c0*/  FMUL.FTZ R136, R186, R207 ;  /* 0x000000cfba887220 */ /* 0x000fe40000410000 */
[----:B------:R-:W-:Y:S02]  /*17d0*/  FADD.FTZ R96, RZ, R103 ;  /* 0x00000067ff607221 */ /* 0x000fe40000010000 */
[----:B------:R-:W-:-:S02]  /*17e0*/  FFMA.FTZ R97, R222, R103, RZ ;  /* 0x00000067de617223 */ /* 0x000fc400000100ff */
        /* <DEDUP_REMOVED lines=8> */
[----:B------:R-:W4:Y:S01]  /*1870*/  LDL R111, [R1+0xc] ;  /* 0x00000c00016f7983 */ /* 0x000f220000100800 */
[----:B------:R-:W-:Y:S02]  /*1880*/  FFMA.FTZ R150, R219, R202, R150 ;  /* 0x000000cadb967223 */ /* 0x000fe40000010096 */
[----:B------:R-:W-:Y:S02]  /*1890*/  FADD.FTZ R157, R216, R157 ;  /* 0x0000009dd89d7221 */ /* 0x000fe40000010000 */
[----:B------:R-:W-:Y:S02]  /*18a0*/  FFMA.FTZ R25, R107, R216, R25 ;  /* 0x000000d86b197223 */ /* 0x000fe40000010019 */
[----:B------:R-:W-:-:S02]  /*18b0*/  FADD.FTZ R96, R96, R101 ;  /* 0x0000006560607221 */ /* 0x000fc40000010000 */
[----:B------:R-:W-:Y:S02]  /*18c0*/  FFMA.FTZ R97, R105, R101, R97 ;  /* 0x0000006569617223 */ /* 0x000fe40000010061 */
[----:B------:R-:W-:Y:S02]  /*18d0*/  FMUL.FTZ R216, R209, R216 ;  /* 0x000000d8d1d87220 */ /* 0x000fe40000410000 */
[----:B------:R-:W-:Y:S02]  /*18e0*/  FADD.FTZ R96, R96, R100 ;  /* 0x0000006460607221 */ /* 0x000fe40000010000 */
[----:B------:R-:W-:Y:S02]  /*18f0*/  FMUL.FTZ R209, R143, R234 ;  /* 0x000000ea8fd17220 */ /* 0x000fe40000410000 */
[----:B------:R-:W-:Y:S02]  /*1900*/  FMUL.FTZ R143, R99, R227 ;  /* 0x000000e3638f7220 */ /* 0x000fe40000410000 */
[----:B------:R-:W-:-:S02]  /*1910*/  FFMA.FTZ R99, R104, R100, R97 ;  /* 0x0000006468637223 */ /* 0x000fc40000010061 */
[----:B------:R-:W-:Y:S02]  /*1920*/  FMUL.FTZ R207, R203, R235 ;  /* 0x000000ebcbcf7220 */ /* 0x000fe40000410000 */
[----:B------:R-:W-:Y:S02]  /*1930*/  FMUL.FTZ R203, R186, R120 ;  /* 0x00000078bacb7220 */ /* 0x000fe40000410000 */
[----:B------:R-:W4:Y:S01]  /*1940*/  LDL R120, [R1+0x4] ;  /* 0x0000040001787983 */ /* 0x000f220000100800 */
[----:B------:R-:W-:Y:S02]  /*1950*/  FADD.FTZ R97, R96, R139 ;  /* 0x0000008b60617221 */ /* 0x000fe40000010000 */
[----:B------:R-:W-:Y:S02]  /*1960*/  FFMA.FTZ R96, R220, R139, R99 ;  /* 0x0000008bdc607223 */ /* 0x000fe40000010063 */
[----:B------:R-:W4:Y:S01]  /*1970*/  LDL R99, [R1] ;  /* 0x0000000001637983 */ /* 0x000f220000100800 */
[----:B-1----:R-:W-:-:S04]  /*1980*/  IMAD.WIDE.U32 R166, R201, R152, c[0x0][0x190] ;  /* 0x00006400c9a67625 */ /* 0x002fc800078e0098 */
[-C--:B------:R-:W-:Y:S02]  /*1990*/  IMAD.WIDE.U32 R160, R193, R152.reuse, c[0x0][0x190] ;  /* 0x00006400c1a07625 */ /* 0x080fe400078e0098 */
[----:B------:R-:W5:Y:S02]  /*19a0*/  LDG.E.64 R166, [R166.64] ;  /* 0x00000004a6a67981 */ /* 0x000f64000c1e1b00 */
[----:B------:R-:W-:Y:S02]  /*19b0*/  IMAD.WIDE.U32 R152, R185, R152, c[0x0][0x190] ;  /* 0x00006400b9987625 */ /* 0x000fe400078e0098 */
[----:B------:R-:W5:Y:S04]  /*19c0*/  LDG.E.64 R160, [R160.64] ;  /* 0x00000004a0a07981 */ /* 0x000f68000c1e1b00 */
[----:B------:R-:W5:Y:S01]  /*19d0*/  LDG.E.64 R152, [R152.64] ;  /* 0x0000000498987981 */ /* 0x000f62000c1e1b00 */
[----:B--2---:R-:W-:-:S03]  /*19e0*/  FMUL.FTZ R202, R115, R225 ;  /* 0x000000e173ca7220 */ /* 0x004fc60000410000 */
[----:B------:R-:W2:Y:S01]  /*19f0*/  LDL R115, [R1+0x8] ;  /* 0x0000080001737983 */ /* 0x000ea20000100800 */
        /* <DEDUP_REMOVED lines=23> */
[----:B---3--:R-:W-:-:S02]  /*1b70*/  FMUL.FTZ R142, R142, R226 ;  /* 0x000000e28e8e7220 */ /* 0x008fc40000410000 */
        /* <DEDUP_REMOVED lines=14> */
[-C--:B------:R-:W-:Y:S02]  /*1c60*/  FFMA.FTZ R15, R108, R109.reuse, R15 ;  /* 0x0000006d6c0f7223 */ /* 0x080fe4000001000f */
[----:B----4-:R-:W-:Y:S02]  /*1c70*/  FMUL.FTZ R109, R231, R109 ;  /* 0x0000006de76d7220 */ /* 0x010fe40000410000 */
        /* <DEDUP_REMOVED lines=9> */
[C---:B------:R-:W-:Y:S02]  /*1d10*/  FMUL.FTZ R113, R186.reuse, R113 ;  /* 0x00000071ba717220 */ /* 0x040fe40000410000 */
[----:B------:R-:W-:Y:S02]  /*1d20*/  FMUL.FTZ R112, R186, R112 ;  /* 0x00000070ba707220 */ /* 0x000fe40000410000 */
[----:B------:R-:W-:Y:S02]  /*1d30*/  FMUL.FTZ R120, R120, R98 ;  /* 0x0000006278787220 */ /* 0x000fe40000410000 */
[----:B------:R-:W-:Y:S02]  /*1d40*/  FMUL.FTZ R118, R186, R118 ;  /* 0x00000076ba767220 */ /* 0x000fe40000410000 */
[----:B------:R-:W-:-:S02]  /*1d50*/  FADD.FTZ R184, R121, R184 ;  /* 0x000000b879b87221 */ /* 0x000fc40000010000 */
[-C--:B------:R-:W-:Y:S02]  /*1d60*/  FFMA.FTZ R30, R113, R121.reuse, R30 ;  /* 0x00000079711e7223 */ /* 0x080fe4000001001e */
[----:B------:R-:W-:Y:S02]  /*1d70*/  FMUL.FTZ R121, R99, R121 ;  /* 0x0000007963797220 */ /* 0x000fe40000410000 */
[----:B------:R-:W-:Y:S02]  /*1d80*/  FMUL.FTZ R119, R186, R119 ;  /* 0x00000077ba777220 */ /* 0x000fe40000410000 */
[----:B------:R-:W-:Y:S02]  /*1d90*/  FADD.FTZ R12, R122, R12 ;  /* 0x0000000c7a0c7221 */ /* 0x000fe40000010000 */
[-C--:B------:R-:W-:Y:S02]  /*1da0*/  FFMA.FTZ R11, R118, R122.reuse, R11 ;  /* 0x0000007a760b7223 */ /* 0x080fe4000001000b */
[----:B------:R-:W-:-:S02]  /*1db0*/  FMUL.FTZ R122, R252, R122 ;  /* 0x0000007afc7a7220 */ /* 0x000fc40000410000 */
[----:B------:R-:W-:Y:S02]  /*1dc0*/  FADD.FTZ R36, R123, R36 ;  /* 0x000000247b247221 */ /* 0x000fe40000010000 */
[-C--:B------:R-:W-:Y:S02]  /*1dd0*/  FFMA.FTZ R9, R119, R123.reuse, R9 ;  /* 0x0000007b77097223 */ /* 0x080fe40000010009 */
[----:B------:R-:W-:Y:S02]  /*1de0*/  FMUL.FTZ R124, R186, R124 ;  /* 0x0000007cba7c7220 */ /* 0x000fe40000410000 */
[----:B------:R-:W-:Y:S02]  /*1df0*/  FMUL.FTZ R123, R251, R123 ;  /* 0x0000007bfb7b7220 */ /* 0x000fe40000410000 */
[----:B------:R-:W-:Y:S02]  /*1e00*/  FADD.FTZ R37, R125, R37 ;  /* 0x000000257d257221 */ /* 0x000fe40000010000 */
[----:B------:R-:W-:-:S02]  /*1e10*/  FFMA.FTZ R10, R124, R125, R10 ;  /* 0x0000007d7c0a7223 */ /* 0x000fc4000001000a */
[----:B------:R-:W-:Y:S02]  /*1e20*/  FMUL.FTZ R126, R186, R126 ;  /* 0x0000007eba7e7220 */ /* 0x000fe40000410000 */
[----:B------:R-:W-:Y:S02]  /*1e30*/  FMUL.FTZ R125, R250, R125 ;  /* 0x0000007dfa7d7220 */ /* 0x000fe40000410000 */
        /* <DEDUP_REMOVED lines=54> */
.L_x_4829:
        /* <DEDUP_REMOVED lines=18> */
.L_x_4830:
[----:B--2---:R-:W-:-:S10]  /*22c0*/  HFMA2.MMA R226, -RZ, RZ, 0, 9.5367431640625e-07 ;  /* 0x00000010ffe27435 */ /* 0x004fd400000001ff */
[----:B------:R-:W-:-:S06]  /*22d0*/  IMAD.WIDE.U32 R96, R192, R226, c[0x0][0x170] ;  /* 0x00005c00c0607625 */ /* 0x000fcc00078e00e2 */
[----:B------:R-:W2:Y:S01]  /*22e0*/  LDG.E.128 R96, [R96.64] ;  /* 0x0000000460607981 */ /* 0x000ea2000c1e1d00 */
[----:B------:R-:W-:Y:S01]  /*22f0*/  FADD.FTZ R223, R223, R132 ;  /* 0x00000084dfdf7221 */ /* 0x000fe20000010000 */
[----:B------:R-:W-:Y:S01]  /*2300*/  ISETP.NE.U32.AND P0, PT, RZ, c[0x0][0x218], PT ;  /* 0x00008600ff007a0c */ /* 0x000fe20003f05070 */
[----:B01----:R-:W-:Y:S01]  /*2310*/  FADD.FTZ R133, R224, R133 ;  /* 0x00000085e0857221 */ /* 0x003fe20000010000 */
[----:B------:R-:W-:Y:S01]  /*2320*/  ISETP.NE.U32.AND P2, PT, RZ, c[0x0][0x258], PT ;  /* 0x00009600ff007a0c */ /* 0x000fe20003f45070 */
[----:B------:R-:W-:Y:S01]  /*2330*/  FMUL.FTZ R132, R223, c[0x0][0x1e0] ;  /* 0x00007800df847a20 */ /* 0x000fe20000410000 */
[----:B------:R-:W-:Y:S01]  /*2340*/  ISETP.NE.AND.EX P0, PT, RZ, c[0x0][0x21c], PT, P0 ;  /* 0x00008700ff007a0c */ /* 0x000fe20003f05300 */
[----:B------:R-:W-:Y:S01]  /*2350*/  FMUL.FTZ R133, R133, c[0x0][0x1e0] ;  /* 0x0000780085857a20 */ /* 0x000fe20000410000 */
[----:B------:R-:W-:Y:S02]  /*2360*/  ISETP.NE.AND.EX P2, PT, RZ, c[0x0][0x25c], PT, P2 ;  /* 0x00009700ff007a0c */ /* 0x000fe40003f45320 */
[----:B------:R-:W-:-:S02]  /*2370*/  FSEL R132, R132, RZ, !P1 ;  /* 0x000000ff84847208 */ /* 0x000fc40004800000 */
[----:B-----5:R-:W-:Y:S02]  /*2380*/  LOP3.LUT P3, RZ, R174, 0xff00, RZ, 0xc0, !PT ;  /* 0x0000ff00aeff7812 */ /* 0x020fe4000786c0ff */
[C---:B------:R-:W-:Y:S01]  /*2390*/  LOP3.LUT P4, RZ, R175.reuse, 0xff, RZ, 0xc0, !PT ;  /* 0x000000ffafff7812 */ /* 0x040fe2000788c0ff */
[-CC-:B------:R-:W-:Y:S01]  /*23a0*/  FFMA.FTZ R222, R222, R133.reuse, R132.reuse ;  /* 0x00000085dede7223 */ /* 0x180fe20000010084 */
[----:B------:R-:W-:Y:S01]  /*23b0*/  LOP3.LUT P5, RZ, R175, 0xff00, RZ, 0xc0, !PT ;  /* 0x0000ff00afff7812 */ /* 0x000fe200078ac0ff */
[----:B------:R-:W-:Y:S01]  /*23c0*/  FFMA.FTZ R221, R221, R133, R132 ;  /* 0x00000085dddd7223 */ /* 0x000fe20000010084 */
[----:B------:R-:W-:Y:S01]  /*23d0*/  LOP3.LUT P6, RZ, R175, 0xff0000, RZ, 0xc0, !PT ;  /* 0x00ff0000afff7812 */ /* 0x000fe200078cc0ff */
[----:B------:R-:W-:Y:S01]  /*23e0*/  FADD.FTZ R103, R103, -R222 ;  /* 0x800000de67677221 */ /* 0x000fe20000010000 */
[----:B------:R-:W-:Y:S01]  /*23f0*/  MOV R222, R174 ;  /* 0x000000ae00de7202 */ /* 0x000fe20000000f00 */
[----:B------:R-:W-:Y:S02]  /*2400*/  FADD.FTZ R102, R102, -R221 ;  /* 0x800000dd66667221 */ /* 0x000fe40000010000 */
[----:B------:R-:W-:Y:S01]  /*2410*/  FMUL.FTZ R103, R186, R103 ;  /* 0x00000067ba677220 */ /* 0x000fe20000410000 */
[----:B------:R-:W-:Y:S01]  /*2420*/  LOP3.LUT P1, RZ, R222, 0xff, RZ, 0xc0, !PT ;  /* 0x000000ffdeff7812 */ /* 0x000fe2000782c0ff */
[----:B------:R-:W-:Y:S01]  /*2430*/  HFMA2.MMA R222, -RZ, RZ, 0, 0 ;  /* 0x00000000ffde7435 */ /* 0x000fe200000001ff */
[----:B------:R-:W-:-:S02]  /*2440*/  FFMA.FTZ R105, R105, R133, R132 ;  /* 0x0000008569697223 */ /* 0x000fc40000010084 */
[----:B------:R-:W-:Y:S02]  /*2450*/  @P0 FADD.FTZ R103, R56, R103 ;  /* 0x0000006738670221 */ /* 0x000fe40000010000 */
[----:B------:R-:W-:Y:S02]  /*2460*/  FFMA.FTZ R104, R104, R133, R132 ;  /* 0x0000008568687223 */ /* 0x000fe40000010084 */
[----:B------:R-:W-:Y:S02]  /*2470*/  FMUL.FTZ R223, R103, R182 ;  /* 0x000000b667df7220 */ /* 0x000fe40000410000 */
[----:B------:R-:W-:Y:S02]  /*2480*/  FADD.FTZ R105, R101, -R105 ;  /* 0x8000006965697221 */ /* 0x000fe40000010000 */
[----:B------:R-:W-:Y:S01]  /*2490*/  FMUL.FTZ R223, R223, c[0x0][0x1e8] ;  /* 0x00007a00dfdf7a20 */ /* 0x000fe20000410000 */
[----:B------:R-:W-:Y:S01]  /*24a0*/  @P1 PRMT R224, RZ, 0x5410, R52 ;  /* 0x00005410ffe01816 */ /* 0x000fe20000000034 */
[----:B------:R-:W-:-:S02]  /*24b0*/  FADD.FTZ R104, R100, -R104 ;  /* 0x8000006864687221 */ /* 0x000fc40000010000 */
[-CC-:B------:R-:W-:Y:S02]  /*24c0*/  FFMA.FTZ R219, R219, R133.reuse, R132.reuse ;  /* 0x00000085dbdb7223 */ /* 0x180fe40000010084 */
[-CC-:B------:R-:W-:Y:S02]  /*24d0*/  FFMA.FTZ R220, R220, R133.reuse, R132.reuse ;  /* 0x00000085dcdc7223 */ /* 0x180fe40000010084 */
[-CC-:B------:R-:W-:Y:S02]  /*24e0*/  FFMA.FTZ R138, R138, R133.reuse, R132.reuse ;  /* 0x000000858a8a7223 */ /* 0x180fe40000010084 */
[----:B------:R-:W-:Y:S02]  /*24f0*/  FFMA.FTZ R136, R136, R133, R132 ;  /* 0x0000008588887223 */ /* 0x000fe40000010084 */
[----:B------:R-:W-:Y:S02]  /*2500*/  FMUL.FTZ R225, R186, R102 ;  /* 0x00000066bae17220 */ /* 0x000fe40000410000 */
[----:B------:R-:W-:-:S02]  /*2510*/  FADD.FTZ R219, R137, -R219 ;  /* 0x800000db89db7221 */ /* 0x000fc40000010000 */
[----:B------:R-:W-:Y:S02]  /*2520*/  FADD.FTZ R220, R139, -R220 ;  /* 0x800000dc8bdc7221 */ /* 0x000fe40000010000 */
[----:B------:R-:W-:Y:S02]  /*2530*/  FADD.FTZ R135, R135, -R138 ;  /* 0x8000008a87877221 */ /* 0x000fe40000010000 */
[----:B------:R-:W-:Y:S02]  /*2540*/  FADD.FTZ R136, R134, -R136 ;  /* 0x8000008886887221 */ /* 0x000fe40000010000 */
[----:B------:R-:W-:Y:S02]  /*2550*/  @P0 FADD.FTZ R225, R57, R225 ;  /* 0x000000e139e10221 */ /* 0x000fe40000010000 */
[C---:B------:R-:W-:Y:S02]  /*2560*/  FMUL.FTZ R138, R186.reuse, R219 ;  /* 0x000000dbba8a7220 */ /* 0x040fe40000410000 */
[C---:B------:R-:W-:Y:S01]  /*2570*/  FMUL.FTZ R137, R186.reuse, R220 ;  /* 0x000000dcba897220 */ /* 0x040fe20000410000 */
[----:B------:R-:W-:Y:S01]  /*2580*/  SEL R101, R225, R89, P2 ;  /* 0x00000059e1657207 */ /* 0x000fe20001000000 */
[----:B------:R-:W-:-:S02]  /*2590*/  FMUL.FTZ R139, R186, R135 ;  /* 0x00000087ba8b7220 */ /* 0x000fc40000410000 */
[----:B------:R-:W-:Y:S01]  /*25a0*/  FMUL.FTZ R219, R186, R136 ;  /* 0x00000088badb7220 */ /* 0x000fe20000410000 */
[----:B------:R-:W-:Y:S01]  /*25b0*/  CS2R R134, SRZ ;  /* 0x0000000000867805 */ /* 0x000fe2000001ff00 */
[----:B------:R-:W-:Y:S01]  /*25c0*/  @P0 FADD.FTZ R137, R60, R137 ;  /* 0x000000893c890221 */ /* 0x000fe20000010000 */
[----:B------:R-:W-:Y:S01]  /*25d0*/  HFMA2.MMA R136, -RZ, RZ, 0, 0 ;  /* 0x00000000ff887435 */ /* 0x000fe200000001ff */
[----:B------:R-:W-:Y:S02]  /*25e0*/  @P0 FADD.FTZ R138, R61, R138 ;  /* 0x0000008a3d8a0221 */ /* 0x000fe40000010000 */
[----:B------:R-:W-:Y:S02]  /*25f0*/  @P0 FADD.FTZ R139, R62, R139 ;  /* 0x0000008b3e8b0221 */ /* 0x000fe40000010000 */
[----:B------:R-:W-:Y:S01]  /*2600*/  @P0 FADD.FTZ R219, R63, R219 ;  /* 0x000000db3fdb0221 */ /* 0x000fe20000010000 */
[--C-:B--2---:R-:W-:Y:S02]  /*2610*/  @P1 PRMT R221, RZ, 0x5410, R96.reuse ;  /* 0x00005410ffdd1816 */ /* 0x104fe40000000060 */
[----:B------:R-:W-:-:S03]  /*2620*/  @P3 PRMT R96, RZ, 0x7610, R96 ;  /* 0x00007610ff603816 */ /* 0x000fc60000000060 */
[C---:B------:R-:W-:Y:S01]  /*2630*/  @P1 FMUL.FTZ R222, R223.reuse, R221 ;  /* 0x000000dddfde1220 */ /* 0x040fe20000410000 */
[----:B------:R-:W-:Y:S01]  /*2640*/  MOV R221, RZ ;  /* 0x000000ff00dd7202 */ /* 0x000fe20000000f00 */
[----:B------:R-:W-:Y:S01]  /*2650*/  @P1 FMUL.FTZ R221, R223, R224 ;  /* 0x000000e0dfdd1220 */ /* 0x000fe20000410000 */
[----:B------:R-:W-:Y:S01]  /*2660*/  ISETP.NE.U32.AND P1, PT, RZ, c[0x0][0x258], PT ;  /* 0x00009600ff007a0c */ /* 0x000fe20003f25070 */
[C---:B------:R-:W-:Y:S02]  /*2670*/  FMUL.FTZ R224, R186.reuse, R105 ;  /* 0x00000069bae07220 */ /* 0x040fe40000410000 */
[----:B------:R-:W-:Y:S01]  /*2680*/  FMUL.FTZ R223, R186, R104 ;  /* 0x00000068badf7220 */ /* 0x000fe20000410000 */
[----:B------:R-:W-:Y:S01]  /*2690*/  ISETP.NE.AND.EX P1, PT, RZ, c[0x0][0x25c], PT, P1 ;  /* 0x00009700ff007a0c */ /* 0x000fe20003f25310 */
[----:B------:R-:W-:Y:S02]  /*26a0*/  @P0 FADD.FTZ R224, R58, R224 ;  /* 0x000000e03ae00221 */ /* 0x000fe40000010000 */
[----:B------:R-:W-:-:S02]  /*26b0*/  @P0 FADD.FTZ R223, R59, R223 ;  /* 0x000000df3bdf0221 */ /* 0x000fc40000010000 */
[-CC-:B------:R-:W-:Y:S01]  /*26c0*/  FFMA.FTZ R106, R106, R133.reuse, R132.reuse ;  /* 0x000000856a6a7223 */ /* 0x180fe20000010084 */
[----:B------:R-:W-:Y:S01]  /*26d0*/  SEL R102, R224, R90, P2 ;  /* 0x0000005ae0667207 */ /* 0x000fe20001000000 */
[-CC-:B------:R-:W-:Y:S02]  /*26e0*/  FFMA.FTZ R107, R107, R133.reuse, R132.reuse ;  /* 0x000000856b6b7223 */ /* 0x180fe40000010084 */
[-CC-:B------:R-:W-:Y:S02]  /*26f0*/  FFMA.FTZ R213, R213, R133.reuse, R132.reuse ;  /* 0x00000085d5d57223 */ /* 0x180fe40000010084 */
[-CC-:B------:R-:W-:Y:S02]  /*2700*/  FFMA.FTZ R205, R205, R133.reuse, R132.reuse ;  /* 0x00000085cdcd7223 */ /* 0x180fe40000010084 */
[----:B------:R-:W-:Y:S01]  /*2710*/  @P1 MOV R104, 0x20 ;  /* 0x0000002000681802 */ /* 0x000fe20000000f00 */
[-CC-:B------:R-:W-:Y:S01]  /*2720*/  FFMA.FTZ R206, R206, R133.reuse, R132.reuse ;  /* 0x00000085cece7223 */ /* 0x180fe20000010084 */
[----:B------:R-:W-:Y:S01]  /*2730*/  @P1 SEL R100, R103, R88, P2 ;  /* 0x0000005867641207 */ /* 0x000fe20001000000 */
[----:B------:R-:W-:Y:S01]  /*2740*/  FFMA.FTZ R210, R210, R133, R132 ;  /* 0x00000085d2d27223 */ /* 0x000fe20000010084 */
[----:B------:R-:W-:Y:S01]  /*2750*/  SEL R103, R223, R91, P2 ;  /* 0x0000005bdf677207 */ /* 0x000fe20001000000 */
[----:B------:R-:W-:-:S04]  /*2760*/  @P1 IMAD.WIDE.U32 R104, R192, R104, c[0x0][0x258] ;  /* 0x00009600c0681625 */ /* 0x000fc800078e0068 */
[-CC-:B------:R-:W-:Y:S01]  /*2770*/  FFMA.FTZ R116, R116, R133.reuse, R132.reuse ;  /* 0x0000008574747223 */ /* 0x180fe20000010084 */
[----:B------:R0:W-:Y:S01]  /*2780*/  @P1 STG.E.128 [R104.64], R100 ;  /* 0x0000006468001986 */ /* 0x0001e2000c101d04 */
        /* <DEDUP_REMOVED lines=8> */
[-CC-:B------:R-:W-:Y:S01]  /*2810*/  FFMA.FTZ R128, R128, R133.reuse, R132.reuse ;  /* 0x0000008580807223 */ /* 0x180fe20000010084 */
[----:B0-----:R-:W-:Y:S01]  /*2820*/  SEL R100, R137, R92, P2 ;  /* 0x0000005c89647207 */ /* 0x001fe20001000000 */
[----:B------:R-:W-:Y:S01]  /*2830*/  FFMA.FTZ R130, R130, R133, R132 ;  /* 0x0000008582827223 */ /* 0x000fe20000010084 */
[----:B------:R-:W-:Y:S01]  /*2840*/  SEL R101, R138, R93, P2 ;  /* 0x0000005d8a657207 */ /* 0x000fe20001000000 */
[----:B------:R-:W-:Y:S01]  /*2850*/  FADD.FTZ R5, R222, R5 ;  /* 0x00000005de057221 */ /* 0x000fe20000010000 */
[----:B------:R-:W-:-:S02]  /*2860*/  SEL R102, R139, R94, P2 ;  /* 0x0000005e8b667207 */ /* 0x000fc40001000000 */
[----:B------:R-:W-:-:S05]  /*2870*/  SEL R103, R219, R95, P2 ;  /* 0x0000005fdb677207 */ /* 0x000fca0001000000 */
[----:B------:R0:W-:Y:S02]  /*2880*/  @P1 STG.E.128 [R104.64+0x10], R100 ;  /* 0x0000106468001986 */ /* 0x0001e4000c101d04 */
[----:B0-----:R-:W-:Y:S01]  /*2890*/  FMUL.FTZ R101, R225, R182 ;  /* 0x000000b6e1657220 */ /* 0x001fe20000410000 */
[----:B------:R-:W-:Y:S01]  /*28a0*/  HFMA2.MMA R100, -RZ, RZ, 0, 0 ;  /* 0x00000000ff647435 */ /* 0x000fe200000001ff */
[----:B------:R-:W-:Y:S02]  /*28b0*/  @P4 PRMT R103, RZ, 0x5410, R54 ;  /* 0x00005410ff674816 */ /* 0x000fe40000000036 */
[----:B------:R-:W-:Y:S01]  /*28c0*/  FMUL.FTZ R101, R101, c[0x0][0x1e8] ;  /* 0x00007a0065657a20 */ /* 0x000fe20000410000 */
[----:B------:R-:W-:-:S03]  /*28d0*/  @P6 PRMT R104, RZ, 0x5410, R55 ;  /* 0x00005410ff686816 */ /* 0x000fc60000000037 */
[----:B------:R-:W-:Y:S01]  /*28e0*/  @P3 FMUL.FTZ R134, R101, R96 ;  /* 0x0000006065863220 */ /* 0x000fe20000410000 */
[----:B------:R-:W-:-:S05]  /*28f0*/  @P3 PRMT R96, RZ, 0x7610, R52 ;  /* 0x00007610ff603816 */ /* 0x000fca0000000034 */
[----:B------:R-:W-:Y:S01]  /*2900*/  @P3 FMUL.FTZ R100, R101, R96 ;  /* 0x0000006065643220 */ /* 0x000fe20000410000 */
[----:B------:R-:W-:Y:S01]  /*2910*/  LOP3.LUT P3, RZ, R174, 0xff0000, RZ, 0xc0, !PT ;  /* 0x00ff0000aeff7812 */ /* 0x000fe2000786c0ff */
[----:B------:R-:W-:-:S03]  /*2920*/  FMUL.FTZ R96, R224, R182 ;  /* 0x000000b6e0607220 */ /* 0x000fc60000410000 */
[----:B------:R-:W-:Y:S01]  /*2930*/  F2FP.BF16.PACK_AB R100, R100, R221 ;  /* 0x000000dd6464723e */ /* 0x000fe200000010ff */
[----:B------:R-:W-:-:S08]  /*2940*/  FMUL.FTZ R96, R96, c[0x0][0x1e8] ;  /* 0x00007a0060607a20 */ /* 0x000fd00000410000 */
[----:B------:R-:W-:Y:S02]  /*2950*/  @P3 PRMT R101, RZ, 0x5410, R97 ;  /* 0x00005410ff653816 */ /* 0x000fe40000000061 */
[----:B------:R-:W-:-:S03]  /*2960*/  @P3 PRMT R102, RZ, 0x5410, R53 ;  /* 0x00005410ff663816 */ /* 0x000fc60000000035 */
[C---:B------:R-:W-:Y:S01]  /*2970*/  @P3 FMUL.FTZ R135, R96.reuse, R101 ;  /* 0x0000006560873220 */ /* 0x040fe20000410000 */
[----:B------:R-:W-:Y:S01]  /*2980*/  MOV R101, RZ ;  /* 0x000000ff00657202 */ /* 0x000fe20000000f00 */
[----:B------:R-:W-:Y:S01]  /*2990*/  @P3 FMUL.FTZ R101, R96, R102 ;  /* 0x0000006660653220 */ /* 0x000fe20000410000 */
[----:B------:R-:W-:Y:S01]  /*29a0*/  LOP3.LUT P3, RZ, R174, 0xff000000, RZ, 0xc0, !PT ;  /* 0xff000000aeff7812 */ /* 0x000fe2000786c0ff */
[----:B------:R-:W-:Y:S01]  /*29b0*/  FMUL.FTZ R102, R223, R182 ;  /* 0x000000b6df667220 */ /* 0x000fe20000410000 */
[----:B------:R-:W-:-:S03]  /*29c0*/  MOV R96, RZ ;  /* 0x000000ff00607202 */ /* 0x000fc60000000f00 */
[----:B------:R-:W-:-:S08]  /*29d0*/  FMUL.FTZ R102, R102, c[0x0][0x1e8] ;  /* 0x00007a0066667a20 */ /* 0x000fd00000410000 */
[----:B------:R-:W-:-:S05]  /*29e0*/  @P3 PRMT R97, RZ, 0x7610, R97 ;  /* 0x00007610ff613816 */ /* 0x000fca0000000061 */
[----:B------:R-:W-:Y:S01]  /*29f0*/  @P3 FMUL.FTZ R136, R102, R97 ;  /* 0x0000006166883220 */ /* 0x000fe20000410000 */
[----:B------:R-:W-:-:S05]  /*2a00*/  @P3 PRMT R97, RZ, 0x7610, R53 ;  /* 0x00007610ff613816 */ /* 0x000fca0000000035 */
[----:B------:R-:W-:Y:S01]  /*2a10*/  @P3 FMUL.FTZ R96, R102, R97 ;  /* 0x0000006166603220 */ /* 0x000fe20000410000 */
[--C-:B------:R-:W-:Y:S01]  /*2a20*/  @P4 PRMT R102, RZ, 0x5410, R98.reuse ;  /* 0x00005410ff664816 */ /* 0x100fe20000000062 */
[----:B------:R-:W-:Y:S01]  /*2a30*/  FMUL.FTZ R97, R137, R182 ;  /* 0x000000b689617220 */ /* 0x000fe20000410000 */
[----:B------:R-:W-:Y:S01]  /*2a40*/  HFMA2.MMA R137, -RZ, RZ, 0, 0 ;  /* 0x00000000ff897435 */ /* 0x000fe200000001ff */
[----:B------:R-:W-:Y:S02]  /*2a50*/  @P5 PRMT R98, RZ, 0x7610, R98 ;  /* 0x00007610ff625816 */ /* 0x000fe40000000062 */
[----:B------:R-:W-:Y:S01]  /*2a60*/  FMUL.FTZ R97, R97, c[0x0][0x1e8] ;  /* 0x00007a0061617a20 */ /* 0x000fe20000410000 */
[----:B------:R-:W-:Y:S02]  /*2a70*/  LOP3.LUT P3, RZ, R175, 0xff000000, RZ, 0xc0, !PT ;  /* 0xff000000afff7812 */ /* 0x000fe4000786c0ff */
[----:B------:R-:W-:Y:S01]  /*2a80*/  F2FP.BF16.PACK_AB R101, R96, R101 ;  /* 0x000000656065723e */ /* 0x000fe200000010ff */
[C---:B------:R-:W-:Y:S01]  /*2a90*/  @P4 FMUL.FTZ R137, R97.reuse, R102 ;  /* 0x0000006661894220 */ /* 0x040fe20000410000 */
[----:B------:R-:W-:Y:S01]  /*2aa0*/  MOV R102, RZ ;  /* 0x000000ff00667202 */ /* 0x000fe20000000f00 */
[----:B------:R-:W-:Y:S01]  /*2ab0*/  @P4 FMUL.FTZ R102, R97, R103 ;  /* 0x0000006761664220 */ /* 0x000fe20000410000 */
[----:B------:R-:W-:Y:S01]  /*2ac0*/  MOV R97, RZ ;  /* 0x000000ff00617202 */ /* 0x000fe20000000f00 */
[----:B------:R-:W-:Y:S01]  /*2ad0*/  FMUL.FTZ R103, R138, R182 ;  /* 0x000000b68a677220 */ /* 0x000fe20000410000 */
[----:B------:R-:W-:-:S03]  /*2ae0*/  HFMA2.MMA R138, -RZ, RZ, 0, 0 ;  /* 0x00000000ff8a7435 */ /* 0x000fc600000001ff */
[----:B------:R-:W-:Y:S02]  /*2af0*/  FMUL.FTZ R103, R103, c[0x0][0x1e8] ;  /* 0x00007a0067677a20 */ /* 0x000fe40000410000 */
[----:B------:R-:W-:Y:S02]  /*2b00*/  @P3 PRMT R105, RZ, 0x7610, R55 ;  /* 0x00007610ff693816 */ /* 0x000fe40000000037 */
[----:B------:R-:W-:Y:S01]  /*2b10*/  @P5 FMUL.FTZ R138, R103, R98 ;  /* 0x00000062678a5220 */ /* 0x000fe20000410000 */
[----:B------:R-:W-:-:S05]  /*2b20*/  @P5 PRMT R98, RZ, 0x7610, R54 ;  /* 0x00007610ff625816 */ /* 0x000fca0000000036 */
[----:B------:R-:W-:Y:S01]  /*2b30*/  @P5 FMUL.FTZ R97, R103, R98 ;  /* 0x0000006267615220 */ /* 0x000fe20000410000 */
[----:B------:R-:W-:Y:S01]  /*2b40*/  @P6 PRMT R103, RZ, 0x5410, R99 ;  /* 0x00005410ff676816 */ /* 0x000fe20000000063 */
[----:B------:R-:W-:Y:S01]  /*2b50*/  FMUL.FTZ R98, R139, R182 ;  /* 0x000000b68b627220 */ /* 0x000fe20000410000 */
[----:B------:R-:W-:Y:S02]  /*2b60*/  HFMA2.MMA R139, -RZ, RZ, 0, 0 ;  /* 0x00000000ff8b7435 */ /* 0x000fe400000001ff */
[----:B------:R-:W-:Y:S01]  /*2b70*/  F2FP.BF16.PACK_AB R102, R97, R102 ;  /* 0x000000666166723e */ /* 0x000fe200000010ff */
[----:B------:R-:W-:Y:S02]  /*2b80*/  FMUL.FTZ R98, R98, c[0x0][0x1e8] ;  /* 0x00007a0062627a20 */ /* 0x000fe40000410000 */
[----:B------:R-:W-:-:S04]  /*2b90*/  IMAD.WIDE.U32 R96, R192, R226, c[0x0][0x248] ;  /* 0x00009200c0607625 */ /* 0x000fc800078e00e2 */
[C---:B------:R-:W-:Y:S01]  /*2ba0*/  @P6 FMUL.FTZ R139, R98.reuse, R103 ;  /* 0x00000067628b6220 */ /* 0x040fe20000410000 */
[----:B------:R-:W-:Y:S01]  /*2bb0*/  MOV R103, RZ ;  /* 0x000000ff00677202 */ /* 0x000fe20000000f00 */
[----:B------:R-:W-:Y:S01]  /*2bc0*/  @P6 FMUL.FTZ R103, R98, R104 ;  /* 0x0000006862676220 */ /* 0x000fe20000410000 */
[----:B------:R-:W-:Y:S01]  /*2bd0*/  HFMA2.MMA R104, -RZ, RZ, 0, 0 ;  /* 0x00000000ff687435 */ /* 0x000fe200000001ff */
[----:B------:R-:W-:Y:S01]  /*2be0*/  FMUL.FTZ R98, R219, R182 ;  /* 0x000000b6db627220 */ /* 0x000fe20000410000 */
[----:B------:R-:W-:-:S03]  /*2bf0*/  IADD3 R219, R192, 0x20, RZ ;  /* 0x00000020c0db7810 */ /* 0x000fc60007ffe0ff */
[----:B------:R-:W-:-:S04]  /*2c00*/  FMUL.FTZ R98, R98, c[0x0][0x1e8] ;  /* 0x00007a0062627a20 */ /* 0x000fc80000410000 */
[----:B------:R-:W-:-:S05]  /*2c10*/  @P3 FMUL.FTZ R104, R98, R105 ;  /* 0x0000006962683220 */ /* 0x000fca0000410000 */
[----:B------:R-:W-:-:S05]  /*2c20*/  F2FP.BF16.PACK_AB R103, R104, R103 ;  /* 0x000000676867723e */ /* 0x000fca00000010ff */
[----:B------:R0:W-:Y:S02]  /*2c30*/  STG.E.128 [R96.64], R100 ;  /* 0x0000006460007986 */ /* 0x0001e4000c101d04 */
[----:B0-----:R-:W-:-:S06]  /*2c40*/  IMAD.WIDE.U32 R100, R219, R226, c[0x0][0x170] ;  /* 0x00005c00db647625 */ /* 0x001fcc00078e00e2 */
[----:B------:R-:W2:Y:S01]  /*2c50*/  LDG.E.128 R100, [R100.64] ;  /* 0x0000000464647981 */ /* 0x000ea2000c1e1d00 */
[----:B------:R-:W-:Y:S01]  /*2c60*/  FFMA.FTZ R96, R214, R133, R132 ;  /* 0x00000085d6607223 */ /* 0x000fe20000010084 */
[----:B------:R-:W-:Y:S01]  /*2c70*/  LOP3.LUT P5, RZ, R166, 0xff00, RZ, 0xc0, !PT ;  /* 0x0000ff00a6ff7812 */ /* 0x000fe200078ac0ff */
[----:B------:R-:W-:Y:S01]  /*2c80*/  FADD.FTZ R106, R215, -R106 ;  /* 0x8000006ad76a7221 */ /* 0x000fe20000010000 */
[----:B------:R-:W-:Y:S01]  /*2c90*/  HFMA2.MMA R174, -RZ, RZ, 0, 0 ;  /* 0x00000000ffae7435 */ /* 0x000fe200000001ff */
[----:B------:R-:W-:Y:S01]  /*2ca0*/  FADD.FTZ R107, R216, -R107 ;  /* 0x8000006bd86b7221 */ /* 0x000fe20000010000 */
[----:B------:R-:W-:Y:S01]  /*2cb0*/  @P3 PRMT R99, RZ, 0x7610, R99 ;  /* 0x00007610ff633816 */ /* 0x000fe20000000063 */
[----:B------:R-:W-:Y:S01]  /*2cc0*/  FADD.FTZ R214, R217, -R213 ;  /* 0x800000d5d9d67221 */ /* 0x000fe20000010000 */
[----:B------:R-:W-:Y:S01]  /*2cd0*/  LOP3.LUT P6, RZ, R167, 0xff00, RZ, 0xc0, !PT ;  /* 0x0000ff00a7ff7812 */ /* 0x000fe200078cc0ff */
[----:B------:R-:W-:Y:S02]  /*2ce0*/  FADD.FTZ R96, R218, -R96 ;  /* 0x80000060da607221 */ /* 0x000fe40000010000 */
[----:B------:R-:W-:-:S02]  /*2cf0*/  FADD.FTZ R205, R207, -R205 ;  /* 0x800000cdcfcd7221 */ /* 0x000fc40000010000 */
[----:B------:R-:W-:Y:S02]  /*2d00*/  FFMA.FTZ R207, R208, R133, R132 ;  /* 0x00000085d0cf7223 */ /* 0x000fe40000010084 */
[C---:B------:R-:W-:Y:S02]  /*2d10*/  FMUL.FTZ R215, R186.reuse, R106 ;  /* 0x0000006abad77220 */ /* 0x040fe40000410000 */
[C---:B------:R-:W-:Y:S02]  /*2d20*/  FMUL.FTZ R175, R186.reuse, R107 ;  /* 0x0000006bbaaf7220 */ /* 0x040fe40000410000 */
[C---:B------:R-:W-:Y:S02]  /*2d30*/  FMUL.FTZ R214, R186.reuse, R214 ;  /* 0x000000d6bad67220 */ /* 0x040fe40000410000 */
[----:B------:R-:W-:Y:S01]  /*2d40*/  FMUL.FTZ R213, R186, R96 ;  /* 0x00000060bad57220 */ /* 0x000fe20000410000 */
[----:B------:R-:W-:Y:S01]  /*2d50*/  @P1 MOV R96, 0x20 ;  /* 0x0000002000601802 */ /* 0x000fe20000000f00 */
[----:B------:R-:W-:-:S02]  /*2d60*/  FADD.FTZ R206, R209, -R206 ;  /* 0x800000ced1ce7221 */ /* 0x000fc40000010000 */
[----:B------:R-:W-:Y:S02]  /*2d70*/  FADD.FTZ R207, R211, -R207 ;  /* 0x800000cfd3cf7221 */ /* 0x000fe40000010000 */
[----:B------:R-:W-:Y:S02]  /*2d80*/  FADD.FTZ R210, R212, -R210 ;  /* 0x800000d2d4d27221 */ /* 0x000fe40000010000 */
[----:B------:R-:W-:Y:S02]  /*2d90*/  @P0 FADD.FTZ R215, R64, R215 ;  /* 0x000000d740d70221 */ /* 0x000fe40000010000 */
[----:B------:R-:W-:Y:S02]  /*2da0*/  @P0 FADD.FTZ R175, R65, R175 ;  /* 0x000000af41af0221 */ /* 0x000fe40000010000 */
[----:B------:R-:W-:Y:S01]  /*2db0*/  @P0 FADD.FTZ R214, R66, R214 ;  /* 0x000000d642d60221 */ /* 0x000fe20000010000 */
[----:B------:R-:W-:Y:S01]  /*2dc0*/  SEL R104, R215, R88, P2 ;  /* 0x00000058d7687207 */ /* 0x000fe20001000000 */
[----:B------:R-:W-:Y:S01]  /*2dd0*/  @P0 FADD.FTZ R213, R67, R213 ;  /* 0x000000d543d50221 */ /* 0x000fe20000010000 */
[----:B------:R-:W-:Y:S01]  /*2de0*/  SEL R105, R175, R89, P2 ;  /* 0x00000059af697207 */ /* 0x000fe20001000000 */
[----:B------:R-:W-:Y:S01]  /*2df0*/  FMUL.FTZ R209, R186, R206 ;  /* 0x000000cebad17220 */ /* 0x000fe20000410000 */
[----:B------:R-:W-:Y:S01]  /*2e00*/  SEL R106, R214, R90, P2 ;  /* 0x0000005ad66a7207 */ /* 0x000fe20001000000 */
[C---:B------:R-:W-:Y:S01]  /*2e10*/  FMUL.FTZ R208, R186.reuse, R205 ;  /* 0x000000cdbad07220 */ /* 0x040fe20000410000 */
[----:B------:R-:W-:Y:S01]  /*2e20*/  SEL R107, R213, R91, P2 ;  /* 0x0000005bd56b7207 */ /* 0x000fe20001000000 */
[C---:B------:R-:W-:Y:S01]  /*2e30*/  FMUL.FTZ R207, R186.reuse, R207 ;  /* 0x000000cfbacf7220 */ /* 0x040fe20000410000 */
[----:B------:R-:W-:Y:S01]  /*2e40*/  HFMA2.MMA R205, -RZ, RZ, 0, 0 ;  /* 0x00000000ffcd7435 */ /* 0x000fe200000001ff */
[----:B------:R-:W-:-:S02]  /*2e50*/  FMUL.FTZ R206, R186, R210 ;  /* 0x000000d2bace7220 */ /* 0x000fc40000410000 */
[----:B------:R-:W-:Y:S01]  /*2e60*/  @P1 IMAD.WIDE.U32 R96, R201, R96, c[0x0][0x258] ;  /* 0x00009600c9601625 */ /* 0x000fe200078e0060 */
[----:B------:R-:W-:-:S03]  /*2e70*/  HFMA2.MMA R201, -RZ, RZ, 0, 0 ;  /* 0x00000000ffc97435 */ /* 0x000fc600000001ff */
[----:B------:R-:W-:Y:S01]  /*2e80*/  @P0 FADD.FTZ R208, R68, R208 ;  /* 0x000000d044d00221 */ /* 0x000fe20000010000 */
[----:B------:R0:W-:Y:S01]  /*2e90*/  @P1 STG.E.128 [R96.64], R104 ;  /* 0x0000006860001986 */ /* 0x0001e2000c101d04 */
[----:B------:R-:W-:Y:S02]  /*2ea0*/  @P0 FADD.FTZ R209, R69, R209 ;  /* 0x000000d145d10221 */ /* 0x000fe40000010000 */
[----:B------:R-:W-:Y:S02]  /*2eb0*/  @P0 FADD.FTZ R207, R70, R207 ;  /* 0x000000cf46cf0221 */ /* 0x000fe40000010000 */
[----:B------:R-:W-:Y:S02]  /*2ec0*/  @P0 FADD.FTZ R206, R71, R206 ;  /* 0x000000ce47ce0221 */ /* 0x000fe40000010000 */
[-C--:B------:R-:W-:Y:S02]  /*2ed0*/  FMUL.FTZ R215, R215, R182.reuse ;  /* 0x000000b6d7d77220 */ /* 0x080fe40000410000 */
[----:B------:R-:W-:Y:S01]  /*2ee0*/  @P3 FMUL.FTZ R174, R98, R99 ;  /* 0x0000006362ae3220 */ /* 0x000fe20000410000 */
[----:B------:R-:W-:Y:S01]  /*2ef0*/  LOP3.LUT P3, RZ, R166, 0xff0000, RZ, 0xc0, !PT ;  /* 0x00ff0000a6ff7812 */ /* 0x000fe2000786c0ff */
[----:B------:R-:W-:Y:S01]  /*2f00*/  FMUL.FTZ R215, R215, c[0x0][0x1e8] ;  /* 0x00007a00d7d77a20 */ /* 0x000fe20000410000 */
[----:B------:R-:W-:Y:S01]  /*2f10*/  @P5 PRMT R99, RZ, 0x7610, R48 ;  /* 0x00007610ff635816 */ /* 0x000fe20000000030 */
[----:B------:R-:W-:Y:S01]  /*2f20*/  FMUL.FTZ R98, R175, R182 ;  /* 0x000000b6af627220 */ /* 0x000fe20000410000 */
[----:B------:R-:W-:-:S03]  /*2f30*/  HFMA2.MMA R175, -RZ, RZ, 0, 0 ;  /* 0x00000000ffaf7435 */ /* 0x000fc600000001ff */
[----:B------:R-:W-:Y:S01]  /*2f40*/  FMUL.FTZ R98, R98, c[0x0][0x1e8] ;  /* 0x00007a0062627a20 */ /* 0x000fe20000410000 */
[C---:B0-----:R-:W-:Y:S01]  /*2f50*/  SEL R104, R208.reuse, R92, P2 ;  /* 0x0000005cd0687207 */ /* 0x041fe20001000000 */
[----:B------:R-:W-:Y:S01]  /*2f60*/  FMUL.FTZ R208, R208, R182 ;  /* 0x000000b6d0d07220 */ /* 0x000fe20000410000 */
[----:B------:R-:W-:Y:S02]  /*2f70*/  SEL R105, R209, R93, P2 ;  /* 0x0000005dd1697207 */ /* 0x000fe40001000000 */
[C---:B------:R-:W-:Y:S01]  /*2f80*/  SEL R106, R207.reuse, R94, P2 ;  /* 0x0000005ecf6a7207 */ /* 0x040fe20001000000 */
[----:B------:R-:W-:Y:S01]  /*2f90*/  FMUL.FTZ R207, R207, R182 ;  /* 0x000000b6cfcf7220 */ /* 0x000fe20000410000 */
[----:B------:R-:W-:-:S05]  /*2fa0*/  SEL R107, R206, R95, P2 ;  /* 0x0000005fce6b7207 */ /* 0x000fca0001000000 */
[----:B------:R0:W-:Y:S02]  /*2fb0*/  @P1 STG.E.128 [R96.64+0x10], R104 ;  /* 0x0000106860001986 */ /* 0x0001e4000c101d04 */
[----:B0-----:R-:W-:Y:S01]  /*2fc0*/  MOV R96, R166 ;  /* 0x000000a600607202 */ /* 0x001fe20000000f00 */
[-C--:B------:R-:W-:Y:S02]  /*2fd0*/  FMUL.FTZ R106, R209, R182.reuse ;  /* 0x000000b6d16a7220 */ /* 0x080fe40000410000 */
[----:B------:R-:W-:Y:S01]  /*2fe0*/  FMUL.FTZ R209, R208, c[0x0][0x1e8] ;  /* 0x00007a00d0d17a20 */ /* 0x000fe20000410000 */
[----:B------:R-:W-:Y:S01]  /*2ff0*/  LOP3.LUT P4, RZ, R96, 0xff, RZ, 0xc0, !PT ;  /* 0x000000ff60ff7812 */ /* 0x000fe2000788c0ff */
[----:B------:R-:W-:Y:S01]  /*3000*/  FMUL.FTZ R208, R106, c[0x0][0x1e8] ;  /* 0x00007a006ad07a20 */ /* 0x000fe20000410000 */
[----:B------:R-:W-:Y:S01]  /*3010*/  MOV R96, RZ ;  /* 0x000000ff00607202 */ /* 0x000fe20000000f00 */
[----:B------:R-:W-:Y:S02]  /*3020*/  FMUL.FTZ R107, R206, R182 ;  /* 0x000000b6ce6b7220 */ /* 0x000fe40000410000 */
[----:B------:R-:W-:-:S02]  /*3030*/  FMUL.FTZ R206, R207, c[0x0][0x1e8] ;  /* 0x00007a00cfce7a20 */ /* 0x000fc40000410000 */
[----:B------:R-:W-:-:S06]  /*3040*/  FMUL.FTZ R107, R107, c[0x0][0x1e8] ;  /* 0x00007a006b6b7a20 */ /* 0x000fcc0000410000 */
[----:B------:R-:W-:-:S05]  /*3050*/  @P4 PRMT R97, RZ, 0x5410, R48 ;  /* 0x00005410ff614816 */ /* 0x000fca0000000030 */
[C---:B------:R-:W-:Y:S01]  /*3060*/  @P4 FMUL.FTZ R96, R215.reuse, R97 ;  /* 0x00000061d7604220 */ /* 0x040fe20000410000 */
[--C-:B--2---:R-:W-:Y:S02]  /*3070*/  @P4 PRMT R97, RZ, 0x5410, R100.reuse ;  /* 0x00005410ff614816 */ /* 0x104fe40000000064 */
[----:B------:R-:W-:Y:S02]  /*3080*/  @P5 PRMT R100, RZ, 0x7610, R100 ;  /* 0x00007610ff645816 */ /* 0x000fe40000000064 */
[----:B------:R-:W-:Y:S01]  /*3090*/  @P3 PRMT R104, RZ, 0x5410, R101 ;  /* 0x00005410ff683816 */ /* 0x000fe20000000065 */
[----:B------:R-:W-:Y:S01]  /*30a0*/  @P4 FMUL.FTZ R201, R215, R97 ;  /* 0x00000061d7c94220 */ /* 0x000fe20000410000 */
[----:B------:R-:W-:Y:S01]  /*30b0*/  MOV R97, RZ ;  /* 0x000000ff00617202 */ /* 0x000fe20000000f00 */
[----:B------:R-:W-:Y:S01]  /*30c0*/  @P5 FMUL.FTZ R97, R98, R99 ;  /* 0x0000006362615220 */ /* 0x000fe20000410000 */
[----:B------:R-:W-:Y:S01]  /*30d0*/  LOP3.LUT P4, RZ, R166, 0xff000000, RZ, 0xc0, !PT ;  /* 0xff000000a6ff7812 */ /* 0x000fe2000788c0ff */
[----:B------:R-:W-:Y:S01]  /*30e0*/  FMUL.FTZ R99, R214, R182 ;  /* 0x000000b6d6637220 */ /* 0x000fe20000410000 */
[----:B------:R-:W-:Y:S01]  /*30f0*/  HFMA2.MMA R166, -RZ, RZ, 0, 0 ;  /* 0x00000000ffa67435 */ /* 0x000fe200000001ff */
[----:B------:R-:W-:Y:S01]  /*3100*/  @P5 FMUL.FTZ R175, R98, R100 ;  /* 0x0000006462af5220 */ /* 0x000fe20000410000 */
[----:B------:R-:W-:Y:S01]  /*3110*/  @P3 PRMT R100, RZ, 0x5410, R49 ;  /* 0x00005410ff643816 */ /* 0x000fe20000000031 */
[----:B------:R-:W-:Y:S01]  /*3120*/  FMUL.FTZ R99, R99, c[0x0][0x1e8] ;  /* 0x00007a0063637a20 */ /* 0x000fe20000410000 */
[----:B------:R-:W-:-:S02]  /*3130*/  MOV R98, RZ ;  /* 0x000000ff00627202 */ /* 0x000fc40000000f00 */
[----:B------:R-:W-:Y:S01]  /*3140*/  LOP3.LUT P5, RZ, R167, 0xff0000, RZ, 0xc0, !PT ;  /* 0x00ff0000a7ff7812 */ /* 0x000fe200078ac0ff */
[----:B------:R-:W-:Y:S01]  /*3150*/  @P3 FMUL.FTZ R98, R99, R100 ;  /* 0x0000006463623220 */ /* 0x000fe20000410000 */
[----:B------:R-:W-:Y:S01]  /*3160*/  F2FP.BF16.PACK_AB R96, R97, R96 ;  /* 0x000000606160723e */ /* 0x000fe200000010ff */
[----:B------:R-:W-:Y:S02]  /*3170*/  FMUL.FTZ R100, R213, R182 ;  /* 0x000000b6d5647220 */ /* 0x000fe40000410000 */
[----:B------:R-:W-:Y:S01]  /*3180*/  @P3 FMUL.FTZ R166, R99, R104 ;  /* 0x0000006863a63220 */ /* 0x000fe20000410000 */
[----:B------:R-:W-:Y:S01]  /*3190*/  @P4 PRMT R104, RZ, 0x7610, R49 ;  /* 0x00007610ff684816 */ /* 0x000fe20000000031 */
[----:B------:R-:W-:Y:S01]  /*31a0*/  FMUL.FTZ R100, R100, c[0x0][0x1e8] ;  /* 0x00007a0064647a20 */ /* 0x000fe20000410000 */
[----:B------:R-:W-:Y:S02]  /*31b0*/  @P4 PRMT R101, RZ, 0x7610, R101 ;  /* 0x00007610ff654816 */ /* 0x000fe40000000065 */
[----:B------:R-:W-:Y:S01]  /*31c0*/  MOV R99, RZ ;  /* 0x000000ff00637202 */ /* 0x000fe20000000f00 */
[----:B------:R-:W-:-:S02]  /*31d0*/  @P4 FMUL.FTZ R99, R100, R104 ;  /* 0x0000006864634220 */ /* 0x000fc40000410000 */
[----:B------:R-:W-:Y:S01]  /*31e0*/  @P4 FMUL.FTZ R205, R100, R101 ;  /* 0x0000006564cd4220 */ /* 0x000fe20000410000 */
[----:B------:R-:W-:Y:S01]  /*31f0*/  LOP3.LUT P4, RZ, R167, 0xff, RZ, 0xc0, !PT ;  /* 0x000000ffa7ff7812 */ /* 0x000fe2000788c0ff */
[----:B------:R-:W-:Y:S01]  /*3200*/  CS2R R104, SRZ ;  /* 0x0000000000687805 */ /* 0x000fe2000001ff00 */
[----:B------:R-:W-:Y:S02]  /*3210*/  LEA R100, P3, R219, c[0x0][0x248], 0x4 ;  /* 0x00009200db647a11 */ /* 0x000fe400078620ff */
[----:B------:R-:W-:Y:S02]  /*3220*/  F2FP.BF16.PACK_AB R97, R99, R98 ;  /* 0x000000626361723e */ /* 0x000fe400000010ff */
[----:B------:R-:W-:Y:S02]  /*3230*/  LEA.HI.X R101, R219, c[0x0][0x24c], RZ, 0x4, P3 ;  /* 0x00009300db657a11 */ /* 0x000fe400018f24ff */
[----:B------:R-:W-:Y:S01]  /*3240*/  LOP3.LUT P3, RZ, R167, 0xff000000, RZ, 0xc0, !PT ;  /* 0xff000000a7ff7812 */ /* 0x000fe2000786c0ff */
[----:B------:R-:W-:Y:S01]  /*3250*/  HFMA2.MMA R167, -RZ, RZ, 0, 0 ;  /* 0x00000000ffa77435 */ /* 0x000fe200000001ff */
[----:B------:R-:W-:-:S02]  /*3260*/  @P5 PRMT R98, RZ, 0x5410, R51 ;  /* 0x00005410ff625816 */ /* 0x000fc40000000033 */
[----:B------:R-:W-:Y:S02]  /*3270*/  MOV R99, RZ ;  /* 0x000000ff00637202 */ /* 0x000fe40000000f00 */
[----:B------:R-:W-:Y:S01]  /*3280*/  @P4 PRMT R106, RZ, 0x5410, R50 ;  /* 0x00005410ff6a4816 */ /* 0x000fe20000000032 */
[----:B------:R-:W-:-:S04]  /*3290*/  @P5 FMUL.FTZ R99, R206, R98 ;  /* 0x00000062ce635220 */ /* 0x000fc80000410000 */
[----:B------:R-:W-:Y:S01]  /*32a0*/  @P4 FMUL.FTZ R104, R209, R106 ;  /* 0x0000006ad1684220 */ /* 0x000fe20000410000 */
[----:B------:R-:W-:Y:S02]  /*32b0*/  @P6 PRMT R106, RZ, 0x7610, R50 ;  /* 0x00007610ff6a6816 */ /* 0x000fe40000000032 */
[----:B------:R-:W-:-:S03]  /*32c0*/  @P3 PRMT R98, RZ, 0x7610, R51 ;  /* 0x00007610ff623816 */ /* 0x000fc60000000033 */
[----:B------:R-:W-:Y:S01]  /*32d0*/  @P6 FMUL.FTZ R105, R208, R106 ;  /* 0x0000006ad0696220 */ /* 0x000fe20000410000 */
[----:B------:R-:W-:Y:S01]  /*32e0*/  IADD3 R106, R192, 0x40, RZ ;  /* 0x00000040c06a7810 */ /* 0x000fe20007ffe0ff */
[----:B------:R-:W-:-:S03]  /*32f0*/  @P3 FMUL.FTZ R167, R107, R98 ;  /* 0x000000626ba73220 */ /* 0x000fc60000410000 */
[----:B------:R-:W-:Y:S01]  /*3300*/  F2FP.BF16.PACK_AB R98, R105, R104 ;  /* 0x000000686962723e */ /* 0x000fe200000010ff */
[----:B------:R-:W-:Y:S01]  /*3310*/  IMAD.WIDE.U32 R104, R106, R226, c[0x0][0x170] ;  /* 0x00005c006a687625 */ /* 0x000fe200078e00e2 */
[----:B------:R-:W-:-:S05]  /*3320*/  F2FP.BF16.PACK_AB R99, R167, R99 ;  /* 0x00000063a763723e */ /* 0x000fca00000010ff */
[----:B------:R0:W-:Y:S04]  /*3330*/  STG.E.128 [R100.64], R96 ;  /* 0x0000006064007986 */ /* 0x0001e8000c101d04 */
[----:B0-----:R0:W2:Y:S01]  /*3340*/  LDG.E.128 R96, [R104.64] ;  /* 0x0000000468607981 */ /* 0x0010a2000c1e1d00 */
[----:B------:R-:W-:Y:S01]  /*3350*/  @P4 PRMT R101, RZ, 0x5410, R102 ;  /* 0x00005410ff654816 */ /* 0x000fe20000000066 */
[----:B------:R-:W-:Y:S01]  /*3360*/  FADD.FTZ R116, R142, -R116 ;  /* 0x800000748e747221 */ /* 0x000fe20000010000 */
[----:B------:R-:W-:Y:S01]  /*3370*/  MOV R100, R160 ;  /* 0x000000a000647202 */ /* 0x000fe20000000f00 */
[----:B------:R-:W-:Y:S01]  /*3380*/  FADD.FTZ R117, R143, -R117 ;  /* 0x800000758f757221 */ /* 0x000fe20000010000 */
[----:B------:R-:W-:Y:S01]  /*3390*/  MOV R167, RZ ;  /* 0x000000ff00a77202 */ /* 0x000fe20000000f00 */
[----:B------:R-:W-:Y:S01]  /*33a0*/  @P4 FMUL.FTZ R167, R209, R101 ;  /* 0x00000065d1a74220 */ /* 0x000fe20000410000 */
[----:B------:R-:W-:Y:S01]  /*33b0*/  LOP3.LUT P4, RZ, R100, 0xff, RZ, 0xc0, !PT ;  /* 0x000000ff64ff7812 */ /* 0x000fe2000788c0ff */
[----:B------:R-:W-:Y:S01]  /*33c0*/  FFMA.FTZ R100, R140, R133, R132 ;  /* 0x000000858c647223 */ /* 0x000fe20000010084 */
[----:B------:R-:W-:Y:S01]  /*33d0*/  HFMA2.MMA R140, -RZ, RZ, 0, 0 ;  /* 0x00000000ff8c7435 */ /* 0x000fe200000001ff */
[----:B------:R-:W-:Y:S01]  /*33e0*/  @P6 PRMT R101, RZ, 0x7610, R102 ;  /* 0x00007610ff656816 */ /* 0x000fe20000000066 */
[----:B0-----:R-:W-:Y:S01]  /*33f0*/  FADD.FTZ R104, R204, -R203 ;  /* 0x800000cbcc687221 */ /* 0x001fe20000010000 */
[----:B------:R-:W-:Y:S01]  /*3400*/  HFMA2.MMA R105, -RZ, RZ, 0, 0 ;  /* 0x00000000ff697435 */ /* 0x000fe200000001ff */
[----:B------:R-:W-:Y:S01]  /*3410*/  FADD.FTZ R183, R183, -R100 ;  /* 0x80000064b7b77221 */ /* 0x000fe20000010000 */
[----:B------:R-:W-:Y:S01]  /*3420*/  CS2R R142, SRZ ;  /* 0x00000000008e7805 */ /* 0x000fe2000001ff00 */
[----:B------:R-:W-:Y:S01]  /*3430*/  FMUL.FTZ R100, R186, R116 ;  /* 0x00000074ba647220 */ /* 0x000fe20000410000 */
[----:B------:R-:W-:Y:S01]  /*3440*/  HFMA2.MMA R209, -RZ, RZ, 0, 0 ;  /* 0x00000000ffd17435 */ /* 0x000fe200000001ff */
[----:B------:R-:W-:Y:S01]  /*3450*/  @P6 FMUL.FTZ R140, R208, R101 ;  /* 0x00000065d08c6220 */ /* 0x000fe20000410000 */
[----:B------:R-:W-:Y:S01]  /*3460*/  LOP3.LUT P6, RZ, R160, 0xff00, RZ, 0xc0, !PT ;  /* 0x0000ff00a0ff7812 */ /* 0x000fe200078cc0ff */
[----:B------:R-:W-:Y:S01]  /*3470*/  @P0 FADD.FTZ R100, R72, R100 ;  /* 0x0000006448640221 */ /* 0x000fe20000010000 */
[--C-:B------:R-:W-:Y:S01]  /*3480*/  @P4 PRMT R102, RZ, 0x5410, R44.reuse ;  /* 0x00005410ff664816 */ /* 0x100fe2000000002c */
[----:B------:R-:W-:Y:S01]  /*3490*/  FMUL.FTZ R101, R186, R117 ;  /* 0x00000075ba657220 */ /* 0x000fe20000410000 */
[----:B------:R-:W-:Y:S01]  /*34a0*/  MOV R117, RZ ;  /* 0x000000ff00757202 */ /* 0x000fe20000000f00 */
[----:B------:R-:W-:Y:S01]  /*34b0*/  FMUL.FTZ R203, R100, R182 ;  /* 0x000000b664cb7220 */ /* 0x000fe20000410000 */
[----:B------:R-:W-:Y:S01]  /*34c0*/  MOV R207, RZ ;  /* 0x000000ff00cf7202 */ /* 0x000fe20000000f00 */
[----:B------:R-:W-:Y:S01]  /*34d0*/  @P0 FADD.FTZ R101, R73, R101 ;  /* 0x0000006549650221 */ /* 0x000fe20000010000 */
[----:B------:R-:W-:Y:S01]  /*34e0*/  IADD3 R192, R192, 0x60, RZ ;  /* 0x00000060c0c07810 */ /* 0x000fe20007ffe0ff */
[----:B------:R-:W-:Y:S01]  /*34f0*/  FMUL.FTZ R203, R203, c[0x0][0x1e8] ;  /* 0x00007a00cbcb7a20 */ /* 0x000fe20000410000 */
[----:B------:R-:W-:Y:S01]  /*3500*/  SEL R100, R100, R88, P2 ;  /* 0x0000005864647207 */ /* 0x000fe20001000000 */
[C---:B------:R-:W-:Y:S01]  /*3510*/  FMUL.FTZ R116, R101.reuse, R182 ;  /* 0x000000b665747220 */ /* 0x040fe20000410000 */
[----:B------:R-:W-:Y:S01]  /*3520*/  SEL R101, R101, R89, P2 ;  /* 0x0000005965657207 */ /* 0x000fe20001000000 */
[----:B------:R-:W-:Y:S01]  /*3530*/  @P4 FMUL.FTZ R117, R203, R102 ;  /* 0x00000066cb754220 */ /* 0x000fe20000410000 */
[----:B------:R-:W-:Y:S01]  /*3540*/  @P6 PRMT R102, RZ, 0x7610, R44 ;  /* 0x00007610ff666816 */ /* 0x000fe2000000002c */
[----:B------:R-:W-:-:S02]  /*3550*/  FMUL.FTZ R116, R116, c[0x0][0x1e8] ;  /* 0x00007a0074747a20 */ /* 0x000fc40000410000 */
[----:B------:R-:W-:Y:S01]  /*3560*/  FADD.FTZ R202, R202, -R141 ;  /* 0x8000008dcaca7221 */ /* 0x000fe20000010000 */
[----:B------:R-:W-:Y:S01]  /*3570*/  MOV R141, RZ ;  /* 0x000000ff008d7202 */ /* 0x000fe20000000f00 */
[----:B------:R-:W-:Y:S01]  /*3580*/  @P6 FMUL.FTZ R105, R116, R102 ;  /* 0x0000006674696220 */ /* 0x000fe20000410000 */
[--C-:B------:R-:W-:Y:S01]  /*3590*/  @P5 PRMT R102, RZ, 0x5410, R103.reuse ;  /* 0x00005410ff665816 */ /* 0x100fe20000000067 */
[----:B------:R-:W-:Y:S01]  /*35a0*/  FADD.FTZ R108, R109, -R108 ;  /* 0x8000006c6d6c7221 */ /* 0x000fe20000010000 */
[----:B------:R-:W-:Y:S01]  /*35b0*/  @P3 PRMT R103, RZ, 0x7610, R103 ;  /* 0x00007610ff673816 */ /* 0x000fe20000000067 */
[----:B------:R-:W-:Y:S01]  /*35c0*/  FADD.FTZ R115, R115, -R114 ;  /* 0x8000007273737221 */ /* 0x000fe20000010000 */
[----:B------:R-:W-:Y:S01]  /*35d0*/  @P1 MOV R114, 0x20 ;  /* 0x0000002000721802 */ /* 0x000fe20000000f00 */
[----:B------:R-:W-:Y:S01]  /*35e0*/  @P5 FMUL.FTZ R143, R206, R102 ;  /* 0x00000066ce8f5220 */ /* 0x000fe20000410000 */
[----:B------:R-:W-:Y:S01]  /*35f0*/  LOP3.LUT P5, RZ, R160, 0xff0000, RZ, 0xc0, !PT ;  /* 0x00ff0000a0ff7812 */ /* 0x000fe200078ac0ff */
[----:B------:R-:W-:-:S02]  /*3600*/  FMUL.FTZ R102, R186, R183 ;  /* 0x000000b7ba667220 */ /* 0x000fc40000410000 */
[----:B------:R-:W-:Y:S01]  /*3610*/  @P3 FMUL.FTZ R142, R107, R103 ;  /* 0x000000676b8e3220 */ /* 0x000fe20000410000 */
[----:B------:R-:W-:Y:S01]  /*3620*/  LOP3.LUT P3, RZ, R160, 0xff000000, RZ, 0xc0, !PT ;  /* 0xff000000a0ff7812 */ /* 0x000fe2000786c0ff */
[----:B------:R-:W-:Y:S01]  /*3630*/  @P0 FADD.FTZ R102, R74, R102 ;  /* 0x000000664a660221 */ /* 0x000fe20000010000 */
[----:B------:R-:W-:Y:S01]  /*3640*/  HFMA2.MMA R107, -RZ, RZ, 0, 0 ;  /* 0x00000000ff6b7435 */ /* 0x000fe200000001ff */
[C---:B------:R-:W-:Y:S01]  /*3650*/  FMUL.FTZ R103, R186.reuse, R202 ;  /* 0x000000caba677220 */ /* 0x040fe20000410000 */
[----:B------:R-:W-:Y:S01]  /*3660*/  MOV R160, RZ ;  /* 0x000000ff00a07202 */ /* 0x000fe20000000f00 */
[----:B------:R-:W-:Y:S01]  /*3670*/  HFMA2.MMA R202, -RZ, RZ, 0, 0 ;  /* 0x00000000ffca7435 */ /* 0x000fe200000001ff */
[----:B------:R-:W-:Y:S02]  /*3680*/  FMUL.FTZ R210, R186, R108 ;  /* 0x0000006cbad27220 */ /* 0x000fe40000410000 */
[----:B------:R-:W-:Y:S01]  /*3690*/  @P0 FADD.FTZ R103, R75, R103 ;  /* 0x000000674b670221 */ /* 0x000fe20000010000 */
[----:B------:R-:W-:Y:S01]  /*36a0*/  @P5 PRMT R183, RZ, 0x5410, R45 ;  /* 0x00005410ffb75816 */ /* 0x000fe2000000002d */
[----:B------:R-:W-:-:S02]  /*36b0*/  @P0 FADD.FTZ R210, R77, R210 ;  /* 0x000000d24dd20221 */ /* 0x000fc40000010000 */
[----:B------:R-:W-:Y:S02]  /*36c0*/  FMUL.FTZ R104, R186, R104 ;  /* 0x00000068ba687220 */ /* 0x000fe40000410000 */
[----:B------:R-:W-:Y:S02]  /*36d0*/  FMUL.FTZ R206, R210, R182 ;  /* 0x000000b6d2ce7220 */ /* 0x000fe40000410000 */
[----:B------:R-:W-:Y:S02]  /*36e0*/  FMUL.FTZ R208, R186, R115 ;  /* 0x00000073bad07220 */ /* 0x000fe40000410000 */
[----:B------:R-:W-:Y:S02]  /*36f0*/  FMUL.FTZ R206, R206, c[0x0][0x1e8] ;  /* 0x00007a00cece7a20 */ /* 0x000fe40000410000 */
[----:B------:R-:W-:Y:S02]  /*3700*/  @P0 FADD.FTZ R104, R76, R104 ;  /* 0x000000684c680221 */ /* 0x000fe40000010000 */
[----:B------:R-:W-:-:S02]  /*3710*/  @P0 FADD.FTZ R208, R79, R208 ;  /* 0x000000d04fd00221 */ /* 0x000fc40000010000 */
[----:B------:R-:W-:Y:S01]  /*3720*/  @P1 IMAD.WIDE.U32 R114, R193, R114, c[0x0][0x258] ;  /* 0x00009600c1721625 */ /* 0x000fe200078e0072 */
[--C-:B--2---:R-:W-:Y:S02]  /*3730*/  @P4 PRMT R204, RZ, 0x5410, R96.reuse ;  /* 0x00005410ffcc4816 */ /* 0x104fe40000000060 */
[----:B------:R-:W-:-:S03]  /*3740*/  @P6 PRMT R96, RZ, 0x7610, R96 ;  /* 0x00007610ff606816 */ /* 0x000fc60000000060 */
[----:B------:R-:W-:Y:S01]  /*3750*/  @P4 FMUL.FTZ R141, R203, R204 ;  /* 0x000000cccb8d4220 */ /* 0x000fe20000410000 */
[----:B------:R-:W-:Y:S01]  /*3760*/  LOP3.LUT P4, RZ, R161, 0xff00, RZ, 0xc0, !PT ;  /* 0x0000ff00a1ff7812 */ /* 0x000fe2000788c0ff */
[C---:B------:R-:W-:Y:S01]  /*3770*/  FMUL.FTZ R203, R102.reuse, R182 ;  /* 0x000000b666cb7220 */ /* 0x040fe20000410000 */
[----:B------:R-:W-:Y:S01]  /*3780*/  SEL R102, R102, R90, P2 ;  /* 0x0000005a66667207 */ /* 0x000fe20001000000 */
[----:B------:R-:W-:Y:S01]  /*3790*/  @P6 FMUL.FTZ R160, R116, R96 ;  /* 0x0000006074a06220 */ /* 0x000fe20000410000 */
[----:B------:R-:W-:Y:S01]  /*37a0*/  @P3 PRMT R116, RZ, 0x7610, R45 ;  /* 0x00007610ff743816 */ /* 0x000fe2000000002d */
[----:B------:R-:W-:Y:S02]  /*37b0*/  FMUL.FTZ R203, R203, c[0x0][0x1e8] ;  /* 0x00007a00cbcb7a20 */ /* 0x000fe40000410000 */
[C---:B------:R-:W-:Y:S01]  /*37c0*/  FMUL.FTZ R204, R104.reuse, R182 ;  /* 0x000000b668cc7220 */ /* 0x040fe20000410000 */
[----:B------:R-:W-:Y:S01]  /*37d0*/  SEL R104, R104, R92, P2 ;  /* 0x0000005c68687207 */ /* 0x000fe20001000000 */
[----:B------:R-:W-:-:S02]  /*37e0*/  @P5 FMUL.FTZ R107, R203, R183 ;  /* 0x000000b7cb6b5220 */ /* 0x000fc40000410000 */
[C---:B------:R-:W-:Y:S01]  /*37f0*/  FMUL.FTZ R183, R103.reuse, R182 ;  /* 0x000000b667b77220 */ /* 0x040fe20000410000 */
[----:B------:R-:W-:Y:S01]  /*3800*/  SEL R103, R103, R91, P2 ;  /* 0x0000005b67677207 */ /* 0x000fe20001000000 */
[----:B------:R-:W-:Y:S01]  /*3810*/  FMUL.FTZ R204, R204, c[0x0][0x1e8] ;  /* 0x00007a00cccc7a20 */ /* 0x000fe20000410000 */
[----:B------:R-:W-:Y:S01]  /*3820*/  @P4 PRMT R108, RZ, 0x7610, R46 ;  /* 0x00007610ff6c4816 */ /* 0x000fe2000000002e */
[----:B------:R-:W-:Y:S01]  /*3830*/  FMUL.FTZ R96, R183, c[0x0][0x1e8] ;  /* 0x00007a00b7607a20 */ /* 0x000fe20000410000 */
[----:B------:R-:W-:Y:S01]  /*3840*/  MOV R183, RZ ;  /* 0x000000ff00b77202 */ /* 0x000fe20000000f00 */
[----:B------:R0:W-:Y:S02]  /*3850*/  @P1 STG.E.128 [R114.64], R100 ;  /* 0x0000006472001986 */ /* 0x0001e4000c101d04 */
[----:B------:R-:W-:Y:S01]  /*3860*/  @P3 FMUL.FTZ R209, R96, R116 ;  /* 0x0000007460d13220 */ /* 0x000fe20000410000 */
[--C-:B------:R-:W-:Y:S01]  /*3870*/  @P5 PRMT R116, RZ, 0x5410, R97.reuse ;  /* 0x00005410ff745816 */ /* 0x100fe20000000061 */
[----:B------:R-:W-:Y:S01]  /*3880*/  @P4 FMUL.FTZ R207, R206, R108 ;  /* 0x0000006ccecf4220 */ /* 0x000fe20000410000 */
[----:B------:R-:W-:-:S03]  /*3890*/  @P3 PRMT R97, RZ, 0x7610, R97 ;  /* 0x00007610ff613816 */ /* 0x000fc60000000061 */
[----:B------:R-:W-:Y:S01]  /*38a0*/  @P5 FMUL.FTZ R183, R203, R116 ;  /* 0x00000074cbb75220 */ /* 0x000fe20000410000 */
[C---:B------:R-:W-:Y:S01]  /*38b0*/  LOP3.LUT P5, RZ, R161.reuse, 0xff0000, RZ, 0xc0, !PT ;  /* 0x00ff0000a1ff7812 */ /* 0x040fe200078ac0ff */
[----:B------:R-:W-:Y:S01]  /*38c0*/  @P3 FMUL.FTZ R202, R96, R97 ;  /* 0x0000006160ca3220 */ /* 0x000fe20000410000 */
[----:B------:R-:W-:Y:S01]  /*38d0*/  LEA R96, P6, R106, c[0x0][0x248], 0x4 ;  /* 0x000092006a607a11 */ /* 0x000fe200078c20ff */
[----:B------:R-:W-:Y:S01]  /*38e0*/  FMUL.FTZ R203, R208, R182 ;  /* 0x000000b6d0cb7220 */ /* 0x000fe20000410000 */
[----:B------:R-:W-:Y:S01]  /*38f0*/  LOP3.LUT P3, RZ, R161, 0xff, RZ, 0xc0, !PT ;  /* 0x000000ffa1ff7812 */ /* 0x000fe2000786c0ff */
[----:B------:R-:W-:Y:S01]  /*3900*/  HFMA2.MMA R116, -RZ, RZ, 0, 0 ;  /* 0x00000000ff747435 */ /* 0x000fe200000001ff */
[----:B------:R-:W-:Y:S01]  /*3910*/  LEA.HI.X R97, R106, c[0x0][0x24c], RZ, 0x4, P6 ;  /* 0x000093006a617a11 */ /* 0x000fe200030f24ff */
[----:B------:R-:W-:Y:S01]  /*3920*/  FADD.FTZ R106, R111, -R110 ;  /* 0x8000006e6f6a7221 */ /* 0x000fe20000010000 */
[----:B------:R-:W-:Y:S01]  /*3930*/  LOP3.LUT P6, RZ, R161, 0xff000000, RZ, 0xc0, !PT ;  /* 0xff000000a1ff7812 */ /* 0x000fe200078cc0ff */
[----:B------:R-:W-:Y:S01]  /*3940*/  CS2R R110, SRZ ;  /* 0x00000000006e7805 */ /* 0x000fe2000001ff00 */
[----:B------:R-:W-:-:S02]  /*3950*/  FMUL.FTZ R203, R203, c[0x0][0x1e8] ;  /* 0x00007a00cbcb7a20 */ /* 0x000fc40000410000 */
[----:B------:R-:W-:Y:S01]  /*3960*/  FMUL.FTZ R106, R186, R106 ;  /* 0x0000006aba6a7220 */ /* 0x000fe20000410000 */
[----:B------:R-:W-:-:S03]  /*3970*/  @P5 PRMT R108, RZ, 0x5410, R47 ;  /* 0x00005410ff6c5816 */ /* 0x000fc6000000002f */
[----:B------:R-:W-:Y:S01]  /*3980*/  @P0 FADD.FTZ R106, R78, R106 ;  /* 0x0000006a4e6a0221 */ /* 0x000fe20000010000 */
[----:B------:R-:W-:-:S03]  /*3990*/  @P3 PRMT R109, RZ, 0x5410, R46 ;  /* 0x00005410ff6d3816 */ /* 0x000fc6000000002e */
[C---:B------:R-:W-:Y:S01]  /*39a0*/  FMUL.FTZ R161, R106.reuse, R182 ;  /* 0x000000b66aa17220 */ /* 0x040fe20000410000 */
[----:B------:R-:W-:Y:S01]  /*39b0*/  SEL R106, R106, R94, P2 ;  /* 0x0000005e6a6a7207 */ /* 0x000fe20001000000 */
[----:B------:R-:W-:Y:S01]  /*39c0*/  @P3 FMUL.FTZ R110, R204, R109 ;  /* 0x0000006dcc6e3220 */ /* 0x000fe20000410000 */
[----:B------:R-:W-:Y:S01]  /*39d0*/  F2FP.BF16.PACK_AB R109, R209, R107 ;  /* 0x0000006bd16d723e */ /* 0x000fe200000010ff */
[----:B------:R-:W-:Y:S01]  /*39e0*/  FMUL.FTZ R161, R161, c[0x0][0x1e8] ;  /* 0x00007a00a1a17a20 */ /* 0x000fe20000410000 */
[----:B------:R-:W-:Y:S02]  /*39f0*/  SEL R107, R208, R95, P2 ;  /* 0x0000005fd06b7207 */ /* 0x000fe40001000000 */
[----:B------:R-:W-:Y:S01]  /*3a00*/  F2FP.BF16.PACK_AB R110, R207, R110 ;  /* 0x0000006ecf6e723e */ /* 0x000fe200000010ff */
[----:B------:R-:W-:Y:S01]  /*3a10*/  @P5 FMUL.FTZ R111, R161, R108 ;  /* 0x0000006ca16f5220 */ /* 0x000fe20000410000 */
[----:B------:R-:W-:Y:S02]  /*3a20*/  F2FP.BF16.PACK_AB R108, R105, R117 ;  /* 0x00000075696c723e */ /* 0x000fe400000010ff */
[----:B------:R-:W-:-:S05]  /*3a30*/  @P6 PRMT R105, RZ, 0x7610, R47 ;  /* 0x00007610ff696816 */ /* 0x000fca000000002f */
[----:B------:R-:W-:Y:S01]  /*3a40*/  @P6 FMUL.FTZ R116, R203, R105 ;  /* 0x00000069cb746220 */ /* 0x000fe20000410000 */
[----:B------:R-:W-:-:S04]  /*3a50*/  SEL R105, R210, R93, P2 ;  /* 0x0000005dd2697207 */ /* 0x000fc80001000000 */
[----:B------:R-:W-:Y:S01]  /*3a60*/  F2FP.BF16.PACK_AB R111, R116, R111 ;  /* 0x0000006f746f723e */ /* 0x000fe200000010ff */
[----:B------:R-:W-:Y:S01]  /*3a70*/  IMAD.WIDE.U32 R116, R192, R226, c[0x0][0x170] ;  /* 0x00005c00c0747625 */ /* 0x000fe200078e00e2 */
[----:B------:R1:W-:Y:S04]  /*3a80*/  @P1 STG.E.128 [R114.64+0x10], R104 ;  /* 0x0000106872001986 */ /* 0x0003e8000c101d04 */
[----:B------:R2:W-:Y:S04]  /*3a90*/  STG.E.128 [R96.64], R108 ;  /* 0x0000006c60007986 */ /* 0x0005e8000c101d04 */
[----:B0-----:R0:W3:Y:S01]  /*3aa0*/  LDG.E.128 R100, [R116.64] ;  /* 0x0000000474647981 */ /* 0x0010e2000c1e1d00 */
[----:B------:R-:W-:Y:S01]  /*3ab0*/  HFMA2.MMA R193, -RZ, RZ, 0, 0 ;  /* 0x00000000ffc17435 */ /* 0x000fe200000001ff */
[----:B------:R-:W-:Y:S01]  /*3ac0*/  MOV R207, R152 ;  /* 0x0000009800cf7202 */ /* 0x000fe20000000f00 */
[----:B------:R-:W-:-:S02]  /*3ad0*/  FADD.FTZ R127, R127, -R126 ;  /* 0x8000007e7f7f7221 */ /* 0x000fc40000010000 */
[----:B------:R-:W-:Y:S02]  /*3ae0*/  FADD.FTZ R131, R131, -R130 ;  /* 0x8000008283837221 */ /* 0x000fe40000010000 */
[----:B------:R-:W-:Y:S02]  /*3af0*/  FADD.FTZ R6, R134, R6 ;  /* 0x0000000686067221 */ /* 0x000fe40000010000 */
[----:B------:R-:W-:Y:S01]  /*3b00*/  FADD.FTZ R3, R135, R3 ;  /* 0x0000000387037221 */ /* 0x000fe20000010000 */
[----:B-1----:R-:W-:Y:S01]  /*3b10*/  HFMA2.MMA R106, -RZ, RZ, 0, 0 ;  /* 0x00000000ff6a7435 */ /* 0x002fe200000001ff */
[----:B------:R-:W-:Y:S01]  /*3b20*/  FFMA.FTZ R104, R119, R133, R132 ;  /* 0x0000008577687223 */ /* 0x000fe20000010084 */
[----:B------:R-:W-:Y:S01]  /*3b30*/  HFMA2.MMA R107, -RZ, RZ, 0, 0 ;  /* 0x00000000ff6b7435 */ /* 0x000fe200000001ff */
[----:B------:R-:W-:Y:S01]  /*3b40*/  FADD.FTZ R115, R129, -R128 ;  /* 0x8000008081737221 */ /* 0x000fe20000010000 */
[----:B--2---:R-:W-:Y:S01]  /*3b50*/  @P3 PRMT R97, RZ, 0x5410, R98 ;  /* 0x00005410ff613816 */ /* 0x004fe20000000062 */
[----:B------:R-:W-:Y:S01]  /*3b60*/  FADD.FTZ R123, R123, -R104 ;  /* 0x800000687b7b7221 */ /* 0x000fe20000010000 */
[----:B------:R-:W-:Y:S01]  /*3b70*/  MOV R108, RZ ;  /* 0x000000ff006c7202 */ /* 0x000fe20000000f00 */
[----:B------:R-:W-:Y:S01]  /*3b80*/  FADD.FTZ R109, R125, -R124 ;  /* 0x8000007c7d6d7221 */ /* 0x000fe20000010000 */
[--C-:B------:R-:W-:Y:S01]  /*3b90*/  @P5 PRMT R104, RZ, 0x5410, R99.reuse ;  /* 0x00005410ff685816 */ /* 0x100fe20000000063 */
[----:B------:R-:W-:Y:S01]  /*3ba0*/  @P3 FMUL.FTZ R193, R204, R97 ;  /* 0x00000061ccc13220 */ /* 0x000fe20000410000 */
[----:B------:R-:W-:Y:S01]  /*3bb0*/  LOP3.LUT P3, RZ, R207, 0xff, RZ, 0xc0, !PT ;  /* 0x000000ffcfff7812 */ /* 0x000fe2000786c0ff */
[-C--:B------:R-:W-:Y:S01]  /*3bc0*/  FFMA.FTZ R207, R112, R133.reuse, R132 ;  /* 0x0000008570cf7223 */ /* 0x080fe20000010084 */
[----:B------:R-:W-:Y:S01]  /*3bd0*/  @P4 PRMT R97, RZ, 0x7610, R98 ;  /* 0x00007610ff614816 */ /* 0x000fe20000000062 */
[-CC-:B------:R-:W-:Y:S01]  /*3be0*/  FFMA.FTZ R112, R113, R133.reuse, R132.reuse ;  /* 0x0000008571707223 */ /* 0x180fe20000010084 */
[----:B0-----:R-:W-:Y:S01]  /*3bf0*/  @P6 PRMT R116, RZ, 0x7610, R99 ;  /* 0x00007610ff746816 */ /* 0x001fe20000000063 */
[----:B------:R-:W-:Y:S01]  /*3c00*/  FADD.FTZ R207, R120, -R207 ;  /* 0x800000cf78cf7221 */ /* 0x000fe20000010000 */
[----:B------:R-:W-:Y:S01]  /*3c10*/  CS2R R98, SRZ ;  /* 0x0000000000627805 */ /* 0x000fe2000001ff00 */
[----:B------:R-:W-:Y:S01]  /*3c20*/  FFMA.FTZ R113, R118, R133, R132 ;  /* 0x0000008576717223 */ /* 0x000fe20000010084 */
[----:B------:R-:W-:Y:S01]  /*3c30*/  MOV R111, c[0x0][0x160] ;  /* 0x00005800006f7a02 */ /* 0x000fe20000000f00 */
[----:B------:R-:W-:Y:S01]  /*3c40*/  FMUL.FTZ R207, R186, R207 ;  /* 0x000000cfbacf7220 */ /* 0x000fe20000410000 */
[----:B------:R-:W-:Y:S01]  /*3c50*/  MOV R119, RZ ;  /* 0x000000ff00777202 */ /* 0x000fe20000000f00 */
[----:B------:R-:W-:Y:S01]  /*3c60*/  FADD.FTZ R121, R121, -R112 ;  /* 0x8000007079797221 */ /* 0x000fe20000010000 */
[----:B------:R-:W-:Y:S01]  /*3c70*/  LEA R0, R111, R0, 0x2 ;  /* 0x000000006f007211 */ /* 0x000fe200078e10ff */
[----:B------:R-:W-:Y:S01]  /*3c80*/  @P0 FADD.FTZ R207, R80, R207 ;  /* 0x000000cf50cf0221 */ /* 0x000fe20000010000 */
[----:B------:R-:W-:Y:S01]  /*3c90*/  HFMA2.MMA R111, -RZ, RZ, 0, 0 ;  /* 0x00000000ff6f7435 */ /* 0x000fe200000001ff */
[----:B------:R-:W-:Y:S01]  /*3ca0*/  FADD.FTZ R113, R122, -R113 ;  /* 0x800000717a717221 */ /* 0x000fe20000010000 */
[----:B------:R-:W-:Y:S01]  /*3cb0*/  HFMA2.MMA R120, -RZ, RZ, 0, 0 ;  /* 0x00000000ff787435 */ /* 0x000fe200000001ff */
[C---:B------:R-:W-:Y:S01]  /*3cc0*/  FMUL.FTZ R96, R207.reuse, R182 ;  /* 0x000000b6cf607220 */ /* 0x040fe20000410000 */
[----:B------:R-:W-:Y:S01]  /*3cd0*/  SEL R88, R207, R88, P2 ;  /* 0x00000058cf587207 */ /* 0x000fe20001000000 */
[----:B------:R-:W-:-:S02]  /*3ce0*/  FMUL.FTZ R110, R186, R121 ;  /* 0x00000079ba6e7220 */ /* 0x000fc40000410000 */
[----:B------:R-:W-:Y:S01]  /*3cf0*/  FMUL.FTZ R105, R96, c[0x0][0x1e8] ;  /* 0x00007a0060697a20 */ /* 0x000fe20000410000 */
[----:B------:R-:W-:Y:S01]  /*3d00*/  @P3 PRMT R96, RZ, 0x5410, R40 ;  /* 0x00005410ff603816 */ /* 0x000fe20000000028 */
[C---:B------:R-:W-:Y:S02]  /*3d10*/  FMUL.FTZ R113, R186.reuse, R113 ;  /* 0x00000071ba717220 */ /* 0x040fe40000410000 */
[C---:B------:R-:W-:Y:S02]  /*3d20*/  FMUL.FTZ R112, R186.reuse, R123 ;  /* 0x0000007bba707220 */ /* 0x040fe40000410000 */
[C---:B------:R-:W-:Y:S02]  /*3d30*/  FMUL.FTZ R109, R186.reuse, R109 ;  /* 0x0000006dba6d7220 */ /* 0x040fe40000410000 */
[C---:B------:R-:W-:Y:S02]  /*3d40*/  FMUL.FTZ R114, R186.reuse, R127 ;  /* 0x0000007fba727220 */ /* 0x040fe40000410000 */
[----:B------:R-:W-:-:S02]  /*3d50*/  FMUL.FTZ R115, R186, R115 ;  /* 0x00000073ba737220 */ /* 0x000fc40000410000 */
[----:B------:R-:W-:Y:S02]  /*3d60*/  FMUL.FTZ R186, R186, R131 ;  /* 0x00000083baba7220 */ /* 0x000fe40000410000 */
[----:B------:R-:W-:Y:S01]  /*3d70*/  @P3 FMUL.FTZ R106, R105, R96 ;  /* 0x00000060696a3220 */ /* 0x000fe20000410000 */
[----:B------:R-:W-:Y:S01]  /*3d80*/  @P1 MOV R96, 0x20 ;  /* 0x0000002000601802 */ /* 0x000fe20000000f00 */
        /* <DEDUP_REMOVED lines=12> */
[----:B------:R-:W-:Y:S01]  /*3e50*/  @P4 FMUL.FTZ R108, R206, R97 ;  /* 0x00000061ce6c4220 */ /* 0x000fe20000410000 */
[----:B------:R-:W-:Y:S01]  /*3e60*/  SEL R94, R115, R94, P2 ;  /* 0x0000005e735e7207 */ /* 0x000fe20001000000 */
[----:B------:R-:W-:Y:S01]  /*3e70*/  @P1 IMAD.WIDE.U32 R96, R185, R96, c[0x0][0x258] ;  /* 0x00009600b9601625 */ /* 0x000fe200078e0060 */
[----:B------:R-:W-:-:S02]  /*3e80*/  SEL R95, R186, R95, P2 ;  /* 0x0000005fba5f7207 */ /* 0x000fc40001000000 */
[C---:B------:R-:W-:Y:S01]  /*3e90*/  LOP3.LUT P4, RZ, R152.reuse, 0xff0000, RZ, 0xc0, !PT ;  /* 0x00ff000098ff7812 */ /* 0x040fe2000788c0ff */
[----:B------:R-:W-:Y:S01]  /*3ea0*/  @P5 FMUL.FTZ R99, R161, R104 ;  /* 0x00000068a1635220 */ /* 0x000fe20000410000 */
[----:B------:R-:W-:Y:S01]  /*3eb0*/  @P1 STG.E.128 [R96.64], R88 ;  /* 0x0000005860001986 */ /* 0x000fe2000c101d04 */
[----:B------:R-:W-:Y:S01]  /*3ec0*/  LOP3.LUT P5, RZ, R152, 0xff00, RZ, 0xc0, !PT ;  /* 0x0000ff0098ff7812 */ /* 0x000fe200078ac0ff */
[-C--:B------:R-:W-:Y:S01]  /*3ed0*/  FMUL.FTZ R110, R110, R182.reuse ;  /* 0x000000b66e6e7220 */ /* 0x080fe20000410000 */
[C---:B------:R-:W-:Y:S01]  /*3ee0*/  LOP3.LUT P2, RZ, R153.reuse, 0xff, RZ, 0xc0, !PT ;  /* 0x000000ff99ff7812 */ /* 0x040fe2000784c0ff */
[----:B------:R0:W-:Y:S01]  /*3ef0*/  @P1 STG.E.128 [R96.64+0x10], R92 ;  /* 0x0000105c60001986 */ /* 0x0001e2000c101d04 */
[----:B------:R-:W-:Y:S01]  /*3f00*/  FMUL.FTZ R112, R112, R182 ;  /* 0x000000b670707220 */ /* 0x000fe20000410000 */
[----:B------:R-:W-:Y:S01]  /*3f10*/  LOP3.LUT P1, RZ, R153, 0xff00, RZ, 0xc0, !PT ;  /* 0x0000ff0099ff7812 */ /* 0x000fe2000782c0ff */
[----:B------:R-:W-:Y:S01]  /*3f20*/  @P6 FMUL.FTZ R98, R203, R116 ;  /* 0x00000074cb626220 */ /* 0x000fe20000410000 */
[----:B------:R-:W-:Y:S01]  /*3f30*/  HFMA2.MMA R116, -RZ, RZ, 0, 0 ;  /* 0x00000000ff747435 */ /* 0x000fe200000001ff */
[-C--:B------:R-:W-:Y:S01]  /*3f40*/  FMUL.FTZ R117, R109, R182.reuse ;  /* 0x000000b66d757220 */ /* 0x080fe20000410000 */
[----:B------:R-:W-:Y:S01]  /*3f50*/  LOP3.LUT P0, RZ, R153, 0xff0000, RZ, 0xc0, !PT ;  /* 0x00ff000099ff7812 */ /* 0x000fe2000780c0ff */
[----:B------:R-:W-:Y:S01]  /*3f60*/  FMUL.FTZ R109, R110, c[0x0][0x1e8] ;  /* 0x00007a006e6d7a20 */ /* 0x000fe20000410000 */
[----:B------:R-:W-:Y:S01]  /*3f70*/  LEA R104, P6, R192, c[0x0][0x248], 0x4 ;  /* 0x00009200c0687a11 */ /* 0x000fe200078c20ff */
[----:B------:R-:W-:-:S02]  /*3f80*/  FMUL.FTZ R118, R115, R182 ;  /* 0x000000b673767220 */ /* 0x000fc40000410000 */
[-C--:B------:R-:W-:Y:S02]  /*3f90*/  FMUL.FTZ R113, R113, R182.reuse ;  /* 0x000000b671717220 */ /* 0x080fe40000410000 */
[----:B------:R-:W-:Y:S02]  /*3fa0*/  FMUL.FTZ R110, R112, c[0x0][0x1e8] ;  /* 0x00007a00706e7a20 */ /* 0x000fe40000410000 */
[----:B------:R-:W-:Y:S02]  /*3fb0*/  FMUL.FTZ R113, R113, c[0x0][0x1e8] ;  /* 0x00007a0071717a20 */ /* 0x000fe40000410000 */
[----:B------:R-:W-:Y:S01]  /*3fc0*/  FMUL.FTZ R112, R117, c[0x0][0x1e8] ;  /* 0x00007a0075707a20 */ /* 0x000fe20000410000 */
[----:B0-----:R-:W-:Y:S01]  /*3fd0*/  MOV R97, RZ ;  /* 0x000000ff00617202 */ /* 0x001fe20000000f00 */
[-C--:B------:R-:W-:Y:S01]  /*3fe0*/  FMUL.FTZ R114, R114, R182.reuse ;  /* 0x000000b672727220 */ /* 0x080fe20000410000 */
[----:B------:R-:W-:Y:S01]  /*3ff0*/  HFMA2.MMA R117, -RZ, RZ, 0, 0 ;  /* 0x00000000ff757435 */ /* 0x000fe200000001ff */
[----:B------:R-:W-:-:S02]  /*4000*/  FMUL.FTZ R182, R186, R182 ;  /* 0x000000b6bab67220 */ /* 0x000fc40000410000 */
[----:B------:R-:W-:Y:S02]  /*4010*/  FMUL.FTZ R114, R114, c[0x0][0x1e8] ;  /* 0x00007a0072727a20 */ /* 0x000fe40000410000 */
[----:B------:R-:W-:Y:S02]  /*4020*/  FMUL.FTZ R121, R182, c[0x0][0x1e8] ;  /* 0x00007a00b6797a20 */ /* 0x000fe40000410000 */
        /* <DEDUP_REMOVED lines=21> */
[--C-:B---3--:R-:W-:Y:S02]  /*4180*/  @P3 PRMT R96, RZ, 0x5410, R100.reuse ;  /* 0x00005410ff603816 */ /* 0x108fe40000000064 */
[----:B------:R-:W-:-:S02]  /*4190*/  @P5 PRMT R100, RZ, 0x7610, R100 ;  /* 0x00007610ff645816 */ /* 0x000fc40000000064 */
[----:B------:R-:W-:Y:S01]  /*41a0*/  @P4 PRMT R108, RZ, 0x5410, R101 ;  /* 0x00005410ff6c4816 */ /* 0x000fe20000000065 */
[----:B------:R-:W-:Y:S01]  /*41b0*/  @P3 FMUL.FTZ R107, R105, R96 ;  /* 0x00000060696b3220 */ /* 0x000fe20000410000 */
[----:B------:R-:W-:Y:S02]  /*41c0*/  LOP3.LUT P3, RZ, R152, 0xff000000, RZ, 0xc0, !PT ;  /* 0xff00000098ff7812 */ /* 0x000fe4000786c0ff */
[----:B------:R-:W-:Y:S01]  /*41d0*/  @P5 PRMT R96, RZ, 0x7610, R40 ;  /* 0x00007610ff605816 */ /* 0x000fe20000000028 */
[----:B------:R-:W-:Y:S01]  /*41e0*/  FADD.FTZ R240, R107, R240 ;  /* 0x000000f06bf07221 */ /* 0x000fe20000010000 */
[----:B------:R-:W-:Y:S02]  /*41f0*/  LEA.HI.X R105, R192, c[0x0][0x24c], RZ, 0x4, P6 ;  /* 0x00009300c0697a11 */ /* 0x000fe400030f24ff */
[----:B------:R-:W-:Y:S01]  /*4200*/  LOP3.LUT P6, RZ, R153, 0xff000000, RZ, 0xc0, !PT ;  /* 0xff00000099ff7812 */ /* 0x000fe200078cc0ff */
[----:B------:R-:W-:Y:S01]  /*4210*/  @P5 FMUL.FTZ R111, R109, R96 ;  /* 0x000000606d6f5220 */ /* 0x000fe20000410000 */
[----:B------:R-:W-:-:S05]  /*4220*/  @P4 PRMT R96, RZ, 0x5410, R41 ;  /* 0x00005410ff604816 */ /* 0x000fca0000000029 */
[----:B------:R-:W-:Y:S01]  /*4230*/  @P3 PRMT R115, RZ, 0x7610, R41 ;  /* 0x00007610ff733816 */ /* 0x000fe20000000029 */
[----:B------:R-:W-:Y:S01]  /*4240*/  @P4 FMUL.FTZ R97, R113, R96 ;  /* 0x0000006071614220 */ /* 0x000fe20000410000 */
[----:B------:R-:W-:Y:S02]  /*4250*/  MOV R96, RZ ;  /* 0x000000ff00607202 */ /* 0x000fe40000000f00 */
[----:B------:R-:W-:Y:S01]  /*4260*/  @P3 PRMT R101, RZ, 0x7610, R101 ;  /* 0x00007610ff653816 */ /* 0x000fe20000000065 */
[----:B------:R-:W-:Y:S01]  /*4270*/  @P3 FMUL.FTZ R116, R110, R115 ;  /* 0x000000736e743220 */ /* 0x000fe20000410000 */
[----:B------:R-:W-:-:S04]  /*4280*/  @P2 PRMT R115, RZ, 0x5410, R42 ;  /* 0x00005410ff732816 */ /* 0x000fc8000000002a */
[----:B------:R-:W-:Y:S01]  /*4290*/  F2FP.BF16.PACK_AB R97, R116, R97 ;  /* 0x000000617461723e */ /* 0x000fe200000010ff */
[----:B------:R-:W-:Y:S01]  /*42a0*/  @P2 FMUL.FTZ R96, R112, R115 ;  /* 0x0000007370602220 */ /* 0x000fe20000410000 */
[----:B------:R-:W-:Y:S02]  /*42b0*/  @P1 PRMT R115, RZ, 0x7610, R42 ;  /* 0x00007610ff731816 */ /* 0x000fe4000000002a */
[----:B------:R-:W-:-:S03]  /*42c0*/  @P0 PRMT R116, RZ, 0x5410, R103 ;  /* 0x00005410ff740816 */ /* 0x000fc60000000067 */
[----:B------:R-:W-:Y:S02]  /*42d0*/  @P1 FMUL.FTZ R117, R114, R115 ;  /* 0x0000007372751220 */ /* 0x000fe40000410000 */
[----:B------:R-:W-:Y:S01]  /*42e0*/  FMUL.FTZ R115, R118, c[0x0][0x1e8] ;  /* 0x00007a0076737a20 */ /* 0x000fe20000410000 */
[--C-:B------:R-:W-:Y:S02]  /*42f0*/  @P0 PRMT R118, RZ, 0x5410, R43.reuse ;  /* 0x00005410ff760816 */ /* 0x100fe4000000002b */
[----:B------:R-:W-:Y:S02]  /*4300*/  F2FP.BF16.PACK_AB R98, R117, R96 ;  /* 0x000000607562723e */ /* 0x000fe400000010ff */
[----:B------:R-:W-:Y:S01]  /*4310*/  F2FP.BF16.PACK_AB R96, R111, R106 ;  /* 0x0000006a6f60723e */ /* 0x000fe200000010ff */
[----:B------:R-:W-:Y:S01]  /*4320*/  @P0 FMUL.FTZ R119, R115, R118 ;  /* 0x0000007673770220 */ /* 0x000fe20000410000 */
[----:B------:R-:W-:Y:S01]  /*4330*/  @P6 PRMT R118, RZ, 0x7610, R43 ;  /* 0x00007610ff766816 */ /* 0x000fe2000000002b */
[----:B------:R-:W-:Y:S01]  /*4340*/  HFMA2.MMA R111, -RZ, RZ, 0, 0 ;  /* 0x00000000ff6f7435 */ /* 0x000fe200000001ff */
[----:B------:R-:W-:Y:S01]  /*4350*/  MOV R106, RZ ;  /* 0x000000ff006a7202 */ /* 0x000fe20000000f00 */
[----:B------:R-:W-:Y:S01]  /*4360*/  @P5 FMUL.FTZ R106, R109, R100 ;  /* 0x000000646d6a5220 */ /* 0x000fe20000410000 */
[----:B------:R-:W-:Y:S01]  /*4370*/  HFMA2.MMA R109, -RZ, RZ, 0, 0 ;  /* 0x00000000ff6d7435 */ /* 0x000fe200000001ff */
[----:B------:R-:W-:Y:S01]  /*4380*/  @P6 FMUL.FTZ R120, R121, R118 ;  /* 0x0000007679786220 */ /* 0x000fe20000410000 */
[----:B------:R-:W-:Y:S01]  /*4390*/  @P2 PRMT R117, RZ, 0x5410, R102 ;  /* 0x00005410ff752816 */ /* 0x000fe20000000066 */
[----:B------:R-:W-:Y:S01]  /*43a0*/  @P4 FMUL.FTZ R111, R113, R108 ;  /* 0x0000006c716f4220 */ /* 0x000fe20000410000 */
[----:B------:R-:W-:Y:S01]  /*43b0*/  @P6 PRMT R118, RZ, 0x7610, R103 ;  /* 0x00007610ff766816 */ /* 0x000fe20000000067 */
[----:B------:R-:W-:Y:S01]  /*43c0*/  FADD.FTZ R239, R106, R239 ;  /* 0x000000ef6aef7221 */ /* 0x000fe20000010000 */
[----:B------:R-:W-:Y:S01]  /*43d0*/  F2FP.BF16.PACK_AB R99, R120, R119 ;  /* 0x000000777863723e */ /* 0x000fe200000010ff */
[----:B------:R-:W-:Y:S01]  /*43e0*/  @P0 FMUL.FTZ R109, R115, R116 ;  /* 0x00000074736d0220 */ /* 0x000fe20000410000 */
[----:B------:R-:W-:Y:S01]  /*43f0*/  ISETP.GE.AND P0, PT, R0, c[0x0][0x164], PT ;  /* 0x0000590000007a0c */ /* 0x000fe20003f06270 */
[----:B------:R-:W-:Y:S01]  /*4400*/  FADD.FTZ R242, R111, R242 ;  /* 0x000000f26ff27221 */ /* 0x000fe20000010000 */
[----:B------:R-:W-:Y:S01]  /*4410*/  @P1 PRMT R119, RZ, 0x7610, R102 ;  /* 0x00007610ff771816 */ /* 0x000fe20000000066 */
[----:B------:R0:W-:Y:S01]  /*4420*/  STG.E.128 [R104.64], R96 ;  /* 0x0000006068007986 */ /* 0x0001e2000c101d04 */
[----:B------:R-:W-:Y:S01]  /*4430*/  CS2R R102, SRZ ;  /* 0x0000000000667805 */ /* 0x000fe2000001ff00 */
        /* <DEDUP_REMOVED lines=10> */
[----:B------:R-:W-:Y:S01]  /*44e0*/  FADD.FTZ R245, R108, R245 ;  /* 0x000000f56cf57221 */ /* 0x000fe20000010000 */
[----:B0-----:R-:W-:Y:S01]  /*44f0*/  @P0 CALL.REL.NOINC `(.L_x_4827) ;  /* 0x0000001000000944 */ /* 0x001fe20003c00000 */
[----:B------:R-:W-:Y:S05]  /*4500*/  BRA `(.L_x_4828) ;  /* 0xffffc67000007947 */ /* 0x000fea000383ffff */
.L_x_4827:
[----:B------:R-:W-:Y:S05]  /*4510*/  BSYNC B1 ;  /* 0x0000000000017941 */ /* 0x000fea0003800000 */
.L_x_4824:
        /* <DEDUP_REMOVED lines=87> */
.L_x_4823:
[----:B------:R-:W-:Y:S05]  /*4a90*/  BSYNC B0 ;  /* 0x0000000000007941 */ /* 0x000fea0003800000 */
.L_x_4821:
[----:B------:R-:W0:Y:S01]  /*4aa0*/  S2R R0, SR_TID.X ;  /* 0x0000000000007919 */ /* 0x000e220000002100 */
[----:B------:R-:W-:Y:S03]  /*4ab0*/  WARPSYNC 0xffffffff ;  /* 0xffffffff00007948 */ /* 0x000fe60003800000 */
[----:B------:R-:W1:Y:S01]  /*4ac0*/  S2R R3, SR_TID.X ;  /* 0x0000000000037919 */ /* 0x000e620000002100 */
[----:B0-----:R-:W-:Y:S02]  /*4ad0*/  SHF.R.U32.HI R2, RZ, 0x5, R0 ;  /* 0x00000005ff027819 */ /* 0x001fe40000011600 */
[----:B-1----:R-:W-:-:S02]  /*4ae0*/  LOP3.LUT R3, R3, 0x1f, RZ, 0xc0, !PT ;  /* 0x0000001f03037812 */ /* 0x002fc400078ec0ff */
        /* <DEDUP_REMOVED lines=150> */
[----:B------:R0:W-:Y:S01]  /*5450*/  STS.128 [R2+0x10], R4 ;  /* 0x0000100402007388 */ /* 0x0001e20000000c00 */
[----:B------:R-:W-:-:S03]  /*5460*/  FADD.FTZ R17, R17, R38 ;  /* 0x0000002611117221 */ /* 0x000fc60000010000 */
[----:B------:R1:W-:Y:S01]  /*5470*/  STS.128 [R2+0x400], R32 ;  /* 0x0004002002007388 */ /* 0x0003e20000000c00 */
[----:B------:R-:W-:-:S03]  /*5480*/  FADD.FTZ R45, R20, R45 ;  /* 0x0000002d142d7221 */ /* 0x000fc60000010000 */
[----:B------:R-:W-:Y:S01]  /*5490*/  STS.128 [R2+0x410], R68 ;  /* 0x0004104402007388 */ /* 0x000fe20000000c00 */
[----:B------:R-:W-:-:S03]  /*54a0*/  FADD.FTZ R47, R18, R47 ;  /* 0x0000002f122f7221 */ /* 0x000fc60000010000 */
[----:B------:R-:W-:Y:S04]  /*54b0*/  STS.128 [R2+0x800], R72 ;  /* 0x0008004802007388 */ /* 0x000fe80000000c00 */
[----:B------:R-:W-:Y:S01]  /*54c0*/  STS.128 [R2+0x810], R232 ;  /* 0x000810e802007388 */ /* 0x000fe20000000c00 */
[----:B0-----:R-:W-:-:S03]  /*54d0*/  IMAD R5, R40, c[0x0][0x168], RZ ;  /* 0x00005a0028057a24 */ /* 0x001fc600078e02ff */
[----:B------:R-:W-:Y:S02]  /*54e0*/  STS.128 [R2+0xc00], R76 ;  /* 0x000c004c02007388 */ /* 0x000fe40000000c00 */
[----:B-1----:R-:W-:Y:S02]  /*54f0*/  IADD3 R32, P0, R5, R0, RZ ;  /* 0x0000000005207210 */ /* 0x002fe40007f1e0ff */
[----:B------:R0:W-:Y:S02]  /*5500*/  STS.128 [R2+0xc10], R80 ;  /* 0x000c105002007388 */ /* 0x0001e40000000c00 */
[----:B------:R-:W-:Y:S02]  /*5510*/  IADD3.X R5, RZ, RZ, RZ, P0, !PT ;  /* 0x000000ffff057210 */ /* 0x000fe400007fe4ff */
[----:B------:R-:W-:Y:S02]  /*5520*/  BAR.SYNC.DEFER_BLOCKING 0x0 ;  /* 0x0000000000007b1d */ /* 0x000fe40000010000 */
[----:B------:R-:W-:-:S02]  /*5530*/  SHF.L.U64.HI R34, R32, 0x2, R5 ;  /* 0x0000000220227819 */ /* 0x000fc40000010205 */
[----:B------:R-:W-:-:S04]  /*5540*/  SHF.L.U32 R32, R32, 0x2, RZ ;  /* 0x0000000220207819 */ /* 0x000fc800000006ff */
        /* <DEDUP_REMOVED lines=24> */
[----:B------:R-:W-:Y:S01]  /*56d0*/  IADD3 R6, P0, R32, c[0x0][0x240], RZ ;  /* 0x0000900020067a10 */ /* 0x000fe20007f1e0ff */
[----:B-----5:R-:W-:Y:S02]  /*56e0*/  FADD.FTZ R37, R7, R26 ;  /* 0x0000001a07257221 */ /* 0x020fe40000010000 */
[----:B------:R-:W5:Y:S01]  /*56f0*/  LDS R23, [R0.X4+0x1800] ;  /* 0x0018000000177984 */ /* 0x000f620000004800 */
[----:B------:R-:W-:Y:S01]  /*5700*/  IADD3.X R7, R34, c[0x0][0x244], RZ, P0, !PT ;  /* 0x0000910022077a10 */ /* 0x000fe200007fe4ff */
[----:B------:R-:W-:Y:S02]  /*5710*/  FADD.FTZ R19, R19, R22 ;  /* 0x0000001613137221 */ /* 0x000fe40000010000 */
[----:B------:R-:W5:Y:S01]  /*5720*/  LDS R27, [R0.X4+0x2600] ;  /* 0x00260000001b7984 */ /* 0x000f620000004800 */
[----:B------:R-:W-:-:S03]  /*5730*/  FADD.FTZ R9, RZ, R9 ;  /* 0x00000009ff097221 */ /* 0x000fc60000010000 */
[----:B------:R-:W5:Y:S01]  /*5740*/  LDS R30, [R0.X4+0x3400] ;  /* 0x00340000001e7984 */ /* 0x000f620000004800 */
[----:B------:R-:W-:-:S03]  /*5750*/  FADD.FTZ R10, RZ, R10 ;  /* 0x0000000aff0a7221 */ /* 0x000fc60000010000 */
[----:B------:R-:W5:Y:S01]  /*5760*/  LDS R12, [R0.X4+0xc00] ;  /* 0x000c0000000c7984 */ /* 0x000f620000004800 */
[----:B------:R-:W-:-:S03]  /*5770*/  FADD.FTZ R9, R9, R14 ;  /* 0x0000000e09097221 */ /* 0x000fc60000010000 */
[----:B------:R-:W-:Y:S04]  /*5780*/  STG.E [R2.64], R25 ;  /* 0x0000001902007986 */ /* 0x000fe8000c101904 */
[----:B------:R-:W5:Y:S01]  /*5790*/  LDS R16, [R0.X4+0x1a00] ;  /* 0x001a000000107984 */ /* 0x000f620000004800 */
[----:B0-----:R-:W-:-:S03]  /*57a0*/  FADD.FTZ R10, R10, R21 ;  /* 0x000000150a0a7221 */ /* 0x001fc60000010000 */
[----:B------:R-:W-:Y:S01]  /*57b0*/  STG.E [R4.64], R13 ;  /* 0x0000000d04007986 */ /* 0x000fe2000c101904 */
[----:B-1----:R-:W-:-:S03]  /*57c0*/  FADD.FTZ R9, R9, R20 ;  /* 0x0000001409097221 */ /* 0x002fc60000010000 */
[----:B------:R-:W0:Y:S01]  /*57d0*/  LDS R33, [R0.X4+0x2800] ;  /* 0x0028000000217984 */ /* 0x000e220000004800 */
[----:B--2---:R-:W-:-:S03]  /*57e0*/  FADD.FTZ R8, RZ, R8 ;  /* 0x00000008ff087221 */ /* 0x004fc60000010000 */
[----:B------:R-:W1:Y:S01]  /*57f0*/  LDS R49, [R0.X4+0x3600] ;  /* 0x0036000000317984 */ /* 0x000e620000004800 */
[----:B---3--:R-:W-:-:S03]  /*5800*/  FADD.FTZ R19, R19, R28 ;  /* 0x0000001c13137221 */ /* 0x008fc60000010000 */
        /* <DEDUP_REMOVED lines=10> */
[----:B------:R-:W5:Y:S04]  /*58b0*/  LDS R35, [R0.X4+0x2c00] ;  /* 0x002c000000237984 */ /* 0x000f680000004800 */
[----:B------:R-:W5:Y:S01]  /*58c0*/  LDS R26, [R0.X4+0x3a00] ;  /* 0x003a0000001a7984 */ /* 0x000f620000004800 */
[----:B------:R-:W-:-:S03]  /*58d0*/  FADD.FTZ R11, R11, R16 ;  /* 0x000000100b0b7221 */ /* 0x000fc60000010000 */
[----:B------:R-:W5:Y:S04]  /*58e0*/  LDS R22, [R0.X4+0x2e00] ;  /* 0x002e000000167984 */ /* 0x000f680000004800 */
[----:B------:R-:W5:Y:S01]  /*58f0*/  LDS R55, [R0.X4+0x3c00] ;  /* 0x003c000000377984 */ /* 0x000f620000004800 */
[----:B0-----:R-:W-:-:S03]  /*5900*/  FADD.FTZ R8, R8, R33 ;  /* 0x0000002108087221 */ /* 0x001fc60000010000 */
        /* <DEDUP_REMOVED lines=35> */
.L_x_4825:
[----:B------:R-:W-:Y:S01]  /*5b40*/  HFMA2.MMA R98, -RZ, RZ, 0, 5.9604644775390625e-08 ;  /* 0x00000001ff627435 */ /* 0x000fe200000001ff */
[----:B------:R-:W-:-:S02]  /*5b50*/  MOV R97, R132 ;  /* 0x0000008400617202 */ /* 0x000fc40000000f00 */
[----:B------:R-:W-:Y:S02]  /*5b60*/  MOV R225, 0x1f ;  /* 0x0000001f00e17802 */ /* 0x000fe40000000f00 */
[----:B------:R-:W-:Y:S02]  /*5b70*/  MOV R224, 0xffffffff ;  /* 0xffffffff00e07802 */ /* 0x000fe40000000f00 */
[----:B------:R-:W-:Y:S02]  /*5b80*/  MOV R96, 0x5ba0 ;  /* 0x00005ba000607802 */ /* 0x000fe40000000f00 */
[----:B-----5:R-:W-:Y:S05]  /*5b90*/  CALL.REL.NOINC `($__internal_75_$__cuda_sm70_shflsync_bfly_p) ;  /* 0x0000046000007944 */ /* 0x020fea0003c00000 */
[----:B-1----:R-:W-:Y:S01]  /*5ba0*/  MOV R99, R98 ;  /* 0x0000006200637202 */ /* 0x002fe20000000f00 */
[----:B------:R-:W-:Y:S05]  /*5bb0*/  BRA `(.L_x_4829) ;  /* 0xffffc5e000007947 */ /* 0x000fea000383ffff */
.L_x_4826:
[----:B------:R-:W-:Y:S01]  /*5bc0*/  HFMA2.MMA R98, -RZ, RZ, 0, 5.9604644775390625e-08 ;  /* 0x00000001ff627435 */ /* 0x000fe200000001ff */
[----:B------:R-:W-:Y:S02]  /*5bd0*/  MOV R97, R133 ;  /* 0x0000008500617202 */ /* 0x000fe40000000f00 */
[----:B------:R-:W-:Y:S02]  /*5be0*/  MOV R225, 0x1f ;  /* 0x0000001f00e17802 */ /* 0x000fe40000000f00 */
[----:B------:R-:W-:-:S02]  /*5bf0*/  MOV R224, 0xffffffff ;  /* 0xffffffff00e07802 */ /* 0x000fc40000000f00 */
[----:B------:R-:W-:Y:S02]  /*5c00*/  MOV R96, 0x5c20 ;  /* 0x00005c2000607802 */ /* 0x000fe40000000f00 */
[----:B01---5:R-:W-:Y:S05]  /*5c10*/  CALL.REL.NOINC `($__internal_75_$__cuda_sm70_shflsync_bfly_p) ;  /* 0x000003e000007944 */ /* 0x023fea0003c00000 */
[----:B------:R-:W-:Y:S01]  /*5c20*/  FADD.FTZ R132, R132, R99 ;  /* 0x0000006384847221 */ /* 0x000fe20000010000 */
[----:B------:R-:W-:Y:S01]  /*5c30*/  MOV R225, 0x1f ;  /* 0x0000001f00e17802 */ /* 0x000fe20000000f00 */
[----:B-1----:R-:W-:Y:S01]  /*5c40*/  FADD.FTZ R133, R133, R98 ;  /* 0x0000006285857221 */ /* 0x002fe20000010000 */
[----:B------:R-:W-:Y:S01]  /*5c50*/  HFMA2.MMA R98, -RZ, RZ, 0, 1.1920928955078125e-07 ;  /* 0x00000002ff627435 */ /* 0x000fe200000001ff */
[----:B------:R-:W-:Y:S02]  /*5c60*/  MOV R224, 0xffffffff ;  /* 0xffffffff00e07802 */ /* 0x000fe40000000f00 */
[----:B------:R-:W-:Y:S02]  /*5c70*/  MOV R97, R132 ;  /* 0x0000008400617202 */ /* 0x000fe40000000f00 */
[----:B------:R-:W-:Y:S02]  /*5c80*/  MOV R96, 0x5ca0 ;  /* 0x00005ca000607802 */ /* 0x000fe40000000f00 */
[----:B------:R-:W-:Y:S05]  /*5c90*/  CALL.REL.NOINC `($__internal_75_$__cuda_sm70_shflsync_bfly_p) ;  /* 0x0000036000007944 */ /* 0x000fea0003c00000 */
[----:B-1----:R-:W-:Y:S01]  /*5ca0*/  MOV R99, R98 ;  /* 0x0000006200637202 */ /* 0x002fe20000000f00 */
[----:B------:R-:W-:Y:S01]  /*5cb0*/  HFMA2.MMA R98, -RZ, RZ, 0, 1.1920928955078125e-07 ;  /* 0x00000002ff627435 */ /* 0x000fe200000001ff */
[----:B------:R-:W-:-:S02]  /*5cc0*/  MOV R97, R133 ;  /* 0x0000008500617202 */ /* 0x000fc40000000f00 */
[----:B------:R-:W-:Y:S02]  /*5cd0*/  MOV R225, 0x1f ;  /* 0x0000001f00e17802 */ /* 0x000fe40000000f00 */
[----:B------:R-:W-:Y:S02]  /*5ce0*/  MOV R224, 0xffffffff ;  /* 0xffffffff00e07802 */ /* 0x000fe40000000f00 */
[----:B------:R-:W-:Y:S02]  /*5cf0*/  MOV R96, 0x5d10 ;  /* 0x00005d1000607802 */ /* 0x000fe40000000f00 */
[----:B------:R-:W-:Y:S05]  /*5d00*/  CALL.REL.NOINC `($__internal_75_$__cuda_sm70_shflsync_bfly_p) ;  /* 0x000002f000007944 */ /* 0x000fea0003c00000 */
[----:B------:R-:W-:Y:S01]  /*5d10*/  FADD.FTZ R132, R99, R132 ;  /* 0x0000008463847221 */ /* 0x000fe20000010000 */
[----:B------:R-:W-:Y:S01]  /*5d20*/  MOV R225, 0x1f ;  /* 0x0000001f00e17802 */ /* 0x000fe20000000f00 */
[----:B-1----:R-:W-:Y:S01]  /*5d30*/  FADD.FTZ R133, R133, R98 ;  /* 0x0000006285857221 */ /* 0x002fe20000010000 */
[----:B------:R-:W-:Y:S01]  /*5d40*/  HFMA2.MMA R98, -RZ, RZ, 0, 2.384185791015625e-07 ;  /* 0x00000004ff627435 */ /* 0x000fe200000001ff */
[----:B------:R-:W-:Y:S02]  /*5d50*/  MOV R224, 0xffffffff ;  /* 0xffffffff00e07802 */ /* 0x000fe40000000f00 */
[----:B------:R-:W-:-:S02]  /*5d60*/  MOV R97, R132 ;  /* 0x0000008400617202 */ /* 0x000fc40000000f00 */
[----:B------:R-:W-:Y:S02]  /*5d70*/  MOV R96, 0x5d90 ;  /* 0x00005d9000607802 */ /* 0x000fe40000000f00 */
[----:B------:R-:W-:Y:S05]  /*5d80*/  CALL.REL.NOINC `($__internal_75_$__cuda_sm70_shflsync_bfly_p) ;  /* 0x0000027000007944 */ /* 0x000fea0003c00000 */
[----:B-1----:R-:W-:Y:S01]  /*5d90*/  MOV R99, R98 ;  /* 0x0000006200637202 */ /* 0x002fe20000000f00 */
[----:B------:R-:W-:Y:S01]  /*5da0*/  HFMA2.MMA R98, -RZ, RZ, 0, 2.384185791015625e-07 ;  /* 0x00000004ff627435 */ /* 0x000fe200000001ff */
[----:B------:R-:W-:Y:S02]  /*5db0*/  MOV R97, R133 ;  /* 0x0000008500617202 */ /* 0x000fe40000000f00 */
[----:B------:R-:W-:Y:S02]  /*5dc0*/  MOV R225, 0x1f ;  /* 0x0000001f00e17802 */ /* 0x000fe40000000f00 */
[----:B------:R-:W-:Y:S02]  /*5dd0*/  MOV R224, 0xffffffff ;  /* 0xffffffff00e07802 */ /* 0x000fe40000000f00 */
[----:B------:R-:W-:Y:S02]  /*5de0*/  MOV R96, 0x5e00 ;  /* 0x00005e0000607802 */ /* 0x000fe40000000f00 */
[----:B------:R-:W-:Y:S05]  /*5df0*/  CALL.REL.NOINC `($__internal_75_$__cuda_sm70_shflsync_bfly_p) ;  /* 0x0000020000007944 */ /* 0x000fea0003c00000 */
[----:B------:R-:W-:Y:S01]  /*5e00*/  FADD.FTZ R132, R99, R132 ;  /* 0x0000008463847221 */ /* 0x000fe20000010000 */
[----:B------:R-:W-:Y:S01]  /*5e10*/  MOV R225, 0x1f ;  /* 0x0000001f00e17802 */ /* 0x000fe20000000f00 */
[----:B-1----:R-:W-:Y:S01]  /*5e20*/  FADD.FTZ R133, R133, R98 ;  /* 0x0000006285857221 */ /* 0x002fe20000010000 */
[----:B------:R-:W-:Y:S01]  /*5e30*/  HFMA2.MMA R98, -RZ, RZ, 0, 4.76837158203125e-07 ;  /* 0x00000008ff627435 */ /* 0x000fe200000001ff */
[----:B------:R-:W-:-:S02]  /*5e40*/  MOV R224, 0xffffffff ;  /* 0xffffffff00e07802 */ /* 0x000fc40000000f00 */
[----:B------:R-:W-:Y:S02]  /*5e50*/  MOV R97, R132 ;  /* 0x0000008400617202 */ /* 0x000fe40000000f00 */
[----:B------:R-:W-:Y:S02]  /*5e60*/  MOV R96, 0x5e80 ;  /* 0x00005e8000607802 */ /* 0x000fe40000000f00 */
[----:B------:R-:W-:Y:S05]  /*5e70*/  CALL.REL.NOINC `($__internal_75_$__cuda_sm70_shflsync_bfly_p) ;  /* 0x0000018000007944 */ /* 0x000fea0003c00000 */
[----:B-1----:R-:W-:Y:S01]  /*5e80*/  MOV R99, R98 ;  /* 0x0000006200637202 */ /* 0x002fe20000000f00 */
[----:B------:R-:W-:Y:S01]  /*5e90*/  HFMA2.MMA R98, -RZ, RZ, 0, 4.76837158203125e-07 ;  /* 0x00000008ff627435 */ /* 0x000fe200000001ff */
[----:B------:R-:W-:Y:S02]  /*5ea0*/  MOV R97, R133 ;  /* 0x0000008500617202 */ /* 0x000fe40000000f00 */
[----:B------:R-:W-:Y:S02]  /*5eb0*/  MOV R225, 0x1f ;  /* 0x0000001f00e17802 */ /* 0x000fe40000000f00 */
[----:B------:R-:W-:Y:S02]  /*5ec0*/  MOV R224, 0xffffffff ;  /* 0xffffffff00e07802 */ /* 0x000fe40000000f00 */
[----:B------:R-:W-:-:S02]  /*5ed0*/  MOV R96, 0x5ef0 ;  /* 0x00005ef000607802 */ /* 0x000fc40000000f00 */
[----:B------:R-:W-:Y:S05]  /*5ee0*/  CALL.REL.NOINC `($__internal_75_$__cuda_sm70_shflsync_bfly_p) ;  /* 0x0000011000007944 */ /* 0x000fea0003c00000 */
[----:B------:R-:W-:Y:S01]  /*5ef0*/  FADD.FTZ R132, R99, R132 ;  /* 0x0000008463847221 */ /* 0x000fe20000010000 */
[----:B------:R-:W-:Y:S01]  /*5f00*/  MOV R225, 0x1f ;  /* 0x0000001f00e17802 */ /* 0x000fe20000000f00 */
[----:B-1----:R-:W-:Y:S01]  /*5f10*/  FADD.FTZ R133, R133, R98 ;  /* 0x0000006285857221 */ /* 0x002fe20000010000 */
[----:B------:R-:W-:Y:S01]  /*5f20*/  HFMA2.MMA R98, -RZ, RZ, 0, 9.5367431640625e-07 ;  /* 0x00000010ff627435 */ /* 0x000fe200000001ff */
[----:B------:R-:W-:-:S02]  /*5f30*/  MOV R224, 0xffffffff ;  /* 0xffffffff00e07802 */ /* 0x000fc40000000f00 */
[----:B------:R-:W-:Y:S02]  /*5f40*/  MOV R97, R132 ;  /* 0x0000008400617202 */ /* 0x000fe40000000f00 */
[----:B------:R-:W-:Y:S02]  /*5f50*/  MOV R96, 0x5f70 ;  /* 0x00005f7000607802 */ /* 0x000fe40000000f00 */
[----:B------:R-:W-:Y:S05]  /*5f60*/  CALL.REL.NOINC `($__internal_75_$__cuda_sm70_shflsync_bfly_p) ;  /* 0x0000009000007944 */ /* 0x000fea0003c00000 */
[----:B-1----:R-:W-:Y:S01]  /*5f70*/  MOV R223, R98 ;  /* 0x0000006200df7202 */ /* 0x002fe20000000f00 */
[----:B------:R-:W-:Y:S01]  /*5f80*/  HFMA2.MMA R98, -RZ, RZ, 0, 9.5367431640625e-07 ;  /* 0x00000010ff627435 */ /* 0x000fe200000001ff */
[----:B------:R-:W-:Y:S02]  /*5f90*/  MOV R97, R133 ;  /* 0x0000008500617202 */ /* 0x000fe40000000f00 */
[----:B------:R-:W-:Y:S02]  /*5fa0*/  MOV R225, 0x1f ;  /* 0x0000001f00e17802 */ /* 0x000fe40000000f00 */
[----:B------:R-:W-:Y:S02]  /*5fb0*/  MOV R224, 0xffffffff ;  /* 0xffffffff00e07802 */ /* 0x000fe40000000f00 */
[----:B------:R-:W-:-:S02]  /*5fc0*/  MOV R96, 0x5fe0 ;  /* 0x00005fe000607802 */ /* 0x000fc40000000f00 */
[----:B------:R-:W-:Y:S05]  /*5fd0*/  CALL.REL.NOINC `($__internal_75_$__cuda_sm70_shflsync_bfly_p) ;  /* 0x0000002000007944 */ /* 0x000fea0003c00000 */
[----:B-1----:R-:W-:Y:S01]  /*5fe0*/  MOV R224, R98 ;  /* 0x0000006200e07202 */ /* 0x002fe20000000f00 */
[----:B------:R-:W-:Y:S05]  /*5ff0*/  BRA `(.L_x_4830) ;  /* 0xffffc2c000007947 */ /* 0x000fea000383ffff */
        .weak           $__internal_75_$__cuda_sm70_shflsync_bfly_p
        .type           $__internal_75_$__cuda_sm70_shflsync_bfly_p,@function
        .size           $__internal_75_$__cuda_sm70_shflsync_bfly_p,(.L_x_12377 - $__internal_75_$__cuda_sm70_shflsync_bfly_p)
$__internal_75_$__cuda_sm70_shflsync_bfly_p:
[----:B------:R-:W-:Y:S04]  /*6000*/  WARPSYNC R224 ;  /* 0x000000e000007348 */ /* 0x000fe80003800000 */
[----:B------:R0:W1:Y:S02]  /*6010*/  SHFL.BFLY PT, R98, R97, R98, R225 ;  /* 0x0c00006261627389 */ /* 0x00006400000e00e1 */
[----:B0-----:R-:W-:-:S06]  /*6020*/  HFMA2.MMA R97, -RZ, RZ, 0, 0 ;  /* 0x00000000ff617435 */ /* 0x001fcc00000001ff */
[----:B------:R-:W-:Y:S05]  /*6030*/  RET.REL.NODEC R96 `(_ZN10layer_norm13ln_bwd_kernelINS_13Kernel_traitsI13__nv_bfloat16S2_fS2_fjLj1024ELj1ELj4ELj1ELj16ENS_18Kernel_traits_baseILj1024ES2_S2_fS2_fjLj128EEEEELb1ELb1ELb0ELb1EEEvNS_9BwdParamsE) ;  /* 0xffff9fc060007950 */ /* 0x000fea0003c3ffff */
.L_x_4831:
        /* <DEDUP_REMOVED lines=12> */
.L_x_12377:


//--------------------- .text._ZN10layer_norm22ln_bwd_finalize_kernelINS_22Kernel_traits_finalizeILj1024E13__nv_bfloat16S2_fS2_fjLb1ELj1024ELj4ENS_18Kernel_traits_baseILj1024ES2_S2_fS2_fjLj1024EEEEELb1ELb0EEEvNS_9BwdParamsE --------------------------
	.section	.text._ZN10layer_norm22ln_bwd_finalize_kernelINS_22Kernel_traits_finalizeILj1024E13__nv_bfloat16S2_fS2_fjLb1ELj1024ELj4ENS_18Kernel_traits_baseILj1024ES2_S2_fS2_fjLj1024EEEEELb1ELb0EEEvNS_9BwdParamsE,"ax",@progbits
	.sectioninfo	@"SHI_REGISTERS=32"
	.align	128
        .global         _ZN10layer_norm22ln_bwd_finalize_kernelINS_22Kernel_traits_finalizeILj1024E13__nv_bfloat16S2_fS2_fjLb1ELj1024ELj4ENS_18Kernel_traits_baseILj1024ES2_S2_fS2_fjLj1024EEEEELb1ELb0EEEvNS_9BwdParamsE
        .type           _ZN10layer_norm22ln_bwd_finalize_kernelINS_22Kernel_traits_finalizeILj1024E13__nv_bfloat16S2_fS2_fjLb1ELj1024ELj4ENS_18Kernel_traits_baseILj1024ES2_S2_fS2_fjLj1024EEEEELb1ELb0EEEvNS_9BwdParamsE,@function
        .size           _ZN10layer_norm22ln_bwd_finalize_kernelINS_22Kernel_traits_finalizeILj1024E13__nv_bfloat16S2_fS2_fjLb1ELj1024ELj4ENS_18Kernel_traits_baseILj1024ES2_S2_fS2_fjLj1024EEEEELb1ELb0EEEvNS_9BwdParamsE,(.L_x_12378 - _ZN10layer_norm22ln_bwd_finalize_kernelINS_22Kernel_traits_finalizeILj1024E13__nv_bfloat16S2_fS2_fjLb1ELj1024ELj4ENS_18Kernel_traits_baseILj1024ES2_S2_fS2_fjLj1024EEEEELb1ELb0EEEvNS_9BwdParamsE)
        .other          _ZN10layer_norm22ln_bwd_finalize_kernelINS_22Kernel_traits_finalizeILj1024E13__nv_bfloat16S2_fS2_fjLb1ELj1024ELj4ENS_18Kernel_traits_baseILj1024ES2_S2_fS2_fjLj1024EEEEELb1ELb0EEEvNS_9BwdParamsE,@"STO_CUDA_ENTRY STV_DEFAULT"
_ZN10layer_norm22ln_bwd_finalize_kernelINS_22Kernel_traits_finalizeILj1024E13__nv_bfloat16S2_fS2_fjLb1ELj1024ELj4ENS_18Kernel_traits_baseILj1024ES2_S2_fS2_fjLj1024EEEEELb1ELb0EEEvNS_9BwdParamsE:
.text._ZN10layer_norm22ln_bwd_finalize_kernelINS_22Kernel_traits_finalizeILj1024E13__nv_bfloat16S2_fS2_fjLb1ELj1024ELj4ENS_18Kernel_traits_baseILj1024ES2_S2_fS2_fjLj1024EEEEELb1ELb0EEEvNS_9BwdParamsE:
        /* <DEDUP_REMOVED lines=19> */
.L_x_4845:
        /* <DEDUP_REMOVED lines=33> */
.L_x_4836:
        /* <DEDUP_REMOVED lines=47> */
.L_x_4835:
[----:B------:R-:W-:Y:S05]  /*0630*/  BSYNC B1 ;  /* 0x0000000000017941 */ /* 0x000fea0003800000 */
.L_x_4834:
        /* <DEDUP_REMOVED lines=29> */
.L_x_4838:
[----:B------:R-:W-:Y:S05]  /*0810*/  BSYNC B1 ;  /* 0x0000000000017941 */ /* 0x000fea0003800000 */
.L_x_4837:
        /* <DEDUP_REMOVED lines=14> */
.L_x_4839:
[----:B------:R-:W-:Y:S05]  /*0900*/  BSYNC B1 ;  /* 0x0000000000017941 */ /* 0x000fea0003800000 */
.L_x_4833:
[----:B------:R-:W-:Y:S05]  /*0910*/  BSYNC B0 ;  /* 0x0000000000007941 */ /* 0x000fea0003800000 */
.L_x_4832:
        /* <DEDUP_REMOVED lines=12> */
.L_x_4846:
        /* <DEDUP_REMOVED lines=27> */
.L_x_4847:
        /* <DEDUP_REMOVED lines=9> */
.L_x_4840:
        /* <DEDUP_REMOVED lines=21> */
.L_x_4844:
[----:B------:R-:W-:Y:S05]  /*0d70*/  BSYNC B0 ;  /* 0x0000000000007941 */ /* 0x000fea0003800000 */
.L_x_4843:
[C---:B------:R-:W-:Y:S02]  /*0d80*/  ISETP.GT.U32.AND P1, PT, R4.reuse, -0x401, PT ;  /* 0xfffffbff0400780c */ /* 0x040fe40003f24070 */
[----:B------:R-:W-:-:S02]  /*0d90*/  IADD3 R4, R4, 0x400, RZ ;  /* 0x0000040004047810 */ /* 0x000fc40007ffe0ff */
[----:B------:R-:W-:-:S09]  /*0da0*/  IADD3 R5, R5, 0x200, RZ ;  /* 0x0000020005057810 */ /* 0x000fd20007ffe0ff */
[----:B01----:R-:W-:Y:S05]  /*0db0*/  @P1 BRA `(.L_x_4845) ;  /* 0xfffff37000001947 */ /* 0x003fea000383ffff */
[----:B------:R-:W-:Y:S05]  /*0dc0*/  EXIT ;  /* 0x000000000000794d */ /* 0x000fea0003800000 */
.L_x_4841:
[----:B------:R-:W-:Y:S01]  /*0dd0*/  HFMA2.MMA R17, -RZ, RZ, 0, 5.9604644775390625e-08 ;  /* 0x00000001ff117435 */ /* 0x000fe200000001ff */
[----:B---3--:R-:W-:Y:S01]  /*0de0*/  MOV R18, R10 ;  /* 0x0000000a00127202 */ /* 0x008fe20000000f00 */
[----:B------:R-:W-:Y:S01]  /*0df0*/  IMAD.MOV.U32 R14, RZ, RZ, 0x1f ;  /* 0x0000001fff0e7424 */ /* 0x000fe200078e00ff */
[----:B------:R-:W-:Y:S02]  /*0e00*/  MOV R19, 0xffffffff ;  /* 0xffffffff00137802 */ /* 0x000fe40000000f00 */
[----:B------:R-:W-:Y:S02]  /*0e10*/  MOV R8, 0xe30 ;  /* 0x00000e3000087802 */ /* 0x000fe40000000f00 */
[----:B012---:R-:W-:Y:S05]  /*0e20*/  CALL.REL.NOINC `($__internal_76_$__cuda_sm70_shflsync_bfly_p) ;  /* 0x0000059000007944 */ /* 0x007fea0003c00000 */
[----:B01----:R-:W-:Y:S05]  /*0e30*/  BRA `(.L_x_4846) ;  /* 0xfffffba000007947 */ /* 0x003fea000383ffff */
.L_x_4842:
[----:B------:R-:W-:Y:S01]  /*0e40*/  HFMA2.MMA R17, -RZ, RZ, 0, 1.1920928955078125e-07 ;  /* 0x00000002ff117435 */ /* 0x000fe200000001ff */
[----:B------:R-:W-:Y:S01]  /*0e50*/  IMAD.MOV.U32 R14, RZ, RZ, 0x1f ;  /* 0x0000001fff0e7424 */ /* 0x000fe200078e00ff */
[----:B------:R-:W-:Y:S02]  /*0e60*/  MOV R19, 0xffffffff ;  /* 0xffffffff00137802 */ /* 0x000fe40000000f00 */
[----:B------:R-:W-:Y:S02]  /*0e70*/  MOV R8, 0xe90 ;  /* 0x00000e9000087802 */ /* 0x000fe40000000f00 */
[----:B0123--:R-:W-:Y:S05]  /*0e80*/  CALL.REL.NOINC `($__internal_76_$__cuda_sm70_shflsync_bfly_p) ;  /* 0x0000053000007944 */ /* 0x00ffea0003c00000 */
[----:B0-----:R-:W-:Y:S01]  /*0e90*/  HFMA2.MMA R17, -RZ, RZ, 0, 2.384185791015625e-07 ;  /* 0x00000004ff117435 */ /* 0x001fe200000001ff */
[----:B-1----:R-:W-:Y:S01]  /*0ea0*/  FADD.FTZ R18, R18, R14 ;  /* 0x0000000e12127221 */ /* 0x002fe20000010000 */
[----:B------:R-:W-:Y:S01]  /*0eb0*/  MOV R19, 0xffffffff ;  /* 0xffffffff00137802 */ /* 0x000fe20000000f00 */
[----:B------:R-:W-:Y:S01]  /*0ec0*/  IMAD.MOV.U32 R14, RZ, RZ, 0x1f ;  /* 0x0000001fff0e7424 */ /* 0x000fe200078e00ff */
[----:B------:R-:W-:-:S02]  /*0ed0*/  MOV R8, 0xef0 ;  /* 0x00000ef000087802 */ /* 0x000fc40000000f00 */
[----:B------:R-:W-:Y:S05]  /*0ee0*/  CALL.REL.NOINC `($__internal_76_$__cuda_sm70_shflsync_bfly_p) ;  /* 0x000004d000007944 */ /* 0x000fea0003c00000 */
[----:B0-----:R-:W-:Y:S01]  /*0ef0*/  HFMA2.MMA R17, -RZ, RZ, 0, 4.76837158203125e-07 ;  /* 0x00000008ff117435 */ /* 0x001fe200000001ff */
[----:B-1----:R-:W-:Y:S01]  /*0f00*/  FADD.FTZ R18, R18, R14 ;  /* 0x0000000e12127221 */ /* 0x002fe20000010000 */
[----:B------:R-:W-:Y:S01]  /*0f10*/  MOV R19, 0xffffffff ;  /* 0xffffffff00137802 */ /* 0x000fe20000000f00 */
[----:B------:R-:W-:Y:S01]  /*0f20*/  IMAD.MOV.U32 R14, RZ, RZ, 0x1f ;  /* 0x0000001fff0e7424 */ /* 0x000fe200078e00ff */
[----:B------:R-:W-:-:S02]  /*0f30*/  MOV R8, 0xf50 ;  /* 0x00000f5000087802 */ /* 0x000fc40000000f00 */
[----:B------:R-:W-:Y:S05]  /*0f40*/  CALL.REL.NOINC `($__internal_76_$__cuda_sm70_shflsync_bfly_p) ;  /* 0x0000047000007944 */ /* 0x000fea0003c00000 */
[----:B-1----:R-:W-:Y:S01]  /*0f50*/  FADD.FTZ R10, R18, R14 ;  /* 0x0000000e120a7221 */ /* 0x002fe20000010000 */
[----:B0-----:R-:W-:Y:S01]  /*0f60*/  HFMA2.MMA R17, -RZ, RZ, 0, 9.5367431640625e-07 ;  /* 0x00000010ff117435 */ /* 0x001fe200000001ff */
[----:B------:R-:W-:Y:S01]  /*0f70*/  IMAD.MOV.U32 R14, RZ, RZ, 0x1f ;  /* 0x0000001fff0e7424 */ /* 0x000fe200078e00ff */
[----:B------:R-:W-:-:S02]  /*0f80*/  MOV R19, 0xffffffff ;  /* 0xffffffff00137802 */ /* 0x000fc40000000f00 */
[----:B------:R-:W-:Y:S02]  /*0f90*/  MOV R18, R10 ;  /* 0x0000000a00127202 */ /* 0x000fe40000000f00 */
[----:B------:R-:W-:Y:S02]  /*0fa0*/  MOV R8, 0xfc0 ;  /* 0x00000fc000087802 */ /* 0x000fe40000000f00 */
[----:B------:R-:W-:Y:S05]  /*0fb0*/  CALL.REL.NOINC `($__internal_76_$__cuda_sm70_shflsync_bfly_p) ;  /* 0x0000040000007944 */ /* 0x000fea0003c00000 */
[----:B0-----:R-:W-:Y:S01]  /*0fc0*/  HFMA2.MMA R17, -RZ, RZ, 0, 5.9604644775390625e-08 ;  /* 0x00000001ff117435 */ /* 0x001fe200000001ff */
[----:B-1----:R-:W-:Y:S01]  /*0fd0*/  IMAD.MOV.U32 R13, RZ, RZ, R14 ;  /* 0x000000ffff0d7224 */ /* 0x002fe200078e000e */
[----:B------:R-:W-:Y:S01]  /*0fe0*/  MOV R18, R15 ;  /* 0x0000000f00127202 */ /* 0x000fe20000000f00 */
[----:B------:R-:W-:Y:S01]  /*0ff0*/  IMAD.MOV.U32 R14, RZ, RZ, 0x1f ;  /* 0x0000001fff0e7424 */ /* 0x000fe200078e00ff */
[----:B------:R-:W-:Y:S02]  /*1000*/  MOV R19, 0xffffffff ;  /* 0xffffffff00137802 */ /* 0x000fe40000000f00 */
[----:B------:R-:W-:Y:S02]  /*1010*/  MOV R8, 0x1030 ;  /* 0x0000103000087802 */ /* 0x000fe40000000f00 */
[----:B------:R-:W-:Y:S05]  /*1020*/  CALL.REL.NOINC `($__internal_76_$__cuda_sm70_shflsync_bfly_p) ;  /* 0x0000039000007944 */ /* 0x000fea0003c00000 */
[----:B0-----:R-:W-:Y:S01]  /*1030*/  HFMA2.MMA R17, -RZ, RZ, 0, 1.1920928955078125e-07 ;  /* 0x00000002ff117435 */ /* 0x001fe200000001ff */
[----:B-1----:R-:W-:Y:S01]  /*1040*/  FADD.FTZ R18, R15, R14 ;  /* 0x0000000e0f127221 */ /* 0x002fe20000010000 */
[----:B------:R-:W-:Y:S01]  /*1050*/  MOV R19, 0xffffffff ;  /* 0xffffffff00137802 */ /* 0x000fe20000000f00 */
[----:B------:R-:W-:Y:S01]  /*1060*/  IMAD.MOV.U32 R14, RZ, RZ, 0x1f ;  /* 0x0000001fff0e7424 */ /* 0x000fe200078e00ff */
[----:B------:R-:W-:-:S02]  /*1070*/  MOV R8, 0x1090 ;  /* 0x0000109000087802 */ /* 0x000fc40000000f00 */
[----:B------:R-:W-:Y:S05]  /*1080*/  CALL.REL.NOINC `($__internal_76_$__cuda_sm70_shflsync_bfly_p) ;  /* 0x0000033000007944 */ /* 0x000fea0003c00000 */
        /* <DEDUP_REMOVED lines=35> */
[----:B------:R-:W-:Y:S01]  /*12c0*/  IMAD.MOV.U32 R19, RZ, RZ, -0x1 ;  /* 0xffffffffff137424 */ /* 0x000fe200078e00ff */
[----:B------:R-:W-:-:S02]  /*12d0*/  MOV R8, 0x12f0 ;  /* 0x000012f000087802 */ /* 0x000fc40000000f00 */
[----:B------:R-:W-:Y:S05]  /*12e0*/  CALL.REL.NOINC `($__internal_76_$__cuda_sm70_shflsync_bfly_p) ;  /* 0x000000d000007944 */ /* 0x000fea0003c00000 */
[----:B0-----:R-:W-:Y:S01]  /*12f0*/  HFMA2.MMA R17, -RZ, RZ, 0, 4.76837158203125e-07 ;  /* 0x00000008ff117435 */ /* 0x001fe200000001ff */
[----:B-1----:R-:W-:Y:S01]  /*1300*/  FADD.FTZ R18, R18, R14 ;  /* 0x0000000e12127221 */ /* 0x002fe20000010000 */
[----:B------:R-:W-:-:S02]  /*1310*/  MOV R14, 0x1f ;  /* 0x0000001f000e7802 */ /* 0x000fc40000000f00 */
[----:B------:R-:W-:Y:S02]  /*1320*/  MOV R19, 0xffffffff ;  /* 0xffffffff00137802 */ /* 0x000fe40000000f00 */
[----:B------:R-:W-:Y:S02]  /*1330*/  MOV R8, 0x1350 ;  /* 0x0000135000087802 */ /* 0x000fe40000000f00 */
[----:B------:R-:W-:Y:S05]  /*1340*/  CALL.REL.NOINC `($__internal_76_$__cuda_sm70_shflsync_bfly_p) ;  /* 0x0000007000007944 */ /* 0x000fea0003c00000 */
[----:B01----:R-:W-:Y:S01]  /*1350*/  FADD.FTZ R18, R18, R14 ;  /* 0x0000000e12127221 */ /* 0x003fe20000010000 */
[----:B------:R-:W-:Y:S01]  /*1360*/  HFMA2.MMA R14, -RZ, RZ, 0, 1.847743988037109375e-06 ;  /* 0x0000001fff0e7435 */ /* 0x000fe200000001ff */
[----:B------:R-:W-:Y:S01]  /*1370*/  IMAD.MOV.U32 R17, RZ, RZ, 0x10 ;  /* 0x00000010ff117424 */ /* 0x000fe200078e00ff */
[----:B------:R-:W-:Y:S02]  /*1380*/  MOV R19, 0xffffffff ;  /* 0xffffffff00137802 */ /* 0x000fe40000000f00 */
[----:B------:R-:W-:Y:S02]  /*1390*/  MOV R8, 0x13b0 ;  /* 0x000013b000087802 */ /* 0x000fe40000000f00 */
[----:B------:R-:W-:Y:S05]  /*13a0*/  CALL.REL.NOINC `($__internal_76_$__cuda_sm70_shflsync_bfly_p) ;  /* 0x0000001000007944 */ /* 0x000fea0003c00000 */
[----:B01----:R-:W-:Y:S05]  /*13b0*/  BRA `(.L_x_4847) ;  /* 0xfffff7d000007947 */ /* 0x003fea000383ffff */
        .weak           $__internal_76_$__cuda_sm70_shflsync_bfly_p
        .type           $__internal_76_$__cuda_sm70_shflsync_bfly_p,@function
        .size           $__internal_76_$__cuda_sm70_shflsync_bfly_p,(.L_x_12378 - $__internal_76_$__cuda_sm70_shflsync_bfly_p)
$__internal_76_$__cuda_sm70_shflsync_bfly_p:
[----:B------:R-:W-:Y:S01]  /*13c0*/  HFMA2.MMA R9, -RZ, RZ, 0, 0 ;  /* 0x00000000ff097435 */ /* 0x000fe200000001ff */
[----:B------:R-:W-:Y:S04]  /*13d0*/  WARPSYNC R19 ;  /* 0x0000001300007348 */ /* 0x000fe80003800000 */
[----:B------:R0:W1:Y:S01]  /*13e0*/  SHFL.BFLY PT, R14, R18, R17, R14 ;  /* 0x0c000011120e7389 */ /* 0x00006200000e000e */
[----:B------:R-:W-:Y:S05]  /*13f0*/  RET.REL.NODEC R8 `(_ZN10layer_norm22ln_bwd_finalize_kernelINS_22Kernel_traits_finalizeILj1024E13__nv_bfloat16S2_fS2_fjLb1ELj1024ELj4ENS_18Kernel_traits_baseILj1024ES2_S2_fS2_fjLj1024EEEEELb1ELb0EEEvNS_9BwdParamsE) ;  /* 0xffffec0008007950 */ /* 0x000fea0003c3ffff */
.L_x_4848:
        /* <DEDUP_REMOVED lines=16> */
.L_x_12378:


//--------------------- .text._ZN10layer_norm13ln_bwd_kernelINS_13Kernel_traitsI13__nv_bfloat16S2_fS2_fjLj1024ELj1ELj4ELj1ELj16ENS_18Kernel_traits_baseILj1024ES2_S2_fS2_fjLj128EEEEELb1ELb1ELb1ELb0EEEvNS_9BwdParamsE --------------------------
	.section	.text._ZN10layer_norm13ln_bwd_kernelINS_13Kernel_traitsI13__nv_bfloat16S2_fS2_fjLj1024ELj1ELj4ELj1ELj16ENS_18Kernel_traits_baseILj1024ES2_S2_fS2_fjLj128EEEEELb1ELb1ELb1ELb0EEEvNS_9BwdParamsE,"ax",@progbits
	.sectioninfo	@"SHI_REGISTERS=255"
	.align	128
        .global         _ZN10layer_norm13ln_bwd_kernelINS_13Kernel_traitsI13__nv_bfloat16S2_fS2_fjLj1024ELj1ELj4ELj1ELj16ENS_18Kernel_traits_baseILj1024ES2_S2_fS2_fjLj128EEEEELb1ELb1ELb1ELb0EEEvNS_9BwdParamsE
        .type           _ZN10layer_norm13ln_bwd_kernelINS_13Kernel_traitsI13__nv_bfloat16S2_fS2_fjLj1024ELj1ELj4ELj1ELj16ENS_18Kernel_traits_baseILj1024ES2_S2_fS2_fjLj128EEEEELb1ELb1ELb1ELb0EEEvNS_9BwdParamsE,@function
        .size           _ZN10layer_norm13ln_bwd_kernelINS_13Kernel_traitsI13__nv_bfloat16S2_fS2_fjLj1024ELj1ELj4ELj1ELj16ENS_18Kernel_traits_baseILj1024ES2_S2_fS2_fjLj128EEEEELb1ELb1ELb1ELb0EEEvNS_9BwdParamsE,(.L_x_12379 - _ZN10layer_norm13ln_bwd_kernelINS_13Kernel_traitsI13__nv_bfloat16S2_fS2_fjLj1024ELj1ELj4ELj1ELj16ENS_18Kernel_traits_baseILj1024ES2_S2_fS2_fjLj128EEEEELb1ELb1ELb1ELb0EEEvNS_9BwdParamsE)
        .other          _ZN10layer_norm13ln_bwd_kernelINS_13Kernel_traitsI13__nv_bfloat16S2_fS2_fjLj1024ELj1ELj4ELj1ELj16ENS_18Kernel_traits_baseILj1024ES2_S2_fS2_fjLj128EEEEELb1ELb1ELb1ELb0EEEvNS_9BwdParamsE,@"STO_CUDA_ENTRY STV_DEFAULT"
_ZN10layer_norm13ln_bwd_kernelINS_13Kernel_traitsI13__nv_bfloat16S2_fS2_fjLj1024ELj1ELj4ELj1ELj16ENS_18Kernel_traits_baseILj1024ES2_S2_fS2_fjLj128EEEEELb1ELb1ELb1ELb0EEEvNS_9BwdParamsE:
.text._ZN10layer_norm13ln_bwd_kernelINS_13Kernel_traitsI13__nv_bfloat16S2_fS2_fjLj1024ELj1ELj4ELj1ELj16ENS_18Kernel_traits_baseILj1024ES2_S2_fS2_fjLj128EEEEELb1ELb1ELb1ELb0EEEvNS_9BwdParamsE:
        /* <DEDUP_REMOVED lines=20> */
[----:B------:R1:W5:Y:S01]  /*0140*/  @P1 LDG.E.128 R124, [R2.64] ;  /* 0x00000004027c1981 */ /* 0x000362000c1e1d00 */
[----:B------:R-:W-:Y:S02]  /*0150*/  @P1 LOP3.LUT R40, R40, 0x20, RZ, 0xfc, !PT ;  /* 0x0000002028281812 */ /* 0x000fe400078efcff */
[----:B------:R-:W-:Y:S01]  /*0160*/  @P0 IMAD.MOV.U32 R41, RZ, RZ, 0x10 ;  /* 0x00000010ff290424 */ /* 0x000fe200078e00ff */
[----:B------:R1:W5:Y:S02]  /*0170*/  @P1 LDG.E.128 R16, [R6.64] ;  /* 0x0000000406101981 */ /* 0x000364000c1e1d00 */
[----:B------:R-:W-:-:S04]  /*0180*/  @P2 IMAD.WIDE.U32 R32, R40, R37, c[0x0][0x1b0] ;  /* 0x00006c0028202625 */ /* 0x000fc800078e0025 */
[C---:B------:R-:W-:Y:S01]  /*0190*/  @P2 IMAD.WIDE.U32 R36, R40.reuse, R37, c[0x0][0x1c8] ;  /* 0x0000720028242625 */ /* 0x040fe200078e0025 */
[----:B------:R-:W-:Y:S01]  /*01a0*/  @P2 IADD3 R40, R40, 0x20, RZ ;  /* 0x0000002028282810 */ /* 0x000fe20007ffe0ff */
[----:B------:R-:W-:Y:S01]  /*01b0*/  BSSY B0, `(.L_x_4849) ;  /* 0x00006bb000007945 */ /* 0x000fe20003800000 */
[----:B------:R-:W-:Y:S01]  /*01c0*/  SHF.R.U32.HI R0, RZ, 0x5, R34 ;  /* 0x00000005ff007819 */ /* 0x000fe20000011622 */
        /* <DEDUP_REMOVED lines=15> */
[----:B------:R-:W-:Y:S01]  /*02c0*/  CS2R R34, SRZ ;  /* 0x0000000000227805 */ /* 0x000fe2000001ff00 */
[----:B---3--:R-:W-:Y:S01]  /*02d0*/  CS2R R36, SRZ ;  /* 0x0000000000247805 */ /* 0x008fe2000001ff00 */
[----:B----4-:R-:W-:Y:S01]  /*02e0*/  CS2R R42, SRZ ;  /* 0x00000000002a7805 */ /* 0x010fe2000001ff00 */
[----:B0-----:R-:W-:Y:S01]  /*02f0*/  CS2R R38, SRZ ;  /* 0x0000000000267805 */ /* 0x001fe2000001ff00 */
[----:B------:R-:W-:Y:S01]  /*0300*/  CS2R R44, SRZ ;  /* 0x00000000002c7805 */ /* 0x000fe2000001ff00 */
[----:B------:R-:W-:Y:S01]  /*0310*/  CS2R R48, SRZ ;  /* 0x0000000000307805 */ /* 0x000fe2000001ff00 */
[----:B------:R-:W-:Y:S01]  /*0320*/  CS2R R50, SRZ ;  /* 0x0000000000327805 */ /* 0x000fe2000001ff00 */
        /* <DEDUP_REMOVED lines=48> */
[----:B------:R2:W-:Y:S01]  /*0630*/  STL [R1+0xd0], R3 ;  /* 0x0000d00301007387 */ /* 0x0005e20000100800 */
[----:B------:R-:W-:Y:S02]  /*0640*/  PRMT R247, RZ, 0x7610, R9 ;  /* 0x00007610fff77816 */ /* 0x000fe40000000009 */
[--C-:B------:R-:W-:Y:S01]  /*0650*/  PRMT R246, RZ, 0x5410, R10.reuse ;  /* 0x00005410fff67816 */ /* 0x100fe2000000000a */
[----:B------:R3:W-:Y:S01]  /*0660*/  STL [R1+0xcc], R2 ;  /* 0x0000cc0201007387 */ /* 0x0007e20000100800 */
[----:B------:R-:W-:Y:S02]  /*0670*/  PRMT R245, RZ, 0x7610, R10 ;  /* 0x00007610fff57816 */ /* 0x000fe4000000000a */
[----:B-1----:R-:W-:Y:S02]  /*0680*/  PRMT R5, RZ, 0x7610, R125 ;  /* 0x00007610ff057816 */ /* 0x002fe4000000007d */
[----:B------:R-:W-:-:S02]  /*0690*/  PRMT R244, RZ, 0x5410, R11 ;  /* 0x00005410fff47816 */ /* 0x000fc4000000000b */
[--C-:B--2---:R-:W-:Y:S01]  /*06a0*/  PRMT R3, RZ, 0x5410, R126.reuse ;  /* 0x00005410ff037816 */ /* 0x104fe2000000007e */
[----:B------:R1:W-:Y:S01]  /*06b0*/  STL [R1+0xc8], R5 ;  /* 0x0000c80501007387 */ /* 0x0003e20000100800 */
[----:B------:R-:W-:Y:S02]  /*06c0*/  PRMT R243, RZ, 0x7610, R11 ;  /* 0x00007610fff37816 */ /* 0x000fe4000000000b */
[----:B---3--:R-:W-:Y:S01]  /*06d0*/  PRMT R2, RZ, 0x7610, R126 ;  /* 0x00007610ff027816 */ /* 0x008fe2000000007e */
[----:B------:R2:W-:Y:S04]  /*06e0*/  STL [R1+0xc4], R3 ;  /* 0x0000c40301007387 */ /* 0x0005e80000100800 */
[----:B------:R3:W-:Y:S01]  /*06f0*/  STL [R1+0xc0], R2 ;  /* 0x0000c00201007387 */ /* 0x0007e20000100800 */
[----:B-1----:R-:W-:-:S02]  /*0700*/  PRMT R5, RZ, 0x5410, R127 ;  /* 0x00005410ff057816 */ /* 0x002fc4000000007f */
[----:B--2---:R-:W-:-:S03]  /*0710*/  PRMT R3, RZ, 0x7610, R127 ;  /* 0x00007610ff037816 */ /* 0x004fc6000000007f */
[----:B------:R1:W-:Y:S01]  /*0720*/  STL [R1+0xbc], R5 ;  /* 0x0000bc0501007387 */ /* 0x0003e20000100800 */
[----:B---3--:R-:W-:-:S03]  /*0730*/  PRMT R2, RZ, 0x5410, R28 ;  /* 0x00005410ff027816 */ /* 0x008fc6000000001c */
[----:B------:R2:W-:Y:S04]  /*0740*/  STL [R1+0xb8], R3 ;  /* 0x0000b80301007387 */ /* 0x0005e80000100800 */
[----:B------:R3:W-:Y:S01]  /*0750*/  STL [R1+0xb4], R2 ;  /* 0x0000b40201007387 */ /* 0x0007e20000100800 */
[----:B-1----:R-:W-:Y:S02]  /*0760*/  PRMT R5, RZ, 0x7610, R28 ;  /* 0x00007610ff057816 */ /* 0x002fe4000000001c */
[----:B--2---:R-:W-:-:S03]  /*0770*/  PRMT R3, RZ, 0x5410, R29 ;  /* 0x00005410ff037816 */ /* 0x004fc6000000001d */
[----:B------:R1:W-:Y:S01]  /*0780*/  STL [R1+0xb0], R5 ;  /* 0x0000b00501007387 */ /* 0x0003e20000100800 */
[----:B---3--:R-:W-:-:S03]  /*0790*/  PRMT R2, RZ, 0x7610, R29 ;  /* 0x00007610ff027816 */ /* 0x008fc6000000001d */
[----:B------:R2:W-:Y:S04]  /*07a0*/  STL [R1+0xac], R3 ;  /* 0x0000ac0301007387 */ /* 0x0005e80000100800 */
[----:B------:R3:W-:Y:S01]  /*07b0*/  STL [R1+0xa8], R2 ;  /* 0x0000a80201007387 */ /* 0x0007e20000100800 */
[--C-:B-1----:R-:W-:Y:S02]  /*07c0*/  PRMT R5, RZ, 0x5410, R30.reuse ;  /* 0x00005410ff057816 */ /* 0x102fe4000000001e */
        /* <DEDUP_REMOVED lines=74> */
[----:B------:R-:W-:Y:S02]  /*0c70*/  PRMT R248, RZ, 0x5410, R9 ;  /* 0x00005410fff87816 */ /* 0x000fe40000000009 */
[--C-:B---3--:R-:W-:Y:S01]  /*0c80*/  PRMT R2, RZ, 0x5410, R249.reuse ;  /* 0x00005410ff027816 */ /* 0x108fe200000000f9 */
[----:B------:R2:W-:Y:S04]  /*0c90*/  STL [R1+0x10], R3 ;  /* 0x0000100301007387 */ /* 0x0005e80000100800 */
[----:B------:R3:W-:Y:S01]  /*0ca0*/  STL [R1+0xc], R2 ;  /* 0x00000c0201007387 */ /* 0x0007e20000100800 */
[----:B-1----:R-:W-:Y:S02]  /*0cb0*/  PRMT R5, RZ, 0x7610, R249 ;  /* 0x00007610ff057816 */ /* 0x002fe400000000f9 */
[----:B------:R-:W-:-:S02]  /*0cc0*/  PRMT R249, RZ, 0x7610, R8 ;  /* 0x00007610fff97816 */ /* 0x000fc40000000008 */
[--C-:B--2---:R-:W-:Y:S01]  /*0cd0*/  PRMT R3, RZ, 0x5410, R250.reuse ;  /* 0x00005410ff037816 */ /* 0x104fe200000000fa */
[----:B------:R1:W-:Y:S01]  /*0ce0*/  STL [R1+0x8], R5 ;  /* 0x0000080501007387 */ /* 0x0003e20000100800 */
[----:B---3--:R-:W-:-:S03]  /*0cf0*/  PRMT R2, RZ, 0x7610, R250 ;  /* 0x00007610ff027816 */ /* 0x008fc600000000fa */
[----:B------:R1:W-:Y:S01]  /*0d00*/  STL [R1+0x4], R3 ;  /* 0x0000040301007387 */ /* 0x0003e20000100800 */
[----:B------:R-:W-:-:S03]  /*0d10*/  PRMT R250, RZ, 0x5410, R8 ;  /* 0x00005410fffa7816 */ /* 0x000fc60000000008 */
[----:B0-----:R1:W-:Y:S04]  /*0d20*/  STL [R1], R2 ;  /* 0x0000000201007387 */ /* 0x0013e80000100800 */
.L_x_5012:
[----:B------:R-:W-:-:S10]  /*0d30*/  HFMA2.MMA R169, -RZ, RZ, 0, 2.384185791015625e-07 ;  /* 0x00000004ffa97435 */ /* 0x000fd400000001ff */
[----:B-1----:R-:W-:-:S05]  /*0d40*/  IMAD.WIDE R2, R0, R169, c[0x0][0x1d8] ;  /* 0x0000760000027625 */ /* 0x002fca00078e02a9 */
[----:B------:R0:W2:Y:S04]  /*0d50*/  LDG.E R5, [R2.64] ;  /* 0x0000000402057981 */ /* 0x0000a8000c1e1900 */
[----:B------:R-:W1:Y:S01]  /*0d60*/  S2R R168, SR_TID.X ;  /* 0x0000000000a87919 */ /* 0x000e620000002100 */
[----:B------:R-:W-:-:S04]  /*0d70*/  IMAD.WIDE R6, R0, R169, c[0x0][0x1d0] ;  /* 0x0000740000067625 */ /* 0x000fc800078e02a9 */
[----:B0-----:R-:W-:-:S06]  /*0d80*/  IMAD.WIDE R2, R0, R169, c[0x0][0x1a8] ;  /* 0x00006a0000027625 */ /* 0x001fcc00078e02a9 */
[----:B------:R0:W5:Y:S04]  /*0d90*/  LDG.E R2, [R2.64] ;  /* 0x0000000402027981 */ /* 0x000168000c1e1900 */
[----:B0-----:R0:W5:Y:S01]  /*0da0*/  LDG.E R3, [R6.64] ;  /* 0x0000000406037981 */ /* 0x001162000c1e1900 */
[----:B------:R-:W-:Y:S01]  /*0db0*/  IMAD.MOV.U32 R170, RZ, RZ, 0x20 ;  /* 0x00000020ffaa7424 */ /* 0x000fe200078e00ff */
[----:B-1----:R-:W-:Y:S01]  /*0dc0*/  LOP3.LUT R168, R168, 0x1f, RZ, 0xc0, !PT ;  /* 0x0000001fa8a87812 */ /* 0x002fe200078ec0ff */
        /* <DEDUP_REMOVED lines=8> */
[----:B-----5:R-:W-:Y:S01]  /*0e50*/  ISETP.GE.AND P0, PT, R3, 0x1, PT ;  /* 0x000000010300780c */ /* 0x020fe20003f06270 */
[----:B------:R-:W-:-:S12]  /*0e60*/  BSSY B2, `(.L_x_4853) ;  /* 0x0000012000027945 */ /* 0x000fd80003800000 */
[----:B------:R-:W-:-:S05]  /*0e70*/  @P0 IADD3 R5, R3, -0x1, RZ ;  /* 0xffffffff03050810 */ /* 0x000fca0007ffe0ff */
[----:B------:R-:W-:-:S05]  /*0e80*/  @P0 IMAD R5, R5, c[0x0][0x168], RZ ;  /* 0x00005a0005050a24 */ /* 0x000fca00078e02ff */
[----:B------:R-:W-:-:S04]  /*0e90*/  @P0 SHF.R.S32.HI R6, RZ, 0x1f, R5 ;  /* 0x0000001fff060819 */ /* 0x000fc80000011405 */
[----:B------:R-:W-:Y:S02]  /*0ea0*/  @P0 LEA.HI R6, R6, R5, RZ, 0x3 ;  /* 0x0000000506060211 */ /* 0x000fe400078f18ff */
[----:B------:R-:W-:Y:S02]  /*0eb0*/  MOV R5, RZ ;  /* 0x000000ff00057202 */ /* 0x000fe40000000f00 */
        /* <DEDUP_REMOVED lines=8> */
[----:B------:R0:W5:Y:S04]  /*0f40*/  @P0 LDG.E.128 R124, [R206.64] ;  /* 0x00000004ce7c0981 */ /* 0x000168000c1e1d00 */
[----:B------:R0:W5:Y:S01]  /*0f50*/  @P0 LDG.E.128 R128, [R206.64+0x10] ;  /* 0x00001004ce800981 */ /* 0x000162000c1e1d00 */
[----:B------:R-:W-:Y:S02]  /*0f60*/  IADD3 R5, R5, 0x20, RZ ;  /* 0x0000002005057810 */ /* 0x000fe40007ffe0ff */
[----:B------:R-:W-:-:S02]  /*0f70*/  IADD3 R6, R7, 0x20, RZ ;  /* 0x0000002007067810 */ /* 0x000fc40007ffe0ff */
.L_x_4854:
[----:B------:R-:W-:Y:S05]  /*0f80*/  BSYNC B2 ;  /* 0x0000000000027941 */ /* 0x000fea0003800000 */
.L_x_4853:
        /* <DEDUP_REMOVED lines=8> */
[----:B------:R1:W5:Y:S04]  /*1010*/  @P0 LDG.E.128 R132, [R168.64] ;  /* 0x00000004a8840981 */ /* 0x000368000c1e1d00 */
[----:B------:R1:W5:Y:S01]  /*1020*/  @P0 LDG.E.128 R136, [R168.64+0x10] ;  /* 0x00001004a8880981 */ /* 0x000362000c1e1d00 */
[----:B------:R-:W-:Y:S02]  /*1030*/  IADD3 R5, R5, 0x20, RZ ;  /* 0x0000002005057810 */ /* 0x000fe40007ffe0ff */
[----:B------:R-:W-:Y:S02]  /*1040*/  IADD3 R6, R6, 0x20, RZ ;  /* 0x0000002006067810 */ /* 0x000fe40007ffe0ff */
.L_x_4856:
[----:B------:R-:W-:Y:S05]  /*1050*/  BSYNC B2 ;  /* 0x0000000000027941 */ /* 0x000fea0003800000 */
.L_x_4855:
        /* <DEDUP_REMOVED lines=8> */
[----:B------:R1:W5:Y:S04]  /*10e0*/  @P0 LDG.E.128 R140, [R168.64] ;  /* 0x00000004a88c0981 */ /* 0x000368000c1e1d00 */
[----:B------:R1:W5:Y:S01]  /*10f0*/  @P0 LDG.E.128 R144, [R168.64+0x10] ;  /* 0x00001004a8900981 */ /* 0x000362000c1e1d00 */
[----:B------:R-:W-:-:S02]  /*1100*/  IADD3 R5, R5, 0x20, RZ ;  /* 0x0000002005057810 */ /* 0x000fc40007ffe0ff */
[----:B------:R-:W-:Y:S02]  /*1110*/  IADD3 R6, R6, 0x20, RZ ;  /* 0x0000002006067810 */ /* 0x000fe40007ffe0ff */
.L_x_4858:
[----:B------:R-:W-:Y:S05]  /*1120*/  BSYNC B2 ;  /* 0x0000000000027941 */ /* 0x000fea0003800000 */
.L_x_4857:
[----:B------:R-:W-:Y:S01]  /*1130*/  ISETP.GE.U32.AND P0, PT, R4, 0x80, PT ;  /* 0x000000800400780c */ /* 0x000fe20003f06070 */
[----:B------:R-:W-:Y:S01]  /*1140*/  IMAD.MOV.U32 R219, RZ, RZ, RZ ;  /* 0x000000ffffdb7224 */ /* 0x000fe200078e00ff */
[----:B------:R-:W-:-:S11]  /*1150*/  MOV R222, RZ ;  /* 0x000000ff00de7202 */ /* 0x000fd60000000f00 */
[----:B------:R-:W-:Y:S05]  /*1160*/  @!P0 BRA `(.L_x_4859) ;  /* 0x000018b000008947 */ /* 0x000fea0003800000 */
[----:B------:R-:W-:-:S04]  /*1170*/  ISETP.NE.U32.AND P0, PT, RZ, c[0x0][0x218], PT ;  /* 0x00008600ff007a0c */ /* 0x000fc80003f05070 */
[----:B------:R-:W-:Y:S01]  /*1180*/  ISETP.NE.AND.EX P0, PT, RZ, c[0x0][0x21c], PT, P0 ;  /* 0x00008700ff007a0c */ /* 0x000fe20003f05300 */
[----:B------:R-:W-:-:S04]  /*1190*/  IMAD.MOV.U32 R194, RZ, RZ, 0x8 ;  /* 0x00000008ffc27424 */ /* 0x000fc800078e00ff */
[----:B------:R-:W-:-:S06]  /*11a0*/  IMAD.WIDE.U32 R194, R5, R194, c[0x0][0x190] ;  /* 0x0000640005c27625 */ /* 0x000fcc00078e00c2 */
[----:B------:R-:W5:Y:S02]  /*11b0*/  LDG.E.64 R194, [R194.64] ;  /* 0x00000004c2c27981 */ /* 0x000f64000c1e1b00 */
[----:B-1----:R-:W-:-:S05]  /*11c0*/  @P0 IMAD.WIDE.U32 R168, R6, R170, c[0x0][0x218] ;  /* 0x0000860006a80625 */ /* 0x002fca00078e00aa */
[----:B------:R1:W5:Y:S04]  /*11d0*/  @P0 LDG.E.128 R28, [R168.64] ;  /* 0x00000004a81c0981 */ /* 0x000368000c1e1d00 */
[----:B------:R1:W5:Y:S01]  /*11e0*/  @P0 LDG.E.128 R24, [R168.64+0x10] ;  /* 0x00001004a8180981 */ /* 0x000362000c1e1d00 */
[----:B------:R-:W-:Y:S01]  /*11f0*/  HFMA2.MMA R222, -RZ, RZ, 0, 0 ;  /* 0x00000000ffde7435 */ /* 0x000fe200000001ff */
[----:B------:R-:W-:Y:S05]  /*1200*/  BRA `(.L_x_4859) ;  /* 0x0000181000007947 */ /* 0x000fea0003800000 */
.L_x_4852:
[----:B-----5:R-:W-:Y:S02]  /*1210*/  ISETP.GE.AND P0, PT, R3, 0x1, PT ;  /* 0x000000010300780c */ /* 0x020fe40003f06270 */
[----:B------:R-:W-:-:S05]  /*1220*/  IADD3 R218, R5, -0x1, RZ ;  /* 0xffffffff05da7810 */ /* 0x000fca0007ffe0ff */
[----:B------:R-:W-:-:S05]  /*1230*/  IMAD R218, R218, c[0x0][0x168], RZ ;  /* 0x00005a00dada7a24 */ /* 0x000fca00078e02ff */
[----:B------:R-:W-:Y:S02]  /*1240*/  SHF.R.S32.HI R5, RZ, 0x1f, R218 ;  /* 0x0000001fff057819 */ /* 0x000fe400000114da */
[----:B------:R-:W-:Y:S02]  /*1250*/  @P0 IADD3 R6, R3, -0x1, RZ ;  /* 0xffffffff03060810 */ /* 0x000fe40007ffe0ff */
[----:B------:R-:W-:-:S03]  /*1260*/  LEA.HI R218, R5, R218, RZ, 0x3 ;  /* 0x000000da05da7211 */ /* 0x000fc600078f18ff */
[----:B------:R-:W-:Y:S01]  /*1270*/  @P0 IMAD R6, R6, c[0x0][0x168], RZ ;  /* 0x00005a0006060a24 */ /* 0x000fe200078e02ff */
[----:B------:R-:W-:-:S04]  /*1280*/  LEA.HI.SX32 R218, R218, R168, 0x1d ;  /* 0x000000a8dada7211 */ /* 0x000fc800078feaff */
[----:B------:R-:W-:-:S04]  /*1290*/  @P0 SHF.R.S32.HI R5, RZ, 0x1f, R6 ;  /* 0x0000001fff050819 */ /* 0x000fc80000011406 */
[----:B------:R-:W-:Y:S01]  /*12a0*/  @P0 LEA.HI R6, R5, R6, RZ, 0x3 ;  /* 0x0000000605060211 */ /* 0x000fe200078f18ff */
[----:B------:R-:W-:-:S03]  /*12b0*/  IMAD.MOV.U32 R5, RZ, RZ, RZ ;  /* 0x000000ffff057224 */ /* 0x000fc600078e00ff */
[----:B------:R-:W-:Y:S01]  /*12c0*/  @P0 LEA.HI.SX32 R5, R6, R168, 0x1d ;  /* 0x000000a806050211 */ /* 0x000fe200078feaff */
[----:B------:R-:W-:-:S05]  /*12d0*/  IMAD.WIDE R168, R0, R169, c[0x0][0x1a0] ;  /* 0x0000680000a87625 */ /* 0x000fca00078e02a9 */
[----:B------:R-:W2:Y:S01]  /*12e0*/  LDG.E R6, [R168.64] ;  /* 0x00000004a8067981 */ /* 0x000ea2000c1e1900 */
[----:B------:R-:W-:Y:S01]  /*12f0*/  ISETP.NE.AND P0, PT, R242, RZ, PT ;  /* 0x000000fff200720c */ /* 0x000fe20003f05270 */
[----:B------:R-:W-:Y:S01]  /*1300*/  BSSY B2, `(.L_x_4860) ;  /* 0x000005e000027945 */ /* 0x000fe20003800000 */
[----:B------:R-:W-:Y:S01]  /*1310*/  MOV R219, RZ ;  /* 0x000000ff00db7202 */ /* 0x000fe20000000f00 */
[----:B------:R-:W-:Y:S01]  /*1320*/  IMAD.MOV.U32 R222, RZ, RZ, RZ ;  /* 0x000000ffffde7224 */ /* 0x000fe200078e00ff */
[----:B------:R-:W-:Y:S02]  /*1330*/  MOV R224, R7 ;  /* 0x0000000700e07202 */ /* 0x000fe40000000f00 */
[----:B--2---:R-:W-:Y:S01]  /*1340*/  FSEL R6, R6, RZ, !P0 ;  /* 0x000000ff06067208 */ /* 0x004fe20004000000 */
[----:B------:R-:W-:Y:S05]  /*1350*/  @!P1 BRA `(.L_x_4861) ;  /* 0x0000058000009947 */ /* 0x000fea0003800000 */
[----:B------:R-:W-:Y:S01]  /*1360*/  IMAD.WIDE.U32 R176, R7, R170, c[0x0][0x188] ;  /* 0x0000620007b07625 */ /* 0x000fe200078e00aa */
[----:B------:R-:W2:Y:S03]  /*1370*/  LDL R240, [R1+0xd4] ;  /* 0x0000d40001f07983 */ /* 0x000ea60000100800 */
[----:B------:R-:W-:Y:S01]  /*1380*/  IMAD.MOV.U32 R172, RZ, RZ, 0x10 ;  /* 0x00000010ffac7424 */ /* 0x000fe200078e00ff */
[----:B------:R0:W3:Y:S03]  /*1390*/  LDG.E.128 R168, [R176.64] ;  /* 0x00000004b0a87981 */ /* 0x0000e6000c1e1d00 */
        /* <DEDUP_REMOVED lines=9> */
[----:B------:R-:W-:Y:S02]  /*1430*/  ISETP.NE.AND.EX P0, PT, RZ, c[0x0][0x21c], PT, P0 ;  /* 0x00008700ff007a0c */ /* 0x000fe40003f05300 */
[----:B------:R-:W-:Y:S01]  /*1440*/  MOV R190, 0x8 ;  /* 0x0000000800be7802 */ /* 0x000fe20000000f00 */
[----:B------:R-:W4:Y:S04]  /*1450*/  LDL R219, [R1+0xbc] ;  /* 0x0000bc0001db7983 */ /* 0x000f280000100800 */
[----:B------:R-:W-:-:S06]  /*1460*/  IMAD.WIDE.U32 R190, R5, R190, c[0x0][0x190] ;  /* 0x0000640005be7625 */ /* 0x000fcc00078e00be */
[----:B------:R0:W5:Y:S04]  /*1470*/  @P0 LDG.E.128 R124, [R206.64] ;  /* 0x00000004ce7c0981 */ /* 0x000168000c1e1d00 */
[----:B------:R0:W5:Y:S04]  /*1480*/  @P0 LDG.E.128 R128, [R206.64+0x10] ;  /* 0x00001004ce800981 */ /* 0x000168000c1e1d00 */
[----:B------:R-:W5:Y:S01]  /*1490*/  LDG.E.64 R190, [R190.64] ;  /* 0x00000004bebe7981 */ /* 0x000f62000c1e1b00 */
[----:B---3--:R-:W-:-:S04]  /*14a0*/  FADD.FTZ R171, -R6, R171 ;  /* 0x000000ab06ab7221 */ /* 0x008fc80000010100 */
[----:B------:R-:W-:Y:S02]  /*14b0*/  FMUL.FTZ R237, R2, R171 ;  /* 0x000000ab02ed7220 */ /* 0x000fe40000410000 */
[----:B------:R-:W3:Y:S01]  /*14c0*/  LDL R171, [R1+0xb8] ;  /* 0x0000b80001ab7983 */ /* 0x000ee20000100800 */
[----:B------:R-:W-:-:S04]  /*14d0*/  FADD.FTZ R168, -R6, R168 ;  /* 0x000000a806a87221 */ /* 0x000fc80000010100 */
[----:B------:R-:W-:Y:S01]  /*14e0*/  FMUL.FTZ R215, R2, R168 ;  /* 0x000000a802d77220 */ /* 0x000fe20000410000 */
[----:B--2---:R-:W-:Y:S01]  /*14f0*/  PRMT R216, RZ, 0x5410, R172 ;  /* 0x00005410ffd87816 */ /* 0x004fe200000000ac */
        /* <DEDUP_REMOVED lines=9> */
[----:B----4-:R-:W-:Y:S02]  /*1590*/  FMUL.FTZ R240, R236, R172 ;  /* 0x000000acecf07220 */ /* 0x010fe40000410000 */
[----:B------:R-:W-:Y:S02]  /*15a0*/  FADD.FTZ R168, RZ, R216 ;  /* 0x000000d8ffa87221 */ /* 0x000fe40000010000 */
[----:B------:R-:W-:Y:S01]  /*15b0*/  FFMA.FTZ R169, R215, R216, RZ ;  /* 0x000000d8d7a97223 */ /* 0x000fe200000100ff */
[----:B------:R-:W-:Y:S01]  /*15c0*/  PRMT R173, RZ, 0x7610, R173 ;  /* 0x00007610ffad7816 */ /* 0x000fe200000000ad */
[----:B------:R-:W-:Y:S02]  /*15d0*/  FADD.FTZ R176, -R6, R176 ;  /* 0x000000b006b07221 */ /* 0x000fe40000010100 */
[----:B------:R-:W-:-:S02]  /*15e0*/  FFMA.FTZ R34, R239, R238, R34 ;  /* 0x000000eeef227223 */ /* 0x000fc40000010022 */
[----:B------:R-:W-:Y:S02]  /*15f0*/  FADD.FTZ R62, R62, R238 ;  /* 0x000000ee3e3e7221 */ /* 0x000fe40000010000 */
[----:B------:R-:W-:Y:S02]  /*1600*/  FMUL.FTZ R238, R232, R238 ;  /* 0x000000eee8ee7220 */ /* 0x000fe40000410000 */
        /* <DEDUP_REMOVED lines=13> */
[----:B------:R-:W-:Y:S02]  /*16e0*/  FADD.FTZ R177, -R6, R177 ;  /* 0x000000b106b17221 */ /* 0x000fe40000010100 */
[----:B------:R-:W-:Y:S01]  /*16f0*/  FFMA.FTZ R170, R237, R236, R169 ;  /* 0x000000ecedaa7223 */ /* 0x000fe200000100a9 */
[----:B------:R-:W-:Y:S01]  /*1700*/  PRMT R230, RZ, 0x5410, R175 ;  /* 0x00005410ffe67816 */ /* 0x000fe200000000af */
[----:B------:R-:W-:Y:S02]  /*1710*/  FMUL.FTZ R231, R2, R178 ;  /* 0x000000b202e77220 */ /* 0x000fe40000410000 */
[----:B------:R-:W-:Y:S02]  /*1720*/  FADD.FTZ R169, R168, R234 ;  /* 0x000000eaa8a97221 */ /* 0x000fe40000010000 */
[----:B------:R-:W-:-:S02]  /*1730*/  FMUL.FTZ R233, R2, R177 ;  /* 0x000000b102e97220 */ /* 0x000fc40000410000 */
[----:B------:R-:W-:Y:S02]  /*1740*/  FMUL.FTZ R232, R222, R174 ;  /* 0x000000aedee87220 */ /* 0x000fe40000410000 */
        /* <DEDUP_REMOVED lines=9> */
[----:B------:R-:W-:Y:S02]  /*17e0*/  FADD.FTZ R169, R169, R230 ;  /* 0x000000e6a9a97221 */ /* 0x000fe40000010000 */
[----:B------:R-:W-:Y:S01]  /*17f0*/  FFMA.FTZ R168, R231, R230, R168 ;  /* 0x000000e6e7a87223 */ /* 0x000fe200000100a8 */
[----:B------:R-:W-:Y:S01]  /*1800*/  IADD3 R218, R218, 0x20, RZ ;  /* 0x00000020dada7810 */ /* 0x000fe20007ffe0ff */
[----:B------:R-:W-:Y:S01]  /*1810*/  FFMA.FTZ R33, R241, R172, R33 ;  /* 0x000000acf1217223 */ /* 0x000fe20000010021 */
[----:B------:R-:W-:Y:S01]  /*1820*/  IADD3 R5, R5, 0x20, RZ ;  /* 0x0000002005057810 */ /* 0x000fe20007ffe0ff */
[----:B------:R-:W-:Y:S01]  /*1830*/  FADD.FTZ R61, R61, R172 ;  /* 0x000000ac3d3d7221 */ /* 0x000fe20000010000 */
[----:B------:R-:W-:Y:S01]  /*1840*/  IADD3 R224, R7, 0x20, RZ ;  /* 0x0000002007e07810 */ /* 0x000fe20007ffe0ff */
[----:B------:R-:W-:-:S02]  /*1850*/  FFMA.FTZ R35, R237, R173, R35 ;  /* 0x000000aded237223 */ /* 0x000fc40000010023 */
[----:B------:R-:W-:Y:S02]  /*1860*/  FADD.FTZ R63, R63, R173 ;  /* 0x000000ad3f3f7221 */ /* 0x000fe40000010000 */
[----:B------:R-:W-:Y:S02]  /*1870*/  FADD.FTZ R65, R65, R174 ;  /* 0x000000ae41417221 */ /* 0x000fe40000010000 */
[----:B------:R-:W-:Y:S02]  /*1880*/  FFMA.FTZ R37, R233, R174, R37 ;  /* 0x000000aee9257223 */ /* 0x000fe40000010025 */
[----:B------:R-:W-:Y:S02]  /*1890*/  FADD.FTZ R67, R67, R175 ;  /* 0x000000af43437221 */ /* 0x000fe40000010000 */
[-C--:B------:R-:W-:Y:S02]  /*18a0*/  FFMA.FTZ R39, R229, R175.reuse, R39 ;  /* 0x000000afe5277223 */ /* 0x080fe40000010027 */
[----:B---3--:R-:W-:-:S04]  /*18b0*/  FMUL.FTZ R228, R171, R175 ;  /* 0x000000afabe47220 */ /* 0x008fc80000410000 */
[----:B------:R-:W-:Y:S02]  /*18c0*/  FADD.FTZ R219, R169, R228 ;  /* 0x000000e4a9db7221 */ /* 0x000fe40000010000 */
[----:B------:R-:W-:Y:S02]  /*18d0*/  FFMA.FTZ R222, R229, R228, R168 ;  /* 0x000000e4e5de7223 */ /* 0x000fe400000100a8 */
.L_x_4861:
[----:B0-----:R-:W-:Y:S05]  /*18e0*/  BSYNC B2 ;  /* 0x0000000000027941 */ /* 0x001fea0003800000 */
.L_x_4860:
        /* <DEDUP_REMOVED lines=13> */
[----:B------:R-:W3:Y:S04]  /*19c0*/  LDL R178, [R1+0xa8] ;  /* 0x0000a80001b27983 */ /* 0x000ee80000100800 */
[----:B------:R-:W3:Y:S04]  /*19d0*/  LDL R177, [R1+0xa4] ;  /* 0x0000a40001b17983 */ /* 0x000ee80000100800 */
[----:B------:R-:W3:Y:S04]  /*19e0*/  LDL R176, [R1+0xa0] ;  /* 0x0000a00001b07983 */ /* 0x000ee80000100800 */
[----:B------:R-:W3:Y:S01]  /*19f0*/  LDL R175, [R1+0x9c] ;  /* 0x00009c0001af7983 */ /* 0x000ee20000100800 */
[----:B------:R-:W-:Y:S01]  /*1a00*/  IMAD.MOV.U32 R188, RZ, RZ, 0x8 ;  /* 0x00000008ffbc7424 */ /* 0x000fe200078e00ff */
[----:B------:R-:W-:-:S03]  /*1a10*/  ISETP.NE.AND.EX P0, PT, RZ, c[0x0][0x21c], PT, P0 ;  /* 0x00008700ff007a0c */ /* 0x000fc60003f05300 */
[----:B------:R-:W-:-:S06]  /*1a20*/  IMAD.WIDE.U32 R188, R5, R188, c[0x0][0x190] ;  /* 0x0000640005bc7625 */ /* 0x000fcc00078e00bc */
[----:B------:R-:W5:Y:S04]  /*1a30*/  LDG.E.64 R188, [R188.64] ;  /* 0x00000004bcbc7981 */ /* 0x000f68000c1e1b00 */
[----:B------:R-:W-:-:S05]  /*1a40*/  @P0 IMAD.WIDE.U32 R168, R224, R168, c[0x0][0x218] ;  /* 0x00008600e0a80625 */ /* 0x000fca00078e00a8 */
[----:B------:R0:W5:Y:S04]  /*1a50*/  @P0 LDG.E.128 R132, [R168.64] ;  /* 0x00000004a8840981 */ /* 0x000168000c1e1d00 */
[----:B------:R0:W5:Y:S01]  /*1a60*/  @P0 LDG.E.128 R136, [R168.64+0x10] ;  /* 0x00001004a8880981 */ /* 0x000162000c1e1d00 */
[----:B----4-:R-:W-:-:S04]  /*1a70*/  FADD.FTZ R8, -R6, R8 ;  /* 0x0000000806087221 */ /* 0x010fc80000010100 */
[----:B------:R-:W-:Y:S01]  /*1a80*/  FMUL.FTZ R223, R2, R8 ;  /* 0x0000000802df7220 */ /* 0x000fe20000410000 */
[----:B--2---:R-:W-:-:S05]  /*1a90*/  PRMT R221, RZ, 0x5410, R12 ;  /* 0x00005410ffdd7816 */ /* 0x004fca000000000c */
[-C--:B------:R-:W-:Y:S02]  /*1aa0*/  FFMA.FTZ R40, R223, R221.reuse, R40 ;  /* 0x000000dddf287223 */ /* 0x080fe40000010028 */
[----:B------:R-:W-:Y:S02]  /*1ab0*/  FADD.FTZ R68, R68, R221 ;  /* 0x000000dd44447221 */ /* 0x000fe40000010000 */
[----:B------:R-:W-:Y:S02]  /*1ac0*/  FMUL.FTZ R221, R174, R221 ;  /* 0x000000ddaedd7220 */ /* 0x000fe40000410000 */
[----:B------:R-:W2:Y:S01]  /*1ad0*/  LDL R174, [R1+0x98] ;  /* 0x0000980001ae7983 */ /* 0x000ea20000100800 */
[C---:B------:R-:W-:Y:S01]  /*1ae0*/  FADD.FTZ R9, -R6.reuse, R9 ;  /* 0x0000000906097221 */ /* 0x040fe20000010100 */
[----:B------:R-:W-:Y:S01]  /*1af0*/  PRMT R217, RZ, 0x7610, R12 ;  /* 0x00007610ffd97816 */ /* 0x000fe2000000000c */
[----:B------:R-:W-:Y:S02]  /*1b00*/  FADD.FTZ R11, -R6, R11 ;  /* 0x0000000b060b7221 */ /* 0x000fe40000010100 */
[----:B------:R-:W-:-:S02]  /*1b10*/  FMUL.FTZ R220, R2, R9 ;  /* 0x0000000902dc7220 */ /* 0x000fc40000410000 */
[C---:B---3--:R-:W-:Y:S01]  /*1b20*/  FADD.FTZ R17, -R6.reuse, R17 ;  /* 0x0000001106117221 */ /* 0x048fe20000010100 */
[----:B------:R-:W-:Y:S01]  /*1b30*/  PRMT R172, RZ, 0x5410, R13 ;  /* 0x00005410ffac7816 */ /* 0x000fe2000000000d */
[----:B------:R-:W-:Y:S02]  /*1b40*/  FADD.FTZ R12, -R6, R18 ;  /* 0x00000012060c7221 */ /* 0x000fe40000010100 */
[----:B------:R-:W-:Y:S02]  /*1b50*/  FMUL.FTZ R9, R2, R11 ;  /* 0x0000000b02097220 */ /* 0x000fe40000410000 */
[----:B------:R-:W-:Y:S02]  /*1b60*/  FFMA.FTZ R41, R220, R217, R41 ;  /* 0x000000d9dc297223 */ /* 0x000fe40000010029 */
[----:B------:R-:W-:Y:S02]  /*1b70*/  FADD.FTZ R69, R69, R217 ;  /* 0x000000d945457221 */ /* 0x000fe40000010000 */
[----:B------:R-:W-:-:S02]  /*1b80*/  FMUL.FTZ R11, R2, R17 ;  /* 0x00000011020b7220 */ /* 0x000fc40000410000 */
[----:B------:R-:W-:Y:S02]  /*1b90*/  FMUL.FTZ R217, R206, R217 ;  /* 0x000000d9ced97220 */ /* 0x000fe40000410000 */
[----:B------:R-:W-:Y:S02]  /*1ba0*/  FADD.FTZ R18, R219, R221 ;  /* 0x000000dddb127221 */ /* 0x000fe40000010000 */
[----:B------:R-:W-:Y:S02]  /*1bb0*/  FADD.FTZ R10, -R6, R10 ;  /* 0x0000000a060a7221 */ /* 0x000fe40000010100 */
[----:B------:R-:W-:Y:S01]  /*1bc0*/  FFMA.FTZ R17, R223, R221, R222 ;  /* 0x000000dddf117223 */ /* 0x000fe200000100de */
[----:B------:R-:W-:Y:S01]  /*1bd0*/  PRMT R173, RZ, 0x7610, R13 ;  /* 0x00007610ffad7816 */ /* 0x000fe2000000000d */
[----:B------:R-:W-:Y:S01]  /*1be0*/  FADD.FTZ R18, R18, R217 ;  /* 0x000000d912127221 */ /* 0x000fe20000010000 */
[--C-:B------:R-:W-:Y:S02]  /*1bf0*/  PRMT R170, RZ, 0x5410, R14.reuse ;  /* 0x00005410ffaa7816 */ /* 0x100fe4000000000e */
[----:B------:R-:W-:Y:S01]  /*1c00*/  PRMT R171, RZ, 0x7610, R14 ;  /* 0x00007610ffab7816 */ /* 0x000fe2000000000e */
[----:B------:R-:W-:-:S02]  /*1c10*/  FMUL.FTZ R14, R179, R172 ;  /* 0x000000acb30e7220 */ /* 0x000fc40000410000 */
[----:B------:R-:W-:Y:S02]  /*1c20*/  FMUL.FTZ R8, R2, R10 ;  /* 0x0000000a02087220 */ /* 0x000fe40000410000 */
[----:B------:R-:W-:Y:S01]  /*1c30*/  FFMA.FTZ R17, R220, R217, R17 ;  /* 0x000000d9dc117223 */ /* 0x000fe20000010011 */
[--C-:B0-----:R-:W-:Y:S01]  /*1c40*/  PRMT R168, RZ, 0x5410, R15.reuse ;  /* 0x00005410ffa87816 */ /* 0x101fe2000000000f */
[C---:B------:R-:W-:Y:S01]  /*1c50*/  FADD.FTZ R16, -R6.reuse, R16 ;  /* 0x0000001006107221 */ /* 0x040fe20000010100 */
[----:B------:R-:W-:Y:S01]  /*1c60*/  PRMT R169, RZ, 0x7610, R15 ;  /* 0x00007610ffa97816 */ /* 0x000fe2000000000f */
        /* <DEDUP_REMOVED lines=22> */
[----:B------:R-:W-:Y:S01]  /*1dd0*/  IADD3 R218, R218, 0x20, RZ ;  /* 0x00000020dada7810 */ /* 0x000fe20007ffe0ff */
[----:B------:R-:W-:Y:S01]  /*1de0*/  FFMA.FTZ R42, R8, R172, R42 ;  /* 0x000000ac082a7223 */ /* 0x000fe2000001002a */
[----:B------:R-:W-:Y:S01]  /*1df0*/  IADD3 R5, R5, 0x20, RZ ;  /* 0x0000002005057810 */ /* 0x000fe20007ffe0ff */
[----:B------:R-:W-:Y:S01]  /*1e00*/  FADD.FTZ R70, R70, R172 ;  /* 0x000000ac46467221 */ /* 0x000fe20000010000 */
[----:B------:R-:W-:Y:S01]  /*1e10*/  IADD3 R224, R224, 0x20, RZ ;  /* 0x00000020e0e07810 */ /* 0x000fe20007ffe0ff */
[----:B------:R-:W-:Y:S02]  /*1e20*/  FFMA.FTZ R43, R9, R173, R43 ;  /* 0x000000ad092b7223 */ /* 0x000fe4000001002b */
[----:B------:R-:W-:Y:S02]  /*1e30*/  FADD.FTZ R71, R71, R173 ;  /* 0x000000ad47477221 */ /* 0x000fe40000010000 */
[----:B------:R-:W-:-:S02]  /*1e40*/  FADD.FTZ R73, R73, R171 ;  /* 0x000000ab49497221 */ /* 0x000fc40000010000 */
[----:B------:R-:W-:Y:S02]  /*1e50*/  FFMA.FTZ R45, R11, R171, R45 ;  /* 0x000000ab0b2d7223 */ /* 0x000fe4000001002d */
[----:B------:R-:W-:Y:S02]  /*1e60*/  FADD.FTZ R75, R75, R169 ;  /* 0x000000a94b4b7221 */ /* 0x000fe40000010000 */
[-C--:B------:R-:W-:Y:S02]  /*1e70*/  FFMA.FTZ R47, R13, R169.reuse, R47 ;  /* 0x000000a90d2f7223 */ /* 0x080fe4000001002f */
[----:B--2---:R-:W-:-:S04]  /*1e80*/  FMUL.FTZ R19, R174, R169 ;  /* 0x000000a9ae137220 */ /* 0x004fc80000410000 */
[----:B------:R-:W-:Y:S02]  /*1e90*/  FADD.FTZ R219, R168, R19 ;  /* 0x00000013a8db7221 */ /* 0x000fe40000010000 */
[----:B------:R-:W-:Y:S02]  /*1ea0*/  FFMA.FTZ R222, R13, R19, R170 ;  /* 0x000000130dde7223 */ /* 0x000fe400000100aa */
.L_x_4863:
[----:B------:R-:W-:Y:S05]  /*1eb0*/  BSYNC B2 ;  /* 0x0000000000027941 */ /* 0x000fea0003800000 */
.L_x_4862:
[----:B------:R-:W-:Y:S01]  /*1ec0*/  BSSY B2, `(.L_x_4864) ;  /* 0x000005c000027945 */ /* 0x000fe20003800000 */
[----:B------:R-:W-:Y:S05]  /*1ed0*/  @!P3 BRA `(.L_x_4865) ;  /* 0x000005a00000b947 */ /* 0x000fea0003800000 */
[----:B------:R-:W-:Y:S01]  /*1ee0*/  MOV R176, 0x20 ;  /* 0x0000002000b07802 */ /* 0x000fe20000000f00 */
[----:B------:R-:W-:Y:S01]  /*1ef0*/  IMAD.MOV.U32 R168, RZ, RZ, 0x10 ;  /* 0x00000010ffa87424 */ /* 0x000fe200078e00ff */
[----:B------:R-:W2:Y:S03]  /*1f00*/  LDL R206, [R1+0x94] ;  /* 0x0000940001ce7983 */ /* 0x000ea60000100800 */
[----:B------:R-:W-:Y:S01]  /*1f10*/  IMAD.WIDE.U32 R172, R224, R176, c[0x0][0x188] ;  /* 0x00006200e0ac7625 */ /* 0x000fe200078e00b0 */
[----:B------:R-:W3:Y:S03]  /*1f20*/  LDL R185, [R1+0x90] ;  /* 0x0000900001b97983 */ /* 0x000ee60000100800 */
[----:B------:R-:W-:Y:S01]  /*1f30*/  IMAD.WIDE.U32 R168, R218, R168, c[0x0][0x208] ;  /* 0x00008200daa87625 */ /* 0x000fe200078e00a8 */
[----:B------:R0:W4:Y:S04]  /*1f40*/  LDG.E.128 R20, [R172.64] ;  /* 0x00000004ac147981 */ /* 0x000128000c1e1d00 */
[----:B------:R-:W2:Y:S04]  /*1f50*/  LDL R187, [R1+0x88] ;  /* 0x0000880001bb7983 */ /* 0x000ea80000100800 */
[----:B------:R-:W2:Y:S04]  /*1f60*/  LDG.E.128 R168, [R168.64] ;  /* 0x00000004a8a87981 */ /* 0x000ea8000c1e1d00 */
[----:B0-----:R-:W2:Y:S01]  /*1f70*/  LDG.E.128 R172, [R172.64+0x10] ;  /* 0x00001004acac7981 */ /* 0x001ea2000c1e1d00 */
[----:B------:R-:W-:-:S03]  /*1f80*/  ISETP.NE.U32.AND P0, PT, RZ, c[0x0][0x218], PT ;  /* 0x00008600ff007a0c */ /* 0x000fc60003f05070 */
[----:B------:R-:W3:Y:S01]  /*1f90*/  LDL R199, [R1+0x8c] ;  /* 0x00008c0001c77983 */ /* 0x000ee20000100800 */
[----:B------:R-:W-:-:S03]  /*1fa0*/  ISETP.NE.AND.EX P0, PT, RZ, c[0x0][0x21c], PT, P0 ;  /* 0x00008700ff007a0c */ /* 0x000fc60003f05300 */
[----:B------:R-:W3:Y:S01]  /*1fb0*/  LDL R197, [R1+0x84] ;  /* 0x0000840001c57983 */ /* 0x000ee20000100800 */
[----:B------:R-:W-:-:S03]  /*1fc0*/  HFMA2.MMA R192, -RZ, RZ, 0, 4.76837158203125e-07 ;  /* 0x00000008ffc07435 */ /* 0x000fc600000001ff */
[----:B------:R-:W3:Y:S04]  /*1fd0*/  LDL R179, [R1+0x80] ;  /* 0x0000800001b37983 */ /* 0x000ee80000100800 */
[----:B------:R-:W3:Y:S02]  /*1fe0*/  LDL R178, [R1+0x7c] ;  /* 0x00007c0001b27983 */ /* 0x000ee40000100800 */
[----:B------:R-:W-:-:S04]  /*1ff0*/  @P0 IMAD.WIDE.U32 R176, R224, R176, c[0x0][0x218] ;  /* 0x00008600e0b00625 */ /* 0x000fc800078e00b0 */
[----:B------:R-:W-:Y:S01]  /*2000*/  IMAD.WIDE.U32 R192, R5, R192, c[0x0][0x190] ;  /* 0x0000640005c07625 */ /* 0x000fe200078e00c0 */
[----:B------:R0:W5:Y:S04]  /*2010*/  @P0 LDG.E.128 R140, [R176.64] ;  /* 0x00000004b08c0981 */ /* 0x000168000c1e1d00 */
[----:B------:R0:W5:Y:S04]  /*2020*/  @P0 LDG.E.128 R144, [R176.64+0x10] ;  /* 0x00001004b0900981 */ /* 0x000168000c1e1d00 */
[----:B------:R-:W5:Y:S01]  /*2030*/  LDG.E.64 R192, [R192.64] ;  /* 0x00000004c0c07981 */ /* 0x000f62000c1e1b00 */
[----:B--2---:R-:W-:-:S04]  /*2040*/  FADD.FTZ R172, -R6, R172 ;  /* 0x000000ac06ac7221 */ /* 0x004fc80000010100 */
[----:B------:R-:W-:Y:S02]  /*2050*/  FMUL.FTZ R180, R2, R172 ;  /* 0x000000ac02b47220 */ /* 0x000fe40000410000 */
[----:B------:R-:W2:Y:S01]  /*2060*/  LDL R172, [R1+0x78] ;  /* 0x0000780001ac7983 */ /* 0x000ea20000100800 */
[C---:B----4-:R-:W-:Y:S01]  /*2070*/  FADD.FTZ R20, -R6.reuse, R20 ;  /* 0x0000001406147221 */ /* 0x050fe20000010100 */
[----:B------:R-:W-:Y:S01]  /*2080*/  PRMT R184, RZ, 0x5410, R168 ;  /* 0x00005410ffb87816 */ /* 0x000fe200000000a8 */
[C---:B------:R-:W-:Y:S02]  /*2090*/  FADD.FTZ R21, -R6.reuse, R21 ;  /* 0x0000001506157221 */ /* 0x040fe40000010100 */
[----:B------:R-:W-:Y:S02]  /*20a0*/  FADD.FTZ R23, -R6, R23 ;  /* 0x0000001706177221 */ /* 0x000fe40000010100 */
[----:B------:R-:W-:Y:S01]  /*20b0*/  FMUL.FTZ R20, R2, R20 ;  /* 0x0000001402147220 */ /* 0x000fe20000410000 */
[--C-:B------:R-:W-:Y:S01]  /*20c0*/  PRMT R186, RZ, 0x5410, R169.reuse ;  /* 0x00005410ffba7816 */ /* 0x100fe200000000a9 */
[----:B------:R-:W-:Y:S01]  /*20d0*/  FADD.FTZ R22, -R6, R22 ;  /* 0x0000001606167221 */ /* 0x000fe20000010100 */
[----:B------:R-:W-:Y:S01]  /*20e0*/  PRMT R168, RZ, 0x7610, R168 ;  /* 0x00007610ffa87816 */ /* 0x000fe200000000a8 */
[C---:B------:R-:W-:Y:S01]  /*20f0*/  FMUL.FTZ R21, R2.reuse, R21 ;  /* 0x0000001502157220 */ /* 0x040fe20000410000 */
[----:B------:R-:W-:Y:S01]  /*2100*/  PRMT R169, RZ, 0x7610, R169 ;  /* 0x00007610ffa97816 */ /* 0x000fe200000000a9 */
[----:B------:R-:W-:-:S02]  /*2110*/  FMUL.FTZ R23, R2, R23 ;  /* 0x0000001702177220 */ /* 0x000fc40000410000 */
[-C--:B------:R-:W-:Y:S02]  /*2120*/  FFMA.FTZ R48, R20, R184.reuse, R48 ;  /* 0x000000b814307223 */ /* 0x080fe40000010030 */
[----:B------:R-:W-:Y:S02]  /*2130*/  FADD.FTZ R76, R76, R184 ;  /* 0x000000b84c4c7221 */ /* 0x000fe40000010000 */
[----:B------:R-:W-:Y:S02]  /*2140*/  FMUL.FTZ R184, R206, R184 ;  /* 0x000000b8ceb87220 */ /* 0x000fe40000410000 */
[----:B------:R-:W-:Y:S02]  /*2150*/  FMUL.FTZ R22, R2, R22 ;  /* 0x0000001602167220 */ /* 0x000fe40000410000 */
[----:B------:R-:W-:Y:S02]  /*2160*/  FFMA.FTZ R49, R21, R168, R49 ;  /* 0x000000a815317223 */ /* 0x000fe40000010031 */
[----:B------:R-:W-:-:S02]  /*2170*/  FADD.FTZ R77, R77, R168 ;  /* 0x000000a84d4d7221 */ /* 0x000fc40000010000 */
[----:B---3--:R-:W-:Y:S02]  /*2180*/  FMUL.FTZ R185, R185, R168 ;  /* 0x000000a8b9b97220 */ /* 0x008fe40000410000 */
        /* <DEDUP_REMOVED lines=9> */
[----:B------:R-:W-:Y:S01]  /*2220*/  FFMA.FTZ R168, R21, R185, R168 ;  /* 0x000000b915a87223 */ /* 0x000fe200000100a8 */
[----:B------:R-:W-:Y:S01]  /*2230*/  PRMT R196, RZ, 0x5410, R170 ;  /* 0x00005410ffc47816 */ /* 0x000fe200000000aa */
        /* <DEDUP_REMOVED lines=24> */
[----:B------:R-:W-:Y:S02]  /*23c0*/  FADD.FTZ R169, R169, R198 ;  /* 0x000000c6a9a97221 */ /* 0x000fe40000010000 */
[----:B------:R-:W-:Y:S01]  /*23d0*/  FFMA.FTZ R168, R182, R198, R168 ;  /* 0x000000c6b6a87223 */ /* 0x000fe200000100a8 */
[----:B------:R-:W-:Y:S01]  /*23e0*/  IADD3 R218, R218, 0x20, RZ ;  /* 0x00000020dada7810 */ /* 0x000fe20007ffe0ff */
[----:B------:R-:W-:Y:S01]  /*23f0*/  FADD.FTZ R81, R81, R170 ;  /* 0x000000aa51517221 */ /* 0x000fe20000010000 */
[----:B------:R-:W-:Y:S01]  /*2400*/  IADD3 R5, R5, 0x20, RZ ;  /* 0x0000002005057810 */ /* 0x000fe20007ffe0ff */
[----:B------:R-:W-:Y:S01]  /*2410*/  FFMA.FTZ R53, R181, R170, R53 ;  /* 0x000000aab5357223 */ /* 0x000fe20000010035 */
[----:B------:R-:W-:Y:S01]  /*2420*/  IADD3 R224, R224, 0x20, RZ ;  /* 0x00000020e0e07810 */ /* 0x000fe20007ffe0ff */
[----:B------:R-:W-:-:S02]  /*2430*/  FADD.FTZ R83, R83, R171 ;  /* 0x000000ab53537221 */ /* 0x000fc40000010000 */
[-C--:B------:R-:W-:Y:S02]  /*2440*/  FFMA.FTZ R55, R183, R171.reuse, R55 ;  /* 0x000000abb7377223 */ /* 0x080fe40000010037 */
[----:B--2---:R-:W-:-:S04]  /*2450*/  FMUL.FTZ R199, R172, R171 ;  /* 0x000000abacc77220 */ /* 0x004fc80000410000 */
[----:B------:R-:W-:Y:S02]  /*2460*/  FADD.FTZ R219, R169, R199 ;  /* 0x000000c7a9db7221 */ /* 0x000fe40000010000 */
[----:B------:R-:W-:Y:S02]  /*2470*/  FFMA.FTZ R222, R183, R199, R168 ;  /* 0x000000c7b7de7223 */ /* 0x000fe400000100a8 */
.L_x_4865:
[----:B0-----:R-:W-:Y:S05]  /*2480*/  BSYNC B2 ;  /* 0x0000000000027941 */ /* 0x001fea0003800000 */
.L_x_4864:
        /* <DEDUP_REMOVED lines=9> */
[----:B------:R0:W4:Y:S04]  /*2520*/  LDG.E.128 R168, [R172.64] ;  /* 0x00000004aca87981 */ /* 0x000128000c1e1d00 */
[----:B------:R-:W2:Y:S04]  /*2530*/  LDG.E.128 R176, [R176.64] ;  /* 0x00000004b0b07981 */ /* 0x000ea8000c1e1d00 */
[----:B------:R-:W3:Y:S04]  /*2540*/  LDL R218, [R1+0x74] ;  /* 0x0000740001da7983 */ /* 0x000ee80000100800 */
[----:B0-----:R-:W3:Y:S01]  /*2550*/  LDG.E.128 R172, [R172.64+0x10] ;  /* 0x00001004acac7981 */ /* 0x001ee2000c1e1d00 */
[----:B------:R-:W-:-:S03]  /*2560*/  ISETP.NE.AND.EX P0, PT, RZ, c[0x0][0x21c], PT, P0 ;  /* 0x00008700ff007a0c */ /* 0x000fc60003f05300 */
[----:B------:R-:W3:Y:S04]  /*2570*/  LDL R210, [R1+0x68] ;  /* 0x0000680001d27983 */ /* 0x000ee80000100800 */
[----:B------:R-:W3:Y:S04]  /*2580*/  LDL R212, [R1+0x64] ;  /* 0x0000640001d47983 */ /* 0x000ee80000100800 */
[----:B------:R-:W3:Y:S02]  /*2590*/  LDL R207, [R1+0x60] ;  /* 0x0000600001cf7983 */ /* 0x000ee40000100800 */
[----:B------:R-:W-:-:S02]  /*25a0*/  @P0 IMAD.WIDE.U32 R194, R224, R206, c[0x0][0x218] ;  /* 0x00008600e0c20625 */ /* 0x000fc400078e00ce */
[----:B------:R-:W3:Y:S04]  /*25b0*/  LDL R206, [R1+0x5c] ;  /* 0x00005c0001ce7983 */ /* 0x000ee80000100800 */
[----:B------:R0:W5:Y:S04]  /*25c0*/  @P0 LDG.E.128 R28, [R194.64] ;  /* 0x00000004c21c0981 */ /* 0x000168000c1e1d00 */
[----:B------:R0:W5:Y:S02]  /*25d0*/  @P0 LDG.E.128 R24, [R194.64+0x10] ;  /* 0x00001004c2180981 */ /* 0x000164000c1e1d00 */
[----:B0-----:R-:W-:-:S04]  /*25e0*/  IMAD.MOV.U32 R194, RZ, RZ, 0x8 ;  /* 0x00000008ffc27424 */ /* 0x001fc800078e00ff */
[----:B------:R-:W-:-:S06]  /*25f0*/  IMAD.WIDE.U32 R194, R5, R194, c[0x0][0x190] ;  /* 0x0000640005c27625 */ /* 0x000fcc00078e00c2 */
[----:B------:R-:W5:Y:S01]  /*2600*/  LDG.E.64 R194, [R194.64] ;  /* 0x00000004c2c27981 */ /* 0x000f62000c1e1b00 */
[----:B----4-:R-:W-:-:S04]  /*2610*/  FADD.FTZ R168, -R6, R168 ;  /* 0x000000a806a87221 */ /* 0x010fc80000010100 */
[----:B------:R-:W-:Y:S02]  /*2620*/  FMUL.FTZ R227, R2, R168 ;  /* 0x000000a802e37220 */ /* 0x000fe40000410000 */
[----:B------:R-:W4:Y:S01]  /*2630*/  LDL R168, [R1+0x58] ;  /* 0x0000580001a87983 */ /* 0x000f220000100800 */
[----:B--2---:R-:W-:Y:S01]  /*2640*/  PRMT R226, RZ, 0x5410, R176 ;  /* 0x00005410ffe27816 */ /* 0x004fe200000000b0 */
[C---:B------:R-:W-:Y:S01]  /*2650*/  FADD.FTZ R170, -R6.reuse, R170 ;  /* 0x000000aa06aa7221 */ /* 0x040fe20000010100 */
[----:B------:R-:W-:Y:S01]  /*2660*/  PRMT R176, RZ, 0x7610, R176 ;  /* 0x00007610ffb07816 */ /* 0x000fe200000000b0 */
[----:B------:R-:W-:Y:S02]  /*2670*/  FADD.FTZ R169, -R6, R169 ;  /* 0x000000a906a97221 */ /* 0x000fe40000010100 */
[----:B------:R-:W-:Y:S02]  /*2680*/  FFMA.FTZ R148, R227, R226, R148 ;  /* 0x000000e2e3947223 */ /* 0x000fe40000010094 */
[----:B------:R-:W-:-:S02]  /*2690*/  FADD.FTZ R56, R56, R226 ;  /* 0x000000e238387221 */ /* 0x000fc40000010000 */
[----:B---3--:R-:W-:Y:S01]  /*26a0*/  FMUL.FTZ R226, R218, R226 ;  /* 0x000000e2dae27220 */ /* 0x008fe20000410000 */
[----:B------:R-:W-:Y:S01]  /*26b0*/  PRMT R209, RZ, 0x5410, R177 ;  /* 0x00005410ffd17816 */ /* 0x000fe200000000b1 */
[C---:B------:R-:W-:Y:S02]  /*26c0*/  FADD.FTZ R171, -R6.reuse, R171 ;  /* 0x000000ab06ab7221 */ /* 0x040fe40000010100 */
[C---:B------:R-:W-:Y:S02]  /*26d0*/  FADD.FTZ R172, -R6.reuse, R172 ;  /* 0x000000ac06ac7221 */ /* 0x040fe40000010100 */
[C---:B------:R-:W-:Y:S02]  /*26e0*/  FADD.FTZ R173, -R6.reuse, R173 ;  /* 0x000000ad06ad7221 */ /* 0x040fe40000010100 */
[C---:B------:R-:W-:Y:S02]  /*26f0*/  FADD.FTZ R174, -R6.reuse, R174 ;  /* 0x000000ae06ae7221 */ /* 0x040fe40000010100 */
[----:B------:R-:W-:-:S02]  /*2700*/  FADD.FTZ R175, -R6, R175 ;  /* 0x000000af06af7221 */ /* 0x000fc40000010100 */
        /* <DEDUP_REMOVED lines=45> */
[-C--:B------:R-:W-:Y:S02]  /*29e0*/  FFMA.FTZ R91, R205, R179.reuse, R91 ;  /* 0x000000b3cd5b7223 */ /* 0x080fe4000001005b */
[----:B----4-:R-:W-:-:S04]  /*29f0*/  FMUL.FTZ R214, R168, R179 ;  /* 0x000000b3a8d67220 */ /* 0x010fc80000410000 */
[----:B------:R-:W-:Y:S02]  /*2a00*/  FADD.FTZ R219, R6, R214 ;  /* 0x000000d606db7221 */ /* 0x000fe40000010000 */
[----:B------:R-:W-:Y:S02]  /*2a10*/  FFMA.FTZ R222, R205, R214, R5 ;  /* 0x000000d6cdde7223 */ /* 0x000fe40000010005 */
.L_x_4859:
[----:B------:R-:W-:Y:S05]  /*2a20*/  BSYNC B1 ;  /* 0x0000000000017941 */ /* 0x000fea0003800000 */
.L_x_4851:
[----:B------:R-:W-:Y:S05]  /*2a30*/  BRA.DIV ~URZ, `(.L_x_4866) ;  /* 0x00005b627f007947 */ /* 0x000fea000b800000 */
[----:B------:R2:W3:Y:S02]  /*2a40*/  SHFL.BFLY PT, R6, R219, 0x1, 0x1f ;  /* 0x0c201f00db067f89 */ /* 0x0004e400000e0000 */
.L_x_5027:
[----:B------:R-:W-:Y:S05]  /*2a50*/  BRA.DIV ~URZ, `(.L_x_4867) ;  /* 0x00005bc27f007947 */ /* 0x000fea000b800000 */
[----:B------:R-:W4:Y:S01]  /*2a60*/  SHFL.BFLY PT, R5, R222, 0x1, 0x1f ;  /* 0x0c201f00de057f89 */ /* 0x000f2200000e0000 */
[----:B---3--:R-:W-:Y:S02]  /*2a70*/  FADD.FTZ R6, R6, R219 ;  /* 0x000000db06067221 */ /* 0x008fe40000010000 */
[----:B----4-:R-:W-:-:S03]  /*2a80*/  FADD.FTZ R222, R5, R222 ;  /* 0x000000de05de7221 */ /* 0x010fc60000010000 */
[----:B------:R-:W3:Y:S02]  /*2a90*/  SHFL.BFLY PT, R5, R6, 0x2, 0x1f ;  /* 0x0c401f0006057f89 */ /* 0x000ee400000e0000 */
[----:B---3--:R-:W-:Y:S02]  /*2aa0*/  FADD.FTZ R6, R5, R6 ;  /* 0x0000000605067221 */ /* 0x008fe40000010000 */
[----:B------:R-:W3:Y:S02]  /*2ab0*/  SHFL.BFLY PT, R5, R222, 0x2, 0x1f ;  /* 0x0c401f00de057f89 */ /* 0x000ee400000e0000 */
[----:B---3--:R-:W-:Y:S02]  /*2ac0*/  FADD.FTZ R222, R222, R5 ;  /* 0x00000005dede7221 */ /* 0x008fe40000010000 */
[----:B------:R-:W3:Y:S02]  /*2ad0*/  SHFL.BFLY PT, R5, R6, 0x4, 0x1f ;  /* 0x0c801f0006057f89 */ /* 0x000ee400000e0000 */
[----:B---3--:R-:W-:-:S02]  /*2ae0*/  FADD.FTZ R6, R6, R5 ;  /* 0x0000000506067221 */ /* 0x008fc40000010000 */
[----:B------:R-:W3:Y:S04]  /*2af0*/  SHFL.BFLY PT, R5, R222, 0x4, 0x1f ;  /* 0x0c801f00de057f89 */ /* 0x000ee800000e0000 */
[----:B--2---:R-:W2:Y:S01]  /*2b00*/  SHFL.BFLY PT, R219, R6, 0x8, 0x1f ;  /* 0x0d001f0006db7f89 */ /* 0x004ea200000e0000 */
[----:B---3--:R-:W-:Y:S02]  /*2b10*/  FADD.FTZ R222, R222, R5 ;  /* 0x00000005dede7221 */ /* 0x008fe40000010000 */
[----:B--2---:R-:W-:-:S03]  /*2b20*/  FADD.FTZ R219, R6, R219 ;  /* 0x000000db06db7221 */ /* 0x004fc60000010000 */
[----:B------:R-:W2:Y:S04]  /*2b30*/  SHFL.BFLY PT, R5, R222, 0x8, 0x1f ;  /* 0x0d001f00de057f89 */ /* 0x000ea800000e0000 */
[----:B------:R3:W4:Y:S01]  /*2b40*/  SHFL.BFLY PT, R6, R219, 0x10, 0x1f ;  /* 0x0e001f00db067f89 */ /* 0x00072200000e0000 */
[----:B--2---:R-:W-:-:S05]  /*2b50*/  FADD.FTZ R222, R222, R5 ;  /* 0x00000005dede7221 */ /* 0x004fca0000010000 */
[----:B------:R3:W2:Y:S02]  /*2b60*/  SHFL.BFLY PT, R5, R222, 0x10, 0x1f ;  /* 0x0e001f00de057f89 */ /* 0x0006a400000e0000 */
.L_x_5028:
[----:B----4-:R-:W-:Y:S01]  /*2b70*/  ISETP.GE.AND P5, PT, R3, 0x1, PT ;  /* 0x000000010300780c */ /* 0x010fe20003fa6270 */
[----:B-1----:R-:W1:Y:S01]  /*2b80*/  S2R R168, SR_TID.X ;  /* 0x0000000000a87919 */ /* 0x002e620000002100 */
[----:B--23--:R-:W-:Y:S01]  /*2b90*/  FADD.FTZ R222, R5, R222 ;  /* 0x000000de05de7221 */ /* 0x00cfe20000010000 */
[----:B------:R-:W-:Y:S01]  /*2ba0*/  BSSY B1, `(.L_x_4868) ;  /* 0x000010f000017945 */ /* 0x000fe20003800000 */
[----:B------:R-:W-:-:S09]  /*2bb0*/  FADD.FTZ R6, R6, R219 ;  /* 0x000000db06067221 */ /* 0x000fd20000010000 */
[----:B------:R-:W-:-:S05]  /*2bc0*/  @P5 IADD3 R3, R3, -0x1, RZ ;  /* 0xffffffff03035810 */ /* 0x000fca0007ffe0ff */
[----:B------:R-:W-:-:S05]  /*2bd0*/  @P5 IMAD R3, R3, c[0x0][0x168], RZ ;  /* 0x00005a0003035a24 */ /* 0x000fca00078e02ff */
[----:B------:R-:W-:Y:S02]  /*2be0*/  @P5 SHF.R.S32.HI R5, RZ, 0x1f, R3 ;  /* 0x0000001fff055819 */ /* 0x000fe40000011403 */
[----:B-1----:R-:W-:Y:S02]  /*2bf0*/  @P5 LOP3.LUT R168, R168, 0x1f, RZ, 0xc0, !PT ;  /* 0x0000001fa8a85812 */ /* 0x002fe400078ec0ff */
[----:B------:R-:W-:Y:S01]  /*2c00*/  @P5 LEA.HI R3, R5, R3, RZ, 0x3 ;  /* 0x0000000305035211 */ /* 0x000fe200078f18ff */
[----:B------:R-:W-:-:S06]  /*2c10*/  HFMA2.MMA R5, -RZ, RZ, 0, 0 ;  /* 0x00000000ff057435 */ /* 0x000fcc00000001ff */
[----:B------:R-:W-:Y:S01]  /*2c20*/  @P5 LEA.HI.SX32 R5, R3, R168, 0x1d ;  /* 0x000000a803055211 */ /* 0x000fe200078feaff */
[----:B------:R-:W-:Y:S02]  /*2c30*/  FMUL.FTZ R3, R6, c[0x0][0x1e0] ;  /* 0x0000780006037a20 */ /* 0x000fe40000410000 */
[----:B------:R-:W-:Y:S01]  /*2c40*/  FMUL.FTZ R6, R222, c[0x0][0x1e0] ;  /* 0x00007800de067a20 */ /* 0x000fe20000410000 */
        /* <DEDUP_REMOVED lines=8> */
.L_x_4871:
[----:B------:R-:W-:Y:S05]  /*2cd0*/  BSYNC B2 ;  /* 0x0000000000027941 */ /* 0x000fea0003800000 */
.L_x_4870:
[----:B------:R-:W-:Y:S01]  /*2ce0*/  BSSY B2, `(.L_x_4872) ;  /* 0x000000b000027945 */ /* 0x000fe20003800000 */
[----:B-----5:R-:W-:Y:S01]  /*2cf0*/  @!P4 FSEL R168, R124, RZ, P0 ;  /* 0x000000ff7ca8c208 */ /* 0x020fe20000000000 */
        /* <DEDUP_REMOVED lines=9> */
.L_x_4873:
[----:B------:R-:W-:Y:S05]  /*2d90*/  BSYNC B2 ;  /* 0x0000000000027941 */ /* 0x000fea0003800000 */
.L_x_4872:
[----:B------:R-:W-:Y:S01]  /*2da0*/  ISETP.NE.U32.AND P6, PT, RZ, c[0x0][0x258], PT ;  /* 0x00009600ff007a0c */ /* 0x000fe20003fc5070 */
[----:B------:R-:W-:Y:S03]  /*2db0*/  BSSY B2, `(.L_x_4874) ;  /* 0x0000010000027945 */ /* 0x000fe60003800000 */
[----:B------:R-:W-:-:S04]  /*2dc0*/  ISETP.NE.AND.EX P6, PT, RZ, c[0x0][0x25c], PT, P6 ;  /* 0x00009700ff007a0c */ /* 0x000fc80003fc5360 */
[----:B------:R-:W-:Y:S01]  /*2dd0*/  SEL R160, R168, R160, P6 ;  /* 0x000000a0a8a07207 */ /* 0x000fe20003000000 */
[----:B------:R-:W-:Y:S05]  /*2de0*/  @!P5 BRA `(.L_x_4875) ;  /* 0x000000c00000d947 */ /* 0x000fea0003800000 */
[----:B------:R-:W2:Y:S01]  /*2df0*/  LDL R171, [R1+0x54] ;  /* 0x0000540001ab7983 */ /* 0x000ea20000100800 */
[----:B------:R-:W-:Y:S01]  /*2e00*/  LOP3.LUT P0, RZ, R190, 0xff, RZ, 0xc0, !PT ;  /* 0x000000ffbeff7812 */ /* 0x000fe2000780c0ff */
[----:B------:R-:W-:Y:S01]  /*2e10*/  FMUL.FTZ R168, R168, c[0x0][0x1ec] ;  /* 0x00007b00a8a87a20 */ /* 0x000fe20000410000 */
[----:B------:R-:W-:-:S03]  /*2e20*/  MOV R169, RZ ;  /* 0x000000ff00a97202 */ /* 0x000fc60000000f00 */
[----:B------:R-:W-:-:S08]  /*2e30*/  FMUL.FTZ R168, R168, c[0x0][0x1e8] ;  /* 0x00007a00a8a87a20 */ /* 0x000fd00000410000 */
[----:B------:R-:W-:-:S05]  /*2e40*/  @P0 PRMT R170, RZ, 0x5410, R156 ;  /* 0x00005410ffaa0816 */ /* 0x000fca000000009c */
[----:B------:R-:W-:-:S04]  /*2e50*/  @P0 FMUL.FTZ R169, R168, R170 ;  /* 0x000000aaa8a90220 */ /* 0x000fc80000410000 */
[----:B------:R-:W-:Y:S02]  /*2e60*/  FADD.FTZ R92, R92, R169 ;  /* 0x000000a95c5c7221 */ /* 0x000fe40000010000 */
[----:B------:R-:W-:Y:S02]  /*2e70*/  IMAD.MOV.U32 R169, RZ, RZ, RZ ;  /* 0x000000ffffa97224 */ /* 0x000fe400078e00ff */
[----:B--2---:R-:W-:-:S05]  /*2e80*/  @P0 FMUL.FTZ R169, R171, R168 ;  /* 0x000000a8aba90220 */ /* 0x004fca0000410000 */
[----:B------:R-:W-:-:S04]  /*2e90*/  F2FP.BF16.PACK_AB R169, RZ, R169 ;  /* 0x000000a9ffa9723e */ /* 0x000fc800000010ff */
[----:B------:R-:W-:Y:S02]  /*2ea0*/  PRMT R164, R169, 0x7610, R164 ;  /* 0x00007610a9a47816 */ /* 0x000fe400000000a4 */
.L_x_4875:
[----:B------:R-:W-:Y:S05]  /*2eb0*/  BSYNC B2 ;  /* 0x0000000000027941 */ /* 0x000fea0003800000 */
.L_x_4874:
[----:B------:R-:W-:Y:S01]  /*2ec0*/  @!P4 ISETP.NE.U32.AND P0, PT, RZ, c[0x0][0x218], PT ;  /* 0x00008600ff00ca0c */ /* 0x000fe20003f05070 */
[----:B------:R-:W-:Y:S03]  /*2ed0*/  BSSY B2, `(.L_x_4876) ;  /* 0x000000c000027945 */ /* 0x000fe60003800000 */
[----:B------:R-:W-:-:S04]  /*2ee0*/  @!P4 ISETP.NE.AND.EX P0, PT, RZ, c[0x0][0x21c], PT, P0 ;  /* 0x00008700ff00ca0c */ /* 0x000fc80003f05300 */
        /* <DEDUP_REMOVED lines=10> */
.L_x_4877:
[----:B------:R-:W-:Y:S05]  /*2f90*/  BSYNC B2 ;  /* 0x0000000000027941 */ /* 0x000fea0003800000 */
.L_x_4876:
[----:B------:R-:W-:Y:S01]  /*2fa0*/  BSSY B2, `(.L_x_4878) ;  /* 0x000000f000027945 */ /* 0x000fe20003800000 */
[----:B------:R-:W-:Y:S01]  /*2fb0*/  SEL R161, R168, R161, P6 ;  /* 0x000000a1a8a17207 */ /* 0x000fe20003000000 */
[----:B------:R-:W-:Y:S05]  /*2fc0*/  @!P5 BRA `(.L_x_4879) ;  /* 0x000000c00000d947 */ /* 0x000fea0003800000 */
[----:B------:R-:W2:Y:S01]  /*2fd0*/  LDL R171, [R1+0x50] ;  /* 0x0000500001ab7983 */ /* 0x000ea20000100800 */
[----:B------:R-:W-:Y:S01]  /*2fe0*/  LOP3.LUT P0, RZ, R190, 0xff00, RZ, 0xc0, !PT ;  /* 0x0000ff00beff7812 */ /* 0x000fe2000780c0ff */
[----:B------:R-:W-:Y:S01]  /*2ff0*/  FMUL.FTZ R168, R168, c[0x0][0x1ec] ;  /* 0x00007b00a8a87a20 */ /* 0x000fe20000410000 */
[----:B------:R-:W-:-:S03]  /*3000*/  HFMA2.MMA R169, -RZ, RZ, 0, 0 ;  /* 0x00000000ffa97435 */ /* 0x000fc600000001ff */
        /* <DEDUP_REMOVED lines=8> */
.L_x_4879:
[----:B------:R-:W-:Y:S05]  /*3090*/  BSYNC B2 ;  /* 0x0000000000027941 */ /* 0x000fea0003800000 */
.L_x_4878:
        /* <DEDUP_REMOVED lines=13> */
.L_x_4881:
[----:B------:R-:W-:Y:S05]  /*3170*/  BSYNC B2 ;  /* 0x0000000000027941 */ /* 0x000fea0003800000 */
.L_x_4880:
[----:B------:R-:W-:Y:S01]  /*3180*/  BSSY B2, `(.L_x_4882) ;  /* 0x000000f000027945 */ /* 0x000fe20003800000 */
        /* <DEDUP_REMOVED lines=14> */
.L_x_4883:
[----:B------:R-:W-:Y:S05]  /*3270*/  BSYNC B2 ;  /* 0x0000000000027941 */ /* 0x000fea0003800000 */
.L_x_4882:
        /* <DEDUP_REMOVED lines=13> */
.L_x_4885:
[----:B------:R-:W-:Y:S05]  /*3350*/  BSYNC B2 ;  /* 0x0000000000027941 */ /* 0x000fea0003800000 */
.L_x_4884:
        /* <DEDUP_REMOVED lines=15> */
.L_x_4887:
[----:B------:R-:W-:Y:S05]  /*3450*/  BSYNC B2 ;  /* 0x0000000000027941 */ /* 0x000fea0003800000 */
.L_x_4886:
        /* <DEDUP_REMOVED lines=13> */
.L_x_4889:
[----:B------:R-:W-:Y:S05]  /*3530*/  BSYNC B2 ;  /* 0x0000000000027941 */ /* 0x000fea0003800000 */
.L_x_4888:
        /* <DEDUP_REMOVED lines=15> */
.L_x_4891:
[----:B------:R-:W-:Y:S05]  /*3630*/  BSYNC B2 ;  /* 0x0000000000027941 */ /* 0x000fea0003800000 */
.L_x_4890:
        /* <DEDUP_REMOVED lines=13> */
.L_x_4893:
[----:B------:R-:W-:Y:S05]  /*3710*/  BSYNC B2 ;  /* 0x0000000000027941 */ /* 0x000fea0003800000 */
.L_x_4892:
        /* <DEDUP_REMOVED lines=15> */
.L_x_4895:
[----:B------:R-:W-:Y:S05]  /*3810*/  BSYNC B2 ;  /* 0x0000000000027941 */ /* 0x000fea0003800000 */
.L_x_4894:
        /* <DEDUP_REMOVED lines=13> */
.L_x_4897:
[----:B------:R-:W-:Y:S05]  /*38f0*/  BSYNC B2 ;  /* 0x0000000000027941 */ /* 0x000fea0003800000 */
.L_x_4896:
        /* <DEDUP_REMOVED lines=15> */
.L_x_4899:
[----:B------:R-:W-:Y:S05]  /*39f0*/  BSYNC B2 ;  /* 0x0000000000027941 */ /* 0x000fea0003800000 */
.L_x_4898:
        /* <DEDUP_REMOVED lines=13> */
.L_x_4901:
[----:B------:R-:W-:Y:S05]  /*3ad0*/  BSYNC B2 ;  /* 0x0000000000027941 */ /* 0x000fea0003800000 */
.L_x_4900:
        /* <DEDUP_REMOVED lines=15> */
.L_x_4903:
[----:B------:R-:W-:Y:S05]  /*3bd0*/  BSYNC B2 ;  /* 0x0000000000027941 */ /* 0x000fea0003800000 */
.L_x_4902:
[----:B------:R-:W-:-:S04]  /*3be0*/  ISETP.NE.U32.AND P0, PT, RZ, c[0x0][0x258], PT ;  /* 0x00009600ff007a0c */ /* 0x000fc80003f05070 */
[----:B------:R-:W-:-:S13]  /*3bf0*/  ISETP.NE.AND.EX P0, PT, RZ, c[0x0][0x25c], PT, P0 ;  /* 0x00009700ff007a0c */ /* 0x000fda0003f05300 */
        /* <DEDUP_REMOVED lines=9> */
.L_x_4869:
[----:B------:R-:W-:Y:S05]  /*3c90*/  BSYNC B1 ;  /* 0x0000000000017941 */ /* 0x000fea0003800000 */
.L_x_4868:
        /* <DEDUP_REMOVED lines=9> */
.L_x_4907:
[----:B------:R-:W-:Y:S05]  /*3d30*/  BSYNC B2 ;  /* 0x0000000000027941 */ /* 0x000fea0003800000 */
.L_x_4906:
[----:B------:R-:W-:Y:S01]  /*3d40*/  BSSY B2, `(.L_x_4908) ;  /* 0x000000b000027945 */ /* 0x000fe20003800000 */
[----:B-1---5:R-:W-:Y:S01]  /*3d50*/  @!P4 FSEL R168, R132, RZ, P0 ;  /* 0x000000ff84a8c208 */ /* 0x022fe20000000000 */
        /* <DEDUP_REMOVED lines=9> */
.L_x_4909:
[----:B------:R-:W-:Y:S05]  /*3df0*/  BSYNC B2 ;  /* 0x0000000000027941 */ /* 0x000fea0003800000 */
.L_x_4908:
[----:B------:R-:W-:Y:S01]  /*3e00*/  ISETP.NE.U32.AND P6, PT, RZ, c[0x0][0x258], PT ;  /* 0x00009600ff007a0c */ /* 0x000fe20003fc5070 */
[----:B------:R-:W-:Y:S03]  /*3e10*/  BSSY B2, `(.L_x_4910) ;  /* 0x0000010000027945 */ /* 0x000fe60003800000 */
[----:B------:R-:W-:-:S04]  /*3e20*/  ISETP.NE.AND.EX P6, PT, RZ, c[0x0][0x25c], PT, P6 ;  /* 0x00009700ff007a0c */ /* 0x000fc80003fc5360 */
[----:B------:R-:W-:Y:S01]  /*3e30*/  SEL R160, R168, R160, P6 ;  /* 0x000000a0a8a07207 */ /* 0x000fe20003000000 */
[----:B------:R-:W-:Y:S05]  /*3e40*/  @!P5 BRA `(.L_x_4911) ;  /* 0x000000c00000d947 */ /* 0x000fea0003800000 */
[----:B------:R-:W2:Y:S01]  /*3e50*/  LDL R171, [R1+0x34] ;  /* 0x0000340001ab7983 */ /* 0x000ea20000100800 */
[----:B------:R-:W-:Y:S01]  /*3e60*/  LOP3.LUT P0, RZ, R188, 0xff, RZ, 0xc0, !PT ;  /* 0x000000ffbcff7812 */ /* 0x000fe2000780c0ff */
[----:B------:R-:W-:Y:S02]  /*3e70*/  FMUL.FTZ R168, R168, c[0x0][0x1ec] ;  /* 0x00007b00a8a87a20 */ /* 0x000fe40000410000 */
[----:B------:R-:W-:Y:S02]  /*3e80*/  IMAD.MOV.U32 R169, RZ, RZ, RZ ;  /* 0x000000ffffa97224 */ /* 0x000fe400078e00ff */
[----:B------:R-:W-:-:S08]  /*3e90*/  FMUL.FTZ R168, R168, c[0x0][0x1e8] ;  /* 0x00007a00a8a87a20 */ /* 0x000fd00000410000 */
[----:B------:R-:W-:-:S05]  /*3ea0*/  @P0 PRMT R170, RZ, 0x5410, R156 ;  /* 0x00005410ffaa0816 */ /* 0x000fca000000009c */
[----:B------:R-:W-:-:S04]  /*3eb0*/  @P0 FMUL.FTZ R169, R170, R168 ;  /* 0x000000a8aaa90220 */ /* 0x000fc80000410000 */
[----:B------:R-:W-:Y:S01]  /*3ec0*/  FADD.FTZ R100, R100, R169 ;  /* 0x000000a964647221 */ /* 0x000fe20000010000 */
[----:B------:R-:W-:Y:S01]  /*3ed0*/  MOV R169, RZ ;  /* 0x000000ff00a97202 */ /* 0x000fe20000000f00 */
[----:B--2---:R-:W-:-:S05]  /*3ee0*/  @P0 FMUL.FTZ R169, R171, R168 ;  /* 0x000000a8aba90220 */ /* 0x004fca0000410000 */
[----:B------:R-:W-:-:S04]  /*3ef0*/  F2FP.BF16.PACK_AB R169, RZ, R169 ;  /* 0x000000a9ffa9723e */ /* 0x000fc800000010ff */
[----:B------:R-:W-:Y:S02]  /*3f00*/  PRMT R164, R169, 0x7610, R164 ;  /* 0x00007610a9a47816 */ /* 0x000fe400000000a4 */
.L_x_4911:
[----:B------:R-:W-:Y:S05]  /*3f10*/  BSYNC B2 ;  /* 0x0000000000027941 */ /* 0x000fea0003800000 */
.L_x_4910:
        /* <DEDUP_REMOVED lines=13> */
.L_x_4913:
[----:B------:R-:W-:Y:S05]  /*3ff0*/  BSYNC B2 ;  /* 0x0000000000027941 */ /* 0x000fea0003800000 */
.L_x_4912:
[----:B------:R-:W-:Y:S01]  /*4000*/  BSSY B2, `(.L_x_4914) ;  /* 0x000000f000027945 */ /* 0x000fe20003800000 */
        /* <DEDUP_REMOVED lines=10> */
[----:B------:R-:W-:-:S06]  /*40b0*/  HFMA2.MMA R169, -RZ, RZ, 0, 0 ;  /* 0x00000000ffa97435 */ /* 0x000fcc00000001ff */
[----:B--2---:R-:W-:-:S05]  /*40c0*/  @P0 FMUL.FTZ R169, R171, R168 ;  /* 0x000000a8aba90220 */ /* 0x004fca0000410000 */
[----:B------:R-:W-:-:S04]  /*40d0*/  F2FP.BF16.PACK_AB R169, RZ, R169 ;  /* 0x000000a9ffa9723e */ /* 0x000fc800000010ff */
[----:B------:R-:W-:Y:S02]  /*40e0*/  PRMT R164, R164, 0x5410, R169 ;  /* 0x00005410a4a47816 */ /* 0x000fe400000000a9 */
.L_x_4915:
[----:B------:R-:W-:Y:S05]  /*40f0*/  BSYNC B2 ;  /* 0x0000000000027941 */ /* 0x000fea0003800000 */
.L_x_4914:
        /* <DEDUP_REMOVED lines=13> */
.L_x_4917:
[----:B------:R-:W-:Y:S05]  /*41d0*/  BSYNC B2 ;  /* 0x0000000000027941 */ /* 0x000fea0003800000 */
.L_x_4916:
        /* <DEDUP_REMOVED lines=15> */
.L_x_4919:
[----:B------:R-:W-:Y:S05]  /*42d0*/  BSYNC B2 ;  /* 0x0000000000027941 */ /* 0x000fea0003800000 */
.L_x_4918:
        /* <DEDUP_REMOVED lines=13> */
.L_x_4921:
[----:B------:R-:W-:Y:S05]  /*43b0*/  BSYNC B2 ;  /* 0x0000000000027941 */ /* 0x000fea0003800000 */
.L_x_4920:
        /* <DEDUP_REMOVED lines=15> */
.L_x_4923:
[----:B------:R-:W-:Y:S05]  /*44b0*/  BSYNC B2 ;  /* 0x0000000000027941 */ /* 0x000fea0003800000 */
.L_x_4922:
        /* <DEDUP_REMOVED lines=13> */
.L_x_4925:
[----:B------:R-:W-:Y:S05]  /*4590*/  BSYNC B2 ;  /* 0x0000000000027941 */ /* 0x000fea0003800000 */
.L_x_4924:
        /* <DEDUP_REMOVED lines=15> */
.L_x_4927:
[----:B------:R-:W-:Y:S05]  /*4690*/  BSYNC B2 ;  /* 0x0000000000027941 */ /* 0x000fea0003800000 */
.L_x_4926:
        /* <DEDUP_REMOVED lines=13> */
.L_x_4929:
[----:B------:R-:W-:Y:S05]  /*4770*/  BSYNC B2 ;  /* 0x0000000000027941 */ /* 0x000fea0003800000 */
.L_x_4928:
        /* <DEDUP_REMOVED lines=15> */
.L_x_4931:
[----:B------:R-:W-:Y:S05]  /*4870*/  BSYNC B2 ;  /* 0x0000000000027941 */ /* 0x000fea0003800000 */
.L_x_4930:
        /* <DEDUP_REMOVED lines=13> */
.L_x_4933:
[----:B------:R-:W-:Y:S05]  /*4950*/  BSYNC B2 ;  /* 0x0000000000027941 */ /* 0x000fea0003800000 */
.L_x_4932:
        /* <DEDUP_REMOVED lines=15> */
.L_x_4935:
[----:B------:R-:W-:Y:S05]  /*4a50*/  BSYNC B2 ;  /* 0x0000000000027941 */ /* 0x000fea0003800000 */
.L_x_4934:
        /* <DEDUP_REMOVED lines=13> */
.L_x_4937:
[----:B------:R-:W-:Y:S05]  /*4b30*/  BSYNC B2 ;  /* 0x0000000000027941 */ /* 0x000fea0003800000 */
.L_x_4936:
        /* <DEDUP_REMOVED lines=15> */
.L_x_4939:
[----:B------:R-:W-:Y:S05]  /*4c30*/  BSYNC B2 ;  /* 0x0000000000027941 */ /* 0x000fea0003800000 */
.L_x_4938:
[----:B------:R-:W-:-:S04]  /*4c40*/  ISETP.NE.U32.AND P0, PT, RZ, c[0x0][0x258], PT ;  /* 0x00009600ff007a0c */ /* 0x000fc80003f05070 */
[----:B------:R-:W-:-:S13]  /*4c50*/  ISETP.NE.AND.EX P0, PT, RZ, c[0x0][0x25c], PT, P0 ;  /* 0x00009700ff007a0c */ /* 0x000fda0003f05300 */
        /* <DEDUP_REMOVED lines=9> */
.L_x_4905:
[----:B------:R-:W-:Y:S05]  /*4cf0*/  BSYNC B1 ;  /* 0x0000000000017941 */ /* 0x000fea0003800000 */
.L_x_4904:
        /* <DEDUP_REMOVED lines=9> */
.L_x_4943:
[----:B------:R-:W-:Y:S05]  /*4d90*/  BSYNC B2 ;  /* 0x0000000000027941 */ /* 0x000fea0003800000 */
.L_x_4942:
        /* <DEDUP_REMOVED lines=11> */
.L_x_4945:
[----:B------:R-:W-:Y:S05]  /*4e50*/  BSYNC B2 ;  /* 0x0000000000027941 */ /* 0x000fea0003800000 */
.L_x_4944:
        /* <DEDUP_REMOVED lines=17> */
.L_x_4947:
[----:B------:R-:W-:Y:S05]  /*4f70*/  BSYNC B2 ;  /* 0x0000000000027941 */ /* 0x000fea0003800000 */
.L_x_4946:
        /* <DEDUP_REMOVED lines=13> */
.L_x_4949:
[----:B------:R-:W-:Y:S05]  /*5050*/  BSYNC B2 ;  /* 0x0000000000027941 */ /* 0x000fea0003800000 */
.L_x_4948:
        /* <DEDUP_REMOVED lines=15> */
.L_x_4951:
[----:B------:R-:W-:Y:S05]  /*5150*/  BSYNC B2 ;  /* 0x0000000000027941 */ /* 0x000fea0003800000 */
.L_x_4950:
        /* <DEDUP_REMOVED lines=13> */
.L_x_4953:
[----:B------:R-:W-:Y:S05]  /*5230*/  BSYNC B2 ;  /* 0x0000000000027941 */ /* 0x000fea0003800000 */
.L_x_4952:
        /* <DEDUP_REMOVED lines=15> */
.L_x_4955:
[----:B------:R-:W-:Y:S05]  /*5330*/  BSYNC B2 ;  /* 0x0000000000027941 */ /* 0x000fea0003800000 */
.L_x_4954:
        /* <DEDUP_REMOVED lines=13> */
.L_x_4957:
[----:B------:R-:W-:Y:S05]  /*5410*/  BSYNC B2 ;  /* 0x0000000000027941 */ /* 0x000fea0003800000 */
.L_x_4956:
        /* <DEDUP_REMOVED lines=15> */
.L_x_4959:
[----:B------:R-:W-:Y:S05]  /*5510*/  BSYNC B2 ;  /* 0x0000000000027941 */ /* 0x000fea0003800000 */
.L_x_4958:
        /* <DEDUP_REMOVED lines=13> */
.L_x_4961:
[----:B------:R-:W-:Y:S05]  /*55f0*/  BSYNC B2 ;  /* 0x0000000000027941 */ /* 0x000fea0003800000 */
.L_x_4960:
        /* <DEDUP_REMOVED lines=15> */
.L_x_4963:
[----:B------:R-:W-:Y:S05]  /*56f0*/  BSYNC B2 ;  /* 0x0000000000027941 */ /* 0x000fea0003800000 */
.L_x_4962:
        /* <DEDUP_REMOVED lines=13> */
.L_x_4965:
[----:B------:R-:W-:Y:S05]  /*57d0*/  BSYNC B2 ;  /* 0x0000000000027941 */ /* 0x000fea0003800000 */
.L_x_4964:
[----:B------:R-:W-:Y:S01]  /*57e0*/  BSSY B2, `(.L_x_4966) ;  /* 0x000000f000027945 */ /* 0x000fe20003800000 */
[----:B------:R-:W-:Y:S01]  /*57f0*/  SEL R153, R168, R153, P6 ;  /* 0x00000099a8997207 */ /* 0x000fe20003000000 */
[----:B------:R-:W-:Y:S05]  /*5800*/  @!P5 BRA `(.L_x_4967) ;  /* 0x000000c00000d947 */ /* 0x000fea0003800000 */
[----:B------:R-:W2:Y:S01]  /*5810*/  LDL R171, [R1] ;  /* 0x0000000001ab7983 */ /* 0x000ea20000100800 */
        /* <DEDUP_REMOVED lines=11> */
.L_x_4967:
[----:B------:R-:W-:Y:S05]  /*58d0*/  BSYNC B2 ;  /* 0x0000000000027941 */ /* 0x000fea0003800000 */
.L_x_4966:
        /* <DEDUP_REMOVED lines=13> */
.L_x_4969:
[----:B------:R-:W-:Y:S05]  /*59b0*/  BSYNC B2 ;  /* 0x0000000000027941 */ /* 0x000fea0003800000 */
.L_x_4968:
[----:B------:R-:W-:Y:S01]  /*59c0*/  BSSY B2, `(.L_x_4970) ;  /* 0x000000e000027945 */ /* 0x000fe20003800000 */
[----:B------:R-:W-:Y:S01]  /*59d0*/  SEL R154, R168, R154, P6 ;  /* 0x0000009aa89a7207 */ /* 0x000fe20003000000 */
[----:B------:R-:W-:Y:S05]  /*59e0*/  @!P5 BRA `(.L_x_4971) ;  /* 0x000000b00000d947 */ /* 0x000fea0003800000 */
[----:B------:R-:W-:Y:S01]  /*59f0*/  LOP3.LUT P0, RZ, R193, 0xff0000, RZ, 0xc0, !PT ;  /* 0x00ff0000c1ff7812 */ /* 0x000fe2000780c0ff */
[----:B------:R-:W-:Y:S01]  /*5a00*/  FMUL.FTZ R168, R168, c[0x0][0x1ec] ;  /* 0x00007b00a8a87a20 */ /* 0x000fe20000410000 */
[----:B------:R-:W-:-:S03]  /*5a10*/  HFMA2.MMA R169, -RZ, RZ, 0, 0 ;  /* 0x00000000ffa97435 */ /* 0x000fc600000001ff */
[----:B------:R-:W-:-:S08]  /*5a20*/  FMUL.FTZ R168, R168, c[0x0][0x1e8] ;  /* 0x00007a00a8a87a20 */ /* 0x000fd00000410000 */
[----:B------:R-:W-:-:S05]  /*5a30*/  @P0 PRMT R170, RZ, 0x5410, R159 ;  /* 0x00005410ffaa0816 */ /* 0x000fca000000009f */
[----:B------:R-:W-:-:S04]  /*5a40*/  @P0 FMUL.FTZ R169, R170, R168 ;  /* 0x000000a8aaa90220 */ /* 0x000fc80000410000 */
[----:B------:R-:W-:Y:S01]  /*5a50*/  FADD.FTZ R114, R114, R169 ;  /* 0x000000a972727221 */ /* 0x000fe20000010000 */
[----:B------:R-:W-:Y:S01]  /*5a60*/  MOV R169, RZ ;  /* 0x000000ff00a97202 */ /* 0x000fe20000000f00 */
[----:B------:R-:W-:-:S05]  /*5a70*/  @P0 FMUL.FTZ R169, R252, R168 ;  /* 0x000000a8fca90220 */ /* 0x000fca0000410000 */
[----:B------:R-:W-:-:S04]  /*5a80*/  F2FP.BF16.PACK_AB R169, RZ, R169 ;  /* 0x000000a9ffa9723e */ /* 0x000fc800000010ff */
[----:B------:R-:W-:Y:S02]  /*5a90*/  PRMT R167, R169, 0x7610, R167 ;  /* 0x00007610a9a77816 */ /* 0x000fe400000000a7 */
.L_x_4971:
[----:B------:R-:W-:Y:S05]  /*5aa0*/  BSYNC B2 ;  /* 0x0000000000027941 */ /* 0x000fea0003800000 */
.L_x_4970:
        /* <DEDUP_REMOVED lines=13> */
.L_x_4973:
[----:B------:R-:W-:Y:S05]  /*5b80*/  BSYNC B2 ;  /* 0x0000000000027941 */ /* 0x000fea0003800000 */
.L_x_4972:
[----:B------:R-:W-:Y:S01]  /*5b90*/  BSSY B2, `(.L_x_4974) ;  /* 0x000000e000027945 */ /* 0x000fe20003800000 */
[----:B------:R-:W-:Y:S01]  /*5ba0*/  SEL R155, R168, R155, P6 ;  /* 0x0000009ba89b7207 */ /* 0x000fe20003000000 */
[----:B------:R-:W-:Y:S05]  /*5bb0*/  @!P5 BRA `(.L_x_4975) ;  /* 0x000000b00000d947 */ /* 0x000fea0003800000 */
        /* <DEDUP_REMOVED lines=11> */
.L_x_4975:
[----:B------:R-:W-:Y:S05]  /*5c70*/  BSYNC B2 ;  /* 0x0000000000027941 */ /* 0x000fea0003800000 */
.L_x_4974:
        /* <DEDUP_REMOVED lines=11> */
.L_x_4941:
[----:B------:R-:W-:Y:S05]  /*5d30*/  BSYNC B1 ;  /* 0x0000000000017941 */ /* 0x000fea0003800000 */
.L_x_4940:
[----:B------:R-:W-:Y:S01]  /*5d40*/  ISETP.GE.U32.AND P0, PT, R4, 0x80, PT ;  /* 0x000000800400780c */ /* 0x000fe20003f06070 */
[----:B------:R-:W-:-:S12]  /*5d50*/  BSSY B1, `(.L_x_4976) ;  /* 0x00000fb000017945 */ /* 0x000fd80003800000 */
        /* <DEDUP_REMOVED lines=8> */
.L_x_4979:
[----:B------:R-:W-:Y:S05]  /*5de0*/  BSYNC B2 ;  /* 0x0000000000027941 */ /* 0x000fea0003800000 */
.L_x_4978:
        /* <DEDUP_REMOVED lines=11> */
.L_x_4981:
[----:B------:R-:W-:Y:S05]  /*5ea0*/  BSYNC B2 ;  /* 0x0000000000027941 */ /* 0x000fea0003800000 */
.L_x_4980:
[----:B------:R-:W-:Y:S01]  /*5eb0*/  ISETP.NE.U32.AND P6, PT, RZ, c[0x0][0x258], PT ;  /* 0x00009600ff007a0c */ /* 0x000fe20003fc5070 */
[----:B------:R-:W-:Y:S03]  /*5ec0*/  BSSY B2, `(.L_x_4982) ;  /* 0x000000f000027945 */ /* 0x000fe60003800000 */
[----:B------:R-:W-:-:S04]  /*5ed0*/  ISETP.NE.AND.EX P6, PT, RZ, c[0x0][0x25c], PT, P6 ;  /* 0x00009700ff007a0c */ /* 0x000fc80003fc5360 */
[----:B------:R-:W-:Y:S01]  /*5ee0*/  SEL R160, R168, R160, P6 ;  /* 0x000000a0a8a07207 */ /* 0x000fe20003000000 */
[----:B------:R-:W-:Y:S05]  /*5ef0*/  @!P5 BRA `(.L_x_4983) ;  /* 0x000000b00000d947 */ /* 0x000fea0003800000 */
        /* <DEDUP_REMOVED lines=8> */
[----:B------:R-:W-:-:S05]  /*5f80*/  @P0 FMUL.FTZ R169, R250, R168 ;  /* 0x000000a8faa90220 */ /* 0x000fca0000410000 */
[----:B------:R-:W-:-:S04]  /*5f90*/  F2FP.BF16.PACK_AB R169, RZ, R169 ;  /* 0x000000a9ffa9723e */ /* 0x000fc800000010ff */
[----:B------:R-:W-:Y:S02]  /*5fa0*/  PRMT R164, R169, 0x7610, R164 ;  /* 0x00007610a9a47816 */ /* 0x000fe400000000a4 */
.L_x_4983:
[----:B------:R-:W-:Y:S05]  /*5fb0*/  BSYNC B2 ;  /* 0x0000000000027941 */ /* 0x000fea0003800000 */
.L_x_4982:
        /* <DEDUP_REMOVED lines=13> */
.L_x_4985:
[----:B------:R-:W-:Y:S05]  /*6090*/  BSYNC B2 ;  /* 0x0000000000027941 */ /* 0x000fea0003800000 */
.L_x_4984:
        /* <DEDUP_REMOVED lines=14> */
.L_x_4987:
[----:B------:R-:W-:Y:S05]  /*6180*/  BSYNC B2 ;  /* 0x0000000000027941 */ /* 0x000fea0003800000 */
.L_x_4986:
        /* <DEDUP_REMOVED lines=13> */
.L_x_4989:
[----:B------:R-:W-:Y:S05]  /*6260*/  BSYNC B2 ;  /* 0x0000000000027941 */ /* 0x000fea0003800000 */
.L_x_4988:
        /* <DEDUP_REMOVED lines=14> */
.L_x_4991:
[----:B------:R-:W-:Y:S05]  /*6350*/  BSYNC B2 ;  /* 0x0000000000027941 */ /* 0x000fea0003800000 */
.L_x_4990:
        /* <DEDUP_REMOVED lines=13> */
.L_x_4993:
[----:B------:R-:W-:Y:S05]  /*6430*/  BSYNC B2 ;  /* 0x0000000000027941 */ /* 0x000fea0003800000 */
.L_x_4992:
[----:B------:R-:W-:Y:S01]  /*6440*/  BSSY B2, `(.L_x_4994) ;  /* 0x000000e000027945 */ /* 0x000fe20003800000 */
        /* <DEDUP_REMOVED lines=13> */
.L_x_4995:
[----:B------:R-:W-:Y:S05]  /*6520*/  BSYNC B2 ;  /* 0x0000000000027941 */ /* 0x000fea0003800000 */
.L_x_4994:
        /* <DEDUP_REMOVED lines=13> */
.L_x_4997:
[----:B------:R-:W-:Y:S05]  /*6600*/  BSYNC B2 ;  /* 0x0000000000027941 */ /* 0x000fea0003800000 */
.L_x_4996:
        /* <DEDUP_REMOVED lines=14> */
.L_x_4999:
[----:B------:R-:W-:Y:S05]  /*66f0*/  BSYNC B2 ;  /* 0x0000000000027941 */ /* 0x000fea0003800000 */
.L_x_4998:
        /* <DEDUP_REMOVED lines=13> */
.L_x_5001:
[----:B------:R-:W-:Y:S05]  /*67d0*/  BSYNC B2 ;  /* 0x0000000000027941 */ /* 0x000fea0003800000 */
.L_x_5000:
        /* <DEDUP_REMOVED lines=14> */
.L_x_5003:
[----:B------:R-:W-:Y:S05]  /*68c0*/  BSYNC B2 ;  /* 0x0000000000027941 */ /* 0x000fea0003800000 */
.L_x_5002:
        /* <DEDUP_REMOVED lines=13> */
.L_x_5005:
[----:B------:R-:W-:Y:S05]  /*69a0*/  BSYNC B2 ;  /* 0x0000000000027941 */ /* 0x000fea0003800000 */
.L_x_5004:
        /* <DEDUP_REMOVED lines=14> */
.L_x_5007:
[----:B------:R-:W-:Y:S05]  /*6a90*/  BSYNC B2 ;  /* 0x0000000000027941 */ /* 0x000fea0003800000 */
.L_x_5006:
        /* <DEDUP_REMOVED lines=13> */
.L_x_5009:
[----:B------:R-:W-:Y:S05]  /*6b70*/  BSYNC B2 ;  /* 0x0000000000027941 */ /* 0x000fea0003800000 */
.L_x_5008:
[----:B------:R-:W-:Y:S01]  /*6b80*/  ISETP.NE.U32.AND P0, PT, RZ, c[0x0][0x258], PT ;  /* 0x00009600ff007a0c */ /* 0x000fe20003f05070 */
[----:B------:R-:W-:Y:S01]  /*6b90*/  BSSY B2, `(.L_x_5010) ;  /* 0x000000f000027945 */ /* 0x000fe20003800000 */
[----:B------:R-:W-:Y:S02]  /*6ba0*/  SEL R155, R168, R155, P6 ;  /* 0x0000009ba89b7207 */ /* 0x000fe40003000000 */
[----:B------:R-:W-:Y:S01]  /*6bb0*/  ISETP.NE.AND.EX P0, PT, RZ, c[0x0][0x25c], PT, P0 ;  /* 0x00009700ff007a0c */ /* 0x000fe20003f05300 */
[----:B------:R-:W-:Y:S07]  /*6bc0*/  @!P5 BRA `(.L_x_5011) ;  /* 0x000000b00000d947 */ /* 0x000fee0003800000 */
        /* <DEDUP_REMOVED lines=11> */
.L_x_5011:
[----:B------:R-:W-:Y:S05]  /*6c80*/  BSYNC B2 ;  /* 0x0000000000027941 */ /* 0x000fea0003800000 */
.L_x_5010:
[----:B------:R-:W-:-:S04]  /*6c90*/  @P0 IMAD.MOV.U32 R2, RZ, RZ, 0x20 ;  /* 0x00000020ff020424 */ /* 0x000fc800078e00ff */
[----:B------:R-:W-:-:S05]  /*6ca0*/  @P0 IMAD.WIDE.U32 R2, R7, R2, c[0x0][0x258] ;  /* 0x0000960007020625 */ /* 0x000fca00078e0002 */
[----:B------:R-:W-:Y:S04]  /*6cb0*/  @P0 STG.E.128 [R2.64], R160 ;  /* 0x000000a002000986 */ /* 0x000fe8000c101d04 */
[----:B------:R1:W-:Y:S02]  /*6cc0*/  @P0 STG.E.128 [R2.64+0x10], R152 ;  /* 0x0000109802000986 */ /* 0x0003e4000c101d04 */
[----:B-1----:R-:W-:-:S05]  /*6cd0*/  @P5 MOV R2, 0x10 ;  /* 0x0000001000025802 */ /* 0x002fca0000000f00 */
[----:B------:R-:W-:-:S05]  /*6ce0*/  @P5 IMAD.WIDE.U32 R2, R5, R2, c[0x0][0x248] ;  /* 0x0000920005025625 */ /* 0x000fca00078e0002 */
[----:B------:R1:W-:Y:S02]  /*6cf0*/  @P5 STG.E.128 [R2.64], R164 ;  /* 0x000000a402005986 */ /* 0x0003e4000c101d04 */
.L_x_4977:
[----:B------:R-:W-:Y:S05]  /*6d00*/  BSYNC B1 ;  /* 0x0000000000017941 */ /* 0x000fea0003800000 */
.L_x_4976:
[----:B-1----:R-:W-:-:S05]  /*6d10*/  MOV R2, c[0x0][0x160] ;  /* 0x0000580000027a02 */ /* 0x002fca0000000f00 */
[----:B------:R-:W-:-:S05]  /*6d20*/  IMAD R0, R2, 0x4, R0 ;  /* 0x0000000402007824 */ /* 0x000fca00078e0200 */
[----:B------:R-:W-:-:S13]  /*6d30*/  ISETP.GE.AND P0, PT, R0, c[0x0][0x164], PT ;  /* 0x0000590000007a0c */ /* 0x000fda0003f06270 */
[----:B0----5:R-:W-:Y:S01]  /*6d40*/  @P0 CALL.REL.NOINC `(.L_x_4850) ;  /* 0x0000001000000944 */ /* 0x021fe20003c00000 */
[----:B------:R-:W-:Y:S05]  /*6d50*/  BRA `(.L_x_5012) ;  /* 0xffff9fd000007947 */ /* 0x000fea000383ffff */
.L_x_4850:
[----:B------:R-:W-:Y:S05]  /*6d60*/  BSYNC B0 ;  /* 0x0000000000007941 */ /* 0x000fea0003800000 */
.L_x_4849:
        /* <DEDUP_REMOVED lines=150> */
.L_x_5014:
[----:B------:R-:W-:Y:S05]  /*76d0*/  BSYNC B0 ;  /* 0x0000000000007941 */ /* 0x000fea0003800000 */
.L_x_5013:
        /* <DEDUP_REMOVED lines=124> */
[----:B------:R0:W-:Y:S04]  /*7ea0*/  STG.E [R6.64], R31 ;  /* 0x0000001f06007986 */ /* 0x0001e8000c101904 */
[----:B------:R-:W-:Y:S01]  /*7eb0*/  IMAD.X R75, RZ, RZ, R75, P6 ;  /* 0x000000ffff4b7224 */ /* 0x000fe200030e064b */
[----:B------:R-:W-:-:S04]  /*7ec0*/  IADD3 R47, P6, R47, 0x200, RZ ;  /* 0x000002002f2f7810 */ /* 0x000fc80007fde0ff */
[----:B------:R-:W-:-:S04]  /*7ed0*/  IADD3.X R60, RZ, R60, RZ, P6, !PT ;  /* 0x0000003cff3c7210 */ /* 0x000fc800037fe4ff */
.L_x_5016:
[----:B------:R-:W-:Y:S05]  /*7ee0*/  BSYNC B0 ;  /* 0x0000000000007941 */ /* 0x000fea0003800000 */
.L_x_5015:
        /* <DEDUP_REMOVED lines=16> */
[----:B------:R-:W-:Y:S02]  /*7ff0*/  IMAD.X R75, RZ, RZ, R75, P5 ;  /* 0x000000ffff4b7224 */ /* 0x000fe400028e064b */
[----:B------:R-:W-:-:S04]  /*8000*/  IADD3.X R60, RZ, R60, RZ, P6, !PT ;  /* 0x0000003cff3c7210 */ /* 0x000fc800037fe4ff */
.L_x_5018:
[----:B------:R-:W-:Y:S05]  /*8010*/  BSYNC B0 ;  /* 0x0000000000007941 */ /* 0x000fea0003800000 */
.L_x_5017:
        /* <DEDUP_REMOVED lines=8> */
[-C--:B------:R-:W-:Y:S01]  /*80a0*/  MOV R7, R60.reuse ;  /* 0x0000003c00077202 */ /* 0x080fe20000000f00 */
        /* <DEDUP_REMOVED lines=9> */
.L_x_5020:
[----:B------:R-:W-:Y:S05]  /*8140*/  BSYNC B0 ;  /* 0x0000000000007941 */ /* 0x000fea0003800000 */
.L_x_5019:
        /* <DEDUP_REMOVED lines=18> */
.L_x_5022:
[----:B------:R-:W-:Y:S05]  /*8270*/  BSYNC B0 ;  /* 0x0000000000007941 */ /* 0x000fea0003800000 */
.L_x_5021:
        /* <DEDUP_REMOVED lines=18> */
.L_x_5024:
[----:B------:R-:W-:Y:S05]  /*83a0*/  BSYNC B0 ;  /* 0x0000000000007941 */ /* 0x000fea0003800000 */
.L_x_5023:
        /* <DEDUP_REMOVED lines=18> */
.L_x_5026:
[----:B------:R-:W-:Y:S05]  /*84d0*/  BSYNC B0 ;  /* 0x0000000000007941 */ /* 0x000fea0003800000 */
.L_x_5025:
[----:B------:R-:W-:Y:S01]  /*84e0*/  FADD.FTZ R43, R18, R43 ;  /* 0x0000002b122b7221 */ /* 0x000fe20000010000 */
[----:B0-----:R-:W-:Y:S01]  /*84f0*/  MOV R2, R64 ;  /* 0x0000004000027202 */ /* 0x001fe20000000f00 */
[----:B------:R-:W-:Y:S01]  /*8500*/  IMAD.MOV.U32 R3, RZ, RZ, R77 ;  /* 0x000000ffff037224 */ /* 0x000fe200078e004d */
        /* <DEDUP_REMOVED lines=9> */
.L_x_4866:
[----:B------:R-:W-:Y:S01]  /*85a0*/  HFMA2.MMA R172, -RZ, RZ, 0, 1.847743988037109375e-06 ;  /* 0x0000001fffac7435 */ /* 0x000fe200000001ff */
[----:B-1----:R-:W-:Y:S01]  /*85b0*/  MOV R169, R219 ;  /* 0x000000db00a97202 */ /* 0x002fe20000000f00 */
[----:B------:R-:W-:Y:S01]  /*85c0*/  IMAD.MOV.U32 R5, RZ, RZ, 0x1 ;  /* 0x00000001ff057424 */ /* 0x000fe200078e00ff */
[----:B------:R-:W-:Y:S02]  /*85d0*/  MOV R170, 0xffffffff ;  /* 0xffffffff00aa7802 */ /* 0x000fe40000000f00 */
[----:B------:R-:W-:-:S02]  /*85e0*/  MOV R168, 0x8600 ;  /* 0x0000860000a87802 */ /* 0x000fc40000000f00 */
[----:B0----5:R-:W-:Y:S05]  /*85f0*/  CALL.REL.NOINC `($__internal_77_$__cuda_sm70_shflsync_bfly_p) ;  /* 0x0000045000007944 */ /* 0x021fea0003c00000 */
[----:B-1----:R-:W-:Y:S01]  /*8600*/  IMAD.MOV.U32 R6, RZ, RZ, R5 ;  /* 0x000000ffff067224 */ /* 0x002fe200078e0005 */
[----:B------:R-:W-:Y:S05]  /*8610*/  BRA `(.L_x_5027) ;  /* 0xffffa43000007947 */ /* 0x000fea000383ffff */
.L_x_4867:
[----:B------:R-:W-:Y:S01]  /*8620*/  HFMA2.MMA R5, -RZ, RZ, 0, 5.9604644775390625e-08 ;  /* 0x00000001ff057435 */ /* 0x000fe200000001ff */
[----:B-1----:R-:W-:Y:S01]  /*8630*/  MOV R169, R222 ;  /* 0x000000de00a97202 */ /* 0x002fe20000000f00 */
[----:B------:R-:W-:Y:S01]  /*8640*/  IMAD.MOV.U32 R172, RZ, RZ, 0x1f ;  /* 0x0000001fffac7424 */ /* 0x000fe200078e00ff */
[----:B------:R-:W-:-:S02]  /*8650*/  MOV R170, 0xffffffff ;  /* 0xffffffff00aa7802 */ /* 0x000fc40000000f00 */
[----:B------:R-:W-:Y:S02]  /*8660*/  MOV R168, 0x8680 ;  /* 0x0000868000a87802 */ /* 0x000fe40000000f00 */
[----:B0-23-5:R-:W-:Y:S05]  /*8670*/  CALL.REL.NOINC `($__internal_77_$__cuda_sm70_shflsync_bfly_p) ;  /* 0x000003d000007944 */ /* 0x02dfea0003c00000 */
[----:B------:R-:W-:Y:S01]  /*8680*/  FADD.FTZ R219, R6, R219 ;  /* 0x000000db06db7221 */ /* 0x000fe20000010000 */
[----:B------:R-:W-:Y:S01]  /*8690*/  MOV R170, 0xffffffff ;  /* 0xffffffff00aa7802 */ /* 0x000fe20000000f00 */
[----:B-1----:R-:W-:Y:S01]  /*86a0*/  FADD.FTZ R222, R222, R5 ;  /* 0x00000005dede7221 */ /* 0x002fe20000010000 */
[----:B------:R-:W-:Y:S01]  /*86b0*/  HFMA2.MMA R5, -RZ, RZ, 0, 1.1920928955078125e-07 ;  /* 0x00000002ff057435 */ /* 0x000fe200000001ff */
[----:B------:R-:W-:Y:S01]  /*86c0*/  IMAD.MOV.U32 R172, RZ, RZ, 0x1f ;  /* 0x0000001fffac7424 */ /* 0x000fe200078e00ff */
[----:B------:R-:W-:Y:S02]  /*86d0*/  MOV R169, R219 ;  /* 0x000000db00a97202 */ /* 0x000fe40000000f00 */
[----:B------:R-:W-:Y:S02]  /*86e0*/  MOV R168, 0x8700 ;  /* 0x0000870000a87802 */ /* 0x000fe40000000f00 */
[----:B------:R-:W-:Y:S05]  /*86f0*/  CALL.REL.NOINC `($__internal_77_$__cuda_sm70_shflsync_bfly_p) ;  /* 0x0000035000007944 */ /* 0x000fea0003c00000 */
[----:B-1----:R-:W-:Y:S01]  /*8700*/  IMAD.MOV.U32 R6, RZ, RZ, R5 ;  /* 0x000000ffff067224 */ /* 0x002fe200078e0005 */
[----:B------:R-:W-:Y:S01]  /*8710*/  HFMA2.MMA R5, -RZ, RZ, 0, 1.1920928955078125e-07 ;  /* 0x00000002ff057435 */ /* 0x000fe200000001ff */
[----:B------:R-:W-:Y:S01]  /*8720*/  MOV R169, R222 ;  /* 0x000000de00a97202 */ /* 0x000fe20000000f00 */
[----:B------:R-:W-:Y:S01]  /*8730*/  IMAD.MOV.U32 R172, RZ, RZ, 0x1f ;  /* 0x0000001fffac7424 */ /* 0x000fe200078e00ff */
[----:B------:R-:W-:-:S02]  /*8740*/  MOV R170, 0xffffffff ;  /* 0xffffffff00aa7802 */ /* 0x000fc40000000f00 */
[----:B------:R-:W-:Y:S02]  /*8750*/  MOV R168, 0x8770 ;  /* 0x0000877000a87802 */ /* 0x000fe40000000f00 */
[----:B------:R-:W-:Y:S05]  /*8760*/  CALL.REL.NOINC `($__internal_77_$__cuda_sm70_shflsync_bfly_p) ;  /* 0x000002e000007944 */ /* 0x000fea0003c00000 */
[----:B------:R-:W-:Y:S01]  /*8770*/  FADD.FTZ R219, R6, R219 ;  /* 0x000000db06db7221 */ /* 0x000fe20000010000 */
[----:B------:R-:W-:Y:S01]  /*8780*/  MOV R170, 0xffffffff ;  /* 0xffffffff00aa7802 */ /* 0x000fe20000000f00 */
[----:B-1----:R-:W-:Y:S01]  /*8790*/  FADD.FTZ R222, R222, R5 ;  /* 0x00000005dede7221 */ /* 0x002fe20000010000 */
[----:B------:R-:W-:Y:S01]  /*87a0*/  HFMA2.MMA R5, -RZ, RZ, 0, 2.384185791015625e-07 ;  /* 0x00000004ff057435 */ /* 0x000fe200000001ff */
[----:B------:R-:W-:Y:S01]  /*87b0*/  IMAD.MOV.U32 R172, RZ, RZ, 0x1f ;  /* 0x0000001fffac7424 */ /* 0x000fe200078e00ff */
[----:B------:R-:W-:Y:S02]  /*87c0*/  MOV R169, R219 ;  /* 0x000000db00a97202 */ /* 0x000fe40000000f00 */
[----:B------:R-:W-:Y:S02]  /*87d0*/  MOV R168, 0x87f0 ;  /* 0x000087f000a87802 */ /* 0x000fe40000000f00 */
[----:B------:R-:W-:Y:S05]  /*87e0*/  CALL.REL.NOINC `($__internal_77_$__cuda_sm70_shflsync_bfly_p) ;  /* 0x0000026000007944 */ /* 0x000fea0003c00000 */
[----:B-1----:R-:W-:Y:S01]  /*87f0*/  IMAD.MOV.U32 R6, RZ, RZ, R5 ;  /* 0x000000ffff067224 */ /* 0x002fe200078e0005 */
[----:B------:R-:W-:Y:S01]  /*8800*/  HFMA2.MMA R5, -RZ, RZ, 0, 2.384185791015625e-07 ;  /* 0x00000004ff057435 */ /* 0x000fe200000001ff */
        /* <DEDUP_REMOVED lines=8> */
[----:B------:R-:W-:Y:S01]  /*8890*/  HFMA2.MMA R5, -RZ, RZ, 0, 4.76837158203125e-07 ;  /* 0x00000008ff057435 */ /* 0x000fe200000001ff */
[----:B------:R-:W-:Y:S01]  /*88a0*/  IMAD.MOV.U32 R172, RZ, RZ, 0x1f ;  /* 0x0000001fffac7424 */ /* 0x000fe200078e00ff */
[----:B------:R-:W-:Y:S02]  /*88b0*/  MOV R169, R219 ;  /* 0x000000db00a97202 */ /* 0x000fe40000000f00 */
[----:B------:R-:W-:Y:S02]  /*88c0*/  MOV R168, 0x88e0 ;  /* 0x000088e000a87802 */ /* 0x000fe40000000f00 */
[----:B------:R-:W-:Y:S05]  /*88d0*/  CALL.REL.NOINC `($__internal_77_$__cuda_sm70_shflsync_bfly_p) ;  /* 0x0000017000007944 */ /* 0x000fea0003c00000 */
[----:B-1----:R-:W-:Y:S01]  /*88e0*/  IMAD.MOV.U32 R6, RZ, RZ, R5 ;  /* 0x000000ffff067224 */ /* 0x002fe200078e0005 */
[----:B------:R-:W-:Y:S01]  /*88f0*/  HFMA2.MMA R5, -RZ, RZ, 0, 4.76837158203125e-07 ;  /* 0x00000008ff057435 */ /* 0x000fe200000001ff */
        /* <DEDUP_REMOVED lines=8> */
[----:B------:R-:W-:Y:S01]  /*8980*/  HFMA2.MMA R5, -RZ, RZ, 0, 9.5367431640625e-07 ;  /* 0x00000010ff057435 */ /* 0x000fe200000001ff */
[----:B------:R-:W-:Y:S01]  /*8990*/  IMAD.MOV.U32 R172, RZ, RZ, 0x1f ;  /* 0x0000001fffac7424 */ /* 0x000fe200078e00ff */
[----:B------:R-:W-:Y:S02]  /*89a0*/  MOV R169, R219 ;  /* 0x000000db00a97202 */ /* 0x000fe40000000f00 */
[----:B------:R-:W-:Y:S02]  /*89b0*/  MOV R168, 0x89d0 ;  /* 0x000089d000a87802 */ /* 0x000fe40000000f00 */
[----:B------:R-:W-:Y:S05]  /*89c0*/  CALL.REL.NOINC `($__internal_77_$__cuda_sm70_shflsync_bfly_p) ;  /* 0x0000008000007944 */ /* 0x000fea0003c00000 */
[----:B-1----:R-:W-:Y:S01]  /*89d0*/  IMAD.MOV.U32 R6, RZ, RZ, R5 ;  /* 0x000000ffff067224 */ /* 0x002fe200078e0005 */
[----:B------:R-:W-:Y:S01]  /*89e0*/  HFMA2.MMA R5, -RZ, RZ, 0, 9.5367431640625e-07 ;  /* 0x00000010ff057435 */ /* 0x000fe200000001ff */
[----:B------:R-:W-:Y:S01]  /*89f0*/  MOV R169, R222 ;  /* 0x000000de00a97202 */ /* 0x000fe20000000f00 */
[----:B------:R-:W-:Y:S01]  /*8a00*/  IMAD.MOV.U32 R172, RZ, RZ, 0x1f ;  /* 0x0000001fffac7424 */ /* 0x000fe200078e00ff */
[----:B------:R-:W-:-:S02]  /*8a10*/  MOV R170, 0xffffffff ;  /* 0xffffffff00aa7802 */ /* 0x000fc40000000f00 */
[----:B------:R-:W-:Y:S02]  /*8a20*/  MOV R168, 0x8a40 ;  /* 0x00008a4000a87802 */ /* 0x000fe40000000f00 */
[----:B------:R-:W-:Y:S05]  /*8a30*/  CALL.REL.NOINC `($__internal_77_$__cuda_sm70_shflsync_bfly_p) ;  /* 0x0000001000007944 */ /* 0x000fea0003c00000 */
[----:B-1----:R-:W-:Y:S05]  /*8a40*/  BRA `(.L_x_5028) ;  /* 0xffffa12000007947 */ /* 0x002fea000383ffff */
        .weak           $__internal_77_$__cuda_sm70_shflsync_bfly_p
        .type           $__internal_77_$__cuda_sm70_shflsync_bfly_p,@function
        .size           $__internal_77_$__cuda_sm70_shflsync_bfly_p,(.L_x_12379 - $__internal_77_$__cuda_sm70_shflsync_bfly_p)
$__internal_77_$__cuda_sm70_shflsync_bfly_p:
[----:B------:R-:W-:Y:S04]  /*8a50*/  WARPSYNC R170 ;  /* 0x000000aa00007348 */ /* 0x000fe80003800000 */
[----:B------:R0:W1:Y:S02]  /*8a60*/  SHFL.BFLY PT, R5, R169, R5, R172 ;  /* 0x0c000005a9057389 */ /* 0x00006400000e00ac */
[----:B0-----:R-:W-:-:S06]  /*8a70*/  HFMA2.MMA R169, -RZ, RZ, 0, 0 ;  /* 0x00000000ffa97435 */ /* 0x001fcc00000001ff */
[----:B------:R-:W-:Y:S05]  /*8a80*/  RET.REL.NODEC R168 `(_ZN10layer_norm13ln_bwd_kernelINS_13Kernel_traitsI13__nv_bfloat16S2_fS2_fjLj1024ELj1ELj4ELj1ELj16ENS_18Kernel_traits_baseILj1024ES2_S2_fS2_fjLj128EEEEELb1ELb1ELb1ELb0EEEvNS_9BwdParamsE) ;  /* 0xffff7570a8007950 */ /* 0x000fea0003c3ffff */
.L_x_5029:
        /* <DEDUP_REMOVED lines=15> */
.L_x_12379:


//--------------------- .text._ZN10layer_norm22ln_bwd_finalize_kernelINS_22Kernel_traits_finalizeILj1024E13__nv_bfloat16S2_fS2_fjLb1ELj1024ELj4ENS_18Kernel_traits_baseILj1024ES2_S2_fS2_fjLj1024EEEEELb1ELb1EEEvNS_9BwdParamsE --------------------------
	.section	.text._ZN10layer_norm22ln_bwd_finalize_kernelINS_22Kernel_traits_finalizeILj1024E13__nv_bfloat16S2_fS2_fjLb1ELj1024ELj4ENS_18Kernel_traits_baseILj1024ES2_S2_fS2_fjLj1024EEEEELb1ELb1EEEvNS_9BwdParamsE,"ax",@progbits
	.sectioninfo	@"SHI_REGISTERS=32"
	.align	128
        .global         _ZN10layer_norm22ln_bwd_finalize_kernelINS_22Kernel_traits_finalizeILj1024E13__nv_bfloat16S2_fS2_fjLb1ELj1024ELj4ENS_18Kernel_traits_baseILj1024ES2_S2_fS2_fjLj1024EEEEELb1ELb1EEEvNS_9BwdParamsE
        .type           _ZN10layer_norm22ln_bwd_finalize_kernelINS_22Kernel_traits_finalizeILj1024E13__nv_bfloat16S2_fS2_fjLb1ELj1024ELj4ENS_18Kernel_traits_baseILj1024ES2_S2_fS2_fjLj1024EEEEELb1ELb1EEEvNS_9BwdParamsE,@function
        .size           _ZN10layer_norm22ln_bwd_finalize_kernelINS_22Kernel_traits_finalizeILj1024E13__nv_bfloat16S2_fS2_fjLb1ELj1024ELj4ENS_18Kernel_traits_baseILj1024ES2_S2_fS2_fjLj1024EEEEELb1ELb1EEEvNS_9BwdParamsE,(.L_x_12380 - _ZN10layer_norm22ln_bwd_finalize_kernelINS_22Kernel_traits_finalizeILj1024E13__nv_bfloat16S2_fS2_fjLb1ELj1024ELj4ENS_18Kernel_traits_baseILj1024ES2_S2_fS2_fjLj1024EEEEELb1ELb1EEEvNS_9BwdParamsE)
        .other          _ZN10layer_norm22ln_bwd_finalize_kernelINS_22Kernel_traits_finalizeILj1024E13__nv_bfloat16S2_fS2_fjLb1ELj1024ELj4ENS_18Kernel_traits_baseILj1024ES2_S2_fS2_fjLj1024EEEEELb1ELb1EEEvNS_9BwdParamsE,@"STO_CUDA_ENTRY STV_DEFAULT"
_ZN10layer_norm22ln_bwd_finalize_kernelINS_22Kernel_traits_finalizeILj1024E13__nv_bfloat16S2_fS2_fjLb1ELj1024ELj4ENS_18Kernel_traits_baseILj1024ES2_S2_fS2_fjLj1024EEEEELb1ELb1EEEvNS_9BwdParamsE:
.text._ZN10layer_norm22ln_bwd_finalize_kernelINS_22Kernel_traits_finalizeILj1024E13__nv_bfloat16S2_fS2_fjLb1ELj1024ELj4ENS_18Kernel_traits_baseILj1024ES2_S2_fS2_fjLj1024EEEEELb1ELb1EEEvNS_9BwdParamsE:
        /* <DEDUP_REMOVED lines=19> */
.L_x_5042:
        /* <DEDUP_REMOVED lines=32> */
.L_x_5034:
        /* <DEDUP_REMOVED lines=47> */
.L_x_5033:
[----:B------:R-:W-:Y:S05]  /*0620*/  BSYNC B1 ;  /* 0x0000000000017941 */ /* 0x000fea0003800000 */
.L_x_5032:
        /* <DEDUP_REMOVED lines=29> */
.L_x_5036:
[----:B------:R-:W-:Y:S05]  /*0800*/  BSYNC B1 ;  /* 0x0000000000017941 */ /* 0x000fea0003800000 */
.L_x_5035:
        /* <DEDUP_REMOVED lines=13> */
.L_x_5031:
[----:B------:R-:W-:Y:S05]  /*08e0*/  BSYNC B0 ;  /* 0x0000000000007941 */ /* 0x000fea0003800000 */
.L_x_5030:
        /* <DEDUP_REMOVED lines=12> */
.L_x_5043:
        /* <DEDUP_REMOVED lines=27> */
.L_x_5044:
        /* <DEDUP_REMOVED lines=9> */
.L_x_5037:
        /* <DEDUP_REMOVED lines=19> */
.L_x_5041:
[----:B------:R-:W-:Y:S05]  /*0d20*/  BSYNC B0 ;  /* 0x0000000000007941 */ /* 0x000fea0003800000 */
.L_x_5040:
[C---:B------:R-:W-:Y:S02]  /*0d30*/  ISETP.GT.U32.AND P1, PT, R4.reuse, -0x401, PT ;  /* 0xfffffbff0400780c */ /* 0x040fe40003f24070 */
[----:B------:R-:W-:-:S02]  /*0d40*/  IADD3 R4, R4, 0x400, RZ ;  /* 0x0000040004047810 */ /* 0x000fc40007ffe0ff */
[----:B------:R-:W-:-:S09]  /*0d50*/  IADD3 R5, R5, 0x200, RZ ;  /* 0x0000020005057810 */ /* 0x000fd20007ffe0ff */
[----:B012---:R-:W-:Y:S05]  /*0d60*/  @P1 BRA `(.L_x_5042) ;  /* 0xfffff3c000001947 */ /* 0x007fea000383ffff */
[----:B------:R-:W-:Y:S05]  /*0d70*/  EXIT ;  /* 0x000000000000794d */ /* 0x000fea0003800000 */
.L_x_5038:
[----:B------:R-:W-:Y:S01]  /*0d80*/  HFMA2.MMA R14, -RZ, RZ, 0, 1.847743988037109375e-06 ;  /* 0x0000001fff0e7435 */ /* 0x000fe200000001ff */
[----:B---3--:R-:W-:Y:S01]  /*0d90*/  IMAD.MOV.U32 R18, RZ, RZ, R10 ;  /* 0x000000ffff127224 */ /* 0x008fe200078e000a */
[----:B------:R-:W-:Y:S01]  /*0da0*/  MOV R17, 0x1 ;  /* 0x0000000100117802 */ /* 0x000fe20000000f00 */
[----:B------:R-:W-:Y:S01]  /*0db0*/  IMAD.MOV.U32 R19, RZ, RZ, -0x1 ;  /* 0xffffffffff137424 */ /* 0x000fe200078e00ff */
[----:B------:R-:W-:Y:S02]  /*0dc0*/  MOV R8, 0xde0 ;  /* 0x00000de000087802 */ /* 0x000fe40000000f00 */
[----:B012---:R-:W-:Y:S05]  /*0dd0*/  CALL.REL.NOINC `($__internal_78_$__cuda_sm70_shflsync_bfly_p) ;  /* 0x0000059000007944 */ /* 0x007fea0003c00000 */
[----:B01----:R-:W-:Y:S05]  /*0de0*/  BRA `(.L_x_5043) ;  /* 0xfffffbc000007947 */ /* 0x003fea000383ffff */
.L_x_5039:
[----:B------:R-:W-:Y:S01]  /*0df0*/  HFMA2.MMA R14, -RZ, RZ, 0, 1.847743988037109375e-06 ;  /* 0x0000001fff0e7435 */ /* 0x000fe200000001ff */
[----:B------:R-:W-:Y:S01]  /*0e00*/  MOV R17, 0x2 ;  /* 0x0000000200117802 */ /* 0x000fe20000000f00 */
[----:B------:R-:W-:Y:S01]  /*0e10*/  IMAD.MOV.U32 R19, RZ, RZ, -0x1 ;  /* 0xffffffffff137424 */ /* 0x000fe200078e00ff */
[----:B------:R-:W-:-:S03]  /*0e20*/  MOV R8, 0xe40 ;  /* 0x00000e4000087802 */ /* 0x000fc60000000f00 */
[----:B0123--:R-:W-:Y:S05]  /*0e30*/  CALL.REL.NOINC `($__internal_78_$__cuda_sm70_shflsync_bfly_p) ;  /* 0x0000053000007944 */ /* 0x00ffea0003c00000 */
[----:B01----:R-:W-:Y:S01]  /*0e40*/  FADD.FTZ R18, R18, R14 ;  /* 0x0000000e12127221 */ /* 0x003fe20000010000 */
[----:B------:R-:W-:Y:S01]  /*0e50*/  HFMA2.MMA R14, -RZ, RZ, 0, 1.847743988037109375e-06 ;  /* 0x0000001fff0e7435 */ /* 0x000fe200000001ff */
[----:B------:R-:W-:Y:S01]  /*0e60*/  MOV R17, 0x4 ;  /* 0x0000000400117802 */ /* 0x000fe20000000f00 */
[----:B------:R-:W-:Y:S01]  /*0e70*/  IMAD.MOV.U32 R19, RZ, RZ, -0x1 ;  /* 0xffffffffff137424 */ /* 0x000fe200078e00ff */
[----:B------:R-:W-:-:S03]  /*0e80*/  MOV R8, 0xea0 ;  /* 0x00000ea000087802 */ /* 0x000fc60000000f00 */
[----:B------:R-:W-:Y:S05]  /*0e90*/  CALL.REL.NOINC `($__internal_78_$__cuda_sm70_shflsync_bfly_p) ;  /* 0x000004d000007944 */ /* 0x000fea0003c00000 */
[----:B01----:R-:W-:Y:S01]  /*0ea0*/  FADD.FTZ R18, R18, R14 ;  /* 0x0000000e12127221 */ /* 0x003fe20000010000 */
[----:B------:R-:W-:Y:S01]  /*0eb0*/  HFMA2.MMA R14, -RZ, RZ, 0, 1.847743988037109375e-06 ;  /* 0x0000001fff0e7435 */ /* 0x000fe200000001ff */
[----:B------:R-:W-:Y:S01]  /*0ec0*/  MOV R17, 0x8 ;  /* 0x0000000800117802 */ /* 0x000fe20000000f00 */
[----:B------:R-:W-:Y:S01]  /*0ed0*/  IMAD.MOV.U32 R19, RZ, RZ, -0x1 ;  /* 0xffffffffff137424 */ /* 0x000fe200078e00ff */
[----:B------:R-:W-:-:S03]  /*0ee0*/  MOV R8, 0xf00 ;  /* 0x00000f0000087802 */ /* 0x000fc60000000f00 */
[----:B------:R-:W-:Y:S05]  /*0ef0*/  CALL.REL.NOINC `($__internal_78_$__cuda_sm70_shflsync_bfly_p) ;  /* 0x0000047000007944 */ /* 0x000fea0003c00000 */
[----:B-1----:R-:W-:Y:S01]  /*0f00*/  FADD.FTZ R10, R18, R14 ;  /* 0x0000000e120a7221 */ /* 0x002fe20000010000 */
[----:B------:R-:W-:Y:S01]  /*0f10*/  HFMA2.MMA R14, -RZ, RZ, 0, 1.847743988037109375e-06 ;  /* 0x0000001fff0e7435 */ /* 0x000fe200000001ff */
[----:B0-----:R-:W-:Y:S01]  /*0f20*/  MOV R17, 0x10 ;  /* 0x0000001000117802 */ /* 0x001fe20000000f00 */
[----:B------:R-:W-:Y:S01]  /*0f30*/  IMAD.MOV.U32 R19, RZ, RZ, -0x1 ;  /* 0xffffffffff137424 */ /* 0x000fe200078e00ff */
[----:B------:R-:W-:-:S02]  /*0f40*/  MOV R8, 0xf70 ;  /* 0x00000f7000087802 */ /* 0x000fc40000000f00 */
[----:B------:R-:W-:Y:S02]  /*0f50*/  MOV R18, R10 ;  /* 0x0000000a00127202 */ /* 0x000fe40000000f00 */
[----:B------:R-:W-:Y:S05]  /*0f60*/  CALL.REL.NOINC `($__internal_78_$__cuda_sm70_shflsync_bfly_p) ;  /* 0x0000040000007944 */ /* 0x000fea0003c00000 */
[----:B0-----:R-:W-:Y:S01]  /*0f70*/  HFMA2.MMA R17, -RZ, RZ, 0, 5.9604644775390625e-08 ;  /* 0x00000001ff117435 */ /* 0x001fe200000001ff */
[----:B-1----:R-:W-:Y:S01]  /*0f80*/  MOV R13, R14 ;  /* 0x0000000e000d7202 */ /* 0x002fe20000000f00 */
[----:B------:R-:W-:Y:S01]  /*0f90*/  IMAD.MOV.U32 R18, RZ, RZ, R15 ;  /* 0x000000ffff127224 */ /* 0x000fe200078e000f */
[----:B------:R-:W-:Y:S01]  /*0fa0*/  MOV R14, 0x1f ;  /* 0x0000001f000e7802 */ /* 0x000fe20000000f00 */
[----:B------:R-:W-:Y:S01]  /*0fb0*/  IMAD.MOV.U32 R19, RZ, RZ, -0x1 ;  /* 0xffffffffff137424 */ /* 0x000fe200078e00ff */
[----:B------:R-:W-:Y:S02]  /*0fc0*/  MOV R8, 0xfe0 ;  /* 0x00000fe000087802 */ /* 0x000fe40000000f00 */
[----:B------:R-:W-:Y:S05]  /*0fd0*/  CALL.REL.NOINC `($__internal_78_$__cuda_sm70_shflsync_bfly_p) ;  /* 0x0000039000007944 */ /* 0x000fea0003c00000 */
[----:B0-----:R-:W-:Y:S01]  /*0fe0*/  HFMA2.MMA R17, -RZ, RZ, 0, 1.1920928955078125e-07 ;  /* 0x00000002ff117435 */ /* 0x001fe200000001ff */
[----:B-1----:R-:W-:Y:S01]  /*0ff0*/  FADD.FTZ R18, R15, R14 ;  /* 0x0000000e0f127221 */ /* 0x002fe20000010000 */
[----:B------:R-:W-:Y:S01]  /*1000*/  MOV R14, 0x1f ;  /* 0x0000001f000e7802 */ /* 0x000fe20000000f00 */
[----:B------:R-:W-:Y:S01]  /*1010*/  IMAD.MOV.U32 R19, RZ, RZ, -0x1 ;  /* 0xffffffffff137424 */ /* 0x000fe200078e00ff */
[----:B------:R-:W-:Y:S02]  /*1020*/  MOV R8, 0x1040 ;  /* 0x0000104000087802 */ /* 0x000fe40000000f00 */
[----:B------:R-:W-:Y:S05]  /*1030*/  CALL.REL.NOINC `($__internal_78_$__cuda_sm70_shflsync_bfly_p) ;  /* 0x0000033000007944 */ /* 0x000fea0003c00000 */
[----:B0-----:R-:W-:Y:S01]  /*1040*/  HFMA2.MMA R17, -RZ, RZ, 0, 2.384185791015625e-07 ;  /* 0x00000004ff117435 */ /* 0x001fe200000001ff */
[----:B-1----:R-:W-:Y:S01]  /*1050*/  FADD.FTZ R18, R18, R14 ;  /* 0x0000000e12127221 */ /* 0x002fe20000010000 */
[----:B------:R-:W-:Y:S01]  /*1060*/  MOV R14, 0x1f ;  /* 0x0000001f000e7802 */ /* 0x000fe20000000f00 */
[----:B------:R-:W-:Y:S01]  /*1070*/  IMAD.MOV.U32 R19, RZ, RZ, -0x1 ;  /* 0xffffffffff137424 */ /* 0x000fe200078e00ff */
[----:B------:R-:W-:-:S02]  /*1080*/  MOV R8, 0x10a0 ;  /* 0x000010a000087802 */ /* 0x000fc40000000f00 */
[----:B------:R-:W-:Y:S05]  /*1090*/  CALL.REL.NOINC `($__internal_78_$__cuda_sm70_shflsync_bfly_p) ;  /* 0x000002d000007944 */ /* 0x000fea0003c00000 */
[----:B0-----:R-:W-:Y:S01]  /*10a0*/  HFMA2.MMA R17, -RZ, RZ, 0, 4.76837158203125e-07 ;  /* 0x00000008ff117435 */ /* 0x001fe200000001ff */
[----:B-1----:R-:W-:Y:S01]  /*10b0*/  FADD.FTZ R18, R18, R14 ;  /* 0x0000000e12127221 */ /* 0x002fe20000010000 */
[----:B------:R-:W-:Y:S01]  /*10c0*/  MOV R14, 0x1f ;  /* 0x0000001f000e7802 */ /* 0x000fe20000000f00 */
[----:B------:R-:W-:Y:S01]  /*10d0*/  IMAD.MOV.U32 R19, RZ, RZ, -0x1 ;  /* 0xffffffffff137424 */ /* 0x000fe200078e00ff */
[----:B------:R-:W-:-:S02]  /*10e0*/  MOV R8, 0x1100 ;  /* 0x0000110000087802 */ /* 0x000fc40000000f00 */
[----:B------:R-:W-:Y:S05]  /*10f0*/  CALL.REL.NOINC `($__internal_78_$__cuda_sm70_shflsync_bfly_p) ;  /* 0x0000027000007944 */ /* 0x000fea0003c00000 */
[----:B-1----:R-:W-:Y:S01]  /*1100*/  FADD.FTZ R12, R18, R14 ;  /* 0x0000000e120c7221 */ /* 0x002fe20000010000 */
[----:B0-----:R-:W-:Y:S01]  /*1110*/  HFMA2.MMA R17, -RZ, RZ, 0, 9.5367431640625e-07 ;  /* 0x00000010ff117435 */ /* 0x001fe200000001ff */
[----:B------:R-:W-:Y:S01]  /*1120*/  MOV R14, 0x1f ;  /* 0x0000001f000e7802 */ /* 0x000fe20000000f00 */
[----:B------:R-:W-:Y:S01]  /*1130*/  IMAD.MOV.U32 R19, RZ, RZ, -0x1 ;  /* 0xffffffffff137424 */ /* 0x000fe200078e00ff */
[----:B------:R-:W-:-:S02]  /*1140*/  MOV R8, 0x1170 ;  /* 0x0000117000087802 */ /* 0x000fc40000000f00 */
[----:B------:R-:W-:Y:S02]  /*1150*/  MOV R18, R12 ;  /* 0x0000000c00127202 */ /* 0x000fe40000000f00 */
[----:B------:R-:W-:Y:S05]  /*1160*/  CALL.REL.NOINC `($__internal_78_$__cuda_sm70_shflsync_bfly_p) ;  /* 0x0000020000007944 */ /* 0x000fea0003c00000 */
[----:B-1----:R-:W-:Y:S01]  /*1170*/  MOV R15, R14 ;  /* 0x0000000e000f7202 */ /* 0x002fe20000000f00 */
[----:B------:R-:W-:Y:S01]  /*1180*/  HFMA2.MMA R14, -RZ, RZ, 0, 1.847743988037109375e-06 ;  /* 0x0000001fff0e7435 */ /* 0x000fe200000001ff */
[----:B0-----:R-:W-:Y:S01]  /*1190*/  MOV R18, R11 ;  /* 0x0000000b00127202 */ /* 0x001fe20000000f00 */
[----:B------:R-:W-:Y:S01]  /*11a0*/  IMAD.MOV.U32 R17, RZ, RZ, 0x1 ;  /* 0x00000001ff117424 */ /* 0x000fe200078e00ff */
[----:B------:R-:W-:Y:S02]  /*11b0*/  MOV R19, 0xffffffff ;  /* 0xffffffff00137802 */ /* 0x000fe40000000f00 */
[----:B------:R-:W-:Y:S02]  /*11c0*/  MOV R8, 0x11e0 ;  /* 0x000011e000087802 */ /* 0x000fe40000000f00 */
[----:B------:R-:W-:Y:S05]  /*11d0*/  CALL.REL.NOINC `($__internal_78_$__cuda_sm70_shflsync_bfly_p) ;  /* 0x0000019000007944 */ /* 0x000fea0003c00000 */
[----:B0-----:R-:W-:Y:S01]  /*11e0*/  HFMA2.MMA R17, -RZ, RZ, 0, 1.1920928955078125e-07 ;  /* 0x00000002ff117435 */ /* 0x001fe200000001ff */
[----:B-1----:R-:W-:Y:S01]  /*11f0*/  FADD.FTZ R18, R11, R14 ;  /* 0x0000000e0b127221 */ /* 0x002fe20000010000 */
[----:B------:R-:W-:Y:S01]  /*1200*/  MOV R19, 0xffffffff ;  /* 0xffffffff00137802 */ /* 0x000fe20000000f00 */
[----:B------:R-:W-:Y:S01]  /*1210*/  IMAD.MOV.U32 R14, RZ, RZ, 0x1f ;  /* 0x0000001fff0e7424 */ /* 0x000fe200078e00ff */
[----:B------:R-:W-:-:S02]  /*1220*/  MOV R8, 0x1240 ;  /* 0x0000124000087802 */ /* 0x000fc40000000f00 */
        /* <DEDUP_REMOVED lines=9> */
[----:B------:R-:W-:-:S02]  /*12c0*/  MOV R14, 0x1f ;  /* 0x0000001f000e7802 */ /* 0x000fc40000000f00 */
[----:B------:R-:W-:Y:S02]  /*12d0*/  MOV R19, 0xffffffff ;  /* 0xffffffff00137802 */ /* 0x000fe40000000f00 */
[----:B------:R-:W-:Y:S02]  /*12e0*/  MOV R8, 0x1300 ;  /* 0x0000130000087802 */ /* 0x000fe40000000f00 */
[----:B------:R-:W-:Y:S05]  /*12f0*/  CALL.REL.NOINC `($__internal_78_$__cuda_sm70_shflsync_bfly_p) ;  /* 0x0000007000007944 */ /* 0x000fea0003c00000 */
[----:B01----:R-:W-:Y:S01]  /*1300*/  FADD.FTZ R18, R18, R14 ;  /* 0x0000000e12127221 */ /* 0x003fe20000010000 */
[----:B------:R-:W-:Y:S01]  /*1310*/  HFMA2.MMA R14, -RZ, RZ, 0, 1.847743988037109375e-06 ;  /* 0x0000001fff0e7435 */ /* 0x000fe200000001ff */
[----:B------:R-:W-:Y:S01]  /*1320*/  IMAD.MOV.U32 R17, RZ, RZ, 0x10 ;  /* 0x00000010ff117424 */ /* 0x000fe200078e00ff */
[----:B------:R-:W-:Y:S02]  /*1330*/  MOV R19, 0xffffffff ;  /* 0xffffffff00137802 */ /* 0x000fe40000000f00 */
[----:B------:R-:W-:Y:S02]  /*1340*/  MOV R8, 0x1360 ;  /* 0x0000136000087802 */ /* 0x000fe40000000f00 */
[----:B------:R-:W-:Y:S05]  /*1350*/  CALL.REL.NOINC `($__internal_78_$__cuda_sm70_shflsync_bfly_p) ;  /* 0x0000001000007944 */ /* 0x000fea0003c00000 */
[----:B01----:R-:W-:Y:S05]  /*1360*/  BRA `(.L_x_5044) ;  /* 0xfffff7f000007947 */ /* 0x003fea000383ffff */
        .weak           $__internal_78_$__cuda_sm70_shflsync_bfly_p
        .type           $__internal_78_$__cuda_sm70_shflsync_bfly_p,@function
        .size           $__internal_78_$__cuda_sm70_shflsync_bfly_p,(.L_x_12380 - $__internal_78_$__cuda_sm70_shflsync_bfly_p)
$__internal_78_$__cuda_sm70_shflsync_bfly_p:
[----:B------:R-:W-:Y:S01]  /*1370*/  HFMA2.MMA R9, -RZ, RZ, 0, 0 ;  /* 0x00000000ff097435 */ /* 0x000fe200000001ff */
[----:B------:R-:W-:Y:S04]  /*1380*/  WARPSYNC R19 ;  /* 0x0000001300007348 */ /* 0x000fe80003800000 */
[----:B------:R0:W1:Y:S01]  /*1390*/  SHFL.BFLY PT, R14, R18, R17, R14 ;  /* 0x0c000011120e7389 */ /* 0x00006200000e000e */
[----:B------:R-:W-:Y:S05]  /*13a0*/  RET.REL.NODEC R8 `(_ZN10layer_norm22ln_bwd_finalize_kernelINS_22Kernel_traits_finalizeILj1024E13__nv_bfloat16S2_fS2_fjLb1ELj1024ELj4ENS_18Kernel_traits_baseILj1024ES2_S2_fS2_fjLj1024EEEEELb1ELb1EEEvNS_9BwdParamsE) ;  /* 0xffffec5008007950 */ /* 0x000fea0003c3ffff */
.L_x_5045:
        /* <DEDUP_REMOVED lines=13> */
.L_x_12380:


//--------------------- .text._ZN10layer_norm13ln_bwd_kernelINS_13Kernel_traitsI13__nv_bfloat16S2_fS2_fjLj1024ELj1ELj4ELj1ELj16ENS_18Kernel_traits_baseILj1024ES2_S2_fS2_fjLj128EEEEELb1ELb1ELb1ELb1EEEvNS_9BwdParamsE --------------------------
	.section	.text._ZN10layer_norm13ln_bwd_kernelINS_13Kernel_traitsI13__nv_bfloat16S2_fS2_fjLj1024ELj1ELj4ELj1ELj16ENS_18Kernel_traits_baseILj1024ES2_S2_fS2_fjLj128EEEEELb1ELb1ELb1ELb1EEEvNS_9BwdParamsE,"ax",@progbits
	.sectioninfo	@"SHI_REGISTERS=255"
	.align	128
        .global         _ZN10layer_norm13ln_bwd_kernelINS_13Kernel_traitsI13__nv_bfloat16S2_fS2_fjLj1024ELj1ELj4ELj1ELj16ENS_18Kernel_traits_baseILj1024ES2_S2_fS2_fjLj128EEEEELb1ELb1ELb1ELb1EEEvNS_9BwdParamsE
        .type           _ZN10layer_norm13ln_bwd_kernelINS_13Kernel_traitsI13__nv_bfloat16S2_fS2_fjLj1024ELj1ELj4ELj1ELj16ENS_18Kernel_traits_baseILj1024ES2_S2_fS2_fjLj128EEEEELb1ELb1ELb1ELb1EEEvNS_9BwdParamsE,@function
        .size           _ZN10layer_norm13ln_bwd_kernelINS_13Kernel_traitsI13__nv_bfloat16S2_fS2_fjLj1024ELj1ELj4ELj1ELj16ENS_18Kernel_traits_baseILj1024ES2_S2_fS2_fjLj128EEEEELb1ELb1ELb1ELb1EEEvNS_9BwdParamsE,(.L_x_12381 - _ZN10layer_norm13ln_bwd_kernelINS_13Kernel_traitsI13__nv_bfloat16S2_fS2_fjLj1024ELj1ELj4ELj1ELj16ENS_18Kernel_traits_baseILj1024ES2_S2_fS2_fjLj128EEEEELb1ELb1ELb1ELb1EEEvNS_9BwdParamsE)
        .other          _ZN10layer_norm13ln_bwd_kernelINS_13Kernel_traitsI13__nv_bfloat16S2_fS2_fjLj1024ELj1ELj4ELj1ELj16ENS_18Kernel_traits_baseILj1024ES2_S2_fS2_fjLj128EEEEELb1ELb1ELb1ELb1EEEvNS_9BwdParamsE,@"STO_CUDA_ENTRY STV_DEFAULT"
_ZN10layer_norm13ln_bwd_kernelINS_13Kernel_traitsI13__nv_bfloat16S2_fS2_fjLj1024ELj1ELj4ELj1ELj16ENS_18Kernel_traits_baseILj1024ES2_S2_fS2_fjLj128EEEEELb1ELb1ELb1ELb1EEEvNS_9BwdParamsE:
.text._ZN10layer_norm13ln_bwd_kernelINS_13Kernel_traitsI13__nv_bfloat16S2_fS2_fjLj1024ELj1ELj4ELj1ELj16ENS_18Kernel_traits_baseILj1024ES2_S2_fS2_fjLj128EEEEELb1ELb1ELb1ELb1EEEvNS_9BwdParamsE:
        /* <DEDUP_REMOVED lines=68> */
.L_x_5047:
        /* <DEDUP_REMOVED lines=68> */
[----:B0-----:R-:W-:Y:S02]  /*0880*/  PRMT R3, RZ, 0x7610, R11 ;  /* 0x00007610ff037816 */ /* 0x001fe4000000000b */
[----:B---3--:R-:W-:-:S03]  /*0890*/  PRMT R2, RZ, 0x5410, R12 ;  /* 0x00005410ff027816 */ /* 0x008fc6000000000c */
        /* <DEDUP_REMOVED lines=27> */
[----:B------:R-:W-:Y:S01]  /*0a50*/  STL [R1+0x30], R8 ;  /* 0x0000300801007387 */ /* 0x000fe20000100800 */
[--C-:B0-----:R-:W-:Y:S02]  /*0a60*/  PRMT R3, RZ, 0x5410, R19.reuse ;  /* 0x00005410ff037816 */ /* 0x101fe40000000013 */
[----:B-1----:R-:W-:-:S03]  /*0a70*/  PRMT R2, RZ, 0x7610, R19 ;  /* 0x00007610ff027816 */ /* 0x002fc60000000013 */
[----:B------:R0:W-:Y:S04]  /*0a80*/  STL [R1+0x2c], R3 ;  /* 0x00002c0301007387 */ /* 0x0001e80000100800 */
[----:B------:R1:W-:Y:S01]  /*0a90*/  STL [R1+0x28], R2 ;  /* 0x0000280201007387 */ /* 0x0003e20000100800 */
[--C-:B0-----:R-:W-:Y:S02]  /*0aa0*/  PRMT R3, RZ, 0x5410, R4.reuse ;  /* 0x00005410ff037816 */ /* 0x101fe40000000004 */
[----:B-1----:R-:W-:-:S03]  /*0ab0*/  PRMT R2, RZ, 0x7610, R4 ;  /* 0x00007610ff027816 */ /* 0x002fc60000000004 */
[----:B------:R0:W-:Y:S01]  /*0ac0*/  STL [R1+0x24], R3 ;  /* 0x0000240301007387 */ /* 0x0001e20000100800 */
[----:B------:R-:W-:-:S03]  /*0ad0*/  PRMT R4, RZ, 0x5410, R5 ;  /* 0x00005410ff047816 */ /* 0x000fc60000000005 */
        /* <DEDUP_REMOVED lines=9> */
[----:B-1----:R-:W-:-:S05]  /*0b70*/  PRMT R2, RZ, 0x7610, R7 ;  /* 0x00007610ff027816 */ /* 0x002fca0000000007 */
[----:B------:R2:W-:Y:S04]  /*0b80*/  STL [R1+0x8], R2 ;  /* 0x0000080201007387 */ /* 0x0005e80000100800 */
[----:B------:R2:W-:Y:S02]  /*0b90*/  STL [R1+0xc], R3 ;  /* 0x00000c0301007387 */ /* 0x0005e40000100800 */
.L_x_5188:
[----:B------:R-:W-:-:S10]  /*0ba0*/  HFMA2.MMA R192, -RZ, RZ, 0, 2.384185791015625e-07 ;  /* 0x00000004ffc07435 */ /* 0x000fd400000001ff */
[----:B--2---:R-:W-:-:S05]  /*0bb0*/  IMAD.WIDE R2, R0, R192, c[0x0][0x1d8] ;  /* 0x0000760000027625 */ /* 0x004fca00078e02c0 */
[----:B------:R0:W2:Y:S04]  /*0bc0*/  LDG.E R194, [R2.64] ;  /* 0x0000000402c27981 */ /* 0x0000a8000c1e1900 */
[----:B------:R-:W1:Y:S01]  /*0bd0*/  S2R R246, SR_TID.X ;  /* 0x0000000000f67919 */ /* 0x000e620000002100 */
[----:B0-----:R-:W-:-:S04]  /*0be0*/  IMAD.WIDE R2, R0, R192, c[0x0][0x1a8] ;  /* 0x00006a0000027625 */ /* 0x001fc800078e02c0 */
[CC--:B------:R-:W-:Y:S02]  /*0bf0*/  IMAD.WIDE R18, R0.reuse, R192.reuse, c[0x0][0x1d0] ;  /* 0x0000740000127625 */ /* 0x0c0fe400078e02c0 */
[----:B-----5:R0:W5:Y:S04]  /*0c00*/  LDG.E R2, [R2.64] ;  /* 0x0000000402027981 */ /* 0x020168000c1e1900 */
[----:B------:R3:W5:Y:S01]  /*0c10*/  LDG.E R4, [R18.64] ;  /* 0x0000000412047981 */ /* 0x000762000c1e1900 */
[----:B------:R-:W-:Y:S01]  /*0c20*/  IMAD.MOV.U32 R216, RZ, RZ, 0x20 ;  /* 0x00000020ffd87424 */ /* 0x000fe200078e00ff */
[----:B------:R-:W-:Y:S01]  /*0c30*/  BSSY B1, `(.L_x_5049) ;  /* 0x0000199000017945 */ /* 0x000fe20003800000 */
[----:B------:R-:W-:-:S04]  /*0c40*/  IMAD.WIDE R192, R0, R192, c[0x0][0x1a0] ;  /* 0x0000680000c07625 */ /* 0x000fc800078e02c0 */
[----:B0-----:R-:W-:Y:S01]  /*0c50*/  IMAD R3, R0, c[0x0][0x168], RZ ;  /* 0x00005a0000037a24 */ /* 0x001fe200078e02ff */
[----:B-1----:R-:W-:-:S04]  /*0c60*/  LOP3.LUT R246, R246, 0x1f, RZ, 0xc0, !PT ;  /* 0x0000001ff6f67812 */ /* 0x002fc800078ec0ff */
[----:B---3--:R-:W-:-:S04]  /*0c70*/  SHF.R.S32.HI R18, RZ, 0x1f, R3 ;  /* 0x0000001fff127819 */ /* 0x008fc80000011403 */
        /* <DEDUP_REMOVED lines=11> */
[----:B------:R-:W-:Y:S02]  /*0d30*/  ISETP.NE.U32.AND P0, PT, RZ, c[0x0][0x218], PT ;  /* 0x00008600ff007a0c */ /* 0x000fe40003f05070 */
[----:B-----5:R-:W-:Y:S02]  /*0d40*/  ISETP.GE.AND P1, PT, R4, 0x1, PT ;  /* 0x000000010400780c */ /* 0x020fe40003f26270 */
[----:B------:R-:W-:-:S13]  /*0d50*/  ISETP.NE.AND.EX P0, PT, RZ, c[0x0][0x21c], PT, P0 ;  /* 0x00008700ff007a0c */ /* 0x000fda0003f05300 */
[----:B------:R0:W5:Y:S04]  /*0d60*/  @P0 LDG.E.128 R156, [R20.64] ;  /* 0x00000004149c0981 */ /* 0x000168000c1e1d00 */
[----:B------:R0:W5:Y:S04]  /*0d70*/  @P0 LDG.E.128 R160, [R20.64+0x10] ;  /* 0x0000100414a00981 */ /* 0x000168000c1e1d00 */
[----:B------:R1:W5:Y:S04]  /*0d80*/  @P0 LDG.E.128 R140, [R24.64] ;  /* 0x00000004188c0981 */ /* 0x000368000c1e1d00 */
[----:B------:R1:W5:Y:S01]  /*0d90*/  @P0 LDG.E.128 R144, [R24.64+0x10] ;  /* 0x0000100418900981 */ /* 0x000362000c1e1d00 */
[----:B0-----:R-:W-:-:S03]  /*0da0*/  @P1 IADD3 R20, R4, -0x1, RZ ;  /* 0xffffffff04141810 */ /* 0x001fc60007ffe0ff */
[----:B------:R0:W5:Y:S02]  /*0db0*/  @P0 LDG.E.128 R148, [R22.64] ;  /* 0x0000000416940981 */ /* 0x000164000c1e1d00 */
[----:B------:R-:W-:Y:S02]  /*0dc0*/  @P1 IMAD R20, R20, c[0x0][0x168], RZ ;  /* 0x00005a0014141a24 */ /* 0x000fe400078e02ff */
[----:B------:R0:W5:Y:S03]  /*0dd0*/  @P0 LDG.E.128 R152, [R22.64+0x10] ;  /* 0x0000100416980981 */ /* 0x000166000c1e1d00 */
[----:B------:R-:W-:Y:S01]  /*0de0*/  @P1 SHF.R.S32.HI R21, RZ, 0x1f, R20 ;  /* 0x0000001fff151819 */ /* 0x000fe20000011414 */
[----:B------:R2:W5:Y:S03]  /*0df0*/  @P0 LDG.E.128 R164, [R18.64] ;  /* 0x0000000412a40981 */ /* 0x000566000c1e1d00 */
[----:B------:R-:W-:Y:S01]  /*0e00*/  @P1 LEA.HI R21, R21, R20, RZ, 0x3 ;  /* 0x0000001415151211 */ /* 0x000fe200078f18ff */
[----:B------:R2:W5:Y:S01]  /*0e10*/  @P0 LDG.E.128 R168, [R18.64+0x10] ;  /* 0x0000100412a80981 */ /* 0x000562000c1e1d00 */
[----:B-1----:R-:W-:-:S02]  /*0e20*/  MOV R24, RZ ;  /* 0x000000ff00187202 */ /* 0x002fc40000000f00 */
[----:B------:R-:W-:-:S04]  /*0e30*/  @P1 LEA.HI.SX32 R24, R21, R246, 0x1d ;  /* 0x000000f615181211 */ /* 0x000fc800078feaff */
[C---:B0-----:R-:W-:Y:S02]  /*0e40*/  IADD3 R22, R24.reuse, 0x20, RZ ;  /* 0x0000002018167810 */ /* 0x041fe40007ffe0ff */
[C---:B------:R-:W-:Y:S02]  /*0e50*/  IADD3 R20, R24.reuse, 0x40, RZ ;  /* 0x0000004018147810 */ /* 0x040fe40007ffe0ff */
[----:B--2---:R-:W-:Y:S02]  /*0e60*/  MOV R19, 0x8 ;  /* 0x0000000800137802 */ /* 0x004fe40000000f00 */
[----:B------:R-:W-:-:S03]  /*0e70*/  IADD3 R18, R24, 0x60, RZ ;  /* 0x0000006018127810 */ /* 0x000fc60007ffe0ff */
[----:B------:R-:W-:-:S04]  /*0e80*/  IMAD.WIDE.U32 R24, R24, R19, c[0x0][0x190] ;  /* 0x0000640018187625 */ /* 0x000fc800078e0013 */
[-C--:B------:R-:W-:Y:S02]  /*0e90*/  IMAD.WIDE.U32 R22, R22, R19.reuse, c[0x0][0x190] ;  /* 0x0000640016167625 */ /* 0x080fe400078e0013 */
[----:B------:R-:W5:Y:S02]  /*0ea0*/  LDG.E.64 R24, [R24.64] ;  /* 0x0000000418187981 */ /* 0x000f64000c1e1b00 */
[-C--:B------:R-:W-:Y:S02]  /*0eb0*/  IMAD.WIDE.U32 R20, R20, R19.reuse, c[0x0][0x190] ;  /* 0x0000640014147625 */ /* 0x080fe400078e0013 */
[----:B------:R-:W5:Y:S02]  /*0ec0*/  LDG.E.64 R22, [R22.64] ;  /* 0x0000000416167981 */ /* 0x000f64000c1e1b00 */
[----:B------:R-:W-:Y:S02]  /*0ed0*/  IMAD.WIDE.U32 R18, R18, R19, c[0x0][0x190] ;  /* 0x0000640012127625 */ /* 0x000fe400078e0013 */
[----:B------:R-:W5:Y:S04]  /*0ee0*/  LDG.E.64 R20, [R20.64] ;  /* 0x0000000414147981 */ /* 0x000f68000c1e1b00 */
[----:B------:R-:W5:Y:S01]  /*0ef0*/  LDG.E.64 R18, [R18.64] ;  /* 0x0000000412127981 */ /* 0x000f62000c1e1b00 */
[----:B------:R-:W-:-:S02]  /*0f00*/  MOV R195, RZ ;  /* 0x000000ff00c37202 */ /* 0x000fc40000000f00 */
[----:B------:R-:W-:Y:S01]  /*0f10*/  MOV R216, RZ ;  /* 0x000000ff00d87202 */ /* 0x000fe20000000f00 */
[----:B------:R-:W-:Y:S05]  /*0f20*/  BRA `(.L_x_5051) ;  /* 0x0000169000007947 */ /* 0x000fea0003800000 */
.L_x_5050:
[----:B------:R-:W-:Y:S01]  /*0f30*/  IADD3 R194, R194, -0x1, RZ ;  /* 0xffffffffc2c27810 */ /* 0x000fe20007ffe0ff */
[----:B------:R-:W-:Y:S04]  /*0f40*/  STL [R1+0x98], R87 ;  /* 0x0000985701007387 */ /* 0x000fe80000100800 */
[----:B------:R-:W-:Y:S01]  /*0f50*/  IMAD R194, R194, c[0x0][0x168], RZ ;  /* 0x00005a00c2c27a24 */ /* 0x000fe200078e02ff */
[----:B------:R-:W-:Y:S01]  /*0f60*/  MOV R225, 0x10 ;  /* 0x0000001000e17802 */ /* 0x000fe20000000f00 */
[-C--:B------:R-:W-:Y:S01]  /*0f70*/  IMAD.WIDE.U32 R196, R243, R216.reuse, c[0x0][0x188] ;  /* 0x00006200f3c47625 */ /* 0x080fe200078e00d8 */
[----:B-----5:R-:W-:Y:S01]  /*0f80*/  ISETP.GE.AND P1, PT, R4, 0x1, PT ;  /* 0x000000010400780c */ /* 0x020fe20003f26270 */
[----:B------:R0:W-:Y:S01]  /*0f90*/  STL [R1+0x94], R86 ;  /* 0x0000945601007387 */ /* 0x0001e20000100800 */
[----:B------:R-:W-:Y:S01]  /*0fa0*/  SHF.R.S32.HI R5, RZ, 0x1f, R194 ;  /* 0x0000001fff057819 */ /* 0x000fe200000114c2 */
[----:B------:R-:W-:-:S04]  /*0fb0*/  IMAD.WIDE.U32 R188, R3, R216, c[0x0][0x188] ;  /* 0x0000620003bc7625 */ /* 0x000fc800078e00d8 */
[----:B------:R-:W-:Y:S01]  /*0fc0*/  IMAD.WIDE.U32 R204, R244, R216, c[0x0][0x188] ;  /* 0x00006200f4cc7625 */ /* 0x000fe200078e00d8 */
[----:B------:R-:W-:Y:S01]  /*0fd0*/  LEA.HI R6, R5, R194, RZ, 0x3 ;  /* 0x000000c205067211 */ /* 0x000fe200078f18ff */
[----:B------:R1:W2:Y:S03]  /*0fe0*/  LDG.E.128 R8, [R188.64] ;  /* 0x00000004bc087981 */ /* 0x0002a6000c1e1d00 */
[----:B------:R-:W-:Y:S01]  /*0ff0*/  LEA.HI.SX32 R6, R6, R246, 0x1d ;  /* 0x000000f606067211 */ /* 0x000fe200078feaff */
[----:B------:R3:W4:Y:S03]  /*1000*/  LDG.E R5, [R192.64] ;  /* 0x00000004c0057981 */ /* 0x000726000c1e1900 */
[----:B------:R-:W-:Y:S01]  /*1010*/  IADD3 R220, R6, 0x40, RZ ;  /* 0x0000004006dc7810 */ /* 0x000fe20007ffe0ff */
[----:B------:R-:W-:Y:S01]  /*1020*/  IMAD.WIDE.U32 R212, R245, R216, c[0x0][0x188] ;  /* 0x00006200f5d47625 */ /* 0x000fe200078e00d8 */
[----:B------:R-:W-:Y:S01]  /*1030*/  ISETP.NE.U32.AND P0, PT, RZ, c[0x0][0x218], PT ;  /* 0x00008600ff007a0c */ /* 0x000fe20003f05070 */
[----:B------:R0:W-:Y:S02]  /*1040*/  STL [R1+0x90], R85 ;  /* 0x0000905501007387 */ /* 0x0001e40000100800 */
[----:B------:R-:W-:-:S02]  /*1050*/  IMAD.WIDE.U32 R220, R220, R225, c[0x0][0x208] ;  /* 0x00008200dcdc7625 */ /* 0x000fc400078e00e1 */
[----:B---3--:R3:W2:Y:S04]  /*1060*/  LDG.E.128 R192, [R196.64] ;  /* 0x00000004c4c07981 */ /* 0x0086a8000c1e1d00 */
[----:B------:R-:W2:Y:S01]  /*1070*/  LDG.E.128 R220, [R220.64] ;  /* 0x00000004dcdc7981 */ /* 0x000ea2000c1e1d00 */
[C---:B------:R-:W-:Y:S01]  /*1080*/  IMAD.WIDE.U32 R12, R6.reuse, R225, c[0x0][0x208] ;  /* 0x00008200060c7625 */ /* 0x040fe200078e00e1 */
[C---:B------:R-:W-:Y:S02]  /*1090*/  IADD3 R216, R6.reuse, 0x20, RZ ;  /* 0x0000002006d87810 */ /* 0x040fe40007ffe0ff */
[----:B------:R-:W-:Y:S01]  /*10a0*/  IADD3 R224, R6, 0x60, RZ ;  /* 0x0000006006e07810 */ /* 0x000fe20007ffe0ff */
[----:B------:R0:W2:Y:S01]  /*10b0*/  LDG.E.128 R208, [R212.64] ;  /* 0x00000004d4d07981 */ /* 0x0000a2000c1e1d00 */
[----:B------:R-:W-:-:S02]  /*10c0*/  @P1 IADD3 R6, R4, -0x1, RZ ;  /* 0xffffffff04061810 */ /* 0x000fc40007ffe0ff */
[----:B------:R-:W-:Y:S01]  /*10d0*/  ISETP.NE.AND.EX P0, PT, RZ, c[0x0][0x21c], PT, P0 ;  /* 0x00008700ff007a0c */ /* 0x000fe20003f05300 */
[----:B------:R-:W2:Y:S02]  /*10e0*/  LDG.E.128 R12, [R12.64] ;  /* 0x000000040c0c7981 */ /* 0x000ea4000c1e1d00 */
[----:B------:R-:W-:Y:S02]  /*10f0*/  @P1 IMAD R6, R6, c[0x0][0x168], RZ ;  /* 0x00005a0006061a24 */ /* 0x000fe400078e02ff */
[-C--:B------:R-:W-:Y:S01]  /*1100*/  IMAD.WIDE.U32 R216, R216, R225.reuse, c[0x0][0x208] ;  /* 0x00008200d8d87625 */ /* 0x080fe200078e00e1 */
[----:B---3--:R-:W3:Y:S02]  /*1110*/  LDG.E.128 R196, [R196.64+0x10] ;  /* 0x00001004c4c47981 */ /* 0x008ee4000c1e1d00 */
[----:B------:R-:W-:Y:S01]  /*1120*/  @P1 SHF.R.S32.HI R7, RZ, 0x1f, R6 ;  /* 0x0000001fff071819 */ /* 0x000fe20000011406 */
[----:B------:R-:W-:Y:S01]  /*1130*/  IMAD.WIDE.U32 R224, R224, R225, c[0x0][0x208] ;  /* 0x00008200e0e07625 */ /* 0x000fe200078e00e1 */
[----:B------:R0:W3:Y:S02]  /*1140*/  LDG.E.128 R200, [R204.64] ;  /* 0x00000004ccc87981 */ /* 0x0000e4000c1e1d00 */
[----:B------:R-:W-:-:S02]  /*1150*/  @P1 LEA.HI R7, R7, R6, RZ, 0x3 ;  /* 0x0000000607071211 */ /* 0x000fc400078f18ff */
[----:B------:R-:W-:Y:S01]  /*1160*/  MOV R6, RZ ;  /* 0x000000ff00067202 */ /* 0x000fe20000000f00 */
[----:B------:R-:W3:Y:S01]  /*1170*/  LDG.E.128 R224, [R224.64] ;  /* 0x00000004e0e07981 */ /* 0x000ee2000c1e1d00 */
[----:B------:R-:W-:Y:S02]  /*1180*/  @P1 LEA.HI.SX32 R6, R7, R246, 0x1d ;  /* 0x000000f607061211 */ /* 0x000fe400078feaff */
[----:B------:R-:W0:Y:S01]  /*1190*/  LDC.U8 R246, c[0x0][0x1f0] ;  /* 0x00007c00fff67b82 */ /* 0x000e220000000000 */
        /* <DEDUP_REMOVED lines=8> */
[----:B0-----:R-:W-:-:S03]  /*1220*/  ISETP.NE.AND P0, PT, R246, RZ, PT ;  /* 0x000000fff600720c */ /* 0x001fc60003f05270 */
[----:B------:R-:W3:Y:S04]  /*1230*/  LDG.E.128 R212, [R212.64+0x10] ;  /* 0x00001004d4d47981 */ /* 0x000ee8000c1e1d00 */
[----:B------:R-:W-:Y:S04]  /*1240*/  STL [R1+0x8c], R84 ;  /* 0x00008c5401007387 */ /* 0x000fe80000100800 */
[----:B-1----:R-:W3:Y:S04]  /*1250*/  LDG.E.128 R188, [R188.64+0x10] ;  /* 0x00001004bcbc7981 */ /* 0x002ee8000c1e1d00 */
[----:B------:R-:W3:Y:S04]  /*1260*/  LDG.E.128 R204, [R204.64+0x10] ;  /* 0x00001004cccc7981 */ /* 0x000ee8000c1e1d00 */
[----:B------:R-:W3:Y:S04]  /*1270*/  LDG.E.128 R216, [R216.64] ;  /* 0x00000004d8d87981 */ /* 0x000ee8000c1e1d00 */
[----:B------:R0:W-:Y:S01]  /*1280*/  STL [R1+0x88], R0 ;  /* 0x0000880001007387 */ /* 0x0001e20000100800 */
[----:B----4-:R-:W-:-:S05]  /*1290*/  FSEL R5, R5, RZ, !P0 ;  /* 0x000000ff05057208 */ /* 0x010fca0004000000 */
[C---:B--2---:R-:W-:Y:S01]  /*12a0*/  FADD.FTZ R195, -R5.reuse, R195 ;  /* 0x000000c305c37221 */ /* 0x044fe20000010100 */
[--C-:B------:R-:W-:Y:S02]  /*12b0*/  PRMT R247, RZ, 0x5410, R222.reuse ;  /* 0x00005410fff77816 */ /* 0x100fe400000000de */
[----:B------:R-:W-:Y:S01]  /*12c0*/  PRMT R246, RZ, 0x7610, R222 ;  /* 0x00007610fff67816 */ /* 0x000fe200000000de */
[----:B------:R-:W-:Y:S02]  /*12d0*/  FMUL.FTZ R222, R2, R195 ;  /* 0x000000c302de7220 */ /* 0x000fe40000410000 */
[----:B------:R-:W2:Y:S01]  /*12e0*/  LDL R195, [R1+0x80] ;  /* 0x0000800001c37983 */ /* 0x000ea20000100800 */
[C---:B------:R-:W-:Y:S01]  /*12f0*/  FADD.FTZ R193, -R5.reuse, R193 ;  /* 0x000000c105c17221 */ /* 0x040fe20000010100 */
[C---:B------:R-:W-:Y:S01]  /*1300*/  IADD3 R7, R6.reuse, 0x60, RZ ;  /* 0x0000006006077810 */ /* 0x040fe20007ffe0ff */
[----:B------:R-:W-:Y:S01]  /*1310*/  IMAD.MOV.U32 R16, RZ, RZ, 0x8 ;  /* 0x00000008ff107424 */ /* 0x000fe200078e00ff */
[C---:B------:R-:W-:Y:S01]  /*1320*/  IADD3 R22, R6.reuse, 0x20, RZ ;  /* 0x0000002006167810 */ /* 0x040fe20007ffe0ff */
[----:B------:R-:W-:Y:S01]  /*1330*/  FADD.FTZ R9, -R5, R9 ;  /* 0x0000000905097221 */ /* 0x000fe20000010100 */
[C---:B------:R-:W-:Y:S01]  /*1340*/  IADD3 R20, R6.reuse, 0x40, RZ ;  /* 0x0000004006147810 */ /* 0x040fe20007ffe0ff */
[----:B------:R-:W-:Y:S01]  /*1350*/  IMAD.WIDE.U32 R24, R6, R16, c[0x0][0x190] ;  /* 0x0000640006187625 */ /* 0x000fe200078e0010 */
[----:B---3--:R-:W-:-:S02]  /*1360*/  PRMT R86, RZ, 0x5410, R226 ;  /* 0x00005410ff567816 */ /* 0x008fc400000000e2 */
[----:B------:R-:W-:Y:S01]  /*1370*/  PRMT R85, RZ, 0x7610, R226 ;  /* 0x00007610ff557816 */ /* 0x000fe200000000e2 */
[----:B------:R-:W-:Y:S01]  /*1380*/  FMUL.FTZ R226, R2, R193 ;  /* 0x000000c102e27220 */ /* 0x000fe20000410000 */
[----:B------:R-:W-:Y:S01]  /*1390*/  PRMT R241, RZ, 0x7610, R12 ;  /* 0x00007610fff17816 */ /* 0x000fe2000000000c */
[----:B------:R-:W3:Y:S01]  /*13a0*/  LDL R193, [R1+0x7c] ;  /* 0x00007c0001c17983 */ /* 0x000ee20000100800 */
[----:B------:R-:W-:Y:S01]  /*13b0*/  IMAD.WIDE.U32 R6, R7, R16, c[0x0][0x190] ;  /* 0x0000640007067625 */ /* 0x000fe200078e0010 */
[--C-:B------:R-:W-:Y:S02]  /*13c0*/  PRMT R251, RZ, 0x5410, R224.reuse ;  /* 0x00005410fffb7816 */ /* 0x100fe400000000e0 */
[----:B------:R-:W-:Y:S01]  /*13d0*/  PRMT R250, RZ, 0x7610, R224 ;  /* 0x00007610fffa7816 */ /* 0x000fe200000000e0 */
[C---:B------:R-:W-:Y:S01]  /*13e0*/  FADD.FTZ R194, -R5.reuse, R194 ;  /* 0x000000c205c27221 */ /* 0x040fe20000010100 */
[----:B------:R1:W5:Y:S01]  /*13f0*/  LDG.E.64 R18, [R6.64] ;  /* 0x0000000406127981 */ /* 0x000362000c1e1b00 */
[----:B------:R-:W-:-:S02]  /*1400*/  FADD.FTZ R197, -R5, R197 ;  /* 0x000000c505c57221 */ /* 0x000fc40000010100 */
[C---:B------:R-:W-:Y:S01]  /*1410*/  FMUL.FTZ R242, R2.reuse, R9 ;  /* 0x0000000902f27220 */ /* 0x040fe20000410000 */
[----:B------:R-:W-:Y:S01]  /*1420*/  PRMT R229, RZ, 0x5410, R12 ;  /* 0x00005410ffe57816 */ /* 0x000fe2000000000c */
[----:B------:R-:W-:Y:S01]  /*1430*/  FMUL.FTZ R224, R2, R194 ;  /* 0x000000c202e07220 */ /* 0x000fe20000410000 */
[--C-:B------:R-:W-:Y:S01]  /*1440*/  PRMT R239, RZ, 0x5410, R13.reuse ;  /* 0x00005410ffef7816 */ /* 0x100fe2000000000d */
[-C--:B------:R-:W-:Y:S01]  /*1450*/  IMAD.WIDE.U32 R22, R22, R16.reuse, c[0x0][0x190] ;  /* 0x0000640016167625 */ /* 0x080fe200078e0010 */
[----:B------:R-:W-:Y:S01]  /*1460*/  PRMT R237, RZ, 0x7610, R13 ;  /* 0x00007610ffed7816 */ /* 0x000fe2000000000d */
[----:B------:R-:W4:Y:S01]  /*1470*/  LDL R194, [R1+0x74] ;  /* 0x0000740001c27983 */ /* 0x000f220000100800 */
[--C-:B------:R-:W-:Y:S01]  /*1480*/  PRMT R235, RZ, 0x5410, R14.reuse ;  /* 0x00005410ffeb7816 */ /* 0x100fe2000000000e */
[----:B------:R-:W-:Y:S01]  /*1490*/  IMAD.WIDE.U32 R20, R20, R16, c[0x0][0x190] ;  /* 0x0000640014147625 */ /* 0x000fe200078e0010 */
[----:B------:R-:W-:Y:S01]  /*14a0*/  PRMT R233, RZ, 0x7610, R14 ;  /* 0x00007610ffe97816 */ /* 0x000fe2000000000e */
[----:B------:R-:W5:Y:S01]  /*14b0*/  LDG.E.64 R24, [R24.64] ;  /* 0x0000000418187981 */ /* 0x000f62000c1e1b00 */
[----:B------:R-:W-:Y:S01]  /*14c0*/  PRMT R231, RZ, 0x5410, R15 ;  /* 0x00005410ffe77816 */ /* 0x000fe2000000000f */
[C---:B------:R-:W-:Y:S01]  /*14d0*/  FADD.FTZ R26, -R5.reuse, R203 ;  /* 0x000000cb051a7221 */ /* 0x040fe20000010100 */
[----:B0-----:R-:W-:Y:S01]  /*14e0*/  PRMT R0, RZ, 0x7610, R15 ;  /* 0x00007610ff007816 */ /* 0x001fe2000000000f */
        /* <DEDUP_REMOVED lines=8> */
[C---:B-1----:R-:W-:Y:S01]  /*1570*/  FADD.FTZ R6, -R5.reuse, R215 ;  /* 0x000000d705067221 */ /* 0x042fe20000010100 */
[----:B------:R-:W-:Y:S01]  /*1580*/  PRMT R252, RZ, 0x7610, R225 ;  /* 0x00007610fffc7816 */ /* 0x000fe200000000e1 */
[C---:B------:R-:W-:Y:S01]  /*1590*/  FADD.FTZ R196, -R5.reuse, R196 ;  /* 0x000000c405c47221 */ /* 0x040fe20000010100 */
[----:B------:R-:W5:Y:S01]  /*15a0*/  LDG.E.64 R22, [R22.64] ;  /* 0x0000000416167981 */ /* 0x000f62000c1e1b00 */
[----:B------:R-:W-:-:S02]  /*15b0*/  FADD.FTZ R198, -R5, R198 ;  /* 0x000000c605c67221 */ /* 0x000fc40000010100 */
[C---:B------:R-:W-:Y:S01]  /*15c0*/  FADD.FTZ R199, -R5.reuse, R199 ;  /* 0x000000c705c77221 */ /* 0x040fe20000010100 */
[----:B------:R-:W5:Y:S01]  /*15d0*/  LDG.E.64 R20, [R20.64] ;  /* 0x0000000414147981 */ /* 0x000f62000c1e1b00 */
[C---:B------:R-:W-:Y:S02]  /*15e0*/  FADD.FTZ R188, -R5.reuse, R188 ;  /* 0x000000bc05bc7221 */ /* 0x040fe40000010100 */
[C---:B------:R-:W-:Y:S02]  /*15f0*/  FADD.FTZ R189, -R5.reuse, R189 ;  /* 0x000000bd05bd7221 */ /* 0x040fe40000010100 */
[C---:B------:R-:W-:Y:S02]  /*1600*/  FADD.FTZ R190, -R5.reuse, R190 ;  /* 0x000000be05be7221 */ /* 0x040fe40000010100 */
[C---:B------:R-:W-:Y:S02]  /*1610*/  FADD.FTZ R230, -R5.reuse, R191 ;  /* 0x000000bf05e67221 */ /* 0x040fe40000010100 */
        /* <DEDUP_REMOVED lines=13> */
[C---:B------:R-:W-:Y:S01]  /*16f0*/  FADD.FTZ R210, -R5.reuse, R210 ;  /* 0x000000d205d27221 */ /* 0x040fe20000010100 */
[----:B------:R-:W4:Y:S01]  /*1700*/  LDL R221, [R1+0x68] ;  /* 0x0000680001dd7983 */ /* 0x000f220000100800 */
[----:B------:R-:W-:-:S02]  /*1710*/  FADD.FTZ R211, -R5, R211 ;  /* 0x000000d305d37221 */ /* 0x000fc40000010100 */
[C---:B------:R-:W-:Y:S02]  /*1720*/  FADD.FTZ R212, -R5.reuse, R212 ;  /* 0x000000d405d47221 */ /* 0x040fe40000010100 */
[C---:B------:R-:W-:Y:S02]  /*1730*/  FADD.FTZ R213, -R5.reuse, R213 ;  /* 0x000000d505d57221 */ /* 0x040fe40000010100 */
[----:B------:R-:W-:Y:S02]  /*1740*/  FADD.FTZ R7, -R5, R214 ;  /* 0x000000d605077221 */ /* 0x000fe40000010100 */
[----:B------:R-:W-:Y:S01]  /*1750*/  FFMA.FTZ R29, R242, R241, R29 ;  /* 0x000000f1f21d7223 */ /* 0x000fe2000001001d */
[----:B------:R-:W4:Y:S01]  /*1760*/  LDL R5, [R1+0x84] ;  /* 0x0000840001057983 */ /* 0x000f220000100800 */
[C---:B------:R-:W-:Y:S02]  /*1770*/  FMUL.FTZ R218, R2.reuse, R197 ;  /* 0x000000c502da7220 */ /* 0x040fe40000410000 */
[----:B------:R-:W-:Y:S01]  /*1780*/  FADD.FTZ R61, R61, R241 ;  /* 0x000000f13d3d7221 */ /* 0x000fe20000010000 */
[----:B------:R-:W4:Y:S01]  /*1790*/  LDL R197, [R1+0x78] ;  /* 0x0000780001c57983 */ /* 0x000f220000100800 */
[----:B------:R-:W-:Y:S01]  /*17a0*/  FMUL.FTZ R240, R2, R10 ;  /* 0x0000000a02f07220 */ /* 0x000fe20000410000 */
[----:B------:R-:W-:Y:S01]  /*17b0*/  MOV R223, R0 ;  /* 0x0000000000df7202 */ /* 0x000fe20000000f00 */
[----:B------:R-:W-:Y:S01]  /*17c0*/  FADD.FTZ R62, R62, R239 ;  /* 0x000000ef3e3e7221 */ /* 0x000fe20000010000 */
[----:B------:R-:W4:Y:S01]  /*17d0*/  LDL R225, [R1+0x6c] ;  /* 0x00006c0001e17983 */ /* 0x000f220000100800 */
[----:B--2---:R-:W-:-:S03]  /*17e0*/  FMUL.FTZ R241, R195, R241 ;  /* 0x000000f1c3f17220 */ /* 0x004fc60000410000 */
[----:B------:R-:W2:Y:S01]  /*17f0*/  LDL R195, [R1+0x5c] ;  /* 0x00005c0001c37983 */ /* 0x000ea20000100800 */
[----:B------:R-:W-:Y:S01]  /*1800*/  PRMT R0, RZ, 0x7610, R227 ;  /* 0x00007610ff007816 */ /* 0x000fe200000000e3 */
[----:B------:R-:W-:Y:S01]  /*1810*/  FFMA.FTZ R30, R240, R239, R30 ;  /* 0x000000eff01e7223 */ /* 0x000fe2000001001e */
[--C-:B------:R-:W-:Y:S01]  /*1820*/  PRMT R205, RZ, 0x5410, R219.reuse ;  /* 0x00005410ffcd7816 */ /* 0x100fe200000000db */
[----:B------:R-:W2:Y:S01]  /*1830*/  LDL R227, [R1+0x70] ;  /* 0x0000700001e37983 */ /* 0x000ea20000100800 */
[----:B------:R-:W-:-:S03]  /*1840*/  PRMT R204, RZ, 0x7610, R219 ;  /* 0x00007610ffcc7816 */ /* 0x000fc600000000db */
[----:B------:R-:W2:Y:S01]  /*1850*/  LDL R219, [R1+0x64] ;  /* 0x0000640001db7983 */ /* 0x000ea20000100800 */
[C---:B------:R-:W-:Y:S01]  /*1860*/  FMUL.FTZ R236, R2.reuse, R188 ;  /* 0x000000bc02ec7220 */ /* 0x040fe20000410000 */
[----:B------:R-:W-:Y:S01]  /*1870*/  PRMT R202, RZ, 0x5410, R217 ;  /* 0x00005410ffca7816 */ /* 0x000fe200000000d9 */
[C---:B------:R-:W-:Y:S02]  /*1880*/  FMUL.FTZ R191, R2.reuse, R8 ;  /* 0x0000000802bf7220 */ /* 0x040fe40000410000 */
[----:B---3--:R-:W-:Y:S02]  /*1890*/  FMUL.FTZ R239, R193, R239 ;  /* 0x000000efc1ef7220 */ /* 0x008fe40000410000 */
[----:B------:R-:W3:Y:S01]  /*18a0*/  LDL R193, [R1+0x58] ;  /* 0x0000580001c17983 */ /* 0x000ee20000100800 */
[C---:B------:R-:W-:Y:S02]  /*18b0*/  FMUL.FTZ R238, R2.reuse, R11 ;  /* 0x0000000b02ee7220 */ /* 0x040fe40000410000 */
[----:B------:R-:W-:-:S02]  /*18c0*/  FMUL.FTZ R230, R2, R230 ;  /* 0x000000e602e67220 */ /* 0x000fc40000410000 */
[----:B------:R-:W-:Y:S02]  /*18d0*/  FADD.FTZ R64, R64, R235 ;  /* 0x000000eb40407221 */ /* 0x000fe40000010000 */
[----:B------:R-:W-:Y:S02]  /*18e0*/  FFMA.FTZ R32, R236, R235, R32 ;  /* 0x000000ebec207223 */ /* 0x000fe40000010020 */
[----:B------:R-:W-:Y:S02]  /*18f0*/  FFMA.FTZ R28, R191, R229, R28 ;  /* 0x000000e5bf1c7223 */ /* 0x000fe4000001001c */
[----:B------:R-:W-:Y:S02]  /*1900*/  FADD.FTZ R60, R60, R229 ;  /* 0x000000e53c3c7221 */ /* 0x000fe40000010000 */
[----:B----4-:R-:W-:Y:S02]  /*1910*/  FMUL.FTZ R235, R194, R235 ;  /* 0x000000ebc2eb7220 */ /* 0x010fe40000410000 */
[----:B------:R-:W4:Y:S01]  /*1920*/  LDL R194, [R1+0x50] ;  /* 0x0000500001c27983 */ /* 0x000f220000100800 */
[----:B------:R-:W-:-:S02]  /*1930*/  FFMA.FTZ R31, R238, R237, R31 ;  /* 0x000000edee1f7223 */ /* 0x000fc4000001001f */
[----:B------:R-:W-:Y:S01]  /*1940*/  FADD.FTZ R63, R63, R237 ;  /* 0x000000ed3f3f7221 */ /* 0x000fe20000010000 */
[--C-:B------:R-:W-:Y:S01]  /*1950*/  PRMT R207, RZ, 0x5410, R220.reuse ;  /* 0x00005410ffcf7816 */ /* 0x100fe200000000dc */
[----:B------:R-:W-:Y:S01]  /*1960*/  FADD.FTZ R67, R67, R223 ;  /* 0x000000df43437221 */ /* 0x000fe20000010000 */
[----:B------:R-:W-:Y:S01]  /*1970*/  PRMT R206, RZ, 0x7610, R220 ;  /* 0x00007610ffce7816 */ /* 0x000fe200000000dc */
[----:B------:R-:W-:Y:S02]  /*1980*/  FFMA.FTZ R35, R230, R223, R35 ;  /* 0x000000dfe6237223 */ /* 0x000fe40000010023 */
[----:B------:R-:W-:Y:S02]  /*1990*/  FMUL.FTZ R220, R2, R196 ;  /* 0x000000c402dc7220 */ /* 0x000fe40000410000 */
[----:B------:R-:W4:Y:S01]  /*19a0*/  LDL R196, [R1+0x60] ;  /* 0x0000600001c47983 */ /* 0x000f220000100800 */
[----:B------:R-:W-:Y:S02]  /*19b0*/  FMUL.FTZ R5, R5, R229 ;  /* 0x000000e505057220 */ /* 0x000fe40000410000 */
[----:B------:R-:W-:-:S02]  /*19c0*/  FMUL.FTZ R229, R221, R223 ;  /* 0x000000dfdde57220 */ /* 0x000fc40000410000 */
[----:B------:R-:W-:Y:S02]  /*19d0*/  FMUL.FTZ R237, R197, R237 ;  /* 0x000000edc5ed7220 */ /* 0x000fe40000410000 */
[----:B------:R-:W4:Y:S01]  /*19e0*/  LDL R197, [R1+0x4c] ;  /* 0x00004c0001c57983 */ /* 0x000f220000100800 */
[----:B--2---:R-:W-:-:S03]  /*19f0*/  FMUL.FTZ R223, R195, R202 ;  /* 0x000000cac3df7220 */ /* 0x004fc60000410000 */
[----:B------:R-:W2:Y:S01]  /*1a00*/  LDL R195, [R1+0x44] ;  /* 0x0000440001c37983 */ /* 0x000ea20000100800 */
[C---:B------:R-:W-:Y:S01]  /*1a10*/  FMUL.FTZ R234, R2.reuse, R189 ;  /* 0x000000bd02ea7220 */ /* 0x040fe20000410000 */
[----:B------:R-:W-:Y:S01]  /*1a20*/  PRMT R192, RZ, 0x5410, R216 ;  /* 0x00005410ffc07816 */ /* 0x000fe200000000d8 */
[----:B------:R-:W-:Y:S01]  /*1a30*/  FMUL.FTZ R228, R2, R228 ;  /* 0x000000e402e47220 */ /* 0x000fe20000410000 */
[----:B------:R-:W-:Y:S01]  /*1a40*/  PRMT R217, RZ, 0x7610, R217 ;  /* 0x00007610ffd97816 */ /* 0x000fe200000000d9 */
[----:B------:R-:W-:Y:S02]  /*1a50*/  FADD.FTZ R65, R65, R233 ;  /* 0x000000e941417221 */ /* 0x000fe40000010000 */
[-C--:B------:R-:W-:Y:S02]  /*1a60*/  FFMA.FTZ R33, R234, R233.reuse, R33 ;  /* 0x000000e9ea217223 */ /* 0x080fe40000010021 */
[----:B------:R-:W-:Y:S02]  /*1a70*/  FMUL.FTZ R233, R227, R233 ;  /* 0x000000e9e3e97220 */ /* 0x000fe40000410000 */
[----:B------:R-:W-:-:S02]  /*1a80*/  FFMA.FTZ R36, R228, R192, R36 ;  /* 0x000000c0e4247223 */ /* 0x000fc40000010024 */
[----:B------:R-:W-:Y:S02]  /*1a90*/  FADD.FTZ R68, R68, R192 ;  /* 0x000000c044447221 */ /* 0x000fe40000010000 */
[----:B------:R-:W-:Y:S02]  /*1aa0*/  FMUL.FTZ R227, R219, R192 ;  /* 0x000000c0dbe37220 */ /* 0x000fe40000410000 */
[----:B------:R-:W-:Y:S02]  /*1ab0*/  FADD.FTZ R192, RZ, R5 ;  /* 0x00000005ffc07221 */ /* 0x000fe40000010000 */
[----:B---3--:R-:W-:Y:S02]  /*1ac0*/  FMUL.FTZ R221, R193, R217 ;  /* 0x000000d9c1dd7220 */ /* 0x008fe40000410000 */
[----:B------:R-:W-:Y:S02]  /*1ad0*/  FFMA.FTZ R193, R191, R5, RZ ;  /* 0x00000005bfc17223 */ /* 0x000fe400000100ff */
[----:B------:R-:W-:-:S02]  /*1ae0*/  FADD.FTZ R192, R192, R241 ;  /* 0x000000f1c0c07221 */ /* 0x000fc40000010000 */
[----:B------:R-:W-:Y:S02]  /*1af0*/  FFMA.FTZ R193, R242, R241, R193 ;  /* 0x000000f1f2c17223 */ /* 0x000fe400000100c1 */
[----:B------:R-:W-:Y:S02]  /*1b00*/  FADD.FTZ R192, R192, R239 ;  /* 0x000000efc0c07221 */ /* 0x000fe40000010000 */
[----:B------:R-:W-:Y:S01]  /*1b10*/  FFMA.FTZ R193, R240, R239, R193 ;  /* 0x000000eff0c17223 */ /* 0x000fe200000100c1 */
[----:B------:R-:W-:Y:S01]  /*1b20*/  PRMT R216, RZ, 0x7610, R216 ;  /* 0x00007610ffd87816 */ /* 0x000fe200000000d8 */
[----:B------:R-:W-:Y:S02]  /*1b30*/  FMUL.FTZ R232, R2, R190 ;  /* 0x000000be02e87220 */ /* 0x000fe40000410000 */
[----:B------:R-:W-:Y:S02]  /*1b40*/  FADD.FTZ R73, R73, R215 ;  /* 0x000000d749497221 */ /* 0x000fe40000010000 */
[----:B------:R-:W-:-:S02]  /*1b50*/  FFMA.FTZ R41, R218, R215, R41 ;  /* 0x000000d7da297223 */ /* 0x000fc40000010029 */
[----:B----4-:R-:W-:Y:S02]  /*1b60*/  FMUL.FTZ R215, R194, R215 ;  /* 0x000000d7c2d77220 */ /* 0x010fe40000410000 */
[----:B------:R-:W-:Y:S02]  /*1b70*/  FADD.FTZ R192, R192, R237 ;  /* 0x000000edc0c07221 */ /* 0x000fe40000010000 */
[----:B------:R-:W-:Y:S02]  /*1b80*/  FFMA.FTZ R194, R238, R237, R193 ;  /* 0x000000edeec27223 */ /* 0x000fe400000100c1 */
[C---:B------:R-:W-:Y:S02]  /*1b90*/  FMUL.FTZ R8, R2.reuse, R213 ;  /* 0x000000d502087220 */ /* 0x040fe40000410000 */
[----:B------:R-:W-:Y:S02]  /*1ba0*/  FMUL.FTZ R214, R2, R198 ;  /* 0x000000c602d67220 */ /* 0x000fe40000410000 */
[----:B------:R-:W-:Y:S01]  /*1bb0*/  FADD.FTZ R66, R66, R231 ;  /* 0x000000e742427221 */ /* 0x000fe20000010000 */
[----:B------:R-:W3:Y:S01]  /*1bc0*/  LDL R198, [R1+0x54] ;  /* 0x0000540001c67983 */ /* 0x000ee20000100800 */
[----:B------:R-:W-:-:S02]  /*1bd0*/  FFMA.FTZ R34, R232, R231, R34 ;  /* 0x000000e7e8227223 */ /* 0x000fc40000010022 */
[----:B------:R-:W-:Y:S02]  /*1be0*/  FMUL.FTZ R231, R225, R231 ;  /* 0x000000e7e1e77220 */ /* 0x000fe40000410000 */
[----:B------:R-:W-:Y:S02]  /*1bf0*/  FMUL.FTZ R225, R196, R216 ;  /* 0x000000d8c4e17220 */ /* 0x000fe40000410000 */
[----:B------:R-:W-:Y:S01]  /*1c00*/  FADD.FTZ R193, R192, R235 ;  /* 0x000000ebc0c17221 */ /* 0x000fe20000010000 */
[----:B------:R-:W4:Y:S01]  /*1c10*/  LDL R196, [R1+0x48] ;  /* 0x0000480001c47983 */ /* 0x000f220000100800 */
[----:B------:R-:W-:-:S03]  /*1c20*/  FFMA.FTZ R192, R236, R235, R194 ;  /* 0x000000ebecc07223 */ /* 0x000fc600000100c2 */
[----:B------:R-:W4:Y:S01]  /*1c30*/  LDL R194, [R1+0x28] ;  /* 0x0000280001c27983 */ /* 0x000f220000100800 */
[----:B------:R-:W-:Y:S02]  /*1c40*/  FMUL.FTZ R213, R197, R205 ;  /* 0x000000cdc5d57220 */ /* 0x000fe40000410000 */
[----:B--2---:R-:W-:Y:S02]  /*1c50*/  FMUL.FTZ R197, R195, R207 ;  /* 0x000000cfc3c57220 */ /* 0x004fe40000410000 */
[----:B------:R-:W2:Y:S01]  /*1c60*/  LDL R195, [R1+0x30] ;  /* 0x0000300001c37983 */ /* 0x000ea20000100800 */
[C---:B------:R-:W-:Y:S02]  /*1c70*/  FMUL.FTZ R190, R2.reuse, R199 ;  /* 0x000000c702be7220 */ /* 0x040fe40000410000 */
[----:B------:R-:W-:Y:S01]  /*1c80*/  FMUL.FTZ R189, R2, R200 ;  /* 0x000000c802bd7220 */ /* 0x000fe20000410000 */
[----:B------:R-:W2:Y:S01]  /*1c90*/  LDL R199, [R1+0x3c] ;  /* 0x00003c0001c77983 */ /* 0x000ea20000100800 */
[----:B------:R-:W-:-:S02]  /*1ca0*/  FFMA.FTZ R38, R224, R202, R38 ;  /* 0x000000cae0267223 */ /* 0x000fc40000010026 */
[----:B------:R-:W-:Y:S01]  /*1cb0*/  FADD.FTZ R70, R70, R202 ;  /* 0x000000ca46467221 */ /* 0x000fe20000010000 */
[----:B------:R-:W2:Y:S01]  /*1cc0*/  LDL R200, [R1+0x38] ;  /* 0x0000380001c87983 */ /* 0x000ea20000100800 */
[----:B------:R-:W-:Y:S02]  /*1cd0*/  FADD.FTZ R75, R75, R204 ;  /* 0x000000cc4b4b7221 */ /* 0x000fe40000010000 */
[-C--:B------:R-:W-:Y:S02]  /*1ce0*/  FFMA.FTZ R43, R190, R204.reuse, R43 ;  /* 0x000000ccbe2b7223 */ /* 0x080fe4000001002b */
[----:B---3--:R-:W-:Y:S02]  /*1cf0*/  FMUL.FTZ R219, R198, R203 ;  /* 0x000000cbc6db7220 */ /* 0x008fe40000410000 */
[----:B------:R-:W3:Y:S01]  /*1d00*/  LDL R198, [R1+0x40] ;  /* 0x0000400001c67983 */ /* 0x000ee20000100800 */
[----:B----4-:R-:W-:Y:S02]  /*1d10*/  FMUL.FTZ R196, R196, R204 ;  /* 0x000000ccc4c47220 */ /* 0x010fe40000410000 */
[----:B------:R-:W-:-:S02]  /*1d20*/  FMUL.FTZ R204, R194, R248 ;  /* 0x000000f8c2cc7220 */ /* 0x000fc40000410000 */
[----:B------:R-:W4:Y:S01]  /*1d30*/  LDL R194, [R1+0x14] ;  /* 0x0000140001c27983 */ /* 0x000f220000100800 */
[----:B--2---:R-:W-:-:S03]  /*1d40*/  FMUL.FTZ R202, R195, R246 ;  /* 0x000000f6c3ca7220 */ /* 0x004fc60000410000 */
[----:B------:R-:W2:Y:S01]  /*1d50*/  LDL R195, [R1+0x1c] ;  /* 0x00001c0001c37983 */ /* 0x000ea20000100800 */
[C---:B------:R-:W-:Y:S02]  /*1d60*/  FMUL.FTZ R188, R2.reuse, R201 ;  /* 0x000000c902bc7220 */ /* 0x040fe40000410000 */
[C---:B------:R-:W-:Y:S01]  /*1d70*/  FMUL.FTZ R26, R2.reuse, R26 ;  /* 0x0000001a021a7220 */ /* 0x040fe20000410000 */
[----:B------:R-:W2:Y:S01]  /*1d80*/  LDL R201, [R1+0x34] ;  /* 0x0000340001c97983 */ /* 0x000ea20000100800 */
[C---:B------:R-:W-:Y:S02]  /*1d90*/  FMUL.FTZ R11, R2.reuse, R210 ;  /* 0x000000d2020b7220 */ /* 0x040fe40000410000 */
[C---:B------:R-:W-:Y:S02]  /*1da0*/  FMUL.FTZ R27, R2.reuse, R27 ;  /* 0x0000001b021b7220 */ /* 0x040fe40000410000 */
[----:B------:R-:W-:Y:S02]  /*1db0*/  FMUL.FTZ R9, R2, R212 ;  /* 0x000000d402097220 */ /* 0x000fe40000410000 */
[----:B------:R-:W-:-:S02]  /*1dc0*/  FADD.FTZ R72, R72, R203 ;  /* 0x000000cb48487221 */ /* 0x000fc40000010000 */
[----:B------:R-:W-:Y:S02]  /*1dd0*/  FFMA.FTZ R40, R220, R203, R40 ;  /* 0x000000cbdc287223 */ /* 0x000fe40000010028 */
[----:B------:R-:W-:Y:S01]  /*1de0*/  FADD.FTZ R74, R74, R205 ;  /* 0x000000cd4a4a7221 */ /* 0x000fe20000010000 */
[----:B------:R-:W2:Y:S01]  /*1df0*/  LDL R203, [R1+0x2c] ;  /* 0x00002c0001cb7983 */ /* 0x000ea20000100800 */
[----:B------:R-:W-:Y:S02]  /*1e00*/  FFMA.FTZ R42, R214, R205, R42 ;  /* 0x000000cdd62a7223 */ /* 0x000fe4000001002a */
[----:B------:R-:W-:Y:S01]  /*1e10*/  FFMA.FTZ R44, R189, R207, R44 ;  /* 0x000000cfbd2c7223 */ /* 0x000fe2000001002c */
[----:B------:R-:W2:Y:S01]  /*1e20*/  LDL R205, [R1+0x24] ;  /* 0x0000240001cd7983 */ /* 0x000ea20000100800 */
[----:B------:R-:W-:Y:S02]  /*1e30*/  FADD.FTZ R76, R76, R207 ;  /* 0x000000cf4c4c7221 */ /* 0x000fe40000010000 */
[----:B------:R-:W-:-:S02]  /*1e40*/  FFMA.FTZ R45, R188, R206, R45 ;  /* 0x000000cebc2d7223 */ /* 0x000fc4000001002d */
[----:B------:R-:W-:Y:S02]  /*1e50*/  FADD.FTZ R77, R77, R206 ;  /* 0x000000ce4d4d7221 */ /* 0x000fe40000010000 */
[-C--:B------:R-:W-:Y:S02]  /*1e60*/  FFMA.FTZ R47, R26, R208.reuse, R47 ;  /* 0x000000d01a2f7223 */ /* 0x080fe4000001002f */
[----:B------:R-:W-:Y:S02]  /*1e70*/  FADD.FTZ R79, R79, R208 ;  /* 0x000000d04f4f7221 */ /* 0x000fe40000010000 */
[----:B------:R-:W-:Y:S02]  /*1e80*/  FMUL.FTZ R200, R200, R208 ;  /* 0x000000d0c8c87220 */ /* 0x000fe40000410000 */
[----:B------:R-:W2:Y:S01]  /*1e90*/  LDL R208, [R1+0x18] ;  /* 0x0000180001d07983 */ /* 0x000ea20000100800 */
[----:B------:R-:W-:Y:S02]  /*1ea0*/  FFMA.FTZ R54, R11, R87, R54 ;  /* 0x000000570b367223 */ /* 0x000fe40000010036 */
[----:B------:R-:W-:-:S02]  /*1eb0*/  FADD.FTZ R122, R122, R87 ;  /* 0x000000577a7a7221 */ /* 0x000fc40000010000 */
[-C--:B------:R-:W-:Y:S02]  /*1ec0*/  FFMA.FTZ R46, R27, R209.reuse, R46 ;  /* 0x000000d11b2e7223 */ /* 0x080fe4000001002e */
[----:B------:R-:W-:Y:S02]  /*1ed0*/  FADD.FTZ R78, R78, R209 ;  /* 0x000000d14e4e7221 */ /* 0x000fe40000010000 */
[----:B------:R-:W-:Y:S02]  /*1ee0*/  FMUL.FTZ R199, R199, R209 ;  /* 0x000000d1c7c77220 */ /* 0x000fe40000410000 */
[----:B------:R-:W-:Y:S02]  /*1ef0*/  FADD.FTZ R116, R116, R86 ;  /* 0x0000005674747221 */ /* 0x000fe40000010000 */
[----:B---3--:R-:W-:Y:S02]  /*1f00*/  FMUL.FTZ R198, R198, R206 ;  /* 0x000000cec6c67220 */ /* 0x008fe40000410000 */
[----:B------:R-:W3:Y:S01]  /*1f10*/  LDL R206, [R1+0x20] ;  /* 0x0000200001ce7983 */ /* 0x000ee20000100800 */
[----:B------:R-:W-:-:S02]  /*1f20*/  FFMA.FTZ R56, R9, R86, R56 ;  /* 0x0000005609387223 */ /* 0x000fc40000010038 */
[----:B----4-:R-:W-:Y:S02]  /*1f30*/  FMUL.FTZ R209, R194, R86 ;  /* 0x00000056c2d17220 */ /* 0x010fe40000410000 */
[----:B--2---:R-:W-:Y:S02]  /*1f40*/  FMUL.FTZ R207, R195, R87 ;  /* 0x00000057c3cf7220 */ /* 0x004fe40000410000 */
[----:B------:R0:W5:Y:S04]  /*1f50*/  LDL.LU R87, [R1+0x98] ;  /* 0x0000980001577983 */ /* 0x0001680000300800 */
[----:B------:R-:W2:Y:S04]  /*1f60*/  LDL R210, [R1+0x10] ;  /* 0x0000100001d27983 */ /* 0x000ea80000100800 */
[----:B------:R-:W4:Y:S04]  /*1f70*/  LDL R195, [R1+0xc] ;  /* 0x00000c0001c37983 */ /* 0x000f280000100800 */
[----:B------:R0:W5:Y:S04]  /*1f80*/  LDL.LU R86, [R1+0x94] ;  /* 0x0000940001567983 */ /* 0x0001680000300800 */
[----:B------:R-:W3:Y:S01]  /*1f90*/  LDL R194, [R1+0x8] ;  /* 0x0000080001c27983 */ /* 0x000ee20000100800 */
[----:B------:R-:W-:-:S02]  /*1fa0*/  FMUL.FTZ R7, R2, R7 ;  /* 0x0000000702077220 */ /* 0x000fc40000410000 */
[C---:B------:R-:W-:Y:S02]  /*1fb0*/  FMUL.FTZ R6, R2.reuse, R6 ;  /* 0x0000000602067220 */ /* 0x040fe40000410000 */
        /* <DEDUP_REMOVED lines=28> */
[----:B------:R0:W5:Y:S01]  /*2180*/  LDL.LU R85, [R1+0x90] ;  /* 0x0000900001557983 */ /* 0x0001620000300800 */
[----:B----4-:R-:W-:-:S03]  /*2190*/  FMUL.FTZ R211, R195, R84 ;  /* 0x00000054c3d37220 */ /* 0x010fc60000410000 */
[----:B------:R0:W5:Y:S01]  /*21a0*/  LDL.LU R84, [R1+0x8c] ;  /* 0x00008c0001547983 */ /* 0x0001620000300800 */
[----:B---3--:R-:W-:-:S03]  /*21b0*/  FMUL.FTZ R212, R194, R0 ;  /* 0x00000000c2d47220 */ /* 0x008fc60000410000 */
[----:B------:R0:W5:Y:S01]  /*21c0*/  LDL.LU R0, [R1+0x88] ;  /* 0x0000880001007983 */ /* 0x0001620000300800 */
        /* <DEDUP_REMOVED lines=12> */
[C---:B------:R-:W-:Y:S02]  /*2290*/  FMUL.FTZ R16, R2.reuse, R16 ;  /* 0x0000001002107220 */ /* 0x040fe40000410000 */
[----:B------:R-:W-:Y:S02]  /*22a0*/  FADD.FTZ R193, R193, R201 ;  /* 0x000000c9c1c17221 */ /* 0x000fe40000010000 */
[----:B------:R-:W-:Y:S02]  /*22b0*/  FFMA.FTZ R192, R17, R201, R192 ;  /* 0x000000c911c07223 */ /* 0x000fe400000100c0 */
[----:B------:R-:W-:Y:S02]  /*22c0*/  FMUL.FTZ R15, R2, R15 ;  /* 0x0000000f020f7220 */ /* 0x000fe40000410000 */
[----:B------:R-:W-:Y:S02]  /*22d0*/  FMUL.FTZ R203, R203, R249 ;  /* 0x000000f9cbcb7220 */ /* 0x000fe40000410000 */
[----:B------:R-:W-:-:S02]  /*22e0*/  FADD.FTZ R193, R193, R202 ;  /* 0x000000cac1c17221 */ /* 0x000fc40000010000 */
[----:B------:R-:W-:Y:S02]  /*22f0*/  FFMA.FTZ R192, R16, R202, R192 ;  /* 0x000000ca10c07223 */ /* 0x000fe400000100c0 */
[C---:B------:R-:W-:Y:S02]  /*2300*/  FMUL.FTZ R14, R2.reuse, R14 ;  /* 0x0000000e020e7220 */ /* 0x040fe40000410000 */
[----:B------:R-:W-:Y:S02]  /*2310*/  FADD.FTZ R193, R193, R203 ;  /* 0x000000cbc1c17221 */ /* 0x000fe40000010000 */
[----:B------:R-:W-:Y:S02]  /*2320*/  FFMA.FTZ R192, R15, R203, R192 ;  /* 0x000000cb0fc07223 */ /* 0x000fe400000100c0 */
        /* <DEDUP_REMOVED lines=41> */
.L_x_5051:
[----:B0-----:R-:W-:Y:S05]  /*25c0*/  BSYNC B1 ;  /* 0x0000000000017941 */ /* 0x001fea0003800000 */
.L_x_5049:
[----:B-----5:R-:W-:Y:S02]  /*25d0*/  MOV R192, R24 ;  /* 0x0000001800c07202 */ /* 0x020fe40000000f00 */
[----:B------:R-:W-:Y:S02]  /*25e0*/  MOV R193, R20 ;  /* 0x0000001400c17202 */ /* 0x000fe40000000f00 */
[----:B------:R-:W-:Y:S02]  /*25f0*/  PRMT R194, R192, 0x7610, R194 ;  /* 0x00007610c0c27816 */ /* 0x000fe400000000c2 */
[----:B------:R-:W-:-:S02]  /*2600*/  MOV R192, R18 ;  /* 0x0000001200c07202 */ /* 0x000fc40000000f00 */
[----:B------:R-:W-:-:S03]  /*2610*/  MOV R217, R22 ;  /* 0x0000001600d97202 */ /* 0x000fc60000000f00 */
[----:B------:R0:W-:Y:S01]  /*2620*/  STL.S16 [R1+0x4], R192 ;  /* 0x000004c001007387 */ /* 0x0001e20000100600 */
[----:B------:R-:W-:-:S03]  /*2630*/  PRMT R246, R217, 0x7610, R246 ;  /* 0x00007610d9f67816 */ /* 0x000fc600000000f6 */
[----:B------:R0:W-:Y:S01]  /*2640*/  STL.S16 [R1], R193 ;  /* 0x000000c101007387 */ /* 0x0001e20000100600 */
[----:B------:R-:W-:Y:S05]  /*2650*/  BRA.DIV ~URZ, `(.L_x_5052) ;  /* 0x000054b27f007947 */ /* 0x000fea000b800000 */
[----:B------:R1:W2:Y:S02]  /*2660*/  SHFL.BFLY PT, R217, R195, 0x1, 0x1f ;  /* 0x0c201f00c3d97f89 */ /* 0x0002a400000e0000 */
.L_x_5189:
[----:B------:R-:W-:Y:S05]  /*2670*/  BRA.DIV ~URZ, `(.L_x_5053) ;  /* 0x000055127f007947 */ /* 0x000fea000b800000 */
[----:B0-----:R-:W0:Y:S01]  /*2680*/  SHFL.BFLY PT, R192, R216, 0x1, 0x1f ;  /* 0x0c201f00d8c07f89 */ /* 0x001e2200000e0000 */
[----:B-12---:R-:W-:Y:S02]  /*2690*/  FADD.FTZ R195, R217, R195 ;  /* 0x000000c3d9c37221 */ /* 0x006fe40000010000 */
[----:B0-----:R-:W-:-:S03]  /*26a0*/  FADD.FTZ R216, R192, R216 ;  /* 0x000000d8c0d87221 */ /* 0x001fc60000010000 */
        /* <DEDUP_REMOVED lines=14> */
.L_x_5190:
[----:B--2---:R-:W-:Y:S01]  /*2790*/  ISETP.GE.AND P4, PT, R4, 0x1, PT ;  /* 0x000000010400780c */ /* 0x004fe20003f86270 */
[----:B------:R-:W2:-:S12]  /*27a0*/  S2R R193, SR_TID.X ;  /* 0x0000000000c17919 */ /* 0x000e980000002100 */
[----:B------:R-:W-:-:S05]  /*27b0*/  @P4 IADD3 R4, R4, -0x1, RZ ;  /* 0xffffffff04044810 */ /* 0x000fca0007ffe0ff */
[----:B------:R-:W-:-:S05]  /*27c0*/  @P4 IMAD R4, R4, c[0x0][0x168], RZ ;  /* 0x00005a0004044a24 */ /* 0x000fca00078e02ff */
[----:B------:R-:W-:Y:S02]  /*27d0*/  @P4 SHF.R.S32.HI R192, RZ, 0x1f, R4 ;  /* 0x0000001fffc04819 */ /* 0x000fe40000011404 */
[----:B--2---:R-:W-:Y:S02]  /*27e0*/  LOP3.LUT R193, R193, 0x1f, RZ, 0xc0, !PT ;  /* 0x0000001fc1c17812 */ /* 0x004fe400078ec0ff */
[----:B------:R-:W-:Y:S01]  /*27f0*/  @P4 LEA.HI R192, R192, R4, RZ, 0x3 ;  /* 0x00000004c0c04211 */ /* 0x000fe200078f18ff */
[----:B------:R-:W-:Y:S01]  /*2800*/  HFMA2.MMA R4, -RZ, RZ, 0, 0 ;  /* 0x00000000ff047435 */ /* 0x000fe200000001ff */
[----:B------:R-:W-:-:S05]  /*2810*/  @!P5 ISETP.NE.U32.AND P3, PT, RZ, c[0x0][0x218], PT ;  /* 0x00008600ff00da0c */ /* 0x000fca0003f65070 */
[----:B------:R-:W-:Y:S01]  /*2820*/  @P4 LEA.HI.SX32 R4, R192, R193, 0x1d ;  /* 0x000000c1c0044211 */ /* 0x000fe200078feaff */
[----:B------:R-:W-:Y:S01]  /*2830*/  @P4 IMAD.MOV.U32 R192, RZ, RZ, 0x10 ;  /* 0x00000010ffc04424 */ /* 0x000fe200078e00ff */
[----:B------:R-:W-:Y:S01]  /*2840*/  @!P5 ISETP.NE.AND.EX P3, PT, RZ, c[0x0][0x21c], PT, P3 ;  /* 0x00008700ff00da0c */ /* 0x000fe20003f65330 */
[----:B------:R-:W-:Y:S02]  /*2850*/  FADD.FTZ R217, R217, R195 ;  /* 0x000000c3d9d97221 */ /* 0x000fe40000010000 */
[----:B------:R-:W-:Y:S01]  /*2860*/  @P4 IMAD.WIDE.U32 R192, R4, R192, c[0x0][0x170] ;  /* 0x00005c0004c04625 */ /* 0x000fe200078e00c0 */
[----:B------:R-:W-:Y:S03]  /*2870*/  BSSY B1, `(.L_x_5054) ;  /* 0x0000013000017945 */ /* 0x000fe60003800000 */
[----:B0-----:R-:W-:Y:S01]  /*2880*/  FADD.FTZ R247, R247, R216 ;  /* 0x000000d8f7f77221 */ /* 0x001fe20000010000 */
[----:B------:R0:W5:Y:S01]  /*2890*/  @P4 LDG.E.128 R172, [R192.64] ;  /* 0x00000004c0ac4981 */ /* 0x000162000c1e1d00 */
[----:B-1----:R-:W-:Y:S01]  /*28a0*/  FMUL.FTZ R216, R217, c[0x0][0x1e0] ;  /* 0x00007800d9d87a20 */ /* 0x002fe20000410000 */
[----:B------:R-:W-:Y:S01]  /*28b0*/  @!P5 ISETP.NE.U32.AND P1, PT, RZ, c[0x0][0x218], PT ;  /* 0x00008600ff00da0c */ /* 0x000fe20003f25070 */
[----:B------:R-:W-:Y:S01]  /*28c0*/  FMUL.FTZ R217, R247, c[0x0][0x1e0] ;  /* 0x00007800f7d97a20 */ /* 0x000fe20000410000 */
[----:B------:R-:W-:-:S02]  /*28d0*/  @!P5 ISETP.NE.U32.AND P0, PT, RZ, c[0x0][0x218], PT ;  /* 0x00008600ff00da0c */ /* 0x000fc40003f05070 */
[----:B------:R-:W-:Y:S02]  /*28e0*/  @!P5 ISETP.NE.U32.AND P2, PT, RZ, c[0x0][0x218], PT ;  /* 0x00008600ff00da0c */ /* 0x000fe40003f45070 */
[----:B0-----:R-:W-:Y:S01]  /*28f0*/  @!P5 FSEL R192, R140, RZ, P3 ;  /* 0x000000ff8cc0d208 */ /* 0x001fe20001800000 */
[----:B------:R-:W-:Y:S05]  /*2900*/  @!P5 BRA `(.L_x_5055) ;  /* 0x000000900000d947 */ /* 0x000fea0003800000 */
[----:B------:R-:W0:Y:S01]  /*2910*/  LDC.U8 R248, c[0x0][0x1f0] ;  /* 0x00007c00fff87b82 */ /* 0x000e220000000000 */
[----:B------:R-:W-:-:S04]  /*2920*/  ISETP.NE.U32.AND P3, PT, RZ, c[0x0][0x218], PT ;  /* 0x00008600ff007a0c */ /* 0x000fc80003f65070 */
[----:B------:R-:W-:Y:S02]  /*2930*/  ISETP.NE.AND.EX P3, PT, RZ, c[0x0][0x21c], PT, P3 ;  /* 0x00008700ff007a0c */ /* 0x000fe40003f65330 */
[----:B0-----:R-:W-:-:S04]  /*2940*/  ISETP.NE.AND P6, PT, R248, RZ, PT ;  /* 0x000000fff800720c */ /* 0x001fc80003fc5270 */
[----:B------:R-:W-:-:S05]  /*2950*/  FSEL R192, R216, RZ, !P6 ;  /* 0x000000ffd8c07208 */ /* 0x000fca0007000000 */
[----:B------:R-:W-:-:S04]  /*2960*/  FFMA.FTZ R192, R191, R217, R192 ;  /* 0x000000d9bfc07223 */ /* 0x000fc800000100c0 */
[----:B------:R-:W-:-:S04]  /*2970*/  FADD.FTZ R192, R5, -R192 ;  /* 0x800000c005c07221 */ /* 0x000fc80000010000 */
[----:B------:R-:W-:-:S04]  /*2980*/  FMUL.FTZ R192, R2, R192 ;  /* 0x000000c002c07220 */ /* 0x000fc80000410000 */
[----:B------:R-:W-:Y:S02]  /*2990*/  @P3 FADD.FTZ R192, R140, R192 ;  /* 0x000000c08cc03221 */ /* 0x000fe40000010000 */
.L_x_5055:
[----:B------:R-:W-:Y:S05]  /*29a0*/  BSYNC B1 ;  /* 0x0000000000017941 */ /* 0x000fea0003800000 */
.L_x_5054:
[----:B------:R-:W-:Y:S01]  /*29b0*/  BSSY B1, `(.L_x_5056) ;  /* 0x0000010000017945 */ /* 0x000fe20003800000 */
[----:B------:R-:W-:Y:S02]  /*29c0*/  @!P5 ISETP.NE.U32.AND P3, PT, RZ, c[0x0][0x218], PT ;  /* 0x00008600ff00da0c */ /* 0x000fe40003f65070 */
[----:B------:R-:W-:Y:S01]  /*29d0*/  @!P5 ISETP.NE.AND.EX P1, PT, RZ, c[0x0][0x21c], PT, P1 ;  /* 0x00008700ff00da0c */ /* 0x000fe20003f25310 */
[----:B------:R-:W-:Y:S07]  /*29e0*/  @!P4 BRA `(.L_x_5057) ;  /* 0x000000c00000c947 */ /* 0x000fee0003800000 */
        /* <DEDUP_REMOVED lines=12> */
.L_x_5057:
[----:B------:R-:W-:Y:S05]  /*2ab0*/  BSYNC B1 ;  /* 0x0000000000017941 */ /* 0x000fea0003800000 */
.L_x_5056:
[----:B------:R-:W-:Y:S01]  /*2ac0*/  BSSY B1, `(.L_x_5058) ;  /* 0x000000c000017945 */ /* 0x000fe20003800000 */
[----:B------:R-:W-:Y:S01]  /*2ad0*/  @!P5 FSEL R193, R141, RZ, P1 ;  /* 0x000000ff8dc1d208 */ /* 0x000fe20000800000 */
        /* <DEDUP_REMOVED lines=10> */
.L_x_5059:
[----:B------:R-:W-:Y:S05]  /*2b80*/  BSYNC B1 ;  /* 0x0000000000017941 */ /* 0x000fea0003800000 */
.L_x_5058:
[----:B------:R-:W-:Y:S01]  /*2b90*/  BSSY B1, `(.L_x_5060) ;  /* 0x0000010000017945 */ /* 0x000fe20003800000 */
[----:B------:R-:W-:Y:S02]  /*2ba0*/  @!P5 ISETP.NE.U32.AND P1, PT, RZ, c[0x0][0x218], PT ;  /* 0x00008600ff00da0c */ /* 0x000fe40003f25070 */
[----:B------:R-:W-:Y:S01]  /*2bb0*/  @!P5 ISETP.NE.AND.EX P0, PT, RZ, c[0x0][0x21c], PT, P0 ;  /* 0x00008700ff00da0c */ /* 0x000fe20003f05300 */
[----:B------:R-:W-:Y:S07]  /*2bc0*/  @!P4 BRA `(.L_x_5061) ;  /* 0x000000c00000c947 */ /* 0x000fee0003800000 */
        /* <DEDUP_REMOVED lines=12> */
.L_x_5061:
[----:B------:R-:W-:Y:S05]  /*2c90*/  BSYNC B1 ;  /* 0x0000000000017941 */ /* 0x000fea0003800000 */
.L_x_5060:
        /* <DEDUP_REMOVED lines=12> */
.L_x_5063:
[----:B------:R-:W-:Y:S05]  /*2d60*/  BSYNC B1 ;  /* 0x0000000000017941 */ /* 0x000fea0003800000 */
.L_x_5062:
        /* <DEDUP_REMOVED lines=16> */
.L_x_5065:
[----:B------:R-:W-:Y:S05]  /*2e70*/  BSYNC B1 ;  /* 0x0000000000017941 */ /* 0x000fea0003800000 */
.L_x_5064:
        /* <DEDUP_REMOVED lines=12> */
.L_x_5067:
[----:B------:R-:W-:Y:S05]  /*2f40*/  BSYNC B1 ;  /* 0x0000000000017941 */ /* 0x000fea0003800000 */
.L_x_5066:
[----:B------:R-:W-:Y:S01]  /*2f50*/  @!P5 ISETP.NE.U32.AND P2, PT, RZ, c[0x0][0x218], PT ;  /* 0x00008600ff00da0c */ /* 0x000fe20003f45070 */
[----:B------:R-:W-:Y:S01]  /*2f60*/  BSSY B1, `(.L_x_5068) ;  /* 0x0000012000017945 */ /* 0x000fe20003800000 */
[----:B------:R-:W-:Y:S02]  /*2f70*/  @!P5 ISETP.NE.AND.EX P3, PT, RZ, c[0x0][0x21c], PT, P3 ;  /* 0x00008700ff00da0c */ /* 0x000fe40003f65330 */
[----:B------:R-:W-:Y:S02]  /*2f80*/  @!P5 ISETP.NE.AND.EX P1, PT, RZ, c[0x0][0x21c], PT, P1 ;  /* 0x00008700ff00da0c */ /* 0x000fe40003f25310 */
[----:B------:R-:W-:Y:S02]  /*2f90*/  @!P5 ISETP.NE.AND.EX P0, PT, RZ, c[0x0][0x21c], PT, P0 ;  /* 0x00008700ff00da0c */ /* 0x000fe40003f05300 */
[----:B------:R-:W-:Y:S01]  /*2fa0*/  @!P5 ISETP.NE.AND.EX P2, PT, RZ, c[0x0][0x21c], PT, P2 ;  /* 0x00008700ff00da0c */ /* 0x000fe20003f45320 */
[----:B------:R-:W-:Y:S07]  /*2fb0*/  @!P4 BRA `(.L_x_5069) ;  /* 0x000000c00000c947 */ /* 0x000fee0003800000 */
[----:B------:R-:W-:Y:S01]  /*2fc0*/  LOP3.LUT P6, RZ, R24, 0xff000000, RZ, 0xc0, !PT ;  /* 0xff00000018ff7812 */ /* 0x000fe200078cc0ff */
[----:B------:R-:W-:-:S02]  /*2fd0*/  FMUL.FTZ R247, R195, c[0x0][0x1ec] ;  /* 0x00007b00c3f77a20 */ /* 0x000fc40000410000 */
        /* <DEDUP_REMOVED lines=10> */
.L_x_5069:
[----:B------:R-:W-:Y:S05]  /*3080*/  BSYNC B1 ;  /* 0x0000000000017941 */ /* 0x000fea0003800000 */
.L_x_5068:
        /* <DEDUP_REMOVED lines=12> */
.L_x_5071:
[----:B------:R-:W-:Y:S05]  /*3150*/  BSYNC B1 ;  /* 0x0000000000017941 */ /* 0x000fea0003800000 */
.L_x_5070:
[----:B------:R-:W-:Y:S01]  /*3160*/  BSSY B1, `(.L_x_5072) ;  /* 0x000000e000017945 */ /* 0x000fe20003800000 */
        /* <DEDUP_REMOVED lines=13> */
.L_x_5073:
[----:B------:R-:W-:Y:S05]  /*3240*/  BSYNC B1 ;  /* 0x0000000000017941 */ /* 0x000fea0003800000 */
.L_x_5072:
        /* <DEDUP_REMOVED lines=12> */
.L_x_5075:
[----:B------:R-:W-:Y:S05]  /*3310*/  BSYNC B1 ;  /* 0x0000000000017941 */ /* 0x000fea0003800000 */
.L_x_5074:
        /* <DEDUP_REMOVED lines=14> */
.L_x_5077:
[----:B------:R-:W-:Y:S05]  /*3400*/  BSYNC B1 ;  /* 0x0000000000017941 */ /* 0x000fea0003800000 */
.L_x_5076:
        /* <DEDUP_REMOVED lines=12> */
.L_x_5079:
[----:B------:R-:W-:Y:S05]  /*34d0*/  BSYNC B1 ;  /* 0x0000000000017941 */ /* 0x000fea0003800000 */
.L_x_5078:
        /* <DEDUP_REMOVED lines=14> */
.L_x_5081:
[----:B------:R-:W-:Y:S05]  /*35c0*/  BSYNC B1 ;  /* 0x0000000000017941 */ /* 0x000fea0003800000 */
.L_x_5080:
        /* <DEDUP_REMOVED lines=12> */
.L_x_5083:
[----:B------:R-:W-:Y:S05]  /*3690*/  BSYNC B1 ;  /* 0x0000000000017941 */ /* 0x000fea0003800000 */
.L_x_5082:
        /* <DEDUP_REMOVED lines=14> */
.L_x_5085:
[----:B------:R-:W-:Y:S05]  /*3780*/  BSYNC B1 ;  /* 0x0000000000017941 */ /* 0x000fea0003800000 */
.L_x_5084:
[----:B------:R-:W-:Y:S01]  /*3790*/  ISETP.NE.U32.AND P1, PT, RZ, c[0x0][0x258], PT ;  /* 0x00009600ff007a0c */ /* 0x000fe20003f25070 */
[----:B------:R-:W-:Y:S01]  /*37a0*/  BSSY B1, `(.L_x_5086) ;  /* 0x000001b000017945 */ /* 0x000fe20003800000 */
[----:B------:R-:W-:Y:S02]  /*37b0*/  ISETP.NE.U32.AND P0, PT, RZ, c[0x0][0x258], PT ;  /* 0x00009600ff007a0c */ /* 0x000fe40003f05070 */
[----:B------:R-:W-:Y:S02]  /*37c0*/  ISETP.NE.AND.EX P1, PT, RZ, c[0x0][0x25c], PT, P1 ;  /* 0x00009700ff007a0c */ /* 0x000fe40003f25310 */
[----:B------:R-:W-:Y:S02]  /*37d0*/  ISETP.NE.AND.EX P0, PT, RZ, c[0x0][0x25c], PT, P0 ;  /* 0x00009700ff007a0c */ /* 0x000fe40003f05300 */
[----:B------:R-:W-:Y:S02]  /*37e0*/  @!P5 ISETP.NE.U32.AND P3, PT, RZ, c[0x0][0x218], PT ;  /* 0x00008600ff00da0c */ /* 0x000fe40003f65070 */
[----:B------:R-:W-:-:S02]  /*37f0*/  SEL R192, R192, R180, P0 ;  /* 0x000000b4c0c07207 */ /* 0x000fc40000000000 */
[----:B------:R-:W-:Y:S02]  /*3800*/  SEL R193, R193, R181, P0 ;  /* 0x000000b5c1c17207 */ /* 0x000fe40000000000 */
[----:B------:R-:W-:Y:S02]  /*3810*/  SEL R194, R194, R182, P0 ;  /* 0x000000b6c2c27207 */ /* 0x000fe40000000000 */
[----:B------:R-:W-:Y:S02]  /*3820*/  SEL R195, R195, R183, P0 ;  /* 0x000000b7c3c37207 */ /* 0x000fe40000000000 */
[----:B------:R-:W-:Y:S02]  /*3830*/  @P1 MOV R24, 0x20 ;  /* 0x0000002000181802 */ /* 0x000fe40000000f00 */
[----:B------:R-:W-:Y:S02]  /*3840*/  @!P5 ISETP.NE.U32.AND P2, PT, RZ, c[0x0][0x218], PT ;  /* 0x00008600ff00da0c */ /* 0x000fe40003f45070 */
[----:B------:R-:W-:Y:S01]  /*3850*/  @!P5 ISETP.NE.AND.EX P3, PT, RZ, c[0x0][0x21c], PT, P3 ;  /* 0x00008700ff00da0c */ /* 0x000fe20003f65330 */
[----:B------:R-:W-:-:S05]  /*3860*/  @P1 IMAD.WIDE.U32 R24, R3, R24, c[0x0][0x258] ;  /* 0x0000960003181625 */ /* 0x000fca00078e0018 */
[----:B------:R0:W-:Y:S02]  /*3870*/  @P1 STG.E.128 [R24.64], R192 ;  /* 0x000000c018001986 */ /* 0x0001e4000c101d04 */
[----:B0-----:R-:W-:Y:S02]  /*3880*/  SEL R192, R250, R184, P0 ;  /* 0x000000b8fac07207 */ /* 0x001fe40000000000 */
[----:B------:R-:W-:Y:S02]  /*3890*/  SEL R193, R249, R185, P0 ;  /* 0x000000b9f9c17207 */ /* 0x000fe40000000000 */
[----:B------:R-:W-:Y:S02]  /*38a0*/  SEL R194, R248, R186, P0 ;  /* 0x000000baf8c27207 */ /* 0x000fe40000000000 */
[----:B------:R-:W-:-:S05]  /*38b0*/  SEL R195, R247, R187, P0 ;  /* 0x000000bbf7c37207 */ /* 0x000fca0000000000 */
[----:B------:R0:W-:Y:S02]  /*38c0*/  @P1 STG.E.128 [R24.64+0x10], R192 ;  /* 0x000010c018001986 */ /* 0x0001e4000c101d04 */
        /* <DEDUP_REMOVED lines=8> */
.L_x_5087:
[----:B------:R-:W-:Y:S05]  /*3950*/  BSYNC B1 ;  /* 0x0000000000017941 */ /* 0x000fea0003800000 */
.L_x_5086:
[----:B------:R-:W-:Y:S01]  /*3960*/  BSSY B1, `(.L_x_5088) ;  /* 0x000000c000017945 */ /* 0x000fe20003800000 */
[----:B------:R-:W-:Y:S01]  /*3970*/  @!P5 FSEL R192, R148, RZ, P3 ;  /* 0x000000ff94c0d208 */ /* 0x000fe20001800000 */
[----:B------:R-:W-:Y:S05]  /*3980*/  @!P5 BRA `(.L_x_5089) ;  /* 0x000000900000d947 */ /* 0x000fea0003800000 */
[----:B------:R-:W1:Y:S01]  /*3990*/  LDC.U8 R3, c[0x0][0x1f0] ;  /* 0x00007c00ff037b82 */ /* 0x000e620000000000 */
[----:B------:R-:W-:-:S04]  /*39a0*/  ISETP.NE.U32.AND P3, PT, RZ, c[0x0][0x218], PT ;  /* 0x00008600ff007a0c */ /* 0x000fc80003f65070 */
[----:B------:R-:W-:Y:S02]  /*39b0*/  ISETP.NE.AND.EX P3, PT, RZ, c[0x0][0x21c], PT, P3 ;  /* 0x00008700ff007a0c */ /* 0x000fe40003f65330 */
[----:B-1----:R-:W-:-:S04]  /*39c0*/  ISETP.NE.AND P6, PT, R3, RZ, PT ;  /* 0x000000ff0300720c */ /* 0x002fc80003fc5270 */
[----:B------:R-:W-:-:S05]  /*39d0*/  FSEL R3, R216, RZ, !P6 ;  /* 0x000000ffd8037208 */ /* 0x000fca0007000000 */
[----:B------:R-:W-:-:S04]  /*39e0*/  FFMA.FTZ R3, R228, R217, R3 ;  /* 0x000000d9e4037223 */ /* 0x000fc80000010003 */
[----:B------:R-:W-:-:S04]  /*39f0*/  FADD.FTZ R3, R227, -R3 ;  /* 0x80000003e3037221 */ /* 0x000fc80000010000 */
[----:B------:R-:W-:-:S04]  /*3a00*/  FMUL.FTZ R192, R2, R3 ;  /* 0x0000000302c07220 */ /* 0x000fc80000410000 */
[----:B------:R-:W-:Y:S02]  /*3a10*/  @P3 FADD.FTZ R192, R148, R192 ;  /* 0x000000c094c03221 */ /* 0x000fe40000010000 */
.L_x_5089:
[----:B------:R-:W-:Y:S05]  /*3a20*/  BSYNC B1 ;  /* 0x0000000000017941 */ /* 0x000fea0003800000 */
.L_x_5088:
[----:B------:R-:W-:Y:S01]  /*3a30*/  BSSY B1, `(.L_x_5090) ;  /* 0x0000010000017945 */ /* 0x000fe20003800000 */
[----:B------:R-:W-:Y:S02]  /*3a40*/  @!P5 ISETP.NE.U32.AND P3, PT, RZ, c[0x0][0x218], PT ;  /* 0x00008600ff00da0c */ /* 0x000fe40003f65070 */
[----:B------:R-:W-:Y:S01]  /*3a50*/  @!P5 ISETP.NE.AND.EX P2, PT, RZ, c[0x0][0x21c], PT, P2 ;  /* 0x00008700ff00da0c */ /* 0x000fe20003f45320 */
[----:B------:R-:W-:Y:S07]  /*3a60*/  @!P4 BRA `(.L_x_5091) ;  /* 0x000000c00000c947 */ /* 0x000fee0003800000 */
[----:B------:R-:W-:Y:S01]  /*3a70*/  LOP3.LUT P6, RZ, R246, 0xff, RZ, 0xc0, !PT ;  /* 0x000000fff6ff7812 */ /* 0x000fe200078cc0ff */
[----:B------:R-:W-:Y:S01]  /*3a80*/  FMUL.FTZ R3, R192, c[0x0][0x1ec] ;  /* 0x00007b00c0037a20 */ /* 0x000fe20000410000 */
[----:B0-----:R-:W-:-:S03]  /*3a90*/  HFMA2.MMA R24, -RZ, RZ, 0, 0 ;  /* 0x00000000ff187435 */ /* 0x001fc600000001ff */
        /* <DEDUP_REMOVED lines=9> */
.L_x_5091:
[----:B------:R-:W-:Y:S05]  /*3b30*/  BSYNC B1 ;  /* 0x0000000000017941 */ /* 0x000fea0003800000 */
.L_x_5090:
        /* <DEDUP_REMOVED lines=12> */
.L_x_5093:
[----:B------:R-:W-:Y:S05]  /*3c00*/  BSYNC B1 ;  /* 0x0000000000017941 */ /* 0x000fea0003800000 */
.L_x_5092:
[----:B0-----:R-:W-:Y:S01]  /*3c10*/  @P1 MOV R24, 0x20 ;  /* 0x0000002000181802 */ /* 0x001fe20000000f00 */
[----:B------:R-:W-:Y:S01]  /*3c20*/  BSSY B1, `(.L_x_5094) ;  /* 0x0000013000017945 */ /* 0x000fe20003800000 */
[----:B------:R-:W-:Y:S02]  /*3c30*/  @!P5 ISETP.NE.U32.AND P2, PT, RZ, c[0x0][0x218], PT ;  /* 0x00008600ff00da0c */ /* 0x000fe40003f45070 */
[----:B------:R-:W-:Y:S01]  /*3c40*/  @!P5 ISETP.NE.AND.EX P3, PT, RZ, c[0x0][0x21c], PT, P3 ;  /* 0x00008700ff00da0c */ /* 0x000fe20003f65330 */
[----:B------:R-:W-:Y:S01]  /*3c50*/  @P1 IMAD.WIDE.U32 R24, R243, R24, c[0x0][0x258] ;  /* 0x00009600f3181625 */ /* 0x000fe200078e0018 */
[----:B------:R-:W-:Y:S02]  /*3c60*/  @!P5 ISETP.NE.AND.EX P2, PT, RZ, c[0x0][0x21c], PT, P2 ;  /* 0x00008700ff00da0c */ /* 0x000fe40003f45320 */
[----:B------:R-:W-:Y:S01]  /*3c70*/  SEL R192, R192, R180, P0 ;  /* 0x000000b4c0c07207 */ /* 0x000fe20000000000 */
        /* <DEDUP_REMOVED lines=13> */
.L_x_5095:
[----:B------:R-:W-:Y:S05]  /*3d50*/  BSYNC B1 ;  /* 0x0000000000017941 */ /* 0x000fea0003800000 */
.L_x_5094:
[----:B------:R-:W-:Y:S01]  /*3d60*/  BSSY B1, `(.L_x_5096) ;  /* 0x000000d000017945 */ /* 0x000fe20003800000 */
[----:B------:R-:W-:Y:S02]  /*3d70*/  SEL R193, R193, R181, P0 ;  /* 0x000000b5c1c17207 */ /* 0x000fe40000000000 */
        /* <DEDUP_REMOVED lines=11> */
.L_x_5097:
[----:B------:R-:W-:Y:S05]  /*3e30*/  BSYNC B1 ;  /* 0x0000000000017941 */ /* 0x000fea0003800000 */
.L_x_5096:
        /* <DEDUP_REMOVED lines=14> */
.L_x_5099:
[----:B------:R-:W-:Y:S05]  /*3f20*/  BSYNC B1 ;  /* 0x0000000000017941 */ /* 0x000fea0003800000 */
.L_x_5098:
        /* <DEDUP_REMOVED lines=13> */
.L_x_5101:
[----:B------:R-:W-:Y:S05]  /*4000*/  BSYNC B1 ;  /* 0x0000000000017941 */ /* 0x000fea0003800000 */
.L_x_5100:
        /* <DEDUP_REMOVED lines=14> */
.L_x_5103:
[----:B------:R-:W-:Y:S05]  /*40f0*/  BSYNC B1 ;  /* 0x0000000000017941 */ /* 0x000fea0003800000 */
.L_x_5102:
[----:B------:R-:W-:Y:S01]  /*4100*/  @!P5 ISETP.NE.U32.AND P3, PT, RZ, c[0x0][0x218], PT ;  /* 0x00008600ff00da0c */ /* 0x000fe20003f65070 */
[----:B------:R-:W-:Y:S01]  /*4110*/  BSSY B1, `(.L_x_5104) ;  /* 0x0000010000017945 */ /* 0x000fe20003800000 */
[----:B------:R-:W-:Y:S02]  /*4120*/  SEL R195, R195, R183, P0 ;  /* 0x000000b7c3c37207 */ /* 0x000fe40000000000 */
[----:B------:R-:W-:Y:S02]  /*4130*/  @!P5 ISETP.NE.AND.EX P3, PT, RZ, c[0x0][0x21c], PT, P3 ;  /* 0x00008700ff00da0c */ /* 0x000fe40003f65330 */
[----:B------:R-:W-:Y:S01]  /*4140*/  @!P5 ISETP.NE.U32.AND P2, PT, RZ, c[0x0][0x218], PT ;  /* 0x00008600ff00da0c */ /* 0x000fe20003f45070 */
[----:B------:R0:W-:Y:S02]  /*4150*/  @P1 STG.E.128 [R24.64], R192 ;  /* 0x000000c018001986 */ /* 0x0001e4000c101d04 */
        /* <DEDUP_REMOVED lines=11> */
.L_x_5105:
[----:B------:R-:W-:Y:S05]  /*4210*/  BSYNC B1 ;  /* 0x0000000000017941 */ /* 0x000fea0003800000 */
.L_x_5104:
        /* <DEDUP_REMOVED lines=16> */
.L_x_5107:
[----:B------:R-:W-:Y:S05]  /*4320*/  BSYNC B1 ;  /* 0x0000000000017941 */ /* 0x000fea0003800000 */
.L_x_5106:
        /* <DEDUP_REMOVED lines=12> */
.L_x_5109:
[----:B------:R-:W-:Y:S05]  /*43f0*/  BSYNC B1 ;  /* 0x0000000000017941 */ /* 0x000fea0003800000 */
.L_x_5108:
[----:B------:R-:W-:Y:S01]  /*4400*/  @!P5 ISETP.NE.U32.AND P2, PT, RZ, c[0x0][0x218], PT ;  /* 0x00008600ff00da0c */ /* 0x000fe20003f45070 */
[----:B------:R-:W-:Y:S01]  /*4410*/  BSSY B1, `(.L_x_5110) ;  /* 0x0000010000017945 */ /* 0x000fe20003800000 */
[----:B------:R-:W-:Y:S02]  /*4420*/  @!P5 ISETP.NE.AND.EX P3, PT, RZ, c[0x0][0x21c], PT, P3 ;  /* 0x00008700ff00da0c */ /* 0x000fe40003f65330 */
        /* <DEDUP_REMOVED lines=14> */
.L_x_5111:
[----:B------:R-:W-:Y:S05]  /*4510*/  BSYNC B1 ;  /* 0x0000000000017941 */ /* 0x000fea0003800000 */
.L_x_5110:
        /* <DEDUP_REMOVED lines=12> */
.L_x_5113:
[----:B------:R-:W-:Y:S05]  /*45e0*/  BSYNC B1 ;  /* 0x0000000000017941 */ /* 0x000fea0003800000 */
.L_x_5112:
        /* <DEDUP_REMOVED lines=14> */
.L_x_5115:
[----:B------:R-:W-:Y:S05]  /*46d0*/  BSYNC B1 ;  /* 0x0000000000017941 */ /* 0x000fea0003800000 */
.L_x_5114:
        /* <DEDUP_REMOVED lines=12> */
.L_x_5117:
[----:B------:R-:W-:Y:S05]  /*47a0*/  BSYNC B1 ;  /* 0x0000000000017941 */ /* 0x000fea0003800000 */
.L_x_5116:
[----:B------:R-:W-:Y:S01]  /*47b0*/  BSSY B1, `(.L_x_5118) ;  /* 0x000000e000017945 */ /* 0x000fe20003800000 */
        /* <DEDUP_REMOVED lines=13> */
.L_x_5119:
[----:B------:R-:W-:Y:S05]  /*4890*/  BSYNC B1 ;  /* 0x0000000000017941 */ /* 0x000fea0003800000 */
.L_x_5118:
[----:B------:R-:W-:Y:S01]  /*48a0*/  @P4 MOV R22, 0x10 ;  /* 0x0000001000164802 */ /* 0x000fe20000000f00 */
[----:B------:R-:W-:Y:S01]  /*48b0*/  BSSY B1, `(.L_x_5120) ;  /* 0x0000011000017945 */ /* 0x000fe20003800000 */
[----:B------:R-:W-:Y:S02]  /*48c0*/  @P4 IADD3 R23, R4, 0x20, RZ ;  /* 0x0000002004174810 */ /* 0x000fe40007ffe0ff */
[----:B------:R-:W-:Y:S02]  /*48d0*/  SEL R192, R192, R184, P0 ;  /* 0x000000b8c0c07207 */ /* 0x000fe40000000000 */
[----:B------:R-:W-:Y:S01]  /*48e0*/  SEL R193, R193, R185, P0 ;  /* 0x000000b9c1c17207 */ /* 0x000fe20000000000 */
[----:B------:R-:W-:Y:S01]  /*48f0*/  @P4 IMAD.WIDE.U32 R22, R23, R22, c[0x0][0x248] ;  /* 0x0000920017164625 */ /* 0x000fe200078e0016 */
[----:B------:R-:W-:Y:S02]  /*4900*/  SEL R194, R194, R186, P0 ;  /* 0x000000bac2c27207 */ /* 0x000fe40000000000 */
[----:B------:R-:W-:-:S02]  /*4910*/  SEL R195, R195, R187, P0 ;  /* 0x000000bbc3c37207 */ /* 0x000fc40000000000 */
[----:B------:R-:W-:Y:S02]  /*4920*/  @!P5 ISETP.NE.U32.AND P3, PT, RZ, c[0x0][0x218], PT ;  /* 0x00008600ff00da0c */ /* 0x000fe40003f65070 */
[----:B------:R-:W-:Y:S01]  /*4930*/  @!P5 ISETP.NE.U32.AND P2, PT, RZ, c[0x0][0x218], PT ;  /* 0x00008600ff00da0c */ /* 0x000fe20003f45070 */
[----:B------:R0:W-:Y:S01]  /*4940*/  @P1 STG.E.128 [R24.64+0x10], R192 ;  /* 0x000010c018001986 */ /* 0x0001e2000c101d04 */
[----:B------:R-:W-:Y:S02]  /*4950*/  @!P5 ISETP.NE.AND.EX P3, PT, RZ, c[0x0][0x21c], PT, P3 ;  /* 0x00008700ff00da0c */ /* 0x000fe40003f65330 */
[----:B------:R-:W-:Y:S01]  /*4960*/  IADD3 R3, R4, 0x40, RZ ;  /* 0x0000004004037810 */ /* 0x000fe20007ffe0ff */
[----:B------:R0:W-:Y:S01]  /*4970*/  @P4 STG.E.128 [R22.64], R176 ;  /* 0x000000b016004986 */ /* 0x0001e2000c101d04 */
[----:B------:R-:W-:Y:S05]  /*4980*/  @!P4 BRA `(.L_x_5121) ;  /* 0x000000300000c947 */ /* 0x000fea0003800000 */
[----:B-----5:R-:W-:-:S10]  /*4990*/  HFMA2.MMA R172, -RZ, RZ, 0, 9.5367431640625e-07 ;  /* 0x00000010ffac7435 */ /* 0x020fd400000001ff */
[----:B------:R-:W-:-:S06]  /*49a0*/  IMAD.WIDE.U32 R172, R3, R172, c[0x0][0x170] ;  /* 0x00005c0003ac7625 */ /* 0x000fcc00078e00ac */
[----:B------:R-:W5:Y:S02]  /*49b0*/  LDG.E.128 R172, [R172.64] ;  /* 0x00000004acac7981 */ /* 0x000f64000c1e1d00 */
.L_x_5121:
[----:B------:R-:W-:Y:S05]  /*49c0*/  BSYNC B1 ;  /* 0x0000000000017941 */ /* 0x000fea0003800000 */
.L_x_5120:
[----:B------:R-:W-:Y:S01]  /*49d0*/  BSSY B1, `(.L_x_5122) ;  /* 0x000000c000017945 */ /* 0x000fe20003800000 */
        /* <DEDUP_REMOVED lines=11> */
.L_x_5123:
[----:B------:R-:W-:Y:S05]  /*4a90*/  BSYNC B1 ;  /* 0x0000000000017941 */ /* 0x000fea0003800000 */
.L_x_5122:
[----:B------:R-:W-:Y:S01]  /*4aa0*/  BSSY B1, `(.L_x_5124) ;  /* 0x0000011000017945 */ /* 0x000fe20003800000 */
[----:B------:R-:W-:Y:S02]  /*4ab0*/  @!P5 ISETP.NE.U32.AND P3, PT, RZ, c[0x0][0x218], PT ;  /* 0x00008600ff00da0c */ /* 0x000fe40003f65070 */
[----:B------:R-:W-:Y:S01]  /*4ac0*/  @!P5 ISETP.NE.AND.EX P2, PT, RZ, c[0x0][0x21c], PT, P2 ;  /* 0x00008700ff00da0c */ /* 0x000fe20003f45320 */
[----:B------:R-:W-:Y:S07]  /*4ad0*/  @!P4 BRA `(.L_x_5125) ;  /* 0x000000d00000c947 */ /* 0x000fee0003800000 */
[----:B------:R-:W2:Y:S01]  /*4ae0*/  LDL.LU R22, [R1] ;  /* 0x0000000001167983 */ /* 0x000ea20000300800 */
[----:B------:R-:W-:Y:S01]  /*4af0*/  HFMA2.MMA R23, -RZ, RZ, 0, 0 ;  /* 0x00000000ff177435 */ /* 0x000fe200000001ff */
[----:B--2---:R-:W-:Y:S01]  /*4b00*/  LOP3.LUT P6, RZ, R22, 0xff, RZ, 0xc0, !PT ;  /* 0x000000ff16ff7812 */ /* 0x004fe200078cc0ff */
[----:B------:R-:W-:-:S04]  /*4b10*/  FMUL.FTZ R22, R192, c[0x0][0x1ec] ;  /* 0x00007b00c0167a20 */ /* 0x000fc80000410000 */
        /* <DEDUP_REMOVED lines=9> */
.L_x_5125:
[----:B------:R-:W-:Y:S05]  /*4bb0*/  BSYNC B1 ;  /* 0x0000000000017941 */ /* 0x000fea0003800000 */
.L_x_5124:
        /* <DEDUP_REMOVED lines=12> */
.L_x_5127:
[----:B------:R-:W-:Y:S05]  /*4c80*/  BSYNC B1 ;  /* 0x0000000000017941 */ /* 0x000fea0003800000 */
.L_x_5126:
[----:B------:R-:W-:Y:S01]  /*4c90*/  @P1 MOV R24, 0x20 ;  /* 0x0000002000181802 */ /* 0x000fe20000000f00 */
        /* <DEDUP_REMOVED lines=19> */
.L_x_5129:
[----:B------:R-:W-:Y:S05]  /*4dd0*/  BSYNC B1 ;  /* 0x0000000000017941 */ /* 0x000fea0003800000 */
.L_x_5128:
        /* <DEDUP_REMOVED lines=13> */
.L_x_5131:
[----:B------:R-:W-:Y:S05]  /*4eb0*/  BSYNC B1 ;  /* 0x0000000000017941 */ /* 0x000fea0003800000 */
.L_x_5130:
        /* <DEDUP_REMOVED lines=14> */
.L_x_5133:
[----:B------:R-:W-:Y:S05]  /*4fa0*/  BSYNC B1 ;  /* 0x0000000000017941 */ /* 0x000fea0003800000 */
.L_x_5132:
        /* <DEDUP_REMOVED lines=13> */
.L_x_5135:
[----:B------:R-:W-:Y:S05]  /*5080*/  BSYNC B1 ;  /* 0x0000000000017941 */ /* 0x000fea0003800000 */
.L_x_5134:
        /* <DEDUP_REMOVED lines=14> */
.L_x_5137:
[----:B------:R-:W-:Y:S05]  /*5170*/  BSYNC B1 ;  /* 0x0000000000017941 */ /* 0x000fea0003800000 */
.L_x_5136:
        /* <DEDUP_REMOVED lines=17> */
.L_x_5139:
[----:B------:R-:W-:Y:S05]  /*5290*/  BSYNC B1 ;  /* 0x0000000000017941 */ /* 0x000fea0003800000 */
.L_x_5138:
        /* <DEDUP_REMOVED lines=16> */
.L_x_5141:
[----:B------:R-:W-:Y:S05]  /*53a0*/  BSYNC B1 ;  /* 0x0000000000017941 */ /* 0x000fea0003800000 */
.L_x_5140:
        /* <DEDUP_REMOVED lines=12> */
.L_x_5143:
[----:B------:R-:W-:Y:S05]  /*5470*/  BSYNC B1 ;  /* 0x0000000000017941 */ /* 0x000fea0003800000 */
.L_x_5142:
        /* <DEDUP_REMOVED lines=17> */
.L_x_5145:
[----:B------:R-:W-:Y:S05]  /*5590*/  BSYNC B1 ;  /* 0x0000000000017941 */ /* 0x000fea0003800000 */
.L_x_5144:
        /* <DEDUP_REMOVED lines=12> */
.L_x_5147:
[----:B------:R-:W-:Y:S05]  /*5660*/  BSYNC B1 ;  /* 0x0000000000017941 */ /* 0x000fea0003800000 */
.L_x_5146:
        /* <DEDUP_REMOVED lines=14> */
.L_x_5149:
[----:B------:R-:W-:Y:S05]  /*5750*/  BSYNC B1 ;  /* 0x0000000000017941 */ /* 0x000fea0003800000 */
.L_x_5148:
        /* <DEDUP_REMOVED lines=12> */
.L_x_5151:
[----:B------:R-:W-:Y:S05]  /*5820*/  BSYNC B1 ;  /* 0x0000000000017941 */ /* 0x000fea0003800000 */
.L_x_5150:
        /* <DEDUP_REMOVED lines=14> */
.L_x_5153:
[----:B------:R-:W-:Y:S05]  /*5910*/  BSYNC B1 ;  /* 0x0000000000017941 */ /* 0x000fea0003800000 */
.L_x_5152:
[----:B------:R-:W-:Y:S01]  /*5920*/  SEL R20, R193, R184, P0 ;  /* 0x000000b8c1147207 */ /* 0x000fe20000000000 */
[----:B------:R-:W-:Y:S01]  /*5930*/  BSSY B1, `(.L_x_5154) ;  /* 0x0000010000017945 */ /* 0x000fe20003800000 */
[----:B------:R-:W-:Y:S02]  /*5940*/  SEL R21, R192, R185, P0 ;  /* 0x000000b9c0157207 */ /* 0x000fe40000000000 */
[----:B------:R-:W-:Y:S02]  /*5950*/  SEL R22, R22, R186, P0 ;  /* 0x000000ba16167207 */ /* 0x000fe40000000000 */
[----:B------:R-:W-:Y:S02]  /*5960*/  SEL R23, R23, R187, P0 ;  /* 0x000000bb17177207 */ /* 0x000fe40000000000 */
[----:B------:R-:W-:Y:S02]  /*5970*/  @!P5 ISETP.NE.U32.AND P3, PT, RZ, c[0x0][0x218], PT ;  /* 0x00008600ff00da0c */ /* 0x000fe40003f65070 */
[----:B------:R-:W-:Y:S01]  /*5980*/  @!P5 ISETP.NE.U32.AND P2, PT, RZ, c[0x0][0x218], PT ;  /* 0x00008600ff00da0c */ /* 0x000fe20003f45070 */
[----:B------:R0:W-:Y:S01]  /*5990*/  @P1 STG.E.128 [R24.64+0x10], R20 ;  /* 0x0000101418001986 */ /* 0x0001e2000c101d04 */
[----:B------:R-:W-:-:S02]  /*59a0*/  @!P5 ISETP.NE.AND.EX P3, PT, RZ, c[0x0][0x21c], PT, P3 ;  /* 0x00008700ff00da0c */ /* 0x000fc40003f65330 */
[----:B------:R-:W-:Y:S01]  /*59b0*/  IADD3 R4, R4, 0x60, RZ ;  /* 0x0000006004047810 */ /* 0x000fe20007ffe0ff */
[----:B0-----:R-:W-:-:S04]  /*59c0*/  @P4 IMAD.MOV.U32 R20, RZ, RZ, 0x10 ;  /* 0x00000010ff144424 */ /* 0x001fc800078e00ff */
[----:B------:R-:W-:-:S05]  /*59d0*/  @P4 IMAD.WIDE.U32 R20, R3, R20, c[0x0][0x248] ;  /* 0x0000920003144625 */ /* 0x000fca00078e0014 */
[----:B------:R0:W-:Y:S01]  /*59e0*/  @P4 STG.E.128 [R20.64], R176 ;  /* 0x000000b014004986 */ /* 0x0001e2000c101d04 */
[----:B------:R-:W-:Y:S05]  /*59f0*/  @!P4 BRA `(.L_x_5155) ;  /* 0x000000300000c947 */ /* 0x000fea0003800000 */
[----:B-----5:R-:W-:-:S10]  /*5a00*/  HFMA2.MMA R172, -RZ, RZ, 0, 9.5367431640625e-07 ;  /* 0x00000010ffac7435 */ /* 0x020fd400000001ff */
[----:B------:R-:W-:-:S06]  /*5a10*/  IMAD.WIDE.U32 R172, R4, R172, c[0x0][0x170] ;  /* 0x00005c0004ac7625 */ /* 0x000fcc00078e00ac */
[----:B------:R-:W5:Y:S02]  /*5a20*/  LDG.E.128 R172, [R172.64] ;  /* 0x00000004acac7981 */ /* 0x000f64000c1e1d00 */
.L_x_5155:
[----:B------:R-:W-:Y:S05]  /*5a30*/  BSYNC B1 ;  /* 0x0000000000017941 */ /* 0x000fea0003800000 */
.L_x_5154:
[----:B------:R-:W-:Y:S01]  /*5a40*/  BSSY B1, `(.L_x_5156) ;  /* 0x000000c000017945 */ /* 0x000fe20003800000 */
[----:B------:R-:W-:Y:S01]  /*5a50*/  @!P5 FSEL R3, R164, RZ, P3 ;  /* 0x000000ffa403d208 */ /* 0x000fe20001800000 */
[----:B------:R-:W-:Y:S05]  /*5a60*/  @!P5 BRA `(.L_x_5157) ;  /* 0x000000900000d947 */ /* 0x000fea0003800000 */
[----:B0-----:R-:W0:Y:S01]  /*5a70*/  LDC.U8 R20, c[0x0][0x1f0] ;  /* 0x00007c00ff147b82 */ /* 0x001e220000000000 */
        /* <DEDUP_REMOVED lines=8> */
.L_x_5157:
[----:B------:R-:W-:Y:S05]  /*5b00*/  BSYNC B1 ;  /* 0x0000000000017941 */ /* 0x000fea0003800000 */
.L_x_5156:
[----:B------:R-:W-:Y:S01]  /*5b10*/  BSSY B1, `(.L_x_5158) ;  /* 0x0000011000017945 */ /* 0x000fe20003800000 */
[----:B------:R-:W-:Y:S02]  /*5b20*/  @!P5 ISETP.NE.U32.AND P3, PT, RZ, c[0x0][0x218], PT ;  /* 0x00008600ff00da0c */ /* 0x000fe40003f65070 */
[----:B------:R-:W-:Y:S01]  /*5b30*/  @!P5 ISETP.NE.AND.EX P2, PT, RZ, c[0x0][0x21c], PT, P2 ;  /* 0x00008700ff00da0c */ /* 0x000fe20003f45320 */
[----:B------:R-:W-:Y:S07]  /*5b40*/  @!P4 BRA `(.L_x_5159) ;  /* 0x000000d00000c947 */ /* 0x000fee0003800000 */
[----:B0-----:R-:W2:Y:S01]  /*5b50*/  LDL.LU R20, [R1+0x4] ;  /* 0x0000040001147983 */ /* 0x001ea20000300800 */
        /* <DEDUP_REMOVED lines=12> */
.L_x_5159:
[----:B------:R-:W-:Y:S05]  /*5c20*/  BSYNC B1 ;  /* 0x0000000000017941 */ /* 0x000fea0003800000 */
.L_x_5158:
        /* <DEDUP_REMOVED lines=12> */
.L_x_5161:
[----:B------:R-:W-:Y:S05]  /*5cf0*/  BSYNC B1 ;  /* 0x0000000000017941 */ /* 0x000fea0003800000 */
.L_x_5160:
        /* <DEDUP_REMOVED lines=16> */
.L_x_5163:
[----:B------:R-:W-:Y:S05]  /*5e00*/  BSYNC B1 ;  /* 0x0000000000017941 */ /* 0x000fea0003800000 */
.L_x_5162:
        /* <DEDUP_REMOVED lines=12> */
.L_x_5165:
[----:B------:R-:W-:Y:S05]  /*5ed0*/  BSYNC B1 ;  /* 0x0000000000017941 */ /* 0x000fea0003800000 */
.L_x_5164:
        /* <DEDUP_REMOVED lines=16> */
.L_x_5167:
[----:B------:R-:W-:Y:S05]  /*5fe0*/  BSYNC B1 ;  /* 0x0000000000017941 */ /* 0x000fea0003800000 */
.L_x_5166:
        /* <DEDUP_REMOVED lines=12> */
.L_x_5169:
[----:B------:R-:W-:Y:S05]  /*60b0*/  BSYNC B1 ;  /* 0x0000000000017941 */ /* 0x000fea0003800000 */
.L_x_5168:
        /* <DEDUP_REMOVED lines=16> */
.L_x_5171:
[----:B------:R-:W-:Y:S05]  /*61c0*/  BSYNC B1 ;  /* 0x0000000000017941 */ /* 0x000fea0003800000 */
.L_x_5170:
        /* <DEDUP_REMOVED lines=12> */
.L_x_5173:
[----:B------:R-:W-:Y:S05]  /*6290*/  BSYNC B1 ;  /* 0x0000000000017941 */ /* 0x000fea0003800000 */
.L_x_5172:
        /* <DEDUP_REMOVED lines=16> */
.L_x_5175:
[----:B------:R-:W-:Y:S05]  /*63a0*/  BSYNC B1 ;  /* 0x0000000000017941 */ /* 0x000fea0003800000 */
.L_x_5174:
        /* <DEDUP_REMOVED lines=12> */
.L_x_5177:
[----:B------:R-:W-:Y:S05]  /*6470*/  BSYNC B1 ;  /* 0x0000000000017941 */ /* 0x000fea0003800000 */
.L_x_5176:
        /* <DEDUP_REMOVED lines=17> */
.L_x_5179:
[----:B------:R-:W-:Y:S05]  /*6590*/  BSYNC B1 ;  /* 0x0000000000017941 */ /* 0x000fea0003800000 */
.L_x_5178:
        /* <DEDUP_REMOVED lines=12> */
.L_x_5181:
[----:B------:R-:W-:Y:S05]  /*6660*/  BSYNC B1 ;  /* 0x0000000000017941 */ /* 0x000fea0003800000 */
.L_x_5180:
        /* <DEDUP_REMOVED lines=14> */
.L_x_5183:
[----:B------:R-:W-:Y:S05]  /*6750*/  BSYNC B1 ;  /* 0x0000000000017941 */ /* 0x000fea0003800000 */
.L_x_5182:
[----:B------:R-:W-:Y:S01]  /*6760*/  BSSY B1, `(.L_x_5184) ;  /* 0x000000c000017945 */ /* 0x000fe20003800000 */
[----:B------:R-:W-:Y:S01]  /*6770*/  @!P5 FSEL R192, R171, RZ, P2 ;  /* 0x000000ffabc0d208 */ /* 0x000fe20001000000 */
[----:B------:R-:W-:Y:S05]  /*6780*/  @!P5 BRA `(.L_x_5185) ;  /* 0x000000900000d947 */ /* 0x000fea0003800000 */
[----:B------:R-:W0:Y:S02]  /*6790*/  LDC.U8 R193, c[0x0][0x1f0] ;  /* 0x00007c00ffc17b82 */ /* 0x000e240000000000 */
[----:B0-----:R-:W-:-:S04]  /*67a0*/  ISETP.NE.AND P2, PT, R193, RZ, PT ;  /* 0x000000ffc100720c */ /* 0x001fc80003f45270 */
[----:B------:R-:W-:Y:S02]  /*67b0*/  FSEL R216, R216, RZ, !P2 ;  /* 0x000000ffd8d87208 */ /* 0x000fe40005000000 */
[----:B------:R-:W-:-:S03]  /*67c0*/  ISETP.NE.U32.AND P2, PT, RZ, c[0x0][0x218], PT ;  /* 0x00008600ff007a0c */ /* 0x000fc60003f45070 */
[----:B------:R-:W-:Y:S01]  /*67d0*/  FFMA.FTZ R216, R6, R217, R216 ;  /* 0x000000d906d87223 */ /* 0x000fe200000100d8 */
[----:B------:R-:W-:-:S03]  /*67e0*/  ISETP.NE.AND.EX P2, PT, RZ, c[0x0][0x21c], PT, P2 ;  /* 0x00008700ff007a0c */ /* 0x000fc60003f45320 */
[----:B------:R-:W-:-:S04]  /*67f0*/  FADD.FTZ R216, R212, -R216 ;  /* 0x800000d8d4d87221 */ /* 0x000fc80000010000 */
[----:B------:R-:W-:-:S06]  /*6800*/  FMUL.FTZ R192, R2, R216 ;  /* 0x000000d802c07220 */ /* 0x000fcc0000410000 */
[----:B------:R-:W-:Y:S02]  /*6810*/  @P2 FADD.FTZ R192, R171, R192 ;  /* 0x000000c0abc02221 */ /* 0x000fe40000010000 */
.L_x_5185:
[----:B------:R-:W-:Y:S05]  /*6820*/  BSYNC B1 ;  /* 0x0000000000017941 */ /* 0x000fea0003800000 */
.L_x_5184:
[----:B------:R-:W-:Y:S01]  /*6830*/  BSSY B1, `(.L_x_5186) ;  /* 0x0000016000017945 */ /* 0x000fe20003800000 */
[----:B------:R-:W-:Y:S02]  /*6840*/  SEL R180, R3, R180, P0 ;  /* 0x000000b403b47207 */ /* 0x000fe40000000000 */
[----:B------:R-:W-:Y:S02]  /*6850*/  SEL R181, R21, R181, P0 ;  /* 0x000000b515b57207 */ /* 0x000fe40000000000 */
[----:B------:R-:W-:Y:S02]  /*6860*/  SEL R182, R22, R182, P0 ;  /* 0x000000b616b67207 */ /* 0x000fe40000000000 */
[----:B------:R-:W-:Y:S02]  /*6870*/  SEL R183, R23, R183, P0 ;  /* 0x000000b717b77207 */ /* 0x000fe40000000000 */
[----:B------:R-:W-:Y:S02]  /*6880*/  SEL R184, R24, R184, P0 ;  /* 0x000000b818b87207 */ /* 0x000fe40000000000 */
[----:B------:R-:W-:-:S02]  /*6890*/  SEL R185, R25, R185, P0 ;  /* 0x000000b919b97207 */ /* 0x000fc40000000000 */
[----:B------:R-:W-:Y:S02]  /*68a0*/  SEL R186, R20, R186, P0 ;  /* 0x000000ba14ba7207 */ /* 0x000fe40000000000 */
        /* <DEDUP_REMOVED lines=14> */
.L_x_5187:
[----:B------:R-:W-:Y:S05]  /*6990*/  BSYNC B1 ;  /* 0x0000000000017941 */ /* 0x000fea0003800000 */
.L_x_5186:
[----:B------:R-:W-:-:S05]  /*69a0*/  @P1 MOV R2, 0x20 ;  /* 0x0000002000021802 */ /* 0x000fca0000000f00 */
[----:B------:R-:W-:-:S05]  /*69b0*/  @P1 IMAD.WIDE.U32 R2, R245, R2, c[0x0][0x258] ;  /* 0x00009600f5021625 */ /* 0x000fca00078e0002 */
[----:B------:R-:W-:Y:S04]  /*69c0*/  @P1 STG.E.128 [R2.64], R180 ;  /* 0x000000b402001986 */ /* 0x000fe8000c101d04 */
[----:B------:R0:W-:Y:S02]  /*69d0*/  @P1 STG.E.128 [R2.64+0x10], R184 ;  /* 0x000010b802001986 */ /* 0x0001e4000c101d04 */
[----:B0-----:R-:W-:-:S05]  /*69e0*/  @P4 MOV R2, 0x10 ;  /* 0x0000001000024802 */ /* 0x001fca0000000f00 */
[----:B------:R-:W-:-:S05]  /*69f0*/  @P4 IMAD.WIDE.U32 R2, R4, R2, c[0x0][0x248] ;  /* 0x0000920004024625 */ /* 0x000fca00078e0002 */
[----:B------:R0:W-:Y:S02]  /*6a00*/  @P4 STG.E.128 [R2.64], R176 ;  /* 0x000000b002004986 */ /* 0x0001e4000c101d04 */
[----:B0-----:R-:W-:-:S05]  /*6a10*/  MOV R2, c[0x0][0x160] ;  /* 0x0000580000027a02 */ /* 0x001fca0000000f00 */
[----:B------:R-:W-:-:S05]  /*6a20*/  IMAD R0, R2, 0x4, R0 ;  /* 0x0000000402007824 */ /* 0x000fca00078e0200 */
[----:B------:R-:W-:-:S13]  /*6a30*/  ISETP.GE.AND P0, PT, R0, c[0x0][0x164], PT ;  /* 0x0000590000007a0c */ /* 0x000fda0003f06270 */
[----:B-----5:R-:W-:Y:S01]  /*6a40*/  @P0 CALL.REL.NOINC `(.L_x_5048) ;  /* 0x0000001000000944 */ /* 0x020fe20003c00000 */
[----:B------:R-:W-:Y:S05]  /*6a50*/  BRA `(.L_x_5188) ;  /* 0xffffa14000007947 */ /* 0x000fea000383ffff */
.L_x_5048:
[----:B------:R-:W-:Y:S05]  /*6a60*/  BSYNC B0 ;  /* 0x0000000000007941 */ /* 0x000fea0003800000 */
.L_x_5046:
        /* <DEDUP_REMOVED lines=144> */
[----:B------:R-:W-:-:S03]  /*7370*/  FADD.FTZ R16, R16, R21 ;  /* 0x0000001510107221 */ /* 0x000fc60000010000 */
[----:B------:R-:W0:Y:S01]  /*7380*/  LDS R39, [R0.X4+0x3c00] ;  /* 0x003c000000277984 */ /* 0x000e220000004800 */
[----:B------:R-:W-:Y:S01]  /*7390*/  FADD.FTZ R23, R28, R23 ;  /* 0x000000171c177221 */ /* 0x000fe20000010000 */
[C---:B------:R-:W-:Y:S02]  /*73a0*/  SHF.L.U64.HI R28, R26.reuse, 0x2, R5 ;  /* 0x000000021a1c7819 */ /* 0x040fe40000010205 */
[----:B------:R-:W0:Y:S01]  /*73b0*/  LDS R41, [R0.X4+0x3e00] ;  /* 0x003e000000297984 */ /* 0x000e220000004800 */
[----:B-1----:R-:W-:Y:S01]  /*73c0*/  FADD.FTZ R8, R29, R8 ;  /* 0x000000081d087221 */ /* 0x002fe20000010000 */
[----:B------:R-:W-:Y:S02]  /*73d0*/  SHF.L.U32 R26, R26, 0x2, RZ ;  /* 0x000000021a1a7819 */ /* 0x000fe400000006ff */
[----:B------:R-:W-:Y:S01]  /*73e0*/  BAR.SYNC.DEFER_BLOCKING 0x0 ;  /* 0x0000000000007b1d */ /* 0x000fe20000010000 */
[----:B--2---:R-:W-:Y:S02]  /*73f0*/  FADD.FTZ R10, R3, R10 ;  /* 0x0000000a030a7221 */ /* 0x004fe40000010000 */
[----:B---3--:R-:W-:-:S02]  /*7400*/  FADD.FTZ R4, R4, R25 ;  /* 0x0000001904047221 */ /* 0x008fc40000010000 */
        /* <DEDUP_REMOVED lines=41> */
[----:B------:R-:W-:-:S03]  /*76a0*/  FADD.FTZ R17, R6, R17 ;  /* 0x0000001106117221 */ /* 0x000fc60000010000 */
[----:B------:R0:W-:Y:S01]  /*76b0*/  STG.E [R2.64], R7 ;  /* 0x0000000702007986 */ /* 0x0001e2000c101904 */
[----:B------:R-:W-:Y:S01]  /*76c0*/  IADD3 R6, P0, R26, c[0x0][0x240], RZ ;  /* 0x000090001a067a10 */ /* 0x000fe20007f1e0ff */
[----:B------:R-:W-:Y:S02]  /*76d0*/  FADD.FTZ R17, R17, R20 ;  /* 0x0000001411117221 */ /* 0x000fe40000010000 */
[----:B------:R-:W4:Y:S01]  /*76e0*/  LDS R25, [R0.X4+0x1800] ;  /* 0x0018000000197984 */ /* 0x000f220000004800 */
[----:B------:R-:W-:-:S03]  /*76f0*/  FADD.FTZ R8, RZ, R8 ;  /* 0x00000008ff087221 */ /* 0x000fc60000010000 */
[----:B------:R-:W4:Y:S01]  /*7700*/  LDS R49, [R0.X4+0x2600] ;  /* 0x0026000000317984 */ /* 0x000f220000004800 */
[----:B------:R-:W-:-:S03]  /*7710*/  FADD.FTZ R10, RZ, R10 ;  /* 0x0000000aff0a7221 */ /* 0x000fc60000010000 */
[----:B------:R-:W-:Y:S01]  /*7720*/  STG.E [R4.64], R11 ;  /* 0x0000000b04007986 */ /* 0x000fe2000c101904 */
[----:B0-----:R-:W-:Y:S01]  /*7730*/  IADD3.X R7, R28, c[0x0][0x244], RZ, P0, !PT ;  /* 0x000091001c077a10 */ /* 0x001fe200007fe4ff */
[----:B------:R-:W-:Y:S02]  /*7740*/  FADD.FTZ R8, R8, R19 ;  /* 0x0000001308087221 */ /* 0x000fe40000010000 */
[----:B------:R-:W0:Y:S04]  /*7750*/  LDS R57, [R0.X4+0x3400] ;  /* 0x0034000000397984 */ /* 0x000e280000004800 */
[----:B------:R-:W0:Y:S01]  /*7760*/  LDS R11, [R0.X4+0xc00] ;  /* 0x000c0000000b7984 */ /* 0x000e220000004800 */
[----:B------:R-:W-:-:S03]  /*7770*/  FADD.FTZ R12, RZ, R12 ;  /* 0x0000000cff0c7221 */ /* 0x000fc60000010000 */
        /* <DEDUP_REMOVED lines=8> */
[----:B------:R-:W4:Y:S04]  /*7800*/  LDS R18, [R0.X4+0x1c00] ;  /* 0x001c000000127984 */ /* 0x000f280000004800 */
[----:B------:R-:W4:Y:S01]  /*7810*/  LDS R51, [R0.X4+0x2a00] ;  /* 0x002a000000337984 */ /* 0x000f220000004800 */
[----:B------:R-:W-:-:S03]  /*7820*/  FADD.FTZ R12, R12, R25 ;  /* 0x000000190c0c7221 */ /* 0x000fc60000010000 */
[----:B------:R-:W4:Y:S01]  /*7830*/  LDS R67, [R0.X4+0x3800] ;  /* 0x0038000000437984 */ /* 0x000f220000004800 */
[----:B------:R-:W-:-:S03]  /*7840*/  FADD.FTZ R10, R10, R49 ;  /* 0x000000310a0a7221 */ /* 0x000fc60000010000 */
[----:B------:R-:W4:Y:S04]  /*7850*/  LDS R43, [R0.X4+0x1e00] ;  /* 0x001e0000002b7984 */ /* 0x000f280000004800 */
[----:B------:R-:W4:Y:S01]  /*7860*/  LDS R22, [R0.X4+0x2c00] ;  /* 0x002c000000167984 */ /* 0x000f220000004800 */
[----:B0-----:R-:W-:-:S03]  /*7870*/  FADD.FTZ R57, R8, R57 ;  /* 0x0000003908397221 */ /* 0x001fc60000010000 */
[----:B------:R-:W0:Y:S01]  /*7880*/  LDS R69, [R0.X4+0x3a00] ;  /* 0x003a000000457984 */ /* 0x000e220000004800 */
[----:B------:R-:W-:-:S03]  /*7890*/  FADD.FTZ R11, RZ, R11 ;  /* 0x0000000bff0b7221 */ /* 0x000fc60000010000 */
[----:B------:R-:W0:Y:S01]  /*78a0*/  LDS R53, [R0.X4+0x2e00] ;  /* 0x002e000000357984 */ /* 0x000e220000004800 */
[----:B------:R-:W-:-:S03]  /*78b0*/  FADD.FTZ R14, R14, R29 ;  /* 0x0000001d0e0e7221 */ /* 0x000fc60000010000 */
[----:B------:R-:W0:Y:S01]  /*78c0*/  LDS R20, [R0.X4+0x3c00] ;  /* 0x003c000000147984 */ /* 0x000e220000004800 */
[----:B-1----:R-:W-:-:S03]  /*78d0*/  FADD.FTZ R12, R12, R45 ;  /* 0x0000002d0c0c7221 */ /* 0x002fc60000010000 */
[----:B------:R-:W1:Y:S01]  /*78e0*/  LDS R71, [R0.X4+0x3e00] ;  /* 0x003e000000477984 */ /* 0x000e620000004800 */
[----:B--2---:R-:W-:-:S03]  /*78f0*/  FADD.FTZ R59, R10, R59 ;  /* 0x0000003b0a3b7221 */ /* 0x004fc60000010000 */
[----:B------:R-:W-:Y:S01]  /*7900*/  STG.E [R6.64], R55 ;  /* 0x0000003706007986 */ /* 0x000fe2000c101904 */
[----:B---3--:R-:W-:-:S03]  /*7910*/  FADD.FTZ R16, RZ, R16 ;  /* 0x00000010ff107221 */ /* 0x008fc60000010000 */
        /* <DEDUP_REMOVED lines=31> */
.L_x_5052:
[----:B------:R-:W-:Y:S01]  /*7b10*/  HFMA2.MMA R247, -RZ, RZ, 0, 5.9604644775390625e-08 ;  /* 0x00000001fff77435 */ /* 0x000fe200000001ff */
[----:B0-----:R-:W-:Y:S01]  /*7b20*/  MOV R193, R195 ;  /* 0x000000c300c17202 */ /* 0x001fe20000000f00 */
[----:B------:R-:W-:Y:S01]  /*7b30*/  IMAD.MOV.U32 R250, RZ, RZ, 0x1f ;  /* 0x0000001ffffa7424 */ /* 0x000fe200078e00ff */
[----:B------:R-:W-:-:S02]  /*7b40*/  MOV R248, 0xffffffff ;  /* 0xffffffff00f87802 */ /* 0x000fc40000000f00 */
[----:B------:R-:W-:Y:S02]  /*7b50*/  MOV R192, 0x7b70 ;  /* 0x00007b7000c07802 */ /* 0x000fe40000000f00 */
[----:B------:R-:W-:Y:S05]  /*7b60*/  CALL.REL.NOINC `($__internal_79_$__cuda_sm70_shflsync_bfly_p) ;  /* 0x0000045000007944 */ /* 0x000fea0003c00000 */
[----:B-1----:R-:W-:Y:S01]  /*7b70*/  MOV R217, R247 ;  /* 0x000000f700d97202 */ /* 0x002fe20000000f00 */
[----:B------:R-:W-:Y:S05]  /*7b80*/  BRA `(.L_x_5189) ;  /* 0xffffaae000007947 */ /* 0x000fea000383ffff */
.L_x_5053:
[----:B------:R-:W-:Y:S01]  /*7b90*/  HFMA2.MMA R247, -RZ, RZ, 0, 5.9604644775390625e-08 ;  /* 0x00000001fff77435 */ /* 0x000fe200000001ff */
[----:B0-----:R-:W-:Y:S02]  /*7ba0*/  MOV R193, R216 ;  /* 0x000000d800c17202 */ /* 0x001fe40000000f00 */
[----:B------:R-:W-:Y:S02]  /*7bb0*/  MOV R250, 0x1f ;  /* 0x0000001f00fa7802 */ /* 0x000fe40000000f00 */
[----:B------:R-:W-:Y:S02]  /*7bc0*/  MOV R248, 0xffffffff ;  /* 0xffffffff00f87802 */ /* 0x000fe40000000f00 */
[----:B------:R-:W-:Y:S02]  /*7bd0*/  MOV R192, 0x7bf0 ;  /* 0x00007bf000c07802 */ /* 0x000fe40000000f00 */
[----:B-12---:R-:W-:Y:S05]  /*7be0*/  CALL.REL.NOINC `($__internal_79_$__cuda_sm70_shflsync_bfly_p) ;  /* 0x000003d000007944 */ /* 0x006fea0003c00000 */
[----:B------:R-:W-:Y:S01]  /*7bf0*/  FADD.FTZ R195, R217, R195 ;  /* 0x000000c3d9c37221 */ /* 0x000fe20000010000 */
[----:B------:R-:W-:Y:S01]  /*7c00*/  HFMA2.MMA R250, -RZ, RZ, 0, 1.847743988037109375e-06 ;  /* 0x0000001ffffa7435 */ /* 0x000fe200000001ff */
[----:B-1----:R-:W-:Y:S01]  /*7c10*/  FADD.FTZ R216, R216, R247 ;  /* 0x000000f7d8d87221 */ /* 0x002fe20000010000 */
[----:B------:R-:W-:Y:S01]  /*7c20*/  MOV R248, 0xffffffff ;  /* 0xffffffff00f87802 */ /* 0x000fe20000000f00 */
[----:B------:R-:W-:Y:S01]  /*7c30*/  IMAD.MOV.U32 R247, RZ, RZ, 0x2 ;  /* 0x00000002fff77424 */ /* 0x000fe200078e00ff */
[----:B------:R-:W-:-:S02]  /*7c40*/  MOV R193, R195 ;  /* 0x000000c300c17202 */ /* 0x000fc40000000f00 */
[----:B------:R-:W-:Y:S02]  /*7c50*/  MOV R192, 0x7c70 ;  /* 0x00007c7000c07802 */ /* 0x000fe40000000f00 */
[----:B------:R-:W-:Y:S05]  /*7c60*/  CALL.REL.NOINC `($__internal_79_$__cuda_sm70_shflsync_bfly_p) ;  /* 0x0000035000007944 */ /* 0x000fea0003c00000 */
[----:B-1----:R-:W-:Y:S01]  /*7c70*/  MOV R217, R247 ;  /* 0x000000f700d97202 */ /* 0x002fe20000000f00 */
[----:B------:R-:W-:Y:S01]  /*7c80*/  HFMA2.MMA R247, -RZ, RZ, 0, 1.1920928955078125e-07 ;  /* 0x00000002fff77435 */ /* 0x000fe200000001ff */
[----:B------:R-:W-:Y:S01]  /*7c90*/  MOV R193, R216 ;  /* 0x000000d800c17202 */ /* 0x000fe20000000f00 */
[----:B------:R-:W-:Y:S01]  /*7ca0*/  IMAD.MOV.U32 R250, RZ, RZ, 0x1f ;  /* 0x0000001ffffa7424 */ /* 0x000fe200078e00ff */
[----:B------:R-:W-:Y:S02]  /*7cb0*/  MOV R248, 0xffffffff ;  /* 0xffffffff00f87802 */ /* 0x000fe40000000f00 */
[----:B------:R-:W-:Y:S02]  /*7cc0*/  MOV R192, 0x7ce0 ;  /* 0x00007ce000c07802 */ /* 0x000fe40000000f00 */
[----:B------:R-:W-:Y:S05]  /*7cd0*/  CALL.REL.NOINC `($__internal_79_$__cuda_sm70_shflsync_bfly_p) ;  /* 0x000002e000007944 */ /* 0x000fea0003c00000 */
[----:B------:R-:W-:Y:S01]  /*7ce0*/  FADD.FTZ R195, R217, R195 ;  /* 0x000000c3d9c37221 */ /* 0x000fe20000010000 */
[----:B------:R-:W-:Y:S01]  /*7cf0*/  MOV R250, 0x1f ;  /* 0x0000001f00fa7802 */ /* 0x000fe20000000f00 */
[----:B-1----:R-:W-:Y:S01]  /*7d00*/  FADD.FTZ R216, R216, R247 ;  /* 0x000000f7d8d87221 */ /* 0x002fe20000010000 */
[----:B------:R-:W-:Y:S01]  /*7d10*/  HFMA2.MMA R247, -RZ, RZ, 0, 2.384185791015625e-07 ;  /* 0x00000004fff77435 */ /* 0x000fe200000001ff */
[----:B------:R-:W-:-:S02]  /*7d20*/  MOV R248, 0xffffffff ;  /* 0xffffffff00f87802 */ /* 0x000fc40000000f00 */
[----:B------:R-:W-:Y:S02]  /*7d30*/  MOV R193, R195 ;  /* 0x000000c300c17202 */ /* 0x000fe40000000f00 */
[----:B------:R-:W-:Y:S02]  /*7d40*/  MOV R192, 0x7d60 ;  /* 0x00007d6000c07802 */ /* 0x000fe40000000f00 */
[----:B------:R-:W-:Y:S05]  /*7d50*/  CALL.REL.NOINC `($__internal_79_$__cuda_sm70_shflsync_bfly_p) ;  /* 0x0000026000007944 */ /* 0x000fea0003c00000 */
[----:B-1----:R-:W-:Y:S01]  /*7d60*/  MOV R217, R247 ;  /* 0x000000f700d97202 */ /* 0x002fe20000000f00 */
[----:B------:R-:W-:Y:S01]  /*7d70*/  HFMA2.MMA R247, -RZ, RZ, 0, 2.384185791015625e-07 ;  /* 0x00000004fff77435 */ /* 0x000fe200000001ff */
[----:B------:R-:W-:Y:S01]  /*7d80*/  IMAD.MOV.U32 R193, RZ, RZ, R216 ;  /* 0x000000ffffc17224 */ /* 0x000fe200078e00d8 */
[----:B------:R-:W-:Y:S02]  /*7d90*/  MOV R250, 0x1f ;  /* 0x0000001f00fa7802 */ /* 0x000fe40000000f00 */
[----:B------:R-:W-:Y:S02]  /*7da0*/  MOV R248, 0xffffffff ;  /* 0xffffffff00f87802 */ /* 0x000fe40000000f00 */
[----:B------:R-:W-:Y:S02]  /*7db0*/  MOV R192, 0x7dd0 ;  /* 0x00007dd000c07802 */ /* 0x000fe40000000f00 */
[----:B------:R-:W-:Y:S05]  /*7dc0*/  CALL.REL.NOINC `($__internal_79_$__cuda_sm70_shflsync_bfly_p) ;  /* 0x000001f000007944 */ /* 0x000fea0003c00000 */
[----:B------:R-:W-:Y:S01]  /*7dd0*/  FADD.FTZ R195, R217, R195 ;  /* 0x000000c3d9c37221 */ /* 0x000fe20000010000 */
[----:B------:R-:W-:Y:S01]  /*7de0*/  MOV R250, 0x1f ;  /* 0x0000001f00fa7802 */ /* 0x000fe20000000f00 */
[----:B-1----:R-:W-:Y:S01]  /*7df0*/  FADD.FTZ R216, R216, R247 ;  /* 0x000000f7d8d87221 */ /* 0x002fe20000010000 */
[----:B------:R-:W-:Y:S01]  /*7e00*/  HFMA2.MMA R247, -RZ, RZ, 0, 4.76837158203125e-07 ;  /* 0x00000008fff77435 */ /* 0x000fe200000001ff */
[----:B------:R-:W-:Y:S01]  /*7e10*/  MOV R248, 0xffffffff ;  /* 0xffffffff00f87802 */ /* 0x000fe20000000f00 */
[----:B------:R-:W-:Y:S01]  /*7e20*/  IMAD.MOV.U32 R193, RZ, RZ, R195 ;  /* 0x000000ffffc17224 */ /* 0x000fe200078e00c3 */
[----:B------:R-:W-:-:S03]  /*7e30*/  MOV R192, 0x7e50 ;  /* 0x00007e5000c07802 */ /* 0x000fc60000000f00 */
[----:B------:R-:W-:Y:S05]  /*7e40*/  CALL.REL.NOINC `($__internal_79_$__cuda_sm70_shflsync_bfly_p) ;  /* 0x0000017000007944 */ /* 0x000fea0003c00000 */
[----:B-1----:R-:W-:Y:S01]  /*7e50*/  MOV R217, R247 ;  /* 0x000000f700d97202 */ /* 0x002fe20000000f00 */
[----:B------:R-:W-:Y:S01]  /*7e60*/  HFMA2.MMA R247, -RZ, RZ, 0, 4.76837158203125e-07 ;  /* 0x00000008fff77435 */ /* 0x000fe200000001ff */
[----:B------:R-:W-:-:S02]  /*7e70*/  MOV R193, R216 ;  /* 0x000000d800c17202 */ /* 0x000fc40000000f00 */
[----:B------:R-:W-:Y:S02]  /*7e80*/  MOV R250, 0x1f ;  /* 0x0000001f00fa7802 */ /* 0x000fe40000000f00 */
[----:B------:R-:W-:Y:S02]  /*7e90*/  MOV R248, 0xffffffff ;  /* 0xffffffff00f87802 */ /* 0x000fe40000000f00 */
[----:B------:R-:W-:Y:S02]  /*7ea0*/  MOV R192, 0x7ec0 ;  /* 0x00007ec000c07802 */ /* 0x000fe40000000f00 */
[----:B------:R-:W-:Y:S05]  /*7eb0*/  CALL.REL.NOINC `($__internal_79_$__cuda_sm70_shflsync_bfly_p) ;  /* 0x0000010000007944 */ /* 0x000fea0003c00000 */
[----:B------:R-:W-:Y:S01]  /*7ec0*/  FADD.FTZ R195, R217, R195 ;  /* 0x000000c3d9c37221 */ /* 0x000fe20000010000 */
[----:B------:R-:W-:Y:S01]  /*7ed0*/  MOV R250, 0x1f ;  /* 0x0000001f00fa7802 */ /* 0x000fe20000000f00 */
[----:B-1----:R-:W-:Y:S01]  /*7ee0*/  FADD.FTZ R216, R216, R247 ;  /* 0x000000f7d8d87221 */ /* 0x002fe20000010000 */
[----:B------:R-:W-:Y:S01]  /*7ef0*/  HFMA2.MMA R247, -RZ, RZ, 0, 9.5367431640625e-07 ;  /* 0x00000010fff77435 */ /* 0x000fe200000001ff */
[----:B------:R-:W-:Y:S01]  /*7f00*/  IMAD.MOV.U32 R248, RZ, RZ, -0x1 ;  /* 0xfffffffffff87424 */ /* 0x000fe200078e00ff */
[----:B------:R-:W-:Y:S02]  /*7f10*/  MOV R193, R195 ;  /* 0x000000c300c17202 */ /* 0x000fe40000000f00 */
[----:B------:R-:W-:-:S02]  /*7f20*/  MOV R192, 0x7f40 ;  /* 0x00007f4000c07802 */ /* 0x000fc40000000f00 */
[----:B------:R-:W-:Y:S05]  /*7f30*/  CALL.REL.NOINC `($__internal_79_$__cuda_sm70_shflsync_bfly_p) ;  /* 0x0000008000007944 */ /* 0x000fea0003c00000 */
[----:B-1----:R-:W-:Y:S01]  /*7f40*/  MOV R217, R247 ;  /* 0x000000f700d97202 */ /* 0x002fe20000000f00 */
[----:B------:R-:W-:Y:S01]  /*7f50*/  HFMA2.MMA R247, -RZ, RZ, 0, 9.5367431640625e-07 ;  /* 0x00000010fff77435 */ /* 0x000fe200000001ff */
[----:B------:R-:W-:-:S02]  /*7f60*/  MOV R193, R216 ;  /* 0x000000d800c17202 */ /* 0x000fc40000000f00 */
[----:B------:R-:W-:Y:S02]  /*7f70*/  MOV R250, 0x1f ;  /* 0x0000001f00fa7802 */ /* 0x000fe40000000f00 */
[----:B------:R-:W-:Y:S02]  /*7f80*/  MOV R248, 0xffffffff ;  /* 0xffffffff00f87802 */ /* 0x000fe40000000f00 */
[----:B------:R-:W-:Y:S02]  /*7f90*/  MOV R192, 0x7fb0 ;  /* 0x00007fb000c07802 */ /* 0x000fe40000000f00 */
[----:B------:R-:W-:Y:S05]  /*7fa0*/  CALL.REL.NOINC `($__internal_79_$__cuda_sm70_shflsync_bfly_p) ;  /* 0x0000001000007944 */ /* 0x000fea0003c00000 */
[----:B-1----:R-:W-:Y:S05]  /*7fb0*/  BRA `(.L_x_5190) ;  /* 0xffffa7d000007947 */ /* 0x002fea000383ffff */
        .weak           $__internal_79_$__cuda_sm70_shflsync_bfly_p
        .type           $__internal_79_$__cuda_sm70_shflsync_bfly_p,@function
        .size           $__internal_79_$__cuda_sm70_shflsync_bfly_p,(.L_x_12381 - $__internal_79_$__cuda_sm70_shflsync_bfly_p)
$__internal_79_$__cuda_sm70_shflsync_bfly_p:
[----:B------:R-:W-:Y:S04]  /*7fc0*/  WARPSYNC R248 ;  /* 0x000000f800007348 */ /* 0x000fe80003800000 */
[----:B------:R0:W1:Y:S02]  /*7fd0*/  SHFL.BFLY PT, R247, R193, R247, R250 ;  /* 0x0c0000f7c1f77389 */ /* 0x00006400000e00fa */
[----:B0-----:R-:W-:-:S06]  /*7fe0*/  HFMA2.MMA R193, -RZ, RZ, 0, 0 ;  /* 0x00000000ffc17435 */ /* 0x001fcc00000001ff */
[----:B------:R-:W-:Y:S05]  /*7ff0*/  RET.REL.NODEC R192 `(_ZN10layer_norm13ln_bwd_kernelINS_13Kernel_traitsI13__nv_bfloat16S2_fS2_fjLj1024ELj1ELj4ELj1ELj16ENS_18Kernel_traits_baseILj1024ES2_S2_fS2_fjLj128EEEEELb1ELb1ELb1ELb1EEEvNS_9BwdParamsE) ;  /* 0xffff8000c0007950 */ /* 0x000fea0003c3ffff */
.L_x_5191:
        /* <DEDUP_REMOVED lines=16> */
.L_x_12381:


//--------------------- .text._ZN10layer_norm13ln_bwd_kernelINS_13Kernel_traitsIf13__nv_bfloat16fS2_fjLj1024ELj1ELj4ELj1ELj16ENS_18Kernel_traits_baseILj1024EfS2_fS2_fjLj128EEEEELb0ELb0ELb0ELb0EEEvNS_9BwdParamsE --------------------------
	.section	.text._ZN10layer_norm13ln_bwd_kernelINS_13Kernel_traitsIf13__nv_bfloat16fS2_fjLj1024ELj1ELj4ELj1ELj16ENS_18Kernel_traits_baseILj1024EfS2_fS2_fjLj128EEEEELb0ELb0ELb0ELb0EEEvNS_9BwdParamsE,"ax",@progbits
	.sectioninfo	@"SHI_REGISTERS=226"
	.align	128
        .global         _ZN10layer_norm13ln_bwd_kernelINS_13Kernel_traitsIf13__nv_bfloat16fS2_fjLj1024ELj1ELj4ELj1ELj16ENS_18Kernel_traits_baseILj1024EfS2_fS2_fjLj128EEEEELb0ELb0ELb0ELb0EEEvNS_9BwdParamsE
        .type           _ZN10layer_norm13ln_bwd_kernelINS_13Kernel_traitsIf13__nv_bfloat16fS2_fjLj1024ELj1ELj4ELj1ELj16ENS_18Kernel_traits_baseILj1024EfS2_fS2_fjLj128EEEEELb0ELb0ELb0ELb0EEEvNS_9BwdParamsE,@function
        .size           _ZN10layer_norm13ln_bwd_kernelINS_13Kernel_traitsIf13__nv_bfloat16fS2_fjLj1024ELj1ELj4ELj1ELj16ENS_18Kernel_traits_baseILj1024EfS2_fS2_fjLj128EEEEELb0ELb0ELb0ELb0EEEvNS_9BwdParamsE,(.L_x_12382 - _ZN10layer_norm13ln_bwd_kernelINS_13Kernel_traitsIf13__nv_bfloat16fS2_fjLj1024ELj1ELj4ELj1ELj16ENS_18Kernel_traits_baseILj1024EfS2_fS2_fjLj128EEEEELb0ELb0ELb0ELb0EEEvNS_9BwdParamsE)
        .other          _ZN10layer_norm13ln_bwd_kernelINS_13Kernel_traitsIf13__nv_bfloat16fS2_fjLj1024ELj1ELj4ELj1ELj16ENS_18Kernel_traits_baseILj1024EfS2_fS2_fjLj128EEEEELb0ELb0ELb0ELb0EEEvNS_9BwdParamsE,@"STO_CUDA_ENTRY STV_DEFAULT"
_ZN10layer_norm13ln_bwd_kernelINS_13Kernel_traitsIf13__nv_bfloat16fS2_fjLj1024ELj1ELj4ELj1ELj16ENS_18Kernel_traits_baseILj1024EfS2_fS2_fjLj128EEEEELb0ELb0ELb0ELb0EEEvNS_9BwdParamsE:
.text._ZN10layer_norm13ln_bwd_kernelINS_13Kernel_traitsIf13__nv_bfloat16fS2_fjLj1024ELj1ELj4ELj1ELj16ENS_18Kernel_traits_baseILj1024EfS2_fS2_fjLj128EEEEELb0ELb0ELb0ELb0EEEvNS_9BwdParamsE:
        /* <DEDUP_REMOVED lines=72> */
[----:B------:R-:W-:-:S06]  /*0480*/  MOV R2, R0 ;  /* 0x0000000000027202 */ /* 0x000fcc0000000f00 */
.L_x_5212:
        /* <DEDUP_REMOVED lines=39> */
[----:B------:R-:W-:Y:S01]  /*0700*/  FADD.FTZ R15, -R218, R15 ;  /* 0x0000000fda0f7221 */ /* 0x000fe20000010100 */
[----:B---3--:R-:W-:Y:S01]  /*0710*/  PRMT R219, RZ, 0x5410, R164 ;  /* 0x00005410ffdb7816 */ /* 0x008fe200000000a4 */
[----:B-1---5:R-:W-:Y:S01]  /*0720*/  FMUL.FTZ R6, R180, R171 ;  /* 0x000000abb4067220 */ /* 0x022fe20000410000 */
[----:B------:R-:W-:Y:S01]  /*0730*/  PRMT R12, RZ, 0x7610, R165 ;  /* 0x00007610ff0c7816 */ /* 0x000fe200000000a5 */
[----:B------:R-:W-:Y:S01]  /*0740*/  FADD.FTZ R215, -R218, R14 ;  /* 0x0000000edad77221 */ /* 0x000fe20000010100 */
[----:B------:R-:W-:Y:S01]  /*0750*/  PRMT R164, RZ, 0x7610, R164 ;  /* 0x00007610ffa47816 */ /* 0x000fe200000000a4 */
[----:B------:R-:W-:Y:S01]  /*0760*/  FADD.FTZ R96, R96, R219 ;  /* 0x000000db60607221 */ /* 0x000fe20000010000 */
[----:B------:R-:W-:Y:S01]  /*0770*/  PRMT R213, RZ, 0x5410, R165 ;  /* 0x00005410ffd57816 */ /* 0x000fe200000000a5 */
[----:B------:R-:W-:Y:S01]  /*0780*/  FFMA.FTZ R68, R6, R219, R68 ;  /* 0x000000db06447223 */ /* 0x000fe20000010044 */
[--C-:B0-----:R-:W-:Y:S01]  /*0790*/  PRMT R169, RZ, 0x5410, R166.reuse ;  /* 0x00005410ffa97816 */ /* 0x101fe200000000a6 */
[----:B------:R-:W-:Y:S01]  /*07a0*/  FMUL.FTZ R214, R180, R15 ;  /* 0x0000000fb4d67220 */ /* 0x000fe20000410000 */
[----:B------:R-:W-:Y:S01]  /*07b0*/  PRMT R175, RZ, 0x5410, R167 ;  /* 0x00005410ffaf7816 */ /* 0x000fe200000000a7 */
[----:B------:R-:W-:Y:S01]  /*07c0*/  FADD.FTZ R13, -R218, R13 ;  /* 0x0000000dda0d7221 */ /* 0x000fe20000010100 */
[----:B------:R-:W-:Y:S01]  /*07d0*/  PRMT R168, RZ, 0x7610, R167 ;  /* 0x00007610ffa87816 */ /* 0x000fe200000000a7 */
[----:B------:R-:W-:Y:S01]  /*07e0*/  FMUL.FTZ R219, R36, R219 ;  /* 0x000000db24db7220 */ /* 0x000fe20000410000 */
[----:B------:R-:W-:Y:S01]  /*07f0*/  PRMT R166, RZ, 0x7610, R166 ;  /* 0x00007610ffa67816 */ /* 0x000fe200000000a6 */
[----:B----4-:R-:W-:-:S02]  /*0800*/  FADD.FTZ R171, -R218, R11 ;  /* 0x0000000bdaab7221 */ /* 0x010fc40000010100 */
[----:B------:R-:W-:Y:S02]  /*0810*/  FMUL.FTZ R215, R180, R215 ;  /* 0x000000d7b4d77220 */ /* 0x000fe40000410000 */
[----:B------:R-:W-:Y:S02]  /*0820*/  FADD.FTZ R99, R99, R12 ;  /* 0x0000000c63637221 */ /* 0x000fe40000010000 */
[-C--:B------:R-:W-:Y:S02]  /*0830*/  FFMA.FTZ R71, R214, R12.reuse, R71 ;  /* 0x0000000cd6477223 */ /* 0x080fe40000010047 */
[----:B------:R-:W-:Y:S02]  /*0840*/  FMUL.FTZ R7, R39, R12 ;  /* 0x0000000c27077220 */ /* 0x000fe40000410000 */
        /* <DEDUP_REMOVED lines=42> */
.L_x_5195:
[----:B-1----:R-:W-:Y:S05]  /*0af0*/  BSYNC B1 ;  /* 0x0000000000017941 */ /* 0x002fea0003800000 */
.L_x_5194:
[----:B------:R-:W-:Y:S01]  /*0b00*/  BSSY B1, `(.L_x_5196) ;  /* 0x0000050000017945 */ /* 0x000fe20003800000 */
[----:B------:R-:W-:Y:S05]  /*0b10*/  @!P3 BRA `(.L_x_5197) ;  /* 0x000004e00000b947 */ /* 0x000fea0003800000 */
[----:B------:R-:W-:Y:S01]  /*0b20*/  HFMA2.MMA R25, -RZ, RZ, 0, 9.5367431640625e-07 ;  /* 0x00000010ff197435 */ /* 0x000fe200000001ff */
[----:B------:R-:W-:-:S04]  /*0b30*/  LEA R166, P0, R222, c[0x0][0x188], 0x5 ;  /* 0x00006200dea67a11 */ /* 0x000fc800078028ff */
[----:B------:R-:W-:-:S05]  /*0b40*/  LEA.HI.X R167, R222, c[0x0][0x18c], RZ, 0x5, P0 ;  /* 0x00006300dea77a11 */ /* 0x000fca00000f2cff */
[----:B------:R-:W-:Y:S01]  /*0b50*/  IMAD.WIDE.U32 R24, R222, R25, c[0x0][0x208] ;  /* 0x00008200de187625 */ /* 0x000fe200078e0019 */
[----:B------:R-:W2:Y:S04]  /*0b60*/  LDG.E.128 R20, [R166.64] ;  /* 0x00000004a6147981 */ /* 0x000ea8000c1e1d00 */
[----:B------:R-:W3:Y:S04]  /*0b70*/  LDG.E.128 R16, [R166.64+0x10] ;  /* 0x00001004a6107981 */ /* 0x000ee8000c1e1d00 */
[----:B------:R-:W4:Y:S01]  /*0b80*/  LDG.E.128 R24, [R24.64] ;  /* 0x0000000418187981 */ /* 0x000f22000c1e1d00 */
        /* <DEDUP_REMOVED lines=9> */
[C---:B------:R-:W-:Y:S01]  /*0c20*/  FADD.FTZ R171, -R218.reuse, R22 ;  /* 0x00000016daab7221 */ /* 0x040fe20000010100 */
[--C-:B----4-:R-:W-:Y:S01]  /*0c30*/  PRMT R21, RZ, 0x5410, R24.reuse ;  /* 0x00005410ff157816 */ /* 0x110fe20000000018 */
[C---:B------:R-:W-:Y:S01]  /*0c40*/  FADD.FTZ R173, -R218.reuse, R23 ;  /* 0x00000017daad7221 */ /* 0x040fe20000010100 */
[----:B------:R-:W-:Y:S01]  /*0c50*/  PRMT R24, RZ, 0x7610, R24 ;  /* 0x00007610ff187816 */ /* 0x000fe20000000018 */
[----:B---3--:R-:W-:Y:S01]  /*0c60*/  FADD.FTZ R167, -R218, R18 ;  /* 0x00000012daa77221 */ /* 0x008fe20000010100 */
[--C-:B------:R-:W-:Y:S01]  /*0c70*/  PRMT R175, RZ, 0x5410, R27.reuse ;  /* 0x00005410ffaf7816 */ /* 0x100fe2000000001b */
[----:B-----5:R-:W-:Y:S01]  /*0c80*/  FMUL.FTZ R5, R180, R5 ;  /* 0x00000005b4057220 */ /* 0x020fe20000410000 */
[----:B------:R-:W-:Y:S01]  /*0c90*/  PRMT R168, RZ, 0x7610, R27 ;  /* 0x00007610ffa87816 */ /* 0x000fe2000000001b */
[----:B------:R-:W-:Y:S01]  /*0ca0*/  FADD.FTZ R27, -R218, R17 ;  /* 0x00000011da1b7221 */ /* 0x000fe20000010100 */
[--C-:B------:R-:W-:Y:S01]  /*0cb0*/  PRMT R23, RZ, 0x5410, R25.reuse ;  /* 0x00005410ff177816 */ /* 0x100fe20000000019 */
[----:B------:R-:W-:Y:S01]  /*0cc0*/  FMUL.FTZ R18, R44, R21 ;  /* 0x000000152c127220 */ /* 0x000fe20000410000 */
[----:B0-----:R-:W-:Y:S01]  /*0cd0*/  PRMT R164, RZ, 0x7610, R25 ;  /* 0x00007610ffa47816 */ /* 0x001fe20000000019 */
[----:B------:R-:W-:Y:S01]  /*0ce0*/  FMUL.FTZ R17, R180, R171 ;  /* 0x000000abb4117220 */ /* 0x000fe20000410000 */
        /* <DEDUP_REMOVED lines=8> */
[----:B------:R-:W-:Y:S02]  /*0d70*/  FADD.FTZ R106, R106, R23 ;  /* 0x000000176a6a7221 */ /* 0x000fe40000010000 */
[----:B------:R-:W-:-:S02]  /*0d80*/  FFMA.FTZ R78, R17, R23, R78 ;  /* 0x00000017114e7223 */ /* 0x000fc4000001004e */
[----:B------:R-:W-:Y:S02]  /*0d90*/  FMUL.FTZ R22, R46, R23 ;  /* 0x000000172e167220 */ /* 0x000fe40000410000 */
[C---:B------:R-:W-:Y:S02]  /*0da0*/  FMUL.FTZ R23, R180.reuse, R25 ;  /* 0x00000019b4177220 */ /* 0x040fe40000410000 */
[C---:B------:R-:W-:Y:S02]  /*0db0*/  FMUL.FTZ R20, R180.reuse, R173 ;  /* 0x000000adb4147220 */ /* 0x040fe40000410000 */
        /* <DEDUP_REMOVED lines=36> */
.L_x_5197:
[----:B------:R-:W-:Y:S05]  /*1000*/  BSYNC B1 ;  /* 0x0000000000017941 */ /* 0x000fea0003800000 */
.L_x_5196:
        /* <DEDUP_REMOVED lines=23> */
[----:B-1----:R-:W-:Y:S01]  /*1180*/  FMUL.FTZ R183, R180, R187 ;  /* 0x000000bbb4b77220 */ /* 0x002fe20000410000 */
[----:B------:R-:W-:Y:S01]  /*1190*/  PRMT R167, RZ, 0x5410, R169 ;  /* 0x00005410ffa77816 */ /* 0x000fe200000000a9 */
[----:B0-----:R-:W-:Y:S01]  /*11a0*/  FMUL.FTZ R184, R52, R165 ;  /* 0x000000a534b87220 */ /* 0x001fe20000410000 */
[--C-:B------:R-:W-:Y:S01]  /*11b0*/  PRMT R195, RZ, 0x5410, R170.reuse ;  /* 0x00005410ffc37816 */ /* 0x100fe200000000aa */
[----:B------:R-:W-:Y:S01]  /*11c0*/  FMUL.FTZ R182, R180, R189 ;  /* 0x000000bdb4b67220 */ /* 0x000fe20000410000 */
[----:B------:R-:W-:Y:S01]  /*11d0*/  PRMT R170, RZ, 0x7610, R170 ;  /* 0x00007610ffaa7816 */ /* 0x000fe200000000aa */
[----:B------:R-:W-:Y:S01]  /*11e0*/  FADD.FTZ R115, R115, R164 ;  /* 0x000000a473737221 */ /* 0x000fe20000010000 */
[----:B------:R-:W-:Y:S01]  /*11f0*/  PRMT R197, RZ, 0x5410, R171 ;  /* 0x00005410ffc57816 */ /* 0x000fe200000000ab */
[----:B------:R-:W-:-:S02]  /*1200*/  FFMA.FTZ R87, R186, R164, R87 ;  /* 0x000000a4ba577223 */ /* 0x000fc40000010057 */
[----:B------:R-:W-:Y:S02]  /*1210*/  FMUL.FTZ R189, R55, R164 ;  /* 0x000000a437bd7220 */ /* 0x000fe40000410000 */
[----:B------:R-:W-:Y:S01]  /*1220*/  FADD.FTZ R191, -R218, R166 ;  /* 0x000000a6dabf7221 */ /* 0x000fe20000010100 */
[----:B------:R-:W-:Y:S01]  /*1230*/  PRMT R166, RZ, 0x7610, R171 ;  /* 0x00007610ffa67816 */ /* 0x000fe200000000ab */
        /* <DEDUP_REMOVED lines=45> */
.L_x_5199:
[----:B------:R-:W-:Y:S05]  /*1510*/  BSYNC B1 ;  /* 0x0000000000017941 */ /* 0x000fea0003800000 */
.L_x_5198:
        /* <DEDUP_REMOVED lines=8> */
[----:B------:R-:W4:Y:S01]  /*15a0*/  LDG.E.128 R168, [R168.64] ;  /* 0x00000004a8a87981 */ /* 0x000f22000c1e1d00 */
[----:B------:R-:W-:-:S04]  /*15b0*/  ISETP.NE.U32.AND P0, PT, RZ, c[0x0][0x218], PT ;  /* 0x00008600ff007a0c */ /* 0x000fc80003f05070 */
[----:B------:R-:W-:-:S13]  /*15c0*/  ISETP.NE.AND.EX P0, PT, RZ, c[0x0][0x21c], PT, P0 ;  /* 0x00008700ff007a0c */ /* 0x000fda0003f05300 */
[----:B------:R-:W-:-:S04]  /*15d0*/  @P0 LEA R198, P6, R222, c[0x0][0x218], 0x5 ;  /* 0x00008600dec60a11 */ /* 0x000fc800078c28ff */
[----:B------:R-:W-:-:S05]  /*15e0*/  @P0 LEA.HI.X R199, R222, c[0x0][0x21c], RZ, 0x5, P6 ;  /* 0x00008700dec70a11 */ /* 0x000fca00030f2cff */
[----:B------:R1:W5:Y:S04]  /*15f0*/  @P0 LDG.E.128 R32, [R198.64] ;  /* 0x00000004c6200981 */ /* 0x000368000c1e1d00 */
[----:B------:R1:W5:Y:S01]  /*1600*/  @P0 LDG.E.128 R28, [R198.64+0x10] ;  /* 0x00001004c61c0981 */ /* 0x000362000c1e1d00 */
[C---:B--2---:R-:W-:Y:S02]  /*1610*/  FADD.FTZ R203, -R218.reuse, R165 ;  /* 0x000000a5dacb7221 */ /* 0x044fe40000010100 */
[C---:B------:R-:W-:Y:S02]  /*1620*/  FADD.FTZ R207, -R218.reuse, R167 ;  /* 0x000000a7dacf7221 */ /* 0x040fe40000010100 */
[----:B------:R-:W-:Y:S01]  /*1630*/  FADD.FTZ R181, -R218, R164 ;  /* 0x000000a4dab57221 */ /* 0x000fe20000010100 */
[--C-:B----4-:R-:W-:Y:S01]  /*1640*/  PRMT R165, RZ, 0x5410, R168.reuse ;  /* 0x00005410ffa57816 */ /* 0x110fe200000000a8 */
[C---:B-----5:R-:W-:Y:S01]  /*1650*/  FMUL.FTZ R202, R180.reuse, R207 ;  /* 0x000000cfb4ca7220 */ /* 0x060fe20000410000 */
[--C-:B------:R-:W-:Y:S01]  /*1660*/  PRMT R164, RZ, 0x7610, R169.reuse ;  /* 0x00007610ffa47816 */ /* 0x100fe200000000a9 */
[----:B------:R-:W-:Y:S01]  /*1670*/  FMUL.FTZ R181, R180, R181 ;  /* 0x000000b5b4b57220 */ /* 0x000fe20000410000 */
[----:B------:R-:W-:Y:S01]  /*1680*/  PRMT R168, RZ, 0x7610, R168 ;  /* 0x00007610ffa87816 */ /* 0x000fe200000000a8 */
[----:B0-----:R-:W-:Y:S01]  /*1690*/  FMUL.FTZ R200, R60, R165 ;  /* 0x000000a53cc87220 */ /* 0x001fe20000410000 */
[----:B------:R-:W-:Y:S01]  /*16a0*/  PRMT R167, RZ, 0x5410, R169 ;  /* 0x00005410ffa77816 */ /* 0x000fe200000000a9 */
[----:B-1----:R-:W-:-:S02]  /*16b0*/  FMUL.FTZ R198, R180, R203 ;  /* 0x000000cbb4c67220 */ /* 0x002fc40000410000 */
[----:B------:R-:W-:Y:S02]  /*16c0*/  FADD.FTZ R163, R163, R164 ;  /* 0x000000a4a3a37221 */ /* 0x000fe40000010000 */
[-C--:B------:R-:W-:Y:S02]  /*16d0*/  FFMA.FTZ R155, R202, R164.reuse, R155 ;  /* 0x000000a4ca9b7223 */ /* 0x080fe4000001009b */
[----:B------:R-:W-:Y:S02]  /*16e0*/  FMUL.FTZ R203, R63, R164 ;  /* 0x000000a43fcb7220 */ /* 0x000fe40000410000 */
[----:B------:R-:W-:Y:S02]  /*16f0*/  FADD.FTZ R205, -R218, R166 ;  /* 0x000000a6dacd7221 */ /* 0x000fe40000010100 */
[----:B------:R-:W-:Y:S02]  /*1700*/  FMUL.FTZ R201, R61, R168 ;  /* 0x000000a83dc97220 */ /* 0x000fe40000410000 */
[----:B------:R-:W-:-:S02]  /*1710*/  FADD.FTZ R164, R221, R200 ;  /* 0x000000c8dda47221 */ /* 0x000fc40000010000 */
[C---:B------:R-:W-:Y:S02]  /*1720*/  FFMA.FTZ R220, R181.reuse, R200, R220 ;  /* 0x000000c8b5dc7223 */ /* 0x040fe400000100dc */
[----:B------:R-:W-:Y:S02]  /*1730*/  FADD.FTZ R160, R160, R165 ;  /* 0x000000a5a0a07221 */ /* 0x000fe40000010000 */
[----:B------:R-:W-:Y:S02]  /*1740*/  FFMA.FTZ R152, R181, R165, R152 ;  /* 0x000000a5b5987223 */ /* 0x000fe40000010098 */
[----:B------:R-:W-:Y:S02]  /*1750*/  FMUL.FTZ R199, R180, R205 ;  /* 0x000000cdb4c77220 */ /* 0x000fe40000410000 */
[----:B------:R-:W-:Y:S02]  /*1760*/  FMUL.FTZ R204, R62, R167 ;  /* 0x000000a73ecc7220 */ /* 0x000fe40000410000 */
[----:B------:R-:W-:-:S02]  /*1770*/  FADD.FTZ R165, R164, R201 ;  /* 0x000000c9a4a57221 */ /* 0x000fc40000010000 */
[----:B------:R-:W-:Y:S01]  /*1780*/  FFMA.FTZ R220, R198, R201, R220 ;  /* 0x000000c9c6dc7223 */ /* 0x000fe200000100dc */
[----:B------:R-:W-:Y:S01]  /*1790*/  PRMT R209, RZ, 0x5410, R170 ;  /* 0x00005410ffd17816 */ /* 0x000fe200000000aa */
[C---:B---3--:R-:W-:Y:S02]  /*17a0*/  FADD.FTZ R169, -R218.reuse, R172 ;  /* 0x000000acdaa97221 */ /* 0x048fe40000010100 */
        /* <DEDUP_REMOVED lines=8> */
[--C-:B------:R-:W-:Y:S02]  /*1830*/  PRMT R211, RZ, 0x5410, R171.reuse ;  /* 0x00005410ffd37816 */ /* 0x100fe400000000ab */
[----:B------:R-:W-:Y:S01]  /*1840*/  PRMT R166, RZ, 0x7610, R171 ;  /* 0x00007610ffa67816 */ /* 0x000fe200000000ab */
[----:B------:R-:W-:Y:S02]  /*1850*/  FADD.FTZ R171, -R218, R174 ;  /* 0x000000aedaab7221 */ /* 0x000fe40000010100 */
[----:B------:R-:W-:-:S02]  /*1860*/  FMUL.FTZ R208, R180, R173 ;  /* 0x000000adb4d07220 */ /* 0x000fc40000410000 */
[----:B------:R-:W-:Y:S02]  /*1870*/  FMUL.FTZ R207, R65, R170 ;  /* 0x000000aa41cf7220 */ /* 0x000fe40000410000 */
[----:B------:R-:W-:Y:S02]  /*1880*/  FADD.FTZ R164, R165, R206 ;  /* 0x000000cea5a47221 */ /* 0x000fe40000010000 */
[C---:B------:R-:W-:Y:S02]  /*1890*/  FFMA.FTZ R220, R205.reuse, R206, R220 ;  /* 0x000000cecddc7223 */ /* 0x040fe400000100dc */
        /* <DEDUP_REMOVED lines=23> */
.L_x_5201:
[----:B------:R-:W-:Y:S05]  /*1a10*/  BSYNC B1 ;  /* 0x0000000000017941 */ /* 0x000fea0003800000 */
.L_x_5200:
[----:B------:R-:W-:Y:S05]  /*1a20*/  BRA.DIV ~URZ, `(.L_x_5202) ;  /* 0x000022427f007947 */ /* 0x000fea000b800000 */
[----:B------:R0:W1:Y:S02]  /*1a30*/  SHFL.BFLY PT, R166, R221, 0x1, 0x1f ;  /* 0x0c201f00dda67f89 */ /* 0x00006400000e0000 */
.L_x_5213:
        /* <DEDUP_REMOVED lines=18> */
.L_x_5214:
        /* <DEDUP_REMOVED lines=18> */
[----:B0-----:R-:W-:Y:S02]  /*1c80*/  FFMA.FTZ R168, R214, R172, R173 ;  /* 0x000000acd6a87223 */ /* 0x001fe400000100ad */
[----:B------:R-:W-:Y:S02]  /*1c90*/  @P0 FADD.FTZ R165, R128, R165 ;  /* 0x000000a580a50221 */ /* 0x000fe40000010000 */
[----:B------:R-:W-:Y:S02]  /*1ca0*/  @P0 FADD.FTZ R166, R129, R166 ;  /* 0x000000a681a60221 */ /* 0x000fe40000010000 */
[CC--:B------:R-:W-:Y:S01]  /*1cb0*/  FMUL.FTZ R164, R165.reuse, R179.reuse ;  /* 0x000000b3a5a47220 */ /* 0x0c0fe20000410000 */
[----:B------:R-:W-:Y:S01]  /*1cc0*/  SEL R92, R165, R92, P1 ;  /* 0x0000005ca55c7207 */ /* 0x000fe20000800000 */
[C---:B------:R-:W-:Y:S01]  /*1cd0*/  FMUL.FTZ R167, R166.reuse, R179 ;  /* 0x000000b3a6a77220 */ /* 0x040fe20000410000 */
[----:B------:R-:W-:Y:S01]  /*1ce0*/  SEL R93, R166, R93, P1 ;  /* 0x0000005da65d7207 */ /* 0x000fe20000800000 */
[----:B------:R-:W-:-:S02]  /*1cf0*/  FFMA.FTZ R166, R215, R172, R173 ;  /* 0x000000acd7a67223 */ /* 0x000fc400000100ad */
[--C-:B------:R-:W-:Y:S01]  /*1d00*/  FFMA.FTZ R170, R8, R172, R173.reuse ;  /* 0x000000ac08aa7223 */ /* 0x100fe200000100ad */
[----:B------:R-:W-:Y:S01]  /*1d10*/  F2FP.BF16.PACK_AB R164, R167, R164 ;  /* 0x000000a4a7a4723e */ /* 0x000fe200000010ff */
[-CC-:B------:R-:W-:Y:S02]  /*1d20*/  FFMA.FTZ R174, R10, R172.reuse, R173.reuse ;  /* 0x000000ac0aae7223 */ /* 0x180fe400000100ad */
        /* <DEDUP_REMOVED lines=42> */
.L_x_5205:
[----:B------:R-:W-:Y:S05]  /*1fd0*/  BSYNC B1 ;  /* 0x0000000000017941 */ /* 0x000fea0003800000 */
.L_x_5204:
        /* <DEDUP_REMOVED lines=66> */
.L_x_5207:
[----:B------:R-:W-:Y:S05]  /*2400*/  BSYNC B1 ;  /* 0x0000000000017941 */ /* 0x000fea0003800000 */
.L_x_5206:
        /* <DEDUP_REMOVED lines=66> */
.L_x_5209:
[----:B------:R-:W-:Y:S05]  /*2830*/  BSYNC B1 ;  /* 0x0000000000017941 */ /* 0x000fea0003800000 */
.L_x_5208:
        /* <DEDUP_REMOVED lines=65> */
.L_x_5211:
[----:B------:R-:W-:Y:S05]  /*2c50*/  BSYNC B1 ;  /* 0x0000000000017941 */ /* 0x000fea0003800000 */
.L_x_5210:
[----:B0-----:R-:W-:-:S04]  /*2c60*/  MOV R165, c[0x0][0x160] ;  /* 0x0000580000a57a02 */ /* 0x001fc80000000f00 */
[----:B------:R-:W-:-:S04]  /*2c70*/  LEA R2, R165, R2, 0x2 ;  /* 0x00000002a5027211 */ /* 0x000fc800078e10ff */
[----:B------:R-:W-:-:S13]  /*2c80*/  ISETP.GE.AND P0, PT, R2, c[0x0][0x164], PT ;  /* 0x0000590002007a0c */ /* 0x000fda0003f06270 */
[----:B-----5:R-:W-:Y:S01]  /*2c90*/  @P0 CALL.REL.NOINC `(.L_x_5193) ;  /* 0x0000001000000944 */ /* 0x020fe20003c00000 */
[----:B------:R-:W-:Y:S05]  /*2ca0*/  BRA `(.L_x_5212) ;  /* 0xffffd7e000007947 */ /* 0x000fea000383ffff */
.L_x_5193:
[----:B0-----:R-:W-:Y:S05]  /*2cb0*/  BSYNC B0 ;  /* 0x0000000000007941 */ /* 0x001fea0003800000 */
.L_x_5192:
[----:B------:R-:W-:Y:S01]  /*2cc0*/  SHF.R.U32.HI R0, RZ, 0x5, R4 ;  /* 0x00000005ff007819 */ /* 0x000fe20000011604 */
[----:B------:R-:W-:Y:S01]  /*2cd0*/  WARPSYNC 0xffffffff ;  /* 0xffffffff00007948 */ /* 0x000fe20003800000 */
[----:B------:R-:W-:Y:S01]  /*2ce0*/  LOP3.LUT R2, R4, 0x1f, RZ, 0xc0, !PT ;  /* 0x0000001f04027812 */ /* 0x000fe200078ec0ff */
[----:B-----5:R-:W0:Y:S01]  /*2cf0*/  S2R R40, SR_CTAID.X ;  /* 0x0000000000287919 */ /* 0x020e220000002500 */
        /* <DEDUP_REMOVED lines=13> */
[----:B------:R-:W-:Y:S02]  /*2dd0*/  STS.128 [R0+0x410], R108 ;  /* 0x0004106c00007388 */ /* 0x000fe40000000c00 */
[----:B------:R-:W-:Y:S02]  /*2de0*/  IADD3 R44, P0, R41, R4, RZ ;  /* 0x00000004292c7210 */ /* 0x000fe40007f1e0ff */
[----:B------:R-:W-:Y:S02]  /*2df0*/  STS.128 [R0+0x800], R112 ;  /* 0x0008007000007388 */ /* 0x000fe40000000c00 */
[----:B------:R-:W-:Y:S02]  /*2e00*/  IADD3.X R41, RZ, RZ, RZ, P0, !PT ;  /* 0x000000ffff297210 */ /* 0x000fe400007fe4ff */
[----:B------:R-:W-:Y:S01]  /*2e10*/  STS.128 [R0+0x810], R116 ;  /* 0x0008107400007388 */ /* 0x000fe20000000c00 */
[C---:B------:R-:W-:Y:S02]  /*2e20*/  SHF.L.U32 R43, R44.reuse, 0x2, RZ ;  /* 0x000000022c2b7819 */ /* 0x040fe400000006ff */
[----:B------:R-:W-:Y:S01]  /*2e30*/  SHF.L.U64.HI R44, R44, 0x2, R41 ;  /* 0x000000022c2c7819 */ /* 0x000fe20000010229 */
[----:B------:R-:W-:Y:S01]  /*2e40*/  STS.128 [R0+0xc00], R160 ;  /* 0x000c00a000007388 */ /* 0x000fe20000000c00 */
[----:B------:R-:W-:-:S02]  /*2e50*/  IADD3 R45, P0, R43, c[0x0][0x228], RZ ;  /* 0x00008a002b2d7a10 */ /* 0x000fc40007f1e0ff */
[----:B------:R-:W-:Y:S01]  /*2e60*/  IADD3 R43, P1, R43, c[0x0][0x220], RZ ;  /* 0x000088002b2b7a10 */ /* 0x000fe20007f3e0ff */
[----:B------:R-:W-:Y:S01]  /*2e70*/  STS.128 [R0+0xc10], R156 ;  /* 0x000c109c00007388 */ /* 0x000fe20000000c00 */
[----:B------:R-:W-:-:S03]  /*2e80*/  IADD3.X R46, R44, c[0x0][0x22c], RZ, P0, !PT ;  /* 0x00008b002c2e7a10 */ /* 0x000fc600007fe4ff */
[----:B------:R-:W-:Y:S01]  /*2e90*/  BAR.SYNC.DEFER_BLOCKING 0x0 ;  /* 0x0000000000007b1d */ /* 0x000fe20000010000 */
[----:B------:R-:W-:Y:S02]  /*2ea0*/  ISETP.GE.U32.AND P0, PT, R38, 0x100, PT ;  /* 0x000001002600780c */ /* 0x000fe40003f06070 */
[----:B------:R-:W-:-:S03]  /*2eb0*/  IADD3.X R44, R44, c[0x0][0x224], RZ, P1, !PT ;  /* 0x000089002c2c7a10 */ /* 0x000fc60000ffe4ff */
        /* <DEDUP_REMOVED lines=13> */
[----:B-1----:R-:W-:Y:S01]  /*2f90*/  FADD.FTZ R2, R2, R3 ;  /* 0x0000000302027221 */ /* 0x002fe20000010000 */
[----:B------:R-:W-:Y:S02]  /*2fa0*/  @P5 MOV R3, R46 ;  /* 0x0000002e00035202 */ /* 0x000fe40000000f00 */
        /* <DEDUP_REMOVED lines=43> */
[----:B--2---:R-:W-:Y:S01]  /*3260*/  FADD.FTZ R27, R2, R27 ;  /* 0x0000001b021b7221 */ /* 0x004fe20000010000 */
[----:B------:R-:W-:Y:S02]  /*3270*/  @P5 MOV R2, R45 ;  /* 0x0000002d00025202 */ /* 0x000fe40000000f00 */
[----:B------:R-:W-:Y:S01]  /*3280*/  @P5 IADD3 R45, P1, R45, 0x200, RZ ;  /* 0x000002002d2d5810 */ /* 0x000fe20007f3e0ff */
[----:B---3--:R-:W-:-:S03]  /*3290*/  FADD.FTZ R5, R5, R30 ;  /* 0x0000001e05057221 */ /* 0x008fc60000010000 */
[----:B------:R-:W-:Y:S01]  /*32a0*/  @P5 IADD3.X R46, RZ, R46, RZ, P1, !PT ;  /* 0x0000002eff2e5210 */ /* 0x000fe20000ffe4ff */
[----:B----4-:R-:W-:Y:S01]  /*32b0*/  FADD.FTZ R29, R8, R29 ;  /* 0x0000001d081d7221 */ /* 0x010fe20000010000 */
[----:B------:R-:W-:Y:S01]  /*32c0*/  ISETP.GE.U32.AND P1, PT, R38, 0x300, PT ;  /* 0x000003002600780c */ /* 0x000fe20003f26070 */
        /* <DEDUP_REMOVED lines=35> */
[----:B------:R-:W3:Y:S04]  /*3500*/  LDS R39, [R4.X4+0x3200] ;  /* 0x0032000004277984 */ /* 0x000ee80000004800 */
[----:B------:R-:W3:Y:S01]  /*3510*/  LDS R16, [R4.X4+0x1800] ;  /* 0x0018000004107984 */ /* 0x000ee20000004800 */
[----:B------:R-:W-:Y:S01]  /*3520*/  FADD.FTZ R14, R14, R17 ;  /* 0x000000110e0e7221 */ /* 0x000fe20000010000 */
[----:B----4-:R-:W-:Y:S02]  /*3530*/  @P5 MOV R2, R43 ;  /* 0x0000002b00025202 */ /* 0x010fe40000000f00 */
[----:B------:R-:W4:Y:S01]  /*3540*/  LDS R18, [R4.X4+0x2800] ;  /* 0x0028000004127984 */ /* 0x000f220000004800 */
[----:B------:R-:W-:Y:S02]  /*3550*/  @P5 MOV R3, R44 ;  /* 0x0000002c00035202 */ /* 0x000fe40000000f00 */
[----:B------:R-:W-:Y:S01]  /*3560*/  @P5 IADD3 R43, P6, R43, 0x200, RZ ;  /* 0x000002002b2b5810 */ /* 0x000fe20007fde0ff */
[----:B------:R-:W4:Y:S01]  /*3570*/  LDS R10, [R4.X4+0x3800] ;  /* 0x00380000040a7984 */ /* 0x000f220000004800 */
[----:B------:R-:W-:-:S02]  /*3580*/  FADD.FTZ R14, R14, R21 ;  /* 0x000000150e0e7221 */ /* 0x000fc40000010000 */
[----:B------:R-:W-:Y:S01]  /*3590*/  @P5 IADD3.X R44, RZ, R44, RZ, P6, !PT ;  /* 0x0000002cff2c5210 */ /* 0x000fe200037fe4ff */
[----:B------:R2:W-:Y:S01]  /*35a0*/  @P5 STG.E [R2.64], R27 ;  /* 0x0000001b02005986 */ /* 0x0005e2000c101904 */
[----:B------:R-:W-:Y:S02]  /*35b0*/  @P0 MOV R6, R43 ;  /* 0x0000002b00060202 */ /* 0x000fe40000000f00 */
[----:B------:R-:W-:Y:S01]  /*35c0*/  @P0 MOV R7, R44 ;  /* 0x0000002c00070202 */ /* 0x000fe20000000f00 */
[----:B------:R-:W4:Y:S01]  /*35d0*/  LDS R27, [R4.X4+0x400] ;  /* 0x00040000041b7984 */ /* 0x000f220000004800 */
[----:B------:R-:W-:Y:S01]  /*35e0*/  ISETP.GE.U32.AND P5, PT, R38, 0x380, PT ;  /* 0x000003802600780c */ /* 0x000fe20003fa6070 */
[----:B0-----:R-:W-:Y:S02]  /*35f0*/  FADD.FTZ R41, R14, R41 ;  /* 0x000000290e297221 */ /* 0x001fe40000010000 */
[----:B------:R-:W-:Y:S01]  /*3600*/  LDS R19, [R4.X4+0x1a00] ;  /* 0x001a000004137984 */ /* 0x000fe20000004800 */
[----:B-1----:R-:W-:-:S02]  /*3610*/  FADD.FTZ R15, RZ, R15 ;  /* 0x0000000fff0f7221 */ /* 0x002fc40000010000 */
[----:B--2---:R-:W-:Y:S01]  /*3620*/  FADD.FTZ R0, R0, R35 ;  /* 0x0000002300007221 */ /* 0x004fe20000010000 */
[----:B------:R-:W-:Y:S01]  /*3630*/  @P0 MOV R2, R45 ;  /* 0x0000002d00020202 */ /* 0x000fe20000000f00 */
[----:B------:R-:W0:Y:S01]  /*3640*/  LDS R8, [R4.X4+0xc00] ;  /* 0x000c000004087984 */ /* 0x000e220000004800 */
[----:B------:R-:W-:Y:S01]  /*3650*/  @P0 IADD3 R45, P6, R45, 0x200, RZ ;  /* 0x000002002d2d0810 */ /* 0x000fe20007fde0ff */
[----:B---3--:R-:W-:Y:S01]  /*3660*/  FADD.FTZ R0, R0, R37 ;  /* 0x0000002500007221 */ /* 0x008fe20000010000 */
[-C--:B------:R-:W-:Y:S01]  /*3670*/  @P0 MOV R3, R46.reuse ;  /* 0x0000002e00030202 */ /* 0x080fe20000000f00 */
[----:B------:R-:W-:Y:S01]  /*3680*/  LDS R23, [R4.X4+0x2a00] ;  /* 0x002a000004177984 */ /* 0x000fe20000004800 */
[----:B------:R-:W-:Y:S02]  /*3690*/  @P0 IADD3.X R46, RZ, R46, RZ, P6, !PT ;  /* 0x0000002eff2e0210 */ /* 0x000fe400037fe4ff */
[----:B------:R-:W-:Y:S01]  /*36a0*/  @P0 IADD3 R43, P6, R43, 0x200, RZ ;  /* 0x000002002b2b0810 */ /* 0x000fe20007fde0ff */
[----:B------:R-:W1:Y:S01]  /*36b0*/  LDS R17, [R4.X4+0x1c00] ;  /* 0x001c000004117984 */ /* 0x000e620000004800 */
[----:B------:R-:W-:-:S02]  /*36c0*/  FADD.FTZ R39, R0, R39 ;  /* 0x0000002700277221 */ /* 0x000fc40000010000 */
[----:B------:R-:W-:Y:S01]  /*36d0*/  @P0 IADD3.X R44, RZ, R44, RZ, P6, !PT ;  /* 0x0000002cff2c0210 */ /* 0x000fe200037fe4ff */
[----:B------:R-:W2:Y:S01]  /*36e0*/  LDS R0, [R4.X4+0xa00] ;  /* 0x000a000004007984 */ /* 0x000ea20000004800 */
[----:B------:R-:W-:Y:S01]  /*36f0*/  ISETP.GE.U32.AND P6, PT, R38, 0x400, PT ;  /* 0x000004002600780c */ /* 0x000fe20003fc6070 */
[----:B------:R-:W-:Y:S02]  /*3700*/  FADD.FTZ R15, R15, R16 ;  /* 0x000000100f0f7221 */ /* 0x000fe40000010000 */
[----:B------:R-:W3:Y:S02]  /*3710*/  LDS R38, [R4.X4+0x1400] ;  /* 0x0014000004267984 */ /* 0x000ee40000004800 */
[----:B----4-:R-:W-:Y:S02]  /*3720*/  FADD.FTZ R15, R15, R18 ;  /* 0x000000120f0f7221 */ /* 0x010fe40000010000 */
[----:B------:R4:W-:Y:S02]  /*3730*/  @P0 STG.E [R2.64], R39 ;  /* 0x0000002702000986 */ /* 0x0009e4000c101904 */
[----:B------:R-:W-:-:S02]  /*3740*/  FADD.FTZ R15, R15, R10 ;  /* 0x0000000a0f0f7221 */ /* 0x000fc40000010000 */
[----:B------:R-:W-:Y:S04]  /*3750*/  @P0 STG.E [R6.64], R5 ;  /* 0x0000000506000986 */ /* 0x000fe8000c101904 */
[----:B------:R-:W3:Y:S01]  /*3760*/  LDS R35, [R4.X4+0x3a00] ;  /* 0x003a000004237984 */ /* 0x000ee20000004800 */
[----:B------:R-:W-:Y:S01]  /*3770*/  FADD.FTZ R27, RZ, R27 ;  /* 0x0000001bff1b7221 */ /* 0x000fe20000010000 */
[----:B----4-:R-:W-:Y:S02]  /*3780*/  @P4 MOV R2, R45 ;  /* 0x0000002d00024202 */ /* 0x010fe40000000f00 */
[----:B------:R-:W4:Y:S01]  /*3790*/  LDS R6, [R4.X4+0xe00] ;  /* 0x000e000004067984 */ /* 0x000f220000004800 */
[-C--:B------:R-:W-:Y:S02]  /*37a0*/  @P4 MOV R3, R46.reuse ;  /* 0x0000002e00034202 */ /* 0x080fe40000000f00 */
[----:B------:R-:W-:Y:S01]  /*37b0*/  @P4 IADD3 R45, P0, R45, 0x200, RZ ;  /* 0x000002002d2d4810 */ /* 0x000fe20007f1e0ff */
[----:B------:R-:W4:Y:S03]  /*37c0*/  LDS R21, [R4.X4+0x2c00] ;  /* 0x002c000004157984 */ /* 0x000f260000004800 */
[----:B------:R-:W-:Y:S01]  /*37d0*/  @P4 IADD3.X R46, RZ, R46, RZ, P0, !PT ;  /* 0x0000002eff2e4210 */ /* 0x000fe200007fe4ff */
[----:B------:R-:W4:Y:S01]  /*37e0*/  LDS R7, [R4.X4+0x1e00] ;  /* 0x001e000004077984 */ /* 0x000f220000004800 */
[----:B0-----:R-:W-:-:S03]  /*37f0*/  FADD.FTZ R8, RZ, R8 ;  /* 0x00000008ff087221 */ /* 0x001fc60000010000 */
[----:B------:R-:W0:Y:S01]  /*3800*/  LDS R25, [R4.X4+0x2e00] ;  /* 0x002e000004197984 */ /* 0x000e220000004800 */
[----:B-1----:R-:W-:Y:S02]  /*3810*/  FADD.FTZ R8, R8, R17 ;  /* 0x0000001108087221 */ /* 0x002fe40000010000 */
[----:B--2---:R-:W-:Y:S02]  /*3820*/  FADD.FTZ R0, RZ, R0 ;  /* 0x00000000ff007221 */ /* 0x004fe40000010000 */
[----:B---3--:R-:W-:Y:S02]  /*3830*/  FADD.FTZ R27, R27, R38 ;  /* 0x000000261b1b7221 */ /* 0x008fe40000010000 */
[----:B------:R-:W-:Y:S02]  /*3840*/  FADD.FTZ R0, R0, R19 ;  /* 0x0000001300007221 */ /* 0x000fe40000010000 */
[----:B------:R-:W-:Y:S02]  /*3850*/  FADD.FTZ R27, R27, R40 ;  /* 0x000000281b1b7221 */ /* 0x000fe40000010000 */
[----:B------:R-:W-:-:S02]  /*3860*/  FADD.FTZ R0, R0, R23 ;  /* 0x0000001700007221 */ /* 0x000fc40000010000 */
[----:B------:R-:W-:Y:S02]  /*3870*/  FADD.FTZ R27, R27, R42 ;  /* 0x0000002a1b1b7221 */ /* 0x000fe40000010000 */
[----:B------:R-:W-:-:S03]  /*3880*/  FADD.FTZ R35, R0, R35 ;  /* 0x0000002300237221 */ /* 0x000fc60000010000 */
[----:B------:R1:W-:Y:S04]  /*3890*/  @P4 STG.E [R2.64], R27 ;  /* 0x0000001b02004986 */ /* 0x0003e8000c101904 */
[----:B------:R-:W2:Y:S01]  /*38a0*/  LDS R27, [R4.X4+0x3c00] ;  /* 0x003c0000041b7984 */ /* 0x000ea20000004800 */
[----:B----4-:R-:W-:Y:S02]  /*38b0*/  FADD.FTZ R6, RZ, R6 ;  /* 0x00000006ff067221 */ /* 0x010fe40000010000 */
[----:B------:R-:W-:Y:S01]  /*38c0*/  FADD.FTZ R8, R8, R21 ;  /* 0x0000001508087221 */ /* 0x000fe20000010000 */
[----:B-1----:R-:W-:Y:S01]  /*38d0*/  @P4 MOV R2, R43 ;  /* 0x0000002b00024202 */ /* 0x002fe20000000f00 */
[----:B------:R-:W-:Y:S01]  /*38e0*/  FADD.FTZ R0, R6, R7 ;  /* 0x0000000706007221 */ /* 0x000fe20000010000 */
[----:B------:R-:W-:-:S02]  /*38f0*/  @P4 MOV R3, R44 ;  /* 0x0000002c00034202 */ /* 0x000fc40000000f00 */
[----:B------:R-:W-:Y:S01]  /*3900*/  @P4 IADD3 R43, P0, R43, 0x200, RZ ;  /* 0x000002002b2b4810 */ /* 0x000fe20007f1e0ff */
[----:B0-----:R-:W-:Y:S02]  /*3910*/  FADD.FTZ R0, R0, R25 ;  /* 0x0000001900007221 */ /* 0x001fe40000010000 */
[----:B------:R0:W-:Y:S01]  /*3920*/  @P4 STG.E [R2.64], R29 ;  /* 0x0000001d02004986 */ /* 0x0001e2000c101904 */
[----:B------:R-:W-:-:S03]  /*3930*/  @P4 IADD3.X R44, RZ, R44, RZ, P0, !PT ;  /* 0x0000002cff2c4210 */ /* 0x000fc600007fe4ff */
[----:B------:R-:W1:Y:S01]  /*3940*/  LDS R29, [R4.X4+0x3e00] ;  /* 0x003e0000041d7984 */ /* 0x000e620000004800 */
[----:B0-----:R-:W-:Y:S02]  /*3950*/  @P3 MOV R2, R45 ;  /* 0x0000002d00023202 */ /* 0x001fe40000000f00 */
        /* <DEDUP_REMOVED lines=9> */
[----:B------:R-:W-:Y:S01]  /*39f0*/  @P3 IADD3.X R44, RZ, R44, RZ, P4, !PT ;  /* 0x0000002cff2c3210 */ /* 0x000fe200027fe4ff */
[----:B-1----:R-:W-:Y:S01]  /*3a00*/  FADD.FTZ R29, R0, R29 ;  /* 0x0000001d001d7221 */ /* 0x002fe20000010000 */
        /* <DEDUP_REMOVED lines=38> */
.L_x_5202:
[----:B------:R-:W-:Y:S01]  /*3c70*/  HFMA2.MMA R172, -RZ, RZ, 0, 5.9604644775390625e-08 ;  /* 0x00000001ffac7435 */ /* 0x000fe200000001ff */
[----:B------:R-:W-:-:S02]  /*3c80*/  MOV R167, R221 ;  /* 0x000000dd00a77202 */ /* 0x000fc40000000f00 */
[----:B------:R-:W-:Y:S02]  /*3c90*/  MOV R169, 0x1f ;  /* 0x0000001f00a97802 */ /* 0x000fe40000000f00 */
[----:B------:R-:W-:Y:S02]  /*3ca0*/  MOV R174, 0xffffffff ;  /* 0xffffffff00ae7802 */ /* 0x000fe40000000f00 */
[----:B------:R-:W-:Y:S02]  /*3cb0*/  MOV R164, 0x3cd0 ;  /* 0x00003cd000a47802 */ /* 0x000fe40000000f00 */
[----:B-----5:R-:W-:Y:S05]  /*3cc0*/  CALL.REL.NOINC `($__internal_80_$__cuda_sm70_shflsync_bfly_p) ;  /* 0x0000046000007944 */ /* 0x020fea0003c00000 */
[----:B-1----:R-:W-:Y:S01]  /*3cd0*/  MOV R166, R167 ;  /* 0x000000a700a67202 */ /* 0x002fe20000000f00 */
[----:B0-----:R-:W-:Y:S05]  /*3ce0*/  BRA `(.L_x_5213) ;  /* 0xffffdd5000007947 */ /* 0x001fea000383ffff */
.L_x_5203:
[----:B------:R-:W-:Y:S01]  /*3cf0*/  HFMA2.MMA R172, -RZ, RZ, 0, 5.9604644775390625e-08 ;  /* 0x00000001ffac7435 */ /* 0x000fe200000001ff */
[----:B------:R-:W-:Y:S02]  /*3d00*/  MOV R167, R220 ;  /* 0x000000dc00a77202 */ /* 0x000fe40000000f00 */
[----:B------:R-:W-:Y:S02]  /*3d10*/  MOV R169, 0x1f ;  /* 0x0000001f00a97802 */ /* 0x000fe40000000f00 */
[----:B------:R-:W-:-:S02]  /*3d20*/  MOV R174, 0xffffffff ;  /* 0xffffffff00ae7802 */ /* 0x000fc40000000f00 */
[----:B------:R-:W-:Y:S02]  /*3d30*/  MOV R164, 0x3d50 ;  /* 0x00003d5000a47802 */ /* 0x000fe40000000f00 */
[----:B01---5:R-:W-:Y:S05]  /*3d40*/  CALL.REL.NOINC `($__internal_80_$__cuda_sm70_shflsync_bfly_p) ;  /* 0x000003e000007944 */ /* 0x023fea0003c00000 */
[----:B------:R-:W-:Y:S01]  /*3d50*/  FADD.FTZ R221, R166, R221 ;  /* 0x000000dda6dd7221 */ /* 0x000fe20000010000 */
[----:B0-----:R-:W-:Y:S01]  /*3d60*/  HFMA2.MMA R172, -RZ, RZ, 0, 1.1920928955078125e-07 ;  /* 0x00000002ffac7435 */ /* 0x001fe200000001ff */
[----:B-1----:R-:W-:Y:S01]  /*3d70*/  FADD.FTZ R220, R220, R167 ;  /* 0x000000a7dcdc7221 */ /* 0x002fe20000010000 */
[----:B------:R-:W-:Y:S02]  /*3d80*/  MOV R169, 0x1f ;  /* 0x0000001f00a97802 */ /* 0x000fe40000000f00 */
[----:B------:R-:W-:Y:S02]  /*3d90*/  MOV R174, 0xffffffff ;  /* 0xffffffff00ae7802 */ /* 0x000fe40000000f00 */
[----:B------:R-:W-:Y:S02]  /*3da0*/  MOV R167, R221 ;  /* 0x000000dd00a77202 */ /* 0x000fe40000000f00 */
[----:B------:R-:W-:Y:S02]  /*3db0*/  MOV R164, 0x3dd0 ;  /* 0x00003dd000a47802 */ /* 0x000fe40000000f00 */
[----:B------:R-:W-:Y:S05]  /*3dc0*/  CALL.REL.NOINC `($__internal_80_$__cuda_sm70_shflsync_bfly_p) ;  /* 0x0000036000007944 */ /* 0x000fea0003c00000 */
[----:B0-----:R-:W-:Y:S01]  /*3dd0*/  HFMA2.MMA R172, -RZ, RZ, 0, 1.1920928955078125e-07 ;  /* 0x00000002ffac7435 */ /* 0x001fe200000001ff */
[----:B-1----:R-:W-:-:S02]  /*3de0*/  MOV R166, R167 ;  /* 0x000000a700a67202 */ /* 0x002fc40000000f00 */
[----:B------:R-:W-:Y:S02]  /*3df0*/  MOV R167, R220 ;  /* 0x000000dc00a77202 */ /* 0x000fe40000000f00 */
[----:B------:R-:W-:Y:S02]  /*3e00*/  MOV R169, 0x1f ;  /* 0x0000001f00a97802 */ /* 0x000fe40000000f00 */
[----:B------:R-:W-:Y:S02]  /*3e10*/  MOV R174, 0xffffffff ;  /* 0xffffffff00ae7802 */ /* 0x000fe40000000f00 */
[----:B------:R-:W-:Y:S02]  /*3e20*/  MOV R164, 0x3e40 ;  /* 0x00003e4000a47802 */ /* 0x000fe40000000f00 */
[----:B------:R-:W-:Y:S05]  /*3e30*/  CALL.REL.NOINC `($__internal_80_$__cuda_sm70_shflsync_bfly_p) ;  /* 0x000002f000007944 */ /* 0x000fea0003c00000 */
[----:B------:R-:W-:Y:S01]  /*3e40*/  FADD.FTZ R221, R166, R221 ;  /* 0x000000dda6dd7221 */ /* 0x000fe20000010000 */
[----:B0-----:R-:W-:Y:S01]  /*3e50*/  HFMA2.MMA R172, -RZ, RZ, 0, 2.384185791015625e-07 ;  /* 0x00000004ffac7435 */ /* 0x001fe200000001ff */
[----:B-1----:R-:W-:Y:S01]  /*3e60*/  FADD.FTZ R220, R220, R167 ;  /* 0x000000a7dcdc7221 */ /* 0x002fe20000010000 */
[----:B------:R-:W-:Y:S02]  /*3e70*/  MOV R169, 0x1f ;  /* 0x0000001f00a97802 */ /* 0x000fe40000000f00 */
[----:B------:R-:W-:-:S02]  /*3e80*/  MOV R174, 0xffffffff ;  /* 0xffffffff00ae7802 */ /* 0x000fc40000000f00 */
[----:B------:R-:W-:Y:S02]  /*3e90*/  MOV R167, R221 ;  /* 0x000000dd00a77202 */ /* 0x000fe40000000f00 */
[----:B------:R-:W-:Y:S02]  /*3ea0*/  MOV R164, 0x3ec0 ;  /* 0x00003ec000a47802 */ /* 0x000fe40000000f00 */
[----:B------:R-:W-:Y:S05]  /*3eb0*/  CALL.REL.NOINC `($__internal_80_$__cuda_sm70_shflsync_bfly_p) ;  /* 0x0000027000007944 */ /* 0x000fea0003c00000 */
[----:B0-----:R-:W-:Y:S01]  /*3ec0*/  HFMA2.MMA R172, -RZ, RZ, 0, 2.384185791015625e-07 ;  /* 0x00000004ffac7435 */ /* 0x001fe200000001ff */
[----:B-1----:R-:W-:Y:S02]  /*3ed0*/  MOV R166, R167 ;  /* 0x000000a700a67202 */ /* 0x002fe40000000f00 */
[----:B------:R-:W-:Y:S02]  /*3ee0*/  MOV R167, R220 ;  /* 0x000000dc00a77202 */ /* 0x000fe40000000f00 */
[----:B------:R-:W-:Y:S02]  /*3ef0*/  MOV R169, 0x1f ;  /* 0x0000001f00a97802 */ /* 0x000fe40000000f00 */
[----:B------:R-:W-:Y:S02]  /*3f00*/  MOV R174, 0xffffffff ;  /* 0xffffffff00ae7802 */ /* 0x000fe40000000f00 */
[----:B------:R-:W-:-:S02]  /*3f10*/  MOV R164, 0x3f30 ;  /* 0x00003f3000a47802 */ /* 0x000fc40000000f00 */
[----:B------:R-:W-:Y:S05]  /*3f20*/  CALL.REL.NOINC `($__internal_80_$__cuda_sm70_shflsync_bfly_p) ;  /* 0x0000020000007944 */ /* 0x000fea0003c00000 */
[----:B------:R-:W-:Y:S01]  /*3f30*/  FADD.FTZ R221, R166, R221 ;  /* 0x000000dda6dd7221 */ /* 0x000fe20000010000 */
[----:B0-----:R-:W-:Y:S01]  /*3f40*/  HFMA2.MMA R172, -RZ, RZ, 0, 4.76837158203125e-07 ;  /* 0x00000008ffac7435 */ /* 0x001fe200000001ff */
[----:B-1----:R-:W-:Y:S01]  /*3f50*/  FADD.FTZ R170, R220, R167 ;  /* 0x000000a7dcaa7221 */ /* 0x002fe20000010000 */
[----:B------:R-:W-:-:S02]  /*3f60*/  MOV R169, 0x1f ;  /* 0x0000001f00a97802 */ /* 0x000fc40000000f00 */
[----:B------:R-:W-:Y:S02]  /*3f70*/  MOV R174, 0xffffffff ;  /* 0xffffffff00ae7802 */ /* 0x000fe40000000f00 */
[----:B------:R-:W-:Y:S02]  /*3f80*/  MOV R167, R221 ;  /* 0x000000dd00a77202 */ /* 0x000fe40000000f00 */
[----:B------:R-:W-:Y:S02]  /*3f90*/  MOV R164, 0x3fb0 ;  /* 0x00003fb000a47802 */ /* 0x000fe40000000f00 */
[----:B------:R-:W-:Y:S05]  /*3fa0*/  CALL.REL.NOINC `($__internal_80_$__cuda_sm70_shflsync_bfly_p) ;  /* 0x0000018000007944 */ /* 0x000fea0003c00000 */
[----:B0-----:R-:W-:Y:S01]  /*3fb0*/  HFMA2.MMA R172, -RZ, RZ, 0, 4.76837158203125e-07 ;  /* 0x00000008ffac7435 */ /* 0x001fe200000001ff */
[----:B-1----:R-:W-:Y:S02]  /*3fc0*/  MOV R166, R167 ;  /* 0x000000a700a67202 */ /* 0x002fe40000000f00 */
[----:B------:R-:W-:Y:S02]  /*3fd0*/  MOV R167, R170 ;  /* 0x000000aa00a77202 */ /* 0x000fe40000000f00 */
[----:B------:R-:W-:Y:S02]  /*3fe0*/  MOV R169, 0x1f ;  /* 0x0000001f00a97802 */ /* 0x000fe40000000f00 */
[----:B------:R-:W-:-:S02]  /*3ff0*/  MOV R174, 0xffffffff ;  /* 0xffffffff00ae7802 */ /* 0x000fc40000000f00 */
[----:B------:R-:W-:Y:S02]  /*4000*/  MOV R164, 0x4020 ;  /* 0x0000402000a47802 */ /* 0x000fe40000000f00 */
[----:B------:R-:W-:Y:S05]  /*4010*/  CALL.REL.NOINC `($__internal_80_$__cuda_sm70_shflsync_bfly_p) ;  /* 0x0000011000007944 */ /* 0x000fea0003c00000 */
[----:B------:R-:W-:Y:S01]  /*4020*/  FADD.FTZ R168, R166, R221 ;  /* 0x000000dda6a87221 */ /* 0x000fe20000010000 */
[----:B0-----:R-:W-:Y:S01]  /*4030*/  HFMA2.MMA R172, -RZ, RZ, 0, 9.5367431640625e-07 ;  /* 0x00000010ffac7435 */ /* 0x001fe200000001ff */
[----:B-1----:R-:W-:Y:S01]  /*4040*/  FADD.FTZ R170, R170, R167 ;  /* 0x000000a7aaaa7221 */ /* 0x002fe20000010000 */
[----:B------:R-:W-:Y:S02]  /*4050*/  MOV R169, 0x1f ;  /* 0x0000001f00a97802 */ /* 0x000fe40000000f00 */
[----:B------:R-:W-:Y:S02]  /*4060*/  MOV R174, 0xffffffff ;  /* 0xffffffff00ae7802 */ /* 0x000fe40000000f00 */
[----:B------:R-:W-:Y:S02]  /*4070*/  MOV R167, R168 ;  /* 0x000000a800a77202 */ /* 0x000fe40000000f00 */
[----:B------:R-:W-:Y:S02]  /*4080*/  MOV R164, 0x40a0 ;  /* 0x000040a000a47802 */ /* 0x000fe40000000f00 */
[----:B------:R-:W-:Y:S05]  /*4090*/  CALL.REL.NOINC `($__internal_80_$__cuda_sm70_shflsync_bfly_p) ;  /* 0x0000009000007944 */ /* 0x000fea0003c00000 */
[----:B0-----:R-:W-:Y:S01]  /*40a0*/  HFMA2.MMA R172, -RZ, RZ, 0, 9.5367431640625e-07 ;  /* 0x00000010ffac7435 */ /* 0x001fe200000001ff */
[----:B-1----:R-:W-:-:S02]  /*40b0*/  MOV R171, R167 ;  /* 0x000000a700ab7202 */ /* 0x002fc40000000f00 */
[----:B------:R-:W-:Y:S02]  /*40c0*/  MOV R167, R170 ;  /* 0x000000aa00a77202 */ /* 0x000fe40000000f00 */
[----:B------:R-:W-:Y:S02]  /*40d0*/  MOV R169, 0x1f ;  /* 0x0000001f00a97802 */ /* 0x000fe40000000f00 */
[----:B------:R-:W-:Y:S02]  /*40e0*/  MOV R174, 0xffffffff ;  /* 0xffffffff00ae7802 */ /* 0x000fe40000000f00 */
[----:B------:R-:W-:Y:S02]  /*40f0*/  MOV R164, 0x4110 ;  /* 0x0000411000a47802 */ /* 0x000fe40000000f00 */
[----:B------:R-:W-:Y:S05]  /*4100*/  CALL.REL.NOINC `($__internal_80_$__cuda_sm70_shflsync_bfly_p) ;  /* 0x0000002000007944 */ /* 0x000fea0003c00000 */
[----:B-1----:R-:W-:Y:S01]  /*4110*/  MOV R165, R167 ;  /* 0x000000a700a57202 */ /* 0x002fe20000000f00 */
[----:B0-----:R-:W-:Y:S05]  /*4120*/  BRA `(.L_x_5214) ;  /* 0xffffda3000007947 */ /* 0x001fea000383ffff */
        .weak           $__internal_80_$__cuda_sm70_shflsync_bfly_p
        .type           $__internal_80_$__cuda_sm70_shflsync_bfly_p,@function
        .size           $__internal_80_$__cuda_sm70_shflsync_bfly_p,(.L_x_12382 - $__internal_80_$__cuda_sm70_shflsync_bfly_p)
$__internal_80_$__cuda_sm70_shflsync_bfly_p:
[----:B------:R-:W-:Y:S01]  /*4130*/  HFMA2.MMA R165, -RZ, RZ, 0, 0 ;  /* 0x00000000ffa57435 */ /* 0x000fe200000001ff */
[----:B------:R-:W-:Y:S04]  /*4140*/  WARPSYNC R174 ;  /* 0x000000ae00007348 */ /* 0x000fe80003800000 */
[----:B------:R0:W1:Y:S01]  /*4150*/  SHFL.BFLY PT, R167, R167, R172, R169 ;  /* 0x0c0000aca7a77389 */ /* 0x00006200000e00a9 */
[----:B------:R-:W-:Y:S05]  /*4160*/  RET.REL.NODEC R164 `(_ZN10layer_norm13ln_bwd_kernelINS_13Kernel_traitsIf13__nv_bfloat16fS2_fjLj1024ELj1ELj4ELj1ELj16ENS_18Kernel_traits_baseILj1024EfS2_fS2_fjLj128EEEEELb0ELb0ELb0ELb0EEEvNS_9BwdParamsE) ;  /* 0xffffbe90a4007950 */ /* 0x000fea0003c3ffff */
.L_x_5215:
        /* <DEDUP_REMOVED lines=9> */
.L_x_12382:


//--------------------- .text._ZN10layer_norm13ln_bwd_kernelINS_13Kernel_traitsIf13__nv_bfloat16fS2_fjLj1024ELj1ELj4ELj1ELj16ENS_18Kernel_traits_baseILj1024EfS2_fS2_fjLj128EEEEELb0ELb0ELb0ELb1EEEvNS_9BwdParamsE --------------------------
	.section	.text._ZN10layer_norm13ln_bwd_kernelINS_13Kernel_traitsIf13__nv_bfloat16fS2_fjLj1024ELj1ELj4ELj1ELj16ENS_18Kernel_traits_baseILj1024EfS2_fS2_fjLj128EEEEELb0ELb0ELb0ELb1EEEvNS_9BwdParamsE,"ax",@progbits
	.sectioninfo	@"SHI_REGISTERS=247"
	.align	128
        .global         _ZN10layer_norm13ln_bwd_kernelINS_13Kernel_traitsIf13__nv_bfloat16fS2_fjLj1024ELj1ELj4ELj1ELj16ENS_18Kernel_traits_baseILj1024EfS2_fS2_fjLj128EEEEELb0ELb0ELb0ELb1EEEvNS_9BwdParamsE
        .type           _ZN10layer_norm13ln_bwd_kernelINS_13Kernel_traitsIf13__nv_bfloat16fS2_fjLj1024ELj1ELj4ELj1ELj16ENS_18Kernel_traits_baseILj1024EfS2_fS2_fjLj128EEEEELb0ELb0ELb0ELb1EEEvNS_9BwdParamsE,@function
        .size           _ZN10layer_norm13ln_bwd_kernelINS_13Kernel_traitsIf13__nv_bfloat16fS2_fjLj1024ELj1ELj4ELj1ELj16ENS_18Kernel_traits_baseILj1024EfS2_fS2_fjLj128EEEEELb0ELb0ELb0ELb1EEEvNS_9BwdParamsE,(.L_x_12383 - _ZN10layer_norm13ln_bwd_kernelINS_13Kernel_traitsIf13__nv_bfloat16fS2_fjLj1024ELj1ELj4ELj1ELj16ENS_18Kernel_traits_baseILj1024EfS2_fS2_fjLj128EEEEELb0ELb0ELb0ELb1EEEvNS_9BwdParamsE)
        .other          _ZN10layer_norm13ln_bwd_kernelINS_13Kernel_traitsIf13__nv_bfloat16fS2_fjLj1024ELj1ELj4ELj1ELj16ENS_18Kernel_traits_baseILj1024EfS2_fS2_fjLj128EEEEELb0ELb0ELb0ELb1EEEvNS_9BwdParamsE,@"STO_CUDA_ENTRY STV_DEFAULT"
_ZN10layer_norm13ln_bwd_kernelINS_13Kernel_traitsIf13__nv_bfloat16fS2_fjLj1024ELj1ELj4ELj1ELj16ENS_18Kernel_traits_baseILj1024EfS2_fS2_fjLj128EEEEELb0ELb0ELb0ELb1EEEvNS_9BwdParamsE:
.text._ZN10layer_norm13ln_bwd_kernelINS_13Kernel_traitsIf13__nv_bfloat16fS2_fjLj1024ELj1ELj4ELj1ELj16ENS_18Kernel_traits_baseILj1024EfS2_fS2_fjLj128EEEEELb0ELb0ELb0ELb1EEEvNS_9BwdParamsE:
        /* <DEDUP_REMOVED lines=42> */
.L_x_5217:
        /* <DEDUP_REMOVED lines=48> */
.L_x_5223:
[----:B------:R-:W-:Y:S01]  /*05a0*/  IMAD R2, R195, c[0x0][0x168], RZ ;  /* 0x00005a00c3027a24 */ /* 0x000fe200078e02ff */
[----:B------:R-:W-:-:S02]  /*05b0*/  LOP3.LUT R77, R187, 0x1f, RZ, 0xc0, !PT ;  /* 0x0000001fbb4d7812 */ /* 0x000fc400078ec0ff */
[----:B------:R-:W-:Y:S02]  /*05c0*/  MOV R126, 0x4 ;  /* 0x00000004007e7802 */ /* 0x000fe40000000f00 */
[----:B------:R-:W-:Y:S02]  /*05d0*/  SHF.R.S32.HI R3, RZ, 0x1f, R2 ;  /* 0x0000001fff037819 */ /* 0x000fe40000011402 */
[----:B------:R-:W-:Y:S02]  /*05e0*/  MOV R129, 0x20 ;  /* 0x0000002000817802 */ /* 0x000fe40000000f00 */
[----:B------:R-:W-:Y:S01]  /*05f0*/  LEA.HI R202, R3, R2, RZ, 0x3 ;  /* 0x0000000203ca7211 */ /* 0x000fe200078f18ff */
[----:B------:R-:W-:Y:S01]  /*0600*/  IMAD.WIDE R2, R195, R126, c[0x0][0x1a0] ;  /* 0x00006800c3027625 */ /* 0x000fe200078e027e */
[----:B------:R-:W-:Y:S02]  /*0610*/  MOV R117, 0x10 ;  /* 0x0000001000757802 */ /* 0x000fe40000000f00 */
[----:B------:R-:W-:-:S02]  /*0620*/  LEA.HI.SX32 R202, R202, R77, 0x1d ;  /* 0x0000004dcaca7211 */ /* 0x000fc400078feaff */
[----:B------:R0:W2:Y:S02]  /*0630*/  LDG.E R203, [R2.64] ;  /* 0x0000000402cb7981 */ /* 0x0000a4000c1e1900 */
[C---:B------:R-:W-:Y:S01]  /*0640*/  IADD3 R200, R202.reuse, 0x20, RZ ;  /* 0x00000020cac87810 */ /* 0x040fe20007ffe0ff */
[C---:B------:R-:W-:Y:S01]  /*0650*/  IMAD.WIDE.U32 R80, R202.reuse, R117, c[0x0][0x208] ;  /* 0x00008200ca507625 */ /* 0x040fe200078e0075 */
[----:B------:R-:W-:-:S03]  /*0660*/  IADD3 R199, R202, 0x40, RZ ;  /* 0x00000040cac77810 */ /* 0x000fc60007ffe0ff */
[CC--:B------:R-:W-:Y:S01]  /*0670*/  IMAD.WIDE.U32 R108, R202.reuse, R129.reuse, c[0x0][0x188] ;  /* 0x00006200ca6c7625 */ /* 0x0c0fe200078e0081 */
[----:B------:R-:W-:Y:S01]  /*0680*/  IADD3 R198, R202, 0x60, RZ ;  /* 0x00000060cac67810 */ /* 0x000fe20007ffe0ff */
[----:B------:R-:W3:Y:S02]  /*0690*/  LDG.E.128 R80, [R80.64] ;  /* 0x0000000450507981 */ /* 0x000ee4000c1e1d00 */
[----:B------:R-:W-:Y:S02]  /*06a0*/  IMAD.WIDE.U32 R120, R200, R129, c[0x0][0x188] ;  /* 0x00006200c8787625 */ /* 0x000fe400078e0081 */
[----:B------:R1:W4:Y:S02]  /*06b0*/  LDG.E.128 R76, [R108.64] ;  /* 0x000000046c4c7981 */ /* 0x000324000c1e1d00 */
[C---:B------:R-:W-:Y:S02]  /*06c0*/  IMAD.WIDE.U32 R104, R199.reuse, R117, c[0x0][0x208] ;  /* 0x00008200c7687625 */ /* 0x040fe400078e0075 */
[----:B------:R1:W4:Y:S02]  /*06d0*/  LDG.E.128 R96, [R120.64+0x10] ;  /* 0x0000100478607981 */ /* 0x000324000c1e1d00 */
[----:B0-----:R-:W-:-:S02]  /*06e0*/  IMAD.WIDE.U32 R2, R199, R129, c[0x0][0x188] ;  /* 0x00006200c7027625 */ /* 0x001fc400078e0081 */
[----:B------:R1:W4:Y:S02]  /*06f0*/  LDG.E.128 R84, [R108.64+0x10] ;  /* 0x000010046c547981 */ /* 0x000324000c1e1d00 */
[----:B------:R-:W-:Y:S02]  /*0700*/  IMAD.WIDE R126, R195, R126, c[0x0][0x1a8] ;  /* 0x00006a00c37e7625 */ /* 0x000fe400078e027e */
[----:B------:R-:W4:Y:S02]  /*0710*/  LDG.E.128 R104, [R104.64] ;  /* 0x0000000468687981 */ /* 0x000f24000c1e1d00 */
[-C--:B------:R-:W-:Y:S02]  /*0720*/  IMAD.WIDE.U32 R92, R200, R117.reuse, c[0x0][0x208] ;  /* 0x00008200c85c7625 */ /* 0x080fe400078e0075 */
[----:B------:R0:W4:Y:S02]  /*0730*/  LDG.E.128 R88, [R120.64] ;  /* 0x0000000478587981 */ /* 0x000124000c1e1d00 */
[----:B------:R-:W-:-:S02]  /*0740*/  IMAD.WIDE.U32 R116, R198, R117, c[0x0][0x208] ;  /* 0x00008200c6747625 */ /* 0x000fc400078e0075 */
[----:B-1----:R1:W4:Y:S04]  /*0750*/  LDG.E.128 R108, [R2.64+0x10] ;  /* 0x00001004026c7981 */ /* 0x002328000c1e1d00 */
[----:B------:R0:W4:Y:S04]  /*0760*/  LDG.E R201, [R126.64] ;  /* 0x000000047ec97981 */ /* 0x000128000c1e1900 */
[----:B------:R-:W4:Y:S04]  /*0770*/  LDG.E.128 R92, [R92.64] ;  /* 0x000000045c5c7981 */ /* 0x000f28000c1e1d00 */
[----:B------:R1:W4:Y:S01]  /*0780*/  LDG.E.128 R100, [R2.64] ;  /* 0x0000000402647981 */ /* 0x000322000c1e1d00 */
[----:B------:R-:W-:-:S03]  /*0790*/  IMAD.WIDE.U32 R124, R198, R129, c[0x0][0x188] ;  /* 0x00006200c67c7625 */ /* 0x000fc600078e0081 */
[----:B------:R-:W4:Y:S04]  /*07a0*/  LDG.E.128 R116, [R116.64] ;  /* 0x0000000474747981 */ /* 0x000f28000c1e1d00 */
[----:B------:R1:W4:Y:S04]  /*07b0*/  LDG.E.128 R112, [R124.64] ;  /* 0x000000047c707981 */ /* 0x000328000c1e1d00 */
[----:B0-----:R0:W4:Y:S01]  /*07c0*/  LDG.E.128 R120, [R124.64+0x10] ;  /* 0x000010047c787981 */ /* 0x001122000c1e1d00 */
        /* <DEDUP_REMOVED lines=10> */
[----:B-----5:R3:W5:Y:S03]  /*0870*/  @P1 LDG.E.128 R36, [R2.64] ;  /* 0x0000000402241981 */ /* 0x020766000c1e1d00 */
        /* <DEDUP_REMOVED lines=13> */
[C---:B------:R-:W-:Y:S01]  /*0950*/  FADD.FTZ R2, -R131.reuse, R77 ;  /* 0x0000004d83027221 */ /* 0x040fe20000010100 */
[----:B------:R-:W-:Y:S01]  /*0960*/  PRMT R80, RZ, 0x7610, R80 ;  /* 0x00007610ff507816 */ /* 0x000fe20000000050 */
[C---:B------:R-:W-:Y:S01]  /*0970*/  FADD.FTZ R218, -R131.reuse, R97 ;  /* 0x0000006183da7221 */ /* 0x040fe20000010100 */
[--C-:B------:R-:W-:Y:S01]  /*0980*/  PRMT R77, RZ, 0x5410, R81.reuse ;  /* 0x00005410ff4d7816 */ /* 0x100fe20000000051 */
[----:B------:R-:W-:Y:S01]  /*0990*/  FADD.FTZ R78, -R131, R78 ;  /* 0x0000004e834e7221 */ /* 0x000fe20000010100 */
[----:B0-----:R-:W-:Y:S02]  /*09a0*/  PRMT R124, RZ, 0x7610, R81 ;  /* 0x00007610ff7c7816 */ /* 0x001fe40000000051 */
[----:B------:R-:W-:Y:S02]  /*09b0*/  PRMT R81, RZ, 0x5410, R83 ;  /* 0x00005410ff517816 */ /* 0x000fe40000000053 */
[----:B------:R-:W-:-:S02]  /*09c0*/  PRMT R97, RZ, 0x5410, R107 ;  /* 0x00005410ff617816 */ /* 0x000fc4000000006b */
[----:B------:R-:W-:Y:S01]  /*09d0*/  PRMT R228, RZ, 0x7610, R107 ;  /* 0x00007610ffe47816 */ /* 0x000fe2000000006b */
[C---:B------:R-:W-:Y:S01]  /*09e0*/  FADD.FTZ R208, -R131.reuse, R89 ;  /* 0x0000005983d07221 */ /* 0x040fe20000010100 */
[----:B-1----:R-:W-:Y:S01]  /*09f0*/  PRMT R126, RZ, 0x7610, R83 ;  /* 0x00007610ff7e7816 */ /* 0x002fe20000000053 */
[----:B------:R-:W-:Y:S02]  /*0a00*/  FADD.FTZ R230, -R131, R109 ;  /* 0x0000006d83e67221 */ /* 0x000fe40000010100 */
[----:B------:R-:W-:Y:S02]  /*0a10*/  FMUL.FTZ R109, R32, R3 ;  /* 0x00000003206d7220 */ /* 0x000fe40000410000 */
[C---:B------:R-:W-:Y:S02]  /*0a20*/  FMUL.FTZ R76, R201.reuse, R76 ;  /* 0x0000004cc94c7220 */ /* 0x040fe40000410000 */
[C---:B------:R-:W-:Y:S01]  /*0a30*/  FMUL.FTZ R107, R201.reuse, R2 ;  /* 0x00000002c96b7220 */ /* 0x040fe20000410000 */
[--C-:B------:R-:W-:Y:S01]  /*0a40*/  PRMT R83, RZ, 0x5410, R92.reuse ;  /* 0x00005410ff537816 */ /* 0x100fe2000000005c */
[----:B------:R-:W-:Y:S01]  /*0a50*/  FMUL.FTZ R78, R201, R78 ;  /* 0x0000004ec94e7220 */ /* 0x000fe20000410000 */
[----:B------:R-:W-:Y:S01]  /*0a60*/  PRMT R92, RZ, 0x7610, R92 ;  /* 0x00007610ff5c7816 */ /* 0x000fe2000000005c */
[----:B------:R-:W-:-:S02]  /*0a70*/  FADD.FTZ R194, R3, R194 ;  /* 0x000000c203c27221 */ /* 0x000fc40000010000 */
[----:B------:R-:W-:Y:S02]  /*0a80*/  FFMA.FTZ R197, R76, R3, R197 ;  /* 0x000000034cc57223 */ /* 0x000fe400000100c5 */
[----:B------:R-:W-:Y:S02]  /*0a90*/  FADD.FTZ R192, R80, R192 ;  /* 0x000000c050c07221 */ /* 0x000fe40000010000 */
[----:B------:R-:W-:Y:S02]  /*0aa0*/  FFMA.FTZ R193, R107, R80, R193 ;  /* 0x000000506bc17223 */ /* 0x000fe400000100c1 */
[----:B------:R-:W-:Y:S02]  /*0ab0*/  FMUL.FTZ R208, R201, R208 ;  /* 0x000000d0c9d07220 */ /* 0x000fe40000410000 */
[----:B------:R-:W-:Y:S02]  /*0ac0*/  FMUL.FTZ R80, R33, R80 ;  /* 0x0000005021507220 */ /* 0x000fe40000410000 */
[----:B------:R-:W-:-:S02]  /*0ad0*/  FADD.FTZ R3, RZ, R109 ;  /* 0x0000006dff037221 */ /* 0x000fc40000010000 */
[----:B------:R-:W-:Y:S01]  /*0ae0*/  FFMA.FTZ R2, R76, R109, RZ ;  /* 0x0000006d4c027223 */ /* 0x000fe200000100ff */
[----:B------:R-:W-:Y:S01]  /*0af0*/  PRMT R238, RZ, 0x7610, R117 ;  /* 0x00007610ffee7816 */ /* 0x000fe20000000075 */
[C---:B------:R-:W-:Y:S01]  /*0b00*/  FADD.FTZ R222, -R131.reuse, R101 ;  /* 0x0000006583de7221 */ /* 0x040fe20000010100 */
[----:B------:R-:W-:Y:S01]  /*0b10*/  PRMT R101, RZ, 0x5410, R117 ;  /* 0x00005410ff657816 */ /* 0x000fe20000000075 */
[----:B------:R-:W-:Y:S02]  /*0b20*/  FADD.FTZ R84, -R131, R84 ;  /* 0x0000005483547221 */ /* 0x000fe40000010100 */
[----:B------:R-:W-:Y:S02]  /*0b30*/  FADD.FTZ R190, R77, R190 ;  /* 0x000000be4dbe7221 */ /* 0x000fe40000010000 */
[----:B------:R-:W-:Y:S02]  /*0b40*/  FFMA.FTZ R191, R78, R77, R191 ;  /* 0x0000004d4ebf7223 */ /* 0x000fe400000100bf */
[----:B------:R-:W-:-:S02]  /*0b50*/  FADD.FTZ R163, R92, R163 ;  /* 0x000000a35ca37221 */ /* 0x000fc40000010000 */
[-C--:B------:R-:W-:Y:S02]  /*0b60*/  FFMA.FTZ R135, R208, R92.reuse, R135 ;  /* 0x0000005cd0877223 */ /* 0x080fe40000010087 */
[----:B------:R-:W-:Y:S02]  /*0b70*/  FMUL.FTZ R117, R25, R92 ;  /* 0x0000005c19757220 */ /* 0x000fe40000410000 */
        /* <DEDUP_REMOVED lines=27> */
[----:B------:R-:W-:Y:S02]  /*0d30*/  FADD.FTZ R88, -R131, R88 ;  /* 0x0000005883587221 */ /* 0x000fe40000010100 */
[----:B------:R-:W-:Y:S02]  /*0d40*/  FADD.FTZ R162, R81, R162 ;  /* 0x000000a251a27221 */ /* 0x000fe40000010000 */
[-C--:B------:R-:W-:Y:S02]  /*0d50*/  FFMA.FTZ R134, R86, R81.reuse, R134 ;  /* 0x0000005156867223 */ /* 0x080fe40000010086 */
[----:B------:R-:W-:Y:S02]  /*0d60*/  FADD.FTZ R206, -R131, R87 ;  /* 0x0000005783ce7221 */ /* 0x000fe40000010100 */
[----:B------:R-:W-:-:S02]  /*0d70*/  FMUL.FTZ R81, R30, R81 ;  /* 0x000000511e517220 */ /* 0x000fc40000410000 */
[----:B------:R-:W-:Y:S02]  /*0d80*/  FADD.FTZ R92, R3, R82 ;  /* 0x00000052035c7221 */ /* 0x000fe40000010000 */
[----:B------:R-:W-:Y:S02]  /*0d90*/  FFMA.FTZ R2, R113, R82, R2 ;  /* 0x0000005271027223 */ /* 0x000fe40000010002 */
        /* <DEDUP_REMOVED lines=25> */
[----:B------:R-:W-:Y:S01]  /*0f30*/  FMUL.FTZ R216, R201, R216 ;  /* 0x000000d8c9d87220 */ /* 0x000fe20000410000 */
[----:B------:R-:W-:-:S02]  /*0f40*/  PRMT R93, RZ, 0x5410, R105 ;  /* 0x00005410ff5d7816 */ /* 0x000fc40000000069 */
[----:B------:R-:W-:Y:S01]  /*0f50*/  PRMT R226, RZ, 0x7610, R105 ;  /* 0x00007610ffe27816 */ /* 0x000fe20000000069 */
[----:B------:R-:W-:Y:S01]  /*0f60*/  FMUL.FTZ R210, R201, R210 ;  /* 0x000000d2c9d27220 */ /* 0x000fe20000410000 */
[----:B------:R-:W-:Y:S01]  /*0f70*/  PRMT R105, RZ, 0x5410, R119 ;  /* 0x00005410ff697816 */ /* 0x000fe20000000077 */
[----:B------:R-:W-:Y:S01]  /*0f80*/  FADD.FTZ R2, R2, R85 ;  /* 0x0000005502027221 */ /* 0x000fe20000010000 */
[----:B------:R-:W-:Y:S01]  /*0f90*/  PRMT R240, RZ, 0x7610, R119 ;  /* 0x00007610fff07816 */ /* 0x000fe20000000077 */
[----:B------:R-:W-:Y:S02]  /*0fa0*/  FMUL.FTZ R119, R27, R212 ;  /* 0x000000d41b777220 */ /* 0x000fe40000410000 */
        /* <DEDUP_REMOVED lines=19> */
[C---:B------:R-:W-:Y:S02]  /*10e0*/  FADD.FTZ R220, -R131.reuse, R99 ;  /* 0x0000006383dc7221 */ /* 0x040fe40000010100 */
        /* <DEDUP_REMOVED lines=103> */
[----:B------:R-:W-:Y:S01]  /*1760*/  FFMA.FTZ R3, R122, R105, R3 ;  /* 0x000000697a037223 */ /* 0x000fe20000010003 */
[----:B------:R-:W-:Y:S01]  /*1770*/  MOV R96, 0x3f800000 ;  /* 0x3f80000000607802 */ /* 0x000fe20000000f00 */
[----:B------:R-:W-:Y:S01]  /*1780*/  FADD.FTZ R188, R124, R188 ;  /* 0x000000bc7cbc7221 */ /* 0x000fe20000010000 */
[----:B------:R-:W-:Y:S01]  /*1790*/  @P0 PRMT R96, RZ, 0x5410, R130 ;  /* 0x00005410ff600816 */ /* 0x000fe20000000082 */
        /* <DEDUP_REMOVED lines=29> */
.L_x_5224:
        /* <DEDUP_REMOVED lines=18> */
.L_x_5225:
        /* <DEDUP_REMOVED lines=8> */
[----:B------:R-:W-:Y:S02]  /*1b10*/  FSEL R106, R106, RZ, !P1 ;  /* 0x000000ff6a6a7208 */ /* 0x000fe40004800000 */
[----:B------:R-:W-:-:S03]  /*1b20*/  ISETP.NE.U32.AND P1, PT, RZ, c[0x0][0x258], PT ;  /* 0x00009600ff007a0c */ /* 0x000fc60003f25070 */
[-CC-:B------:R-:W-:Y:S01]  /*1b30*/  FFMA.FTZ R76, R76, R3.reuse, R106.reuse ;  /* 0x000000034c4c7223 */ /* 0x180fe2000001006a */
[----:B------:R-:W-:Y:S01]  /*1b40*/  ISETP.NE.AND.EX P1, PT, RZ, c[0x0][0x25c], PT, P1 ;  /* 0x00009700ff007a0c */ /* 0x000fe20003f25310 */
[-CC-:B------:R-:W-:Y:S02]  /*1b50*/  FFMA.FTZ R107, R107, R3.reuse, R106.reuse ;  /* 0x000000036b6b7223 */ /* 0x180fe4000001006a */
[-CC-:B------:R-:W-:Y:S02]  /*1b60*/  FFMA.FTZ R78, R78, R3.reuse, R106.reuse ;  /* 0x000000034e4e7223 */ /* 0x180fe4000001006a */
[-CC-:B------:R-:W-:Y:S02]  /*1b70*/  FFMA.FTZ R204, R204, R3.reuse, R106.reuse ;  /* 0x00000003cccc7223 */ /* 0x180fe4000001006a */
[----:B------:R-:W-:Y:S02]  /*1b80*/  FFMA.FTZ R84, R84, R3, R106 ;  /* 0x0000000354547223 */ /* 0x000fe4000001006a */
[----:B------:R-:W-:-:S02]  /*1b90*/  FADD.FTZ R76, R109, -R76 ;  /* 0x8000004c6d4c7221 */ /* 0x000fc40000010000 */
[----:B------:R-:W-:Y:S02]  /*1ba0*/  FADD.FTZ R80, R80, -R107 ;  /* 0x8000006b50507221 */ /* 0x000fe40000010000 */
[----:B------:R-:W-:Y:S02]  /*1bb0*/  FADD.FTZ R78, R77, -R78 ;  /* 0x8000004e4d4e7221 */ /* 0x000fe40000010000 */
[----:B------:R-:W-:Y:S02]  /*1bc0*/  FADD.FTZ R204, R111, -R204 ;  /* 0x800000cc6fcc7221 */ /* 0x000fe40000010000 */
[-CC-:B------:R-:W-:Y:S02]  /*1bd0*/  FFMA.FTZ R113, R113, R3.reuse, R106.reuse ;  /* 0x0000000371717223 */ /* 0x180fe4000001006a */
[-CC-:B------:R-:W-:Y:S02]  /*1be0*/  FFMA.FTZ R86, R86, R3.reuse, R106.reuse ;  /* 0x0000000356567223 */ /* 0x180fe4000001006a */
[----:B------:R-:W-:-:S02]  /*1bf0*/  FFMA.FTZ R206, R206, R3, R106 ;  /* 0x00000003cece7223 */ /* 0x000fc4000001006a */
[----:B------:R-:W-:Y:S02]  /*1c00*/  FADD.FTZ R84, R79, -R84 ;  /* 0x800000544f547221 */ /* 0x000fe40000010000 */
[C---:B------:R-:W-:Y:S02]  /*1c10*/  FMUL.FTZ R77, R201.reuse, R76 ;  /* 0x0000004cc94d7220 */ /* 0x040fe40000410000 */
[C---:B------:R-:W-:Y:S02]  /*1c20*/  FMUL.FTZ R76, R201.reuse, R80 ;  /* 0x00000050c94c7220 */ /* 0x040fe40000410000 */
[C---:B------:R-:W-:Y:S02]  /*1c30*/  FMUL.FTZ R79, R201.reuse, R78 ;  /* 0x0000004ec94f7220 */ /* 0x040fe40000410000 */
[----:B------:R-:W-:Y:S02]  /*1c40*/  FMUL.FTZ R204, R201, R204 ;  /* 0x000000ccc9cc7220 */ /* 0x000fe40000410000 */
[----:B------:R-:W-:-:S02]  /*1c50*/  FFMA.FTZ R98, R98, R3, R106 ;  /* 0x0000000362627223 */ /* 0x000fc4000001006a */
[----:B------:R-:W-:Y:S02]  /*1c60*/  FFMA.FTZ R100, R100, R3, R106 ;  /* 0x0000000364647223 */ /* 0x000fe4000001006a */
[----:B------:R-:W-:Y:S02]  /*1c70*/  FADD.FTZ R82, R82, -R113 ;  /* 0x8000007152527221 */ /* 0x000fe40000010000 */
[----:B------:R-:W-:Y:S02]  /*1c80*/  FADD.FTZ R86, R81, -R86 ;  /* 0x8000005651567221 */ /* 0x000fe40000010000 */
[----:B------:R-:W-:Y:S02]  /*1c90*/  FADD.FTZ R206, R115, -R206 ;  /* 0x800000ce73ce7221 */ /* 0x000fe40000010000 */
[----:B-----5:R-:W-:Y:S02]  /*1ca0*/  @P0 FADD.FTZ R77, R36, R77 ;  /* 0x0000004d244d0221 */ /* 0x020fe40000010000 */
[----:B------:R-:W-:-:S02]  /*1cb0*/  @P0 FADD.FTZ R76, R37, R76 ;  /* 0x0000004c254c0221 */ /* 0x000fc40000010000 */
[----:B------:R-:W-:Y:S02]  /*1cc0*/  @P0 FADD.FTZ R79, R38, R79 ;  /* 0x0000004f264f0221 */ /* 0x000fe40000010000 */
[----:B------:R-:W-:Y:S02]  /*1cd0*/  @P0 FADD.FTZ R204, R39, R204 ;  /* 0x000000cc27cc0221 */ /* 0x000fe40000010000 */
[-CC-:B------:R-:W-:Y:S02]  /*1ce0*/  FFMA.FTZ R88, R88, R3.reuse, R106.reuse ;  /* 0x0000000358587223 */ /* 0x180fe4000001006a */
[-CC-:B------:R-:W-:Y:S02]  /*1cf0*/  FFMA.FTZ R208, R208, R3.reuse, R106.reuse ;  /* 0x00000003d0d07223 */ /* 0x180fe4000001006a */
[----:B------:R-:W-:Y:S02]  /*1d00*/  FFMA.FTZ R110, R110, R3, R106 ;  /* 0x000000036e6e7223 */ /* 0x000fe4000001006a */
[----:B------:R-:W-:-:S02]  /*1d10*/  FADD.FTZ R98, R89, -R98 ;  /* 0x8000006259627221 */ /* 0x000fc40000010000 */
[----:B------:R-:W-:Y:S02]  /*1d20*/  FADD.FTZ R100, R91, -R100 ;  /* 0x800000645b647221 */ /* 0x000fe40000010000 */
[----:B------:R-:W-:Y:S01]  /*1d30*/  FMUL.FTZ R89, R201, R84 ;  /* 0x00000054c9597220 */ /* 0x000fe20000410000 */
[----:B------:R-:W-:Y:S01]  /*1d40*/  SEL R84, R77, R68, P2 ;  /* 0x000000444d547207 */ /* 0x000fe20001000000 */
[C---:B------:R-:W-:Y:S02]  /*1d50*/  FMUL.FTZ R78, R201.reuse, R82 ;  /* 0x00000052c94e7220 */ /* 0x040fe40000410000 */
[----:B------:R-:W-:Y:S01]  /*1d60*/  FMUL.FTZ R91, R201, R86 ;  /* 0x00000056c95b7220 */ /* 0x000fe20000410000 */
[----:B------:R-:W-:Y:S01]  /*1d70*/  SEL R86, R79, R70, P2 ;  /* 0x000000464f567207 */ /* 0x000fe20001000000 */
[----:B------:R-:W-:Y:S02]  /*1d80*/  FMUL.FTZ R206, R201, R206 ;  /* 0x000000cec9ce7220 */ /* 0x000fe40000410000 */
        /* <DEDUP_REMOVED lines=19> */
[-C--:B------:R-:W-:Y:S02]  /*1ec0*/  FMUL.FTZ R80, R77, R96.reuse ;  /* 0x000000604d507220 */ /* 0x080fe40000410000 */
[-C--:B------:R-:W-:Y:S02]  /*1ed0*/  FMUL.FTZ R3, R76, R96.reuse ;  /* 0x000000604c037220 */ /* 0x080fe40000410000 */
[-C--:B------:R-:W-:Y:S02]  /*1ee0*/  FMUL.FTZ R81, R79, R96.reuse ;  /* 0x000000604f517220 */ /* 0x080fe40000410000 */
[----:B------:R-:W-:Y:S01]  /*1ef0*/  FMUL.FTZ R2, R204, R96 ;  /* 0x00000060cc027220 */ /* 0x000fe20000410000 */
[----:B------:R-:W-:Y:S01]  /*1f00*/  F2FP.BF16.PACK_AB R80, R3, R80 ;  /* 0x000000500350723e */ /* 0x000fe200000010ff */
[----:B------:R-:W-:Y:S02]  /*1f10*/  FADD.FTZ R88, R83, -R88 ;  /* 0x8000005853587221 */ /* 0x000fe40000010000 */
[----:B------:R-:W-:Y:S01]  /*1f20*/  FADD.FTZ R208, R117, -R208 ;  /* 0x800000d075d07221 */ /* 0x000fe20000010000 */
[----:B------:R-:W-:Y:S01]  /*1f30*/  F2FP.BF16.PACK_AB R81, R2, R81 ;  /* 0x000000510251723e */ /* 0x000fe200000010ff */
[----:B------:R-:W-:Y:S01]  /*1f40*/  FADD.FTZ R110, R97, -R110 ;  /* 0x8000006e616e7221 */ /* 0x000fe20000010000 */
[----:B------:R-:W-:Y:S01]  /*1f50*/  HFMA2.MMA R97, -RZ, RZ, 0, 9.5367431640625e-07 ;  /* 0x00000010ff617435 */ /* 0x000fe200000001ff */
[----:B------:R-:W-:-:S02]  /*1f60*/  @P0 FADD.FTZ R89, R40, R89 ;  /* 0x0000005928590221 */ /* 0x000fc40000010000 */
[----:B------:R-:W-:Y:S02]  /*1f70*/  @P0 FADD.FTZ R78, R41, R78 ;  /* 0x0000004e294e0221 */ /* 0x000fe40000010000 */
[----:B------:R-:W-:Y:S02]  /*1f80*/  @P0 FADD.FTZ R91, R42, R91 ;  /* 0x0000005b2a5b0221 */ /* 0x000fe40000010000 */
[----:B------:R-:W-:Y:S02]  /*1f90*/  @P0 FADD.FTZ R206, R43, R206 ;  /* 0x000000ce2bce0221 */ /* 0x000fe40000010000 */
[----:B------:R-:W-:Y:S02]  /*1fa0*/  FADD.FTZ R102, R93, -R102 ;  /* 0x800000665d667221 */ /* 0x000fe40000010000 */
[----:B------:R-:W-:Y:S01]  /*1fb0*/  FMUL.FTZ R93, R201, R88 ;  /* 0x00000058c95d7220 */ /* 0x000fe20000410000 */
[----:B------:R-:W-:Y:S01]  /*1fc0*/  SEL R88, R89, R72, P2 ;  /* 0x0000004859587207 */ /* 0x000fe20001000000 */
[----:B------:R-:W-:-:S02]  /*1fd0*/  FMUL.FTZ R208, R201, R208 ;  /* 0x000000d0c9d07220 */ /* 0x000fc40000410000 */
[-C--:B------:R-:W-:Y:S01]  /*1fe0*/  FMUL.FTZ R82, R89, R96.reuse ;  /* 0x0000006059527220 */ /* 0x080fe20000410000 */
[C---:B------:R-:W-:Y:S01]  /*1ff0*/  SEL R89, R78.reuse, R73, P2 ;  /* 0x000000494e597207 */ /* 0x040fe20001000000 */
[-C--:B------:R-:W-:Y:S02]  /*2000*/  FMUL.FTZ R3, R78, R96.reuse ;  /* 0x000000604e037220 */ /* 0x080fe40000410000 */
[-C--:B------:R-:W-:Y:S02]  /*2010*/  FMUL.FTZ R83, R91, R96.reuse ;  /* 0x000000605b537220 */ /* 0x080fe40000410000 */
[----:B------:R-:W-:Y:S01]  /*2020*/  FMUL.FTZ R2, R206, R96 ;  /* 0x00000060ce027220 */ /* 0x000fe20000410000 */
[----:B------:R-:W-:Y:S01]  /*2030*/  F2FP.BF16.PACK_AB R82, R3, R82 ;  /* 0x000000520352723e */ /* 0x000fe200000010ff */
[----:B------:R-:W-:Y:S01]  /*2040*/  FADD.FTZ R90, R85, -R90 ;  /* 0x8000005a555a7221 */ /* 0x000fe20000010000 */
[----:B------:R-:W-:Y:S01]  /*2050*/  SEL R85, R76, R69, P2 ;  /* 0x000000454c557207 */ /* 0x000fe20001000000 */
[----:B------:R-:W-:Y:S01]  /*2060*/  FADD.FTZ R210, R119, -R210 ;  /* 0x800000d277d27221 */ /* 0x000fe20000010000 */
[----:B------:R-:W-:Y:S01]  /*2070*/  F2FP.BF16.PACK_AB R83, R2, R83 ;  /* 0x000000530253723e */ /* 0x000fe200000010ff */
[----:B------:R-:W-:Y:S01]  /*2080*/  FADD.FTZ R234, R203, -R234 ;  /* 0x800000eacbea7221 */ /* 0x000fe20000010000 */
[----:B------:R-:W-:Y:S01]  /*2090*/  @P1 MOV R203, 0x20 ;  /* 0x0000002000cb1802 */ /* 0x000fe20000000f00 */
[----:B------:R-:W-:Y:S01]  /*20a0*/  FADD.FTZ R216, R87, -R216 ;  /* 0x800000d857d87221 */ /* 0x000fe20000010000 */
[----:B------:R-:W-:Y:S01]  /*20b0*/  SEL R87, R204, R71, P2 ;  /* 0x00000047cc577207 */ /* 0x000fe20001000000 */
[----:B------:R-:W-:-:S02]  /*20c0*/  FADD.FTZ R218, R121, -R218 ;  /* 0x800000da79da7221 */ /* 0x000fc40000010000 */
[----:B------:R-:W-:Y:S02]  /*20d0*/  FADD.FTZ R220, R123, -R220 ;  /* 0x800000dc7bdc7221 */ /* 0x000fe40000010000 */
[----:B------:R-:W-:Y:S02]  /*20e0*/  @P0 FADD.FTZ R93, R44, R93 ;  /* 0x0000005d2c5d0221 */ /* 0x000fe40000010000 */
[----:B------:R-:W-:Y:S02]  /*20f0*/  @P0 FADD.FTZ R208, R45, R208 ;  /* 0x000000d02dd00221 */ /* 0x000fe40000010000 */
[----:B------:R-:W-:Y:S02]  /*2100*/  FADD.FTZ R120, R103, -R120 ;  /* 0x8000007867787221 */ /* 0x000fe40000010000 */
[----:B------:R-:W-:Y:S02]  /*2110*/  FADD.FTZ R122, R105, -R122 ;  /* 0x8000007a697a7221 */ /* 0x000fe40000010000 */
[----:B------:R-:W-:Y:S01]  /*2120*/  FMUL.FTZ R103, R201, R90 ;  /* 0x0000005ac9677220 */ /* 0x000fe20000410000 */
[----:B------:R-:W-:Y:S01]  /*2130*/  SEL R90, R91, R74, P2 ;  /* 0x0000004a5b5a7207 */ /* 0x000fe20001000000 */
[----:B------:R-:W-:Y:S01]  /*2140*/  FMUL.FTZ R210, R201, R210 ;  /* 0x000000d2c9d27220 */ /* 0x000fe20000410000 */
[----:B------:R-:W-:Y:S01]  /*2150*/  SEL R91, R206, R75, P2 ;  /* 0x0000004bce5b7207 */ /* 0x000fe20001000000 */
[----:B------:R-:W-:-:S04]  /*2160*/  IMAD.WIDE.U32 R2, R202, R97, c[0x0][0x248] ;  /* 0x00009200ca027625 */ /* 0x000fc800078e0061 */
[C---:B------:R-:W-:Y:S02]  /*2170*/  FMUL.FTZ R105, R201.reuse, R216 ;  /* 0x000000d8c9697220 */ /* 0x040fe40000410000 */
[----:B------:R-:W-:Y:S02]  /*2180*/  FMUL.FTZ R218, R201, R218 ;  /* 0x000000dac9da7220 */ /* 0x000fe40000410000 */
[----:B------:R-:W-:-:S04]  /*2190*/  @P1 IMAD.WIDE.U32 R202, R202, R203, c[0x0][0x258] ;  /* 0x00009600caca1625 */ /* 0x000fc800078e00cb */
[C---:B------:R-:W-:Y:S01]  /*21a0*/  FMUL.FTZ R107, R201.reuse, R98 ;  /* 0x00000062c96b7220 */ /* 0x040fe20000410000 */
[----:B------:R1:W-:Y:S01]  /*21b0*/  @P1 STG.E.128 [R202.64], R84 ;  /* 0x00000054ca001986 */ /* 0x0003e2000c101d04 */
[----:B------:R-:W-:Y:S02]  /*21c0*/  FMUL.FTZ R220, R201, R220 ;  /* 0x000000dcc9dc7220 */ /* 0x000fe40000410000 */
        /* <DEDUP_REMOVED lines=10> */
[----:B------:R-:W-:Y:S01]  /*2270*/  @P0 FADD.FTZ R220, R51, R220 ;  /* 0x000000dc33dc0221 */ /* 0x000fe20000010000 */
[----:B-1----:R-:W-:Y:S01]  /*2280*/  SEL R84, R105, R72, P2 ;  /* 0x0000004869547207 */ /* 0x002fe20001000000 */
[----:B------:R-:W-:Y:S01]  /*2290*/  FADD.FTZ R222, R125, -R222 ;  /* 0x800000de7dde7221 */ /* 0x000fe20000010000 */
[----:B------:R-:W-:Y:S01]  /*22a0*/  SEL R85, R218, R73, P2 ;  /* 0x00000049da557207 */ /* 0x000fe20001000000 */
[----:B------:R-:W-:Y:S01]  /*22b0*/  FADD.FTZ R224, R127, -R224 ;  /* 0x800000e07fe07221 */ /* 0x000fe20000010000 */
[----:B------:R-:W-:Y:S01]  /*22c0*/  SEL R86, R107, R74, P2 ;  /* 0x0000004a6b567207 */ /* 0x000fe20001000000 */
[----:B------:R-:W-:Y:S01]  /*22d0*/  FADD.FTZ R108, R95, -R108 ;  /* 0x8000006c5f6c7221 */ /* 0x000fe20000010000 */
[----:B------:R-:W-:Y:S01]  /*22e0*/  SEL R87, R220, R75, P2 ;  /* 0x0000004bdc577207 */ /* 0x000fe20001000000 */
[----:B------:R-:W-:Y:S01]  /*22f0*/  FADD.FTZ R230, R129, -R230 ;  /* 0x800000e681e67221 */ /* 0x000fe20000010000 */
[----:B--2---:R-:W-:Y:S01]  /*2300*/  @P1 MOV R82, 0x20 ;  /* 0x0000002000521802 */ /* 0x004fe20000000f00 */
[----:B------:R-:W-:Y:S01]  /*2310*/  FADD.FTZ R232, R131, -R232 ;  /* 0x800000e883e87221 */ /* 0x000fe20000010000 */
[----:B------:R-:W-:Y:S01]  /*2320*/  SEL R81, R208, R69, P2 ;  /* 0x00000045d0517207 */ /* 0x000fe20001000000 */
[----:B------:R-:W-:Y:S01]  /*2330*/  FADD.FTZ R112, R99, -R112 ;  /* 0x8000007063707221 */ /* 0x000fe20000010000 */
[----:B------:R-:W-:Y:S01]  /*2340*/  SEL R83, R210, R71, P2 ;  /* 0x00000047d2537207 */ /* 0x000fe20001000000 */
[----:B------:R-:W-:-:S02]  /*2350*/  FADD.FTZ R114, R101, -R114 ;  /* 0x8000007265727221 */ /* 0x000fc40000010000 */
[----:B------:R-:W-:Y:S02]  /*2360*/  FADD.FTZ R236, R205, -R236 ;  /* 0x800000eccdec7221 */ /* 0x000fe40000010000 */
[----:B------:R-:W-:Y:S02]  /*2370*/  FADD.FTZ R242, R207, -R242 ;  /* 0x800000f2cff27221 */ /* 0x000fe40000010000 */
[----:B------:R-:W-:Y:S02]  /*2380*/  FADD.FTZ R92, R92, -R209 ;  /* 0x800000d15c5c7221 */ /* 0x000fe40000010000 */
[-C--:B------:R-:W-:Y:S02]  /*2390*/  FMUL.FTZ R77, R103, R96.reuse ;  /* 0x00000060674d7220 */ /* 0x080fe40000410000 */
[-C--:B------:R-:W-:Y:S02]  /*23a0*/  FMUL.FTZ R78, R210, R96.reuse ;  /* 0x00000060d24e7220 */ /* 0x080fe40000410000 */
[----:B------:R-:W-:-:S02]  /*23b0*/  FMUL.FTZ R79, R105, R96 ;  /* 0x00000060694f7220 */ /* 0x000fc40000410000 */
[----:B------:R-:W-:Y:S01]  /*23c0*/  FMUL.FTZ R2, R218, R96 ;  /* 0x00000060da027220 */ /* 0x000fe20000410000 */
[----:B------:R-:W-:Y:S01]  /*23d0*/  F2FP.BF16.PACK_AB R77, R78, R77 ;  /* 0x0000004d4e4d723e */ /* 0x000fe200000010ff */
[C---:B------:R-:W-:Y:S02]  /*23e0*/  FMUL.FTZ R109, R201.reuse, R100 ;  /* 0x00000064c96d7220 */ /* 0x040fe40000410000 */
[----:B------:R-:W-:Y:S01]  /*23f0*/  FMUL.FTZ R111, R201, R102 ;  /* 0x00000066c96f7220 */ /* 0x000fe20000410000 */
[----:B------:R-:W-:Y:S01]  /*2400*/  F2FP.BF16.PACK_AB R78, R2, R79 ;  /* 0x0000004f024e723e */ /* 0x000fe200000010ff */
[-C--:B------:R-:W-:Y:S02]  /*2410*/  FMUL.FTZ R3, R107, R96.reuse ;  /* 0x000000606b037220 */ /* 0x080fe40000410000 */
[----:B------:R-:W-:Y:S02]  /*2420*/  FMUL.FTZ R80, R220, R96 ;  /* 0x00000060dc507220 */ /* 0x000fe40000410000 */
[----:B------:R-:W-:-:S02]  /*2430*/  FMUL.FTZ R222, R201, R222 ;  /* 0x000000dec9de7220 */ /* 0x000fc40000410000 */
[C---:B------:R-:W-:Y:S01]  /*2440*/  FMUL.FTZ R224, R201.reuse, R224 ;  /* 0x000000e0c9e07220 */ /* 0x040fe20000410000 */
[----:B------:R-:W-:Y:S01]  /*2450*/  F2FP.BF16.PACK_AB R79, R80, R3 ;  /* 0x00000003504f723e */ /* 0x000fe200000010ff */
[----:B------:R-:W-:Y:S01]  /*2460*/  FMUL.FTZ R101, R201, R108 ;  /* 0x0000006cc9657220 */ /* 0x000fe20000410000 */
[----:B------:R-:W-:Y:S01]  /*2470*/  SEL R80, R93, R68, P2 ;  /* 0x000000445d507207 */ /* 0x000fe20001000000 */
[C---:B------:R-:W-:Y:S02]  /*2480*/  FMUL.FTZ R100, R201.reuse, R230 ;  /* 0x000000e6c9647220 */ /* 0x040fe40000410000 */
[C---:B------:R-:W-:Y:S02]  /*2490*/  FMUL.FTZ R99, R201.reuse, R110 ;  /* 0x0000006ec9637220 */ /* 0x040fe40000410000 */
[C---:B------:R-:W-:Y:S02]  /*24a0*/  FMUL.FTZ R98, R201.reuse, R232 ;  /* 0x000000e8c9627220 */ /* 0x040fe40000410000 */
[----:B------:R-:W-:-:S02]  /*24b0*/  FMUL.FTZ R113, R201, R112 ;  /* 0x00000070c9717220 */ /* 0x000fc40000410000 */
[C---:B------:R-:W-:Y:S02]  /*24c0*/  FMUL.FTZ R234, R201.reuse, R234 ;  /* 0x000000eac9ea7220 */ /* 0x040fe40000410000 */
[C---:B------:R-:W-:Y:S02]  /*24d0*/  FMUL.FTZ R115, R201.reuse, R114 ;  /* 0x00000072c9737220 */ /* 0x040fe40000410000 */
[C---:B------:R-:W-:Y:S02]  /*24e0*/  FMUL.FTZ R236, R201.reuse, R236 ;  /* 0x000000ecc9ec7220 */ /* 0x040fe40000410000 */
[C---:B------:R-:W-:Y:S02]  /*24f0*/  FMUL.FTZ R117, R201.reuse, R120 ;  /* 0x00000078c9757220 */ /* 0x040fe40000410000 */
[C---:B------:R-:W-:Y:S02]  /*2500*/  FMUL.FTZ R242, R201.reuse, R242 ;  /* 0x000000f2c9f27220 */ /* 0x040fe40000410000 */
[----:B------:R-:W-:-:S02]  /*2510*/  FMUL.FTZ R119, R201, R122 ;  /* 0x0000007ac9777220 */ /* 0x000fc40000410000 */
[----:B------:R-:W-:Y:S01]  /*2520*/  FMUL.FTZ R102, R201, R92 ;  /* 0x0000005cc9667220 */ /* 0x000fe20000410000 */
[----:B------:R-:W-:Y:S01]  /*2530*/  @P1 MOV R201, 0x20 ;  /* 0x0000002000c91802 */ /* 0x000fe20000000f00 */
[----:B------:R-:W-:-:S04]  /*2540*/  IMAD.WIDE.U32 R94, R200, R97, c[0x0][0x248] ;  /* 0x00009200c85e7625 */ /* 0x000fc800078e0061 */
[----:B------:R-:W-:Y:S01]  /*2550*/  @P1 IMAD.WIDE.U32 R2, R199, R82, c[0x0][0x258] ;  /* 0x00009600c7021625 */ /* 0x000fe200078e0052 */
[----:B------:R-:W-:-:S03]  /*2560*/  SEL R82, R103, R70, P2 ;  /* 0x0000004667527207 */ /* 0x000fc60001000000 */
[----:B------:R-:W-:-:S04]  /*2570*/  @P1 IMAD.WIDE.U32 R200, R200, R201, c[0x0][0x258] ;  /* 0x00009600c8c81625 */ /* 0x000fc800078e00c9 */
[----:B------:R-:W-:Y:S01]  /*2580*/  @P0 FADD.FTZ R101, R56, R101 ;  /* 0x0000006538650221 */ /* 0x000fe20000010000 */
[----:B------:R1:W-:Y:S01]  /*2590*/  @P1 STG.E.128 [R200.64], R80 ;  /* 0x00000050c8001986 */ /* 0x0003e2000c101d04 */
[----:B------:R-:W-:Y:S02]  /*25a0*/  @P0 FADD.FTZ R100, R57, R100 ;  /* 0x0000006439640221 */ /* 0x000fe40000010000 */
[----:B------:R-:W-:Y:S01]  /*25b0*/  @P0 FADD.FTZ R99, R58, R99 ;  /* 0x000000633a630221 */ /* 0x000fe20000010000 */
[----:B------:R2:W-:Y:S01]  /*25c0*/  @P1 STG.E.128 [R200.64+0x10], R84 ;  /* 0x00001054c8001986 */ /* 0x0005e2000c101d04 */
[----:B------:R-:W-:Y:S02]  /*25d0*/  @P0 FADD.FTZ R98, R59, R98 ;  /* 0x000000623b620221 */ /* 0x000fe40000010000 */
[----:B------:R-:W-:Y:S01]  /*25e0*/  @P0 FADD.FTZ R109, R52, R109 ;  /* 0x0000006d346d0221 */ /* 0x000fe20000010000 */
[----:B------:R3:W-:Y:S01]  /*25f0*/  STG.E.128 [R94.64], R76 ;  /* 0x0000004c5e007986 */ /* 0x0007e2000c101d04 */
[----:B------:R-:W-:-:S02]  /*2600*/  @P0 FADD.FTZ R222, R53, R222 ;  /* 0x000000de35de0221 */ /* 0x000fc40000010000 */
[----:B------:R-:W-:Y:S01]  /*2610*/  @P0 FADD.FTZ R224, R55, R224 ;  /* 0x000000e037e00221 */ /* 0x000fe20000010000 */
[C---:B------:R-:W-:Y:S01]  /*2620*/  SEL R88, R109.reuse, R68, P2 ;  /* 0x000000446d587207 */ /* 0x040fe20001000000 */
[-C--:B------:R-:W-:Y:S01]  /*2630*/  FMUL.FTZ R92, R109, R96.reuse ;  /* 0x000000606d5c7220 */ /* 0x080fe20000410000 */
[C---:B------:R-:W-:Y:S01]  /*2640*/  SEL R89, R222.reuse, R69, P2 ;  /* 0x00000045de597207 */ /* 0x040fe20001000000 */
[-C--:B------:R-:W-:Y:S01]  /*2650*/  FMUL.FTZ R93, R222, R96.reuse ;  /* 0x00000060de5d7220 */ /* 0x080fe20000410000 */
[----:B------:R-:W-:Y:S01]  /*2660*/  SEL R91, R224, R71, P2 ;  /* 0x00000047e05b7207 */ /* 0x000fe20001000000 */
[----:B------:R-:W-:Y:S02]  /*2670*/  @P0 FADD.FTZ R113, R60, R113 ;  /* 0x000000713c710221 */ /* 0x000fe40000010000 */
[----:B-1----:R-:W-:Y:S01]  /*2680*/  FMUL.FTZ R80, R101, R96 ;  /* 0x0000006065507220 */ /* 0x002fe20000410000 */
[----:B------:R-:W-:Y:S01]  /*2690*/  F2FP.BF16.PACK_AB R92, R93, R92 ;  /* 0x0000005c5d5c723e */ /* 0x000fe200000010ff */
[----:B------:R-:W-:Y:S01]  /*26a0*/  FMUL.FTZ R81, R100, R96 ;  /* 0x0000006064517220 */ /* 0x000fe20000410000 */
[----:B--2---:R-:W-:Y:S01]  /*26b0*/  @P1 MOV R87, 0x20 ;  /* 0x0000002000571802 */ /* 0x004fe20000000f00 */
[----:B------:R-:W-:Y:S01]  /*26c0*/  @P0 FADD.FTZ R234, R61, R234 ;  /* 0x000000ea3dea0221 */ /* 0x000fe20000010000 */
[----:B------:R-:W-:Y:S01]  /*26d0*/  SEL R68, R113, R68, P2 ;  /* 0x0000004471447207 */ /* 0x000fe20001000000 */
[----:B------:R-:W-:Y:S01]  /*26e0*/  @P0 FADD.FTZ R115, R62, R115 ;  /* 0x000000733e730221 */ /* 0x000fe20000010000 */
[----:B---3--:R-:W-:Y:S01]  /*26f0*/  F2FP.BF16.PACK_AB R94, R81, R80 ;  /* 0x00000050515e723e */ /* 0x008fe200000010ff */
[C---:B------:R-:W-:Y:S01]  /*2700*/  FMUL.FTZ R95, R99.reuse, R96 ;  /* 0x00000060635f7220 */ /* 0x040fe20000410000 */
[----:B------:R-:W-:Y:S01]  /*2710*/  SEL R78, R99, R74, P2 ;  /* 0x0000004a634e7207 */ /* 0x000fe20001000000 */
[----:B------:R-:W-:Y:S01]  /*2720*/  FMUL.FTZ R76, R98, R96 ;  /* 0x00000060624c7220 */ /* 0x000fe20000410000 */
[----:B------:R-:W-:Y:S01]  /*2730*/  SEL R69, R234, R69, P2 ;  /* 0x00000045ea457207 */ /* 0x000fe20001000000 */
[----:B------:R-:W-:-:S02]  /*2740*/  @P0 FADD.FTZ R236, R63, R236 ;  /* 0x000000ec3fec0221 */ /* 0x000fc40000010000 */
[----:B------:R-:W-:Y:S01]  /*2750*/  @P0 FADD.FTZ R117, R64, R117 ;  /* 0x0000007540750221 */ /* 0x000fe20000010000 */
[----:B------:R-:W-:Y:S01]  /*2760*/  F2FP.BF16.PACK_AB R95, R76, R95 ;  /* 0x0000005f4c5f723e */ /* 0x000fe200000010ff */
[----:B------:R-:W-:Y:S01]  /*2770*/  @P0 FADD.FTZ R242, R65, R242 ;  /* 0x000000f241f20221 */ /* 0x000fe20000010000 */
[----:B------:R-:W-:Y:S01]  /*2780*/  SEL R71, R236, R71, P2 ;  /* 0x00000047ec477207 */ /* 0x000fe20001000000 */
[----:B------:R-:W-:Y:S02]  /*2790*/  @P0 FADD.FTZ R111, R54, R111 ;  /* 0x0000006f366f0221 */ /* 0x000fe40000010000 */
        /* <DEDUP_REMOVED lines=17> */
[-C--:B------:R-:W-:Y:S01]  /*28b0*/  FMUL.FTZ R224, R224, R96.reuse ;  /* 0x00000060e0e07220 */ /* 0x080fe20000410000 */
[----:B------:R-:W-:Y:S01]  /*28c0*/  SEL R79, R98, R75, P2 ;  /* 0x0000004b624f7207 */ /* 0x000fe20001000000 */
[----:B------:R-:W-:Y:S01]  /*28d0*/  FMUL.FTZ R83, R119, R96 ;  /* 0x0000006077537220 */ /* 0x000fe20000410000 */
[----:B------:R-:W-:Y:S01]  /*28e0*/  SEL R72, R117, R72, P2 ;  /* 0x0000004875487207 */ /* 0x000fe20001000000 */
[----:B------:R-:W-:Y:S01]  /*28f0*/  FMUL.FTZ R96, R102, R96 ;  /* 0x0000006066607220 */ /* 0x000fe20000410000 */
[----:B------:R-:W-:Y:S01]  /*2900*/  F2FP.BF16.PACK_AB R93, R224, R93 ;  /* 0x0000005de05d723e */ /* 0x000fe200000010ff */
[----:B------:R-:W-:Y:S01]  /*2910*/  IMAD.WIDE.U32 R84, R199, R97, c[0x0][0x248] ;  /* 0x00009200c7547625 */ /* 0x000fe200078e0061 */
[----:B------:R-:W-:Y:S01]  /*2920*/  SEL R73, R242, R73, P2 ;  /* 0x00000049f2497207 */ /* 0x000fe20001000000 */
[----:B------:R1:W-:Y:S01]  /*2930*/  @P1 STG.E.128 [R2.64], R88 ;  /* 0x0000005802001986 */ /* 0x0003e2000c101d04 */
[----:B------:R-:W-:Y:S01]  /*2940*/  SEL R75, R102, R75, P2 ;  /* 0x0000004b664b7207 */ /* 0x000fe20001000000 */
[----:B------:R-:W-:Y:S01]  /*2950*/  @P1 IMAD.WIDE.U32 R86, R198, R87, c[0x0][0x258] ;  /* 0x00009600c6561625 */ /* 0x000fe200078e0057 */
[----:B------:R-:W-:Y:S01]  /*2960*/  F2FP.BF16.PACK_AB R83, R96, R83 ;  /* 0x000000536053723e */ /* 0x000fe200000010ff */
[----:B------:R2:W-:Y:S02]  /*2970*/  @P1 STG.E.128 [R2.64+0x10], R76 ;  /* 0x0000104c02001986 */ /* 0x0005e4000c101d04 */
[----:B------:R-:W-:-:S02]  /*2980*/  IMAD.WIDE.U32 R198, R198, R97, c[0x0][0x248] ;  /* 0x00009200c6c67625 */ /* 0x000fc400078e0061 */
[----:B------:R2:W-:Y:S04]  /*2990*/  STG.E.128 [R84.64], R92 ;  /* 0x0000005c54007986 */ /* 0x0005e8000c101d04 */
[----:B------:R2:W-:Y:S04]  /*29a0*/  @P1 STG.E.128 [R86.64], R68 ;  /* 0x0000004456001986 */ /* 0x0005e8000c101d04 */
[----:B------:R2:W-:Y:S01]  /*29b0*/  @P1 STG.E.128 [R86.64+0x10], R72 ;  /* 0x0000104856001986 */ /* 0x0005e2000c101d04 */
[----:B-1----:R-:W-:-:S03]  /*29c0*/  MOV R88, c[0x0][0x160] ;  /* 0x0000580000587a02 */ /* 0x002fc60000000f00 */
[----:B------:R2:W-:Y:S01]  /*29d0*/  STG.E.128 [R198.64], R80 ;  /* 0x00000050c6007986 */ /* 0x0005e2000c101d04 */
[----:B------:R-:W-:-:S04]  /*29e0*/  LEA R195, R88, R195, 0x2 ;  /* 0x000000c358c37211 */ /* 0x000fc800078e10ff */
[----:B------:R-:W-:-:S13]  /*29f0*/  ISETP.GE.AND P0, PT, R195, c[0x0][0x164], PT ;  /* 0x00005900c3007a0c */ /* 0x000fda0003f06270 */
[----:B0-2---:R-:W-:Y:S01]  /*2a00*/  @P0 CALL.REL.NOINC `(.L_x_5222) ;  /* 0x0000001000000944 */ /* 0x005fe20003c00000 */
[----:B------:R-:W-:Y:S05]  /*2a10*/  BRA `(.L_x_5223) ;  /* 0xffffdb8000007947 */ /* 0x000fea000383ffff */
.L_x_5222:
[----:B------:R-:W-:Y:S05]  /*2a20*/  BSYNC B1 ;  /* 0x0000000000017941 */ /* 0x000fea0003800000 */
.L_x_5219:
        /* <DEDUP_REMOVED lines=64> */
.L_x_5218:
[----:B------:R-:W-:Y:S05]  /*2e30*/  BSYNC B0 ;  /* 0x0000000000007941 */ /* 0x000fea0003800000 */
.L_x_5216:
        /* <DEDUP_REMOVED lines=180> */
.L_x_5220:
[----:B------:R-:W-:Y:S01]  /*3980*/  HFMA2.MMA R211, -RZ, RZ, 0, 5.9604644775390625e-08 ;  /* 0x00000001ffd37435 */ /* 0x000fe200000001ff */
[----:B------:R-:W-:-:S02]  /*3990*/  MOV R104, R213 ;  /* 0x000000d500687202 */ /* 0x000fc40000000f00 */
[----:B------:R-:W-:Y:S02]  /*39a0*/  MOV R116, 0x1f ;  /* 0x0000001f00747802 */ /* 0x000fe40000000f00 */
[----:B------:R-:W-:Y:S02]  /*39b0*/  MOV R217, 0xffffffff ;  /* 0xffffffff00d97802 */ /* 0x000fe40000000f00 */
[----:B------:R-:W-:Y:S02]  /*39c0*/  MOV R2, 0x39e0 ;  /* 0x000039e000027802 */ /* 0x000fe40000000f00 */
[----:B-----5:R-:W-:Y:S05]  /*39d0*/  CALL.REL.NOINC `($__internal_81_$__cuda_sm70_shflsync_bfly_p) ;  /* 0x0000046000007944 */ /* 0x020fea0003c00000 */
[----:B-1----:R-:W-:Y:S01]  /*39e0*/  MOV R94, R104 ;  /* 0x00000068005e7202 */ /* 0x002fe20000000f00 */
[----:B0-----:R-:W-:Y:S05]  /*39f0*/  BRA `(.L_x_5224) ;  /* 0xffffdf7000007947 */ /* 0x001fea000383ffff */
.L_x_5221:
[----:B------:R-:W-:Y:S01]  /*3a00*/  HFMA2.MMA R211, -RZ, RZ, 0, 5.9604644775390625e-08 ;  /* 0x00000001ffd37435 */ /* 0x000fe200000001ff */
[----:B------:R-:W-:Y:S02]  /*3a10*/  MOV R104, R215 ;  /* 0x000000d700687202 */ /* 0x000fe40000000f00 */
[----:B------:R-:W-:Y:S02]  /*3a20*/  MOV R116, 0x1f ;  /* 0x0000001f00747802 */ /* 0x000fe40000000f00 */
[----:B------:R-:W-:-:S02]  /*3a30*/  MOV R217, 0xffffffff ;  /* 0xffffffff00d97802 */ /* 0x000fc40000000f00 */
[----:B------:R-:W-:Y:S02]  /*3a40*/  MOV R2, 0x3a60 ;  /* 0x00003a6000027802 */ /* 0x000fe40000000f00 */
[----:B01---5:R-:W-:Y:S05]  /*3a50*/  CALL.REL.NOINC `($__internal_81_$__cuda_sm70_shflsync_bfly_p) ;  /* 0x000003e000007944 */ /* 0x023fea0003c00000 */
[----:B------:R-:W-:Y:S01]  /*3a60*/  FADD.FTZ R213, R213, R94 ;  /* 0x0000005ed5d57221 */ /* 0x000fe20000010000 */
[----:B0-----:R-:W-:Y:S01]  /*3a70*/  HFMA2.MMA R211, -RZ, RZ, 0, 1.1920928955078125e-07 ;  /* 0x00000002ffd37435 */ /* 0x001fe200000001ff */
[----:B-1----:R-:W-:Y:S01]  /*3a80*/  FADD.FTZ R215, R215, R104 ;  /* 0x00000068d7d77221 */ /* 0x002fe20000010000 */
[----:B------:R-:W-:Y:S02]  /*3a90*/  MOV R116, 0x1f ;  /* 0x0000001f00747802 */ /* 0x000fe40000000f00 */
[----:B------:R-:W-:Y:S02]  /*3aa0*/  MOV R217, 0xffffffff ;  /* 0xffffffff00d97802 */ /* 0x000fe40000000f00 */
[----:B------:R-:W-:Y:S02]  /*3ab0*/  MOV R104, R213 ;  /* 0x000000d500687202 */ /* 0x000fe40000000f00 */
[----:B------:R-:W-:Y:S02]  /*3ac0*/  MOV R2, 0x3ae0 ;  /* 0x00003ae000027802 */ /* 0x000fe40000000f00 */
[----:B------:R-:W-:Y:S05]  /*3ad0*/  CALL.REL.NOINC `($__internal_81_$__cuda_sm70_shflsync_bfly_p) ;  /* 0x0000036000007944 */ /* 0x000fea0003c00000 */
[----:B0-----:R-:W-:Y:S01]  /*3ae0*/  HFMA2.MMA R211, -RZ, RZ, 0, 1.1920928955078125e-07 ;  /* 0x00000002ffd37435 */ /* 0x001fe200000001ff */
[----:B-1----:R-:W-:-:S02]  /*3af0*/  MOV R94, R104 ;  /* 0x00000068005e7202 */ /* 0x002fc40000000f00 */
[----:B------:R-:W-:Y:S02]  /*3b00*/  MOV R104, R215 ;  /* 0x000000d700687202 */ /* 0x000fe40000000f00 */
[----:B------:R-:W-:Y:S02]  /*3b10*/  MOV R116, 0x1f ;  /* 0x0000001f00747802 */ /* 0x000fe40000000f00 */
[----:B------:R-:W-:Y:S02]  /*3b20*/  MOV R217, 0xffffffff ;  /* 0xffffffff00d97802 */ /* 0x000fe40000000f00 */
[----:B------:R-:W-:Y:S02]  /*3b30*/  MOV R2, 0x3b50 ;  /* 0x00003b5000027802 */ /* 0x000fe40000000f00 */
[----:B------:R-:W-:Y:S05]  /*3b40*/  CALL.REL.NOINC `($__internal_81_$__cuda_sm70_shflsync_bfly_p) ;  /* 0x000002f000007944 */ /* 0x000fea0003c00000 */
[----:B------:R-:W-:Y:S01]  /*3b50*/  FADD.FTZ R213, R94, R213 ;  /* 0x000000d55ed57221 */ /* 0x000fe20000010000 */
[----:B0-----:R-:W-:Y:S01]  /*3b60*/  HFMA2.MMA R211, -RZ, RZ, 0, 2.384185791015625e-07 ;  /* 0x00000004ffd37435 */ /* 0x001fe200000001ff */
[----:B-1----:R-:W-:Y:S01]  /*3b70*/  FADD.FTZ R215, R215, R104 ;  /* 0x00000068d7d77221 */ /* 0x002fe20000010000 */
[----:B------:R-:W-:Y:S02]  /*3b80*/  MOV R116, 0x1f ;  /* 0x0000001f00747802 */ /* 0x000fe40000000f00 */
[----:B------:R-:W-:-:S02]  /*3b90*/  MOV R217, 0xffffffff ;  /* 0xffffffff00d97802 */ /* 0x000fc40000000f00 */
[----:B------:R-:W-:Y:S02]  /*3ba0*/  MOV R104, R213 ;  /* 0x000000d500687202 */ /* 0x000fe40000000f00 */
[----:B------:R-:W-:Y:S02]  /*3bb0*/  MOV R2, 0x3bd0 ;  /* 0x00003bd000027802 */ /* 0x000fe40000000f00 */
[----:B------:R-:W-:Y:S05]  /*3bc0*/  CALL.REL.NOINC `($__internal_81_$__cuda_sm70_shflsync_bfly_p) ;  /* 0x0000027000007944 */ /* 0x000fea0003c00000 */
[----:B0-----:R-:W-:Y:S01]  /*3bd0*/  HFMA2.MMA R211, -RZ, RZ, 0, 2.384185791015625e-07 ;  /* 0x00000004ffd37435 */ /* 0x001fe200000001ff */
[----:B-1----:R-:W-:Y:S02]  /*3be0*/  MOV R94, R104 ;  /* 0x00000068005e7202 */ /* 0x002fe40000000f00 */
[----:B------:R-:W-:Y:S02]  /*3bf0*/  MOV R104, R215 ;  /* 0x000000d700687202 */ /* 0x000fe40000000f00 */
[----:B------:R-:W-:Y:S02]  /*3c00*/  MOV R116, 0x1f ;  /* 0x0000001f00747802 */ /* 0x000fe40000000f00 */
[----:B------:R-:W-:Y:S02]  /*3c10*/  MOV R217, 0xffffffff ;  /* 0xffffffff00d97802 */ /* 0x000fe40000000f00 */
[----:B------:R-:W-:-:S02]  /*3c20*/  MOV R2, 0x3c40 ;  /* 0x00003c4000027802 */ /* 0x000fc40000000f00 */
[----:B------:R-:W-:Y:S05]  /*3c30*/  CALL.REL.NOINC `($__internal_81_$__cuda_sm70_shflsync_bfly_p) ;  /* 0x0000020000007944 */ /* 0x000fea0003c00000 */
[----:B------:R-:W-:Y:S01]  /*3c40*/  FADD.FTZ R213, R94, R213 ;  /* 0x000000d55ed57221 */ /* 0x000fe20000010000 */
[----:B0-----:R-:W-:Y:S01]  /*3c50*/  HFMA2.MMA R211, -RZ, RZ, 0, 4.76837158203125e-07 ;  /* 0x00000008ffd37435 */ /* 0x001fe200000001ff */
[----:B-1----:R-:W-:Y:S01]  /*3c60*/  FADD.FTZ R215, R215, R104 ;  /* 0x00000068d7d77221 */ /* 0x002fe20000010000 */
[----:B------:R-:W-:-:S02]  /*3c70*/  MOV R116, 0x1f ;  /* 0x0000001f00747802 */ /* 0x000fc40000000f00 */
[----:B------:R-:W-:Y:S02]  /*3c80*/  MOV R217, 0xffffffff ;  /* 0xffffffff00d97802 */ /* 0x000fe40000000f00 */
[----:B------:R-:W-:Y:S02]  /*3c90*/  MOV R104, R213 ;  /* 0x000000d500687202 */ /* 0x000fe40000000f00 */
[----:B------:R-:W-:Y:S02]  /*3ca0*/  MOV R2, 0x3cc0 ;  /* 0x00003cc000027802 */ /* 0x000fe40000000f00 */
[----:B------:R-:W-:Y:S05]  /*3cb0*/  CALL.REL.NOINC `($__internal_81_$__cuda_sm70_shflsync_bfly_p) ;  /* 0x0000018000007944 */ /* 0x000fea0003c00000 */
[----:B0-----:R-:W-:Y:S01]  /*3cc0*/  HFMA2.MMA R211, -RZ, RZ, 0, 4.76837158203125e-07 ;  /* 0x00000008ffd37435 */ /* 0x001fe200000001ff */
[----:B-1----:R-:W-:Y:S02]  /*3cd0*/  MOV R94, R104 ;  /* 0x00000068005e7202 */ /* 0x002fe40000000f00 */
[----:B------:R-:W-:Y:S02]  /*3ce0*/  MOV R104, R215 ;  /* 0x000000d700687202 */ /* 0x000fe40000000f00 */
[----:B------:R-:W-:Y:S02]  /*3cf0*/  MOV R116, 0x1f ;  /* 0x0000001f00747802 */ /* 0x000fe40000000f00 */
[----:B------:R-:W-:-:S02]  /*3d00*/  MOV R217, 0xffffffff ;  /* 0xffffffff00d97802 */ /* 0x000fc40000000f00 */
[----:B------:R-:W-:Y:S02]  /*3d10*/  MOV R2, 0x3d30 ;  /* 0x00003d3000027802 */ /* 0x000fe40000000f00 */
[----:B------:R-:W-:Y:S05]  /*3d20*/  CALL.REL.NOINC `($__internal_81_$__cuda_sm70_shflsync_bfly_p) ;  /* 0x0000011000007944 */ /* 0x000fea0003c00000 */
[----:B------:R-:W-:Y:S01]  /*3d30*/  FADD.FTZ R213, R94, R213 ;  /* 0x000000d55ed57221 */ /* 0x000fe20000010000 */
[----:B0-----:R-:W-:Y:S01]  /*3d40*/  HFMA2.MMA R211, -RZ, RZ, 0, 9.5367431640625e-07 ;  /* 0x00000010ffd37435 */ /* 0x001fe200000001ff */
[----:B-1----:R-:W-:Y:S01]  /*3d50*/  FADD.FTZ R215, R215, R104 ;  /* 0x00000068d7d77221 */ /* 0x002fe20000010000 */
[----:B------:R-:W-:Y:S02]  /*3d60*/  MOV R116, 0x1f ;  /* 0x0000001f00747802 */ /* 0x000fe40000000f00 */
[----:B------:R-:W-:Y:S02]  /*3d70*/  MOV R217, 0xffffffff ;  /* 0xffffffff00d97802 */ /* 0x000fe40000000f00 */
[----:B------:R-:W-:Y:S02]  /*3d80*/  MOV R104, R213 ;  /* 0x000000d500687202 */ /* 0x000fe40000000f00 */
[----:B------:R-:W-:Y:S02]  /*3d90*/  MOV R2, 0x3db0 ;  /* 0x00003db000027802 */ /* 0x000fe40000000f00 */
[----:B------:R-:W-:Y:S05]  /*3da0*/  CALL.REL.NOINC `($__internal_81_$__cuda_sm70_shflsync_bfly_p) ;  /* 0x0000009000007944 */ /* 0x000fea0003c00000 */
[----:B0-----:R-:W-:Y:S01]  /*3db0*/  HFMA2.MMA R211, -RZ, RZ, 0, 9.5367431640625e-07 ;  /* 0x00000010ffd37435 */ /* 0x001fe200000001ff */
[----:B-1----:R-:W-:-:S02]  /*3dc0*/  MOV R106, R104 ;  /* 0x00000068006a7202 */ /* 0x002fc40000000f00 */
[----:B------:R-:W-:Y:S02]  /*3dd0*/  MOV R104, R215 ;  /* 0x000000d700687202 */ /* 0x000fe40000000f00 */
[----:B------:R-:W-:Y:S02]  /*3de0*/  MOV R116, 0x1f ;  /* 0x0000001f00747802 */ /* 0x000fe40000000f00 */
[----:B------:R-:W-:Y:S02]  /*3df0*/  MOV R217, 0xffffffff ;  /* 0xffffffff00d97802 */ /* 0x000fe40000000f00 */
[----:B------:R-:W-:Y:S02]  /*3e00*/  MOV R2, 0x3e20 ;  /* 0x00003e2000027802 */ /* 0x000fe40000000f00 */
[----:B------:R-:W-:Y:S05]  /*3e10*/  CALL.REL.NOINC `($__internal_81_$__cuda_sm70_shflsync_bfly_p) ;  /* 0x0000002000007944 */ /* 0x000fea0003c00000 */
[----:B-1----:R-:W-:Y:S01]  /*3e20*/  MOV R2, R104 ;  /* 0x0000006800027202 */ /* 0x002fe20000000f00 */
[----:B0-----:R-:W-:Y:S05]  /*3e30*/  BRA `(.L_x_5225) ;  /* 0xffffdc5000007947 */ /* 0x001fea000383ffff */
        .weak           $__internal_81_$__cuda_sm70_shflsync_bfly_p
        .type           $__internal_81_$__cuda_sm70_shflsync_bfly_p,@function
        .size           $__internal_81_$__cuda_sm70_shflsync_bfly_p,(.L_x_12383 - $__internal_81_$__cuda_sm70_shflsync_bfly_p)
$__internal_81_$__cuda_sm70_shflsync_bfly_p:
[----:B------:R-:W-:Y:S01]  /*3e40*/  HFMA2.MMA R3, -RZ, RZ, 0, 0 ;  /* 0x00000000ff037435 */ /* 0x000fe200000001ff */
[----:B------:R-:W-:Y:S04]  /*3e50*/  WARPSYNC R217 ;  /* 0x000000d900007348 */ /* 0x000fe80003800000 */
[----:B------:R0:W1:Y:S01]  /*3e60*/  SHFL.BFLY PT, R104, R104, R211, R116 ;  /* 0x0c0000d368687389 */ /* 0x00006200000e0074 */
[----:B------:R-:W-:Y:S05]  /*3e70*/  RET.REL.NODEC R2 `(_ZN10layer_norm13ln_bwd_kernelINS_13Kernel_traitsIf13__nv_bfloat16fS2_fjLj1024ELj1ELj4ELj1ELj16ENS_18Kernel_traits_baseILj1024EfS2_fS2_fjLj128EEEEELb0ELb0ELb0ELb1EEEvNS_9BwdParamsE) ;  /* 0xffffc18002007950 */ /* 0x000fea0003c3ffff */
.L_x_5226:
        /* <DEDUP_REMOVED lines=16> */
.L_x_12383:


//--------------------- .text._ZN10layer_norm13ln_bwd_kernelINS_13Kernel_traitsIf13__nv_bfloat16fS2_fjLj1024ELj1ELj4ELj1ELj16ENS_18Kernel_traits_baseILj1024EfS2_fS2_fjLj128EEEEELb0ELb0ELb1ELb0EEEvNS_9BwdParamsE --------------------------
	.section	.text._ZN10layer_norm13ln_bwd_kernelINS_13Kernel_traitsIf13__nv_bfloat16fS2_fjLj1024ELj1ELj4ELj1ELj16ENS_18Kernel_traits_baseILj1024EfS2_fS2_fjLj128EEEEELb0ELb0ELb1ELb0EEEvNS_9BwdParamsE,"ax",@progbits
	.sectioninfo	@"SHI_REGISTERS=232"
	.align	128
        .global         _ZN10layer_norm13ln_bwd_kernelINS_13Kernel_traitsIf13__nv_bfloat16fS2_fjLj1024ELj1ELj4ELj1ELj16ENS_18Kernel_traits_baseILj1024EfS2_fS2_fjLj128EEEEELb0ELb0ELb1ELb0EEEvNS_9BwdParamsE
        .type           _ZN10layer_norm13ln_bwd_kernelINS_13Kernel_traitsIf13__nv_bfloat16fS2_fjLj1024ELj1ELj4ELj1ELj16ENS_18Kernel_traits_baseILj1024EfS2_fS2_fjLj128EEEEELb0ELb0ELb1ELb0EEEvNS_9BwdParamsE,@function
        .size           _ZN10layer_norm13ln_bwd_kernelINS_13Kernel_traitsIf13__nv_bfloat16fS2_fjLj1024ELj1ELj4ELj1ELj16ENS_18Kernel_traits_baseILj1024EfS2_fS2_fjLj128EEEEELb0ELb0ELb1ELb0EEEvNS_9BwdParamsE,(.L_x_12384 - _ZN10layer_norm13ln_bwd_kernelINS_13Kernel_traitsIf13__nv_bfloat16fS2_fjLj1024ELj1ELj4ELj1ELj16ENS_18Kernel_traits_baseILj1024EfS2_fS2_fjLj128EEEEELb0ELb0ELb1ELb0EEEvNS_9BwdParamsE)
        .other          _ZN10layer_norm13ln_bwd_kernelINS_13Kernel_traitsIf13__nv_bfloat16fS2_fjLj1024ELj1ELj4ELj1ELj16ENS_18Kernel_traits_baseILj1024EfS2_fS2_fjLj128EEEEELb0ELb0ELb1ELb0EEEvNS_9BwdParamsE,@"STO_CUDA_ENTRY STV_DEFAULT"
_ZN10layer_norm13ln_bwd_kernelINS_13Kernel_traitsIf13__nv_bfloat16fS2_fjLj1024ELj1ELj4ELj1ELj16ENS_18Kernel_traits_baseILj1024EfS2_fS2_fjLj128EEEEELb0ELb0ELb1ELb0EEEvNS_9BwdParamsE:
.text._ZN10layer_norm13ln_bwd_kernelINS_13Kernel_traitsIf13__nv_bfloat16fS2_fjLj1024ELj1ELj4ELj1ELj16ENS_18Kernel_traits_baseILj1024EfS2_fS2_fjLj128EEEEELb0ELb0ELb1ELb0EEEvNS_9BwdParamsE:
        /* <DEDUP_REMOVED lines=15> */
[----:B------:R-:W-:Y:S02]  /*00f0*/  @P0 MOV R3, 0x20 ;  /* 0x0000002000030802 */ /* 0x000fe40000000f00 */
[----:B------:R-:W-:Y:S02]  /*0100*/  @P1 MOV R11, 0x20 ;  /* 0x00000020000b1802 */ /* 0x000fe40000000f00 */
[----:B------:R-:W-:Y:S01]  /*0110*/  @P2 MOV R13, 0x20 ;  /* 0x00000020000d2802 */ /* 0x000fe20000000f00 */
[C---:B------:R-:W-:Y:S01]  /*0120*/  @P0 IMAD.WIDE.U32 R2, R4.reuse, R3, c[0x0][0x1b0] ;  /* 0x00006c0004020625 */ /* 0x040fe200078e0003 */
[----:B------:R-:W-:-:S03]  /*0130*/  @P0 LOP3.LUT R4, R4, 0x20, RZ, 0xfc, !PT ;  /* 0x0000002004040812 */ /* 0x000fc600078efcff */
[----:B------:R-:W-:Y:S01]  /*0140*/  @P3 IMAD.MOV.U32 R5, RZ, RZ, 0x20 ;  /* 0x00000020ff053424 */ /* 0x000fe200078e00ff */
[----:B------:R1:W5:Y:S01]  /*0150*/  @P0 LDG.E.128 R36, [R2.64] ;  /* 0x0000000402240981 */ /* 0x000362000c1e1d00 */
[C---:B------:R-:W-:Y:S01]  /*0160*/  @P1 IMAD.WIDE.U32 R10, R4.reuse, R11, c[0x0][0x1b0] ;  /* 0x00006c00040a1625 */ /* 0x040fe200078e000b */
[----:B------:R-:W-:Y:S02]  /*0170*/  @P1 IADD3 R4, R4, 0x20, RZ ;  /* 0x0000002004041810 */ /* 0x000fe40007ffe0ff */
[----:B------:R1:W5:Y:S03]  /*0180*/  @P0 LDG.E.128 R40, [R2.64+0x10] ;  /* 0x0000100402280981 */ /* 0x000366000c1e1d00 */
[C---:B------:R-:W-:Y:S01]  /*0190*/  @P2 IMAD.WIDE.U32 R12, R4.reuse, R13, c[0x0][0x1b0] ;  /* 0x00006c00040c2625 */ /* 0x040fe200078e000d */
[----:B------:R1:W5:Y:S01]  /*01a0*/  @P1 LDG.E.128 R44, [R10.64] ;  /* 0x000000040a2c1981 */ /* 0x000362000c1e1d00 */
[----:B------:R-:W-:-:S03]  /*01b0*/  @P2 IADD3 R4, R4, 0x20, RZ ;  /* 0x0000002004042810 */ /* 0x000fc60007ffe0ff */
[----:B------:R1:W5:Y:S04]  /*01c0*/  @P1 LDG.E.128 R48, [R10.64+0x10] ;  /* 0x000010040a301981 */ /* 0x000368000c1e1d00 */
[----:B------:R1:W5:Y:S04]  /*01d0*/  @P2 LDG.E.128 R52, [R12.64] ;  /* 0x000000040c342981 */ /* 0x000368000c1e1d00 */
[----:B------:R1:W5:Y:S01]  /*01e0*/  @P2 LDG.E.128 R56, [R12.64+0x10] ;  /* 0x000010040c382981 */ /* 0x000362000c1e1d00 */
[----:B------:R-:W-:Y:S01]  /*01f0*/  SHF.R.U32.HI R0, RZ, 0x5, R8 ;  /* 0x00000005ff007819 */ /* 0x000fe20000011608 */
[----:B------:R-:W-:-:S03]  /*0200*/  @P3 IMAD.WIDE.U32 R4, R4, R5, c[0x0][0x1b0] ;  /* 0x00006c0004043625 */ /* 0x000fc600078e0005 */
[----:B0-----:R-:W-:Y:S02]  /*0210*/  LEA R0, R9, R0, 0x2 ;  /* 0x0000000009007211 */ /* 0x001fe400078e10ff */
[----:B------:R1:W5:Y:S04]  /*0220*/  @P3 LDG.E.128 R60, [R4.64] ;  /* 0x00000004043c3981 */ /* 0x000368000c1e1d00 */
[----:B------:R1:W5:Y:S01]  /*0230*/  @P3 LDG.E.128 R64, [R4.64+0x10] ;  /* 0x0000100404403981 */ /* 0x000362000c1e1d00 */
        /* <DEDUP_REMOVED lines=36> */
[----:B------:R-:W-:Y:S01]  /*0480*/  HFMA2.MMA R69, -RZ, RZ, 0, 0 ;  /* 0x00000000ff457435 */ /* 0x000fe200000001ff */
[----:B------:R-:W-:-:S06]  /*0490*/  MOV R5, R0 ;  /* 0x0000000000057202 */ /* 0x000fcc0000000f00 */
.L_x_5321:
        /* <DEDUP_REMOVED lines=17> */
[----:B---3--:R-:W-:Y:S01]  /*05b0*/  BSSY B2, `(.L_x_5231) ;  /* 0x0000009000027945 */ /* 0x008fe20003800000 */
[----:B------:R-:W-:Y:S01]  /*05c0*/  IMAD.MOV.U32 R171, RZ, RZ, R9 ;  /* 0x000000ffffab7224 */ /* 0x000fe200078e0009 */
[----:B------:R-:W-:Y:S05]  /*05d0*/  @!P0 BRA `(.L_x_5232) ;  /* 0x0000006000008947 */ /* 0x000fea0003800000 */
[----:B------:R-:W-:-:S04]  /*05e0*/  ISETP.NE.U32.AND P4, PT, RZ, c[0x0][0x218], PT ;  /* 0x00008600ff007a0c */ /* 0x000fc80003f85070 */
[----:B------:R-:W-:-:S13]  /*05f0*/  ISETP.NE.AND.EX P4, PT, RZ, c[0x0][0x21c], PT, P4 ;  /* 0x00008700ff007a0c */ /* 0x000fda0003f85340 */
[----:B------:R-:W-:Y:S05]  /*0600*/  @!P4 BRA `(.L_x_5233) ;  /* 0x000000200000c947 */ /* 0x000fea0003800000 */
[----:B------:R1:W5:Y:S04]  /*0610*/  LDG.E.128 R132, [R168.64] ;  /* 0x00000004a8847981 */ /* 0x000368000c1e1d00 */
[----:B------:R1:W5:Y:S02]  /*0620*/  LDG.E.128 R136, [R168.64+0x10] ;  /* 0x00001004a8887981 */ /* 0x000364000c1e1d00 */
.L_x_5233:
[----:B------:R-:W-:Y:S02]  /*0630*/  IADD3 R171, R9, 0x20, RZ ;  /* 0x0000002009ab7810 */ /* 0x000fe40007ffe0ff */
.L_x_5232:
[----:B------:R-:W-:Y:S05]  /*0640*/  BSYNC B2 ;  /* 0x0000000000027941 */ /* 0x000fea0003800000 */
.L_x_5231:
        /* <DEDUP_REMOVED lines=8> */
.L_x_5236:
[----:B------:R-:W-:Y:S02]  /*06d0*/  IADD3 R171, R171, 0x20, RZ ;  /* 0x00000020abab7810 */ /* 0x000fe40007ffe0ff */
.L_x_5235:
[----:B------:R-:W-:Y:S05]  /*06e0*/  BSYNC B2 ;  /* 0x0000000000027941 */ /* 0x000fea0003800000 */
.L_x_5234:
[----:B------:R-:W-:Y:S01]  /*06f0*/  BSSY B2, `(.L_x_5237) ;  /* 0x0000009000027945 */ /* 0x000fe20003800000 */
[----:B------:R-:W-:Y:S05]  /*0700*/  @!P2 BRA `(.L_x_5238) ;  /* 0x000000700000a947 */ /* 0x000fea0003800000 */
[----:B------:R-:W-:-:S04]  /*0710*/  ISETP.NE.U32.AND P4, PT, RZ, c[0x0][0x218], PT ;  /* 0x00008600ff007a0c */ /* 0x000fc80003f85070 */
[----:B------:R-:W-:-:S13]  /*0720*/  ISETP.NE.AND.EX P4, PT, RZ, c[0x0][0x21c], PT, P4 ;  /* 0x00008700ff007a0c */ /* 0x000fda0003f85340 */
[----:B------:R-:W-:Y:S05]  /*0730*/  @!P4 BRA `(.L_x_5239) ;  /* 0x000000300000c947 */ /* 0x000fea0003800000 */
[----:B--2---:R-:W-:-:S05]  /*0740*/  IMAD.WIDE.U32 R10, R171, R2, c[0x0][0x218] ;  /* 0x00008600ab0a7625 */ /* 0x004fca00078e0002 */
[----:B------:R2:W5:Y:S04]  /*0750*/  LDG.E.128 R32, [R10.64] ;  /* 0x000000040a207981 */ /* 0x000568000c1e1d00 */
[----:B------:R2:W5:Y:S02]  /*0760*/  LDG.E.128 R28, [R10.64+0x10] ;  /* 0x000010040a1c7981 */ /* 0x000564000c1e1d00 */
.L_x_5239:
[----:B------:R-:W-:Y:S02]  /*0770*/  IADD3 R171, R171, 0x20, RZ ;  /* 0x00000020abab7810 */ /* 0x000fe40007ffe0ff */
.L_x_5238:
[----:B------:R-:W-:Y:S05]  /*0780*/  BSYNC B2 ;  /* 0x0000000000027941 */ /* 0x000fea0003800000 */
.L_x_5237:
[----:B------:R-:W-:Y:S01]  /*0790*/  ISETP.NE.U32.AND P4, PT, RZ, c[0x0][0x218], PT ;  /* 0x00008600ff007a0c */ /* 0x000fe20003f85070 */
[----:B--2---:R-:W-:Y:S01]  /*07a0*/  HFMA2.MMA R10, -RZ, RZ, 0, 0 ;  /* 0x00000000ff0a7435 */ /* 0x004fe200000001ff */
        /* <DEDUP_REMOVED lines=8> */
.L_x_5230:
[----:B---3--:R-:W-:-:S06]  /*0830*/  IMAD.WIDE R170, R5, R172, c[0x0][0x1a0] ;  /* 0x0000680005aa7625 */ /* 0x008fcc00078e02ac */
[----:B------:R-:W2:Y:S01]  /*0840*/  LDG.E R170, [R170.64] ;  /* 0x00000004aaaa7981 */ /* 0x000ea2000c1e1900 */
[----:B------:R-:W-:Y:S01]  /*0850*/  IADD3 R0, R173, -0x1, RZ ;  /* 0xffffffffad007810 */ /* 0x000fe20007ffe0ff */
[----:B------:R-:W-:Y:S01]  /*0860*/  BSSY B2, `(.L_x_5241) ;  /* 0x0000057000027945 */ /* 0x000fe20003800000 */
[----:B0-----:R-:W-:Y:S01]  /*0870*/  ISETP.NE.AND P4, PT, R6, RZ, PT ;  /* 0x000000ff0600720c */ /* 0x001fe20003f85270 */
[----:B------:R-:W-:Y:S01]  /*0880*/  HFMA2.MMA R10, -RZ, RZ, 0, 0 ;  /* 0x00000000ff0a7435 */ /* 0x000fe200000001ff */
[----:B------:R-:W-:Y:S01]  /*0890*/  MOV R229, RZ ;  /* 0x000000ff00e57202 */ /* 0x000fe20000000f00 */
[----:B------:R-:W-:-:S05]  /*08a0*/  IMAD R0, R0, c[0x0][0x168], RZ ;  /* 0x00005a0000007a24 */ /* 0x000fca00078e02ff */
[----:B------:R-:W-:-:S04]  /*08b0*/  SHF.R.S32.HI R11, RZ, 0x1f, R0 ;  /* 0x0000001fff0b7819 */ /* 0x000fc80000011400 */
[----:B------:R-:W-:-:S04]  /*08c0*/  LEA.HI R11, R11, R0, RZ, 0x3 ;  /* 0x000000000b0b7211 */ /* 0x000fc800078f18ff */
[----:B------:R-:W-:Y:S02]  /*08d0*/  LEA.HI.SX32 R228, R11, R228, 0x1d ;  /* 0x000000e40be47211 */ /* 0x000fe400078feaff */
[----:B------:R-:W-:Y:S02]  /*08e0*/  MOV R11, R9 ;  /* 0x00000009000b7202 */ /* 0x000fe40000000f00 */
[----:B--2---:R-:W-:Y:S01]  /*08f0*/  FSEL R0, R170, RZ, !P4 ;  /* 0x000000ffaa007208 */ /* 0x004fe20006000000 */
[----:B------:R-:W-:Y:S05]  /*0900*/  @!P0 BRA `(.L_x_5242) ;  /* 0x000004c000008947 */ /* 0x000fea0003800000 */
[----:B------:R-:W-:Y:S02]  /*0910*/  IMAD.MOV.U32 R17, RZ, RZ, 0x10 ;  /* 0x00000010ff117424 */ /* 0x000fe400078e00ff */
[----:B------:R-:W-:-:S04]  /*0920*/  IMAD.WIDE.U32 R10, R9, R2, c[0x0][0x188] ;  /* 0x00006200090a7625 */ /* 0x000fc800078e0002 */
[----:B------:R-:W-:Y:S01]  /*0930*/  IMAD.WIDE.U32 R16, R228, R17, c[0x0][0x208] ;  /* 0x00008200e4107625 */ /* 0x000fe200078e0011 */
[----:B------:R-:W2:Y:S04]  /*0940*/  LDG.E.128 R20, [R10.64+0x10] ;  /* 0x000010040a147981 */ /* 0x000ea8000c1e1d00 */
[----:B------:R-:W3:Y:S04]  /*0950*/  LDG.E.128 R12, [R10.64] ;  /* 0x000000040a0c7981 */ /* 0x000ee8000c1e1d00 */
[----:B------:R-:W4:Y:S01]  /*0960*/  LDG.E.128 R16, [R16.64] ;  /* 0x0000000410107981 */ /* 0x000f22000c1e1d00 */
[----:B------:R-:W-:-:S04]  /*0970*/  ISETP.NE.U32.AND P4, PT, RZ, c[0x0][0x218], PT ;  /* 0x00008600ff007a0c */ /* 0x000fc80003f85070 */
[----:B------:R-:W-:-:S13]  /*0980*/  ISETP.NE.AND.EX P4, PT, RZ, c[0x0][0x21c], PT, P4 ;  /* 0x00008700ff007a0c */ /* 0x000fda0003f85340 */
[----:B------:R4:W5:Y:S04]  /*0990*/  @P4 LDG.E.128 R132, [R168.64] ;  /* 0x00000004a8844981 */ /* 0x000968000c1e1d00 */
[----:B------:R4:W5:Y:S01]  /*09a0*/  @P4 LDG.E.128 R136, [R168.64+0x10] ;  /* 0x00001004a8884981 */ /* 0x000962000c1e1d00 */
[----:B------:R-:W-:Y:S01]  /*09b0*/  IADD3 R228, R228, 0x20, RZ ;  /* 0x00000020e4e47810 */ /* 0x000fe20007ffe0ff */
[C---:B--2---:R-:W-:Y:S02]  /*09c0*/  FADD.FTZ R21, -R0.reuse, R21 ;  /* 0x0000001500157221 */ /* 0x044fe40000010100 */
[C---:B---3--:R-:W-:Y:S02]  /*09d0*/  FADD.FTZ R25, -R0.reuse, R12 ;  /* 0x0000000c00197221 */ /* 0x048fe40000010100 */
[----:B------:R-:W-:Y:S01]  /*09e0*/  FADD.FTZ R13, -R0, R13 ;  /* 0x0000000d000d7221 */ /* 0x000fe20000010100 */
[----:B----4-:R-:W-:-:S02]  /*09f0*/  PRMT R169, RZ, 0x5410, R17 ;  /* 0x00005410ffa97816 */ /* 0x010fc40000000011 */
[----:B------:R-:W-:Y:S01]  /*0a00*/  PRMT R24, RZ, 0x7610, R17 ;  /* 0x00007610ff187816 */ /* 0x000fe20000000011 */
[----:B------:R-:W-:Y:S01]  /*0a10*/  FADD.FTZ R17, -R0, R20 ;  /* 0x0000001400117221 */ /* 0x000fe20000010100 */
[--C-:B------:R-:W-:Y:S02]  /*0a20*/  PRMT R11, RZ, 0x5410, R16.reuse ;  /* 0x00005410ff0b7816 */ /* 0x100fe40000000010 */
[----:B------:R-:W-:Y:S01]  /*0a30*/  PRMT R10, RZ, 0x7610, R16 ;  /* 0x00007610ff0a7816 */ /* 0x000fe20000000010 */
[----:B-----5:R-:W-:Y:S02]  /*0a40*/  FMUL.FTZ R16, R4, R17 ;  /* 0x0000001104107220 */ /* 0x020fe40000410000 */
[----:B------:R-:W-:Y:S02]  /*0a50*/  FADD.FTZ R15, -R0, R15 ;  /* 0x0000000f000f7221 */ /* 0x000fe40000010100 */
[C---:B------:R-:W-:Y:S02]  /*0a60*/  FMUL.FTZ R12, R4.reuse, R25 ;  /* 0x00000019040c7220 */ /* 0x040fe40000410000 */
[----:B------:R-:W-:-:S02]  /*0a70*/  FMUL.FTZ R13, R4, R13 ;  /* 0x0000000d040d7220 */ /* 0x000fc40000410000 */
[----:B------:R-:W-:Y:S01]  /*0a80*/  FMUL.FTZ R17, R4, R21 ;  /* 0x0000001504117220 */ /* 0x000fe20000410000 */
[--C-:B------:R-:W-:Y:S01]  /*0a90*/  PRMT R173, RZ, 0x5410, R19.reuse ;  /* 0x00005410ffad7816 */ /* 0x100fe20000000013 */
[----:B------:R-:W-:Y:S01]  /*0aa0*/  FMUL.FTZ R21, R36, R11 ;  /* 0x0000000b24157220 */ /* 0x000fe20000410000 */
[----:B------:R-:W-:Y:S01]  /*0ab0*/  PRMT R170, RZ, 0x7610, R19 ;  /* 0x00007610ffaa7816 */ /* 0x000fe20000000013 */
[C---:B------:R-:W-:Y:S02]  /*0ac0*/  FADD.FTZ R19, -R0.reuse, R22 ;  /* 0x0000001600137221 */ /* 0x040fe40000010100 */
[----:B------:R-:W-:Y:S02]  /*0ad0*/  FADD.FTZ R23, -R0, R23 ;  /* 0x0000001700177221 */ /* 0x000fe40000010100 */
[----:B------:R-:W-:Y:S02]  /*0ae0*/  FMUL.FTZ R15, R4, R15 ;  /* 0x0000000f040f7220 */ /* 0x000fe40000410000 */
[----:B------:R-:W-:-:S02]  /*0af0*/  FFMA.FTZ R68, R12, R11, R68 ;  /* 0x0000000b0c447223 */ /* 0x000fc40000010044 */
[----:B------:R-:W-:Y:S02]  /*0b00*/  FADD.FTZ R96, R96, R11 ;  /* 0x0000000b60607221 */ /* 0x000fe40000010000 */
[-C--:B------:R-:W-:Y:S02]  /*0b10*/  FFMA.FTZ R69, R13, R10.reuse, R69 ;  /* 0x0000000a0d457223 */ /* 0x080fe40000010045 */
[----:B------:R-:W-:Y:S02]  /*0b20*/  FADD.FTZ R97, R97, R10 ;  /* 0x0000000a61617221 */ /* 0x000fe40000010000 */
[----:B------:R-:W-:Y:S01]  /*0b30*/  FMUL.FTZ R20, R37, R10 ;  /* 0x0000000a25147220 */ /* 0x000fe20000410000 */
[----:B------:R-:W-:Y:S01]  /*0b40*/  PRMT R171, RZ, 0x5410, R18 ;  /* 0x00005410ffab7816 */ /* 0x000fe20000000012 */
[----:B------:R-:W-:Y:S01]  /*0b50*/  FADD.FTZ R27, -R0, R14 ;  /* 0x0000000e001b7221 */ /* 0x000fe20000010100 */
[----:B------:R-:W-:Y:S01]  /*0b60*/  PRMT R26, RZ, 0x7610, R18 ;  /* 0x00007610ff1a7816 */ /* 0x000fe20000000012 */
[----:B------:R-:W-:-:S02]  /*0b70*/  FADD.FTZ R11, RZ, R21 ;  /* 0x00000015ff0b7221 */ /* 0x000fc40000010000 */
[----:B------:R-:W-:Y:S02]  /*0b80*/  FFMA.FTZ R10, R12, R21, RZ ;  /* 0x000000150c0a7223 */ /* 0x000fe400000100ff */
[C---:B------:R-:W-:Y:S02]  /*0b90*/  FMUL.FTZ R18, R4.reuse, R19 ;  /* 0x0000001304127220 */ /* 0x040fe40000410000 */
[----:B------:R-:W-:Y:S02]  /*0ba0*/  FMUL.FTZ R19, R4, R23 ;  /* 0x0000001704137220 */ /* 0x000fe40000410000 */
[-C--:B------:R-:W-:Y:S02]  /*0bb0*/  FFMA.FTZ R71, R15, R24.reuse, R71 ;  /* 0x000000180f477223 */ /* 0x080fe40000010047 */
[----:B------:R-:W-:Y:S02]  /*0bc0*/  FADD.FTZ R99, R99, R24 ;  /* 0x0000001863637221 */ /* 0x000fe40000010000 */
        /* <DEDUP_REMOVED lines=20> */
[----:B------:R-:W-:Y:S01]  /*0d10*/  FFMA.FTZ R10, R18, R27, R10 ;  /* 0x0000001b120a7223 */ /* 0x000fe2000001000a */
[----:B------:R-:W-:Y:S01]  /*0d20*/  IADD3 R11, R9, 0x20, RZ ;  /* 0x00000020090b7810 */ /* 0x000fe20007ffe0ff */
        /* <DEDUP_REMOVED lines=10> */
.L_x_5242:
[----:B------:R-:W-:Y:S05]  /*0dd0*/  BSYNC B2 ;  /* 0x0000000000027941 */ /* 0x000fea0003800000 */
.L_x_5241:
        /* <DEDUP_REMOVED lines=17> */
[C---:B------:R-:W-:Y:S02]  /*0ef0*/  FADD.FTZ R185, -R0.reuse, R168 ;  /* 0x000000a800b97221 */ /* 0x040fe40000010100 */
[----:B------:R-:W-:Y:S01]  /*0f00*/  FADD.FTZ R189, -R0, R170 ;  /* 0x000000aa00bd7221 */ /* 0x000fe20000010100 */
[--C-:B----4-:R-:W-:Y:S01]  /*0f10*/  PRMT R169, RZ, 0x5410, R172.reuse ;  /* 0x00005410ffa97816 */ /* 0x110fe200000000ac */
[C---:B0----5:R-:W-:Y:S01]  /*0f20*/  FMUL.FTZ R182, R4.reuse, R191 ;  /* 0x000000bf04b67220 */ /* 0x061fe20000410000 */
[--C-:B------:R-:W-:Y:S01]  /*0f30*/  PRMT R168, RZ, 0x7610, R173.reuse ;  /* 0x00007610ffa87816 */ /* 0x100fe200000000ad */
[----:B-1----:R-:W-:Y:S01]  /*0f40*/  FMUL.FTZ R181, R4, R185 ;  /* 0x000000b904b57220 */ /* 0x002fe20000410000 */
[----:B------:R-:W-:Y:S01]  /*0f50*/  PRMT R172, RZ, 0x7610, R172 ;  /* 0x00007610ffac7816 */ /* 0x000fe200000000ac */
[----:B------:R-:W-:Y:S01]  /*0f60*/  FMUL.FTZ R188, R44, R169 ;  /* 0x000000a92cbc7220 */ /* 0x000fe20000410000 */
[----:B------:R-:W-:Y:S01]  /*0f70*/  PRMT R171, RZ, 0x5410, R173 ;  /* 0x00005410ffab7816 */ /* 0x000fe200000000ad */
[----:B------:R-:W-:-:S02]  /*0f80*/  FMUL.FTZ R183, R4, R189 ;  /* 0x000000bd04b77220 */ /* 0x000fc40000410000 */
[-C--:B------:R-:W-:Y:S02]  /*0f90*/  FFMA.FTZ R79, R182, R168.reuse, R79 ;  /* 0x000000a8b64f7223 */ /* 0x080fe4000001004f */
[----:B------:R-:W-:Y:S02]  /*0fa0*/  FADD.FTZ R107, R107, R168 ;  /* 0x000000a86b6b7221 */ /* 0x000fe40000010000 */
[----:B------:R-:W-:Y:S02]  /*0fb0*/  FMUL.FTZ R191, R47, R168 ;  /* 0x000000a82fbf7220 */ /* 0x000fe40000410000 */
[----:B------:R-:W-:Y:S02]  /*0fc0*/  FMUL.FTZ R180, R4, R187 ;  /* 0x000000bb04b47220 */ /* 0x000fe40000410000 */
[----:B------:R-:W-:Y:S02]  /*0fd0*/  FMUL.FTZ R189, R45, R172 ;  /* 0x000000ac2dbd7220 */ /* 0x000fe40000410000 */
[----:B------:R-:W-:-:S02]  /*0fe0*/  FADD.FTZ R168, R229, R188 ;  /* 0x000000bce5a87221 */ /* 0x000fc40000010000 */
[C---:B------:R-:W-:Y:S02]  /*0ff0*/  FFMA.FTZ R10, R181.reuse, R188, R10 ;  /* 0x000000bcb50a7223 */ /* 0x040fe4000001000a */
[----:B------:R-:W-:Y:S02]  /*1000*/  FFMA.FTZ R76, R181, R169, R76 ;  /* 0x000000a9b54c7223 */ /* 0x000fe4000001004c */
[----:B------:R-:W-:Y:S02]  /*1010*/  FADD.FTZ R104, R104, R169 ;  /* 0x000000a968687221 */ /* 0x000fe40000010000 */
[----:B------:R-:W-:Y:S02]  /*1020*/  FMUL.FTZ R190, R46, R171 ;  /* 0x000000ab2ebe7220 */ /* 0x000fe40000410000 */
[----:B------:R-:W-:Y:S02]  /*1030*/  FADD.FTZ R169, R168, R189 ;  /* 0x000000bda8a97221 */ /* 0x000fe40000010000 */
[----:B------:R-:W-:Y:S01]  /*1040*/  FFMA.FTZ R10, R180, R189, R10 ;  /* 0x000000bdb40a7223 */ /* 0x000fe2000001000a */
[----:B------:R-:W-:Y:S01]  /*1050*/  PRMT R193, RZ, 0x5410, R174 ;  /* 0x00005410ffc17816 */ /* 0x000fe200000000ae */
[----:B---3--:R-:W-:-:S02]  /*1060*/  FADD.FTZ R173, -R0, R176 ;  /* 0x000000b000ad7221 */ /* 0x008fc40000010100 */
[----:B------:R-:W-:Y:S02]  /*1070*/  FADD.FTZ R168, R169, R190 ;  /* 0x000000bea9a87221 */ /* 0x000fe40000010000 */
[----:B------:R-:W-:Y:S01]  /*1080*/  FFMA.FTZ R10, R183, R190, R10 ;  /* 0x000000beb70a7223 */ /* 0x000fe2000001000a */
[----:B------:R-:W-:Y:S01]  /*1090*/  PRMT R174, RZ, 0x7610, R174 ;  /* 0x00007610ffae7816 */ /* 0x000fe200000000ae */
[----:B------:R-:W-:Y:S02]  /*10a0*/  FMUL.FTZ R185, R4, R173 ;  /* 0x000000ad04b97220 */ /* 0x000fe40000410000 */
[----:B------:R-:W-:Y:S02]  /*10b0*/  FADD.FTZ R177, -R0, R177 ;  /* 0x000000b100b17221 */ /* 0x000fe40000010100 */
[----:B------:R-:W-:Y:S02]  /*10c0*/  FMUL.FTZ R192, R48, R193 ;  /* 0x000000c130c07220 */ /* 0x000fe40000410000 */
[----:B------:R-:W-:-:S02]  /*10d0*/  FADD.FTZ R169, R168, R191 ;  /* 0x000000bfa8a97221 */ /* 0x000fc40000010000 */
[----:B------:R-:W-:Y:S01]  /*10e0*/  FFMA.FTZ R10, R182, R191, R10 ;  /* 0x000000bfb60a7223 */ /* 0x000fe2000001000a */
[----:B------:R-:W-:Y:S01]  /*10f0*/  PRMT R195, RZ, 0x5410, R175 ;  /* 0x00005410ffc37816 */ /* 0x000fe200000000af */
[----:B------:R-:W-:Y:S01]  /*1100*/  FADD.FTZ R108, R108, R193 ;  /* 0x000000c16c6c7221 */ /* 0x000fe20000010000 */
[----:B------:R-:W-:Y:S01]  /*1110*/  PRMT R170, RZ, 0x7610, R175 ;  /* 0x00007610ffaa7816 */ /* 0x000fe200000000af */
[----:B------:R-:W-:Y:S02]  /*1120*/  FADD.FTZ R175, -R0, R178 ;  /* 0x000000b200af7221 */ /* 0x000fe40000010100 */
        /* <DEDUP_REMOVED lines=26> */
.L_x_5244:
[----:B------:R-:W-:Y:S05]  /*12d0*/  BSYNC B2 ;  /* 0x0000000000027941 */ /* 0x000fea0003800000 */
.L_x_5243:
        /* <DEDUP_REMOVED lines=17> */
[C---:B------:R-:W-:Y:S01]  /*13f0*/  FADD.FTZ R201, -R0.reuse, R168 ;  /* 0x000000a800c97221 */ /* 0x040fe20000010100 */
[----:B----4-:R-:W-:Y:S01]  /*1400*/  PRMT R169, RZ, 0x5410, R172 ;  /* 0x00005410ffa97816 */ /* 0x010fe200000000ac */
[----:B------:R-:W-:Y:S01]  /*1410*/  FADD.FTZ R205, -R0, R170 ;  /* 0x000000aa00cd7221 */ /* 0x000fe20000010100 */
[--C-:B------:R-:W-:Y:S01]  /*1420*/  PRMT R168, RZ, 0x7610, R173.reuse ;  /* 0x00007610ffa87816 */ /* 0x100fe200000000ad */
[C---:B0----5:R-:W-:Y:S01]  /*1430*/  FMUL.FTZ R198, R4.reuse, R207 ;  /* 0x000000cf04c67220 */ /* 0x061fe20000410000 */
[----:B------:R-:W-:Y:S01]  /*1440*/  PRMT R172, RZ, 0x7610, R172 ;  /* 0x00007610ffac7816 */ /* 0x000fe200000000ac */
[----:B-1----:R-:W-:Y:S02]  /*1450*/  FMUL.FTZ R197, R4, R201 ;  /* 0x000000c904c57220 */ /* 0x002fe40000410000 */
        /* <DEDUP_REMOVED lines=16> */
[----:B------:R-:W-:Y:S01]  /*1560*/  FADD.FTZ R168, R169, R206 ;  /* 0x000000cea9a87221 */ /* 0x000fe20000010000 */
[--C-:B------:R-:W-:Y:S01]  /*1570*/  PRMT R211, RZ, 0x5410, R175.reuse ;  /* 0x00005410ffd37816 */ /* 0x100fe200000000af */
[----:B------:R-:W-:Y:S01]  /*1580*/  FFMA.FTZ R10, R199, R206, R10 ;  /* 0x000000cec70a7223 */ /* 0x000fe2000001000a */
[----:B------:R-:W-:Y:S01]  /*1590*/  PRMT R170, RZ, 0x7610, R175 ;  /* 0x00007610ffaa7816 */ /* 0x000fe200000000af */
[C---:B---3--:R-:W-:Y:S01]  /*15a0*/  FADD.FTZ R175, -R0.reuse, R176 ;  /* 0x000000b000af7221 */ /* 0x048fe20000010100 */
[----:B------:R-:W-:Y:S01]  /*15b0*/  PRMT R174, RZ, 0x7610, R174 ;  /* 0x00007610ffae7816 */ /* 0x000fe200000000ae */
[----:B------:R-:W-:-:S02]  /*15c0*/  FADD.FTZ R209, -R0, R178 ;  /* 0x000000b200d17221 */ /* 0x000fc40000010100 */
[----:B------:R-:W-:Y:S02]  /*15d0*/  FADD.FTZ R177, -R0, R177 ;  /* 0x000000b100b17221 */ /* 0x000fe40000010100 */
[----:B------:R-:W-:Y:S02]  /*15e0*/  FMUL.FTZ R201, R4, R175 ;  /* 0x000000af04c97220 */ /* 0x000fe40000410000 */
        /* <DEDUP_REMOVED lines=30> */
.L_x_5246:
[----:B------:R-:W-:Y:S05]  /*17d0*/  BSYNC B2 ;  /* 0x0000000000027941 */ /* 0x000fea0003800000 */
.L_x_5245:
[----:B------:R-:W-:-:S13]  /*17e0*/  ISETP.GE.U32.AND P4, PT, R7, 0x80, PT ;  /* 0x000000800700780c */ /* 0x000fda0003f86070 */
        /* <DEDUP_REMOVED lines=29> */
[C---:B------:R-:W-:Y:S02]  /*19c0*/  FMUL.FTZ R212, R4.reuse, R217 ;  /* 0x000000d904d47220 */ /* 0x040fe40000410000 */
[----:B------:R-:W-:Y:S02]  /*19d0*/  FMUL.FTZ R221, R61, R172 ;  /* 0x000000ac3ddd7220 */ /* 0x000fe40000410000 */
[----:B------:R-:W-:Y:S02]  /*19e0*/  FADD.FTZ R0, R229, R218 ;  /* 0x000000dae5007221 */ /* 0x000fe40000010000 */
[----:B------:R-:W-:Y:S02]  /*19f0*/  FFMA.FTZ R10, R213, R218, R10 ;  /* 0x000000dad50a7223 */ /* 0x000fe4000001000a */
[----:B------:R-:W-:-:S02]  /*1a00*/  FMUL.FTZ R215, R4, R219 ;  /* 0x000000db04d77220 */ /* 0x000fc40000410000 */
[----:B------:R-:W-:Y:S02]  /*1a10*/  FMUL.FTZ R220, R62, R171 ;  /* 0x000000ab3edc7220 */ /* 0x000fe40000410000 */
[----:B------:R-:W-:Y:S02]  /*1a20*/  FADD.FTZ R11, R0, R221 ;  /* 0x000000dd000b7221 */ /* 0x000fe40000010000 */
[----:B------:R-:W-:Y:S01]  /*1a30*/  FFMA.FTZ R10, R212, R221, R10 ;  /* 0x000000ddd40a7223 */ /* 0x000fe2000001000a */
[----:B------:R-:W-:Y:S01]  /*1a40*/  PRMT R225, RZ, 0x5410, R174 ;  /* 0x00005410ffe17816 */ /* 0x000fe200000000ae */
[----:B------:R-:W-:Y:S02]  /*1a50*/  FMUL.FTZ R223, R63, R2 ;  /* 0x000000023fdf7220 */ /* 0x000fe40000410000 */
[----:B------:R-:W-:Y:S02]  /*1a60*/  FADD.FTZ R0, R11, R220 ;  /* 0x000000dc0b007221 */ /* 0x000fe40000010000 */
[----:B------:R-:W-:Y:S01]  /*1a70*/  FFMA.FTZ R10, R215, R220, R10 ;  /* 0x000000dcd70a7223 */ /* 0x000fe2000001000a */
[----:B------:R-:W-:Y:S01]  /*1a80*/  PRMT R174, RZ, 0x7610, R174 ;  /* 0x00007610ffae7816 */ /* 0x000fe200000000ae */
        /* <DEDUP_REMOVED lines=34> */
.L_x_5240:
[----:B------:R-:W-:Y:S05]  /*1cb0*/  BSYNC B1 ;  /* 0x0000000000017941 */ /* 0x000fea0003800000 */
.L_x_5229:
[----:B------:R-:W-:Y:S05]  /*1cc0*/  BRA.DIV ~URZ, `(.L_x_5247) ;  /* 0x000036127f007947 */ /* 0x000fea000b800000 */
[----:B------:R2:W3:Y:S02]  /*1cd0*/  SHFL.BFLY PT, R0, R229, 0x1, 0x1f ;  /* 0x0c201f00e5007f89 */ /* 0x0004e400000e0000 */
.L_x_5322:
[----:B------:R-:W-:Y:S05]  /*1ce0*/  BRA.DIV ~URZ, `(.L_x_5248) ;  /* 0x000036727f007947 */ /* 0x000fea000b800000 */
[----:B------:R-:W4:Y:S01]  /*1cf0*/  SHFL.BFLY PT, R11, R10, 0x1, 0x1f ;  /* 0x0c201f000a0b7f89 */ /* 0x000f2200000e0000 */
[----:B--23--:R-:W-:-:S05]  /*1d00*/  FADD.FTZ R229, R0, R229 ;  /* 0x000000e500e57221 */ /* 0x00cfca0000010000 */
[----:B------:R-:W2:Y:S01]  /*1d10*/  SHFL.BFLY PT, R0, R229, 0x2, 0x1f ;  /* 0x0c401f00e5007f89 */ /* 0x000ea200000e0000 */
[----:B----4-:R-:W-:-:S05]  /*1d20*/  FADD.FTZ R11, R11, R10 ;  /* 0x0000000a0b0b7221 */ /* 0x010fca0000010000 */
        /* <DEDUP_REMOVED lines=13> */
.L_x_5323:
[----:B-----5:R-:W-:Y:S01]  /*1e00*/  ISETP.GE.AND P4, PT, R3, 0x1, PT ;  /* 0x000000010300780c */ /* 0x020fe20003f86270 */
[----:B---3--:R-:W-:Y:S01]  /*1e10*/  FADD.FTZ R11, R11, R10 ;  /* 0x0000000a0b0b7221 */ /* 0x008fe20000010000 */
[----:B0-----:R-:W-:Y:S01]  /*1e20*/  ISETP.NE.AND P5, PT, R6, RZ, PT ;  /* 0x000000ff0600720c */ /* 0x001fe20003fa5270 */
[----:B--2---:R-:W-:Y:S01]  /*1e30*/  FADD.FTZ R168, R173, R170 ;  /* 0x000000aaada87221 */ /* 0x004fe20000010000 */
        /* <DEDUP_REMOVED lines=8> */
[----:B------:R-:W-:Y:S02]  /*1ec0*/  @P4 LEA.HI R3, R0, R3, RZ, 0x3 ;  /* 0x0000000300034211 */ /* 0x000fe400078f18ff */
[----:B------:R-:W-:Y:S02]  /*1ed0*/  MOV R0, RZ ;  /* 0x000000ff00007202 */ /* 0x000fe40000000f00 */
        /* <DEDUP_REMOVED lines=34> */
.L_x_5252:
[----:B------:R-:W-:Y:S05]  /*2100*/  BSYNC B2 ;  /* 0x0000000000027941 */ /* 0x000fea0003800000 */
.L_x_5251:
        /* <DEDUP_REMOVED lines=12> */
.L_x_5254:
[----:B------:R-:W-:Y:S05]  /*21d0*/  BSYNC B2 ;  /* 0x0000000000027941 */ /* 0x000fea0003800000 */
.L_x_5253:
        /* <DEDUP_REMOVED lines=9> */
.L_x_5256:
[----:B------:R-:W-:Y:S05]  /*2270*/  BSYNC B2 ;  /* 0x0000000000027941 */ /* 0x000fea0003800000 */
.L_x_5255:
        /* <DEDUP_REMOVED lines=9> */
.L_x_5258:
[----:B------:R-:W-:Y:S05]  /*2310*/  BSYNC B2 ;  /* 0x0000000000027941 */ /* 0x000fea0003800000 */
.L_x_5257:
        /* <DEDUP_REMOVED lines=9> */
.L_x_5260:
[----:B------:R-:W-:Y:S05]  /*23b0*/  BSYNC B2 ;  /* 0x0000000000027941 */ /* 0x000fea0003800000 */
.L_x_5259:
        /* <DEDUP_REMOVED lines=9> */
.L_x_5262:
[----:B------:R-:W-:Y:S05]  /*2450*/  BSYNC B2 ;  /* 0x0000000000027941 */ /* 0x000fea0003800000 */
.L_x_5261:
        /* <DEDUP_REMOVED lines=9> */
.L_x_5264:
[----:B------:R-:W-:Y:S05]  /*24f0*/  BSYNC B2 ;  /* 0x0000000000027941 */ /* 0x000fea0003800000 */
.L_x_5263:
        /* <DEDUP_REMOVED lines=9> */
.L_x_5266:
[----:B------:R-:W-:Y:S05]  /*2590*/  BSYNC B2 ;  /* 0x0000000000027941 */ /* 0x000fea0003800000 */
.L_x_5265:
        /* <DEDUP_REMOVED lines=10> */
[----:B------:R-:W-:Y:S01]  /*2640*/  @P4 PRMT R112, R3, 0x7610, R112 ;  /* 0x0000761003704816 */ /* 0x000fe20000000070 */
[----:B------:R-:W-:Y:S01]  /*2650*/  @P4 FMUL.FTZ R172, R172, c[0x0][0x1ec] ;  /* 0x00007b00acac4a20 */ /* 0x000fe20000410000 */
[----:B------:R-:W-:Y:S01]  /*2660*/  @P4 F2FP.BF16.PACK_AB R171, RZ, R171 ;  /* 0x000000abffab423e */ /* 0x000fe200000010ff */
[----:B------:R-:W-:Y:S01]  /*2670*/  @P4 FMUL.FTZ R174, R174, c[0x0][0x1ec] ;  /* 0x00007b00aeae4a20 */ /* 0x000fe20000410000 */
[----:B------:R-:W-:Y:S01]  /*2680*/  @P4 F2FP.BF16.PACK_AB R173, RZ, R173 ;  /* 0x000000adffad423e */ /* 0x000fe200000010ff */
[----:B------:R-:W-:Y:S01]  /*2690*/  @P4 IMAD.MOV.U32 R3, RZ, RZ, 0x10 ;  /* 0x00000010ff034424 */ /* 0x000fe200078e00ff */
[----:B------:R-:W-:-:S02]  /*26a0*/  @P4 F2FP.BF16.PACK_AB R175, RZ, R175 ;  /* 0x000000afffaf423e */ /* 0x000fc400000010ff */
[----:B------:R-:W-:Y:S01]  /*26b0*/  @P4 PRMT R112, R112, 0x5410, R10 ;  /* 0x0000541070704816 */ /* 0x000fe2000000000a */
[----:B------:R-:W-:Y:S01]  /*26c0*/  @P4 IMAD.WIDE.U32 R2, R0, R3, c[0x0][0x248] ;  /* 0x0000920000024625 */ /* 0x000fe200078e0003 */
[----:B------:R-:W-:Y:S02]  /*26d0*/  @P5 MOV R10, 0x20 ;  /* 0x00000020000a5802 */ /* 0x000fe40000000f00 */
[----:B------:R-:W-:Y:S02]  /*26e0*/  @P4 F2FP.BF16.PACK_AB R170, RZ, R170 ;  /* 0x000000aaffaa423e */ /* 0x000fe400000010ff */
[----:B------:R-:W-:Y:S01]  /*26f0*/  @P4 PRMT R113, R171, 0x7610, R113 ;  /* 0x00007610ab714816 */ /* 0x000fe20000000071 */
[----:B------:R-:W-:Y:S01]  /*2700*/  @P5 IMAD.WIDE.U32 R10, R9, R10, c[0x0][0x258] ;  /* 0x00009600090a5625 */ /* 0x000fe200078e000a */
[----:B------:R-:W-:Y:S02]  /*2710*/  @P4 PRMT R114, R173, 0x7610, R114 ;  /* 0x00007610ad724816 */ /* 0x000fe40000000072 */
[----:B------:R-:W-:-:S02]  /*2720*/  @P4 F2FP.BF16.PACK_AB R172, RZ, R172 ;  /* 0x000000acffac423e */ /* 0x000fc400000010ff */
[----:B------:R-:W-:Y:S01]  /*2730*/  @P4 F2FP.BF16.PACK_AB R174, RZ, R174 ;  /* 0x000000aeffae423e */ /* 0x000fe200000010ff */
[----:B------:R0:W-:Y:S01]  /*2740*/  @P5 STG.E.128 [R10.64], R164 ;  /* 0x000000a40a005986 */ /* 0x0001e2000c101d04 */
[----:B------:R-:W-:Y:S02]  /*2750*/  @P4 PRMT R115, R175, 0x7610, R115 ;  /* 0x00007610af734816 */ /* 0x000fe40000000073 */
[----:B------:R-:W-:Y:S01]  /*2760*/  @P4 PRMT R113, R113, 0x5410, R170 ;  /* 0x0000541071714816 */ /* 0x000fe200000000aa */
[----:B------:R0:W-:Y:S01]  /*2770*/  @P5 STG.E.128 [R10.64+0x10], R156 ;  /* 0x0000109c0a005986 */ /* 0x0001e2000c101d04 */
[----:B------:R-:W-:Y:S02]  /*2780*/  @P4 PRMT R114, R114, 0x5410, R172 ;  /* 0x0000541072724816 */ /* 0x000fe400000000ac */
[----:B------:R-:W-:Y:S02]  /*2790*/  @P4 PRMT R115, R115, 0x5410, R174 ;  /* 0x0000541073734816 */ /* 0x000fe400000000ae */
[----:B------:R-:W-:-:S02]  /*27a0*/  IADD3 R9, R9, 0x20, RZ ;  /* 0x0000002009097810 */ /* 0x000fc40007ffe0ff */
[----:B------:R-:W-:Y:S01]  /*27b0*/  IADD3 R0, R0, 0x20, RZ ;  /* 0x0000002000007810 */ /* 0x000fe20007ffe0ff */
[----:B------:R0:W-:Y:S04]  /*27c0*/  @P4 STG.E.128 [R2.64], R112 ;  /* 0x0000007002004986 */ /* 0x0001e8000c101d04 */
.L_x_5250:
[----:B------:R-:W-:Y:S05]  /*27d0*/  BSYNC B1 ;  /* 0x0000000000017941 */ /* 0x000fea0003800000 */
.L_x_5249:
[----:B------:R-:W-:Y:S01]  /*27e0*/  BSSY B1, `(.L_x_5267) ;  /* 0x000008f000017945 */ /* 0x000fe20003800000 */
[----:B------:R-:W-:Y:S05]  /*27f0*/  @!P1 BRA `(.L_x_5268) ;  /* 0x000008d000009947 */ /* 0x000fea0003800000 */
[----:B------:R-:W-:Y:S01]  /*2800*/  @!P3 ISETP.NE.U32.AND P5, PT, RZ, c[0x0][0x218], PT ;  /* 0x00008600ff00ba0c */ /* 0x000fe20003fa5070 */
[----:B------:R-:W-:Y:S03]  /*2810*/  BSSY B2, `(.L_x_5269) ;  /* 0x000001f000027945 */ /* 0x000fe60003800000 */
[----:B------:R-:W-:-:S04]  /*2820*/  @!P3 ISETP.NE.AND.EX P5, PT, RZ, c[0x0][0x21c], PT, P5 ;  /* 0x00008700ff00ba0c */ /* 0x000fc80003fa5350 */
[----:B0-----:R-:W-:Y:S02]  /*2830*/  @!P3 FSEL R3, R140, RZ, P5 ;  /* 0x000000ff8c03b208 */ /* 0x001fe40002800000 */
        /* <DEDUP_REMOVED lines=28> */
.L_x_5270:
[----:B------:R-:W-:Y:S05]  /*2a00*/  BSYNC B2 ;  /* 0x0000000000027941 */ /* 0x000fea0003800000 */
.L_x_5269:
        /* <DEDUP_REMOVED lines=12> */
.L_x_5272:
[----:B------:R-:W-:Y:S05]  /*2ad0*/  BSYNC B2 ;  /* 0x0000000000027941 */ /* 0x000fea0003800000 */
.L_x_5271:
        /* <DEDUP_REMOVED lines=9> */
.L_x_5274:
[----:B------:R-:W-:Y:S05]  /*2b70*/  BSYNC B2 ;  /* 0x0000000000027941 */ /* 0x000fea0003800000 */
.L_x_5273:
        /* <DEDUP_REMOVED lines=9> */
.L_x_5276:
[----:B------:R-:W-:Y:S05]  /*2c10*/  BSYNC B2 ;  /* 0x0000000000027941 */ /* 0x000fea0003800000 */
.L_x_5275:
        /* <DEDUP_REMOVED lines=9> */
.L_x_5278:
[----:B------:R-:W-:Y:S05]  /*2cb0*/  BSYNC B2 ;  /* 0x0000000000027941 */ /* 0x000fea0003800000 */
.L_x_5277:
        /* <DEDUP_REMOVED lines=9> */
.L_x_5280:
[----:B------:R-:W-:Y:S05]  /*2d50*/  BSYNC B2 ;  /* 0x0000000000027941 */ /* 0x000fea0003800000 */
.L_x_5279:
        /* <DEDUP_REMOVED lines=9> */
.L_x_5282:
[----:B------:R-:W-:Y:S05]  /*2df0*/  BSYNC B2 ;  /* 0x0000000000027941 */ /* 0x000fea0003800000 */
.L_x_5281:
        /* <DEDUP_REMOVED lines=9> */
.L_x_5284:
[----:B------:R-:W-:Y:S05]  /*2e90*/  BSYNC B2 ;  /* 0x0000000000027941 */ /* 0x000fea0003800000 */
.L_x_5283:
        /* <DEDUP_REMOVED lines=35> */
.L_x_5268:
[----:B------:R-:W-:Y:S05]  /*30d0*/  BSYNC B1 ;  /* 0x0000000000017941 */ /* 0x000fea0003800000 */
.L_x_5267:
        /* <DEDUP_REMOVED lines=34> */
.L_x_5288:
[----:B------:R-:W-:Y:S05]  /*3300*/  BSYNC B2 ;  /* 0x0000000000027941 */ /* 0x000fea0003800000 */
.L_x_5287:
        /* <DEDUP_REMOVED lines=12> */
.L_x_5290:
[----:B------:R-:W-:Y:S05]  /*33d0*/  BSYNC B2 ;  /* 0x0000000000027941 */ /* 0x000fea0003800000 */
.L_x_5289:
        /* <DEDUP_REMOVED lines=9> */
.L_x_5292:
[----:B------:R-:W-:Y:S05]  /*3470*/  BSYNC B2 ;  /* 0x0000000000027941 */ /* 0x000fea0003800000 */
.L_x_5291:
        /* <DEDUP_REMOVED lines=9> */
.L_x_5294:
[----:B------:R-:W-:Y:S05]  /*3510*/  BSYNC B2 ;  /* 0x0000000000027941 */ /* 0x000fea0003800000 */
.L_x_5293:
        /* <DEDUP_REMOVED lines=9> */
.L_x_5296:
[----:B------:R-:W-:Y:S05]  /*35b0*/  BSYNC B2 ;  /* 0x0000000000027941 */ /* 0x000fea0003800000 */
.L_x_5295:
        /* <DEDUP_REMOVED lines=9> */
.L_x_5298:
[----:B------:R-:W-:Y:S05]  /*3650*/  BSYNC B2 ;  /* 0x0000000000027941 */ /* 0x000fea0003800000 */
.L_x_5297:
        /* <DEDUP_REMOVED lines=9> */
.L_x_5300:
[----:B------:R-:W-:Y:S05]  /*36f0*/  BSYNC B2 ;  /* 0x0000000000027941 */ /* 0x000fea0003800000 */
.L_x_5299:
        /* <DEDUP_REMOVED lines=9> */
.L_x_5302:
[----:B------:R-:W-:Y:S05]  /*3790*/  BSYNC B2 ;  /* 0x0000000000027941 */ /* 0x000fea0003800000 */
.L_x_5301:
        /* <DEDUP_REMOVED lines=35> */
.L_x_5286:
[----:B------:R-:W-:Y:S05]  /*39d0*/  BSYNC B1 ;  /* 0x0000000000017941 */ /* 0x000fea0003800000 */
.L_x_5285:
[----:B------:R-:W-:Y:S01]  /*39e0*/  ISETP.GE.U32.AND P5, PT, R7, 0x80, PT ;  /* 0x000000800700780c */ /* 0x000fe20003fa6070 */
[----:B------:R-:W-:-:S12]  /*39f0*/  BSSY B1, `(.L_x_5303) ;  /* 0x000008d000017945 */ /* 0x000fd80003800000 */
[----:B------:R-:W-:Y:S05]  /*3a00*/  @!P5 BRA `(.L_x_5304) ;  /* 0x000008b00000d947 */ /* 0x000fea0003800000 */
[----:B------:R-:W-:Y:S01]  /*3a10*/  @!P3 ISETP.NE.U32.AND P5, PT, RZ, c[0x0][0x218], PT ;  /* 0x00008600ff00ba0c */ /* 0x000fe20003fa5070 */
[----:B------:R-:W-:Y:S03]  /*3a20*/  BSSY B2, `(.L_x_5305) ;  /* 0x000001f000027945 */ /* 0x000fe60003800000 */
[----:B------:R-:W-:-:S04]  /*3a30*/  @!P3 ISETP.NE.AND.EX P5, PT, RZ, c[0x0][0x21c], PT, P5 ;  /* 0x00008700ff00ba0c */ /* 0x000fc80003fa5350 */
[----:B0-----:R-:W-:Y:S02]  /*3a40*/  @!P3 FSEL R3, R148, RZ, P5 ;  /* 0x000000ff9403b208 */ /* 0x001fe40002800000 */
        /* <DEDUP_REMOVED lines=28> */
.L_x_5306:
[----:B------:R-:W-:Y:S05]  /*3c10*/  BSYNC B2 ;  /* 0x0000000000027941 */ /* 0x000fea0003800000 */
.L_x_5305:
        /* <DEDUP_REMOVED lines=9> */
.L_x_5308:
[----:B------:R-:W-:Y:S05]  /*3cb0*/  BSYNC B2 ;  /* 0x0000000000027941 */ /* 0x000fea0003800000 */
.L_x_5307:
        /* <DEDUP_REMOVED lines=9> */
.L_x_5310:
[----:B------:R-:W-:Y:S05]  /*3d50*/  BSYNC B2 ;  /* 0x0000000000027941 */ /* 0x000fea0003800000 */
.L_x_5309:
        /* <DEDUP_REMOVED lines=9> */
.L_x_5312:
[----:B------:R-:W-:Y:S05]  /*3df0*/  BSYNC B2 ;  /* 0x0000000000027941 */ /* 0x000fea0003800000 */
.L_x_5311:
        /* <DEDUP_REMOVED lines=9> */
.L_x_5314:
[----:B------:R-:W-:Y:S05]  /*3e90*/  BSYNC B2 ;  /* 0x0000000000027941 */ /* 0x000fea0003800000 */
.L_x_5313:
        /* <DEDUP_REMOVED lines=8> */
.L_x_5316:
[----:B------:R-:W-:Y:S05]  /*3f20*/  BSYNC B2 ;  /* 0x0000000000027941 */ /* 0x000fea0003800000 */
.L_x_5315:
        /* <DEDUP_REMOVED lines=8> */
.L_x_5318:
[----:B------:R-:W-:Y:S05]  /*3fb0*/  BSYNC B2 ;  /* 0x0000000000027941 */ /* 0x000fea0003800000 */
.L_x_5317:
        /* <DEDUP_REMOVED lines=8> */
.L_x_5320:
[----:B------:R-:W-:Y:S05]  /*4040*/  BSYNC B2 ;  /* 0x0000000000027941 */ /* 0x000fea0003800000 */
.L_x_5319:
        /* <DEDUP_REMOVED lines=39> */
.L_x_5304:
[----:B------:R-:W-:Y:S05]  /*42c0*/  BSYNC B1 ;  /* 0x0000000000017941 */ /* 0x000fea0003800000 */
.L_x_5303:
[----:B------:R-:W-:-:S04]  /*42d0*/  MOV R0, c[0x0][0x160] ;  /* 0x0000580000007a02 */ /* 0x000fc80000000f00 */
[----:B------:R-:W-:-:S04]  /*42e0*/  LEA R5, R0, R5, 0x2 ;  /* 0x0000000500057211 */ /* 0x000fc800078e10ff */
[----:B------:R-:W-:-:S13]  /*42f0*/  ISETP.GE.AND P3, PT, R5, c[0x0][0x164], PT ;  /* 0x0000590005007a0c */ /* 0x000fda0003f66270 */
[----:B01----:R-:W-:Y:S01]  /*4300*/  @P3 CALL.REL.NOINC `(.L_x_5228) ;  /* 0x0000001000003944 */ /* 0x003fe20003c00000 */
[----:B------:R-:W-:Y:S05]  /*4310*/  BRA `(.L_x_5321) ;  /* 0xffffc18000007947 */ /* 0x000fea000383ffff */
.L_x_5228:
[----:B-1----:R-:W-:Y:S05]  /*4320*/  BSYNC B0 ;  /* 0x0000000000007941 */ /* 0x002fea0003800000 */
.L_x_5227:
        /* <DEDUP_REMOVED lines=22> */
[C---:B------:R-:W-:Y:S01]  /*4490*/  IMAD.SHL.U32 R43, R44.reuse, 0x4, RZ ;  /* 0x000000042c2b7824 */ /* 0x040fe200078e00ff */
[----:B------:R-:W-:-:S02]  /*44a0*/  SHF.L.U64.HI R44, R44, 0x2, R41 ;  /* 0x000000022c2c7819 */ /* 0x000fc40000010229 */
[----:B------:R-:W-:Y:S02]  /*44b0*/  STS.128 [R0+0xc00], R124 ;  /* 0x000c007c00007388 */ /* 0x000fe40000000c00 */
[C---:B------:R-:W-:Y:S02]  /*44c0*/  IADD3 R45, P0, R43.reuse, c[0x0][0x228], RZ ;  /* 0x00008a002b2d7a10 */ /* 0x040fe40007f1e0ff */
[----:B------:R-:W-:Y:S04]  /*44d0*/  STS.128 [R0+0xc10], R128 ;  /* 0x000c108000007388 */ /* 0x000fe80000000c00 */
[----:B------:R-:W-:Y:S01]  /*44e0*/  BAR.SYNC.DEFER_BLOCKING 0x0 ;  /* 0x0000000000007b1d */ /* 0x000fe20000010000 */
[----:B------:R-:W-:Y:S02]  /*44f0*/  IADD3.X R46, R44, c[0x0][0x22c], RZ, P0, !PT ;  /* 0x00008b002c2e7a10 */ /* 0x000fe400007fe4ff */
[----:B------:R-:W-:-:S02]  /*4500*/  IADD3 R43, P1, R43, c[0x0][0x220], RZ ;  /* 0x000088002b2b7a10 */ /* 0x000fc40007f3e0ff */
[----:B------:R-:W-:Y:S02]  /*4510*/  ISETP.GE.U32.AND P0, PT, R38, 0x100, PT ;  /* 0x000001002600780c */ /* 0x000fe40003f06070 */
        /* <DEDUP_REMOVED lines=104> */
[----:B----4-:R-:W-:-:S03]  /*4ba0*/  @P5 MOV R2, R43 ;  /* 0x0000002b00025202 */ /* 0x010fc60000000f00 */
[----:B------:R-:W4:Y:S01]  /*4bb0*/  LDS R18, [R8.X4+0x2800] ;  /* 0x0028000008127984 */ /* 0x000f220000004800 */
[----:B------:R-:W-:Y:S02]  /*4bc0*/  @P5 MOV R3, R44 ;  /* 0x0000002c00035202 */ /* 0x000fe40000000f00 */
[----:B------:R-:W-:Y:S01]  /*4bd0*/  @P5 IADD3 R43, P6, R43, 0x200, RZ ;  /* 0x000002002b2b5810 */ /* 0x000fe20007fde0ff */
[----:B------:R-:W4:Y:S01]  /*4be0*/  LDS R20, [R8.X4+0x3800] ;  /* 0x0038000008147984 */ /* 0x000f220000004800 */
[----:B------:R-:W-:Y:S02]  /*4bf0*/  FADD.FTZ R14, R14, R21 ;  /* 0x000000150e0e7221 */ /* 0x000fe40000010000 */
[----:B------:R-:W-:Y:S01]  /*4c00*/  @P0 MOV R4, R43 ;  /* 0x0000002b00040202 */ /* 0x000fe20000000f00 */
[----:B------:R2:W-:Y:S01]  /*4c10*/  @P5 STG.E [R2.64], R27 ;  /* 0x0000001b02005986 */ /* 0x0005e2000c101904 */
[----:B------:R-:W-:Y:S01]  /*4c20*/  @P5 IMAD.X R44, RZ, RZ, R44, P6 ;  /* 0x000000ffff2c5224 */ /* 0x000fe200030e062c */
[----:B------:R-:W-:Y:S01]  /*4c30*/  ISETP.GE.U32.AND P5, PT, R38, 0x380, PT ;  /* 0x000003802600780c */ /* 0x000fe20003fa6070 */
[----:B0-----:R-:W-:Y:S01]  /*4c40*/  FADD.FTZ R41, R14, R41 ;  /* 0x000000290e297221 */ /* 0x001fe20000010000 */
[----:B------:R-:W0:Y:S02]  /*4c50*/  LDS R27, [R8.X4+0x400] ;  /* 0x00040000081b7984 */ /* 0x000e240000004800 */
[----:B------:R-:W-:Y:S01]  /*4c60*/  @P0 MOV R5, R44 ;  /* 0x0000002c00050202 */ /* 0x000fe20000000f00 */
[----:B-1----:R-:W-:Y:S01]  /*4c70*/  FADD.FTZ R15, RZ, R15 ;  /* 0x0000000fff0f7221 */ /* 0x002fe20000010000 */
[----:B------:R-:W1:Y:S01]  /*4c80*/  LDS R6, [R8.X4+0xc00] ;  /* 0x000c000008067984 */ /* 0x000e620000004800 */
[----:B--2---:R-:W-:Y:S01]  /*4c90*/  FADD.FTZ R0, R0, R35 ;  /* 0x0000002300007221 */ /* 0x004fe20000010000 */
[----:B------:R-:W-:-:S02]  /*4ca0*/  @P0 MOV R2, R45 ;  /* 0x0000002d00020202 */ /* 0x000fc40000000f00 */
[----:B------:R-:W-:Y:S01]  /*4cb0*/  LDS R19, [R8.X4+0x1a00] ;  /* 0x001a000008137984 */ /* 0x000fe20000004800 */
[----:B------:R-:W-:Y:S01]  /*4cc0*/  @P0 IADD3 R45, P6, R45, 0x200, RZ ;  /* 0x000002002d2d0810 */ /* 0x000fe20007fde0ff */
[----:B---3--:R-:W-:Y:S01]  /*4cd0*/  FADD.FTZ R0, R0, R37 ;  /* 0x0000002500007221 */ /* 0x008fe20000010000 */
[-C--:B------:R-:W-:Y:S01]  /*4ce0*/  @P0 MOV R3, R46.reuse ;  /* 0x0000002e00030202 */ /* 0x080fe20000000f00 */
[----:B------:R-:W2:Y:S01]  /*4cf0*/  LDS R17, [R8.X4+0x1c00] ;  /* 0x001c000008117984 */ /* 0x000ea20000004800 */
[----:B------:R-:W-:Y:S02]  /*4d00*/  @P0 IADD3.X R46, RZ, R46, RZ, P6, !PT ;  /* 0x0000002eff2e0210 */ /* 0x000fe400037fe4ff */
[----:B------:R-:W-:Y:S01]  /*4d10*/  @P0 IADD3 R43, P6, R43, 0x200, RZ ;  /* 0x000002002b2b0810 */ /* 0x000fe20007fde0ff */
[----:B------:R-:W-:Y:S01]  /*4d20*/  LDS R23, [R8.X4+0x2a00] ;  /* 0x002a000008177984 */ /* 0x000fe20000004800 */
[----:B------:R-:W-:-:S03]  /*4d30*/  FADD.FTZ R39, R0, R39 ;  /* 0x0000002700277221 */ /* 0x000fc60000010000 */
[----:B------:R-:W-:Y:S01]  /*4d40*/  @P0 IMAD.X R44, RZ, RZ, R44, P6 ;  /* 0x000000ffff2c0224 */ /* 0x000fe200030e062c */
[----:B------:R-:W-:Y:S01]  /*4d50*/  ISETP.GE.U32.AND P6, PT, R38, 0x400, PT ;  /* 0x000004002600780c */ /* 0x000fe20003fc6070 */
[----:B------:R-:W3:Y:S01]  /*4d60*/  LDS R0, [R8.X4+0xa00] ;  /* 0x000a000008007984 */ /* 0x000ee20000004800 */
[----:B------:R-:W-:-:S03]  /*4d70*/  FADD.FTZ R15, R15, R16 ;  /* 0x000000100f0f7221 */ /* 0x000fc60000010000 */
[----:B------:R-:W3:Y:S01]  /*4d80*/  LDS R38, [R8.X4+0x1400] ;  /* 0x0014000008267984 */ /* 0x000ee20000004800 */
[----:B----4-:R-:W-:-:S03]  /*4d90*/  FADD.FTZ R15, R15, R18 ;  /* 0x000000120f0f7221 */ /* 0x010fc60000010000 */
[----:B------:R4:W-:Y:S01]  /*4da0*/  @P0 STG.E [R2.64], R39 ;  /* 0x0000002702000986 */ /* 0x0009e2000c101904 */
[----:B------:R-:W-:-:S03]  /*4db0*/  FADD.FTZ R15, R15, R20 ;  /* 0x000000140f0f7221 */ /* 0x000fc60000010000 */
[----:B------:R-:W3:Y:S04]  /*4dc0*/  LDS R25, [R8.X4+0x2c00] ;  /* 0x002c000008197984 */ /* 0x000ee80000004800 */
[----:B------:R-:W3:Y:S01]  /*4dd0*/  LDS R35, [R8.X4+0x3a00] ;  /* 0x003a000008237984 */ /* 0x000ee20000004800 */
[----:B0-----:R-:W-:Y:S01]  /*4de0*/  FADD.FTZ R27, RZ, R27 ;  /* 0x0000001bff1b7221 */ /* 0x001fe20000010000 */
[----:B----4-:R-:W-:Y:S02]  /*4df0*/  @P4 MOV R2, R45 ;  /* 0x0000002d00024202 */ /* 0x010fe40000000f00 */
[----:B------:R-:W-:Y:S01]  /*4e00*/  @P0 STG.E [R4.64], R29 ;  /* 0x0000001d04000986 */ /* 0x000fe2000c101904 */
[-C--:B------:R-:W-:Y:S01]  /*4e10*/  @P4 MOV R3, R46.reuse ;  /* 0x0000002e00034202 */ /* 0x080fe20000000f00 */
[----:B-1----:R-:W-:Y:S01]  /*4e20*/  FADD.FTZ R6, RZ, R6 ;  /* 0x00000006ff067221 */ /* 0x002fe20000010000 */
[----:B------:R-:W-:Y:S01]  /*4e30*/  @P4 IADD3 R45, P0, R45, 0x200, RZ ;  /* 0x000002002d2d4810 */ /* 0x000fe20007f1e0ff */
[----:B------:R-:W0:Y:S03]  /*4e40*/  LDS R10, [R8.X4+0xe00] ;  /* 0x000e0000080a7984 */ /* 0x000e260000004800 */
[----:B------:R-:W-:Y:S01]  /*4e50*/  @P4 IADD3.X R46, RZ, R46, RZ, P0, !PT ;  /* 0x0000002eff2e4210 */ /* 0x000fe200007fe4ff */
[----:B------:R-:W1:Y:S01]  /*4e60*/  LDS R29, [R8.X4+0x3c00] ;  /* 0x003c0000081d7984 */ /* 0x000e620000004800 */
[----:B--2---:R-:W-:-:S03]  /*4e70*/  FADD.FTZ R6, R6, R17 ;  /* 0x0000001106067221 */ /* 0x004fc60000010000 */
[----:B------:R-:W2:Y:S04]  /*4e80*/  LDS R21, [R8.X4+0x1e00] ;  /* 0x001e000008157984 */ /* 0x000ea80000004800 */
[----:B------:R-:W-:Y:S01]  /*4e90*/  LDS R37, [R8.X4+0x3e00] ;  /* 0x003e000008257984 */ /* 0x000fe20000004800 */
[----:B---3--:R-:W-:Y:S02]  /*4ea0*/  FADD.FTZ R0, RZ, R0 ;  /* 0x00000000ff007221 */ /* 0x008fe40000010000 */
[----:B------:R-:W-:Y:S02]  /*4eb0*/  FADD.FTZ R27, R27, R38 ;  /* 0x000000261b1b7221 */ /* 0x000fe40000010000 */
[----:B------:R-:W-:Y:S02]  /*4ec0*/  FADD.FTZ R0, R0, R19 ;  /* 0x0000001300007221 */ /* 0x000fe40000010000 */
[----:B------:R-:W-:-:S02]  /*4ed0*/  FADD.FTZ R27, R27, R40 ;  /* 0x000000281b1b7221 */ /* 0x000fc40000010000 */
[----:B------:R-:W-:Y:S02]  /*4ee0*/  FADD.FTZ R0, R0, R23 ;  /* 0x0000001700007221 */ /* 0x000fe40000010000 */
[----:B------:R-:W-:Y:S02]  /*4ef0*/  FADD.FTZ R27, R27, R42 ;  /* 0x0000002a1b1b7221 */ /* 0x000fe40000010000 */
[----:B------:R-:W-:Y:S02]  /*4f00*/  FADD.FTZ R6, R6, R25 ;  /* 0x0000001906067221 */ /* 0x000fe40000010000 */
[----:B------:R-:W-:Y:S01]  /*4f10*/  FADD.FTZ R35, R0, R35 ;  /* 0x0000002300237221 */ /* 0x000fe20000010000 */
[----:B------:R3:W-:Y:S04]  /*4f20*/  @P4 STG.E [R2.64], R27 ;  /* 0x0000001b02004986 */ /* 0x0007e8000c101904 */
[----:B------:R-:W4:Y:S01]  /*4f30*/  LDS R27, [R8.X4+0x2e00] ;  /* 0x002e0000081b7984 */ /* 0x000f220000004800 */
[----:B0-----:R-:W-:Y:S01]  /*4f40*/  FADD.FTZ R10, RZ, R10 ;  /* 0x0000000aff0a7221 */ /* 0x001fe20000010000 */
[----:B---3--:R-:W-:Y:S01]  /*4f50*/  @P4 MOV R2, R43 ;  /* 0x0000002b00024202 */ /* 0x008fe20000000f00 */
[----:B-1----:R-:W-:Y:S01]  /*4f60*/  FADD.FTZ R29, R6, R29 ;  /* 0x0000001d061d7221 */ /* 0x002fe20000010000 */
[----:B------:R-:W-:-:S02]  /*4f70*/  @P4 MOV R3, R44 ;  /* 0x0000002c00034202 */ /* 0x000fc40000000f00 */
[----:B------:R-:W-:Y:S01]  /*4f80*/  @P4 IADD3 R43, P0, R43, 0x200, RZ ;  /* 0x000002002b2b4810 */ /* 0x000fe20007f1e0ff */
[----:B--2---:R-:W-:Y:S02]  /*4f90*/  FADD.FTZ R10, R10, R21 ;  /* 0x000000150a0a7221 */ /* 0x004fe40000010000 */
[----:B------:R0:W-:Y:S01]  /*4fa0*/  @P4 STG.E [R2.64], R7 ;  /* 0x0000000702004986 */ /* 0x0001e2000c101904 */
[----:B------:R-:W-:Y:S01]  /*4fb0*/  @P4 IADD3.X R44, RZ, R44, RZ, P0, !PT ;  /* 0x0000002cff2c4210 */ /* 0x000fe200007fe4ff */
[----:B0-----:R-:W-:Y:S01]  /*4fc0*/  @P3 IMAD.MOV.U32 R2, RZ, RZ, R45 ;  /* 0x000000ffff023224 */ /* 0x001fe200078e002d */
[----:B------:R-:W-:Y:S02]  /*4fd0*/  @P3 MOV R3, R46 ;  /* 0x0000002e00033202 */ /* 0x000fe40000000f00 */
[----:B------:R-:W-:-:S03]  /*4fe0*/  @P3 IADD3 R45, P0, R45, 0x200, RZ ;  /* 0x000002002d2d3810 */ /* 0x000fc60007f1e0ff */
[----:B------:R0:W-:Y:S01]  /*4ff0*/  @P3 STG.E [R2.64], R41 ;  /* 0x0000002902003986 */ /* 0x0001e2000c101904 */
[----:B------:R-:W-:Y:S01]  /*5000*/  @P3 IADD3.X R46, RZ, R46, RZ, P0, !PT ;  /* 0x0000002eff2e3210 */ /* 0x000fe200007fe4ff */
[----:B----4-:R-:W-:-:S04]  /*5010*/  FADD.FTZ R10, R10, R27 ;  /* 0x0000001b0a0a7221 */ /* 0x010fc80000010000 */
[----:B------:R-:W-:Y:S01]  /*5020*/  FADD.FTZ R37, R10, R37 ;  /* 0x000000250a257221 */ /* 0x000fe20000010000 */
        /* <DEDUP_REMOVED lines=17> */
[----:B------:R-:W-:Y:S01]  /*5140*/  @P1 MOV R5, R44 ;  /* 0x0000002c00051202 */ /* 0x000fe20000000f00 */
[----:B------:R-:W-:Y:S01]  /*5150*/  @P1 IMAD.X R44, RZ, RZ, R44, P2 ;  /* 0x000000ffff2c1224 */ /* 0x000fe200010e062c */
        /* <DEDUP_REMOVED lines=18> */
[----:B0-----:R-:W-:-:S02]  /*5280*/  MOV R2, R45 ;  /* 0x0000002d00027202 */ /* 0x001fc40000000f00 */
[----:B------:R-:W-:Y:S01]  /*5290*/  MOV R3, R46 ;  /* 0x0000002e00037202 */ /* 0x000fe20000000f00 */
[----:B------:R-:W-:Y:S06]  /*52a0*/  @!P6 EXIT ;  /* 0x000000000000e94d */ /* 0x000fec0003800000 */
[----:B------:R-:W-:Y:S04]  /*52b0*/  STG.E [R2.64], R37 ;  /* 0x0000002502007986 */ /* 0x000fe8000c101904 */
[----:B------:R-:W-:Y:S01]  /*52c0*/  STG.E [R4.64], R13 ;  /* 0x0000000d04007986 */ /* 0x000fe2000c101904 */
[----:B------:R-:W-:Y:S05]  /*52d0*/  EXIT ;  /* 0x000000000000794d */ /* 0x000fea0003800000 */
.L_x_5247:
[----:B------:R-:W-:Y:S01]  /*52e0*/  HFMA2.MMA R171, -RZ, RZ, 0, 1.847743988037109375e-06 ;  /* 0x0000001fffab7435 */ /* 0x000fe200000001ff */
[----:B------:R-:W-:Y:S01]  /*52f0*/  MOV R2, R229 ;  /* 0x000000e500027202 */ /* 0x000fe20000000f00 */
[----:B------:R-:W-:Y:S01]  /*5300*/  IMAD.MOV.U32 R173, RZ, RZ, 0x1 ;  /* 0x00000001ffad7424 */ /* 0x000fe200078e00ff */
[----:B------:R-:W-:Y:S02]  /*5310*/  MOV R172, 0xffffffff ;  /* 0xffffffff00ac7802 */ /* 0x000fe40000000f00 */
[----:B-1----:R-:W-:-:S02]  /*5320*/  MOV R168, 0x5340 ;  /* 0x0000534000a87802 */ /* 0x002fc40000000f00 */
[----:B0----5:R-:W-:Y:S05]  /*5330*/  CALL.REL.NOINC `($__internal_82_$__cuda_sm70_shflsync_bfly_p) ;  /* 0x0000045000007944 */ /* 0x021fea0003c00000 */
[----:B-1----:R-:W-:Y:S01]  /*5340*/  MOV R0, R173 ;  /* 0x000000ad00007202 */ /* 0x002fe20000000f00 */
[----:B0-----:R-:W-:Y:S05]  /*5350*/  BRA `(.L_x_5322) ;  /* 0xffffc98000007947 */ /* 0x001fea000383ffff */
.L_x_5248:
[----:B------:R-:W-:Y:S01]  /*5360*/  HFMA2.MMA R173, -RZ, RZ, 0, 5.9604644775390625e-08 ;  /* 0x00000001ffad7435 */ /* 0x000fe200000001ff */
[----:B------:R-:W-:Y:S01]  /*5370*/  MOV R2, R10 ;  /* 0x0000000a00027202 */ /* 0x000fe20000000f00 */
[----:B------:R-:W-:Y:S01]  /*5380*/  IMAD.MOV.U32 R171, RZ, RZ, 0x1f ;  /* 0x0000001fffab7424 */ /* 0x000fe200078e00ff */
[----:B------:R-:W-:-:S02]  /*5390*/  MOV R172, 0xffffffff ;  /* 0xffffffff00ac7802 */ /* 0x000fc40000000f00 */
[----:B-1----:R-:W-:Y:S02]  /*53a0*/  MOV R168, 0x53c0 ;  /* 0x000053c000a87802 */ /* 0x002fe40000000f00 */
[----:B0-23-5:R-:W-:Y:S05]  /*53b0*/  CALL.REL.NOINC `($__internal_82_$__cuda_sm70_shflsync_bfly_p) ;  /* 0x000003d000007944 */ /* 0x02dfea0003c00000 */
[----:B------:R-:W-:Y:S01]  /*53c0*/  FADD.FTZ R229, R0, R229 ;  /* 0x000000e500e57221 */ /* 0x000fe20000010000 */
[----:B0-----:R-:W-:Y:S01]  /*53d0*/  MOV R171, 0x1f ;  /* 0x0000001f00ab7802 */ /* 0x001fe20000000f00 */
[----:B-1----:R-:W-:Y:S01]  /*53e0*/  FADD.FTZ R10, R10, R173 ;  /* 0x000000ad0a0a7221 */ /* 0x002fe20000010000 */
[----:B------:R-:W-:Y:S01]  /*53f0*/  HFMA2.MMA R173, -RZ, RZ, 0, 1.1920928955078125e-07 ;  /* 0x00000002ffad7435 */ /* 0x000fe200000001ff */
[----:B------:R-:W-:Y:S02]  /*5400*/  MOV R172, 0xffffffff ;  /* 0xffffffff00ac7802 */ /* 0x000fe40000000f00 */
[----:B------:R-:W-:Y:S02]  /*5410*/  MOV R2, R229 ;  /* 0x000000e500027202 */ /* 0x000fe40000000f00 */
[----:B------:R-:W-:Y:S02]  /*5420*/  MOV R168, 0x5440 ;  /* 0x0000544000a87802 */ /* 0x000fe40000000f00 */
[----:B------:R-:W-:Y:S05]  /*5430*/  CALL.REL.NOINC `($__internal_82_$__cuda_sm70_shflsync_bfly_p) ;  /* 0x0000035000007944 */ /* 0x000fea0003c00000 */
[----:B-1----:R-:W-:Y:S01]  /*5440*/  IMAD.MOV.U32 R0, RZ, RZ, R173 ;  /* 0x000000ffff007224 */ /* 0x002fe200078e00ad */
[----:B------:R-:W-:Y:S01]  /*5450*/  HFMA2.MMA R173, -RZ, RZ, 0, 1.1920928955078125e-07 ;  /* 0x00000002ffad7435 */ /* 0x000fe200000001ff */
[----:B0-----:R-:W-:-:S02]  /*5460*/  MOV R2, R10 ;  /* 0x0000000a00027202 */ /* 0x001fc40000000f00 */
[----:B------:R-:W-:Y:S02]  /*5470*/  MOV R171, 0x1f ;  /* 0x0000001f00ab7802 */ /* 0x000fe40000000f00 */
[----:B------:R-:W-:Y:S02]  /*5480*/  MOV R172, 0xffffffff ;  /* 0xffffffff00ac7802 */ /* 0x000fe40000000f00 */
[----:B------:R-:W-:Y:S02]  /*5490*/  MOV R168, 0x54b0 ;  /* 0x000054b000a87802 */ /* 0x000fe40000000f00 */
[----:B------:R-:W-:Y:S05]  /*54a0*/  CALL.REL.NOINC `($__internal_82_$__cuda_sm70_shflsync_bfly_p) ;  /* 0x000002e000007944 */ /* 0x000fea0003c00000 */
[----:B------:R-:W-:Y:S01]  /*54b0*/  FADD.FTZ R229, R0, R229 ;  /* 0x000000e500e57221 */ /* 0x000fe20000010000 */
[----:B0-----:R-:W-:Y:S01]  /*54c0*/  MOV R172, 0xffffffff ;  /* 0xffffffff00ac7802 */ /* 0x001fe20000000f00 */
[----:B-1----:R-:W-:Y:S01]  /*54d0*/  FADD.FTZ R10, R10, R173 ;  /* 0x000000ad0a0a7221 */ /* 0x002fe20000010000 */
[----:B------:R-:W-:Y:S01]  /*54e0*/  HFMA2.MMA R173, -RZ, RZ, 0, 2.384185791015625e-07 ;  /* 0x00000004ffad7435 */ /* 0x000fe200000001ff */
[----:B------:R-:W-:Y:S01]  /*54f0*/  IMAD.MOV.U32 R171, RZ, RZ, 0x1f ;  /* 0x0000001fffab7424 */ /* 0x000fe200078e00ff */
[----:B------:R-:W-:Y:S02]  /*5500*/  MOV R2, R229 ;  /* 0x000000e500027202 */ /* 0x000fe40000000f00 */
[----:B------:R-:W-:-:S02]  /*5510*/  MOV R168, 0x5530 ;  /* 0x0000553000a87802 */ /* 0x000fc40000000f00 */
[----:B------:R-:W-:Y:S05]  /*5520*/  CALL.REL.NOINC `($__internal_82_$__cuda_sm70_shflsync_bfly_p) ;  /* 0x0000026000007944 */ /* 0x000fea0003c00000 */
[----:B-1----:R-:W-:Y:S01]  /*5530*/  MOV R0, R173 ;  /* 0x000000ad00007202 */ /* 0x002fe20000000f00 */
[----:B------:R-:W-:Y:S01]  /*5540*/  HFMA2.MMA R173, -RZ, RZ, 0, 2.384185791015625e-07 ;  /* 0x00000004ffad7435 */ /* 0x000fe200000001ff */
[----:B0-----:R-:W-:Y:S01]  /*5550*/  MOV R2, R10 ;  /* 0x0000000a00027202 */ /* 0x001fe20000000f00 */
[----:B------:R-:W-:Y:S01]  /*5560*/  IMAD.MOV.U32 R171, RZ, RZ, 0x1f ;  /* 0x0000001fffab7424 */ /* 0x000fe200078e00ff */
[----:B------:R-:W-:-:S02]  /*5570*/  MOV R172, 0xffffffff ;  /* 0xffffffff00ac7802 */ /* 0x000fc40000000f00 */
[----:B------:R-:W-:Y:S02]  /*5580*/  MOV R168, 0x55a0 ;  /* 0x000055a000a87802 */ /* 0x000fe40000000f00 */
[----:B------:R-:W-:Y:S05]  /*5590*/  CALL.REL.NOINC `($__internal_82_$__cuda_sm70_shflsync_bfly_p) ;  /* 0x000001f000007944 */ /* 0x000fea0003c00000 */
[----:B------:R-:W-:Y:S01]  /*55a0*/  FADD.FTZ R229, R0, R229 ;  /* 0x000000e500e57221 */ /* 0x000fe20000010000 */
[----:B0-----:R-:W-:Y:S01]  /*55b0*/  MOV R171, 0x1f ;  /* 0x0000001f00ab7802 */ /* 0x001fe20000000f00 */
[----:B-1----:R-:W-:Y:S01]  /*55c0*/  FADD.FTZ R170, R10, R173 ;  /* 0x000000ad0aaa7221 */ /* 0x002fe20000010000 */
[----:B------:R-:W-:Y:S01]  /*55d0*/  HFMA2.MMA R173, -RZ, RZ, 0, 4.76837158203125e-07 ;  /* 0x00000008ffad7435 */ /* 0x000fe200000001ff */
[----:B------:R-:W-:Y:S02]  /*55e0*/  MOV R172, 0xffffffff ;  /* 0xffffffff00ac7802 */ /* 0x000fe40000000f00 */
[----:B------:R-:W-:Y:S02]  /*55f0*/  MOV R2, R229 ;  /* 0x000000e500027202 */ /* 0x000fe40000000f00 */
[----:B------:R-:W-:Y:S02]  /*5600*/  MOV R168, 0x5620 ;  /* 0x0000562000a87802 */ /* 0x000fe40000000f00 */
[----:B------:R-:W-:Y:S05]  /*5610*/  CALL.REL.NOINC `($__internal_82_$__cuda_sm70_shflsync_bfly_p) ;  /* 0x0000017000007944 */ /* 0x000fea0003c00000 */
[----:B-1----:R-:W-:Y:S01]  /*5620*/  MOV R0, R173 ;  /* 0x000000ad00007202 */ /* 0x002fe20000000f00 */
[----:B------:R-:W-:Y:S01]  /*5630*/  HFMA2.MMA R173, -RZ, RZ, 0, 4.76837158203125e-07 ;  /* 0x00000008ffad7435 */ /* 0x000fe200000001ff */
[----:B0-----:R-:W-:Y:S01]  /*5640*/  IMAD.MOV.U32 R2, RZ, RZ, R170 ;  /* 0x000000ffff027224 */ /* 0x001fe200078e00aa */
[----:B------:R-:W-:-:S02]  /*5650*/  MOV R171, 0x1f ;  /* 0x0000001f00ab7802 */ /* 0x000fc40000000f00 */
[----:B------:R-:W-:Y:S02]  /*5660*/  MOV R172, 0xffffffff ;  /* 0xffffffff00ac7802 */ /* 0x000fe40000000f00 */
[----:B------:R-:W-:Y:S02]  /*5670*/  MOV R168, 0x5690 ;  /* 0x0000569000a87802 */ /* 0x000fe40000000f00 */
[----:B------:R-:W-:Y:S05]  /*5680*/  CALL.REL.NOINC `($__internal_82_$__cuda_sm70_shflsync_bfly_p) ;  /* 0x0000010000007944 */ /* 0x000fea0003c00000 */
[----:B------:R-:W-:Y:S01]  /*5690*/  FADD.FTZ R10, R0, R229 ;  /* 0x000000e5000a7221 */ /* 0x000fe20000010000 */
[----:B0-----:R-:W-:Y:S01]  /*56a0*/  MOV R171, 0x1f ;  /* 0x0000001f00ab7802 */ /* 0x001fe20000000f00 */
[----:B-1----:R-:W-:Y:S01]  /*56b0*/  FADD.FTZ R170, R170, R173 ;  /* 0x000000adaaaa7221 */ /* 0x002fe20000010000 */
[----:B------:R-:W-:Y:S01]  /*56c0*/  HFMA2.MMA R173, -RZ, RZ, 0, 9.5367431640625e-07 ;  /* 0x00000010ffad7435 */ /* 0x000fe200000001ff */
[----:B------:R-:W-:Y:S01]  /*56d0*/  MOV R172, 0xffffffff ;  /* 0xffffffff00ac7802 */ /* 0x000fe20000000f00 */
[----:B------:R-:W-:Y:S01]  /*56e0*/  IMAD.MOV.U32 R2, RZ, RZ, R10 ;  /* 0x000000ffff027224 */ /* 0x000fe200078e000a */
[----:B------:R-:W-:-:S03]  /*56f0*/  MOV R168, 0x5710 ;  /* 0x0000571000a87802 */ /* 0x000fc60000000f00 */
[----:B------:R-:W-:Y:S05]  /*5700*/  CALL.REL.NOINC `($__internal_82_$__cuda_sm70_shflsync_bfly_p) ;  /* 0x0000008000007944 */ /* 0x000fea0003c00000 */
[----:B-1----:R-:W-:Y:S01]  /*5710*/  MOV R11, R173 ;  /* 0x000000ad000b7202 */ /* 0x002fe20000000f00 */
[----:B------:R-:W-:Y:S01]  /*5720*/  HFMA2.MMA R173, -RZ, RZ, 0, 9.5367431640625e-07 ;  /* 0x00000010ffad7435 */ /* 0x000fe200000001ff */
[----:B0-----:R-:W-:-:S02]  /*5730*/  MOV R2, R170 ;  /* 0x000000aa00027202 */ /* 0x001fc40000000f00 */
[----:B------:R-:W-:Y:S02]  /*5740*/  MOV R171, 0x1f ;  /* 0x0000001f00ab7802 */ /* 0x000fe40000000f00 */
[----:B------:R-:W-:Y:S02]  /*5750*/  MOV R172, 0xffffffff ;  /* 0xffffffff00ac7802 */ /* 0x000fe40000000f00 */
[----:B------:R-:W-:Y:S02]  /*5760*/  MOV R168, 0x5780 ;  /* 0x0000578000a87802 */ /* 0x000fe40000000f00 */
[----:B------:R-:W-:Y:S05]  /*5770*/  CALL.REL.NOINC `($__internal_82_$__cuda_sm70_shflsync_bfly_p) ;  /* 0x0000001000007944 */ /* 0x000fea0003c00000 */
[----:B01----:R-:W-:Y:S05]  /*5780*/  BRA `(.L_x_5323) ;  /* 0xffffc67000007947 */ /* 0x003fea000383ffff */
        .weak           $__internal_82_$__cuda_sm70_shflsync_bfly_p
        .type           $__internal_82_$__cuda_sm70_shflsync_bfly_p,@function
        .size           $__internal_82_$__cuda_sm70_shflsync_bfly_p,(.L_x_12384 - $__internal_82_$__cuda_sm70_shflsync_bfly_p)
$__internal_82_$__cuda_sm70_shflsync_bfly_p:
[----:B------:R-:W-:Y:S01]  /*5790*/  HFMA2.MMA R169, -RZ, RZ, 0, 0 ;  /* 0x00000000ffa97435 */ /* 0x000fe200000001ff */
[----:B------:R-:W-:Y:S04]  /*57a0*/  WARPSYNC R172 ;  /* 0x000000ac00007348 */ /* 0x000fe80003800000 */
[----:B------:R0:W1:Y:S01]  /*57b0*/  SHFL.BFLY PT, R173, R2, R173, R171 ;  /* 0x0c0000ad02ad7389 */ /* 0x00006200000e00ab */
[----:B------:R-:W-:Y:S05]  /*57c0*/  RET.REL.NODEC R168 `(_ZN10layer_norm13ln_bwd_kernelINS_13Kernel_traitsIf13__nv_bfloat16fS2_fjLj1024ELj1ELj4ELj1ELj16ENS_18Kernel_traits_baseILj1024EfS2_fS2_fjLj128EEEEELb0ELb0ELb1ELb0EEEvNS_9BwdParamsE) ;  /* 0xffffa830a8007950 */ /* 0x000fea0003c3ffff */
.L_x_5324:
        /* <DEDUP_REMOVED lines=11> */
.L_x_12384:


//--------------------- .text._ZN10layer_norm13ln_bwd_kernelINS_13Kernel_traitsIf13__nv_bfloat16fS2_fjLj1024ELj1ELj4ELj1ELj16ENS_18Kernel_traits_baseILj1024EfS2_fS2_fjLj128EEEEELb0ELb0ELb1ELb1EEEvNS_9BwdParamsE --------------------------
	.section	.text._ZN10layer_norm13ln_bwd_kernelINS_13Kernel_traitsIf13__nv_bfloat16fS2_fjLj1024ELj1ELj4ELj1ELj16ENS_18Kernel_traits_baseILj1024EfS2_fS2_fjLj128EEEEELb0ELb0ELb1ELb1EEEvNS_9BwdParamsE,"ax",@progbits
	.sectioninfo	@"SHI_REGISTERS=254"
	.align	128
        .global         _ZN10layer_norm13ln_bwd_kernelINS_13Kernel_traitsIf13__nv_bfloat16fS2_fjLj1024ELj1ELj4ELj1ELj16ENS_18Kernel_traits_baseILj1024EfS2_fS2_fjLj128EEEEELb0ELb0ELb1ELb1EEEvNS_9BwdParamsE
        .type           _ZN10layer_norm13ln_bwd_kernelINS_13Kernel_traitsIf13__nv_bfloat16fS2_fjLj1024ELj1ELj4ELj1ELj16ENS_18Kernel_traits_baseILj1024EfS2_fS2_fjLj128EEEEELb0ELb0ELb1ELb1EEEvNS_9BwdParamsE,@function
        .size           _ZN10layer_norm13ln_bwd_kernelINS_13Kernel_traitsIf13__nv_bfloat16fS2_fjLj1024ELj1ELj4ELj1ELj16ENS_18Kernel_traits_baseILj1024EfS2_fS2_fjLj128EEEEELb0ELb0ELb1ELb1EEEvNS_9BwdParamsE,(.L_x_12385 - _ZN10layer_norm13ln_bwd_kernelINS_13Kernel_traitsIf13__nv_bfloat16fS2_fjLj1024ELj1ELj4ELj1ELj16ENS_18Kernel_traits_baseILj1024EfS2_fS2_fjLj128EEEEELb0ELb0ELb1ELb1EEEvNS_9BwdParamsE)
        .other          _ZN10layer_norm13ln_bwd_kernelINS_13Kernel_traitsIf13__nv_bfloat16fS2_fjLj1024ELj1ELj4ELj1ELj16ENS_18Kernel_traits_baseILj1024EfS2_fS2_fjLj128EEEEELb0ELb0ELb1ELb1EEEvNS_9BwdParamsE,@"STO_CUDA_ENTRY STV_DEFAULT"
_ZN10layer_norm13ln_bwd_kernelINS_13Kernel_traitsIf13__nv_bfloat16fS2_fjLj1024ELj1ELj4ELj1ELj16ENS_18Kernel_traits_baseILj1024EfS2_fS2_fjLj128EEEEELb0ELb0ELb1ELb1EEEvNS_9BwdParamsE:
.text._ZN10layer_norm13ln_bwd_kernelINS_13Kernel_traitsIf13__nv_bfloat16fS2_fjLj1024ELj1ELj4ELj1ELj16ENS_18Kernel_traits_baseILj1024EfS2_fS2_fjLj128EEEEELb0ELb0ELb1ELb1EEEvNS_9BwdParamsE:
        /* <DEDUP_REMOVED lines=42> */
.L_x_5326:
        /* <DEDUP_REMOVED lines=45> */
.L_x_5397:
        /* <DEDUP_REMOVED lines=9> */
[----:B------:R-:W-:Y:S01]  /*0600*/  BSSY B1, `(.L_x_5328) ;  /* 0x0000147000017945 */ /* 0x000fe20003800000 */
[----:B------:R-:W-:Y:S01]  /*0610*/  LEA.HI R175, R175, R174, RZ, 0x3 ;  /* 0x000000aeafaf7211 */ /* 0x000fe200078f18ff */
[----:B-----5:R1:W5:Y:S03]  /*0620*/  LDG.E R220, [R170.64] ;  /* 0x00000004aadc7981 */ /* 0x020366000c1e1900 */
[----:B------:R-:W-:Y:S01]  /*0630*/  LEA.HI.SX32 R197, R175, R224, 0x1d ;  /* 0x000000e0afc57211 */ /* 0x000fe200078feaff */
[----:B------:R3:W5:Y:S03]  /*0640*/  LDG.E R196, [R168.64] ;  /* 0x00000004a8c47981 */ /* 0x000766000c1e1900 */
[C---:B------:R-:W-:Y:S01]  /*0650*/  IADD3 R199, R197.reuse, 0x20, RZ ;  /* 0x00000020c5c77810 */ /* 0x040fe20007ffe0ff */
[C---:B------:R-:W-:Y:S01]  /*0660*/  IMAD.WIDE.U32 R174, R197.reuse, R202, c[0x0][0x218] ;  /* 0x00008600c5ae7625 */ /* 0x040fe200078e00ca */
[----:B------:R-:W-:-:S02]  /*0670*/  IADD3 R198, R197, 0x40, RZ ;  /* 0x00000040c5c67810 */ /* 0x000fc40007ffe0ff */
[----:B------:R-:W-:Y:S01]  /*0680*/  IADD3 R219, R197, 0x60, RZ ;  /* 0x00000060c5db7810 */ /* 0x000fe20007ffe0ff */
[----:B0-----:R-:W-:-:S04]  /*0690*/  IMAD.WIDE.U32 R172, R199, R202, c[0x0][0x218] ;  /* 0x00008600c7ac7625 */ /* 0x001fc800078e00ca */
[----:B-1----:R-:W-:-:S04]  /*06a0*/  IMAD.WIDE.U32 R170, R198, R202, c[0x0][0x218] ;  /* 0x00008600c6aa7625 */ /* 0x002fc800078e00ca */
[----:B---3--:R-:W-:Y:S01]  /*06b0*/  IMAD.WIDE.U32 R168, R219, R202, c[0x0][0x218] ;  /* 0x00008600dba87625 */ /* 0x008fe200078e00ca */
[----:B--2---:R-:W-:-:S13]  /*06c0*/  ISETP.GT.AND P5, PT, R225, RZ, PT ;  /* 0x000000ffe100720c */ /* 0x004fda0003fa4270 */
[----:B------:R-:W-:Y:S05]  /*06d0*/  @P5 BRA `(.L_x_5329) ;  /* 0x000000e000005947 */ /* 0x000fea0003800000 */
[----:B------:R-:W-:Y:S01]  /*06e0*/  ISETP.NE.U32.AND P0, PT, RZ, c[0x0][0x218], PT ;  /* 0x00008600ff007a0c */ /* 0x000fe20003f05070 */
        /* <DEDUP_REMOVED lines=13> */
.L_x_5329:
[----:B------:R-:W-:Y:S01]  /*07c0*/  IADD3 R0, R225, -0x1, RZ ;  /* 0xffffffffe1007810 */ /* 0x000fe20007ffe0ff */
[----:B------:R-:W-:Y:S01]  /*07d0*/  IMAD.WIDE R2, R222, R203, c[0x0][0x1a0] ;  /* 0x00006800de027625 */ /* 0x000fe200078e02cb */
[----:B------:R-:W-:-:S03]  /*07e0*/  MOV R179, 0x10 ;  /* 0x0000001000b37802 */ /* 0x000fc60000000f00 */
[----:B------:R-:W-:Y:S01]  /*07f0*/  IMAD R0, R0, c[0x0][0x168], RZ ;  /* 0x00005a0000007a24 */ /* 0x000fe200078e02ff */
[----:B------:R0:W2:Y:S04]  /*0800*/  LDG.E R229, [R2.64] ;  /* 0x0000000402e57981 */ /* 0x0000a8000c1e1900 */
[----:B------:R-:W-:-:S04]  /*0810*/  SHF.R.S32.HI R5, RZ, 0x1f, R0 ;  /* 0x0000001fff057819 */ /* 0x000fc80000011400 */
[----:B------:R-:W-:-:S04]  /*0820*/  LEA.HI R5, R5, R0, RZ, 0x3 ;  /* 0x0000000005057211 */ /* 0x000fc800078f18ff */
[----:B------:R-:W-:Y:S01]  /*0830*/  LEA.HI.SX32 R0, R5, R224, 0x1d ;  /* 0x000000e005007211 */ /* 0x000fe200078feaff */
[----:B------:R-:W-:-:S04]  /*0840*/  IMAD.WIDE.U32 R176, R197, R202, c[0x0][0x188] ;  /* 0x00006200c5b07625 */ /* 0x000fc800078e00ca */
[C---:B------:R-:W-:Y:S01]  /*0850*/  IMAD.WIDE.U32 R180, R0.reuse, R179, c[0x0][0x208] ;  /* 0x0000820000b47625 */ /* 0x040fe200078e00b3 */
[C---:B------:R-:W-:Y:S01]  /*0860*/  IADD3 R8, R0.reuse, 0x20, RZ ;  /* 0x0000002000087810 */ /* 0x040fe20007ffe0ff */
[----:B------:R1:W3:Y:S01]  /*0870*/  LDG.E.128 R204, [R176.64] ;  /* 0x00000004b0cc7981 */ /* 0x0002e2000c1e1d00 */
[C---:B------:R-:W-:Y:S02]  /*0880*/  IADD3 R4, R0.reuse, 0x40, RZ ;  /* 0x0000004000047810 */ /* 0x040fe40007ffe0ff */
[----:B------:R-:W-:Y:S01]  /*0890*/  IADD3 R0, R0, 0x60, RZ ;  /* 0x0000006000007810 */ /* 0x000fe20007ffe0ff */
[-C--:B------:R-:W-:Y:S01]  /*08a0*/  IMAD.WIDE.U32 R200, R199, R202.reuse, c[0x0][0x188] ;  /* 0x00006200c7c87625 */ /* 0x080fe200078e00ca */
[----:B------:R-:W4:Y:S04]  /*08b0*/  LDG.E.128 R180, [R180.64] ;  /* 0x00000004b4b47981 */ /* 0x000f28000c1e1d00 */
[----:B------:R1:W4:Y:S01]  /*08c0*/  LDG.E.128 R12, [R176.64+0x10] ;  /* 0x00001004b00c7981 */ /* 0x000322000c1e1d00 */
[----:B0-----:R-:W-:-:S03]  /*08d0*/  IMAD.WIDE.U32 R2, R198, R202, c[0x0][0x188] ;  /* 0x00006200c6027625 */ /* 0x001fc600078e00ca */
[----:B------:R0:W4:Y:S01]  /*08e0*/  LDG.E.128 R24, [R200.64+0x10] ;  /* 0x00001004c8187981 */ /* 0x000122000c1e1d00 */
[----:B------:R-:W-:-:S03]  /*08f0*/  IMAD.WIDE.U32 R202, R219, R202, c[0x0][0x188] ;  /* 0x00006200dbca7625 */ /* 0x000fc600078e00ca */
[----:B------:R0:W4:Y:S01]  /*0900*/  LDG.E.128 R16, [R200.64] ;  /* 0x00000004c8107981 */ /* 0x000122000c1e1d00 */
[----:B-1----:R-:W-:-:S03]  /*0910*/  IMAD.WIDE.U32 R176, R0, R179, c[0x0][0x208] ;  /* 0x0000820000b07625 */ /* 0x002fc600078e00b3 */
[----:B------:R1:W4:Y:S01]  /*0920*/  LDG.E.128 R188, [R202.64+0x10] ;  /* 0x00001004cabc7981 */ /* 0x000322000c1e1d00 */
[----:B------:R-:W-:-:S03]  /*0930*/  IMAD.WIDE.U32 R8, R8, R179, c[0x0][0x208] ;  /* 0x0000820008087625 */ /* 0x000fc600078e00b3 */
[----:B------:R1:W4:Y:S01]  /*0940*/  LDG.E.128 R184, [R202.64] ;  /* 0x00000004cab87981 */ /* 0x000322000c1e1d00 */
[----:B------:R-:W-:-:S03]  /*0950*/  IMAD.WIDE.U32 R4, R4, R179, c[0x0][0x208] ;  /* 0x0000820004047625 */ /* 0x000fc600078e00b3 */
[----:B------:R-:W1:Y:S04]  /*0960*/  LDG.E.128 R176, [R176.64] ;  /* 0x00000004b0b07981 */ /* 0x000e68000c1e1d00 */
[----:B------:R-:W4:Y:S04]  /*0970*/  LDG.E.128 R8, [R8.64] ;  /* 0x0000000408087981 */ /* 0x000f28000c1e1d00 */
[----:B------:R-:W4:Y:S04]  /*0980*/  LDG.E.128 R4, [R4.64] ;  /* 0x0000000404047981 */ /* 0x000f28000c1e1d00 */
[----:B------:R0:W4:Y:S04]  /*0990*/  LDG.E.128 R20, [R2.64] ;  /* 0x0000000402147981 */ /* 0x000128000c1e1d00 */
[----:B------:R0:W4:Y:S01]  /*09a0*/  LDG.E.128 R192, [R2.64+0x10] ;  /* 0x0000100402c07981 */ /* 0x000122000c1e1d00 */
        /* <DEDUP_REMOVED lines=13> */
[C---:B0-----:R-:W-:Y:S01]  /*0a80*/  FADD.FTZ R201, -R229.reuse, R204 ;  /* 0x000000cce5c97221 */ /* 0x041fe20000010100 */
[--C-:B----4-:R-:W-:Y:S02]  /*0a90*/  PRMT R171, RZ, 0x5410, R181.reuse ;  /* 0x00005410ffab7816 */ /* 0x110fe400000000b5 */
        /* <DEDUP_REMOVED lines=9> */
[----:B------:R-:W-:Y:S02]  /*0b30*/  FADD.FTZ R213, -R229, R13 ;  /* 0x0000000de5d57221 */ /* 0x000fe40000010100 */
[C---:B-----5:R-:W-:Y:S02]  /*0b40*/  FMUL.FTZ R217, R220.reuse, R205 ;  /* 0x000000cddcd97220 */ /* 0x060fe40000410000 */
[C---:B------:R-:W-:Y:S02]  /*0b50*/  FMUL.FTZ R214, R220.reuse, R181 ;  /* 0x000000b5dcd67220 */ /* 0x040fe40000410000 */
[C---:B------:R-:W-:Y:S02]  /*0b60*/  FMUL.FTZ R212, R220.reuse, R183 ;  /* 0x000000b7dcd47220 */ /* 0x040fe40000410000 */
[C---:B------:R-:W-:Y:S02]  /*0b70*/  FMUL.FTZ R211, R220.reuse, R211 ;  /* 0x000000d3dcd37220 */ /* 0x040fe40000410000 */
[----:B------:R-:W-:-:S02]  /*0b80*/  FMUL.FTZ R218, R220, R201 ;  /* 0x000000c9dcda7220 */ /* 0x000fc40000410000 */
[----:B------:R-:W-:Y:S01]  /*0b90*/  FMUL.FTZ R181, R100, R173 ;  /* 0x000000ad64b57220 */ /* 0x000fe20000410000 */
[----:B------:R-:W-:Y:S01]  /*0ba0*/  PRMT R2, RZ, 0x7610, R182 ;  /* 0x00007610ff027816 */ /* 0x000fe200000000b6 */
[C---:B------:R-:W-:Y:S01]  /*0bb0*/  FADD.FTZ R241, -R229.reuse, R26 ;  /* 0x0000001ae5f17221 */ /* 0x040fe20000010100 */
[--C-:B-1----:R-:W-:Y:S01]  /*0bc0*/  PRMT R203, RZ, 0x5410, R179.reuse ;  /* 0x00005410ffcb7816 */ /* 0x102fe200000000b3 */
[C---:B------:R-:W-:Y:S01]  /*0bd0*/  FMUL.FTZ R201, R220.reuse, R27 ;  /* 0x0000001bdcc97220 */ /* 0x040fe20000410000 */
[----:B------:R-:W-:Y:S01]  /*0be0*/  PRMT R170, RZ, 0x7610, R179 ;  /* 0x00007610ffaa7816 */ /* 0x000fe200000000b3 */
[----:B------:R-:W-:Y:S02]  /*0bf0*/  FADD.FTZ R179, -R229, R189 ;  /* 0x000000bde5b37221 */ /* 0x000fe40000010100 */
[----:B------:R-:W-:Y:S02]  /*0c00*/  FMUL.FTZ R213, R220, R213 ;  /* 0x000000d5dcd57220 */ /* 0x000fe40000410000 */
[----:B------:R-:W-:-:S02]  /*0c10*/  FFMA.FTZ R105, R217, R180, R105 ;  /* 0x000000b4d9697223 */ /* 0x000fc40000010069 */
[----:B------:R-:W-:Y:S02]  /*0c20*/  FADD.FTZ R137, R137, R180 ;  /* 0x000000b489897221 */ /* 0x000fe40000010000 */
[----:B------:R-:W-:Y:S02]  /*0c30*/  FADD.FTZ R142, R142, R3 ;  /* 0x000000038e8e7221 */ /* 0x000fe40000010000 */
[-C--:B------:R-:W-:Y:S02]  /*0c40*/  FFMA.FTZ R110, R212, R3.reuse, R110 ;  /* 0x00000003d46e7223 */ /* 0x080fe4000001006e */
[----:B------:R-:W-:Y:S02]  /*0c50*/  FMUL.FTZ R27, R98, R3 ;  /* 0x00000003621b7220 */ /* 0x000fe40000410000 */
[----:B------:R-:W-:Y:S02]  /*0c60*/  FADD.FTZ R143, R143, R0 ;  /* 0x000000008f8f7221 */ /* 0x000fe40000010000 */
[----:B------:R-:W-:-:S02]  /*0c70*/  FFMA.FTZ R111, R211, R0, R111 ;  /* 0x00000000d36f7223 */ /* 0x000fc4000001006f */
[----:B------:R-:W-:Y:S02]  /*0c80*/  FMUL.FTZ R26, R99, R0 ;  /* 0x00000000631a7220 */ /* 0x000fe40000410000 */
[----:B------:R-:W-:Y:S02]  /*0c90*/  FADD.FTZ R209, -R229, R206 ;  /* 0x000000cee5d17221 */ /* 0x000fe40000010100 */
[----:B------:R-:W-:Y:S02]  /*0ca0*/  FMUL.FTZ R180, R101, R180 ;  /* 0x000000b465b47220 */ /* 0x000fe40000410000 */
[----:B------:R-:W-:Y:S02]  /*0cb0*/  FADD.FTZ R3, RZ, R181 ;  /* 0x000000b5ff037221 */ /* 0x000fe40000010000 */
[----:B------:R-:W-:Y:S01]  /*0cc0*/  FFMA.FTZ R0, R218, R181, RZ ;  /* 0x000000b5da007223 */ /* 0x000fe200000100ff */
[----:B------:R-:W-:Y:S01]  /*0cd0*/  PRMT R169, RZ, 0x5410, R182 ;  /* 0x00005410ffa97816 */ /* 0x000fe200000000b6 */
        /* <DEDUP_REMOVED lines=13> */
[----:B------:R-:W-:Y:S01]  /*0db0*/  FMUL.FTZ R176, R97, R2 ;  /* 0x0000000261b07220 */ /* 0x000fe20000410000 */
[----:B------:R-:W-:Y:S01]  /*0dc0*/  PRMT R11, RZ, 0x5410, R7 ;  /* 0x00005410ff0b7816 */ /* 0x000fe20000000007 */
[----:B------:R-:W-:Y:S01]  /*0dd0*/  FADD.FTZ R207, -R229, R207 ;  /* 0x000000cfe5cf7221 */ /* 0x000fe20000010100 */
[----:B------:R-:W-:Y:S01]  /*0de0*/  PRMT R4, RZ, 0x7610, R7 ;  /* 0x00007610ff047816 */ /* 0x000fe20000000007 */
[----:B------:R-:W-:Y:S02]  /*0df0*/  FMUL.FTZ R216, R220, R209 ;  /* 0x000000d1dcd87220 */ /* 0x000fe40000410000 */
[----:B------:R-:W-:Y:S02]  /*0e00*/  FMUL.FTZ R179, R102, R171 ;  /* 0x000000ab66b37220 */ /* 0x000fe40000410000 */
[----:B------:R-:W-:Y:S02]  /*0e10*/  FADD.FTZ R2, R3, R180 ;  /* 0x000000b403027221 */ /* 0x000fe40000010000 */
[----:B------:R-:W-:Y:S01]  /*0e20*/  FFMA.FTZ R0, R217, R180, R0 ;  /* 0x000000b4d9007223 */ /* 0x000fe20000010000 */
[--C-:B------:R-:W-:Y:S01]  /*0e30*/  PRMT R7, RZ, 0x5410, R177.reuse ;  /* 0x00005410ff077816 */ /* 0x100fe200000000b1 */
[C---:B------:R-:W-:Y:S01]  /*0e40*/  FADD.FTZ R184, -R229.reuse, R184 ;  /* 0x000000b8e5b87221 */ /* 0x040fe20000010100 */
        /* <DEDUP_REMOVED lines=8> */
[C---:B------:R-:W-:Y:S02]  /*0ed0*/  FMUL.FTZ R188, R220.reuse, R184 ;  /* 0x000000b8dcbc7220 */ /* 0x040fe40000410000 */
[----:B------:R-:W-:Y:S02]  /*0ee0*/  FMUL.FTZ R184, R220, R177 ;  /* 0x000000b1dcb87220 */ /* 0x000fe40000410000 */
[----:B------:R-:W-:Y:S02]  /*0ef0*/  FMUL.FTZ R177, R96, R169 ;  /* 0x000000a960b17220 */ /* 0x000fe40000410000 */
[----:B------:R-:W-:-:S02]  /*0f00*/  FADD.FTZ R2, R3, R178 ;  /* 0x000000b203027221 */ /* 0x000fc40000010000 */
[----:B------:R-:W-:Y:S02]  /*0f10*/  FFMA.FTZ R0, R215, R178, R0 ;  /* 0x000000b2d7007223 */ /* 0x000fe40000010000 */
[----:B------:R-:W-:Y:S02]  /*0f20*/  FADD.FTZ R3, R2, R177 ;  /* 0x000000b102037221 */ /* 0x000fe40000010000 */
[----:B------:R-:W-:Y:S02]  /*0f30*/  FFMA.FTZ R0, R214, R177, R0 ;  /* 0x000000b1d6007223 */ /* 0x000fe40000010000 */
[----:B------:R-:W-:Y:S02]  /*0f40*/  FADD.FTZ R2, R3, R176 ;  /* 0x000000b003027221 */ /* 0x000fe40000010000 */
[----:B------:R-:W-:Y:S01]  /*0f50*/  FFMA.FTZ R0, R213, R176, R0 ;  /* 0x000000b0d5007223 */ /* 0x000fe20000010000 */
[----:B------:R-:W-:Y:S01]  /*0f60*/  PRMT R15, RZ, 0x5410, R8 ;  /* 0x00005410ff0f7816 */ /* 0x000fe20000000008 */
[----:B------:R-:W-:-:S02]  /*0f70*/  FADD.FTZ R25, -R229, R25 ;  /* 0x00000019e5197221 */ /* 0x000fc40000010100 */
[----:B------:R-:W-:Y:S02]  /*0f80*/  FADD.FTZ R3, R2, R27 ;  /* 0x0000001b02037221 */ /* 0x000fe40000010000 */
[----:B------:R-:W-:Y:S01]  /*0f90*/  FFMA.FTZ R0, R212, R27, R0 ;  /* 0x0000001bd4007223 */ /* 0x000fe20000010000 */
[----:B------:R-:W-:Y:S01]  /*0fa0*/  PRMT R12, RZ, 0x7610, R8 ;  /* 0x00007610ff0c7816 */ /* 0x000fe20000000008 */
[C---:B------:R-:W-:Y:S02]  /*0fb0*/  FADD.FTZ R239, -R229.reuse, R24 ;  /* 0x00000018e5ef7221 */ /* 0x040fe40000010100 */
        /* <DEDUP_REMOVED lines=14> */
[C---:B------:R-:W-:Y:S02]  /*10a0*/  FADD.FTZ R245, -R229.reuse, R22 ;  /* 0x00000016e5f57221 */ /* 0x040fe40000010100 */
[C---:B------:R-:W-:Y:S02]  /*10b0*/  FADD.FTZ R249, -R229.reuse, R193 ;  /* 0x000000c1e5f97221 */ /* 0x040fe40000010100 */
        /* <DEDUP_REMOVED lines=8> */
[----:B------:R-:W-:-:S02]  /*1140*/  FMUL.FTZ R187, R220, R185 ;  /* 0x000000b9dcbb7220 */ /* 0x000fc40000410000 */
[----:B------:R-:W-:Y:S02]  /*1150*/  FADD.FTZ R21, -R229, R21 ;  /* 0x00000015e5157221 */ /* 0x000fe40000010100 */
[C---:B------:R-:W-:Y:S02]  /*1160*/  FMUL.FTZ R185, R220.reuse, R22 ;  /* 0x00000016dcb97220 */ /* 0x040fe40000410000 */
[----:B------:R-:W-:Y:S02]  /*1170*/  FMUL.FTZ R207, R220, R237 ;  /* 0x000000eddccf7220 */ /* 0x000fe40000410000 */
[----:B------:R-:W-:Y:S02]  /*1180*/  FMUL.FTZ R22, R95, R8 ;  /* 0x000000085f167220 */ /* 0x000fe40000410000 */
[----:B------:R-:W-:Y:S02]  /*1190*/  FADD.FTZ R3, R2, R23 ;  /* 0x0000001702037221 */ /* 0x000fe40000010000 */
[----:B------:R-:W-:-:S02]  /*11a0*/  FFMA.FTZ R0, R208, R23, R0 ;  /* 0x00000017d0007223 */ /* 0x000fc40000010000 */
[C---:B------:R-:W-:Y:S01]  /*11b0*/  FADD.FTZ R243, -R229.reuse, R20 ;  /* 0x00000014e5f37221 */ /* 0x040fe20000010100 */
[----:B------:R-:W-:Y:S01]  /*11c0*/  PRMT R10, RZ, 0x7610, R10 ;  /* 0x00007610ff0a7816 */ /* 0x000fe2000000000a */
[----:B------:R-:W-:Y:S02]  /*11d0*/  FADD.FTZ R20, -R229, R195 ;  /* 0x000000c3e5147221 */ /* 0x000fe40000010100 */
[C---:B------:R-:W-:Y:S02]  /*11e0*/  FMUL.FTZ R195, R220.reuse, R21 ;  /* 0x00000015dcc37220 */ /* 0x040fe40000410000 */
[----:B------:R-:W-:Y:S02]  /*11f0*/  FMUL.FTZ R206, R220, R239 ;  /* 0x000000efdcce7220 */ /* 0x000fe40000410000 */
        /* <DEDUP_REMOVED lines=15> */
[-C--:B------:R-:W-:Y:S02]  /*12f0*/  FFMA.FTZ R119, R201, R18.reuse, R119 ;  /* 0x00000012c9777223 */ /* 0x080fe40000010077 */
[----:B------:R-:W-:Y:S02]  /*1300*/  FMUL.FTZ R18, R91, R18 ;  /* 0x000000125b127220 */ /* 0x000fe40000410000 */
[----:B------:R-:W-:Y:S02]  /*1310*/  FADD.FTZ R3, R2, R19 ;  /* 0x0000001302037221 */ /* 0x000fe40000010000 */
[----:B------:R-:W-:Y:S02]  /*1320*/  FFMA.FTZ R0, R204, R19, R0 ;  /* 0x00000013cc007223 */ /* 0x000fe40000010000 */
        /* <DEDUP_REMOVED lines=12> */
[----:B------:R-:W-:Y:S02]  /*13f0*/  FADD.FTZ R251, -R229, R194 ;  /* 0x000000c2e5fb7221 */ /* 0x000fe40000010100 */
        /* <DEDUP_REMOVED lines=9> */
[----:B------:R-:W-:Y:S02]  /*1490*/  FADD.FTZ R247, -R229, R192 ;  /* 0x000000c0e5f77221 */ /* 0x000fe40000010100 */
[----:B------:R-:W-:Y:S02]  /*14a0*/  FMUL.FTZ R14, R87, R14 ;  /* 0x0000000e570e7220 */ /* 0x000fe40000410000 */
[----:B------:R-:W-:Y:S02]  /*14b0*/  FADD.FTZ R3, R2, R15 ;  /* 0x0000000f02037221 */ /* 0x000fe40000010000 */
[----:B------:R-:W-:Y:S01]  /*14c0*/  FFMA.FTZ R0, R194, R15, R0 ;  /* 0x0000000fc2007223 */ /* 0x000fe20000010000 */
[----:B------:R-:W-:Y:S01]  /*14d0*/  PRMT R6, RZ, 0x7610, R6 ;  /* 0x00007610ff067816 */ /* 0x000fe20000000006 */
[----:B------:R-:W-:Y:S02]  /*14e0*/  FFMA.FTZ R114, R208, R13, R114 ;  /* 0x0000000dd0727223 */ /* 0x000fe40000010072 */
[----:B------:R-:W-:-:S02]  /*14f0*/  FADD.FTZ R146, R146, R13 ;  /* 0x0000000d92927221 */ /* 0x000fc40000010000 */
[----:B------:R-:W-:Y:S02]  /*1500*/  FMUL.FTZ R192, R220, R247 ;  /* 0x000000f7dcc07220 */ /* 0x000fe40000410000 */
[----:B------:R-:W-:Y:S02]  /*1510*/  FMUL.FTZ R13, R80, R5 ;  /* 0x00000005500d7220 */ /* 0x000fe40000410000 */
[----:B------:R-:W-:Y:S02]  /*1520*/  FADD.FTZ R2, R3, R14 ;  /* 0x0000000e03027221 */ /* 0x000fe40000010000 */
[----:B------:R-:W-:Y:S02]  /*1530*/  FFMA.FTZ R0, R193, R14, R0 ;  /* 0x0000000ec1007223 */ /* 0x000fe40000010000 */
[C---:B------:R-:W-:Y:S02]  /*1540*/  FADD.FTZ R186, -R229.reuse, R186 ;  /* 0x000000bae5ba7221 */ /* 0x040fe40000010100 */
[----:B------:R-:W-:-:S02]  /*1550*/  FADD.FTZ R229, -R229, R191 ;  /* 0x000000bfe5e57221 */ /* 0x000fc40000010100 */
[C---:B------:R-:W-:Y:S02]  /*1560*/  FMUL.FTZ R190, R220.reuse, R251 ;  /* 0x000000fbdcbe7220 */ /* 0x040fe40000410000 */
[----:B------:R-:W-:Y:S02]  /*1570*/  FFMA.FTZ R113, R209, R12, R113 ;  /* 0x0000000cd1717223 */ /* 0x000fe40000010071 */
[----:B------:R-:W-:Y:S02]  /*1580*/  FADD.FTZ R145, R145, R12 ;  /* 0x0000000c91917221 */ /* 0x000fe40000010000 */
        /* <DEDUP_REMOVED lines=78> */
.L_x_5330:
[----:B------:R-:W-:Y:S05]  /*1a70*/  BSYNC B1 ;  /* 0x0000000000017941 */ /* 0x000fea0003800000 */
.L_x_5328:
[----:B------:R-:W-:Y:S05]  /*1a80*/  BRA.DIV ~URZ, `(.L_x_5331) ;  /* 0x00002fe27f007947 */ /* 0x000fea000b800000 */
[----:B0-----:R0:W1:Y:S02]  /*1a90*/  SHFL.BFLY PT, R171, R202, 0x1, 0x1f ;  /* 0x0c201f00caab7f89 */ /* 0x00106400000e0000 */
.L_x_5398:
        /* <DEDUP_REMOVED lines=18> */
.L_x_5399:
[----:B-----5:R-:W-:Y:S01]  /*1bc0*/  ISETP.GE.AND P6, PT, R196, 0x1, PT ;  /* 0x00000001c400780c */ /* 0x020fe20003fc6270 */
[----:B--2---:R-:W-:Y:S01]  /*1bd0*/  FADD.FTZ R174, R174, R173 ;  /* 0x000000adaeae7221 */ /* 0x004fe20000010000 */
[----:B------:R-:W-:Y:S01]  /*1be0*/  ISETP.NE.AND P2, PT, R221, RZ, PT ;  /* 0x000000ffdd00720c */ /* 0x000fe20003f45270 */
[----:B-1----:R-:W-:Y:S01]  /*1bf0*/  FADD.FTZ R168, R168, R175 ;  /* 0x000000afa8a87221 */ /* 0x002fe20000010000 */
[----:B------:R-:W-:Y:S01]  /*1c00*/  @!P5 ISETP.NE.U32.AND P4, PT, RZ, c[0x0][0x218], PT ;  /* 0x00008600ff00da0c */ /* 0x000fe20003f85070 */
[----:B------:R-:W-:Y:S01]  /*1c10*/  FMUL.FTZ R174, R174, c[0x0][0x1e0] ;  /* 0x00007800aeae7a20 */ /* 0x000fe20000410000 */
[----:B------:R-:W-:Y:S01]  /*1c20*/  @!P5 ISETP.NE.U32.AND P1, PT, RZ, c[0x0][0x218], PT ;  /* 0x00008600ff00da0c */ /* 0x000fe20003f25070 */
[----:B------:R-:W-:Y:S01]  /*1c30*/  BSSY B1, `(.L_x_5333) ;  /* 0x000001c000017945 */ /* 0x000fe20003800000 */
[----:B------:R-:W-:Y:S01]  /*1c40*/  @!P5 ISETP.NE.U32.AND P0, PT, RZ, c[0x0][0x218], PT ;  /* 0x00008600ff00da0c */ /* 0x000fe20003f05070 */
[----:B------:R-:W-:Y:S01]  /*1c50*/  FMUL.FTZ R225, R168, c[0x0][0x1e0] ;  /* 0x00007800a8e17a20 */ /* 0x000fe20000410000 */
        /* <DEDUP_REMOVED lines=25> */
.L_x_5334:
[----:B------:R-:W-:Y:S05]  /*1df0*/  BSYNC B1 ;  /* 0x0000000000017941 */ /* 0x000fea0003800000 */
.L_x_5333:
        /* <DEDUP_REMOVED lines=17> */
.L_x_5336:
[----:B------:R-:W-:Y:S05]  /*1f10*/  BSYNC B1 ;  /* 0x0000000000017941 */ /* 0x000fea0003800000 */
.L_x_5335:
        /* <DEDUP_REMOVED lines=8> */
.L_x_5338:
[----:B------:R-:W-:Y:S05]  /*1fa0*/  BSYNC B1 ;  /* 0x0000000000017941 */ /* 0x000fea0003800000 */
.L_x_5337:
        /* <DEDUP_REMOVED lines=8> */
.L_x_5340:
[----:B------:R-:W-:Y:S05]  /*2030*/  BSYNC B1 ;  /* 0x0000000000017941 */ /* 0x000fea0003800000 */
.L_x_5339:
        /* <DEDUP_REMOVED lines=8> */
.L_x_5342:
[----:B------:R-:W-:Y:S05]  /*20c0*/  BSYNC B1 ;  /* 0x0000000000017941 */ /* 0x000fea0003800000 */
.L_x_5341:
        /* <DEDUP_REMOVED lines=10> */
[----:B------:R-:W-:Y:S02]  /*2170*/  SEL R170, R203, R38, P3 ;  /* 0x00000026cbaa7207 */ /* 0x000fe40001800000 */
[----:B------:R-:W-:Y:S02]  /*2180*/  SEL R171, R228, R39, P3 ;  /* 0x00000027e4ab7207 */ /* 0x000fe40001800000 */
[----:B------:R-:W-:Y:S02]  /*2190*/  SEL R172, R229, R32, P3 ;  /* 0x00000020e5ac7207 */ /* 0x000fe40001800000 */
        /* <DEDUP_REMOVED lines=8> */
.L_x_5344:
[----:B------:R-:W-:Y:S05]  /*2220*/  BSYNC B1 ;  /* 0x0000000000017941 */ /* 0x000fea0003800000 */
.L_x_5343:
[----:B------:R-:W-:Y:S01]  /*2230*/  BSSY B1, `(.L_x_5345) ;  /* 0x000000a000017945 */ /* 0x000fe20003800000 */
[----:B0-----:R-:W-:Y:S02]  /*2240*/  SEL R173, R230, R33, P3 ;  /* 0x00000021e6ad7207 */ /* 0x001fe40001800000 */
        /* <DEDUP_REMOVED lines=8> */
.L_x_5346:
[----:B------:R-:W-:Y:S05]  /*22d0*/  BSYNC B1 ;  /* 0x0000000000017941 */ /* 0x000fea0003800000 */
.L_x_5345:
        /* <DEDUP_REMOVED lines=10> */
.L_x_5348:
[----:B------:R-:W-:Y:S05]  /*2380*/  BSYNC B1 ;  /* 0x0000000000017941 */ /* 0x000fea0003800000 */
.L_x_5347:
        /* <DEDUP_REMOVED lines=34> */
.L_x_5350:
[----:B------:R-:W-:Y:S05]  /*25b0*/  BSYNC B1 ;  /* 0x0000000000017941 */ /* 0x000fea0003800000 */
.L_x_5349:
        /* <DEDUP_REMOVED lines=21> */
.L_x_5352:
[----:B------:R-:W-:Y:S05]  /*2710*/  BSYNC B1 ;  /* 0x0000000000017941 */ /* 0x000fea0003800000 */
.L_x_5351:
        /* <DEDUP_REMOVED lines=10> */
.L_x_5354:
[----:B------:R-:W-:Y:S05]  /*27c0*/  BSYNC B1 ;  /* 0x0000000000017941 */ /* 0x000fea0003800000 */
.L_x_5353:
        /* <DEDUP_REMOVED lines=10> */
.L_x_5356:
[----:B------:R-:W-:Y:S05]  /*2870*/  BSYNC B1 ;  /* 0x0000000000017941 */ /* 0x000fea0003800000 */
.L_x_5355:
        /* <DEDUP_REMOVED lines=32> */
.L_x_5358:
[----:B------:R-:W-:Y:S05]  /*2a80*/  BSYNC B1 ;  /* 0x0000000000017941 */ /* 0x000fea0003800000 */
.L_x_5357:
        /* <DEDUP_REMOVED lines=8> */
.L_x_5360:
[----:B------:R-:W-:Y:S05]  /*2b10*/  BSYNC B1 ;  /* 0x0000000000017941 */ /* 0x000fea0003800000 */
.L_x_5359:
        /* <DEDUP_REMOVED lines=18> */
.L_x_5362:
[----:B------:R-:W-:Y:S05]  /*2c40*/  BSYNC B1 ;  /* 0x0000000000017941 */ /* 0x000fea0003800000 */
.L_x_5361:
        /* <DEDUP_REMOVED lines=8> */
.L_x_5364:
[----:B------:R-:W-:Y:S05]  /*2cd0*/  BSYNC B1 ;  /* 0x0000000000017941 */ /* 0x000fea0003800000 */
.L_x_5363:
        /* <DEDUP_REMOVED lines=17> */
.L_x_5366:
[----:B------:R-:W-:Y:S05]  /*2df0*/  BSYNC B1 ;  /* 0x0000000000017941 */ /* 0x000fea0003800000 */
.L_x_5365:
        /* <DEDUP_REMOVED lines=23> */
.L_x_5368:
[----:B------:R-:W-:Y:S05]  /*2f70*/  BSYNC B1 ;  /* 0x0000000000017941 */ /* 0x000fea0003800000 */
.L_x_5367:
        /* <DEDUP_REMOVED lines=10> */
.L_x_5370:
[----:B------:R-:W-:Y:S05]  /*3020*/  BSYNC B1 ;  /* 0x0000000000017941 */ /* 0x000fea0003800000 */
.L_x_5369:
        /* <DEDUP_REMOVED lines=10> */
.L_x_5372:
[----:B------:R-:W-:Y:S05]  /*30d0*/  BSYNC B1 ;  /* 0x0000000000017941 */ /* 0x000fea0003800000 */
.L_x_5371:
        /* <DEDUP_REMOVED lines=26> */
.L_x_5374:
[----:B------:R-:W-:Y:S05]  /*3280*/  BSYNC B1 ;  /* 0x0000000000017941 */ /* 0x000fea0003800000 */
.L_x_5373:
        /* <DEDUP_REMOVED lines=18> */
.L_x_5376:
[----:B------:R-:W-:Y:S05]  /*33b0*/  BSYNC B1 ;  /* 0x0000000000017941 */ /* 0x000fea0003800000 */
.L_x_5375:
        /* <DEDUP_REMOVED lines=10> */
.L_x_5378:
[----:B------:R-:W-:Y:S05]  /*3460*/  BSYNC B1 ;  /* 0x0000000000017941 */ /* 0x000fea0003800000 */
.L_x_5377:
        /* <DEDUP_REMOVED lines=17> */
.L_x_5380:
[----:B------:R-:W-:Y:S05]  /*3580*/  BSYNC B1 ;  /* 0x0000000000017941 */ /* 0x000fea0003800000 */
.L_x_5379:
        /* <DEDUP_REMOVED lines=34> */
.L_x_5382:
[----:B-1----:R-:W-:Y:S05]  /*37b0*/  BSYNC B1 ;  /* 0x0000000000017941 */ /* 0x002fea0003800000 */
.L_x_5381:
        /* <DEDUP_REMOVED lines=8> */
.L_x_5384:
[----:B------:R-:W-:Y:S05]  /*3840*/  BSYNC B1 ;  /* 0x0000000000017941 */ /* 0x000fea0003800000 */
.L_x_5383:
        /* <DEDUP_REMOVED lines=8> */
.L_x_5386:
[----:B------:R-:W-:Y:S05]  /*38d0*/  BSYNC B1 ;  /* 0x0000000000017941 */ /* 0x000fea0003800000 */
.L_x_5385:
        /* <DEDUP_REMOVED lines=8> */
.L_x_5388:
[----:B------:R-:W-:Y:S05]  /*3960*/  BSYNC B1 ;  /* 0x0000000000017941 */ /* 0x000fea0003800000 */
.L_x_5387:
        /* <DEDUP_REMOVED lines=19> */
.L_x_5390:
[----:B------:R-:W-:Y:S05]  /*3aa0*/  BSYNC B1 ;  /* 0x0000000000017941 */ /* 0x000fea0003800000 */
.L_x_5389:
        /* <DEDUP_REMOVED lines=10> */
.L_x_5392:
[----:B------:R-:W-:Y:S05]  /*3b50*/  BSYNC B1 ;  /* 0x0000000000017941 */ /* 0x000fea0003800000 */
.L_x_5391:
        /* <DEDUP_REMOVED lines=10> */
.L_x_5394:
[----:B------:R-:W-:Y:S05]  /*3c00*/  BSYNC B1 ;  /* 0x0000000000017941 */ /* 0x000fea0003800000 */
.L_x_5393:
        /* <DEDUP_REMOVED lines=31> */
.L_x_5396:
[----:B------:R-:W-:Y:S05]  /*3e00*/  BSYNC B1 ;  /* 0x0000000000017941 */ /* 0x000fea0003800000 */
.L_x_5395:
        /* <DEDUP_REMOVED lines=17> */
.L_x_5327:
[----:B------:R-:W-:Y:S05]  /*3f20*/  BSYNC B0 ;  /* 0x0000000000007941 */ /* 0x000fea0003800000 */
.L_x_5325:
        /* <DEDUP_REMOVED lines=180> */
.L_x_5331:
[----:B------:R-:W-:Y:S01]  /*4a70*/  HFMA2.MMA R225, -RZ, RZ, 0, 5.9604644775390625e-08 ;  /* 0x00000001ffe17435 */ /* 0x000fe200000001ff */
[----:B0-----:R-:W-:-:S02]  /*4a80*/  MOV R172, R202 ;  /* 0x000000ca00ac7202 */ /* 0x001fc40000000f00 */
[----:B------:R-:W-:Y:S02]  /*4a90*/  MOV R224, 0x1f ;  /* 0x0000001f00e07802 */ /* 0x000fe40000000f00 */
[----:B------:R-:W-:Y:S02]  /*4aa0*/  MOV R227, 0xffffffff ;  /* 0xffffffff00e37802 */ /* 0x000fe40000000f00 */
[----:B------:R-:W-:Y:S02]  /*4ab0*/  MOV R168, 0x4ad0 ;  /* 0x00004ad000a87802 */ /* 0x000fe40000000f00 */
[----:B-----5:R-:W-:Y:S05]  /*4ac0*/  CALL.REL.NOINC `($__internal_83_$__cuda_sm70_shflsync_bfly_p) ;  /* 0x0000046000007944 */ /* 0x020fea0003c00000 */
[----:B-1----:R-:W-:Y:S01]  /*4ad0*/  MOV R171, R172 ;  /* 0x000000ac00ab7202 */ /* 0x002fe20000000f00 */
[----:B0-----:R-:W-:Y:S05]  /*4ae0*/  BRA `(.L_x_5398) ;  /* 0xffffcfb000007947 */ /* 0x001fea000383ffff */
.L_x_5332:
[----:B------:R-:W-:Y:S01]  /*4af0*/  HFMA2.MMA R225, -RZ, RZ, 0, 5.9604644775390625e-08 ;  /* 0x00000001ffe17435 */ /* 0x000fe200000001ff */
[----:B------:R-:W-:Y:S02]  /*4b00*/  MOV R172, R203 ;  /* 0x000000cb00ac7202 */ /* 0x000fe40000000f00 */
[----:B------:R-:W-:Y:S02]  /*4b10*/  MOV R224, 0x1f ;  /* 0x0000001f00e07802 */ /* 0x000fe40000000f00 */
[----:B------:R-:W-:-:S02]  /*4b20*/  MOV R227, 0xffffffff ;  /* 0xffffffff00e37802 */ /* 0x000fc40000000f00 */
[----:B------:R-:W-:Y:S02]  /*4b30*/  MOV R168, 0x4b50 ;  /* 0x00004b5000a87802 */ /* 0x000fe40000000f00 */
[----:B01---5:R-:W-:Y:S05]  /*4b40*/  CALL.REL.NOINC `($__internal_83_$__cuda_sm70_shflsync_bfly_p) ;  /* 0x000003e000007944 */ /* 0x023fea0003c00000 */
[----:B------:R-:W-:Y:S01]  /*4b50*/  FADD.FTZ R171, R171, R202 ;  /* 0x000000caabab7221 */ /* 0x000fe20000010000 */
[----:B0-----:R-:W-:Y:S01]  /*4b60*/  HFMA2.MMA R225, -RZ, RZ, 0, 1.1920928955078125e-07 ;  /* 0x00000002ffe17435 */ /* 0x001fe200000001ff */
[----:B-1----:R-:W-:Y:S01]  /*4b70*/  FADD.FTZ R203, R203, R172 ;  /* 0x000000accbcb7221 */ /* 0x002fe20000010000 */
[----:B------:R-:W-:Y:S02]  /*4b80*/  MOV R224, 0x1f ;  /* 0x0000001f00e07802 */ /* 0x000fe40000000f00 */
[----:B------:R-:W-:Y:S02]  /*4b90*/  MOV R227, 0xffffffff ;  /* 0xffffffff00e37802 */ /* 0x000fe40000000f00 */
[----:B------:R-:W-:Y:S02]  /*4ba0*/  MOV R172, R171 ;  /* 0x000000ab00ac7202 */ /* 0x000fe40000000f00 */
[----:B------:R-:W-:Y:S02]  /*4bb0*/  MOV R168, 0x4bd0 ;  /* 0x00004bd000a87802 */ /* 0x000fe40000000f00 */
[----:B------:R-:W-:Y:S05]  /*4bc0*/  CALL.REL.NOINC `($__internal_83_$__cuda_sm70_shflsync_bfly_p) ;  /* 0x0000036000007944 */ /* 0x000fea0003c00000 */
[----:B0-----:R-:W-:Y:S01]  /*4bd0*/  HFMA2.MMA R225, -RZ, RZ, 0, 1.1920928955078125e-07 ;  /* 0x00000002ffe17435 */ /* 0x001fe200000001ff */
[----:B-1----:R-:W-:-:S02]  /*4be0*/  MOV R170, R172 ;  /* 0x000000ac00aa7202 */ /* 0x002fc40000000f00 */
[----:B------:R-:W-:Y:S02]  /*4bf0*/  MOV R172, R203 ;  /* 0x000000cb00ac7202 */ /* 0x000fe40000000f00 */
[----:B------:R-:W-:Y:S02]  /*4c00*/  MOV R224, 0x1f ;  /* 0x0000001f00e07802 */ /* 0x000fe40000000f00 */
[----:B------:R-:W-:Y:S02]  /*4c10*/  MOV R227, 0xffffffff ;  /* 0xffffffff00e37802 */ /* 0x000fe40000000f00 */
[----:B------:R-:W-:Y:S02]  /*4c20*/  MOV R168, 0x4c40 ;  /* 0x00004c4000a87802 */ /* 0x000fe40000000f00 */
[----:B------:R-:W-:Y:S05]  /*4c30*/  CALL.REL.NOINC `($__internal_83_$__cuda_sm70_shflsync_bfly_p) ;  /* 0x000002f000007944 */ /* 0x000fea0003c00000 */
[----:B------:R-:W-:Y:S01]  /*4c40*/  FADD.FTZ R171, R170, R171 ;  /* 0x000000abaaab7221 */ /* 0x000fe20000010000 */
[----:B0-----:R-:W-:Y:S01]  /*4c50*/  HFMA2.MMA R225, -RZ, RZ, 0, 2.384185791015625e-07 ;  /* 0x00000004ffe17435 */ /* 0x001fe200000001ff */
[----:B-1----:R-:W-:Y:S01]  /*4c60*/  FADD.FTZ R203, R203, R172 ;  /* 0x000000accbcb7221 */ /* 0x002fe20000010000 */
[----:B------:R-:W-:Y:S02]  /*4c70*/  MOV R224, 0x1f ;  /* 0x0000001f00e07802 */ /* 0x000fe40000000f00 */
[----:B------:R-:W-:-:S02]  /*4c80*/  MOV R227, 0xffffffff ;  /* 0xffffffff00e37802 */ /* 0x000fc40000000f00 */
[----:B------:R-:W-:Y:S02]  /*4c90*/  MOV R172, R171 ;  /* 0x000000ab00ac7202 */ /* 0x000fe40000000f00 */
[----:B------:R-:W-:Y:S02]  /*4ca0*/  MOV R168, 0x4cc0 ;  /* 0x00004cc000a87802 */ /* 0x000fe40000000f00 */
[----:B------:R-:W-:Y:S05]  /*4cb0*/  CALL.REL.NOINC `($__internal_83_$__cuda_sm70_shflsync_bfly_p) ;  /* 0x0000027000007944 */ /* 0x000fea0003c00000 */
[----:B0-----:R-:W-:Y:S01]  /*4cc0*/  HFMA2.MMA R225, -RZ, RZ, 0, 2.384185791015625e-07 ;  /* 0x00000004ffe17435 */ /* 0x001fe200000001ff */
[----:B-1----:R-:W-:Y:S02]  /*4cd0*/  MOV R170, R172 ;  /* 0x000000ac00aa7202 */ /* 0x002fe40000000f00 */
[----:B------:R-:W-:Y:S02]  /*4ce0*/  MOV R172, R203 ;  /* 0x000000cb00ac7202 */ /* 0x000fe40000000f00 */
[----:B------:R-:W-:Y:S02]  /*4cf0*/  MOV R224, 0x1f ;  /* 0x0000001f00e07802 */ /* 0x000fe40000000f00 */
[----:B------:R-:W-:Y:S02]  /*4d00*/  MOV R227, 0xffffffff ;  /* 0xffffffff00e37802 */ /* 0x000fe40000000f00 */
[----:B------:R-:W-:-:S02]  /*4d10*/  MOV R168, 0x4d30 ;  /* 0x00004d3000a87802 */ /* 0x000fc40000000f00 */
[----:B------:R-:W-:Y:S05]  /*4d20*/  CALL.REL.NOINC `($__internal_83_$__cuda_sm70_shflsync_bfly_p) ;  /* 0x0000020000007944 */ /* 0x000fea0003c00000 */
[----:B------:R-:W-:Y:S01]  /*4d30*/  FADD.FTZ R171, R170, R171 ;  /* 0x000000abaaab7221 */ /* 0x000fe20000010000 */
[----:B0-----:R-:W-:Y:S01]  /*4d40*/  HFMA2.MMA R225, -RZ, RZ, 0, 4.76837158203125e-07 ;  /* 0x00000008ffe17435 */ /* 0x001fe200000001ff */
[----:B-1----:R-:W-:Y:S01]  /*4d50*/  FADD.FTZ R175, R203, R172 ;  /* 0x000000accbaf7221 */ /* 0x002fe20000010000 */
[----:B------:R-:W-:-:S02]  /*4d60*/  MOV R224, 0x1f ;  /* 0x0000001f00e07802 */ /* 0x000fc40000000f00 */
[----:B------:R-:W-:Y:S02]  /*4d70*/  MOV R227, 0xffffffff ;  /* 0xffffffff00e37802 */ /* 0x000fe40000000f00 */
[----:B------:R-:W-:Y:S02]  /*4d80*/  MOV R172, R171 ;  /* 0x000000ab00ac7202 */ /* 0x000fe40000000f00 */
[----:B------:R-:W-:Y:S02]  /*4d90*/  MOV R168, 0x4db0 ;  /* 0x00004db000a87802 */ /* 0x000fe40000000f00 */
[----:B------:R-:W-:Y:S05]  /*4da0*/  CALL.REL.NOINC `($__internal_83_$__cuda_sm70_shflsync_bfly_p) ;  /* 0x0000018000007944 */ /* 0x000fea0003c00000 */
[----:B0-----:R-:W-:Y:S01]  /*4db0*/  HFMA2.MMA R225, -RZ, RZ, 0, 4.76837158203125e-07 ;  /* 0x00000008ffe17435 */ /* 0x001fe200000001ff */
[----:B-1----:R-:W-:Y:S02]  /*4dc0*/  MOV R170, R172 ;  /* 0x000000ac00aa7202 */ /* 0x002fe40000000f00 */
[----:B------:R-:W-:Y:S02]  /*4dd0*/  MOV R172, R175 ;  /* 0x000000af00ac7202 */ /* 0x000fe40000000f00 */
[----:B------:R-:W-:Y:S02]  /*4de0*/  MOV R224, 0x1f ;  /* 0x0000001f00e07802 */ /* 0x000fe40000000f00 */
[----:B------:R-:W-:-:S02]  /*4df0*/  MOV R227, 0xffffffff ;  /* 0xffffffff00e37802 */ /* 0x000fc40000000f00 */
[----:B------:R-:W-:Y:S02]  /*4e00*/  MOV R168, 0x4e20 ;  /* 0x00004e2000a87802 */ /* 0x000fe40000000f00 */
[----:B------:R-:W-:Y:S05]  /*4e10*/  CALL.REL.NOINC `($__internal_83_$__cuda_sm70_shflsync_bfly_p) ;  /* 0x0000011000007944 */ /* 0x000fea0003c00000 */
[----:B------:R-:W-:Y:S01]  /*4e20*/  FADD.FTZ R173, R170, R171 ;  /* 0x000000abaaad7221 */ /* 0x000fe20000010000 */
[----:B0-----:R-:W-:Y:S01]  /*4e30*/  HFMA2.MMA R225, -RZ, RZ, 0, 9.5367431640625e-07 ;  /* 0x00000010ffe17435 */ /* 0x001fe200000001ff */
[----:B-1----:R-:W-:Y:S01]  /*4e40*/  FADD.FTZ R175, R175, R172 ;  /* 0x000000acafaf7221 */ /* 0x002fe20000010000 */
[----:B------:R-:W-:Y:S02]  /*4e50*/  MOV R224, 0x1f ;  /* 0x0000001f00e07802 */ /* 0x000fe40000000f00 */
[----:B------:R-:W-:Y:S02]  /*4e60*/  MOV R227, 0xffffffff ;  /* 0xffffffff00e37802 */ /* 0x000fe40000000f00 */
[----:B------:R-:W-:Y:S02]  /*4e70*/  MOV R172, R173 ;  /* 0x000000ad00ac7202 */ /* 0x000fe40000000f00 */
[----:B------:R-:W-:Y:S02]  /*4e80*/  MOV R168, 0x4ea0 ;  /* 0x00004ea000a87802 */ /* 0x000fe40000000f00 */
[----:B------:R-:W-:Y:S05]  /*4e90*/  CALL.REL.NOINC `($__internal_83_$__cuda_sm70_shflsync_bfly_p) ;  /* 0x0000009000007944 */ /* 0x000fea0003c00000 */
[----:B0-----:R-:W-:Y:S01]  /*4ea0*/  HFMA2.MMA R225, -RZ, RZ, 0, 9.5367431640625e-07 ;  /* 0x00000010ffe17435 */ /* 0x001fe200000001ff */
[----:B-1----:R-:W-:-:S02]  /*4eb0*/  MOV R174, R172 ;  /* 0x000000ac00ae7202 */ /* 0x002fc40000000f00 */
[----:B------:R-:W-:Y:S02]  /*4ec0*/  MOV R172, R175 ;  /* 0x000000af00ac7202 */ /* 0x000fe40000000f00 */
[----:B------:R-:W-:Y:S02]  /*4ed0*/  MOV R224, 0x1f ;  /* 0x0000001f00e07802 */ /* 0x000fe40000000f00 */
[----:B------:R-:W-:Y:S02]  /*4ee0*/  MOV R227, 0xffffffff ;  /* 0xffffffff00e37802 */ /* 0x000fe40000000f00 */
[----:B------:R-:W-:Y:S02]  /*4ef0*/  MOV R168, 0x4f10 ;  /* 0x00004f1000a87802 */ /* 0x000fe40000000f00 */
[----:B------:R-:W-:Y:S05]  /*4f00*/  CALL.REL.NOINC `($__internal_83_$__cuda_sm70_shflsync_bfly_p) ;  /* 0x0000002000007944 */ /* 0x000fea0003c00000 */
[----:B-1----:R-:W-:Y:S01]  /*4f10*/  MOV R168, R172 ;  /* 0x000000ac00a87202 */ /* 0x002fe20000000f00 */
[----:B0-----:R-:W-:Y:S05]  /*4f20*/  BRA `(.L_x_5399) ;  /* 0xffffcc9000007947 */ /* 0x001fea000383ffff */
        .weak           $__internal_83_$__cuda_sm70_shflsync_bfly_p
        .type           $__internal_83_$__cuda_sm70_shflsync_bfly_p,@function
        .size           $__internal_83_$__cuda_sm70_shflsync_bfly_p,(.L_x_12385 - $__internal_83_$__cuda_sm70_shflsync_bfly_p)
$__internal_83_$__cuda_sm70_shflsync_bfly_p:
[----:B------:R-:W-:Y:S01]  /*4f30*/  HFMA2.MMA R169, -RZ, RZ, 0, 0 ;  /* 0x00000000ffa97435 */ /* 0x000fe200000001ff */
[----:B------:R-:W-:Y:S04]  /*4f40*/  WARPSYNC R227 ;  /* 0x000000e300007348 */ /* 0x000fe80003800000 */
[----:B------:R0:W1:Y:S01]  /*4f50*/  SHFL.BFLY PT, R172, R172, R225, R224 ;  /* 0x0c0000e1acac7389 */ /* 0x00006200000e00e0 */
[----:B------:R-:W-:Y:S05]  /*4f60*/  RET.REL.NODEC R168 `(_ZN10layer_norm13ln_bwd_kernelINS_13Kernel_traitsIf13__nv_bfloat16fS2_fjLj1024ELj1ELj4ELj1ELj16ENS_18Kernel_traits_baseILj1024EfS2_fS2_fjLj128EEEEELb0ELb0ELb1ELb1EEEvNS_9BwdParamsE) ;  /* 0xffffb090a8007950 */ /* 0x000fea0003c3ffff */
.L_x_5400:
        /* <DEDUP_REMOVED lines=9> */
.L_x_12385:


//--------------------- .text._ZN10layer_norm13ln_bwd_kernelINS_13Kernel_traitsIf13__nv_bfloat16fS2_fjLj1024ELj1ELj4ELj1ELj16ENS_18Kernel_traits_baseILj1024EfS2_fS2_fjLj128EEEEELb0ELb1ELb0ELb0EEEvNS_9BwdParamsE --------------------------
	.section	.text._ZN10layer_norm13ln_bwd_kernelINS_13Kernel_traitsIf13__nv_bfloat16fS2_fjLj1024ELj1ELj4ELj1ELj16ENS_18Kernel_traits_baseILj1024EfS2_fS2_fjLj128EEEEELb0ELb1ELb0ELb0EEEvNS_9BwdParamsE,"ax",@progbits
	.sectioninfo	@"SHI_REGISTERS=255"
	.align	128
        .global         _ZN10layer_norm13ln_bwd_kernelINS_13Kernel_traitsIf13__nv_bfloat16fS2_fjLj1024ELj1ELj4ELj1ELj16ENS_18Kernel_traits_baseILj1024EfS2_fS2_fjLj128EEEEELb0ELb1ELb0ELb0EEEvNS_9BwdParamsE
        .type           _ZN10layer_norm13ln_bwd_kernelINS_13Kernel_traitsIf13__nv_bfloat16fS2_fjLj1024ELj1ELj4ELj1ELj16ENS_18Kernel_traits_baseILj1024EfS2_fS2_fjLj128EEEEELb0ELb1ELb0ELb0EEEvNS_9BwdParamsE,@function
        .size           _ZN10layer_norm13ln_bwd_kernelINS_13Kernel_traitsIf13__nv_bfloat16fS2_fjLj1024ELj1ELj4ELj1ELj16ENS_18Kernel_traits_baseILj1024EfS2_fS2_fjLj128EEEEELb0ELb1ELb0ELb0EEEvNS_9BwdParamsE,(.L_x_12386 - _ZN10layer_norm13ln_bwd_kernelINS_13Kernel_traitsIf13__nv_bfloat16fS2_fjLj1024ELj1ELj4ELj1ELj16ENS_18Kernel_traits_baseILj1024EfS2_fS2_fjLj128EEEEELb0ELb1ELb0ELb0EEEvNS_9BwdParamsE)
        .other          _ZN10layer_norm13ln_bwd_kernelINS_13Kernel_traitsIf13__nv_bfloat16fS2_fjLj1024ELj1ELj4ELj1ELj16ENS_18Kernel_traits_baseILj1024EfS2_fS2_fjLj128EEEEELb0ELb1ELb0ELb0EEEvNS_9BwdParamsE,@"STO_CUDA_ENTRY STV_DEFAULT"
_ZN10layer_norm13ln_bwd_kernelINS_13Kernel_traitsIf13__nv_bfloat16fS2_fjLj1024ELj1ELj4ELj1ELj16ENS_18Kernel_traits_baseILj1024EfS2_fS2_fjLj128EEEEELb0ELb1ELb0ELb0EEEvNS_9BwdParamsE:
.text._ZN10layer_norm13ln_bwd_kernelINS_13Kernel_traitsIf13__nv_bfloat16fS2_fjLj1024ELj1ELj4ELj1ELj16ENS_18Kernel_traits_baseILj1024EfS2_fS2_fjLj128EEEEELb0ELb1ELb0ELb0EEEvNS_9BwdParamsE:
        /* <DEDUP_REMOVED lines=12> */
[----:B------:R0:W3:Y:S01]  /*00c0*/  LDL.64 R68, [R1+0x40] ;  /* 0x0000400001447983 */ /* 0x0000e20000100a00 */
[----:B-1----:R-:W-:-:S03]  /*00d0*/  LOP3.LUT R3, R18, 0x1f, RZ, 0xc, !PT ;  /* 0x0000001f12037812 */ /* 0x002fc600078e0cff */
[----:B------:R0:W3:Y:S01]  /*00e0*/  LDL.64 R70, [R1+0x48] ;  /* 0x0000480001467983 */ /* 0x0000e20000100a00 */
[----:B------:R-:W-:-:S03]  /*00f0*/  LEA.HI.SX32 R0, R0, R3, 0x1d ;  /* 0x0000000300007211 */ /* 0x000fc600078feaff */
[----:B------:R0:W3:Y:S01]  /*0100*/  LDL.64 R72, [R1+0x50] ;  /* 0x0000500001487983 */ /* 0x0000e20000100a00 */
[----:B------:R-:W-:-:S03]  /*0110*/  LOP3.LUT P2, RZ, R0, 0xffffffe0, RZ, 0xc0, !PT ;  /* 0xffffffe000ff7812 */ /* 0x000fc6000784c0ff */
[----:B------:R0:W3:Y:S01]  /*0120*/  LDL.64 R74, [R1+0x58] ;  /* 0x00005800014a7983 */ /* 0x0000e20000100a00 */
[----:B------:R-:W-:-:S03]  /*0130*/  LOP3.LUT R16, R18, 0x1f, RZ, 0xc0, !PT ;  /* 0x0000001f12107812 */ /* 0x000fc600078ec0ff */
[----:B------:R0:W3:Y:S04]  /*0140*/  LDL.64 R24, [R1+0x30] ;  /* 0x0000300001187983 */ /* 0x0000e80000100a00 */
[----:B------:R0:W3:Y:S02]  /*0150*/  LDL.64 R26, [R1+0x38] ;  /* 0x00003800011a7983 */ /* 0x0000e40000100a00 */
[----:B------:R-:W-:Y:S02]  /*0160*/  @P2 MOV R5, 0x20 ;  /* 0x0000002000052802 */ /* 0x000fe40000000f00 */
[----:B------:R0:W3:Y:S04]  /*0170*/  LDL.64 R20, [R1+0x20] ;  /* 0x0000200001147983 */ /* 0x0000e80000100a00 */
[----:B------:R0:W3:Y:S01]  /*0180*/  LDL.64 R22, [R1+0x28] ;  /* 0x0000280001167983 */ /* 0x0000e20000100a00 */
[----:B------:R-:W-:Y:S01]  /*0190*/  @P2 IMAD.WIDE.U32 R2, R16, R5, c[0x0][0x1b0] ;  /* 0x00006c0010022625 */ /* 0x000fe200078e0005 */
[----:B------:R-:W-:-:S04]  /*01a0*/  ULDC.64 UR4, c[0x0][0x118] ;  /* 0x0000460000047ab9 */ /* 0x000fc80000000a00 */
[----:B--2---:R-:W2:Y:S01]  /*01b0*/  @P2 LDG.E.128 R12, [R2.64+0x10] ;  /* 0x00001004020c2981 */ /* 0x004ea2000c1e1d00 */
[----:B------:R-:W-:Y:S01]  /*01c0*/  ISETP.GE.U32.AND P3, PT, R0, 0x40, PT ;  /* 0x000000400000780c */ /* 0x000fe20003f66070 */
[C---:B------:R-:W-:Y:S01]  /*01d0*/  @P2 IMAD.WIDE.U32 R4, R16.reuse, R5, c[0x0][0x1c8] ;  /* 0x0000720010042625 */ /* 0x040fe200078e0005 */
[----:B------:R-:W-:-:S11]  /*01e0*/  @P2 LOP3.LUT R16, R16, 0x20, RZ, 0xfc, !PT ;  /* 0x0000002010102812 */ /* 0x000fd600078efcff */
[----:B------:R-:W-:-:S05]  /*01f0*/  @P3 MOV R11, 0x20 ;  /* 0x00000020000b3802 */ /* 0x000fca0000000f00 */
[CC--:B------:R-:W-:Y:S01]  /*0200*/  @P3 IMAD.WIDE.U32 R8, R16.reuse, R11.reuse, c[0x0][0x1b0] ;  /* 0x00006c0010083625 */ /* 0x0c0fe200078e000b */
[----:B----4-:R1:W4:Y:S04]  /*0210*/  @P2 LDG.E.128 R76, [R2.64] ;  /* 0x00000004024c2981 */ /* 0x010328000c1e1d00 */
[----:B---3--:R-:W3:Y:S01]  /*0220*/  @P3 LDG.E.128 R64, [R8.64] ;  /* 0x0000000408403981 */ /* 0x008ee2000c1e1d00 */
[----:B------:R-:W-:Y:S01]  /*0230*/  @P3 IMAD.WIDE.U32 R10, R16, R11, c[0x0][0x1c8] ;  /* 0x00007200100a3625 */ /* 0x000fe200078e000b */
[C---:B------:R-:W-:Y:S02]  /*0240*/  ISETP.GE.U32.AND P4, PT, R0.reuse, 0x60, PT ;  /* 0x000000600000780c */ /* 0x040fe40003f86070 */
[----:B------:R0:W3:Y:S01]  /*0250*/  @P2 LDG.E.128 R68, [R4.64+0x10] ;  /* 0x0000100404442981 */ /* 0x0000e2000c1e1d00 */
[----:B------:R-:W-:-:S03]  /*0260*/  ISETP.GE.U32.AND P5, PT, R0, 0x80, PT ;  /* 0x000000800000780c */ /* 0x000fc60003fa6070 */
[----:B------:R0:W3:Y:S04]  /*0270*/  @P2 LDG.E.128 R72, [R4.64] ;  /* 0x0000000404482981 */ /* 0x0000e8000c1e1d00 */
[----:B------:R0:W5:Y:S04]  /*0280*/  @P3 LDG.E.128 R28, [R8.64+0x10] ;  /* 0x00001004081c3981 */ /* 0x000168000c1e1d00 */
[----:B------:R-:W3:Y:S01]  /*0290*/  @P3 LDG.E.128 R24, [R10.64] ;  /* 0x000000040a183981 */ /* 0x000ee2000c1e1d00 */
[----:B------:R-:W-:-:S03]  /*02a0*/  @P3 IADD3 R16, R16, 0x20, RZ ;  /* 0x0000002010103810 */ /* 0x000fc60007ffe0ff */
[----:B------:R-:W3:Y:S01]  /*02b0*/  @P3 LDG.E.128 R20, [R10.64+0x10] ;  /* 0x000010040a143981 */ /* 0x000ee2000c1e1d00 */
[----:B------:R-:W-:-:S03]  /*02c0*/  @P5 MOV R17, 0x20 ;  /* 0x0000002000115802 */ /* 0x000fc60000000f00 */
        /* <DEDUP_REMOVED lines=16> */
[----:B0-----:R-:W0:Y:S04]  /*03d0*/  S2R R5, SR_CTAID.X ;  /* 0x0000000000057919 */ /* 0x001e280000002500 */
[----:B---3--:R1:W-:Y:S04]  /*03e0*/  @P3 STL.64 [R1+0x10], R64 ;  /* 0x0000104001003387 */ /* 0x0083e80000100a00 */
[----:B----4-:R-:W-:Y:S04]  /*03f0*/  @P2 STL.64 [R1+0x70], R76 ;  /* 0x0000704c01002387 */ /* 0x010fe80000100a00 */
[----:B------:R-:W-:Y:S04]  /*0400*/  @P2 STL.64 [R1+0x78], R78 ;  /* 0x0000784e01002387 */ /* 0x000fe80000100a00 */
[----:B------:R3:W-:Y:S04]  /*0410*/  @P3 STL.64 [R1+0x18], R66 ;  /* 0x0000184201003387 */ /* 0x0007e80000100a00 */
[----:B------:R4:W-:Y:S01]  /*0420*/  @P2 STL.64 [R1+0x40], R68 ;  /* 0x0000404401002387 */ /* 0x0009e20000100a00 */
[----:B------:R-:W-:-:S03]  /*0430*/  SHF.R.U32.HI R0, RZ, 0x5, R18 ;  /* 0x00000005ff007819 */ /* 0x000fc60000011612 */
[----:B------:R0:W-:Y:S04]  /*0440*/  @P2 STL.64 [R1+0x48], R70 ;  /* 0x0000484601002387 */ /* 0x0001e80000100a00 */
[----:B------:R1:W-:Y:S04]  /*0450*/  @P2 STL.64 [R1+0x50], R72 ;  /* 0x0000504801002387 */ /* 0x0003e80000100a00 */
[----:B------:R1:W-:Y:S04]  /*0460*/  @P2 STL.64 [R1+0x58], R74 ;  /* 0x0000584a01002387 */ /* 0x0003e80000100a00 */
[----:B------:R2:W-:Y:S01]  /*0470*/  @P3 STL.64 [R1+0x30], R24 ;  /* 0x0000301801003387 */ /* 0x0005e20000100a00 */
[----:B0-----:R-:W-:-:S03]  /*0480*/  LEA R0, R5, R0, 0x2 ;  /* 0x0000000005007211 */ /* 0x001fc600078e10ff */
[----:B------:R2:W-:Y:S04]  /*0490*/  @P3 STL.64 [R1+0x38], R26 ;  /* 0x0000381a01003387 */ /* 0x0005e80000100a00 */
[----:B------:R2:W-:Y:S04]  /*04a0*/  @P3 STL.64 [R1+0x20], R20 ;  /* 0x0000201401003387 */ /* 0x0005e80000100a00 */
[----:B------:R2:W-:Y:S01]  /*04b0*/  @P3 STL.64 [R1+0x28], R22 ;  /* 0x0000281601003387 */ /* 0x0005e20000100a00 */
[----:B------:R-:W-:Y:S01]  /*04c0*/  ISETP.GE.AND P0, PT, R0, c[0x0][0x164], PT ;  /* 0x0000590000007a0c */ /* 0x000fe20003f06270 */
[----:B------:R-:W-:Y:S01]  /*04d0*/  BSSY B0, `(.L_x_5401) ;  /* 0x000034f000007945 */ /* 0x000fe20003800000 */
[----:B-1----:R-:W-:Y:S01]  /*04e0*/  CS2R R64, SRZ ;  /* 0x0000000000407805 */ /* 0x002fe2000001ff00 */
        /* <DEDUP_REMOVED lines=48> */
[----:B--2---:R-:W-:Y:S02]  /*07f0*/  HFMA2.MMA R65, -RZ, RZ, 0, 0 ;  /* 0x00000000ff417435 */ /* 0x004fe400000001ff */
.L_x_5421:
        /* <DEDUP_REMOVED lines=11> */
[----:B0-----:R-:W-:-:S06]  /*08b0*/  IMAD.WIDE R10, R0, R193, c[0x0][0x1a8] ;  /* 0x00006a00000a7625 */ /* 0x001fcc00078e02c1 */
[----:B-----5:R0:W5:Y:S01]  /*08c0*/  LDG.E R10, [R10.64] ;  /* 0x000000040a0a7981 */ /* 0x020162000c1e1900 */
[----:B------:R-:W-:Y:S01]  /*08d0*/  BSSY B1, `(.L_x_5403) ;  /* 0x0000067000017945 */ /* 0x000fe20003800000 */
[----:B------:R-:W-:Y:S02]  /*08e0*/  MOV R224, RZ ;  /* 0x000000ff00e07202 */ /* 0x000fe40000000f00 */
[----:B------:R-:W-:Y:S02]  /*08f0*/  MOV R222, RZ ;  /* 0x000000ff00de7202 */ /* 0x000fe40000000f00 */
[----:B0-----:R-:W-:Y:S02]  /*0900*/  MOV R11, 0x3f800000 ;  /* 0x3f800000000b7802 */ /* 0x001fe40000000f00 */
[----:B----4-:R-:W-:Y:S02]  /*0910*/  ISETP.NE.AND P1, PT, R195, RZ, PT ;  /* 0x000000ffc300720c */ /* 0x010fe40003f25270 */
[----:B--2---:R-:W-:Y:S01]  /*0920*/  @P0 PRMT R11, RZ, 0x5410, R2 ;  /* 0x00005410ff0b0816 */ /* 0x004fe20000000002 */
[----:B------:R-:W-:-:S05]  /*0930*/  IMAD R2, R0, c[0x0][0x168], RZ ;  /* 0x00005a0000027a24 */ /* 0x000fca00078e02ff */
[----:B------:R-:W-:-:S04]  /*0940*/  SHF.R.S32.HI R193, RZ, 0x1f, R2 ;  /* 0x0000001fffc17819 */ /* 0x000fc80000011402 */
        /* <DEDUP_REMOVED lines=24> */
[----:B------:R4:W5:Y:S04]  /*0ad0*/  @P0 LDG.E.128 R156, [R204.64] ;  /* 0x00000004cc9c0981 */ /* 0x000968000c1e1d00 */
[----:B------:R4:W5:Y:S02]  /*0ae0*/  @P0 LDG.E.128 R160, [R204.64+0x10] ;  /* 0x00001004cca00981 */ /* 0x000964000c1e1d00 */
[----:B----4-:R-:W-:Y:S01]  /*0af0*/  FADD.FTZ R204, -R216, R193 ;  /* 0x000000c1d8cc7221 */ /* 0x010fe20000010100 */
[--C-:B--2---:R-:W-:Y:S02]  /*0b00*/  PRMT R207, RZ, 0x5410, R196.reuse ;  /* 0x00005410ffcf7816 */ /* 0x104fe400000000c4 */
[----:B------:R-:W-:Y:S02]  /*0b10*/  PRMT R206, RZ, 0x7610, R196 ;  /* 0x00007610ffce7816 */ /* 0x000fe400000000c4 */
[----:B------:R-:W-:-:S02]  /*0b20*/  PRMT R196, RZ, 0x5410, R197 ;  /* 0x00005410ffc47816 */ /* 0x000fc400000000c5 */
[----:B------:R-:W-:Y:S01]  /*0b30*/  PRMT R193, RZ, 0x7610, R197 ;  /* 0x00007610ffc17816 */ /* 0x000fe200000000c5 */
[C---:B---3--:R-:W-:Y:S02]  /*0b40*/  FADD.FTZ R197, -R216.reuse, R202 ;  /* 0x000000cad8c57221 */ /* 0x048fe40000010100 */
[----:B------:R-:W2:Y:S01]  /*0b50*/  LDL R202, [R1+0x7c] ;  /* 0x00007c0001ca7983 */ /* 0x000ea20000100800 */
        /* <DEDUP_REMOVED lines=10> */
[C---:B-----5:R-:W-:Y:S02]  /*0c00*/  FMUL.FTZ R211, R10.reuse, R204 ;  /* 0x000000cc0ad37220 */ /* 0x060fe40000410000 */
[C---:B------:R-:W-:Y:S02]  /*0c10*/  FMUL.FTZ R209, R10.reuse, R195 ;  /* 0x000000c30ad17220 */ /* 0x040fe40000410000 */
        /* <DEDUP_REMOVED lines=8> */
[----:B------:R-:W-:Y:S02]  /*0ca0*/  FADD.FTZ R205, -R216, R194 ;  /* 0x000000c2d8cd7221 */ /* 0x000fe40000010100 */
[----:B------:R-:W-:Y:S02]  /*0cb0*/  FFMA.FTZ R192, R19, R204, RZ ;  /* 0x000000cc13c07223 */ /* 0x000fe400000100ff */
[----:B------:R-:W-:Y:S02]  /*0cc0*/  FMUL.FTZ R210, R10, R205 ;  /* 0x000000cd0ad27220 */ /* 0x000fe40000410000 */
[----:B------:R-:W-:Y:S01]  /*0cd0*/  FFMA.FTZ R192, R211, R201, R192 ;  /* 0x000000c9d3c07223 */ /* 0x000fe200000100c0 */
[----:B------:R0:W-:Y:S03]  /*0ce0*/  STL [R1+0x8], R201 ;  /* 0x000008c901007387 */ /* 0x0001e60000100800 */
[----:B------:R-:W-:Y:S01]  /*0cf0*/  FFMA.FTZ R192, R210, R200, R192 ;  /* 0x000000c8d2c07223 */ /* 0x000fe200000100c0 */
[----:B------:R0:W-:Y:S01]  /*0d00*/  STL [R1+0x4], R200 ;  /* 0x000004c801007387 */ /* 0x0001e20000100800 */
        /* <DEDUP_REMOVED lines=15> */
[----:B------:R-:W-:Y:S01]  /*0e00*/  IADD3 R223, R2, 0x20, RZ ;  /* 0x0000002002df7810 */ /* 0x000fe20007ffe0ff */
[----:B------:R-:W-:Y:S02]  /*0e10*/  FADD.FTZ R103, R103, R224 ;  /* 0x000000e067677221 */ /* 0x000fe40000010000 */
[----:B------:R-:W-:Y:S02]  /*0e20*/  FFMA.FTZ R71, R207, R224, R71 ;  /* 0x000000e0cf477223 */ /* 0x000fe40000010047 */
[----:B------:R-:W-:Y:S02]  /*0e30*/  FADD.FTZ R98, R98, R196 ;  /* 0x000000c462627221 */ /* 0x000fe40000010000 */
[----:B------:R-:W-:-:S02]  /*0e40*/  FFMA.FTZ R66, R210, R196, R66 ;  /* 0x000000c4d2427223 */ /* 0x000fc40000010042 */
[----:B--2---:R-:W-:Y:S02]  /*0e50*/  FMUL.FTZ R195, R202, R193 ;  /* 0x000000c1cac37220 */ /* 0x004fe40000410000 */
[----:B------:R-:W-:-:S04]  /*0e60*/  FADD.FTZ R193, RZ, R204 ;  /* 0x000000ccffc17221 */ /* 0x000fc80000010000 */
[----:B------:R-:W-:Y:S01]  /*0e70*/  FADD.FTZ R193, R193, R201 ;  /* 0x000000c9c1c17221 */ /* 0x000fe20000010000 */
[----:B------:R0:W-:Y:S03]  /*0e80*/  STL [R1], R195 ;  /* 0x000000c301007387 */ /* 0x0001e60000100800 */
        /* <DEDUP_REMOVED lines=11> */
.L_x_5404:
[----:B0-----:R-:W-:Y:S05]  /*0f40*/  BSYNC B1 ;  /* 0x0000000000017941 */ /* 0x001fea0003800000 */
.L_x_5403:
        /* <DEDUP_REMOVED lines=9> */
[----:B------:R0:W2:Y:S04]  /*0fe0*/  LDG.E.128 R196, [R16.64+0x10] ;  /* 0x0000100410c47981 */ /* 0x0000a8000c1e1d00 */
[----:B------:R-:W2:Y:S04]  /*0ff0*/  LDG.E.128 R192, [R192.64] ;  /* 0x00000004c0c07981 */ /* 0x000ea8000c1e1d00 */
[----:B------:R-:W3:Y:S04]  /*1000*/  LDL R241, [R1+0x1c] ;  /* 0x00001c0001f17983 */ /* 0x000ee80000100800 */
[----:B------:R-:W3:Y:S01]  /*1010*/  LDL R242, [R1+0x18] ;  /* 0x0000180001f27983 */ /* 0x000ee20000100800 */
[----:B------:R-:W-:-:S04]  /*1020*/  ISETP.NE.U32.AND P0, PT, RZ, c[0x0][0x218], PT ;  /* 0x00008600ff007a0c */ /* 0x000fc80003f05070 */
[----:B------:R-:W-:-:S13]  /*1030*/  ISETP.NE.AND.EX P0, PT, RZ, c[0x0][0x21c], PT, P0 ;  /* 0x00008700ff007a0c */ /* 0x000fda0003f05300 */
[----:B0-----:R-:W-:-:S04]  /*1040*/  @P0 LEA R16, P6, R223, c[0x0][0x218], 0x5 ;  /* 0x00008600df100a11 */ /* 0x001fc800078c28ff */
[----:B------:R-:W-:-:S05]  /*1050*/  @P0 LEA.HI.X R17, R223, c[0x0][0x21c], RZ, 0x5, P6 ;  /* 0x00008700df110a11 */ /* 0x000fca00030f2cff */
[----:B------:R0:W5:Y:S04]  /*1060*/  @P0 LDG.E.128 R164, [R16.64] ;  /* 0x0000000410a40981 */ /* 0x000168000c1e1d00 */
[----:B------:R0:W5:Y:S01]  /*1070*/  @P0 LDG.E.128 R168, [R16.64+0x10] ;  /* 0x0000100410a80981 */ /* 0x000162000c1e1d00 */
[----:B------:R-:W-:Y:S01]  /*1080*/  IADD3 R223, R223, 0x20, RZ ;  /* 0x00000020dfdf7810 */ /* 0x000fe20007ffe0ff */
[C---:B----4-:R-:W-:Y:S02]  /*1090*/  FADD.FTZ R18, -R216.reuse, R12 ;  /* 0x0000000cd8127221 */ /* 0x050fe40000010100 */
[C---:B------:R-:W-:Y:S02]  /*10a0*/  FADD.FTZ R12, -R216.reuse, R13 ;  /* 0x0000000dd80c7221 */ /* 0x040fe40000010100 */
[----:B------:R-:W-:-:S02]  /*10b0*/  FADD.FTZ R13, -R216, R14 ;  /* 0x0000000ed80d7221 */ /* 0x000fc40000010100 */
[----:B------:R-:W-:Y:S01]  /*10c0*/  FADD.FTZ R14, -R216, R15 ;  /* 0x0000000fd80e7221 */ /* 0x000fe20000010100 */
[--C-:B--2---:R-:W-:Y:S01]  /*10d0*/  PRMT R200, RZ, 0x5410, R192.reuse ;  /* 0x00005410ffc87816 */ /* 0x104fe200000000c0 */
[----:B-----5:R-:W-:Y:S01]  /*10e0*/  FMUL.FTZ R12, R10, R12 ;  /* 0x0000000c0a0c7220 */ /* 0x020fe20000410000 */
[----:B------:R-:W-:Y:S02]  /*10f0*/  PRMT R15, RZ, 0x7610, R192 ;  /* 0x00007610ff0f7816 */ /* 0x000fe400000000c0 */
[--C-:B------:R-:W-:Y:S01]  /*1100*/  PRMT R201, RZ, 0x5410, R193.reuse ;  /* 0x00005410ffc97816 */ /* 0x100fe200000000c1 */
[----:B------:R-:W-:Y:S01]  /*1110*/  FADD.FTZ R192, -R216, R196 ;  /* 0x000000c4d8c07221 */ /* 0x000fe20000010100 */
[----:B------:R-:W-:Y:S01]  /*1120*/  PRMT R193, RZ, 0x7610, R193 ;  /* 0x00007610ffc17816 */ /* 0x000fe200000000c1 */
[C---:B------:R-:W-:Y:S02]  /*1130*/  FMUL.FTZ R14, R10.reuse, R14 ;  /* 0x0000000e0a0e7220 */ /* 0x040fe40000410000 */
[----:B------:R-:W-:-:S02]  /*1140*/  FMUL.FTZ R213, R10, R18 ;  /* 0x000000120ad57220 */ /* 0x000fc40000410000 */
[----:B------:R-:W-:Y:S02]  /*1150*/  FMUL.FTZ R248, R244, R200 ;  /* 0x000000c8f4f87220 */ /* 0x000fe40000410000 */
[----:B------:R-:W-:Y:S02]  /*1160*/  FADD.FTZ R105, R105, R15 ;  /* 0x0000000f69697221 */ /* 0x000fe40000010000 */
[-C--:B------:R-:W-:Y:S02]  /*1170*/  FFMA.FTZ R73, R12, R15.reuse, R73 ;  /* 0x0000000f0c497223 */ /* 0x080fe40000010049 */
[----:B---3--:R-:W-:Y:S02]  /*1180*/  FMUL.FTZ R247, R243, R15 ;  /* 0x0000000ff3f77220 */ /* 0x008fe40000410000 */
[----:B------:R-:W-:Y:S02]  /*1190*/  FADD.FTZ R107, R107, R193 ;  /* 0x000000c16b6b7221 */ /* 0x000fe40000010000 */
[----:B------:R-:W-:-:S02]  /*11a0*/  FMUL.FTZ R15, R10, R192 ;  /* 0x000000c00a0f7220 */ /* 0x000fc40000410000 */
        /* <DEDUP_REMOVED lines=10> */
[----:B------:R-:W-:Y:S01]  /*1250*/  FFMA.FTZ R193, R13, R246, R193 ;  /* 0x000000f60dc17223 */ /* 0x000fe200000100c1 */
[----:B------:R-:W-:Y:S01]  /*1260*/  PRMT R194, RZ, 0x7610, R194 ;  /* 0x00007610ffc27816 */ /* 0x000fe200000000c2 */
[----:B0-----:R-:W-:Y:S02]  /*1270*/  FADD.FTZ R16, -R216, R197 ;  /* 0x000000c5d8107221 */ /* 0x001fe40000010100 */
[----:B------:R-:W-:-:S02]  /*1280*/  FMUL.FTZ R244, R28, R202 ;  /* 0x000000ca1cf47220 */ /* 0x000fc40000410000 */
[----:B------:R-:W-:Y:S02]  /*1290*/  FADD.FTZ R192, R192, R245 ;  /* 0x000000f5c0c07221 */ /* 0x000fe40000010000 */
[----:B------:R-:W-:Y:S01]  /*12a0*/  FFMA.FTZ R193, R14, R245, R193 ;  /* 0x000000f50ec17223 */ /* 0x000fe200000100c1 */
[----:B------:R-:W-:Y:S01]  /*12b0*/  PRMT R203, RZ, 0x5410, R195 ;  /* 0x00005410ffcb7816 */ /* 0x000fe200000000c3 */
[----:B------:R-:W-:Y:S02]  /*12c0*/  FADD.FTZ R17, -R216, R198 ;  /* 0x000000c6d8117221 */ /* 0x000fe40000010100 */
[----:B------:R-:W-:Y:S02]  /*12d0*/  FMUL.FTZ R16, R10, R16 ;  /* 0x000000100a107220 */ /* 0x000fe40000410000 */
[----:B------:R-:W-:Y:S02]  /*12e0*/  FMUL.FTZ R243, R29, R194 ;  /* 0x000000c21df37220 */ /* 0x000fe40000410000 */
[----:B------:R-:W-:-:S02]  /*12f0*/  FADD.FTZ R192, R192, R244 ;  /* 0x000000f4c0c07221 */ /* 0x000fc40000010000 */
[----:B------:R-:W-:Y:S01]  /*1300*/  FFMA.FTZ R193, R15, R244, R193 ;  /* 0x000000f40fc17223 */ /* 0x000fe200000100c1 */
[----:B------:R-:W-:Y:S01]  /*1310*/  PRMT R195, RZ, 0x7610, R195 ;  /* 0x00007610ffc37816 */ /* 0x000fe200000000c3 */
        /* <DEDUP_REMOVED lines=23> */
.L_x_5406:
[----:B------:R-:W-:Y:S05]  /*1490*/  BSYNC B1 ;  /* 0x0000000000017941 */ /* 0x000fea0003800000 */
.L_x_5405:
[----:B------:R-:W-:Y:S01]  /*14a0*/  BSSY B1, `(.L_x_5407) ;  /* 0x0000050000017945 */ /* 0x000fe20003800000 */
[----:B------:R-:W-:Y:S05]  /*14b0*/  @!P4 BRA `(.L_x_5408) ;  /* 0x000004e00000c947 */ /* 0x000fea0003800000 */
[----:B------:R-:W-:Y:S02]  /*14c0*/  MOV R192, 0x10 ;  /* 0x0000001000c07802 */ /* 0x000fe40000000f00 */
[----:B------:R-:W-:-:S03]  /*14d0*/  LEA R8, P0, R223, c[0x0][0x188], 0x5 ;  /* 0x00006200df087a11 */ /* 0x000fc600078028ff */
[C---:B------:R-:W-:Y:S01]  /*14e0*/  IMAD.WIDE.U32 R192, R223.reuse, R192, c[0x0][0x208] ;  /* 0x00008200dfc07625 */ /* 0x040fe200078e00c0 */
[----:B------:R-:W-:-:S05]  /*14f0*/  LEA.HI.X R9, R223, c[0x0][0x18c], RZ, 0x5, P0 ;  /* 0x00006300df097a11 */ /* 0x000fca00000f2cff */
[----:B------:R0:W2:Y:S04]  /*1500*/  LDG.E.128 R4, [R8.64] ;  /* 0x0000000408047981 */ /* 0x0000a8000c1e1d00 */
[----:B------:R-:W3:Y:S04]  /*1510*/  LDG.E.128 R192, [R192.64] ;  /* 0x00000004c0c07981 */ /* 0x000ee8000c1e1d00 */
[----:B------:R0:W4:Y:S01]  /*1520*/  LDG.E.128 R196, [R8.64+0x10] ;  /* 0x0000100408c47981 */ /* 0x000122000c1e1d00 */
[----:B------:R-:W-:-:S04]  /*1530*/  ISETP.NE.U32.AND P0, PT, RZ, c[0x0][0x218], PT ;  /* 0x00008600ff007a0c */ /* 0x000fc80003f05070 */
[----:B------:R-:W-:-:S13]  /*1540*/  ISETP.NE.AND.EX P0, PT, RZ, c[0x0][0x21c], PT, P0 ;  /* 0x00008700ff007a0c */ /* 0x000fda0003f05300 */
[----:B0-----:R-:W-:-:S04]  /*1550*/  @P0 LEA R8, P6, R223, c[0x0][0x218], 0x5 ;  /* 0x00008600df080a11 */ /* 0x001fc800078c28ff */
[----:B------:R-:W-:-:S05]  /*1560*/  @P0 LEA.HI.X R9, R223, c[0x0][0x21c], RZ, 0x5, P6 ;  /* 0x00008700df090a11 */ /* 0x000fca00030f2cff */
[----:B------:R0:W5:Y:S04]  /*1570*/  @P0 LDG.E.128 R172, [R8.64] ;  /* 0x0000000408ac0981 */ /* 0x000168000c1e1d00 */
[----:B------:R0:W5:Y:S01]  /*1580*/  @P0 LDG.E.128 R176, [R8.64+0x10] ;  /* 0x0000100408b00981 */ /* 0x000162000c1e1d00 */
[----:B------:R-:W-:Y:S01]  /*1590*/  IADD3 R223, R223, 0x20, RZ ;  /* 0x00000020dfdf7810 */ /* 0x000fe20007ffe0ff */
[C---:B--2---:R-:W-:Y:S02]  /*15a0*/  FADD.FTZ R3, -R216.reuse, R5 ;  /* 0x00000005d8037221 */ /* 0x044fe40000010100 */
[C---:B0-----:R-:W-:Y:S02]  /*15b0*/  FADD.FTZ R9, -R216.reuse, R4 ;  /* 0x00000004d8097221 */ /* 0x041fe40000010100 */
[C---:B------:R-:W-:Y:S01]  /*15c0*/  FADD.FTZ R5, -R216.reuse, R7 ;  /* 0x00000007d8057221 */ /* 0x040fe20000010100 */
[----:B---3--:R-:W-:Y:S01]  /*15d0*/  PRMT R200, RZ, 0x5410, R192 ;  /* 0x00005410ffc87816 */ /* 0x008fe200000000c0 */
[----:B------:R-:W-:Y:S01]  /*15e0*/  FADD.FTZ R4, -R216, R6 ;  /* 0x00000006d8047221 */ /* 0x000fe20000010100 */
[----:B------:R-:W-:Y:S01]  /*15f0*/  PRMT R6, RZ, 0x7610, R192 ;  /* 0x00007610ff067816 */ /* 0x000fe200000000c0 */
[----:B-----5:R-:W-:Y:S01]  /*1600*/  FMUL.FTZ R3, R10, R3 ;  /* 0x000000030a037220 */ /* 0x020fe20000410000 */
[--C-:B------:R-:W-:Y:S01]  /*1610*/  PRMT R201, RZ, 0x5410, R193.reuse ;  /* 0x00005410ffc97816 */ /* 0x100fe200000000c1 */
[----:B----4-:R-:W-:Y:S01]  /*1620*/  FADD.FTZ R192, -R216, R196 ;  /* 0x000000c4d8c07221 */ /* 0x010fe20000010100 */
[----:B------:R-:W-:Y:S01]  /*1630*/  PRMT R193, RZ, 0x7610, R193 ;  /* 0x00007610ffc17816 */ /* 0x000fe200000000c1 */
[C---:B------:R-:W-:Y:S01]  /*1640*/  FMUL.FTZ R5, R10.reuse, R5 ;  /* 0x000000050a057220 */ /* 0x040fe20000410000 */
[--C-:B------:R-:W-:Y:S01]  /*1650*/  PRMT R202, RZ, 0x5410, R194.reuse ;  /* 0x00005410ffca7816 */ /* 0x100fe200000000c2 */
[----:B------:R-:W-:Y:S01]  /*1660*/  FMUL.FTZ R212, R10, R9 ;  /* 0x000000090ad47220 */ /* 0x000fe20000410000 */
[----:B------:R-:W-:Y:S01]  /*1670*/  PRMT R194, RZ, 0x7610, R194 ;  /* 0x00007610ffc27816 */ /* 0x000fe200000000c2 */
[----:B------:R-:W-:Y:S01]  /*1680*/  FMUL.FTZ R240, R32, R200 ;  /* 0x000000c820f07220 */ /* 0x000fe20000410000 */
[--C-:B------:R-:W-:Y:S01]  /*1690*/  PRMT R203, RZ, 0x5410, R195.reuse ;  /* 0x00005410ffcb7816 */ /* 0x100fe200000000c3 */
[----:B------:R-:W-:Y:S01]  /*16a0*/  FADD.FTZ R113, R113, R6 ;  /* 0x0000000671717221 */ /* 0x000fe20000010000 */
[----:B------:R-:W-:Y:S01]  /*16b0*/  PRMT R195, RZ, 0x7610, R195 ;  /* 0x00007610ffc37816 */ /* 0x000fe200000000c3 */
[----:B------:R-:W-:-:S02]  /*16c0*/  FFMA.FTZ R81, R3, R6, R81 ;  /* 0x0000000603517223 */ /* 0x000fc40000010051 */
[----:B------:R-:W-:Y:S02]  /*16d0*/  FMUL.FTZ R239, R33, R6 ;  /* 0x0000000621ef7220 */ /* 0x000fe40000410000 */
[----:B------:R-:W-:Y:S02]  /*16e0*/  FADD.FTZ R115, R115, R193 ;  /* 0x000000c173737221 */ /* 0x000fe40000010000 */
[----:B------:R-:W-:Y:S02]  /*16f0*/  FMUL.FTZ R6, R10, R192 ;  /* 0x000000c00a067220 */ /* 0x000fe40000410000 */
        /* <DEDUP_REMOVED lines=42> */
.L_x_5408:
[----:B------:R-:W-:Y:S05]  /*19a0*/  BSYNC B1 ;  /* 0x0000000000017941 */ /* 0x000fea0003800000 */
.L_x_5407:
[----:B------:R-:W-:Y:S01]  /*19b0*/  BSSY B1, `(.L_x_5409) ;  /* 0x0000050000017945 */ /* 0x000fe20003800000 */
[----:B------:R-:W-:Y:S05]  /*19c0*/  @!P5 BRA `(.L_x_5410) ;  /* 0x000004e00000d947 */ /* 0x000fea0003800000 */
[----:B------:R-:W-:Y:S01]  /*19d0*/  HFMA2.MMA R200, -RZ, RZ, 0, 9.5367431640625e-07 ;  /* 0x00000010ffc87435 */ /* 0x000fe200000001ff */
[----:B------:R-:W-:-:S04]  /*19e0*/  LEA R196, P0, R223, c[0x0][0x188], 0x5 ;  /* 0x00006200dfc47a11 */ /* 0x000fc800078028ff */
[----:B------:R-:W-:-:S05]  /*19f0*/  LEA.HI.X R197, R223, c[0x0][0x18c], RZ, 0x5, P0 ;  /* 0x00006300dfc57a11 */ /* 0x000fca00000f2cff */
[----:B------:R-:W-:Y:S01]  /*1a00*/  IMAD.WIDE.U32 R200, R223, R200, c[0x0][0x208] ;  /* 0x00008200dfc87625 */ /* 0x000fe200078e00c8 */
[----:B------:R0:W2:Y:S05]  /*1a10*/  LDG.E.128 R192, [R196.64] ;  /* 0x00000004c4c07981 */ /* 0x0000aa000c1e1d00 */
[----:B------:R-:W3:Y:S04]  /*1a20*/  LDG.E.128 R200, [R200.64] ;  /* 0x00000004c8c87981 */ /* 0x000ee8000c1e1d00 */
[----:B0-----:R-:W4:Y:S01]  /*1a30*/  LDG.E.128 R196, [R196.64+0x10] ;  /* 0x00001004c4c47981 */ /* 0x001f22000c1e1d00 */
[----:B------:R-:W-:-:S04]  /*1a40*/  ISETP.NE.U32.AND P0, PT, RZ, c[0x0][0x218], PT ;  /* 0x00008600ff007a0c */ /* 0x000fc80003f05070 */
[----:B------:R-:W-:-:S13]  /*1a50*/  ISETP.NE.AND.EX P0, PT, RZ, c[0x0][0x21c], PT, P0 ;  /* 0x00008700ff007a0c */ /* 0x000fda0003f05300 */
[----:B------:R-:W-:-:S04]  /*1a60*/  @P0 LEA R214, P6, R223, c[0x0][0x218], 0x5 ;  /* 0x00008600dfd60a11 */ /* 0x000fc800078c28ff */
[----:B------:R-:W-:-:S05]  /*1a70*/  @P0 LEA.HI.X R215, R223, c[0x0][0x21c], RZ, 0x5, P6 ;  /* 0x00008700dfd70a11 */ /* 0x000fca00030f2cff */
[----:B------:R2:W5:Y:S04]  /*1a80*/  @P0 LDG.E.128 R24, [R214.64] ;  /* 0x00000004d6180981 */ /* 0x000568000c1e1d00 */
[----:B------:R2:W5:Y:S02]  /*1a90*/  @P0 LDG.E.128 R20, [R214.64+0x10] ;  /* 0x00001004d6140981 */ /* 0x000564000c1e1d00 */
[C---:B--2---:R-:W-:Y:S02]  /*1aa0*/  FADD.FTZ R214, -R216.reuse, R195 ;  /* 0x000000c3d8d67221 */ /* 0x044fe40000010100 */
[C---:B------:R-:W-:Y:S01]  /*1ab0*/  FADD.FTZ R218, -R216.reuse, R192 ;  /* 0x000000c0d8da7221 */ /* 0x040fe20000010100 */
[----:B---3--:R-:W-:Y:S01]  /*1ac0*/  PRMT R219, RZ, 0x5410, R200 ;  /* 0x00005410ffdb7816 */ /* 0x008fe200000000c8 */
[----:B------:R-:W-:-:S02]  /*1ad0*/  FADD.FTZ R217, -R216, R193 ;  /* 0x000000c1d8d97221 */ /* 0x000fc40000010100 */
[C---:B------:R-:W-:Y:S02]  /*1ae0*/  FADD.FTZ R215, -R216.reuse, R194 ;  /* 0x000000c2d8d77221 */ /* 0x040fe40000010100 */
[C---:B----4-:R-:W-:Y:S02]  /*1af0*/  FADD.FTZ R195, -R216.reuse, R196 ;  /* 0x000000c4d8c37221 */ /* 0x050fe40000010100 */
[C---:B------:R-:W-:Y:S01]  /*1b00*/  FADD.FTZ R192, -R216.reuse, R198 ;  /* 0x000000c6d8c07221 */ /* 0x040fe20000010100 */
[----:B------:R-:W-:Y:S01]  /*1b10*/  PRMT R198, RZ, 0x5410, R202 ;  /* 0x00005410ffc67816 */ /* 0x000fe200000000ca */
[C---:B------:R-:W-:Y:S02]  /*1b20*/  FADD.FTZ R194, -R216.reuse, R197 ;  /* 0x000000c5d8c27221 */ /* 0x040fe40000010100 */
[----:B------:R-:W-:Y:S01]  /*1b30*/  FADD.FTZ R193, -R216, R199 ;  /* 0x000000c7d8c17221 */ /* 0x000fe20000010100 */
[----:B------:R-:W-:Y:S01]  /*1b40*/  PRMT R216, RZ, 0x7610, R200 ;  /* 0x00007610ffd87816 */ /* 0x000fe200000000c8 */
[----:B-----5:R-:W-:-:S02]  /*1b50*/  FMUL.FTZ R225, R10, R195 ;  /* 0x000000c30ae17220 */ /* 0x020fc40000410000 */
[----:B------:R-:W-:Y:S02]  /*1b60*/  FMUL.FTZ R220, R10, R218 ;  /* 0x000000da0adc7220 */ /* 0x000fe40000410000 */
[----:B------:R-:W-:Y:S01]  /*1b70*/  FMUL.FTZ R234, R56, R219 ;  /* 0x000000db38ea7220 */ /* 0x000fe20000410000 */
[----:B------:R-:W-:Y:S01]  /*1b80*/  PRMT R200, RZ, 0x5410, R201 ;  /* 0x00005410ffc87816 */ /* 0x000fe200000000c9 */
[----:B------:R-:W-:Y:S02]  /*1b90*/  FADD.FTZ R184, R184, R198 ;  /* 0x000000c6b8b87221 */ /* 0x000fe40000010000 */
[-C--:B------:R-:W-:Y:S02]  /*1ba0*/  FFMA.FTZ R120, R225, R198.reuse, R120 ;  /* 0x000000c6e1787223 */ /* 0x080fe40000010078 */
[----:B------:R-:W-:Y:S02]  /*1bb0*/  FMUL.FTZ R221, R60, R198 ;  /* 0x000000c63cdd7220 */ /* 0x000fe40000410000 */
[----:B------:R-:W-:-:S02]  /*1bc0*/  FMUL.FTZ R233, R10, R217 ;  /* 0x000000d90ae97220 */ /* 0x000fc40000410000 */
[----:B------:R-:W-:Y:S02]  /*1bd0*/  FMUL.FTZ R232, R57, R216 ;  /* 0x000000d839e87220 */ /* 0x000fe40000410000 */
[----:B------:R-:W-:Y:S02]  /*1be0*/  FADD.FTZ R195, R224, R234 ;  /* 0x000000eae0c37221 */ /* 0x000fe40000010000 */
[C---:B------:R-:W-:Y:S01]  /*1bf0*/  FFMA.FTZ R198, R220.reuse, R234, R222 ;  /* 0x000000eadcc67223 */ /* 0x040fe200000100de */
[----:B------:R0:W-:Y:S01]  /*1c00*/  STL [R1+0xc], R220 ;  /* 0x00000cdc01007387 */ /* 0x0001e20000100800 */
[----:B------:R-:W-:Y:S01]  /*1c10*/  FFMA.FTZ R180, R220, R219, R180 ;  /* 0x000000dbdcb47223 */ /* 0x000fe200000100b4 */
[----:B------:R-:W-:Y:S01]  /*1c20*/  PRMT R199, RZ, 0x7610, R201 ;  /* 0x00007610ffc77816 */ /* 0x000fe200000000c9 */
[----:B------:R-:W-:Y:S02]  /*1c30*/  FMUL.FTZ R231, R10, R215 ;  /* 0x000000d70ae77220 */ /* 0x000fe40000410000 */
[----:B------:R-:W-:-:S02]  /*1c40*/  FMUL.FTZ R230, R58, R200 ;  /* 0x000000c83ae67220 */ /* 0x000fc40000410000 */
[----:B------:R-:W-:Y:S02]  /*1c50*/  FADD.FTZ R195, R195, R232 ;  /* 0x000000e8c3c37221 */ /* 0x000fe40000010000 */
[C---:B0-----:R-:W-:Y:S02]  /*1c60*/  FMUL.FTZ R220, R10.reuse, R194 ;  /* 0x000000c20adc7220 */ /* 0x041fe40000410000 */
[----:B------:R-:W-:Y:S02]  /*1c70*/  FFMA.FTZ R194, R233, R232, R198 ;  /* 0x000000e8e9c27223 */ /* 0x000fe400000100c6 */
[----:B------:R-:W-:Y:S02]  /*1c80*/  FMUL.FTZ R228, R10, R214 ;  /* 0x000000d60ae47220 */ /* 0x000fe40000410000 */
[----:B------:R-:W-:Y:S02]  /*1c90*/  FMUL.FTZ R226, R59, R199 ;  /* 0x000000c73be27220 */ /* 0x000fe40000410000 */
[----:B------:R-:W-:-:S02]  /*1ca0*/  FADD.FTZ R195, R195, R230 ;  /* 0x000000e6c3c37221 */ /* 0x000fc40000010000 */
[----:B------:R-:W-:Y:S01]  /*1cb0*/  FFMA.FTZ R194, R231, R230, R194 ;  /* 0x000000e6e7c27223 */ /* 0x000fe200000100c2 */
[----:B------:R-:W-:Y:S01]  /*1cc0*/  PRMT R197, RZ, 0x7610, R202 ;  /* 0x00007610ffc57816 */ /* 0x000fe200000000ca */
[----:B------:R-:W-:Y:S02]  /*1cd0*/  FADD.FTZ R195, R195, R226 ;  /* 0x000000e2c3c37221 */ /* 0x000fe40000010000 */
[----:B------:R-:W-:Y:S01]  /*1ce0*/  FFMA.FTZ R194, R228, R226, R194 ;  /* 0x000000e2e4c27223 */ /* 0x000fe200000100c2 */
[----:B------:R-:W-:Y:S01]  /*1cf0*/  PRMT R196, RZ, 0x5410, R203 ;  /* 0x00005410ffc47816 */ /* 0x000fe200000000cb */
[----:B------:R-:W-:Y:S02]  /*1d00*/  FADD.FTZ R92, R92, R219 ;  /* 0x000000db5c5c7221 */ /* 0x000fe40000010000 */
[----:B------:R-:W-:Y:S02]  /*1d10*/  FMUL.FTZ R219, R61, R197 ;  /* 0x000000c53ddb7220 */ /* 0x000fe40000410000 */
[----:B------:R-:W-:-:S02]  /*1d20*/  FADD.FTZ R195, R195, R221 ;  /* 0x000000ddc3c37221 */ /* 0x000fc40000010000 */
[----:B------:R-:W-:Y:S01]  /*1d30*/  FFMA.FTZ R194, R225, R221, R194 ;  /* 0x000000dde1c27223 */ /* 0x000fe200000100c2 */
[----:B------:R-:W-:Y:S01]  /*1d40*/  PRMT R203, RZ, 0x7610, R203 ;  /* 0x00007610ffcb7816 */ /* 0x000fe200000000cb */
[----:B------:R-:W-:Y:S02]  /*1d50*/  FMUL.FTZ R218, R10, R192 ;  /* 0x000000c00ada7220 */ /* 0x000fe40000410000 */
        /* <DEDUP_REMOVED lines=21> */
.L_x_5410:
[----:B------:R-:W-:Y:S05]  /*1eb0*/  BSYNC B1 ;  /* 0x0000000000017941 */ /* 0x000fea0003800000 */
.L_x_5409:
[----:B------:R-:W-:Y:S05]  /*1ec0*/  BRA.DIV ~URZ, `(.L_x_5411) ;  /* 0x000033327f007947 */ /* 0x000fea000b800000 */
[----:B------:R0:W1:Y:S02]  /*1ed0*/  SHFL.BFLY PT, R195, R224, 0x1, 0x1f ;  /* 0x0c201f00e0c37f89 */ /* 0x00006400000e0000 */
.L_x_5436:
[----:B------:R-:W-:Y:S05]  /*1ee0*/  BRA.DIV ~URZ, `(.L_x_5412) ;  /* 0x000033927f007947 */ /* 0x000fea000b800000 */
[----:B-1----:R-:W-:Y:S01]  /*1ef0*/  FADD.FTZ R195, R195, R224 ;  /* 0x000000e0c3c37221 */ /* 0x002fe20000010000 */
[----:B------:R-:W1:Y:S04]  /*1f00*/  SHFL.BFLY PT, R192, R222, 0x1, 0x1f ;  /* 0x0c201f00dec07f89 */ /* 0x000e6800000e0000 */
        /* <DEDUP_REMOVED lines=15> */
.L_x_5437:
[----:B--23--:R-:W-:Y:S01]  /*2000*/  FADD.FTZ R195, R197, R195 ;  /* 0x000000c3c5c37221 */ /* 0x00cfe20000010000 */
[----:B------:R-:W-:Y:S01]  /*2010*/  BSSY B1, `(.L_x_5413) ;  /* 0x000006d000017945 */ /* 0x000fe20003800000 */
[----:B-1----:R-:W-:Y:S02]  /*2020*/  FADD.FTZ R192, R192, R196 ;  /* 0x000000c4c0c07221 */ /* 0x002fe40000010000 */
[----:B------:R-:W-:Y:S02]  /*2030*/  FMUL.FTZ R195, R195, c[0x0][0x1e0] ;  /* 0x00007800c3c37a20 */ /* 0x000fe40000410000 */
[----:B------:R-:W-:-:S03]  /*2040*/  FMUL.FTZ R200, R192, c[0x0][0x1e0] ;  /* 0x00007800c0c87a20 */ /* 0x000fc60000410000 */
[----:B------:R-:W-:Y:S01]  /*2050*/  FSEL R201, R195, RZ, !P1 ;  /* 0x000000ffc3c97208 */ /* 0x000fe20004800000 */
[----:B------:R-:W-:Y:S05]  /*2060*/  @!P2 BRA `(.L_x_5414) ;  /* 0x000006700000a947 */ /* 0x000fea0003800000 */
[----:B------:R-:W2:Y:S01]  /*2070*/  LDL R198, [R1+0x8] ;  /* 0x0000080001c67983 */ /* 0x000ea20000100800 */
[----:B------:R-:W-:-:S03]  /*2080*/  MOV R199, 0x10 ;  /* 0x0000001000c77802 */ /* 0x000fc60000000f00 */
[----:B------:R-:W3:Y:S02]  /*2090*/  LDL R203, [R1+0x54] ;  /* 0x0000540001cb7983 */ /* 0x000ee40000100800 */
[----:B------:R-:W-:Y:S02]  /*20a0*/  IMAD.WIDE.U32 R192, R2, R199, c[0x0][0x170] ;  /* 0x00005c0002c07625 */ /* 0x000fe400078e00c7 */
[----:B------:R-:W4:Y:S04]  /*20b0*/  LDL R223, [R1+0x50] ;  /* 0x0000500001df7983 */ /* 0x000f280000100800 */
[----:B------:R-:W3:Y:S01]  /*20c0*/  LDG.E.128 R192, [R192.64] ;  /* 0x00000004c0c07981 */ /* 0x000ee2000c1e1d00 */
[----:B------:R-:W-:-:S03]  /*20d0*/  ISETP.NE.U32.AND P1, PT, RZ, c[0x0][0x218], PT ;  /* 0x00008600ff007a0c */ /* 0x000fc60003f25070 */
[----:B------:R-:W4:Y:S04]  /*20e0*/  LDL R222, [R1+0x4] ;  /* 0x0000040001de7983 */ /* 0x000f280000100800 */
[----:B------:R-:W4:Y:S01]  /*20f0*/  LDL R216, [R1] ;  /* 0x0000000001d87983 */ /* 0x000f220000100800 */
[----:B------:R-:W-:Y:S01]  /*2100*/  ISETP.NE.AND.EX P1, PT, RZ, c[0x0][0x21c], PT, P1 ;  /* 0x00008700ff007a0c */ /* 0x000fe20003f25310 */
[-CC-:B------:R-:W-:Y:S01]  /*2110*/  FFMA.FTZ R197, R211, R200.reuse, R201.reuse ;  /* 0x000000c8d3c57223 */ /* 0x180fe200000100c9 */
[----:B------:R-:W-:Y:S01]  /*2120*/  ISETP.NE.U32.AND P0, PT, RZ, c[0x0][0x258], PT ;  /* 0x00009600ff007a0c */ /* 0x000fe20003f05070 */
[----:B------:R-:W4:Y:S03]  /*2130*/  LDL R202, [R1+0x5c] ;  /* 0x00005c0001ca7983 */ /* 0x000f260000100800 */
[----:B------:R-:W-:Y:S01]  /*2140*/  ISETP.NE.AND.EX P0, PT, RZ, c[0x0][0x25c], PT, P0 ;  /* 0x00009700ff007a0c */ /* 0x000fe20003f05300 */
[----:B------:R-:W-:-:S04]  /*2150*/  FFMA.FTZ R196, R19, R200, R201 ;  /* 0x000000c813c47223 */ /* 0x000fc800000100c9 */
[----:B------:R-:W-:Y:S02]  /*2160*/  FADD.FTZ R196, R204, -R196 ;  /* 0x800000c4ccc47221 */ /* 0x000fe40000010000 */
[----:B--2---:R-:W-:-:S04]  /*2170*/  FADD.FTZ R197, R198, -R197 ;  /* 0x800000c5c6c57221 */ /* 0x004fc80000010000 */
[----:B-----5:R-:W-:-:S04]  /*2180*/  FMUL.FTZ R197, R10, R197 ;  /* 0x000000c50ac57220 */ /* 0x020fc80000410000 */
[----:B------:R-:W-:Y:S01]  /*2190*/  @P1 FADD.FTZ R197, R157, R197 ;  /* 0x000000c59dc51221 */ /* 0x000fe20000010000 */
[----:B---3--:R-:W-:-:S04]  /*21a0*/  PRMT R198, RZ, 0x5410, R192 ;  /* 0x00005410ffc67816 */ /* 0x008fc800000000c0 */
[C---:B------:R-:W-:Y:S01]  /*21b0*/  SEL R189, R197.reuse, R189, P0 ;  /* 0x000000bdc5bd7207 */ /* 0x040fe20000000000 */
[----:B------:R-:W-:Y:S01]  /*21c0*/  FMUL.FTZ R197, R197, R11 ;  /* 0x0000000bc5c57220 */ /* 0x000fe20000410000 */
[----:B------:R-:W-:-:S05]  /*21d0*/  PRMT R192, RZ, 0x7610, R192 ;  /* 0x00007610ffc07816 */ /* 0x000fca00000000c0 */
[----:B------:R-:W-:Y:S02]  /*21e0*/  FFMA.FTZ R125, R197, R192, R125 ;  /* 0x000000c0c57d7223 */ /* 0x000fe4000001007d */
[----:B------:R-:W-:Y:S02]  /*21f0*/  FMUL.FTZ R197, R203, R197 ;  /* 0x000000c5cbc57220 */ /* 0x000fe40000410000 */
[----:B------:R-:W2:Y:S01]  /*2200*/  LDL R203, [R1+0x58] ;  /* 0x0000580001cb7983 */ /* 0x000ea20000100800 */
[----:B------:R-:W-:-:S04]  /*2210*/  FMUL.FTZ R196, R10, R196 ;  /* 0x000000c40ac47220 */ /* 0x000fc80000410000 */
[----:B------:R-:W-:-:S05]  /*2220*/  @P1 FADD.FTZ R196, R156, R196 ;  /* 0x000000c49cc41221 */ /* 0x000fca0000010000 */
[C---:B------:R-:W-:Y:S01]  /*2230*/  SEL R188, R196.reuse, R188, P0 ;  /* 0x000000bcc4bc7207 */ /* 0x040fe20000000000 */
[----:B------:R-:W-:-:S04]  /*2240*/  FMUL.FTZ R196, R196, R11 ;  /* 0x0000000bc4c47220 */ /* 0x000fc80000410000 */
[----:B----4-:R-:W-:Y:S02]  /*2250*/  FMUL.FTZ R192, R223, R196 ;  /* 0x000000c4dfc07220 */ /* 0x010fe40000410000 */
[----:B------:R-:W-:Y:S02]  /*2260*/  FFMA.FTZ R124, R196, R198, R124 ;  /* 0x000000c6c47c7223 */ /* 0x000fe4000001007c */
[--C-:B------:R-:W-:Y:S01]  /*2270*/  FFMA.FTZ R196, R210, R200, R201.reuse ;  /* 0x000000c8d2c47223 */ /* 0x100fe200000100c9 */
[----:B------:R-:W-:Y:S01]  /*2280*/  F2FP.BF16.PACK_AB R192, R197, R192 ;  /* 0x000000c0c5c0723e */ /* 0x000fe200000010ff */
[----:B------:R-:W-:Y:S02]  /*2290*/  FFMA.FTZ R197, R209, R200, R201 ;  /* 0x000000c8d1c57223 */ /* 0x000fe400000100c9 */
[----:B------:R-:W-:Y:S02]  /*22a0*/  FADD.FTZ R196, R222, -R196 ;  /* 0x800000c4dec47221 */ /* 0x000fe40000010000 */
[----:B------:R-:W-:Y:S01]  /*22b0*/  FADD.FTZ R197, R216, -R197 ;  /* 0x800000c5d8c57221 */ /* 0x000fe20000010000 */
[----:B------:R-:W3:Y:S04]  /*22c0*/  LDL R222, [R1+0x40] ;  /* 0x0000400001de7983 */ /* 0x000ee80000100800 */
[----:B------:R-:W4:Y:S01]  /*22d0*/  LDL R216, [R1+0x44] ;  /* 0x0000440001d87983 */ /* 0x000f220000100800 */
[----:B------:R-:W-:-:S02]  /*22e0*/  FMUL.FTZ R197, R10, R197 ;  /* 0x000000c50ac57220 */ /* 0x000fc40000410000 */
[----:B------:R-:W-:Y:S02]  /*22f0*/  FMUL.FTZ R196, R10, R196 ;  /* 0x000000c40ac47220 */ /* 0x000fe40000410000 */
[----:B------:R-:W-:Y:S02]  /*2300*/  @P1 FADD.FTZ R197, R159, R197 ;  /* 0x000000c59fc51221 */ /* 0x000fe40000010000 */
[----:B------:R-:W-:Y:S01]  /*2310*/  @P1 FADD.FTZ R196, R158, R196 ;  /* 0x000000c49ec41221 */ /* 0x000fe20000010000 */
[--C-:B------:R-:W-:Y:S02]  /*2320*/  PRMT R198, RZ, 0x5410, R193.reuse ;  /* 0x00005410ffc67816 */ /* 0x100fe400000000c1 */
[C---:B------:R-:W-:Y:S01]  /*2330*/  SEL R191, R197.reuse, R191, P0 ;  /* 0x000000bfc5bf7207 */ /* 0x040fe20000000000 */
[-C--:B------:R-:W-:Y:S01]  /*2340*/  FMUL.FTZ R197, R197, R11.reuse ;  /* 0x0000000bc5c57220 */ /* 0x080fe20000410000 */
[----:B------:R-:W-:Y:S02]  /*2350*/  PRMT R193, RZ, 0x7610, R193 ;  /* 0x00007610ffc17816 */ /* 0x000fe400000000c1 */
[C---:B------:R-:W-:Y:S01]  /*2360*/  SEL R190, R196.reuse, R190, P0 ;  /* 0x000000bec4be7207 */ /* 0x040fe20000000000 */
[----:B------:R-:W-:-:S02]  /*2370*/  FMUL.FTZ R196, R196, R11 ;  /* 0x0000000bc4c47220 */ /* 0x000fc40000410000 */
[----:B------:R-:W-:Y:S02]  /*2380*/  FFMA.FTZ R127, R197, R193, R127 ;  /* 0x000000c1c57f7223 */ /* 0x000fe4000001007f */
[----:B------:R-:W-:Y:S02]  /*2390*/  FMUL.FTZ R197, R202, R197 ;  /* 0x000000c5cac57220 */ /* 0x000fe40000410000 */
[----:B------:R-:W4:Y:S01]  /*23a0*/  LDL R202, [R1+0x4c] ;  /* 0x00004c0001ca7983 */ /* 0x000f220000100800 */
[----:B------:R-:W-:Y:S02]  /*23b0*/  FFMA.FTZ R126, R196, R198, R126 ;  /* 0x000000c6c47e7223 */ /* 0x000fe4000001007e */
[----:B--2---:R-:W-:Y:S02]  /*23c0*/  FMUL.FTZ R193, R203, R196 ;  /* 0x000000c4cbc17220 */ /* 0x004fe40000410000 */
[----:B------:R-:W2:Y:S01]  /*23d0*/  LDL R203, [R1+0x48] ;  /* 0x0000480001cb7983 */ /* 0x000ea20000100800 */
[----:B------:R-:W-:-:S02]  /*23e0*/  FFMA.FTZ R196, R208, R200, R201 ;  /* 0x000000c8d0c47223 */ /* 0x000fc400000100c9 */
        /* <DEDUP_REMOVED lines=8> */
[--C-:B------:R-:W-:Y:S02]  /*2470*/  PRMT R198, RZ, 0x5410, R194.reuse ;  /* 0x00005410ffc67816 */ /* 0x100fe400000000c2 */
[----:B------:R-:W-:Y:S02]  /*2480*/  PRMT R194, RZ, 0x7610, R194 ;  /* 0x00007610ffc27816 */ /* 0x000fe400000000c2 */
[C---:B------:R-:W-:Y:S01]  /*2490*/  SEL R89, R197.reuse, R89, P0 ;  /* 0x00000059c5597207 */ /* 0x040fe20000000000 */
[-C--:B------:R-:W-:Y:S01]  /*24a0*/  FMUL.FTZ R197, R197, R11.reuse ;  /* 0x0000000bc5c57220 */ /* 0x080fe20000410000 */
[C---:B------:R-:W-:Y:S01]  /*24b0*/  SEL R88, R196.reuse, R88, P0 ;  /* 0x00000058c4587207 */ /* 0x040fe20000000000 */
[----:B------:R-:W-:Y:S02]  /*24c0*/  FMUL.FTZ R196, R196, R11 ;  /* 0x0000000bc4c47220 */ /* 0x000fe40000410000 */
[----:B------:R-:W-:-:S02]  /*24d0*/  FFMA.FTZ R129, R197, R194, R129 ;  /* 0x000000c2c5817223 */ /* 0x000fc40000010081 */
[----:B---3--:R-:W-:Y:S02]  /*24e0*/  FMUL.FTZ R194, R222, R196 ;  /* 0x000000c4dec27220 */ /* 0x008fe40000410000 */
[----:B----4-:R-:W-:Y:S02]  /*24f0*/  FMUL.FTZ R197, R216, R197 ;  /* 0x000000c5d8c57220 */ /* 0x010fe40000410000 */
[----:B------:R-:W-:Y:S02]  /*2500*/  FFMA.FTZ R128, R196, R198, R128 ;  /* 0x000000c6c4807223 */ /* 0x000fe40000010080 */
[--C-:B------:R-:W-:Y:S01]  /*2510*/  FFMA.FTZ R196, R206, R200, R201.reuse ;  /* 0x000000c8cec47223 */ /* 0x100fe200000100c9 */
[----:B------:R-:W-:Y:S01]  /*2520*/  F2FP.BF16.PACK_AB R194, R197, R194 ;  /* 0x000000c2c5c2723e */ /* 0x000fe200000010ff */
[----:B------:R-:W-:Y:S02]  /*2530*/  FFMA.FTZ R197, R207, R200, R201 ;  /* 0x000000c8cfc57223 */ /* 0x000fe400000100c9 */
[----:B------:R-:W-:-:S02]  /*2540*/  FADD.FTZ R196, R250, -R196 ;  /* 0x800000c4fac47221 */ /* 0x000fc40000010000 */
[----:B------:R-:W-:Y:S01]  /*2550*/  FADD.FTZ R197, R249, -R197 ;  /* 0x800000c5f9c57221 */ /* 0x000fe20000010000 */
[----:B------:R-:W-:Y:S01]  /*2560*/  ISETP.NE.U32.AND P6, PT, RZ, c[0x0][0x258], PT ;  /* 0x00009600ff007a0c */ /* 0x000fe20003fc5070 */
[C---:B------:R-:W-:Y:S02]  /*2570*/  FMUL.FTZ R196, R10.reuse, R196 ;  /* 0x000000c40ac47220 */ /* 0x040fe40000410000 */
[----:B------:R-:W-:Y:S02]  /*2580*/  FMUL.FTZ R197, R10, R197 ;  /* 0x000000c50ac57220 */ /* 0x000fe40000410000 */
[----:B------:R-:W-:Y:S02]  /*2590*/  @P1 FADD.FTZ R196, R162, R196 ;  /* 0x000000c4a2c41221 */ /* 0x000fe40000010000 */
[----:B------:R-:W-:Y:S01]  /*25a0*/  @P1 FADD.FTZ R197, R163, R197 ;  /* 0x000000c5a3c51221 */ /* 0x000fe20000010000 */
[----:B------:R-:W-:Y:S02]  /*25b0*/  ISETP.NE.AND.EX P1, PT, RZ, c[0x0][0x25c], PT, P6 ;  /* 0x00009700ff007a0c */ /* 0x000fe40003f25360 */
[----:B------:R-:W-:-:S02]  /*25c0*/  PRMT R198, RZ, 0x5410, R195 ;  /* 0x00005410ffc67816 */ /* 0x000fc400000000c3 */
[C---:B------:R-:W-:Y:S01]  /*25d0*/  SEL R91, R197.reuse, R91, P0 ;  /* 0x0000005bc55b7207 */ /* 0x040fe20000000000 */
[-C--:B------:R-:W-:Y:S01]  /*25e0*/  FMUL.FTZ R197, R197, R11.reuse ;  /* 0x0000000bc5c57220 */ /* 0x080fe20000410000 */
[----:B------:R-:W-:Y:S02]  /*25f0*/  PRMT R195, RZ, 0x7610, R195 ;  /* 0x00007610ffc37816 */ /* 0x000fe400000000c3 */
[C---:B------:R-:W-:Y:S01]  /*2600*/  SEL R90, R196.reuse, R90, P0 ;  /* 0x0000005ac45a7207 */ /* 0x040fe20000000000 */
[----:B------:R-:W-:Y:S02]  /*2610*/  FMUL.FTZ R196, R196, R11 ;  /* 0x0000000bc4c47220 */ /* 0x000fe40000410000 */
[----:B------:R-:W-:Y:S02]  /*2620*/  FFMA.FTZ R131, R197, R195, R131 ;  /* 0x000000c3c5837223 */ /* 0x000fe40000010083 */
[----:B------:R-:W-:Y:S02]  /*2630*/  FFMA.FTZ R130, R196, R198, R130 ;  /* 0x000000c6c4827223 */ /* 0x000fe40000010082 */
[----:B------:R-:W-:-:S02]  /*2640*/  FMUL.FTZ R197, R202, R197 ;  /* 0x000000c5cac57220 */ /* 0x000fc40000410000 */
[----:B--2---:R-:W-:Y:S01]  /*2650*/  FMUL.FTZ R195, R203, R196 ;  /* 0x000000c4cbc37220 */ /* 0x004fe20000410000 */
[----:B------:R-:W-:-:S04]  /*2660*/  @P1 MOV R196, 0x20 ;  /* 0x0000002000c41802 */ /* 0x000fc80000000f00 */
[----:B------:R-:W-:Y:S01]  /*2670*/  F2FP.BF16.PACK_AB R195, R197, R195 ;  /* 0x000000c3c5c3723e */ /* 0x000fe200000010ff */
[----:B------:R-:W-:-:S05]  /*2680*/  @P1 IMAD.WIDE.U32 R196, R2, R196, c[0x0][0x258] ;  /* 0x0000960002c41625 */ /* 0x000fca00078e00c4 */
[----:B------:R-:W-:Y:S04]  /*2690*/  @P1 STG.E.128 [R196.64], R188 ;  /* 0x000000bcc4001986 */ /* 0x000fe8000c101d04 */
[----:B------:R1:W-:Y:S02]  /*26a0*/  @P1 STG.E.128 [R196.64+0x10], R88 ;  /* 0x00001058c4001986 */ /* 0x0003e4000c101d04 */
[----:B-1----:R-:W-:-:S05]  /*26b0*/  IMAD.WIDE.U32 R196, R2, R199, c[0x0][0x248] ;  /* 0x0000920002c47625 */ /* 0x002fca00078e00c7 */
[----:B------:R1:W-:Y:S01]  /*26c0*/  STG.E.128 [R196.64], R192 ;  /* 0x000000c0c4007986 */ /* 0x0003e2000c101d04 */
[----:B------:R-:W-:-:S03]  /*26d0*/  IADD3 R2, R2, 0x20, RZ ;  /* 0x0000002002027810 */ /* 0x000fc60007ffe0ff */
.L_x_5414:
[----:B------:R-:W-:Y:S05]  /*26e0*/  BSYNC B1 ;  /* 0x0000000000017941 */ /* 0x000fea0003800000 */
.L_x_5413:
[----:B------:R-:W-:Y:S01]  /*26f0*/  BSSY B1, `(.L_x_5415) ;  /* 0x0000067000017945 */ /* 0x000fe20003800000 */
[----:B------:R-:W-:Y:S05]  /*2700*/  @!P3 BRA `(.L_x_5416) ;  /* 0x000006500000b947 */ /* 0x000fea0003800000 */
[----:B-1----:R-:W-:Y:S01]  /*2710*/  HFMA2.MMA R192, -RZ, RZ, 0, 9.5367431640625e-07 ;  /* 0x00000010ffc07435 */ /* 0x002fe200000001ff */
[----:B0-----:R-:W2:Y:S09]  /*2720*/  LDL R224, [R1+0x2c] ;  /* 0x00002c0001e07983 */ /* 0x001eb20000100800 */
[----:B------:R-:W-:-:S06]  /*2730*/  IMAD.WIDE.U32 R192, R2, R192, c[0x0][0x170] ;  /* 0x00005c0002c07625 */ /* 0x000fcc00078e00c0 */
[----:B------:R-:W3:Y:S01]  /*2740*/  LDG.E.128 R192, [R192.64] ;  /* 0x00000004c0c07981 */ /* 0x000ee2000c1e1d00 */
[----:B------:R-:W-:Y:S01]  /*2750*/  ISETP.NE.U32.AND P0, PT, RZ, c[0x0][0x218], PT ;  /* 0x00008600ff007a0c */ /* 0x000fe20003f05070 */
[-CC-:B------:R-:W-:Y:S01]  /*2760*/  FFMA.FTZ R197, R12, R200.reuse, R201.reuse ;  /* 0x000000c80cc57223 */ /* 0x180fe200000100c9 */
[----:B------:R-:W-:Y:S01]  /*2770*/  ISETP.NE.U32.AND P1, PT, RZ, c[0x0][0x258], PT ;  /* 0x00009600ff007a0c */ /* 0x000fe20003f25070 */
[-C--:B------:R-:W-:Y:S01]  /*2780*/  FFMA.FTZ R196, R213, R200.reuse, R201 ;  /* 0x000000c8d5c47223 */ /* 0x080fe200000100c9 */
[----:B------:R-:W-:Y:S01]  /*2790*/  ISETP.NE.AND.EX P0, PT, RZ, c[0x0][0x21c], PT, P0 ;  /* 0x00008700ff007a0c */ /* 0x000fe20003f05300 */
[----:B------:R-:W-:Y:S01]  /*27a0*/  FADD.FTZ R197, R247, -R197 ;  /* 0x800000c5f7c57221 */ /* 0x000fe20000010000 */
[----:B------:R-:W-:Y:S01]  /*27b0*/  ISETP.NE.AND.EX P1, PT, RZ, c[0x0][0x25c], PT, P1 ;  /* 0x00009700ff007a0c */ /* 0x000fe20003f25310 */
[----:B------:R-:W-:Y:S01]  /*27c0*/  FFMA.FTZ R198, R13, R200, R201 ;  /* 0x000000c80dc67223 */ /* 0x000fe200000100c9 */
[----:B------:R-:W-:Y:S01]  /*27d0*/  ISETP.NE.U32.AND P6, PT, RZ, c[0x0][0x258], PT ;  /* 0x00009600ff007a0c */ /* 0x000fe20003fc5070 */
[----:B-----5:R-:W-:-:S02]  /*27e0*/  FMUL.FTZ R197, R10, R197 ;  /* 0x000000c50ac57220 */ /* 0x020fc40000410000 */
[----:B------:R-:W-:Y:S01]  /*27f0*/  FADD.FTZ R196, R248, -R196 ;  /* 0x800000c4f8c47221 */ /* 0x000fe20000010000 */
[----:B------:R-:W-:Y:S01]  /*2800*/  ISETP.NE.AND.EX P6, PT, RZ, c[0x0][0x25c], PT, P6 ;  /* 0x00009700ff007a0c */ /* 0x000fe20003fc5360 */
[----:B------:R-:W-:Y:S02]  /*2810*/  FADD.FTZ R198, R246, -R198 ;  /* 0x800000c6f6c67221 */ /* 0x000fe40000010000 */
[C---:B------:R-:W-:Y:S02]  /*2820*/  FMUL.FTZ R196, R10.reuse, R196 ;  /* 0x000000c40ac47220 */ /* 0x040fe40000410000 */
[----:B------:R-:W-:Y:S02]  /*2830*/  @P0 FADD.FTZ R197, R165, R197 ;  /* 0x000000c5a5c50221 */ /* 0x000fe40000010000 */
[----:B------:R-:W-:Y:S02]  /*2840*/  FMUL.FTZ R198, R10, R198 ;  /* 0x000000c60ac67220 */ /* 0x000fe40000410000 */
[----:B------:R-:W-:Y:S01]  /*2850*/  @P0 FADD.FTZ R196, R164, R196 ;  /* 0x000000c4a4c40221 */ /* 0x000fe20000010000 */
[C---:B------:R-:W-:Y:S01]  /*2860*/  SEL R189, R197.reuse, R189, P1 ;  /* 0x000000bdc5bd7207 */ /* 0x040fe20000800000 */
[----:B------:R-:W-:-:S02]  /*2870*/  FMUL.FTZ R197, R197, R11 ;  /* 0x0000000bc5c57220 */ /* 0x000fc40000410000 */
[----:B------:R-:W-:Y:S01]  /*2880*/  @P0 FADD.FTZ R198, R166, R198 ;  /* 0x000000c6a6c60221 */ /* 0x000fe20000010000 */
[C---:B------:R-:W-:Y:S01]  /*2890*/  SEL R188, R196.reuse, R188, P1 ;  /* 0x000000bcc4bc7207 */ /* 0x040fe20000800000 */
[-C--:B------:R-:W-:Y:S02]  /*28a0*/  FMUL.FTZ R196, R196, R11.reuse ;  /* 0x0000000bc4c47220 */ /* 0x080fe40000410000 */
[C---:B------:R-:W-:Y:S01]  /*28b0*/  FMUL.FTZ R222, R198.reuse, R11 ;  /* 0x0000000bc6de7220 */ /* 0x040fe20000410000 */
[----:B------:R-:W-:Y:S01]  /*28c0*/  SEL R190, R198, R190, P1 ;  /* 0x000000bec6be7207 */ /* 0x000fe20000800000 */
[-CC-:B------:R-:W-:Y:S02]  /*28d0*/  FFMA.FTZ R198, R15, R200.reuse, R201.reuse ;  /* 0x000000c80fc67223 */ /* 0x180fe400000100c9 */
[----:B------:R-:W-:Y:S02]  /*28e0*/  FFMA.FTZ R202, R18, R200, R201 ;  /* 0x000000c812ca7223 */ /* 0x000fe400000100c9 */
[----:B------:R-:W-:-:S02]  /*28f0*/  FADD.FTZ R203, R244, -R198 ;  /* 0x800000c6f4cb7221 */ /* 0x000fc40000010000 */
[----:B------:R-:W-:Y:S02]  /*2900*/  FFMA.FTZ R198, R17, R200, R201 ;  /* 0x000000c811c67223 */ /* 0x000fe400000100c9 */
[----:B------:R-:W-:Y:S02]  /*2910*/  FADD.FTZ R216, R241, -R202 ;  /* 0x800000caf1d87221 */ /* 0x000fe40000010000 */
[----:B------:R-:W-:Y:S02]  /*2920*/  FADD.FTZ R198, R242, -R198 ;  /* 0x800000c6f2c67221 */ /* 0x000fe40000010000 */
[----:B------:R-:W-:-:S04]  /*2930*/  FMUL.FTZ R216, R10, R216 ;  /* 0x000000d80ad87220 */ /* 0x000fc80000410000 */
[----:B------:R-:W-:-:S05]  /*2940*/  @P0 FADD.FTZ R216, R171, R216 ;  /* 0x000000d8abd80221 */ /* 0x000fca0000010000 */
[----:B------:R-:W-:Y:S02]  /*2950*/  SEL R91, R216, R91, P1 ;  /* 0x0000005bd85b7207 */ /* 0x000fe40000800000 */
[--C-:B---3--:R-:W-:Y:S02]  /*2960*/  PRMT R199, RZ, 0x5410, R192.reuse ;  /* 0x00005410ffc77816 */ /* 0x108fe400000000c0 */
[----:B------:R-:W-:-:S03]  /*2970*/  PRMT R192, RZ, 0x7610, R192 ;  /* 0x00007610ffc07816 */ /* 0x000fc600000000c0 */
[----:B------:R-:W-:Y:S02]  /*2980*/  FFMA.FTZ R132, R196, R199, R132 ;  /* 0x000000c7c4847223 */ /* 0x000fe40000010084 */
[----:B------:R-:W-:Y:S01]  /*2990*/  FFMA.FTZ R133, R197, R192, R133 ;  /* 0x000000c0c5857223 */ /* 0x000fe20000010085 */
[----:B------:R-:W-:Y:S01]  /*29a0*/  PRMT R192, RZ, 0x5410, R193 ;  /* 0x00005410ffc07816 */ /* 0x000fe200000000c1 */
[----:B------:R-:W-:-:S04]  /*29b0*/  FFMA.FTZ R199, R16, R200, R201 ;  /* 0x000000c810c77223 */ /* 0x000fc800000100c9 */
[----:B------:R-:W-:Y:S02]  /*29c0*/  FFMA.FTZ R134, R222, R192, R134 ;  /* 0x000000c0de867223 */ /* 0x000fe40000010086 */
[----:B------:R-:W-:Y:S02]  /*29d0*/  FFMA.FTZ R192, R14, R200, R201 ;  /* 0x000000c80ec07223 */ /* 0x000fe400000100c9 */
[----:B------:R-:W-:Y:S02]  /*29e0*/  FADD.FTZ R199, R243, -R199 ;  /* 0x800000c7f3c77221 */ /* 0x000fe40000010000 */
[----:B------:R-:W-:Y:S02]  /*29f0*/  FADD.FTZ R192, R245, -R192 ;  /* 0x800000c0f5c07221 */ /* 0x000fe40000010000 */
        /* <DEDUP_REMOVED lines=9> */
[----:B------:R-:W-:-:S02]  /*2a90*/  @P6 LEA R198, P0, R2, c[0x0][0x258], 0x5 ;  /* 0x0000960002c66a11 */ /* 0x000fc400078028ff */
[----:B------:R-:W-:Y:S02]  /*2aa0*/  SEL R88, R192, R88, P1 ;  /* 0x00000058c0587207 */ /* 0x000fe40000800000 */
[----:B------:R-:W-:Y:S02]  /*2ab0*/  SEL R89, R202, R89, P1 ;  /* 0x00000059ca597207 */ /* 0x000fe40000800000 */
[----:B------:R-:W-:Y:S02]  /*2ac0*/  SEL R90, R203, R90, P1 ;  /* 0x0000005acb5a7207 */ /* 0x000fe40000800000 */
[----:B------:R-:W-:-:S05]  /*2ad0*/  @P6 LEA.HI.X R199, R2, c[0x0][0x25c], RZ, 0x5, P0 ;  /* 0x0000970002c76a11 */ /* 0x000fca00000f2cff */
[----:B------:R-:W-:Y:S04]  /*2ae0*/  @P6 STG.E.128 [R198.64], R188 ;  /* 0x000000bcc6006986 */ /* 0x000fe8000c101d04 */
[----:B------:R0:W-:Y:S04]  /*2af0*/  @P6 STG.E.128 [R198.64+0x10], R88 ;  /* 0x00001058c6006986 */ /* 0x0001e8000c101d04 */
[----:B0-----:R-:W3:Y:S01]  /*2b00*/  LDL R199, [R1+0x30] ;  /* 0x0000300001c77983 */ /* 0x001ee20000100800 */
[----:B------:R-:W-:Y:S01]  /*2b10*/  PRMT R193, RZ, 0x7610, R193 ;  /* 0x00007610ffc17816 */ /* 0x000fe200000000c1 */
[----:B------:R-:W-:-:S02]  /*2b20*/  FMUL.FTZ R198, R223, R11 ;  /* 0x0000000bdfc67220 */ /* 0x000fc40000410000 */
[----:B------:R-:W4:Y:S02]  /*2b30*/  LDL R223, [R1+0x28] ;  /* 0x0000280001df7983 */ /* 0x000f240000100800 */
[----:B------:R-:W-:Y:S02]  /*2b40*/  FFMA.FTZ R135, R198, R193, R135 ;  /* 0x000000c1c6877223 */ /* 0x000fe40000010087 */
[----:B------:R-:W2:Y:S01]  /*2b50*/  LDL R193, [R1+0x38] ;  /* 0x0000380001c17983 */ /* 0x000ea20000100800 */
[----:B---3--:R-:W-:-:S03]  /*2b60*/  FMUL.FTZ R199, R199, R196 ;  /* 0x000000c4c7c77220 */ /* 0x008fc60000410000 */
[----:B------:R-:W3:Y:S02]  /*2b70*/  LDL R196, [R1+0x34] ;  /* 0x0000340001c47983 */ /* 0x000ee40000100800 */
[----:B---3--:R-:W-:Y:S02]  /*2b80*/  FMUL.FTZ R196, R196, R197 ;  /* 0x000000c5c4c47220 */ /* 0x008fe40000410000 */
[----:B------:R-:W3:Y:S01]  /*2b90*/  LDL R197, [R1+0x3c] ;  /* 0x00003c0001c57983 */ /* 0x000ee20000100800 */
[----:B--2---:R-:W-:-:S03]  /*2ba0*/  FMUL.FTZ R193, R193, R222 ;  /* 0x000000dec1c17220 */ /* 0x004fc60000410000 */
[----:B------:R-:W2:Y:S01]  /*2bb0*/  LDL R222, [R1+0x24] ;  /* 0x0000240001de7983 */ /* 0x000ea20000100800 */
[----:B---3--:R-:W-:-:S03]  /*2bc0*/  FMUL.FTZ R197, R197, R198 ;  /* 0x000000c6c5c57220 */ /* 0x008fc60000410000 */
[----:B------:R-:W3:Y:S01]  /*2bd0*/  LDL R198, [R1+0x20] ;  /* 0x0000200001c67983 */ /* 0x000ee20000100800 */
[----:B------:R-:W-:Y:S01]  /*2be0*/  FMUL.FTZ R192, R192, R11 ;  /* 0x0000000bc0c07220 */ /* 0x000fe20000410000 */
[----:B------:R-:W-:Y:S01]  /*2bf0*/  F2FP.BF16.PACK_AB R196, R196, R199 ;  /* 0x000000c7c4c4723e */ /* 0x000fe200000010ff */
[----:B------:R-:W-:Y:S01]  /*2c00*/  FMUL.FTZ R203, R203, R11 ;  /* 0x0000000bcbcb7220 */ /* 0x000fe20000410000 */
[----:B------:R-:W-:Y:S01]  /*2c10*/  F2FP.BF16.PACK_AB R197, R197, R193 ;  /* 0x000000c1c5c5723e */ /* 0x000fe200000010ff */
[-C--:B------:R-:W-:Y:S01]  /*2c20*/  FMUL.FTZ R216, R216, R11.reuse ;  /* 0x0000000bd8d87220 */ /* 0x080fe20000410000 */
[--C-:B------:R-:W-:Y:S01]  /*2c30*/  PRMT R193, RZ, 0x5410, R194.reuse ;  /* 0x00005410ffc17816 */ /* 0x100fe200000000c2 */
[----:B------:R-:W-:Y:S01]  /*2c40*/  FMUL.FTZ R202, R202, R11 ;  /* 0x0000000bcaca7220 */ /* 0x000fe20000410000 */
[----:B------:R-:W-:Y:S01]  /*2c50*/  PRMT R194, RZ, 0x7610, R194 ;  /* 0x00007610ffc27816 */ /* 0x000fe200000000c2 */
[----:B----4-:R-:W-:Y:S02]  /*2c60*/  FMUL.FTZ R199, R223, R203 ;  /* 0x000000cbdfc77220 */ /* 0x010fe40000410000 */
[----:B------:R-:W-:-:S02]  /*2c70*/  FFMA.FTZ R136, R192, R193, R136 ;  /* 0x000000c1c0887223 */ /* 0x000fc40000010088 */
[----:B--2---:R-:W-:Y:S02]  /*2c80*/  FMUL.FTZ R193, R222, R202 ;  /* 0x000000cadec17220 */ /* 0x004fe40000410000 */
[----:B------:R-:W-:Y:S02]  /*2c90*/  FFMA.FTZ R137, R202, R194, R137 ;  /* 0x000000c2ca897223 */ /* 0x000fe40000010089 */
[----:B---3--:R-:W-:Y:S02]  /*2ca0*/  FMUL.FTZ R198, R198, R192 ;  /* 0x000000c0c6c67220 */ /* 0x008fe40000410000 */
[----:B------:R-:W-:-:S03]  /*2cb0*/  FMUL.FTZ R192, R224, R216 ;  /* 0x000000d8e0c07220 */ /* 0x000fc60000410000 */
[----:B------:R-:W-:Y:S02]  /*2cc0*/  F2FP.BF16.PACK_AB R198, R193, R198 ;  /* 0x000000c6c1c6723e */ /* 0x000fe400000010ff */
        /* <DEDUP_REMOVED lines=9> */
.L_x_5416:
[----:B------:R-:W-:Y:S05]  /*2d60*/  BSYNC B1 ;  /* 0x0000000000017941 */ /* 0x000fea0003800000 */
.L_x_5415:
[----:B------:R-:W-:Y:S01]  /*2d70*/  BSSY B1, `(.L_x_5417) ;  /* 0x000005f000017945 */ /* 0x000fe20003800000 */
[----:B------:R-:W-:Y:S05]  /*2d80*/  @!P4 BRA `(.L_x_5418) ;  /* 0x000005d00000c947 */ /* 0x000fea0003800000 */
[----:B-1----:R-:W-:-:S05]  /*2d90*/  MOV R192, 0x10 ;  /* 0x0000001000c07802 */ /* 0x002fca0000000f00 */
[----:B------:R-:W-:-:S06]  /*2da0*/  IMAD.WIDE.U32 R192, R2, R192, c[0x0][0x170] ;  /* 0x00005c0002c07625 */ /* 0x000fcc00078e00c0 */
[----:B------:R-:W2:Y:S01]  /*2db0*/  LDG.E.128 R192, [R192.64] ;  /* 0x00000004c0c07981 */ /* 0x000ea2000c1e1d00 */
        /* <DEDUP_REMOVED lines=32> */
[C---:B------:R-:W-:Y:S01]  /*2fc0*/  SEL R91, R216.reuse, R91, P1 ;  /* 0x0000005bd85b7207 */ /* 0x040fe20000800000 */
[----:B------:R-:W-:Y:S01]  /*2fd0*/  FMUL.FTZ R216, R216, R11 ;  /* 0x0000000bd8d87220 */ /* 0x000fe20000410000 */
[--C-:B--2---:R-:W-:Y:S02]  /*2fe0*/  PRMT R199, RZ, 0x5410, R192.reuse ;  /* 0x00005410ffc77816 */ /* 0x104fe400000000c0 */
[----:B------:R-:W-:-:S03]  /*2ff0*/  PRMT R192, RZ, 0x7610, R192 ;  /* 0x00007610ffc07816 */ /* 0x000fc600000000c0 */
[----:B------:R-:W-:Y:S02]  /*3000*/  FFMA.FTZ R140, R196, R199, R140 ;  /* 0x000000c7c48c7223 */ /* 0x000fe4000001008c */
[----:B------:R-:W-:Y:S01]  /*3010*/  FFMA.FTZ R141, R197, R192, R141 ;  /* 0x000000c0c58d7223 */ /* 0x000fe2000001008d */
[----:B------:R-:W-:Y:S01]  /*3020*/  PRMT R192, RZ, 0x5410, R193 ;  /* 0x00005410ffc07816 */ /* 0x000fe200000000c1 */
[----:B------:R-:W-:Y:S01]  /*3030*/  FFMA.FTZ R199, R7, R200, R201 ;  /* 0x000000c807c77223 */ /* 0x000fe200000100c9 */
[----:B------:R-:W-:-:S03]  /*3040*/  PRMT R193, RZ, 0x7610, R193 ;  /* 0x00007610ffc17816 */ /* 0x000fc600000000c1 */
        /* <DEDUP_REMOVED lines=14> */
[C---:B------:R-:W-:Y:S01]  /*3130*/  SEL R88, R192.reuse, R88, P1 ;  /* 0x00000058c0587207 */ /* 0x040fe20000800000 */
[----:B------:R-:W-:Y:S01]  /*3140*/  FMUL.FTZ R192, R192, R11 ;  /* 0x0000000bc0c07220 */ /* 0x000fe20000410000 */
[C---:B------:R-:W-:Y:S01]  /*3150*/  SEL R89, R202.reuse, R89, P1 ;  /* 0x00000059ca597207 */ /* 0x040fe20000800000 */
[-C--:B------:R-:W-:Y:S01]  /*3160*/  FMUL.FTZ R202, R202, R11.reuse ;  /* 0x0000000bcaca7220 */ /* 0x080fe20000410000 */
[C---:B------:R-:W-:Y:S01]  /*3170*/  SEL R90, R203.reuse, R90, P1 ;  /* 0x0000005acb5a7207 */ /* 0x040fe20000800000 */
[----:B------:R-:W-:Y:S01]  /*3180*/  FMUL.FTZ R203, R203, R11 ;  /* 0x0000000bcbcb7220 */ /* 0x000fe20000410000 */
[----:B------:R-:W-:-:S05]  /*3190*/  @P6 LEA.HI.X R199, R2, c[0x0][0x25c], RZ, 0x5, P0 ;  /* 0x0000970002c76a11 */ /* 0x000fca00000f2cff */
[----:B------:R-:W-:Y:S04]  /*31a0*/  @P6 STG.E.128 [R198.64], R188 ;  /* 0x000000bcc6006986 */ /* 0x000fe8000c101d04 */
[----:B------:R1:W-:Y:S02]  /*31b0*/  @P6 STG.E.128 [R198.64+0x10], R88 ;  /* 0x00001058c6006986 */ /* 0x0003e4000c101d04 */
[----:B-1----:R-:W-:Y:S02]  /*31c0*/  FMUL.FTZ R198, R223, R11 ;  /* 0x0000000bdfc67220 */ /* 0x002fe40000410000 */
[----:B------:R-:W-:Y:S02]  /*31d0*/  FMUL.FTZ R199, R40, R196 ;  /* 0x000000c428c77220 */ /* 0x000fe40000410000 */
[----:B------:R-:W-:-:S02]  /*31e0*/  FFMA.FTZ R143, R198, R193, R143 ;  /* 0x000000c1c68f7223 */ /* 0x000fc4000001008f */
[----:B------:R-:W-:Y:S02]  /*31f0*/  FMUL.FTZ R196, R41, R197 ;  /* 0x000000c529c47220 */ /* 0x000fe40000410000 */
[----:B------:R-:W-:Y:S02]  /*3200*/  FMUL.FTZ R193, R42, R222 ;  /* 0x000000de2ac17220 */ /* 0x000fe40000410000 */
[----:B------:R-:W-:Y:S01]  /*3210*/  FMUL.FTZ R197, R43, R198 ;  /* 0x000000c62bc57220 */ /* 0x000fe20000410000 */
[----:B------:R-:W-:Y:S01]  /*3220*/  F2FP.BF16.PACK_AB R196, R196, R199 ;  /* 0x000000c7c4c4723e */ /* 0x000fe200000010ff */
[----:B------:R-:W-:Y:S02]  /*3230*/  FMUL.FTZ R198, R44, R192 ;  /* 0x000000c02cc67220 */ /* 0x000fe40000410000 */
[----:B------:R-:W-:Y:S01]  /*3240*/  FMUL.FTZ R199, R46, R203 ;  /* 0x000000cb2ec77220 */ /* 0x000fe20000410000 */
[----:B------:R-:W-:Y:S02]  /*3250*/  F2FP.BF16.PACK_AB R197, R197, R193 ;  /* 0x000000c1c5c5723e */ /* 0x000fe400000010ff */
[----:B------:R-:W-:-:S02]  /*3260*/  PRMT R193, RZ, 0x5410, R194 ;  /* 0x00005410ffc17816 */ /* 0x000fc400000000c2 */
[----:B------:R-:W-:-:S03]  /*3270*/  PRMT R194, RZ, 0x7610, R194 ;  /* 0x00007610ffc27816 */ /* 0x000fc600000000c2 */
[----:B------:R-:W-:Y:S02]  /*3280*/  FFMA.FTZ R144, R192, R193, R144 ;  /* 0x000000c1c0907223 */ /* 0x000fe40000010090 */
[----:B------:R-:W-:Y:S02]  /*3290*/  FMUL.FTZ R192, R47, R216 ;  /* 0x000000d82fc07220 */ /* 0x000fe40000410000 */
[----:B------:R-:W-:Y:S02]  /*32a0*/  FMUL.FTZ R193, R45, R202 ;  /* 0x000000ca2dc17220 */ /* 0x000fe40000410000 */
[----:B------:R-:W-:Y:S01]  /*32b0*/  FFMA.FTZ R145, R202, R194, R145 ;  /* 0x000000c2ca917223 */ /* 0x000fe20000010091 */
[----:B------:R-:W-:Y:S02]  /*32c0*/  F2FP.BF16.PACK_AB R199, R192, R199 ;  /* 0x000000c7c0c7723e */ /* 0x000fe400000010ff */
[----:B------:R-:W-:Y:S02]  /*32d0*/  LEA R192, P0, R2, c[0x0][0x248], 0x4 ;  /* 0x0000920002c07a11 */ /* 0x000fe400078020ff */
[----:B------:R-:W-:-:S02]  /*32e0*/  F2FP.BF16.PACK_AB R198, R193, R198 ;  /* 0x000000c6c1c6723e */ /* 0x000fc400000010ff */
[C---:B------:R-:W-:Y:S02]  /*32f0*/  LEA.HI.X R193, R2.reuse, c[0x0][0x24c], RZ, 0x4, P0 ;  /* 0x0000930002c17a11 */ /* 0x040fe400000f24ff */
[----:B------:R-:W-:-:S03]  /*3300*/  IADD3 R2, R2, 0x20, RZ ;  /* 0x0000002002027810 */ /* 0x000fc60007ffe0ff */
[----:B------:R1:W-:Y:S02]  /*3310*/  STG.E.128 [R192.64], R196 ;  /* 0x000000c4c0007986 */ /* 0x0003e4000c101d04 */
[--C-:B-1----:R-:W-:Y:S02]  /*3320*/  PRMT R192, RZ, 0x5410, R195.reuse ;  /* 0x00005410ffc07816 */ /* 0x102fe400000000c3 */
[----:B------:R-:W-:-:S03]  /*3330*/  PRMT R195, RZ, 0x7610, R195 ;  /* 0x00007610ffc37816 */ /* 0x000fc600000000c3 */
[----:B------:R-:W-:Y:S02]  /*3340*/  FFMA.FTZ R146, R203, R192, R146 ;  /* 0x000000c0cb927223 */ /* 0x000fe40000010092 */
[----:B------:R-:W-:Y:S02]  /*3350*/  FFMA.FTZ R147, R216, R195, R147 ;  /* 0x000000c3d8937223 */ /* 0x000fe40000010093 */
.L_x_5418:
[----:B------:R-:W-:Y:S05]  /*3360*/  BSYNC B1 ;  /* 0x0000000000017941 */ /* 0x000fea0003800000 */
.L_x_5417:
[----:B------:R-:W-:Y:S01]  /*3370*/  BSSY B1, `(.L_x_5419) ;  /* 0x000005f000017945 */ /* 0x000fe20003800000 */
[----:B------:R-:W-:Y:S05]  /*3380*/  @!P5 BRA `(.L_x_5420) ;  /* 0x000005d00000d947 */ /* 0x000fea0003800000 */
[----:B-1----:R-:W2:Y:S01]  /*3390*/  LDL R192, [R1+0xc] ;  /* 0x00000c0001c07983 */ /* 0x002ea20000100800 */
[----:B------:R-:W-:Y:S01]  /*33a0*/  ISETP.NE.U32.AND P0, PT, RZ, c[0x0][0x218], PT ;  /* 0x00008600ff007a0c */ /* 0x000fe20003f05070 */
[-CC-:B------:R-:W-:Y:S01]  /*33b0*/  FFMA.FTZ R197, R233, R200.reuse, R201.reuse ;  /* 0x000000c8e9c57223 */ /* 0x180fe200000100c9 */
[----:B------:R-:W-:Y:S01]  /*33c0*/  ISETP.NE.U32.AND P1, PT, RZ, c[0x0][0x258], PT ;  /* 0x00009600ff007a0c */ /* 0x000fe20003f25070 */
[-CC-:B------:R-:W-:Y:S01]  /*33d0*/  FFMA.FTZ R199, R231, R200.reuse, R201.reuse ;  /* 0x000000c8e7c77223 */ /* 0x180fe200000100c9 */
[----:B------:R-:W-:Y:S01]  /*33e0*/  ISETP.NE.AND.EX P0, PT, RZ, c[0x0][0x21c], PT, P0 ;  /* 0x00008700ff007a0c */ /* 0x000fe20003f05300 */
[-CC-:B------:R-:W-:Y:S01]  /*33f0*/  FFMA.FTZ R195, R228, R200.reuse, R201.reuse ;  /* 0x000000c8e4c37223 */ /* 0x180fe200000100c9 */
[----:B------:R-:W-:Y:S01]  /*3400*/  ISETP.NE.AND.EX P1, PT, RZ, c[0x0][0x25c], PT, P1 ;  /* 0x00009700ff007a0c */ /* 0x000fe20003f25310 */
[----:B------:R-:W-:-:S02]  /*3410*/  FFMA.FTZ R194, R225, R200, R201 ;  /* 0x000000c8e1c27223 */ /* 0x000fc400000100c9 */
[-CC-:B------:R-:W-:Y:S02]  /*3420*/  FFMA.FTZ R193, R220, R200.reuse, R201.reuse ;  /* 0x000000c8dcc17223 */ /* 0x180fe400000100c9 */
[----:B------:R-:W-:Y:S02]  /*3430*/  FFMA.FTZ R198, R215, R200, R201 ;  /* 0x000000c8d7c67223 */ /* 0x000fe400000100c9 */
[----:B------:R-:W-:Y:S02]  /*3440*/  FADD.FTZ R197, R232, -R197 ;  /* 0x800000c5e8c57221 */ /* 0x000fe40000010000 */
[----:B------:R-:W-:Y:S02]  /*3450*/  FADD.FTZ R199, R230, -R199 ;  /* 0x800000c7e6c77221 */ /* 0x000fe40000010000 */
[----:B------:R-:W-:Y:S02]  /*3460*/  FADD.FTZ R195, R226, -R195 ;  /* 0x800000c3e2c37221 */ /* 0x000fe40000010000 */
[----:B------:R-:W-:-:S02]  /*3470*/  FADD.FTZ R194, R221, -R194 ;  /* 0x800000c2ddc27221 */ /* 0x000fc40000010000 */
[----:B------:R-:W-:Y:S02]  /*3480*/  FADD.FTZ R193, R219, -R193 ;  /* 0x800000c1dbc17221 */ /* 0x000fe40000010000 */
[----:B------:R-:W-:Y:S02]  /*3490*/  FADD.FTZ R198, R214, -R198 ;  /* 0x800000c6d6c67221 */ /* 0x000fe40000010000 */
[C---:B-----5:R-:W-:Y:S02]  /*34a0*/  FMUL.FTZ R197, R10.reuse, R197 ;  /* 0x000000c50ac57220 */ /* 0x060fe40000410000 */
[C---:B------:R-:W-:Y:S02]  /*34b0*/  FMUL.FTZ R199, R10.reuse, R199 ;  /* 0x000000c70ac77220 */ /* 0x040fe40000410000 */
[C---:B------:R-:W-:Y:S02]  /*34c0*/  FMUL.FTZ R195, R10.reuse, R195 ;  /* 0x000000c30ac37220 */ /* 0x040fe40000410000 */
[----:B------:R-:W-:-:S02]  /*34d0*/  FMUL.FTZ R194, R10, R194 ;  /* 0x000000c20ac27220 */ /* 0x000fc40000410000 */
        /* <DEDUP_REMOVED lines=14> */
[-CC-:B--2---:R-:W-:Y:S02]  /*35c0*/  FFMA.FTZ R196, R192, R200.reuse, R201.reuse ;  /* 0x000000c8c0c47223 */ /* 0x184fe400000100c9 */
[----:B------:R-:W-:Y:S02]  /*35d0*/  FFMA.FTZ R192, R218, R200, R201 ;  /* 0x000000c8dac07223 */ /* 0x000fe400000100c9 */
[----:B------:R-:W-:Y:S02]  /*35e0*/  FADD.FTZ R196, R234, -R196 ;  /* 0x800000c4eac47221 */ /* 0x000fe40000010000 */
[----:B------:R-:W-:Y:S02]  /*35f0*/  FADD.FTZ R192, R217, -R192 ;  /* 0x800000c0d9c07221 */ /* 0x000fe40000010000 */
[C---:B------:R-:W-:Y:S02]  /*3600*/  FMUL.FTZ R196, R10.reuse, R196 ;  /* 0x000000c40ac47220 */ /* 0x040fe40000410000 */
[----:B------:R-:W-:-:S02]  /*3610*/  FMUL.FTZ R192, R10, R192 ;  /* 0x000000c00ac07220 */ /* 0x000fc40000410000 */
[----:B------:R-:W-:Y:S02]  /*3620*/  FMUL.FTZ R10, R10, R198 ;  /* 0x000000c60a0a7220 */ /* 0x000fe40000410000 */
[----:B------:R-:W-:Y:S02]  /*3630*/  @P0 FADD.FTZ R196, R24, R196 ;  /* 0x000000c418c40221 */ /* 0x000fe40000010000 */
[----:B------:R-:W-:Y:S02]  /*3640*/  @P0 FADD.FTZ R10, R23, R10 ;  /* 0x0000000a170a0221 */ /* 0x000fe40000010000 */
[----:B------:R-:W-:Y:S01]  /*3650*/  @P0 FADD.FTZ R192, R22, R192 ;  /* 0x000000c016c00221 */ /* 0x000fe20000010000 */
[----:B------:R-:W-:Y:S01]  /*3660*/  SEL R188, R196, R188, P1 ;  /* 0x000000bcc4bc7207 */ /* 0x000fe20000800000 */
[C---:B------:R-:W-:Y:S01]  /*3670*/  FMUL.FTZ R202, R10.reuse, R11 ;  /* 0x0000000b0aca7220 */ /* 0x040fe20000410000 */
[----:B------:R-:W-:Y:S01]  /*3680*/  SEL R91, R10, R91, P1 ;  /* 0x0000005b0a5b7207 */ /* 0x000fe20000800000 */
[----:B------:R-:W-:Y:S01]  /*3690*/  HFMA2.MMA R10, -RZ, RZ, 0, 9.5367431640625e-07 ;  /* 0x00000010ff0a7435 */ /* 0x000fe200000001ff */
[-C--:B------:R-:W-:Y:S01]  /*36a0*/  FMUL.FTZ R196, R196, R11.reuse ;  /* 0x0000000bc4c47220 */ /* 0x080fe20000410000 */
[----:B------:R-:W-:Y:S01]  /*36b0*/  SEL R90, R192, R90, P1 ;  /* 0x0000005ac05a7207 */ /* 0x000fe20000800000 */
[----:B------:R-:W-:-:S02]  /*36c0*/  FMUL.FTZ R198, R194, R11 ;  /* 0x0000000bc2c67220 */ /* 0x000fc40000410000 */
[-C--:B------:R-:W-:Y:S02]  /*36d0*/  FMUL.FTZ R201, R193, R11.reuse ;  /* 0x0000000bc1c97220 */ /* 0x080fe40000410000 */
[----:B------:R-:W-:-:S03]  /*36e0*/  FMUL.FTZ R200, R192, R11 ;  /* 0x0000000bc0c87220 */ /* 0x000fc60000410000 */
[----:B------:R-:W-:-:S05]  /*36f0*/  IMAD.WIDE.U32 R10, R2, R10, c[0x0][0x170] ;  /* 0x00005c00020a7625 */ /* 0x000fca00078e000a */
[----:B------:R-:W2:Y:S01]  /*3700*/  LDG.E.128 R192, [R10.64] ;  /* 0x000000040ac07981 */ /* 0x000ea2000c1e1d00 */
[----:B------:R-:W-:-:S04]  /*3710*/  ISETP.NE.U32.AND P0, PT, RZ, c[0x0][0x258], PT ;  /* 0x00009600ff007a0c */ /* 0x000fc80003f05070 */
[----:B------:R-:W-:Y:S02]  /*3720*/  ISETP.NE.AND.EX P0, PT, RZ, c[0x0][0x25c], PT, P0 ;  /* 0x00009700ff007a0c */ /* 0x000fe40003f05300 */
[--C-:B--2---:R-:W-:Y:S02]  /*3730*/  PRMT R10, RZ, 0x5410, R192.reuse ;  /* 0x00005410ff0a7816 */ /* 0x104fe400000000c0 */
[----:B------:R-:W-:-:S03]  /*3740*/  PRMT R192, RZ, 0x7610, R192 ;  /* 0x00007610ffc07816 */ /* 0x000fc600000000c0 */
[----:B------:R-:W-:Y:S01]  /*3750*/  FFMA.FTZ R148, R196, R10, R148 ;  /* 0x0000000ac4947223 */ /* 0x000fe20000010094 */
[----:B------:R-:W-:Y:S01]  /*3760*/  PRMT R10, RZ, 0x5410, R193 ;  /* 0x00005410ff0a7816 */ /* 0x000fe200000000c1 */
[----:B------:R-:W-:Y:S01]  /*3770*/  FFMA.FTZ R149, R197, R192, R149 ;  /* 0x000000c0c5957223 */ /* 0x000fe20000010095 */
[----:B------:R-:W-:Y:S01]  /*3780*/  PRMT R193, RZ, 0x7610, R193 ;  /* 0x00007610ffc17816 */ /* 0x000fe200000000c1 */
[----:B------:R-:W-:Y:S02]  /*3790*/  FMUL.FTZ R192, R50, R199 ;  /* 0x000000c732c07220 */ /* 0x000fe40000410000 */
[----:B------:R-:W-:Y:S01]  /*37a0*/  FFMA.FTZ R150, R199, R10, R150 ;  /* 0x0000000ac7967223 */ /* 0x000fe20000010096 */
[C---:B------:R-:W-:Y:S01]  /*37b0*/  @P0 LEA R10, P1, R2.reuse, c[0x0][0x258], 0x5 ;  /* 0x00009600020a0a11 */ /* 0x040fe200078228ff */
[----:B------:R-:W-:Y:S02]  /*37c0*/  FFMA.FTZ R151, R203, R193, R151 ;  /* 0x000000c1cb977223 */ /* 0x000fe40000010097 */
[----:B------:R-:W-:Y:S01]  /*37d0*/  FMUL.FTZ R193, R51, R203 ;  /* 0x000000cb33c17220 */ /* 0x000fe20000410000 */
[----:B------:R-:W-:-:S05]  /*37e0*/  @P0 LEA.HI.X R11, R2, c[0x0][0x25c], RZ, 0x5, P1 ;  /* 0x00009700020b0a11 */ /* 0x000fca00008f2cff */
[----:B------:R-:W-:Y:S04]  /*37f0*/  @P0 STG.E.128 [R10.64], R188 ;  /* 0x000000bc0a000986 */ /* 0x000fe8000c101d04 */
[----:B------:R1:W-:Y:S02]  /*3800*/  @P0 STG.E.128 [R10.64+0x10], R88 ;  /* 0x000010580a000986 */ /* 0x0003e4000c101d04 */
[----:B-1----:R-:W-:Y:S02]  /*3810*/  FMUL.FTZ R10, R48, R196 ;  /* 0x000000c4300a7220 */ /* 0x002fe40000410000 */
[----:B------:R-:W-:Y:S01]  /*3820*/  FMUL.FTZ R11, R49, R197 ;  /* 0x000000c5310b7220 */ /* 0x000fe20000410000 */
[----:B------:R-:W-:Y:S01]  /*3830*/  F2FP.BF16.PACK_AB R197, R193, R192 ;  /* 0x000000c0c1c5723e */ /* 0x000fe200000010ff */
[----:B------:R-:W-:-:S02]  /*3840*/  FMUL.FTZ R192, R52, R198 ;  /* 0x000000c634c07220 */ /* 0x000fc40000410000 */
[----:B------:R-:W-:Y:S01]  /*3850*/  FMUL.FTZ R193, R53, R201 ;  /* 0x000000c935c17220 */ /* 0x000fe20000410000 */
[----:B------:R-:W-:Y:S01]  /*3860*/  F2FP.BF16.PACK_AB R196, R11, R10 ;  /* 0x0000000a0bc4723e */ /* 0x000fe200000010ff */
[----:B------:R-:W-:Y:S01]  /*3870*/  FMUL.FTZ R11, R55, R202 ;  /* 0x000000ca370b7220 */ /* 0x000fe20000410000 */
[--C-:B------:R-:W-:Y:S02]  /*3880*/  PRMT R10, RZ, 0x5410, R194.reuse ;  /* 0x00005410ff0a7816 */ /* 0x100fe400000000c2 */
[----:B------:R-:W-:-:S03]  /*3890*/  PRMT R194, RZ, 0x7610, R194 ;  /* 0x00007610ffc27816 */ /* 0x000fc600000000c2 */
[----:B------:R-:W-:Y:S01]  /*38a0*/  FFMA.FTZ R152, R198, R10, R152 ;  /* 0x0000000ac6987223 */ /* 0x000fe20000010098 */
[----:B------:R-:W-:Y:S01]  /*38b0*/  F2FP.BF16.PACK_AB R198, R193, R192 ;  /* 0x000000c0c1c6723e */ /* 0x000fe200000010ff */
[----:B------:R-:W-:Y:S02]  /*38c0*/  FMUL.FTZ R10, R54, R200 ;  /* 0x000000c8360a7220 */ /* 0x000fe40000410000 */
[----:B------:R-:W-:-:S03]  /*38d0*/  FFMA.FTZ R153, R201, R194, R153 ;  /* 0x000000c2c9997223 */ /* 0x000fc60000010099 */
[----:B------:R-:W-:Y:S02]  /*38e0*/  F2FP.BF16.PACK_AB R199, R11, R10 ;  /* 0x0000000a0bc7723e */ /* 0x000fe400000010ff */
[----:B------:R-:W-:-:S04]  /*38f0*/  LEA R10, P0, R2, c[0x0][0x248], 0x4 ;  /* 0x00009200020a7a11 */ /* 0x000fc800078020ff */
[----:B------:R-:W-:Y:S02]  /*3900*/  LEA.HI.X R11, R2, c[0x0][0x24c], RZ, 0x4, P0 ;  /* 0x00009300020b7a11 */ /* 0x000fe400000f24ff */
[--C-:B------:R-:W-:Y:S02]  /*3910*/  PRMT R2, RZ, 0x5410, R195.reuse ;  /* 0x00005410ff027816 */ /* 0x100fe400000000c3 */
[----:B------:R-:W-:Y:S01]  /*3920*/  PRMT R195, RZ, 0x7610, R195 ;  /* 0x00007610ffc37816 */ /* 0x000fe200000000c3 */
[----:B------:R1:W-:Y:S02]  /*3930*/  STG.E.128 [R10.64], R196 ;  /* 0x000000c40a007986 */ /* 0x0003e4000c101d04 */
[----:B------:R-:W-:Y:S02]  /*3940*/  FFMA.FTZ R154, R200, R2, R154 ;  /* 0x00000002c89a7223 */ /* 0x000fe4000001009a */
[----:B------:R-:W-:Y:S02]  /*3950*/  FFMA.FTZ R155, R202, R195, R155 ;  /* 0x000000c3ca9b7223 */ /* 0x000fe4000001009b */
.L_x_5420:
[----:B------:R-:W-:Y:S05]  /*3960*/  BSYNC B1 ;  /* 0x0000000000017941 */ /* 0x000fea0003800000 */
.L_x_5419:
[----:B------:R-:W-:-:S04]  /*3970*/  MOV R2, c[0x0][0x160] ;  /* 0x0000580000027a02 */ /* 0x000fc80000000f00 */
[----:B------:R-:W-:-:S04]  /*3980*/  LEA R0, R2, R0, 0x2 ;  /* 0x0000000002007211 */ /* 0x000fc800078e10ff */
[----:B------:R-:W-:-:S13]  /*3990*/  ISETP.GE.AND P0, PT, R0, c[0x0][0x164], PT ;  /* 0x0000590000007a0c */ /* 0x000fda0003f06270 */
[----:B01---5:R-:W-:Y:S01]  /*39a0*/  @P0 CALL.REL.NOINC `(.L_x_5402) ;  /* 0x0000001000000944 */ /* 0x023fe20003c00000 */
[----:B------:R-:W-:Y:S05]  /*39b0*/  BRA `(.L_x_5421) ;  /* 0xffffce4000007947 */ /* 0x000fea000383ffff */
.L_x_5402:
[----:B--2---:R-:W-:Y:S05]  /*39c0*/  BSYNC B0 ;  /* 0x0000000000007941 */ /* 0x004fea0003800000 */
.L_x_5401:
        /* <DEDUP_REMOVED lines=150> */
.L_x_5423:
[----:B------:R-:W-:Y:S05]  /*4330*/  BSYNC B0 ;  /* 0x0000000000007941 */ /* 0x000fea0003800000 */
.L_x_5422:
        /* <DEDUP_REMOVED lines=128> */
.L_x_5425:
[----:B0-----:R-:W-:Y:S05]  /*4b40*/  BSYNC B0 ;  /* 0x0000000000007941 */ /* 0x001fea0003800000 */
.L_x_5424:
        /* <DEDUP_REMOVED lines=18> */
.L_x_5427:
[----:B------:R-:W-:Y:S05]  /*4c70*/  BSYNC B0 ;  /* 0x0000000000007941 */ /* 0x000fea0003800000 */
.L_x_5426:
        /* <DEDUP_REMOVED lines=18> */
.L_x_5429:
[----:B------:R-:W-:Y:S05]  /*4da0*/  BSYNC B0 ;  /* 0x0000000000007941 */ /* 0x000fea0003800000 */
.L_x_5428:
        /* <DEDUP_REMOVED lines=18> */
.L_x_5431:
[----:B------:R-:W-:Y:S05]  /*4ed0*/  BSYNC B0 ;  /* 0x0000000000007941 */ /* 0x000fea0003800000 */
.L_x_5430:
        /* <DEDUP_REMOVED lines=18> */
.L_x_5433:
[----:B------:R-:W-:Y:S05]  /*5000*/  BSYNC B0 ;  /* 0x0000000000007941 */ /* 0x000fea0003800000 */
.L_x_5432:
        /* <DEDUP_REMOVED lines=18> */
.L_x_5435:
[----:B------:R-:W-:Y:S05]  /*5130*/  BSYNC B0 ;  /* 0x0000000000007941 */ /* 0x000fea0003800000 */
.L_x_5434:
        /* <DEDUP_REMOVED lines=12> */
.L_x_5411:
[----:B------:R-:W-:Y:S01]  /*5200*/  HFMA2.MMA R194, -RZ, RZ, 0, 5.9604644775390625e-08 ;  /* 0x00000001ffc27435 */ /* 0x000fe200000001ff */
[----:B------:R-:W-:Y:S02]  /*5210*/  MOV R193, R224 ;  /* 0x000000e000c17202 */ /* 0x000fe40000000f00 */
[----:B------:R-:W-:Y:S02]  /*5220*/  MOV R199, 0x1f ;  /* 0x0000001f00c77802 */ /* 0x000fe40000000f00 */
[----:B------:R-:W-:-:S02]  /*5230*/  MOV R198, 0xffffffff ;  /* 0xffffffff00c67802 */ /* 0x000fc40000000f00 */
[----:B------:R-:W-:Y:S02]  /*5240*/  MOV R192, 0x5260 ;  /* 0x0000526000c07802 */ /* 0x000fe40000000f00 */
[----:B-----5:R-:W-:Y:S05]  /*5250*/  CALL.REL.NOINC `($__internal_84_$__cuda_sm70_shflsync_bfly_p) ;  /* 0x0000046000007944 */ /* 0x020fea0003c00000 */
[----:B-1----:R-:W-:Y:S01]  /*5260*/  MOV R195, R194 ;  /* 0x000000c200c37202 */ /* 0x002fe20000000f00 */
[----:B------:R-:W-:Y:S05]  /*5270*/  BRA `(.L_x_5436) ;  /* 0xffffcc6000007947 */ /* 0x000fea000383ffff */
.L_x_5412:
[----:B------:R-:W-:Y:S01]  /*5280*/  HFMA2.MMA R194, -RZ, RZ, 0, 5.9604644775390625e-08 ;  /* 0x00000001ffc27435 */ /* 0x000fe200000001ff */
[----:B------:R-:W-:Y:S02]  /*5290*/  MOV R193, R222 ;  /* 0x000000de00c17202 */ /* 0x000fe40000000f00 */
[----:B------:R-:W-:Y:S02]  /*52a0*/  MOV R199, 0x1f ;  /* 0x0000001f00c77802 */ /* 0x000fe40000000f00 */
[----:B------:R-:W-:Y:S02]  /*52b0*/  MOV R198, 0xffffffff ;  /* 0xffffffff00c67802 */ /* 0x000fe40000000f00 */
[----:B------:R-:W-:Y:S02]  /*52c0*/  MOV R192, 0x52e0 ;  /* 0x000052e000c07802 */ /* 0x000fe40000000f00 */
[----:B01---5:R-:W-:Y:S05]  /*52d0*/  CALL.REL.NOINC `($__internal_84_$__cuda_sm70_shflsync_bfly_p) ;  /* 0x000003e000007944 */ /* 0x023fea0003c00000 */
[----:B------:R-:W-:Y:S01]  /*52e0*/  FADD.FTZ R195, R195, R224 ;  /* 0x000000e0c3c37221 */ /* 0x000fe20000010000 */
[----:B------:R-:W-:Y:S01]  /*52f0*/  MOV R199, 0x1f ;  /* 0x0000001f00c77802 */ /* 0x000fe20000000f00 */
[----:B-1----:R-:W-:Y:S01]  /*5300*/  FADD.FTZ R196, R222, R194 ;  /* 0x000000c2dec47221 */ /* 0x002fe20000010000 */
[----:B------:R-:W-:Y:S01]  /*5310*/  HFMA2.MMA R194, -RZ, RZ, 0, 1.1920928955078125e-07 ;  /* 0x00000002ffc27435 */ /* 0x000fe200000001ff */
[----:B------:R-:W-:-:S02]  /*5320*/  MOV R198, 0xffffffff ;  /* 0xffffffff00c67802 */ /* 0x000fc40000000f00 */
[----:B------:R-:W-:Y:S02]  /*5330*/  MOV R193, R195 ;  /* 0x000000c300c17202 */ /* 0x000fe40000000f00 */
[----:B------:R-:W-:Y:S02]  /*5340*/  MOV R192, 0x5360 ;  /* 0x0000536000c07802 */ /* 0x000fe40000000f00 */
[----:B------:R-:W-:Y:S05]  /*5350*/  CALL.REL.NOINC `($__internal_84_$__cuda_sm70_shflsync_bfly_p) ;  /* 0x0000036000007944 */ /* 0x000fea0003c00000 */
[----:B-1----:R-:W-:Y:S01]  /*5360*/  MOV R197, R194 ;  /* 0x000000c200c57202 */ /* 0x002fe20000000f00 */
[----:B------:R-:W-:Y:S01]  /*5370*/  HFMA2.MMA R194, -RZ, RZ, 0, 1.1920928955078125e-07 ;  /* 0x00000002ffc27435 */ /* 0x000fe200000001ff */
[----:B------:R-:W-:Y:S02]  /*5380*/  MOV R193, R196 ;  /* 0x000000c400c17202 */ /* 0x000fe40000000f00 */
[----:B------:R-:W-:Y:S02]  /*5390*/  MOV R199, 0x1f ;  /* 0x0000001f00c77802 */ /* 0x000fe40000000f00 */
[----:B------:R-:W-:Y:S02]  /*53a0*/  MOV R198, 0xffffffff ;  /* 0xffffffff00c67802 */ /* 0x000fe40000000f00 */
[----:B------:R-:W-:-:S02]  /*53b0*/  MOV R192, 0x53d0 ;  /* 0x000053d000c07802 */ /* 0x000fc40000000f00 */
[----:B------:R-:W-:Y:S05]  /*53c0*/  CALL.REL.NOINC `($__internal_84_$__cuda_sm70_shflsync_bfly_p) ;  /* 0x000002f000007944 */ /* 0x000fea0003c00000 */
[----:B------:R-:W-:Y:S01]  /*53d0*/  FADD.FTZ R195, R197, R195 ;  /* 0x000000c3c5c37221 */ /* 0x000fe20000010000 */
[----:B------:R-:W-:Y:S01]  /*53e0*/  MOV R199, 0x1f ;  /* 0x0000001f00c77802 */ /* 0x000fe20000000f00 */
[----:B-1----:R-:W-:Y:S01]  /*53f0*/  FADD.FTZ R196, R196, R194 ;  /* 0x000000c2c4c47221 */ /* 0x002fe20000010000 */
[----:B------:R-:W-:Y:S01]  /*5400*/  HFMA2.MMA R194, -RZ, RZ, 0, 2.384185791015625e-07 ;  /* 0x00000004ffc27435 */ /* 0x000fe200000001ff */
[----:B------:R-:W-:-:S02]  /*5410*/  MOV R198, 0xffffffff ;  /* 0xffffffff00c67802 */ /* 0x000fc40000000f00 */
[----:B------:R-:W-:Y:S02]  /*5420*/  MOV R193, R195 ;  /* 0x000000c300c17202 */ /* 0x000fe40000000f00 */
[----:B------:R-:W-:Y:S02]  /*5430*/  MOV R192, 0x5450 ;  /* 0x0000545000c07802 */ /* 0x000fe40000000f00 */
[----:B------:R-:W-:Y:S05]  /*5440*/  CALL.REL.NOINC `($__internal_84_$__cuda_sm70_shflsync_bfly_p) ;  /* 0x0000027000007944 */ /* 0x000fea0003c00000 */
[----:B-1----:R-:W-:Y:S01]  /*5450*/  MOV R197, R194 ;  /* 0x000000c200c57202 */ /* 0x002fe20000000f00 */
[----:B------:R-:W-:Y:S01]  /*5460*/  HFMA2.MMA R194, -RZ, RZ, 0, 2.384185791015625e-07 ;  /* 0x00000004ffc27435 */ /* 0x000fe200000001ff */
        /* <DEDUP_REMOVED lines=8> */
[----:B------:R-:W-:Y:S01]  /*54f0*/  HFMA2.MMA R194, -RZ, RZ, 0, 4.76837158203125e-07 ;  /* 0x00000008ffc27435 */ /* 0x000fe200000001ff */
[----:B------:R-:W-:-:S02]  /*5500*/  MOV R198, 0xffffffff ;  /* 0xffffffff00c67802 */ /* 0x000fc40000000f00 */
[----:B------:R-:W-:Y:S02]  /*5510*/  MOV R193, R195 ;  /* 0x000000c300c17202 */ /* 0x000fe40000000f00 */
[----:B------:R-:W-:Y:S02]  /*5520*/  MOV R192, 0x5540 ;  /* 0x0000554000c07802 */ /* 0x000fe40000000f00 */
[----:B------:R-:W-:Y:S05]  /*5530*/  CALL.REL.NOINC `($__internal_84_$__cuda_sm70_shflsync_bfly_p) ;  /* 0x0000018000007944 */ /* 0x000fea0003c00000 */
[----:B-1----:R-:W-:Y:S01]  /*5540*/  MOV R197, R194 ;  /* 0x000000c200c57202 */ /* 0x002fe20000000f00 */
[----:B------:R-:W-:Y:S01]  /*5550*/  HFMA2.MMA R194, -RZ, RZ, 0, 4.76837158203125e-07 ;  /* 0x00000008ffc27435 */ /* 0x000fe200000001ff */
        /* <DEDUP_REMOVED lines=8> */
[----:B------:R-:W-:Y:S01]  /*55e0*/  HFMA2.MMA R194, -RZ, RZ, 0, 9.5367431640625e-07 ;  /* 0x00000010ffc27435 */ /* 0x000fe200000001ff */
[----:B------:R-:W-:-:S02]  /*55f0*/  MOV R198, 0xffffffff ;  /* 0xffffffff00c67802 */ /* 0x000fc40000000f00 */
[----:B------:R-:W-:Y:S02]  /*5600*/  MOV R193, R195 ;  /* 0x000000c300c17202 */ /* 0x000fe40000000f00 */
[----:B------:R-:W-:Y:S02]  /*5610*/  MOV R192, 0x5630 ;  /* 0x0000563000c07802 */ /* 0x000fe40000000f00 */
[----:B------:R-:W-:Y:S05]  /*5620*/  CALL.REL.NOINC `($__internal_84_$__cuda_sm70_shflsync_bfly_p) ;  /* 0x0000009000007944 */ /* 0x000fea0003c00000 */
[----:B-1----:R-:W-:Y:S01]  /*5630*/  MOV R197, R194 ;  /* 0x000000c200c57202 */ /* 0x002fe20000000f00 */
[----:B------:R-:W-:Y:S01]  /*5640*/  HFMA2.MMA R194, -RZ, RZ, 0, 9.5367431640625e-07 ;  /* 0x00000010ffc27435 */ /* 0x000fe200000001ff */
[----:B------:R-:W-:Y:S02]  /*5650*/  MOV R193, R196 ;  /* 0x000000c400c17202 */ /* 0x000fe40000000f00 */
[----:B------:R-:W-:Y:S02]  /*5660*/  MOV R199, 0x1f ;  /* 0x0000001f00c77802 */ /* 0x000fe40000000f00 */
[----:B------:R-:W-:Y:S02]  /*5670*/  MOV R198, 0xffffffff ;  /* 0xffffffff00c67802 */ /* 0x000fe40000000f00 */
[----:B------:R-:W-:-:S02]  /*5680*/  MOV R192, 0x56a0 ;  /* 0x000056a000c07802 */ /* 0x000fc40000000f00 */
[----:B------:R-:W-:Y:S05]  /*5690*/  CALL.REL.NOINC `($__internal_84_$__cuda_sm70_shflsync_bfly_p) ;  /* 0x0000002000007944 */ /* 0x000fea0003c00000 */
[----:B-1----:R-:W-:Y:S01]  /*56a0*/  MOV R192, R194 ;  /* 0x000000c200c07202 */ /* 0x002fe20000000f00 */
[----:B------:R-:W-:Y:S05]  /*56b0*/  BRA `(.L_x_5437) ;  /* 0xffffc94000007947 */ /* 0x000fea000383ffff */
        .weak           $__internal_84_$__cuda_sm70_shflsync_bfly_p
        .type           $__internal_84_$__cuda_sm70_shflsync_bfly_p,@function
        .size           $__internal_84_$__cuda_sm70_shflsync_bfly_p,(.L_x_12386 - $__internal_84_$__cuda_sm70_shflsync_bfly_p)
$__internal_84_$__cuda_sm70_shflsync_bfly_p:
[----:B------:R-:W-:Y:S04]  /*56c0*/  WARPSYNC R198 ;  /* 0x000000c600007348 */ /* 0x000fe80003800000 */
[----:B------:R0:W1:Y:S02]  /*56d0*/  SHFL.BFLY PT, R194, R193, R194, R199 ;  /* 0x0c0000c2c1c27389 */ /* 0x00006400000e00c7 */
[----:B0-----:R-:W-:-:S06]  /*56e0*/  HFMA2.MMA R193, -RZ, RZ, 0, 0 ;  /* 0x00000000ffc17435 */ /* 0x001fcc00000001ff */
[----:B------:R-:W-:Y:S05]  /*56f0*/  RET.REL.NODEC R192 `(_ZN10layer_norm13ln_bwd_kernelINS_13Kernel_traitsIf13__nv_bfloat16fS2_fjLj1024ELj1ELj4ELj1ELj16ENS_18Kernel_traits_baseILj1024EfS2_fS2_fjLj128EEEEELb0ELb1ELb0ELb0EEEvNS_9BwdParamsE) ;  /* 0xffffa900c0007950 */ /* 0x000fea0003c3ffff */
.L_x_5438:
        /* <DEDUP_REMOVED lines=16> */
.L_x_12386:


//--------------------- .text._ZN10layer_norm13ln_bwd_kernelINS_13Kernel_traitsIf13__nv_bfloat16fS2_fjLj1024ELj1ELj4ELj1ELj16ENS_18Kernel_traits_baseILj1024EfS2_fS2_fjLj128EEEEELb0ELb1ELb0ELb1EEEvNS_9BwdParamsE --------------------------
	.section	.text._ZN10layer_norm13ln_bwd_kernelINS_13Kernel_traitsIf13__nv_bfloat16fS2_fjLj1024ELj1ELj4ELj1ELj16ENS_18Kernel_traits_baseILj1024EfS2_fS2_fjLj128EEEEELb0ELb1ELb0ELb1EEEvNS_9BwdParamsE,"ax",@progbits
	.sectioninfo	@"SHI_REGISTERS=255"
	.align	128
        .global         _ZN10layer_norm13ln_bwd_kernelINS_13Kernel_traitsIf13__nv_bfloat16fS2_fjLj1024ELj1ELj4ELj1ELj16ENS_18Kernel_traits_baseILj1024EfS2_fS2_fjLj128EEEEELb0ELb1ELb0ELb1EEEvNS_9BwdParamsE
        .type           _ZN10layer_norm13ln_bwd_kernelINS_13Kernel_traitsIf13__nv_bfloat16fS2_fjLj1024ELj1ELj4ELj1ELj16ENS_18Kernel_traits_baseILj1024EfS2_fS2_fjLj128EEEEELb0ELb1ELb0ELb1EEEvNS_9BwdParamsE,@function
        .size           _ZN10layer_norm13ln_bwd_kernelINS_13Kernel_traitsIf13__nv_bfloat16fS2_fjLj1024ELj1ELj4ELj1ELj16ENS_18Kernel_traits_baseILj1024EfS2_fS2_fjLj128EEEEELb0ELb1ELb0ELb1EEEvNS_9BwdParamsE,(.L_x_12387 - _ZN10layer_norm13ln_bwd_kernelINS_13Kernel_traitsIf13__nv_bfloat16fS2_fjLj1024ELj1ELj4ELj1ELj16ENS_18Kernel_traits_baseILj1024EfS2_fS2_fjLj128EEEEELb0ELb1ELb0ELb1EEEvNS_9BwdParamsE)
        .other          _ZN10layer_norm13ln_bwd_kernelINS_13Kernel_traitsIf13__nv_bfloat16fS2_fjLj1024ELj1ELj4ELj1ELj16ENS_18Kernel_traits_baseILj1024EfS2_fS2_fjLj128EEEEELb0ELb1ELb0ELb1EEEvNS_9BwdParamsE,@"STO_CUDA_ENTRY STV_DEFAULT"
_ZN10layer_norm13ln_bwd_kernelINS_13Kernel_traitsIf13__nv_bfloat16fS2_fjLj1024ELj1ELj4ELj1ELj16ENS_18Kernel_traits_baseILj1024EfS2_fS2_fjLj128EEEEELb0ELb1ELb0ELb1EEEvNS_9BwdParamsE:
.text._ZN10layer_norm13ln_bwd_kernelINS_13Kernel_traitsIf13__nv_bfloat16fS2_fjLj1024ELj1ELj4ELj1ELj16ENS_18Kernel_traits_baseILj1024EfS2_fS2_fjLj128EEEEELb0ELb1ELb0ELb1EEEvNS_9BwdParamsE:
        /* <DEDUP_REMOVED lines=59> */
.L_x_5440:
        /* <DEDUP_REMOVED lines=42> */
[----:B------:R-:W-:Y:S01]  /*0650*/  MOV R251, RZ ;  /* 0x000000ff00fb7202 */ /* 0x000fe20000000f00 */
        /* <DEDUP_REMOVED lines=41> */
[----:B------:R2:W5:Y:S04]  /*08f0*/  LDG.E.128 R40, [R4.64+0x800] ;  /* 0x0008000404287981 */ /* 0x000568000c1e1d00 */
[----:B------:R2:W5:Y:S04]  /*0900*/  LDG.E.128 R36, [R4.64+0x810] ;  /* 0x0008100404247981 */ /* 0x000568000c1e1d00 */
[----:B------:R2:W5:Y:S04]  /*0910*/  LDG.E.128 R32, [R4.64+0xc00] ;  /* 0x000c000404207981 */ /* 0x000568000c1e1d00 */
[----:B------:R2:W5:Y:S02]  /*0920*/  LDG.E.128 R28, [R4.64+0xc10] ;  /* 0x000c1004041c7981 */ /* 0x000564000c1e1d00 */
[----:B0-2---:R-:W-:-:S02]  /*0930*/  CS2R R4, SRZ ;  /* 0x0000000000047805 */ /* 0x005fc4000001ff00 */
.L_x_5446:
        /* <DEDUP_REMOVED lines=10> */
[----:B------:R-:W2:Y:S01]  /*09e0*/  LDG.E R216, [R216.64] ;  /* 0x00000004d8d87981 */ /* 0x000ea2000c1e1900 */
[----:B------:R-:W-:-:S03]  /*09f0*/  MOV R176, 0x10 ;  /* 0x0000001000b07802 */ /* 0x000fc60000000f00 */
[----:B------:R-:W-:Y:S02]  /*0a00*/  @P0 LEA R132, P1, R196, c[0x0][0x1c0], 0x1 ;  /* 0x00007000c4840a11 */ /* 0x000fe400078208ff */
[----:B0-----:R-:W-:-:S04]  /*0a10*/  LOP3.LUT R134, R134, 0x1f, RZ, 0xc0, !PT ;  /* 0x0000001f86867812 */ /* 0x001fc800078ec0ff */
[----:B------:R-:W-:Y:S02]  /*0a20*/  LEA.HI.SX32 R213, R133, R134, 0x1d ;  /* 0x0000008685d57211 */ /* 0x000fe400078feaff */
[----:B------:R-:W-:Y:S02]  /*0a30*/  @P0 LEA.HI.X R133, R196, c[0x0][0x1c4], R135, 0x1, P1 ;  /* 0x00007100c4850a11 */ /* 0x000fe400008f0c87 */
[C---:B------:R-:W-:Y:S01]  /*0a40*/  IADD3 R212, R213.reuse, 0x20, RZ ;  /* 0x00000020d5d47810 */ /* 0x040fe20007ffe0ff */
[C---:B------:R-:W-:Y:S01]  /*0a50*/  IMAD.WIDE.U32 R140, R213.reuse, R204, c[0x0][0x188] ;  /* 0x00006200d58c7625 */ /* 0x040fe200078e00cc */
[C---:B------:R-:W-:Y:S01]  /*0a60*/  IADD3 R197, R213.reuse, 0x60, RZ ;  /* 0x00000060d5c57810 */ /* 0x040fe20007ffe0ff */
[----:B------:R0:W3:Y:S02]  /*0a70*/  @P0 LDG.E.U16 R215, [R132.64] ;  /* 0x0000000484d70981 */ /* 0x0000e4000c1e1500 */
[C---:B------:R-:W-:Y:S01]  /*0a80*/  IMAD.WIDE.U32 R136, R213.reuse, R176, c[0x0][0x208] ;  /* 0x00008200d5887625 */ /* 0x040fe200078e00b0 */
[----:B------:R-:W-:-:S03]  /*0a90*/  IADD3 R199, R213, 0x40, RZ ;  /* 0x00000040d5c77810 */ /* 0x000fc60007ffe0ff */
[----:B------:R-:W-:Y:S02]  /*0aa0*/  IMAD.WIDE R200, R196, R200, c[0x0][0x1a8] ;  /* 0x00006a00c4c87625 */ /* 0x000fe400078e02c8 */
[----:B------:R-:W4:Y:S02]  /*0ab0*/  LDG.E.128 R136, [R136.64] ;  /* 0x0000000488887981 */ /* 0x000f24000c1e1d00 */
[----:B------:R-:W-:Y:S02]  /*0ac0*/  IMAD.WIDE.U32 R164, R197, R204, c[0x0][0x188] ;  /* 0x00006200c5a47625 */ /* 0x000fe400078e00cc */
[----:B0-----:R0:W4:Y:S02]  /*0ad0*/  LDG.E.128 R132, [R140.64] ;  /* 0x000000048c847981 */ /* 0x001124000c1e1d00 */
[----:B------:R-:W-:Y:S02]  /*0ae0*/  IMAD.WIDE.U32 R168, R212, R176, c[0x0][0x208] ;  /* 0x00008200d4a87625 */ /* 0x000fe400078e00b0 */
[----:B------:R1:W4:Y:S02]  /*0af0*/  LDG.E R198, [R200.64] ;  /* 0x00000004c8c67981 */ /* 0x000324000c1e1900 */
[----:B------:R-:W-:-:S02]  /*0b00*/  IMAD.WIDE.U32 R148, R204, R212, c[0x0][0x188] ;  /* 0x00006200cc947625 */ /* 0x000fc400078e00d4 */
[----:B------:R1:W4:Y:S02]  /*0b10*/  LDG.E.128 R160, [R164.64] ;  /* 0x00000004a4a07981 */ /* 0x000324000c1e1d00 */
[C---:B------:R-:W-:Y:S02]  /*0b20*/  IMAD.WIDE.U32 R172, R199.reuse, R176, c[0x0][0x208] ;  /* 0x00008200c7ac7625 */ /* 0x040fe400078e00b0 */
[----:B0-----:R-:W4:Y:S04]  /*0b30*/  LDG.E.128 R140, [R140.64+0x10] ;  /* 0x000010048c8c7981 */ /* 0x001f28000c1e1d00 */
[----:B------:R-:W4:Y:S04]  /*0b40*/  LDG.E.128 R168, [R168.64] ;  /* 0x00000004a8a87981 */ /* 0x000f28000c1e1d00 */
[----:B-1----:R-:W4:Y:S04]  /*0b50*/  LDG.E.128 R164, [R164.64+0x10] ;  /* 0x00001004a4a47981 */ /* 0x002f28000c1e1d00 */
[----:B------:R0:W4:Y:S04]  /*0b60*/  LDG.E.128 R144, [R148.64] ;  /* 0x0000000494907981 */ /* 0x000128000c1e1d00 */
[----:B------:R-:W4:Y:S04]  /*0b70*/  LDG.E.128 R172, [R172.64] ;  /* 0x00000004acac7981 */ /* 0x000f28000c1e1d00 */
[----:B0-----:R-:W4:Y:S01]  /*0b80*/  LDG.E.128 R148, [R148.64+0x10] ;  /* 0x0000100494947981 */ /* 0x001f22000c1e1d00 */
[----:B------:R-:W-:-:S05]  /*0b90*/  IMAD.WIDE.U32 R156, R199, R204, c[0x0][0x188] ;  /* 0x00006200c79c7625 */ /* 0x000fca00078e00cc */
[----:B------:R0:W4:Y:S01]  /*0ba0*/  LDG.E.128 R152, [R156.64] ;  /* 0x000000049c987981 */ /* 0x000122000c1e1d00 */
[----:B------:R-:W-:-:S06]  /*0bb0*/  IMAD.WIDE.U32 R176, R197, R176, c[0x0][0x208] ;  /* 0x00008200c5b07625 */ /* 0x000fcc00078e00b0 */
[----:B------:R-:W4:Y:S04]  /*0bc0*/  LDG.E.128 R176, [R176.64] ;  /* 0x00000004b0b07981 */ /* 0x000f28000c1e1d00 */
[----:B0-----:R-:W4:Y:S01]  /*0bd0*/  LDG.E.128 R156, [R156.64+0x10] ;  /* 0x000010049c9c7981 */ /* 0x001f22000c1e1d00 */
[----:B------:R-:W-:Y:S01]  /*0be0*/  ISETP.NE.U32.AND P1, PT, RZ, c[0x0][0x218], PT ;  /* 0x00008600ff007a0c */ /* 0x000fe20003f25070 */
[----:B------:R-:W0:Y:S03]  /*0bf0*/  LDC.U8 R218, c[0x0][0x1f0] ;  /* 0x00007c00ffda7b82 */ /* 0x000e260000000000 */
[----:B------:R-:W-:-:S13]  /*0c00*/  ISETP.NE.AND.EX P1, PT, RZ, c[0x0][0x21c], PT, P1 ;  /* 0x00008700ff007a0c */ /* 0x000fda0003f25310 */
[----:B------:R-:W-:-:S04]  /*0c10*/  @P1 IMAD.WIDE.U32 R202, R213, R204, c[0x0][0x218] ;  /* 0x00008600d5ca1625 */ /* 0x000fc800078e00cc */
[C---:B------:R-:W-:Y:S01]  /*0c20*/  @P1 IMAD.WIDE.U32 R200, R204.reuse, R212, c[0x0][0x218] ;  /* 0x00008600ccc81625 */ /* 0x040fe200078e00d4 */
[----:B-----5:R1:W5:Y:S04]  /*0c30*/  @P1 LDG.E.128 R92, [R202.64] ;  /* 0x00000004ca5c1981 */ /* 0x020368000c1e1d00 */
[----:B------:R1:W5:Y:S04]  /*0c40*/  @P1 LDG.E.128 R96, [R202.64+0x10] ;  /* 0x00001004ca601981 */ /* 0x000368000c1e1d00 */
[----:B------:R0:W5:Y:S04]  /*0c50*/  @P1 LDG.E.128 R100, [R200.64] ;  /* 0x00000004c8641981 */ /* 0x000168000c1e1d00 */
[----:B------:R0:W5:Y:S01]  /*0c60*/  @P1 LDG.E.128 R104, [R200.64+0x10] ;  /* 0x00001004c8681981 */ /* 0x000162000c1e1d00 */
[----:B-1----:R-:W-:-:S04]  /*0c70*/  @P1 IMAD.WIDE.U32 R202, R204, R199, c[0x0][0x218] ;  /* 0x00008600ccca1625 */ /* 0x002fc800078e00c7 */
[----:B------:R-:W-:Y:S01]  /*0c80*/  @P1 IMAD.WIDE.U32 R204, R204, R197, c[0x0][0x218] ;  /* 0x00008600cccc1625 */ /* 0x000fe200078e00c5 */
[----:B------:R1:W5:Y:S04]  /*0c90*/  @P1 LDG.E.128 R108, [R202.64] ;  /* 0x00000004ca6c1981 */ /* 0x000368000c1e1d00 */
[----:B------:R1:W5:Y:S04]  /*0ca0*/  @P1 LDG.E.128 R112, [R202.64+0x10] ;  /* 0x00001004ca701981 */ /* 0x000368000c1e1d00 */
[----:B------:R1:W5:Y:S04]  /*0cb0*/  @P1 LDG.E.128 R116, [R204.64] ;  /* 0x00000004cc741981 */ /* 0x000368000c1e1d00 */
[----:B------:R1:W5:Y:S01]  /*0cc0*/  @P1 LDG.E.128 R120, [R204.64+0x10] ;  /* 0x00001004cc781981 */ /* 0x000362000c1e1d00 */
[----:B0-----:R-:W-:-:S02]  /*0cd0*/  ISETP.NE.AND P1, PT, R218, RZ, PT ;  /* 0x000000ffda00720c */ /* 0x001fc40003f25270 */
[----:B------:R-:W-:Y:S02]  /*0ce0*/  MOV R200, 0x3f800000 ;  /* 0x3f80000000c87802 */ /* 0x000fe40000000f00 */
[----:B--2---:R-:W-:Y:S02]  /*0cf0*/  FSEL R216, R216, RZ, !P1 ;  /* 0x000000ffd8d87208 */ /* 0x004fe40004800000 */
[----:B---3--:R-:W-:-:S03]  /*0d00*/  @P0 PRMT R200, RZ, 0x5410, R215 ;  /* 0x00005410ffc80816 */ /* 0x008fc600000000d7 */
[C---:B----4-:R-:W-:Y:S02]  /*0d10*/  FADD.FTZ R229, -R216.reuse, R132 ;  /* 0x00000084d8e57221 */ /* 0x050fe40000010100 */
[C---:B------:R-:W-:Y:S01]  /*0d20*/  FADD.FTZ R215, -R216.reuse, R135 ;  /* 0x00000087d8d77221 */ /* 0x040fe20000010100 */
[----:B------:R-:W-:Y:S01]  /*0d30*/  PRMT R135, RZ, 0x5410, R136 ;  /* 0x00005410ff877816 */ /* 0x000fe20000000088 */
[----:B------:R-:W-:Y:S02]  /*0d40*/  FADD.FTZ R228, -R216, R133 ;  /* 0x00000085d8e47221 */ /* 0x000fe40000010100 */
[----:B------:R-:W-:Y:S01]  /*0d50*/  FMUL.FTZ R229, R198, R229 ;  /* 0x000000e5c6e57220 */ /* 0x000fe20000410000 */
[----:B-1----:R-:W-:Y:S01]  /*0d60*/  PRMT R202, RZ, 0x7610, R139 ;  /* 0x00007610ffca7816 */ /* 0x002fe2000000008b */
[C---:B------:R-:W-:Y:S02]  /*0d70*/  FADD.FTZ R250, -R216.reuse, R160 ;  /* 0x000000a0d8fa7221 */ /* 0x040fe40000010100 */
[----:B------:R-:W-:-:S02]  /*0d80*/  FADD.FTZ R249, -R216, R161 ;  /* 0x000000a1d8f97221 */ /* 0x000fc40000010100 */
[C---:B------:R-:W-:Y:S02]  /*0d90*/  FADD.FTZ R204, -R216.reuse, R143 ;  /* 0x0000008fd8cc7221 */ /* 0x040fe40000010100 */
[C---:B------:R-:W-:Y:S01]  /*0da0*/  FADD.FTZ R205, -R216.reuse, R134 ;  /* 0x00000086d8cd7221 */ /* 0x040fe20000010100 */
[----:B------:R-:W-:Y:S02]  /*0db0*/  PRMT R134, RZ, 0x7610, R136 ;  /* 0x00007610ff867816 */ /* 0x000fe40000000088 */
[--C-:B------:R-:W-:Y:S02]  /*0dc0*/  PRMT R161, RZ, 0x5410, R170.reuse ;  /* 0x00005410ffa17816 */ /* 0x100fe400000000aa */
[----:B------:R-:W-:Y:S01]  /*0dd0*/  PRMT R160, RZ, 0x7610, R170 ;  /* 0x00007610ffa07816 */ /* 0x000fe200000000aa */
[----:B------:R-:W-:Y:S02]  /*0de0*/  FADD.FTZ R220, -R216, R166 ;  /* 0x000000a6d8dc7221 */ /* 0x000fe40000010100 */
[----:B------:R-:W-:-:S02]  /*0df0*/  FMUL.FTZ R170, R198, R204 ;  /* 0x000000ccc6aa7220 */ /* 0x000fc40000410000 */
[C---:B------:R-:W-:Y:S02]  /*0e00*/  FADD.FTZ R226, -R216.reuse, R142 ;  /* 0x0000008ed8e27221 */ /* 0x040fe40000010100 */
[----:B------:R-:W-:Y:S02]  /*0e10*/  FADD.FTZ R147, -R216, R147 ;  /* 0x00000093d8937221 */ /* 0x000fe40000010100 */
[----:B------:R-:W-:Y:S02]  /*0e20*/  FMUL.FTZ R228, R198, R228 ;  /* 0x000000e4c6e47220 */ /* 0x000fe40000410000 */
[----:B------:R-:W-:Y:S02]  /*0e30*/  FADD.FTZ R186, R135, R186 ;  /* 0x000000ba87ba7221 */ /* 0x000fe40000010000 */
[-C--:B------:R-:W-:Y:S02]  /*0e40*/  FFMA.FTZ R2, R229, R135.reuse, R2 ;  /* 0x00000087e5027223 */ /* 0x080fe40000010002 */
        /* <DEDUP_REMOVED lines=9> */
[----:B------:R-:W-:Y:S01]  /*0ee0*/  MOV R175, R220 ;  /* 0x000000dc00af7202 */ /* 0x000fe20000000f00 */
[-C--:B------:R-:W-:Y:S01]  /*0ef0*/  FFMA.FTZ R7, R170, R202.reuse, R7 ;  /* 0x000000caaa077223 */ /* 0x080fe20000010007 */
[----:B------:R-:W-:Y:S01]  /*0f00*/  PRMT R203, RZ, 0x5410, R137 ;  /* 0x00005410ffcb7816 */ /* 0x000fe20000000089 */
[----:B------:R-:W-:-:S02]  /*0f10*/  FMUL.FTZ R168, R87, R202 ;  /* 0x000000ca57a87220 */ /* 0x000fc40000410000 */
[----:B------:R-:W-:Y:S02]  /*0f20*/  FADD.FTZ R185, R134, R185 ;  /* 0x000000b986b97221 */ /* 0x000fe40000010000 */
[----:B------:R-:W-:Y:S02]  /*0f30*/  FFMA.FTZ R0, R228, R134, R0 ;  /* 0x00000086e4007223 */ /* 0x000fe40000010000 */
[C---:B------:R-:W-:Y:S02]  /*0f40*/  FMUL.FTZ R220, R198.reuse, R147 ;  /* 0x00000093c6dc7220 */ /* 0x040fe40000410000 */
[----:B------:R-:W-:Y:S01]  /*0f50*/  FMUL.FTZ R202, R198, R148 ;  /* 0x00000094c6ca7220 */ /* 0x000fe20000410000 */
[--C-:B------:R-:W-:Y:S01]  /*0f60*/  PRMT R136, RZ, 0x5410, R138.reuse ;  /* 0x00005410ff887816 */ /* 0x100fe2000000008a */
[----:B------:R-:W-:Y:S01]  /*0f70*/  FMUL.FTZ R134, R89, R134 ;  /* 0x0000008659867220 */ /* 0x000fe20000410000 */
[----:B------:R-:W-:Y:S01]  /*0f80*/  PRMT R225, RZ, 0x7610, R138 ;  /* 0x00007610ffe17816 */ /* 0x000fe2000000008a */
[----:B------:R-:W-:-:S02]  /*0f90*/  FADD.FTZ R147, RZ, R135 ;  /* 0x00000087ff937221 */ /* 0x000fc40000010000 */
[----:B------:R-:W-:Y:S01]  /*0fa0*/  FFMA.FTZ R148, R229, R135, RZ ;  /* 0x00000087e5947223 */ /* 0x000fe200000100ff */
[----:B------:R-:W-:Y:S01]  /*0fb0*/  PRMT R137, RZ, 0x7610, R137 ;  /* 0x00007610ff897816 */ /* 0x000fe20000000089 */
[C---:B------:R-:W-:Y:S01]  /*0fc0*/  FADD.FTZ R138, -R216.reuse, R140 ;  /* 0x0000008cd88a7221 */ /* 0x040fe20000010100 */
[----:B------:R-:W-:Y:S01]  /*0fd0*/  PRMT R201, RZ, 0x5410, R139 ;  /* 0x00005410ffc97816 */ /* 0x000fe2000000008b */
        /* <DEDUP_REMOVED lines=14> */
[----:B------:R-:W-:Y:S02]  /*10c0*/  FFMA.FTZ R4, R141, R203, R4 ;  /* 0x000000cb8d047223 */ /* 0x000fe40000010004 */
[----:B------:R-:W-:-:S02]  /*10d0*/  FMUL.FTZ R203, R198, R149 ;  /* 0x00000095c6cb7220 */ /* 0x000fc40000410000 */
[C---:B------:R-:W-:Y:S02]  /*10e0*/  FADD.FTZ R150, -R216.reuse, R150 ;  /* 0x00000096d8967221 */ /* 0x040fe40000010100 */
        /* <DEDUP_REMOVED lines=11> */
[-C--:B------:R-:W-:Y:S02]  /*11a0*/  FFMA.FTZ R5, R227, R225.reuse, R5 ;  /* 0x000000e1e3057223 */ /* 0x080fe40000010005 */
[C---:B------:R-:W-:Y:S02]  /*11b0*/  FMUL.FTZ R205, R198.reuse, R150 ;  /* 0x00000096c6cd7220 */ /* 0x040fe40000410000 */
[----:B------:R-:W-:Y:S02]  /*11c0*/  FMUL.FTZ R160, R198, R152 ;  /* 0x00000098c6a07220 */ /* 0x000fe40000410000 */
[----:B------:R-:W-:Y:S02]  /*11d0*/  FMUL.FTZ R225, R85, R225 ;  /* 0x000000e155e17220 */ /* 0x000fe40000410000 */
        /* <DEDUP_REMOVED lines=37> */
[--C-:B------:R-:W-:Y:S01]  /*1430*/  PRMT R217, RZ, 0x5410, R171.reuse ;  /* 0x00005410ffd97816 */ /* 0x100fe200000000ab */
        /* <DEDUP_REMOVED lines=15> */
[C---:B------:R-:W-:Y:S01]  /*1530*/  FADD.FTZ R155, -R216.reuse, R155 ;  /* 0x0000009bd89b7221 */ /* 0x040fe20000010100 */
[----:B------:R-:W-:Y:S01]  /*1540*/  MOV R174, R218 ;  /* 0x000000da00ae7202 */ /* 0x000fe20000000f00 */
        /* <DEDUP_REMOVED lines=17> */
[----:B------:R-:W-:-:S02]  /*1660*/  FMUL.FTZ R161, R198, R153 ;  /* 0x00000099c6a17220 */ /* 0x000fc40000410000 */
[----:B------:R-:W-:Y:S02]  /*1670*/  FMUL.FTZ R173, R72, R232 ;  /* 0x000000e848ad7220 */ /* 0x000fe40000410000 */
[----:B------:R-:W-:Y:S02]  /*1680*/  FADD.FTZ R152, R152, R218 ;  /* 0x000000da98987221 */ /* 0x000fe40000010000 */
[----:B------:R-:W-:Y:S02]  /*1690*/  FFMA.FTZ R153, R216, R218, R150 ;  /* 0x000000dad8997223 */ /* 0x000fe40000010096 */
[----:B------:R-:W-:Y:S02]  /*16a0*/  FADD.FTZ R214, R232, R214 ;  /* 0x000000d6e8d67221 */ /* 0x000fe40000010000 */
[----:B------:R-:W-:Y:S01]  /*16b0*/  FFMA.FTZ R18, R160, R232, R18 ;  /* 0x000000e8a0127223 */ /* 0x000fe20000010012 */
[----:B------:R-:W-:Y:S01]  /*16c0*/  MOV R232, R174 ;  /* 0x000000ae00e87202 */ /* 0x000fe20000000f00 */
[----:B------:R-:W-:-:S02]  /*16d0*/  FMUL.FTZ R174, R73, R233 ;  /* 0x000000e949ae7220 */ /* 0x000fc40000410000 */
[----:B------:R-:W-:Y:S02]  /*16e0*/  FADD.FTZ R152, R152, R173 ;  /* 0x000000ad98987221 */ /* 0x000fe40000010000 */
[----:B------:R-:W-:Y:S01]  /*16f0*/  FFMA.FTZ R153, R160, R173, R153 ;  /* 0x000000ada0997223 */ /* 0x000fe20000010099 */
[--C-:B------:R-:W-:Y:S01]  /*1700*/  PRMT R162, RZ, 0x5410, R176.reuse ;  /* 0x00005410ffa27816 */ /* 0x100fe200000000b0 */
[----:B------:R-:W-:Y:S01]  /*1710*/  FADD.FTZ R209, R171, R209 ;  /* 0x000000d1abd17221 */ /* 0x000fe20000010000 */
[----:B------:R-:W-:Y:S01]  /*1720*/  PRMT R164, RZ, 0x7610, R176 ;  /* 0x00007610ffa47816 */ /* 0x000fe200000000b0 */
[----:B------:R-:W-:Y:S01]  /*1730*/  FFMA.FTZ R15, R216, R171, R15 ;  /* 0x000000abd80f7223 */ /* 0x000fe2000001000f */
[----:B------:R-:W-:Y:S01]  /*1740*/  MOV R176, R165 ;  /* 0x000000a500b07202 */ /* 0x000fe20000000f00 */
[----:B------:R-:W-:Y:S02]  /*1750*/  FMUL.FTZ R171, R198, R154 ;  /* 0x0000009ac6ab7220 */ /* 0x000fe40000410000 */
[----:B------:R-:W-:-:S02]  /*1760*/  FADD.FTZ R211, R233, R211 ;  /* 0x000000d3e9d37221 */ /* 0x000fc40000010000 */
[C---:B------:R-:W-:Y:S01]  /*1770*/  FFMA.FTZ R17, R161.reuse, R233, R17 ;  /* 0x000000e9a1117223 */ /* 0x040fe20000010011 */
[----:B------:R-:W-:Y:S01]  /*1780*/  MOV R233, R175 ;  /* 0x000000af00e97202 */ /* 0x000fe20000000f00 */
[----:B------:R-:W-:Y:S01]  /*1790*/  FMUL.FTZ R175, R74, R230 ;  /* 0x000000e64aaf7220 */ /* 0x000fe20000410000 */
[--C-:B------:R-:W-:Y:S01]  /*17a0*/  PRMT R133, RZ, 0x5410, R177.reuse ;  /* 0x00005410ff857816 */ /* 0x100fe200000000b1 */
[----:B------:R-:W-:Y:S01]  /*17b0*/  FADD.FTZ R154, R152, R174 ;  /* 0x000000ae989a7221 */ /* 0x000fe20000010000 */
[----:B------:R-:W-:Y:S01]  /*17c0*/  PRMT R158, RZ, 0x7610, R177 ;  /* 0x00007610ff9e7816 */ /* 0x000fe200000000b1 */
[----:B------:R-:W-:Y:S01]  /*17d0*/  FFMA.FTZ R153, R161, R174, R153 ;  /* 0x000000aea1997223 */ /* 0x000fe20000010099 */
[----:B------:R-:W-:Y:S01]  /*17e0*/  MOV R177, R132 ;  /* 0x0000008400b17202 */ /* 0x000fe20000000f00 */
[----:B------:R-:W-:Y:S02]  /*17f0*/  FMUL.FTZ R172, R198, R155 ;  /* 0x0000009bc6ac7220 */ /* 0x000fe40000410000 */
[----:B------:R-:W-:-:S02]  /*1800*/  FADD.FTZ R235, R230, R235 ;  /* 0x000000ebe6eb7221 */ /* 0x000fc40000010000 */
[----:B------:R-:W-:Y:S01]  /*1810*/  FFMA.FTZ R20, R171, R230, R20 ;  /* 0x000000e6ab147223 */ /* 0x000fe20000010014 */
[----:B------:R-:W-:Y:S01]  /*1820*/  MOV R230, R176 ;  /* 0x000000b000e67202 */ /* 0x000fe20000000f00 */
[----:B------:R-:W-:Y:S02]  /*1830*/  FMUL.FTZ R176, R75, R231 ;  /* 0x000000e74bb07220 */ /* 0x000fe40000410000 */
[----:B------:R-:W-:Y:S02]  /*1840*/  FADD.FTZ R154, R154, R175 ;  /* 0x000000af9a9a7221 */ /* 0x000fe40000010000 */
[----:B------:R-:W-:Y:S02]  /*1850*/  FFMA.FTZ R155, R171, R175, R153 ;  /* 0x000000afab9b7223 */ /* 0x000fe40000010099 */
[----:B------:R-:W-:Y:S02]  /*1860*/  FADD.FTZ R234, R231, R234 ;  /* 0x000000eae7ea7221 */ /* 0x000fe40000010000 */
[----:B------:R-:W-:Y:S01]  /*1870*/  FFMA.FTZ R19, R172, R231, R19 ;  /* 0x000000e7ac137223 */ /* 0x000fe20000010013 */
[----:B------:R-:W-:Y:S01]  /*1880*/  MOV R231, R177 ;  /* 0x000000b100e77202 */ /* 0x000fe20000000f00 */
[----:B------:R-:W-:Y:S01]  /*1890*/  FMUL.FTZ R177, R198, R156 ;  /* 0x0000009cc6b17220 */ /* 0x000fe20000410000 */
[----:B------:R-:W-:Y:S01]  /*18a0*/  PRMT R132, RZ, 0x5410, R178 ;  /* 0x00005410ff847816 */ /* 0x000fe200000000b2 */
[----:B------:R-:W-:Y:S01]  /*18b0*/  FADD.FTZ R154, R154, R176 ;  /* 0x000000b09a9a7221 */ /* 0x000fe20000010000 */
[----:B------:R-:W-:Y:S01]  /*18c0*/  PRMT R159, RZ, 0x7610, R178 ;  /* 0x00007610ff9f7816 */ /* 0x000fe200000000b2 */
[----:B------:R-:W-:-:S02]  /*18d0*/  FMUL.FTZ R178, R68, R167 ;  /* 0x000000a744b27220 */ /* 0x000fc40000410000 */
[----:B------:R-:W-:Y:S01]  /*18e0*/  FFMA.FTZ R156, R172, R176, R155 ;  /* 0x000000b0ac9c7223 */ /* 0x000fe2000001009b */
[--C-:B------:R-:W-:Y:S01]  /*18f0*/  PRMT R163, RZ, 0x5410, R179.reuse ;  /* 0x00005410ffa37816 */ /* 0x100fe200000000b3 */
[----:B------:R-:W-:Y:S01]  /*1900*/  FADD.FTZ R192, R201, R192 ;  /* 0x000000c0c9c07221 */ /* 0x000fe20000010000 */
[----:B------:R-:W-:Y:S01]  /*1910*/  PRMT R165, RZ, 0x7610, R179 ;  /* 0x00007610ffa57816 */ /* 0x000fe200000000b3 */
[----:B------:R-:W-:Y:S02]  /*1920*/  FFMA.FTZ R8, R226, R201, R8 ;  /* 0x000000c9e2087223 */ /* 0x000fe40000010008 */
[C---:B------:R-:W-:Y:S02]  /*1930*/  FMUL.FTZ R146, R198.reuse, R146 ;  /* 0x00000092c6927220 */ /* 0x040fe40000410000 */
        /* <DEDUP_REMOVED lines=71> */
.L_x_5447:
        /* <DEDUP_REMOVED lines=18> */
.L_x_5448:
[----:B--2---:R-:W-:Y:S01]  /*1ed0*/  FADD.FTZ R231, R231, R230 ;  /* 0x000000e6e7e77221 */ /* 0x004fe20000010000 */
[----:B------:R-:W2:Y:S01]  /*1ee0*/  LDL.LU R248, [R1+0x4] ;  /* 0x0000040001f87983 */ /* 0x000ea20000300800 */
[----:B01----:R-:W-:Y:S02]  /*1ef0*/  FADD.FTZ R167, R132, R167 ;  /* 0x000000a784a77221 */ /* 0x003fe40000010000 */
[----:B------:R-:W-:Y:S01]  /*1f00*/  FMUL.FTZ R166, R231, c[0x0][0x1e0] ;  /* 0x00007800e7a67a20 */ /* 0x000fe20000410000 */
[----:B------:R-:W-:Y:S01]  /*1f10*/  HFMA2.MMA R233, -RZ, RZ, 0, 9.5367431640625e-07 ;  /* 0x00000010ffe97435 */ /* 0x000fe200000001ff */
[----:B------:R-:W-:Y:S01]  /*1f20*/  FMUL.FTZ R167, R167, c[0x0][0x1e0] ;  /* 0x00007800a7a77a20 */ /* 0x000fe20000410000 */
[----:B------:R-:W-:Y:S01]  /*1f30*/  ISETP.NE.U32.AND P0, PT, RZ, c[0x0][0x218], PT ;  /* 0x00008600ff007a0c */ /* 0x000fe20003f05070 */
[----:B------:R-:W3:Y:S01]  /*1f40*/  LDL.LU R247, [R1+0x7c] ;  /* 0x00007c0001f77983 */ /* 0x000ee20000300800 */
[----:B------:R-:W-:Y:S02]  /*1f50*/  FSEL R166, R166, RZ, !P1 ;  /* 0x000000ffa6a67208 */ /* 0x000fe40004800000 */
[----:B------:R-:W-:Y:S01]  /*1f60*/  ISETP.NE.AND.EX P0, PT, RZ, c[0x0][0x21c], PT, P0 ;  /* 0x00008700ff007a0c */ /* 0x000fe20003f05300 */
[----:B------:R-:W4:Y:S02]  /*1f70*/  LDL.LU R246, [R1+0x78] ;  /* 0x0000780001f67983 */ /* 0x000f240000300800 */
        /* <DEDUP_REMOVED lines=14> */
[----:B------:R-:W-:-:S02]  /*2060*/  FMUL.FTZ R232, R198, R228 ;  /* 0x000000e4c6e87220 */ /* 0x000fc40000410000 */
[C---:B------:R-:W-:Y:S02]  /*2070*/  FMUL.FTZ R228, R198.reuse, R229 ;  /* 0x000000e5c6e47220 */ /* 0x040fe40000410000 */
[C---:B------:R-:W-:Y:S02]  /*2080*/  FMUL.FTZ R229, R198.reuse, R139 ;  /* 0x0000008bc6e57220 */ /* 0x040fe40000410000 */
[----:B------:R-:W-:Y:S02]  /*2090*/  FMUL.FTZ R230, R198, R137 ;  /* 0x00000089c6e67220 */ /* 0x000fe40000410000 */
[----:B------:R-:W-:Y:S01]  /*20a0*/  FFMA.FTZ R231, R138, R167, R166 ;  /* 0x000000a78ae77223 */ /* 0x000fe200000100a6 */
[----:B------:R-:W-:Y:S01]  /*20b0*/  @P1 MOV R140, 0x20 ;  /* 0x00000020008c1802 */ /* 0x000fe20000000f00 */
[----:B-----5:R-:W-:Y:S02]  /*20c0*/  @P0 FADD.FTZ R232, R92, R232 ;  /* 0x000000e85ce80221 */ /* 0x020fe40000010000 */
[----:B------:R-:W-:-:S02]  /*20d0*/  @P0 FADD.FTZ R228, R93, R228 ;  /* 0x000000e45de40221 */ /* 0x000fc40000010000 */
[----:B------:R-:W-:Y:S02]  /*20e0*/  @P0 FADD.FTZ R229, R94, R229 ;  /* 0x000000e55ee50221 */ /* 0x000fe40000010000 */
[----:B------:R-:W-:Y:S01]  /*20f0*/  @P0 FADD.FTZ R230, R95, R230 ;  /* 0x000000e65fe60221 */ /* 0x000fe20000010000 */
[----:B------:R-:W-:Y:S01]  /*2100*/  SEL R137, R228, R125, P2 ;  /* 0x0000007de4897207 */ /* 0x000fe20001000000 */
[-CC-:B------:R-:W-:Y:S01]  /*2110*/  FFMA.FTZ R227, R227, R167.reuse, R166.reuse ;  /* 0x000000a7e3e37223 */ /* 0x180fe200000100a6 */
[----:B------:R-:W-:Y:S01]  /*2120*/  SEL R138, R229, R126, P2 ;  /* 0x0000007ee58a7207 */ /* 0x000fe20001000000 */
[--C-:B------:R-:W-:Y:S01]  /*2130*/  FFMA.FTZ R226, R226, R167, R166.reuse ;  /* 0x000000a7e2e27223 */ /* 0x100fe200000100a6 */
[----:B------:R-:W-:Y:S01]  /*2140*/  SEL R139, R230, R127, P2 ;  /* 0x0000007fe68b7207 */ /* 0x000fe20001000000 */
[----:B------:R-:W-:Y:S02]  /*2150*/  FFMA.FTZ R170, R170, R167, R166 ;  /* 0x000000a7aaaa7223 */ /* 0x000fe400000100a6 */
[----:B------:R-:W-:Y:S01]  /*2160*/  FADD.FTZ R231, R136, -R231 ;  /* 0x800000e788e77221 */ /* 0x000fe20000010000 */
[----:B------:R-:W-:Y:S01]  /*2170*/  SEL R136, R232, R124, P2 ;  /* 0x0000007ce8887207 */ /* 0x000fe20001000000 */
[----:B------:R-:W-:-:S04]  /*2180*/  @P1 IMAD.WIDE.U32 R140, R213, R140, c[0x0][0x258] ;  /* 0x00009600d58c1625 */ /* 0x000fc800078e008c */
[----:B------:R-:W-:Y:S01]  /*2190*/  FADD.FTZ R225, R225, -R227 ;  /* 0x800000e3e1e17221 */ /* 0x000fe20000010000 */
[----:B------:R0:W-:Y:S01]  /*21a0*/  @P1 STG.E.128 [R140.64], R136 ;  /* 0x000000888c001986 */ /* 0x0001e2000c101d04 */
[----:B------:R-:W-:Y:S02]  /*21b0*/  FADD.FTZ R169, R169, -R226 ;  /* 0x800000e2a9a97221 */ /* 0x000fe40000010000 */
[----:B------:R-:W-:Y:S01]  /*21c0*/  FADD.FTZ R170, R168, -R170 ;  /* 0x800000aaa8aa7221 */ /* 0x000fe20000010000 */
[----:B------:R-:W3:Y:S01]  /*21d0*/  LDL.LU R227, [R1+0x70] ;  /* 0x0000700001e37983 */ /* 0x000ee20000300800 */
[C---:B------:R-:W-:Y:S02]  /*21e0*/  FMUL.FTZ R231, R198.reuse, R231 ;  /* 0x000000e7c6e77220 */ /* 0x040fe40000410000 */
[C---:B------:R-:W-:Y:S01]  /*21f0*/  FMUL.FTZ R168, R198.reuse, R225 ;  /* 0x000000e1c6a87220 */ /* 0x040fe20000410000 */
[----:B------:R-:W3:Y:S01]  /*2200*/  LDL.LU R226, [R1+0x74] ;  /* 0x0000740001e27983 */ /* 0x000ee20000300800 */
[----:B------:R-:W-:-:S02]  /*2210*/  FMUL.FTZ R169, R198, R169 ;  /* 0x000000a9c6a97220 */ /* 0x000fc40000410000 */
[----:B------:R-:W-:Y:S01]  /*2220*/  FMUL.FTZ R170, R198, R170 ;  /* 0x000000aac6aa7220 */ /* 0x000fe20000410000 */
[----:B------:R-:W3:Y:S01]  /*2230*/  LDL.LU R250, [R1+0xc] ;  /* 0x00000c0001fa7983 */ /* 0x000ee20000300800 */
[----:B------:R-:W-:Y:S02]  /*2240*/  FMUL.FTZ R232, R232, R200 ;  /* 0x000000c8e8e87220 */ /* 0x000fe40000410000 */
[----:B------:R-:W-:Y:S01]  /*2250*/  @P0 FADD.FTZ R231, R96, R231 ;  /* 0x000000e760e70221 */ /* 0x000fe20000010000 */
[----:B------:R-:W3:Y:S01]  /*2260*/  LDL.LU R249, [R1+0x8] ;  /* 0x0000080001f97983 */ /* 0x000ee20000300800 */
[----:B------:R-:W-:Y:S02]  /*2270*/  @P0 FADD.FTZ R168, R97, R168 ;  /* 0x000000a861a80221 */ /* 0x000fe40000010000 */
[----:B------:R-:W-:Y:S02]  /*2280*/  @P0 FADD.FTZ R169, R98, R169 ;  /* 0x000000a962a90221 */ /* 0x000fe40000010000 */
[----:B------:R-:W-:Y:S01]  /*2290*/  @P0 FADD.FTZ R170, R99, R170 ;  /* 0x000000aa63aa0221 */ /* 0x000fe20000010000 */
[----:B0-----:R-:W-:-:S02]  /*22a0*/  SEL R137, R168, R129, P2 ;  /* 0x00000081a8897207 */ /* 0x001fc40001000000 */
[----:B------:R-:W-:Y:S02]  /*22b0*/  SEL R138, R169, R130, P2 ;  /* 0x00000082a98a7207 */ /* 0x000fe40001000000 */
[----:B------:R-:W-:Y:S02]  /*22c0*/  SEL R139, R170, R131, P2 ;  /* 0x00000083aa8b7207 */ /* 0x000fe40001000000 */
[----:B--2---:R-:W-:-:S05]  /*22d0*/  PRMT R136, RZ, 0x5410, R132 ;  /* 0x00005410ff887816 */ /* 0x004fca0000000084 */
[----:B------:R-:W-:Y:S01]  /*22e0*/  FFMA.FTZ R248, R232, R136, R248 ;  /* 0x00000088e8f87223 */ /* 0x000fe200000100f8 */
[----:B------:R-:W-:-:S04]  /*22f0*/  SEL R136, R231, R128, P2 ;  /* 0x00000080e7887207 */ /* 0x000fc80001000000 */
[----:B------:R0:W-:Y:S04]  /*2300*/  STL [R1+0x4], R248 ;  /* 0x000004f801007387 */ /* 0x0001e80000100800 */
[----:B------:R1:W-:Y:S04]  /*2310*/  @P1 STG.E.128 [R140.64+0x10], R136 ;  /* 0x000010888c001986 */ /* 0x0003e8000c101d04 */
[----:B0-----:R-:W2:Y:S04]  /*2320*/  LDL.LU R248, [R1+0x14] ;  /* 0x0000140001f87983 */ /* 0x001ea80000300800 */
[----:B------:R-:W2:Y:S04]  /*2330*/  LDL.LU R225, [R1+0x68] ;  /* 0x0000680001e17983 */ /* 0x000ea80000300800 */
[----:B-1----:R-:W2:Y:S01]  /*2340*/  LDL.LU R141, [R1] ;  /* 0x00000000018d7983 */ /* 0x002ea20000300800 */
[----:B------:R-:W-:Y:S01]  /*2350*/  PRMT R132, RZ, 0x7610, R132 ;  /* 0x00007610ff847816 */ /* 0x000fe20000000084 */
[----:B------:R-:W-:-:S02]  /*2360*/  FMUL.FTZ R228, R228, R200 ;  /* 0x000000c8e4e47220 */ /* 0x000fc40000410000 */
[-C--:B------:R-:W-:Y:S02]  /*2370*/  FMUL.FTZ R229, R229, R200.reuse ;  /* 0x000000c8e5e57220 */ /* 0x080fe40000410000 */
[-C--:B------:R-:W-:Y:S02]  /*2380*/  FMUL.FTZ R230, R230, R200.reuse ;  /* 0x000000c8e6e67220 */ /* 0x080fe40000410000 */
[-C--:B------:R-:W-:Y:S02]  /*2390*/  FMUL.FTZ R231, R231, R200.reuse ;  /* 0x000000c8e7e77220 */ /* 0x080fe40000410000 */
[-C--:B------:R-:W-:Y:S02]  /*23a0*/  FMUL.FTZ R168, R168, R200.reuse ;  /* 0x000000c8a8a87220 */ /* 0x080fe40000410000 */
[-C--:B------:R-:W-:Y:S02]  /*23b0*/  FMUL.FTZ R169, R169, R200.reuse ;  /* 0x000000c8a9a97220 */ /* 0x080fe40000410000 */
[----:B------:R-:W-:-:S02]  /*23c0*/  FMUL.FTZ R170, R170, R200 ;  /* 0x000000c8aaaa7220 */ /* 0x000fc40000410000 */
[----:B------:R-:W-:Y:S02]  /*23d0*/  FMUL.FTZ R138, R52, R231 ;  /* 0x000000e7348a7220 */ /* 0x000fe40000410000 */
[----:B------:R-:W-:Y:S02]  /*23e0*/  FMUL.FTZ R139, R54, R169 ;  /* 0x000000a9368b7220 */ /* 0x000fe40000410000 */
[-CC-:B------:R-:W-:Y:S02]  /*23f0*/  FFMA.FTZ R142, R142, R167.reuse, R166.reuse ;  /* 0x000000a78e8e7223 */ /* 0x180fe400000100a6 */
[-CC-:B------:R-:W-:Y:S02]  /*2400*/  FFMA.FTZ R143, R143, R167.reuse, R166.reuse ;  /* 0x000000a78f8f7223 */ /* 0x180fe400000100a6 */
[-CC-:B------:R-:W-:Y:S02]  /*2410*/  FFMA.FTZ R219, R219, R167.reuse, R166.reuse ;  /* 0x000000a7dbdb7223 */ /* 0x180fe400000100a6 */
[----:B------:R-:W-:-:S02]  /*2420*/  FFMA.FTZ R220, R220, R167, R166 ;  /* 0x000000a7dcdc7223 */ /* 0x000fc400000100a6 */
[----:B------:R-:W-:Y:S02]  /*2430*/  FMUL.FTZ R136, R56, R232 ;  /* 0x000000e838887220 */ /* 0x000fe40000410000 */
[----:B------:R-:W-:Y:S02]  /*2440*/  FMUL.FTZ R137, R58, R229 ;  /* 0x000000e53a897220 */ /* 0x000fe40000410000 */
[----:B------:R-:W-:Y:S02]  /*2450*/  FADD.FTZ R142, R221, -R142 ;  /* 0x8000008edd8e7221 */ /* 0x000fe40000010000 */
[----:B------:R-:W-:Y:S02]  /*2460*/  FADD.FTZ R143, R222, -R143 ;  /* 0x8000008fde8f7221 */ /* 0x000fe40000010000 */
[----:B------:R-:W-:Y:S02]  /*2470*/  FADD.FTZ R219, R223, -R219 ;  /* 0x800000dbdfdb7221 */ /* 0x000fe40000010000 */
[----:B------:R-:W-:-:S02]  /*2480*/  FFMA.FTZ R202, R202, R167, R166 ;  /* 0x000000a7caca7223 */ /* 0x000fc400000100a6 */
[-CC-:B------:R-:W-:Y:S02]  /*2490*/  FFMA.FTZ R203, R203, R167.reuse, R166.reuse ;  /* 0x000000a7cbcb7223 */ /* 0x180fe400000100a6 */
[-CC-:B------:R-:W-:Y:S02]  /*24a0*/  FFMA.FTZ R205, R205, R167.reuse, R166.reuse ;  /* 0x000000a7cdcd7223 */ /* 0x180fe400000100a6 */
[----:B------:R-:W-:Y:S02]  /*24b0*/  FFMA.FTZ R216, R216, R167, R166 ;  /* 0x000000a7d8d87223 */ /* 0x000fe400000100a6 */
        /* <DEDUP_REMOVED lines=8> */
[----:B------:R-:W-:-:S02]  /*2540*/  FMUL.FTZ R205, R198, R202 ;  /* 0x000000cac6cd7220 */ /* 0x000fc40000410000 */
[C---:B------:R-:W-:Y:S02]  /*2550*/  FMUL.FTZ R204, R198.reuse, R203 ;  /* 0x000000cbc6cc7220 */ /* 0x040fe40000410000 */
[C---:B------:R-:W-:Y:S02]  /*2560*/  FMUL.FTZ R203, R198.reuse, R217 ;  /* 0x000000d9c6cb7220 */ /* 0x040fe40000410000 */
[----:B------:R-:W-:Y:S02]  /*2570*/  FMUL.FTZ R202, R198, R216 ;  /* 0x000000d8c6ca7220 */ /* 0x000fe40000410000 */
[----:B------:R-:W-:Y:S02]  /*2580*/  @P0 FADD.FTZ R205, R104, R205 ;  /* 0x000000cd68cd0221 */ /* 0x000fe40000010000 */
[----:B------:R-:W-:Y:S02]  /*2590*/  @P0 FADD.FTZ R204, R105, R204 ;  /* 0x000000cc69cc0221 */ /* 0x000fe40000010000 */
        /* <DEDUP_REMOVED lines=8> */
[-C--:B------:R-:W-:Y:S02]  /*2620*/  FMUL.FTZ R173, R219, R200.reuse ;  /* 0x000000c8dbad7220 */ /* 0x080fe40000410000 */
[----:B------:R-:W-:Y:S02]  /*2630*/  FADD.FTZ R215, R178, -R215 ;  /* 0x800000d7b2d77221 */ /* 0x000fe40000010000 */
[----:B------:R-:W-:Y:S02]  /*2640*/  FADD.FTZ R216, R175, -R216 ;  /* 0x800000d8afd87221 */ /* 0x000fe40000010000 */
[-C--:B------:R-:W-:Y:S02]  /*2650*/  FMUL.FTZ R177, R203, R200.reuse ;  /* 0x000000c8cbb17220 */ /* 0x080fe40000410000 */
[----:B------:R-:W-:-:S02]  /*2660*/  FMUL.FTZ R178, R202, R200 ;  /* 0x000000c8cab27220 */ /* 0x000fc40000410000 */
[----:B------:R-:W-:Y:S02]  /*2670*/  FMUL.FTZ R175, R205, R200 ;  /* 0x000000c8cdaf7220 */ /* 0x000fe40000410000 */
[-CC-:B------:R-:W-:Y:S02]  /*2680*/  FFMA.FTZ R146, R146, R167.reuse, R166.reuse ;  /* 0x000000a792927223 */ /* 0x180fe400000100a6 */
[----:B------:R-:W-:Y:S02]  /*2690*/  FFMA.FTZ R147, R147, R167, R166 ;  /* 0x000000a793937223 */ /* 0x000fe400000100a6 */
[C---:B------:R-:W-:Y:S02]  /*26a0*/  FMUL.FTZ R160, R198.reuse, R160 ;  /* 0x000000a0c6a07220 */ /* 0x040fe40000410000 */
[C---:B------:R-:W-:Y:S02]  /*26b0*/  FMUL.FTZ R161, R198.reuse, R161 ;  /* 0x000000a1c6a17220 */ /* 0x040fe40000410000 */
[----:B------:R-:W-:-:S02]  /*26c0*/  FMUL.FTZ R216, R198, R216 ;  /* 0x000000d8c6d87220 */ /* 0x000fc40000410000 */
[----:B------:R-:W-:Y:S01]  /*26d0*/  FADD.FTZ R144, R144, -R146 ;  /* 0x8000009290907221 */ /* 0x000fe20000010000 */
[----:B------:R-:W-:Y:S01]  /*26e0*/  @P1 MOV R146, 0x20 ;  /* 0x0000002000921802 */ /* 0x000fe20000000f00 */
[----:B------:R-:W-:Y:S02]  /*26f0*/  FADD.FTZ R145, R145, -R147 ;  /* 0x8000009391917221 */ /* 0x000fe40000010000 */
[----:B------:R-:W-:Y:S02]  /*2700*/  @P0 FADD.FTZ R160, R108, R160 ;  /* 0x000000a06ca00221 */ /* 0x000fe40000010000 */
[----:B------:R-:W-:Y:S02]  /*2710*/  @P0 FADD.FTZ R161, R109, R161 ;  /* 0x000000a16da10221 */ /* 0x000fe40000010000 */
[----:B------:R-:W-:Y:S02]  /*2720*/  @P0 FADD.FTZ R216, R110, R216 ;  /* 0x000000d86ed80221 */ /* 0x000fe40000010000 */
[----:B------:R-:W-:-:S04]  /*2730*/  FMUL.FTZ R215, R198, R215 ;  /* 0x000000d7c6d77220 */ /* 0x000fc80000410000 */
[----:B------:R-:W-:Y:S02]  /*2740*/  @P0 FADD.FTZ R215, R112, R215 ;  /* 0x000000d770d70221 */ /* 0x000fe40000010000 */
[-CC-:B------:R-:W-:Y:S02]  /*2750*/  FFMA.FTZ R151, R151, R167.reuse, R166.reuse ;  /* 0x000000a797977223 */ /* 0x180fe400000100a6 */
[-CC-:B------:R-:W-:Y:S02]  /*2760*/  FFMA.FTZ R148, R148, R167.reuse, R166.reuse ;  /* 0x000000a794947223 */ /* 0x180fe400000100a6 */
[-CC-:B------:R-:W-:Y:S02]  /*2770*/  FFMA.FTZ R149, R149, R167.reuse, R166.reuse ;  /* 0x000000a795957223 */ /* 0x180fe400000100a6 */
[-CC-:B------:R-:W-:Y:S02]  /*2780*/  FFMA.FTZ R150, R150, R167.reuse, R166.reuse ;  /* 0x000000a796967223 */ /* 0x180fe400000100a6 */
[----:B------:R-:W-:-:S02]  /*2790*/  FFMA.FTZ R156, R156, R167, R166 ;  /* 0x000000a79c9c7223 */ /* 0x000fc400000100a6 */
[-CC-:B------:R-:W-:Y:S02]  /*27a0*/  FFMA.FTZ R158, R158, R167.reuse, R166.reuse ;  /* 0x000000a79e9e7223 */ /* 0x180fe400000100a6 */
[-CC-:B------:R-:W-:Y:S02]  /*27b0*/  FFMA.FTZ R162, R162, R167.reuse, R166.reuse ;  /* 0x000000a7a2a27223 */ /* 0x180fe400000100a6 */
[----:B------:R-:W-:Y:S02]  /*27c0*/  FFMA.FTZ R164, R164, R167, R166 ;  /* 0x000000a7a4a47223 */ /* 0x000fe400000100a6 */
[----:B------:R-:W-:Y:S02]  /*27d0*/  FADD.FTZ R151, R155, -R151 ;  /* 0x800000979b977221 */ /* 0x000fe40000010000 */
[----:B--2---:R-:W-:Y:S01]  /*27e0*/  FFMA.FTZ R141, R228, R132, R141 ;  /* 0x00000084e48d7223 */ /* 0x004fe2000001008d */
[--C-:B------:R-:W-:Y:S02]  /*27f0*/  PRMT R132, RZ, 0x5410, R133.reuse ;  /* 0x00005410ff847816 */ /* 0x100fe40000000085 */
[----:B------:R-:W-:-:S03]  /*2800*/  PRMT R133, RZ, 0x7610, R133 ;  /* 0x00007610ff857816 */ /* 0x000fc60000000085 */
[----:B---3--:R-:W-:Y:S01]  /*2810*/  FFMA.FTZ R250, R229, R132, R250 ;  /* 0x00000084e5fa7223 */ /* 0x008fe200000100fa */
[----:B------:R-:W-:Y:S01]  /*2820*/  PRMT R132, RZ, 0x5410, R134 ;  /* 0x00005410ff847816 */ /* 0x000fe20000000086 */
[----:B------:R-:W-:Y:S02]  /*2830*/  FFMA.FTZ R249, R230, R133, R249 ;  /* 0x00000085e6f97223 */ /* 0x000fe400000100f9 */
[----:B------:R-:W-:Y:S02]  /*2840*/  FMUL.FTZ R133, R53, R168 ;  /* 0x000000a835857220 */ /* 0x000fe40000410000 */
[----:B------:R-:W-:Y:S02]  /*2850*/  FFMA.FTZ R248, R231, R132, R248 ;  /* 0x00000084e7f87223 */ /* 0x000fe400000100f8 */
[----:B------:R-:W-:Y:S01]  /*2860*/  FMUL.FTZ R132, R55, R170 ;  /* 0x000000aa37847220 */ /* 0x000fe20000410000 */
[----:B------:R-:W-:Y:S01]  /*2870*/  F2FP.BF16.PACK_AB R138, R133, R138 ;  /* 0x0000008a858a723e */ /* 0x000fe200000010ff */
[----:B------:R-:W-:-:S02]  /*2880*/  FMUL.FTZ R228, R57, R228 ;  /* 0x000000e439e47220 */ /* 0x000fc40000410000 */
[----:B------:R-:W-:Y:S01]  /*2890*/  FMUL.FTZ R230, R59, R230 ;  /* 0x000000e63be67220 */ /* 0x000fe20000410000 */
[----:B------:R-:W-:Y:S01]  /*28a0*/  F2FP.BF16.PACK_AB R139, R132, R139 ;  /* 0x0000008b848b723e */ /* 0x000fe200000010ff */
[----:B------:R-:W-:Y:S01]  /*28b0*/  IMAD.WIDE.U32 R132, R213, R233, c[0x0][0x248] ;  /* 0x00009200d5847625 */ /* 0x000fe200078e00e9 */
[----:B------:R-:W-:-:S03]  /*28c0*/  F2FP.BF16.PACK_AB R136, R228, R136 ;  /* 0x00000088e488723e */ /* 0x000fc600000010ff */
[----:B------:R-:W-:Y:S01]  /*28d0*/  FADD.FTZ R213, R224, -R220 ;  /* 0x800000dce0d57221 */ /* 0x000fe20000010000 */
[----:B------:R-:W-:Y:S01]  /*28e0*/  F2FP.BF16.PACK_AB R137, R230, R137 ;  /* 0x00000089e689723e */ /* 0x000fe200000010ff */
[C---:B------:R-:W-:Y:S02]  /*28f0*/  FMUL.FTZ R220, R198.reuse, R143 ;  /* 0x0000008fc6dc7220 */ /* 0x040fe40000410000 */
[----:B------:R-:W-:Y:S02]  /*2900*/  FMUL.FTZ R213, R198, R213 ;  /* 0x000000d5c6d57220 */ /* 0x000fe40000410000 */
[----:B------:R-:W-:Y:S01]  /*2910*/  STG.E.128 [R132.64], R136 ;  /* 0x0000008884007986 */ /* 0x000fe2000c101d04 */
[----:B------:R-:W-:Y:S02]  /*2920*/  @P0 FADD.FTZ R220, R101, R220 ;  /* 0x000000dc65dc0221 */ /* 0x000fe40000010000 */
[----:B------:R-:W-:Y:S01]  /*2930*/  @P0 FADD.FTZ R213, R103, R213 ;  /* 0x000000d567d50221 */ /* 0x000fe20000010000 */
[----:B------:R0:W-:Y:S02]  /*2940*/  STL [R1], R141 ;  /* 0x0000008d01007387 */ /* 0x0001e40000100800 */
[----:B0-----:R-:W-:Y:S01]  /*2950*/  IMAD.WIDE.U32 R140, R212, R233, c[0x0][0x170] ;  /* 0x00005c00d48c7625 */ /* 0x001fe200078e00e9 */
[----:B------:R-:W-:-:S02]  /*2960*/  @P1 MOV R132, 0x20 ;  /* 0x0000002000841802 */ /* 0x000fc40000000f00 */
[----:B------:R-:W-:-:S03]  /*2970*/  SEL R136, R221, R124, P2 ;  /* 0x0000007cdd887207 */ /* 0x000fc60001000000 */
[----:B------:R-:W2:Y:S01]  /*2980*/  LDG.E.128 R140, [R140.64] ;  /* 0x000000048c8c7981 */ /* 0x000ea2000c1e1d00 */
[----:B------:R-:W-:Y:S01]  /*2990*/  SEL R137, R220, R125, P2 ;  /* 0x0000007ddc897207 */ /* 0x000fe20001000000 */
[----:B------:R-:W-:Y:S01]  /*29a0*/  @P1 IMAD.WIDE.U32 R132, R212, R132, c[0x0][0x258] ;  /* 0x00009600d4841625 */ /* 0x000fe200078e0084 */
[----:B------:R-:W-:Y:S02]  /*29b0*/  SEL R138, R219, R126, P2 ;  /* 0x0000007edb8a7207 */ /* 0x000fe40001000000 */
[----:B------:R-:W-:-:S05]  /*29c0*/  SEL R139, R213, R127, P2 ;  /* 0x0000007fd58b7207 */ /* 0x000fca0001000000 */
[----:B------:R0:W-:Y:S01]  /*29d0*/  @P1 STG.E.128 [R132.64], R136 ;  /* 0x0000008884001986 */ /* 0x0001e2000c101d04 */
[-C--:B------:R-:W-:Y:S02]  /*29e0*/  FMUL.FTZ R171, R220, R200.reuse ;  /* 0x000000c8dcab7220 */ /* 0x080fe40000410000 */
        /* <DEDUP_REMOVED lines=23> */
[----:B------:R-:W-:Y:S01]  /*2b60*/  F2FP.BF16.PACK_AB R139, R202, R139 ;  /* 0x0000008bca8b723e */ /* 0x000fe200000010ff */
[----:B------:R-:W-:Y:S01]  /*2b70*/  FMUL.FTZ R202, R198, R179 ;  /* 0x000000b3c6ca7220 */ /* 0x000fe20000410000 */
[----:B------:R-:W-:Y:S02]  /*2b80*/  F2FP.BF16.PACK_AB R138, R133, R138 ;  /* 0x0000008a858a723e */ /* 0x000fe400000010ff */
[----:B------:R-:W-:Y:S01]  /*2b90*/  LEA.HI.X R133, R212, c[0x0][0x24c], RZ, 0x4, P3 ;  /* 0x00009300d4857a11 */ /* 0x000fe200018f24ff */
[----:B------:R-:W-:-:S02]  /*2ba0*/  @P0 FADD.FTZ R202, R111, R202 ;  /* 0x000000ca6fca0221 */ /* 0x000fc40000010000 */
[C---:B------:R-:W-:Y:S02]  /*2bb0*/  FMUL.FTZ R201, R198.reuse, R201 ;  /* 0x000000c9c6c97220 */ /* 0x040fe40000410000 */
[----:B------:R0:W-:Y:S01]  /*2bc0*/  STG.E.128 [R132.64], R136 ;  /* 0x0000008884007986 */ /* 0x0001e2000c101d04 */
[C---:B------:R-:W-:Y:S02]  /*2bd0*/  FMUL.FTZ R179, R198.reuse, R144 ;  /* 0x00000090c6b37220 */ /* 0x040fe40000410000 */
[----:B------:R-:W-:Y:S01]  /*2be0*/  FMUL.FTZ R203, R198, R145 ;  /* 0x00000091c6cb7220 */ /* 0x000fe20000410000 */
[----:B------:R-:W-:Y:S01]  /*2bf0*/  SEL R144, R160, R124, P2 ;  /* 0x0000007ca0907207 */ /* 0x000fe20001000000 */
[----:B------:R-:W-:Y:S01]  /*2c00*/  @P0 FADD.FTZ R201, R113, R201 ;  /* 0x000000c971c90221 */ /* 0x000fe20000010000 */
[----:B------:R-:W-:Y:S01]  /*2c10*/  SEL R145, R161, R125, P2 ;  /* 0x0000007da1917207 */ /* 0x000fe20001000000 */
[----:B------:R-:W-:Y:S01]  /*2c20*/  @P0 FADD.FTZ R179, R114, R179 ;  /* 0x000000b372b30221 */ /* 0x000fe20000010000 */
[----:B------:R-:W-:Y:S01]  /*2c30*/  SEL R147, R202, R127, P2 ;  /* 0x0000007fca937207 */ /* 0x000fe20001000000 */
[----:B------:R-:W-:-:S02]  /*2c40*/  @P0 FADD.FTZ R203, R115, R203 ;  /* 0x000000cb73cb0221 */ /* 0x000fc40000010000 */
[----:B0-----:R-:W-:-:S04]  /*2c50*/  IMAD.WIDE.U32 R136, R199, R233, c[0x0][0x170] ;  /* 0x00005c00c7887625 */ /* 0x001fc800078e00e9 */
[----:B------:R-:W-:Y:S01]  /*2c60*/  @P1 IMAD.WIDE.U32 R132, R199, R146, c[0x0][0x258] ;  /* 0x00009600c7841625 */ /* 0x000fe200078e0092 */
[----:B------:R-:W-:Y:S01]  /*2c70*/  SEL R146, R216, R126, P2 ;  /* 0x0000007ed8927207 */ /* 0x000fe20001000000 */
[----:B------:R-:W3:Y:S04]  /*2c80*/  LDG.E.128 R136, [R136.64] ;  /* 0x0000000488887981 */ /* 0x000ee8000c1e1d00 */
[----:B------:R0:W-:Y:S01]  /*2c90*/  @P1 STG.E.128 [R132.64], R144 ;  /* 0x0000009084001986 */ /* 0x0001e2000c101d04 */
[-C--:B------:R-:W-:Y:S02]  /*2ca0*/  FMUL.FTZ R204, R160, R200.reuse ;  /* 0x000000c8a0cc7220 */ /* 0x080fe40000410000 */
[-C--:B------:R-:W-:Y:S01]  /*2cb0*/  FMUL.FTZ R205, R161, R200.reuse ;  /* 0x000000c8a1cd7220 */ /* 0x080fe20000410000 */
[----:B------:R-:W-:Y:S01]  /*2cc0*/  STL [R1+0xc], R250 ;  /* 0x00000cfa01007387 */ /* 0x000fe20000100800 */
[----:B------:R-:W-:-:S02]  /*2cd0*/  FMUL.FTZ R216, R216, R200 ;  /* 0x000000c8d8d87220 */ /* 0x000fc40000410000 */
[----:B------:R-:W-:Y:S01]  /*2ce0*/  FMUL.FTZ R202, R202, R200 ;  /* 0x000000c8caca7220 */ /* 0x000fe20000410000 */
[----:B------:R-:W3:Y:S01]  /*2cf0*/  LDL.LU R232, [R1+0x6c] ;  /* 0x00006c0001e87983 */ /* 0x000ee20000300800 */
[----:B0-----:R-:W-:Y:S02]  /*2d00*/  SEL R144, R215, R128, P2 ;  /* 0x00000080d7907207 */ /* 0x001fe40001000000 */
[----:B------:R-:W-:Y:S02]  /*2d10*/  SEL R145, R201, R129, P2 ;  /* 0x00000081c9917207 */ /* 0x000fe40001000000 */
[----:B------:R-:W-:Y:S02]  /*2d20*/  SEL R146, R179, R130, P2 ;  /* 0x00000082b3927207 */ /* 0x000fe40001000000 */
[----:B------:R-:W-:Y:S01]  /*2d30*/  SEL R147, R203, R131, P2 ;  /* 0x00000083cb937207 */ /* 0x000fe20001000000 */
[----:B------:R-:W-:Y:S01]  /*2d40*/  STL [R1+0x8], R249 ;  /* 0x000008f901007387 */ /* 0x000fe20000100800 */
[----:B------:R-:W-:-:S03]  /*2d50*/  FMUL.FTZ R215, R215, R200 ;  /* 0x000000c8d7d77220 */ /* 0x000fc60000410000 */
[----:B------:R0:W-:Y:S01]  /*2d60*/  @P1 STG.E.128 [R132.64+0x10], R144 ;  /* 0x0000109084001986 */ /* 0x0001e2000c101d04 */
[-C--:B------:R-:W-:Y:S02]  /*2d70*/  FMUL.FTZ R201, R201, R200.reuse ;  /* 0x000000c8c9c97220 */ /* 0x080fe40000410000 */
[-C--:B------:R-:W-:Y:S01]  /*2d80*/  FMUL.FTZ R179, R179, R200.reuse ;  /* 0x000000c8b3b37220 */ /* 0x080fe20000410000 */
[----:B------:R-:W3:Y:S01]  /*2d90*/  LDL.LU R229, [R1+0x60] ;  /* 0x0000600001e57983 */ /* 0x000ee20000300800 */
[----:B------:R-:W-:-:S03]  /*2da0*/  FMUL.FTZ R203, R203, R200 ;  /* 0x000000c8cbcb7220 */ /* 0x000fc60000410000 */
[----:B------:R-:W3:Y:S01]  /*2db0*/  LDL.LU R228, [R1+0x64] ;  /* 0x0000640001e47983 */ /* 0x000ee20000300800 */
[----:B------:R-:W-:-:S03]  /*2dc0*/  FMUL.FTZ R160, R39, R203 ;  /* 0x000000cb27a07220 */ /* 0x000fc60000410000 */
[----:B------:R-:W3:Y:S01]  /*2dd0*/  LDL.LU R230, [R1+0x58] ;  /* 0x0000580001e67983 */ /* 0x000ee20000300800 */
[----:B0-----:R-:W-:Y:S02]  /*2de0*/  FMUL.FTZ R144, R40, R204 ;  /* 0x000000cc28907220 */ /* 0x001fe40000410000 */
[----:B------:R-:W-:Y:S02]  /*2df0*/  FMUL.FTZ R133, R41, R205 ;  /* 0x000000cd29857220 */ /* 0x000fe40000410000 */
[----:B------:R-:W-:Y:S02]  /*2e00*/  FMUL.FTZ R145, R42, R216 ;  /* 0x000000d82a917220 */ /* 0x000fe40000410000 */
[----:B------:R-:W-:Y:S01]  /*2e10*/  FMUL.FTZ R132, R43, R202 ;  /* 0x000000ca2b847220 */ /* 0x000fe20000410000 */
[----:B------:R-:W-:Y:S01]  /*2e20*/  STL [R1+0x14], R248 ;  /* 0x000014f801007387 */ /* 0x000fe20000100800 */
[----:B------:R-:W-:Y:S01]  /*2e30*/  F2FP.BF16.PACK_AB R144, R133, R144 ;  /* 0x000000908590723e */ /* 0x000fe200000010ff */
[----:B------:R-:W-:-:S02]  /*2e40*/  FMUL.FTZ R146, R36, R215 ;  /* 0x000000d724927220 */ /* 0x000fc40000410000 */
[----:B------:R-:W3:Y:S01]  /*2e50*/  LDL.LU R231, [R1+0x5c] ;  /* 0x00005c0001e77983 */ /* 0x000ee20000300800 */
[----:B------:R-:W-:Y:S01]  /*2e60*/  FMUL.FTZ R133, R37, R201 ;  /* 0x000000c925857220 */ /* 0x000fe20000410000 */
[----:B------:R-:W-:Y:S01]  /*2e70*/  F2FP.BF16.PACK_AB R145, R132, R145 ;  /* 0x000000918491723e */ /* 0x000fe200000010ff */
[----:B------:R-:W-:Y:S01]  /*2e80*/  FMUL.FTZ R147, R38, R179 ;  /* 0x000000b326937220 */ /* 0x000fe20000410000 */
[----:B------:R-:W3:Y:S01]  /*2e90*/  LDL.LU R222, [R1+0x50] ;  /* 0x0000500001de7983 */ /* 0x000ee20000300800 */
[----:B------:R-:W-:-:S03]  /*2ea0*/  LEA R132, P3, R199, c[0x0][0x248], 0x4 ;  /* 0x00009200c7847a11 */ /* 0x000fc600078620ff */
[----:B------:R-:W3:Y:S01]  /*2eb0*/  LDL.LU R223, [R1+0x54] ;  /* 0x0000540001df7983 */ /* 0x000ee20000300800 */
[----:B------:R-:W-:-:S03]  /*2ec0*/  F2FP.BF16.PACK_AB R146, R133, R146 ;  /* 0x000000928592723e */ /* 0x000fc600000010ff */
[----:B------:R-:W3:Y:S01]  /*2ed0*/  LDL.LU R224, [R1+0x48] ;  /* 0x0000480001e07983 */ /* 0x000ee20000300800 */
[----:B------:R-:W-:-:S03]  /*2ee0*/  LEA.HI.X R133, R199, c[0x0][0x24c], RZ, 0x4, P3 ;  /* 0x00009300c7857a11 */ /* 0x000fc600018f24ff */
[----:B------:R-:W3:Y:S01]  /*2ef0*/  LDL.LU R218, [R1+0x4c] ;  /* 0x00004c0001da7983 */ /* 0x000ee20000300800 */
[----:B------:R-:W-:Y:S01]  /*2f00*/  F2FP.BF16.PACK_AB R147, R160, R147 ;  /* 0x00000093a093723e */ /* 0x000fe200000010ff */
[----:B------:R-:W-:Y:S02]  /*2f10*/  IMAD.WIDE.U32 R160, R197, R233, c[0x0][0x170] ;  /* 0x00005c00c5a07625 */ /* 0x000fe400078e00e9 */
[----:B------:R-:W3:Y:S04]  /*2f20*/  LDL.LU R217, [R1+0x40] ;  /* 0x0000400001d97983 */ /* 0x000ee80000300800 */
[----:B------:R-:W3:Y:S04]  /*2f30*/  LDL.LU R221, [R1+0x44] ;  /* 0x0000440001dd7983 */ /* 0x000ee80000300800 */
[----:B------:R-:W3:Y:S04]  /*2f40*/  LDL.LU R220, [R1+0x38] ;  /* 0x0000380001dc7983 */ /* 0x000ee80000300800 */
[----:B------:R-:W3:Y:S04]  /*2f50*/  LDL.LU R219, [R1+0x3c] ;  /* 0x00003c0001db7983 */ /* 0x000ee80000300800 */
[----:B------:R-:W3:Y:S04]  /*2f60*/  LDL.LU R213, [R1+0x30] ;  /* 0x0000300001d57983 */ /* 0x000ee80000300800 */
[----:B------:R-:W3:Y:S04]  /*2f70*/  LDL.LU R212, [R1+0x34] ;  /* 0x0000340001d47983 */ /* 0x000ee80000300800 */
[----:B------:R-:W4:Y:S04]  /*2f80*/  LDL.LU R199, [R1+0x28] ;  /* 0x0000280001c77983 */ /* 0x000f280000300800 */
[----:B------:R0:W-:Y:S04]  /*2f90*/  STG.E.128 [R132.64], R144 ;  /* 0x0000009084007986 */ /* 0x0001e8000c101d04 */
[----:B------:R-:W4:Y:S04]  /*2fa0*/  LDL.LU R233, [R1+0x2c] ;  /* 0x00002c0001e97983 */ /* 0x000f280000300800 */
[----:B0-----:R0:W4:Y:S04]  /*2fb0*/  LDG.E.128 R144, [R160.64] ;  /* 0x00000004a0907981 */ /* 0x001128000c1e1d00 */
[----:B0-----:R-:W4:Y:S04]  /*2fc0*/  LDL.LU R160, [R1+0x24] ;  /* 0x0000240001a07983 */ /* 0x001f280000300800 */
[----:B------:R-:W4:Y:S04]  /*2fd0*/  LDL.LU R161, [R1+0x20] ;  /* 0x0000200001a17983 */ /* 0x000f280000300800 */
[----:B------:R-:W4:Y:S04]  /*2fe0*/  LDL.LU R167, [R1+0x1c] ;  /* 0x00001c0001a77983 */ /* 0x000f280000300800 */
[----:B------:R-:W4:Y:S04]  /*2ff0*/  LDL.LU R166, [R1+0x18] ;  /* 0x0000180001a67983 */ /* 0x000f280000300800 */
[----:B------:R-:W4:Y:S01]  /*3000*/  LDL.LU R155, [R1+0x10] ;  /* 0x00001000019b7983 */ /* 0x000f220000300800 */
[----:B------:R-:W-:Y:S01]  /*3010*/  MOV R132, c[0x0][0x160] ;  /* 0x0000580000847a02 */ /* 0x000fe20000000f00 */
[----:B------:R-:W-:-:S03]  /*3020*/  FADD.FTZ R149, R153, -R149 ;  /* 0x8000009599957221 */ /* 0x000fc60000010000 */
[----:B------:R-:W-:Y:S01]  /*3030*/  LEA R196, R132, R196, 0x2 ;  /* 0x000000c484c47211 */ /* 0x000fe200078e10ff */
[----:B------:R-:W-:Y:S01]  /*3040*/  FMUL.FTZ R132, R198, R149 ;  /* 0x00000095c6847220 */ /* 0x000fe20000410000 */
[----:B------:R-:W-:Y:S02]  /*3050*/  PRMT R149, RZ, 0x7610, R134 ;  /* 0x00007610ff957816 */ /* 0x000fe40000000086 */
[--C-:B------:R-:W-:Y:S01]  /*3060*/  PRMT R134, RZ, 0x5410, R135.reuse ;  /* 0x00005410ff867816 */ /* 0x100fe20000000087 */
[----:B------:R-:W-:Y:S02]  /*3070*/  FADD.FTZ R148, R152, -R148 ;  /* 0x8000009498947221 */ /* 0x000fe40000010000 */
[----:B------:R-:W-:Y:S02]  /*3080*/  FADD.FTZ R133, R154, -R150 ;  /* 0x800000969a857221 */ /* 0x000fe40000010000 */
[----:B------:R-:W-:Y:S01]  /*3090*/  FMUL.FTZ R153, R198, R148 ;  /* 0x00000094c6997220 */ /* 0x000fe20000410000 */
[----:B------:R-:W-:Y:S01]  /*30a0*/  PRMT R135, RZ, 0x7610, R135 ;  /* 0x00007610ff877816 */ /* 0x000fe20000000087 */
[----:B------:R-:W-:-:S02]  /*30b0*/  FADD.FTZ R157, R157, -R156 ;  /* 0x8000009c9d9d7221 */ /* 0x000fc40000010000 */
[----:B------:R-:W-:Y:S02]  /*30c0*/  FADD.FTZ R159, R159, -R158 ;  /* 0x8000009e9f9f7221 */ /* 0x000fe40000010000 */
[----:B------:R-:W-:Y:S02]  /*30d0*/  FADD.FTZ R163, R163, -R162 ;  /* 0x800000a2a3a37221 */ /* 0x000fe40000010000 */
[----:B------:R-:W-:Y:S01]  /*30e0*/  FMUL.FTZ R133, R198, R133 ;  /* 0x00000085c6857220 */ /* 0x000fe20000410000 */
[----:B--2---:R-:W-:Y:S01]  /*30f0*/  PRMT R152, RZ, 0x5410, R142 ;  /* 0x00005410ff987816 */ /* 0x004fe2000000008e */
[----:B------:R-:W-:Y:S02]  /*3100*/  @P0 FADD.FTZ R153, R116, R153 ;  /* 0x0000009974990221 */ /* 0x000fe40000010000 */
[----:B------:R-:W-:Y:S02]  /*3110*/  FADD.FTZ R165, R165, -R164 ;  /* 0x800000a4a5a57221 */ /* 0x000fe40000010000 */
[----:B------:R-:W-:-:S02]  /*3120*/  FMUL.FTZ R148, R198, R151 ;  /* 0x00000097c6947220 */ /* 0x000fc40000410000 */
[----:B------:R-:W-:Y:S02]  /*3130*/  @P0 FADD.FTZ R132, R117, R132 ;  /* 0x0000008475840221 */ /* 0x000fe40000010000 */
[C---:B------:R-:W-:Y:S02]  /*3140*/  FMUL.FTZ R157, R198.reuse, R157 ;  /* 0x0000009dc69d7220 */ /* 0x040fe40000410000 */
[C---:B------:R-:W-:Y:S02]  /*3150*/  FMUL.FTZ R150, R198.reuse, R159 ;  /* 0x0000009fc6967220 */ /* 0x040fe40000410000 */
[----:B------:R-:W-:Y:S01]  /*3160*/  FMUL.FTZ R163, R198, R163 ;  /* 0x000000a3c6a37220 */ /* 0x000fe20000410000 */
[----:B------:R-:W-:Y:S01]  /*3170*/  SEL R124, R153, R124, P2 ;  /* 0x0000007c997c7207 */ /* 0x000fe20001000000 */
[----:B------:R-:W-:Y:S02]  /*3180*/  @P0 FADD.FTZ R133, R118, R133 ;  /* 0x0000008576850221 */ /* 0x000fe40000010000 */
[----:B------:R-:W-:-:S02]  /*3190*/  FMUL.FTZ R198, R198, R165 ;  /* 0x000000a5c6c67220 */ /* 0x000fc40000410000 */
[----:B------:R-:W-:Y:S02]  /*31a0*/  @P0 FADD.FTZ R148, R119, R148 ;  /* 0x0000009477940221 */ /* 0x000fe40000010000 */
[----:B------:R-:W-:Y:S02]  /*31b0*/  FMUL.FTZ R153, R153, R200 ;  /* 0x000000c899997220 */ /* 0x000fe40000410000 */
[----:B------:R-:W-:Y:S02]  /*31c0*/  @P0 FADD.FTZ R157, R120, R157 ;  /* 0x0000009d789d0221 */ /* 0x000fe40000010000 */
[----:B------:R-:W-:Y:S02]  /*31d0*/  @P0 FADD.FTZ R150, R121, R150 ;  /* 0x0000009679960221 */ /* 0x000fe40000010000 */
[----:B------:R-:W-:Y:S01]  /*31e0*/  @P0 FADD.FTZ R163, R122, R163 ;  /* 0x000000a37aa30221 */ /* 0x000fe20000010000 */
[----:B------:R-:W-:Y:S01]  /*31f0*/  SEL R125, R132, R125, P2 ;  /* 0x0000007d847d7207 */ /* 0x000fe20001000000 */
[----:B------:R-:W-:Y:S01]  /*3200*/  @P0 FADD.FTZ R198, R123, R198 ;  /* 0x000000c67bc60221 */ /* 0x000fe20000010000 */
[----:B------:R-:W-:-:S02]  /*3210*/  SEL R126, R133, R126, P2 ;  /* 0x0000007e857e7207 */ /* 0x000fc40001000000 */
[C---:B------:R-:W-:Y:S01]  /*3220*/  SEL R127, R148.reuse, R127, P2 ;  /* 0x0000007f947f7207 */ /* 0x040fe20001000000 */
[----:B------:R-:W-:Y:S01]  /*3230*/  FMUL.FTZ R148, R148, R200 ;  /* 0x000000c894947220 */ /* 0x000fe20000410000 */
[C---:B------:R-:W-:Y:S01]  /*3240*/  SEL R128, R157.reuse, R128, P2 ;  /* 0x000000809d807207 */ /* 0x040fe20001000000 */
[-C--:B------:R-:W-:Y:S01]  /*3250*/  FMUL.FTZ R157, R157, R200.reuse ;  /* 0x000000c89d9d7220 */ /* 0x080fe20000410000 */
[C---:B------:R-:W-:Y:S01]  /*3260*/  SEL R129, R150.reuse, R129, P2 ;  /* 0x0000008196817207 */ /* 0x040fe20001000000 */
[----:B------:R-:W-:Y:S01]  /*3270*/  FMUL.FTZ R150, R150, R200 ;  /* 0x000000c896967220 */ /* 0x000fe20000410000 */
[C---:B------:R-:W-:Y:S01]  /*3280*/  SEL R130, R163.reuse, R130, P2 ;  /* 0x00000082a3827207 */ /* 0x040fe20001000000 */
[----:B------:R-:W-:Y:S01]  /*3290*/  FMUL.FTZ R163, R163, R200 ;  /* 0x000000c8a3a37220 */ /* 0x000fe20000410000 */
[----:B------:R-:W-:Y:S01]  /*32a0*/  SEL R131, R198, R131, P2 ;  /* 0x00000083c6837207 */ /* 0x000fe20001000000 */
[----:B---3--:R-:W-:Y:S02]  /*32b0*/  FFMA.FTZ R212, R175, R152, R212 ;  /* 0x00000098afd47223 */ /* 0x008fe400000100d4 */
[----:B------:R-:W-:-:S02]  /*32c0*/  FMUL.FTZ R152, R29, R150 ;  /* 0x000000961d987220 */ /* 0x000fc40000410000 */
[----:B----4-:R-:W-:Y:S01]  /*32d0*/  FFMA.FTZ R167, R169, R134, R167 ;  /* 0x00000086a9a77223 */ /* 0x010fe200000100a7 */
[--C-:B------:R-:W-:Y:S02]  /*32e0*/  PRMT R134, RZ, 0x5410, R141.reuse ;  /* 0x00005410ff867816 */ /* 0x100fe4000000008d */
[----:B------:R-:W-:Y:S01]  /*32f0*/  PRMT R141, RZ, 0x7610, R141 ;  /* 0x00007610ff8d7816 */ /* 0x000fe2000000008d */
[----:B------:R-:W-:Y:S01]  /*3300*/  FFMA.FTZ R155, R168, R149, R155 ;  /* 0x00000095a89b7223 */ /* 0x000fe2000001009b */
[----:B------:R-:W-:Y:S02]  /*3310*/  PRMT R149, RZ, 0x7610, R142 ;  /* 0x00007610ff957816 */ /* 0x000fe4000000008e */
[----:B------:R-:W-:Y:S01]  /*3320*/  PRMT R142, RZ, 0x5410, R143 ;  /* 0x00005410ff8e7816 */ /* 0x000fe2000000008f */
[----:B------:R-:W-:-:S04]  /*3330*/  FFMA.FTZ R199, R174, R141, R199 ;  /* 0x0000008daec77223 */ /* 0x000fc800000100c7 */
[----:B------:R-:W-:Y:S01]  /*3340*/  FFMA.FTZ R219, R177, R142, R219 ;  /* 0x0000008eb1db7223 */ /* 0x000fe200000100db */
[----:B------:R-:W-:Y:S01]  /*3350*/  PRMT R142, RZ, 0x5410, R139 ;  /* 0x00005410ff8e7816 */ /* 0x000fe2000000008b */
[----:B------:R-:W-:Y:S01]  /*3360*/  FFMA.FTZ R166, R170, R135, R166 ;  /* 0x00000087aaa67223 */ /* 0x000fe200000100a6 */
[----:B------:R-:W-:Y:S02]  /*3370*/  PRMT R141, RZ, 0x5410, R137 ;  /* 0x00005410ff8d7816 */ /* 0x000fe40000000089 */
[----:B------:R-:W-:Y:S01]  /*3380*/  PRMT R135, RZ, 0x5410, R140 ;  /* 0x00005410ff877816 */ /* 0x000fe2000000008c */
[----:B------:R-:W-:Y:S02]  /*3390*/  FFMA.FTZ R231, R179, R142, R231 ;  /* 0x0000008eb3e77223 */ /* 0x000fe400000100e7 */
[----:B------:R-:W-:Y:S02]  /*33a0*/  FMUL.FTZ R142, R132, R200 ;  /* 0x000000c8848e7220 */ /* 0x000fe40000410000 */
[----:B------:R-:W-:-:S02]  /*33b0*/  FFMA.FTZ R218, R216, R141, R218 ;  /* 0x0000008dd8da7223 */ /* 0x000fc400000100da */
[----:B------:R-:W-:Y:S01]  /*33c0*/  FFMA.FTZ R233, R173, R134, R233 ;  /* 0x00000086ade97223 */ /* 0x000fe200000100e9 */
[--C-:B------:R-:W-:Y:S01]  /*33d0*/  PRMT R134, RZ, 0x5410, R138.reuse ;  /* 0x00005410ff867816 */ /* 0x100fe2000000008a */
[----:B------:R-:W-:Y:S01]  /*33e0*/  FMUL.FTZ R141, R133, R200 ;  /* 0x000000c8858d7220 */ /* 0x000fe20000410000 */
[----:B------:R-:W-:Y:S01]  /*33f0*/  PRMT R138, RZ, 0x7610, R138 ;  /* 0x00007610ff8a7816 */ /* 0x000fe2000000008a */
[----:B------:R-:W-:Y:S01]  /*3400*/  FFMA.FTZ R160, R172, R135, R160 ;  /* 0x00000087aca07223 */ /* 0x000fe200000100a0 */
[--C-:B------:R-:W-:Y:S01]  /*3410*/  PRMT R135, RZ, 0x5410, R136.reuse ;  /* 0x00005410ff877816 */ /* 0x100fe20000000088 */
[----:B------:R-:W-:Y:S02]  /*3420*/  FMUL.FTZ R132, R32, R153 ;  /* 0x0000009920847220 */ /* 0x000fe40000410000 */
[----:B------:R-:W-:Y:S01]  /*3430*/  FMUL.FTZ R133, R33, R142 ;  /* 0x0000008e21857220 */ /* 0x000fe20000410000 */
[----:B------:R-:W-:Y:S01]  /*3440*/  PRMT R143, RZ, 0x7610, R143 ;  /* 0x00007610ff8f7816 */ /* 0x000fe2000000008f */
[----:B------:R-:W-:Y:S01]  /*3450*/  FMUL.FTZ R200, R198, R200 ;  /* 0x000000c8c6c87220 */ /* 0x000fe20000410000 */
[----:B------:R-:W-:Y:S01]  /*3460*/  PRMT R136, RZ, 0x7610, R136 ;  /* 0x00007610ff887816 */ /* 0x000fe20000000088 */
[----:B------:R-:W-:Y:S01]  /*3470*/  FFMA.FTZ R223, R215, R134, R223 ;  /* 0x00000086d7df7223 */ /* 0x000fe200000100df */
[----:B------:R-:W-:Y:S01]  /*3480*/  PRMT R140, RZ, 0x7610, R140 ;  /* 0x00007610ff8c7816 */ /* 0x000fe2000000008c */
[----:B------:R-:W-:Y:S01]  /*3490*/  FFMA.FTZ R221, R204, R135, R221 ;  /* 0x00000087ccdd7223 */ /* 0x000fe200000100dd */
[----:B------:R-:W-:Y:S01]  /*34a0*/  F2FP.BF16.PACK_AB R132, R133, R132 ;  /* 0x000000848584723e */ /* 0x000fe200000010ff */
[----:B------:R-:W-:Y:S01]  /*34b0*/  FFMA.FTZ R222, R201, R138, R222 ;  /* 0x0000008ac9de7223 */ /* 0x000fe200000100de */
[----:B------:R-:W-:Y:S01]  /*34c0*/  PRMT R137, RZ, 0x7610, R137 ;  /* 0x00007610ff897816 */ /* 0x000fe20000000089 */
[----:B------:R-:W-:Y:S01]  /*34d0*/  FMUL.FTZ R133, R34, R141 ;  /* 0x0000008d22857220 */ /* 0x000fe20000410000 */
[----:B------:R-:W-:Y:S01]  /*34e0*/  @P1 MOV R138, 0x20 ;  /* 0x00000020008a1802 */ /* 0x000fe20000000f00 */
[----:B------:R-:W-:-:S02]  /*34f0*/  FMUL.FTZ R134, R35, R148 ;  /* 0x0000009423867220 */ /* 0x000fc40000410000 */
[----:B------:R-:W-:Y:S02]  /*3500*/  FFMA.FTZ R220, R178, R143, R220 ;  /* 0x0000008fb2dc7223 */ /* 0x000fe400000100dc */
[----:B------:R-:W-:Y:S02]  /*3510*/  FMUL.FTZ R135, R28, R157 ;  /* 0x0000009d1c877220 */ /* 0x000fe40000410000 */
[----:B------:R-:W-:Y:S01]  /*3520*/  FFMA.FTZ R217, R205, R136, R217 ;  /* 0x00000088cdd97223 */ /* 0x000fe200000100d9 */
[----:B------:R-:W-:Y:S01]  /*3530*/  LEA R136, P0, R197, c[0x0][0x248], 0x4 ;  /* 0x00009200c5887a11 */ /* 0x000fe200078020ff */
[----:B------:R-:W-:Y:S02]  /*3540*/  FMUL.FTZ R143, R30, R163 ;  /* 0x000000a31e8f7220 */ /* 0x000fe40000410000 */
[----:B------:R-:W-:Y:S01]  /*3550*/  FMUL.FTZ R154, R31, R200 ;  /* 0x000000c81f9a7220 */ /* 0x000fe20000410000 */
[----:B------:R-:W-:Y:S01]  /*3560*/  STL [R1+0x10], R155 ;  /* 0x0000109b01007387 */ /* 0x000fe20000100800 */
[----:B------:R-:W-:Y:S01]  /*3570*/  FFMA.FTZ R161, R171, R140, R161 ;  /* 0x0000008caba17223 */ /* 0x000fe200000100a1 */
[----:B------:R-:W-:Y:S01]  /*3580*/  PRMT R140, RZ, 0x7610, R139 ;  /* 0x00007610ff8c7816 */ /* 0x000fe2000000008b */
[----:B------:R-:W-:Y:S01]  /*3590*/  FFMA.FTZ R224, R202, R137, R224 ;  /* 0x00000089cae07223 */ /* 0x000fe200000100e0 */
[----:B------:R-:W-:Y:S01]  /*35a0*/  STL [R1+0x1c], R167 ;  /* 0x00001ca701007387 */ /* 0x000fe20000100800 */
[----:B------:R-:W-:Y:S01]  /*35b0*/  F2FP.BF16.PACK_AB R133, R134, R133 ;  /* 0x000000858685723e */ /* 0x000fe200000010ff */
[C---:B------:R-:W-:Y:S01]  /*35c0*/  @P1 IMAD.WIDE.U32 R138, R197.reuse, R138, c[0x0][0x258] ;  /* 0x00009600c58a1625 */ /* 0x040fe200078e008a */
[----:B------:R-:W-:Y:S01]  /*35d0*/  F2FP.BF16.PACK_AB R134, R152, R135 ;  /* 0x000000879886723e */ /* 0x000fe200000010ff */
[----:B------:R-:W-:Y:S01]  /*35e0*/  STL [R1+0x18], R166 ;  /* 0x000018a601007387 */ /* 0x000fe20000100800 */
[----:B------:R-:W-:Y:S01]  /*35f0*/  LEA.HI.X R137, R197, c[0x0][0x24c], RZ, 0x4, P0 ;  /* 0x00009300c5897a11 */ /* 0x000fe200000f24ff */
[----:B------:R-:W-:Y:S01]  /*3600*/  FFMA.FTZ R213, R176, R149, R213 ;  /* 0x00000095b0d57223 */ /* 0x000fe200000100d5 */
[----:B------:R-:W-:Y:S01]  /*3610*/  F2FP.BF16.PACK_AB R135, R154, R143 ;  /* 0x0000008f9a87723e */ /* 0x000fe200000010ff */
[----:B------:R-:W-:Y:S04]  /*3620*/  STL [R1+0x24], R160 ;  /* 0x000024a001007387 */ /* 0x000fe80000100800 */
[----:B------:R-:W-:Y:S04]  /*3630*/  STL [R1+0x20], R161 ;  /* 0x000020a101007387 */ /* 0x000fe80000100800 */
[----:B------:R-:W-:Y:S04]  /*3640*/  STL [R1+0x2c], R233 ;  /* 0x00002ce901007387 */ /* 0x000fe80000100800 */
[----:B------:R-:W-:Y:S04]  /*3650*/  STL [R1+0x28], R199 ;  /* 0x000028c701007387 */ /* 0x000fe80000100800 */
[----:B------:R-:W-:Y:S04]  /*3660*/  STL [R1+0x34], R212 ;  /* 0x000034d401007387 */ /* 0x000fe80000100800 */
[----:B------:R-:W-:Y:S04]  /*3670*/  @P1 STG.E.128 [R138.64], R124 ;  /* 0x0000007c8a001986 */ /* 0x000fe8000c101d04 */
[----:B------:R0:W-:Y:S04]  /*3680*/  @P1 STG.E.128 [R138.64+0x10], R128 ;  /* 0x000010808a001986 */ /* 0x0001e8000c101d04 */
[----:B------:R-:W-:Y:S04]  /*3690*/  STL [R1+0x30], R213 ;  /* 0x000030d501007387 */ /* 0x000fe80000100800 */
[----:B------:R1:W-:Y:S04]  /*36a0*/  STG.E.128 [R136.64], R132 ;  /* 0x0000008488007986 */ /* 0x0003e8000c101d04 */
[----:B------:R2:W-:Y:S01]  /*36b0*/  STL [R1+0x3c], R219 ;  /* 0x00003cdb01007387 */ /* 0x0005e20000100800 */
[----:B------:R-:W-:-:S03]  /*36c0*/  FFMA.FTZ R230, R203, R140, R230 ;  /* 0x0000008ccbe67223 */ /* 0x000fc600000100e6 */
[----:B------:R2:W-:Y:S01]  /*36d0*/  STL [R1+0x38], R220 ;  /* 0x000038dc01007387 */ /* 0x0005e20000100800 */
[----:B0-----:R-:W-:-:S03]  /*36e0*/  PRMT R138, RZ, 0x5410, R147 ;  /* 0x00005410ff8a7816 */ /* 0x001fc60000000093 */
[----:B------:R2:W-:Y:S01]  /*36f0*/  STL [R1+0x44], R221 ;  /* 0x000044dd01007387 */ /* 0x0005e20000100800 */
[----:B------:R-:W-:Y:S02]  /*3700*/  PRMT R147, RZ, 0x7610, R147 ;  /* 0x00007610ff937816 */ /* 0x000fe40000000093 */
[--C-:B-1----:R-:W-:Y:S02]  /*3710*/  PRMT R132, RZ, 0x5410, R144.reuse ;  /* 0x00005410ff847816 */ /* 0x102fe40000000090 */
[----:B------:R-:W-:Y:S01]  /*3720*/  PRMT R133, RZ, 0x7610, R144 ;  /* 0x00007610ff857816 */ /* 0x000fe20000000090 */
[----:B------:R2:W-:Y:S01]  /*3730*/  STL [R1+0x40], R217 ;  /* 0x000040d901007387 */ /* 0x0005e20000100800 */
[--C-:B------:R-:W-:Y:S02]  /*3740*/  PRMT R134, RZ, 0x5410, R145.reuse ;  /* 0x00005410ff867816 */ /* 0x100fe40000000091 */
[----:B------:R-:W-:Y:S01]  /*3750*/  PRMT R145, RZ, 0x7610, R145 ;  /* 0x00007610ff917816 */ /* 0x000fe20000000091 */
[----:B------:R2:W-:Y:S01]  /*3760*/  STL [R1+0x4c], R218 ;  /* 0x00004cda01007387 */ /* 0x0005e20000100800 */
[----:B------:R-:W-:Y:S01]  /*3770*/  PRMT R136, RZ, 0x5410, R146 ;  /* 0x00005410ff887816 */ /* 0x000fe20000000092 */
[----:B------:R-:W-:Y:S01]  /*3780*/  FFMA.FTZ R228, R153, R132, R228 ;  /* 0x0000008499e47223 */ /* 0x000fe200000100e4 */
[----:B------:R-:W-:Y:S01]  /*3790*/  PRMT R135, RZ, 0x7610, R146 ;  /* 0x00007610ff877816 */ /* 0x000fe20000000092 */
[----:B------:R2:W-:Y:S01]  /*37a0*/  STL [R1+0x48], R224 ;  /* 0x000048e001007387 */ /* 0x0005e20000100800 */
[----:B------:R-:W-:-:S02]  /*37b0*/  FFMA.FTZ R229, R142, R133, R229 ;  /* 0x000000858ee57223 */ /* 0x000fc400000100e5 */
[----:B------:R-:W-:Y:S01]  /*37c0*/  FFMA.FTZ R232, R141, R134, R232 ;  /* 0x000000868de87223 */ /* 0x000fe200000100e8 */
[----:B------:R2:W-:Y:S01]  /*37d0*/  STL [R1+0x54], R223 ;  /* 0x000054df01007387 */ /* 0x0005e20000100800 */
[----:B------:R-:W-:-:S03]  /*37e0*/  FFMA.FTZ R225, R148, R145, R225 ;  /* 0x0000009194e17223 */ /* 0x000fc600000100e1 */
        /* <DEDUP_REMOVED lines=8> */
[----:B------:R2:W-:Y:S04]  /*3870*/  STL [R1+0x60], R229 ;  /* 0x000060e501007387 */ /* 0x0005e80000100800 */
[----:B------:R2:W-:Y:S04]  /*3880*/  STL [R1+0x6c], R232 ;  /* 0x00006ce801007387 */ /* 0x0005e80000100800 */
[----:B------:R2:W-:Y:S04]  /*3890*/  STL [R1+0x68], R225 ;  /* 0x000068e101007387 */ /* 0x0005e80000100800 */
[----:B------:R2:W-:Y:S04]  /*38a0*/  STL [R1+0x74], R226 ;  /* 0x000074e201007387 */ /* 0x0005e80000100800 */
[----:B------:R2:W-:Y:S04]  /*38b0*/  STL [R1+0x78], R246 ;  /* 0x000078f601007387 */ /* 0x0005e80000100800 */
[----:B------:R2:W-:Y:S04]  /*38c0*/  STL [R1+0x70], R227 ;  /* 0x000070e301007387 */ /* 0x0005e80000100800 */
[----:B------:R2:W-:Y:S01]  /*38d0*/  STL [R1+0x7c], R247 ;  /* 0x00007cf701007387 */ /* 0x0005e20000100800 */
[----:B------:R-:W-:-:S13]  /*38e0*/  ISETP.GE.AND P0, PT, R196, c[0x0][0x164], PT ;  /* 0x00005900c4007a0c */ /* 0x000fda0003f06270 */
[----:B--2---:R-:W-:Y:S01]  /*38f0*/  @P0 CALL.REL.NOINC `(.L_x_5445) ;  /* 0x0000001000000944 */ /* 0x004fe20003c00000 */
[----:B------:R-:W-:Y:S05]  /*3900*/  BRA `(.L_x_5446) ;  /* 0xffffd03000007947 */ /* 0x000fea000383ffff */
.L_x_5445:
[----:B------:R-:W-:Y:S05]  /*3910*/  BSYNC B1 ;  /* 0x0000000000017941 */ /* 0x000fea0003800000 */
.L_x_5442:
[----:B------:R0:W5:Y:S01]  /*3920*/  LDL.LU R52, [R1+0x4] ;  /* 0x0000040001347983 */ /* 0x0001620000300800 */
[----:B------:R-:W-:Y:S02]  /*3930*/  MOV R30, R4 ;  /* 0x00000004001e7202 */ /* 0x000fe40000000f00 */
[----:B------:R-:W-:Y:S01]  /*3940*/  MOV R4, R6 ;  /* 0x0000000600047202 */ /* 0x000fe20000000f00 */
[----:B------:R0:W5:Y:S01]  /*3950*/  LDL.LU R53, [R1] ;  /* 0x0000000001357983 */ /* 0x0001620000300800 */
[----:B------:R-:W-:Y:S02]  /*3960*/  MOV R6, R8 ;  /* 0x0000000800067202 */ /* 0x000fe40000000f00 */
[----:B------:R-:W-:Y:S01]  /*3970*/  MOV R8, R10 ;  /* 0x0000000a00087202 */ /* 0x000fe20000000f00 */
[----:B------:R0:W5:Y:S01]  /*3980*/  LDL.LU R54, [R1+0xc] ;  /* 0x00000c0001367983 */ /* 0x0001620000300800 */
[----:B------:R-:W-:Y:S02]  /*3990*/  MOV R10, R12 ;  /* 0x0000000c000a7202 */ /* 0x000fe40000000f00 */
[----:B------:R-:W-:Y:S01]  /*39a0*/  MOV R12, R14 ;  /* 0x0000000e000c7202 */ /* 0x000fe20000000f00 */
[----:B------:R0:W5:Y:S01]  /*39b0*/  LDL.LU R55, [R1+0x8] ;  /* 0x0000080001377983 */ /* 0x0001620000300800 */
[----:B------:R-:W-:-:S02]  /*39c0*/  MOV R14, R16 ;  /* 0x00000010000e7202 */ /* 0x000fc40000000f00 */
[----:B------:R-:W-:Y:S01]  /*39d0*/  MOV R16, R18 ;  /* 0x0000001200107202 */ /* 0x000fe20000000f00 */
[----:B------:R0:W5:Y:S01]  /*39e0*/  LDL.LU R56, [R1+0x14] ;  /* 0x0000140001387983 */ /* 0x0001620000300800 */
        /* <DEDUP_REMOVED lines=64> */
.L_x_5441:
[----:B0-----:R-:W-:Y:S05]  /*3df0*/  BSYNC B0 ;  /* 0x0000000000007941 */ /* 0x001fea0003800000 */
.L_x_5439:
        /* <DEDUP_REMOVED lines=88> */
[----:B------:R-:W-:Y:S04]  /*4380*/  STS.128 [R0+0xc10], R180 ;  /* 0x000c10b400007388 */ /* 0x000fe80000000c00 */
[----:B------:R-:W-:Y:S06]  /*4390*/  BAR.SYNC.DEFER_BLOCKING 0x0 ;  /* 0x0000000000007b1d */ /* 0x000fec0000010000 */
[----:B------:R-:W0:Y:S04]  /*43a0*/  S2R R30, SR_CTAID.X ;  /* 0x00000000001e7919 */ /* 0x000e280000002500 */
        /* <DEDUP_REMOVED lines=18> */
[----:B0-----:R-:W-:-:S03]  /*44d0*/  FADD.FTZ R8, RZ, R8 ;  /* 0x00000008ff087221 */ /* 0x001fc60000010000 */
        /* <DEDUP_REMOVED lines=46> */
[----:B0-----:R-:W-:Y:S01]  /*47c0*/  FADD.FTZ R17, R4, R17 ;  /* 0x0000001104117221 */ /* 0x001fe20000010000 */
[----:B------:R-:W-:Y:S01]  /*47d0*/  IADD3 R4, P0, R14, c[0x0][0x220], RZ ;  /* 0x000088000e047a10 */ /* 0x000fe20007f1e0ff */
[----:B------:R-:W-:-:S03]  /*47e0*/  FADD.FTZ R13, R5, R22 ;  /* 0x00000016050d7221 */ /* 0x000fc60000010000 */
[----:B------:R-:W-:Y:S01]  /*47f0*/  IADD3.X R5, R30, c[0x0][0x224], RZ, P0, !PT ;  /* 0x000089001e057a10 */ /* 0x000fe200007fe4ff */
[----:B------:R-:W-:Y:S01]  /*4800*/  FADD.FTZ R25, R6, R25 ;  /* 0x0000001906197221 */ /* 0x000fe20000010000 */
[----:B------:R-:W-:Y:S01]  /*4810*/  IADD3 R6, P0, R14, c[0x0][0x240], RZ ;  /* 0x000090000e067a10 */ /* 0x000fe20007f1e0ff */
[----:B-----5:R-:W-:Y:S01]  /*4820*/  STS.128 [R0], R52 ;  /* 0x0000003400007388 */ /* 0x020fe20000000c00 */
        /* <DEDUP_REMOVED lines=34> */
[----:B------:R-:W-:-:S03]  /*4a50*/  FADD.FTZ R53, R28, R43 ;  /* 0x0000002b1c357221 */ /* 0x000fc60000010000 */
[----:B------:R-:W4:Y:S01]  /*4a60*/  LDS R16, [R95.X4+0x1800] ;  /* 0x001800005f107984 */ /* 0x000f220000004800 */
[----:B------:R-:W-:-:S03]  /*4a70*/  FADD.FTZ R18, R21, R18 ;  /* 0x0000001215127221 */ /* 0x000fc60000010000 */
[----:B------:R-:W4:Y:S01]  /*4a80*/  LDS R47, [R95.X4+0x2600] ;  /* 0x002600005f2f7984 */ /* 0x000f220000004800 */
[----:B------:R-:W-:-:S03]  /*4a90*/  FADD.FTZ R8, RZ, R8 ;  /* 0x00000008ff087221 */ /* 0x000fc60000010000 */
[----:B------:R-:W4:Y:S01]  /*4aa0*/  LDS R57, [R95.X4+0x3400] ;  /* 0x003400005f397984 */ /* 0x000f220000004800 */
[----:B------:R-:W-:-:S03]  /*4ab0*/  FADD.FTZ R10, RZ, R10 ;  /* 0x0000000aff0a7221 */ /* 0x000fc60000010000 */
[----:B------:R-:W4:Y:S01]  /*4ac0*/  LDS R0, [R95.X4+0xc00] ;  /* 0x000c00005f007984 */ /* 0x000f220000004800 */
        /* <DEDUP_REMOVED lines=16> */
[----:B------:R-:W4:Y:S01]  /*4bd0*/  LDS R51, [R95.X4+0x2c00] ;  /* 0x002c00005f337984 */ /* 0x000f220000004800 */
[----:B------:R-:W-:-:S03]  /*4be0*/  FADD.FTZ R57, R8, R57 ;  /* 0x0000003908397221 */ /* 0x000fc60000010000 */
[----:B------:R-:W4:Y:S01]  /*4bf0*/  LDS R61, [R95.X4+0x3a00] ;  /* 0x003a00005f3d7984 */ /* 0x000f220000004800 */
[----:B------:R-:W-:-:S03]  /*4c00*/  FADD.FTZ R0, RZ, R0 ;  /* 0x00000000ff007221 */ /* 0x000fc60000010000 */
[----:B------:R-:W4:Y:S01]  /*4c10*/  LDS R21, [R95.X4+0x2e00] ;  /* 0x002e00005f157984 */ /* 0x000f220000004800 */
[----:B------:R-:W-:-:S03]  /*4c20*/  FADD.FTZ R12, R12, R31 ;  /* 0x0000001f0c0c7221 */ /* 0x000fc60000010000 */
[----:B------:R-:W4:Y:S01]  /*4c30*/  LDS R63, [R95.X4+0x3c00] ;  /* 0x003c00005f3f7984 */ /* 0x000f220000004800 */
[----:B------:R-:W-:-:S03]  /*4c40*/  FADD.FTZ R11, R11, R20 ;  /* 0x000000140b0b7221 */ /* 0x000fc60000010000 */
[----:B------:R-:W4:Y:S01]  /*4c50*/  LDS R65, [R95.X4+0x3e00] ;  /* 0x003e00005f417984 */ /* 0x000f220000004800 */
        /* <DEDUP_REMOVED lines=35> */
.L_x_5443:
[----:B------:R-:W-:Y:S01]  /*4e90*/  HFMA2.MMA R166, -RZ, RZ, 0, 5.9604644775390625e-08 ;  /* 0x00000001ffa67435 */ /* 0x000fe200000001ff */
[----:B------:R-:W-:-:S02]  /*4ea0*/  MOV R133, R230 ;  /* 0x000000e600857202 */ /* 0x000fc40000000f00 */
[----:B------:R-:W-:Y:S02]  /*4eb0*/  MOV R233, 0x1f ;  /* 0x0000001f00e97802 */ /* 0x000fe40000000f00 */
[----:B------:R-:W-:Y:S02]  /*4ec0*/  MOV R232, 0xffffffff ;  /* 0xffffffff00e87802 */ /* 0x000fe40000000f00 */
[----:B------:R-:W-:Y:S02]  /*4ed0*/  MOV R132, 0x4ef0 ;  /* 0x00004ef000847802 */ /* 0x000fe40000000f00 */
[----:B-----5:R-:W-:Y:S05]  /*4ee0*/  CALL.REL.NOINC `($__internal_85_$__cuda_sm70_shflsync_bfly_p) ;  /* 0x0000046000007944 */ /* 0x020fea0003c00000 */
[----:B-1----:R-:W-:Y:S01]  /*4ef0*/  MOV R231, R166 ;  /* 0x000000a600e77202 */ /* 0x002fe20000000f00 */
[----:B------:R-:W-:Y:S05]  /*4f00*/  BRA `(.L_x_5447) ;  /* 0xffffcea000007947 */ /* 0x000fea000383ffff */
.L_x_5444:
[----:B------:R-:W-:Y:S01]  /*4f10*/  HFMA2.MMA R166, -RZ, RZ, 0, 5.9604644775390625e-08 ;  /* 0x00000001ffa67435 */ /* 0x000fe200000001ff */
[----:B------:R-:W-:Y:S02]  /*4f20*/  MOV R133, R167 ;  /* 0x000000a700857202 */ /* 0x000fe40000000f00 */
[----:B------:R-:W-:Y:S02]  /*4f30*/  MOV R233, 0x1f ;  /* 0x0000001f00e97802 */ /* 0x000fe40000000f00 */
[----:B------:R-:W-:-:S02]  /*4f40*/  MOV R232, 0xffffffff ;  /* 0xffffffff00e87802 */ /* 0x000fc40000000f00 */
[----:B------:R-:W-:Y:S02]  /*4f50*/  MOV R132, 0x4f70 ;  /* 0x00004f7000847802 */ /* 0x000fe40000000f00 */
[----:B01---5:R-:W-:Y:S05]  /*4f60*/  CALL.REL.NOINC `($__internal_85_$__cuda_sm70_shflsync_bfly_p) ;  /* 0x000003e000007944 */ /* 0x023fea0003c00000 */
[----:B------:R-:W-:Y:S01]  /*4f70*/  FADD.FTZ R230, R230, R231 ;  /* 0x000000e7e6e67221 */ /* 0x000fe20000010000 */
[----:B------:R-:W-:Y:S01]  /*4f80*/  MOV R233, 0x1f ;  /* 0x0000001f00e97802 */ /* 0x000fe20000000f00 */
[----:B-1----:R-:W-:Y:S01]  /*4f90*/  FADD.FTZ R167, R167, R166 ;  /* 0x000000a6a7a77221 */ /* 0x002fe20000010000 */
[----:B------:R-:W-:Y:S01]  /*4fa0*/  HFMA2.MMA R166, -RZ, RZ, 0, 1.1920928955078125e-07 ;  /* 0x00000002ffa67435 */ /* 0x000fe200000001ff */
[----:B------:R-:W-:Y:S02]  /*4fb0*/  MOV R232, 0xffffffff ;  /* 0xffffffff00e87802 */ /* 0x000fe40000000f00 */
[----:B------:R-:W-:Y:S02]  /*4fc0*/  MOV R133, R230 ;  /* 0x000000e600857202 */ /* 0x000fe40000000f00 */
[----:B------:R-:W-:Y:S02]  /*4fd0*/  MOV R132, 0x4ff0 ;  /* 0x00004ff000847802 */ /* 0x000fe40000000f00 */
[----:B------:R-:W-:Y:S05]  /*4fe0*/  CALL.REL.NOINC `($__internal_85_$__cuda_sm70_shflsync_bfly_p) ;  /* 0x0000036000007944 */ /* 0x000fea0003c00000 */
[----:B-1----:R-:W-:Y:S01]  /*4ff0*/  MOV R231, R166 ;  /* 0x000000a600e77202 */ /* 0x002fe20000000f00 */
[----:B------:R-:W-:Y:S01]  /*5000*/  HFMA2.MMA R166, -RZ, RZ, 0, 1.1920928955078125e-07 ;  /* 0x00000002ffa67435 */ /* 0x000fe200000001ff */
[----:B------:R-:W-:-:S02]  /*5010*/  MOV R133, R167 ;  /* 0x000000a700857202 */ /* 0x000fc40000000f00 */
[----:B------:R-:W-:Y:S02]  /*5020*/  MOV R233, 0x1f ;  /* 0x0000001f00e97802 */ /* 0x000fe40000000f00 */
[----:B------:R-:W-:Y:S02]  /*5030*/  MOV R232, 0xffffffff ;  /* 0xffffffff00e87802 */ /* 0x000fe40000000f00 */
[----:B------:R-:W-:Y:S02]  /*5040*/  MOV R132, 0x5060 ;  /* 0x0000506000847802 */ /* 0x000fe40000000f00 */
[----:B------:R-:W-:Y:S05]  /*5050*/  CALL.REL.NOINC `($__internal_85_$__cuda_sm70_shflsync_bfly_p) ;  /* 0x000002f000007944 */ /* 0x000fea0003c00000 */
[----:B------:R-:W-:Y:S01]  /*5060*/  FADD.FTZ R230, R231, R230 ;  /* 0x000000e6e7e67221 */ /* 0x000fe20000010000 */
[----:B------:R-:W-:Y:S01]  /*5070*/  MOV R233, 0x1f ;  /* 0x0000001f00e97802 */ /* 0x000fe20000000f00 */
[----:B-1----:R-:W-:Y:S01]  /*5080*/  FADD.FTZ R167, R167, R166 ;  /* 0x000000a6a7a77221 */ /* 0x002fe20000010000 */
[----:B------:R-:W-:Y:S01]  /*5090*/  HFMA2.MMA R166, -RZ, RZ, 0, 2.384185791015625e-07 ;  /* 0x00000004ffa67435 */ /* 0x000fe200000001ff */
[----:B------:R-:W-:Y:S02]  /*50a0*/  MOV R232, 0xffffffff ;  /* 0xffffffff00e87802 */ /* 0x000fe40000000f00 */
[----:B------:R-:W-:-:S02]  /*50b0*/  MOV R133, R230 ;  /* 0x000000e600857202 */ /* 0x000fc40000000f00 */
[----:B------:R-:W-:Y:S02]  /*50c0*/  MOV R132, 0x50e0 ;  /* 0x000050e000847802 */ /* 0x000fe40000000f00 */
[----:B------:R-:W-:Y:S05]  /*50d0*/  CALL.REL.NOINC `($__internal_85_$__cuda_sm70_shflsync_bfly_p) ;  /* 0x0000027000007944 */ /* 0x000fea0003c00000 */
[----:B-1----:R-:W-:Y:S01]  /*50e0*/  MOV R231, R166 ;  /* 0x000000a600e77202 */ /* 0x002fe20000000f00 */
[----:B------:R-:W-:Y:S01]  /*50f0*/  HFMA2.MMA R166, -RZ, RZ, 0, 2.384185791015625e-07 ;  /* 0x00000004ffa67435 */ /* 0x000fe200000001ff */
[----:B------:R-:W-:Y:S02]  /*5100*/  MOV R133, R167 ;  /* 0x000000a700857202 */ /* 0x000fe40000000f00 */
[----:B------:R-:W-:Y:S02]  /*5110*/  MOV R233, 0x1f ;  /* 0x0000001f00e97802 */ /* 0x000fe40000000f00 */
[----:B------:R-:W-:Y:S02]  /*5120*/  MOV R232, 0xffffffff ;  /* 0xffffffff00e87802 */ /* 0x000fe40000000f00 */
[----:B------:R-:W-:Y:S02]  /*5130*/  MOV R132, 0x5150 ;  /* 0x0000515000847802 */ /* 0x000fe40000000f00 */
[----:B------:R-:W-:Y:S05]  /*5140*/  CALL.REL.NOINC `($__internal_85_$__cuda_sm70_shflsync_bfly_p) ;  /* 0x0000020000007944 */ /* 0x000fea0003c00000 */
[----:B------:R-:W-:Y:S01]  /*5150*/  FADD.FTZ R230, R231, R230 ;  /* 0x000000e6e7e67221 */ /* 0x000fe20000010000 */
[----:B------:R-:W-:Y:S01]  /*5160*/  MOV R233, 0x1f ;  /* 0x0000001f00e97802 */ /* 0x000fe20000000f00 */
[----:B-1----:R-:W-:Y:S01]  /*5170*/  FADD.FTZ R167, R167, R166 ;  /* 0x000000a6a7a77221 */ /* 0x002fe20000010000 */
[----:B------:R-:W-:Y:S01]  /*5180*/  HFMA2.MMA R166, -RZ, RZ, 0, 4.76837158203125e-07 ;  /* 0x00000008ffa67435 */ /* 0x000fe200000001ff */
[----:B------:R-:W-:-:S02]  /*5190*/  MOV R232, 0xffffffff ;  /* 0xffffffff00e87802 */ /* 0x000fc40000000f00 */
[----:B------:R-:W-:Y:S02]  /*51a0*/  MOV R133, R230 ;  /* 0x000000e600857202 */ /* 0x000fe40000000f00 */
[----:B------:R-:W-:Y:S02]  /*51b0*/  MOV R132, 0x51d0 ;  /* 0x000051d000847802 */ /* 0x000fe40000000f00 */
[----:B------:R-:W-:Y:S05]  /*51c0*/  CALL.REL.NOINC `($__internal_85_$__cuda_sm70_shflsync_bfly_p) ;  /* 0x0000018000007944 */ /* 0x000fea0003c00000 */
[----:B-1----:R-:W-:Y:S01]  /*51d0*/  MOV R231, R166 ;  /* 0x000000a600e77202 */ /* 0x002fe20000000f00 */
[----:B------:R-:W-:Y:S01]  /*51e0*/  HFMA2.MMA R166, -RZ, RZ, 0, 4.76837158203125e-07 ;  /* 0x00000008ffa67435 */ /* 0x000fe200000001ff */
[----:B------:R-:W-:Y:S02]  /*51f0*/  MOV R133, R167 ;  /* 0x000000a700857202 */ /* 0x000fe40000000f00 */
[----:B------:R-:W-:Y:S02]  /*5200*/  MOV R233, 0x1f ;  /* 0x0000001f00e97802 */ /* 0x000fe40000000f00 */
[----:B------:R-:W-:Y:S02]  /*5210*/  MOV R232, 0xffffffff ;  /* 0xffffffff00e87802 */ /* 0x000fe40000000f00 */
[----:B------:R-:W-:-:S02]  /*5220*/  MOV R132, 0x5240 ;  /* 0x0000524000847802 */ /* 0x000fc40000000f00 */
[----:B------:R-:W-:Y:S05]  /*5230*/  CALL.REL.NOINC `($__internal_85_$__cuda_sm70_shflsync_bfly_p) ;  /* 0x0000011000007944 */ /* 0x000fea0003c00000 */
[----:B------:R-:W-:Y:S01]  /*5240*/  FADD.FTZ R230, R231, R230 ;  /* 0x000000e6e7e67221 */ /* 0x000fe20000010000 */
[----:B------:R-:W-:Y:S01]  /*5250*/  MOV R233, 0x1f ;  /* 0x0000001f00e97802 */ /* 0x000fe20000000f00 */
[----:B-1----:R-:W-:Y:S01]  /*5260*/  FADD.FTZ R167, R167, R166 ;  /* 0x000000a6a7a77221 */ /* 0x002fe20000010000 */
[----:B------:R-:W-:Y:S01]  /*5270*/  HFMA2.MMA R166, -RZ, RZ, 0, 9.5367431640625e-07 ;  /* 0x00000010ffa67435 */ /* 0x000fe200000001ff */
[----:B------:R-:W-:-:S02]  /*5280*/  MOV R232, 0xffffffff ;  /* 0xffffffff00e87802 */ /* 0x000fc40000000f00 */
[----:B------:R-:W-:Y:S02]  /*5290*/  MOV R133, R230 ;  /* 0x000000e600857202 */ /* 0x000fe40000000f00 */
[----:B------:R-:W-:Y:S02]  /*52a0*/  MOV R132, 0x52c0 ;  /* 0x000052c000847802 */ /* 0x000fe40000000f00 */
[----:B------:R-:W-:Y:S05]  /*52b0*/  CALL.REL.NOINC `($__internal_85_$__cuda_sm70_shflsync_bfly_p) ;  /* 0x0000009000007944 */ /* 0x000fea0003c00000 */
[----:B-1----:R-:W-:Y:S01]  /*52c0*/  MOV R231, R166 ;  /* 0x000000a600e77202 */ /* 0x002fe20000000f00 */
[----:B------:R-:W-:Y:S01]  /*52d0*/  HFMA2.MMA R166, -RZ, RZ, 0, 9.5367431640625e-07 ;  /* 0x00000010ffa67435 */ /* 0x000fe200000001ff */
[----:B------:R-:W-:Y:S02]  /*52e0*/  MOV R133, R167 ;  /* 0x000000a700857202 */ /* 0x000fe40000000f00 */
[----:B------:R-:W-:Y:S02]  /*52f0*/  MOV R233, 0x1f ;  /* 0x0000001f00e97802 */ /* 0x000fe40000000f00 */
[----:B------:R-:W-:Y:S02]  /*5300*/  MOV R232, 0xffffffff ;  /* 0xffffffff00e87802 */ /* 0x000fe40000000f00 */
[----:B------:R-:W-:-:S02]  /*5310*/  MOV R132, 0x5330 ;  /* 0x0000533000847802 */ /* 0x000fc40000000f00 */
[----:B------:R-:W-:Y:S05]  /*5320*/  CALL.REL.NOINC `($__internal_85_$__cuda_sm70_shflsync_bfly_p) ;  /* 0x0000002000007944 */ /* 0x000fea0003c00000 */
[----:B-1----:R-:W-:Y:S01]  /*5330*/  MOV R132, R166 ;  /* 0x000000a600847202 */ /* 0x002fe20000000f00 */
[----:B------:R-:W-:Y:S05]  /*5340*/  BRA `(.L_x_5448) ;  /* 0xffffcb8000007947 */ /* 0x000fea000383ffff */
        .weak           $__internal_85_$__cuda_sm70_shflsync_bfly_p
        .type           $__internal_85_$__cuda_sm70_shflsync_bfly_p,@function
        .size           $__internal_85_$__cuda_sm70_shflsync_bfly_p,(.L_x_12387 - $__internal_85_$__cuda_sm70_shflsync_bfly_p)
$__internal_85_$__cuda_sm70_shflsync_bfly_p:
[----:B------:R-:W-:Y:S04]  /*5350*/  WARPSYNC R232 ;  /* 0x000000e800007348 */ /* 0x000fe80003800000 */
[----:B------:R0:W1:Y:S02]  /*5360*/  SHFL.BFLY PT, R166, R133, R166, R233 ;  /* 0x0c0000a685a67389 */ /* 0x00006400000e00e9 */
[----:B0-----:R-:W-:-:S06]  /*5370*/  HFMA2.MMA R133, -RZ, RZ, 0, 0 ;  /* 0x00000000ff857435 */ /* 0x001fcc00000001ff */
[----:B------:R-:W-:Y:S05]  /*5380*/  RET.REL.NODEC R132 `(_ZN10layer_norm13ln_bwd_kernelINS_13Kernel_traitsIf13__nv_bfloat16fS2_fjLj1024ELj1ELj4ELj1ELj16ENS_18Kernel_traits_baseILj1024EfS2_fS2_fjLj128EEEEELb0ELb1ELb0ELb1EEEvNS_9BwdParamsE) ;  /* 0xffffac7084007950 */ /* 0x000fea0003c3ffff */
.L_x_5449:
        /* <DEDUP_REMOVED lines=15> */
.L_x_12387:


//--------------------- .text._ZN10layer_norm13ln_bwd_kernelINS_13Kernel_traitsIf13__nv_bfloat16fS2_fjLj1024ELj1ELj4ELj1ELj16ENS_18Kernel_traits_baseILj1024EfS2_fS2_fjLj128EEEEELb0ELb1ELb1ELb0EEEvNS_9BwdParamsE --------------------------
	.section	.text._ZN10layer_norm13ln_bwd_kernelINS_13Kernel_traitsIf13__nv_bfloat16fS2_fjLj1024ELj1ELj4ELj1ELj16ENS_18Kernel_traits_baseILj1024EfS2_fS2_fjLj128EEEEELb0ELb1ELb1ELb0EEEvNS_9BwdParamsE,"ax",@progbits
	.sectioninfo	@"SHI_REGISTERS=255"
	.align	128
        .global         _ZN10layer_norm13ln_bwd_kernelINS_13Kernel_traitsIf13__nv_bfloat16fS2_fjLj1024ELj1ELj4ELj1ELj16ENS_18Kernel_traits_baseILj1024EfS2_fS2_fjLj128EEEEELb0ELb1ELb1ELb0EEEvNS_9BwdParamsE
        .type           _ZN10layer_norm13ln_bwd_kernelINS_13Kernel_traitsIf13__nv_bfloat16fS2_fjLj1024ELj1ELj4ELj1ELj16ENS_18Kernel_traits_baseILj1024EfS2_fS2_fjLj128EEEEELb0ELb1ELb1ELb0EEEvNS_9BwdParamsE,@function
        .size           _ZN10layer_norm13ln_bwd_kernelINS_13Kernel_traitsIf13__nv_bfloat16fS2_fjLj1024ELj1ELj4ELj1ELj16ENS_18Kernel_traits_baseILj1024EfS2_fS2_fjLj128EEEEELb0ELb1ELb1ELb0EEEvNS_9BwdParamsE,(.L_x_12388 - _ZN10layer_norm13ln_bwd_kernelINS_13Kernel_traitsIf13__nv_bfloat16fS2_fjLj1024ELj1ELj4ELj1ELj16ENS_18Kernel_traits_baseILj1024EfS2_fS2_fjLj128EEEEELb0ELb1ELb1ELb0EEEvNS_9BwdParamsE)
        .other          _ZN10layer_norm13ln_bwd_kernelINS_13Kernel_traitsIf13__nv_bfloat16fS2_fjLj1024ELj1ELj4ELj1ELj16ENS_18Kernel_traits_baseILj1024EfS2_fS2_fjLj128EEEEELb0ELb1ELb1ELb0EEEvNS_9BwdParamsE,@"STO_CUDA_ENTRY STV_DEFAULT"
_ZN10layer_norm13ln_bwd_kernelINS_13Kernel_traitsIf13__nv_bfloat16fS2_fjLj1024ELj1ELj4ELj1ELj16ENS_18Kernel_traits_baseILj1024EfS2_fS2_fjLj128EEEEELb0ELb1ELb1ELb0EEEvNS_9BwdParamsE:
.text._ZN10layer_norm13ln_bwd_kernelINS_13Kernel_traitsIf13__nv_bfloat16fS2_fjLj1024ELj1ELj4ELj1ELj16ENS_18Kernel_traits_baseILj1024EfS2_fS2_fjLj128EEEEELb0ELb1ELb1ELb0EEEvNS_9BwdParamsE:
        /* <DEDUP_REMOVED lines=24> */
[----:B------:R0:W3:Y:S03]  /*0180*/  LDL.64 R64, [R1+0x40] ;  /* 0x0000400001407983 */ /* 0x0000e60000100a00 */
[-C--:B------:R-:W-:Y:S01]  /*0190*/  @P1 IMAD.WIDE.U32 R2, R0, R7.reuse, c[0x0][0x1b0] ;  /* 0x00006c0000021625 */ /* 0x080fe200078e0007 */
[----:B------:R0:W3:Y:S04]  /*01a0*/  LDL.64 R66, [R1+0x48] ;  /* 0x0000480001427983 */ /* 0x0000e80000100a00 */
[----:B------:R0:W3:Y:S04]  /*01b0*/  LDL.64 R20, [R1+0x50] ;  /* 0x0000500001147983 */ /* 0x0000e80000100a00 */
[----:B------:R0:W3:Y:S04]  /*01c0*/  LDL.64 R22, [R1+0x58] ;  /* 0x0000580001167983 */ /* 0x0000e80000100a00 */
[----:B--2---:R-:W2:Y:S01]  /*01d0*/  @P1 LDG.E.128 R8, [R2.64+0x10] ;  /* 0x0000100402081981 */ /* 0x004ea2000c1e1d00 */
[----:B------:R-:W-:Y:S01]  /*01e0*/  ISETP.GE.U32.AND P2, PT, R4, 0x40, PT ;  /* 0x000000400400780c */ /* 0x000fe20003f46070 */
[C---:B------:R-:W-:Y:S01]  /*01f0*/  @P1 IMAD.WIDE.U32 R6, R0.reuse, R7, c[0x0][0x1c8] ;  /* 0x0000720000061625 */ /* 0x040fe200078e0007 */
[----:B------:R-:W-:-:S11]  /*0200*/  @P1 LOP3.LUT R0, R0, 0x20, RZ, 0xfc, !PT ;  /* 0x0000002000001812 */ /* 0x000fd600078efcff */
[----:B------:R-:W-:Y:S01]  /*0210*/  @P2 IMAD.MOV.U32 R13, RZ, RZ, 0x20 ;  /* 0x00000020ff0d2424 */ /* 0x000fe200078e00ff */
[----:B----4-:R1:W4:Y:S01]  /*0220*/  @P1 LDG.E.128 R76, [R2.64] ;  /* 0x00000004024c1981 */ /* 0x010322000c1e1d00 */
[----:B------:R-:W-:-:S03]  /*0230*/  ISETP.GE.U32.AND P3, PT, R4, 0x60, PT ;  /* 0x000000600400780c */ /* 0x000fc60003f66070 */
[----:B---3--:R-:W3:Y:S04]  /*0240*/  @P1 LDG.E.128 R72, [R6.64+0x10] ;  /* 0x0000100406481981 */ /* 0x008ee8000c1e1d00 */
[----:B------:R-:W3:Y:S06]  /*0250*/  @P1 LDG.E.128 R68, [R6.64] ;  /* 0x0000000406441981 */ /* 0x000eec000c1e1d00 */
[----:B------:R-:W-:Y:S01]  /*0260*/  @P3 MOV R17, 0x20 ;  /* 0x0000002000113802 */ /* 0x000fe20000000f00 */
[----:B--2---:R-:W-:Y:S04]  /*0270*/  @P1 STL.64 [R1+0x70], R8 ;  /* 0x0000700801001387 */ /* 0x004fe80000100a00 */
[----:B------:R2:W-:Y:S02]  /*0280*/  @P1 STL.64 [R1+0x78], R10 ;  /* 0x0000780a01001387 */ /* 0x0005e40000100a00 */
[----:B--2---:R-:W-:-:S04]  /*0290*/  @P2 IMAD.WIDE.U32 R10, R0, R13, c[0x0][0x1b0] ;  /* 0x00006c00000a2625 */ /* 0x004fc800078e000d */
[C---:B------:R-:W-:Y:S01]  /*02a0*/  @P2 IMAD.WIDE.U32 R12, R0.reuse, R13, c[0x0][0x1c8] ;  /* 0x00007200000c2625 */ /* 0x040fe200078e000d */
[----:B------:R-:W2:Y:S04]  /*02b0*/  @P2 LDG.E.128 R60, [R10.64+0x10] ;  /* 0x000010040a3c2981 */ /* 0x000ea8000c1e1d00 */
[----:B------:R-:W2:Y:S04]  /*02c0*/  @P2 LDG.E.128 R56, [R12.64+0x10] ;  /* 0x000010040c382981 */ /* 0x000ea8000c1e1d00 */
[----:B------:R-:W3:Y:S04]  /*02d0*/  @P2 LDG.E.128 R64, [R10.64] ;  /* 0x000000040a402981 */ /* 0x000ee8000c1e1d00 */
[----:B------:R-:W3:Y:S01]  /*02e0*/  @P2 LDG.E.128 R20, [R12.64] ;  /* 0x000000040c142981 */ /* 0x000ee2000c1e1d00 */
[----:B------:R-:W-:-:S05]  /*02f0*/  @P2 IADD3 R0, R0, 0x20, RZ ;  /* 0x0000002000002810 */ /* 0x000fca0007ffe0ff */
[----:B------:R-:W-:-:S04]  /*0300*/  @P3 IMAD.WIDE.U32 R14, R0, R17, c[0x0][0x1b0] ;  /* 0x00006c00000e3625 */ /* 0x000fc800078e0011 */
[----:B------:R-:W-:Y:S01]  /*0310*/  @P3 IMAD.WIDE.U32 R16, R0, R17, c[0x0][0x1c8] ;  /* 0x0000720000103625 */ /* 0x000fe200078e0011 */
[----:B------:R0:W5:Y:S04]  /*0320*/  @P3 LDG.E.128 R24, [R14.64] ;  /* 0x000000040e183981 */ /* 0x000168000c1e1d00 */
[----:B------:R0:W5:Y:S04]  /*0330*/  @P3 LDG.E.128 R28, [R14.64+0x10] ;  /* 0x000010040e1c3981 */ /* 0x000168000c1e1d00 */
[----:B------:R0:W5:Y:S04]  /*0340*/  @P3 LDG.E.128 R32, [R16.64+0x10] ;  /* 0x0000100410203981 */ /* 0x000168000c1e1d00 */
[----:B------:R0:W5:Y:S01]  /*0350*/  @P3 LDG.E.128 R36, [R16.64] ;  /* 0x0000000410243981 */ /* 0x000162000c1e1d00 */
[----:B------:R-:W-:-:S02]  /*0360*/  ISETP.GE.U32.AND P0, PT, R4, 0x80, PT ;  /* 0x000000800400780c */ /* 0x000fc40003f06070 */
[----:B------:R-:W-:-:S11]  /*0370*/  @P3 IADD3 R0, R0, 0x20, RZ ;  /* 0x0000002000003810 */ /* 0x000fd60007ffe0ff */
[----:B------:R-:W-:-:S05]  /*0380*/  @P0 MOV R5, 0x20 ;  /* 0x0000002000050802 */ /* 0x000fca0000000f00 */
[----:B------:R-:W-:-:S04]  /*0390*/  @P0 IMAD.WIDE.U32 R8, R0, R5, c[0x0][0x1c8] ;  /* 0x0000720000080625 */ /* 0x000fc800078e0005 */
[----:B-1----:R-:W-:Y:S01]  /*03a0*/  @P0 IMAD.WIDE.U32 R2, R0, R5, c[0x0][0x1b0] ;  /* 0x00006c0000020625 */ /* 0x002fe200078e0005 */
[----:B------:R0:W5:Y:S04]  /*03b0*/  @P0 LDG.E.128 R40, [R8.64+0x10] ;  /* 0x0000100408280981 */ /* 0x000168000c1e1d00 */
[----:B------:R-:W1:Y:S01]  /*03c0*/  S2R R5, SR_CTAID.X ;  /* 0x0000000000057919 */ /* 0x000e620000002500 */
[----:B------:R-:W-:-:S03]  /*03d0*/  SHF.R.U32.HI R0, RZ, 0x5, R18 ;  /* 0x00000005ff007819 */ /* 0x000fc60000011612 */
[----:B------:R0:W5:Y:S04]  /*03e0*/  @P0 LDG.E.128 R44, [R8.64] ;  /* 0x00000004082c0981 */ /* 0x000168000c1e1d00 */
[----:B------:R0:W5:Y:S04]  /*03f0*/  @P0 LDG.E.128 R48, [R2.64] ;  /* 0x0000000402300981 */ /* 0x000168000c1e1d00 */
[----:B------:R0:W5:Y:S01]  /*0400*/  @P0 LDG.E.128 R52, [R2.64+0x10] ;  /* 0x0000100402340981 */ /* 0x000162000c1e1d00 */
[----:B-1----:R-:W-:-:S04]  /*0410*/  LEA R0, R5, R0, 0x2 ;  /* 0x0000000005007211 */ /* 0x002fc800078e10ff */
        /* <DEDUP_REMOVED lines=39> */
[----:B----4-:R-:W-:Y:S04]  /*0690*/  @P1 STL.64 [R1+0x80], R76 ;  /* 0x0000804c01001387 */ /* 0x010fe80000100a00 */
[----:B------:R-:W-:Y:S04]  /*06a0*/  @P1 STL.64 [R1+0x88], R78 ;  /* 0x0000884e01001387 */ /* 0x000fe80000100a00 */
[----:B------:R2:W-:Y:S04]  /*06b0*/  @P2 STL.64 [R1+0x68], R58 ;  /* 0x0000683a01002387 */ /* 0x0005e80000100a00 */
[----:B------:R4:W-:Y:S04]  /*06c0*/  @P2 STL.64 [R1+0x30], R60 ;  /* 0x0000303c01002387 */ /* 0x0009e80000100a00 */
[----:B------:R0:W-:Y:S04]  /*06d0*/  @P2 STL.64 [R1+0x38], R62 ;  /* 0x0000383e01002387 */ /* 0x0001e80000100a00 */
[----:B---3--:R-:W-:Y:S04]  /*06e0*/  @P1 STL.64 [R1+0xa0], R72 ;  /* 0x0000a04801001387 */ /* 0x008fe80000100a00 */
[----:B------:R-:W-:Y:S04]  /*06f0*/  @P1 STL.64 [R1+0xa8], R74 ;  /* 0x0000a84a01001387 */ /* 0x000fe80000100a00 */
[----:B------:R3:W-:Y:S04]  /*0700*/  @P1 STL.64 [R1+0x90], R68 ;  /* 0x0000904401001387 */ /* 0x0007e80000100a00 */
[----:B------:R0:W-:Y:S04]  /*0710*/  @P1 STL.64 [R1+0x98], R70 ;  /* 0x0000984601001387 */ /* 0x0001e80000100a00 */
[----:B------:R0:W-:Y:S04]  /*0720*/  @P2 STL.64 [R1+0x40], R64 ;  /* 0x0000404001002387 */ /* 0x0001e80000100a00 */
[----:B------:R0:W-:Y:S04]  /*0730*/  @P2 STL.64 [R1+0x48], R66 ;  /* 0x0000484201002387 */ /* 0x0001e80000100a00 */
[----:B------:R3:W-:Y:S04]  /*0740*/  @P2 STL.64 [R1+0x50], R20 ;  /* 0x0000501401002387 */ /* 0x0007e80000100a00 */
[----:B------:R3:W-:Y:S01]  /*0750*/  @P2 STL.64 [R1+0x58], R22 ;  /* 0x0000581601002387 */ /* 0x0007e20000100a00 */
[----:B-1----:R-:W-:Y:S01]  /*0760*/  CS2R R56, SRZ ;  /* 0x0000000000387805 */ /* 0x002fe2000001ff00 */
[----:B--2---:R-:W-:Y:S01]  /*0770*/  CS2R R58, SRZ ;  /* 0x00000000003a7805 */ /* 0x004fe2000001ff00 */
[----:B----4-:R-:W-:Y:S01]  /*0780*/  CS2R R60, SRZ ;  /* 0x00000000003c7805 */ /* 0x010fe2000001ff00 */
[----:B0-----:R-:W-:Y:S01]  /*0790*/  CS2R R62, SRZ ;  /* 0x00000000003e7805 */ /* 0x001fe2000001ff00 */
[----:B---3--:R-:W-:Y:S01]  /*07a0*/  CS2R R68, SRZ ;  /* 0x0000000000447805 */ /* 0x008fe2000001ff00 */
        /* <DEDUP_REMOVED lines=8> */
[----:B------:R-:W-:Y:S01]  /*0830*/  HFMA2.MMA R57, -RZ, RZ, 0, 0 ;  /* 0x00000000ff397435 */ /* 0x000fe200000001ff */
[----:B------:R-:W-:-:S02]  /*0840*/  IMAD.MOV.U32 R3, RZ, RZ, R0 ;  /* 0x000000ffff037224 */ /* 0x000fc400078e0000 */
.L_x_5552:
        /* <DEDUP_REMOVED lines=8> */
[----:B------:R-:W-:Y:S02]  /*08d0*/  BSSY B1, `(.L_x_5452) ;  /* 0x000019e000017945 */ /* 0x000fe40003800000 */
[----:B------:R-:W0:Y:S02]  /*08e0*/  S2R R195, SR_TID.X ;  /* 0x0000000000c37919 */ /* 0x000e240000002100 */
[----:B------:R-:W-:-:S04]  /*08f0*/  SHF.R.S32.HI R6, RZ, 0x1f, R5 ;  /* 0x0000001fff067819 */ /* 0x000fc80000011405 */
[----:B------:R-:W-:Y:S02]  /*0900*/  LEA.HI R5, R6, R5, RZ, 0x3 ;  /* 0x0000000506057211 */ /* 0x000fe400078f18ff */
[----:B0-----:R-:W-:Y:S02]  /*0910*/  LOP3.LUT R192, R195, 0x1f, RZ, 0xc0, !PT ;  /* 0x0000001fc3c07812 */ /* 0x001fe400078ec0ff */
[----:B------:R-:W-:Y:S02]  /*0920*/  MOV R195, 0x20 ;  /* 0x0000002000c37802 */ /* 0x000fe40000000f00 */
[----:B------:R-:W-:-:S05]  /*0930*/  LEA.HI.SX32 R5, R5, R192, 0x1d ;  /* 0x000000c005057211 */ /* 0x000fca00078feaff */
[----:B------:R-:W-:Y:S01]  /*0940*/  IMAD.WIDE.U32 R218, R5, R195, c[0x0][0x218] ;  /* 0x0000860005da7625 */ /* 0x000fe200078e00c3 */
[----:B--2---:R-:W-:Y:S01]  /*0950*/  ISETP.GT.AND P4, PT, R0, RZ, PT ;  /* 0x000000ff0000720c */ /* 0x004fe20003f84270 */
[----:B---3--:R0:W-:-:S12]  /*0960*/  STL [R1+0x2c], R193 ;  /* 0x00002cc101007387 */ /* 0x0081d80000100800 */
[----:B------:R-:W-:Y:S05]  /*0970*/  @P4 BRA `(.L_x_5453) ;  /* 0x0000028000004947 */ /* 0x000fea0003800000 */
[----:B------:R-:W-:Y:S01]  /*0980*/  BSSY B2, `(.L_x_5454) ;  /* 0x0000009000027945 */ /* 0x000fe20003800000 */
[----:B------:R-:W-:Y:S01]  /*0990*/  IMAD.MOV.U32 R0, RZ, RZ, R5 ;  /* 0x000000ffff007224 */ /* 0x000fe200078e0005 */
[----:B------:R-:W-:Y:S05]  /*09a0*/  @!P1 BRA `(.L_x_5455) ;  /* 0x0000006000009947 */ /* 0x000fea0003800000 */
[----:B------:R-:W-:-:S04]  /*09b0*/  ISETP.NE.U32.AND P0, PT, RZ, c[0x0][0x218], PT ;  /* 0x00008600ff007a0c */ /* 0x000fc80003f05070 */
[----:B------:R-:W-:-:S13]  /*09c0*/  ISETP.NE.AND.EX P0, PT, RZ, c[0x0][0x21c], PT, P0 ;  /* 0x00008700ff007a0c */ /* 0x000fda0003f05300 */
[----:B------:R-:W-:Y:S05]  /*09d0*/  @!P0 BRA `(.L_x_5456) ;  /* 0x0000002000008947 */ /* 0x000fea0003800000 */
[----:B------:R1:W5:Y:S04]  /*09e0*/  LDG.E.128 R148, [R218.64] ;  /* 0x00000004da947981 */ /* 0x000368000c1e1d00 */
[----:B------:R1:W5:Y:S02]  /*09f0*/  LDG.E.128 R152, [R218.64+0x10] ;  /* 0x00001004da987981 */ /* 0x000364000c1e1d00 */
.L_x_5456:
[----:B------:R-:W-:Y:S02]  /*0a00*/  IADD3 R0, R5, 0x20, RZ ;  /* 0x0000002005007810 */ /* 0x000fe40007ffe0ff */
.L_x_5455:
[----:B------:R-:W-:Y:S05]  /*0a10*/  BSYNC B2 ;  /* 0x0000000000027941 */ /* 0x000fea0003800000 */
.L_x_5454:
[----:B------:R-:W-:Y:S01]  /*0a20*/  BSSY B2, `(.L_x_5457) ;  /* 0x0000009000027945 */ /* 0x000fe20003800000 */
[----:B------:R-:W-:Y:S05]  /*0a30*/  @!P2 BRA `(.L_x_5458) ;  /* 0x000000700000a947 */ /* 0x000fea0003800000 */
[----:B------:R-:W-:-:S04]  /*0a40*/  ISETP.NE.U32.AND P0, PT, RZ, c[0x0][0x218], PT ;  /* 0x00008600ff007a0c */ /* 0x000fc80003f05070 */
[----:B------:R-:W-:-:S13]  /*0a50*/  ISETP.NE.AND.EX P0, PT, RZ, c[0x0][0x21c], PT, P0 ;  /* 0x00008700ff007a0c */ /* 0x000fda0003f05300 */
[----:B------:R-:W-:Y:S05]  /*0a60*/  @!P0 BRA `(.L_x_5459) ;  /* 0x0000003000008947 */ /* 0x000fea0003800000 */
[----:B------:R-:W-:-:S05]  /*0a70*/  IMAD.WIDE.U32 R16, R0, R195, c[0x0][0x218] ;  /* 0x0000860000107625 */ /* 0x000fca00078e00c3 */
[----:B------:R2:W5:Y:S04]  /*0a80*/  LDG.E.128 R20, [R16.64] ;  /* 0x0000000410147981 */ /* 0x000568000c1e1d00 */
[----:B--2---:R-:W5:Y:S02]  /*0a90*/  LDG.E.128 R16, [R16.64+0x10] ;  /* 0x0000100410107981 */ /* 0x004f64000c1e1d00 */
.L_x_5459:
[----:B------:R-:W-:Y:S02]  /*0aa0*/  IADD3 R0, R0, 0x20, RZ ;  /* 0x0000002000007810 */ /* 0x000fe40007ffe0ff */
.L_x_5458:
[----:B------:R-:W-:Y:S05]  /*0ab0*/  BSYNC B2 ;  /* 0x0000000000027941 */ /* 0x000fea0003800000 */
.L_x_5457:
        /* <DEDUP_REMOVED lines=8> */
.L_x_5462:
[----:B------:R-:W-:Y:S02]  /*0b40*/  IADD3 R0, R0, 0x20, RZ ;  /* 0x0000002000007810 */ /* 0x000fe40007ffe0ff */
.L_x_5461:
[----:B------:R-:W-:Y:S05]  /*0b50*/  BSYNC B2 ;  /* 0x0000000000027941 */ /* 0x000fea0003800000 */
.L_x_5460:
[----:B------:R-:W-:Y:S01]  /*0b60*/  ISETP.NE.U32.AND P0, PT, RZ, c[0x0][0x218], PT ;  /* 0x00008600ff007a0c */ /* 0x000fe20003f05070 */
[----:B------:R-:W-:Y:S01]  /*0b70*/  HFMA2.MMA R217, -RZ, RZ, 0, 0 ;  /* 0x00000000ffd97435 */ /* 0x000fe200000001ff */
[----:B------:R-:W-:Y:S02]  /*0b80*/  MOV R220, RZ ;  /* 0x000000ff00dc7202 */ /* 0x000fe40000000f00 */
[----:B------:R-:W-:-:S04]  /*0b90*/  ISETP.NE.AND.EX P0, PT, RZ, c[0x0][0x21c], PT, P0 ;  /* 0x00008700ff007a0c */ /* 0x000fc80003f05300 */
[----:B------:R-:W-:-:S13]  /*0ba0*/  ISETP.LT.U32.OR P0, PT, R4, 0x80, !P0 ;  /* 0x000000800400780c */ /* 0x000fda0004701470 */
[----:B------:R-:W-:Y:S05]  /*0bb0*/  @P0 BRA `(.L_x_5463) ;  /* 0x000016f000000947 */ /* 0x000fea0003800000 */
[----:B------:R-:W-:-:S05]  /*0bc0*/  IMAD.WIDE.U32 R168, R0, R195, c[0x0][0x218] ;  /* 0x0000860000a87625 */ /* 0x000fca00078e00c3 */
[----:B------:R2:W5:Y:S04]  /*0bd0*/  LDG.E.128 R164, [R168.64] ;  /* 0x00000004a8a47981 */ /* 0x000568000c1e1d00 */
[----:B--2---:R-:W5:Y:S01]  /*0be0*/  LDG.E.128 R168, [R168.64+0x10] ;  /* 0x00001004a8a87981 */ /* 0x004f62000c1e1d00 */
[----:B------:R-:W-:Y:S05]  /*0bf0*/  BRA `(.L_x_5463) ;  /* 0x000016b000007947 */ /* 0x000fea0003800000 */
.L_x_5453:
[----:B------:R-:W-:Y:S01]  /*0c00*/  IADD3 R0, R0, -0x1, RZ ;  /* 0xffffffff00007810 */ /* 0x000fe20007ffe0ff */
[----:B------:R-:W1:Y:S04]  /*0c10*/  LDC.U8 R196, c[0x0][0x1f0] ;  /* 0x00007c00ffc47b82 */ /* 0x000e680000000000 */
[----:B------:R-:W-:-:S05]  /*0c20*/  IMAD R0, R0, c[0x0][0x168], RZ ;  /* 0x00005a0000007a24 */ /* 0x000fca00078e02ff */
[----:B------:R-:W-:-:S04]  /*0c30*/  SHF.R.S32.HI R6, RZ, 0x1f, R0 ;  /* 0x0000001fff067819 */ /* 0x000fc80000011400 */
[----:B------:R-:W-:-:S04]  /*0c40*/  LEA.HI R0, R6, R0, RZ, 0x3 ;  /* 0x0000000006007211 */ /* 0x000fc800078f18ff */
[----:B------:R-:W-:Y:S01]  /*0c50*/  LEA.HI.SX32 R6, R0, R192, 0x1d ;  /* 0x000000c000067211 */ /* 0x000fe200078feaff */
[----:B0-----:R-:W-:-:S05]  /*0c60*/  IMAD.WIDE R192, R3, R194, c[0x0][0x1a0] ;  /* 0x0000680003c07625 */ /* 0x001fca00078e02c2 */
[----:B------:R-:W2:Y:S01]  /*0c70*/  LDG.E R0, [R192.64] ;  /* 0x00000004c0007981 */ /* 0x000ea2000c1e1900 */
[----:B-1----:R-:W-:Y:S01]  /*0c80*/  ISETP.NE.AND P0, PT, R196, RZ, PT ;  /* 0x000000ffc400720c */ /* 0x002fe20003f05270 */
[----:B------:R-:W-:Y:S01]  /*0c90*/  BSSY B2, `(.L_x_5464) ;  /* 0x0000067000027945 */ /* 0x000fe20003800000 */
[----:B------:R-:W-:Y:S01]  /*0ca0*/  HFMA2.MMA R220, -RZ, RZ, 0, 0 ;  /* 0x00000000ffdc7435 */ /* 0x000fe200000001ff */
[----:B------:R-:W-:Y:S01]  /*0cb0*/  IMAD.MOV.U32 R217, RZ, RZ, RZ ;  /* 0x000000ffffd97224 */ /* 0x000fe200078e00ff */
[----:B------:R-:W-:Y:S02]  /*0cc0*/  MOV R216, R5 ;  /* 0x0000000500d87202 */ /* 0x000fe40000000f00 */
[----:B--2---:R-:W-:Y:S01]  /*0cd0*/  FSEL R0, R0, RZ, !P0 ;  /* 0x000000ff00007208 */ /* 0x004fe20004000000 */
[----:B------:R-:W-:Y:S05]  /*0ce0*/  @!P1 BRA `(.L_x_5465) ;  /* 0x0000061000009947 */ /* 0x000fea0003800000 */
[----:B------:R-:W-:Y:S01]  /*0cf0*/  MOV R196, 0x10 ;  /* 0x0000001000c47802 */ /* 0x000fe20000000f00 */
[----:B------:R-:W-:Y:S01]  /*0d00*/  IMAD.WIDE.U32 R200, R5, R195, c[0x0][0x188] ;  /* 0x0000620005c87625 */ /* 0x000fe200078e00c3 */
[----:B------:R0:W-:Y:S03]  /*0d10*/  STL [R1+0xb0], R3 ;  /* 0x0000b00301007387 */ /* 0x0001e60000100800 */
[----:B------:R-:W-:Y:S01]  /*0d20*/  IMAD.WIDE.U32 R196, R6, R196, c[0x0][0x208] ;  /* 0x0000820006c47625 */ /* 0x000fe200078e00c4 */
[----:B------:R1:W2:Y:S05]  /*0d30*/  LDG.E.128 R192, [R200.64] ;  /* 0x00000004c8c07981 */ /* 0x0002aa000c1e1d00 */
[----:B------:R-:W3:Y:S04]  /*0d40*/  LDG.E.128 R196, [R196.64] ;  /* 0x00000004c4c47981 */ /* 0x000ee8000c1e1d00 */
[----:B-1----:R-:W4:Y:S01]  /*0d50*/  LDG.E.128 R200, [R200.64+0x10] ;  /* 0x00001004c8c87981 */ /* 0x002f22000c1e1d00 */
[----:B------:R-:W-:-:S04]  /*0d60*/  ISETP.NE.U32.AND P0, PT, RZ, c[0x0][0x218], PT ;  /* 0x00008600ff007a0c */ /* 0x000fc80003f05070 */
[----:B------:R-:W-:-:S13]  /*0d70*/  ISETP.NE.AND.EX P0, PT, RZ, c[0x0][0x21c], PT, P0 ;  /* 0x00008700ff007a0c */ /* 0x000fda0003f05300 */
[----:B------:R1:W5:Y:S04]  /*0d80*/  @P0 LDG.E.128 R148, [R218.64] ;  /* 0x00000004da940981 */ /* 0x000368000c1e1d00 */
[----:B------:R1:W5:Y:S01]  /*0d90*/  @P0 LDG.E.128 R152, [R218.64+0x10] ;  /* 0x00001004da980981 */ /* 0x000362000c1e1d00 */
[C---:B--2---:R-:W-:Y:S02]  /*0da0*/  FADD.FTZ R214, -R0.reuse, R193 ;  /* 0x000000c100d67221 */ /* 0x044fe40000010100 */
[C---:B------:R-:W-:Y:S02]  /*0db0*/  FADD.FTZ R216, -R0.reuse, R194 ;  /* 0x000000c200d87221 */ /* 0x040fe40000010100 */
[C---:B------:R-:W-:Y:S01]  /*0dc0*/  FADD.FTZ R217, -R0.reuse, R195 ;  /* 0x000000c300d97221 */ /* 0x040fe20000010100 */
[----:B---3--:R-:W-:Y:S01]  /*0dd0*/  PRMT R195, RZ, 0x5410, R196 ;  /* 0x00005410ffc37816 */ /* 0x008fe200000000c4 */
[----:B------:R-:W-:Y:S01]  /*0de0*/  FADD.FTZ R215, -R0, R192 ;  /* 0x000000c000d77221 */ /* 0x000fe20000010100 */
[----:B------:R-:W-:Y:S01]  /*0df0*/  PRMT R194, RZ, 0x7610, R196 ;  /* 0x00007610ffc27816 */ /* 0x000fe200000000c4 */
[----:B0----5:R-:W-:Y:S01]  /*0e00*/  FMUL.FTZ R3, R2, R214 ;  /* 0x000000d602037220 */ /* 0x021fe20000410000 */
[--C-:B------:R-:W-:Y:S01]  /*0e10*/  PRMT R192, RZ, 0x5410, R197.reuse ;  /* 0x00005410ffc07816 */ /* 0x100fe200000000c5 */
[C---:B----4-:R-:W-:Y:S01]  /*0e20*/  FADD.FTZ R196, -R0.reuse, R200 ;  /* 0x000000c800c47221 */ /* 0x050fe20000010100 */
[----:B------:R-:W-:Y:S01]  /*0e30*/  PRMT R193, RZ, 0x7610, R197 ;  /* 0x00007610ffc17816 */ /* 0x000fe200000000c5 */
[----:B------:R-:W-:Y:S01]  /*0e40*/  FADD.FTZ R197, -R0, R201 ;  /* 0x000000c900c57221 */ /* 0x000fe20000010100 */
[--C-:B------:R-:W-:Y:S01]  /*0e50*/  PRMT R220, RZ, 0x5410, R199.reuse ;  /* 0x00005410ffdc7816 */ /* 0x100fe200000000c7 */
[----:B------:R-:W-:Y:S01]  /*0e60*/  FMUL.FTZ R216, R2, R216 ;  /* 0x000000d802d87220 */ /* 0x000fe20000410000 */
[----:B-1----:R-:W-:Y:S01]  /*0e70*/  PRMT R219, RZ, 0x7610, R199 ;  /* 0x00007610ffdb7816 */ /* 0x002fe200000000c7 */
[----:B------:R-:W-:Y:S01]  /*0e80*/  FADD.FTZ R199, -R0, R202 ;  /* 0x000000ca00c77221 */ /* 0x000fe20000010100 */
[----:B------:R-:W2:Y:S01]  /*0e90*/  LDL R201, [R1+0x74] ;  /* 0x0000740001c97983 */ /* 0x000ea20000100800 */
[C---:B------:R-:W-:Y:S01]  /*0ea0*/  FMUL.FTZ R252, R2.reuse, R196 ;  /* 0x000000c402fc7220 */ /* 0x040fe20000410000 */
[--C-:B------:R-:W-:Y:S01]  /*0eb0*/  PRMT R218, RZ, 0x5410, R198.reuse ;  /* 0x00005410ffda7816 */ /* 0x100fe200000000c6 */
[C---:B------:R-:W-:Y:S01]  /*0ec0*/  FMUL.FTZ R250, R2.reuse, R197 ;  /* 0x000000c502fa7220 */ /* 0x040fe20000410000 */
[----:B------:R-:W3:Y:S01]  /*0ed0*/  LDL R202, [R1+0x88] ;  /* 0x0000880001ca7983 */ /* 0x000ee20000100800 */
[----:B------:R-:W-:Y:S01]  /*0ee0*/  FMUL.FTZ R200, R2, R199 ;  /* 0x000000c702c87220 */ /* 0x000fe20000410000 */
[----:B------:R-:W-:-:S02]  /*0ef0*/  PRMT R198, RZ, 0x7610, R198 ;  /* 0x00007610ffc67816 */ /* 0x000fc400000000c6 */
[----:B------:R-:W4:Y:S04]  /*0f00*/  LDL R214, [R1+0x80] ;  /* 0x0000800001d67983 */ /* 0x000f280000100800 */
[----:B------:R-:W2:Y:S04]  /*0f10*/  LDL R196, [R1+0x8c] ;  /* 0x00008c0001c47983 */ /* 0x000ea80000100800 */
[----:B------:R0:W-:Y:S04]  /*0f20*/  STL [R1+0x28], R3 ;  /* 0x0000280301007387 */ /* 0x0001e80000100800 */
[----:B------:R-:W2:Y:S04]  /*0f30*/  LDL R197, [R1+0x70] ;  /* 0x0000700001c57983 */ /* 0x000ea80000100800 */
[----:B------:R1:W-:Y:S04]  /*0f40*/  STL [R1+0x20], R216 ;  /* 0x000020d801007387 */ /* 0x0003e80000100800 */
[----:B------:R-:W2:Y:S01]  /*0f50*/  LDL R199, [R1+0x84] ;  /* 0x0000840001c77983 */ /* 0x000ea20000100800 */
[----:B------:R-:W-:-:S02]  /*0f60*/  FADD.FTZ R203, -R0, R203 ;  /* 0x000000cb00cb7221 */ /* 0x000fc40000010100 */
[C---:B------:R-:W-:Y:S02]  /*0f70*/  FMUL.FTZ R217, R2.reuse, R217 ;  /* 0x000000d902d97220 */ /* 0x040fe40000410000 */
[C---:B------:R-:W-:Y:S02]  /*0f80*/  FMUL.FTZ R251, R2.reuse, R203 ;  /* 0x000000cb02fb7220 */ /* 0x040fe40000410000 */
[----:B------:R-:W-:Y:S01]  /*0f90*/  FMUL.FTZ R215, R2, R215 ;  /* 0x000000d702d77220 */ /* 0x000fe20000410000 */
[----:B------:R-:W-:Y:S01]  /*0fa0*/  STL [R1+0x18], R217 ;  /* 0x000018d901007387 */ /* 0x000fe20000100800 */
[----:B------:R-:W-:-:S03]  /*0fb0*/  FFMA.FTZ R59, R217, R193, R59 ;  /* 0x000000c1d93b7223 */ /* 0x000fc6000001003b */
[----:B------:R0:W-:Y:S01]  /*0fc0*/  STL [R1+0x10], R252 ;  /* 0x000010fc01007387 */ /* 0x0001e20000100800 */
[----:B------:R-:W-:-:S03]  /*0fd0*/  FADD.FTZ R87, R87, R193 ;  /* 0x000000c157577221 */ /* 0x000fc60000010000 */
[----:B------:R0:W-:Y:S04]  /*0fe0*/  STL [R1+0x8], R250 ;  /* 0x000008fa01007387 */ /* 0x0001e80000100800 */
[----:B------:R0:W-:Y:S01]  /*0ff0*/  STL [R1], R200 ;  /* 0x000000c801007387 */ /* 0x0001e20000100800 */
[----:B------:R-:W-:Y:S02]  /*1000*/  FFMA.FTZ R57, R3, R194, R57 ;  /* 0x000000c203397223 */ /* 0x000fe40000010039 */
[----:B------:R-:W-:Y:S02]  /*1010*/  FADD.FTZ R85, R85, R194 ;  /* 0x000000c255557221 */ /* 0x000fe40000010000 */
[----:B---3--:R-:W-:Y:S02]  /*1020*/  FMUL.FTZ R202, R202, R192 ;  /* 0x000000c0caca7220 */ /* 0x008fe40000410000 */
[----:B----4-:R-:W-:-:S02]  /*1030*/  FMUL.FTZ R214, R214, R195 ;  /* 0x000000c3d6d67220 */ /* 0x010fc40000410000 */
[----:B--2---:R-:W-:Y:S02]  /*1040*/  FMUL.FTZ R203, R199, R194 ;  /* 0x000000c2c7cb7220 */ /* 0x004fe40000410000 */
[----:B------:R-:W-:Y:S02]  /*1050*/  FMUL.FTZ R199, R196, R193 ;  /* 0x000000c1c4c77220 */ /* 0x000fe40000410000 */
[----:B------:R-:W-:Y:S01]  /*1060*/  FFMA.FTZ R193, R215, R214, RZ ;  /* 0x000000d6d7c17223 */ /* 0x000fe200000100ff */
[----:B------:R2:W-:Y:S04]  /*1070*/  STL [R1+0x24], R203 ;  /* 0x000024cb01007387 */ /* 0x0005e80000100800 */
[----:B------:R2:W-:Y:S01]  /*1080*/  STL [R1+0x1c], R202 ;  /* 0x00001cca01007387 */ /* 0x0005e20000100800 */
[----:B------:R-:W-:-:S03]  /*1090*/  FFMA.FTZ R193, R3, R203, R193 ;  /* 0x000000cb03c17223 */ /* 0x000fc600000100c1 */
[----:B------:R-:W3:Y:S04]  /*10a0*/  LDL R196, [R1+0x78] ;  /* 0x0000780001c47983 */ /* 0x000ee80000100800 */
[----:B------:R2:W-:Y:S04]  /*10b0*/  STL [R1+0x14], R199 ;  /* 0x000014c701007387 */ /* 0x0005e80000100800 */
[----:B0-----:R2:W5:Y:S04]  /*10c0*/  LDL.LU R3, [R1+0xb0] ;  /* 0x0000b00001037983 */ /* 0x0015680000300800 */
[----:B------:R-:W4:Y:S01]  /*10d0*/  LDL R194, [R1+0x7c] ;  /* 0x00007c0001c27983 */ /* 0x000f220000100800 */
[----:B------:R-:W-:-:S02]  /*10e0*/  FFMA.FTZ R58, R216, R192, R58 ;  /* 0x000000c0d83a7223 */ /* 0x000fc4000001003a */
[----:B------:R-:W-:Y:S02]  /*10f0*/  FADD.FTZ R86, R86, R192 ;  /* 0x000000c056567221 */ /* 0x000fe40000010000 */
[----:B------:R-:W-:Y:S02]  /*1100*/  FADD.FTZ R192, RZ, R214 ;  /* 0x000000d6ffc07221 */ /* 0x000fe40000010000 */
[----:B------:R-:W-:Y:S02]  /*1110*/  FFMA.FTZ R56, R215, R195, R56 ;  /* 0x000000c3d7387223 */ /* 0x000fe40000010038 */
[----:B------:R-:W-:Y:S02]  /*1120*/  FADD.FTZ R84, R84, R195 ;  /* 0x000000c354547221 */ /* 0x000fe40000010000 */
[----:B------:R-:W-:Y:S02]  /*1130*/  FMUL.FTZ R197, R197, R218 ;  /* 0x000000dac5c57220 */ /* 0x000fe40000410000 */
[----:B------:R-:W-:-:S02]  /*1140*/  FMUL.FTZ R195, R201, R198 ;  /* 0x000000c6c9c37220 */ /* 0x000fc40000410000 */
[----:B------:R-:W-:Y:S01]  /*1150*/  FADD.FTZ R192, R192, R203 ;  /* 0x000000cbc0c07221 */ /* 0x000fe20000010000 */
[----:B------:R2:W-:Y:S01]  /*1160*/  STL [R1+0xc], R197 ;  /* 0x00000cc501007387 */ /* 0x0005e20000100800 */
[----:B------:R-:W-:Y:S02]  /*1170*/  FFMA.FTZ R193, R216, R202, R193 ;  /* 0x000000cad8c17223 */ /* 0x000fe400000100c1 */
[----:B------:R-:W-:Y:S01]  /*1180*/  FADD.FTZ R192, R192, R202 ;  /* 0x000000cac0c07221 */ /* 0x000fe20000010000 */
[----:B------:R2:W-:Y:S01]  /*1190*/  STL [R1+0x4], R195 ;  /* 0x000004c301007387 */ /* 0x0005e20000100800 */
[----:B------:R-:W-:Y:S02]  /*11a0*/  FFMA.FTZ R193, R217, R199, R193 ;  /* 0x000000c7d9c17223 */ /* 0x000fe400000100c1 */
[----:B------:R-:W-:Y:S02]  /*11b0*/  FADD.FTZ R192, R192, R199 ;  /* 0x000000c7c0c07221 */ /* 0x000fe40000010000 */
[----:B------:R-:W-:-:S02]  /*11c0*/  FFMA.FTZ R193, R252, R197, R193 ;  /* 0x000000c5fcc17223 */ /* 0x000fc400000100c1 */
[----:B------:R-:W-:Y:S02]  /*11d0*/  FADD.FTZ R192, R192, R197 ;  /* 0x000000c5c0c07221 */ /* 0x000fe40000010000 */
[----:B------:R-:W-:Y:S02]  /*11e0*/  FFMA.FTZ R60, R252, R218, R60 ;  /* 0x000000dafc3c7223 */ /* 0x000fe4000001003c */
[----:B------:R-:W-:Y:S02]  /*11f0*/  FADD.FTZ R192, R192, R195 ;  /* 0x000000c3c0c07221 */ /* 0x000fe40000010000 */
[C---:B------:R-:W-:Y:S02]  /*1200*/  FFMA.FTZ R193, R250.reuse, R195, R193 ;  /* 0x000000c3fac17223 */ /* 0x040fe400000100c1 */
[----:B------:R-:W-:Y:S01]  /*1210*/  FFMA.FTZ R61, R250, R198, R61 ;  /* 0x000000c6fa3d7223 */ /* 0x000fe2000001003d */
[----:B------:R-:W-:Y:S01]  /*1220*/  IADD3 R6, R6, 0x20, RZ ;  /* 0x0000002006067810 */ /* 0x000fe20007ffe0ff */
[----:B------:R-:W-:Y:S01]  /*1230*/  FADD.FTZ R90, R90, R220 ;  /* 0x000000dc5a5a7221 */ /* 0x000fe20000010000 */
[----:B-1----:R-:W-:Y:S01]  /*1240*/  IADD3 R216, R5, 0x20, RZ ;  /* 0x0000002005d87810 */ /* 0x002fe20007ffe0ff */
[----:B------:R-:W-:-:S02]  /*1250*/  FFMA.FTZ R62, R200, R220, R62 ;  /* 0x000000dcc83e7223 */ /* 0x000fc4000001003e */
[----:B------:R-:W-:Y:S02]  /*1260*/  FADD.FTZ R88, R88, R218 ;  /* 0x000000da58587221 */ /* 0x000fe40000010000 */
[----:B------:R-:W-:Y:S02]  /*1270*/  FADD.FTZ R89, R89, R198 ;  /* 0x000000c659597221 */ /* 0x000fe40000010000 */
[----:B------:R-:W-:Y:S02]  /*1280*/  FADD.FTZ R91, R91, R219 ;  /* 0x000000db5b5b7221 */ /* 0x000fe40000010000 */
[----:B------:R-:W-:Y:S02]  /*1290*/  FFMA.FTZ R63, R251, R219, R63 ;  /* 0x000000dbfb3f7223 */ /* 0x000fe4000001003f */
[----:B---3--:R-:W-:-:S04]  /*12a0*/  FMUL.FTZ R252, R196, R220 ;  /* 0x000000dcc4fc7220 */ /* 0x008fc80000410000 */
[----:B------:R-:W-:Y:S02]  /*12b0*/  FADD.FTZ R192, R192, R252 ;  /* 0x000000fcc0c07221 */ /* 0x000fe40000010000 */
[----:B------:R-:W-:Y:S02]  /*12c0*/  FFMA.FTZ R193, R200, R252, R193 ;  /* 0x000000fcc8c17223 */ /* 0x000fe400000100c1 */
[----:B----4-:R-:W-:-:S04]  /*12d0*/  FMUL.FTZ R250, R194, R219 ;  /* 0x000000dbc2fa7220 */ /* 0x010fc80000410000 */
[----:B------:R-:W-:Y:S02]  /*12e0*/  FADD.FTZ R220, R192, R250 ;  /* 0x000000fac0dc7221 */ /* 0x000fe40000010000 */
[----:B------:R-:W-:Y:S02]  /*12f0*/  FFMA.FTZ R217, R251, R250, R193 ;  /* 0x000000fafbd97223 */ /* 0x000fe400000100c1 */
.L_x_5465:
[----:B--2---:R-:W-:Y:S05]  /*1300*/  BSYNC B2 ;  /* 0x0000000000027941 */ /* 0x004fea0003800000 */
.L_x_5464:
[----:B------:R-:W-:Y:S01]  /*1310*/  BSSY B2, `(.L_x_5466) ;  /* 0x000005a000027945 */ /* 0x000fe20003800000 */
[----:B------:R-:W-:Y:S05]  /*1320*/  @!P2 BRA `(.L_x_5467) ;  /* 0x000005800000a947 */ /* 0x000fea0003800000 */
[----:B------:R-:W-:Y:S01]  /*1330*/  HFMA2.MMA R218, -RZ, RZ, 0, 1.9073486328125e-06 ;  /* 0x00000020ffda7435 */ /* 0x000fe200000001ff */
[----:B------:R-:W-:Y:S01]  /*1340*/  IMAD.MOV.U32 R196, RZ, RZ, 0x10 ;  /* 0x00000010ffc47424 */ /* 0x000fe200078e00ff */
[----:B------:R-:W-:Y:S01]  /*1350*/  ISETP.NE.U32.AND P0, PT, RZ, c[0x0][0x218], PT ;  /* 0x00008600ff007a0c */ /* 0x000fe20003f05070 */
[----:B------:R-:W2:Y:S02]  /*1360*/  LDL R248, [R1+0x40] ;  /* 0x0000400001f87983 */ /* 0x000ea40000100800 */
[----:B------:R-:W-:Y:S02]  /*1370*/  IMAD.WIDE.U32 R196, R6, R196, c[0x0][0x208] ;  /* 0x0000820006c47625 */ /* 0x000fe400078e00c4 */
[----:B------:R-:W3:Y:S03]  /*1380*/  LDL R246, [R1+0x44] ;  /* 0x0000440001f67983 */ /* 0x000ee60000100800 */
[----:B------:R-:W-:Y:S01]  /*1390*/  IMAD.WIDE.U32 R200, R216, R218, c[0x0][0x188] ;  /* 0x00006200d8c87625 */ /* 0x000fe200078e00da */
[----:B------:R-:W4:Y:S04]  /*13a0*/  LDG.E.128 R196, [R196.64] ;  /* 0x00000004c4c47981 */ /* 0x000f28000c1e1d00 */
[----:B------:R0:W2:Y:S04]  /*13b0*/  LDG.E.128 R192, [R200.64] ;  /* 0x00000004c8c07981 */ /* 0x0000a8000c1e1d00 */
[----:B------:R-:W3:Y:S04]  /*13c0*/  LDL R244, [R1+0x48] ;  /* 0x0000480001f47983 */ /* 0x000ee80000100800 */
[----:B------:R-:W3:Y:S04]  /*13d0*/  LDL R242, [R1+0x4c] ;  /* 0x00004c0001f27983 */ /* 0x000ee80000100800 */
[----:B0-----:R-:W3:Y:S01]  /*13e0*/  LDG.E.128 R200, [R200.64+0x10] ;  /* 0x00001004c8c87981 */ /* 0x001ee2000c1e1d00 */
[----:B------:R-:W-:-:S13]  /*13f0*/  ISETP.NE.AND.EX P0, PT, RZ, c[0x0][0x21c], PT, P0 ;  /* 0x00008700ff007a0c */ /* 0x000fda0003f05300 */
[----:B------:R-:W-:-:S05]  /*1400*/  @P0 IMAD.WIDE.U32 R218, R216, R218, c[0x0][0x218] ;  /* 0x00008600d8da0625 */ /* 0x000fca00078e00da */
[----:B------:R2:W5:Y:S04]  /*1410*/  @P0 LDG.E.128 R20, [R218.64] ;  /* 0x00000004da140981 */ /* 0x000568000c1e1d00 */
[----:B------:R2:W5:Y:S02]  /*1420*/  @P0 LDG.E.128 R16, [R218.64+0x10] ;  /* 0x00001004da100981 */ /* 0x000564000c1e1d00 */
[C---:B--2---:R-:W-:Y:S02]  /*1430*/  FADD.FTZ R218, -R0.reuse, R193 ;  /* 0x000000c100da7221 */ /* 0x044fe40000010100 */
[----:B------:R-:W-:Y:S02]  /*1440*/  FADD.FTZ R219, -R0, R192 ;  /* 0x000000c000db7221 */ /* 0x000fe40000010100 */
[----:B-----5:R-:W-:-:S02]  /*1450*/  FMUL.FTZ R247, R2, R218 ;  /* 0x000000da02f77220 */ /* 0x020fc40000410000 */
[----:B------:R-:W2:Y:S01]  /*1460*/  LDL R218, [R1+0x30] ;  /* 0x0000300001da7983 */ /* 0x000ea20000100800 */
[----:B------:R-:W-:Y:S01]  /*1470*/  FMUL.FTZ R249, R2, R219 ;  /* 0x000000db02f97220 */ /* 0x000fe20000410000 */
[--C-:B----4-:R-:W-:Y:S02]  /*1480*/  PRMT R240, RZ, 0x5410, R198.reuse ;  /* 0x00005410fff07816 */ /* 0x110fe400000000c6 */
[----:B------:R-:W4:Y:S01]  /*1490*/  LDL R219, [R1+0x34] ;  /* 0x0000340001db7983 */ /* 0x000f220000100800 */
[----:B------:R-:W-:Y:S01]  /*14a0*/  PRMT R223, RZ, 0x7610, R198 ;  /* 0x00007610ffdf7816 */ /* 0x000fe200000000c6 */
[C---:B---3--:R-:W-:Y:S02]  /*14b0*/  FADD.FTZ R198, -R0.reuse, R202 ;  /* 0x000000ca00c67221 */ /* 0x048fe40000010100 */
[----:B------:R-:W3:Y:S01]  /*14c0*/  LDL R202, [R1+0x38] ;  /* 0x0000380001ca7983 */ /* 0x000ee20000100800 */
[--C-:B------:R-:W-:Y:S02]  /*14d0*/  PRMT R193, RZ, 0x5410, R196.reuse ;  /* 0x00005410ffc17816 */ /* 0x100fe400000000c4 */
[----:B------:R-:W-:Y:S01]  /*14e0*/  PRMT R192, RZ, 0x7610, R196 ;  /* 0x00007610ffc07816 */ /* 0x000fe200000000c4 */
[----:B------:R-:W-:-:S02]  /*14f0*/  FADD.FTZ R196, -R0, R200 ;  /* 0x000000c800c47221 */ /* 0x000fc40000010100 */
[----:B------:R-:W3:Y:S01]  /*1500*/  LDL R200, [R1+0x3c] ;  /* 0x00003c0001c87983 */ /* 0x000ee20000100800 */
[-C--:B------:R-:W-:Y:S01]  /*1510*/  FMUL.FTZ R248, R248, R193.reuse ;  /* 0x000000c1f8f87220 */ /* 0x080fe20000410000 */
[----:B------:R-:W-:Y:S01]  /*1520*/  PRMT R222, RZ, 0x5410, R197 ;  /* 0x00005410ffde7816 */ /* 0x000fe200000000c5 */
[----:B------:R-:W-:Y:S02]  /*1530*/  FFMA.FTZ R176, R249, R193, R176 ;  /* 0x000000c1f9b07223 */ /* 0x000fe400000100b0 */
[----:B------:R-:W-:Y:S02]  /*1540*/  FADD.FTZ R64, R64, R193 ;  /* 0x000000c140407221 */ /* 0x000fe40000010000 */
[-C--:B------:R-:W-:Y:S02]  /*1550*/  FFMA.FTZ R177, R247, R192.reuse, R177 ;  /* 0x000000c0f7b17223 */ /* 0x080fe400000100b1 */
[----:B------:R-:W-:Y:S02]  /*1560*/  FADD.FTZ R65, R65, R192 ;  /* 0x000000c041417221 */ /* 0x000fe40000010000 */
[----:B------:R-:W-:-:S02]  /*1570*/  FMUL.FTZ R246, R246, R192 ;  /* 0x000000c0f6f67220 */ /* 0x000fc40000410000 */
[----:B------:R-:W-:Y:S02]  /*1580*/  FADD.FTZ R194, -R0, R194 ;  /* 0x000000c200c27221 */ /* 0x000fe40000010100 */
[----:B------:R-:W-:Y:S02]  /*1590*/  FADD.FTZ R193, R220, R248 ;  /* 0x000000f8dcc17221 */ /* 0x000fe40000010000 */
[----:B------:R-:W-:Y:S01]  /*15a0*/  FFMA.FTZ R192, R249, R248, R217 ;  /* 0x000000f8f9c07223 */ /* 0x000fe200000100d9 */
[----:B------:R-:W-:Y:S01]  /*15b0*/  PRMT R221, RZ, 0x7610, R197 ;  /* 0x00007610ffdd7816 */ /* 0x000fe200000000c5 */
[----:B------:R-:W-:Y:S02]  /*15c0*/  FADD.FTZ R195, -R0, R195 ;  /* 0x000000c300c37221 */ /* 0x000fe40000010100 */
[----:B------:R-:W-:Y:S02]  /*15d0*/  FMUL.FTZ R245, R2, R194 ;  /* 0x000000c202f57220 */ /* 0x000fe40000410000 */
        /* <DEDUP_REMOVED lines=8> */
[----:B------:R-:W-:Y:S01]  /*1660*/  FFMA.FTZ R192, R245, R244, R192 ;  /* 0x000000f4f5c07223 */ /* 0x000fe200000100c0 */
[--C-:B------:R-:W-:Y:S01]  /*1670*/  PRMT R224, RZ, 0x5410, R199.reuse ;  /* 0x00005410ffe07816 */ /* 0x100fe200000000c7 */
[----:B------:R-:W-:Y:S02]  /*1680*/  FMUL.FTZ R239, R2, R197 ;  /* 0x000000c502ef7220 */ /* 0x000fe40000410000 */
[----:B------:R-:W-:Y:S02]  /*1690*/  FADD.FTZ R92, R92, R240 ;  /* 0x000000f05c5c7221 */ /* 0x000fe40000010000 */
[----:B------:R-:W-:Y:S01]  /*16a0*/  FFMA.FTZ R96, R241, R240, R96 ;  /* 0x000000f0f1607223 */ /* 0x000fe20000010060 */
[----:B------:R-:W-:Y:S01]  /*16b0*/  PRMT R225, RZ, 0x7610, R199 ;  /* 0x00007610ffe17816 */ /* 0x000fe200000000c7 */
[----:B------:R-:W-:-:S02]  /*16c0*/  FADD.FTZ R193, R193, R242 ;  /* 0x000000f2c1c17221 */ /* 0x000fc40000010000 */
[----:B------:R-:W-:Y:S02]  /*16d0*/  FFMA.FTZ R192, R243, R242, R192 ;  /* 0x000000f2f3c07223 */ /* 0x000fe400000100c0 */
[----:B------:R-:W-:Y:S01]  /*16e0*/  FADD.FTZ R199, -R0, R203 ;  /* 0x000000cb00c77221 */ /* 0x000fe20000010100 */
[----:B------:R-:W-:Y:S01]  /*16f0*/  MOV R203, R224 ;  /* 0x000000e000cb7202 */ /* 0x000fe20000000f00 */
[----:B------:R-:W-:Y:S02]  /*1700*/  FADD.FTZ R93, R93, R223 ;  /* 0x000000df5d5d7221 */ /* 0x000fe40000010000 */
[----:B------:R-:W-:Y:S01]  /*1710*/  FFMA.FTZ R97, R239, R223, R97 ;  /* 0x000000dfef617223 */ /* 0x000fe20000010061 */
[----:B------:R-:W-:Y:S01]  /*1720*/  MOV R201, R225 ;  /* 0x000000e100c97202 */ /* 0x000fe20000000f00 */
[----:B------:R-:W-:Y:S02]  /*1730*/  FFMA.FTZ R178, R245, R222, R178 ;  /* 0x000000def5b27223 */ /* 0x000fe400000100b2 */
[----:B------:R-:W-:-:S02]  /*1740*/  FADD.FTZ R66, R66, R222 ;  /* 0x000000de42427221 */ /* 0x000fc40000010000 */
[C---:B------:R-:W-:Y:S02]  /*1750*/  FMUL.FTZ R225, R2.reuse, R198 ;  /* 0x000000c602e17220 */ /* 0x040fe40000410000 */
[----:B------:R-:W-:Y:S02]  /*1760*/  FFMA.FTZ R179, R243, R221, R179 ;  /* 0x000000ddf3b37223 */ /* 0x000fe400000100b3 */
[----:B------:R-:W-:Y:S02]  /*1770*/  FADD.FTZ R67, R67, R221 ;  /* 0x000000dd43437221 */ /* 0x000fe40000010000 */
[----:B------:R-:W-:Y:S01]  /*1780*/  FMUL.FTZ R224, R2, R199 ;  /* 0x000000c702e07220 */ /* 0x000fe20000410000 */
[----:B------:R-:W-:Y:S01]  /*1790*/  IADD3 R6, R6, 0x20, RZ ;  /* 0x0000002006067810 */ /* 0x000fe20007ffe0ff */
[----:B------:R-:W-:Y:S01]  /*17a0*/  FADD.FTZ R94, R94, R203 ;  /* 0x000000cb5e5e7221 */ /* 0x000fe20000010000 */
[----:B------:R-:W-:Y:S01]  /*17b0*/  IADD3 R216, R216, 0x20, RZ ;  /* 0x00000020d8d87810 */ /* 0x000fe20007ffe0ff */
[----:B------:R-:W-:-:S02]  /*17c0*/  FFMA.FTZ R98, R225, R203, R98 ;  /* 0x000000cbe1627223 */ /* 0x000fc40000010062 */
[----:B------:R-:W-:Y:S02]  /*17d0*/  FADD.FTZ R95, R95, R201 ;  /* 0x000000c95f5f7221 */ /* 0x000fe40000010000 */
[----:B------:R-:W-:Y:S02]  /*17e0*/  FFMA.FTZ R99, R224, R201, R99 ;  /* 0x000000c9e0637223 */ /* 0x000fe40000010063 */
[----:B--2---:R-:W-:Y:S02]  /*17f0*/  FMUL.FTZ R240, R218, R240 ;  /* 0x000000f0daf07220 */ /* 0x004fe40000410000 */
[----:B----4-:R-:W-:Y:S02]  /*1800*/  FMUL.FTZ R223, R219, R223 ;  /* 0x000000dfdbdf7220 */ /* 0x010fe40000410000 */
[----:B------:R-:W-:Y:S02]  /*1810*/  FADD.FTZ R193, R193, R240 ;  /* 0x000000f0c1c17221 */ /* 0x000fe40000010000 */
[----:B------:R-:W-:-:S02]  /*1820*/  FFMA.FTZ R192, R241, R240, R192 ;  /* 0x000000f0f1c07223 */ /* 0x000fc400000100c0 */
[----:B---3--:R-:W-:Y:S02]  /*1830*/  FMUL.FTZ R222, R202, R203 ;  /* 0x000000cbcade7220 */ /* 0x008fe40000410000 */
[----:B------:R-:W-:Y:S02]  /*1840*/  FADD.FTZ R193, R193, R223 ;  /* 0x000000dfc1c17221 */ /* 0x000fe40000010000 */
[----:B------:R-:W-:Y:S02]  /*1850*/  FFMA.FTZ R192, R239, R223, R192 ;  /* 0x000000dfefc07223 */ /* 0x000fe400000100c0 */
[----:B------:R-:W-:Y:S02]  /*1860*/  FMUL.FTZ R221, R200, R201 ;  /* 0x000000c9c8dd7220 */ /* 0x000fe40000410000 */
[----:B------:R-:W-:Y:S02]  /*1870*/  FADD.FTZ R193, R193, R222 ;  /* 0x000000dec1c17221 */ /* 0x000fe40000010000 */
[----:B------:R-:W-:-:S02]  /*1880*/  FFMA.FTZ R192, R225, R222, R192 ;  /* 0x000000dee1c07223 */ /* 0x000fc400000100c0 */
[----:B------:R-:W-:Y:S02]  /*1890*/  FADD.FTZ R220, R193, R221 ;  /* 0x000000ddc1dc7221 */ /* 0x000fe40000010000 */
[----:B------:R-:W-:Y:S02]  /*18a0*/  FFMA.FTZ R217, R224, R221, R192 ;  /* 0x000000dde0d97223 */ /* 0x000fe400000100c0 */
.L_x_5467:
[----:B------:R-:W-:Y:S05]  /*18b0*/  BSYNC B2 ;  /* 0x0000000000027941 */ /* 0x000fea0003800000 */
.L_x_5466:
[----:B------:R-:W-:Y:S01]  /*18c0*/  BSSY B2, `(.L_x_5468) ;  /* 0x0000050000027945 */ /* 0x000fe20003800000 */
[----:B------:R-:W-:Y:S05]  /*18d0*/  @!P3 BRA `(.L_x_5469) ;  /* 0x000004e00000b947 */ /* 0x000fea0003800000 */
[----:B------:R-:W-:Y:S01]  /*18e0*/  HFMA2.MMA R218, -RZ, RZ, 0, 1.9073486328125e-06 ;  /* 0x00000020ffda7435 */ /* 0x000fe200000001ff */
[----:B------:R-:W-:-:S04]  /*18f0*/  IMAD.MOV.U32 R196, RZ, RZ, 0x10 ;  /* 0x00000010ffc47424 */ /* 0x000fc800078e00ff */
[----:B------:R-:W-:-:S05]  /*1900*/  IMAD.WIDE.U32 R196, R6, R196, c[0x0][0x208] ;  /* 0x0000820006c47625 */ /* 0x000fca00078e00c4 */
[----:B------:R-:W-:Y:S01]  /*1910*/  IMAD.WIDE.U32 R200, R216, R218, c[0x0][0x188] ;  /* 0x00006200d8c87625 */ /* 0x000fe200078e00da */
[----:B------:R-:W2:Y:S04]  /*1920*/  LDG.E.128 R196, [R196.64] ;  /* 0x00000004c4c47981 */ /* 0x000ea8000c1e1d00 */
[----:B------:R0:W3:Y:S04]  /*1930*/  LDG.E.128 R192, [R200.64] ;  /* 0x00000004c8c07981 */ /* 0x0000e8000c1e1d00 */
[----:B0-----:R-:W4:Y:S01]  /*1940*/  LDG.E.128 R200, [R200.64+0x10] ;  /* 0x00001004c8c87981 */ /* 0x001f22000c1e1d00 */
[----:B------:R-:W-:-:S04]  /*1950*/  ISETP.NE.U32.AND P0, PT, RZ, c[0x0][0x218], PT ;  /* 0x00008600ff007a0c */ /* 0x000fc80003f05070 */
[----:B------:R-:W-:-:S13]  /*1960*/  ISETP.NE.AND.EX P0, PT, RZ, c[0x0][0x21c], PT, P0 ;  /* 0x00008700ff007a0c */ /* 0x000fda0003f05300 */
[----:B------:R-:W-:-:S05]  /*1970*/  @P0 IMAD.WIDE.U32 R206, R216, R218, c[0x0][0x218] ;  /* 0x00008600d8ce0625 */ /* 0x000fca00078e00da */
[----:B------:R3:W5:Y:S04]  /*1980*/  @P0 LDG.E.128 R156, [R206.64] ;  /* 0x00000004ce9c0981 */ /* 0x000768000c1e1d00 */
[----:B------:R3:W5:Y:S01]  /*1990*/  @P0 LDG.E.128 R160, [R206.64+0x10] ;  /* 0x00001004cea00981 */ /* 0x000762000c1e1d00 */
[----:B------:R-:W-:Y:S02]  /*19a0*/  IADD3 R6, R6, 0x20, RZ ;  /* 0x0000002006067810 */ /* 0x000fe40007ffe0ff */
[----:B------:R-:W-:Y:S01]  /*19b0*/  IADD3 R216, R216, 0x20, RZ ;  /* 0x00000020d8d87810 */ /* 0x000fe20007ffe0ff */
[C---:B---3--:R-:W-:Y:S01]  /*19c0*/  FADD.FTZ R207, -R0.reuse, R193 ;  /* 0x000000c100cf7221 */ /* 0x048fe20000010100 */
[----:B--2---:R-:W-:Y:S01]  /*19d0*/  PRMT R193, RZ, 0x5410, R196 ;  /* 0x00005410ffc17816 */ /* 0x004fe200000000c4 */
[----:B------:R-:W-:Y:S01]  /*19e0*/  FADD.FTZ R206, -R0, R192 ;  /* 0x000000c000ce7221 */ /* 0x000fe20000010100 */
[----:B------:R-:W-:Y:S01]  /*19f0*/  PRMT R192, RZ, 0x7610, R196 ;  /* 0x00007610ffc07816 */ /* 0x000fe200000000c4 */
[----:B-----5:R-:W-:-:S02]  /*1a00*/  FMUL.FTZ R207, R2, R207 ;  /* 0x000000cf02cf7220 */ /* 0x020fc40000410000 */
[----:B------:R-:W-:Y:S02]  /*1a10*/  FMUL.FTZ R206, R2, R206 ;  /* 0x000000ce02ce7220 */ /* 0x000fe40000410000 */
[-C--:B------:R-:W-:Y:S01]  /*1a20*/  FMUL.FTZ R237, R24, R193.reuse ;  /* 0x000000c118ed7220 */ /* 0x080fe20000410000 */
[----:B------:R-:W-:Y:S01]  /*1a30*/  PRMT R219, RZ, 0x5410, R197 ;  /* 0x00005410ffdb7816 */ /* 0x000fe200000000c5 */
[----:B------:R-:W-:Y:S02]  /*1a40*/  FFMA.FTZ R68, R206, R193, R68 ;  /* 0x000000c1ce447223 */ /* 0x000fe40000010044 */
[----:B------:R-:W-:Y:S02]  /*1a50*/  FADD.FTZ R100, R100, R193 ;  /* 0x000000c164647221 */ /* 0x000fe40000010000 */
[----:B------:R-:W-:Y:S02]  /*1a60*/  FFMA.FTZ R69, R207, R192, R69 ;  /* 0x000000c0cf457223 */ /* 0x000fe40000010045 */
[----:B------:R-:W-:-:S02]  /*1a70*/  FADD.FTZ R101, R101, R192 ;  /* 0x000000c065657221 */ /* 0x000fc40000010000 */
[----:B------:R-:W-:Y:S02]  /*1a80*/  FMUL.FTZ R234, R25, R192 ;  /* 0x000000c019ea7220 */ /* 0x000fe40000410000 */
[----:B------:R-:W-:Y:S02]  /*1a90*/  FADD.FTZ R194, -R0, R194 ;  /* 0x000000c200c27221 */ /* 0x000fe40000010100 */
[----:B------:R-:W-:Y:S02]  /*1aa0*/  FADD.FTZ R193, R220, R237 ;  /* 0x000000eddcc17221 */ /* 0x000fe40000010000 */
[----:B------:R-:W-:Y:S01]  /*1ab0*/  FFMA.FTZ R192, R206, R237, R217 ;  /* 0x000000edcec07223 */ /* 0x000fe200000100d9 */
[----:B------:R-:W-:Y:S01]  /*1ac0*/  PRMT R218, RZ, 0x7610, R197 ;  /* 0x00007610ffda7816 */ /* 0x000fe200000000c5 */
[C---:B----4-:R-:W-:Y:S02]  /*1ad0*/  FADD.FTZ R196, -R0.reuse, R200 ;  /* 0x000000c800c47221 */ /* 0x050fe40000010100 */
        /* <DEDUP_REMOVED lines=16> */
[-C--:B------:R-:W-:Y:S02]  /*1be0*/  FFMA.FTZ R72, R210, R231.reuse, R72 ;  /* 0x000000e7d2487223 */ /* 0x080fe40000010048 */
[----:B------:R-:W-:Y:S02]  /*1bf0*/  FMUL.FTZ R231, R28, R231 ;  /* 0x000000e71ce77220 */ /* 0x000fe40000410000 */
[----:B------:R-:W-:Y:S02]  /*1c00*/  FADD.FTZ R193, R193, R232 ;  /* 0x000000e8c1c17221 */ /* 0x000fe40000010000 */
[----:B------:R-:W-:Y:S01]  /*1c10*/  FFMA.FTZ R192, R209, R232, R192 ;  /* 0x000000e8d1c07223 */ /* 0x000fe200000100c0 */
[--C-:B------:R-:W-:Y:S01]  /*1c20*/  PRMT R229, RZ, 0x5410, R199.reuse ;  /* 0x00005410ffe57816 */ /* 0x100fe200000000c7 */
[----:B------:R-:W-:Y:S01]  /*1c30*/  FMUL.FTZ R212, R2, R198 ;  /* 0x000000c602d47220 */ /* 0x000fe20000410000 */
        /* <DEDUP_REMOVED lines=18> */
[----:B------:R-:W-:Y:S02]  /*1d60*/  FFMA.FTZ R70, R208, R219, R70 ;  /* 0x000000dbd0467223 */ /* 0x000fe40000010046 */
[----:B------:R-:W-:-:S02]  /*1d70*/  FADD.FTZ R102, R102, R219 ;  /* 0x000000db66667221 */ /* 0x000fc40000010000 */
[----:B------:R-:W-:Y:S02]  /*1d80*/  FFMA.FTZ R71, R209, R218, R71 ;  /* 0x000000dad1477223 */ /* 0x000fe40000010047 */
[----:B------:R-:W-:Y:S02]  /*1d90*/  FADD.FTZ R103, R103, R218 ;  /* 0x000000da67677221 */ /* 0x000fe40000010000 */
[----:B------:R-:W-:Y:S02]  /*1da0*/  FADD.FTZ R220, R193, R228 ;  /* 0x000000e4c1dc7221 */ /* 0x000fe40000010000 */
[----:B------:R-:W-:Y:S02]  /*1db0*/  FFMA.FTZ R217, R213, R228, R192 ;  /* 0x000000e4d5d97223 */ /* 0x000fe400000100c0 */
.L_x_5469:
[----:B------:R-:W-:Y:S05]  /*1dc0*/  BSYNC B2 ;  /* 0x0000000000027941 */ /* 0x000fea0003800000 */
.L_x_5468:
[----:B------:R-:W-:-:S13]  /*1dd0*/  ISETP.GE.U32.AND P0, PT, R4, 0x80, PT ;  /* 0x000000800400780c */ /* 0x000fda0003f06070 */
[----:B------:R-:W-:Y:S05]  /*1de0*/  @!P0 BRA `(.L_x_5463) ;  /* 0x000004c000008947 */ /* 0x000fea0003800000 */
[----:B------:R-:W-:Y:S01]  /*1df0*/  HFMA2.MMA R7, -RZ, RZ, 0, 9.5367431640625e-07 ;  /* 0x00000010ff077435 */ /* 0x000fe200000001ff */
[----:B------:R-:W-:-:S05]  /*1e00*/  MOV R196, 0x20 ;  /* 0x0000002000c47802 */ /* 0x000fca0000000f00 */
[----:B------:R-:W-:-:S04]  /*1e10*/  IMAD.WIDE.U32 R12, R216, R196, c[0x0][0x188] ;  /* 0x00006200d80c7625 */ /* 0x000fc800078e00c4 */
[----:B------:R-:W-:Y:S01]  /*1e20*/  IMAD.WIDE.U32 R6, R6, R7, c[0x0][0x208] ;  /* 0x0000820006067625 */ /* 0x000fe200078e0007 */
[----:B------:R0:W2:Y:S04]  /*1e30*/  LDG.E.128 R8, [R12.64] ;  /* 0x000000040c087981 */ /* 0x0000a8000c1e1d00 */
[----:B------:R1:W3:Y:S04]  /*1e40*/  LDG.E.128 R192, [R6.64] ;  /* 0x0000000406c07981 */ /* 0x0002e8000c1e1d00 */
[----:B0-----:R-:W4:Y:S01]  /*1e50*/  LDG.E.128 R12, [R12.64+0x10] ;  /* 0x000010040c0c7981 */ /* 0x001f22000c1e1d00 */
[----:B------:R-:W-:-:S04]  /*1e60*/  ISETP.NE.U32.AND P0, PT, RZ, c[0x0][0x218], PT ;  /* 0x00008600ff007a0c */ /* 0x000fc80003f05070 */
[----:B------:R-:W-:-:S13]  /*1e70*/  ISETP.NE.AND.EX P0, PT, RZ, c[0x0][0x21c], PT, P0 ;  /* 0x00008700ff007a0c */ /* 0x000fda0003f05300 */
[----:B-1----:R-:W-:-:S05]  /*1e80*/  @P0 IMAD.WIDE.U32 R6, R216, R196, c[0x0][0x218] ;  /* 0x00008600d8060625 */ /* 0x002fca00078e00c4 */
[----:B------:R2:W5:Y:S04]  /*1e90*/  @P0 LDG.E.128 R164, [R6.64] ;  /* 0x0000000406a40981 */ /* 0x000568000c1e1d00 */
[----:B------:R2:W5:Y:S02]  /*1ea0*/  @P0 LDG.E.128 R168, [R6.64+0x10] ;  /* 0x0000100406a80981 */ /* 0x000564000c1e1d00 */
[C---:B--2---:R-:W-:Y:S02]  /*1eb0*/  FADD.FTZ R6, -R0.reuse, R8 ;  /* 0x0000000800067221 */ /* 0x044fe40000010100 */
[C---:B------:R-:W-:Y:S02]  /*1ec0*/  FADD.FTZ R8, -R0.reuse, R11 ;  /* 0x0000000b00087221 */ /* 0x040fe40000010100 */
[----:B------:R-:W-:-:S02]  /*1ed0*/  FADD.FTZ R7, -R0, R9 ;  /* 0x0000000900077221 */ /* 0x000fc40000010100 */
[C---:B------:R-:W-:Y:S02]  /*1ee0*/  FADD.FTZ R10, -R0.reuse, R10 ;  /* 0x0000000a000a7221 */ /* 0x040fe40000010100 */
[C---:B----4-:R-:W-:Y:S01]  /*1ef0*/  FADD.FTZ R11, -R0.reuse, R13 ;  /* 0x0000000d000b7221 */ /* 0x050fe20000010100 */
[----:B---3--:R-:W-:Y:S01]  /*1f00*/  PRMT R13, RZ, 0x5410, R192 ;  /* 0x00005410ff0d7816 */ /* 0x008fe200000000c0 */
[C---:B------:R-:W-:Y:S02]  /*1f10*/  FADD.FTZ R9, -R0.reuse, R12 ;  /* 0x0000000c00097221 */ /* 0x040fe40000010100 */
[C---:B------:R-:W-:Y:S02]  /*1f20*/  FADD.FTZ R14, -R0.reuse, R14 ;  /* 0x0000000e000e7221 */ /* 0x040fe40000010100 */
[----:B------:R-:W-:Y:S01]  /*1f30*/  FADD.FTZ R12, -R0, R15 ;  /* 0x0000000f000c7221 */ /* 0x000fe20000010100 */
[----:B------:R-:W-:Y:S01]  /*1f40*/  PRMT R0, RZ, 0x7610, R192 ;  /* 0x00007610ff007816 */ /* 0x000fe200000000c0 */
[----:B-----5:R-:W-:-:S02]  /*1f50*/  FMUL.FTZ R235, R2, R7 ;  /* 0x0000000702eb7220 */ /* 0x020fc40000410000 */
[----:B------:R-:W-:Y:S02]  /*1f60*/  FMUL.FTZ R238, R2, R6 ;  /* 0x0000000602ee7220 */ /* 0x000fe40000410000 */
[----:B------:R-:W-:Y:S01]  /*1f70*/  FMUL.FTZ R236, R48, R13 ;  /* 0x0000000d30ec7220 */ /* 0x000fe20000410000 */
[----:B------:R-:W-:Y:S01]  /*1f80*/  PRMT R192, RZ, 0x5410, R193 ;  /* 0x00005410ffc07816 */ /* 0x000fe200000000c1 */
[-C--:B------:R-:W-:Y:S02]  /*1f90*/  FFMA.FTZ R77, R235, R0.reuse, R77 ;  /* 0x00000000eb4d7223 */ /* 0x080fe4000001004d */
[----:B------:R-:W-:Y:S02]  /*1fa0*/  FADD.FTZ R109, R109, R0 ;  /* 0x000000006d6d7221 */ /* 0x000fe40000010000 */
[----:B------:R-:W-:Y:S02]  /*1fb0*/  FMUL.FTZ R227, R49, R0 ;  /* 0x0000000031e37220 */ /* 0x000fe40000410000 */
[----:B------:R-:W-:-:S02]  /*1fc0*/  FADD.FTZ R0, R220, R236 ;  /* 0x000000ecdc007221 */ /* 0x000fc40000010000 */
[C---:B------:R-:W-:Y:S01]  /*1fd0*/  FFMA.FTZ R6, R238.reuse, R236, R217 ;  /* 0x000000ecee067223 */ /* 0x040fe200000100d9 */
[----:B------:R-:W-:Y:S01]  /*1fe0*/  PRMT R15, RZ, 0x7610, R193 ;  /* 0x00007610ff0f7816 */ /* 0x000fe200000000c1 */
[----:B------:R-:W-:Y:S02]  /*1ff0*/  FFMA.FTZ R76, R238, R13, R76 ;  /* 0x0000000dee4c7223 */ /* 0x000fe4000001004c */
[----:B------:R-:W-:Y:S02]  /*2000*/  FADD.FTZ R108, R108, R13 ;  /* 0x0000000d6c6c7221 */ /* 0x000fe40000010000 */
[----:B------:R-:W-:Y:S02]  /*2010*/  FMUL.FTZ R226, R2, R10 ;  /* 0x0000000a02e27220 */ /* 0x000fe40000410000 */
        /* <DEDUP_REMOVED lines=18> */
[----:B------:R-:W-:Y:S02]  /*2140*/  FMUL.FTZ R204, R53, R194 ;  /* 0x000000c235cc7220 */ /* 0x000fe40000410000 */
[----:B------:R-:W-:Y:S02]  /*2150*/  FADD.FTZ R0, R0, R15 ;  /* 0x0000000f00007221 */ /* 0x000fe40000010000 */
[----:B------:R-:W-:Y:S01]  /*2160*/  FFMA.FTZ R6, R9, R15, R6 ;  /* 0x0000000f09067223 */ /* 0x000fe20000010006 */
[----:B------:R-:W-:Y:S01]  /*2170*/  PRMT R195, RZ, 0x7610, R195 ;  /* 0x00007610ffc37816 */ /* 0x000fe200000000c3 */
        /* <DEDUP_REMOVED lines=19> */
.L_x_5463:
[----:B------:R-:W-:Y:S05]  /*22b0*/  BSYNC B1 ;  /* 0x0000000000017941 */ /* 0x000fea0003800000 */
.L_x_5452:
[----:B------:R-:W-:Y:S05]  /*22c0*/  BRA.DIV ~URZ, `(.L_x_5470) ;  /* 0x00004c027f007947 */ /* 0x000fea000b800000 */
[----:B------:R2:W3:Y:S02]  /*22d0*/  SHFL.BFLY PT, R6, R220, 0x1, 0x1f ;  /* 0x0c201f00dc067f89 */ /* 0x0004e400000e0000 */
.L_x_5567:
[----:B------:R-:W-:Y:S05]  /*22e0*/  BRA.DIV ~URZ, `(.L_x_5471) ;  /* 0x00004c627f007947 */ /* 0x000fea000b800000 */
[----:B---3--:R-:W-:Y:S02]  /*22f0*/  FADD.FTZ R0, R6, R220 ;  /* 0x000000dc06007221 */ /* 0x008fe40000010000 */
[----:B------:R-:W3:Y:S04]  /*2300*/  SHFL.BFLY PT, R6, R217, 0x1, 0x1f ;  /* 0x0c201f00d9067f89 */ /* 0x000ee800000e0000 */
[----:B------:R-:W4:Y:S01]  /*2310*/  SHFL.BFLY PT, R192, R0, 0x2, 0x1f ;  /* 0x0c401f0000c07f89 */ /* 0x000f2200000e0000 */
[----:B---3--:R-:W-:-:S02]  /*2320*/  FADD.FTZ R6, R6, R217 ;  /* 0x000000d906067221 */ /* 0x008fc40000010000 */
[----:B----4-:R-:W-:-:S03]  /*2330*/  FADD.FTZ R0, R192, R0 ;  /* 0x00000000c0007221 */ /* 0x010fc60000010000 */
[----:B------:R-:W3:Y:S02]  /*2340*/  SHFL.BFLY PT, R192, R6, 0x2, 0x1f ;  /* 0x0c401f0006c07f89 */ /* 0x000ee400000e0000 */
[----:B---3--:R-:W-:Y:S02]  /*2350*/  FADD.FTZ R6, R6, R192 ;  /* 0x000000c006067221 */ /* 0x008fe40000010000 */
[----:B------:R-:W3:Y:S04]  /*2360*/  SHFL.BFLY PT, R192, R0, 0x4, 0x1f ;  /* 0x0c801f0000c07f89 */ /* 0x000ee800000e0000 */
[----:B------:R-:W4:Y:S01]  /*2370*/  SHFL.BFLY PT, R194, R6, 0x4, 0x1f ;  /* 0x0c801f0006c27f89 */ /* 0x000f2200000e0000 */
[----:B---3--:R-:W-:Y:S02]  /*2380*/  FADD.FTZ R0, R0, R192 ;  /* 0x000000c000007221 */ /* 0x008fe40000010000 */
[----:B----4-:R-:W-:-:S03]  /*2390*/  FADD.FTZ R194, R6, R194 ;  /* 0x000000c206c27221 */ /* 0x010fc60000010000 */
[----:B------:R-:W3:Y:S02]  /*23a0*/  SHFL.BFLY PT, R6, R0, 0x8, 0x1f ;  /* 0x0d001f0000067f89 */ /* 0x000ee400000e0000 */
[----:B---3--:R-:W-:Y:S02]  /*23b0*/  FADD.FTZ R6, R0, R6 ;  /* 0x0000000600067221 */ /* 0x008fe40000010000 */
[----:B------:R-:W3:Y:S04]  /*23c0*/  SHFL.BFLY PT, R0, R194, 0x8, 0x1f ;  /* 0x0d001f00c2007f89 */ /* 0x000ee800000e0000 */
[----:B------:R4:W0:Y:S01]  /*23d0*/  SHFL.BFLY PT, R195, R6, 0x10, 0x1f ;  /* 0x0e001f0006c37f89 */ /* 0x00082200000e0000 */
[----:B---3--:R-:W-:-:S05]  /*23e0*/  FADD.FTZ R194, R194, R0 ;  /* 0x00000000c2c27221 */ /* 0x008fca0000010000 */
[----:B------:R4:W3:Y:S02]  /*23f0*/  SHFL.BFLY PT, R0, R194, 0x10, 0x1f ;  /* 0x0e001f00c2007f89 */ /* 0x0008e400000e0000 */
.L_x_5568:
[----:B0-2---:R-:W2:Y:S01]  /*2400*/  LDL.LU R192, [R1+0x2c] ;  /* 0x00002c0001c07983 */ /* 0x005ea20000300800 */
[----:B---34-:R-:W-:Y:S01]  /*2410*/  FADD.FTZ R194, R0, R194 ;  /* 0x000000c200c27221 */ /* 0x018fe20000010000 */
[----:B------:R-:W-:Y:S01]  /*2420*/  BSSY B1, `(.L_x_5472) ;  /* 0x00000dd000017945 */ /* 0x000fe20003800000 */
[----:B------:R-:W-:Y:S01]  /*2430*/  FADD.FTZ R6, R195, R6 ;  /* 0x00000006c3067221 */ /* 0x000fe20000010000 */
[----:B------:R-:W0:Y:S01]  /*2440*/  S2R R193, SR_TID.X ;  /* 0x0000000000c17919 */ /* 0x000e220000002100 */
[----:B------:R-:W-:Y:S02]  /*2450*/  FMUL.FTZ R194, R194, c[0x0][0x1e0] ;  /* 0x00007800c2c27a20 */ /* 0x000fe40000410000 */
[----:B------:R-:W-:Y:S01]  /*2460*/  FMUL.FTZ R6, R6, c[0x0][0x1e0] ;  /* 0x0000780006067a20 */ /* 0x000fe20000410000 */
[----:B--2---:R-:W-:-:S13]  /*2470*/  ISETP.GE.AND P5, PT, R192, 0x1, PT ;  /* 0x00000001c000780c */ /* 0x004fda0003fa6270 */
[----:B------:R-:W-:Y:S02]  /*2480*/  @P5 IADD3 R0, R192, -0x1, RZ ;  /* 0xffffffffc0005810 */ /* 0x000fe40007ffe0ff */
[----:B0-----:R-:W-:-:S03]  /*2490*/  @P5 LOP3.LUT R193, R193, 0x1f, RZ, 0xc0, !PT ;  /* 0x0000001fc1c15812 */ /* 0x001fc600078ec0ff */
        /* <DEDUP_REMOVED lines=13> */
.L_x_5475:
[----:B------:R-:W-:Y:S05]  /*2570*/  BSYNC B2 ;  /* 0x0000000000027941 */ /* 0x000fea0003800000 */
.L_x_5474:
[----:B------:R-:W0:Y:S01]  /*2580*/  LDC.U8 R195, c[0x0][0x1f0] ;  /* 0x00007c00ffc37b82 */ /* 0x000e220000000000 */
[----:B------:R-:W-:Y:S01]  /*2590*/  BSSY B2, `(.L_x_5476) ;  /* 0x000000b000027945 */ /* 0x000fe20003800000 */
[----:B-----5:R-:W-:Y:S01]  /*25a0*/  @!P4 FSEL R192, R148, RZ, P0 ;  /* 0x000000ff94c0c208 */ /* 0x020fe20000000000 */
[----:B------:R-:W-:Y:S05]  /*25b0*/  @!P4 BRA `(.L_x_5477) ;  /* 0x000000800000c947 */ /* 0x000fea0003800000 */
        /* <DEDUP_REMOVED lines=8> */
.L_x_5477:
[----:B------:R-:W-:Y:S05]  /*2640*/  BSYNC B2 ;  /* 0x0000000000027941 */ /* 0x000fea0003800000 */
.L_x_5476:
[----:B------:R-:W2:Y:S01]  /*2650*/  LDL R196, [R1+0x90] ;  /* 0x0000900001c47983 */ /* 0x000ea20000100800 */
[----:B------:R-:W-:Y:S01]  /*2660*/  ISETP.NE.U32.AND P6, PT, RZ, c[0x0][0x258], PT ;  /* 0x00009600ff007a0c */ /* 0x000fe20003fc5070 */
[----:B------:R-:W-:Y:S01]  /*2670*/  BSSY B2, `(.L_x_5478) ;  /* 0x0000017000027945 */ /* 0x000fe20003800000 */
[----:B------:R-:W-:Y:S02]  /*2680*/  @P5 PRMT R193, RZ, 0x5410, R184 ;  /* 0x00005410ffc15816 */ /* 0x000fe400000000b8 */
[----:B------:R-:W-:Y:S02]  /*2690*/  ISETP.NE.AND.EX P6, PT, RZ, c[0x0][0x25c], PT, P6 ;  /* 0x00009700ff007a0c */ /* 0x000fe40003fc5360 */
[----:B------:R-:W-:Y:S02]  /*26a0*/  @!P4 ISETP.NE.U32.AND P0, PT, RZ, c[0x0][0x218], PT ;  /* 0x00008600ff00ca0c */ /* 0x000fe40003f05070 */
[C---:B------:R-:W-:Y:S01]  /*26b0*/  SEL R188, R192.reuse, R188, P6 ;  /* 0x000000bcc0bc7207 */ /* 0x040fe20003000000 */
[----:B------:R-:W-:Y:S01]  /*26c0*/  @P5 FMUL.FTZ R192, R192, c[0x0][0x1ec] ;  /* 0x00007b00c0c05a20 */ /* 0x000fe20000410000 */
[----:B------:R-:W-:-:S03]  /*26d0*/  @!P4 ISETP.NE.AND.EX P0, PT, RZ, c[0x0][0x21c], PT, P0 ;  /* 0x00008700ff00ca0c */ /* 0x000fc60003f05300 */
[----:B------:R-:W-:Y:S02]  /*26e0*/  @P5 FFMA.FTZ R116, R192, R193, R116 ;  /* 0x000000c1c0745223 */ /* 0x000fe40000010074 */
[----:B--2---:R-:W-:-:S05]  /*26f0*/  @P5 FMUL.FTZ R192, R196, R192 ;  /* 0x000000c0c4c05220 */ /* 0x004fca0000410000 */
[----:B------:R-:W-:-:S04]  /*2700*/  @P5 F2FP.BF16.PACK_AB R192, RZ, R192 ;  /* 0x000000c0ffc0523e */ /* 0x000fc800000010ff */
[----:B------:R-:W-:Y:S02]  /*2710*/  @P5 PRMT R180, R192, 0x7610, R180 ;  /* 0x00007610c0b45816 */ /* 0x000fe400000000b4 */
[----:B------:R-:W-:Y:S01]  /*2720*/  @!P4 FSEL R192, R149, RZ, P0 ;  /* 0x000000ff95c0c208 */ /* 0x000fe20000000000 */
[----:B------:R-:W-:Y:S05]  /*2730*/  @!P4 BRA `(.L_x_5479) ;  /* 0x000000a00000c947 */ /* 0x000fea0003800000 */
[----:B------:R-:W2:Y:S04]  /*2740*/  LDL R197, [R1+0x28] ;  /* 0x0000280001c57983 */ /* 0x000ea80000100800 */
[----:B------:R-:W3:Y:S01]  /*2750*/  LDL R196, [R1+0x24] ;  /* 0x0000240001c47983 */ /* 0x000ee20000100800 */
[----:B0-----:R-:W-:-:S04]  /*2760*/  ISETP.NE.AND P0, PT, R195, RZ, PT ;  /* 0x000000ffc300720c */ /* 0x001fc80003f05270 */
[----:B------:R-:W-:Y:S02]  /*2770*/  FSEL R192, R6, RZ, !P0 ;  /* 0x000000ff06c07208 */ /* 0x000fe40004000000 */
[----:B------:R-:W-:-:S04]  /*2780*/  ISETP.NE.U32.AND P0, PT, RZ, c[0x0][0x218], PT ;  /* 0x00008600ff007a0c */ /* 0x000fc80003f05070 */
[----:B------:R-:W-:Y:S01]  /*2790*/  ISETP.NE.AND.EX P0, PT, RZ, c[0x0][0x21c], PT, P0 ;  /* 0x00008700ff007a0c */ /* 0x000fe20003f05300 */
[----:B--2---:R-:W-:-:S04]  /*27a0*/  FFMA.FTZ R192, R197, R194, R192 ;  /* 0x000000c2c5c07223 */ /* 0x004fc800000100c0 */
[----:B---3--:R-:W-:-:S04]  /*27b0*/  FADD.FTZ R192, R196, -R192 ;  /* 0x800000c0c4c07221 */ /* 0x008fc80000010000 */
[----:B------:R-:W-:-:S04]  /*27c0*/  FMUL.FTZ R192, R2, R192 ;  /* 0x000000c002c07220 */ /* 0x000fc80000410000 */
[----:B------:R-:W-:Y:S02]  /*27d0*/  @P0 FADD.FTZ R192, R149, R192 ;  /* 0x000000c095c00221 */ /* 0x000fe40000010000 */
.L_x_5479:
[----:B------:R-:W-:Y:S05]  /*27e0*/  BSYNC B2 ;  /* 0x0000000000027941 */ /* 0x000fea0003800000 */
.L_x_5478:
[----:B------:R-:W2:Y:S01]  /*27f0*/  LDL R196, [R1+0x94] ;  /* 0x0000940001c47983 */ /* 0x000ea20000100800 */
[C---:B------:R-:W-:Y:S01]  /*2800*/  SEL R189, R192.reuse, R189, P6 ;  /* 0x000000bdc0bd7207 */ /* 0x040fe20003000000 */
[----:B------:R-:W-:Y:S01]  /*2810*/  @P5 FMUL.FTZ R192, R192, c[0x0][0x1ec] ;  /* 0x00007b00c0c05a20 */ /* 0x000fe20000410000 */
[----:B------:R-:W-:Y:S01]  /*2820*/  @P5 PRMT R193, RZ, 0x7610, R184 ;  /* 0x00007610ffc15816 */ /* 0x000fe200000000b8 */
[----:B------:R-:W-:Y:S01]  /*2830*/  BSSY B2, `(.L_x_5480) ;  /* 0x0000013000027945 */ /* 0x000fe20003800000 */
[----:B------:R-:W-:-:S03]  /*2840*/  @!P4 ISETP.NE.U32.AND P0, PT, RZ, c[0x0][0x218], PT ;  /* 0x00008600ff00ca0c */ /* 0x000fc60003f05070 */
[----:B------:R-:W-:Y:S01]  /*2850*/  @P5 FFMA.FTZ R117, R192, R193, R117 ;  /* 0x000000c1c0755223 */ /* 0x000fe20000010075 */
[----:B------:R-:W-:Y:S01]  /*2860*/  @!P4 ISETP.NE.AND.EX P0, PT, RZ, c[0x0][0x21c], PT, P0 ;  /* 0x00008700ff00ca0c */ /* 0x000fe20003f05300 */
        /* <DEDUP_REMOVED lines=15> */
.L_x_5481:
[----:B------:R-:W-:Y:S05]  /*2960*/  BSYNC B2 ;  /* 0x0000000000027941 */ /* 0x000fea0003800000 */
.L_x_5480:
        /* <DEDUP_REMOVED lines=23> */
.L_x_5483:
[----:B------:R-:W-:Y:S05]  /*2ae0*/  BSYNC B2 ;  /* 0x0000000000027941 */ /* 0x000fea0003800000 */
.L_x_5482:
        /* <DEDUP_REMOVED lines=23> */
.L_x_5485:
[----:B------:R-:W-:Y:S05]  /*2c60*/  BSYNC B2 ;  /* 0x0000000000027941 */ /* 0x000fea0003800000 */
.L_x_5484:
        /* <DEDUP_REMOVED lines=23> */
.L_x_5487:
[----:B------:R-:W-:Y:S05]  /*2de0*/  BSYNC B2 ;  /* 0x0000000000027941 */ /* 0x000fea0003800000 */
.L_x_5486:
        /* <DEDUP_REMOVED lines=13> */
[----:B------:R-:W2:Y:S01]  /*2ec0*/  LDL R196, [R1] ;  /* 0x0000000001c47983 */ /* 0x000ea20000100800 */
[----:B0-----:R-:W-:-:S04]  /*2ed0*/  ISETP.NE.AND P0, PT, R195, RZ, PT ;  /* 0x000000ffc300720c */ /* 0x001fc80003f05270 */
[----:B------:R-:W-:Y:S02]  /*2ee0*/  FSEL R192, R6, RZ, !P0 ;  /* 0x000000ff06c07208 */ /* 0x000fe40004000000 */
[----:B------:R-:W-:-:S04]  /*2ef0*/  ISETP.NE.U32.AND P0, PT, RZ, c[0x0][0x218], PT ;  /* 0x00008600ff007a0c */ /* 0x000fc80003f05070 */
[----:B------:R-:W-:Y:S01]  /*2f00*/  ISETP.NE.AND.EX P0, PT, RZ, c[0x0][0x21c], PT, P0 ;  /* 0x00008700ff007a0c */ /* 0x000fe20003f05300 */
[----:B--2---:R-:W-:-:S04]  /*2f10*/  FFMA.FTZ R192, R196, R194, R192 ;  /* 0x000000c2c4c07223 */ /* 0x004fc800000100c0 */
[----:B------:R-:W-:-:S04]  /*2f20*/  FADD.FTZ R192, R252, -R192 ;  /* 0x800000c0fcc07221 */ /* 0x000fc80000010000 */
[----:B------:R-:W-:-:S04]  /*2f30*/  FMUL.FTZ R192, R2, R192 ;  /* 0x000000c002c07220 */ /* 0x000fc80000410000 */
[----:B------:R-:W-:Y:S02]  /*2f40*/  @P0 FADD.FTZ R192, R154, R192 ;  /* 0x000000c09ac00221 */ /* 0x000fe40000010000 */
.L_x_5489:
[----:B------:R-:W-:Y:S05]  /*2f50*/  BSYNC B2 ;  /* 0x0000000000027941 */ /* 0x000fea0003800000 */
.L_x_5488:
        /* <DEDUP_REMOVED lines=21> */
.L_x_5491:
[----:B------:R-:W-:Y:S05]  /*30b0*/  BSYNC B2 ;  /* 0x0000000000027941 */ /* 0x000fea0003800000 */
.L_x_5490:
[----:B0-----:R-:W2:Y:S01]  /*30c0*/  LDL R195, [R1+0xac] ;  /* 0x0000ac0001c37983 */ /* 0x001ea20000100800 */
[----:B------:R-:W-:Y:S02]  /*30d0*/  ISETP.NE.U32.AND P0, PT, RZ, c[0x0][0x258], PT ;  /* 0x00009600ff007a0c */ /* 0x000fe40003f05070 */
[C---:B------:R-:W-:Y:S01]  /*30e0*/  SEL R175, R192.reuse, R175, P6 ;  /* 0x000000afc0af7207 */ /* 0x040fe20003000000 */
[----:B------:R-:W-:Y:S01]  /*30f0*/  @P5 FMUL.FTZ R192, R192, c[0x0][0x1ec] ;  /* 0x00007b00c0c05a20 */ /* 0x000fe20000410000 */
[----:B------:R-:W-:Y:S02]  /*3100*/  @P5 PRMT R193, RZ, 0x7610, R187 ;  /* 0x00007610ffc15816 */ /* 0x000fe400000000bb */
[----:B------:R-:W-:-:S03]  /*3110*/  ISETP.NE.AND.EX P0, PT, RZ, c[0x0][0x25c], PT, P0 ;  /* 0x00009700ff007a0c */ /* 0x000fc60003f05300 */
[----:B------:R-:W-:Y:S02]  /*3120*/  @P5 FFMA.FTZ R123, R192, R193, R123 ;  /* 0x000000c1c07b5223 */ /* 0x000fe4000001007b */
[----:B--2---:R-:W-:-:S05]  /*3130*/  @P5 FMUL.FTZ R192, R195, R192 ;  /* 0x000000c0c3c05220 */ /* 0x004fca0000410000 */
[----:B------:R-:W-:-:S04]  /*3140*/  @P5 F2FP.BF16.PACK_AB R192, RZ, R192 ;  /* 0x000000c0ffc0523e */ /* 0x000fc800000010ff */
[----:B------:R-:W-:Y:S02]  /*3150*/  @P5 PRMT R183, R183, 0x5410, R192 ;  /* 0x00005410b7b75816 */ /* 0x000fe400000000c0 */
[----:B------:R-:W-:-:S05]  /*3160*/  @P0 MOV R192, 0x20 ;  /* 0x0000002000c00802 */ /* 0x000fca0000000f00 */
[C---:B------:R-:W-:Y:S01]  /*3170*/  @P0 IMAD.WIDE.U32 R192, R5.reuse, R192, c[0x0][0x258] ;  /* 0x0000960005c00625 */ /* 0x040fe200078e00c0 */
[----:B------:R-:W-:-:S04]  /*3180*/  IADD3 R5, R5, 0x20, RZ ;  /* 0x0000002005057810 */ /* 0x000fc80007ffe0ff */
[----:B------:R-:W-:Y:S04]  /*3190*/  @P0 STG.E.128 [R192.64], R188 ;  /* 0x000000bcc0000986 */ /* 0x000fe8000c101d04 */
[----:B------:R0:W-:Y:S02]  /*31a0*/  @P0 STG.E.128 [R192.64+0x10], R172 ;  /* 0x000010acc0000986 */ /* 0x0001e4000c101d04 */
[----:B0-----:R-:W-:-:S05]  /*31b0*/  @P5 MOV R192, 0x10 ;  /* 0x0000001000c05802 */ /* 0x001fca0000000f00 */
[C---:B------:R-:W-:Y:S01]  /*31c0*/  @P5 IMAD.WIDE.U32 R192, R0.reuse, R192, c[0x0][0x248] ;  /* 0x0000920000c05625 */ /* 0x040fe200078e00c0 */
[----:B------:R-:W-:-:S04]  /*31d0*/  IADD3 R0, R0, 0x20, RZ ;  /* 0x0000002000007810 */ /* 0x000fc80007ffe0ff */
[----:B------:R0:W-:Y:S03]  /*31e0*/  @P5 STG.E.128 [R192.64], R180 ;  /* 0x000000b4c0005986 */ /* 0x0001e6000c101d04 */
.L_x_5473:
[----:B------:R-:W-:Y:S05]  /*31f0*/  BSYNC B1 ;  /* 0x0000000000017941 */ /* 0x000fea0003800000 */
.L_x_5472:
        /* <DEDUP_REMOVED lines=9> */
.L_x_5495:
[----:B------:R-:W-:Y:S05]  /*3290*/  BSYNC B2 ;  /* 0x0000000000027941 */ /* 0x000fea0003800000 */
.L_x_5494:
[----:B------:R-:W2:Y:S01]  /*32a0*/  LDC.U8 R195, c[0x0][0x1f0] ;  /* 0x00007c00ffc37b82 */ /* 0x000ea20000000000 */
[----:B------:R-:W-:Y:S01]  /*32b0*/  BSSY B2, `(.L_x_5496) ;  /* 0x000000b000027945 */ /* 0x000fe20003800000 */
[----:B0----5:R-:W-:Y:S01]  /*32c0*/  @!P4 FSEL R192, R20, RZ, P0 ;  /* 0x000000ff14c0c208 */ /* 0x021fe20000000000 */
[----:B------:R-:W-:Y:S05]  /*32d0*/  @!P4 BRA `(.L_x_5497) ;  /* 0x000000800000c947 */ /* 0x000fea0003800000 */
[----:B--2---:R-:W-:-:S04]  /*32e0*/  ISETP.NE.AND P0, PT, R195, RZ, PT ;  /* 0x000000ffc300720c */ /* 0x004fc80003f05270 */
[----:B------:R-:W-:Y:S02]  /*32f0*/  FSEL R192, R6, RZ, !P0 ;  /* 0x000000ff06c07208 */ /* 0x000fe40004000000 */
[----:B------:R-:W-:-:S03]  /*3300*/  ISETP.NE.U32.AND P0, PT, RZ, c[0x0][0x218], PT ;  /* 0x00008600ff007a0c */ /* 0x000fc60003f05070 */
[----:B------:R-:W-:Y:S01]  /*3310*/  FFMA.FTZ R192, R249, R194, R192 ;  /* 0x000000c2f9c07223 */ /* 0x000fe200000100c0 */
[----:B------:R-:W-:-:S03]  /*3320*/  ISETP.NE.AND.EX P0, PT, RZ, c[0x0][0x21c], PT, P0 ;  /* 0x00008700ff007a0c */ /* 0x000fc60003f05300 */
[----:B------:R-:W-:-:S04]  /*3330*/  FADD.FTZ R192, R248, -R192 ;  /* 0x800000c0f8c07221 */ /* 0x000fc80000010000 */
[----:B------:R-:W-:-:S06]  /*3340*/  FMUL.FTZ R192, R2, R192 ;  /* 0x000000c002c07220 */ /* 0x000fcc0000410000 */
[----:B------:R-:W-:Y:S02]  /*3350*/  @P0 FADD.FTZ R192, R20, R192 ;  /* 0x000000c014c00221 */ /* 0x000fe40000010000 */
.L_x_5497:
[----:B------:R-:W-:Y:S05]  /*3360*/  BSYNC B2 ;  /* 0x0000000000027941 */ /* 0x000fea0003800000 */
.L_x_5496:
[----:B------:R-:W3:Y:S01]  /*3370*/  LDL R196, [R1+0x50] ;  /* 0x0000500001c47983 */ /* 0x000ee20000100800 */
        /* <DEDUP_REMOVED lines=22> */
.L_x_5499:
[----:B------:R-:W-:Y:S05]  /*34e0*/  BSYNC B2 ;  /* 0x0000000000027941 */ /* 0x000fea0003800000 */
.L_x_5498:
        /* <DEDUP_REMOVED lines=21> */
.L_x_5501:
[----:B------:R-:W-:Y:S05]  /*3640*/  BSYNC B2 ;  /* 0x0000000000027941 */ /* 0x000fea0003800000 */
.L_x_5500:
        /* <DEDUP_REMOVED lines=21> */
.L_x_5503:
[----:B------:R-:W-:Y:S05]  /*37a0*/  BSYNC B2 ;  /* 0x0000000000027941 */ /* 0x000fea0003800000 */
.L_x_5502:
        /* <DEDUP_REMOVED lines=21> */
.L_x_5505:
[----:B------:R-:W-:Y:S05]  /*3900*/  BSYNC B2 ;  /* 0x0000000000027941 */ /* 0x000fea0003800000 */
.L_x_5504:
        /* <DEDUP_REMOVED lines=21> */
.L_x_5507:
[----:B------:R-:W-:Y:S05]  /*3a60*/  BSYNC B2 ;  /* 0x0000000000027941 */ /* 0x000fea0003800000 */
.L_x_5506:
        /* <DEDUP_REMOVED lines=21> */
.L_x_5509:
[----:B------:R-:W-:Y:S05]  /*3bc0*/  BSYNC B2 ;  /* 0x0000000000027941 */ /* 0x000fea0003800000 */
.L_x_5508:
        /* <DEDUP_REMOVED lines=21> */
.L_x_5511:
[----:B------:R-:W-:Y:S05]  /*3d20*/  BSYNC B2 ;  /* 0x0000000000027941 */ /* 0x000fea0003800000 */
.L_x_5510:
[----:B--2---:R-:W2:Y:S01]  /*3d30*/  LDL R195, [R1+0x6c] ;  /* 0x00006c0001c37983 */ /* 0x004ea20000100800 */
[----:B------:R-:W-:Y:S02]  /*3d40*/  ISETP.NE.U32.AND P0, PT, RZ, c[0x0][0x258], PT ;  /* 0x00009600ff007a0c */ /* 0x000fe40003f05070 */
[C---:B------:R-:W-:Y:S01]  /*3d50*/  SEL R175, R192.reuse, R175, P6 ;  /* 0x000000afc0af7207 */ /* 0x040fe20003000000 */
[----:B------:R-:W-:Y:S01]  /*3d60*/  @P5 FMUL.FTZ R192, R192, c[0x0][0x1ec] ;  /* 0x00007b00c0c05a20 */ /* 0x000fe20000410000 */
[----:B------:R-:W-:Y:S02]  /*3d70*/  @P5 PRMT R193, RZ, 0x7610, R187 ;  /* 0x00007610ffc15816 */ /* 0x000fe400000000bb */
[----:B------:R-:W-:-:S03]  /*3d80*/  ISETP.NE.AND.EX P0, PT, RZ, c[0x0][0x25c], PT, P0 ;  /* 0x00009700ff007a0c */ /* 0x000fc60003f05300 */
[-C--:B------:R-:W-:Y:S02]  /*3d90*/  @P5 FFMA.FTZ R131, R193, R192.reuse, R131 ;  /* 0x000000c0c1835223 */ /* 0x080fe40000010083 */
[----:B--2---:R-:W-:-:S05]  /*3da0*/  @P5 FMUL.FTZ R192, R195, R192 ;  /* 0x000000c0c3c05220 */ /* 0x004fca0000410000 */
[----:B------:R-:W-:-:S04]  /*3db0*/  @P5 F2FP.BF16.PACK_AB R192, RZ, R192 ;  /* 0x000000c0ffc0523e */ /* 0x000fc800000010ff */
[----:B------:R-:W-:Y:S01]  /*3dc0*/  @P5 PRMT R183, R183, 0x5410, R192 ;  /* 0x00005410b7b75816 */ /* 0x000fe200000000c0 */
[----:B------:R-:W-:-:S04]  /*3dd0*/  @P0 IMAD.MOV.U32 R192, RZ, RZ, 0x20 ;  /* 0x00000020ffc00424 */ /* 0x000fc800078e00ff */
        /* <DEDUP_REMOVED lines=8> */
.L_x_5493:
[----:B------:R-:W-:Y:S05]  /*3e60*/  BSYNC B1 ;  /* 0x0000000000017941 */ /* 0x000fea0003800000 */
.L_x_5492:
        /* <DEDUP_REMOVED lines=9> */
.L_x_5515:
[----:B------:R-:W-:Y:S05]  /*3f00*/  BSYNC B2 ;  /* 0x0000000000027941 */ /* 0x000fea0003800000 */
.L_x_5514:
        /* <DEDUP_REMOVED lines=12> */
.L_x_5517:
[----:B------:R-:W-:Y:S05]  /*3fd0*/  BSYNC B2 ;  /* 0x0000000000027941 */ /* 0x000fea0003800000 */
.L_x_5516:
        /* <DEDUP_REMOVED lines=22> */
.L_x_5519:
[----:B------:R-:W-:Y:S05]  /*4140*/  BSYNC B2 ;  /* 0x0000000000027941 */ /* 0x000fea0003800000 */
.L_x_5518:
        /* <DEDUP_REMOVED lines=20> */
.L_x_5521:
[----:B------:R-:W-:Y:S05]  /*4290*/  BSYNC B2 ;  /* 0x0000000000027941 */ /* 0x000fea0003800000 */
.L_x_5520:
        /* <DEDUP_REMOVED lines=20> */
.L_x_5523:
[----:B------:R-:W-:Y:S05]  /*43e0*/  BSYNC B2 ;  /* 0x0000000000027941 */ /* 0x000fea0003800000 */
.L_x_5522:
        /* <DEDUP_REMOVED lines=20> */
.L_x_5525:
[----:B------:R-:W-:Y:S05]  /*4530*/  BSYNC B2 ;  /* 0x0000000000027941 */ /* 0x000fea0003800000 */
.L_x_5524:
        /* <DEDUP_REMOVED lines=20> */
.L_x_5527:
[----:B------:R-:W-:Y:S05]  /*4680*/  BSYNC B2 ;  /* 0x0000000000027941 */ /* 0x000fea0003800000 */
.L_x_5526:
        /* <DEDUP_REMOVED lines=20> */
.L_x_5529:
[----:B------:R-:W-:Y:S05]  /*47d0*/  BSYNC B2 ;  /* 0x0000000000027941 */ /* 0x000fea0003800000 */
.L_x_5528:
        /* <DEDUP_REMOVED lines=20> */
.L_x_5531:
[----:B------:R-:W-:Y:S05]  /*4920*/  BSYNC B2 ;  /* 0x0000000000027941 */ /* 0x000fea0003800000 */
.L_x_5530:
        /* <DEDUP_REMOVED lines=14> */
[----:B0-----:R-:W-:-:S04]  /*4a10*/  @P5 IMAD.MOV.U32 R192, RZ, RZ, 0x10 ;  /* 0x00000010ffc05424 */ /* 0x001fc800078e00ff */
[C---:B------:R-:W-:Y:S01]  /*4a20*/  @P5 IMAD.WIDE.U32 R192, R0.reuse, R192, c[0x0][0x248] ;  /* 0x0000920000c05625 */ /* 0x040fe200078e00c0 */
[----:B------:R-:W-:-:S04]  /*4a30*/  IADD3 R0, R0, 0x20, RZ ;  /* 0x0000002000007810 */ /* 0x000fc80007ffe0ff */
[----:B------:R0:W-:Y:S03]  /*4a40*/  @P5 STG.E.128 [R192.64], R180 ;  /* 0x000000b4c0005986 */ /* 0x0001e6000c101d04 */
.L_x_5513:
[----:B------:R-:W-:Y:S05]  /*4a50*/  BSYNC B1 ;  /* 0x0000000000017941 */ /* 0x000fea0003800000 */
.L_x_5512:
        /* <DEDUP_REMOVED lines=10> */
.L_x_5535:
[----:B------:R-:W-:Y:S05]  /*4b00*/  BSYNC B2 ;  /* 0x0000000000027941 */ /* 0x000fea0003800000 */
.L_x_5534:
[----:B--2---:R-:W2:Y:S01]  /*4b10*/  LDC.U8 R195, c[0x0][0x1f0] ;  /* 0x00007c00ffc37b82 */ /* 0x004ea20000000000 */
        /* <DEDUP_REMOVED lines=11> */
.L_x_5537:
[----:B------:R-:W-:Y:S05]  /*4bd0*/  BSYNC B2 ;  /* 0x0000000000027941 */ /* 0x000fea0003800000 */
.L_x_5536:
        /* <DEDUP_REMOVED lines=22> */
.L_x_5539:
[----:B------:R-:W-:Y:S05]  /*4d40*/  BSYNC B2 ;  /* 0x0000000000027941 */ /* 0x000fea0003800000 */
.L_x_5538:
        /* <DEDUP_REMOVED lines=20> */
.L_x_5541:
[----:B------:R-:W-:Y:S05]  /*4e90*/  BSYNC B2 ;  /* 0x0000000000027941 */ /* 0x000fea0003800000 */
.L_x_5540:
        /* <DEDUP_REMOVED lines=20> */
.L_x_5543:
[----:B------:R-:W-:Y:S05]  /*4fe0*/  BSYNC B2 ;  /* 0x0000000000027941 */ /* 0x000fea0003800000 */
.L_x_5542:
        /* <DEDUP_REMOVED lines=20> */
.L_x_5545:
[----:B------:R-:W-:Y:S05]  /*5130*/  BSYNC B2 ;  /* 0x0000000000027941 */ /* 0x000fea0003800000 */
.L_x_5544:
        /* <DEDUP_REMOVED lines=20> */
.L_x_5547:
[----:B------:R-:W-:Y:S05]  /*5280*/  BSYNC B2 ;  /* 0x0000000000027941 */ /* 0x000fea0003800000 */
.L_x_5546:
        /* <DEDUP_REMOVED lines=20> */
.L_x_5549:
[----:B------:R-:W-:Y:S05]  /*53d0*/  BSYNC B2 ;  /* 0x0000000000027941 */ /* 0x000fea0003800000 */
.L_x_5548:
        /* <DEDUP_REMOVED lines=20> */
.L_x_5551:
[----:B------:R-:W-:Y:S05]  /*5520*/  BSYNC B2 ;  /* 0x0000000000027941 */ /* 0x000fea0003800000 */
.L_x_5550:
[----:B------:R-:W-:Y:S01]  /*5530*/  ISETP.NE.U32.AND P0, PT, RZ, c[0x0][0x258], PT ;  /* 0x00009600ff007a0c */ /* 0x000fe20003f05070 */
[C---:B------:R-:W-:Y:S01]  /*5540*/  @P5 FMUL.FTZ R2, R192.reuse, c[0x0][0x1ec] ;  /* 0x00007b00c0025a20 */ /* 0x040fe20000410000 */
[----:B------:R-:W-:Y:S02]  /*5550*/  @P5 PRMT R6, RZ, 0x7610, R187 ;  /* 0x00007610ff065816 */ /* 0x000fe400000000bb */
[----:B------:R-:W-:Y:S02]  /*5560*/  ISETP.NE.AND.EX P0, PT, RZ, c[0x0][0x25c], PT, P0 ;  /* 0x00009700ff007a0c */ /* 0x000fe40003f05300 */
[----:B------:R-:W-:Y:S01]  /*5570*/  SEL R175, R192, R175, P6 ;  /* 0x000000afc0af7207 */ /* 0x000fe20003000000 */
[-C--:B------:R-:W-:Y:S02]  /*5580*/  @P5 FFMA.FTZ R147, R6, R2.reuse, R147 ;  /* 0x0000000206935223 */ /* 0x080fe40000010093 */
[----:B------:R-:W-:-:S05]  /*5590*/  @P5 FMUL.FTZ R2, R43, R2 ;  /* 0x000000022b025220 */ /* 0x000fca0000410000 */
[----:B------:R-:W-:-:S03]  /*55a0*/  @P5 F2FP.BF16.PACK_AB R2, RZ, R2 ;  /* 0x00000002ff02523e */ /* 0x000fc600000010ff */
[----:B------:R-:W-:Y:S02]  /*55b0*/  @P0 MOV R6, 0x20 ;  /* 0x0000002000060802 */ /* 0x000fe40000000f00 */
[----:B------:R-:W-:-:S03]  /*55c0*/  @P5 PRMT R183, R183, 0x5410, R2 ;  /* 0x00005410b7b75816 */ /* 0x000fc60000000002 */
[----:B------:R-:W-:Y:S01]  /*55d0*/  @P0 IMAD.WIDE.U32 R192, R5, R6, c[0x0][0x258] ;  /* 0x0000960005c00625 */ /* 0x000fe200078e0006 */
[----:B------:R-:W-:-:S04]  /*55e0*/  @P5 MOV R5, 0x10 ;  /* 0x0000001000055802 */ /* 0x000fc80000000f00 */
[----:B------:R-:W-:Y:S04]  /*55f0*/  @P0 STG.E.128 [R192.64], R188 ;  /* 0x000000bcc0000986 */ /* 0x000fe8000c101d04 */
[----:B------:R0:W-:Y:S02]  /*5600*/  @P0 STG.E.128 [R192.64+0x10], R172 ;  /* 0x000010acc0000986 */ /* 0x0001e4000c101d04 */
[----:B0-----:R-:W-:-:S05]  /*5610*/  @P5 IMAD.WIDE.U32 R192, R0, R5, c[0x0][0x248] ;  /* 0x0000920000c05625 */ /* 0x001fca00078e0005 */
[----:B------:R0:W-:Y:S02]  /*5620*/  @P5 STG.E.128 [R192.64], R180 ;  /* 0x000000b4c0005986 */ /* 0x0001e4000c101d04 */
.L_x_5533:
[----:B------:R-:W-:Y:S05]  /*5630*/  BSYNC B1 ;  /* 0x0000000000017941 */ /* 0x000fea0003800000 */
.L_x_5532:
[----:B------:R-:W-:-:S05]  /*5640*/  IMAD.MOV.U32 R0, RZ, RZ, c[0x0][0x160] ;  /* 0x00005800ff007624 */ /* 0x000fca00078e00ff */
[----:B-----5:R-:W-:-:S04]  /*5650*/  LEA R3, R0, R3, 0x2 ;  /* 0x0000000300037211 */ /* 0x020fc800078e10ff */
[----:B------:R-:W-:-:S13]  /*5660*/  ISETP.GE.AND P0, PT, R3, c[0x0][0x164], PT ;  /* 0x0000590003007a0c */ /* 0x000fda0003f06270 */
[----:B012---:R-:W-:Y:S01]  /*5670*/  @P0 CALL.REL.NOINC `(.L_x_5451) ;  /* 0x0000001000000944 */ /* 0x007fe20003c00000 */
[----:B------:R-:W-:Y:S05]  /*5680*/  BRA `(.L_x_5552) ;  /* 0xffffb1c000007947 */ /* 0x000fea000383ffff */
.L_x_5451:
[----:B------:R-:W-:Y:S05]  /*5690*/  BSYNC B0 ;  /* 0x0000000000007941 */ /* 0x000fea0003800000 */
.L_x_5450:
        /* <DEDUP_REMOVED lines=38> */
[----:B-----5:R-:W-:Y:S04]  /*5900*/  LDS R25, [R192.X4+0x2600] ;  /* 0x00260000c0197984 */ /* 0x020fe80000004800 */
        /* <DEDUP_REMOVED lines=38> */
[----:B--2---:R-:W-:Y:S02]  /*5b70*/  FADD.FTZ R4, R4, R31 ;  /* 0x0000001f04047221 */ /* 0x004fe40000010000 */
        /* <DEDUP_REMOVED lines=69> */
[----:B------:R-:W-:Y:S01]  /*5fd0*/  IMAD.X R81, RZ, RZ, R81, P0 ;  /* 0x000000ffff517224 */ /* 0x000fe200000e0651 */
[----:B------:R-:W-:Y:S02]  /*5fe0*/  IADD3.X R79, RZ, R79, RZ, P1, !PT ;  /* 0x0000004fff4f7210 */ /* 0x000fe40000ffe4ff */
[----:B------:R-:W-:-:S03]  /*5ff0*/  IADD3.X R56, RZ, R56, RZ, P2, !PT ;  /* 0x00000038ff387210 */ /* 0x000fc600017fe4ff */
.L_x_5554:
[----:B------:R-:W-:Y:S05]  /*6000*/  BSYNC B0 ;  /* 0x0000000000007941 */ /* 0x000fea0003800000 */
.L_x_5553:
        /* <DEDUP_REMOVED lines=126> */
[----:B------:R-:W-:-:S04]  /*67f0*/  IADD3 R55, P6, R55, 0x200, RZ ;  /* 0x0000020037377810 */ /* 0x000fc80007fde0ff */
[----:B------:R-:W-:-:S04]  /*6800*/  IADD3.X R56, RZ, R56, RZ, P6, !PT ;  /* 0x00000038ff387210 */ /* 0x000fc800037fe4ff */
.L_x_5556:
[----:B------:R-:W-:Y:S05]  /*6810*/  BSYNC B0 ;  /* 0x0000000000007941 */ /* 0x000fea0003800000 */
.L_x_5555:
        /* <DEDUP_REMOVED lines=13> */
[----:B------:R-:W-:Y:S01]  /*68f0*/  IADD3.X R81, RZ, R81, RZ, P6, !PT ;  /* 0x00000051ff517210 */ /* 0x000fe200037fe4ff */
[----:B------:R0:W-:Y:S01]  /*6900*/  STG.E [R6.64], R25 ;  /* 0x0000001906007986 */ /* 0x0001e2000c101904 */
[----:B------:R-:W-:Y:S02]  /*6910*/  IADD3 R55, P6, R55, 0x200, RZ ;  /* 0x0000020037377810 */ /* 0x000fe40007fde0ff */
[----:B------:R-:W-:-:S03]  /*6920*/  IADD3.X R79, RZ, R79, RZ, P5, !PT ;  /* 0x0000004fff4f7210 */ /* 0x000fc60002ffe4ff */
[----:B------:R-:W-:-:S03]  /*6930*/  IMAD.X R56, RZ, RZ, R56, P6 ;  /* 0x000000ffff387224 */ /* 0x000fc600030e0638 */
.L_x_5558:
[----:B------:R-:W-:Y:S05]  /*6940*/  BSYNC B0 ;  /* 0x0000000000007941 */ /* 0x000fea0003800000 */
.L_x_5557:
        /* <DEDUP_REMOVED lines=18> */
.L_x_5560:
[----:B------:R-:W-:Y:S05]  /*6a70*/  BSYNC B0 ;  /* 0x0000000000007941 */ /* 0x000fea0003800000 */
.L_x_5559:
        /* <DEDUP_REMOVED lines=18> */
.L_x_5562:
[----:B------:R-:W-:Y:S05]  /*6ba0*/  BSYNC B0 ;  /* 0x0000000000007941 */ /* 0x000fea0003800000 */
.L_x_5561:
        /* <DEDUP_REMOVED lines=13> */
[----:B------:R-:W-:Y:S02]  /*6c80*/  IADD3 R55, P2, R55, 0x200, RZ ;  /* 0x0000020037377810 */ /* 0x000fe40007f5e0ff */
[----:B------:R-:W-:Y:S01]  /*6c90*/  IADD3.X R81, RZ, R81, RZ, P0, !PT ;  /* 0x00000051ff517210 */ /* 0x000fe200007fe4ff */
[----:B------:R0:W-:Y:S01]  /*6ca0*/  STG.E [R6.64], R47 ;  /* 0x0000002f06007986 */ /* 0x0001e2000c101904 */
[----:B------:R-:W-:Y:S02]  /*6cb0*/  IADD3.X R79, RZ, R79, RZ, P1, !PT ;  /* 0x0000004fff4f7210 */ /* 0x000fe40000ffe4ff */
[----:B------:R-:W-:Y:S02]  /*6cc0*/  IADD3.X R56, RZ, R56, RZ, P2, !PT ;  /* 0x00000038ff387210 */ /* 0x000fe400017fe4ff */
.L_x_5564:
[----:B------:R-:W-:Y:S05]  /*6cd0*/  BSYNC B0 ;  /* 0x0000000000007941 */ /* 0x000fea0003800000 */
.L_x_5563:
        /* <DEDUP_REMOVED lines=18> */
.L_x_5566:
[----:B------:R-:W-:Y:S05]  /*6e00*/  BSYNC B0 ;  /* 0x0000000000007941 */ /* 0x000fea0003800000 */
.L_x_5565:
[----:B------:R-:W-:Y:S01]  /*6e10*/  FADD.FTZ R49, R18, R49 ;  /* 0x0000003112317221 */ /* 0x000fe20000010000 */
[----:B0-----:R-:W-:Y:S02]  /*6e20*/  MOV R2, R60 ;  /* 0x0000003c00027202 */ /* 0x001fe40000000f00 */
[----:B------:R-:W-:Y:S01]  /*6e30*/  MOV R3, R81 ;  /* 0x0000005100037202 */ /* 0x000fe20000000f00 */
[----:B------:R-:W-:Y:S06]  /*6e40*/  @!P4 EXIT ;  /* 0x000000000000c94d */ /* 0x000fec0003800000 */
[----:B------:R0:W-:Y:S01]  /*6e50*/  STG.E [R2.64], R43 ;  /* 0x0000002b02007986 */ /* 0x0001e2000c101904 */
[----:B------:R-:W-:Y:S02]  /*6e60*/  MOV R4, R55 ;  /* 0x0000003700047202 */ /* 0x000fe40000000f00 */
[----:B------:R-:W-:Y:S01]  /*6e70*/  MOV R5, R56 ;  /* 0x0000003800057202 */ /* 0x000fe20000000f00 */
[----:B0-----:R-:W-:Y:S01]  /*6e80*/  IMAD.MOV.U32 R2, RZ, RZ, R58 ;  /* 0x000000ffff027224 */ /* 0x001fe200078e003a */
[----:B------:R-:W-:-:S05]  /*6e90*/  MOV R3, R79 ;  /* 0x0000004f00037202 */ /* 0x000fca0000000f00 */
[----:B------:R-:W-:Y:S04]  /*6ea0*/  STG.E [R2.64], R39 ;  /* 0x0000002702007986 */ /* 0x000fe8000c101904 */
[----:B------:R-:W-:Y:S01]  /*6eb0*/  STG.E [R4.64], R49 ;  /* 0x0000003104007986 */ /* 0x000fe2000c101904 */
[----:B------:R-:W-:Y:S05]  /*6ec0*/  EXIT ;  /* 0x000000000000794d */ /* 0x000fea0003800000 */
.L_x_5470:
[----:B------:R-:W-:Y:S01]  /*6ed0*/  HFMA2.MMA R197, -RZ, RZ, 0, 1.847743988037109375e-06 ;  /* 0x0000001fffc57435 */ /* 0x000fe200000001ff */
[----:B0-----:R-:W-:Y:S01]  /*6ee0*/  MOV R193, R220 ;  /* 0x000000dc00c17202 */ /* 0x001fe20000000f00 */
[----:B------:R-:W-:Y:S01]  /*6ef0*/  IMAD.MOV.U32 R0, RZ, RZ, 0x1 ;  /* 0x00000001ff007424 */ /* 0x000fe200078e00ff */
[----:B------:R-:W-:Y:S02]  /*6f00*/  MOV R196, 0xffffffff ;  /* 0xffffffff00c47802 */ /* 0x000fe40000000f00 */
[----:B------:R-:W-:-:S02]  /*6f10*/  MOV R192, 0x6f30 ;  /* 0x00006f3000c07802 */ /* 0x000fc40000000f00 */
[----:B-1---5:R-:W-:Y:S05]  /*6f20*/  CALL.REL.NOINC `($__internal_86_$__cuda_sm70_shflsync_bfly_p) ;  /* 0x0000045000007944 */ /* 0x022fea0003c00000 */
[----:B-1----:R-:W-:Y:S01]  /*6f30*/  MOV R6, R0 ;  /* 0x0000000000067202 */ /* 0x002fe20000000f00 */
[----:B------:R-:W-:Y:S05]  /*6f40*/  BRA `(.L_x_5567) ;  /* 0xffffb39000007947 */ /* 0x000fea000383ffff */
.L_x_5471:
[----:B------:R-:W-:Y:S01]  /*6f50*/  HFMA2.MMA R197, -RZ, RZ, 0, 1.847743988037109375e-06 ;  /* 0x0000001fffc57435 */ /* 0x000fe200000001ff */
[----:B0-----:R-:W-:Y:S01]  /*6f60*/  MOV R193, R217 ;  /* 0x000000d900c17202 */ /* 0x001fe20000000f00 */
[----:B------:R-:W-:Y:S01]  /*6f70*/  IMAD.MOV.U32 R0, RZ, RZ, 0x1 ;  /* 0x00000001ff007424 */ /* 0x000fe200078e00ff */
[----:B------:R-:W-:-:S02]  /*6f80*/  MOV R196, 0xffffffff ;  /* 0xffffffff00c47802 */ /* 0x000fc40000000f00 */
[----:B------:R-:W-:Y:S02]  /*6f90*/  MOV R192, 0x6fb0 ;  /* 0x00006fb000c07802 */ /* 0x000fe40000000f00 */
[----:B-123-5:R-:W-:Y:S05]  /*6fa0*/  CALL.REL.NOINC `($__internal_86_$__cuda_sm70_shflsync_bfly_p) ;  /* 0x000003d000007944 */ /* 0x02efea0003c00000 */
[----:B------:R-:W-:Y:S01]  /*6fb0*/  FADD.FTZ R6, R6, R220 ;  /* 0x000000dc06067221 */ /* 0x000fe20000010000 */
[----:B------:R-:W-:Y:S01]  /*6fc0*/  MOV R197, 0x1f ;  /* 0x0000001f00c57802 */ /* 0x000fe20000000f00 */
[----:B-1----:R-:W-:Y:S01]  /*6fd0*/  FADD.FTZ R194, R217, R0 ;  /* 0x00000000d9c27221 */ /* 0x002fe20000010000 */
[----:B------:R-:W-:Y:S01]  /*6fe0*/  HFMA2.MMA R0, -RZ, RZ, 0, 1.1920928955078125e-07 ;  /* 0x00000002ff007435 */ /* 0x000fe200000001ff */
[----:B------:R-:W-:Y:S01]  /*6ff0*/  IMAD.MOV.U32 R196, RZ, RZ, -0x1 ;  /* 0xffffffffffc47424 */ /* 0x000fe200078e00ff */
[----:B------:R-:W-:Y:S02]  /*7000*/  MOV R193, R6 ;  /* 0x0000000600c17202 */ /* 0x000fe40000000f00 */
[----:B------:R-:W-:Y:S02]  /*7010*/  MOV R192, 0x7030 ;  /* 0x0000703000c07802 */ /* 0x000fe40000000f00 */
[----:B------:R-:W-:Y:S05]  /*7020*/  CALL.REL.NOINC `($__internal_86_$__cuda_sm70_shflsync_bfly_p) ;  /* 0x0000035000007944 */ /* 0x000fea0003c00000 */
[----:B-1----:R-:W-:Y:S01]  /*7030*/  MOV R195, R0 ;  /* 0x0000000000c37202 */ /* 0x002fe20000000f00 */
[----:B------:R-:W-:Y:S01]  /*7040*/  HFMA2.MMA R0, -RZ, RZ, 0, 1.1920928955078125e-07 ;  /* 0x00000002ff007435 */ /* 0x000fe200000001ff */
[----:B------:R-:W-:Y:S01]  /*7050*/  MOV R193, R194 ;  /* 0x000000c200c17202 */ /* 0x000fe20000000f00 */
[----:B------:R-:W-:Y:S01]  /*7060*/  IMAD.MOV.U32 R197, RZ, RZ, 0x1f ;  /* 0x0000001fffc57424 */ /* 0x000fe200078e00ff */
[----:B------:R-:W-:-:S02]  /*7070*/  MOV R196, 0xffffffff ;  /* 0xffffffff00c47802 */ /* 0x000fc40000000f00 */
[----:B------:R-:W-:Y:S02]  /*7080*/  MOV R192, 0x70a0 ;  /* 0x000070a000c07802 */ /* 0x000fe40000000f00 */
[----:B------:R-:W-:Y:S05]  /*7090*/  CALL.REL.NOINC `($__internal_86_$__cuda_sm70_shflsync_bfly_p) ;  /* 0x000002e000007944 */ /* 0x000fea0003c00000 */
[----:B------:R-:W-:Y:S01]  /*70a0*/  FADD.FTZ R6, R195, R6 ;  /* 0x00000006c3067221 */ /* 0x000fe20000010000 */
[----:B------:R-:W-:Y:S01]  /*70b0*/  MOV R197, 0x1f ;  /* 0x0000001f00c57802 */ /* 0x000fe20000000f00 */
[----:B-1----:R-:W-:Y:S01]  /*70c0*/  FADD.FTZ R194, R194, R0 ;  /* 0x00000000c2c27221 */ /* 0x002fe20000010000 */
[----:B------:R-:W-:Y:S01]  /*70d0*/  HFMA2.MMA R0, -RZ, RZ, 0, 2.384185791015625e-07 ;  /* 0x00000004ff007435 */ /* 0x000fe200000001ff */
[----:B------:R-:W-:Y:S01]  /*70e0*/  MOV R196, 0xffffffff ;  /* 0xffffffff00c47802 */ /* 0x000fe20000000f00 */
[----:B------:R-:W-:Y:S01]  /*70f0*/  IMAD.MOV.U32 R193, RZ, RZ, R6 ;  /* 0x000000ffffc17224 */ /* 0x000fe200078e0006 */
[----:B------:R-:W-:-:S03]  /*7100*/  MOV R192, 0x7120 ;  /* 0x0000712000c07802 */ /* 0x000fc60000000f00 */
[----:B------:R-:W-:Y:S05]  /*7110*/  CALL.REL.NOINC `($__internal_86_$__cuda_sm70_shflsync_bfly_p) ;  /* 0x0000026000007944 */ /* 0x000fea0003c00000 */
[----:B-1----:R-:W-:Y:S01]  /*7120*/  MOV R195, R0 ;  /* 0x0000000000c37202 */ /* 0x002fe20000000f00 */
[----:B------:R-:W-:Y:S01]  /*7130*/  HFMA2.MMA R0, -RZ, RZ, 0, 2.384185791015625e-07 ;  /* 0x00000004ff007435 */ /* 0x000fe200000001ff */
[----:B------:R-:W-:Y:S01]  /*7140*/  MOV R193, R194 ;  /* 0x000000c200c17202 */ /* 0x000fe20000000f00 */
[----:B------:R-:W-:Y:S01]  /*7150*/  IMAD.MOV.U32 R196, RZ, RZ, -0x1 ;  /* 0xffffffffffc47424 */ /* 0x000fe200078e00ff */
[----:B------:R-:W-:-:S02]  /*7160*/  MOV R197, 0x1f ;  /* 0x0000001f00c57802 */ /* 0x000fc40000000f00 */
[----:B------:R-:W-:Y:S02]  /*7170*/  MOV R192, 0x7190 ;  /* 0x0000719000c07802 */ /* 0x000fe40000000f00 */
[----:B------:R-:W-:Y:S05]  /*7180*/  CALL.REL.NOINC `($__internal_86_$__cuda_sm70_shflsync_bfly_p) ;  /* 0x000001f000007944 */ /* 0x000fea0003c00000 */
[----:B------:R-:W-:Y:S01]  /*7190*/  FADD.FTZ R6, R195, R6 ;  /* 0x00000006c3067221 */ /* 0x000fe20000010000 */
[----:B------:R-:W-:Y:S01]  /*71a0*/  MOV R197, 0x1f ;  /* 0x0000001f00c57802 */ /* 0x000fe20000000f00 */
[----:B-1----:R-:W-:Y:S01]  /*71b0*/  FADD.FTZ R194, R194, R0 ;  /* 0x00000000c2c27221 */ /* 0x002fe20000010000 */
[----:B------:R-:W-:Y:S01]  /*71c0*/  HFMA2.MMA R0, -RZ, RZ, 0, 4.76837158203125e-07 ;  /* 0x00000008ff007435 */ /* 0x000fe200000001ff */
[----:B------:R-:W-:Y:S02]  /*71d0*/  MOV R196, 0xffffffff ;  /* 0xffffffff00c47802 */ /* 0x000fe40000000f00 */
[----:B------:R-:W-:Y:S02]  /*71e0*/  MOV R193, R6 ;  /* 0x0000000600c17202 */ /* 0x000fe40000000f00 */
[----:B------:R-:W-:Y:S02]  /*71f0*/  MOV R192, 0x7210 ;  /* 0x0000721000c07802 */ /* 0x000fe40000000f00 */
[----:B------:R-:W-:Y:S05]  /*7200*/  CALL.REL.NOINC `($__internal_86_$__cuda_sm70_shflsync_bfly_p) ;  /* 0x0000017000007944 */ /* 0x000fea0003c00000 */
[----:B-1----:R-:W-:Y:S01]  /*7210*/  IMAD.MOV.U32 R195, RZ, RZ, R0 ;  /* 0x000000ffffc37224 */ /* 0x002fe200078e0000 */
[----:B------:R-:W-:Y:S01]  /*7220*/  HFMA2.MMA R0, -RZ, RZ, 0, 4.76837158203125e-07 ;  /* 0x00000008ff007435 */ /* 0x000fe200000001ff */
[----:B------:R-:W-:-:S02]  /*7230*/  MOV R193, R194 ;  /* 0x000000c200c17202 */ /* 0x000fc40000000f00 */
[----:B------:R-:W-:Y:S02]  /*7240*/  MOV R197, 0x1f ;  /* 0x0000001f00c57802 */ /* 0x000fe40000000f00 */
[----:B------:R-:W-:Y:S02]  /*7250*/  MOV R196, 0xffffffff ;  /* 0xffffffff00c47802 */ /* 0x000fe40000000f00 */
[----:B------:R-:W-:Y:S02]  /*7260*/  MOV R192, 0x7280 ;  /* 0x0000728000c07802 */ /* 0x000fe40000000f00 */
[----:B------:R-:W-:Y:S05]  /*7270*/  CALL.REL.NOINC `($__internal_86_$__cuda_sm70_shflsync_bfly_p) ;  /* 0x0000010000007944 */ /* 0x000fea0003c00000 */
[----:B------:R-:W-:Y:S01]  /*7280*/  FADD.FTZ R6, R195, R6 ;  /* 0x00000006c3067221 */ /* 0x000fe20000010000 */
[----:B------:R-:W-:Y:S01]  /*7290*/  HFMA2.MMA R197, -RZ, RZ, 0, 1.847743988037109375e-06 ;  /* 0x0000001fffc57435 */ /* 0x000fe200000001ff */
[----:B-1----:R-:W-:Y:S01]  /*72a0*/  FADD.FTZ R194, R194, R0 ;  /* 0x00000000c2c27221 */ /* 0x002fe20000010000 */
[----:B------:R-:W-:Y:S01]  /*72b0*/  MOV R196, 0xffffffff ;  /* 0xffffffff00c47802 */ /* 0x000fe20000000f00 */
[----:B------:R-:W-:Y:S01]  /*72c0*/  IMAD.MOV.U32 R0, RZ, RZ, 0x10 ;  /* 0x00000010ff007424 */ /* 0x000fe200078e00ff */
[----:B------:R-:W-:Y:S02]  /*72d0*/  MOV R193, R6 ;  /* 0x0000000600c17202 */ /* 0x000fe40000000f00 */
[----:B------:R-:W-:-:S02]  /*72e0*/  MOV R192, 0x7300 ;  /* 0x0000730000c07802 */ /* 0x000fc40000000f00 */
[----:B------:R-:W-:Y:S05]  /*72f0*/  CALL.REL.NOINC `($__internal_86_$__cuda_sm70_shflsync_bfly_p) ;  /* 0x0000008000007944 */ /* 0x000fea0003c00000 */
[----:B-1----:R-:W-:Y:S01]  /*7300*/  MOV R195, R0 ;  /* 0x0000000000c37202 */ /* 0x002fe20000000f00 */
[----:B------:R-:W-:Y:S01]  /*7310*/  HFMA2.MMA R0, -RZ, RZ, 0, 9.5367431640625e-07 ;  /* 0x00000010ff007435 */ /* 0x000fe200000001ff */
[----:B------:R-:W-:Y:S01]  /*7320*/  IMAD.MOV.U32 R193, RZ, RZ, R194 ;  /* 0x000000ffffc17224 */ /* 0x000fe200078e00c2 */
[----:B------:R-:W-:-:S02]  /*7330*/  MOV R197, 0x1f ;  /* 0x0000001f00c57802 */ /* 0x000fc40000000f00 */
[----:B------:R-:W-:Y:S02]  /*7340*/  MOV R196, 0xffffffff ;  /* 0xffffffff00c47802 */ /* 0x000fe40000000f00 */
[----:B------:R-:W-:Y:S02]  /*7350*/  MOV R192, 0x7370 ;  /* 0x0000737000c07802 */ /* 0x000fe40000000f00 */
[----:B------:R-:W-:Y:S05]  /*7360*/  CALL.REL.NOINC `($__internal_86_$__cuda_sm70_shflsync_bfly_p) ;  /* 0x0000001000007944 */ /* 0x000fea0003c00000 */
[----:B-1----:R-:W-:Y:S05]  /*7370*/  BRA `(.L_x_5568) ;  /* 0xffffb08000007947 */ /* 0x002fea000383ffff */
        .weak           $__internal_86_$__cuda_sm70_shflsync_bfly_p
        .type           $__internal_86_$__cuda_sm70_shflsync_bfly_p,@function
        .size           $__internal_86_$__cuda_sm70_shflsync_bfly_p,(.L_x_12388 - $__internal_86_$__cuda_sm70_shflsync_bfly_p)
$__internal_86_$__cuda_sm70_shflsync_bfly_p:
[----:B------:R-:W-:Y:S04]  /*7380*/  WARPSYNC R196 ;  /* 0x000000c400007348 */ /* 0x000fe80003800000 */
[----:B------:R0:W1:Y:S02]  /*7390*/  SHFL.BFLY PT, R0, R193, R0, R197 ;  /* 0x0c000000c1007389 */ /* 0x00006400000e00c5 */
[----:B0-----:R-:W-:-:S06]  /*73a0*/  HFMA2.MMA R193, -RZ, RZ, 0, 0 ;  /* 0x00000000ffc17435 */ /* 0x001fcc00000001ff */
[----:B------:R-:W-:Y:S05]  /*73b0*/  RET.REL.NODEC R192 `(_ZN10layer_norm13ln_bwd_kernelINS_13Kernel_traitsIf13__nv_bfloat16fS2_fjLj1024ELj1ELj4ELj1ELj16ENS_18Kernel_traits_baseILj1024EfS2_fS2_fjLj128EEEEELb0ELb1ELb1ELb0EEEvNS_9BwdParamsE) ;  /* 0xffff8c40c0007950 */ /* 0x000fea0003c3ffff */
.L_x_5569:
        /* <DEDUP_REMOVED lines=12> */
.L_x_12388:


//--------------------- .text._ZN10layer_norm13ln_bwd_kernelINS_13Kernel_traitsIf13__nv_bfloat16fS2_fjLj1024ELj1ELj4ELj1ELj16ENS_18Kernel_traits_baseILj1024EfS2_fS2_fjLj128EEEEELb0ELb1ELb1ELb1EEEvNS_9BwdParamsE --------------------------
	.section	.text._ZN10layer_norm13ln_bwd_kernelINS_13Kernel_traitsIf13__nv_bfloat16fS2_fjLj1024ELj1ELj4ELj1ELj16ENS_18Kernel_traits_baseILj1024EfS2_fS2_fjLj128EEEEELb0ELb1ELb1ELb1EEEvNS_9BwdParamsE,"ax",@progbits
	.sectioninfo	@"SHI_REGISTERS=255"
	.align	128
        .global         _ZN10layer_norm13ln_bwd_kernelINS_13Kernel_traitsIf13__nv_bfloat16fS2_fjLj1024ELj1ELj4ELj1ELj16ENS_18Kernel_traits_baseILj1024EfS2_fS2_fjLj128EEEEELb0ELb1ELb1ELb1EEEvNS_9BwdParamsE
        .type           _ZN10layer_norm13ln_bwd_kernelINS_13Kernel_traitsIf13__nv_bfloat16fS2_fjLj1024ELj1ELj4ELj1ELj16ENS_18Kernel_traits_baseILj1024EfS2_fS2_fjLj128EEEEELb0ELb1ELb1ELb1EEEvNS_9BwdParamsE,@function
        .size           _ZN10layer_norm13ln_bwd_kernelINS_13Kernel_traitsIf13__nv_bfloat16fS2_fjLj1024ELj1ELj4ELj1ELj16ENS_18Kernel_traits_baseILj1024EfS2_fS2_fjLj128EEEEELb0ELb1ELb1ELb1EEEvNS_9BwdParamsE,(.L_x_12389 - _ZN10layer_norm13ln_bwd_kernelINS_13Kernel_traitsIf13__nv_bfloat16fS2_fjLj1024ELj1ELj4ELj1ELj16ENS_18Kernel_traits_baseILj1024EfS2_fS2_fjLj128EEEEELb0ELb1ELb1ELb1EEEvNS_9BwdParamsE)
        .other          _ZN10layer_norm13ln_bwd_kernelINS_13Kernel_traitsIf13__nv_bfloat16fS2_fjLj1024ELj1ELj4ELj1ELj16ENS_18Kernel_traits_baseILj1024EfS2_fS2_fjLj128EEEEELb0ELb1ELb1ELb1EEEvNS_9BwdParamsE,@"STO_CUDA_ENTRY STV_DEFAULT"
_ZN10layer_norm13ln_bwd_kernelINS_13Kernel_traitsIf13__nv_bfloat16fS2_fjLj1024ELj1ELj4ELj1ELj16ENS_18Kernel_traits_baseILj1024EfS2_fS2_fjLj128EEEEELb0ELb1ELb1ELb1EEEvNS_9BwdParamsE:
.text._ZN10layer_norm13ln_bwd_kernelINS_13Kernel_traitsIf13__nv_bfloat16fS2_fjLj1024ELj1ELj4ELj1ELj16ENS_18Kernel_traits_baseILj1024EfS2_fS2_fjLj128EEEEELb0ELb1ELb1ELb1EEEvNS_9BwdParamsE:
        /* <DEDUP_REMOVED lines=59> */
.L_x_5571:
        /* <DEDUP_REMOVED lines=11> */
[----:B------:R-:W4:Y:S04]  /*0460*/  LDG.E.128 R40, [R4.64+0x810] ;  /* 0x0008100404287981 */ /* 0x000f28000c1e1d00 */
[----:B------:R-:W4:Y:S04]  /*0470*/  LDG.E.128 R44, [R4.64+0xc00] ;  /* 0x000c0004042c7981 */ /* 0x000f28000c1e1d00 */
[----:B------:R-:W4:Y:S04]  /*0480*/  LDG.E.128 R16, [R4.64+0xc10] ;  /* 0x000c100404107981 */ /* 0x000f28000c1e1d00 */
[----:B------:R-:W4:Y:S04]  /*0490*/  LDG.E.128 R12, [R6.64] ;  /* 0x00000004060c7981 */ /* 0x000f28000c1e1d00 */
[----:B------:R-:W4:Y:S04]  /*04a0*/  LDG.E.128 R8, [R6.64+0x400] ;  /* 0x0004000406087981 */ /* 0x000f28000c1e1d00 */
        /* <DEDUP_REMOVED lines=40> */
[----:B--2---:R-:W-:Y:S04]  /*0730*/  STL.64 [R1+0xa0], R60 ;  /* 0x0000a03c01007387 */ /* 0x004fe80000100a00 */
[----:B------:R-:W-:Y:S04]  /*0740*/  STL.64 [R1+0xa8], R62 ;  /* 0x0000a83e01007387 */ /* 0x000fe80000100a00 */
[----:B---3--:R-:W-:Y:S04]  /*0750*/  STL.64 [R1+0x90], R36 ;  /* 0x0000902401007387 */ /* 0x008fe80000100a00 */
[----:B------:R1:W-:Y:S04]  /*0760*/  STL.64 [R1+0x98], R38 ;  /* 0x0000982601007387 */ /* 0x0003e80000100a00 */
[----:B----4-:R-:W-:Y:S04]  /*0770*/  STL.64 [R1+0x80], R56 ;  /* 0x0000803801007387 */ /* 0x010fe80000100a00 */
[----:B------:R-:W-:Y:S04]  /*0780*/  STL.64 [R1+0x88], R58 ;  /* 0x0000883a01007387 */ /* 0x000fe80000100a00 */
[----:B------:R-:W-:Y:S04]  /*0790*/  STL.64 [R1+0x70], R52 ;  /* 0x0000703401007387 */ /* 0x000fe80000100a00 */
[----:B------:R-:W-:Y:S04]  /*07a0*/  STL.64 [R1+0x78], R54 ;  /* 0x0000783601007387 */ /* 0x000fe80000100a00 */
[----:B------:R-:W-:Y:S04]  /*07b0*/  STL.64 [R1+0x60], R48 ;  /* 0x0000603001007387 */ /* 0x000fe80000100a00 */
[----:B------:R-:W-:Y:S04]  /*07c0*/  STL.64 [R1+0x68], R50 ;  /* 0x0000683201007387 */ /* 0x000fe80000100a00 */
[----:B------:R-:W-:Y:S04]  /*07d0*/  STL.64 [R1+0x50], R40 ;  /* 0x0000502801007387 */ /* 0x000fe80000100a00 */
[----:B------:R2:W-:Y:S04]  /*07e0*/  STL.64 [R1+0x58], R42 ;  /* 0x0000582a01007387 */ /* 0x0005e80000100a00 */
[----:B------:R-:W-:Y:S04]  /*07f0*/  STL.64 [R1+0x40], R44 ;  /* 0x0000402c01007387 */ /* 0x000fe80000100a00 */
[----:B------:R3:W-:Y:S04]  /*0800*/  STL.64 [R1+0x48], R46 ;  /* 0x0000482e01007387 */ /* 0x0007e80000100a00 */
[----:B------:R0:W-:Y:S04]  /*0810*/  STL.64 [R1+0x30], R16 ;  /* 0x0000301001007387 */ /* 0x0001e80000100a00 */
[----:B------:R0:W-:Y:S04]  /*0820*/  STL.64 [R1+0x38], R18 ;  /* 0x0000381201007387 */ /* 0x0001e80000100a00 */
[----:B------:R0:W-:Y:S04]  /*0830*/  STL.64 [R1+0x20], R12 ;  /* 0x0000200c01007387 */ /* 0x0001e80000100a00 */
[----:B------:R0:W-:Y:S04]  /*0840*/  STL.64 [R1+0x28], R14 ;  /* 0x0000280e01007387 */ /* 0x0001e80000100a00 */
[----:B------:R0:W-:Y:S04]  /*0850*/  STL.64 [R1+0x10], R8 ;  /* 0x0000100801007387 */ /* 0x0001e80000100a00 */
[----:B------:R0:W-:Y:S01]  /*0860*/  STL.64 [R1+0x18], R10 ;  /* 0x0000180a01007387 */ /* 0x0001e20000100a00 */
[----:B-1----:R-:W-:Y:S01]  /*0870*/  CS2R R38, SRZ ;  /* 0x0000000000267805 */ /* 0x002fe2000001ff00 */
[----:B------:R-:W-:Y:S01]  /*0880*/  CS2R R36, SRZ ;  /* 0x0000000000247805 */ /* 0x000fe2000001ff00 */
[----:B--2---:R-:W-:Y:S01]  /*0890*/  CS2R R42, SRZ ;  /* 0x00000000002a7805 */ /* 0x004fe2000001ff00 */
[----:B------:R-:W-:Y:S01]  /*08a0*/  CS2R R40, SRZ ;  /* 0x0000000000287805 */ /* 0x000fe2000001ff00 */
        /* <DEDUP_REMOVED lines=9> */
[----:B0-----:R-:W-:-:S02]  /*0940*/  CS2R R60, SRZ ;  /* 0x00000000003c7805 */ /* 0x001fc4000001ff00 */
.L_x_5642:
[----:B------:R-:W-:-:S10]  /*0950*/  HFMA2.MMA R251, -RZ, RZ, 0, 2.384185791015625e-07 ;  /* 0x00000004fffb7435 */ /* 0x000fd400000001ff */
[----:B------:R-:W-:-:S05]  /*0960*/  IMAD.WIDE R188, R2, R251, c[0x0][0x1d8] ;  /* 0x0000760002bc7625 */ /* 0x000fca00078e02fb */
[----:B------:R0:W2:Y:S04]  /*0970*/  LDG.E R228, [R188.64] ;  /* 0x00000004bce47981 */ /* 0x0000a8000c1e1900 */
        /* <DEDUP_REMOVED lines=37> */
.L_x_5574:
[----:B------:R-:W-:Y:S01]  /*0bd0*/  IADD3 R228, R228, -0x1, RZ ;  /* 0xffffffffe4e47810 */ /* 0x000fe20007ffe0ff */
[----:B------:R-:W-:Y:S01]  /*0be0*/  IMAD.WIDE R196, R2, R251, c[0x0][0x1a0] ;  /* 0x0000680002c47625 */ /* 0x000fe200078e02fb */
[----:B------:R-:W-:Y:S01]  /*0bf0*/  MOV R221, 0x10 ;  /* 0x0000001000dd7802 */ /* 0x000fe20000000f00 */
[----:B------:R-:W-:Y:S02]  /*0c00*/  STL [R1+0xb8], R22 ;  /* 0x0000b81601007387 */ /* 0x000fe40000100800 */
[----:B------:R-:W-:-:S02]  /*0c10*/  IMAD R228, R228, c[0x0][0x168], RZ ;  /* 0x00005a00e4e47a24 */ /* 0x000fc400078e02ff */
[-C--:B------:R-:W-:Y:S01]  /*0c20*/  IMAD.WIDE.U32 R214, R248, R247.reuse, c[0x0][0x188] ;  /* 0x00006200f8d67625 */ /* 0x080fe200078e00f7 */
[----:B------:R0:W2:Y:S02]  /*0c30*/  LDG.E R0, [R196.64] ;  /* 0x00000004c4007981 */ /* 0x0000a4000c1e1900 */
[----:B------:R-:W-:Y:S02]  /*0c40*/  SHF.R.S32.HI R3, RZ, 0x1f, R228 ;  /* 0x0000001fff037819 */ /* 0x000fe400000114e4 */
[----:B------:R1:W3:Y:S02]  /*0c50*/  LDG.E.128 R204, [R214.64] ;  /* 0x00000004d6cc7981 */ /* 0x0002e4000c1e1d00 */
[----:B------:R-:W-:Y:S02]  /*0c60*/  LEA.HI R3, R3, R228, RZ, 0x3 ;  /* 0x000000e403037211 */ /* 0x000fe400078f18ff */
[----:B------:R1:W4:Y:S02]  /*0c70*/  LDG.E.128 R216, [R214.64+0x10] ;  /* 0x00001004d6d87981 */ /* 0x000324000c1e1d00 */
[----:B------:R-:W-:Y:S01]  /*0c80*/  LEA.HI.SX32 R3, R3, R250, 0x1d ;  /* 0x000000fa03037211 */ /* 0x000fe200078feaff */
[----:B------:R-:W-:-:S04]  /*0c90*/  IMAD.WIDE.U32 R12, R245, R247, c[0x0][0x188] ;  /* 0x00006200f50c7625 */ /* 0x000fc800078e00f7 */
[----:B------:R-:W-:Y:S01]  /*0ca0*/  IMAD.WIDE.U32 R192, R238, R247, c[0x0][0x188] ;  /* 0x00006200eec07625 */ /* 0x000fe200078e00f7 */
[C---:B------:R-:W-:Y:S01]  /*0cb0*/  IADD3 R208, R3.reuse, 0x20, RZ ;  /* 0x0000002003d07810 */ /* 0x040fe20007ffe0ff */
[----:B------:R0:W3:Y:S01]  /*0cc0*/  LDG.E.128 R4, [R12.64] ;  /* 0x000000040c047981 */ /* 0x0000e2000c1e1d00 */
[----:B-1----:R-:W-:-:S03]  /*0cd0*/  IADD3 R214, R3, 0x40, RZ ;  /* 0x0000004003d67810 */ /* 0x002fc60007ffe0ff */
[-C--:B------:R-:W-:Y:S01]  /*0ce0*/  IMAD.WIDE.U32 R208, R208, R221.reuse, c[0x0][0x208] ;  /* 0x00008200d0d07625 */ /* 0x080fe200078e00dd */
[----:B------:R1:W4:Y:S03]  /*0cf0*/  LDG.E.128 R16, [R192.64] ;  /* 0x00000004c0107981 */ /* 0x000326000c1e1d00 */
[C---:B------:R-:W-:Y:S01]  /*0d00*/  IMAD.WIDE.U32 R8, R3.reuse, R221, c[0x0][0x208] ;  /* 0x0000820003087625 */ /* 0x040fe200078e00dd */
[----:B------:R1:W4:Y:S01]  /*0d10*/  LDG.E.128 R224, [R208.64] ;  /* 0x00000004d0e07981 */ /* 0x000322000c1e1d00 */
[----:B------:R-:W-:Y:S02]  /*0d20*/  IADD3 R3, R3, 0x60, RZ ;  /* 0x0000006003037810 */ /* 0x000fe40007ffe0ff */
[----:B------:R-:W-:Y:S01]  /*0d30*/  IMAD.WIDE.U32 R200, R246, R247, c[0x0][0x188] ;  /* 0x00006200f6c87625 */ /* 0x000fe200078e00f7 */
[----:B0-----:R-:W4:Y:S04]  /*0d40*/  LDG.E.128 R12, [R12.64+0x10] ;  /* 0x000010040c0c7981 */ /* 0x001f28000c1e1d00 */
[----:B------:R-:W4:Y:S01]  /*0d50*/  LDG.E.128 R8, [R8.64] ;  /* 0x0000000408087981 */ /* 0x000f22000c1e1d00 */
[----:B-1----:R-:W-:-:S03]  /*0d60*/  IMAD.WIDE.U32 R208, R214, R221, c[0x0][0x208] ;  /* 0x00008200d6d07625 */ /* 0x002fc600078e00dd */
[----:B------:R0:W4:Y:S04]  /*0d70*/  LDG.E.128 R196, [R200.64] ;  /* 0x00000004c8c47981 */ /* 0x000128000c1e1d00 */
[----:B------:R1:W4:Y:S01]  /*0d80*/  LDG.E.128 R228, [R208.64] ;  /* 0x00000004d0e47981 */ /* 0x000322000c1e1d00 */
[----:B------:R-:W1:Y:S01]  /*0d90*/  LDC.U8 R252, c[0x0][0x1f0] ;  /* 0x00007c00fffc7b82 */ /* 0x000e620000000000 */
[----:B------:R-:W-:Y:S02]  /*0da0*/  ISETP.NE.U32.AND P0, PT, RZ, c[0x0][0x218], PT ;  /* 0x00008600ff007a0c */ /* 0x000fe40003f05070 */
[----:B------:R-:W-:Y:S04]  /*0db0*/  STL [R1+0xb4], R21 ;  /* 0x0000b41501007387 */ /* 0x000fe80000100800 */
[----:B0-----:R-:W4:Y:S01]  /*0dc0*/  LDG.E.128 R200, [R200.64+0x10] ;  /* 0x00001004c8c87981 */ /* 0x001f22000c1e1d00 */
[----:B-1----:R-:W-:Y:S01]  /*0dd0*/  IMAD.WIDE.U32 R208, R3, R221, c[0x0][0x208] ;  /* 0x0000820003d07625 */ /* 0x002fe200078e00dd */
[----:B------:R-:W-:-:S02]  /*0de0*/  ISETP.NE.AND.EX P0, PT, RZ, c[0x0][0x21c], PT, P0 ;  /* 0x00008700ff007a0c */ /* 0x000fc40003f05300 */
[----:B------:R-:W4:Y:S04]  /*0df0*/  LDG.E.128 R192, [R192.64+0x10] ;  /* 0x00001004c0c07981 */ /* 0x000f28000c1e1d00 */
[----:B------:R3:W4:Y:S04]  /*0e00*/  LDG.E.128 R232, [R208.64] ;  /* 0x00000004d0e87981 */ /* 0x000728000c1e1d00 */
[----:B------:R0:W-:Y:S04]  /*0e10*/  STL [R1+0xb0], R20 ;  /* 0x0000b01401007387 */ /* 0x0001e80000100800 */
        /* <DEDUP_REMOVED lines=12> */
[C---:B----4-:R-:W-:Y:S01]  /*0ee0*/  FADD.FTZ R4, -R0.reuse, R12 ;  /* 0x0000000c00047221 */ /* 0x050fe20000010100 */
[----:B0-----:R-:W-:Y:S02]  /*0ef0*/  PRMT R20, RZ, 0x5410, R10 ;  /* 0x00005410ff147816 */ /* 0x001fe4000000000a */
[--C-:B------:R-:W-:Y:S02]  /*0f00*/  PRMT R243, RZ, 0x5410, R11.reuse ;  /* 0x00005410fff37816 */ /* 0x100fe4000000000b */
[----:B------:R-:W-:Y:S01]  /*0f10*/  PRMT R21, RZ, 0x7610, R11 ;  /* 0x00007610ff157816 */ /* 0x000fe2000000000b */
[C---:B------:R-:W-:Y:S01]  /*0f20*/  FADD.FTZ R11, -R0.reuse, R18 ;  /* 0x00000012000b7221 */ /* 0x040fe20000010100 */
[----:B------:R-:W-:Y:S01]  /*0f30*/  PRMT R241, RZ, 0x7610, R10 ;  /* 0x00007610fff17816 */ /* 0x000fe2000000000a */
[----:B------:R-:W-:-:S02]  /*0f40*/  FADD.FTZ R6, -R0, R14 ;  /* 0x0000000e00067221 */ /* 0x000fc40000010100 */
[C---:B------:R-:W-:Y:S02]  /*0f50*/  FADD.FTZ R10, -R0.reuse, R17 ;  /* 0x00000011000a7221 */ /* 0x040fe40000010100 */
[C---:B------:R-:W-:Y:S02]  /*0f60*/  FADD.FTZ R12, -R0.reuse, R19 ;  /* 0x00000013000c7221 */ /* 0x040fe40000010100 */
[C---:B------:R-:W-:Y:S02]  /*0f70*/  FADD.FTZ R17, -R0.reuse, R196 ;  /* 0x000000c400117221 */ /* 0x040fe40000010100 */
[C---:B------:R-:W-:Y:S01]  /*0f80*/  FADD.FTZ R190, -R0.reuse, R201 ;  /* 0x000000c900be7221 */ /* 0x040fe20000010100 */
[----:B------:R-:W-:Y:S01]  /*0f90*/  PRMT R201, RZ, 0x7610, R224 ;  /* 0x00007610ffc97816 */ /* 0x000fe200000000e0 */
[----:B------:R-:W-:Y:S01]  /*0fa0*/  FADD.FTZ R191, -R0, R202 ;  /* 0x000000ca00bf7221 */ /* 0x000fe20000010100 */
[----:B------:R-:W-:Y:S01]  /*0fb0*/  PRMT R202, RZ, 0x5410, R224 ;  /* 0x00005410ffca7816 */ /* 0x000fe200000000e0 */
[----:B-----5:R-:W-:Y:S01]  /*0fc0*/  FMUL.FTZ R224, R220, R11 ;  /* 0x0000000bdce07220 */ /* 0x020fe20000410000 */
[----:B------:R-:W-:-:S02]  /*0fd0*/  PRMT R22, RZ, 0x5410, R234 ;  /* 0x00005410ff167816 */ /* 0x000fc400000000ea */
[----:B------:R-:W-:Y:S02]  /*0fe0*/  PRMT R252, RZ, 0x7610, R234 ;  /* 0x00007610fffc7816 */ /* 0x000fe400000000ea */
[----:B------:R-:W-:Y:S01]  /*0ff0*/  MOV R234, R20 ;  /* 0x0000001400ea7202 */ /* 0x000fe20000000f00 */
[C---:B------:R-:W-:Y:S01]  /*1000*/  FMUL.FTZ R11, R220.reuse, R190 ;  /* 0x000000bedc0b7220 */ /* 0x040fe20000410000 */
[--C-:B------:R-:W-:Y:S01]  /*1010*/  PRMT R251, RZ, 0x5410, R233.reuse ;  /* 0x00005410fffb7816 */ /* 0x100fe200000000e9 */
[C---:B------:R-:W-:Y:S01]  /*1020*/  FMUL.FTZ R222, R220.reuse, R12 ;  /* 0x0000000cdcde7220 */ /* 0x040fe20000410000 */
[----:B------:R-:W-:Y:S01]  /*1030*/  PRMT R250, RZ, 0x7610, R233 ;  /* 0x00007610fffa7816 */ /* 0x000fe200000000e9 */
[C---:B------:R-:W-:Y:S01]  /*1040*/  FMUL.FTZ R233, R220.reuse, R6 ;  /* 0x00000006dce97220 */ /* 0x040fe20000410000 */
[----:B------:R-:W-:Y:S01]  /*1050*/  MOV R190, R241 ;  /* 0x000000f100be7202 */ /* 0x000fe20000000f00 */
[C---:B------:R-:W-:Y:S01]  /*1060*/  FMUL.FTZ R6, R220.reuse, R17 ;  /* 0x00000011dc067220 */ /* 0x040fe20000410000 */
[----:B------:R-:W2:Y:S01]  /*1070*/  LDL R241, [R1+0xa8] ;  /* 0x0000a80001f17983 */ /* 0x000ea20000100800 */
[----:B------:R-:W-:Y:S01]  /*1080*/  FMUL.FTZ R12, R220, R191 ;  /* 0x000000bfdc0c7220 */ /* 0x000fe20000410000 */
[----:B------:R-:W-:-:S02]  /*1090*/  MOV R17, R234 ;  /* 0x000000ea00117202 */ /* 0x000fc40000000f00 */
[----:B------:R-:W3:Y:S04]  /*10a0*/  LDL R191, [R1+0x90] ;  /* 0x0000900001bf7983 */ /* 0x000ee80000100800 */
[----:B------:R-:W4:Y:S01]  /*10b0*/  LDL R234, [R1+0x94] ;  /* 0x0000940001ea7983 */ /* 0x000f220000100800 */
[C---:B------:R-:W-:Y:S01]  /*10c0*/  FADD.FTZ R208, -R0.reuse, R5 ;  /* 0x0000000500d07221 */ /* 0x040fe20000010100 */
[----:B------:R-:W-:Y:S01]  /*10d0*/  PRMT R236, RZ, 0x5410, R9 ;  /* 0x00005410ffec7816 */ /* 0x000fe20000000009 */
[C---:B------:R-:W-:Y:S01]  /*10e0*/  FADD.FTZ R5, -R0.reuse, R13 ;  /* 0x0000000d00057221 */ /* 0x040fe20000010100 */
[----:B------:R-:W-:Y:S01]  /*10f0*/  PRMT R239, RZ, 0x7610, R9 ;  /* 0x00007610ffef7816 */ /* 0x000fe20000000009 */
[C---:B------:R-:W-:Y:S01]  /*1100*/  FADD.FTZ R9, -R0.reuse, R16 ;  /* 0x0000001000097221 */ /* 0x040fe20000010100 */
[--C-:B-1----:R-:W-:Y:S01]  /*1110*/  PRMT R212, RZ, 0x5410, R228.reuse ;  /* 0x00005410ffd47816 */ /* 0x102fe200000000e4 */
[C---:B------:R-:W-:Y:S01]  /*1120*/  FADD.FTZ R16, -R0.reuse, R195 ;  /* 0x000000c300107221 */ /* 0x040fe20000010100 */
[----:B------:R-:W-:Y:S01]  /*1130*/  PRMT R211, RZ, 0x7610, R228 ;  /* 0x00007610ffd37816 */ /* 0x000fe200000000e4 */
[----:B------:R-:W-:Y:S01]  /*1140*/  FADD.FTZ R195, -R0, R206 ;  /* 0x000000ce00c37221 */ /* 0x000fe20000010100 */
[----:B------:R-:W-:-:S02]  /*1150*/  PRMT R247, RZ, 0x5410, R232 ;  /* 0x00005410fff77816 */ /* 0x000fc400000000e8 */
[----:B------:R-:W-:Y:S02]  /*1160*/  PRMT R228, RZ, 0x7610, R232 ;  /* 0x00007610ffe47816 */ /* 0x000fe400000000e8 */
[----:B------:R-:W-:Y:S02]  /*1170*/  MOV R232, R21 ;  /* 0x0000001500e87202 */ /* 0x000fe40000000f00 */
[--C-:B------:R-:W-:Y:S02]  /*1180*/  PRMT R21, RZ, 0x5410, R235.reuse ;  /* 0x00005410ff157816 */ /* 0x100fe400000000eb */
[----:B------:R-:W-:Y:S01]  /*1190*/  PRMT R20, RZ, 0x7610, R235 ;  /* 0x00007610ff147816 */ /* 0x000fe200000000eb */
[C---:B------:R-:W-:Y:S02]  /*11a0*/  FMUL.FTZ R235, R220.reuse, R5 ;  /* 0x00000005dceb7220 */ /* 0x040fe40000410000 */
[----:B------:R-:W-:Y:S02]  /*11b0*/  FMUL.FTZ R5, R220, R16 ;  /* 0x00000010dc057220 */ /* 0x000fe40000410000 */
[----:B------:R-:W-:-:S02]  /*11c0*/  FADD.FTZ R196, -R0, R207 ;  /* 0x000000cf00c47221 */ /* 0x000fc40000010100 */
[C---:B------:R-:W-:Y:S01]  /*11d0*/  FMUL.FTZ R16, R220.reuse, R195 ;  /* 0x000000c3dc107220 */ /* 0x040fe20000410000 */
[----:B------:R-:W-:Y:S01]  /*11e0*/  MOV R195, R17 ;  /* 0x0000001100c37202 */ /* 0x000fe20000000f00 */
[C---:B------:R-:W-:Y:S02]  /*11f0*/  FMUL.FTZ R242, R220.reuse, R3 ;  /* 0x00000003dcf27220 */ /* 0x040fe40000410000 */
[----:B------:R-:W-:Y:S02]  /*1200*/  FMUL.FTZ R17, R220, R196 ;  /* 0x000000c4dc117220 */ /* 0x000fe40000410000 */
[----:B------:R-:W-:Y:S01]  /*1210*/  FFMA.FTZ R114, R242, R236, R114 ;  /* 0x000000ecf2727223 */ /* 0x000fe20000010072 */
[----:B------:R-:W4:Y:S01]  /*1220*/  LDL R196, [R1+0xac] ;  /* 0x0000ac0001c47983 */ /* 0x000f220000100800 */
[----:B------:R-:W-:Y:S02]  /*1230*/  FADD.FTZ R82, R82, R236 ;  /* 0x000000ec52527221 */ /* 0x000fe40000010000 */
[----:B------:R-:W-:-:S02]  /*1240*/  FADD.FTZ R77, R77, R190 ;  /* 0x000000be4d4d7221 */ /* 0x000fc40000010000 */
[----:B------:R-:W-:Y:S02]  /*1250*/  FFMA.FTZ R109, R235, R190, R109 ;  /* 0x000000beeb6d7223 */ /* 0x000fe4000001006d */
[----:B--2---:R-:W-:Y:S02]  /*1260*/  FMUL.FTZ R241, R241, R236 ;  /* 0x000000ecf1f17220 */ /* 0x004fe40000410000 */
[----:B---3--:R-:W-:Y:S02]  /*1270*/  FMUL.FTZ R236, R191, R195 ;  /* 0x000000c3bfec7220 */ /* 0x008fe40000410000 */
[----:B------:R-:W2:Y:S01]  /*1280*/  LDL R191, [R1+0x78] ;  /* 0x0000780001bf7983 */ /* 0x000ea20000100800 */
[----:B----4-:R-:W-:-:S03]  /*1290*/  FMUL.FTZ R234, R234, R190 ;  /* 0x000000beeaea7220 */ /* 0x010fc60000410000 */
[----:B------:R-:W3:Y:S01]  /*12a0*/  LDL R190, [R1+0x7c] ;  /* 0x00007c0001be7983 */ /* 0x000ee20000100800 */
[--C-:B------:R-:W-:Y:S01]  /*12b0*/  PRMT R223, RZ, 0x5410, R8.reuse ;  /* 0x00005410ffdf7816 */ /* 0x100fe20000000008 */
[C---:B------:R-:W-:Y:S01]  /*12c0*/  FADD.FTZ R7, -R0.reuse, R7 ;  /* 0x0000000700077221 */ /* 0x040fe20000010100 */
[----:B------:R-:W-:Y:S01]  /*12d0*/  PRMT R221, RZ, 0x7610, R8 ;  /* 0x00007610ffdd7816 */ /* 0x000fe20000000008 */
[C---:B------:R-:W-:Y:S02]  /*12e0*/  FADD.FTZ R8, -R0.reuse, R15 ;  /* 0x0000000f00087221 */ /* 0x040fe40000010100 */
[C---:B------:R-:W-:Y:S02]  /*12f0*/  FADD.FTZ R15, -R0.reuse, R194 ;  /* 0x000000c2000f7221 */ /* 0x040fe40000010100 */
[C---:B------:R-:W-:Y:S02]  /*1300*/  FADD.FTZ R194, -R0.reuse, R205 ;  /* 0x000000cd00c27221 */ /* 0x040fe40000010100 */
[----:B------:R-:W-:-:S02]  /*1310*/  FADD.FTZ R14, -R0, R193 ;  /* 0x000000c1000e7221 */ /* 0x000fc40000010100 */
[C---:B------:R-:W-:Y:S01]  /*1320*/  FADD.FTZ R189, -R0.reuse, R200 ;  /* 0x000000c800bd7221 */ /* 0x040fe20000010100 */
[----:B------:R-:W-:Y:S01]  /*1330*/  PRMT R210, RZ, 0x5410, R227 ;  /* 0x00005410ffd27816 */ /* 0x000fe200000000e3 */
[C---:B------:R-:W-:Y:S02]  /*1340*/  FADD.FTZ R18, -R0.reuse, R197 ;  /* 0x000000c500127221 */ /* 0x040fe40000010100 */
[C---:B------:R-:W-:Y:S02]  /*1350*/  FADD.FTZ R193, -R0.reuse, R204 ;  /* 0x000000cc00c17221 */ /* 0x040fe40000010100 */
[----:B------:R-:W-:Y:S02]  /*1360*/  FADD.FTZ R200, -R0, R219 ;  /* 0x000000db00c87221 */ /* 0x000fe40000010100 */
[----:B------:R-:W-:Y:S01]  /*1370*/  FMUL.FTZ R240, R220, R7 ;  /* 0x00000007dcf07220 */ /* 0x000fe20000410000 */
[----:B------:R-:W-:Y:S01]  /*1380*/  PRMT R207, RZ, 0x7610, R227 ;  /* 0x00007610ffcf7816 */ /* 0x000fe200000000e3 */
[----:B------:R-:W-:-:S02]  /*1390*/  FADD.FTZ R19, -R0, R198 ;  /* 0x000000c600137221 */ /* 0x000fc40000010100 */
[C---:B------:R-:W-:Y:S02]  /*13a0*/  FADD.FTZ R188, -R0.reuse, R199 ;  /* 0x000000c700bc7221 */ /* 0x040fe40000010100 */
[----:B------:R-:W-:Y:S02]  /*13b0*/  FADD.FTZ R197, -R0, R216 ;  /* 0x000000d800c57221 */ /* 0x000fe40000010100 */
[C---:B------:R-:W-:Y:S02]  /*13c0*/  FMUL.FTZ R237, R220.reuse, R4 ;  /* 0x00000004dced7220 */ /* 0x040fe40000410000 */
[C---:B------:R-:W-:Y:S02]  /*13d0*/  FMUL.FTZ R3, R220.reuse, R14 ;  /* 0x0000000edc037220 */ /* 0x040fe40000410000 */
[----:B------:R-:W-:Y:S02]  /*13e0*/  FMUL.FTZ R244, R220, R208 ;  /* 0x000000d0dcf47220 */ /* 0x000fe40000410000 */
[----:B------:R-:W-:Y:S01]  /*13f0*/  FADD.FTZ R83, R83, R239 ;  /* 0x000000ef53537221 */ /* 0x000fe20000010000 */
[----:B------:R-:W4:Y:S01]  /*1400*/  LDL R208, [R1+0x88] ;  /* 0x0000880001d07983 */ /* 0x000f220000100800 */
[C---:B------:R-:W-:Y:S01]  /*1410*/  FADD.FTZ R198, -R0.reuse, R217 ;  /* 0x000000d900c67221 */ /* 0x040fe20000010100 */
[--C-:B------:R-:W-:Y:S01]  /*1420*/  PRMT R217, RZ, 0x7610, R231.reuse ;  /* 0x00007610ffd97816 */ /* 0x100fe200000000e7 */
[----:B------:R-:W-:Y:S01]  /*1430*/  FADD.FTZ R199, -R0, R218 ;  /* 0x000000da00c77221 */ /* 0x000fe20000010100 */
[----:B------:R-:W-:Y:S01]  /*1440*/  PRMT R218, RZ, 0x5410, R231 ;  /* 0x00005410ffda7816 */ /* 0x000fe200000000e7 */
[----:B------:R-:W-:-:S02]  /*1450*/  FMUL.FTZ R4, R220, R15 ;  /* 0x0000000fdc047220 */ /* 0x000fc40000410000 */
[----:B------:R-:W-:Y:S02]  /*1460*/  FADD.FTZ R76, R76, R195 ;  /* 0x000000c34c4c7221 */ /* 0x000fe40000010000 */
[----:B------:R-:W-:Y:S01]  /*1470*/  FADD.FTZ R13, -R0, R192 ;  /* 0x000000c0000d7221 */ /* 0x000fe20000010100 */
[----:B------:R-:W-:Y:S01]  /*1480*/  PRMT R204, RZ, 0x5410, R225 ;  /* 0x00005410ffcc7816 */ /* 0x000fe200000000e1 */
[C---:B------:R-:W-:Y:S01]  /*1490*/  FMUL.FTZ R15, R220.reuse, R194 ;  /* 0x000000c2dc0f7220 */ /* 0x040fe20000410000 */
[--C-:B------:R-:W-:Y:S01]  /*14a0*/  PRMT R206, RZ, 0x5410, R226.reuse ;  /* 0x00005410ffce7816 */ /* 0x100fe200000000e2 */
[C---:B------:R-:W-:Y:S01]  /*14b0*/  FMUL.FTZ R231, R220.reuse, R8 ;  /* 0x00000008dce77220 */ /* 0x040fe20000410000 */
[----:B------:R-:W4:Y:S01]  /*14c0*/  LDL R194, [R1+0xa0] ;  /* 0x0000a00001c27983 */ /* 0x000f220000100800 */
[C---:B------:R-:W-:Y:S02]  /*14d0*/  FMUL.FTZ R7, R220.reuse, R18 ;  /* 0x00000012dc077220 */ /* 0x040fe40000410000 */
[----:B------:R-:W-:Y:S01]  /*14e0*/  FMUL.FTZ R14, R220, R193 ;  /* 0x000000c1dc0e7220 */ /* 0x000fe20000410000 */
[----:B------:R-:W-:Y:S01]  /*14f0*/  PRMT R205, RZ, 0x7610, R226 ;  /* 0x00007610ffcd7816 */ /* 0x000fe200000000e2 */
[----:B------:R-:W-:Y:S01]  /*1500*/  FFMA.FTZ R115, R240, R239, R115 ;  /* 0x000000eff0737223 */ /* 0x000fe20000010073 */
[----:B------:R-:W4:Y:S01]  /*1510*/  LDL R227, [R1+0x80] ;  /* 0x0000800001e37983 */ /* 0x000f220000100800 */
[----:B------:R-:W-:-:S02]  /*1520*/  FMUL.FTZ R8, R220, R19 ;  /* 0x00000013dc087220 */ /* 0x000fc40000410000 */
[C---:B------:R-:W-:Y:S02]  /*1530*/  FMUL.FTZ R18, R220.reuse, R197 ;  /* 0x000000c5dc127220 */ /* 0x040fe40000410000 */
[----:B------:R-:W-:Y:S02]  /*1540*/  FMUL.FTZ R193, R220, R200 ;  /* 0x000000c8dcc17220 */ /* 0x000fe40000410000 */
[----:B------:R-:W-:Y:S01]  /*1550*/  FMUL.FTZ R239, R196, R239 ;  /* 0x000000efc4ef7220 */ /* 0x000fe20000410000 */
[----:B------:R-:W4:Y:S01]  /*1560*/  LDL R200, [R1+0x64] ;  /* 0x0000640001c87983 */ /* 0x000f220000100800 */
[----:B------:R-:W-:Y:S02]  /*1570*/  FMUL.FTZ R19, R220, R198 ;  /* 0x000000c6dc137220 */ /* 0x000fe40000410000 */
[----:B------:R-:W-:Y:S01]  /*1580*/  FFMA.FTZ R108, R237, R195, R108 ;  /* 0x000000c3ed6c7223 */ /* 0x000fe2000001006c */
[----:B------:R-:W4:Y:S04]  /*1590*/  LDL R196, [R1+0x74] ;  /* 0x0000740001c47983 */ /* 0x000f280000100800 */
[----:B------:R-:W4:Y:S01]  /*15a0*/  LDL R195, [R1+0x70] ;  /* 0x0000700001c37983 */ /* 0x000f220000100800 */
[----:B--2---:R-:W-:-:S03]  /*15b0*/  FMUL.FTZ R197, R191, R210 ;  /* 0x000000d2bfc57220 */ /* 0x004fc60000410000 */
[----:B------:R-:W2:Y:S01]  /*15c0*/  LDL R191, [R1+0x58] ;  /* 0x0000580001bf7983 */ /* 0x000ea20000100800 */
[----:B---3--:R-:W-:-:S03]  /*15d0*/  FMUL.FTZ R198, R190, R207 ;  /* 0x000000cfbec67220 */ /* 0x008fc60000410000 */
[----:B------:R-:W3:Y:S01]  /*15e0*/  LDL R190, [R1+0x5c] ;  /* 0x00005c0001be7983 */ /* 0x000ee20000100800 */
[----:B------:R-:W-:Y:S01]  /*15f0*/  FADD.FTZ R192, -R0, R203 ;  /* 0x000000cb00c07221 */ /* 0x000fe20000010100 */
[----:B------:R-:W-:Y:S02]  /*1600*/  PRMT R203, RZ, 0x7610, R225 ;  /* 0x00007610ffcb7816 */ /* 0x000fe400000000e1 */
[----:B------:R-:W3:Y:S01]  /*1610*/  LDL R225, [R1+0x84] ;  /* 0x0000840001e17983 */ /* 0x000ee20000100800 */
[C---:B------:R-:W-:Y:S02]  /*1620*/  FMUL.FTZ R226, R220.reuse, R10 ;  /* 0x0000000adce27220 */ /* 0x040fe40000410000 */
[C---:B------:R-:W-:Y:S01]  /*1630*/  FMUL.FTZ R10, R220.reuse, R189 ;  /* 0x000000bddc0a7220 */ /* 0x040fe20000410000 */
[----:B------:R-:W-:Y:S01]  /*1640*/  MOV R189, R243 ;  /* 0x000000f300bd7202 */ /* 0x000fe20000000f00 */
[C---:B------:R-:W-:Y:S01]  /*1650*/  FMUL.FTZ R0, R220.reuse, R209 ;  /* 0x000000d1dc007220 */ /* 0x040fe20000410000 */
[----:B------:R-:W3:Y:S04]  /*1660*/  LDL R243, [R1+0xa4] ;  /* 0x0000a40001f37983 */ /* 0x000ee80000100800 */
[----:B------:R-:W3:Y:S01]  /*1670*/  LDL R209, [R1+0x8c] ;  /* 0x00008c0001d17983 */ /* 0x000ee20000100800 */
[----:B------:R-:W-:-:S02]  /*1680*/  FMUL.FTZ R219, R220, R13 ;  /* 0x0000000ddcdb7220 */ /* 0x000fc40000410000 */
[C---:B------:R-:W-:Y:S02]  /*1690*/  FMUL.FTZ R13, R220.reuse, R192 ;  /* 0x000000c0dc0d7220 */ /* 0x040fe40000410000 */
[----:B------:R-:W-:Y:S02]  /*16a0*/  FMUL.FTZ R192, R220, R199 ;  /* 0x000000c7dcc07220 */ /* 0x000fe40000410000 */
[----:B------:R-:W3:Y:S01]  /*16b0*/  LDL R199, [R1+0x60] ;  /* 0x0000600001c77983 */ /* 0x000ee20000100800 */
[----:B------:R-:W-:Y:S02]  /*16c0*/  FFMA.FTZ R112, R0, R223, R112 ;  /* 0x000000df00707223 */ /* 0x000fe40000010070 */
[----:B------:R-:W-:Y:S02]  /*16d0*/  FADD.FTZ R80, R80, R223 ;  /* 0x000000df50507221 */ /* 0x000fe40000010000 */
[----:B------:R-:W-:Y:S02]  /*16e0*/  FFMA.FTZ R106, R224, R204, R106 ;  /* 0x000000cce06a7223 */ /* 0x000fe4000001006a */
[----:B------:R-:W-:-:S02]  /*16f0*/  FADD.FTZ R74, R74, R204 ;  /* 0x000000cc4a4a7221 */ /* 0x000fc40000010000 */
[----:B------:R-:W-:Y:S02]  /*1700*/  FADD.FTZ R69, R69, R205 ;  /* 0x000000cd45457221 */ /* 0x000fe40000010000 */
[----:B------:R-:W-:Y:S02]  /*1710*/  FFMA.FTZ R101, R3, R205, R101 ;  /* 0x000000cd03657223 */ /* 0x000fe40000010065 */
[----:B------:R-:W-:Y:S02]  /*1720*/  FFMA.FTZ R97, R7, R211, R97 ;  /* 0x000000d307617223 */ /* 0x000fe40000010061 */
[----:B------:R-:W-:Y:S02]  /*1730*/  FADD.FTZ R65, R65, R211 ;  /* 0x000000d341417221 */ /* 0x000fe40000010000 */
[----:B------:R-:W-:Y:S02]  /*1740*/  FADD.FTZ R68, R68, R206 ;  /* 0x000000ce44447221 */ /* 0x000fe40000010000 */
[----:B------:R-:W-:-:S02]  /*1750*/  FFMA.FTZ R100, R219, R206, R100 ;  /* 0x000000cedb647223 */ /* 0x000fc40000010064 */
[----:B----4-:R-:W-:Y:S02]  /*1760*/  FMUL.FTZ R194, R194, R223 ;  /* 0x000000dfc2c27220 */ /* 0x010fe40000410000 */
[----:B------:R-:W-:Y:S02]  /*1770*/  FMUL.FTZ R223, R208, R204 ;  /* 0x000000ccd0df7220 */ /* 0x000fe40000410000 */
[----:B------:R-:W4:Y:S01]  /*1780*/  LDL R204, [R1+0x54] ;  /* 0x0000540001cc7983 */ /* 0x000f220000100800 */
[----:B------:R-:W-:Y:S01]  /*1790*/  FMUL.FTZ R200, R200, R211 ;  /* 0x000000d3c8c87220 */ /* 0x000fe20000410000 */
[--C-:B------:R-:W-:Y:S02]  /*17a0*/  PRMT R214, RZ, 0x5410, R229.reuse ;  /* 0x00005410ffd67816 */ /* 0x100fe400000000e5 */
[----:B------:R-:W4:Y:S01]  /*17b0*/  LDL R211, [R1+0x30] ;  /* 0x0000300001d37983 */ /* 0x000f220000100800 */
[----:B------:R-:W-:Y:S02]  /*17c0*/  FMUL.FTZ R196, R196, R205 ;  /* 0x000000cdc4c47220 */ /* 0x000fe40000410000 */
[----:B------:R-:W-:Y:S01]  /*17d0*/  FMUL.FTZ R195, R195, R206 ;  /* 0x000000cec3c37220 */ /* 0x000fe20000410000 */
[----:B------:R-:W-:Y:S01]  /*17e0*/  PRMT R213, RZ, 0x7610, R229 ;  /* 0x00007610ffd57816 */ /* 0x000fe200000000e5 */
[C---:B------:R-:W-:Y:S01]  /*17f0*/  FMUL.FTZ R229, R220.reuse, R9 ;  /* 0x00000009dce57220 */ /* 0x040fe20000410000 */
[--C-:B------:R-:W-:Y:S01]  /*1800*/  PRMT R216, RZ, 0x5410, R230.reuse ;  /* 0x00005410ffd87816 */ /* 0x100fe200000000e6 */
[----:B------:R-:W-:Y:S01]  /*1810*/  FMUL.FTZ R9, R220, R188 ;  /* 0x000000bcdc097220 */ /* 0x000fe20000410000 */
[----:B------:R-:W-:Y:S01]  /*1820*/  PRMT R215, RZ, 0x7610, R230 ;  /* 0x00007610ffd77816 */ /* 0x000fe200000000e6 */
[----:B------:R-:W-:Y:S01]  /*1830*/  FFMA.FTZ R105, R226, R201, R105 ;  /* 0x000000c9e2697223 */ /* 0x000fe20000010069 */
[----:B------:R-:W-:Y:S01]  /*1840*/  MOV R188, R232 ;  /* 0x000000e800bc7202 */ /* 0x000fe20000000f00 */
[----:B------:R-:W4:Y:S04]  /*1850*/  LDL R230, [R1+0x9c] ;  /* 0x00009c0001e67983 */ /* 0x000f280000100800 */
[----:B------:R-:W4:Y:S01]  /*1860*/  LDL R232, [R1+0x98] ;  /* 0x0000980001e87983 */ /* 0x000f220000100800 */
[----:B------:R-:W-:-:S02]  /*1870*/  FADD.FTZ R73, R73, R201 ;  /* 0x000000c949497221 */ /* 0x000fc40000010000 */
[----:B------:R-:W-:Y:S01]  /*1880*/  FADD.FTZ R72, R72, R202 ;  /* 0x000000ca48487221 */ /* 0x000fe20000010000 */
[----:B------:R-:W4:Y:S01]  /*1890*/  LDL R208, [R1+0x44] ;  /* 0x0000440001d07983 */ /* 0x000f220000100800 */
[----:B--2---:R-:W-:-:S03]  /*18a0*/  FMUL.FTZ R205, R191, R218 ;  /* 0x000000dabfcd7220 */ /* 0x004fc60000410000 */
[----:B------:R-:W2:Y:S01]  /*18b0*/  LDL R191, [R1+0x38] ;  /* 0x0000380001bf7983 */ /* 0x000ea20000100800 */
[----:B---3--:R-:W-:-:S03]  /*18c0*/  FMUL.FTZ R206, R190, R217 ;  /* 0x000000d9bece7220 */ /* 0x008fc60000410000 */
[----:B------:R-:W3:Y:S01]  /*18d0*/  LDL R190, [R1+0x3c] ;  /* 0x00003c0001be7983 */ /* 0x000ee20000100800 */
[----:B------:R-:W-:-:S03]  /*18e0*/  FMUL.FTZ R225, R225, R201 ;  /* 0x000000c9e1e17220 */ /* 0x000fc60000410000 */
[----:B------:R-:W3:Y:S01]  /*18f0*/  LDL R201, [R1+0x68] ;  /* 0x0000680001c97983 */ /* 0x000ee20000100800 */
[-C--:B------:R-:W-:Y:S02]  /*1900*/  FFMA.FTZ R104, R229, R202.reuse, R104 ;  /* 0x000000cae5687223 */ /* 0x080fe40000010068 */
[----:B------:R-:W-:Y:S02]  /*1910*/  FMUL.FTZ R227, R227, R202 ;  /* 0x000000cae3e37220 */ /* 0x000fe40000410000 */
[----:B------:R-:W3:Y:S01]  /*1920*/  LDL R202, [R1+0x6c] ;  /* 0x00006c0001ca7983 */ /* 0x000ee20000100800 */
[-C--:B------:R-:W-:Y:S02]  /*1930*/  FFMA.FTZ R113, R244, R221.reuse, R113 ;  /* 0x000000ddf4717223 */ /* 0x080fe40000010071 */
[----:B------:R-:W-:Y:S02]  /*1940*/  FADD.FTZ R81, R81, R221 ;  /* 0x000000dd51517221 */ /* 0x000fe40000010000 */
[----:B------:R-:W-:-:S02]  /*1950*/  FMUL.FTZ R243, R243, R221 ;  /* 0x000000ddf3f37220 */ /* 0x000fc40000410000 */
[-C--:B------:R-:W-:Y:S02]  /*1960*/  FFMA.FTZ R107, R222, R203.reuse, R107 ;  /* 0x000000cbde6b7223 */ /* 0x080fe4000001006b */
[----:B------:R-:W-:Y:S02]  /*1970*/  FADD.FTZ R75, R75, R203 ;  /* 0x000000cb4b4b7221 */ /* 0x000fe40000010000 */
[----:B------:R-:W-:Y:S02]  /*1980*/  FMUL.FTZ R221, R209, R203 ;  /* 0x000000cbd1dd7220 */ /* 0x000fe40000410000 */
[----:B------:R-:W3:Y:S01]  /*1990*/  LDL R203, [R1+0x50] ;  /* 0x0000500001cb7983 */ /* 0x000ee20000100800 */
[----:B------:R-:W-:Y:S02]  /*19a0*/  FADD.FTZ R71, R71, R207 ;  /* 0x000000cf47477221 */ /* 0x000fe40000010000 */
[----:B------:R-:W-:Y:S01]  /*19b0*/  FFMA.FTZ R103, R5, R207, R103 ;  /* 0x000000cf05677223 */ /* 0x000fe20000010067 */
[----:B------:R-:W3:Y:S04]  /*19c0*/  LDL R209, [R1+0x48] ;  /* 0x0000480001d17983 */ /* 0x000ee80000100800 */
[----:B------:R-:W3:Y:S01]  /*19d0*/  LDL R207, [R1+0x40] ;  /* 0x0000400001cf7983 */ /* 0x000ee20000100800 */
[----:B------:R-:W-:-:S02]  /*19e0*/  FFMA.FTZ R96, R6, R212, R96 ;  /* 0x000000d406607223 */ /* 0x000fc40000010060 */
[----:B------:R-:W-:Y:S02]  /*19f0*/  FADD.FTZ R64, R64, R212 ;  /* 0x000000d440407221 */ /* 0x000fe40000010000 */
[----:B------:R-:W-:Y:S02]  /*1a00*/  FMUL.FTZ R199, R199, R212 ;  /* 0x000000d4c7c77220 */ /* 0x000fe40000410000 */
[----:B------:R-:W3:Y:S01]  /*1a10*/  LDL R212, [R1+0x4c] ;  /* 0x00004c0001d47983 */ /* 0x000ee20000100800 */
[----:B------:R-:W-:Y:S02]  /*1a20*/  FADD.FTZ R70, R70, R210 ;  /* 0x000000d246467221 */ /* 0x000fe40000010000 */
[----:B------:R-:W-:Y:S02]  /*1a30*/  FFMA.FTZ R102, R4, R210, R102 ;  /* 0x000000d204667223 */ /* 0x000fe40000010066 */
[----:B------:R-:W3:Y:S01]  /*1a40*/  LDL R210, [R1+0x34] ;  /* 0x0000340001d27983 */ /* 0x000ee20000100800 */
[----:B------:R-:W-:-:S02]  /*1a50*/  FADD.FTZ R61, R61, R215 ;  /* 0x000000d73d3d7221 */ /* 0x000fc40000010000 */
[-C--:B------:R-:W-:Y:S02]  /*1a60*/  FFMA.FTZ R93, R11, R215.reuse, R93 ;  /* 0x000000d70b5d7223 */ /* 0x080fe4000001005d */
[----:B------:R-:W-:Y:S02]  /*1a70*/  FADD.FTZ R63, R63, R217 ;  /* 0x000000d93f3f7221 */ /* 0x000fe40000010000 */
[----:B----4-:R-:W-:Y:S02]  /*1a80*/  FMUL.FTZ R204, R204, R215 ;  /* 0x000000d7cccc7220 */ /* 0x010fe40000410000 */
[----:B------:R-:W-:Y:S02]  /*1a90*/  FFMA.FTZ R95, R13, R217, R95 ;  /* 0x000000d90d5f7223 */ /* 0x000fe4000001005f */
[----:B------:R-:W-:Y:S02]  /*1aa0*/  FADD.FTZ R52, R52, R22 ;  /* 0x0000001634347221 */ /* 0x000fe40000010000 */
[----:B------:R-:W-:-:S02]  /*1ab0*/  FFMA.FTZ R84, R18, R22, R84 ;  /* 0x0000001612547223 */ /* 0x000fc40000010054 */
[----:B------:R-:W-:Y:S02]  /*1ac0*/  FADD.FTZ R62, R62, R218 ;  /* 0x000000da3e3e7221 */ /* 0x000fe40000010000 */
[----:B------:R-:W-:Y:S02]  /*1ad0*/  FFMA.FTZ R94, R12, R218, R94 ;  /* 0x000000da0c5e7223 */ /* 0x000fe4000001005e */
[----:B------:R-:W-:Y:S02]  /*1ae0*/  FMUL.FTZ R215, R211, R22 ;  /* 0x00000016d3d77220 */ /* 0x000fe40000410000 */
[----:B------:R0:W5:Y:S01]  /*1af0*/  LDL.LU R22, [R1+0xb8] ;  /* 0x0000b80001167983 */ /* 0x0001620000300800 */
[----:B------:R-:W-:Y:S02]  /*1b00*/  FADD.FTZ R54, R54, R21 ;  /* 0x0000001536367221 */ /* 0x000fe40000010000 */
[----:B------:R-:W-:Y:S02]  /*1b10*/  FFMA.FTZ R86, R192, R21, R86 ;  /* 0x00000015c0567223 */ /* 0x000fe40000010056 */
[----:B------:R-:W-:-:S02]  /*1b20*/  FADD.FTZ R55, R55, R20 ;  /* 0x0000001437377221 */ /* 0x000fc40000010000 */
[----:B------:R-:W-:Y:S02]  /*1b30*/  FFMA.FTZ R87, R193, R20, R87 ;  /* 0x00000014c1577223 */ /* 0x000fe40000010057 */
[----:B------:R-:W-:Y:S02]  /*1b40*/  FADD.FTZ R78, R78, R189 ;  /* 0x000000bd4e4e7221 */ /* 0x000fe40000010000 */
[-C--:B------:R-:W-:Y:S02]  /*1b50*/  FFMA.FTZ R110, R233, R189.reuse, R110 ;  /* 0x000000bde96e7223 */ /* 0x080fe4000001006e */
[----:B------:R-:W-:Y:S02]  /*1b60*/  FADD.FTZ R79, R79, R188 ;  /* 0x000000bc4f4f7221 */ /* 0x000fe40000010000 */
[----:B------:R-:W-:Y:S02]  /*1b70*/  FFMA.FTZ R111, R231, R188, R111 ;  /* 0x000000bce76f7223 */ /* 0x000fe4000001006f */
[----:B------:R-:W-:-:S02]  /*1b80*/  FMUL.FTZ R232, R232, R189 ;  /* 0x000000bde8e87220 */ /* 0x000fc40000410000 */
[----:B------:R-:W-:Y:S02]  /*1b90*/  FMUL.FTZ R230, R230, R188 ;  /* 0x000000bce6e67220 */ /* 0x000fe40000410000 */
[----:B------:R-:W-:Y:S02]  /*1ba0*/  FADD.FTZ R188, RZ, R194 ;  /* 0x000000c2ffbc7221 */ /* 0x000fe40000010000 */
[----:B------:R-:W-:Y:S02]  /*1bb0*/  FFMA.FTZ R189, R0, R194, RZ ;  /* 0x000000c200bd7223 */ /* 0x000fe400000100ff */
        /* <DEDUP_REMOVED lines=88> */
[----:B------:R-:W-:Y:S02]  /*2140*/  FADD.FTZ R247, R188, R218 ;  /* 0x000000dabcf77221 */ /* 0x000fe40000010000 */
[----:B------:R-:W-:-:S02]  /*2150*/  FFMA.FTZ R228, R193, R218, R189 ;  /* 0x000000dac1e47223 */ /* 0x000fc400000100bd */
.L_x_5575:
[----:B0-----:R-:W-:Y:S05]  /*2160*/  BSYNC B1 ;  /* 0x0000000000017941 */ /* 0x001fea0003800000 */
.L_x_5573:
[----:B------:R-:W-:Y:S05]  /*2170*/  BRA.DIV ~URZ, `(.L_x_5576) ;  /* 0x000042b27f007947 */ /* 0x000fea000b800000 */
[----:B------:R0:W1:Y:S02]  /*2180*/  SHFL.BFLY PT, R190, R247, 0x1, 0x1f ;  /* 0x0c201f00f7be7f89 */ /* 0x00006400000e0000 */
.L_x_5643:
        /* <DEDUP_REMOVED lines=16> */
[----:B------:R1:W2:Y:S04]  /*2290*/  SHFL.BFLY PT, R210, R190, 0x10, 0x1f ;  /* 0x0e001f00bed27f89 */ /* 0x0002a800000e0000 */
[----:B------:R1:W3:Y:S02]  /*22a0*/  SHFL.BFLY PT, R211, R191, 0x10, 0x1f ;  /* 0x0e001f00bfd37f89 */ /* 0x0002e400000e0000 */
.L_x_5644:
[----:B-----5:R-:W-:Y:S01]  /*22b0*/  ISETP.GE.AND P3, PT, R249, 0x1, PT ;  /* 0x00000001f900780c */ /* 0x020fe20003f66270 */
[----:B------:R-:W4:Y:S01]  /*22c0*/  S2R R213, SR_TID.X ;  /* 0x0000000000d57919 */ /* 0x000f220000002100 */
[----:B------:R-:W0:Y:S01]  /*22d0*/  LDC.U8 R250, c[0x0][0x1f0] ;  /* 0x00007c00fffa7b82 */ /* 0x000e220000000000 */
[----:B------:R-:W-:-:S10]  /*22e0*/  HFMA2.MMA R212, -RZ, RZ, 0, 0 ;  /* 0x00000000ffd47435 */ /* 0x000fd400000001ff */
[----:B------:R-:W-:-:S05]  /*22f0*/  @P3 IADD3 R188, R249, -0x1, RZ ;  /* 0xfffffffff9bc3810 */ /* 0x000fca0007ffe0ff */
[----:B------:R-:W-:-:S05]  /*2300*/  @P3 IMAD R188, R188, c[0x0][0x168], RZ ;  /* 0x00005a00bcbc3a24 */ /* 0x000fca00078e02ff */
[----:B------:R-:W-:-:S04]  /*2310*/  @P3 SHF.R.S32.HI R189, RZ, 0x1f, R188 ;  /* 0x0000001fffbd3819 */ /* 0x000fc800000114bc */
[----:B------:R-:W-:Y:S02]  /*2320*/  @P3 LEA.HI R188, R189, R188, RZ, 0x3 ;  /* 0x000000bcbdbc3211 */ /* 0x000fe400078f18ff */
[----:B----4-:R-:W-:-:S04]  /*2330*/  @P3 LOP3.LUT R189, R213, 0x1f, RZ, 0xc0, !PT ;  /* 0x0000001fd5bd3812 */ /* 0x010fc800078ec0ff */
[----:B------:R-:W-:Y:S02]  /*2340*/  @P3 LEA.HI.SX32 R212, R188, R189, 0x1d ;  /* 0x000000bdbcd43211 */ /* 0x000fe400078feaff */
[----:B------:R-:W-:Y:S02]  /*2350*/  @P3 MOV R188, 0x10 ;  /* 0x0000001000bc3802 */ /* 0x000fe40000000f00 */
[----:B------:R-:W-:Y:S01]  /*2360*/  @!P4 ISETP.NE.U32.AND P1, PT, RZ, c[0x0][0x218], PT ;  /* 0x00008600ff00ca0c */ /* 0x000fe20003f25070 */
[----:B-12---:R-:W-:Y:S02]  /*2370*/  FADD.FTZ R190, R210, R190 ;  /* 0x000000bed2be7221 */ /* 0x006fe40000010000 */
[----:B------:R-:W-:Y:S01]  /*2380*/  @P3 IMAD.WIDE.U32 R188, R212, R188, c[0x0][0x170] ;  /* 0x00005c00d4bc3625 */ /* 0x000fe200078e00bc */
[----:B------:R-:W-:Y:S01]  /*2390*/  @!P4 ISETP.NE.U32.AND P0, PT, RZ, c[0x0][0x218], PT ;  /* 0x00008600ff00ca0c */ /* 0x000fe20003f05070 */
[----:B------:R-:W-:Y:S01]  /*23a0*/  BSSY B1, `(.L_x_5578) ;  /* 0x0000011000017945 */ /* 0x000fe20003800000 */
[----:B------:R-:W-:Y:S01]  /*23b0*/  @!P4 ISETP.NE.AND.EX P1, PT, RZ, c[0x0][0x21c], PT, P1 ;  /* 0x00008700ff00ca0c */ /* 0x000fe20003f25310 */
[----:B---3--:R-:W-:Y:S01]  /*23c0*/  FADD.FTZ R191, R211, R191 ;  /* 0x000000bfd3bf7221 */ /* 0x008fe20000010000 */
[----:B------:R1:W5:Y:S01]  /*23d0*/  @P3 LDG.E.128 R172, [R188.64] ;  /* 0x00000004bcac3981 */ /* 0x000362000c1e1d00 */
[----:B------:R-:W-:Y:S01]  /*23e0*/  @!P4 ISETP.NE.AND.EX P0, PT, RZ, c[0x0][0x21c], PT, P0 ;  /* 0x00008700ff00ca0c */ /* 0x000fe20003f05300 */
[----:B------:R-:W-:-:S02]  /*23f0*/  FMUL.FTZ R213, R190, c[0x0][0x1e0] ;  /* 0x00007800bed57a20 */ /* 0x000fc40000410000 */
[----:B------:R-:W-:Y:S01]  /*2400*/  FMUL.FTZ R228, R191, c[0x0][0x1e0] ;  /* 0x00007800bfe47a20 */ /* 0x000fe20000410000 */
[----:B-1----:R-:W-:Y:S01]  /*2410*/  @!P4 FSEL R188, R140, RZ, P1 ;  /* 0x000000ff8cbcc208 */ /* 0x002fe20000800000 */
        /* <DEDUP_REMOVED lines=9> */
.L_x_5579:
[----:B0-----:R-:W-:Y:S05]  /*24b0*/  BSYNC B1 ;  /* 0x0000000000017941 */ /* 0x001fea0003800000 */
.L_x_5578:
[----:B-----5:R-:W-:Y:S01]  /*24c0*/  @P3 PRMT R189, RZ, 0x5410, R172 ;  /* 0x00005410ffbd3816 */ /* 0x020fe200000000ac */
[----:B------:R-:W-:Y:S01]  /*24d0*/  @P3 FMUL.FTZ R191, R188, c[0x0][0x1ec] ;  /* 0x00007b00bcbf3a20 */ /* 0x000fe20000410000 */
[----:B------:R-:W-:Y:S03]  /*24e0*/  BSSY B1, `(.L_x_5580) ;  /* 0x000000c000017945 */ /* 0x000fe60003800000 */
[----:B------:R-:W-:Y:S01]  /*24f0*/  @P3 FFMA.FTZ R48, R191, R189, R48 ;  /* 0x000000bdbf303223 */ /* 0x000fe20000010030 */
        /* <DEDUP_REMOVED lines=10> */
.L_x_5581:
[----:B------:R-:W-:Y:S05]  /*25a0*/  BSYNC B1 ;  /* 0x0000000000017941 */ /* 0x000fea0003800000 */
.L_x_5580:
[----:B------:R-:W2:Y:S04]  /*25b0*/  LDL R247, [R1+0x20] ;  /* 0x0000200001f77983 */ /* 0x000ea80000100800 */
[----:B------:R-:W3:Y:S01]  /*25c0*/  LDL R211, [R1+0x24] ;  /* 0x0000240001d37983 */ /* 0x000ee20000100800 */
[----:B------:R-:W-:Y:S01]  /*25d0*/  @P3 PRMT R210, RZ, 0x7610, R172 ;  /* 0x00007610ffd23816 */ /* 0x000fe200000000ac */
[----:B------:R-:W-:Y:S01]  /*25e0*/  @P3 FMUL.FTZ R190, R189, c[0x0][0x1ec] ;  /* 0x00007b00bdbe3a20 */ /* 0x000fe20000410000 */
[----:B------:R-:W-:Y:S01]  /*25f0*/  @!P4 ISETP.NE.U32.AND P1, PT, RZ, c[0x0][0x218], PT ;  /* 0x00008600ff00ca0c */ /* 0x000fe20003f25070 */
[----:B------:R-:W-:Y:S01]  /*2600*/  BSSY B1, `(.L_x_5582) ;  /* 0x0000015000017945 */ /* 0x000fe20003800000 */
[----:B------:R-:W-:Y:S01]  /*2610*/  @!P4 ISETP.NE.U32.AND P0, PT, RZ, c[0x0][0x218], PT ;  /* 0x00008600ff00ca0c */ /* 0x000fe20003f05070 */
[----:B------:R-:W-:Y:S01]  /*2620*/  @P3 FFMA.FTZ R49, R190, R210, R49 ;  /* 0x000000d2be313223 */ /* 0x000fe20000010031 */
[----:B------:R-:W-:-:S02]  /*2630*/  @!P4 ISETP.NE.AND.EX P1, PT, RZ, c[0x0][0x21c], PT, P1 ;  /* 0x00008700ff00ca0c */ /* 0x000fc40003f25310 */
[----:B------:R-:W-:Y:S01]  /*2640*/  @!P4 ISETP.NE.AND.EX P0, PT, RZ, c[0x0][0x21c], PT, P0 ;  /* 0x00008700ff00ca0c */ /* 0x000fe20003f05300 */
[----:B--2---:R-:W-:Y:S02]  /*2650*/  @P3 FMUL.FTZ R191, R247, R191 ;  /* 0x000000bff7bf3220 */ /* 0x004fe40000410000 */
[----:B---3--:R-:W-:-:S03]  /*2660*/  @P3 FMUL.FTZ R190, R211, R190 ;  /* 0x000000bed3be3220 */ /* 0x008fc60000410000 */
[----:B------:R-:W-:Y:S02]  /*2670*/  @P3 F2FP.BF16.PACK_AB R191, RZ, R191 ;  /* 0x000000bfffbf323e */ /* 0x000fe400000010ff */
[----:B------:R-:W-:Y:S02]  /*2680*/  @P3 F2FP.BF16.PACK_AB R190, RZ, R190 ;  /* 0x000000beffbe323e */ /* 0x000fe400000010ff */
[----:B------:R-:W-:-:S04]  /*2690*/  @P3 PRMT R176, R191, 0x7610, R176 ;  /* 0x00007610bfb03816 */ /* 0x000fc800000000b0 */
[----:B------:R-:W-:Y:S02]  /*26a0*/  @P3 PRMT R176, R176, 0x5410, R190 ;  /* 0x00005410b0b03816 */ /* 0x000fe400000000be */
        /* <DEDUP_REMOVED lines=10> */
.L_x_5583:
[----:B------:R-:W-:Y:S05]  /*2750*/  BSYNC B1 ;  /* 0x0000000000017941 */ /* 0x000fea0003800000 */
.L_x_5582:
[----:B------:R-:W-:Y:S01]  /*2760*/  @P3 PRMT R191, RZ, 0x5410, R173 ;  /* 0x00005410ffbf3816 */ /* 0x000fe200000000ad */
        /* <DEDUP_REMOVED lines=13> */
.L_x_5585:
[----:B------:R-:W-:Y:S05]  /*2840*/  BSYNC B1 ;  /* 0x0000000000017941 */ /* 0x000fea0003800000 */
.L_x_5584:
        /* <DEDUP_REMOVED lines=9> */
[----:B------:R-:W-:Y:S02]  /*28e0*/  @!P4 ISETP.NE.AND.EX P0, PT, RZ, c[0x0][0x21c], PT, P0 ;  /* 0x00008700ff00ca0c */ /* 0x000fe40003f05300 */
[----:B------:R-:W-:Y:S01]  /*28f0*/  @!P4 FSEL R252, R144, RZ, P1 ;  /* 0x000000ff90fcc208 */ /* 0x000fe20000800000 */
[----:B--2---:R-:W-:Y:S02]  /*2900*/  @P3 FMUL.FTZ R211, R251, R211 ;  /* 0x000000d3fbd33220 */ /* 0x004fe40000410000 */
[----:B---3--:R-:W-:-:S03]  /*2910*/  @P3 FMUL.FTZ R247, R249, R210 ;  /* 0x000000d2f9f73220 */ /* 0x008fc60000410000 */
[----:B------:R-:W-:Y:S02]  /*2920*/  @P3 F2FP.BF16.PACK_AB R210, RZ, R211 ;  /* 0x000000d3ffd2323e */ /* 0x000fe400000010ff */
        /* <DEDUP_REMOVED lines=10> */
.L_x_5587:
[----:B------:R-:W-:Y:S05]  /*29d0*/  BSYNC B1 ;  /* 0x0000000000017941 */ /* 0x000fea0003800000 */
.L_x_5586:
[----:B------:R-:W-:Y:S01]  /*29e0*/  @P3 PRMT R247, RZ, 0x5410, R174 ;  /* 0x00005410fff73816 */ /* 0x000fe200000000ae */
[----:B------:R-:W-:Y:S01]  /*29f0*/  @P3 FMUL.FTZ R249, R252, c[0x0][0x1ec] ;  /* 0x00007b00fcf93a20 */ /* 0x000fe20000410000 */
[----:B------:R-:W-:Y:S01]  /*2a00*/  BSSY B1, `(.L_x_5588) ;  /* 0x000000c000017945 */ /* 0x000fe20003800000 */
[----:B------:R-:W-:Y:S02]  /*2a10*/  @!P4 FSEL R251, R145, RZ, P0 ;  /* 0x000000ff91fbc208 */ /* 0x000fe40000000000 */
[----:B------:R-:W-:Y:S01]  /*2a20*/  @P3 FFMA.FTZ R44, R249, R247, R44 ;  /* 0x000000f7f92c3223 */ /* 0x000fe2000001002c */
        /* <DEDUP_REMOVED lines=9> */
.L_x_5589:
[----:B------:R-:W-:Y:S05]  /*2ac0*/  BSYNC B1 ;  /* 0x0000000000017941 */ /* 0x000fea0003800000 */
.L_x_5588:
[----:B------:R-:W-:Y:S01]  /*2ad0*/  @P3 PRMT R250, RZ, 0x7610, R174 ;  /* 0x00007610fffa3816 */ /* 0x000fe200000000ae */
[----:B------:R-:W-:Y:S01]  /*2ae0*/  @P3 FMUL.FTZ R247, R251, c[0x0][0x1ec] ;  /* 0x00007b00fbf73a20 */ /* 0x000fe20000410000 */
[----:B------:R-:W-:Y:S01]  /*2af0*/  @P3 PRMT R177, R210, 0x7610, R177 ;  /* 0x00007610d2b13816 */ /* 0x000fe200000000b1 */
[----:B------:R-:W-:Y:S01]  /*2b00*/  @P3 FMUL.FTZ R249, R116, R249 ;  /* 0x000000f974f93220 */ /* 0x000fe20000410000 */
[----:B------:R-:W-:Y:S01]  /*2b10*/  @!P4 ISETP.NE.U32.AND P2, PT, RZ, c[0x0][0x218], PT ;  /* 0x00008600ff00ca0c */ /* 0x000fe20003f45070 */
[----:B------:R-:W-:Y:S01]  /*2b20*/  @P3 FFMA.FTZ R45, R247, R250, R45 ;  /* 0x000000faf72d3223 */ /* 0x000fe2000001002d */
[----:B------:R-:W-:Y:S01]  /*2b30*/  @P3 PRMT R177, R177, 0x5410, R211 ;  /* 0x00005410b1b13816 */ /* 0x000fe200000000d3 */
[----:B------:R-:W-:Y:S01]  /*2b40*/  @P3 FMUL.FTZ R247, R117, R247 ;  /* 0x000000f775f73220 */ /* 0x000fe20000410000 */
[----:B------:R-:W-:Y:S01]  /*2b50*/  @P3 F2FP.BF16.PACK_AB R210, RZ, R249 ;  /* 0x000000f9ffd2323e */ /* 0x000fe200000010ff */
[----:B------:R-:W-:Y:S01]  /*2b60*/  BSSY B1, `(.L_x_5590) ;  /* 0x0000014000017945 */ /* 0x000fe20003800000 */
[----:B------:R-:W-:-:S02]  /*2b70*/  @!P4 ISETP.NE.U32.AND P1, PT, RZ, c[0x0][0x218], PT ;  /* 0x00008600ff00ca0c */ /* 0x000fc40003f25070 */
[----:B------:R-:W-:Y:S02]  /*2b80*/  @P3 F2FP.BF16.PACK_AB R211, RZ, R247 ;  /* 0x000000f7ffd3323e */ /* 0x000fe400000010ff */
[----:B------:R-:W0:Y:S01]  /*2b90*/  LDC.U8 R247, c[0x0][0x1f0] ;  /* 0x00007c00fff77b82 */ /* 0x000e220000000000 */
[----:B------:R-:W-:Y:S02]  /*2ba0*/  ISETP.NE.U32.AND P0, PT, RZ, c[0x0][0x258], PT ;  /* 0x00009600ff007a0c */ /* 0x000fe40003f05070 */
[----:B------:R-:W-:Y:S02]  /*2bb0*/  @!P4 ISETP.NE.AND.EX P2, PT, RZ, c[0x0][0x21c], PT, P2 ;  /* 0x00008700ff00ca0c */ /* 0x000fe40003f45320 */
[----:B------:R-:W-:Y:S02]  /*2bc0*/  @P3 PRMT R178, R210, 0x7610, R178 ;  /* 0x00007610d2b23816 */ /* 0x000fe400000000b2 */
[----:B------:R-:W-:Y:S02]  /*2bd0*/  @!P4 ISETP.NE.AND.EX P1, PT, RZ, c[0x0][0x21c], PT, P1 ;  /* 0x00008700ff00ca0c */ /* 0x000fe40003f25310 */
[----:B------:R-:W-:-:S02]  /*2be0*/  ISETP.NE.AND.EX P0, PT, RZ, c[0x0][0x25c], PT, P0 ;  /* 0x00009700ff007a0c */ /* 0x000fc40003f05300 */
[----:B------:R-:W-:Y:S02]  /*2bf0*/  @P3 PRMT R178, R178, 0x5410, R211 ;  /* 0x00005410b2b23816 */ /* 0x000fe400000000d3 */
        /* <DEDUP_REMOVED lines=10> */
.L_x_5591:
[----:B------:R-:W-:Y:S05]  /*2ca0*/  BSYNC B1 ;  /* 0x0000000000017941 */ /* 0x000fea0003800000 */
.L_x_5590:
[----:B------:R-:W-:Y:S01]  /*2cb0*/  @P3 PRMT R210, RZ, 0x5410, R175 ;  /* 0x00005410ffd23816 */ /* 0x000fe200000000af */
[----:B------:R-:W-:Y:S01]  /*2cc0*/  @P3 FMUL.FTZ R211, R250, c[0x0][0x1ec] ;  /* 0x00007b00fad33a20 */ /* 0x000fe20000410000 */
[----:B------:R-:W-:Y:S01]  /*2cd0*/  BSSY B1, `(.L_x_5592) ;  /* 0x000000c000017945 */ /* 0x000fe20003800000 */
[----:B------:R-:W-:Y:S02]  /*2ce0*/  @!P4 FSEL R249, R147, RZ, P1 ;  /* 0x000000ff93f9c208 */ /* 0x000fe40000800000 */
[----:B------:R-:W-:Y:S01]  /*2cf0*/  @P3 FFMA.FTZ R46, R211, R210, R46 ;  /* 0x000000d2d32e3223 */ /* 0x000fe2000001002e */
[----:B------:R-:W-:Y:S05]  /*2d00*/  @!P4 BRA `(.L_x_5593) ;  /* 0x000000800000c947 */ /* 0x000fea0003800000 */
[----:B0-----:R-:W-:Y:S02]  /*2d10*/  ISETP.NE.AND P2, PT, R247, RZ, PT ;  /* 0x000000fff700720c */ /* 0x001fe40003f45270 */
[----:B------:R-:W-:Y:S02]  /*2d20*/  ISETP.NE.U32.AND P1, PT, RZ, c[0x0][0x218], PT ;  /* 0x00008600ff007a0c */ /* 0x000fe40003f25070 */
[----:B------:R-:W-:-:S02]  /*2d30*/  FSEL R210, R213, RZ, !P2 ;  /* 0x000000ffd5d27208 */ /* 0x000fc40005000000 */
[----:B------:R-:W-:-:S03]  /*2d40*/  ISETP.NE.AND.EX P1, PT, RZ, c[0x0][0x21c], PT, P1 ;  /* 0x00008700ff007a0c */ /* 0x000fc60003f25310 */
[----:B------:R-:W-:-:S04]  /*2d50*/  FFMA.FTZ R210, R231, R228, R210 ;  /* 0x000000e4e7d27223 */ /* 0x000fc800000100d2 */
[----:B------:R-:W-:-:S04]  /*2d60*/  FADD.FTZ R210, R230, -R210 ;  /* 0x800000d2e6d27221 */ /* 0x000fc80000010000 */
[----:B------:R-:W-:-:S04]  /*2d70*/  FMUL.FTZ R249, R220, R210 ;  /* 0x000000d2dcf97220 */ /* 0x000fc80000410000 */
[----:B------:R-:W-:Y:S02]  /*2d80*/  @P1 FADD.FTZ R249, R147, R249 ;  /* 0x000000f993f91221 */ /* 0x000fe40000010000 */
.L_x_5593:
[----:B------:R-:W-:Y:S05]  /*2d90*/  BSYNC B1 ;  /* 0x0000000000017941 */ /* 0x000fea0003800000 */
.L_x_5592:
[----:B0-----:R-:W-:Y:S01]  /*2da0*/  @P3 FMUL.FTZ R247, R249, c[0x0][0x1ec] ;  /* 0x00007b00f9f73a20 */ /* 0x001fe20000410000 */
[----:B------:R0:W-:Y:S01]  /*2db0*/  STL [R1+0xb0], R0 ;  /* 0x0000b00001007387 */ /* 0x0001e20000100800 */
[----:B------:R-:W-:Y:S01]  /*2dc0*/  @P3 FMUL.FTZ R211, R118, R211 ;  /* 0x000000d376d33220 */ /* 0x000fe20000410000 */
[----:B------:R-:W-:Y:S01]  /*2dd0*/  ISETP.NE.U32.AND P1, PT, RZ, c[0x0][0x258], PT ;  /* 0x00009600ff007a0c */ /* 0x000fe20003f25070 */
[----:B------:R-:W-:-:S03]  /*2de0*/  @P3 FMUL.FTZ R210, R119, R247 ;  /* 0x000000f777d23220 */ /* 0x000fc60000410000 */
[----:B------:R-:W-:Y:S02]  /*2df0*/  @P3 F2FP.BF16.PACK_AB R211, RZ, R211 ;  /* 0x000000d3ffd3323e */ /* 0x000fe400000010ff */
[----:B------:R-:W-:Y:S02]  /*2e00*/  @P3 F2FP.BF16.PACK_AB R210, RZ, R210 ;  /* 0x000000d2ffd2323e */ /* 0x000fe400000010ff */
[----:B------:R-:W-:Y:S01]  /*2e10*/  ISETP.NE.AND.EX P1, PT, RZ, c[0x0][0x25c], PT, P1 ;  /* 0x00009700ff007a0c */ /* 0x000fe20003f25310 */
[----:B------:R1:W-:Y:S01]  /*2e20*/  @P3 STL [R1+0x4], R211 ;  /* 0x000004d301003387 */ /* 0x0003e20000100800 */
[----:B0-----:R-:W-:Y:S02]  /*2e30*/  PRMT R0, R210, 0x7610, R0 ;  /* 0x00007610d2007816 */ /* 0x001fe40000000000 */
[----:B------:R-:W-:-:S05]  /*2e40*/  @P0 MOV R210, 0x20 ;  /* 0x0000002000d20802 */ /* 0x000fca0000000f00 */
[----:B-1----:R-:W-:Y:S02]  /*2e50*/  @P0 IMAD.WIDE.U32 R210, R245, R210, c[0x0][0x258] ;  /* 0x00009600f5d20625 */ /* 0x002fe400078e00d2 */
[----:B------:R-:W2:Y:S01]  /*2e60*/  LDL.LU.S16 R245, [R1+0x4] ;  /* 0x0000040001f57983 */ /* 0x000ea20000300600 */
[----:B------:R-:W-:Y:S02]  /*2e70*/  SEL R188, R188, R180, P1 ;  /* 0x000000b4bcbc7207 */ /* 0x000fe40000800000 */
[----:B------:R-:W-:Y:S02]  /*2e80*/  SEL R189, R189, R181, P1 ;  /* 0x000000b5bdbd7207 */ /* 0x000fe40000800000 */
[----:B------:R-:W-:Y:S02]  /*2e90*/  SEL R190, R190, R182, P1 ;  /* 0x000000b6bebe7207 */ /* 0x000fe40000800000 */
[----:B------:R-:W-:-:S05]  /*2ea0*/  SEL R191, R191, R183, P1 ;  /* 0x000000b7bfbf7207 */ /* 0x000fca0000800000 */
[----:B------:R0:W-:Y:S02]  /*2eb0*/  @P0 STG.E.128 [R210.64], R188 ;  /* 0x000000bcd2000986 */ /* 0x0001e4000c101d04 */
[----:B0-----:R-:W-:Y:S02]  /*2ec0*/  SEL R188, R252, R184, P1 ;  /* 0x000000b8fcbc7207 */ /* 0x001fe40000800000 */
[----:B------:R-:W-:Y:S02]  /*2ed0*/  SEL R189, R251, R185, P1 ;  /* 0x000000b9fbbd7207 */ /* 0x000fe40000800000 */
[----:B------:R-:W-:Y:S02]  /*2ee0*/  SEL R190, R250, R186, P1 ;  /* 0x000000bafabe7207 */ /* 0x000fe40000800000 */
[----:B------:R-:W-:Y:S02]  /*2ef0*/  SEL R191, R249, R187, P1 ;  /* 0x000000bbf9bf7207 */ /* 0x000fe40000800000 */
[----:B--2---:R-:W-:-:S03]  /*2f00*/  @P3 PRMT R179, R245, 0x7610, R179 ;  /* 0x00007610f5b33816 */ /* 0x004fc600000000b3 */
[----:B------:R0:W-:Y:S01]  /*2f10*/  @P0 STG.E.128 [R210.64+0x10], R188 ;  /* 0x000010bcd2000986 */ /* 0x0001e2000c101d04 */
[----:B------:R-:W-:-:S03]  /*2f20*/  @P3 PRMT R179, R179, 0x5410, R0 ;  /* 0x00005410b3b33816 */ /* 0x000fc60000000000 */
[----:B------:R1:W5:Y:S01]  /*2f30*/  LDL.LU R0, [R1+0xb0] ;  /* 0x0000b00001007983 */ /* 0x0003620000300800 */
[----:B------:R-:W2:Y:S01]  /*2f40*/  LDC.U8 R251, c[0x0][0x1f0] ;  /* 0x00007c00fffb7b82 */ /* 0x000ea20000000000 */
[C---:B------:R-:W-:Y:S02]  /*2f50*/  IADD3 R245, R212.reuse, 0x20, RZ ;  /* 0x00000020d4f57810 */ /* 0x040fe40007ffe0ff */
[----:B0-----:R-:W-:Y:S02]  /*2f60*/  @P3 MOV R188, 0x10 ;  /* 0x0000001000bc3802 */ /* 0x001fe40000000f00 */
[----:B------:R-:W-:Y:S02]  /*2f70*/  @!P4 ISETP.NE.U32.AND P5, PT, RZ, c[0x0][0x218], PT ;  /* 0x00008600ff00ca0c */ /* 0x000fe40003fa5070 */
[----:B------:R-:W-:Y:S01]  /*2f80*/  @P3 PRMT R190, RZ, 0x7610, R175 ;  /* 0x00007610ffbe3816 */ /* 0x000fe200000000af */
[----:B------:R-:W-:-:S05]  /*2f90*/  @P3 IMAD.WIDE.U32 R188, R212, R188, c[0x0][0x248] ;  /* 0x00009200d4bc3625 */ /* 0x000fca00078e00bc */
[----:B------:R0:W-:Y:S01]  /*2fa0*/  @P3 STG.E.128 [R188.64], R176 ;  /* 0x000000b0bc003986 */ /* 0x0001e2000c101d04 */
[----:B------:R-:W-:Y:S01]  /*2fb0*/  @!P4 ISETP.NE.U32.AND P2, PT, RZ, c[0x0][0x218], PT ;  /* 0x00008600ff00ca0c */ /* 0x000fe20003f45070 */
[----:B------:R-:W-:Y:S01]  /*2fc0*/  BSSY B1, `(.L_x_5594) ;  /* 0x0000011000017945 */ /* 0x000fe20003800000 */
[----:B------:R-:W-:Y:S01]  /*2fd0*/  @!P4 ISETP.NE.AND.EX P5, PT, RZ, c[0x0][0x21c], PT, P5 ;  /* 0x00008700ff00ca0c */ /* 0x000fe20003fa5350 */
[----:B------:R-:W-:Y:S01]  /*2fe0*/  @P3 FFMA.FTZ R47, R247, R190, R47 ;  /* 0x000000bef72f3223 */ /* 0x000fe2000001002f */
[----:B------:R-:W-:Y:S02]  /*2ff0*/  @!P4 ISETP.NE.AND.EX P2, PT, RZ, c[0x0][0x21c], PT, P2 ;  /* 0x00008700ff00ca0c */ /* 0x000fe40003f45320 */
[----:B0-----:R-:W-:-:S05]  /*3000*/  @P3 MOV R188, 0x10 ;  /* 0x0000001000bc3802 */ /* 0x001fca0000000f00 */
[----:B------:R-:W-:-:S05]  /*3010*/  @P3 IMAD.WIDE.U32 R188, R245, R188, c[0x0][0x170] ;  /* 0x00005c00f5bc3625 */ /* 0x000fca00078e00bc */
[----:B------:R0:W5:Y:S02]  /*3020*/  @P3 LDG.E.128 R172, [R188.64] ;  /* 0x00000004bcac3981 */ /* 0x000164000c1e1d00 */
[----:B0-----:R-:W-:Y:S01]  /*3030*/  @!P4 FSEL R188, R148, RZ, P5 ;  /* 0x000000ff94bcc208 */ /* 0x001fe20002800000 */
[----:B------:R-:W-:Y:S05]  /*3040*/  @!P4 BRA `(.L_x_5595) ;  /* 0x000000800000c947 */ /* 0x000fea0003800000 */
[----:B-12---:R-:W-:Y:S02]  /*3050*/  ISETP.NE.AND P6, PT, R251, RZ, PT ;  /* 0x000000fffb00720c */ /* 0x006fe40003fc5270 */
[----:B------:R-:W-:Y:S02]  /*3060*/  ISETP.NE.U32.AND P5, PT, RZ, c[0x0][0x218], PT ;  /* 0x00008600ff007a0c */ /* 0x000fe40003fa5070 */
[----:B------:R-:W-:Y:S02]  /*3070*/  FSEL R188, R213, RZ, !P6 ;  /* 0x000000ffd5bc7208 */ /* 0x000fe40007000000 */
[----:B------:R-:W-:-:S03]  /*3080*/  ISETP.NE.AND.EX P5, PT, RZ, c[0x0][0x21c], PT, P5 ;  /* 0x00008700ff007a0c */ /* 0x000fc60003fa5350 */
[----:B------:R-:W-:-:S04]  /*3090*/  FFMA.FTZ R188, R229, R228, R188 ;  /* 0x000000e4e5bc7223 */ /* 0x000fc800000100bc */
[----:B------:R-:W-:-:S04]  /*30a0*/  FADD.FTZ R188, R227, -R188 ;  /* 0x800000bce3bc7221 */ /* 0x000fc80000010000 */
[----:B------:R-:W-:-:S04]  /*30b0*/  FMUL.FTZ R188, R220, R188 ;  /* 0x000000bcdcbc7220 */ /* 0x000fc80000410000 */
[----:B------:R-:W-:Y:S02]  /*30c0*/  @P5 FADD.FTZ R188, R148, R188 ;  /* 0x000000bc94bc5221 */ /* 0x000fe40000010000 */
.L_x_5595:
[----:B-12---:R-:W-:Y:S05]  /*30d0*/  BSYNC B1 ;  /* 0x0000000000017941 */ /* 0x006fea0003800000 */
.L_x_5594:
        /* <DEDUP_REMOVED lines=14> */
.L_x_5597:
[----:B------:R-:W-:Y:S05]  /*31c0*/  BSYNC B1 ;  /* 0x0000000000017941 */ /* 0x000fea0003800000 */
.L_x_5596:
[----:B------:R-:W2:Y:S04]  /*31d0*/  LDL R211, [R1+0x14] ;  /* 0x0000140001d37983 */ /* 0x000ea80000100800 */
[----:B------:R-:W3:Y:S01]  /*31e0*/  LDL R250, [R1+0x10] ;  /* 0x0000100001fa7983 */ /* 0x000ee20000100800 */
[----:B------:R-:W-:Y:S01]  /*31f0*/  @P3 PRMT R210, RZ, 0x7610, R172 ;  /* 0x00007610ffd23816 */ /* 0x000fe200000000ac */
[----:B------:R-:W-:Y:S01]  /*3200*/  @P3 FMUL.FTZ R190, R189, c[0x0][0x1ec] ;  /* 0x00007b00bdbe3a20 */ /* 0x000fe20000410000 */
[----:B------:R-:W-:-:S03]  /*3210*/  @!P4 ISETP.NE.U32.AND P5, PT, RZ, c[0x0][0x218], PT ;  /* 0x00008600ff00ca0c */ /* 0x000fc60003fa5070 */
[-C--:B------:R-:W-:Y:S01]  /*3220*/  @P3 FFMA.FTZ R41, R210, R190.reuse, R41 ;  /* 0x000000bed2293223 */ /* 0x080fe20000010029 */
[----:B------:R-:W-:Y:S01]  /*3230*/  @!P4 ISETP.NE.U32.AND P2, PT, RZ, c[0x0][0x218], PT ;  /* 0x00008600ff00ca0c */ /* 0x000fe20003f45070 */
[----:B------:R-:W-:Y:S01]  /*3240*/  BSSY B1, `(.L_x_5598) ;  /* 0x0000011000017945 */ /* 0x000fe20003800000 */
[----:B------:R-:W-:Y:S02]  /*3250*/  @!P4 ISETP.NE.AND.EX P5, PT, RZ, c[0x0][0x21c], PT, P5 ;  /* 0x00008700ff00ca0c */ /* 0x000fe40003fa5350 */
[----:B------:R-:W-:Y:S01]  /*3260*/  @!P4 ISETP.NE.AND.EX P2, PT, RZ, c[0x0][0x21c], PT, P2 ;  /* 0x00008700ff00ca0c */ /* 0x000fe20003f45320 */
[----:B--2---:R-:W-:Y:S02]  /*3270*/  @P3 FMUL.FTZ R190, R211, R190 ;  /* 0x000000bed3be3220 */ /* 0x004fe40000410000 */
[----:B---3--:R-:W-:-:S03]  /*3280*/  @P3 FMUL.FTZ R191, R250, R191 ;  /* 0x000000bffabf3220 */ /* 0x008fc60000410000 */
[----:B------:R-:W-:Y:S02]  /*3290*/  @P3 F2FP.BF16.PACK_AB R247, RZ, R190 ;  /* 0x000000befff7323e */ /* 0x000fe400000010ff */
        /* <DEDUP_REMOVED lines=11> */
.L_x_5599:
[----:B------:R-:W-:Y:S05]  /*3350*/  BSYNC B1 ;  /* 0x0000000000017941 */ /* 0x000fea0003800000 */
.L_x_5598:
        /* <DEDUP_REMOVED lines=14> */
.L_x_5601:
[----:B------:R-:W-:Y:S05]  /*3440*/  BSYNC B1 ;  /* 0x0000000000017941 */ /* 0x000fea0003800000 */
.L_x_5600:
[----:B------:R-:W-:Y:S01]  /*3450*/  @P3 PRMT R250, RZ, 0x7610, R173 ;  /* 0x00007610fffa3816 */ /* 0x000fe200000000ad */
[----:B------:R-:W-:Y:S01]  /*3460*/  @P3 FMUL.FTZ R210, R191, c[0x0][0x1ec] ;  /* 0x00007b00bfd23a20 */ /* 0x000fe20000410000 */
[----:B------:R-:W2:Y:S01]  /*3470*/  LDL R252, [R1+0x1c] ;  /* 0x00001c0001fc7983 */ /* 0x000ea20000100800 */
[----:B------:R-:W-:Y:S02]  /*3480*/  @!P4 ISETP.NE.U32.AND P2, PT, RZ, c[0x0][0x218], PT ;  /* 0x00008600ff00ca0c */ /* 0x000fe40003f45070 */
[----:B------:R-:W-:Y:S02]  /*3490*/  @P3 FFMA.FTZ R43, R250, R210, R43 ;  /* 0x000000d2fa2b3223 */ /* 0x000fe4000001002b */
[----:B------:R-:W3:Y:S01]  /*34a0*/  LDL R250, [R1+0x18] ;  /* 0x0000180001fa7983 */ /* 0x000ee20000100800 */
[----:B------:R-:W-:Y:S01]  /*34b0*/  @!P4 ISETP.NE.U32.AND P5, PT, RZ, c[0x0][0x218], PT ;  /* 0x00008600ff00ca0c */ /* 0x000fe20003fa5070 */
[----:B------:R-:W-:Y:S01]  /*34c0*/  BSSY B1, `(.L_x_5602) ;  /* 0x0000012000017945 */ /* 0x000fe20003800000 */
[----:B------:R-:W-:-:S02]  /*34d0*/  @!P4 ISETP.NE.AND.EX P2, PT, RZ, c[0x0][0x21c], PT, P2 ;  /* 0x00008700ff00ca0c */ /* 0x000fc40003f45320 */
[----:B------:R-:W-:Y:S01]  /*34e0*/  @!P4 ISETP.NE.AND.EX P5, PT, RZ, c[0x0][0x21c], PT, P5 ;  /* 0x00008700ff00ca0c */ /* 0x000fe20003fa5350 */
[----:B--2---:R-:W-:-:S03]  /*34f0*/  @P3 FMUL.FTZ R210, R252, R210 ;  /* 0x000000d2fcd23220 */ /* 0x004fc60000410000 */
[----:B------:R-:W-:Y:S01]  /*3500*/  @!P4 FSEL R252, R152, RZ, P5 ;  /* 0x000000ff98fcc208 */ /* 0x000fe20002800000 */
[----:B---3--:R-:W-:Y:S01]  /*3510*/  @P3 FMUL.FTZ R211, R250, R211 ;  /* 0x000000d3fad33220 */ /* 0x008fe20000410000 */
[----:B------:R-:W-:-:S04]  /*3520*/  @P3 F2FP.BF16.PACK_AB R210, RZ, R210 ;  /* 0x000000d2ffd2323e */ /* 0x000fc800000010ff */
[----:B------:R-:W-:-:S05]  /*3530*/  @P3 F2FP.BF16.PACK_AB R211, RZ, R211 ;  /* 0x000000d3ffd3323e */ /* 0x000fca00000010ff */
[----:B------:R0:W-:Y:S01]  /*3540*/  @P3 STL [R1+0x4], R211 ;  /* 0x000004d301003387 */ /* 0x0001e20000100800 */
[----:B------:R-:W-:Y:S05]  /*3550*/  @!P4 BRA `(.L_x_5603) ;  /* 0x000000800000c947 */ /* 0x000fea0003800000 */
[----:B------:R-:W-:Y:S02]  /*3560*/  ISETP.NE.AND P6, PT, R251, RZ, PT ;  /* 0x000000fffb00720c */ /* 0x000fe40003fc5270 */
[----:B------:R-:W-:Y:S02]  /*3570*/  ISETP.NE.U32.AND P5, PT, RZ, c[0x0][0x218], PT ;  /* 0x00008600ff007a0c */ /* 0x000fe40003fa5070 */
[----:B0-----:R-:W-:Y:S02]  /*3580*/  FSEL R211, R213, RZ, !P6 ;  /* 0x000000ffd5d37208 */ /* 0x001fe40007000000 */
[----:B------:R-:W-:-:S03]  /*3590*/  ISETP.NE.AND.EX P5, PT, RZ, c[0x0][0x21c], PT, P5 ;  /* 0x00008700ff007a0c */ /* 0x000fc60003fa5350 */
[----:B------:R-:W-:-:S04]  /*35a0*/  FFMA.FTZ R211, R219, R228, R211 ;  /* 0x000000e4dbd37223 */ /* 0x000fc800000100d3 */
[----:B------:R-:W-:-:S04]  /*35b0*/  FADD.FTZ R211, R195, -R211 ;  /* 0x800000d3c3d37221 */ /* 0x000fc80000010000 */
[----:B------:R-:W-:-:S04]  /*35c0*/  FMUL.FTZ R252, R220, R211 ;  /* 0x000000d3dcfc7220 */ /* 0x000fc80000410000 */
[----:B------:R-:W-:Y:S02]  /*35d0*/  @P5 FADD.FTZ R252, R152, R252 ;  /* 0x000000fc98fc5221 */ /* 0x000fe40000010000 */
.L_x_5603:
[----:B------:R-:W-:Y:S05]  /*35e0*/  BSYNC B1 ;  /* 0x0000000000017941 */ /* 0x000fea0003800000 */
.L_x_5602:
[----:B------:R-:W-:Y:S01]  /*35f0*/  @P3 PRMT R250, RZ, 0x5410, R174 ;  /* 0x00005410fffa3816 */ /* 0x000fe200000000ae */
[----:B0-----:R-:W-:Y:S01]  /*3600*/  @P3 FMUL.FTZ R211, R252, c[0x0][0x1ec] ;  /* 0x00007b00fcd33a20 */ /* 0x001fe20000410000 */
[----:B------:R-:W-:Y:S01]  /*3610*/  BSSY B1, `(.L_x_5604) ;  /* 0x000000d000017945 */ /* 0x000fe20003800000 */
[----:B------:R-:W-:Y:S02]  /*3620*/  @!P4 FSEL R251, R153, RZ, P2 ;  /* 0x000000ff99fbc208 */ /* 0x000fe40001000000 */
[----:B------:R-:W-:Y:S01]  /*3630*/  @P3 FFMA.FTZ R36, R250, R211, R36 ;  /* 0x000000d3fa243223 */ /* 0x000fe20000010024 */
        /* <DEDUP_REMOVED lines=10> */
.L_x_5605:
[----:B------:R-:W-:Y:S05]  /*36e0*/  BSYNC B1 ;  /* 0x0000000000017941 */ /* 0x000fea0003800000 */
.L_x_5604:
[----:B------:R0:W-:Y:S01]  /*36f0*/  STL [R1+0xb0], R0 ;  /* 0x0000b00001007387 */ /* 0x0001e20000100800 */
[----:B------:R-:W-:Y:S01]  /*3700*/  @P3 FMUL.FTZ R250, R251, c[0x0][0x1ec] ;  /* 0x00007b00fbfa3a20 */ /* 0x000fe20000410000 */
[----:B0-----:R-:W-:-:S05]  /*3710*/  @P3 PRMT R0, RZ, 0x7610, R174 ;  /* 0x00007610ff003816 */ /* 0x001fca00000000ae */
[-C--:B------:R-:W-:Y:S02]  /*3720*/  @P3 FFMA.FTZ R37, R0, R250.reuse, R37 ;  /* 0x000000fa00253223 */ /* 0x080fe40000010025 */
[----:B------:R-:W-:Y:S01]  /*3730*/  @P3 FMUL.FTZ R250, R121, R250 ;  /* 0x000000fa79fa3220 */ /* 0x000fe20000410000 */
[----:B------:R-:W-:Y:S01]  /*3740*/  @!P4 ISETP.NE.U32.AND P2, PT, RZ, c[0x0][0x218], PT ;  /* 0x00008600ff00ca0c */ /* 0x000fe20003f45070 */
[----:B------:R-:W-:Y:S01]  /*3750*/  @P3 FMUL.FTZ R211, R120, R211 ;  /* 0x000000d378d33220 */ /* 0x000fe20000410000 */
[----:B------:R-:W-:Y:S01]  /*3760*/  @P3 PRMT R176, R249, 0x7610, R176 ;  /* 0x00007610f9b03816 */ /* 0x000fe200000000b0 */
[----:B------:R-:W-:Y:S01]  /*3770*/  BSSY B1, `(.L_x_5606) ;  /* 0x0000012000017945 */ /* 0x000fe20003800000 */
[----:B------:R-:W-:Y:S01]  /*3780*/  @P3 F2FP.BF16.PACK_AB R250, RZ, R250 ;  /* 0x000000fafffa323e */ /* 0x000fe200000010ff */
[----:B------:R0:W5:Y:S01]  /*3790*/  LDL.LU R0, [R1+0xb0] ;  /* 0x0000b00001007983 */ /* 0x0001620000300800 */
[----:B------:R-:W-:Y:S02]  /*37a0*/  @!P4 ISETP.NE.AND.EX P2, PT, RZ, c[0x0][0x21c], PT, P2 ;  /* 0x00008700ff00ca0c */ /* 0x000fe40003f45320 */
[----:B------:R-:W-:Y:S01]  /*37b0*/  @P3 F2FP.BF16.PACK_AB R211, RZ, R211 ;  /* 0x000000d3ffd3323e */ /* 0x000fe200000010ff */
[----:B------:R1:W-:Y:S01]  /*37c0*/  @P3 STL [R1], R250 ;  /* 0x000000fa01003387 */ /* 0x0003e20000100800 */
[----:B------:R-:W-:-:S02]  /*37d0*/  @P3 PRMT R176, R176, 0x5410, R247 ;  /* 0x00005410b0b03816 */ /* 0x000fc400000000f7 */
[----:B-1----:R-:W-:Y:S01]  /*37e0*/  @!P4 FSEL R250, R154, RZ, P2 ;  /* 0x000000ff9afac208 */ /* 0x002fe20001000000 */
        /* <DEDUP_REMOVED lines=10> */
.L_x_5607:
[----:B0-----:R-:W-:Y:S05]  /*3890*/  BSYNC B1 ;  /* 0x0000000000017941 */ /* 0x001fea0003800000 */
.L_x_5606:
[----:B------:R-:W-:Y:S01]  /*38a0*/  @P3 PRMT R249, RZ, 0x5410, R175 ;  /* 0x00005410fff93816 */ /* 0x000fe200000000af */
[----:B------:R-:W-:-:S04]  /*38b0*/  @P3 FMUL.FTZ R247, R250, c[0x0][0x1ec] ;  /* 0x00007b00faf73a20 */ /* 0x000fc80000410000 */
[-C--:B------:R-:W-:Y:S02]  /*38c0*/  @P3 FFMA.FTZ R38, R249, R247.reuse, R38 ;  /* 0x000000f7f9263223 */ /* 0x080fe40000010026 */
[----:B------:R-:W2:Y:S01]  /*38d0*/  LDL.LU.S16 R249, [R1+0x4] ;  /* 0x0000040001f97983 */ /* 0x000ea20000300600 */
[----:B------:R-:W-:Y:S01]  /*38e0*/  @P3 FMUL.FTZ R247, R122, R247 ;  /* 0x000000f77af73220 */ /* 0x000fe20000410000 */
[----:B------:R-:W-:Y:S01]  /*38f0*/  @!P4 ISETP.NE.U32.AND P2, PT, RZ, c[0x0][0x218], PT ;  /* 0x00008600ff00ca0c */ /* 0x000fe20003f45070 */
[----:B------:R-:W-:Y:S01]  /*3900*/  BSSY B1, `(.L_x_5608) ;  /* 0x0000012000017945 */ /* 0x000fe20003800000 */
[----:B------:R-:W-:Y:S02]  /*3910*/  @P3 PRMT R178, R211, 0x7610, R178 ;  /* 0x00007610d3b23816 */ /* 0x000fe400000000b2 */
[----:B------:R-:W-:Y:S02]  /*3920*/  @P3 F2FP.BF16.PACK_AB R247, RZ, R247 ;  /* 0x000000f7fff7323e */ /* 0x000fe400000010ff */
[----:B------:R-:W-:-:S03]  /*3930*/  @!P4 ISETP.NE.AND.EX P2, PT, RZ, c[0x0][0x21c], PT, P2 ;  /* 0x00008700ff00ca0c */ /* 0x000fc60003f45320 */
[----:B------:R0:W-:Y:S01]  /*3940*/  @P3 STL [R1+0x8], R247 ;  /* 0x000008f701003387 */ /* 0x0001e20000100800 */
[----:B--2---:R-:W-:Y:S02]  /*3950*/  @P3 PRMT R177, R249, 0x7610, R177 ;  /* 0x00007610f9b13816 */ /* 0x004fe400000000b1 */
[----:B------:R-:W-:Y:S02]  /*3960*/  @!P4 FSEL R249, R155, RZ, P2 ;  /* 0x000000ff9bf9c208 */ /* 0x000fe40001000000 */
[----:B------:R-:W-:Y:S01]  /*3970*/  @P3 PRMT R177, R177, 0x5410, R210 ;  /* 0x00005410b1b13816 */ /* 0x000fe200000000d2 */
        /* <DEDUP_REMOVED lines=10> */
.L_x_5609:
[----:B0-----:R-:W-:Y:S05]  /*3a20*/  BSYNC B1 ;  /* 0x0000000000017941 */ /* 0x001fea0003800000 */
.L_x_5608:
[----:B------:R-:W2:Y:S01]  /*3a30*/  LDL.LU.S16 R211, [R1] ;  /* 0x0000000001d37983 */ /* 0x000ea20000300600 */
[----:B------:R-:W-:-:S03]  /*3a40*/  @P3 FMUL.FTZ R247, R249, c[0x0][0x1ec] ;  /* 0x00007b00f9f73a20 */ /* 0x000fc60000410000 */
[----:B-----5:R0:W-:Y:S01]  /*3a50*/  STL [R1+0xb0], R0 ;  /* 0x0000b00001007387 */ /* 0x0201e20000100800 */
[----:B------:R-:W-:-:S05]  /*3a60*/  @P3 FMUL.FTZ R210, R123, R247 ;  /* 0x000000f77bd23220 */ /* 0x000fca0000410000 */
[----:B------:R-:W-:-:S04]  /*3a70*/  @P3 F2FP.BF16.PACK_AB R210, RZ, R210 ;  /* 0x000000d2ffd2323e */ /* 0x000fc800000010ff */
[----:B0-----:R-:W-:Y:S02]  /*3a80*/  PRMT R0, R210, 0x7610, R0 ;  /* 0x00007610d2007816 */ /* 0x001fe40000000000 */
[----:B------:R-:W-:Y:S02]  /*3a90*/  @P0 MOV R210, 0x20 ;  /* 0x0000002000d20802 */ /* 0x000fe40000000f00 */
[----:B--2---:R-:W-:-:S03]  /*3aa0*/  @P3 PRMT R178, R178, 0x5410, R211 ;  /* 0x00005410b2b23816 */ /* 0x004fc600000000d3 */
[----:B------:R-:W-:Y:S02]  /*3ab0*/  @P0 IMAD.WIDE.U32 R210, R238, R210, c[0x0][0x258] ;  /* 0x00009600eed20625 */ /* 0x000fe400078e00d2 */
        /* <DEDUP_REMOVED lines=15> */
[----:B0-----:R-:W-:-:S05]  /*3bb0*/  @P3 MOV R188, 0x10 ;  /* 0x0000001000bc3802 */ /* 0x001fca0000000f00 */
[----:B------:R-:W-:Y:S01]  /*3bc0*/  @P3 IMAD.WIDE.U32 R188, R188, R245, c[0x0][0x248] ;  /* 0x00009200bcbc3625 */ /* 0x000fe200078e00f5 */
[----:B------:R-:W-:-:S04]  /*3bd0*/  IADD3 R245, R212, 0x40, RZ ;  /* 0x00000040d4f57810 */ /* 0x000fc80007ffe0ff */
[----:B------:R0:W-:Y:S01]  /*3be0*/  @P3 STG.E.128 [R188.64], R176 ;  /* 0x000000b0bc003986 */ /* 0x0001e2000c101d04 */
[----:B------:R-:W-:Y:S02]  /*3bf0*/  @!P4 ISETP.NE.U32.AND P5, PT, RZ, c[0x0][0x218], PT ;  /* 0x00008600ff00ca0c */ /* 0x000fe40003fa5070 */
[----:B------:R-:W-:Y:S01]  /*3c00*/  @P3 PRMT R190, RZ, 0x7610, R175 ;  /* 0x00007610ffbe3816 */ /* 0x000fe200000000af */
[----:B------:R-:W-:Y:S01]  /*3c10*/  BSSY B1, `(.L_x_5610) ;  /* 0x0000011000017945 */ /* 0x000fe20003800000 */
[----:B------:R-:W-:Y:S02]  /*3c20*/  @!P4 ISETP.NE.AND.EX P5, PT, RZ, c[0x0][0x21c], PT, P5 ;  /* 0x00008700ff00ca0c */ /* 0x000fe40003fa5350 */
[----:B------:R-:W-:Y:S02]  /*3c30*/  @!P4 ISETP.NE.U32.AND P2, PT, RZ, c[0x0][0x218], PT ;  /* 0x00008600ff00ca0c */ /* 0x000fe40003f45070 */
[----:B0-----:R-:W-:-:S05]  /*3c40*/  @P3 MOV R188, 0x10 ;  /* 0x0000001000bc3802 */ /* 0x001fca0000000f00 */
[----:B------:R-:W-:-:S04]  /*3c50*/  @P3 IMAD.WIDE.U32 R188, R245, R188, c[0x0][0x170] ;  /* 0x00005c00f5bc3625 */ /* 0x000fc800078e00bc */
[----:B------:R-:W-:Y:S01]  /*3c60*/  @P3 FFMA.FTZ R39, R190, R247, R39 ;  /* 0x000000f7be273223 */ /* 0x000fe20000010027 */
        /* <DEDUP_REMOVED lines=11> */
.L_x_5611:
[----:B-12---:R-:W-:Y:S05]  /*3d20*/  BSYNC B1 ;  /* 0x0000000000017941 */ /* 0x006fea0003800000 */
.L_x_5610:
[----:B-----5:R-:W-:Y:S01]  /*3d30*/  @P3 PRMT R189, RZ, 0x5410, R172 ;  /* 0x00005410ffbd3816 */ /* 0x020fe200000000ac */
[----:B------:R-:W-:Y:S01]  /*3d40*/  @P3 FMUL.FTZ R210, R188, c[0x0][0x1ec] ;  /* 0x00007b00bcd23a20 */ /* 0x000fe20000410000 */
[----:B------:R-:W-:Y:S01]  /*3d50*/  @!P4 ISETP.NE.AND.EX P2, PT, RZ, c[0x0][0x21c], PT, P2 ;  /* 0x00008700ff00ca0c */ /* 0x000fe20003f45320 */
[----:B------:R-:W-:Y:S01]  /*3d60*/  BSSY B1, `(.L_x_5612) ;  /* 0x000000d000017945 */ /* 0x000fe20003800000 */
[----:B------:R-:W-:Y:S01]  /*3d70*/  @!P4 ISETP.NE.U32.AND P5, PT, RZ, c[0x0][0x218], PT ;  /* 0x00008600ff00ca0c */ /* 0x000fe20003fa5070 */
        /* <DEDUP_REMOVED lines=11> */
.L_x_5613:
[----:B------:R-:W-:Y:S05]  /*3e30*/  BSYNC B1 ;  /* 0x0000000000017941 */ /* 0x000fea0003800000 */
.L_x_5612:
[----:B------:R-:W-:Y:S01]  /*3e40*/  @P3 PRMT R190, RZ, 0x7610, R172 ;  /* 0x00007610ffbe3816 */ /* 0x000fe200000000ac */
        /* <DEDUP_REMOVED lines=15> */
.L_x_5615:
[----:B------:R-:W-:Y:S05]  /*3f40*/  BSYNC B1 ;  /* 0x0000000000017941 */ /* 0x000fea0003800000 */
.L_x_5614:
[----:B------:R-:W-:Y:S01]  /*3f50*/  @P3 FMUL.FTZ R210, R124, R210 ;  /* 0x000000d27cd23220 */ /* 0x000fe20000410000 */
[----:B------:R-:W-:Y:S01]  /*3f60*/  @!P4 ISETP.NE.AND.EX P2, PT, RZ, c[0x0][0x21c], PT, P2 ;  /* 0x00008700ff00ca0c */ /* 0x000fe20003f45320 */
[----:B------:R-:W-:Y:S01]  /*3f70*/  @P3 FMUL.FTZ R191, R125, R191 ;  /* 0x000000bf7dbf3220 */ /* 0x000fe20000410000 */
[----:B------:R-:W-:Y:S01]  /*3f80*/  BSSY B1, `(.L_x_5616) ;  /* 0x000000e000017945 */ /* 0x000fe20003800000 */
[----:B------:R-:W-:Y:S02]  /*3f90*/  @!P4 ISETP.NE.U32.AND P5, PT, RZ, c[0x0][0x218], PT ;  /* 0x00008600ff00ca0c */ /* 0x000fe40003fa5070 */
[----:B------:R-:W-:Y:S02]  /*3fa0*/  @P3 F2FP.BF16.PACK_AB R250, RZ, R210 ;  /* 0x000000d2fffa323e */ /* 0x000fe400000010ff */
[----:B------:R-:W-:Y:S02]  /*3fb0*/  @P3 F2FP.BF16.PACK_AB R210, RZ, R191 ;  /* 0x000000bfffd2323e */ /* 0x000fe400000010ff */
[----:B------:R-:W-:Y:S01]  /*3fc0*/  @!P4 FSEL R191, R159, RZ, P2 ;  /* 0x000000ff9fbfc208 */ /* 0x000fe20001000000 */
        /* <DEDUP_REMOVED lines=9> */
.L_x_5617:
[----:B------:R-:W-:Y:S05]  /*4060*/  BSYNC B1 ;  /* 0x0000000000017941 */ /* 0x000fea0003800000 */
.L_x_5616:
[--C-:B------:R-:W-:Y:S01]  /*4070*/  @P3 PRMT R211, RZ, 0x5410, R173.reuse ;  /* 0x00005410ffd33816 */ /* 0x100fe200000000ad */
[----:B------:R-:W-:Y:S01]  /*4080*/  @P3 FMUL.FTZ R249, R190, c[0x0][0x1ec] ;  /* 0x00007b00bef93a20 */ /* 0x000fe20000410000 */
[----:B------:R-:W-:Y:S01]  /*4090*/  @!P4 ISETP.NE.U32.AND P2, PT, RZ, c[0x0][0x218], PT ;  /* 0x00008600ff00ca0c */ /* 0x000fe20003f45070 */
[----:B------:R-:W-:Y:S01]  /*40a0*/  BSSY B1, `(.L_x_5618) ;  /* 0x0000011000017945 */ /* 0x000fe20003800000 */
[----:B------:R-:W-:Y:S01]  /*40b0*/  @P3 PRMT R238, RZ, 0x7610, R173 ;  /* 0x00007610ffee3816 */ /* 0x000fe200000000ad */
[----:B------:R-:W-:Y:S01]  /*40c0*/  @P3 FFMA.FTZ R34, R211, R249, R34 ;  /* 0x000000f9d3223223 */ /* 0x000fe20000010022 */
[----:B------:R-:W-:Y:S01]  /*40d0*/  @!P4 ISETP.NE.AND.EX P2, PT, RZ, c[0x0][0x21c], PT, P2 ;  /* 0x00008700ff00ca0c */ /* 0x000fe20003f45320 */
[----:B------:R-:W-:Y:S01]  /*40e0*/  @P3 FMUL.FTZ R211, R191, c[0x0][0x1ec] ;  /* 0x00007b00bfd33a20 */ /* 0x000fe20000410000 */
[----:B------:R-:W-:Y:S02]  /*40f0*/  @!P4 ISETP.NE.AND.EX P5, PT, RZ, c[0x0][0x21c], PT, P5 ;  /* 0x00008700ff00ca0c */ /* 0x000fe40003fa5350 */
[----:B------:R-:W-:Y:S01]  /*4100*/  @!P4 FSEL R252, R160, RZ, P2 ;  /* 0x000000ffa0fcc208 */ /* 0x000fe20001000000 */
[----:B------:R-:W-:Y:S01]  /*4110*/  @P3 FFMA.FTZ R35, R238, R211, R35 ;  /* 0x000000d3ee233223 */ /* 0x000fe20000010023 */
        /* <DEDUP_REMOVED lines=9> */
.L_x_5619:
[----:B------:R-:W-:Y:S05]  /*41b0*/  BSYNC B1 ;  /* 0x0000000000017941 */ /* 0x000fea0003800000 */
.L_x_5618:
[----:B------:R-:W-:Y:S01]  /*41c0*/  @P3 PRMT R238, RZ, 0x5410, R174 ;  /* 0x00005410ffee3816 */ /* 0x000fe200000000ae */
[----:B------:R-:W-:Y:S01]  /*41d0*/  @P3 FMUL.FTZ R247, R252, c[0x0][0x1ec] ;  /* 0x00007b00fcf73a20 */ /* 0x000fe20000410000 */
        /* <DEDUP_REMOVED lines=13> */
.L_x_5621:
[----:B------:R-:W-:Y:S05]  /*42b0*/  BSYNC B1 ;  /* 0x0000000000017941 */ /* 0x000fea0003800000 */
.L_x_5620:
[----:B------:R0:W-:Y:S01]  /*42c0*/  STL [R1+0xb4], R2 ;  /* 0x0000b40201007387 */ /* 0x0001e20000100800 */
[----:B------:R-:W-:Y:S02]  /*42d0*/  @P3 FMUL.FTZ R238, R251, c[0x0][0x1ec] ;  /* 0x00007b00fbee3a20 */ /* 0x000fe40000410000 */
[----:B------:R-:W-:Y:S01]  /*42e0*/  @P3 FMUL.FTZ R247, R128, R247 ;  /* 0x000000f780f73220 */ /* 0x000fe20000410000 */
[----:B------:R1:W-:Y:S01]  /*42f0*/  STL [R1+0xb0], R0 ;  /* 0x0000b00001007387 */ /* 0x0003e20000100800 */
[----:B0-----:R-:W-:Y:S01]  /*4300*/  @P3 PRMT R2, RZ, 0x7610, R174 ;  /* 0x00007610ff023816 */ /* 0x001fe200000000ae */
[----:B-1----:R-:W-:-:S04]  /*4310*/  @P3 FMUL.FTZ R0, R127, R211 ;  /* 0x000000d37f003220 */ /* 0x002fc80000410000 */
[-C--:B------:R-:W-:Y:S02]  /*4320*/  @P3 FFMA.FTZ R29, R2, R238.reuse, R29 ;  /* 0x000000ee021d3223 */ /* 0x080fe4000001001d */
[----:B------:R-:W-:Y:S02]  /*4330*/  @P3 FMUL.FTZ R2, R126, R249 ;  /* 0x000000f97e023220 */ /* 0x000fe40000410000 */
[----:B------:R-:W-:Y:S01]  /*4340*/  @P3 FMUL.FTZ R249, R129, R238 ;  /* 0x000000ee81f93220 */ /* 0x000fe20000410000 */
[----:B------:R-:W-:Y:S02]  /*4350*/  @P3 F2FP.BF16.PACK_AB R238, RZ, R0 ;  /* 0x00000000ffee323e */ /* 0x000fe400000010ff */
[----:B------:R-:W-:Y:S02]  /*4360*/  @P3 F2FP.BF16.PACK_AB R211, RZ, R2 ;  /* 0x00000002ffd3323e */ /* 0x000fe400000010ff */
[----:B------:R0:W5:Y:S04]  /*4370*/  LDL.LU R2, [R1+0xb4] ;  /* 0x0000b40001027983 */ /* 0x0001680000300800 */
[----:B------:R0:W5:Y:S01]  /*4380*/  LDL.LU R0, [R1+0xb0] ;  /* 0x0000b00001007983 */ /* 0x0001620000300800 */
[----:B------:R-:W-:Y:S01]  /*4390*/  @P3 PRMT R177, R211, 0x7610, R177 ;  /* 0x00007610d3b13816 */ /* 0x000fe200000000b1 */
[----:B------:R-:W-:Y:S01]  /*43a0*/  BSSY B1, `(.L_x_5622) ;  /* 0x0000017000017945 */ /* 0x000fe20003800000 */
[----:B------:R-:W1:Y:S01]  /*43b0*/  LDC.U8 R211, c[0x0][0x1f0] ;  /* 0x00007c00ffd37b82 */ /* 0x000e620000000000 */
[----:B------:R-:W-:-:S02]  /*43c0*/  @P3 F2FP.BF16.PACK_AB R247, RZ, R247 ;  /* 0x000000f7fff7323e */ /* 0x000fc400000010ff */
[----:B------:R-:W-:Y:S02]  /*43d0*/  @!P4 ISETP.NE.U32.AND P5, PT, RZ, c[0x0][0x218], PT ;  /* 0x00008600ff00ca0c */ /* 0x000fe40003fa5070 */
[----:B------:R-:W-:Y:S02]  /*43e0*/  @P3 F2FP.BF16.PACK_AB R249, RZ, R249 ;  /* 0x000000f9fff9323e */ /* 0x000fe400000010ff */
[----:B------:R-:W-:Y:S02]  /*43f0*/  @P3 PRMT R176, R250, 0x7610, R176 ;  /* 0x00007610fab03816 */ /* 0x000fe400000000b0 */
[----:B------:R-:W-:Y:S02]  /*4400*/  @!P4 ISETP.NE.U32.AND P2, PT, RZ, c[0x0][0x218], PT ;  /* 0x00008600ff00ca0c */ /* 0x000fe40003f45070 */
[----:B------:R-:W-:Y:S02]  /*4410*/  @!P4 ISETP.NE.AND.EX P5, PT, RZ, c[0x0][0x21c], PT, P5 ;  /* 0x00008700ff00ca0c */ /* 0x000fe40003fa5350 */
[----:B------:R-:W-:-:S02]  /*4420*/  @P3 PRMT R178, R247, 0x7610, R178 ;  /* 0x00007610f7b23816 */ /* 0x000fc400000000b2 */
[----:B------:R-:W-:Y:S02]  /*4430*/  @P3 PRMT R176, R176, 0x5410, R210 ;  /* 0x00005410b0b03816 */ /* 0x000fe400000000d2 */
[----:B------:R-:W-:Y:S02]  /*4440*/  @P3 PRMT R177, R177, 0x5410, R238 ;  /* 0x00005410b1b13816 */ /* 0x000fe400000000ee */
[----:B------:R-:W-:Y:S02]  /*4450*/  @!P4 ISETP.NE.AND.EX P2, PT, RZ, c[0x0][0x21c], PT, P2 ;  /* 0x00008700ff00ca0c */ /* 0x000fe40003f45320 */
[----:B------:R-:W-:Y:S02]  /*4460*/  @P3 PRMT R178, R178, 0x5410, R249 ;  /* 0x00005410b2b23816 */ /* 0x000fe400000000f9 */
[----:B------:R-:W-:Y:S01]  /*4470*/  @!P4 FSEL R250, R162, RZ, P5 ;  /* 0x000000ffa2fac208 */ /* 0x000fe20002800000 */
[----:B------:R-:W-:Y:S05]  /*4480*/  @!P4 BRA `(.L_x_5623) ;  /* 0x000000800000c947 */ /* 0x000fea0003800000 */
[----:B01----:R-:W-:Y:S02]  /*4490*/  ISETP.NE.AND P6, PT, R211, RZ, PT ;  /* 0x000000ffd300720c */ /* 0x003fe40003fc5270 */
[----:B------:R-:W-:-:S02]  /*44a0*/  ISETP.NE.U32.AND P5, PT, RZ, c[0x0][0x218], PT ;  /* 0x00008600ff007a0c */ /* 0x000fc40003fa5070 */
[----:B------:R-:W-:Y:S02]  /*44b0*/  FSEL R210, R213, RZ, !P6 ;  /* 0x000000ffd5d27208 */ /* 0x000fe40007000000 */
[----:B------:R-:W-:-:S03]  /*44c0*/  ISETP.NE.AND.EX P5, PT, RZ, c[0x0][0x21c], PT, P5 ;  /* 0x00008700ff007a0c */ /* 0x000fc60003fa5350 */
[----:B------:R-:W-:-:S04]  /*44d0*/  FFMA.FTZ R210, R12, R228, R210 ;  /* 0x000000e40cd27223 */ /* 0x000fc800000100d2 */
[----:B------:R-:W-:-:S04]  /*44e0*/  FADD.FTZ R210, R205, -R210 ;  /* 0x800000d2cdd27221 */ /* 0x000fc80000010000 */
[----:B------:R-:W-:-:S04]  /*44f0*/  FMUL.FTZ R250, R220, R210 ;  /* 0x000000d2dcfa7220 */ /* 0x000fc80000410000 */
[----:B------:R-:W-:Y:S02]  /*4500*/  @P5 FADD.FTZ R250, R162, R250 ;  /* 0x000000faa2fa5221 */ /* 0x000fe40000010000 */
.L_x_5623:
[----:B01----:R-:W-:Y:S05]  /*4510*/  BSYNC B1 ;  /* 0x0000000000017941 */ /* 0x003fea0003800000 */
.L_x_5622:
[----:B------:R-:W-:Y:S01]  /*4520*/  BSSY B1, `(.L_x_5624) ;  /* 0x000000b000017945 */ /* 0x000fe20003800000 */
        /* <DEDUP_REMOVED lines=10> */
.L_x_5625:
[----:B------:R-:W-:Y:S05]  /*45d0*/  BSYNC B1 ;  /* 0x0000000000017941 */ /* 0x000fea0003800000 */
.L_x_5624:
[----:B------:R-:W-:Y:S01]  /*45e0*/  @P3 FMUL.FTZ R247, R249, c[0x0][0x1ec] ;  /* 0x00007b00f9f73a20 */ /* 0x000fe20000410000 */
[----:B-----5:R-:W-:Y:S01]  /*45f0*/  STL [R1+0xb4], R2 ;  /* 0x0000b40201007387 */ /* 0x020fe20000100800 */
[----:B------:R-:W-:Y:S02]  /*4600*/  @P3 FMUL.FTZ R238, R250, c[0x0][0x1ec] ;  /* 0x00007b00faee3a20 */ /* 0x000fe40000410000 */
[----:B------:R-:W-:Y:S01]  /*4610*/  @P3 FMUL.FTZ R210, R131, R247 ;  /* 0x000000f783d23220 */ /* 0x000fe20000410000 */
[----:B------:R0:W-:Y:S01]  /*4620*/  STL [R1+0xb0], R0 ;  /* 0x0000b00001007387 */ /* 0x0001e20000100800 */
[----:B------:R-:W-:-:S03]  /*4630*/  @P3 FMUL.FTZ R211, R130, R238 ;  /* 0x000000ee82d33220 */ /* 0x000fc60000410000 */
[----:B------:R-:W-:Y:S02]  /*4640*/  @P3 F2FP.BF16.PACK_AB R210, RZ, R210 ;  /* 0x000000d2ffd2323e */ /* 0x000fe400000010ff */
[----:B------:R-:W-:Y:S02]  /*4650*/  @P3 F2FP.BF16.PACK_AB R211, RZ, R211 ;  /* 0x000000d3ffd3323e */ /* 0x000fe400000010ff */
[----:B0-----:R-:W-:Y:S02]  /*4660*/  PRMT R0, R210, 0x7610, R0 ;  /* 0x00007610d2007816 */ /* 0x001fe40000000000 */
[----:B------:R-:W-:Y:S02]  /*4670*/  @P0 MOV R210, 0x20 ;  /* 0x0000002000d20802 */ /* 0x000fe40000000f00 */
[----:B------:R-:W-:Y:S02]  /*4680*/  PRMT R2, R211, 0x7610, R2 ;  /* 0x00007610d3027816 */ /* 0x000fe40000000002 */
[----:B------:R-:W-:Y:S01]  /*4690*/  SEL R188, R188, R180, P1 ;  /* 0x000000b4bcbc7207 */ /* 0x000fe20000800000 */
[----:B------:R-:W-:Y:S01]  /*46a0*/  @P0 IMAD.WIDE.U32 R210, R246, R210, c[0x0][0x258] ;  /* 0x00009600f6d20625 */ /* 0x000fe200078e00d2 */
[----:B------:R-:W-:-:S02]  /*46b0*/  SEL R189, R189, R181, P1 ;  /* 0x000000b5bdbd7207 */ /* 0x000fc40000800000 */
[----:B------:R-:W-:Y:S02]  /*46c0*/  SEL R190, R190, R182, P1 ;  /* 0x000000b6bebe7207 */ /* 0x000fe40000800000 */
[----:B------:R-:W-:Y:S02]  /*46d0*/  SEL R191, R191, R183, P1 ;  /* 0x000000b7bfbf7207 */ /* 0x000fe40000800000 */
[----:B------:R-:W-:Y:S02]  /*46e0*/  PRMT R246, R2, 0x7610, R246 ;  /* 0x0000761002f67816 */ /* 0x000fe400000000f6 */
[----:B------:R0:W5:Y:S02]  /*46f0*/  LDL.LU R2, [R1+0xb4] ;  /* 0x0000b40001027983 */ /* 0x0001640000300800 */
[----:B------:R-:W-:Y:S02]  /*4700*/  @P3 PRMT R179, R246, 0x7610, R179 ;  /* 0x00007610f6b33816 */ /* 0x000fe400000000b3 */
[----:B------:R1:W-:Y:S02]  /*4710*/  @P0 STG.E.128 [R210.64], R188 ;  /* 0x000000bcd2000986 */ /* 0x0003e4000c101d04 */
[----:B------:R-:W-:-:S02]  /*4720*/  @P3 PRMT R179, R179, 0x5410, R0 ;  /* 0x00005410b3b33816 */ /* 0x000fc40000000000 */
[----:B------:R0:W5:Y:S01]  /*4730*/  LDL.LU R0, [R1+0xb0] ;  /* 0x0000b00001007983 */ /* 0x0001620000300800 */
[----:B-1----:R-:W-:Y:S02]  /*4740*/  SEL R188, R252, R184, P1 ;  /* 0x000000b8fcbc7207 */ /* 0x002fe40000800000 */
[----:B------:R-:W-:Y:S02]  /*4750*/  SEL R189, R251, R185, P1 ;  /* 0x000000b9fbbd7207 */ /* 0x000fe40000800000 */
[----:B------:R-:W-:Y:S02]  /*4760*/  SEL R190, R250, R186, P1 ;  /* 0x000000bafabe7207 */ /* 0x000fe40000800000 */
[----:B------:R-:W-:-:S05]  /*4770*/  SEL R191, R249, R187, P1 ;  /* 0x000000bbf9bf7207 */ /* 0x000fca0000800000 */
[----:B------:R1:W-:Y:S02]  /*4780*/  @P0 STG.E.128 [R210.64+0x10], R188 ;  /* 0x000010bcd2000986 */ /* 0x0003e4000c101d04 */
[----:B-1----:R-:W-:-:S05]  /*4790*/  @P3 MOV R188, 0x10 ;  /* 0x0000001000bc3802 */ /* 0x002fca0000000f00 */
[----:B------:R-:W-:-:S05]  /*47a0*/  @P3 IMAD.WIDE.U32 R188, R188, R245, c[0x0][0x248] ;  /* 0x00009200bcbc3625 */ /* 0x000fca00078e00f5 */
[----:B------:R1:W-:Y:S01]  /*47b0*/  @P3 STG.E.128 [R188.64], R176 ;  /* 0x000000b0bc003986 */ /* 0x0003e2000c101d04 */
[----:B------:R-:W-:Y:S02]  /*47c0*/  IADD3 R190, R212, 0x60, RZ ;  /* 0x00000060d4be7810 */ /* 0x000fe40007ffe0ff */
[--C-:B------:R-:W-:Y:S02]  /*47d0*/  @P3 PRMT R191, RZ, 0x7610, R175.reuse ;  /* 0x00007610ffbf3816 */ /* 0x100fe400000000af */
[----:B-1----:R-:W-:-:S05]  /*47e0*/  @P3 PRMT R188, RZ, 0x5410, R175 ;  /* 0x00005410ffbc3816 */ /* 0x002fca00000000af */
[----:B------:R-:W-:Y:S01]  /*47f0*/  @P3 FFMA.FTZ R30, R188, R238, R30 ;  /* 0x000000eebc1e3223 */ /* 0x000fe2000001001e */
[----:B------:R-:W-:-:S05]  /*4800*/  @P3 MOV R188, 0x10 ;  /* 0x0000001000bc3802 */ /* 0x000fca0000000f00 */
[----:B------:R-:W-:-:S05]  /*4810*/  @P3 IMAD.WIDE.U32 R188, R190, R188, c[0x0][0x170] ;  /* 0x00005c00bebc3625 */ /* 0x000fca00078e00bc */
[----:B------:R0:W5:Y:S01]  /*4820*/  @P3 LDG.E.128 R172, [R188.64] ;  /* 0x00000004bcac3981 */ /* 0x000162000c1e1d00 */
[----:B------:R-:W1:Y:S01]  /*4830*/  LDC.U8 R252, c[0x0][0x1f0] ;  /* 0x00007c00fffc7b82 */ /* 0x000e620000000000 */
[----:B------:R-:W-:Y:S01]  /*4840*/  @!P4 ISETP.NE.U32.AND P5, PT, RZ, c[0x0][0x218], PT ;  /* 0x00008600ff00ca0c */ /* 0x000fe20003fa5070 */
[----:B------:R-:W-:Y:S03]  /*4850*/  BSSY B1, `(.L_x_5626) ;  /* 0x000000e000017945 */ /* 0x000fe60003800000 */
[----:B------:R-:W-:Y:S01]  /*4860*/  @!P4 ISETP.NE.AND.EX P5, PT, RZ, c[0x0][0x21c], PT, P5 ;  /* 0x00008700ff00ca0c */ /* 0x000fe20003fa5350 */
[----:B------:R-:W-:Y:S01]  /*4870*/  @P3 FFMA.FTZ R31, R191, R247, R31 ;  /* 0x000000f7bf1f3223 */ /* 0x000fe2000001001f */
[----:B------:R-:W-:Y:S02]  /*4880*/  @!P4 ISETP.NE.U32.AND P2, PT, RZ, c[0x0][0x218], PT ;  /* 0x00008600ff00ca0c */ /* 0x000fe40003f45070 */
        /* <DEDUP_REMOVED lines=10> */
.L_x_5627:
[----:B0-----:R-:W-:Y:S05]  /*4930*/  BSYNC B1 ;  /* 0x0000000000017941 */ /* 0x001fea0003800000 */
.L_x_5626:
        /* <DEDUP_REMOVED lines=8> */
[----:B-1----:R-:W-:Y:S02]  /*49c0*/  ISETP.NE.AND P6, PT, R252, RZ, PT ;  /* 0x000000fffc00720c */ /* 0x002fe40003fc5270 */
[----:B------:R-:W-:Y:S02]  /*49d0*/  ISETP.NE.U32.AND P2, PT, RZ, c[0x0][0x218], PT ;  /* 0x00008600ff007a0c */ /* 0x000fe40003f45070 */
[----:B------:R-:W-:-:S02]  /*49e0*/  FSEL R189, R213, RZ, !P6 ;  /* 0x000000ffd5bd7208 */ /* 0x000fc40007000000 */
[----:B------:R-:W-:-:S03]  /*49f0*/  ISETP.NE.AND.EX P2, PT, RZ, c[0x0][0x21c], PT, P2 ;  /* 0x00008700ff007a0c */ /* 0x000fc60003f45320 */
[----:B------:R-:W-:-:S04]  /*4a00*/  FFMA.FTZ R189, R15, R228, R189 ;  /* 0x000000e40fbd7223 */ /* 0x000fc800000100bd */
[----:B------:R-:W-:-:S04]  /*4a10*/  FADD.FTZ R189, R208, -R189 ;  /* 0x800000bdd0bd7221 */ /* 0x000fc80000010000 */
[----:B------:R-:W-:-:S04]  /*4a20*/  FMUL.FTZ R245, R220, R189 ;  /* 0x000000bddcf57220 */ /* 0x000fc80000410000 */
[----:B------:R-:W-:Y:S02]  /*4a30*/  @P2 FADD.FTZ R245, R165, R245 ;  /* 0x000000f5a5f52221 */ /* 0x000fe40000010000 */
.L_x_5629:
[----:B------:R-:W-:Y:S05]  /*4a40*/  BSYNC B1 ;  /* 0x0000000000017941 */ /* 0x000fea0003800000 */
.L_x_5628:
        /* <DEDUP_REMOVED lines=16> */
.L_x_5631:
[----:B------:R-:W-:Y:S05]  /*4b50*/  BSYNC B1 ;  /* 0x0000000000017941 */ /* 0x000fea0003800000 */
.L_x_5630:
        /* <DEDUP_REMOVED lines=9> */
[----:B-1----:R-:W-:Y:S02]  /*4bf0*/  ISETP.NE.AND P6, PT, R252, RZ, PT ;  /* 0x000000fffc00720c */ /* 0x002fe40003fc5270 */
[----:B------:R-:W-:-:S02]  /*4c00*/  ISETP.NE.U32.AND P2, PT, RZ, c[0x0][0x218], PT ;  /* 0x00008600ff007a0c */ /* 0x000fc40003f45070 */
[----:B------:R-:W-:Y:S02]  /*4c10*/  FSEL R191, R213, RZ, !P6 ;  /* 0x000000ffd5bf7208 */ /* 0x000fe40007000000 */
[----:B------:R-:W-:-:S03]  /*4c20*/  ISETP.NE.AND.EX P2, PT, RZ, c[0x0][0x21c], PT, P2 ;  /* 0x00008700ff007a0c */ /* 0x000fc60003f45320 */
[----:B------:R-:W-:-:S04]  /*4c30*/  FFMA.FTZ R191, R17, R228, R191 ;  /* 0x000000e411bf7223 */ /* 0x000fc800000100bf */
[----:B------:R-:W-:-:S04]  /*4c40*/  FADD.FTZ R191, R214, -R191 ;  /* 0x800000bfd6bf7221 */ /* 0x000fc80000010000 */
[----:B------:R-:W-:-:S04]  /*4c50*/  FMUL.FTZ R212, R220, R191 ;  /* 0x000000bfdcd47220 */ /* 0x000fc80000410000 */
[----:B------:R-:W-:Y:S02]  /*4c60*/  @P2 FADD.FTZ R212, R167, R212 ;  /* 0x000000d4a7d42221 */ /* 0x000fe40000010000 */
.L_x_5633:
[----:B------:R-:W-:Y:S05]  /*4c70*/  BSYNC B1 ;  /* 0x0000000000017941 */ /* 0x000fea0003800000 */
.L_x_5632:
[--C-:B------:R-:W-:Y:S01]  /*4c80*/  @P3 PRMT R191, RZ, 0x5410, R173.reuse ;  /* 0x00005410ffbf3816 */ /* 0x100fe200000000ad */
[----:B------:R-:W-:Y:S01]  /*4c90*/  @P3 FMUL.FTZ R250, R238, c[0x0][0x1ec] ;  /* 0x00007b00eefa3a20 */ /* 0x000fe20000410000 */
[----:B------:R-:W-:Y:S01]  /*4ca0*/  @!P4 ISETP.NE.U32.AND P2, PT, RZ, c[0x0][0x218], PT ;  /* 0x00008600ff00ca0c */ /* 0x000fe20003f45070 */
[----:B------:R-:W-:Y:S01]  /*4cb0*/  @P3 FMUL.FTZ R249, R212, c[0x0][0x1ec] ;  /* 0x00007b00d4f93a20 */ /* 0x000fe20000410000 */
[----:B------:R-:W-:Y:S01]  /*4cc0*/  BSSY B1, `(.L_x_5634) ;  /* 0x0000010000017945 */ /* 0x000fe20003800000 */
[----:B------:R-:W-:Y:S01]  /*4cd0*/  @P3 FFMA.FTZ R22, R191, R250, R22 ;  /* 0x000000fabf163223 */ /* 0x000fe20000010016 */
[----:B------:R-:W-:Y:S02]  /*4ce0*/  @P3 PRMT R191, RZ, 0x7610, R173 ;  /* 0x00007610ffbf3816 */ /* 0x000fe400000000ad */
[----:B------:R-:W-:Y:S02]  /*4cf0*/  @!P4 ISETP.NE.AND.EX P2, PT, RZ, c[0x0][0x21c], PT, P2 ;  /* 0x00008700ff00ca0c */ /* 0x000fe40003f45320 */
[----:B------:R-:W-:Y:S01]  /*4d00*/  @!P4 ISETP.NE.AND.EX P5, PT, RZ, c[0x0][0x21c], PT, P5 ;  /* 0x00008700ff00ca0c */ /* 0x000fe20003fa5350 */
[----:B------:R-:W-:Y:S01]  /*4d10*/  @P3 FFMA.FTZ R23, R191, R249, R23 ;  /* 0x000000f9bf173223 */ /* 0x000fe20000010017 */
        /* <DEDUP_REMOVED lines=10> */
.L_x_5635:
[----:B------:R-:W-:Y:S05]  /*4dc0*/  BSYNC B1 ;  /* 0x0000000000017941 */ /* 0x000fea0003800000 */
.L_x_5634:
[----:B------:R-:W-:Y:S01]  /*4dd0*/  @P3 PRMT R191, RZ, 0x5410, R174 ;  /* 0x00005410ffbf3816 */ /* 0x000fe200000000ae */
[----:B------:R-:W-:Y:S01]  /*4de0*/  @P3 FMUL.FTZ R247, R211, c[0x0][0x1ec] ;  /* 0x00007b00d3f73a20 */ /* 0x000fe20000410000 */
[----:B------:R-:W-:Y:S03]  /*4df0*/  BSSY B1, `(.L_x_5636) ;  /* 0x000000c000017945 */ /* 0x000fe60003800000 */
        /* <DEDUP_REMOVED lines=11> */
.L_x_5637:
[----:B------:R-:W-:Y:S05]  /*4eb0*/  BSYNC B1 ;  /* 0x0000000000017941 */ /* 0x000fea0003800000 */
.L_x_5636:
[----:B------:R-:W-:Y:S01]  /*4ec0*/  @P3 PRMT R251, RZ, 0x7610, R174 ;  /* 0x00007610fffb3816 */ /* 0x000fe200000000ae */
[----:B------:R-:W-:Y:S01]  /*4ed0*/  @P3 FMUL.FTZ R210, R191, c[0x0][0x1ec] ;  /* 0x00007b00bfd23a20 */ /* 0x000fe20000410000 */
[----:B------:R-:W-:Y:S01]  /*4ee0*/  @!P4 ISETP.NE.U32.AND P2, PT, RZ, c[0x0][0x218], PT ;  /* 0x00008600ff00ca0c */ /* 0x000fe20003f45070 */
[----:B------:R-:W-:Y:S01]  /*4ef0*/  @P3 FMUL.FTZ R250, R134, R250 ;  /* 0x000000fa86fa3220 */ /* 0x000fe20000410000 */
[----:B------:R-:W-:Y:S01]  /*4f00*/  BSSY B1, `(.L_x_5638) ;  /* 0x0000019000017945 */ /* 0x000fe20003800000 */
[----:B------:R-:W-:Y:S01]  /*4f10*/  @P3 FFMA.FTZ R25, R251, R210, R25 ;  /* 0x000000d2fb193223 */ /* 0x000fe20000010019 */
[----:B------:R-:W-:Y:S01]  /*4f20*/  @!P4 ISETP.NE.AND.EX P2, PT, RZ, c[0x0][0x21c], PT, P2 ;  /* 0x00008700ff00ca0c */ /* 0x000fe20003f45320 */
[----:B------:R-:W-:Y:S01]  /*4f30*/  @P3 FMUL.FTZ R249, R135, R249 ;  /* 0x000000f987f93220 */ /* 0x000fe20000410000 */
[----:B------:R-:W-:Y:S01]  /*4f40*/  SEL R184, R211, R184, P1 ;  /* 0x000000b8d3b87207 */ /* 0x000fe20000800000 */
[----:B------:R-:W-:Y:S01]  /*4f50*/  @P3 FMUL.FTZ R247, R136, R247 ;  /* 0x000000f788f73220 */ /* 0x000fe20000410000 */
[----:B------:R-:W-:Y:S01]  /*4f60*/  @P3 F2FP.BF16.PACK_AB R250, RZ, R250 ;  /* 0x000000fafffa323e */ /* 0x000fe200000010ff */
[----:B------:R-:W-:Y:S01]  /*4f70*/  @P3 FMUL.FTZ R210, R137, R210 ;  /* 0x000000d289d23220 */ /* 0x000fe20000410000 */
[----:B------:R-:W-:-:S02]  /*4f80*/  @P3 F2FP.BF16.PACK_AB R249, RZ, R249 ;  /* 0x000000f9fff9323e */ /* 0x000fc400000010ff */
[----:B------:R-:W-:Y:S02]  /*4f90*/  @P3 F2FP.BF16.PACK_AB R247, RZ, R247 ;  /* 0x000000f7fff7323e */ /* 0x000fe400000010ff */
[----:B------:R-:W-:Y:S02]  /*4fa0*/  @P3 F2FP.BF16.PACK_AB R210, RZ, R210 ;  /* 0x000000d2ffd2323e */ /* 0x000fe400000010ff */
[----:B------:R-:W-:Y:S02]  /*4fb0*/  SEL R180, R246, R180, P1 ;  /* 0x000000b4f6b47207 */ /* 0x000fe40000800000 */
[----:B------:R-:W-:Y:S02]  /*4fc0*/  SEL R181, R245, R181, P1 ;  /* 0x000000b5f5b57207 */ /* 0x000fe40000800000 */
[----:B------:R-:W-:Y:S02]  /*4fd0*/  SEL R182, R238, R182, P1 ;  /* 0x000000b6eeb67207 */ /* 0x000fe40000800000 */
[----:B------:R-:W-:-:S02]  /*4fe0*/  SEL R183, R212, R183, P1 ;  /* 0x000000b7d4b77207 */ /* 0x000fc40000800000 */
[----:B------:R-:W-:Y:S01]  /*4ff0*/  @!P4 FSEL R211, R170, RZ, P2 ;  /* 0x000000ffaad3c208 */ /* 0x000fe20001000000 */
[----:B------:R-:W-:Y:S05]  /*5000*/  @!P4 BRA `(.L_x_5639) ;  /* 0x000000800000c947 */ /* 0x000fea0003800000 */
[----:B-1----:R-:W-:Y:S02]  /*5010*/  ISETP.NE.AND P5, PT, R252, RZ, PT ;  /* 0x000000fffc00720c */ /* 0x002fe40003fa5270 */
[----:B------:R-:W-:Y:S02]  /*5020*/  ISETP.NE.U32.AND P2, PT, RZ, c[0x0][0x218], PT ;  /* 0x00008600ff007a0c */ /* 0x000fe40003f45070 */
[----:B------:R-:W-:Y:S02]  /*5030*/  FSEL R211, R213, RZ, !P5 ;  /* 0x000000ffd5d37208 */ /* 0x000fe40006800000 */
[----:B------:R-:W-:-:S03]  /*5040*/  ISETP.NE.AND.EX P2, PT, RZ, c[0x0][0x21c], PT, P2 ;  /* 0x00008700ff007a0c */ /* 0x000fc60003f45320 */
[----:B------:R-:W-:-:S04]  /*5050*/  FFMA.FTZ R211, R192, R228, R211 ;  /* 0x000000e4c0d37223 */ /* 0x000fc800000100d3 */
[----:B------:R-:W-:-:S04]  /*5060*/  FADD.FTZ R211, R217, -R211 ;  /* 0x800000d3d9d37221 */ /* 0x000fc80000010000 */
[----:B------:R-:W-:-:S04]  /*5070*/  FMUL.FTZ R211, R220, R211 ;  /* 0x000000d3dcd37220 */ /* 0x000fc80000410000 */
[----:B------:R-:W-:Y:S02]  /*5080*/  @P2 FADD.FTZ R211, R170, R211 ;  /* 0x000000d3aad32221 */ /* 0x000fe40000010000 */
.L_x_5639:
[----:B------:R-:W-:Y:S05]  /*5090*/  BSYNC B1 ;  /* 0x0000000000017941 */ /* 0x000fea0003800000 */
.L_x_5638:
[----:B------:R-:W-:Y:S01]  /*50a0*/  @P3 PRMT R238, RZ, 0x5410, R175 ;  /* 0x00005410ffee3816 */ /* 0x000fe200000000af */
[----:B------:R-:W-:Y:S01]  /*50b0*/  @P3 FMUL.FTZ R212, R211, c[0x0][0x1ec] ;  /* 0x00007b00d3d43a20 */ /* 0x000fe20000410000 */
[----:B------:R-:W-:Y:S01]  /*50c0*/  @!P4 ISETP.NE.U32.AND P2, PT, RZ, c[0x0][0x218], PT ;  /* 0x00008600ff00ca0c */ /* 0x000fe20003f45070 */
[----:B------:R-:W-:Y:S01]  /*50d0*/  BSSY B1, `(.L_x_5640) ;  /* 0x0000018000017945 */ /* 0x000fe20003800000 */
[----:B------:R-:W-:Y:S01]  /*50e0*/  SEL R185, R191, R185, P1 ;  /* 0x000000b9bfb97207 */ /* 0x000fe20000800000 */
[-C--:B------:R-:W-:Y:S01]  /*50f0*/  @P3 FFMA.FTZ R26, R238, R212.reuse, R26 ;  /* 0x000000d4ee1a3223 */ /* 0x080fe2000001001a */
[----:B------:R-:W-:Y:S01]  /*5100*/  @P3 PRMT R176, R188, 0x7610, R176 ;  /* 0x00007610bcb03816 */ /* 0x000fe200000000b0 */
[----:B------:R-:W-:Y:S01]  /*5110*/  @P3 FMUL.FTZ R212, R138, R212 ;  /* 0x000000d48ad43220 */ /* 0x000fe20000410000 */
[----:B------:R-:W-:Y:S02]  /*5120*/  @P3 PRMT R177, R250, 0x7610, R177 ;  /* 0x00007610fab13816 */ /* 0x000fe400000000b1 */
[----:B------:R-:W-:-:S02]  /*5130*/  @!P4 ISETP.NE.AND.EX P2, PT, RZ, c[0x0][0x21c], PT, P2 ;  /* 0x00008700ff00ca0c */ /* 0x000fc40003f45320 */
[----:B------:R-:W-:Y:S02]  /*5140*/  @P3 F2FP.BF16.PACK_AB R191, RZ, R212 ;  /* 0x000000d4ffbf323e */ /* 0x000fe400000010ff */
[----:B------:R-:W-:Y:S02]  /*5150*/  @P3 PRMT R178, R247, 0x7610, R178 ;  /* 0x00007610f7b23816 */ /* 0x000fe400000000b2 */
[----:B------:R-:W-:Y:S02]  /*5160*/  SEL R186, R211, R186, P1 ;  /* 0x000000bad3ba7207 */ /* 0x000fe40000800000 */
[----:B------:R-:W-:Y:S02]  /*5170*/  @P3 PRMT R176, R176, 0x5410, R189 ;  /* 0x00005410b0b03816 */ /* 0x000fe400000000bd */
[----:B------:R-:W-:Y:S02]  /*5180*/  @P3 PRMT R177, R177, 0x5410, R249 ;  /* 0x00005410b1b13816 */ /* 0x000fe400000000f9 */
[----:B------:R-:W-:-:S02]  /*5190*/  @P3 PRMT R178, R178, 0x5410, R210 ;  /* 0x00005410b2b23816 */ /* 0x000fc400000000d2 */
[----:B------:R-:W-:Y:S02]  /*51a0*/  @P3 PRMT R179, R191, 0x7610, R179 ;  /* 0x00007610bfb33816 */ /* 0x000fe400000000b3 */
[----:B------:R-:W-:Y:S01]  /*51b0*/  @!P4 FSEL R188, R171, RZ, P2 ;  /* 0x000000ffabbcc208 */ /* 0x000fe20001000000 */
[----:B------:R-:W-:Y:S05]  /*51c0*/  @!P4 BRA `(.L_x_5641) ;  /* 0x000000800000c947 */ /* 0x000fea0003800000 */
[----:B-1----:R-:W-:-:S04]  /*51d0*/  ISETP.NE.AND P2, PT, R252, RZ, PT ;  /* 0x000000fffc00720c */ /* 0x002fc80003f45270 */
[----:B------:R-:W-:Y:S02]  /*51e0*/  FSEL R188, R213, RZ, !P2 ;  /* 0x000000ffd5bc7208 */ /* 0x000fe40005000000 */
[----:B------:R-:W-:-:S03]  /*51f0*/  ISETP.NE.U32.AND P2, PT, RZ, c[0x0][0x218], PT ;  /* 0x00008600ff007a0c */ /* 0x000fc60003f45070 */
[----:B------:R-:W-:Y:S01]  /*5200*/  FFMA.FTZ R188, R193, R228, R188 ;  /* 0x000000e4c1bc7223 */ /* 0x000fe200000100bc */
[----:B------:R-:W-:-:S03]  /*5210*/  ISETP.NE.AND.EX P2, PT, RZ, c[0x0][0x21c], PT, P2 ;  /* 0x00008700ff007a0c */ /* 0x000fc60003f45320 */
[----:B------:R-:W-:-:S04]  /*5220*/  FADD.FTZ R188, R218, -R188 ;  /* 0x800000bcdabc7221 */ /* 0x000fc80000010000 */
[----:B------:R-:W-:-:S06]  /*5230*/  FMUL.FTZ R188, R220, R188 ;  /* 0x000000bcdcbc7220 */ /* 0x000fcc0000410000 */
[----:B------:R-:W-:Y:S02]  /*5240*/  @P2 FADD.FTZ R188, R171, R188 ;  /* 0x000000bcabbc2221 */ /* 0x000fe40000010000 */
.L_x_5641:
[----:B------:R-:W-:Y:S05]  /*5250*/  BSYNC B1 ;  /* 0x0000000000017941 */ /* 0x000fea0003800000 */
.L_x_5640:
[C---:B------:R-:W-:Y:S01]  /*5260*/  SEL R187, R188.reuse, R187, P1 ;  /* 0x000000bbbcbb7207 */ /* 0x040fe20000800000 */
[----:B------:R-:W-:Y:S01]  /*5270*/  @P3 FMUL.FTZ R188, R188, c[0x0][0x1ec] ;  /* 0x00007b00bcbc3a20 */ /* 0x000fe20000410000 */
[----:B------:R-:W-:-:S05]  /*5280*/  @P3 PRMT R189, RZ, 0x7610, R175 ;  /* 0x00007610ffbd3816 */ /* 0x000fca00000000af */
[-C--:B------:R-:W-:Y:S02]  /*5290*/  @P3 FFMA.FTZ R27, R189, R188.reuse, R27 ;  /* 0x000000bcbd1b3223 */ /* 0x080fe4000001001b */
        /* <DEDUP_REMOVED lines=13> */
[----:B-1----:R-:W-:Y:S01]  /*5370*/  @P0 CALL.REL.NOINC `(.L_x_5572) ;  /* 0x0000001000000944 */ /* 0x002fe20003c00000 */
[----:B------:R-:W-:Y:S05]  /*5380*/  BRA `(.L_x_5642) ;  /* 0xffffb5c000007947 */ /* 0x000fea000383ffff */
.L_x_5572:
[----:B------:R-:W-:Y:S05]  /*5390*/  BSYNC B0 ;  /* 0x0000000000007941 */ /* 0x000fea0003800000 */
.L_x_5570:
        /* <DEDUP_REMOVED lines=147> */
[----:B-1----:R-:W-:Y:S02]  /*5cd0*/  FADD.FTZ R57, R2, R57 ;  /* 0x0000003902397221 */ /* 0x002fe40000010000 */
[----:B--2---:R-:W-:Y:S02]  /*5ce0*/  FADD.FTZ R8, R3, R8 ;  /* 0x0000000803087221 */ /* 0x004fe40000010000 */
[----:B---3--:R-:W-:Y:S02]  /*5cf0*/  FADD.FTZ R7, R7, R16 ;  /* 0x0000001007077221 */ /* 0x008fe40000010000 */
[----:B----4-:R-:W-:Y:S02]  /*5d00*/  FADD.FTZ R69, R10, R69 ;  /* 0x000000450a457221 */ /* 0x010fe40000010000 */
[----:B-----5:R-:W-:Y:S02]  /*5d10*/  FADD.FTZ R71, R6, R71 ;  /* 0x0000004706477221 */ /* 0x020fe40000010000 */
        /* <DEDUP_REMOVED lines=14> */
[----:B0-----:R-:W-:-:S04]  /*5e00*/  IADD3 R24, P0, R54, R188, RZ ;  /* 0x000000bc36187210 */ /* 0x001fc80007f1e0ff */
[----:B------:R-:W-:-:S04]  /*5e10*/  IADD3.X R5, RZ, RZ, RZ, P0, !PT ;  /* 0x000000ffff057210 */ /* 0x000fc800007fe4ff */
[C---:B------:R-:W-:Y:S02]  /*5e20*/  SHF.L.U64.HI R26, R24.reuse, 0x2, R5 ;  /* 0x00000002181a7819 */ /* 0x040fe40000010205 */
[----:B------:R-:W-:Y:S01]  /*5e30*/  SHF.L.U32 R24, R24, 0x2, RZ ;  /* 0x0000000218187819 */ /* 0x000fe200000006ff */
[----:B------:R-:W0:Y:S03]  /*5e40*/  LDS R48, [R188.X4] ;  /* 0x00000000bc307984 */ /* 0x000e260000004800 */
[----:B------:R-:W-:Y:S01]  /*5e50*/  IADD3 R2, P0, R24, c[0x0][0x228], RZ ;  /* 0x00008a0018027a10 */ /* 0x000fe20007f1e0ff */
[----:B------:R-:W1:Y:S03]  /*5e60*/  LDS R33, [R188.X4+0x1000] ;  /* 0x00100000bc217984 */ /* 0x000e660000004800 */
[----:B------:R-:W-:Y:S01]  /*5e70*/  IADD3.X R3, R26, c[0x0][0x22c], RZ, P0, !PT ;  /* 0x00008b001a037a10 */ /* 0x000fe200007fe4ff */
[----:B------:R-:W2:Y:S01]  /*5e80*/  LDS R0, [R188.X4+0x200] ;  /* 0x00020000bc007984 */ /* 0x000ea20000004800 */
[----:B------:R-:W-:-:S03]  /*5e90*/  IADD3 R4, P0, R24, c[0x0][0x220], RZ ;  /* 0x0000880018047a10 */ /* 0x000fc60007f1e0ff */
[----:B------:R-:W3:Y:S01]  /*5ea0*/  LDS R20, [R188.X4+0x2000] ;  /* 0x00200000bc147984 */ /* 0x000ee20000004800 */
[----:B------:R-:W-:Y:S02]  /*5eb0*/  IADD3.X R5, R26, c[0x0][0x224], RZ, P0, !PT ;  /* 0x000089001a057a10 */ /* 0x000fe400007fe4ff */
[----:B------:R-:W-:Y:S01]  /*5ec0*/  IADD3 R6, P0, R24, c[0x0][0x240], RZ ;  /* 0x0000900018067a10 */ /* 0x000fe20007f1e0ff */
        /* <DEDUP_REMOVED lines=48> */
[----:B------:R3:W-:Y:S01]  /*61d0*/  STG.E [R2.64], R7 ;  /* 0x0000000702007986 */ /* 0x0007e2000c101904 */
[----:B0-----:R-:W-:-:S03]  /*61e0*/  FADD.FTZ R47, R8, R47 ;  /* 0x0000002f082f7221 */ /* 0x001fc60000010000 */
[----:B------:R-:W-:Y:S01]  /*61f0*/  STG.E [R4.64], R59 ;  /* 0x0000003b04007986 */ /* 0x000fe2000c101904 */
[----:B-1----:R-:W-:-:S03]  /*6200*/  FADD.FTZ R16, RZ, R16 ;  /* 0x00000010ff107221 */ /* 0x002fc60000010000 */
[----:B------:R-:W0:Y:S01]  /*6210*/  LDS R59, [R188.X4+0x3e00] ;  /* 0x003e0000bc3b7984 */ /* 0x000e220000004800 */
[----:B--2---:R-:W-:Y:S01]  /*6220*/  FADD.FTZ R0, R0, R27 ;  /* 0x0000001b00007221 */ /* 0x004fe20000010000 */
[----:B---3--:R-:W-:Y:S01]  /*6230*/  IADD3.X R7, R26, c[0x0][0x244], RZ, P0, !PT ;  /* 0x000091001a077a10 */ /* 0x008fe200007fe4ff */
[----:B------:R-:W-:Y:S02]  /*6240*/  FADD.FTZ R14, R14, R37 ;  /* 0x000000250e0e7221 */ /* 0x000fe40000010000 */
[----:B----4-:R-:W-:Y:S02]  /*6250*/  FADD.FTZ R49, R12, R49 ;  /* 0x000000310c317221 */ /* 0x010fe40000010000 */
[----:B------:R-:W-:Y:S01]  /*6260*/  STG.E [R6.64], R43 ;  /* 0x0000002b06007986 */ /* 0x000fe2000c101904 */
        /* <DEDUP_REMOVED lines=28> */
.L_x_5576:
[----:B------:R-:W-:Y:S01]  /*6430*/  HFMA2.MMA R189, -RZ, RZ, 0, 5.9604644775390625e-08 ;  /* 0x00000001ffbd7435 */ /* 0x000fe200000001ff */
[----:B------:R-:W-:-:S02]  /*6440*/  MOV R211, R247 ;  /* 0x000000f700d37202 */ /* 0x000fc40000000f00 */
[----:B------:R-:W-:Y:S02]  /*6450*/  MOV R250, 0x1f ;  /* 0x0000001f00fa7802 */ /* 0x000fe40000000f00 */
[----:B------:R-:W-:Y:S02]  /*6460*/  MOV R212, 0xffffffff ;  /* 0xffffffff00d47802 */ /* 0x000fe40000000f00 */
[----:B------:R-:W-:Y:S02]  /*6470*/  MOV R188, 0x6490 ;  /* 0x0000649000bc7802 */ /* 0x000fe40000000f00 */
[----:B-----5:R-:W-:Y:S05]  /*6480*/  CALL.REL.NOINC `($__internal_87_$__cuda_sm70_shflsync_bfly_p) ;  /* 0x0000045000007944 */ /* 0x020fea0003c00000 */
[----:B-1----:R-:W-:Y:S01]  /*6490*/  MOV R190, R211 ;  /* 0x000000d300be7202 */ /* 0x002fe20000000f00 */
[----:B------:R-:W-:Y:S05]  /*64a0*/  BRA `(.L_x_5643) ;  /* 0xffffbce000007947 */ /* 0x000fea000383ffff */
.L_x_5577:
[----:B------:R-:W-:Y:S01]  /*64b0*/  HFMA2.MMA R189, -RZ, RZ, 0, 5.9604644775390625e-08 ;  /* 0x00000001ffbd7435 */ /* 0x000fe200000001ff */
[----:B------:R-:W-:Y:S02]  /*64c0*/  MOV R211, R228 ;  /* 0x000000e400d37202 */ /* 0x000fe40000000f00 */
[----:B------:R-:W-:Y:S02]  /*64d0*/  MOV R250, 0x1f ;  /* 0x0000001f00fa7802 */ /* 0x000fe40000000f00 */
[----:B------:R-:W-:-:S02]  /*64e0*/  MOV R212, 0xffffffff ;  /* 0xffffffff00d47802 */ /* 0x000fc40000000f00 */
[----:B------:R-:W-:Y:S02]  /*64f0*/  MOV R188, 0x6510 ;  /* 0x0000651000bc7802 */ /* 0x000fe40000000f00 */
[----:B01---5:R-:W-:Y:S05]  /*6500*/  CALL.REL.NOINC `($__internal_87_$__cuda_sm70_shflsync_bfly_p) ;  /* 0x000003d000007944 */ /* 0x023fea0003c00000 */
[----:B------:R-:W-:Y:S01]  /*6510*/  FADD.FTZ R190, R190, R247 ;  /* 0x000000f7bebe7221 */ /* 0x000fe20000010000 */
[----:B------:R-:W-:Y:S01]  /*6520*/  HFMA2.MMA R189, -RZ, RZ, 0, 1.1920928955078125e-07 ;  /* 0x00000002ffbd7435 */ /* 0x000fe200000001ff */
[----:B-1----:R-:W-:Y:S01]  /*6530*/  FADD.FTZ R191, R228, R211 ;  /* 0x000000d3e4bf7221 */ /* 0x002fe20000010000 */
[----:B------:R-:W-:Y:S02]  /*6540*/  MOV R250, 0x1f ;  /* 0x0000001f00fa7802 */ /* 0x000fe40000000f00 */
[----:B------:R-:W-:Y:S02]  /*6550*/  MOV R212, 0xffffffff ;  /* 0xffffffff00d47802 */ /* 0x000fe40000000f00 */
[----:B------:R-:W-:Y:S02]  /*6560*/  MOV R211, R190 ;  /* 0x000000be00d37202 */ /* 0x000fe40000000f00 */
[----:B------:R-:W-:Y:S02]  /*6570*/  MOV R188, 0x6590 ;  /* 0x0000659000bc7802 */ /* 0x000fe40000000f00 */
[----:B------:R-:W-:Y:S05]  /*6580*/  CALL.REL.NOINC `($__internal_87_$__cuda_sm70_shflsync_bfly_p) ;  /* 0x0000035000007944 */ /* 0x000fea0003c00000 */
[----:B------:R-:W-:Y:S01]  /*6590*/  HFMA2.MMA R189, -RZ, RZ, 0, 1.1920928955078125e-07 ;  /* 0x00000002ffbd7435 */ /* 0x000fe200000001ff */
[----:B-1----:R-:W-:-:S02]  /*65a0*/  MOV R210, R211 ;  /* 0x000000d300d27202 */ /* 0x002fc40000000f00 */
[----:B------:R-:W-:Y:S02]  /*65b0*/  MOV R211, R191 ;  /* 0x000000bf00d37202 */ /* 0x000fe40000000f00 */
[----:B------:R-:W-:Y:S02]  /*65c0*/  MOV R250, 0x1f ;  /* 0x0000001f00fa7802 */ /* 0x000fe40000000f00 */
[----:B------:R-:W-:Y:S02]  /*65d0*/  MOV R212, 0xffffffff ;  /* 0xffffffff00d47802 */ /* 0x000fe40000000f00 */
[----:B------:R-:W-:Y:S02]  /*65e0*/  MOV R188, 0x6600 ;  /* 0x0000660000bc7802 */ /* 0x000fe40000000f00 */
[----:B------:R-:W-:Y:S05]  /*65f0*/  CALL.REL.NOINC `($__internal_87_$__cuda_sm70_shflsync_bfly_p) ;  /* 0x000002e000007944 */ /* 0x000fea0003c00000 */
[----:B------:R-:W-:Y:S01]  /*6600*/  FADD.FTZ R190, R210, R190 ;  /* 0x000000bed2be7221 */ /* 0x000fe20000010000 */
[----:B------:R-:W-:Y:S01]  /*6610*/  HFMA2.MMA R189, -RZ, RZ, 0, 2.384185791015625e-07 ;  /* 0x00000004ffbd7435 */ /* 0x000fe200000001ff */
[----:B-1----:R-:W-:Y:S01]  /*6620*/  FADD.FTZ R191, R191, R211 ;  /* 0x000000d3bfbf7221 */ /* 0x002fe20000010000 */
[----:B------:R-:W-:Y:S02]  /*6630*/  MOV R250, 0x1f ;  /* 0x0000001f00fa7802 */ /* 0x000fe40000000f00 */
[----:B------:R-:W-:-:S02]  /*6640*/  MOV R212, 0xffffffff ;  /* 0xffffffff00d47802 */ /* 0x000fc40000000f00 */
[----:B------:R-:W-:Y:S02]  /*6650*/  MOV R211, R190 ;  /* 0x000000be00d37202 */ /* 0x000fe40000000f00 */
[----:B------:R-:W-:Y:S02]  /*6660*/  MOV R188, 0x6680 ;  /* 0x0000668000bc7802 */ /* 0x000fe40000000f00 */
[----:B------:R-:W-:Y:S05]  /*6670*/  CALL.REL.NOINC `($__internal_87_$__cuda_sm70_shflsync_bfly_p) ;  /* 0x0000026000007944 */ /* 0x000fea0003c00000 */
[----:B------:R-:W-:Y:S01]  /*6680*/  HFMA2.MMA R189, -RZ, RZ, 0, 2.384185791015625e-07 ;  /* 0x00000004ffbd7435 */ /* 0x000fe200000001ff */
[----:B-1----:R-:W-:Y:S02]  /*6690*/  MOV R210, R211 ;  /* 0x000000d300d27202 */ /* 0x002fe40000000f00 */
[----:B------:R-:W-:Y:S02]  /*66a0*/  MOV R211, R191 ;  /* 0x000000bf00d37202 */ /* 0x000fe40000000f00 */
[----:B------:R-:W-:Y:S02]  /*66b0*/  MOV R250, 0x1f ;  /* 0x0000001f00fa7802 */ /* 0x000fe40000000f00 */
[----:B------:R-:W-:Y:S02]  /*66c0*/  MOV R212, 0xffffffff ;  /* 0xffffffff00d47802 */ /* 0x000fe40000000f00 */
[----:B------:R-:W-:-:S02]  /*66d0*/  MOV R188, 0x66f0 ;  /* 0x000066f000bc7802 */ /* 0x000fc40000000f00 */
[----:B------:R-:W-:Y:S05]  /*66e0*/  CALL.REL.NOINC `($__internal_87_$__cuda_sm70_shflsync_bfly_p) ;  /* 0x000001f000007944 */ /* 0x000fea0003c00000 */
[----:B------:R-:W-:Y:S01]  /*66f0*/  FADD.FTZ R190, R210, R190 ;  /* 0x000000bed2be7221 */ /* 0x000fe20000010000 */
[----:B------:R-:W-:Y:S01]  /*6700*/  HFMA2.MMA R189, -RZ, RZ, 0, 4.76837158203125e-07 ;  /* 0x00000008ffbd7435 */ /* 0x000fe200000001ff */
[----:B-1----:R-:W-:Y:S01]  /*6710*/  FADD.FTZ R191, R191, R211 ;  /* 0x000000d3bfbf7221 */ /* 0x002fe20000010000 */
[----:B------:R-:W-:-:S02]  /*6720*/  MOV R250, 0x1f ;  /* 0x0000001f00fa7802 */ /* 0x000fc40000000f00 */
[----:B------:R-:W-:Y:S02]  /*6730*/  MOV R212, 0xffffffff ;  /* 0xffffffff00d47802 */ /* 0x000fe40000000f00 */
[----:B------:R-:W-:Y:S02]  /*6740*/  MOV R211, R190 ;  /* 0x000000be00d37202 */ /* 0x000fe40000000f00 */
[----:B------:R-:W-:Y:S02]  /*6750*/  MOV R188, 0x6770 ;  /* 0x0000677000bc7802 */ /* 0x000fe40000000f00 */
[----:B------:R-:W-:Y:S05]  /*6760*/  CALL.REL.NOINC `($__internal_87_$__cuda_sm70_shflsync_bfly_p) ;  /* 0x0000017000007944 */ /* 0x000fea0003c00000 */
[----:B------:R-:W-:Y:S01]  /*6770*/  HFMA2.MMA R189, -RZ, RZ, 0, 4.76837158203125e-07 ;  /* 0x00000008ffbd7435 */ /* 0x000fe200000001ff */
[----:B-1----:R-:W-:Y:S02]  /*6780*/  MOV R210, R211 ;  /* 0x000000d300d27202 */ /* 0x002fe40000000f00 */
[----:B------:R-:W-:Y:S02]  /*6790*/  MOV R211, R191 ;  /* 0x000000bf00d37202 */ /* 0x000fe40000000f00 */
[----:B------:R-:W-:Y:S02]  /*67a0*/  MOV R250, 0x1f ;  /* 0x0000001f00fa7802 */ /* 0x000fe40000000f00 */
[----:B------:R-:W-:-:S02]  /*67b0*/  MOV R212, 0xffffffff ;  /* 0xffffffff00d47802 */ /* 0x000fc40000000f00 */
[----:B------:R-:W-:Y:S02]  /*67c0*/  MOV R188, 0x67e0 ;  /* 0x000067e000bc7802 */ /* 0x000fe40000000f00 */
[----:B------:R-:W-:Y:S05]  /*67d0*/  CALL.REL.NOINC `($__internal_87_$__cuda_sm70_shflsync_bfly_p) ;  /* 0x0000010000007944 */ /* 0x000fea0003c00000 */
[----:B------:R-:W-:Y:S01]  /*67e0*/  FADD.FTZ R190, R210, R190 ;  /* 0x000000bed2be7221 */ /* 0x000fe20000010000 */
[----:B------:R-:W-:Y:S01]  /*67f0*/  HFMA2.MMA R189, -RZ, RZ, 0, 9.5367431640625e-07 ;  /* 0x00000010ffbd7435 */ /* 0x000fe200000001ff */
[----:B-1----:R-:W-:Y:S01]  /*6800*/  FADD.FTZ R191, R191, R211 ;  /* 0x000000d3bfbf7221 */ /* 0x002fe20000010000 */
[----:B------:R-:W-:Y:S02]  /*6810*/  MOV R250, 0x1f ;  /* 0x0000001f00fa7802 */ /* 0x000fe40000000f00 */
[----:B------:R-:W-:Y:S02]  /*6820*/  MOV R212, 0xffffffff ;  /* 0xffffffff00d47802 */ /* 0x000fe40000000f00 */
[----:B------:R-:W-:Y:S02]  /*6830*/  MOV R211, R190 ;  /* 0x000000be00d37202 */ /* 0x000fe40000000f00 */
[----:B------:R-:W-:Y:S02]  /*6840*/  MOV R188, 0x6860 ;  /* 0x0000686000bc7802 */ /* 0x000fe40000000f00 */
[----:B------:R-:W-:Y:S05]  /*6850*/  CALL.REL.NOINC `($__internal_87_$__cuda_sm70_shflsync_bfly_p) ;  /* 0x0000008000007944 */ /* 0x000fea0003c00000 */
[----:B------:R-:W-:Y:S01]  /*6860*/  HFMA2.MMA R189, -RZ, RZ, 0, 9.5367431640625e-07 ;  /* 0x00000010ffbd7435 */ /* 0x000fe200000001ff */
[----:B-1----:R-:W-:-:S02]  /*6870*/  MOV R210, R211 ;  /* 0x000000d300d27202 */ /* 0x002fc40000000f00 */
[----:B------:R-:W-:Y:S02]  /*6880*/  MOV R211, R191 ;  /* 0x000000bf00d37202 */ /* 0x000fe40000000f00 */
[----:B------:R-:W-:Y:S02]  /*6890*/  MOV R250, 0x1f ;  /* 0x0000001f00fa7802 */ /* 0x000fe40000000f00 */
[----:B------:R-:W-:Y:S02]  /*68a0*/  MOV R212, 0xffffffff ;  /* 0xffffffff00d47802 */ /* 0x000fe40000000f00 */
[----:B------:R-:W-:Y:S02]  /*68b0*/  MOV R188, 0x68d0 ;  /* 0x000068d000bc7802 */ /* 0x000fe40000000f00 */
[----:B------:R-:W-:Y:S05]  /*68c0*/  CALL.REL.NOINC `($__internal_87_$__cuda_sm70_shflsync_bfly_p) ;  /* 0x0000001000007944 */ /* 0x000fea0003c00000 */
[----:B-1----:R-:W-:Y:S05]  /*68d0*/  BRA `(.L_x_5644) ;  /* 0xffffb9d000007947 */ /* 0x002fea000383ffff */
        .weak           $__internal_87_$__cuda_sm70_shflsync_bfly_p
        .type           $__internal_87_$__cuda_sm70_shflsync_bfly_p,@function
        .size           $__internal_87_$__cuda_sm70_shflsync_bfly_p,(.L_x_12389 - $__internal_87_$__cuda_sm70_shflsync_bfly_p)
$__internal_87_$__cuda_sm70_shflsync_bfly_p:
[----:B------:R-:W-:Y:S04]  /*68e0*/  WARPSYNC R212 ;  /* 0x000000d400007348 */ /* 0x000fe80003800000 */
[----:B------:R0:W1:Y:S02]  /*68f0*/  SHFL.BFLY PT, R211, R211, R189, R250 ;  /* 0x0c0000bdd3d37389 */ /* 0x00006400000e00fa */
[----:B0-----:R-:W-:-:S06]  /*6900*/  HFMA2.MMA R189, -RZ, RZ, 0, 0 ;  /* 0x00000000ffbd7435 */ /* 0x001fcc00000001ff */
[----:B------:R-:W-:Y:S05]  /*6910*/  RET.REL.NODEC R188 `(_ZN10layer_norm13ln_bwd_kernelINS_13Kernel_traitsIf13__nv_bfloat16fS2_fjLj1024ELj1ELj4ELj1ELj16ENS_18Kernel_traits_baseILj1024EfS2_fS2_fjLj128EEEEELb0ELb1ELb1ELb1EEEvNS_9BwdParamsE) ;  /* 0xffff96e0bc007950 */ /* 0x000fea0003c3ffff */
.L_x_5645:
        /* <DEDUP_REMOVED lines=14> */
.L_x_12389:


//--------------------- .text._ZN10layer_norm13ln_bwd_kernelINS_13Kernel_traitsIf13__nv_bfloat16fS2_fjLj1024ELj1ELj4ELj1ELj16ENS_18Kernel_traits_baseILj1024EfS2_fS2_fjLj128EEEEELb1ELb0ELb0ELb0EEEvNS_9BwdParamsE --------------------------
	.section	.text._ZN10layer_norm13ln_bwd_kernelINS_13Kernel_traitsIf13__nv_bfloat16fS2_fjLj1024ELj1ELj4ELj1ELj16ENS_18Kernel_traits_baseILj1024EfS2_fS2_fjLj128EEEEELb1ELb0ELb0ELb0EEEvNS_9BwdParamsE,"ax",@progbits
	.sectioninfo	@"SHI_REGISTERS=236"
	.align	128
        .global         _ZN10layer_norm13ln_bwd_kernelINS_13Kernel_traitsIf13__nv_bfloat16fS2_fjLj1024ELj1ELj4ELj1ELj16ENS_18Kernel_traits_baseILj1024EfS2_fS2_fjLj128EEEEELb1ELb0ELb0ELb0EEEvNS_9BwdParamsE
        .type           _ZN10layer_norm13ln_bwd_kernelINS_13Kernel_traitsIf13__nv_bfloat16fS2_fjLj1024ELj1ELj4ELj1ELj16ENS_18Kernel_traits_baseILj1024EfS2_fS2_fjLj128EEEEELb1ELb0ELb0ELb0EEEvNS_9BwdParamsE,@function
        .size           _ZN10layer_norm13ln_bwd_kernelINS_13Kernel_traitsIf13__nv_bfloat16fS2_fjLj1024ELj1ELj4ELj1ELj16ENS_18Kernel_traits_baseILj1024EfS2_fS2_fjLj128EEEEELb1ELb0ELb0ELb0EEEvNS_9BwdParamsE,(.L_x_12390 - _ZN10layer_norm13ln_bwd_kernelINS_13Kernel_traitsIf13__nv_bfloat16fS2_fjLj1024ELj1ELj4ELj1ELj16ENS_18Kernel_traits_baseILj1024EfS2_fS2_fjLj128EEEEELb1ELb0ELb0ELb0EEEvNS_9BwdParamsE)
        .other          _ZN10layer_norm13ln_bwd_kernelINS_13Kernel_traitsIf13__nv_bfloat16fS2_fjLj1024ELj1ELj4ELj1ELj16ENS_18Kernel_traits_baseILj1024EfS2_fS2_fjLj128EEEEELb1ELb0ELb0ELb0EEEvNS_9BwdParamsE,@"STO_CUDA_ENTRY STV_DEFAULT"
_ZN10layer_norm13ln_bwd_kernelINS_13Kernel_traitsIf13__nv_bfloat16fS2_fjLj1024ELj1ELj4ELj1ELj16ENS_18Kernel_traits_baseILj1024EfS2_fS2_fjLj128EEEEELb1ELb0ELb0ELb0EEEvNS_9BwdParamsE:
.text._ZN10layer_norm13ln_bwd_kernelINS_13Kernel_traitsIf13__nv_bfloat16fS2_fjLj1024ELj1ELj4ELj1ELj16ENS_18Kernel_traits_baseILj1024EfS2_fS2_fjLj128EEEEELb1ELb0ELb0ELb0EEEvNS_9BwdParamsE:
        /* <DEDUP_REMOVED lines=73> */
.L_x_5666:
        /* <DEDUP_REMOVED lines=43> */
[----:B------:R-:W-:Y:S01]  /*0740*/  FADD.FTZ R15, -R218, R15 ;  /* 0x0000000fda0f7221 */ /* 0x000fe20000010100 */
[----:B---3--:R-:W-:Y:S01]  /*0750*/  PRMT R219, RZ, 0x5410, R164 ;  /* 0x00005410ffdb7816 */ /* 0x008fe200000000a4 */
[----:B0----5:R-:W-:Y:S01]  /*0760*/  FMUL.FTZ R6, R180, R171 ;  /* 0x000000abb4067220 */ /* 0x021fe20000410000 */
[----:B------:R-:W-:Y:S01]  /*0770*/  PRMT R12, RZ, 0x7610, R165 ;  /* 0x00007610ff0c7816 */ /* 0x000fe200000000a5 */
[----:B------:R-:W-:Y:S01]  /*0780*/  FADD.FTZ R215, -R218, R14 ;  /* 0x0000000edad77221 */ /* 0x000fe20000010100 */
[----:B------:R-:W-:Y:S01]  /*0790*/  PRMT R164, RZ, 0x7610, R164 ;  /* 0x00007610ffa47816 */ /* 0x000fe200000000a4 */
[----:B------:R-:W-:-:S02]  /*07a0*/  FADD.FTZ R100, R100, R219 ;  /* 0x000000db64647221 */ /* 0x000fc40000010000 */
[----:B------:R-:W-:Y:S02]  /*07b0*/  FFMA.FTZ R68, R6, R219, R68 ;  /* 0x000000db06447223 */ /* 0x000fe40000010044 */
[----:B------:R-:W-:Y:S02]  /*07c0*/  FMUL.FTZ R214, R180, R15 ;  /* 0x0000000fb4d67220 */ /* 0x000fe40000410000 */
[----:B------:R-:W-:Y:S02]  /*07d0*/  FADD.FTZ R13, -R218, R13 ;  /* 0x0000000dda0d7221 */ /* 0x000fe40000010100 */
[----:B------:R-:W-:Y:S01]  /*07e0*/  FMUL.FTZ R219, R36, R219 ;  /* 0x000000db24db7220 */ /* 0x000fe20000410000 */
[----:B------:R-:W-:Y:S01]  /*07f0*/  PRMT R213, RZ, 0x5410, R165 ;  /* 0x00005410ffd57816 */ /* 0x000fe200000000a5 */
[----:B----4-:R-:W-:Y:S02]  /*0800*/  FADD.FTZ R171, -R218, R11 ;  /* 0x0000000bdaab7221 */ /* 0x010fe40000010100 */
[----:B------:R-:W-:-:S02]  /*0810*/  FMUL.FTZ R215, R180, R215 ;  /* 0x000000d7b4d77220 */ /* 0x000fc40000410000 */
[----:B------:R-:W-:Y:S02]  /*0820*/  FADD.FTZ R103, R103, R12 ;  /* 0x0000000c67677221 */ /* 0x000fe40000010000 */
[-C--:B------:R-:W-:Y:S02]  /*0830*/  FFMA.FTZ R71, R214, R12.reuse, R71 ;  /* 0x0000000cd6477223 */ /* 0x080fe40000010047 */
[----:B------:R-:W-:Y:S02]  /*0840*/  FMUL.FTZ R7, R39, R12 ;  /* 0x0000000c27077220 */ /* 0x000fe40000410000 */
[----:B------:R-:W-:Y:S02]  /*0850*/  FMUL.FTZ R217, R180, R13 ;  /* 0x0000000db4d97220 */ /* 0x000fe40000410000 */
[----:B------:R-:W-:Y:S02]  /*0860*/  FMUL.FTZ R216, R37, R164 ;  /* 0x000000a425d87220 */ /* 0x000fe40000410000 */
[----:B------:R-:W-:-:S02]  /*0870*/  FADD.FTZ R11, RZ, R219 ;  /* 0x000000dbff0b7221 */ /* 0x000fc40000010000 */
[----:B------:R-:W-:Y:S02]  /*0880*/  FFMA.FTZ R12, R6, R219, RZ ;  /* 0x000000db060c7223 */ /* 0x000fe400000100ff */
        /* <DEDUP_REMOVED lines=8> */
[----:B------:R-:W-:Y:S01]  /*0910*/  FFMA.FTZ R13, R215, R213, R12 ;  /* 0x000000d5d70d7223 */ /* 0x000fe2000001000c */
[--C-:B------:R-:W-:Y:S02]  /*0920*/  PRMT R175, RZ, 0x5410, R167.reuse ;  /* 0x00005410ffaf7816 */ /* 0x100fe400000000a7 */
[----:B------:R-:W-:Y:S01]  /*0930*/  PRMT R168, RZ, 0x7610, R167 ;  /* 0x00007610ffa87816 */ /* 0x000fe200000000a7 */
[----:B------:R-:W-:Y:S01]  /*0940*/  FADD.FTZ R167, -R218, R9 ;  /* 0x00000009daa77221 */ /* 0x000fe20000010100 */
[----:B------:R-:W-:Y:S01]  /*0950*/  PRMT R166, RZ, 0x7610, R166 ;  /* 0x00007610ffa67816 */ /* 0x000fe200000000a6 */
[----:B------:R-:W-:Y:S02]  /*0960*/  FMUL.FTZ R8, R180, R165 ;  /* 0x000000a5b4087220 */ /* 0x000fe40000410000 */
        /* <DEDUP_REMOVED lines=28> */
.L_x_5649:
[----:B-1----:R-:W-:Y:S05]  /*0b30*/  BSYNC B1 ;  /* 0x0000000000017941 */ /* 0x002fea0003800000 */
.L_x_5648:
        /* <DEDUP_REMOVED lines=83> */
.L_x_5651:
[----:B------:R-:W-:Y:S05]  /*1070*/  BSYNC B1 ;  /* 0x0000000000017941 */ /* 0x000fea0003800000 */
.L_x_5650:
        /* <DEDUP_REMOVED lines=24> */
[----:B------:R-:W-:Y:S01]  /*1200*/  FADD.FTZ R189, -R218, R166 ;  /* 0x000000a6dabd7221 */ /* 0x000fe20000010100 */
[----:B------:R-:W-:Y:S01]  /*1210*/  PRMT R168, RZ, 0x7610, R168 ;  /* 0x00007610ffa87816 */ /* 0x000fe200000000a8 */
[----:B-----5:R-:W-:-:S02]  /*1220*/  FMUL.FTZ R186, R180, R191 ;  /* 0x000000bfb4ba7220 */ /* 0x020fc40000410000 */
[----:B0-----:R-:W-:Y:S02]  /*1230*/  FMUL.FTZ R183, R180, R187 ;  /* 0x000000bbb4b77220 */ /* 0x001fe40000410000 */
[----:B------:R-:W-:Y:S02]  /*1240*/  FMUL.FTZ R184, R52, R165 ;  /* 0x000000a534b87220 */ /* 0x000fe40000410000 */
[C---:B------:R-:W-:Y:S01]  /*1250*/  FMUL.FTZ R182, R180.reuse, R185 ;  /* 0x000000b9b4b67220 */ /* 0x040fe20000410000 */
        /* <DEDUP_REMOVED lines=19> */
[----:B------:R-:W-:Y:S02]  /*1390*/  FADD.FTZ R173, -R218, R173 ;  /* 0x000000addaad7221 */ /* 0x000fe40000010100 */
        /* <DEDUP_REMOVED lines=33> */
.L_x_5653:
[----:B------:R-:W-:Y:S05]  /*15b0*/  BSYNC B1 ;  /* 0x0000000000017941 */ /* 0x000fea0003800000 */
.L_x_5652:
        /* <DEDUP_REMOVED lines=9> */
[----:B------:R-:W4:Y:S01]  /*1650*/  LDG.E.128 R168, [R168.64] ;  /* 0x00000004a8a87981 */ /* 0x000f22000c1e1d00 */
        /* <DEDUP_REMOVED lines=19> */
[C---:B0-----:R-:W-:Y:S02]  /*1790*/  FMUL.FTZ R199, R180.reuse, R203 ;  /* 0x000000cbb4c77220 */ /* 0x041fe40000410000 */
[----:B------:R-:W-:Y:S02]  /*17a0*/  FMUL.FTZ R198, R180, R201 ;  /* 0x000000c9b4c67220 */ /* 0x000fe40000410000 */
[----:B------:R-:W-:Y:S02]  /*17b0*/  FADD.FTZ R99, R99, R164 ;  /* 0x000000a463637221 */ /* 0x000fe40000010000 */
[-C--:B------:R-:W-:Y:S02]  /*17c0*/  FFMA.FTZ R159, R202, R164.reuse, R159 ;  /* 0x000000a4ca9f7223 */ /* 0x080fe4000001009f */
        /* <DEDUP_REMOVED lines=49> */
.L_x_5655:
[----:B------:R-:W-:Y:S05]  /*1ae0*/  BSYNC B1 ;  /* 0x0000000000017941 */ /* 0x000fea0003800000 */
.L_x_5654:
[----:B------:R-:W-:Y:S05]  /*1af0*/  BRA.DIV ~URZ, `(.L_x_5656) ;  /* 0x000028827f007947 */ /* 0x000fea000b800000 */
[----:B------:R0:W1:Y:S02]  /*1b00*/  SHFL.BFLY PT, R166, R229, 0x1, 0x1f ;  /* 0x0c201f00e5a67f89 */ /* 0x00006400000e0000 */
.L_x_5667:
        /* <DEDUP_REMOVED lines=18> */
.L_x_5668:
        /* <DEDUP_REMOVED lines=23> */
[----:B-1----:R-:W-:Y:S02]  /*1da0*/  FADD.FTZ R169, R213, -R164 ;  /* 0x800000a4d5a97221 */ /* 0x002fe40000010000 */
        /* <DEDUP_REMOVED lines=19> */
[C---:B------:R-:W-:Y:S01]  /*1ee0*/  FMUL.FTZ R171, R170.reuse, R179 ;  /* 0x000000b3aaab7220 */ /* 0x040fe20000410000 */
[----:B------:R-:W-:Y:S01]  /*1ef0*/  SEL R95, R170, R95, P5 ;  /* 0x0000005faa5f7207 */ /* 0x000fe20002800000 */
[-CC-:B------:R-:W-:Y:S01]  /*1f00*/  FFMA.FTZ R170, R10, R172.reuse, R173.reuse ;  /* 0x000000ac0aaa7223 */ /* 0x180fe200000100ad */
[----:B------:R-:W-:Y:S01]  /*1f10*/  FSEL R165, R168, RZ, P6 ;  /* 0x000000ffa8a57208 */ /* 0x000fe20003000000 */
[----:B------:R-:W-:Y:S01]  /*1f20*/  FFMA.FTZ R168, R8, R172, R173 ;  /* 0x000000ac08a87223 */ /* 0x000fe200000100ad */
[----:B------:R-:W-:Y:S01]  /*1f30*/  F2FP.BF16.PACK_AB R164, R167, R164 ;  /* 0x000000a4a7a4723e */ /* 0x000fe200000010ff */
[----:B------:R-:W-:Y:S01]  /*1f40*/  FMUL.FTZ R171, R171, c[0x0][0x1e8] ;  /* 0x00007a00abab7a20 */ /* 0x000fe20000410000 */
[----:B------:R-:W-:Y:S01]  /*1f50*/  LOP3.LUT P6, RZ, R230, 0xff000000, RZ, 0xc0, !PT ;  /* 0xff000000e6ff7812 */ /* 0x000fe200078cc0ff */
[----:B------:R-:W-:-:S02]  /*1f60*/  FADD.FTZ R167, R9, -R168 ;  /* 0x800000a809a77221 */ /* 0x000fc40000010000 */
[----:B------:R-:W-:Y:S01]  /*1f70*/  FADD.FTZ R169, R11, -R170 ;  /* 0x800000aa0ba97221 */ /* 0x000fe20000010000 */
[----:B------:R-:W-:Y:S01]  /*1f80*/  FSEL R166, R171, RZ, P6 ;  /* 0x000000ffaba67208 */ /* 0x000fe20003000000 */
[-CC-:B------:R-:W-:Y:S01]  /*1f90*/  FFMA.FTZ R174, R12, R172.reuse, R173.reuse ;  /* 0x000000ac0cae7223 */ /* 0x180fe200000100ad */
[----:B------:R-:W-:Y:S01]  /*1fa0*/  LOP3.LUT P6, RZ, R231, 0xff, RZ, 0xc0, !PT ;  /* 0x000000ffe7ff7812 */ /* 0x000fe200078cc0ff */
[----:B------:R-:W-:Y:S01]  /*1fb0*/  FFMA.FTZ R175, R15, R172, R173 ;  /* 0x000000ac0faf7223 */ /* 0x000fe200000100ad */
[----:B------:R-:W-:Y:S01]  /*1fc0*/  F2FP.BF16.PACK_AB R165, R166, R165 ;  /* 0x000000a5a6a5723e */ /* 0x000fe200000010ff */
[C---:B------:R-:W-:Y:S02]  /*1fd0*/  FMUL.FTZ R167, R180.reuse, R167 ;  /* 0x000000a7b4a77220 */ /* 0x040fe40000410000 */
[----:B------:R-:W-:Y:S02]  /*1fe0*/  FMUL.FTZ R168, R180, R169 ;  /* 0x000000a9b4a87220 */ /* 0x000fe40000410000 */
[----:B------:R-:W-:-:S02]  /*1ff0*/  FADD.FTZ R171, R13, -R174 ;  /* 0x800000ae0dab7221 */ /* 0x000fc40000010000 */
[----:B------:R-:W-:Y:S02]  /*2000*/  FADD.FTZ R175, R14, -R175 ;  /* 0x800000af0eaf7221 */ /* 0x000fe40000010000 */
[----:B------:R-:W-:Y:S02]  /*2010*/  @P0 FADD.FTZ R167, R136, R167 ;  /* 0x000000a788a70221 */ /* 0x000fe40000010000 */
[----:B------:R-:W-:Y:S02]  /*2020*/  @P0 FADD.FTZ R168, R137, R168 ;  /* 0x000000a889a80221 */ /* 0x000fe40000010000 */
        /* <DEDUP_REMOVED lines=32> */
.L_x_5659:
[----:B------:R-:W-:Y:S05]  /*2230*/  BSYNC B1 ;  /* 0x0000000000017941 */ /* 0x000fea0003800000 */
.L_x_5658:
        /* <DEDUP_REMOVED lines=44> */
[-CC-:B------:R-:W-:Y:S01]  /*2500*/  FFMA.FTZ R169, R25, R172.reuse, R173.reuse ;  /* 0x000000ac19a97223 */ /* 0x180fe200000100ad */
[----:B------:R-:W-:Y:S01]  /*2510*/  SEL R95, R170, R95, P5 ;  /* 0x0000005faa5f7207 */ /* 0x000fe20002800000 */
[-C--:B------:R-:W-:Y:S01]  /*2520*/  FFMA.FTZ R168, R178, R172.reuse, R173 ;  /* 0x000000acb2a87223 */ /* 0x080fe200000100ad */
[----:B------:R-:W-:Y:S01]  /*2530*/  FSEL R166, R171, RZ, P6 ;  /* 0x000000ffaba67208 */ /* 0x000fe20003000000 */
[----:B------:R-:W-:Y:S01]  /*2540*/  FADD.FTZ R167, R24, -R167 ;  /* 0x800000a718a77221 */ /* 0x000fe20000010000 */
[----:B------:R-:W-:Y:S01]  /*2550*/  LOP3.LUT P6, RZ, R225, 0xff, RZ, 0xc0, !PT ;  /* 0x000000ffe1ff7812 */ /* 0x000fe200078cc0ff */
[----:B------:R-:W-:Y:S01]  /*2560*/  FADD.FTZ R169, R26, -R169 ;  /* 0x800000a91aa97221 */ /* 0x000fe20000010000 */
[----:B------:R-:W-:Y:S01]  /*2570*/  F2FP.BF16.PACK_AB R165, R166, R165 ;  /* 0x000000a5a6a5723e */ /* 0x000fe200000010ff */
[----:B------:R-:W-:-:S02]  /*2580*/  FFMA.FTZ R171, R27, R172, R173 ;  /* 0x000000ac1bab7223 */ /* 0x000fc400000100ad */
[----:B------:R-:W-:Y:S02]  /*2590*/  FADD.FTZ R175, R177, -R168 ;  /* 0x800000a8b1af7221 */ /* 0x000fe40000010000 */
[C---:B------:R-:W-:Y:S02]  /*25a0*/  FMUL.FTZ R167, R180.reuse, R167 ;  /* 0x000000a7b4a77220 */ /* 0x040fe40000410000 */
[----:B------:R-:W-:Y:S02]  /*25b0*/  FMUL.FTZ R168, R180, R169 ;  /* 0x000000a9b4a87220 */ /* 0x000fe40000410000 */
        /* <DEDUP_REMOVED lines=35> */
.L_x_5661:
[----:B------:R-:W-:Y:S05]  /*27f0*/  BSYNC B1 ;  /* 0x0000000000017941 */ /* 0x000fea0003800000 */
.L_x_5660:
        /* <DEDUP_REMOVED lines=91> */
.L_x_5663:
[----:B------:R-:W-:Y:S05]  /*2db0*/  BSYNC B1 ;  /* 0x0000000000017941 */ /* 0x000fea0003800000 */
.L_x_5662:
        /* <DEDUP_REMOVED lines=43> */
[----:B0-----:R-:W-:Y:S02]  /*3070*/  FADD.FTZ R229, R211, -R172 ;  /* 0x800000acd3e57221 */ /* 0x001fe40000010000 */
        /* <DEDUP_REMOVED lines=46> */
.L_x_5665:
[----:B------:R-:W-:Y:S05]  /*3360*/  BSYNC B1 ;  /* 0x0000000000017941 */ /* 0x000fea0003800000 */
.L_x_5664:
[----:B01----:R-:W-:-:S04]  /*3370*/  MOV R165, c[0x0][0x160] ;  /* 0x0000580000a57a02 */ /* 0x003fc80000000f00 */
[----:B------:R-:W-:-:S04]  /*3380*/  LEA R2, R165, R2, 0x2 ;  /* 0x00000002a5027211 */ /* 0x000fc800078e10ff */
[----:B------:R-:W-:-:S13]  /*3390*/  ISETP.GE.AND P0, PT, R2, c[0x0][0x164], PT ;  /* 0x0000590002007a0c */ /* 0x000fda0003f06270 */
[----:B-----5:R-:W-:Y:S01]  /*33a0*/  @P0 CALL.REL.NOINC `(.L_x_5647) ;  /* 0x0000001000000944 */ /* 0x020fe20003c00000 */
[----:B------:R-:W-:Y:S05]  /*33b0*/  BRA `(.L_x_5666) ;  /* 0xffffd0d000007947 */ /* 0x000fea000383ffff */
.L_x_5647:
[----:B0-----:R-:W-:Y:S05]  /*33c0*/  BSYNC B0 ;  /* 0x0000000000007941 */ /* 0x001fea0003800000 */
.L_x_5646:
        /* <DEDUP_REMOVED lines=251> */
.L_x_5656:
[----:B------:R-:W-:Y:S01]  /*4380*/  HFMA2.MMA R168, -RZ, RZ, 0, 5.9604644775390625e-08 ;  /* 0x00000001ffa87435 */ /* 0x000fe200000001ff */
[----:B------:R-:W-:-:S02]  /*4390*/  MOV R167, R229 ;  /* 0x000000e500a77202 */ /* 0x000fc40000000f00 */
[----:B------:R-:W-:Y:S02]  /*43a0*/  MOV R172, 0x1f ;  /* 0x0000001f00ac7802 */ /* 0x000fe40000000f00 */
[----:B------:R-:W-:Y:S02]  /*43b0*/  MOV R173, 0xffffffff ;  /* 0xffffffff00ad7802 */ /* 0x000fe40000000f00 */
[----:B------:R-:W-:Y:S02]  /*43c0*/  MOV R164, 0x43e0 ;  /* 0x000043e000a47802 */ /* 0x000fe40000000f00 */
[----:B-----5:R-:W-:Y:S05]  /*43d0*/  CALL.REL.NOINC `($__internal_88_$__cuda_sm70_shflsync_bfly_p) ;  /* 0x0000046000007944 */ /* 0x020fea0003c00000 */
[----:B-1----:R-:W-:Y:S01]  /*43e0*/  MOV R166, R168 ;  /* 0x000000a800a67202 */ /* 0x002fe20000000f00 */
[----:B0-----:R-:W-:Y:S05]  /*43f0*/  BRA `(.L_x_5667) ;  /* 0xffffd71000007947 */ /* 0x001fea000383ffff */
.L_x_5657:
[----:B------:R-:W-:Y:S01]  /*4400*/  HFMA2.MMA R168, -RZ, RZ, 0, 5.9604644775390625e-08 ;  /* 0x00000001ffa87435 */ /* 0x000fe200000001ff */
[----:B------:R-:W-:Y:S02]  /*4410*/  MOV R167, R227 ;  /* 0x000000e300a77202 */ /* 0x000fe40000000f00 */
[----:B------:R-:W-:Y:S02]  /*4420*/  MOV R172, 0x1f ;  /* 0x0000001f00ac7802 */ /* 0x000fe40000000f00 */
[----:B------:R-:W-:-:S02]  /*4430*/  MOV R173, 0xffffffff ;  /* 0xffffffff00ad7802 */ /* 0x000fc40000000f00 */
[----:B------:R-:W-:Y:S02]  /*4440*/  MOV R164, 0x4460 ;  /* 0x0000446000a47802 */ /* 0x000fe40000000f00 */
[----:B01---5:R-:W-:Y:S05]  /*4450*/  CALL.REL.NOINC `($__internal_88_$__cuda_sm70_shflsync_bfly_p) ;  /* 0x000003e000007944 */ /* 0x023fea0003c00000 */
[----:B------:R-:W-:Y:S01]  /*4460*/  FADD.FTZ R229, R166, R229 ;  /* 0x000000e5a6e57221 */ /* 0x000fe20000010000 */
[----:B0-----:R-:W-:Y:S01]  /*4470*/  MOV R172, 0x1f ;  /* 0x0000001f00ac7802 */ /* 0x001fe20000000f00 */
[----:B-1----:R-:W-:Y:S01]  /*4480*/  FADD.FTZ R227, R227, R168 ;  /* 0x000000a8e3e37221 */ /* 0x002fe20000010000 */
[----:B------:R-:W-:Y:S01]  /*4490*/  HFMA2.MMA R168, -RZ, RZ, 0, 1.1920928955078125e-07 ;  /* 0x00000002ffa87435 */ /* 0x000fe200000001ff */
[----:B------:R-:W-:Y:S02]  /*44a0*/  MOV R173, 0xffffffff ;  /* 0xffffffff00ad7802 */ /* 0x000fe40000000f00 */
[----:B------:R-:W-:Y:S02]  /*44b0*/  MOV R167, R229 ;  /* 0x000000e500a77202 */ /* 0x000fe40000000f00 */
[----:B------:R-:W-:Y:S02]  /*44c0*/  MOV R164, 0x44e0 ;  /* 0x000044e000a47802 */ /* 0x000fe40000000f00 */
[----:B------:R-:W-:Y:S05]  /*44d0*/  CALL.REL.NOINC `($__internal_88_$__cuda_sm70_shflsync_bfly_p) ;  /* 0x0000036000007944 */ /* 0x000fea0003c00000 */
[----:B-1----:R-:W-:Y:S01]  /*44e0*/  MOV R166, R168 ;  /* 0x000000a800a67202 */ /* 0x002fe20000000f00 */
[----:B------:R-:W-:Y:S01]  /*44f0*/  HFMA2.MMA R168, -RZ, RZ, 0, 1.1920928955078125e-07 ;  /* 0x00000002ffa87435 */ /* 0x000fe200000001ff */
[----:B0-----:R-:W-:-:S02]  /*4500*/  MOV R167, R227 ;  /* 0x000000e300a77202 */ /* 0x001fc40000000f00 */
[----:B------:R-:W-:Y:S02]  /*4510*/  MOV R172, 0x1f ;  /* 0x0000001f00ac7802 */ /* 0x000fe40000000f00 */
[----:B------:R-:W-:Y:S02]  /*4520*/  MOV R173, 0xffffffff ;  /* 0xffffffff00ad7802 */ /* 0x000fe40000000f00 */
[----:B------:R-:W-:Y:S02]  /*4530*/  MOV R164, 0x4550 ;  /* 0x0000455000a47802 */ /* 0x000fe40000000f00 */
[----:B------:R-:W-:Y:S05]  /*4540*/  CALL.REL.NOINC `($__internal_88_$__cuda_sm70_shflsync_bfly_p) ;  /* 0x000002f000007944 */ /* 0x000fea0003c00000 */
[----:B------:R-:W-:Y:S01]  /*4550*/  FADD.FTZ R229, R166, R229 ;  /* 0x000000e5a6e57221 */ /* 0x000fe20000010000 */
[----:B0-----:R-:W-:Y:S01]  /*4560*/  MOV R172, 0x1f ;  /* 0x0000001f00ac7802 */ /* 0x001fe20000000f00 */
[----:B-1----:R-:W-:Y:S01]  /*4570*/  FADD.FTZ R227, R227, R168 ;  /* 0x000000a8e3e37221 */ /* 0x002fe20000010000 */
[----:B------:R-:W-:Y:S01]  /*4580*/  HFMA2.MMA R168, -RZ, RZ, 0, 2.384185791015625e-07 ;  /* 0x00000004ffa87435 */ /* 0x000fe200000001ff */
[----:B------:R-:W-:Y:S02]  /*4590*/  MOV R173, 0xffffffff ;  /* 0xffffffff00ad7802 */ /* 0x000fe40000000f00 */
[----:B------:R-:W-:-:S02]  /*45a0*/  MOV R167, R229 ;  /* 0x000000e500a77202 */ /* 0x000fc40000000f00 */
[----:B------:R-:W-:Y:S02]  /*45b0*/  MOV R164, 0x45d0 ;  /* 0x000045d000a47802 */ /* 0x000fe40000000f00 */
[----:B------:R-:W-:Y:S05]  /*45c0*/  CALL.REL.NOINC `($__internal_88_$__cuda_sm70_shflsync_bfly_p) ;  /* 0x0000027000007944 */ /* 0x000fea0003c00000 */
[----:B-1----:R-:W-:Y:S01]  /*45d0*/  MOV R166, R168 ;  /* 0x000000a800a67202 */ /* 0x002fe20000000f00 */
[----:B------:R-:W-:Y:S01]  /*45e0*/  HFMA2.MMA R168, -RZ, RZ, 0, 2.384185791015625e-07 ;  /* 0x00000004ffa87435 */ /* 0x000fe200000001ff */
[----:B0-----:R-:W-:Y:S02]  /*45f0*/  MOV R167, R227 ;  /* 0x000000e300a77202 */ /* 0x001fe40000000f00 */
[----:B------:R-:W-:Y:S02]  /*4600*/  MOV R172, 0x1f ;  /* 0x0000001f00ac7802 */ /* 0x000fe40000000f00 */
[----:B------:R-:W-:Y:S02]  /*4610*/  MOV R173, 0xffffffff ;  /* 0xffffffff00ad7802 */ /* 0x000fe40000000f00 */
[----:B------:R-:W-:Y:S02]  /*4620*/  MOV R164, 0x4640 ;  /* 0x0000464000a47802 */ /* 0x000fe40000000f00 */
[----:B------:R-:W-:Y:S05]  /*4630*/  CALL.REL.NOINC `($__internal_88_$__cuda_sm70_shflsync_bfly_p) ;  /* 0x0000020000007944 */ /* 0x000fea0003c00000 */
[----:B------:R-:W-:Y:S01]  /*4640*/  FADD.FTZ R169, R166, R229 ;  /* 0x000000e5a6a97221 */ /* 0x000fe20000010000 */
[----:B0-----:R-:W-:Y:S01]  /*4650*/  MOV R172, 0x1f ;  /* 0x0000001f00ac7802 */ /* 0x001fe20000000f00 */
[----:B-1----:R-:W-:Y:S01]  /*4660*/  FADD.FTZ R171, R227, R168 ;  /* 0x000000a8e3ab7221 */ /* 0x002fe20000010000 */
[----:B------:R-:W-:Y:S01]  /*4670*/  HFMA2.MMA R168, -RZ, RZ, 0, 4.76837158203125e-07 ;  /* 0x00000008ffa87435 */ /* 0x000fe200000001ff */
[----:B------:R-:W-:-:S02]  /*4680*/  MOV R173, 0xffffffff ;  /* 0xffffffff00ad7802 */ /* 0x000fc40000000f00 */
[----:B------:R-:W-:Y:S02]  /*4690*/  MOV R167, R169 ;  /* 0x000000a900a77202 */ /* 0x000fe40000000f00 */
[----:B------:R-:W-:Y:S02]  /*46a0*/  MOV R164, 0x46c0 ;  /* 0x000046c000a47802 */ /* 0x000fe40000000f00 */
[----:B------:R-:W-:Y:S05]  /*46b0*/  CALL.REL.NOINC `($__internal_88_$__cuda_sm70_shflsync_bfly_p) ;  /* 0x0000018000007944 */ /* 0x000fea0003c00000 */
[----:B-1----:R-:W-:Y:S01]  /*46c0*/  MOV R166, R168 ;  /* 0x000000a800a67202 */ /* 0x002fe20000000f00 */
[----:B------:R-:W-:Y:S01]  /*46d0*/  HFMA2.MMA R168, -RZ, RZ, 0, 4.76837158203125e-07 ;  /* 0x00000008ffa87435 */ /* 0x000fe200000001ff */
[----:B0-----:R-:W-:Y:S02]  /*46e0*/  MOV R167, R171 ;  /* 0x000000ab00a77202 */ /* 0x001fe40000000f00 */
[----:B------:R-:W-:Y:S02]  /*46f0*/  MOV R172, 0x1f ;  /* 0x0000001f00ac7802 */ /* 0x000fe40000000f00 */
[----:B------:R-:W-:Y:S02]  /*4700*/  MOV R173, 0xffffffff ;  /* 0xffffffff00ad7802 */ /* 0x000fe40000000f00 */
[----:B------:R-:W-:-:S02]  /*4710*/  MOV R164, 0x4730 ;  /* 0x0000473000a47802 */ /* 0x000fc40000000f00 */
[----:B------:R-:W-:Y:S05]  /*4720*/  CALL.REL.NOINC `($__internal_88_$__cuda_sm70_shflsync_bfly_p) ;  /* 0x0000011000007944 */ /* 0x000fea0003c00000 */
[----:B------:R-:W-:Y:S01]  /*4730*/  FADD.FTZ R169, R166, R169 ;  /* 0x000000a9a6a97221 */ /* 0x000fe20000010000 */
[----:B0-----:R-:W-:Y:S01]  /*4740*/  MOV R172, 0x1f ;  /* 0x0000001f00ac7802 */ /* 0x001fe20000000f00 */
[----:B-1----:R-:W-:Y:S01]  /*4750*/  FADD.FTZ R171, R171, R168 ;  /* 0x000000a8abab7221 */ /* 0x002fe20000010000 */
[----:B------:R-:W-:Y:S01]  /*4760*/  HFMA2.MMA R168, -RZ, RZ, 0, 9.5367431640625e-07 ;  /* 0x00000010ffa87435 */ /* 0x000fe200000001ff */
[----:B------:R-:W-:-:S02]  /*4770*/  MOV R173, 0xffffffff ;  /* 0xffffffff00ad7802 */ /* 0x000fc40000000f00 */
[----:B------:R-:W-:Y:S02]  /*4780*/  MOV R167, R169 ;  /* 0x000000a900a77202 */ /* 0x000fe40000000f00 */
[----:B------:R-:W-:Y:S02]  /*4790*/  MOV R164, 0x47b0 ;  /* 0x000047b000a47802 */ /* 0x000fe40000000f00 */
[----:B------:R-:W-:Y:S05]  /*47a0*/  CALL.REL.NOINC `($__internal_88_$__cuda_sm70_shflsync_bfly_p) ;  /* 0x0000009000007944 */ /* 0x000fea0003c00000 */
[----:B-1----:R-:W-:Y:S01]  /*47b0*/  MOV R170, R168 ;  /* 0x000000a800aa7202 */ /* 0x002fe20000000f00 */
[----:B------:R-:W-:Y:S01]  /*47c0*/  HFMA2.MMA R168, -RZ, RZ, 0, 9.5367431640625e-07 ;  /* 0x00000010ffa87435 */ /* 0x000fe200000001ff */
[----:B0-----:R-:W-:Y:S02]  /*47d0*/  MOV R167, R171 ;  /* 0x000000ab00a77202 */ /* 0x001fe40000000f00 */
[----:B------:R-:W-:Y:S02]  /*47e0*/  MOV R172, 0x1f ;  /* 0x0000001f00ac7802 */ /* 0x000fe40000000f00 */
[----:B------:R-:W-:Y:S02]  /*47f0*/  MOV R173, 0xffffffff ;  /* 0xffffffff00ad7802 */ /* 0x000fe40000000f00 */
[----:B------:R-:W-:-:S02]  /*4800*/  MOV R164, 0x4820 ;  /* 0x0000482000a47802 */ /* 0x000fc40000000f00 */
[----:B------:R-:W-:Y:S05]  /*4810*/  CALL.REL.NOINC `($__internal_88_$__cuda_sm70_shflsync_bfly_p) ;  /* 0x0000002000007944 */ /* 0x000fea0003c00000 */
[----:B-1----:R-:W-:Y:S01]  /*4820*/  MOV R164, R168 ;  /* 0x000000a800a47202 */ /* 0x002fe20000000f00 */
[----:B0-----:R-:W-:Y:S05]  /*4830*/  BRA `(.L_x_5668) ;  /* 0xffffd3f000007947 */ /* 0x001fea000383ffff */
        .weak           $__internal_88_$__cuda_sm70_shflsync_bfly_p
        .type           $__internal_88_$__cuda_sm70_shflsync_bfly_p,@function
        .size           $__internal_88_$__cuda_sm70_shflsync_bfly_p,(.L_x_12390 - $__internal_88_$__cuda_sm70_shflsync_bfly_p)
$__internal_88_$__cuda_sm70_shflsync_bfly_p:
[----:B------:R-:W-:Y:S01]  /*4840*/  HFMA2.MMA R165, -RZ, RZ, 0, 0 ;  /* 0x00000000ffa57435 */ /* 0x000fe200000001ff */
[----:B------:R-:W-:Y:S04]  /*4850*/  WARPSYNC R173 ;  /* 0x000000ad00007348 */ /* 0x000fe80003800000 */
[----:B------:R0:W1:Y:S01]  /*4860*/  SHFL.BFLY PT, R168, R167, R168, R172 ;  /* 0x0c0000a8a7a87389 */ /* 0x00006200000e00ac */
[----:B------:R-:W-:Y:S05]  /*4870*/  RET.REL.NODEC R164 `(_ZN10layer_norm13ln_bwd_kernelINS_13Kernel_traitsIf13__nv_bfloat16fS2_fjLj1024ELj1ELj4ELj1ELj16ENS_18Kernel_traits_baseILj1024EfS2_fS2_fjLj128EEEEELb1ELb0ELb0ELb0EEEvNS_9BwdParamsE) ;  /* 0xffffb780a4007950 */ /* 0x000fea0003c3ffff */
.L_x_5669:
        /* <DEDUP_REMOVED lines=16> */
.L_x_12390:


//--------------------- .text._ZN10layer_norm13ln_bwd_kernelINS_13Kernel_traitsIf13__nv_bfloat16fS2_fjLj1024ELj1ELj4ELj1ELj16ENS_18Kernel_traits_baseILj1024EfS2_fS2_fjLj128EEEEELb1ELb0ELb0ELb1EEEvNS_9BwdParamsE --------------------------
	.section	.text._ZN10layer_norm13ln_bwd_kernelINS_13Kernel_traitsIf13__nv_bfloat16fS2_fjLj1024ELj1ELj4ELj1ELj16ENS_18Kernel_traits_baseILj1024EfS2_fS2_fjLj128EEEEELb1ELb0ELb0ELb1EEEvNS_9BwdParamsE,"ax",@progbits
	.sectioninfo	@"SHI_REGISTERS=254"
	.align	128
        .global         _ZN10layer_norm13ln_bwd_kernelINS_13Kernel_traitsIf13__nv_bfloat16fS2_fjLj1024ELj1ELj4ELj1ELj16ENS_18Kernel_traits_baseILj1024EfS2_fS2_fjLj128EEEEELb1ELb0ELb0ELb1EEEvNS_9BwdParamsE
        .type           _ZN10layer_norm13ln_bwd_kernelINS_13Kernel_traitsIf13__nv_bfloat16fS2_fjLj1024ELj1ELj4ELj1ELj16ENS_18Kernel_traits_baseILj1024EfS2_fS2_fjLj128EEEEELb1ELb0ELb0ELb1EEEvNS_9BwdParamsE,@function
        .size           _ZN10layer_norm13ln_bwd_kernelINS_13Kernel_traitsIf13__nv_bfloat16fS2_fjLj1024ELj1ELj4ELj1ELj16ENS_18Kernel_traits_baseILj1024EfS2_fS2_fjLj128EEEEELb1ELb0ELb0ELb1EEEvNS_9BwdParamsE,(.L_x_12391 - _ZN10layer_norm13ln_bwd_kernelINS_13Kernel_traitsIf13__nv_bfloat16fS2_fjLj1024ELj1ELj4ELj1ELj16ENS_18Kernel_traits_baseILj1024EfS2_fS2_fjLj128EEEEELb1ELb0ELb0ELb1EEEvNS_9BwdParamsE)
        .other          _ZN10layer_norm13ln_bwd_kernelINS_13Kernel_traitsIf13__nv_bfloat16fS2_fjLj1024ELj1ELj4ELj1ELj16ENS_18Kernel_traits_baseILj1024EfS2_fS2_fjLj128EEEEELb1ELb0ELb0ELb1EEEvNS_9BwdParamsE,@"STO_CUDA_ENTRY STV_DEFAULT"
_ZN10layer_norm13ln_bwd_kernelINS_13Kernel_traitsIf13__nv_bfloat16fS2_fjLj1024ELj1ELj4ELj1ELj16ENS_18Kernel_traits_baseILj1024EfS2_fS2_fjLj128EEEEELb1ELb0ELb0ELb1EEEvNS_9BwdParamsE:
.text._ZN10layer_norm13ln_bwd_kernelINS_13Kernel_traitsIf13__nv_bfloat16fS2_fjLj1024ELj1ELj4ELj1ELj16ENS_18Kernel_traits_baseILj1024EfS2_fS2_fjLj128EEEEELb1ELb0ELb0ELb1EEEvNS_9BwdParamsE:
        /* <DEDUP_REMOVED lines=42> */
.L_x_5671:
[----:B------:R-:W0:Y:S01]  /*02a0*/  LDC.U8 R202, c[0x0][0x1f0] ;  /* 0x00007c00ffca7b82 */ /* 0x000e220000000000 */
[----:B------:R-:W-:-:S04]  /*02b0*/  SHF.L.U32 R2, R0, 0x5, RZ ;  /* 0x0000000500027819 */ /* 0x000fc800000006ff */
[----:B------:R-:W-:-:S04]  /*02c0*/  LOP3.LUT R2, R2, 0x3e0, RZ, 0xc0, !PT ;  /* 0x000003e002027812 */ /* 0x000fc800078ec0ff */
[----:B------:R-:W-:-:S04]  /*02d0*/  IADD3 R2, P0, R2, c[0x0][0x1b0], RZ ;  /* 0x00006c0002027a10 */ /* 0x000fc80007f1e0ff */
[----:B------:R-:W-:Y:S01]  /*02e0*/  IADD3.X R3, RZ, c[0x0][0x1b4], RZ, P0, !PT ;  /* 0x00006d00ff037a10 */ /* 0x000fe200007fe4ff */
[----:B------:R-:W-:Y:S01]  /*02f0*/  BSSY B1, `(.L_x_5673) ;  /* 0x00002de000017945 */ /* 0x000fe20003800000 */
        /* <DEDUP_REMOVED lines=40> */
.L_x_5677:
[----:B------:R-:W-:Y:S01]  /*0580*/  IMAD R108, R203, c[0x0][0x168], RZ ;  /* 0x00005a00cb6c7a24 */ /* 0x000fe200078e02ff */
[----:B------:R-:W-:Y:S01]  /*0590*/  HFMA2.MMA R184, -RZ, RZ, 0, 2.384185791015625e-07 ;  /* 0x00000004ffb87435 */ /* 0x000fe200000001ff */
[----:B------:R-:W-:-:S02]  /*05a0*/  LOP3.LUT R206, R0, 0x1f, RZ, 0xc0, !PT ;  /* 0x0000001f00ce7812 */ /* 0x000fc400078ec0ff */
[----:B------:R-:W-:Y:S02]  /*05b0*/  MOV R190, 0x20 ;  /* 0x0000002000be7802 */ /* 0x000fe40000000f00 */
[----:B------:R-:W-:Y:S01]  /*05c0*/  SHF.R.S32.HI R109, RZ, 0x1f, R108 ;  /* 0x0000001fff6d7819 */ /* 0x000fe2000001146c */
[----:B------:R-:W-:-:S03]  /*05d0*/  HFMA2.MMA R148, -RZ, RZ, 0, 9.5367431640625e-07 ;  /* 0x00000010ff947435 */ /* 0x000fc600000001ff */
[----:B------:R-:W-:Y:S01]  /*05e0*/  LEA.HI R109, R109, R108, RZ, 0x3 ;  /* 0x0000006c6d6d7211 */ /* 0x000fe200078f18ff */
[----:B------:R-:W-:-:S03]  /*05f0*/  IMAD.WIDE R124, R203, R184, c[0x0][0x1a0] ;  /* 0x00006800cb7c7625 */ /* 0x000fc600078e02b8 */
[----:B------:R-:W-:Y:S02]  /*0600*/  LEA.HI.SX32 R206, R109, R206, 0x1d ;  /* 0x000000ce6dce7211 */ /* 0x000fe400078feaff */
[----:B------:R0:W2:Y:S02]  /*0610*/  LDG.E R211, [R124.64] ;  /* 0x000000047cd37981 */ /* 0x0000a4000c1e1900 */
[C---:B------:R-:W-:Y:S01]  /*0620*/  IADD3 R205, R206.reuse, 0x40, RZ ;  /* 0x00000040cecd7810 */ /* 0x040fe20007ffe0ff */
[C---:B------:R-:W-:Y:S01]  /*0630*/  IMAD.WIDE.U32 R140, R206.reuse, R190, c[0x0][0x188] ;  /* 0x00006200ce8c7625 */ /* 0x040fe200078e00be */
[----:B------:R-:W-:-:S03]  /*0640*/  IADD3 R207, R206, 0x20, RZ ;  /* 0x00000020cecf7810 */ /* 0x000fc60007ffe0ff */
[----:B------:R-:W-:Y:S01]  /*0650*/  IMAD.WIDE.U32 R112, R206, R148, c[0x0][0x208] ;  /* 0x00008200ce707625 */ /* 0x000fe200078e0094 */
[----:B------:R1:W3:Y:S03]  /*0660*/  LDG.E.128 R108, [R140.64] ;  /* 0x000000048c6c7981 */ /* 0x0002e6000c1e1d00 */
[----:B------:R-:W-:-:S04]  /*0670*/  IMAD.WIDE.U32 R182, R205, R190, c[0x0][0x188] ;  /* 0x00006200cdb67625 */ /* 0x000fc800078e00be */
[----:B------:R-:W-:Y:S01]  /*0680*/  IMAD.WIDE R184, R203, R184, c[0x0][0x1a8] ;  /* 0x00006a00cbb87625 */ /* 0x000fe200078e02b8 */
[----:B------:R-:W4:Y:S03]  /*0690*/  LDG.E.128 R112, [R112.64] ;  /* 0x0000000470707981 */ /* 0x000f26000c1e1d00 */
[----:B------:R-:W-:Y:S01]  /*06a0*/  IMAD.WIDE.U32 R152, R207, R190, c[0x0][0x188] ;  /* 0x00006200cf987625 */ /* 0x000fe200078e00be */
[----:B------:R0:W4:Y:S03]  /*06b0*/  LDG.E.128 R132, [R182.64] ;  /* 0x00000004b6847981 */ /* 0x000126000c1e1d00 */
[----:B------:R-:W-:Y:S01]  /*06c0*/  IMAD.WIDE.U32 R136, R205, R148, c[0x0][0x208] ;  /* 0x00008200cd887625 */ /* 0x000fe200078e0094 */
[----:B------:R0:W4:Y:S01]  /*06d0*/  LDG.E R208, [R184.64] ;  /* 0x00000004b8d07981 */ /* 0x000122000c1e1900 */
[----:B------:R-:W-:-:S03]  /*06e0*/  IADD3 R204, R206, 0x60, RZ ;  /* 0x00000060cecc7810 */ /* 0x000fc60007ffe0ff */
[----:B------:R0:W4:Y:S04]  /*06f0*/  LDG.E.128 R120, [R152.64] ;  /* 0x0000000498787981 */ /* 0x000128000c1e1d00 */
[----:B------:R1:W4:Y:S01]  /*0700*/  LDG.E.128 R116, [R140.64+0x10] ;  /* 0x000010048c747981 */ /* 0x000322000c1e1d00 */
[----:B------:R-:W-:-:S03]  /*0710*/  IMAD.WIDE.U32 R126, R207, R148, c[0x0][0x208] ;  /* 0x00008200cf7e7625 */ /* 0x000fc600078e0094 */
[----:B------:R-:W4:Y:S01]  /*0720*/  LDG.E.128 R136, [R136.64] ;  /* 0x0000000488887981 */ /* 0x000f22000c1e1d00 */
[----:B------:R-:W-:-:S03]  /*0730*/  IMAD.WIDE.U32 R186, R204, R190, c[0x0][0x188] ;  /* 0x00006200ccba7625 */ /* 0x000fc600078e00be */
[----:B0-----:R-:W4:Y:S04]  /*0740*/  LDG.E.128 R124, [R126.64] ;  /* 0x000000047e7c7981 */ /* 0x001f28000c1e1d00 */
[----:B-1----:R0:W4:Y:S04]  /*0750*/  LDG.E.128 R140, [R182.64+0x10] ;  /* 0x00001004b68c7981 */ /* 0x002128000c1e1d00 */
[----:B------:R1:W4:Y:S01]  /*0760*/  LDG.E.128 R144, [R186.64] ;  /* 0x00000004ba907981 */ /* 0x000322000c1e1d00 */
[----:B------:R-:W-:-:S03]  /*0770*/  IMAD.WIDE.U32 R148, R204, R148, c[0x0][0x208] ;  /* 0x00008200cc947625 */ /* 0x000fc600078e0094 */
[----:B------:R0:W4:Y:S04]  /*0780*/  LDG.E.128 R128, [R152.64+0x10] ;  /* 0x0000100498807981 */ /* 0x000128000c1e1d00 */
[----:B------:R-:W4:Y:S04]  /*0790*/  LDG.E.128 R148, [R148.64] ;  /* 0x0000000494947981 */ /* 0x000f28000c1e1d00 */
[----:B0-----:R1:W4:Y:S01]  /*07a0*/  LDG.E.128 R152, [R186.64+0x10] ;  /* 0x00001004ba987981 */ /* 0x001322000c1e1d00 */
[----:B------:R-:W-:-:S04]  /*07b0*/  ISETP.NE.U32.AND P0, PT, RZ, c[0x0][0x1c0], PT ;  /* 0x00007000ff007a0c */ /* 0x000fc80003f05070 */
[----:B------:R-:W-:Y:S02]  /*07c0*/  ISETP.NE.AND.EX P0, PT, RZ, c[0x0][0x1c4], PT, P0 ;  /* 0x00007100ff007a0c */ /* 0x000fe40003f05300 */
[----:B------:R-:W-:Y:S02]  /*07d0*/  SHF.R.S32.HI R188, RZ, 0x1f, R203 ;  /* 0x0000001fffbc7819 */ /* 0x000fe400000114cb */
[----:B------:R-:W-:-:S09]  /*07e0*/  MOV R210, 0x8 ;  /* 0x0000000800d27802 */ /* 0x000fd20000000f00 */
[----:B------:R-:W-:-:S04]  /*07f0*/  @P0 LEA R182, P2, R203, c[0x0][0x1c0], 0x1 ;  /* 0x00007000cbb60a11 */ /* 0x000fc800078408ff */
[----:B------:R-:W-:Y:S01]  /*0800*/  @P0 LEA.HI.X R183, R203, c[0x0][0x1c4], R188, 0x1, P2 ;  /* 0x00007100cbb70a11 */ /* 0x000fe200010f0cbc */
[----:B-1----:R-:W-:-:S04]  /*0810*/  IMAD.WIDE.U32 R186, R206, R210, c[0x0][0x190] ;  /* 0x00006400ceba7625 */ /* 0x002fc800078e00d2 */
[----:B------:R0:W4:Y:S01]  /*0820*/  @P0 LDG.E.U16 R209, [R182.64] ;  /* 0x00000004b6d10981 */ /* 0x000122000c1e1500 */
[----:B------:R-:W-:-:S03]  /*0830*/  IMAD.WIDE.U32 R184, R207, R210, c[0x0][0x190] ;  /* 0x00006400cfb87625 */ /* 0x000fc600078e00d2 */
[----:B-----5:R-:W5:Y:S01]  /*0840*/  LDG.E.64 R186, [R186.64] ;  /* 0x00000004baba7981 */ /* 0x020f62000c1e1b00 */
        /* <DEDUP_REMOVED lines=22> */
[C---:B-1----:R-:W-:Y:S01]  /*09b0*/  FADD.FTZ R199, -R194.reuse, R111 ;  /* 0x0000006fc2c77221 */ /* 0x042fe20000010100 */
[----:B----4-:R-:W-:Y:S01]  /*09c0*/  PRMT R111, RZ, 0x5410, R112 ;  /* 0x00005410ff6f7816 */ /* 0x010fe20000000070 */
[----:B------:R-:W-:Y:S01]  /*09d0*/  FADD.FTZ R233, -R194, R134 ;  /* 0x00000086c2e97221 */ /* 0x000fe20000010100 */
[----:B------:R-:W-:Y:S01]  /*09e0*/  PRMT R108, RZ, 0x7610, R113 ;  /* 0x00007610ff6c7816 */ /* 0x000fe20000000071 */
[----:B------:R-:W-:Y:S01]  /*09f0*/  FMUL.FTZ R134, R208, R195 ;  /* 0x000000c3d0867220 */ /* 0x000fe20000410000 */
[----:B------:R-:W-:Y:S01]  /*0a00*/  PRMT R112, RZ, 0x7610, R112 ;  /* 0x00007610ff707816 */ /* 0x000fe20000000070 */
[C---:B------:R-:W-:Y:S02]  /*0a10*/  FADD.FTZ R109, -R194.reuse, R109 ;  /* 0x0000006dc26d7221 */ /* 0x040fe40000010100 */
[----:B0-----:R-:W-:-:S02]  /*0a20*/  FADD.FTZ R197, -R194, R110 ;  /* 0x0000006ec2c57221 */ /* 0x001fc40000010100 */
[----:B------:R-:W-:Y:S02]  /*0a30*/  FMUL.FTZ R199, R208, R199 ;  /* 0x000000c7d0c77220 */ /* 0x000fe40000410000 */
[----:B------:R-:W-:Y:S02]  /*0a40*/  FADD.FTZ R200, R111, R200 ;  /* 0x000000c86fc87221 */ /* 0x000fe40000010000 */
[-C--:B------:R-:W-:Y:S02]  /*0a50*/  FFMA.FTZ R201, R134, R111.reuse, R201 ;  /* 0x0000006f86c97223 */ /* 0x080fe400000100c9 */
[C---:B------:R-:W-:Y:S01]  /*0a60*/  FADD.FTZ R217, -R194.reuse, R120 ;  /* 0x00000078c2d97221 */ /* 0x040fe20000010100 */
[--C-:B------:R-:W-:Y:S01]  /*0a70*/  PRMT R120, RZ, 0x5410, R139.reuse ;  /* 0x00005410ff787816 */ /* 0x100fe2000000008b */
[----:B------:R-:W-:Y:S01]  /*0a80*/  FADD.FTZ R219, -R194, R122 ;  /* 0x0000007ac2db7221 */ /* 0x000fe20000010100 */
[----:B------:R-:W-:Y:S01]  /*0a90*/  PRMT R122, RZ, 0x7610, R139 ;  /* 0x00007610ff7a7816 */ /* 0x000fe2000000008b */
[----:B------:R-:W-:Y:S01]  /*0aa0*/  FMUL.FTZ R111, R64, R111 ;  /* 0x0000006f406f7220 */ /* 0x000fe20000410000 */
[----:B------:R-:W-:Y:S01]  /*0ab0*/  PRMT R191, RZ, 0x5410, R113 ;  /* 0x00005410ffbf7816 */ /* 0x000fe20000000071 */
[C---:B------:R-:W-:Y:S01]  /*0ac0*/  FADD.FTZ R215, -R194.reuse, R118 ;  /* 0x00000076c2d77221 */ /* 0x040fe20000010100 */
[----:B------:R-:W-:Y:S01]  /*0ad0*/  PRMT R118, RZ, 0x5410, R138 ;  /* 0x00005410ff767816 */ /* 0x000fe2000000008a */
[C---:B------:R-:W-:Y:S01]  /*0ae0*/  FADD.FTZ R139, -R194.reuse, R140 ;  /* 0x0000008cc28b7221 */ /* 0x040fe20000010100 */
[----:B------:R-:W-:Y:S01]  /*0af0*/  PRMT R239, RZ, 0x7610, R138 ;  /* 0x00007610ffef7816 */ /* 0x000fe2000000008a */
[----:B------:R-:W-:-:S02]  /*0b00*/  FADD.FTZ R241, -R194, R142 ;  /* 0x0000008ec2f17221 */ /* 0x000fc40000010100 */
[----:B------:R-:W-:Y:S02]  /*0b10*/  FADD.FTZ R119, -R194, R119 ;  /* 0x00000077c2777221 */ /* 0x000fe40000010100 */
[C---:B------:R-:W-:Y:S02]  /*0b20*/  FMUL.FTZ R138, R208.reuse, R109 ;  /* 0x0000006dd08a7220 */ /* 0x040fe40000410000 */
[----:B------:R-:W-:Y:S02]  /*0b30*/  FMUL.FTZ R140, R208, R197 ;  /* 0x000000c5d08c7220 */ /* 0x000fe40000410000 */
[----:B------:R-:W-:Y:S02]  /*0b40*/  FADD.FTZ R29, R108, R29 ;  /* 0x0000001d6c1d7221 */ /* 0x000fe40000010000 */
[-C--:B------:R-:W-:Y:S02]  /*0b50*/  FFMA.FTZ R179, R199, R108.reuse, R179 ;  /* 0x0000006cc7b37223 */ /* 0x080fe400000100b3 */
[----:B------:R-:W-:Y:S01]  /*0b60*/  FMUL.FTZ R142, R67, R108 ;  /* 0x0000006c438e7220 */ /* 0x000fe20000410000 */
[----:B------:R-:W-:Y:S01]  /*0b70*/  PRMT R211, RZ, 0x5410, R115 ;  /* 0x00005410ffd37816 */ /* 0x000fe20000000073 */
[----:B------:R-:W-:-:S02]  /*0b80*/  FMUL.FTZ R195, R65, R112 ;  /* 0x0000007041c37220 */ /* 0x000fc40000410000 */
[----:B------:R-:W-:Y:S02]  /*0b90*/  FADD.FTZ R108, RZ, R111 ;  /* 0x0000006fff6c7221 */ /* 0x000fe40000010000 */
[----:B------:R-:W-:Y:S01]  /*0ba0*/  FFMA.FTZ R109, R134, R111, RZ ;  /* 0x0000006f866d7223 */ /* 0x000fe200000100ff */
[----:B------:R-:W-:Y:S01]  /*0bb0*/  PRMT R115, RZ, 0x7610, R115 ;  /* 0x00007610ff737816 */ /* 0x000fe20000000073 */
[----:B------:R-:W-:Y:S02]  /*0bc0*/  FADD.FTZ R213, -R194, R116 ;  /* 0x00000074c2d57221 */ /* 0x000fe40000010100 */
[----:B------:R-:W-:Y:S02]  /*0bd0*/  FADD.FTZ R180, R191, R180 ;  /* 0x000000b4bfb47221 */ /* 0x000fe40000010000 */
[----:B------:R-:W-:Y:S02]  /*0be0*/  FFMA.FTZ R181, R140, R191, R181 ;  /* 0x000000bf8cb57223 */ /* 0x000fe400000100b5 */
        /* <DEDUP_REMOVED lines=11> */
[-C--:B------:R-:W-:Y:S02]  /*0ca0*/  FFMA.FTZ R22, R119, R115.reuse, R22 ;  /* 0x0000007377167223 */ /* 0x080fe40000010016 */
[----:B------:R-:W-:Y:S02]  /*0cb0*/  FMUL.FTZ R146, R63, R115 ;  /* 0x000000733f927220 */ /* 0x000fe40000410000 */
[----:B------:R-:W-:-:S02]  /*0cc0*/  FADD.FTZ R115, R108, R191 ;  /* 0x000000bf6c737221 */ /* 0x000fc40000010000 */
[----:B------:R-:W-:Y:S01]  /*0cd0*/  FFMA.FTZ R109, R140, R191, R109 ;  /* 0x000000bf8c6d7223 */ /* 0x000fe2000001006d */
[----:B------:R-:W-:Y:S01]  /*0ce0*/  PRMT R114, RZ, 0x7610, R114 ;  /* 0x00007610ff727816 */ /* 0x000fe20000000072 */
        /* <DEDUP_REMOVED lines=19> */
[----:B------:R-:W-:Y:S02]  /*0e20*/  FADD.FTZ R121, -R194, R121 ;  /* 0x00000079c2797221 */ /* 0x000fe40000010100 */
[----:B------:R-:W-:Y:S02]  /*0e30*/  FADD.FTZ R115, R108, R211 ;  /* 0x000000d36c737221 */ /* 0x000fe40000010000 */
[----:B------:R-:W-:Y:S01]  /*0e40*/  FFMA.FTZ R109, R144, R211, R109 ;  /* 0x000000d3906d7223 */ /* 0x000fe2000001006d */
[----:B------:R-:W-:Y:S01]  /*0e50*/  PRMT R124, RZ, 0x7610, R124 ;  /* 0x00007610ff7c7816 */ /* 0x000fe2000000007c */
[C---:B------:R-:W-:Y:S01]  /*0e60*/  FADD.FTZ R227, -R194.reuse, R130 ;  /* 0x00000082c2e37221 */ /* 0x040fe20000010100 */
[--C-:B------:R-:W-:Y:S01]  /*0e70*/  PRMT R130, RZ, 0x5410, R151.reuse ;  /* 0x00005410ff827816 */ /* 0x100fe20000000097 */
[C---:B------:R-:W-:Y:S01]  /*0e80*/  FADD.FTZ R231, -R194.reuse, R132 ;  /* 0x00000084c2e77221 */ /* 0x040fe20000010100 */
[----:B------:R-:W-:Y:S01]  /*0e90*/  PRMT R132, RZ, 0x7610, R151 ;  /* 0x00007610ff847816 */ /* 0x000fe20000000097 */
[----:B------:R-:W-:Y:S01]  /*0ea0*/  FADD.FTZ R151, -R194, R152 ;  /* 0x00000098c2977221 */ /* 0x000fe20000010100 */
[--C-:B------:R-:W-:Y:S01]  /*0eb0*/  PRMT R225, RZ, 0x5410, R127.reuse ;  /* 0x00005410ffe17816 */ /* 0x100fe2000000007f */
[----:B------:R-:W-:Y:S01]  /*0ec0*/  FMUL.FTZ R121, R208, R121 ;  /* 0x00000079d0797220 */ /* 0x000fe20000410000 */
[----:B------:R-:W-:Y:S01]  /*0ed0*/  PRMT R116, RZ, 0x7610, R127 ;  /* 0x00007610ff747816 */ /* 0x000fe2000000007f */
[----:B------:R-:W-:Y:S01]  /*0ee0*/  FADD.FTZ R127, -R194, R128 ;  /* 0x00000080c27f7221 */ /* 0x000fe20000010100 */
[--C-:B------:R-:W-:Y:S01]  /*0ef0*/  PRMT R249, RZ, 0x5410, R149.reuse ;  /* 0x00005410fff97816 */ /* 0x100fe20000000095 */
[----:B------:R-:W-:Y:S01]  /*0f00*/  FMUL.FTZ R217, R208, R217 ;  /* 0x000000d9d0d97220 */ /* 0x000fe20000410000 */
[----:B------:R-:W-:Y:S01]  /*0f10*/  PRMT R128, RZ, 0x7610, R149 ;  /* 0x00007610ff807816 */ /* 0x000fe20000000095 */
[----:B------:R-:W-:-:S02]  /*0f20*/  FMUL.FTZ R152, R56, R221 ;  /* 0x000000dd38987220 */ /* 0x000fc40000410000 */
[----:B------:R-:W-:Y:S02]  /*0f30*/  FADD.FTZ R115, R115, R146 ;  /* 0x0000009273737221 */ /* 0x000fe40000010000 */
[----:B------:R-:W-:Y:S01]  /*0f40*/  FFMA.FTZ R108, R119, R146, R109 ;  /* 0x00000092776c7223 */ /* 0x000fe2000001006d */
[----:B------:R-:W-:Y:S01]  /*0f50*/  PRMT R223, RZ, 0x5410, R125 ;  /* 0x00005410ffdf7816 */ /* 0x000fe2000000007d */
[----:B------:R-:W-:Y:S01]  /*0f60*/  FADD.FTZ R123, -R194, R123 ;  /* 0x0000007bc27b7221 */ /* 0x000fe20000010100 */
[--C-:B------:R-:W-:Y:S01]  /*0f70*/  PRMT R149, RZ, 0x5410, R150.reuse ;  /* 0x00005410ff957816 */ /* 0x100fe20000000096 */
[----:B------:R-:W-:Y:S01]  /*0f80*/  FADD.FTZ R159, R124, R159 ;  /* 0x0000009f7c9f7221 */ /* 0x000fe20000010000 */
[----:B------:R-:W-:Y:S01]  /*0f90*/  PRMT R251, RZ, 0x7610, R150 ;  /* 0x00007610fffb7816 */ /* 0x000fe20000000096 */
[----:B------:R-:W-:Y:S02]  /*0fa0*/  FMUL.FTZ R150, R208, R219 ;  /* 0x000000dbd0967220 */ /* 0x000fe40000410000 */
[----:B------:R-:W-:-:S02]  /*0fb0*/  FFMA.FTZ R21, R121, R124, R21 ;  /* 0x0000007c79157223 */ /* 0x000fc40000010015 */
        /* <DEDUP_REMOVED lines=28> */
[----:B------:R-:W-:Y:S02]  /*1180*/  FFMA.FTZ R108, R127, R190, R108 ;  /* 0x000000be7f6c7223 */ /* 0x000fe4000001006c */
        /* <DEDUP_REMOVED lines=101> */
[----:B------:R-:W-:Y:S01]  /*17e0*/  HFMA2.MMA R131, -RZ, RZ, 1.875, 0 ;  /* 0x3f800000ff837435 */ /* 0x000fe200000001ff */
[----:B------:R-:W-:Y:S02]  /*17f0*/  FADD.FTZ R157, R130, R157 ;  /* 0x0000009d829d7221 */ /* 0x000fe40000010000 */
[----:B------:R-:W-:Y:S02]  /*1800*/  FFMA.FTZ R25, R154, R130, R25 ;  /* 0x000000829a197223 */ /* 0x000fe40000010019 */
[----:B------:R-:W-:Y:S02]  /*1810*/  FMUL.FTZ R115, R39, R132 ;  /* 0x0000008427737220 */ /* 0x000fe40000410000 */
[----:B------:R-:W-:Y:S02]  /*1820*/  FMUL.FTZ R130, R208, R155 ;  /* 0x0000009bd0827220 */ /* 0x000fe40000410000 */
[----:B------:R-:W-:-:S02]  /*1830*/  FADD.FTZ R222, R222, R125 ;  /* 0x0000007ddede7221 */ /* 0x000fc40000010000 */
[----:B------:R-:W-:Y:S01]  /*1840*/  FFMA.FTZ R108, R154, R125, R108 ;  /* 0x0000007d9a6c7223 */ /* 0x000fe2000001006c */
[----:B------:R-:W-:Y:S01]  /*1850*/  @P0 PRMT R131, RZ, 0x5410, R209 ;  /* 0x00005410ff830816 */ /* 0x000fe200000000d1 */
        /* <DEDUP_REMOVED lines=24> */
.L_x_5678:
        /* <DEDUP_REMOVED lines=18> */
.L_x_5679:
[----:B--2---:R-:W-:Y:S01]  /*1b00*/  FADD.FTZ R224, R224, R151 ;  /* 0x00000097e0e07221 */ /* 0x004fe20000010000 */
[----:B------:R-:W-:Y:S01]  /*1b10*/  ISETP.NE.U32.AND P0, PT, RZ, c[0x0][0x218], PT ;  /* 0x00008600ff007a0c */ /* 0x000fe20003f05070 */
[----:B-1----:R-:W-:Y:S01]  /*1b20*/  FADD.FTZ R108, R108, R155 ;  /* 0x0000009b6c6c7221 */ /* 0x002fe20000010000 */
[----:B-----5:R-:W-:Y:S01]  /*1b30*/  LOP3.LUT P6, RZ, R186, 0xff000000, RZ, 0xc0, !PT ;  /* 0xff000000baff7812 */ /* 0x020fe200078cc0ff */
[----:B------:R-:W-:Y:S01]  /*1b40*/  FMUL.FTZ R132, R224, c[0x0][0x1e0] ;  /* 0x00007800e0847a20 */ /* 0x000fe20000410000 */
[----:B------:R-:W-:Y:S01]  /*1b50*/  ISETP.NE.AND.EX P0, PT, RZ, c[0x0][0x21c], PT, P0 ;  /* 0x00008700ff007a0c */ /* 0x000fe20003f05300 */
[----:B------:R-:W-:Y:S01]  /*1b60*/  FMUL.FTZ R137, R108, c[0x0][0x1e0] ;  /* 0x000078006c897a20 */ /* 0x000fe20000410000 */
[----:B------:R-:W-:Y:S02]  /*1b70*/  MOV R108, R186 ;  /* 0x000000ba006c7202 */ /* 0x000fe40000000f00 */
[----:B------:R-:W-:Y:S02]  /*1b80*/  FSEL R132, R132, RZ, !P1 ;  /* 0x000000ff84847208 */ /* 0x000fe40004800000 */
[----:B------:R-:W-:-:S02]  /*1b90*/  LOP3.LUT P5, RZ, R108, 0xff, RZ, 0xc0, !PT ;  /* 0x000000ff6cff7812 */ /* 0x000fc400078ac0ff */
[C---:B------:R-:W-:Y:S01]  /*1ba0*/  LOP3.LUT P1, RZ, R186.reuse, 0xff00, RZ, 0xc0, !PT ;  /* 0x0000ff00baff7812 */ /* 0x040fe2000782c0ff */
[-CC-:B------:R-:W-:Y:S01]  /*1bb0*/  FFMA.FTZ R199, R199, R137.reuse, R132.reuse ;  /* 0x00000089c7c77223 */ /* 0x180fe20000010084 */
[----:B------:R-:W-:Y:S01]  /*1bc0*/  LOP3.LUT P2, RZ, R186, 0xff0000, RZ, 0xc0, !PT ;  /* 0x00ff0000baff7812 */ /* 0x000fe2000784c0ff */
[-CC-:B------:R-:W-:Y:S01]  /*1bd0*/  FFMA.FTZ R140, R140, R137.reuse, R132.reuse ;  /* 0x000000898c8c7223 */ /* 0x180fe20000010084 */
[C---:B------:R-:W-:Y:S01]  /*1be0*/  LOP3.LUT P3, RZ, R187.reuse, 0xff, RZ, 0xc0, !PT ;  /* 0x000000ffbbff7812 */ /* 0x040fe2000786c0ff */
[----:B------:R-:W-:Y:S01]  /*1bf0*/  FADD.FTZ R199, R142, -R199 ;  /* 0x800000c78ec77221 */ /* 0x000fe20000010000 */
[----:B------:R-:W-:Y:S01]  /*1c00*/  LOP3.LUT P4, RZ, R187, 0xff00, RZ, 0xc0, !PT ;  /* 0x0000ff00bbff7812 */ /* 0x000fe2000788c0ff */
[-CC-:B------:R-:W-:Y:S02]  /*1c10*/  FFMA.FTZ R134, R134, R137.reuse, R132.reuse ;  /* 0x0000008986867223 */ /* 0x180fe40000010084 */
[-CC-:B------:R-:W-:Y:S02]  /*1c20*/  FFMA.FTZ R112, R112, R137.reuse, R132.reuse ;  /* 0x0000008970707223 */ /* 0x180fe40000010084 */
[----:B------:R-:W-:-:S02]  /*1c30*/  FFMA.FTZ R117, R117, R137, R132 ;  /* 0x0000008975757223 */ /* 0x000fc40000010084 */
[-C--:B------:R-:W-:Y:S02]  /*1c40*/  FFMA.FTZ R138, R138, R137.reuse, R132 ;  /* 0x000000898a8a7223 */ /* 0x080fe40000010084 */
[----:B------:R-:W-:Y:S02]  /*1c50*/  FADD.FTZ R191, R191, -R140 ;  /* 0x8000008cbfbf7221 */ /* 0x000fe40000010000 */
[----:B------:R-:W-:Y:S02]  /*1c60*/  FFMA.FTZ R144, R144, R137, R132 ;  /* 0x0000008990907223 */ /* 0x000fe40000010084 */
[----:B------:R-:W-:Y:S02]  /*1c70*/  FMUL.FTZ R224, R208, R199 ;  /* 0x000000c7d0e07220 */ /* 0x000fe40000410000 */
[----:B------:R-:W-:Y:S02]  /*1c80*/  FADD.FTZ R111, R111, -R134 ;  /* 0x800000866f6f7221 */ /* 0x000fe40000010000 */
[----:B------:R-:W-:-:S02]  /*1c90*/  FADD.FTZ R113, R113, -R112 ;  /* 0x8000007071717221 */ /* 0x000fc40000010000 */
[----:B------:R-:W-:Y:S02]  /*1ca0*/  FADD.FTZ R117, R114, -R117 ;  /* 0x8000007572757221 */ /* 0x000fe40000010000 */
[----:B------:R-:W-:Y:S01]  /*1cb0*/  FADD.FTZ R109, R195, -R138 ;  /* 0x8000008ac36d7221 */ /* 0x000fe20000010000 */
[----:B------:R-:W-:Y:S01]  /*1cc0*/  MOV R138, R184 ;  /* 0x000000b8008a7202 */ /* 0x000fe20000000f00 */
[C---:B------:R-:W-:Y:S02]  /*1cd0*/  FMUL.FTZ R191, R208.reuse, R191 ;  /* 0x000000bfd0bf7220 */ /* 0x040fe40000410000 */
[----:B------:R-:W-:Y:S02]  /*1ce0*/  FADD.FTZ R213, R211, -R144 ;  /* 0x80000090d3d57221 */ /* 0x000fe40000010000 */
[----:B------:R-:W-:Y:S02]  /*1cf0*/  @P0 FADD.FTZ R224, R71, R224 ;  /* 0x000000e047e00221 */ /* 0x000fe40000010000 */
[----:B------:R-:W-:-:S02]  /*1d00*/  FMUL.FTZ R195, R208, R111 ;  /* 0x0000006fd0c37220 */ /* 0x000fc40000410000 */
[C---:B------:R-:W-:Y:S02]  /*1d10*/  FMUL.FTZ R211, R208.reuse, R113 ;  /* 0x00000071d0d37220 */ /* 0x040fe40000410000 */
[----:B------:R-:W-:Y:S02]  /*1d20*/  FMUL.FTZ R222, R208, R117 ;  /* 0x00000075d0de7220 */ /* 0x000fe40000410000 */
[-CC-:B------:R-:W-:Y:S02]  /*1d30*/  FFMA.FTZ R119, R119, R137.reuse, R132.reuse ;  /* 0x0000008977777223 */ /* 0x180fe40000010084 */
[----:B------:R-:W-:Y:S02]  /*1d40*/  @P0 FADD.FTZ R191, R70, R191 ;  /* 0x000000bf46bf0221 */ /* 0x000fe40000010000 */
[----:B------:R-:W-:Y:S02]  /*1d50*/  FFMA.FTZ R217, R217, R137, R132 ;  /* 0x00000089d9d97223 */ /* 0x000fe40000010084 */
[----:B------:R-:W-:-:S02]  /*1d60*/  FMUL.FTZ R112, R224, R131 ;  /* 0x00000083e0707220 */ /* 0x000fc40000410000 */
[----:B------:R-:W-:Y:S02]  /*1d70*/  @P0 FADD.FTZ R195, R68, R195 ;  /* 0x000000c344c30221 */ /* 0x000fe40000010000 */
[----:B------:R-:W-:Y:S02]  /*1d80*/  FFMA.FTZ R121, R121, R137, R132 ;  /* 0x0000008979797223 */ /* 0x000fe40000010084 */
[----:B------:R-:W-:Y:S02]  /*1d90*/  @P0 FADD.FTZ R211, R72, R211 ;  /* 0x000000d348d30221 */ /* 0x000fe40000010000 */
[C---:B------:R-:W-:Y:S02]  /*1da0*/  FMUL.FTZ R134, R208.reuse, R109 ;  /* 0x0000006dd0867220 */ /* 0x040fe40000410000 */
[----:B------:R-:W-:Y:S02]  /*1db0*/  @P0 FADD.FTZ R222, R73, R222 ;  /* 0x000000de49de0221 */ /* 0x000fe40000010000 */
[----:B------:R-:W-:-:S02]  /*1dc0*/  FMUL.FTZ R213, R208, R213 ;  /* 0x000000d5d0d57220 */ /* 0x000fc40000410000 */
[----:B------:R-:W-:Y:S02]  /*1dd0*/  FADD.FTZ R119, R146, -R119 ;  /* 0x8000007792777221 */ /* 0x000fe40000010000 */
[-C--:B------:R-:W-:Y:S02]  /*1de0*/  FMUL.FTZ R111, R191, R131.reuse ;  /* 0x00000083bf6f7220 */ /* 0x080fe40000410000 */
[----:B------:R-:W-:Y:S02]  /*1df0*/  FADD.FTZ R217, R152, -R217 ;  /* 0x800000d998d97221 */ /* 0x000fe40000010000 */
[----:B------:R-:W-:Y:S02]  /*1e00*/  FMUL.FTZ R112, R112, c[0x0][0x1e8] ;  /* 0x00007a0070707a20 */ /* 0x000fe40000410000 */
[----:B------:R-:W-:Y:S02]  /*1e10*/  FMUL.FTZ R108, R195, R131 ;  /* 0x00000083c36c7220 */ /* 0x000fe40000410000 */
[----:B------:R-:W-:Y:S01]  /*1e20*/  FFMA.FTZ R150, R150, R137, R132 ;  /* 0x0000008996967223 */ /* 0x000fe20000010084 */
[----:B------:R-:W-:Y:S01]  /*1e30*/  FSEL R186, R112, RZ, P6 ;  /* 0x000000ff70ba7208 */ /* 0x000fe20003000000 */
[----:B------:R-:W-:Y:S01]  /*1e40*/  FMUL.FTZ R113, R211, R131 ;  /* 0x00000083d3717220 */ /* 0x000fe20000410000 */
[----:B------:R-:W-:Y:S01]  /*1e50*/  LOP3.LUT P6, RZ, R184, 0xff00, RZ, 0xc0, !PT ;  /* 0x0000ff00b8ff7812 */ /* 0x000fe200078cc0ff */
[----:B------:R-:W-:-:S02]  /*1e60*/  FADD.FTZ R121, R124, -R121 ;  /* 0x800000797c797221 */ /* 0x000fc40000010000 */
[----:B------:R-:W-:Y:S02]  /*1e70*/  @P0 FADD.FTZ R134, R69, R134 ;  /* 0x0000008645860221 */ /* 0x000fe40000010000 */
[----:B------:R-:W-:Y:S02]  /*1e80*/  FMUL.FTZ R114, R222, R131 ;  /* 0x00000083de727220 */ /* 0x000fe40000410000 */
[----:B------:R-:W-:Y:S02]  /*1e90*/  @P0 FADD.FTZ R213, R74, R213 ;  /* 0x000000d54ad50221 */ /* 0x000fe40000010000 */
[C---:B------:R-:W-:Y:S02]  /*1ea0*/  FMUL.FTZ R226, R208.reuse, R119 ;  /* 0x00000077d0e27220 */ /* 0x040fe40000410000 */
[----:B------:R-:W-:Y:S02]  /*1eb0*/  FMUL.FTZ R111, R111, c[0x0][0x1e8] ;  /* 0x00007a006f6f7a20 */ /* 0x000fe40000410000 */
[----:B0-----:R-:W-:-:S02]  /*1ec0*/  FMUL.FTZ R155, R208, R217 ;  /* 0x000000d9d09b7220 */ /* 0x001fc40000410000 */
[----:B------:R-:W-:Y:S01]  /*1ed0*/  FMUL.FTZ R108, R108, c[0x0][0x1e8] ;  /* 0x00007a006c6c7a20 */ /* 0x000fe20000410000 */
[----:B------:R-:W-:Y:S01]  /*1ee0*/  FSEL R111, R111, RZ, P2 ;  /* 0x000000ff6f6f7208 */ /* 0x000fe20001000000 */
[----:B------:R-:W-:Y:S01]  /*1ef0*/  FMUL.FTZ R113, R113, c[0x0][0x1e8] ;  /* 0x00007a0071717a20 */ /* 0x000fe20000410000 */
[----:B------:R-:W-:Y:S01]  /*1f00*/  LOP3.LUT P2, RZ, R138, 0xff, RZ, 0xc0, !PT ;  /* 0x000000ff8aff7812 */ /* 0x000fe2000784c0ff */
[----:B------:R-:W-:Y:S01]  /*1f10*/  FADD.FTZ R151, R223, -R150 ;  /* 0x80000096df977221 */ /* 0x000fe20000010000 */
[----:B------:R-:W-:Y:S01]  /*1f20*/  FSEL R108, R108, RZ, P5 ;  /* 0x000000ff6c6c7208 */ /* 0x000fe20002800000 */
[----:B------:R-:W-:Y:S01]  /*1f30*/  FMUL.FTZ R140, R208, R121 ;  /* 0x00000079d08c7220 */ /* 0x000fe20000410000 */
[----:B------:R-:W-:Y:S01]  /*1f40*/  FSEL R209, R113, RZ, P3 ;  /* 0x000000ff71d17208 */ /* 0x000fe20001800000 */
[-C--:B------:R-:W-:Y:S01]  /*1f50*/  FMUL.FTZ R109, R134, R131.reuse ;  /* 0x00000083866d7220 */ /* 0x080fe20000410000 */
[----:B------:R-:W-:Y:S01]  /*1f60*/  LOP3.LUT P5, RZ, R187, 0xff0000, RZ, 0xc0, !PT ;  /* 0x00ff0000bbff7812 */ /* 0x000fe200078ac0ff */
[----:B------:R-:W-:Y:S01]  /*1f70*/  FMUL.FTZ R114, R114, c[0x0][0x1e8] ;  /* 0x00007a0072727a20 */ /* 0x000fe20000410000 */
[----:B------:R-:W-:Y:S01]  /*1f80*/  LOP3.LUT P3, RZ, R184, 0xff0000, RZ, 0xc0, !PT ;  /* 0x00ff0000b8ff7812 */ /* 0x000fe2000786c0ff */
[----:B------:R-:W-:-:S02]  /*1f90*/  FMUL.FTZ R112, R213, R131 ;  /* 0x00000083d5707220 */ /* 0x000fc40000410000 */
[----:B------:R-:W-:Y:S01]  /*1fa0*/  @P0 FADD.FTZ R226, R75, R226 ;  /* 0x000000e24be20221 */ /* 0x000fe20000010000 */
[----:B------:R-:W-:Y:S01]  /*1fb0*/  FSEL R138, R114, RZ, P4 ;  /* 0x000000ff728a7208 */ /* 0x000fe20002000000 */
[----:B------:R-:W-:Y:S01]  /*1fc0*/  FFMA.FTZ R123, R123, R137, R132 ;  /* 0x000000897b7b7223 */ /* 0x000fe20000010084 */
[----:B------:R-:W-:Y:S01]  /*1fd0*/  LOP3.LUT P4, RZ, R184, 0xff000000, RZ, 0xc0, !PT ;  /* 0xff000000b8ff7812 */ /* 0x000fe2000788c0ff */
[----:B------:R-:W-:Y:S02]  /*1fe0*/  @P0 FADD.FTZ R155, R76, R155 ;  /* 0x0000009b4c9b0221 */ /* 0x000fe40000010000 */
[----:B------:R-:W-:Y:S02]  /*1ff0*/  FMUL.FTZ R151, R208, R151 ;  /* 0x00000097d0977220 */ /* 0x000fe40000410000 */
[----:B------:R-:W-:Y:S02]  /*2000*/  @P0 FADD.FTZ R140, R77, R140 ;  /* 0x0000008c4d8c0221 */ /* 0x000fe40000010000 */
[----:B------:R-:W-:-:S02]  /*2010*/  FMUL.FTZ R109, R109, c[0x0][0x1e8] ;  /* 0x00007a006d6d7a20 */ /* 0x000fc40000410000 */
[----:B------:R-:W-:Y:S02]  /*2020*/  FMUL.FTZ R112, R112, c[0x0][0x1e8] ;  /* 0x00007a0070707a20 */ /* 0x000fe40000410000 */
[-C--:B------:R-:W-:Y:S01]  /*2030*/  FMUL.FTZ R113, R226, R131.reuse ;  /* 0x00000083e2717220 */ /* 0x080fe20000410000 */
[----:B------:R-:W-:Y:S01]  /*2040*/  FSEL R109, R109, RZ, P1 ;  /* 0x000000ff6d6d7208 */ /* 0x000fe20000800000 */
[----:B------:R-:W-:Y:S01]  /*2050*/  FADD.FTZ R123, R110, -R123 ;  /* 0x8000007b6e7b7221 */ /* 0x000fe20000010000 */
[----:B------:R-:W-:Y:S01]  /*2060*/  FSEL R199, R112, RZ, P5 ;  /* 0x000000ff70c77208 */ /* 0x000fe20002800000 */
[----:B------:R-:W-:Y:S01]  /*2070*/  FMUL.FTZ R114, R155, R131 ;  /* 0x000000839b727220 */ /* 0x000fe20000410000 */
[----:B------:R-:W-:Y:S01]  /*2080*/  LOP3.LUT P1, RZ, R187, 0xff000000, RZ, 0xc0, !PT ;  /* 0xff000000bbff7812 */ /* 0x000fe2000782c0ff */
[----:B------:R-:W-:Y:S01]  /*2090*/  FFMA.FTZ R129, R129, R137, R132 ;  /* 0x0000008981817223 */ /* 0x000fe20000010084 */
[----:B------:R-:W-:Y:S01]  /*20a0*/  LOP3.LUT P5, RZ, R185, 0xff, RZ, 0xc0, !PT ;  /* 0x000000ffb9ff7812 */ /* 0x000fe200078ac0ff */
[----:B------:R-:W-:Y:S01]  /*20b0*/  @P0 FADD.FTZ R151, R78, R151 ;  /* 0x000000974e970221 */ /* 0x000fe20000010000 */
[----:B------:R-:W-:Y:S01]  /*20c0*/  F2FP.BF16.PACK_AB R108, R109, R108 ;  /* 0x0000006c6d6c723e */ /* 0x000fe200000010ff */
[----:B------:R-:W-:Y:S01]  /*20d0*/  FMUL.FTZ R117, R140, R131 ;  /* 0x000000838c757220 */ /* 0x000fe20000410000 */
[----:B------:R-:W-:Y:S01]  /*20e0*/  F2FP.BF16.PACK_AB R109, R186, R111 ;  /* 0x0000006fba6d723e */ /* 0x000fe200000010ff */
[----:B------:R-:W-:-:S02]  /*20f0*/  FMUL.FTZ R113, R113, c[0x0][0x1e8] ;  /* 0x00007a0071717a20 */ /* 0x000fc40000410000 */
[----:B------:R-:W-:Y:S02]  /*2100*/  FMUL.FTZ R150, R208, R123 ;  /* 0x0000007bd0967220 */ /* 0x000fe40000410000 */
[----:B------:R-:W-:Y:S01]  /*2110*/  FMUL.FTZ R112, R114, c[0x0][0x1e8] ;  /* 0x00007a0072707a20 */ /* 0x000fe20000410000 */
[----:B------:R-:W-:Y:S01]  /*2120*/  FSEL R114, R113, RZ, P1 ;  /* 0x000000ff71727208 */ /* 0x000fe20000800000 */
[----:B------:R-:W-:Y:S01]  /*2130*/  FADD.FTZ R129, R126, -R129 ;  /* 0x800000817e817221 */ /* 0x000fe20000010000 */
[----:B------:R-:W-:Y:S01]  /*2140*/  LOP3.LUT P1, RZ, R185, 0xff00, RZ, 0xc0, !PT ;  /* 0x0000ff00b9ff7812 */ /* 0x000fe2000782c0ff */
[----:B------:R-:W-:Y:S01]  /*2150*/  FMUL.FTZ R119, R151, R131 ;  /* 0x0000008397777220 */ /* 0x000fe20000410000 */
[----:B------:R-:W-:Y:S01]  /*2160*/  FSEL R113, R112, RZ, P2 ;  /* 0x000000ff70717208 */ /* 0x000fe20001000000 */
[----:B------:R-:W-:Y:S01]  /*2170*/  FMUL.FTZ R117, R117, c[0x0][0x1e8] ;  /* 0x00007a0075757a20 */ /* 0x000fe20000410000 */
[----:B------:R-:W-:Y:S01]  /*2180*/  LOP3.LUT P2, RZ, R185, 0xff0000, RZ, 0xc0, !PT ;  /* 0x00ff0000b9ff7812 */ /* 0x000fe2000784c0ff */
[----:B------:R-:W-:Y:S01]  /*2190*/  FFMA.FTZ R227, R227, R137, R132 ;  /* 0x00000089e3e37223 */ /* 0x000fe20000010084 */
[----:B------:R-:W-:Y:S01]  /*21a0*/  F2FP.BF16.PACK_AB R111, R114, R199 ;  /* 0x000000c7726f723e */ /* 0x000fe200000010ff */
[----:B------:R-:W-:Y:S01]  /*21b0*/  @P0 FADD.FTZ R150, R79, R150 ;  /* 0x000000964f960221 */ /* 0x000fe20000010000 */
[----:B------:R-:W-:Y:S01]  /*21c0*/  FSEL R112, R117, RZ, P6 ;  /* 0x000000ff75707208 */ /* 0x000fe20003000000 */
[----:B------:R-:W-:Y:S01]  /*21d0*/  FMUL.FTZ R146, R208, R129 ;  /* 0x00000081d0927220 */ /* 0x000fe20000410000 */
[----:B------:R-:W-:Y:S01]  /*21e0*/  MOV R117, R188 ;  /* 0x000000bc00757202 */ /* 0x000fe20000000f00 */
[----:B------:R-:W-:Y:S01]  /*21f0*/  FMUL.FTZ R119, R119, c[0x0][0x1e8] ;  /* 0x00007a0077777a20 */ /* 0x000fe20000410000 */
[----:B------:R-:W-:Y:S01]  /*2200*/  LOP3.LUT P6, RZ, R185, 0xff000000, RZ, 0xc0, !PT ;  /* 0xff000000b9ff7812 */ /* 0x000fe200078cc0ff */
[----:B------:R-:W-:Y:S01]  /*2210*/  FADD.FTZ R227, R194, -R227 ;  /* 0x800000e3c2e37221 */ /* 0x000fe20000010000 */
[----:B------:R-:W-:Y:S01]  /*2220*/  F2FP.BF16.PACK_AB R112, R112, R113 ;  /* 0x000000717070723e */ /* 0x000fe200000010ff */
[-CC-:B------:R-:W-:Y:S01]  /*2230*/  FFMA.FTZ R127, R127, R137.reuse, R132.reuse ;  /* 0x000000897f7f7223 */ /* 0x180fe20000010084 */
[----:B------:R-:W-:Y:S01]  /*2240*/  FSEL R184, R119, RZ, P3 ;  /* 0x000000ff77b87208 */ /* 0x000fe20001800000 */
[----:B------:R-:W-:Y:S01]  /*2250*/  FFMA.FTZ R231, R231, R137, R132 ;  /* 0x00000089e7e77223 */ /* 0x000fe20000010084 */
[----:B------:R-:W-:Y:S01]  /*2260*/  LOP3.LUT P3, RZ, R117, 0xff, RZ, 0xc0, !PT ;  /* 0x000000ff75ff7812 */ /* 0x000fe2000786c0ff */
[----:B------:R-:W-:-:S02]  /*2270*/  FMUL.FTZ R110, R150, R131 ;  /* 0x00000083966e7220 */ /* 0x000fc40000410000 */
[----:B------:R-:W-:Y:S02]  /*2280*/  @P0 FADD.FTZ R146, R81, R146 ;  /* 0x0000009251920221 */ /* 0x000fe40000010000 */
[----:B------:R-:W-:Y:S02]  /*2290*/  FMUL.FTZ R197, R208, R227 ;  /* 0x000000e3d0c57220 */ /* 0x000fe40000410000 */
[----:B------:R-:W-:Y:S02]  /*22a0*/  FADD.FTZ R127, R190, -R127 ;  /* 0x8000007fbe7f7221 */ /* 0x000fe40000010000 */
[----:B------:R-:W-:Y:S02]  /*22b0*/  FADD.FTZ R231, R196, -R231 ;  /* 0x800000e7c4e77221 */ /* 0x000fe40000010000 */
[----:B------:R-:W-:Y:S02]  /*22c0*/  FFMA.FTZ R133, R133, R137, R132 ;  /* 0x0000008985857223 */ /* 0x000fe40000010084 */
[----:B------:R-:W-:-:S02]  /*22d0*/  FMUL.FTZ R110, R110, c[0x0][0x1e8] ;  /* 0x00007a006e6e7a20 */ /* 0x000fc40000410000 */
[----:B------:R-:W-:Y:S02]  /*22e0*/  FFMA.FTZ R233, R233, R137, R132 ;  /* 0x00000089e9e97223 */ /* 0x000fe40000010084 */
[----:B------:R-:W-:Y:S01]  /*22f0*/  FMUL.FTZ R117, R146, R131 ;  /* 0x0000008392757220 */ /* 0x000fe20000410000 */
[----:B------:R-:W-:Y:S01]  /*2300*/  FSEL R215, R110, RZ, P4 ;  /* 0x000000ff6ed77208 */ /* 0x000fe20002000000 */
[----:B------:R-:W-:Y:S01]  /*2310*/  @P0 FADD.FTZ R197, R82, R197 ;  /* 0x000000c552c50221 */ /* 0x000fe20000010000 */
[----:B------:R-:W-:Y:S01]  /*2320*/  LOP3.LUT P4, RZ, R188, 0xff00, RZ, 0xc0, !PT ;  /* 0x0000ff00bcff7812 */ /* 0x000fe2000788c0ff */
[C---:B------:R-:W-:Y:S01]  /*2330*/  FMUL.FTZ R187, R208.reuse, R127 ;  /* 0x0000007fd0bb7220 */ /* 0x040fe20000410000 */
[----:B------:R-:W-:Y:S01]  /*2340*/  F2FP.BF16.PACK_AB R113, R215, R184 ;  /* 0x000000b8d771723e */ /* 0x000fe200000010ff */
[----:B------:R-:W-:Y:S02]  /*2350*/  FMUL.FTZ R129, R208, R231 ;  /* 0x000000e7d0817220 */ /* 0x000fe40000410000 */
[----:B------:R-:W-:-:S02]  /*2360*/  FADD.FTZ R133, R136, -R133 ;  /* 0x8000008588857221 */ /* 0x000fc40000010000 */
[----:B------:R-:W-:Y:S02]  /*2370*/  FFMA.FTZ R229, R229, R137, R132 ;  /* 0x00000089e5e57223 */ /* 0x000fe40000010084 */
[----:B------:R-:W-:Y:S02]  /*2380*/  FADD.FTZ R233, R198, -R233 ;  /* 0x800000e9c6e97221 */ /* 0x000fe40000010000 */
[----:B------:R-:W-:Y:S02]  /*2390*/  FMUL.FTZ R117, R117, c[0x0][0x1e8] ;  /* 0x00007a0075757a20 */ /* 0x000fe40000410000 */
[----:B------:R-:W-:Y:S02]  /*23a0*/  FMUL.FTZ R110, R197, R131 ;  /* 0x00000083c56e7220 */ /* 0x000fe40000410000 */
[----:B------:R-:W-:Y:S01]  /*23b0*/  @P0 FADD.FTZ R187, R80, R187 ;  /* 0x000000bb50bb0221 */ /* 0x000fe20000010000 */
[----:B------:R-:W-:Y:S01]  /*23c0*/  FSEL R217, R117, RZ, P1 ;  /* 0x000000ff75d97208 */ /* 0x000fe20000800000 */
[----:B------:R-:W-:Y:S01]  /*23d0*/  @P0 FADD.FTZ R129, R84, R129 ;  /* 0x0000008154810221 */ /* 0x000fe20000010000 */
[----:B------:R-:W-:Y:S01]  /*23e0*/  LOP3.LUT P1, RZ, R188, 0xff000000, RZ, 0xc0, !PT ;  /* 0xff000000bcff7812 */ /* 0x000fe2000782c0ff */
[----:B------:R-:W-:-:S02]  /*23f0*/  FMUL.FTZ R126, R208, R133 ;  /* 0x00000085d07e7220 */ /* 0x000fc40000410000 */
[----:B------:R-:W-:Y:S02]  /*2400*/  FADD.FTZ R229, R116, -R229 ;  /* 0x800000e574e57221 */ /* 0x000fe40000010000 */
[----:B------:R-:W-:Y:S02]  /*2410*/  FMUL.FTZ R127, R208, R233 ;  /* 0x000000e9d07f7220 */ /* 0x000fe40000410000 */
[----:B------:R-:W-:Y:S02]  /*2420*/  FMUL.FTZ R110, R110, c[0x0][0x1e8] ;  /* 0x00007a006e6e7a20 */ /* 0x000fe40000410000 */
[----:B------:R-:W-:Y:S02]  /*2430*/  FFMA.FTZ R135, R135, R137, R132 ;  /* 0x0000008987877223 */ /* 0x000fe40000010084 */
[-C--:B------:R-:W-:Y:S01]  /*2440*/  FMUL.FTZ R116, R187, R131.reuse ;  /* 0x00000083bb747220 */ /* 0x080fe20000410000 */
[----:B------:R-:W-:Y:S01]  /*2450*/  FSEL R133, R110, RZ, P2 ;  /* 0x000000ff6e857208 */ /* 0x000fe20001000000 */
[----:B------:R-:W-:Y:S01]  /*2460*/  FMUL.FTZ R117, R129, R131 ;  /* 0x0000008381757220 */ /* 0x000fe20000410000 */
[----:B------:R-:W-:Y:S01]  /*2470*/  LOP3.LUT P2, RZ, R189, 0xff, RZ, 0xc0, !PT ;  /* 0x000000ffbdff7812 */ /* 0x000fe2000784c0ff */
[----:B------:R-:W-:-:S02]  /*2480*/  @P0 FADD.FTZ R126, R85, R126 ;  /* 0x0000007e557e0221 */ /* 0x000fc40000010000 */
[----:B------:R-:W-:Y:S02]  /*2490*/  FMUL.FTZ R152, R208, R229 ;  /* 0x000000e5d0987220 */ /* 0x000fe40000410000 */
[----:B------:R-:W-:Y:S02]  /*24a0*/  @P0 FADD.FTZ R127, R86, R127 ;  /* 0x0000007f567f0221 */ /* 0x000fe40000010000 */
[-CC-:B------:R-:W-:Y:S02]  /*24b0*/  FFMA.FTZ R147, R147, R137.reuse, R132.reuse ;  /* 0x0000008993937223 */ /* 0x180fe40000010084 */
[----:B------:R-:W-:Y:S02]  /*24c0*/  FFMA.FTZ R139, R139, R137, R132 ;  /* 0x000000898b8b7223 */ /* 0x000fe40000010084 */
[----:B------:R-:W-:Y:S02]  /*24d0*/  FADD.FTZ R135, R210, -R135 ;  /* 0x80000087d2877221 */ /* 0x000fe40000010000 */
[----:B------:R-:W-:-:S02]  /*24e0*/  FMUL.FTZ R116, R116, c[0x0][0x1e8] ;  /* 0x00007a0074747a20 */ /* 0x000fc40000410000 */
[----:B------:R-:W-:Y:S02]  /*24f0*/  FMUL.FTZ R117, R117, c[0x0][0x1e8] ;  /* 0x00007a0075757a20 */ /* 0x000fe40000410000 */
[-C--:B------:R-:W-:Y:S01]  /*2500*/  FMUL.FTZ R110, R126, R131.reuse ;  /* 0x000000837e6e7220 */ /* 0x080fe20000410000 */
[----:B------:R-:W-:Y:S01]  /*2510*/  FSEL R190, R116, RZ, P5 ;  /* 0x000000ff74be7208 */ /* 0x000fe20002800000 */
[----:B------:R-:W-:Y:S01]  /*2520*/  @P0 FADD.FTZ R152, R83, R152 ;  /* 0x0000009853980221 */ /* 0x000fe20000010000 */
[----:B------:R-:W-:Y:S01]  /*2530*/  FSEL R142, R117, RZ, P3 ;  /* 0x000000ff758e7208 */ /* 0x000fe20001800000 */
[----:B------:R-:W-:Y:S01]  /*2540*/  FMUL.FTZ R119, R127, R131 ;  /* 0x000000837f777220 */ /* 0x000fe20000410000 */
[----:B------:R-:W-:Y:S01]  /*2550*/  LOP3.LUT P5, RZ, R188, 0xff0000, RZ, 0xc0, !PT ;  /* 0x00ff0000bcff7812 */ /* 0x000fe200078ac0ff */
[----:B------:R-:W-:Y:S01]  /*2560*/  FFMA.FTZ R141, R141, R137, R132 ;  /* 0x000000898d8d7223 */ /* 0x000fe20000010084 */
[----:B------:R-:W-:Y:S01]  /*2570*/  LOP3.LUT P3, RZ, R189, 0xff0000, RZ, 0xc0, !PT ;  /* 0x00ff0000bdff7812 */ /* 0x000fe2000786c0ff */
[----:B------:R-:W-:Y:S01]  /*2580*/  FADD.FTZ R147, R128, -R147 ;  /* 0x8000009380937221 */ /* 0x000fe20000010000 */
[----:B------:R-:W-:Y:S01]  /*2590*/  F2FP.BF16.PACK_AB R114, R217, R190 ;  /* 0x000000bed972723e */ /* 0x000fe200000010ff */
[----:B------:R-:W-:-:S02]  /*25a0*/  FADD.FTZ R139, R118, -R139 ;  /* 0x8000008b768b7221 */ /* 0x000fc40000010000 */
[----:B------:R-:W-:Y:S02]  /*25b0*/  FMUL.FTZ R128, R208, R135 ;  /* 0x00000087d0807220 */ /* 0x000fe40000410000 */
[----:B------:R-:W-:Y:S02]  /*25c0*/  FMUL.FTZ R110, R110, c[0x0][0x1e8] ;  /* 0x00007a006e6e7a20 */ /* 0x000fe40000410000 */
[----:B------:R-:W-:Y:S02]  /*25d0*/  FFMA.FTZ R241, R241, R137, R132 ;  /* 0x00000089f1f17223 */ /* 0x000fe40000010084 */
[----:B------:R-:W-:Y:S01]  /*25e0*/  FMUL.FTZ R116, R152, R131 ;  /* 0x0000008398747220 */ /* 0x000fe20000410000 */
[----:B------:R-:W-:Y:S01]  /*25f0*/  FSEL R185, R110, RZ, P4 ;  /* 0x000000ff6eb97208 */ /* 0x000fe20002000000 */
[----:B------:R-:W-:Y:S01]  /*2600*/  FMUL.FTZ R119, R119, c[0x0][0x1e8] ;  /* 0x00007a0077777a20 */ /* 0x000fe20000410000 */
[----:B------:R-:W-:Y:S01]  /*2610*/  LOP3.LUT P4, RZ, R189, 0xff000000, RZ, 0xc0, !PT ;  /* 0xff000000bdff7812 */ /* 0x000fe2000788c0ff */
[----:B------:R-:W-:-:S02]  /*2620*/  FADD.FTZ R117, R212, -R141 ;  /* 0x8000008dd4757221 */ /* 0x000fc40000010000 */
[----:B------:R-:W-:Y:S01]  /*2630*/  FMUL.FTZ R141, R208, R139 ;  /* 0x0000008bd08d7220 */ /* 0x000fe20000410000 */
[----:B------:R-:W-:Y:S01]  /*2640*/  FSEL R144, R119, RZ, P5 ;  /* 0x000000ff77907208 */ /* 0x000fe20002800000 */
[----:B------:R-:W-:Y:S02]  /*2650*/  @P0 FADD.FTZ R128, R87, R128 ;  /* 0x0000008057800221 */ /* 0x000fe40000010000 */
[-CC-:B------:R-:W-:Y:S02]  /*2660*/  FFMA.FTZ R145, R145, R137.reuse, R132.reuse ;  /* 0x0000008991917223 */ /* 0x180fe40000010084 */
[----:B------:R-:W-:Y:S02]  /*2670*/  FFMA.FTZ R154, R154, R137, R132 ;  /* 0x000000899a9a7223 */ /* 0x000fe40000010084 */
[----:B------:R-:W-:Y:S02]  /*2680*/  FADD.FTZ R241, R120, -R241 ;  /* 0x800000f178f17221 */ /* 0x000fe40000010000 */
[----:B------:R-:W-:-:S02]  /*2690*/  FMUL.FTZ R116, R116, c[0x0][0x1e8] ;  /* 0x00007a0074747a20 */ /* 0x000fc40000410000 */
[-CC-:B------:R-:W-:Y:S02]  /*26a0*/  FFMA.FTZ R130, R130, R137.reuse, R132.reuse ;  /* 0x0000008982827223 */ /* 0x180fe40000010084 */
[----:B------:R-:W-:Y:S01]  /*26b0*/  FFMA.FTZ R153, R153, R137, R132 ;  /* 0x0000008999997223 */ /* 0x000fe20000010084 */
[----:B------:R-:W-:Y:S01]  /*26c0*/  FSEL R136, R116, RZ, P6 ;  /* 0x000000ff74887208 */ /* 0x000fe20003000000 */
[----:B------:R-:W-:Y:S01]  /*26d0*/  @P0 FADD.FTZ R141, R88, R141 ;  /* 0x0000008d588d0221 */ /* 0x000fe20000010000 */
[----:B------:R-:W-:Y:S01]  /*26e0*/  MOV R116, R182 ;  /* 0x000000b600747202 */ /* 0x000fe20000000f00 */
[----:B------:R-:W-:Y:S01]  /*26f0*/  FMUL.FTZ R110, R128, R131 ;  /* 0x00000083806e7220 */ /* 0x000fe20000410000 */
[----:B------:R-:W-:Y:S01]  /*2700*/  LOP3.LUT P6, RZ, R189, 0xff00, RZ, 0xc0, !PT ;  /* 0x0000ff00bdff7812 */ /* 0x000fe200078cc0ff */
[----:B------:R-:W-:Y:S01]  /*2710*/  FADD.FTZ R119, R148, -R145 ;  /* 0x8000009194777221 */ /* 0x000fe20000010000 */
[----:B------:R-:W-:Y:S01]  /*2720*/  LOP3.LUT P5, RZ, R116, 0xff, RZ, 0xc0, !PT ;  /* 0x000000ff74ff7812 */ /* 0x000fe200078ac0ff */
[----:B------:R-:W-:-:S02]  /*2730*/  FADD.FTZ R125, R125, -R154 ;  /* 0x8000009a7d7d7221 */ /* 0x000fc40000010000 */
[----:B------:R-:W-:Y:S02]  /*2740*/  FFMA.FTZ R143, R143, R137, R132 ;  /* 0x000000898f8f7223 */ /* 0x000fe40000010084 */
[C---:B------:R-:W-:Y:S02]  /*2750*/  FMUL.FTZ R154, R208.reuse, R117 ;  /* 0x00000075d09a7220 */ /* 0x040fe40000410000 */
[----:B------:R-:W-:Y:S02]  /*2760*/  FMUL.FTZ R145, R208, R241 ;  /* 0x000000f1d0917220 */ /* 0x000fe40000410000 */
[----:B------:R-:W-:Y:S02]  /*2770*/  FADD.FTZ R123, R115, -R130 ;  /* 0x80000082737b7221 */ /* 0x000fe40000010000 */
[-CC-:B------:R-:W-:Y:S02]  /*2780*/  FFMA.FTZ R243, R243, R137.reuse, R132.reuse ;  /* 0x00000089f3f37223 */ /* 0x180fe40000010084 */
[----:B------:R-:W-:-:S02]  /*2790*/  FFMA.FTZ R245, R245, R137, R132 ;  /* 0x00000089f5f57223 */ /* 0x000fc40000010084 */
[----:B------:R-:W-:Y:S02]  /*27a0*/  FADD.FTZ R153, R220, -R153 ;  /* 0x80000099dc997221 */ /* 0x000fe40000010000 */
[----:B------:R-:W-:Y:S02]  /*27b0*/  FMUL.FTZ R115, R141, R131 ;  /* 0x000000838d737220 */ /* 0x000fe40000410000 */
[----:B------:R-:W-:Y:S02]  /*27c0*/  FMUL.FTZ R110, R110, c[0x0][0x1e8] ;  /* 0x00007a006e6e7a20 */ /* 0x000fe40000410000 */
[----:B------:R-:W-:Y:S02]  /*27d0*/  FADD.FTZ R143, R122, -R143 ;  /* 0x8000008f7a8f7221 */ /* 0x000fe40000010000 */
[----:B------:R-:W-:Y:S02]  /*27e0*/  @P0 FADD.FTZ R154, R89, R154 ;  /* 0x0000009a599a0221 */ /* 0x000fe40000010000 */
[----:B------:R-:W-:-:S02]  /*27f0*/  @P0 FADD.FTZ R145, R90, R145 ;  /* 0x000000915a910221 */ /* 0x000fc40000010000 */
[----:B------:R-:W-:Y:S02]  /*2800*/  FFMA.FTZ R218, R218, R137, R132 ;  /* 0x00000089dada7223 */ /* 0x000fe40000010084 */
        /* <DEDUP_REMOVED lines=8> */
[----:B------:R-:W-:Y:S01]  /*2890*/  FSEL R189, R115, RZ, P2 ;  /* 0x000000ff73bd7208 */ /* 0x000fe20001000000 */
[----:B------:R-:W-:Y:S01]  /*28a0*/  FMUL.FTZ R110, R145, R131 ;  /* 0x00000083916e7220 */ /* 0x000fe20000410000 */
[----:B------:R-:W-:Y:S01]  /*28b0*/  ISETP.NE.U32.AND P2, PT, RZ, c[0x0][0x258], PT ;  /* 0x00009600ff007a0c */ /* 0x000fe20003f45070 */
[----:B------:R-:W-:Y:S01]  /*28c0*/  FADD.FTZ R121, R149, -R218 ;  /* 0x800000da95797221 */ /* 0x000fe20000010000 */
[----:B------:R-:W-:Y:S01]  /*28d0*/  ISETP.NE.AND.EX P1, PT, RZ, c[0x0][0x25c], PT, P1 ;  /* 0x00009700ff007a0c */ /* 0x000fe20003f25310 */
[C---:B------:R-:W-:Y:S01]  /*28e0*/  FMUL.FTZ R219, R208.reuse, R243 ;  /* 0x000000f3d0db7220 */ /* 0x040fe20000410000 */
[----:B------:R-:W-:Y:S01]  /*28f0*/  ISETP.NE.AND.EX P2, PT, RZ, c[0x0][0x25c], PT, P2 ;  /* 0x00009700ff007a0c */ /* 0x000fe20003f45320 */
[C---:B------:R-:W-:Y:S01]  /*2900*/  FMUL.FTZ R188, R208.reuse, R119 ;  /* 0x00000077d0bc7220 */ /* 0x040fe20000410000 */
[----:B------:R-:W-:Y:S01]  /*2910*/  SEL R118, R191, R102, P1 ;  /* 0x00000066bf767207 */ /* 0x000fe20000800000 */
[----:B------:R-:W-:Y:S01]  /*2920*/  FMUL.FTZ R149, R208, R245 ;  /* 0x000000f5d0957220 */ /* 0x000fe20000410000 */
[----:B------:R-:W-:Y:S01]  /*2930*/  SEL R119, R224, R103, P1 ;  /* 0x00000067e0777207 */ /* 0x000fe20000800000 */
[----:B------:R-:W-:Y:S01]  /*2940*/  FMUL.FTZ R116, R116, c[0x0][0x1e8] ;  /* 0x00007a0074747a20 */ /* 0x000fe20000410000 */
[----:B------:R-:W-:Y:S01]  /*2950*/  SEL R120, R211, R104, P1 ;  /* 0x00000068d3787207 */ /* 0x000fe20000800000 */
[----:B------:R-:W-:Y:S01]  /*2960*/  @P0 FADD.FTZ R148, R91, R148 ;  /* 0x000000945b940221 */ /* 0x000fe20000010000 */
[----:B------:R-:W-:Y:S01]  /*2970*/  SEL R122, R213, R106, P1 ;  /* 0x0000006ad57a7207 */ /* 0x000fe20000800000 */
[----:B------:R-:W-:Y:S01]  /*2980*/  FMUL.FTZ R110, R110, c[0x0][0x1e8] ;  /* 0x00007a006e6e7a20 */ /* 0x000fe20000410000 */
[----:B------:R-:W-:Y:S01]  /*2990*/  FSEL R196, R116, RZ, P6 ;  /* 0x000000ff74c47208 */ /* 0x000fe20003000000 */
[----:B------:R-:W-:Y:S01]  /*29a0*/  @P0 FADD.FTZ R219, R92, R219 ;  /* 0x000000db5cdb0221 */ /* 0x000fe20000010000 */
[----:B------:R-:W-:Y:S01]  /*29b0*/  LOP3.LUT P6, RZ, R182, 0xff00, RZ, 0xc0, !PT ;  /* 0x0000ff00b6ff7812 */ /* 0x000fe200078cc0ff */
[----:B------:R-:W-:Y:S01]  /*29c0*/  @P0 FADD.FTZ R188, R93, R188 ;  /* 0x000000bc5dbc0221 */ /* 0x000fe20000010000 */
[----:B------:R-:W-:Y:S01]  /*29d0*/  FSEL R198, R110, RZ, P3 ;  /* 0x000000ff6ec67208 */ /* 0x000fe20001800000 */
[----:B------:R-:W-:Y:S01]  /*29e0*/  @P0 FADD.FTZ R149, R94, R149 ;  /* 0x000000955e950221 */ /* 0x000fe20000010000 */
[----:B------:R-:W-:Y:S01]  /*29f0*/  LOP3.LUT P3, RZ, R182, 0xff0000, RZ, 0xc0, !PT ;  /* 0x00ff0000b6ff7812 */ /* 0x000fe2000786c0ff */
[-C--:B------:R-:W-:Y:S01]  /*2a00*/  FMUL.FTZ R115, R148, R131.reuse ;  /* 0x0000008394737220 */ /* 0x080fe20000410000 */
[----:B------:R-:W-:Y:S01]  /*2a10*/  @P2 MOV R132, 0x20 ;  /* 0x0000002000842802 */ /* 0x000fe20000000f00 */
[----:B------:R-:W-:-:S02]  /*2a20*/  FMUL.FTZ R116, R219, R131 ;  /* 0x00000083db747220 */ /* 0x000fc40000410000 */
[-C--:B------:R-:W-:Y:S02]  /*2a30*/  FMUL.FTZ R110, R188, R131.reuse ;  /* 0x00000083bc6e7220 */ /* 0x080fe40000410000 */
[----:B------:R-:W-:Y:S02]  /*2a40*/  FMUL.FTZ R117, R149, R131 ;  /* 0x0000008395757220 */ /* 0x000fe40000410000 */
[----:B------:R-:W-:Y:S02]  /*2a50*/  FMUL.FTZ R115, R115, c[0x0][0x1e8] ;  /* 0x00007a0073737a20 */ /* 0x000fe40000410000 */
[C---:B------:R-:W-:Y:S02]  /*2a60*/  FMUL.FTZ R194, R208.reuse, R147 ;  /* 0x00000093d0c27220 */ /* 0x040fe40000410000 */
[C---:B------:R-:W-:Y:S01]  /*2a70*/  FMUL.FTZ R147, R208.reuse, R121 ;  /* 0x00000079d0937220 */ /* 0x040fe20000410000 */
[----:B------:R-:W-:Y:S01]  /*2a80*/  FSEL R221, R115, RZ, P4 ;  /* 0x000000ff73dd7208 */ /* 0x000fe20002000000 */
[----:B------:R-:W-:Y:S01]  /*2a90*/  FMUL.FTZ R143, R208, R125 ;  /* 0x0000007dd08f7220 */ /* 0x000fe20000410000 */
[----:B------:R-:W-:Y:S01]  /*2aa0*/  LOP3.LUT P4, RZ, R182, 0xff000000, RZ, 0xc0, !PT ;  /* 0xff000000b6ff7812 */ /* 0x000fe2000788c0ff */
[----:B------:R-:W-:Y:S01]  /*2ab0*/  FMUL.FTZ R116, R116, c[0x0][0x1e8] ;  /* 0x00007a0074747a20 */ /* 0x000fe20000410000 */
[----:B------:R-:W-:Y:S01]  /*2ac0*/  @P2 MOV R125, 0x20 ;  /* 0x00000020007d2802 */ /* 0x000fe20000000f00 */
[----:B------:R-:W-:Y:S01]  /*2ad0*/  FMUL.FTZ R110, R110, c[0x0][0x1e8] ;  /* 0x00007a006e6e7a20 */ /* 0x000fe20000410000 */
[----:B------:R-:W-:Y:S01]  /*2ae0*/  SEL R121, R222, R105, P1 ;  /* 0x00000069de797207 */ /* 0x000fe20000800000 */
        /* <DEDUP_REMOVED lines=21> */
[----:B------:R-:W-:Y:S01]  /*2c40*/  @P2 MOV R138, 0x20 ;  /* 0x00000020008a2802 */ /* 0x000fe20000000f00 */
[----:B------:R-:W-:Y:S01]  /*2c50*/  IMAD.WIDE.U32 R134, R206, R183, c[0x0][0x248] ;  /* 0x00009200ce867625 */ /* 0x000fe200078e00b7 */
[----:B------:R-:W-:Y:S01]  /*2c60*/  F2FP.BF16.PACK_AB R115, R136, R133 ;  /* 0x000000858873723e */ /* 0x000fe200000010ff */
[----:B------:R1:W-:Y:S02]  /*2c70*/  @P2 STG.E.128 [R124.64+0x10], R120 ;  /* 0x000010787c002986 */ /* 0x0003e4000c101d04 */
        /* <DEDUP_REMOVED lines=20> */
[-C--:B------:R-:W-:Y:S01]  /*2dc0*/  SEL R128, R141, R104.reuse, P1 ;  /* 0x000000688d807207 */ /* 0x080fe20000800000 */
[----:B------:R2:W-:Y:S01]  /*2dd0*/  @P2 STG.E.128 [R132.64], R124 ;  /* 0x0000007c84002986 */ /* 0x0005e2000c101d04 */
[----:B------:R-:W-:Y:S01]  /*2de0*/  SEL R105, R130, R105, P1 ;  /* 0x0000006982697207 */ /* 0x000fe20000800000 */
[-C--:B0-----:R-:W-:Y:S01]  /*2df0*/  FMUL.FTZ R116, R208, R131.reuse ;  /* 0x00000083d0747220 */ /* 0x081fe20000410000 */
[C---:B------:R-:W-:Y:S01]  /*2e00*/  SEL R104, R147.reuse, R104, P1 ;  /* 0x0000006893687207 */ /* 0x040fe20000800000 */
[----:B------:R-:W-:Y:S01]  /*2e10*/  FMUL.FTZ R147, R147, R131 ;  /* 0x0000008393937220 */ /* 0x000fe20000410000 */
[C---:B------:R-:W-:Y:S01]  /*2e20*/  SEL R103, R194.reuse, R103, P1 ;  /* 0x00000067c2677207 */ /* 0x040fe20000800000 */
[----:B------:R-:W-:Y:S01]  /*2e30*/  FMUL.FTZ R194, R194, R131 ;  /* 0x00000083c2c27220 */ /* 0x000fe20000410000 */
[----:B------:R-:W-:Y:S01]  /*2e40*/  @P2 MOV R119, 0x20 ;  /* 0x0000002000772802 */ /* 0x000fe20000000f00 */
[----:B------:R-:W-:Y:S01]  /*2e50*/  FMUL.FTZ R147, R147, c[0x0][0x1e8] ;  /* 0x00007a0093937a20 */ /* 0x000fe20000410000 */
[----:B------:R-:W-:Y:S01]  /*2e60*/  F2FP.BF16.PACK_AB R108, R185, R142 ;  /* 0x0000008eb96c723e */ /* 0x000fe200000010ff */
[----:B------:R-:W-:Y:S01]  /*2e70*/  FMUL.FTZ R194, R194, c[0x0][0x1e8] ;  /* 0x00007a00c2c27a20 */ /* 0x000fe20000410000 */
[----:B------:R-:W-:Y:S01]  /*2e80*/  F2FP.BF16.PACK_AB R109, R153, R144 ;  /* 0x00000090996d723e */ /* 0x000fe200000010ff */
[----:B------:R-:W-:Y:S01]  /*2e90*/  FMUL.FTZ R116, R116, c[0x0][0x1e8] ;  /* 0x00007a0074747a20 */ /* 0x000fe20000410000 */
[----:B------:R-:W-:Y:S01]  /*2ea0*/  F2FP.BF16.PACK_AB R110, R196, R189 ;  /* 0x000000bdc46e723e */ /* 0x000fe200000010ff */
[----:B-1----:R-:W-:Y:S01]  /*2eb0*/  FMUL.FTZ R114, R130, R131 ;  /* 0x0000008382727220 */ /* 0x002fe20000410000 */
[-C--:B------:R-:W-:Y:S01]  /*2ec0*/  SEL R130, R145, R106.reuse, P1 ;  /* 0x0000006a91827207 */ /* 0x080fe20000800000 */
[----:B------:R-:W-:Y:S01]  /*2ed0*/  @P2 IMAD.WIDE.U32 R118, R204, R119, c[0x0][0x258] ;  /* 0x00009600cc762625 */ /* 0x000fe200078e0077 */
[----:B------:R-:W-:-:S02]  /*2ee0*/  SEL R106, R143, R106, P1 ;  /* 0x0000006a8f6a7207 */ /* 0x000fc40000800000 */
[----:B------:R-:W-:Y:S01]  /*2ef0*/  FSEL R113, R194, RZ, P4 ;  /* 0x000000ffc2717208 */ /* 0x000fe20002000000 */
[----:B------:R-:W-:Y:S01]  /*2f00*/  FMUL.FTZ R143, R143, R131 ;  /* 0x000000838f8f7220 */ /* 0x000fe20000410000 */
[----:B------:R-:W-:Y:S01]  /*2f10*/  FSEL R120, R116, RZ, P0 ;  /* 0x000000ff74787208 */ /* 0x000fe20000000000 */
[----:B------:R-:W-:Y:S01]  /*2f20*/  FMUL.FTZ R115, R114, c[0x0][0x1e8] ;  /* 0x00007a0072737a20 */ /* 0x000fe20000410000 */
[----:B------:R-:W-:Y:S01]  /*2f30*/  FSEL R114, R147, RZ, P5 ;  /* 0x000000ff93727208 */ /* 0x000fe20002800000 */
[----:B------:R-:W-:Y:S01]  /*2f40*/  FMUL.FTZ R143, R143, c[0x0][0x1e8] ;  /* 0x00007a008f8f7a20 */ /* 0x000fe20000410000 */
[----:B------:R-:W-:Y:S01]  /*2f50*/  SEL R131, R148, R107, P1 ;  /* 0x0000006b94837207 */ /* 0x000fe20000800000 */
[-C--:B------:R-:W-:Y:S01]  /*2f60*/  IMAD.WIDE.U32 R116, R205, R183.reuse, c[0x0][0x248] ;  /* 0x00009200cd747625 */ /* 0x080fe200078e00b7 */
[----:B------:R-:W-:Y:S02]  /*2f70*/  FSEL R115, R115, RZ, P6 ;  /* 0x000000ff73737208 */ /* 0x000fe40003000000 */
[----:B------:R-:W-:Y:S01]  /*2f80*/  FSEL R143, R143, RZ, P3 ;  /* 0x000000ff8f8f7208 */ /* 0x000fe20001800000 */
[----:B------:R-:W-:Y:S01]  /*2f90*/  IMAD.WIDE.U32 R204, R204, R183, c[0x0][0x248] ;  /* 0x00009200cccc7625 */ /* 0x000fe200078e00b7 */
[----:B------:R-:W-:Y:S01]  /*2fa0*/  F2FP.BF16.PACK_AB R111, R221, R198 ;  /* 0x000000c6dd6f723e */ /* 0x000fe200000010ff */
[----:B------:R2:W-:Y:S01]  /*2fb0*/  @P2 STG.E.128 [R132.64+0x10], R128 ;  /* 0x0000108084002986 */ /* 0x0005e2000c101d04 */
[----:B------:R-:W-:-:S02]  /*2fc0*/  SEL R100, R219, R100, P1 ;  /* 0x00000064db647207 */ /* 0x000fc40000800000 */
[----:B------:R-:W-:Y:S01]  /*2fd0*/  SEL R101, R188, R101, P1 ;  /* 0x00000065bc657207 */ /* 0x000fe20000800000 */
[----:B------:R2:W-:Y:S01]  /*2fe0*/  STG.E.128 [R116.64], R108 ;  /* 0x0000006c74007986 */ /* 0x0005e2000c101d04 */
[----:B------:R-:W-:Y:S02]  /*2ff0*/  SEL R102, R149, R102, P1 ;  /* 0x0000006695667207 */ /* 0x000fe40000800000 */
[----:B------:R-:W-:Y:S02]  /*3000*/  SEL R107, R208, R107, P1 ;  /* 0x0000006bd06b7207 */ /* 0x000fe40000800000 */
[----:B------:R-:W-:Y:S01]  /*3010*/  F2FP.BF16.PACK_AB R114, R115, R114 ;  /* 0x000000727372723e */ /* 0x000fe200000010ff */
[----:B------:R2:W-:Y:S01]  /*3020*/  @P2 STG.E.128 [R118.64], R100 ;  /* 0x0000006476002986 */ /* 0x0005e2000c101d04 */
[----:B------:R-:W-:Y:S02]  /*3030*/  F2FP.BF16.PACK_AB R112, R223, R182 ;  /* 0x000000b6df70723e */ /* 0x000fe400000010ff */
[----:B------:R-:W-:Y:S01]  /*3040*/  F2FP.BF16.PACK_AB R113, R113, R210 ;  /* 0x000000d27171723e */ /* 0x000fe200000010ff */
[----:B------:R2:W-:Y:S01]  /*3050*/  @P2 STG.E.128 [R118.64+0x10], R104 ;  /* 0x0000106876002986 */ /* 0x0005e2000c101d04 */
[----:B------:R-:W-:-:S02]  /*3060*/  F2FP.BF16.PACK_AB R115, R120, R143 ;  /* 0x0000008f7873723e */ /* 0x000fc400000010ff */
[----:B------:R-:W-:-:S03]  /*3070*/  MOV R120, c[0x0][0x160] ;  /* 0x0000580000787a02 */ /* 0x000fc60000000f00 */
[----:B------:R2:W-:Y:S01]  /*3080*/  STG.E.128 [R204.64], R112 ;  /* 0x00000070cc007986 */ /* 0x0005e2000c101d04 */
[----:B------:R-:W-:-:S04]  /*3090*/  LEA R203, R120, R203, 0x2 ;  /* 0x000000cb78cb7211 */ /* 0x000fc800078e10ff */
[----:B------:R-:W-:-:S13]  /*30a0*/  ISETP.GE.AND P0, PT, R203, c[0x0][0x164], PT ;  /* 0x00005900cb007a0c */ /* 0x000fda0003f06270 */
[----:B--2---:R-:W-:Y:S01]  /*30b0*/  @P0 CALL.REL.NOINC `(.L_x_5676) ;  /* 0x0000001000000944 */ /* 0x004fe20003c00000 */
[----:B------:R-:W-:Y:S05]  /*30c0*/  BRA `(.L_x_5677) ;  /* 0xffffd4b000007947 */ /* 0x000fea000383ffff */
.L_x_5676:
[----:B------:R-:W-:Y:S05]  /*30d0*/  BSYNC B1 ;  /* 0x0000000000017941 */ /* 0x000fea0003800000 */
.L_x_5673:
        /* <DEDUP_REMOVED lines=60> */
.L_x_5672:
[----:B------:R-:W-:Y:S05]  /*34a0*/  BSYNC B0 ;  /* 0x0000000000007941 */ /* 0x000fea0003800000 */
.L_x_5670:
        /* <DEDUP_REMOVED lines=89> */
[----:B------:R-:W-:-:S03]  /*3a40*/  FADD.FTZ R7, R3, R60 ;  /* 0x0000003c03077221 */ /* 0x000fc60000010000 */
[----:B------:R-:W1:Y:S04]  /*3a50*/  LDS R67, [R0.X4] ;  /* 0x0000000000437984 */ /* 0x000e680000004800 */
[----:B------:R-:W2:Y:S04]  /*3a60*/  LDS R36, [R0.X4+0x1000] ;  /* 0x0010000000247984 */ /* 0x000ea80000004800 */
[----:B------:R-:W3:Y:S01]  /*3a70*/  LDS R9, [R0.X4+0x2000] ;  /* 0x0020000000097984 */ /* 0x000ee20000004800 */
[----:B0-----:R-:W-:-:S03]  /*3a80*/  IMAD R11, R4, c[0x0][0x168], RZ ;  /* 0x00005a00040b7a24 */ /* 0x001fc600078e02ff */
[----:B------:R-:W0:Y:S02]  /*3a90*/  LDS R2, [R0.X4+0x200] ;  /* 0x0002000000027984 */ /* 0x000e240000004800 */
[----:B------:R-:W-:Y:S02]  /*3aa0*/  IADD3 R4, P0, R11, R0, RZ ;  /* 0x000000000b047210 */ /* 0x000fe40007f1e0ff */
        /* <DEDUP_REMOVED lines=10> */
[----:B---3--:R-:W-:Y:S01]  /*3b50*/  FADD.FTZ R36, R36, R9 ;  /* 0x0000000924247221 */ /* 0x008fe20000010000 */
[----:B------:R-:W-:Y:S02]  /*3b60*/  IADD3.X R9, RZ, RZ, RZ, P0, !PT ;  /* 0x000000ffff097210 */ /* 0x000fe400007fe4ff */
[----:B------:R-:W3:Y:S02]  /*3b70*/  LDS R27, [R0.X4+0x2400] ;  /* 0x00240000001b7984 */ /* 0x000ee40000004800 */
[C---:B------:R-:W-:Y:S02]  /*3b80*/  SHF.L.U64.HI R28, R4.reuse, 0x2, R9 ;  /* 0x00000002041c7819 */ /* 0x040fe40000010209 */
[----:B------:R-:W3:Y:S01]  /*3b90*/  LDS R15, [R0.X4+0x1800] ;  /* 0x00180000000f7984 */ /* 0x000ee20000004800 */
[----:B0-----:R-:W-:Y:S01]  /*3ba0*/  FADD.FTZ R2, RZ, R2 ;  /* 0x00000002ff027221 */ /* 0x001fe20000010000 */
[----:B------:R-:W-:-:S02]  /*3bb0*/  SHF.L.U32 R4, R4, 0x2, RZ ;  /* 0x0000000204047819 */ /* 0x000fc400000006ff */
[----:B------:R-:W0:Y:S01]  /*3bc0*/  LDS R9, [R0.X4+0xa00] ;  /* 0x000a000000097984 */ /* 0x000e220000004800 */
[----:B----4-:R-:W-:Y:S01]  /*3bd0*/  FADD.FTZ R12, R2, R5 ;  /* 0x00000005020c7221 */ /* 0x010fe20000010000 */
[C---:B------:R-:W-:Y:S02]  /*3be0*/  IADD3 R2, P0, R4.reuse, c[0x0][0x228], RZ ;  /* 0x00008a0004027a10 */ /* 0x040fe40007f1e0ff */
[----:B------:R-:W4:Y:S01]  /*3bf0*/  LDS R10, [R0.X4+0xc00] ;  /* 0x000c0000000a7984 */ /* 0x000f220000004800 */
[----:B-----5:R-:W-:Y:S01]  /*3c00*/  FADD.FTZ R5, RZ, R3 ;  /* 0x00000003ff057221 */ /* 0x020fe20000010000 */
[----:B------:R-:W-:Y:S02]  /*3c10*/  IADD3 R4, P1, R4, c[0x0][0x220], RZ ;  /* 0x0000880004047a10 */ /* 0x000fe40007f3e0ff */
[----:B------:R-:W5:Y:S01]  /*3c20*/  LDS R37, [R0.X4+0x3200] ;  /* 0x0032000000257984 */ /* 0x000f620000004800 */
[----:B------:R-:W-:Y:S01]  /*3c30*/  FADD.FTZ R6, RZ, R6 ;  /* 0x00000006ff067221 */ /* 0x000fe20000010000 */
[----:B------:R-:W-:-:S02]  /*3c40*/  IADD3.X R3, R28, c[0x0][0x22c], RZ, P0, !PT ;  /* 0x00008b001c037a10 */ /* 0x000fc400007fe4ff */
[----:B------:R-:W5:Y:S01]  /*3c50*/  LDS R29, [R0.X4+0x2600] ;  /* 0x00260000001d7984 */ /* 0x000f620000004800 */
[----:B------:R-:W-:Y:S01]  /*3c60*/  FADD.FTZ R14, R5, R14 ;  /* 0x0000000e050e7221 */ /* 0x000fe20000010000 */
[----:B------:R-:W-:Y:S02]  /*3c70*/  IADD3.X R5, R28, c[0x0][0x224], RZ, P1, !PT ;  /* 0x000089001c057a10 */ /* 0x000fe40000ffe4ff */
        /* <DEDUP_REMOVED lines=8> */
[----:B------:R-:W2:Y:S01]  /*3d00*/  LDS R17, [R0.X4+0x1c00] ;  /* 0x001c000000117984 */ /* 0x000ea20000004800 */
[----:B---3--:R-:W-:-:S03]  /*3d10*/  FADD.FTZ R14, R14, R27 ;  /* 0x0000001b0e0e7221 */ /* 0x008fc60000010000 */
[----:B------:R-:W3:Y:S01]  /*3d20*/  LDS R41, [R0.X4+0x3600] ;  /* 0x0036000000297984 */ /* 0x000ee20000004800 */
[----:B------:R-:W-:-:S03]  /*3d30*/  FADD.FTZ R8, R8, R15 ;  /* 0x0000000f08087221 */ /* 0x000fc60000010000 */
[----:B------:R-:W3:Y:S01]  /*3d40*/  LDS R20, [R0.X4+0x2a00] ;  /* 0x002a000000147984 */ /* 0x000ee20000004800 */
[----:B0-----:R-:W-:-:S03]  /*3d50*/  FADD.FTZ R9, RZ, R9 ;  /* 0x00000009ff097221 */ /* 0x001fc60000010000 */
[----:B------:R-:W0:Y:S01]  /*3d60*/  LDS R18, [R0.X4+0x1e00] ;  /* 0x001e000000127984 */ /* 0x000e220000004800 */
        /* <DEDUP_REMOVED lines=12> */
[----:B-1----:R-:W-:Y:S02]  /*3e30*/  FADD.FTZ R8, R8, R31 ;  /* 0x0000001f08087221 */ /* 0x002fe40000010000 */
[----:B--2---:R-:W-:Y:S01]  /*3e40*/  FADD.FTZ R10, R10, R17 ;  /* 0x000000110a0a7221 */ /* 0x004fe20000010000 */
[----:B------:R-:W-:Y:S01]  /*3e50*/  STG.E [R2.64], R35 ;  /* 0x0000002302007986 */ /* 0x000fe2000c101904 */
[----:B---3--:R-:W-:-:S03]  /*3e60*/  FADD.FTZ R41, R6, R41 ;  /* 0x0000002906297221 */ /* 0x008fc60000010000 */
[----:B------:R-:W-:Y:S01]  /*3e70*/  STG.E [R4.64], R7 ;  /* 0x0000000704007986 */ /* 0x000fe2000c101904 */
[----:B------:R-:W-:-:S03]  /*3e80*/  FADD.FTZ R9, R9, R20 ;  /* 0x0000001409097221 */ /* 0x000fc60000010000 */
[----:B------:R-:W-:Y:S01]  /*3e90*/  STG.E [R2.64+0x200], R37 ;  /* 0x0002002502007986 */ /* 0x000fe2000c101904 */
[----:B0-----:R-:W-:-:S03]  /*3ea0*/  FADD.FTZ R11, R11, R18 ;  /* 0x000000120b0b7221 */ /* 0x001fc60000010000 */
        /* <DEDUP_REMOVED lines=20> */
.L_x_5674:
[----:B------:R-:W-:Y:S02]  /*3ff0*/  MOV R137, R151 ;  /* 0x0000009700897202 */ /* 0x000fe40000000f00 */
[----:B------:R-:W-:-:S02]  /*4000*/  MOV R222, 0x1 ;  /* 0x0000000100de7802 */ /* 0x000fc40000000f00 */
[----:B------:R-:W-:Y:S02]  /*4010*/  MOV R197, 0x1f ;  /* 0x0000001f00c57802 */ /* 0x000fe40000000f00 */
[----:B------:R-:W-:Y:S02]  /*4020*/  MOV R226, 0xffffffff ;  /* 0xffffffff00e27802 */ /* 0x000fe40000000f00 */
[----:B------:R-:W-:Y:S02]  /*4030*/  MOV R108, 0x4050 ;  /* 0x00004050006c7802 */ /* 0x000fe40000000f00 */
[----:B-----5:R-:W-:Y:S05]  /*4040*/  CALL.REL.NOINC `($__internal_89_$__cuda_sm70_shflsync_bfly_p) ;  /* 0x0000046000007944 */ /* 0x020fea0003c00000 */
[----:B-1----:R-:W-:Y:S01]  /*4050*/  MOV R132, R137 ;  /* 0x0000008900847202 */ /* 0x002fe20000000f00 */
[----:B0-----:R-:W-:Y:S05]  /*4060*/  BRA `(.L_x_5678) ;  /* 0xffffd97000007947 */ /* 0x001fea000383ffff */
.L_x_5675:
[----:B------:R-:W-:Y:S01]  /*4070*/  HFMA2.MMA R222, -RZ, RZ, 0, 5.9604644775390625e-08 ;  /* 0x00000001ffde7435 */ /* 0x000fe200000001ff */
[----:B------:R-:W-:Y:S02]  /*4080*/  MOV R137, R155 ;  /* 0x0000009b00897202 */ /* 0x000fe40000000f00 */
[----:B------:R-:W-:Y:S02]  /*4090*/  MOV R197, 0x1f ;  /* 0x0000001f00c57802 */ /* 0x000fe40000000f00 */
[----:B------:R-:W-:-:S02]  /*40a0*/  MOV R226, 0xffffffff ;  /* 0xffffffff00e27802 */ /* 0x000fc40000000f00 */
[----:B------:R-:W-:Y:S02]  /*40b0*/  MOV R108, 0x40d0 ;  /* 0x000040d0006c7802 */ /* 0x000fe40000000f00 */
[----:B01---5:R-:W-:Y:S05]  /*40c0*/  CALL.REL.NOINC `($__internal_89_$__cuda_sm70_shflsync_bfly_p) ;  /* 0x000003e000007944 */ /* 0x023fea0003c00000 */
[----:B------:R-:W-:Y:S01]  /*40d0*/  FADD.FTZ R151, R151, R132 ;  /* 0x0000008497977221 */ /* 0x000fe20000010000 */
[----:B0-----:R-:W-:Y:S01]  /*40e0*/  HFMA2.MMA R222, -RZ, RZ, 0, 1.1920928955078125e-07 ;  /* 0x00000002ffde7435 */ /* 0x001fe200000001ff */
[----:B-1----:R-:W-:Y:S01]  /*40f0*/  FADD.FTZ R224, R155, R137 ;  /* 0x000000899be07221 */ /* 0x002fe20000010000 */
[----:B------:R-:W-:Y:S02]  /*4100*/  MOV R197, 0x1f ;  /* 0x0000001f00c57802 */ /* 0x000fe40000000f00 */
[----:B------:R-:W-:Y:S02]  /*4110*/  MOV R226, 0xffffffff ;  /* 0xffffffff00e27802 */ /* 0x000fe40000000f00 */
[----:B------:R-:W-:Y:S02]  /*4120*/  MOV R137, R151 ;  /* 0x0000009700897202 */ /* 0x000fe40000000f00 */
[----:B------:R-:W-:Y:S02]  /*4130*/  MOV R108, 0x4150 ;  /* 0x00004150006c7802 */ /* 0x000fe40000000f00 */
[----:B------:R-:W-:Y:S05]  /*4140*/  CALL.REL.NOINC `($__internal_89_$__cuda_sm70_shflsync_bfly_p) ;  /* 0x0000036000007944 */ /* 0x000fea0003c00000 */
[----:B0-----:R-:W-:Y:S01]  /*4150*/  HFMA2.MMA R222, -RZ, RZ, 0, 1.1920928955078125e-07 ;  /* 0x00000002ffde7435 */ /* 0x001fe200000001ff */
[----:B-1----:R-:W-:-:S02]  /*4160*/  MOV R132, R137 ;  /* 0x0000008900847202 */ /* 0x002fc40000000f00 */
[----:B------:R-:W-:Y:S02]  /*4170*/  MOV R137, R224 ;  /* 0x000000e000897202 */ /* 0x000fe40000000f00 */
[----:B------:R-:W-:Y:S02]  /*4180*/  MOV R197, 0x1f ;  /* 0x0000001f00c57802 */ /* 0x000fe40000000f00 */
[----:B------:R-:W-:Y:S02]  /*4190*/  MOV R226, 0xffffffff ;  /* 0xffffffff00e27802 */ /* 0x000fe40000000f00 */
[----:B------:R-:W-:Y:S02]  /*41a0*/  MOV R108, 0x41c0 ;  /* 0x000041c0006c7802 */ /* 0x000fe40000000f00 */
[----:B------:R-:W-:Y:S05]  /*41b0*/  CALL.REL.NOINC `($__internal_89_$__cuda_sm70_shflsync_bfly_p) ;  /* 0x000002f000007944 */ /* 0x000fea0003c00000 */
[----:B------:R-:W-:Y:S01]  /*41c0*/  FADD.FTZ R151, R132, R151 ;  /* 0x0000009784977221 */ /* 0x000fe20000010000 */
[----:B0-----:R-:W-:Y:S01]  /*41d0*/  HFMA2.MMA R222, -RZ, RZ, 0, 2.384185791015625e-07 ;  /* 0x00000004ffde7435 */ /* 0x001fe200000001ff */
[----:B-1----:R-:W-:Y:S01]  /*41e0*/  FADD.FTZ R224, R224, R137 ;  /* 0x00000089e0e07221 */ /* 0x002fe20000010000 */
[----:B------:R-:W-:Y:S02]  /*41f0*/  MOV R197, 0x1f ;  /* 0x0000001f00c57802 */ /* 0x000fe40000000f00 */
[----:B------:R-:W-:-:S02]  /*4200*/  MOV R226, 0xffffffff ;  /* 0xffffffff00e27802 */ /* 0x000fc40000000f00 */
[----:B------:R-:W-:Y:S02]  /*4210*/  MOV R137, R151 ;  /* 0x0000009700897202 */ /* 0x000fe40000000f00 */
[----:B------:R-:W-:Y:S02]  /*4220*/  MOV R108, 0x4240 ;  /* 0x00004240006c7802 */ /* 0x000fe40000000f00 */
[----:B------:R-:W-:Y:S05]  /*4230*/  CALL.REL.NOINC `($__internal_89_$__cuda_sm70_shflsync_bfly_p) ;  /* 0x0000027000007944 */ /* 0x000fea0003c00000 */
[----:B0-----:R-:W-:Y:S01]  /*4240*/  HFMA2.MMA R222, -RZ, RZ, 0, 2.384185791015625e-07 ;  /* 0x00000004ffde7435 */ /* 0x001fe200000001ff */
[----:B-1----:R-:W-:Y:S02]  /*4250*/  MOV R132, R137 ;  /* 0x0000008900847202 */ /* 0x002fe40000000f00 */
[----:B------:R-:W-:Y:S02]  /*4260*/  MOV R137, R224 ;  /* 0x000000e000897202 */ /* 0x000fe40000000f00 */
[----:B------:R-:W-:Y:S02]  /*4270*/  MOV R197, 0x1f ;  /* 0x0000001f00c57802 */ /* 0x000fe40000000f00 */
[----:B------:R-:W-:Y:S02]  /*4280*/  MOV R226, 0xffffffff ;  /* 0xffffffff00e27802 */ /* 0x000fe40000000f00 */
[----:B------:R-:W-:-:S02]  /*4290*/  MOV R108, 0x42b0 ;  /* 0x000042b0006c7802 */ /* 0x000fc40000000f00 */
[----:B------:R-:W-:Y:S05]  /*42a0*/  CALL.REL.NOINC `($__internal_89_$__cuda_sm70_shflsync_bfly_p) ;  /* 0x0000020000007944 */ /* 0x000fea0003c00000 */
[----:B------:R-:W-:Y:S01]  /*42b0*/  FADD.FTZ R151, R132, R151 ;  /* 0x0000009784977221 */ /* 0x000fe20000010000 */
[----:B0-----:R-:W-:Y:S01]  /*42c0*/  HFMA2.MMA R222, -RZ, RZ, 0, 4.76837158203125e-07 ;  /* 0x00000008ffde7435 */ /* 0x001fe200000001ff */
[----:B-1----:R-:W-:Y:S01]  /*42d0*/  FADD.FTZ R224, R224, R137 ;  /* 0x00000089e0e07221 */ /* 0x002fe20000010000 */
[----:B------:R-:W-:-:S02]  /*42e0*/  MOV R197, 0x1f ;  /* 0x0000001f00c57802 */ /* 0x000fc40000000f00 */
[----:B------:R-:W-:Y:S02]  /*42f0*/  MOV R226, 0xffffffff ;  /* 0xffffffff00e27802 */ /* 0x000fe40000000f00 */
[----:B------:R-:W-:Y:S02]  /*4300*/  MOV R137, R151 ;  /* 0x0000009700897202 */ /* 0x000fe40000000f00 */
[----:B------:R-:W-:Y:S02]  /*4310*/  MOV R108, 0x4330 ;  /* 0x00004330006c7802 */ /* 0x000fe40000000f00 */
[----:B------:R-:W-:Y:S05]  /*4320*/  CALL.REL.NOINC `($__internal_89_$__cuda_sm70_shflsync_bfly_p) ;  /* 0x0000018000007944 */ /* 0x000fea0003c00000 */
[----:B0-----:R-:W-:Y:S01]  /*4330*/  HFMA2.MMA R222, -RZ, RZ, 0, 4.76837158203125e-07 ;  /* 0x00000008ffde7435 */ /* 0x001fe200000001ff */
[----:B-1----:R-:W-:Y:S02]  /*4340*/  MOV R132, R137 ;  /* 0x0000008900847202 */ /* 0x002fe40000000f00 */
[----:B------:R-:W-:Y:S02]  /*4350*/  MOV R137, R224 ;  /* 0x000000e000897202 */ /* 0x000fe40000000f00 */
[----:B------:R-:W-:Y:S02]  /*4360*/  MOV R197, 0x1f ;  /* 0x0000001f00c57802 */ /* 0x000fe40000000f00 */
[----:B------:R-:W-:-:S02]  /*4370*/  MOV R226, 0xffffffff ;  /* 0xffffffff00e27802 */ /* 0x000fc40000000f00 */
[----:B------:R-:W-:Y:S02]  /*4380*/  MOV R108, 0x43a0 ;  /* 0x000043a0006c7802 */ /* 0x000fe40000000f00 */
[----:B------:R-:W-:Y:S05]  /*4390*/  CALL.REL.NOINC `($__internal_89_$__cuda_sm70_shflsync_bfly_p) ;  /* 0x0000011000007944 */ /* 0x000fea0003c00000 */
[----:B------:R-:W-:Y:S01]  /*43a0*/  FADD.FTZ R151, R132, R151 ;  /* 0x0000009784977221 */ /* 0x000fe20000010000 */
[----:B0-----:R-:W-:Y:S01]  /*43b0*/  HFMA2.MMA R222, -RZ, RZ, 0, 9.5367431640625e-07 ;  /* 0x00000010ffde7435 */ /* 0x001fe200000001ff */
[----:B-1----:R-:W-:Y:S01]  /*43c0*/  FADD.FTZ R155, R224, R137 ;  /* 0x00000089e09b7221 */ /* 0x002fe20000010000 */
[----:B------:R-:W-:Y:S02]  /*43d0*/  MOV R197, 0x1f ;  /* 0x0000001f00c57802 */ /* 0x000fe40000000f00 */
[----:B------:R-:W-:Y:S02]  /*43e0*/  MOV R226, 0xffffffff ;  /* 0xffffffff00e27802 */ /* 0x000fe40000000f00 */
[----:B------:R-:W-:Y:S02]  /*43f0*/  MOV R137, R151 ;  /* 0x0000009700897202 */ /* 0x000fe40000000f00 */
[----:B------:R-:W-:Y:S02]  /*4400*/  MOV R108, 0x4420 ;  /* 0x00004420006c7802 */ /* 0x000fe40000000f00 */
[----:B------:R-:W-:Y:S05]  /*4410*/  CALL.REL.NOINC `($__internal_89_$__cuda_sm70_shflsync_bfly_p) ;  /* 0x0000009000007944 */ /* 0x000fea0003c00000 */
[----:B0-----:R-:W-:Y:S01]  /*4420*/  HFMA2.MMA R222, -RZ, RZ, 0, 9.5367431640625e-07 ;  /* 0x00000010ffde7435 */ /* 0x001fe200000001ff */
[----:B-1----:R-:W-:-:S02]  /*4430*/  MOV R224, R137 ;  /* 0x0000008900e07202 */ /* 0x002fc40000000f00 */
[----:B------:R-:W-:Y:S02]  /*4440*/  MOV R137, R155 ;  /* 0x0000009b00897202 */ /* 0x000fe40000000f00 */
[----:B------:R-:W-:Y:S02]  /*4450*/  MOV R197, 0x1f ;  /* 0x0000001f00c57802 */ /* 0x000fe40000000f00 */
[----:B------:R-:W-:Y:S02]  /*4460*/  MOV R226, 0xffffffff ;  /* 0xffffffff00e27802 */ /* 0x000fe40000000f00 */
[----:B------:R-:W-:Y:S02]  /*4470*/  MOV R108, 0x4490 ;  /* 0x00004490006c7802 */ /* 0x000fe40000000f00 */
[----:B------:R-:W-:Y:S05]  /*4480*/  CALL.REL.NOINC `($__internal_89_$__cuda_sm70_shflsync_bfly_p) ;  /* 0x0000002000007944 */ /* 0x000fea0003c00000 */
[----:B-1----:R-:W-:Y:S01]  /*4490*/  MOV R108, R137 ;  /* 0x00000089006c7202 */ /* 0x002fe20000000f00 */
[----:B0-----:R-:W-:Y:S05]  /*44a0*/  BRA `(.L_x_5679) ;  /* 0xffffd65000007947 */ /* 0x001fea000383ffff */
        .weak           $__internal_89_$__cuda_sm70_shflsync_bfly_p
        .type           $__internal_89_$__cuda_sm70_shflsync_bfly_p,@function
        .size           $__internal_89_$__cuda_sm70_shflsync_bfly_p,(.L_x_12391 - $__internal_89_$__cuda_sm70_shflsync_bfly_p)
$__internal_89_$__cuda_sm70_shflsync_bfly_p:
[----:B------:R-:W-:Y:S01]  /*44b0*/  HFMA2.MMA R109, -RZ, RZ, 0, 0 ;  /* 0x00000000ff6d7435 */ /* 0x000fe200000001ff */
[----:B------:R-:W-:Y:S04]  /*44c0*/  WARPSYNC R226 ;  /* 0x000000e200007348 */ /* 0x000fe80003800000 */
[----:B------:R0:W1:Y:S01]  /*44d0*/  SHFL.BFLY PT, R137, R137, R222, R197 ;  /* 0x0c0000de89897389 */ /* 0x00006200000e00c5 */
[----:B------:R-:W-:Y:S05]  /*44e0*/  RET.REL.NODEC R108 `(_ZN10layer_norm13ln_bwd_kernelINS_13Kernel_traitsIf13__nv_bfloat16fS2_fjLj1024ELj1ELj4ELj1ELj16ENS_18Kernel_traits_baseILj1024EfS2_fS2_fjLj128EEEEELb1ELb0ELb0ELb1EEEvNS_9BwdParamsE) ;  /* 0xffffbb106c007950 */ /* 0x000fea0003c3ffff */
.L_x_5680:
        /* <DEDUP_REMOVED lines=9> */
.L_x_12391:


//--------------------- .text._ZN10layer_norm22ln_bwd_finalize_kernelINS_22Kernel_traits_finalizeILj1024Ef13__nv_bfloat16fS2_fjLb0ELj1024ELj4ENS_18Kernel_traits_baseILj1024EfS2_fS2_fjLj1024EEEEELb0ELb0EEEvNS_9BwdParamsE --------------------------
	.section	.text._ZN10layer_norm22ln_bwd_finalize_kernelINS_22Kernel_traits_finalizeILj1024Ef13__nv_bfloat16fS2_fjLb0ELj1024ELj4ENS_18Kernel_traits_baseILj1024EfS2_fS2_fjLj1024EEEEELb0ELb0EEEvNS_9BwdParamsE,"ax",@progbits
	.sectioninfo	@"SHI_REGISTERS=30"
	.align	128
        .global         _ZN10layer_norm22ln_bwd_finalize_kernelINS_22Kernel_traits_finalizeILj1024Ef13__nv_bfloat16fS2_fjLb0ELj1024ELj4ENS_18Kernel_traits_baseILj1024EfS2_fS2_fjLj1024EEEEELb0ELb0EEEvNS_9BwdParamsE
        .type           _ZN10layer_norm22ln_bwd_finalize_kernelINS_22Kernel_traits_finalizeILj1024Ef13__nv_bfloat16fS2_fjLb0ELj1024ELj4ENS_18Kernel_traits_baseILj1024EfS2_fS2_fjLj1024EEEEELb0ELb0EEEvNS_9BwdParamsE,@function
        .size           _ZN10layer_norm22ln_bwd_finalize_kernelINS_22Kernel_traits_finalizeILj1024Ef13__nv_bfloat16fS2_fjLb0ELj1024ELj4ENS_18Kernel_traits_baseILj1024EfS2_fS2_fjLj1024EEEEELb0ELb0EEEvNS_9BwdParamsE,(.L_x_12392 - _ZN10layer_norm22ln_bwd_finalize_kernelINS_22Kernel_traits_finalizeILj1024Ef13__nv_bfloat16fS2_fjLb0ELj1024ELj4ENS_18Kernel_traits_baseILj1024EfS2_fS2_fjLj1024EEEEELb0ELb0EEEvNS_9BwdParamsE)
        .other          _ZN10layer_norm22ln_bwd_finalize_kernelINS_22Kernel_traits_finalizeILj1024Ef13__nv_bfloat16fS2_fjLb0ELj1024ELj4ENS_18Kernel_traits_baseILj1024EfS2_fS2_fjLj1024EEEEELb0ELb0EEEvNS_9BwdParamsE,@"STO_CUDA_ENTRY STV_DEFAULT"
_ZN10layer_norm22ln_bwd_finalize_kernelINS_22Kernel_traits_finalizeILj1024Ef13__nv_bfloat16fS2_fjLb0ELj1024ELj4ENS_18Kernel_traits_baseILj1024EfS2_fS2_fjLj1024EEEEELb0ELb0EEEvNS_9BwdParamsE:
.text._ZN10layer_norm22ln_bwd_finalize_kernelINS_22Kernel_traits_finalizeILj1024Ef13__nv_bfloat16fS2_fjLb0ELj1024ELj4ENS_18Kernel_traits_baseILj1024EfS2_fS2_fjLj1024EEEEELb0ELb0EEEvNS_9BwdParamsE:
        /* <DEDUP_REMOVED lines=19> */
.L_x_5694:
        /* <DEDUP_REMOVED lines=28> */
.L_x_5685:
        /* <DEDUP_REMOVED lines=35> */
.L_x_5684:
[----:B------:R-:W-:Y:S05]  /*0520*/  BSYNC B1 ;  /* 0x0000000000017941 */ /* 0x000fea0003800000 */
.L_x_5683:
        /* <DEDUP_REMOVED lines=23> */
.L_x_5687:
[----:B------:R-:W-:Y:S05]  /*06a0*/  BSYNC B1 ;  /* 0x0000000000017941 */ /* 0x000fea0003800000 */
.L_x_5686:
        /* <DEDUP_REMOVED lines=11> */
.L_x_5688:
[----:B------:R-:W-:Y:S05]  /*0760*/  BSYNC B1 ;  /* 0x0000000000017941 */ /* 0x000fea0003800000 */
.L_x_5682:
[----:B------:R-:W-:Y:S05]  /*0770*/  BSYNC B0 ;  /* 0x0000000000007941 */ /* 0x000fea0003800000 */
.L_x_5681:
        /* <DEDUP_REMOVED lines=11> */
.L_x_5695:
        /* <DEDUP_REMOVED lines=18> */
.L_x_5696:
[----:B---3--:R-:W-:Y:S02]  /*0950*/  FADD.FTZ R4, R4, R9 ;  /* 0x0000000904047221 */ /* 0x008fe40000010000 */
[----:B-12---:R-:W-:-:S03]  /*0960*/  FADD.FTZ R6, R5, R6 ;  /* 0x0000000605067221 */ /* 0x006fc60000010000 */
[----:B------:R1:W-:Y:S04]  /*0970*/  @!P1 STS [R17.X4+0x2000], R4 ;  /* 0x0020000411009388 */ /* 0x0003e80000004800 */
[----:B------:R1:W-:Y:S02]  /*0980*/  @!P1 STS [R17.X4+0x2080], R6 ;  /* 0x0020800611009388 */ /* 0x0003e40000004800 */
.L_x_5689:
        /* <DEDUP_REMOVED lines=15> */
.L_x_5693:
[----:B------:R-:W-:Y:S05]  /*0a80*/  BSYNC B0 ;  /* 0x0000000000007941 */ /* 0x000fea0003800000 */
.L_x_5692:
[C---:B------:R-:W-:Y:S02]  /*0a90*/  ISETP.GT.U32.AND P1, PT, R18.reuse, -0x401, PT ;  /* 0xfffffbff1200780c */ /* 0x040fe40003f24070 */
[----:B------:R-:W-:Y:S02]  /*0aa0*/  IADD3 R18, R18, 0x400, RZ ;  /* 0x0000040012127810 */ /* 0x000fe40007ffe0ff */
[----:B------:R-:W-:-:S09]  /*0ab0*/  IADD3 R19, R19, 0x200, RZ ;  /* 0x0000020013137810 */ /* 0x000fd20007ffe0ff */
[----:B01----:R-:W-:Y:S05]  /*0ac0*/  @P1 BRA `(.L_x_5694) ;  /* 0xfffff66000001947 */ /* 0x003fea000383ffff */
[----:B------:R-:W-:Y:S05]  /*0ad0*/  EXIT ;  /* 0x000000000000794d */ /* 0x000fea0003800000 */
.L_x_5690:
[----:B--2---:R-:W-:Y:S01]  /*0ae0*/  IMAD.MOV.U32 R9, RZ, RZ, R5 ;  /* 0x000000ffff097224 */ /* 0x004fe200078e0005 */
[----:B------:R-:W-:Y:S01]  /*0af0*/  MOV R8, 0x1 ;  /* 0x0000000100087802 */ /* 0x000fe20000000f00 */
[----:B------:R-:W-:Y:S01]  /*0b00*/  IMAD.MOV.U32 R7, RZ, RZ, 0x1f ;  /* 0x0000001fff077424 */ /* 0x000fe200078e00ff */
[----:B------:R-:W-:Y:S02]  /*0b10*/  MOV R10, 0xffffffff ;  /* 0xffffffff000a7802 */ /* 0x000fe40000000f00 */
[----:B------:R-:W-:Y:S02]  /*0b20*/  MOV R2, 0xb40 ;  /* 0x00000b4000027802 */ /* 0x000fe40000000f00 */
[----:B01----:R-:W-:Y:S05]  /*0b30*/  CALL.REL.NOINC `($__internal_90_$__cuda_sm70_shflsync_bfly_p) ;  /* 0x000003b000007944 */ /* 0x003fea0003c00000 */
[----:B-1----:R-:W-:Y:S01]  /*0b40*/  IMAD.MOV.U32 R2, RZ, RZ, R7 ;  /* 0x000000ffff027224 */ /* 0x002fe200078e0007 */
[----:B0-----:R-:W-:Y:S05]  /*0b50*/  BRA `(.L_x_5695) ;  /* 0xfffffcd000007947 */ /* 0x001fea000383ffff */
.L_x_5691:
[----:B------:R-:W-:Y:S01]  /*0b60*/  HFMA2.MMA R8, -RZ, RZ, 0, 1.1920928955078125e-07 ;  /* 0x00000002ff087435 */ /* 0x000fe200000001ff */
[----:B------:R-:W-:Y:S01]  /*0b70*/  MOV R7, 0x1f ;  /* 0x0000001f00077802 */ /* 0x000fe20000000f00 */
[----:B------:R-:W-:Y:S01]  /*0b80*/  IMAD.MOV.U32 R10, RZ, RZ, -0x1 ;  /* 0xffffffffff0a7424 */ /* 0x000fe200078e00ff */
[----:B------:R-:W-:-:S03]  /*0b90*/  MOV R2, 0xbb0 ;  /* 0x00000bb000027802 */ /* 0x000fc60000000f00 */
[----:B012---:R-:W-:Y:S05]  /*0ba0*/  CALL.REL.NOINC `($__internal_90_$__cuda_sm70_shflsync_bfly_p) ;  /* 0x0000034000007944 */ /* 0x007fea0003c00000 */
[----:B0-----:R-:W-:Y:S01]  /*0bb0*/  HFMA2.MMA R8, -RZ, RZ, 0, 2.384185791015625e-07 ;  /* 0x00000004ff087435 */ /* 0x001fe200000001ff */
[----:B-1----:R-:W-:Y:S01]  /*0bc0*/  FADD.FTZ R9, R9, R7 ;  /* 0x0000000709097221 */ /* 0x002fe20000010000 */
[----:B------:R-:W-:Y:S01]  /*0bd0*/  MOV R7, 0x1f ;  /* 0x0000001f00077802 */ /* 0x000fe20000000f00 */
[----:B------:R-:W-:Y:S01]  /*0be0*/  IMAD.MOV.U32 R10, RZ, RZ, -0x1 ;  /* 0xffffffffff0a7424 */ /* 0x000fe200078e00ff */
[----:B------:R-:W-:-:S02]  /*0bf0*/  MOV R2, 0xc10 ;  /* 0x00000c1000027802 */ /* 0x000fc40000000f00 */
[----:B------:R-:W-:Y:S05]  /*0c00*/  CALL.REL.NOINC `($__internal_90_$__cuda_sm70_shflsync_bfly_p) ;  /* 0x000002e000007944 */ /* 0x000fea0003c00000 */
[----:B0-----:R-:W-:Y:S01]  /*0c10*/  HFMA2.MMA R8, -RZ, RZ, 0, 4.76837158203125e-07 ;  /* 0x00000008ff087435 */ /* 0x001fe200000001ff */
[----:B-1----:R-:W-:Y:S01]  /*0c20*/  FADD.FTZ R9, R9, R7 ;  /* 0x0000000709097221 */ /* 0x002fe20000010000 */
[----:B------:R-:W-:Y:S01]  /*0c30*/  MOV R7, 0x1f ;  /* 0x0000001f00077802 */ /* 0x000fe20000000f00 */
[----:B------:R-:W-:Y:S01]  /*0c40*/  IMAD.MOV.U32 R10, RZ, RZ, -0x1 ;  /* 0xffffffffff0a7424 */ /* 0x000fe200078e00ff */
[----:B------:R-:W-:-:S02]  /*0c50*/  MOV R2, 0xc70 ;  /* 0x00000c7000027802 */ /* 0x000fc40000000f00 */
[----:B------:R-:W-:Y:S05]  /*0c60*/  CALL.REL.NOINC `($__internal_90_$__cuda_sm70_shflsync_bfly_p) ;  /* 0x0000028000007944 */ /* 0x000fea0003c00000 */
[----:B-1----:R-:W-:Y:S01]  /*0c70*/  FADD.FTZ R6, R9, R7 ;  /* 0x0000000709067221 */ /* 0x002fe20000010000 */
[----:B0-----:R-:W-:Y:S01]  /*0c80*/  HFMA2.MMA R8, -RZ, RZ, 0, 9.5367431640625e-07 ;  /* 0x00000010ff087435 */ /* 0x001fe200000001ff */
[----:B------:R-:W-:Y:S01]  /*0c90*/  MOV R7, 0x1f ;  /* 0x0000001f00077802 */ /* 0x000fe20000000f00 */
[----:B------:R-:W-:Y:S01]  /*0ca0*/  IMAD.MOV.U32 R10, RZ, RZ, -0x1 ;  /* 0xffffffffff0a7424 */ /* 0x000fe200078e00ff */
[----:B------:R-:W-:-:S02]  /*0cb0*/  MOV R2, 0xce0 ;  /* 0x00000ce000027802 */ /* 0x000fc40000000f00 */
[----:B------:R-:W-:Y:S02]  /*0cc0*/  MOV R9, R6 ;  /* 0x0000000600097202 */ /* 0x000fe40000000f00 */
[----:B------:R-:W-:Y:S05]  /*0cd0*/  CALL.REL.NOINC `($__internal_90_$__cuda_sm70_shflsync_bfly_p) ;  /* 0x0000021000007944 */ /* 0x000fea0003c00000 */
[----:B0-----:R-:W-:Y:S01]  /*0ce0*/  HFMA2.MMA R8, -RZ, RZ, 0, 5.9604644775390625e-08 ;  /* 0x00000001ff087435 */ /* 0x001fe200000001ff */
[----:B-1----:R-:W-:Y:S01]  /*0cf0*/  MOV R5, R7 ;  /* 0x0000000700057202 */ /* 0x002fe20000000f00 */
[----:B------:R-:W-:Y:S01]  /*0d00*/  IMAD.MOV.U32 R9, RZ, RZ, R4 ;  /* 0x000000ffff097224 */ /* 0x000fe200078e0004 */
[----:B------:R-:W-:Y:S01]  /*0d10*/  MOV R7, 0x1f ;  /* 0x0000001f00077802 */ /* 0x000fe20000000f00 */
[----:B------:R-:W-:Y:S01]  /*0d20*/  IMAD.MOV.U32 R10, RZ, RZ, -0x1 ;  /* 0xffffffffff0a7424 */ /* 0x000fe200078e00ff */
[----:B------:R-:W-:Y:S02]  /*0d30*/  MOV R2, 0xd50 ;  /* 0x00000d5000027802 */ /* 0x000fe40000000f00 */
[----:B------:R-:W-:Y:S05]  /*0d40*/  CALL.REL.NOINC `($__internal_90_$__cuda_sm70_shflsync_bfly_p) ;  /* 0x000001a000007944 */ /* 0x000fea0003c00000 */
[----:B0-----:R-:W-:Y:S01]  /*0d50*/  HFMA2.MMA R8, -RZ, RZ, 0, 1.1920928955078125e-07 ;  /* 0x00000002ff087435 */ /* 0x001fe200000001ff */
[----:B-1----:R-:W-:Y:S01]  /*0d60*/  FADD.FTZ R9, R4, R7 ;  /* 0x0000000704097221 */ /* 0x002fe20000010000 */
[----:B------:R-:W-:Y:S01]  /*0d70*/  MOV R7, 0x1f ;  /* 0x0000001f00077802 */ /* 0x000fe20000000f00 */
[----:B------:R-:W-:Y:S01]  /*0d80*/  IMAD.MOV.U32 R10, RZ, RZ, -0x1 ;  /* 0xffffffffff0a7424 */ /* 0x000fe200078e00ff */
[----:B------:R-:W-:Y:S02]  /*0d90*/  MOV R2, 0xdb0 ;  /* 0x00000db000027802 */ /* 0x000fe40000000f00 */
[----:B------:R-:W-:Y:S05]  /*0da0*/  CALL.REL.NOINC `($__internal_90_$__cuda_sm70_shflsync_bfly_p) ;  /* 0x0000014000007944 */ /* 0x000fea0003c00000 */
        /* <DEDUP_REMOVED lines=12> */
[----:B0-----:R-:W-:Y:S01]  /*0e70*/  HFMA2.MMA R8, -RZ, RZ, 0, 9.5367431640625e-07 ;  /* 0x00000010ff087435 */ /* 0x001fe200000001ff */
[----:B-1----:R-:W-:Y:S01]  /*0e80*/  FADD.FTZ R9, R9, R7 ;  /* 0x0000000709097221 */ /* 0x002fe20000010000 */
[----:B------:R-:W-:Y:S01]  /*0e90*/  MOV R7, 0x1f ;  /* 0x0000001f00077802 */ /* 0x000fe20000000f00 */
[----:B------:R-:W-:Y:S01]  /*0ea0*/  IMAD.MOV.U32 R10, RZ, RZ, -0x1 ;  /* 0xffffffffff0a7424 */ /* 0x000fe200078e00ff */
[----:B------:R-:W-:-:S02]  /*0eb0*/  MOV R2, 0xed0 ;  /* 0x00000ed000027802 */ /* 0x000fc40000000f00 */
[----:B------:R-:W-:Y:S05]  /*0ec0*/  CALL.REL.NOINC `($__internal_90_$__cuda_sm70_shflsync_bfly_p) ;  /* 0x0000002000007944 */ /* 0x000fea0003c00000 */
[----:B-1----:R-:W-:Y:S01]  /*0ed0*/  MOV R4, R7 ;  /* 0x0000000700047202 */ /* 0x002fe20000000f00 */
[----:B0-----:R-:W-:Y:S05]  /*0ee0*/  BRA `(.L_x_5696) ;  /* 0xfffffa6000007947 */ /* 0x001fea000383ffff */
        .weak           $__internal_90_$__cuda_sm70_shflsync_bfly_p
        .type           $__internal_90_$__cuda_sm70_shflsync_bfly_p,@function
        .size           $__internal_90_$__cuda_sm70_shflsync_bfly_p,(.L_x_12392 - $__internal_90_$__cuda_sm70_shflsync_bfly_p)
$__internal_90_$__cuda_sm70_shflsync_bfly_p:
[----:B------:R-:W-:Y:S01]  /*0ef0*/  HFMA2.MMA R3, -RZ, RZ, 0, 0 ;  /* 0x00000000ff037435 */ /* 0x000fe200000001ff */
[----:B------:R-:W-:Y:S04]  /*0f00*/  WARPSYNC R10 ;  /* 0x0000000a00007348 */ /* 0x000fe80003800000 */
[----:B------:R0:W1:Y:S01]  /*0f10*/  SHFL.BFLY PT, R7, R9, R8, R7 ;  /* 0x0c00000809077389 */ /* 0x00006200000e0007 */
[----:B------:R-:W-:Y:S05]  /*0f20*/  RET.REL.NODEC R2 `(_ZN10layer_norm22ln_bwd_finalize_kernelINS_22Kernel_traits_finalizeILj1024Ef13__nv_bfloat16fS2_fjLb0ELj1024ELj4ENS_18Kernel_traits_baseILj1024EfS2_fS2_fjLj1024EEEEELb0ELb0EEEvNS_9BwdParamsE) ;  /* 0xfffff0d002007950 */ /* 0x000fea0003c3ffff */
.L_x_5697:
        /* <DEDUP_REMOVED lines=13> */
.L_x_12392:


//--------------------- .text._ZN10layer_norm13ln_bwd_kernelINS_13Kernel_traitsIf13__nv_bfloat16fS2_fjLj1024ELj1ELj4ELj1ELj16ENS_18Kernel_traits_baseILj1024EfS2_fS2_fjLj128EEEEELb1ELb0ELb1ELb0EEEvNS_9BwdParamsE --------------------------
	.section	.text._ZN10layer_norm13ln_bwd_kernelINS_13Kernel_traitsIf13__nv_bfloat16fS2_fjLj1024ELj1ELj4ELj1ELj16ENS_18Kernel_traits_baseILj1024EfS2_fS2_fjLj128EEEEELb1ELb0ELb1ELb0EEEvNS_9BwdParamsE,"ax",@progbits
	.sectioninfo	@"SHI_REGISTERS=242"
	.align	128
        .global         _ZN10layer_norm13ln_bwd_kernelINS_13Kernel_traitsIf13__nv_bfloat16fS2_fjLj1024ELj1ELj4ELj1ELj16ENS_18Kernel_traits_baseILj1024EfS2_fS2_fjLj128EEEEELb1ELb0ELb1ELb0EEEvNS_9BwdParamsE
        .type           _ZN10layer_norm13ln_bwd_kernelINS_13Kernel_traitsIf13__nv_bfloat16fS2_fjLj1024ELj1ELj4ELj1ELj16ENS_18Kernel_traits_baseILj1024EfS2_fS2_fjLj128EEEEELb1ELb0ELb1ELb0EEEvNS_9BwdParamsE,@function
        .size           _ZN10layer_norm13ln_bwd_kernelINS_13Kernel_traitsIf13__nv_bfloat16fS2_fjLj1024ELj1ELj4ELj1ELj16ENS_18Kernel_traits_baseILj1024EfS2_fS2_fjLj128EEEEELb1ELb0ELb1ELb0EEEvNS_9BwdParamsE,(.L_x_12393 - _ZN10layer_norm13ln_bwd_kernelINS_13Kernel_traitsIf13__nv_bfloat16fS2_fjLj1024ELj1ELj4ELj1ELj16ENS_18Kernel_traits_baseILj1024EfS2_fS2_fjLj128EEEEELb1ELb0ELb1ELb0EEEvNS_9BwdParamsE)
        .other          _ZN10layer_norm13ln_bwd_kernelINS_13Kernel_traitsIf13__nv_bfloat16fS2_fjLj1024ELj1ELj4ELj1ELj16ENS_18Kernel_traits_baseILj1024EfS2_fS2_fjLj128EEEEELb1ELb0ELb1ELb0EEEvNS_9BwdParamsE,@"STO_CUDA_ENTRY STV_DEFAULT"
_ZN10layer_norm13ln_bwd_kernelINS_13Kernel_traitsIf13__nv_bfloat16fS2_fjLj1024ELj1ELj4ELj1ELj16ENS_18Kernel_traits_baseILj1024EfS2_fS2_fjLj128EEEEELb1ELb0ELb1ELb0EEEvNS_9BwdParamsE:
.text._ZN10layer_norm13ln_bwd_kernelINS_13Kernel_traitsIf13__nv_bfloat16fS2_fjLj1024ELj1ELj4ELj1ELj16ENS_18Kernel_traits_baseILj1024EfS2_fS2_fjLj128EEEEELb1ELb0ELb1ELb0EEEvNS_9BwdParamsE:
        /* <DEDUP_REMOVED lines=71> */
[----:B------:R-:W-:Y:S01]  /*0470*/  MOV R6, R0 ;  /* 0x0000000000067202 */ /* 0x000fe20000000f00 */
[----:B------:R-:W-:-:S06]  /*0480*/  IMAD.MOV.U32 R69, RZ, RZ, RZ ;  /* 0x000000ffff457224 */ /* 0x000fcc00078e00ff */
.L_x_5789:
[----:B------:R-:W-:-:S10]  /*0490*/  HFMA2.MMA R175, -RZ, RZ, 0, 2.384185791015625e-07 ;  /* 0x00000004ffaf7435 */ /* 0x000fd400000001ff */
[----:B------:R-:W-:-:S06]  /*04a0*/  IMAD.WIDE R172, R6, R175, c[0x0][0x1d8] ;  /* 0x0000760006ac7625 */ /* 0x000fcc00078e02af */
[----:B------:R-:W2:Y:S01]  /*04b0*/  LDG.E R172, [R172.64] ;  /* 0x00000004acac7981 */ /* 0x000ea2000c1e1900 */
[----:B------:R-:W-:-:S04]  /*04c0*/  IMAD.WIDE R170, R6, R175, c[0x0][0x1a8] ;  /* 0x00006a0006aa7625 */ /* 0x000fc800078e02af */
[C---:B------:R-:W-:Y:S01]  /*04d0*/  IMAD.WIDE R168, R6.reuse, R175, c[0x0][0x1d0] ;  /* 0x0000740006a87625 */ /* 0x040fe200078e02af */
[----:B-----5:R1:W5:Y:S04]  /*04e0*/  LDG.E R5, [R170.64] ;  /* 0x00000004aa057981 */ /* 0x020368000c1e1900 */
        /* <DEDUP_REMOVED lines=11> */
[----:B-1---5:R-:W-:Y:S01]  /*05a0*/  ISETP.GE.AND P5, PT, R4, 0x1, PT ;  /* 0x000000010400780c */ /* 0x022fe20003fa6270 */
        /* <DEDUP_REMOVED lines=10> */
[----:B------:R-:W-:-:S03]  /*0650*/  HFMA2.MMA R193, -RZ, RZ, 0, 4.76837158203125e-07 ;  /* 0x00000008ffc17435 */ /* 0x000fc600000001ff */
[----:B------:R-:W-:-:S07]  /*0660*/  ISETP.NE.AND.EX P5, PT, RZ, c[0x0][0x21c], PT, P5 ;  /* 0x00008700ff007a0c */ /* 0x000fce0003fa5350 */
[----:B------:R-:W-:-:S06]  /*0670*/  IMAD.WIDE.U32 R192, R0, R193, c[0x0][0x190] ;  /* 0x0000640000c07625 */ /* 0x000fcc00078e00c1 */
[----:B------:R1:W5:Y:S04]  /*0680*/  @P5 LDG.E.128 R132, [R238.64] ;  /* 0x00000004ee845981 */ /* 0x000368000c1e1d00 */
[----:B------:R1:W5:Y:S04]  /*0690*/  @P5 LDG.E.128 R136, [R238.64+0x10] ;  /* 0x00001004ee885981 */ /* 0x000368000c1e1d00 */
[----:B------:R-:W5:Y:S01]  /*06a0*/  LDG.E.64 R192, [R192.64] ;  /* 0x00000004c0c07981 */ /* 0x000f62000c1e1b00 */
[----:B------:R-:W-:Y:S02]  /*06b0*/  IADD3 R2, R9, 0x20, RZ ;  /* 0x0000002009027810 */ /* 0x000fe40007ffe0ff */
[----:B------:R-:W-:-:S02]  /*06c0*/  IADD3 R0, R0, 0x20, RZ ;  /* 0x0000002000007810 */ /* 0x000fc40007ffe0ff */
.L_x_5703:
[----:B------:R-:W-:Y:S05]  /*06d0*/  BSYNC B2 ;  /* 0x0000000000027941 */ /* 0x000fea0003800000 */
.L_x_5702:
        /* <DEDUP_REMOVED lines=8> */
[----:B------:R2:W5:Y:S04]  /*0760*/  @P5 LDG.E.128 R140, [R168.64] ;  /* 0x00000004a88c5981 */ /* 0x000568000c1e1d00 */
[----:B------:R2:W5:Y:S01]  /*0770*/  @P5 LDG.E.128 R144, [R168.64+0x10] ;  /* 0x00001004a8905981 */ /* 0x000562000c1e1d00 */
[----:B------:R-:W-:Y:S02]  /*0780*/  IADD3 R0, R0, 0x20, RZ ;  /* 0x0000002000007810 */ /* 0x000fe40007ffe0ff */
[----:B------:R-:W-:Y:S02]  /*0790*/  IADD3 R2, R2, 0x20, RZ ;  /* 0x0000002002027810 */ /* 0x000fe40007ffe0ff */
.L_x_5705:
[----:B------:R-:W-:Y:S05]  /*07a0*/  BSYNC B2 ;  /* 0x0000000000027941 */ /* 0x000fea0003800000 */
.L_x_5704:
[----:B------:R-:W-:Y:S01]  /*07b0*/  BSSY B2, `(.L_x_5706) ;  /* 0x000000c000027945 */ /* 0x000fe20003800000 */
[----:B------:R-:W-:Y:S05]  /*07c0*/  @!P2 BRA `(.L_x_5707) ;  /* 0x000000a00000a947 */ /* 0x000fea0003800000 */
[----:B------:R-:W-:Y:S02]  /*07d0*/  ISETP.NE.U32.AND P5, PT, RZ, c[0x0][0x218], PT ;  /* 0x00008600ff007a0c */ /* 0x000fe40003fa5070 */
[----:B------:R-:W-:-:S02]  /*07e0*/  MOV R189, 0x8 ;  /* 0x0000000800bd7802 */ /* 0x000fc40000000f00 */
[----:B------:R-:W-:-:S03]  /*07f0*/  ISETP.NE.AND.EX P5, PT, RZ, c[0x0][0x21c], PT, P5 ;  /* 0x00008700ff007a0c */ /* 0x000fc60003fa5350 */
[----:B------:R-:W-:-:S06]  /*0800*/  IMAD.WIDE.U32 R188, R0, R189, c[0x0][0x190] ;  /* 0x0000640000bc7625 */ /* 0x000fcc00078e00bd */
[----:B------:R-:W5:Y:S04]  /*0810*/  LDG.E.64 R188, [R188.64] ;  /* 0x00000004bcbc7981 */ /* 0x000f68000c1e1b00 */
[----:B--2---:R-:W-:-:S05]  /*0820*/  @P5 IMAD.WIDE.U32 R168, R2, R3, c[0x0][0x218] ;  /* 0x0000860002a85625 */ /* 0x004fca00078e0003 */
[----:B------:R2:W5:Y:S04]  /*0830*/  @P5 LDG.E.128 R32, [R168.64] ;  /* 0x00000004a8205981 */ /* 0x000568000c1e1d00 */
[----:B------:R2:W5:Y:S01]  /*0840*/  @P5 LDG.E.128 R28, [R168.64+0x10] ;  /* 0x00001004a81c5981 */ /* 0x000562000c1e1d00 */
[----:B------:R-:W-:Y:S02]  /*0850*/  IADD3 R0, R0, 0x20, RZ ;  /* 0x0000002000007810 */ /* 0x000fe40007ffe0ff */
[----:B------:R-:W-:Y:S02]  /*0860*/  IADD3 R2, R2, 0x20, RZ ;  /* 0x0000002002027810 */ /* 0x000fe40007ffe0ff */
.L_x_5707:
[----:B------:R-:W-:Y:S05]  /*0870*/  BSYNC B2 ;  /* 0x0000000000027941 */ /* 0x000fea0003800000 */
.L_x_5706:
[----:B------:R-:W-:Y:S01]  /*0880*/  HFMA2.MMA R237, -RZ, RZ, 0, 0 ;  /* 0x00000000ffed7435 */ /* 0x000fe200000001ff */
[----:B------:R-:W-:Y:S01]  /*0890*/  IMAD.MOV.U32 R235, RZ, RZ, RZ ;  /* 0x000000ffffeb7224 */ /* 0x000fe200078e00ff */
[----:B------:R-:W-:Y:S05]  /*08a0*/  @!P3 BRA `(.L_x_5708) ;  /* 0x000016700000b947 */ /* 0x000fea0003800000 */
[----:B------:R-:W-:Y:S02]  /*08b0*/  ISETP.NE.U32.AND P5, PT, RZ, c[0x0][0x218], PT ;  /* 0x00008600ff007a0c */ /* 0x000fe40003fa5070 */
[----:B------:R-:W-:-:S02]  /*08c0*/  MOV R187, 0x8 ;  /* 0x0000000800bb7802 */ /* 0x000fc40000000f00 */
[----:B------:R-:W-:-:S03]  /*08d0*/  ISETP.NE.AND.EX P5, PT, RZ, c[0x0][0x21c], PT, P5 ;  /* 0x00008700ff007a0c */ /* 0x000fc60003fa5350 */
[----:B------:R-:W-:-:S06]  /*08e0*/  IMAD.WIDE.U32 R186, R0, R187, c[0x0][0x190] ;  /* 0x0000640000ba7625 */ /* 0x000fcc00078e00bb */
[----:B------:R-:W5:Y:S04]  /*08f0*/  LDG.E.64 R186, [R186.64] ;  /* 0x00000004baba7981 */ /* 0x000f68000c1e1b00 */
[----:B------:R-:W-:-:S05]  /*0900*/  @P5 IMAD.WIDE.U32 R2, R2, R3, c[0x0][0x218] ;  /* 0x0000860002025625 */ /* 0x000fca00078e0003 */
[----:B------:R3:W5:Y:S04]  /*0910*/  @P5 LDG.E.128 R148, [R2.64] ;  /* 0x0000000402945981 */ /* 0x000768000c1e1d00 */
[----:B------:R3:W5:Y:S01]  /*0920*/  @P5 LDG.E.128 R152, [R2.64+0x10] ;  /* 0x0000100402985981 */ /* 0x000762000c1e1d00 */
[----:B------:R-:W-:Y:S01]  /*0930*/  MOV R235, RZ ;  /* 0x000000ff00eb7202 */ /* 0x000fe20000000f00 */
[----:B------:R-:W-:Y:S05]  /*0940*/  BRA `(.L_x_5708) ;  /* 0x000015d000007947 */ /* 0x000fea0003800000 */
.L_x_5701:
[----:B-1----:R-:W-:-:S06]  /*0950*/  IMAD.WIDE R168, R6, R175, c[0x0][0x1a0] ;  /* 0x0000680006a87625 */ /* 0x002fcc00078e02af */
[----:B------:R-:W2:Y:S01]  /*0960*/  LDG.E R168, [R168.64] ;  /* 0x00000004a8a87981 */ /* 0x000ea2000c1e1900 */
[----:B-----5:R-:W-:Y:S01]  /*0970*/  ISETP.GE.AND P5, PT, R4, 0x1, PT ;  /* 0x000000010400780c */ /* 0x020fe20003fa6270 */
[----:B------:R-:W-:Y:S01]  /*0980*/  BSSY B2, `(.L_x_5709) ;  /* 0x0000062000027945 */ /* 0x000fe20003800000 */
[----:B------:R-:W-:Y:S01]  /*0990*/  IADD3 R0, R172, -0x1, RZ ;  /* 0xffffffffac007810 */ /* 0x000fe20007ffe0ff */
[----:B------:R-:W-:Y:S01]  /*09a0*/  IMAD.MOV.U32 R234, RZ, RZ, R9 ;  /* 0x000000ffffea7224 */ /* 0x000fe200078e0009 */
[----:B------:R-:W-:Y:S02]  /*09b0*/  MOV R237, RZ ;  /* 0x000000ff00ed7202 */ /* 0x000fe40000000f00 */
[----:B------:R-:W-:Y:S01]  /*09c0*/  MOV R235, RZ ;  /* 0x000000ff00eb7202 */ /* 0x000fe20000000f00 */
        /* <DEDUP_REMOVED lines=9> */
[----:B------:R-:W-:Y:S02]  /*0a60*/  @P5 LEA.HI.SX32 R2, R173, R174, 0x1d ;  /* 0x000000aead025211 */ /* 0x000fe400078feaff */
[----:B0-----:R-:W-:-:S04]  /*0a70*/  ISETP.NE.AND P5, PT, R7, RZ, PT ;  /* 0x000000ff0700720c */ /* 0x001fc80003fa5270 */
[----:B--2---:R-:W-:Y:S01]  /*0a80*/  FSEL R0, R168, RZ, !P5 ;  /* 0x000000ffa8007208 */ /* 0x004fe20006800000 */
[----:B------:R-:W-:Y:S05]  /*0a90*/  @!P0 BRA `(.L_x_5710) ;  /* 0x0000050000008947 */ /* 0x000fea0003800000 */
[----:B------:R-:W-:Y:S01]  /*0aa0*/  MOV R173, 0x10 ;  /* 0x0000001000ad7802 */ /* 0x000fe20000000f00 */
[----:B------:R-:W-:-:S04]  /*0ab0*/  IMAD.WIDE.U32 R26, R9, R3, c[0x0][0x188] ;  /* 0x00006200091a7625 */ /* 0x000fc800078e0003 */
[----:B------:R-:W-:Y:S01]  /*0ac0*/  IMAD.WIDE.U32 R172, R236, R173, c[0x0][0x208] ;  /* 0x00008200ecac7625 */ /* 0x000fe200078e00ad */
[----:B------:R-:W2:Y:S04]  /*0ad0*/  LDG.E.128 R168, [R26.64] ;  /* 0x000000041aa87981 */ /* 0x000ea8000c1e1d00 */
[----:B------:R2:W3:Y:S04]  /*0ae0*/  LDG.E.128 R176, [R26.64+0x10] ;  /* 0x000010041ab07981 */ /* 0x0004e8000c1e1d00 */
[----:B------:R-:W4:Y:S01]  /*0af0*/  LDG.E.128 R172, [R172.64] ;  /* 0x00000004acac7981 */ /* 0x000f22000c1e1d00 */
        /* <DEDUP_REMOVED lines=9> */
[----:B------:R-:W-:Y:S01]  /*0b90*/  IADD3 R2, R2, 0x20, RZ ;  /* 0x0000002002027810 */ /* 0x000fe20007ffe0ff */
[C---:B--2---:R-:W-:Y:S02]  /*0ba0*/  FADD.FTZ R26, -R0.reuse, R171 ;  /* 0x000000ab001a7221 */ /* 0x044fe40000010100 */
[C---:B------:R-:W-:Y:S02]  /*0bb0*/  FADD.FTZ R180, -R0.reuse, R168 ;  /* 0x000000a800b47221 */ /* 0x040fe40000010100 */
[C---:B------:R-:W-:Y:S01]  /*0bc0*/  FADD.FTZ R170, -R0.reuse, R170 ;  /* 0x000000aa00aa7221 */ /* 0x040fe20000010100 */
[--C-:B----4-:R-:W-:Y:S01]  /*0bd0*/  PRMT R171, RZ, 0x5410, R172.reuse ;  /* 0x00005410ffab7816 */ /* 0x110fe200000000ac */
[----:B------:R-:W-:Y:S01]  /*0be0*/  FMUL.FTZ R233, R5, R180 ;  /* 0x000000b405e97220 */ /* 0x000fe20000410000 */
[----:B------:R-:W-:Y:S01]  /*0bf0*/  PRMT R172, RZ, 0x7610, R172 ;  /* 0x00007610ffac7816 */ /* 0x000fe200000000ac */
[----:B------:R-:W-:Y:S02]  /*0c00*/  FADD.FTZ R182, -R0, R169 ;  /* 0x000000a900b67221 */ /* 0x000fe40000010100 */
[----:B------:R-:W-:Y:S01]  /*0c10*/  FMUL.FTZ R232, R36, R171 ;  /* 0x000000ab24e87220 */ /* 0x000fe20000410000 */
[----:B------:R-:W-:Y:S01]  /*0c20*/  PRMT R183, RZ, 0x5410, R173 ;  /* 0x00005410ffb77816 */ /* 0x000fe200000000ad */
[----:B---3--:R-:W-:-:S02]  /*0c30*/  FADD.FTZ R228, -R0, R179 ;  /* 0x000000b300e47221 */ /* 0x008fc40000010100 */
[----:B------:R-:W-:Y:S02]  /*0c40*/  FMUL.FTZ R229, R5, R170 ;  /* 0x000000aa05e57220 */ /* 0x000fe40000410000 */
[----:B------:R-:W-:Y:S02]  /*0c50*/  FFMA.FTZ R68, R233, R171, R68 ;  /* 0x000000abe9447223 */ /* 0x000fe40000010044 */
[----:B------:R-:W-:Y:S02]  /*0c60*/  FADD.FTZ R96, R96, R171 ;  /* 0x000000ab60607221 */ /* 0x000fe40000010000 */
[----:B------:R-:W-:Y:S02]  /*0c70*/  FMUL.FTZ R231, R5, R182 ;  /* 0x000000b605e77220 */ /* 0x000fe40000410000 */
[----:B------:R-:W-:Y:S02]  /*0c80*/  FMUL.FTZ R230, R37, R172 ;  /* 0x000000ac25e67220 */ /* 0x000fe40000410000 */
[----:B------:R-:W-:-:S02]  /*0c90*/  FADD.FTZ R171, RZ, R232 ;  /* 0x000000e8ffab7221 */ /* 0x000fc40000010000 */
[----:B------:R-:W-:Y:S01]  /*0ca0*/  FFMA.FTZ R170, R233, R232, RZ ;  /* 0x000000e8e9aa7223 */ /* 0x000fe200000100ff */
[----:B------:R-:W-:Y:S01]  /*0cb0*/  PRMT R184, RZ, 0x7610, R173 ;  /* 0x00007610ffb87816 */ /* 0x000fe200000000ad */
[C---:B------:R-:W-:Y:S02]  /*0cc0*/  FMUL.FTZ R182, R5.reuse, R26 ;  /* 0x0000001a05b67220 */ /* 0x040fe40000410000 */
[----:B------:R-:W-:Y:S02]  /*0cd0*/  FMUL.FTZ R26, R5, R228 ;  /* 0x000000e4051a7220 */ /* 0x000fe40000410000 */
[----:B------:R-:W-:Y:S02]  /*0ce0*/  FMUL.FTZ R228, R38, R183 ;  /* 0x000000b726e47220 */ /* 0x000fe40000410000 */
[----:B------:R-:W-:Y:S02]  /*0cf0*/  FADD.FTZ R171, R171, R230 ;  /* 0x000000e6abab7221 */ /* 0x000fe40000010000 */
[C---:B------:R-:W-:Y:S01]  /*0d00*/  FFMA.FTZ R170, R231.reuse, R230, R170 ;  /* 0x000000e6e7aa7223 */ /* 0x040fe200000100aa */
[----:B------:R-:W-:Y:S01]  /*0d10*/  PRMT R173, RZ, 0x5410, R174 ;  /* 0x00005410ffad7816 */ /* 0x000fe200000000ae */
[----:B------:R-:W-:-:S02]  /*0d20*/  FFMA.FTZ R69, R231, R172, R69 ;  /* 0x000000ace7457223 */ /* 0x000fc40000010045 */
[----:B------:R-:W-:Y:S02]  /*0d30*/  FADD.FTZ R97, R97, R172 ;  /* 0x000000ac61617221 */ /* 0x000fe40000010000 */
[----:B------:R-:W-:Y:S02]  /*0d40*/  FFMA.FTZ R70, R229, R183, R70 ;  /* 0x000000b7e5467223 */ /* 0x000fe40000010046 */
[----:B------:R-:W-:Y:S01]  /*0d50*/  FADD.FTZ R98, R98, R183 ;  /* 0x000000b762627221 */ /* 0x000fe20000010000 */
[----:B------:R-:W-:Y:S01]  /*0d60*/  PRMT R194, RZ, 0x7610, R174 ;  /* 0x00007610ffc27816 */ /* 0x000fe200000000ae */
[----:B------:R-:W-:Y:S02]  /*0d70*/  FADD.FTZ R176, -R0, R176 ;  /* 0x000000b000b07221 */ /* 0x000fe40000010100 */
[----:B------:R-:W-:Y:S02]  /*0d80*/  FMUL.FTZ R183, R39, R184 ;  /* 0x000000b827b77220 */ /* 0x000fe40000410000 */
[----:B------:R-:W-:-:S02]  /*0d90*/  FADD.FTZ R172, R171, R228 ;  /* 0x000000e4abac7221 */ /* 0x000fc40000010000 */
[----:B------:R-:W-:Y:S02]  /*0da0*/  FFMA.FTZ R170, R229, R228, R170 ;  /* 0x000000e4e5aa7223 */ /* 0x000fe400000100aa */
[C---:B------:R-:W-:Y:S02]  /*0db0*/  FADD.FTZ R174, -R0.reuse, R177 ;  /* 0x000000b100ae7221 */ /* 0x040fe40000010100 */
[----:B------:R-:W-:Y:S02]  /*0dc0*/  FADD.FTZ R178, -R0, R178 ;  /* 0x000000b200b27221 */ /* 0x000fe40000010100 */
[----:B------:R-:W-:Y:S02]  /*0dd0*/  FFMA.FTZ R71, R182, R184, R71 ;  /* 0x000000b8b6477223 */ /* 0x000fe40000010047 */
[----:B------:R-:W-:Y:S02]  /*0de0*/  FADD.FTZ R99, R99, R184 ;  /* 0x000000b863637221 */ /* 0x000fe40000010000 */
[----:B------:R-:W-:-:S02]  /*0df0*/  FMUL.FTZ R181, R5, R176 ;  /* 0x000000b005b57220 */ /* 0x000fc40000410000 */
        /* <DEDUP_REMOVED lines=26> */
.L_x_5710:
[----:B0-----:R-:W-:Y:S05]  /*0fa0*/  BSYNC B2 ;  /* 0x0000000000027941 */ /* 0x001fea0003800000 */
.L_x_5709:
[----:B------:R-:W-:Y:S01]  /*0fb0*/  BSSY B2, `(.L_x_5711) ;  /* 0x0000053000027945 */ /* 0x000fe20003800000 */
[----:B------:R-:W-:Y:S05]  /*0fc0*/  @!P1 BRA `(.L_x_5712) ;  /* 0x0000051000009947 */ /* 0x000fea0003800000 */
[----:B------:R-:W-:Y:S02]  /*0fd0*/  IMAD.MOV.U32 R17, RZ, RZ, 0x10 ;  /* 0x00000010ff117424 */ /* 0x000fe400078e00ff */
[----:B------:R-:W-:-:S04]  /*0fe0*/  IMAD.WIDE.U32 R24, R234, R3, c[0x0][0x188] ;  /* 0x00006200ea187625 */ /* 0x000fc800078e0003 */
[----:B------:R-:W-:Y:S01]  /*0ff0*/  IMAD.WIDE.U32 R16, R236, R17, c[0x0][0x208] ;  /* 0x00008200ec107625 */ /* 0x000fe200078e0011 */
[----:B------:R-:W2:Y:S04]  /*1000*/  LDG.E.128 R12, [R24.64] ;  /* 0x00000004180c7981 */ /* 0x000ea8000c1e1d00 */
[----:B------:R-:W3:Y:S04]  /*1010*/  LDG.E.128 R20, [R24.64+0x10] ;  /* 0x0000100418147981 */ /* 0x000ee8000c1e1d00 */
[----:B------:R-:W4:Y:S01]  /*1020*/  LDG.E.128 R16, [R16.64] ;  /* 0x0000000410107981 */ /* 0x000f22000c1e1d00 */
[----:B------:R-:W-:-:S05]  /*1030*/  MOV R191, 0x8 ;  /* 0x0000000800bf7802 */ /* 0x000fca0000000f00 */
        /* <DEDUP_REMOVED lines=11> */
[C---:B------:R-:W-:Y:S01]  /*10f0*/  FADD.FTZ R168, -R0.reuse, R13 ;  /* 0x0000000d00a87221 */ /* 0x040fe20000010100 */
[----:B----4-:R-:W-:Y:S02]  /*1100*/  PRMT R169, RZ, 0x5410, R16 ;  /* 0x00005410ffa97816 */ /* 0x010fe40000000010 */
[--C-:B------:R-:W-:Y:S02]  /*1110*/  PRMT R173, RZ, 0x5410, R18.reuse ;  /* 0x00005410ffad7816 */ /* 0x100fe40000000012 */
[----:B------:R-:W-:Y:S01]  /*1120*/  PRMT R176, RZ, 0x7610, R18 ;  /* 0x00007610ffb07816 */ /* 0x000fe20000000012 */
[----:B---3--:R-:W-:Y:S01]  /*1130*/  FADD.FTZ R18, -R0, R23 ;  /* 0x0000001700127221 */ /* 0x008fe20000010100 */
[----:B------:R-:W-:Y:S01]  /*1140*/  PRMT R170, RZ, 0x7610, R16 ;  /* 0x00007610ffaa7816 */ /* 0x000fe20000000010 */
[----:B0-----:R-:W-:Y:S01]  /*1150*/  FMUL.FTZ R10, R5, R12 ;  /* 0x0000000c050a7220 */ /* 0x001fe20000410000 */
[--C-:B------:R-:W-:Y:S02]  /*1160*/  PRMT R25, RZ, 0x5410, R19.reuse ;  /* 0x00005410ff197816 */ /* 0x100fe40000000013 */
[----:B------:R-:W-:Y:S01]  /*1170*/  PRMT R24, RZ, 0x7610, R19 ;  /* 0x00007610ff187816 */ /* 0x000fe20000000013 */
[----:B------:R-:W-:Y:S01]  /*1180*/  FMUL.FTZ R19, R44, R169 ;  /* 0x000000a92c137220 */ /* 0x000fe20000410000 */
[----:B------:R-:W-:Y:S01]  /*1190*/  PRMT R171, RZ, 0x5410, R17 ;  /* 0x00005410ffab7816 */ /* 0x000fe20000000011 */
[C---:B------:R-:W-:Y:S01]  /*11a0*/  FADD.FTZ R16, -R0.reuse, R21 ;  /* 0x0000001500107221 */ /* 0x040fe20000010100 */
[----:B------:R-:W-:Y:S01]  /*11b0*/  PRMT R174, RZ, 0x7610, R17 ;  /* 0x00007610ffae7816 */ /* 0x000fe20000000011 */
[----:B------:R-:W-:-:S02]  /*11c0*/  FADD.FTZ R22, -R0, R22 ;  /* 0x0000001600167221 */ /* 0x000fc40000010100 */
[C---:B------:R-:W-:Y:S02]  /*11d0*/  FMUL.FTZ R17, R5.reuse, R18 ;  /* 0x0000001205117220 */ /* 0x040fe40000410000 */
[----:B------:R-:W-:Y:S02]  /*11e0*/  FADD.FTZ R14, -R0, R14 ;  /* 0x0000000e000e7221 */ /* 0x000fe40000010100 */
[----:B------:R-:W-:Y:S02]  /*11f0*/  FMUL.FTZ R11, R5, R168 ;  /* 0x000000a8050b7220 */ /* 0x000fe40000410000 */
[----:B------:R-:W-:Y:S02]  /*1200*/  FMUL.FTZ R18, R45, R170 ;  /* 0x000000aa2d127220 */ /* 0x000fe40000410000 */
[----:B------:R-:W-:Y:S02]  /*1210*/  FADD.FTZ R237, R237, R19 ;  /* 0x00000013eded7221 */ /* 0x000fe40000010000 */
[----:B------:R-:W-:-:S02]  /*1220*/  FFMA.FTZ R235, R10, R19, R235 ;  /* 0x000000130aeb7223 */ /* 0x000fc400000100eb */
[C---:B------:R-:W-:Y:S02]  /*1230*/  FADD.FTZ R172, -R0.reuse, R15 ;  /* 0x0000000f00ac7221 */ /* 0x040fe40000010100 */
[C---:B------:R-:W-:Y:S02]  /*1240*/  FMUL.FTZ R15, R5.reuse, R16 ;  /* 0x00000010050f7220 */ /* 0x040fe40000410000 */
[----:B------:R-:W-:Y:S02]  /*1250*/  FADD.FTZ R20, -R0, R20 ;  /* 0x0000001400147221 */ /* 0x000fe40000010100 */
[C---:B------:R-:W-:Y:S02]  /*1260*/  FMUL.FTZ R16, R5.reuse, R22 ;  /* 0x0000001605107220 */ /* 0x040fe40000410000 */
[----:B------:R-:W-:Y:S02]  /*1270*/  FMUL.FTZ R12, R5, R14 ;  /* 0x0000000e050c7220 */ /* 0x000fe40000410000 */
[----:B------:R-:W-:-:S02]  /*1280*/  FMUL.FTZ R21, R46, R171 ;  /* 0x000000ab2e157220 */ /* 0x000fc40000410000 */
[----:B------:R-:W-:Y:S02]  /*1290*/  FADD.FTZ R22, R237, R18 ;  /* 0x00000012ed167221 */ /* 0x000fe40000010000 */
[----:B------:R-:W-:Y:S02]  /*12a0*/  FFMA.FTZ R235, R11, R18, R235 ;  /* 0x000000120beb7223 */ /* 0x000fe400000100eb */
[C---:B------:R-:W-:Y:S02]  /*12b0*/  FMUL.FTZ R14, R5.reuse, R20 ;  /* 0x00000014050e7220 */ /* 0x040fe40000410000 */
        /* <DEDUP_REMOVED lines=34> */
.L_x_5712:
[----:B------:R-:W-:Y:S05]  /*14e0*/  BSYNC B2 ;  /* 0x0000000000027941 */ /* 0x000fea0003800000 */
.L_x_5711:
        /* <DEDUP_REMOVED lines=83> */
.L_x_5714:
[----:B------:R-:W-:Y:S05]  /*1a20*/  BSYNC B2 ;  /* 0x0000000000027941 */ /* 0x000fea0003800000 */
.L_x_5713:
        /* <DEDUP_REMOVED lines=9> */
[----:B------:R-:W-:-:S12]  /*1ac0*/  HFMA2.MMA R187, -RZ, RZ, 0, 4.76837158203125e-07 ;  /* 0x00000008ffbb7435 */ /* 0x000fd800000001ff */
[----:B------:R-:W-:-:S04]  /*1ad0*/  @P5 IMAD.WIDE.U32 R214, R234, R3, c[0x0][0x218] ;  /* 0x00008600ead65625 */ /* 0x000fc800078e0003 */
[----:B------:R-:W-:Y:S01]  /*1ae0*/  IMAD.WIDE.U32 R2, R2, R187, c[0x0][0x190] ;  /* 0x0000640002027625 */ /* 0x000fe200078e00bb */
[----:B------:R1:W5:Y:S04]  /*1af0*/  @P5 LDG.E.128 R148, [R214.64] ;  /* 0x00000004d6945981 */ /* 0x000368000c1e1d00 */
[----:B------:R4:W5:Y:S04]  /*1b00*/  LDG.E.64 R186, [R2.64] ;  /* 0x0000000402ba7981 */ /* 0x000968000c1e1b00 */
[----:B------:R1:W5:Y:S01]  /*1b10*/  @P5 LDG.E.128 R152, [R214.64+0x10] ;  /* 0x00001004d6985981 */ /* 0x000362000c1e1d00 */
[----:B--2---:R-:W-:-:S02]  /*1b20*/  FADD.FTZ R218, -R0, R171 ;  /* 0x000000ab00da7221 */ /* 0x004fc40000010100 */
[C---:B------:R-:W-:Y:S02]  /*1b30*/  FADD.FTZ R168, -R0.reuse, R168 ;  /* 0x000000a800a87221 */ /* 0x040fe40000010100 */
[C---:B-1----:R-:W-:Y:S01]  /*1b40*/  FMUL.FTZ R214, R5.reuse, R218 ;  /* 0x000000da05d67220 */ /* 0x042fe20000410000 */
[--C-:B----4-:R-:W-:Y:S01]  /*1b50*/  PRMT R3, RZ, 0x5410, R172.reuse ;  /* 0x00005410ff037816 */ /* 0x110fe200000000ac */
[----:B------:R-:W-:Y:S01]  /*1b60*/  FADD.FTZ R216, -R0, R169 ;  /* 0x000000a900d87221 */ /* 0x000fe20000010100 */
[----:B------:R-:W-:Y:S01]  /*1b70*/  PRMT R172, RZ, 0x7610, R172 ;  /* 0x00007610ffac7816 */ /* 0x000fe200000000ac */
[----:B0-----:R-:W-:Y:S02]  /*1b80*/  FMUL.FTZ R213, R5, R168 ;  /* 0x000000a805d57220 */ /* 0x001fe40000410000 */
        /* <DEDUP_REMOVED lines=9> */
[----:B------:R-:W-:Y:S02]  /*1c20*/  FMUL.FTZ R212, R5, R216 ;  /* 0x000000d805d47220 */ /* 0x000fe40000410000 */
[----:B------:R-:W-:Y:S02]  /*1c30*/  FMUL.FTZ R221, R61, R172 ;  /* 0x000000ac3ddd7220 */ /* 0x000fe40000410000 */
[----:B------:R-:W-:Y:S02]  /*1c40*/  FADD.FTZ R0, R237, R218 ;  /* 0x000000daed007221 */ /* 0x000fe40000010000 */
[C---:B------:R-:W-:Y:S01]  /*1c50*/  FFMA.FTZ R235, R213.reuse, R218, R235 ;  /* 0x000000dad5eb7223 */ /* 0x040fe200000100eb */
[----:B------:R-:W-:Y:S01]  /*1c60*/  PRMT R222, RZ, 0x7610, R173 ;  /* 0x00007610ffde7816 */ /* 0x000fe200000000ad */
[----:B------:R-:W-:-:S02]  /*1c70*/  FFMA.FTZ R88, R213, R3, R88 ;  /* 0x00000003d5587223 */ /* 0x000fc40000010058 */
[----:B------:R-:W-:Y:S02]  /*1c80*/  FADD.FTZ R124, R124, R3 ;  /* 0x000000037c7c7221 */ /* 0x000fe40000010000 */
[----:B------:R-:W-:Y:S02]  /*1c90*/  FMUL.FTZ R215, R5, R170 ;  /* 0x000000aa05d77220 */ /* 0x000fe40000410000 */
[----:B------:R-:W-:Y:S02]  /*1ca0*/  FMUL.FTZ R220, R62, R169 ;  /* 0x000000a93edc7220 */ /* 0x000fe40000410000 */
        /* <DEDUP_REMOVED lines=39> */
.L_x_5708:
[----:B------:R-:W-:Y:S05]  /*1f20*/  BSYNC B1 ;  /* 0x0000000000017941 */ /* 0x000fea0003800000 */
.L_x_5700:
[----:B------:R-:W-:Y:S05]  /*1f30*/  BRA.DIV ~URZ, `(.L_x_5715) ;  /* 0x00003c627f007947 */ /* 0x000fea000b800000 */
[----:B------:R4:W1:Y:S02]  /*1f40*/  SHFL.BFLY PT, R0, R237, 0x1, 0x1f ;  /* 0x0c201f00ed007f89 */ /* 0x00086400000e0000 */
.L_x_5790:
[----:B------:R-:W-:Y:S05]  /*1f50*/  BRA.DIV ~URZ, `(.L_x_5716) ;  /* 0x00003cc27f007947 */ /* 0x000fea000b800000 */
[----:B---3--:R-:W3:Y:S01]  /*1f60*/  SHFL.BFLY PT, R2, R235, 0x1, 0x1f ;  /* 0x0c201f00eb027f89 */ /* 0x008ee200000e0000 */
[----:B-1--4-:R-:W-:-:S05]  /*1f70*/  FADD.FTZ R237, R0, R237 ;  /* 0x000000ed00ed7221 */ /* 0x012fca0000010000 */
[----:B------:R-:W1:Y:S01]  /*1f80*/  SHFL.BFLY PT, R0, R237, 0x2, 0x1f ;  /* 0x0c401f00ed007f89 */ /* 0x000e6200000e0000 */
[----:B---3--:R-:W-:-:S05]  /*1f90*/  FADD.FTZ R2, R2, R235 ;  /* 0x000000eb02027221 */ /* 0x008fca0000010000 */
[----:B------:R-:W3:Y:S01]  /*1fa0*/  SHFL.BFLY PT, R3, R2, 0x2, 0x1f ;  /* 0x0c401f0002037f89 */ /* 0x000ee200000e0000 */
[----:B-1----:R-:W-:-:S05]  /*1fb0*/  FADD.FTZ R0, R0, R237 ;  /* 0x000000ed00007221 */ /* 0x002fca0000010000 */
[----:B--2---:R-:W1:Y:S01]  /*1fc0*/  SHFL.BFLY PT, R169, R0, 0x4, 0x1f ;  /* 0x0c801f0000a97f89 */ /* 0x004e6200000e0000 */
        /* <DEDUP_REMOVED lines=10> */
.L_x_5791:
[----:B------:R-:W-:Y:S01]  /*2070*/  ISETP.GE.AND P5, PT, R4, 0x1, PT ;  /* 0x000000010400780c */ /* 0x000fe20003fa6270 */
[----:B---3--:R-:W-:Y:S01]  /*2080*/  FADD.FTZ R173, R173, R170 ;  /* 0x000000aaadad7221 */ /* 0x008fe20000010000 */
[----:B0-----:R-:W-:Y:S01]  /*2090*/  ISETP.NE.AND P6, PT, R7, RZ, PT ;  /* 0x000000ff0700720c */ /* 0x001fe20003fc5270 */
[----:B-12---:R-:W-:Y:S01]  /*20a0*/  FADD.FTZ R171, R2, R171 ;  /* 0x000000ab02ab7221 */ /* 0x006fe20000010000 */
[----:B------:R-:W-:Y:S01]  /*20b0*/  BSSY B1, `(.L_x_5717) ;  /* 0x00000b3000017945 */ /* 0x000fe20003800000 */
[----:B------:R-:W-:Y:S02]  /*20c0*/  IMAD.MOV.U32 R0, RZ, RZ, RZ ;  /* 0x000000ffff007224 */ /* 0x000fe400078e00ff */
        /* <DEDUP_REMOVED lines=21> */
.L_x_5720:
[----:B------:R-:W-:Y:S05]  /*2220*/  BSYNC B2 ;  /* 0x0000000000027941 */ /* 0x000fea0003800000 */
.L_x_5719:
        /* <DEDUP_REMOVED lines=15> */
.L_x_5722:
[----:B------:R-:W-:Y:S05]  /*2320*/  BSYNC B2 ;  /* 0x0000000000027941 */ /* 0x000fea0003800000 */
.L_x_5721:
        /* <DEDUP_REMOVED lines=15> */
.L_x_5724:
[----:B------:R-:W-:Y:S05]  /*2420*/  BSYNC B2 ;  /* 0x0000000000027941 */ /* 0x000fea0003800000 */
.L_x_5723:
        /* <DEDUP_REMOVED lines=15> */
.L_x_5726:
[----:B------:R-:W-:Y:S05]  /*2520*/  BSYNC B2 ;  /* 0x0000000000027941 */ /* 0x000fea0003800000 */
.L_x_5725:
        /* <DEDUP_REMOVED lines=15> */
.L_x_5728:
[----:B------:R-:W-:Y:S05]  /*2620*/  BSYNC B2 ;  /* 0x0000000000027941 */ /* 0x000fea0003800000 */
.L_x_5727:
        /* <DEDUP_REMOVED lines=15> */
.L_x_5730:
[----:B------:R-:W-:Y:S05]  /*2720*/  BSYNC B2 ;  /* 0x0000000000027941 */ /* 0x000fea0003800000 */
.L_x_5729:
        /* <DEDUP_REMOVED lines=15> */
.L_x_5732:
[----:B------:R-:W-:Y:S05]  /*2820*/  BSYNC B2 ;  /* 0x0000000000027941 */ /* 0x000fea0003800000 */
.L_x_5731:
        /* <DEDUP_REMOVED lines=24> */
.L_x_5734:
[----:B------:R-:W-:Y:S05]  /*29b0*/  BSYNC B2 ;  /* 0x0000000000027941 */ /* 0x000fea0003800000 */
.L_x_5733:
        /* <DEDUP_REMOVED lines=16> */
[----:B------:R-:W-:Y:S02]  /*2ac0*/  @P5 MOV R173, 0x10 ;  /* 0x0000001000ad5802 */ /* 0x000fe40000000f00 */
[----:B------:R-:W-:Y:S02]  /*2ad0*/  @P6 MOV R168, 0x20 ;  /* 0x0000002000a86802 */ /* 0x000fe40000000f00 */
[----:B------:R-:W-:-:S02]  /*2ae0*/  @P5 F2FP.BF16.PACK_AB R172, RZ, R172 ;  /* 0x000000acffac523e */ /* 0x000fc400000010ff */
[----:B------:R-:W-:Y:S02]  /*2af0*/  @P5 F2FP.BF16.PACK_AB R177, RZ, R177 ;  /* 0x000000b1ffb1523e */ /* 0x000fe400000010ff */
[----:B------:R-:W-:Y:S02]  /*2b00*/  @P5 PRMT R114, R174, 0x7610, R114 ;  /* 0x00007610ae725816 */ /* 0x000fe40000000072 */
[----:B------:R-:W-:Y:S01]  /*2b10*/  @P5 F2FP.BF16.PACK_AB R170, RZ, R3 ;  /* 0x00000003ffaa523e */ /* 0x000fe200000010ff */
[----:B------:R-:W-:Y:S01]  /*2b20*/  @P5 IMAD.WIDE.U32 R2, R0, R173, c[0x0][0x248] ;  /* 0x0000920000025625 */ /* 0x000fe200078e00ad */
[----:B------:R-:W-:Y:S02]  /*2b30*/  @P5 PRMT R115, R234, 0x7610, R115 ;  /* 0x00007610ea735816 */ /* 0x000fe40000000073 */
[----:B------:R-:W-:Y:S01]  /*2b40*/  @P5 PRMT R112, R112, 0x5410, R169 ;  /* 0x0000541070705816 */ /* 0x000fe200000000a9 */
[----:B------:R-:W-:Y:S01]  /*2b50*/  @P6 IMAD.WIDE.U32 R168, R9, R168, c[0x0][0x258] ;  /* 0x0000960009a86625 */ /* 0x000fe200078e00a8 */
[----:B------:R-:W-:-:S02]  /*2b60*/  @P5 PRMT R113, R113, 0x5410, R172 ;  /* 0x0000541071715816 */ /* 0x000fc400000000ac */
[----:B------:R-:W-:Y:S02]  /*2b70*/  @P5 PRMT R114, R114, 0x5410, R177 ;  /* 0x0000541072725816 */ /* 0x000fe400000000b1 */
[----:B------:R-:W-:Y:S01]  /*2b80*/  @P5 PRMT R115, R115, 0x5410, R170 ;  /* 0x0000541073735816 */ /* 0x000fe200000000aa */
[----:B------:R0:W-:Y:S01]  /*2b90*/  @P6 STG.E.128 [R168.64], R164 ;  /* 0x000000a4a8006986 */ /* 0x0001e2000c101d04 */
[----:B------:R-:W-:Y:S02]  /*2ba0*/  IADD3 R9, R9, 0x20, RZ ;  /* 0x0000002009097810 */ /* 0x000fe40007ffe0ff */
[----:B------:R-:W-:Y:S01]  /*2bb0*/  IADD3 R0, R0, 0x20, RZ ;  /* 0x0000002000007810 */ /* 0x000fe20007ffe0ff */
[----:B------:R0:W-:Y:S04]  /*2bc0*/  @P6 STG.E.128 [R168.64+0x10], R156 ;  /* 0x0000109ca8006986 */ /* 0x0001e8000c101d04 */
[----:B------:R0:W-:Y:S02]  /*2bd0*/  @P5 STG.E.128 [R2.64], R112 ;  /* 0x0000007002005986 */ /* 0x0001e4000c101d04 */
.L_x_5718:
[----:B------:R-:W-:Y:S05]  /*2be0*/  BSYNC B1 ;  /* 0x0000000000017941 */ /* 0x000fea0003800000 */
.L_x_5717:
[----:B------:R-:W-:Y:S01]  /*2bf0*/  BSSY B1, `(.L_x_5735) ;  /* 0x00000a9000017945 */ /* 0x000fe20003800000 */
[----:B------:R-:W-:Y:S05]  /*2c00*/  @!P1 BRA `(.L_x_5736) ;  /* 0x00000a7000009947 */ /* 0x000fea0003800000 */
[----:B------:R-:W-:Y:S01]  /*2c10*/  @!P4 ISETP.NE.U32.AND P6, PT, RZ, c[0x0][0x218], PT ;  /* 0x00008600ff00ca0c */ /* 0x000fe20003fc5070 */
[----:B------:R-:W-:Y:S03]  /*2c20*/  BSSY B2, `(.L_x_5737) ;  /* 0x000000a000027945 */ /* 0x000fe60003800000 */
[----:B------:R-:W-:-:S04]  /*2c30*/  @!P4 ISETP.NE.AND.EX P6, PT, RZ, c[0x0][0x21c], PT, P6 ;  /* 0x00008700ff00ca0c */ /* 0x000fc80003fc5360 */
[----:B0----5:R-:W-:Y:S01]  /*2c40*/  @!P4 FSEL R3, R140, RZ, P6 ;  /* 0x000000ff8c03c208 */ /* 0x021fe20003000000 */
[----:B------:R-:W-:Y:S05]  /*2c50*/  @!P4 BRA `(.L_x_5738) ;  /* 0x000000600000c947 */ /* 0x000fea0003800000 */
[----:B------:R-:W-:Y:S01]  /*2c60*/  ISETP.NE.U32.AND P6, PT, RZ, c[0x0][0x218], PT ;  /* 0x00008600ff007a0c */ /* 0x000fe20003fc5070 */
[----:B------:R-:W-:-:S03]  /*2c70*/  FFMA.FTZ R2, R10, R171, R4 ;  /* 0x000000ab0a027223 */ /* 0x000fc60000010004 */
[----:B------:R-:W-:Y:S01]  /*2c80*/  ISETP.NE.AND.EX P6, PT, RZ, c[0x0][0x21c], PT, P6 ;  /* 0x00008700ff007a0c */ /* 0x000fe20003fc5360 */
[----:B------:R-:W-:-:S04]  /*2c90*/  FADD.FTZ R2, R19, -R2 ;  /* 0x8000000213027221 */ /* 0x000fc80000010000 */
[----:B------:R-:W-:-:S08]  /*2ca0*/  FMUL.FTZ R3, R5, R2 ;  /* 0x0000000205037220 */ /* 0x000fd00000410000 */
[----:B------:R-:W-:Y:S02]  /*2cb0*/  @P6 FADD.FTZ R3, R140, R3 ;  /* 0x000000038c036221 */ /* 0x000fe40000010000 */
.L_x_5738:
[----:B------:R-:W-:Y:S05]  /*2cc0*/  BSYNC B2 ;  /* 0x0000000000027941 */ /* 0x000fea0003800000 */
.L_x_5737:
        /* <DEDUP_REMOVED lines=15> */
.L_x_5740:
[----:B------:R-:W-:Y:S05]  /*2dc0*/  BSYNC B2 ;  /* 0x0000000000027941 */ /* 0x000fea0003800000 */
.L_x_5739:
        /* <DEDUP_REMOVED lines=15> */
.L_x_5742:
[----:B------:R-:W-:Y:S05]  /*2ec0*/  BSYNC B2 ;  /* 0x0000000000027941 */ /* 0x000fea0003800000 */
.L_x_5741:
        /* <DEDUP_REMOVED lines=15> */
.L_x_5744:
[----:B------:R-:W-:Y:S05]  /*2fc0*/  BSYNC B2 ;  /* 0x0000000000027941 */ /* 0x000fea0003800000 */
.L_x_5743:
        /* <DEDUP_REMOVED lines=15> */
.L_x_5746:
[----:B------:R-:W-:Y:S05]  /*30c0*/  BSYNC B2 ;  /* 0x0000000000027941 */ /* 0x000fea0003800000 */
.L_x_5745:
        /* <DEDUP_REMOVED lines=15> */
.L_x_5748:
[----:B------:R-:W-:Y:S05]  /*31c0*/  BSYNC B2 ;  /* 0x0000000000027941 */ /* 0x000fea0003800000 */
.L_x_5747:
        /* <DEDUP_REMOVED lines=15> */
.L_x_5750:
[----:B------:R-:W-:Y:S05]  /*32c0*/  BSYNC B2 ;  /* 0x0000000000027941 */ /* 0x000fea0003800000 */
.L_x_5749:
        /* <DEDUP_REMOVED lines=24> */
.L_x_5752:
[----:B------:R-:W-:Y:S05]  /*3450*/  BSYNC B2 ;  /* 0x0000000000027941 */ /* 0x000fea0003800000 */
.L_x_5751:
        /* <DEDUP_REMOVED lines=34> */
.L_x_5736:
[----:B------:R-:W-:Y:S05]  /*3680*/  BSYNC B1 ;  /* 0x0000000000017941 */ /* 0x000fea0003800000 */
.L_x_5735:
        /* <DEDUP_REMOVED lines=13> */
.L_x_5756:
[----:B------:R-:W-:Y:S05]  /*3760*/  BSYNC B2 ;  /* 0x0000000000027941 */ /* 0x000fea0003800000 */
.L_x_5755:
        /* <DEDUP_REMOVED lines=15> */
.L_x_5758:
[----:B------:R-:W-:Y:S05]  /*3860*/  BSYNC B2 ;  /* 0x0000000000027941 */ /* 0x000fea0003800000 */
.L_x_5757:
        /* <DEDUP_REMOVED lines=15> */
.L_x_5760:
[----:B------:R-:W-:Y:S05]  /*3960*/  BSYNC B2 ;  /* 0x0000000000027941 */ /* 0x000fea0003800000 */
.L_x_5759:
        /* <DEDUP_REMOVED lines=15> */
.L_x_5762:
[----:B------:R-:W-:Y:S05]  /*3a60*/  BSYNC B2 ;  /* 0x0000000000027941 */ /* 0x000fea0003800000 */
.L_x_5761:
        /* <DEDUP_REMOVED lines=15> */
.L_x_5764:
[----:B------:R-:W-:Y:S05]  /*3b60*/  BSYNC B2 ;  /* 0x0000000000027941 */ /* 0x000fea0003800000 */
.L_x_5763:
        /* <DEDUP_REMOVED lines=15> */
.L_x_5766:
[----:B------:R-:W-:Y:S05]  /*3c60*/  BSYNC B2 ;  /* 0x0000000000027941 */ /* 0x000fea0003800000 */
.L_x_5765:
        /* <DEDUP_REMOVED lines=15> */
.L_x_5768:
[----:B------:R-:W-:Y:S05]  /*3d60*/  BSYNC B2 ;  /* 0x0000000000027941 */ /* 0x000fea0003800000 */
.L_x_5767:
        /* <DEDUP_REMOVED lines=24> */
.L_x_5770:
[----:B------:R-:W-:Y:S05]  /*3ef0*/  BSYNC B2 ;  /* 0x0000000000027941 */ /* 0x000fea0003800000 */
.L_x_5769:
[----:B------:R-:W-:Y:S01]  /*3f00*/  @P5 FMUL.FTZ R3, R236, c[0x0][0x1ec] ;  /* 0x00007b00ec035a20 */ /* 0x000fe20000410000 */
[----:B------:R-:W-:Y:S01]  /*3f10*/  SEL R157, R178, R157, P6 ;  /* 0x0000009db29d7207 */ /* 0x000fe20003000000 */
[----:B------:R-:W-:Y:S01]  /*3f20*/  @P5 IMAD.MOV.U32 R173, RZ, RZ, 0x10 ;  /* 0x00000010ffad5424 */ /* 0x000fe200078e00ff */
        /* <DEDUP_REMOVED lines=14> */
[----:B------:R-:W-:Y:S02]  /*4010*/  @P5 F2FP.BF16.PACK_AB R172, RZ, R172 ;  /* 0x000000acffac523e */ /* 0x000fe400000010ff */
[----:B------:R-:W-:Y:S02]  /*4020*/  @P6 MOV R168, 0x20 ;  /* 0x0000002000a86802 */ /* 0x000fe40000000f00 */
        /* <DEDUP_REMOVED lines=15> */
.L_x_5754:
[----:B------:R-:W-:Y:S05]  /*4120*/  BSYNC B1 ;  /* 0x0000000000017941 */ /* 0x000fea0003800000 */
.L_x_5753:
        /* <DEDUP_REMOVED lines=13> */
.L_x_5774:
[----:B------:R-:W-:Y:S05]  /*4200*/  BSYNC B2 ;  /* 0x0000000000027941 */ /* 0x000fea0003800000 */
.L_x_5773:
        /* <DEDUP_REMOVED lines=15> */
.L_x_5776:
[----:B------:R-:W-:Y:S05]  /*4300*/  BSYNC B2 ;  /* 0x0000000000027941 */ /* 0x000fea0003800000 */
.L_x_5775:
        /* <DEDUP_REMOVED lines=15> */
.L_x_5778:
[----:B------:R-:W-:Y:S05]  /*4400*/  BSYNC B2 ;  /* 0x0000000000027941 */ /* 0x000fea0003800000 */
.L_x_5777:
        /* <DEDUP_REMOVED lines=15> */
.L_x_5780:
[----:B------:R-:W-:Y:S05]  /*4500*/  BSYNC B2 ;  /* 0x0000000000027941 */ /* 0x000fea0003800000 */
.L_x_5779:
        /* <DEDUP_REMOVED lines=15> */
.L_x_5782:
[----:B------:R-:W-:Y:S05]  /*4600*/  BSYNC B2 ;  /* 0x0000000000027941 */ /* 0x000fea0003800000 */
.L_x_5781:
        /* <DEDUP_REMOVED lines=15> */
.L_x_5784:
[----:B------:R-:W-:Y:S05]  /*4700*/  BSYNC B2 ;  /* 0x0000000000027941 */ /* 0x000fea0003800000 */
.L_x_5783:
        /* <DEDUP_REMOVED lines=15> */
.L_x_5786:
[----:B------:R-:W-:Y:S05]  /*4800*/  BSYNC B2 ;  /* 0x0000000000027941 */ /* 0x000fea0003800000 */
.L_x_5785:
        /* <DEDUP_REMOVED lines=15> */
.L_x_5788:
[----:B------:R-:W-:Y:S05]  /*4900*/  BSYNC B2 ;  /* 0x0000000000027941 */ /* 0x000fea0003800000 */
.L_x_5787:
[----:B------:R-:W-:Y:S02]  /*4910*/  ISETP.NE.U32.AND P6, PT, RZ, c[0x0][0x258], PT ;  /* 0x00009600ff007a0c */ /* 0x000fe40003fc5070 */
[----:B------:R-:W-:Y:S02]  /*4920*/  ISETP.NE.U32.AND P4, PT, RZ, c[0x0][0x258], PT ;  /* 0x00009600ff007a0c */ /* 0x000fe40003f85070 */
[----:B------:R-:W-:Y:S02]  /*4930*/  ISETP.NE.AND.EX P6, PT, RZ, c[0x0][0x25c], PT, P6 ;  /* 0x00009700ff007a0c */ /* 0x000fe40003fc5360 */
[----:B------:R-:W-:Y:S02]  /*4940*/  ISETP.NE.AND.EX P4, PT, RZ, c[0x0][0x25c], PT, P4 ;  /* 0x00009700ff007a0c */ /* 0x000fe40003f85340 */
[----:B------:R-:W-:Y:S02]  /*4950*/  @P5 F2FP.BF16.PACK_AB R168, RZ, R168 ;  /* 0x000000a8ffa8523e */ /* 0x000fe400000010ff */
[----:B------:R-:W-:Y:S01]  /*4960*/  SEL R165, R2, R165, P4 ;  /* 0x000000a502a57207 */ /* 0x000fe20002000000 */
[----:B------:R-:W-:Y:S01]  /*4970*/  @P5 FMUL.FTZ R2, R236, c[0x0][0x1ec] ;  /* 0x00007b00ec025a20 */ /* 0x000fe20000410000 */
[----:B------:R-:W-:-:S02]  /*4980*/  SEL R164, R3, R164, P4 ;  /* 0x000000a403a47207 */ /* 0x000fc40002000000 */
[----:B------:R-:W-:Y:S01]  /*4990*/  SEL R166, R169, R166, P4 ;  /* 0x000000a6a9a67207 */ /* 0x000fe20002000000 */
[----:B------:R-:W-:Y:S01]  /*49a0*/  @P5 FMUL.FTZ R2, R2, c[0x0][0x1e8] ;  /* 0x00007a0002025a20 */ /* 0x000fe20000410000 */
[----:B------:R-:W-:Y:S02]  /*49b0*/  SEL R167, R172, R167, P4 ;  /* 0x000000a7aca77207 */ /* 0x000fe40002000000 */
[----:B------:R-:W-:Y:S02]  /*49c0*/  SEL R156, R175, R156, P4 ;  /* 0x0000009caf9c7207 */ /* 0x000fe40002000000 */
[----:B------:R-:W-:Y:S02]  /*49d0*/  SEL R157, R178, R157, P4 ;  /* 0x0000009db29d7207 */ /* 0x000fe40002000000 */
[----:B------:R-:W-:Y:S02]  /*49e0*/  SEL R158, R179, R158, P4 ;  /* 0x0000009eb39e7207 */ /* 0x000fe40002000000 */
[----:B------:R-:W-:-:S02]  /*49f0*/  SEL R159, R236, R159, P4 ;  /* 0x0000009fec9f7207 */ /* 0x000fc40002000000 */
[----:B------:R-:W-:Y:S02]  /*4a00*/  @P5 LOP3.LUT P4, RZ, R187, 0xff000000, RZ, 0xc0, !PT ;  /* 0xff000000bbff5812 */ /* 0x000fe4000788c0ff */
[----:B------:R-:W-:Y:S02]  /*4a10*/  @P6 MOV R4, 0x20 ;  /* 0x0000002000046802 */ /* 0x000fe40000000f00 */
[----:B------:R-:W-:Y:S02]  /*4a20*/  @P5 F2FP.BF16.PACK_AB R173, RZ, R173 ;  /* 0x000000adffad523e */ /* 0x000fe400000010ff */
[----:B------:R-:W-:Y:S01]  /*4a30*/  @P5 F2FP.BF16.PACK_AB R176, RZ, R176 ;  /* 0x000000b0ffb0523e */ /* 0x000fe200000010ff */
[----:B------:R-:W-:Y:S01]  /*4a40*/  @P6 IMAD.WIDE.U32 R4, R9, R4, c[0x0][0x258] ;  /* 0x0000960009046625 */ /* 0x000fe200078e0004 */
[----:B------:R-:W-:Y:S02]  /*4a50*/  @P5 FSEL R2, R2, RZ, P4 ;  /* 0x000000ff02025208 */ /* 0x000fe40002000000 */
[----:B------:R-:W-:-:S02]  /*4a60*/  @P5 F2FP.BF16.PACK_AB R234, RZ, R234 ;  /* 0x000000eaffea523e */ /* 0x000fc400000010ff */
[----:B------:R-:W-:Y:S01]  /*4a70*/  @P5 MOV R3, 0x10 ;  /* 0x0000001000035802 */ /* 0x000fe20000000f00 */
[----:B------:R0:W-:Y:S01]  /*4a80*/  @P6 STG.E.128 [R4.64], R164 ;  /* 0x000000a404006986 */ /* 0x0001e2000c101d04 */
[----:B------:R-:W-:Y:S02]  /*4a90*/  @P5 F2FP.BF16.PACK_AB R170, RZ, R170 ;  /* 0x000000aaffaa523e */ /* 0x000fe400000010ff */
[----:B------:R-:W-:Y:S01]  /*4aa0*/  @P5 F2FP.BF16.PACK_AB R174, RZ, R174 ;  /* 0x000000aeffae523e */ /* 0x000fe200000010ff */
[----:B------:R0:W-:Y:S01]  /*4ab0*/  @P6 STG.E.128 [R4.64+0x10], R156 ;  /* 0x0000109c04006986 */ /* 0x0001e2000c101d04 */
[----:B------:R-:W-:Y:S02]  /*4ac0*/  @P5 PRMT R112, R168, 0x7610, R112 ;  /* 0x00007610a8705816 */ /* 0x000fe40000000070 */
[----:B------:R-:W-:Y:S02]  /*4ad0*/  @P5 PRMT R113, R173, 0x7610, R113 ;  /* 0x00007610ad715816 */ /* 0x000fe40000000071 */
[----:B------:R-:W-:-:S02]  /*4ae0*/  @P5 F2FP.BF16.PACK_AB R177, RZ, R177 ;  /* 0x000000b1ffb1523e */ /* 0x000fc400000010ff */
[----:B------:R-:W-:Y:S02]  /*4af0*/  @P5 PRMT R114, R176, 0x7610, R114 ;  /* 0x00007610b0725816 */ /* 0x000fe40000000072 */
[----:B------:R-:W-:Y:S01]  /*4b00*/  @P5 F2FP.BF16.PACK_AB R9, RZ, R2 ;  /* 0x00000002ff09523e */ /* 0x000fe200000010ff */
[----:B------:R-:W-:Y:S01]  /*4b10*/  @P5 IMAD.WIDE.U32 R2, R0, R3, c[0x0][0x248] ;  /* 0x0000920000025625 */ /* 0x000fe200078e0003 */
[----:B------:R-:W-:Y:S02]  /*4b20*/  @P5 PRMT R115, R234, 0x7610, R115 ;  /* 0x00007610ea735816 */ /* 0x000fe40000000073 */
[----:B------:R-:W-:Y:S02]  /*4b30*/  @P5 PRMT R112, R112, 0x5410, R170 ;  /* 0x0000541070705816 */ /* 0x000fe400000000aa */
[----:B------:R-:W-:Y:S02]  /*4b40*/  @P5 PRMT R113, R113, 0x5410, R174 ;  /* 0x0000541071715816 */ /* 0x000fe400000000ae */
[----:B------:R-:W-:-:S02]  /*4b50*/  @P5 PRMT R114, R114, 0x5410, R177 ;  /* 0x0000541072725816 */ /* 0x000fc400000000b1 */
[----:B------:R-:W-:-:S05]  /*4b60*/  @P5 PRMT R115, R115, 0x5410, R9 ;  /* 0x0000541073735816 */ /* 0x000fca0000000009 */
[----:B------:R0:W-:Y:S02]  /*4b70*/  @P5 STG.E.128 [R2.64], R112 ;  /* 0x0000007002005986 */ /* 0x0001e4000c101d04 */
.L_x_5772:
[----:B------:R-:W-:Y:S05]  /*4b80*/  BSYNC B1 ;  /* 0x0000000000017941 */ /* 0x000fea0003800000 */
.L_x_5771:
[----:B0-----:R-:W-:-:S05]  /*4b90*/  IMAD.MOV.U32 R3, RZ, RZ, c[0x0][0x160] ;  /* 0x00005800ff037624 */ /* 0x001fca00078e00ff */
[----:B------:R-:W-:-:S04]  /*4ba0*/  LEA R6, R3, R6, 0x2 ;  /* 0x0000000603067211 */ /* 0x000fc800078e10ff */
[----:B------:R-:W-:-:S13]  /*4bb0*/  ISETP.GE.AND P4, PT, R6, c[0x0][0x164], PT ;  /* 0x0000590006007a0c */ /* 0x000fda0003f86270 */
[----:B-----5:R-:W-:Y:S01]  /*4bc0*/  @P4 CALL.REL.NOINC `(.L_x_5699) ;  /* 0x0000001000004944 */ /* 0x020fe20003c00000 */
[----:B------:R-:W-:Y:S05]  /*4bd0*/  BRA `(.L_x_5789) ;  /* 0xffffb8b000007947 */ /* 0x000fea000383ffff */
.L_x_5699:
[----:B0-----:R-:W-:Y:S05]  /*4be0*/  BSYNC B0 ;  /* 0x0000000000007941 */ /* 0x001fea0003800000 */
.L_x_5698:
[----:B------:R-:W-:Y:S01]  /*4bf0*/  SHF.R.U32.HI R0, RZ, 0x5, R8 ;  /* 0x00000005ff007819 */ /* 0x000fe20000011608 */
[----:B------:R-:W-:Y:S01]  /*4c00*/  WARPSYNC 0xffffffff ;  /* 0xffffffff00007948 */ /* 0x000fe20003800000 */
[----:B------:R-:W-:Y:S01]  /*4c10*/  LOP3.LUT R2, R8, 0x1f, RZ, 0xc0, !PT ;  /* 0x0000001f08027812 */ /* 0x000fe200078ec0ff */
[----:B-----5:R-:W0:Y:S01]  /*4c20*/  S2R R40, SR_CTAID.X ;  /* 0x0000000000287919 */ /* 0x020e220000002500 */
        /* <DEDUP_REMOVED lines=87> */
[----:B------:R-:W-:Y:S01]  /*51a0*/  @P5 IMAD.MOV.U32 R2, RZ, RZ, R45 ;  /* 0x000000ffff025224 */ /* 0x000fe200078e002d */
        /* <DEDUP_REMOVED lines=44> */
[----:B------:R-:W-:Y:S01]  /*5470*/  @P5 IMAD.MOV.U32 R3, RZ, RZ, R44 ;  /* 0x000000ffff035224 */ /* 0x000fe200078e002c */
[----:B------:R-:W-:Y:S01]  /*5480*/  @P5 IADD3 R43, P6, R43, 0x200, RZ ;  /* 0x000002002b2b5810 */ /* 0x000fe20007fde0ff */
[----:B------:R-:W4:Y:S03]  /*5490*/  LDS R18, [R8.X4+0x2800] ;  /* 0x0028000008127984 */ /* 0x000f260000004800 */
[----:B------:R-:W-:Y:S01]  /*54a0*/  @P5 IADD3.X R44, RZ, R44, RZ, P6, !PT ;  /* 0x0000002cff2c5210 */ /* 0x000fe200037fe4ff */
[----:B------:R2:W-:Y:S01]  /*54b0*/  @P5 STG.E [R2.64], R27 ;  /* 0x0000001b02005986 */ /* 0x0005e2000c101904 */
[----:B------:R-:W-:Y:S01]  /*54c0*/  @P0 MOV R4, R43 ;  /* 0x0000002b00040202 */ /* 0x000fe20000000f00 */
[----:B------:R-:W-:Y:S01]  /*54d0*/  FADD.FTZ R14, R14, R21 ;  /* 0x000000150e0e7221 */ /* 0x000fe20000010000 */
[----:B------:R-:W-:Y:S01]  /*54e0*/  ISETP.GE.U32.AND P5, PT, R38, 0x380, PT ;  /* 0x000003802600780c */ /* 0x000fe20003fa6070 */
[----:B------:R-:W4:Y:S01]  /*54f0*/  LDS R27, [R8.X4+0x400] ;  /* 0x00040000081b7984 */ /* 0x000f220000004800 */
[----:B------:R-:W-:-:S02]  /*5500*/  @P0 IMAD.MOV.U32 R5, RZ, RZ, R44 ;  /* 0x000000ffff050224 */ /* 0x000fc400078e002c */
[----:B0-----:R-:W-:Y:S01]  /*5510*/  FADD.FTZ R41, R14, R41 ;  /* 0x000000290e297221 */ /* 0x001fe20000010000 */
[----:B------:R-:W0:Y:S01]  /*5520*/  LDS R20, [R8.X4+0x3800] ;  /* 0x0038000008147984 */ /* 0x000e220000004800 */
[----:B-1----:R-:W-:Y:S02]  /*5530*/  FADD.FTZ R15, RZ, R15 ;  /* 0x0000000fff0f7221 */ /* 0x002fe40000010000 */
[----:B--2---:R-:W-:Y:S01]  /*5540*/  @P0 IMAD.MOV.U32 R2, RZ, RZ, R45 ;  /* 0x000000ffff020224 */ /* 0x004fe200078e002d */
[----:B------:R-:W-:Y:S01]  /*5550*/  @P0 IADD3 R45, P6, R45, 0x200, RZ ;  /* 0x000002002d2d0810 */ /* 0x000fe20007fde0ff */
[----:B------:R-:W-:Y:S01]  /*5560*/  FADD.FTZ R0, R0, R35 ;  /* 0x0000002300007221 */ /* 0x000fe20000010000 */
[-C--:B------:R-:W-:Y:S01]  /*5570*/  @P0 MOV R3, R46.reuse ;  /* 0x0000002e00030202 */ /* 0x080fe20000000f00 */
[----:B------:R-:W-:Y:S01]  /*5580*/  LDS R19, [R8.X4+0x1a00] ;  /* 0x001a000008137984 */ /* 0x000fe20000004800 */
[----:B------:R-:W-:Y:S01]  /*5590*/  @P0 IADD3.X R46, RZ, R46, RZ, P6, !PT ;  /* 0x0000002eff2e0210 */ /* 0x000fe200037fe4ff */
[----:B---3--:R-:W-:Y:S01]  /*55a0*/  FADD.FTZ R0, R0, R37 ;  /* 0x0000002500007221 */ /* 0x008fe20000010000 */
[----:B------:R-:W-:Y:S01]  /*55b0*/  @P0 IADD3 R43, P6, R43, 0x200, RZ ;  /* 0x000002002b2b0810 */ /* 0x000fe20007fde0ff */
[----:B------:R-:W1:Y:S03]  /*55c0*/  LDS R6, [R8.X4+0xc00] ;  /* 0x000c000008067984 */ /* 0x000e660000004800 */
[----:B------:R-:W-:Y:S01]  /*55d0*/  @P0 IADD3.X R44, RZ, R44, RZ, P6, !PT ;  /* 0x0000002cff2c0210 */ /* 0x000fe200037fe4ff */
[----:B------:R-:W-:Y:S01]  /*55e0*/  LDS R23, [R8.X4+0x2a00] ;  /* 0x002a000008177984 */ /* 0x000fe20000004800 */
[----:B------:R-:W-:Y:S01]  /*55f0*/  ISETP.GE.U32.AND P6, PT, R38, 0x400, PT ;  /* 0x000004002600780c */ /* 0x000fe20003fc6070 */
[----:B------:R-:W-:-:S02]  /*5600*/  FADD.FTZ R39, R0, R39 ;  /* 0x0000002700277221 */ /* 0x000fc40000010000 */
[----:B------:R-:W2:Y:S01]  /*5610*/  LDS R38, [R8.X4+0x1400] ;  /* 0x0014000008267984 */ /* 0x000ea20000004800 */
[----:B------:R-:W-:-:S03]  /*5620*/  FADD.FTZ R15, R15, R16 ;  /* 0x000000100f0f7221 */ /* 0x000fc60000010000 */
[----:B------:R-:W3:Y:S04]  /*5630*/  LDS R0, [R8.X4+0xa00] ;  /* 0x000a000008007984 */ /* 0x000ee80000004800 */
[----:B------:R-:W3:Y:S01]  /*5640*/  LDS R17, [R8.X4+0x1c00] ;  /* 0x001c000008117984 */ /* 0x000ee20000004800 */
[----:B----4-:R-:W-:-:S03]  /*5650*/  FADD.FTZ R15, R15, R18 ;  /* 0x000000120f0f7221 */ /* 0x010fc60000010000 */
[----:B------:R4:W-:Y:S01]  /*5660*/  @P0 STG.E [R2.64], R39 ;  /* 0x0000002702000986 */ /* 0x0009e2000c101904 */
[----:B------:R-:W-:-:S03]  /*5670*/  FADD.FTZ R27, RZ, R27 ;  /* 0x0000001bff1b7221 */ /* 0x000fc60000010000 */
[----:B------:R-:W3:Y:S01]  /*5680*/  LDS R35, [R8.X4+0x3a00] ;  /* 0x003a000008237984 */ /* 0x000ee20000004800 */
[----:B0-----:R-:W-:-:S03]  /*5690*/  FADD.FTZ R15, R15, R20 ;  /* 0x000000140f0f7221 */ /* 0x001fc60000010000 */
[----:B------:R-:W0:Y:S01]  /*56a0*/  LDS R25, [R8.X4+0x2c00] ;  /* 0x002c000008197984 */ /* 0x000e220000004800 */
[----:B----4-:R-:W-:Y:S01]  /*56b0*/  @P4 IMAD.MOV.U32 R2, RZ, RZ, R45 ;  /* 0x000000ffff024224 */ /* 0x010fe200078e002d */
[----:B------:R-:W-:Y:S02]  /*56c0*/  @P4 MOV R3, R46 ;  /* 0x0000002e00034202 */ /* 0x000fe40000000f00 */
[----:B------:R-:W-:Y:S01]  /*56d0*/  @P0 STG.E [R4.64], R29 ;  /* 0x0000001d04000986 */ /* 0x000fe2000c101904 */
[----:B------:R-:W-:-:S03]  /*56e0*/  @P4 IADD3 R45, P0, R45, 0x200, RZ ;  /* 0x000002002d2d4810 */ /* 0x000fc60007f1e0ff */
[----:B------:R-:W4:Y:S01]  /*56f0*/  LDS R10, [R8.X4+0xe00] ;  /* 0x000e0000080a7984 */ /* 0x000f220000004800 */
[----:B------:R-:W-:Y:S01]  /*5700*/  @P4 IADD3.X R46, RZ, R46, RZ, P0, !PT ;  /* 0x0000002eff2e4210 */ /* 0x000fe200007fe4ff */
[----:B-1----:R-:W-:Y:S02]  /*5710*/  FADD.FTZ R6, RZ, R6 ;  /* 0x00000006ff067221 */ /* 0x002fe40000010000 */
[----:B------:R-:W1:Y:S04]  /*5720*/  LDS R29, [R8.X4+0x3c00] ;  /* 0x003c0000081d7984 */ /* 0x000e680000004800 */
[----:B------:R-:W1:Y:S01]  /*5730*/  LDS R21, [R8.X4+0x1e00] ;  /* 0x001e000008157984 */ /* 0x000e620000004800 */
[----:B--2---:R-:W-:-:S03]  /*5740*/  FADD.FTZ R27, R27, R38 ;  /* 0x000000261b1b7221 */ /* 0x004fc60000010000 */
[----:B------:R-:W-:Y:S01]  /*5750*/  LDS R37, [R8.X4+0x3e00] ;  /* 0x003e000008257984 */ /* 0x000fe20000004800 */
[----:B------:R-:W-:Y:S02]  /*5760*/  FADD.FTZ R27, R27, R40 ;  /* 0x000000281b1b7221 */ /* 0x000fe40000010000 */
[----:B---3--:R-:W-:Y:S02]  /*5770*/  FADD.FTZ R0, RZ, R0 ;  /* 0x00000000ff007221 */ /* 0x008fe40000010000 */
[----:B------:R-:W-:Y:S02]  /*5780*/  FADD.FTZ R27, R27, R42 ;  /* 0x0000002a1b1b7221 */ /* 0x000fe40000010000 */
[----:B------:R-:W-:Y:S02]  /*5790*/  FADD.FTZ R0, R0, R19 ;  /* 0x0000001300007221 */ /* 0x000fe40000010000 */
[----:B------:R-:W-:Y:S01]  /*57a0*/  FADD.FTZ R6, R6, R17 ;  /* 0x0000001106067221 */ /* 0x000fe20000010000 */
[----:B------:R2:W-:Y:S01]  /*57b0*/  @P4 STG.E [R2.64], R27 ;  /* 0x0000001b02004986 */ /* 0x0005e2000c101904 */
[----:B------:R-:W-:-:S03]  /*57c0*/  FADD.FTZ R0, R0, R23 ;  /* 0x0000001700007221 */ /* 0x000fc60000010000 */
[----:B------:R-:W3:Y:S01]  /*57d0*/  LDS R27, [R8.X4+0x2e00] ;  /* 0x002e0000081b7984 */ /* 0x000ee20000004800 */
[----:B------:R-:W-:Y:S02]  /*57e0*/  FADD.FTZ R35, R0, R35 ;  /* 0x0000002300237221 */ /* 0x000fe40000010000 */
[----:B0-----:R-:W-:Y:S01]  /*57f0*/  FADD.FTZ R6, R6, R25 ;  /* 0x0000001906067221 */ /* 0x001fe20000010000 */
[----:B--2---:R-:W-:Y:S01]  /*5800*/  @P4 MOV R2, R43 ;  /* 0x0000002b00024202 */ /* 0x004fe20000000f00 */
[----:B------:R-:W-:Y:S01]  /*5810*/  @P4 IMAD.MOV.U32 R3, RZ, RZ, R44 ;  /* 0x000000ffff034224 */ /* 0x000fe200078e002c */
[----:B------:R-:W-:Y:S01]  /*5820*/  @P4 IADD3 R43, P0, R43, 0x200, RZ ;  /* 0x000002002b2b4810 */ /* 0x000fe20007f1e0ff */
[----:B----4-:R-:W-:-:S03]  /*5830*/  FADD.FTZ R10, RZ, R10 ;  /* 0x0000000aff0a7221 */ /* 0x010fc60000010000 */
[----:B------:R0:W-:Y:S01]  /*5840*/  @P4 STG.E [R2.64], R7 ;  /* 0x0000000702004986 */ /* 0x0001e2000c101904 */
[----:B------:R-:W-:Y:S01]  /*5850*/  @P4 IADD3.X R44, RZ, R44, RZ, P0, !PT ;  /* 0x0000002cff2c4210 */ /* 0x000fe200007fe4ff */
[----:B-1----:R-:W-:Y:S02]  /*5860*/  FADD.FTZ R29, R6, R29 ;  /* 0x0000001d061d7221 */ /* 0x002fe40000010000 */
[----:B------:R-:W-:Y:S01]  /*5870*/  FADD.FTZ R10, R10, R21 ;  /* 0x000000150a0a7221 */ /* 0x000fe20000010000 */
[----:B0-----:R-:W-:Y:S01]  /*5880*/  @P3 MOV R2, R45 ;  /* 0x0000002d00023202 */ /* 0x001fe20000000f00 */
[----:B------:R-:W-:Y:S01]  /*5890*/  @P3 IMAD.MOV.U32 R3, RZ, RZ, R46 ;  /* 0x000000ffff033224 */ /* 0x000fe200078e002e */
[----:B------:R-:W-:-:S04]  /*58a0*/  @P3 IADD3 R45, P0, R45, 0x200, RZ ;  /* 0x000002002d2d3810 */ /* 0x000fc80007f1e0ff */
[----:B------:R0:W-:Y:S01]  /*58b0*/  @P3 STG.E [R2.64], R41 ;  /* 0x0000002902003986 */ /* 0x0001e2000c101904 */
[----:B------:R-:W-:Y:S01]  /*58c0*/  @P3 IADD3.X R46, RZ, R46, RZ, P0, !PT ;  /* 0x0000002eff2e3210 */ /* 0x000fe200007fe4ff */
[----:B---3--:R-:W-:Y:S01]  /*58d0*/  FADD.FTZ R10, R10, R27 ;  /* 0x0000001b0a0a7221 */ /* 0x008fe20000010000 */
[----:B0-----:R-:W-:Y:S01]  /*58e0*/  @P3 MOV R2, R43 ;  /* 0x0000002b00023202 */ /* 0x001fe20000000f00 */
[----:B------:R-:W-:Y:S01]  /*58f0*/  @P3 IMAD.MOV.U32 R3, RZ, RZ, R44 ;  /* 0x000000ffff033224 */ /* 0x000fe200078e002c */
[----:B------:R-:W-:Y:S01]  /*5900*/  @P3 IADD3 R43, P4, R43, 0x200, RZ ;  /* 0x000002002b2b3810 */ /* 0x000fe20007f9e0ff */
[----:B------:R-:W-:-:S03]  /*5910*/  FADD.FTZ R37, R10, R37 ;  /* 0x000000250a257221 */ /* 0x000fc60000010000 */
[----:B------:R0:W-:Y:S01]  /*5920*/  @P3 STG.E [R2.64], R9 ;  /* 0x0000000902003986 */ /* 0x0001e2000c101904 */
[----:B------:R-:W-:Y:S01]  /*5930*/  @P3 IADD3.X R44, RZ, R44, RZ, P4, !PT ;  /* 0x0000002cff2c3210 */ /* 0x000fe200027fe4ff */
[----:B0-----:R-:W-:Y:S01]  /*5940*/  @P2 IMAD.MOV.U32 R2, RZ, RZ, R45 ;  /* 0x000000ffff022224 */ /* 0x001fe200078e002d */
[----:B------:R-:W-:Y:S02]  /*5950*/  @P2 MOV R3, R46 ;  /* 0x0000002e00032202 */ /* 0x000fe40000000f00 */
[----:B------:R-:W-:-:S03]  /*5960*/  @P2 IADD3 R45, P0, R45, 0x200, RZ ;  /* 0x000002002d2d2810 */ /* 0x000fc60007f1e0ff */
[----:B------:R0:W-:Y:S01]  /*5970*/  @P2 STG.E [R2.64], R15 ;  /* 0x0000000f02002986 */ /* 0x0001e2000c101904 */
[----:B------:R-:W-:Y:S02]  /*5980*/  @P2 IADD3.X R46, RZ, R46, RZ, P0, !PT ;  /* 0x0000002eff2e2210 */ /* 0x000fe400007fe4ff */
[----:B0-----:R-:W-:Y:S01]  /*5990*/  @P2 MOV R2, R43 ;  /* 0x0000002b00022202 */ /* 0x001fe20000000f00 */
[----:B------:R-:W-:Y:S01]  /*59a0*/  @P2 IMAD.MOV.U32 R3, RZ, RZ, R44 ;  /* 0x000000ffff032224 */ /* 0x000fe200078e002c */
[----:B------:R-:W-:-:S04]  /*59b0*/  @P2 IADD3 R43, P3, R43, 0x200, RZ ;  /* 0x000002002b2b2810 */ /* 0x000fc80007f7e0ff */
[----:B------:R-:W-:Y:S01]  /*59c0*/  @P2 IADD3.X R44, RZ, R44, RZ, P3, !PT ;  /* 0x0000002cff2c2210 */ /* 0x000fe20001ffe4ff */
[----:B------:R0:W-:Y:S01]  /*59d0*/  @P2 STG.E [R2.64], R31 ;  /* 0x0000001f02002986 */ /* 0x0001e2000c101904 */
[----:B------:R-:W-:Y:S02]  /*59e0*/  @P1 MOV R4, R43 ;  /* 0x0000002b00041202 */ /* 0x000fe40000000f00 */
[----:B------:R-:W-:Y:S01]  /*59f0*/  @P1 IADD3 R43, P2, R43, 0x200, RZ ;  /* 0x000002002b2b1810 */ /* 0x000fe20007f5e0ff */
[----:B------:R-:W-:-:S03]  /*5a00*/  @P1 IMAD.MOV.U32 R5, RZ, RZ, R44 ;  /* 0x000000ffff051224 */ /* 0x000fc600078e002c */
[----:B------:R-:W-:Y:S02]  /*5a10*/  @P1 IADD3.X R44, RZ, R44, RZ, P2, !PT ;  /* 0x0000002cff2c1210 */ /* 0x000fe400017fe4ff */
[----:B------:R-:W-:Y:S02]  /*5a20*/  @P5 MOV R6, R43 ;  /* 0x0000002b00065202 */ /* 0x000fe40000000f00 */
[----:B------:R-:W-:Y:S01]  /*5a30*/  @P5 IADD3 R43, P2, R43, 0x200, RZ ;  /* 0x000002002b2b5810 */ /* 0x000fe20007f5e0ff */
[----:B0-----:R-:W-:Y:S01]  /*5a40*/  @P1 IMAD.MOV.U32 R2, RZ, RZ, R45 ;  /* 0x000000ffff021224 */ /* 0x001fe200078e002d */
[----:B------:R-:W-:Y:S01]  /*5a50*/  @P1 IADD3 R45, P0, R45, 0x200, RZ ;  /* 0x000002002d2d1810 */ /* 0x000fe20007f1e0ff */
[----:B------:R-:W-:Y:S01]  /*5a60*/  @P5 IMAD.MOV.U32 R7, RZ, RZ, R44 ;  /* 0x000000ffff075224 */ /* 0x000fe200078e002c */
[-C--:B------:R-:W-:Y:S02]  /*5a70*/  @P1 MOV R3, R46.reuse ;  /* 0x0000002e00031202 */ /* 0x080fe40000000f00 */
[----:B------:R-:W-:-:S02]  /*5a80*/  @P1 IADD3.X R46, RZ, R46, RZ, P0, !PT ;  /* 0x0000002eff2e1210 */ /* 0x000fc400007fe4ff */
[----:B------:R-:W-:Y:S01]  /*5a90*/  @P5 IADD3.X R44, RZ, R44, RZ, P2, !PT ;  /* 0x0000002cff2c5210 */ /* 0x000fe200017fe4ff */
[----:B------:R0:W-:Y:S04]  /*5aa0*/  @P1 STG.E [R2.64], R35 ;  /* 0x0000002302001986 */ /* 0x0001e8000c101904 */
[----:B------:R1:W-:Y:S01]  /*5ab0*/  @P1 STG.E [R4.64], R11 ;  /* 0x0000000b04001986 */ /* 0x0003e2000c101904 */
[----:B0-----:R-:W-:Y:S01]  /*5ac0*/  @P5 IMAD.MOV.U32 R2, RZ, RZ, R45 ;  /* 0x000000ffff025224 */ /* 0x001fe200078e002d */
[-C--:B------:R-:W-:Y:S02]  /*5ad0*/  @P5 MOV R3, R46.reuse ;  /* 0x0000002e00035202 */ /* 0x080fe40000000f00 */
[----:B------:R-:W-:Y:S01]  /*5ae0*/  @P5 IADD3 R45, P0, R45, 0x200, RZ ;  /* 0x000002002d2d5810 */ /* 0x000fe20007f1e0ff */
[----:B-1----:R-:W-:Y:S01]  /*5af0*/  IMAD.MOV.U32 R5, RZ, RZ, R44 ;  /* 0x000000ffff057224 */ /* 0x002fe200078e002c */
[----:B------:R-:W-:Y:S01]  /*5b00*/  MOV R4, R43 ;  /* 0x0000002b00047202 */ /* 0x000fe20000000f00 */
[----:B------:R0:W-:Y:S01]  /*5b10*/  @P5 STG.E [R2.64], R29 ;  /* 0x0000001d02005986 */ /* 0x0001e2000c101904 */
[----:B------:R-:W-:-:S03]  /*5b20*/  @P5 IADD3.X R46, RZ, R46, RZ, P0, !PT ;  /* 0x0000002eff2e5210 */ /* 0x000fc600007fe4ff */
[----:B------:R1:W-:Y:S01]  /*5b30*/  @P5 STG.E [R6.64], R33 ;  /* 0x0000002106005986 */ /* 0x0003e2000c101904 */
[----:B0-----:R-:W-:Y:S01]  /*5b40*/  IMAD.MOV.U32 R2, RZ, RZ, R45 ;  /* 0x000000ffff027224 */ /* 0x001fe200078e002d */
[----:B------:R-:W-:Y:S01]  /*5b50*/  MOV R3, R46 ;  /* 0x0000002e00037202 */ /* 0x000fe20000000f00 */
[----:B------:R-:W-:Y:S06]  /*5b60*/  @!P6 EXIT ;  /* 0x000000000000e94d */ /* 0x000fec0003800000 */
[----:B------:R-:W-:Y:S04]  /*5b70*/  STG.E [R2.64], R37 ;  /* 0x0000002502007986 */ /* 0x000fe8000c101904 */
[----:B------:R-:W-:Y:S01]  /*5b80*/  STG.E [R4.64], R13 ;  /* 0x0000000d04007986 */ /* 0x000fe2000c101904 */
[----:B------:R-:W-:Y:S05]  /*5b90*/  EXIT ;  /* 0x000000000000794d */ /* 0x000fea0003800000 */
.L_x_5715:
[----:B--2---:R-:W-:Y:S01]  /*5ba0*/  HFMA2.MMA R169, -RZ, RZ, 0, 5.9604644775390625e-08 ;  /* 0x00000001ffa97435 */ /* 0x004fe200000001ff */
[----:B------:R-:W-:Y:S01]  /*5bb0*/  MOV R168, R237 ;  /* 0x000000ed00a87202 */ /* 0x000fe20000000f00 */
[----:B------:R-:W-:Y:S01]  /*5bc0*/  IMAD.MOV.U32 R172, RZ, RZ, 0x1f ;  /* 0x0000001fffac7424 */ /* 0x000fe200078e00ff */
[----:B------:R-:W-:-:S02]  /*5bd0*/  MOV R175, 0xffffffff ;  /* 0xffffffff00af7802 */ /* 0x000fc40000000f00 */
[----:B---3--:R-:W-:Y:S02]  /*5be0*/  MOV R2, 0x5c00 ;  /* 0x00005c0000027802 */ /* 0x008fe40000000f00 */
[----:B01---5:R-:W-:Y:S05]  /*5bf0*/  CALL.REL.NOINC `($__internal_91_$__cuda_sm70_shflsync_bfly_p) ;  /* 0x0000046000007944 */ /* 0x023fea0003c00000 */
[----:B-1----:R-:W-:Y:S01]  /*5c00*/  MOV R0, R168 ;  /* 0x000000a800007202 */ /* 0x002fe20000000f00 */
[----:B0-----:R-:W-:Y:S05]  /*5c10*/  BRA `(.L_x_5790) ;  /* 0xffffc33000007947 */ /* 0x001fea000383ffff */
.L_x_5716:
[----:B--2---:R-:W-:Y:S01]  /*5c20*/  HFMA2.MMA R169, -RZ, RZ, 0, 5.9604644775390625e-08 ;  /* 0x00000001ffa97435 */ /* 0x004fe200000001ff */
[----:B------:R-:W-:Y:S01]  /*5c30*/  IMAD.MOV.U32 R168, RZ, RZ, R235 ;  /* 0x000000ffffa87224 */ /* 0x000fe200078e00eb */
[----:B------:R-:W-:Y:S01]  /*5c40*/  MOV R172, 0x1f ;  /* 0x0000001f00ac7802 */ /* 0x000fe20000000f00 */
[----:B------:R-:W-:Y:S01]  /*5c50*/  IMAD.MOV.U32 R175, RZ, RZ, -0x1 ;  /* 0xffffffffffaf7424 */ /* 0x000fe200078e00ff */
[----:B---3--:R-:W-:Y:S02]  /*5c60*/  MOV R2, 0x5c80 ;  /* 0x00005c8000027802 */ /* 0x008fe40000000f00 */
[----:B01--45:R-:W-:Y:S05]  /*5c70*/  CALL.REL.NOINC `($__internal_91_$__cuda_sm70_shflsync_bfly_p) ;  /* 0x000003e000007944 */ /* 0x033fea0003c00000 */
[----:B------:R-:W-:Y:S01]  /*5c80*/  FADD.FTZ R237, R0, R237 ;  /* 0x000000ed00ed7221 */ /* 0x000fe20000010000 */
[----:B0-----:R-:W-:Y:S01]  /*5c90*/  HFMA2.MMA R169, -RZ, RZ, 0, 1.1920928955078125e-07 ;  /* 0x00000002ffa97435 */ /* 0x001fe200000001ff */
[----:B-1----:R-:W-:Y:S01]  /*5ca0*/  FADD.FTZ R235, R235, R168 ;  /* 0x000000a8ebeb7221 */ /* 0x002fe20000010000 */
[----:B------:R-:W-:Y:S01]  /*5cb0*/  MOV R172, 0x1f ;  /* 0x0000001f00ac7802 */ /* 0x000fe20000000f00 */
[----:B------:R-:W-:Y:S01]  /*5cc0*/  IMAD.MOV.U32 R175, RZ, RZ, -0x1 ;  /* 0xffffffffffaf7424 */ /* 0x000fe200078e00ff */
[----:B------:R-:W-:-:S02]  /*5cd0*/  MOV R168, R237 ;  /* 0x000000ed00a87202 */ /* 0x000fc40000000f00 */
[----:B------:R-:W-:Y:S02]  /*5ce0*/  MOV R2, 0x5d00 ;  /* 0x00005d0000027802 */ /* 0x000fe40000000f00 */
[----:B------:R-:W-:Y:S05]  /*5cf0*/  CALL.REL.NOINC `($__internal_91_$__cuda_sm70_shflsync_bfly_p) ;  /* 0x0000036000007944 */ /* 0x000fea0003c00000 */
[----:B0-----:R-:W-:Y:S01]  /*5d00*/  HFMA2.MMA R169, -RZ, RZ, 0, 1.1920928955078125e-07 ;  /* 0x00000002ffa97435 */ /* 0x001fe200000001ff */
[----:B-1----:R-:W-:Y:S01]  /*5d10*/  MOV R0, R168 ;  /* 0x000000a800007202 */ /* 0x002fe20000000f00 */
[----:B------:R-:W-:Y:S01]  /*5d20*/  IMAD.MOV.U32 R168, RZ, RZ, R235 ;  /* 0x000000ffffa87224 */ /* 0x000fe200078e00eb */
[----:B------:R-:W-:Y:S01]  /*5d30*/  MOV R172, 0x1f ;  /* 0x0000001f00ac7802 */ /* 0x000fe20000000f00 */
[----:B------:R-:W-:Y:S01]  /*5d40*/  IMAD.MOV.U32 R175, RZ, RZ, -0x1 ;  /* 0xffffffffffaf7424 */ /* 0x000fe200078e00ff */
[----:B------:R-:W-:Y:S02]  /*5d50*/  MOV R2, 0x5d70 ;  /* 0x00005d7000027802 */ /* 0x000fe40000000f00 */
[----:B------:R-:W-:Y:S05]  /*5d60*/  CALL.REL.NOINC `($__internal_91_$__cuda_sm70_shflsync_bfly_p) ;  /* 0x000002f000007944 */ /* 0x000fea0003c00000 */
[----:B------:R-:W-:Y:S01]  /*5d70*/  FADD.FTZ R237, R0, R237 ;  /* 0x000000ed00ed7221 */ /* 0x000fe20000010000 */
[----:B0-----:R-:W-:Y:S01]  /*5d80*/  HFMA2.MMA R169, -RZ, RZ, 0, 2.384185791015625e-07 ;  /* 0x00000004ffa97435 */ /* 0x001fe200000001ff */
[----:B-1----:R-:W-:Y:S01]  /*5d90*/  FADD.FTZ R235, R235, R168 ;  /* 0x000000a8ebeb7221 */ /* 0x002fe20000010000 */
[----:B------:R-:W-:Y:S01]  /*5da0*/  MOV R172, 0x1f ;  /* 0x0000001f00ac7802 */ /* 0x000fe20000000f00 */
[----:B------:R-:W-:Y:S01]  /*5db0*/  IMAD.MOV.U32 R175, RZ, RZ, -0x1 ;  /* 0xffffffffffaf7424 */ /* 0x000fe200078e00ff */
[----:B------:R-:W-:-:S02]  /*5dc0*/  MOV R168, R237 ;  /* 0x000000ed00a87202 */ /* 0x000fc40000000f00 */
[----:B------:R-:W-:Y:S02]  /*5dd0*/  MOV R2, 0x5df0 ;  /* 0x00005df000027802 */ /* 0x000fe40000000f00 */
[----:B------:R-:W-:Y:S05]  /*5de0*/  CALL.REL.NOINC `($__internal_91_$__cuda_sm70_shflsync_bfly_p) ;  /* 0x0000027000007944 */ /* 0x000fea0003c00000 */
[----:B0-----:R-:W-:Y:S01]  /*5df0*/  HFMA2.MMA R169, -RZ, RZ, 0, 2.384185791015625e-07 ;  /* 0x00000004ffa97435 */ /* 0x001fe200000001ff */
[----:B-1----:R-:W-:Y:S01]  /*5e00*/  MOV R0, R168 ;  /* 0x000000a800007202 */ /* 0x002fe20000000f00 */
[----:B------:R-:W-:Y:S01]  /*5e10*/  IMAD.MOV.U32 R168, RZ, RZ, R235 ;  /* 0x000000ffffa87224 */ /* 0x000fe200078e00eb */
[----:B------:R-:W-:Y:S01]  /*5e20*/  MOV R172, 0x1f ;  /* 0x0000001f00ac7802 */ /* 0x000fe20000000f00 */
[----:B------:R-:W-:Y:S01]  /*5e30*/  IMAD.MOV.U32 R175, RZ, RZ, -0x1 ;  /* 0xffffffffffaf7424 */ /* 0x000fe200078e00ff */
[----:B------:R-:W-:Y:S02]  /*5e40*/  MOV R2, 0x5e60 ;  /* 0x00005e6000027802 */ /* 0x000fe40000000f00 */
[----:B------:R-:W-:Y:S05]  /*5e50*/  CALL.REL.NOINC `($__internal_91_$__cuda_sm70_shflsync_bfly_p) ;  /* 0x0000020000007944 */ /* 0x000fea0003c00000 */
[----:B------:R-:W-:Y:S01]  /*5e60*/  FADD.FTZ R237, R0, R237 ;  /* 0x000000ed00ed7221 */ /* 0x000fe20000010000 */
[----:B0-----:R-:W-:Y:S01]  /*5e70*/  HFMA2.MMA R169, -RZ, RZ, 0, 4.76837158203125e-07 ;  /* 0x00000008ffa97435 */ /* 0x001fe200000001ff */
[----:B-1----:R-:W-:Y:S01]  /*5e80*/  FADD.FTZ R171, R235, R168 ;  /* 0x000000a8ebab7221 */ /* 0x002fe20000010000 */
[----:B------:R-:W-:Y:S01]  /*5e90*/  MOV R172, 0x1f ;  /* 0x0000001f00ac7802 */ /* 0x000fe20000000f00 */
[----:B------:R-:W-:Y:S01]  /*5ea0*/  IMAD.MOV.U32 R175, RZ, RZ, -0x1 ;  /* 0xffffffffffaf7424 */ /* 0x000fe200078e00ff */
[----:B------:R-:W-:-:S02]  /*5eb0*/  MOV R168, R237 ;  /* 0x000000ed00a87202 */ /* 0x000fc40000000f00 */
[----:B------:R-:W-:Y:S02]  /*5ec0*/  MOV R2, 0x5ee0 ;  /* 0x00005ee000027802 */ /* 0x000fe40000000f00 */
[----:B------:R-:W-:Y:S05]  /*5ed0*/  CALL.REL.NOINC `($__internal_91_$__cuda_sm70_shflsync_bfly_p) ;  /* 0x0000018000007944 */ /* 0x000fea0003c00000 */
[----:B0-----:R-:W-:Y:S01]  /*5ee0*/  HFMA2.MMA R169, -RZ, RZ, 0, 4.76837158203125e-07 ;  /* 0x00000008ffa97435 */ /* 0x001fe200000001ff */
[----:B-1----:R-:W-:Y:S01]  /*5ef0*/  MOV R0, R168 ;  /* 0x000000a800007202 */ /* 0x002fe20000000f00 */
[----:B------:R-:W-:Y:S01]  /*5f00*/  IMAD.MOV.U32 R168, RZ, RZ, R171 ;  /* 0x000000ffffa87224 */ /* 0x000fe200078e00ab */
[----:B------:R-:W-:Y:S01]  /*5f10*/  MOV R172, 0x1f ;  /* 0x0000001f00ac7802 */ /* 0x000fe20000000f00 */
[----:B------:R-:W-:Y:S01]  /*5f20*/  IMAD.MOV.U32 R175, RZ, RZ, -0x1 ;  /* 0xffffffffffaf7424 */ /* 0x000fe200078e00ff */
[----:B------:R-:W-:Y:S02]  /*5f30*/  MOV R2, 0x5f50 ;  /* 0x00005f5000027802 */ /* 0x000fe40000000f00 */
[----:B------:R-:W-:Y:S05]  /*5f40*/  CALL.REL.NOINC `($__internal_91_$__cuda_sm70_shflsync_bfly_p) ;  /* 0x0000011000007944 */ /* 0x000fea0003c00000 */
[----:B------:R-:W-:Y:S01]  /*5f50*/  FADD.FTZ R170, R0, R237 ;  /* 0x000000ed00aa7221 */ /* 0x000fe20000010000 */
[----:B0-----:R-:W-:Y:S01]  /*5f60*/  HFMA2.MMA R169, -RZ, RZ, 0, 9.5367431640625e-07 ;  /* 0x00000010ffa97435 */ /* 0x001fe200000001ff */
[----:B-1----:R-:W-:Y:S01]  /*5f70*/  FADD.FTZ R171, R171, R168 ;  /* 0x000000a8abab7221 */ /* 0x002fe20000010000 */
[----:B------:R-:W-:Y:S01]  /*5f80*/  MOV R172, 0x1f ;  /* 0x0000001f00ac7802 */ /* 0x000fe20000000f00 */
[----:B------:R-:W-:Y:S01]  /*5f90*/  IMAD.MOV.U32 R175, RZ, RZ, -0x1 ;  /* 0xffffffffffaf7424 */ /* 0x000fe200078e00ff */
[----:B------:R-:W-:-:S02]  /*5fa0*/  MOV R168, R170 ;  /* 0x000000aa00a87202 */ /* 0x000fc40000000f00 */
[----:B------:R-:W-:Y:S02]  /*5fb0*/  MOV R2, 0x5fd0 ;  /* 0x00005fd000027802 */ /* 0x000fe40000000f00 */
[----:B------:R-:W-:Y:S05]  /*5fc0*/  CALL.REL.NOINC `($__internal_91_$__cuda_sm70_shflsync_bfly_p) ;  /* 0x0000009000007944 */ /* 0x000fea0003c00000 */
[----:B0-----:R-:W-:Y:S01]  /*5fd0*/  HFMA2.MMA R169, -RZ, RZ, 0, 9.5367431640625e-07 ;  /* 0x00000010ffa97435 */ /* 0x001fe200000001ff */
[----:B-1----:R-:W-:Y:S01]  /*5fe0*/  MOV R173, R168 ;  /* 0x000000a800ad7202 */ /* 0x002fe20000000f00 */
[----:B------:R-:W-:Y:S01]  /*5ff0*/  IMAD.MOV.U32 R168, RZ, RZ, R171 ;  /* 0x000000ffffa87224 */ /* 0x000fe200078e00ab */
[----:B------:R-:W-:Y:S01]  /*6000*/  MOV R172, 0x1f ;  /* 0x0000001f00ac7802 */ /* 0x000fe20000000f00 */
[----:B------:R-:W-:Y:S01]  /*6010*/  IMAD.MOV.U32 R175, RZ, RZ, -0x1 ;  /* 0xffffffffffaf7424 */ /* 0x000fe200078e00ff */
[----:B------:R-:W-:Y:S02]  /*6020*/  MOV R2, 0x6040 ;  /* 0x0000604000027802 */ /* 0x000fe40000000f00 */
[----:B------:R-:W-:Y:S05]  /*6030*/  CALL.REL.NOINC `($__internal_91_$__cuda_sm70_shflsync_bfly_p) ;  /* 0x0000002000007944 */ /* 0x000fea0003c00000 */
[----:B-1----:R-:W-:Y:S01]  /*6040*/  MOV R2, R168 ;  /* 0x000000a800027202 */ /* 0x002fe20000000f00 */
[----:B0-----:R-:W-:Y:S05]  /*6050*/  BRA `(.L_x_5791) ;  /* 0xffffc01000007947 */ /* 0x001fea000383ffff */
        .weak           $__internal_91_$__cuda_sm70_shflsync_bfly_p
        .type           $__internal_91_$__cuda_sm70_shflsync_bfly_p,@function
        .size           $__internal_91_$__cuda_sm70_shflsync_bfly_p,(.L_x_12393 - $__internal_91_$__cuda_sm70_shflsync_bfly_p)
$__internal_91_$__cuda_sm70_shflsync_bfly_p:
[----:B------:R-:W-:Y:S01]  /*6060*/  HFMA2.MMA R3, -RZ, RZ, 0, 0 ;  /* 0x00000000ff037435 */ /* 0x000fe200000001ff */
[----:B------:R-:W-:Y:S04]  /*6070*/  WARPSYNC R175 ;  /* 0x000000af00007348 */ /* 0x000fe80003800000 */
[----:B------:R0:W1:Y:S01]  /*6080*/  SHFL.BFLY PT, R168, R168, R169, R172 ;  /* 0x0c0000a9a8a87389 */ /* 0x00006200000e00ac */
[----:B------:R-:W-:Y:S05]  /*6090*/  RET.REL.NODEC R2 `(_ZN10layer_norm13ln_bwd_kernelINS_13Kernel_traitsIf13__nv_bfloat16fS2_fjLj1024ELj1ELj4ELj1ELj16ENS_18Kernel_traits_baseILj1024EfS2_fS2_fjLj128EEEEELb1ELb0ELb1ELb0EEEvNS_9BwdParamsE) ;  /* 0xffff9f6002007950 */ /* 0x000fea0003c3ffff */
.L_x_5792:
        /* <DEDUP_REMOVED lines=14> */
.L_x_12393:


//--------------------- .text._ZN10layer_norm22ln_bwd_finalize_kernelINS_22Kernel_traits_finalizeILj1024Ef13__nv_bfloat16fS2_fjLb0ELj1024ELj4ENS_18Kernel_traits_baseILj1024EfS2_fS2_fjLj1024EEEEELb0ELb1EEEvNS_9BwdParamsE --------------------------
	.section	.text._ZN10layer_norm22ln_bwd_finalize_kernelINS_22Kernel_traits_finalizeILj1024Ef13__nv_bfloat16fS2_fjLb0ELj1024ELj4ENS_18Kernel_traits_baseILj1024EfS2_fS2_fjLj1024EEEEELb0ELb1EEEvNS_9BwdParamsE,"ax",@progbits
	.sectioninfo	@"SHI_REGISTERS=32"
	.align	128
        .global         _ZN10layer_norm22ln_bwd_finalize_kernelINS_22Kernel_traits_finalizeILj1024Ef13__nv_bfloat16fS2_fjLb0ELj1024ELj4ENS_18Kernel_traits_baseILj1024EfS2_fS2_fjLj1024EEEEELb0ELb1EEEvNS_9BwdParamsE
        .type           _ZN10layer_norm22ln_bwd_finalize_kernelINS_22Kernel_traits_finalizeILj1024Ef13__nv_bfloat16fS2_fjLb0ELj1024ELj4ENS_18Kernel_traits_baseILj1024EfS2_fS2_fjLj1024EEEEELb0ELb1EEEvNS_9BwdParamsE,@function
        .size           _ZN10layer_norm22ln_bwd_finalize_kernelINS_22Kernel_traits_finalizeILj1024Ef13__nv_bfloat16fS2_fjLb0ELj1024ELj4ENS_18Kernel_traits_baseILj1024EfS2_fS2_fjLj1024EEEEELb0ELb1EEEvNS_9BwdParamsE,(.L_x_12394 - _ZN10layer_norm22ln_bwd_finalize_kernelINS_22Kernel_traits_finalizeILj1024Ef13__nv_bfloat16fS2_fjLb0ELj1024ELj4ENS_18Kernel_traits_baseILj1024EfS2_fS2_fjLj1024EEEEELb0ELb1EEEvNS_9BwdParamsE)
        .other          _ZN10layer_norm22ln_bwd_finalize_kernelINS_22Kernel_traits_finalizeILj1024Ef13__nv_bfloat16fS2_fjLb0ELj1024ELj4ENS_18Kernel_traits_baseILj1024EfS2_fS2_fjLj1024EEEEELb0ELb1EEEvNS_9BwdParamsE,@"STO_CUDA_ENTRY STV_DEFAULT"
_ZN10layer_norm22ln_bwd_finalize_kernelINS_22Kernel_traits_finalizeILj1024Ef13__nv_bfloat16fS2_fjLb0ELj1024ELj4ENS_18Kernel_traits_baseILj1024EfS2_fS2_fjLj1024EEEEELb0ELb1EEEvNS_9BwdParamsE:
.text._ZN10layer_norm22ln_bwd_finalize_kernelINS_22Kernel_traits_finalizeILj1024Ef13__nv_bfloat16fS2_fjLb0ELj1024ELj4ENS_18Kernel_traits_baseILj1024EfS2_fS2_fjLj1024EEEEELb0ELb1EEEvNS_9BwdParamsE:
        /* <DEDUP_REMOVED lines=19> */
.L_x_5803:
        /* <DEDUP_REMOVED lines=27> */
.L_x_5797:
        /* <DEDUP_REMOVED lines=35> */
.L_x_5796:
[----:B------:R-:W-:Y:S05]  /*0510*/  BSYNC B1 ;  /* 0x0000000000017941 */ /* 0x000fea0003800000 */
.L_x_5795:
        /* <DEDUP_REMOVED lines=23> */
.L_x_5799:
[----:B------:R-:W-:Y:S05]  /*0690*/  BSYNC B1 ;  /* 0x0000000000017941 */ /* 0x000fea0003800000 */
.L_x_5798:
        /* <DEDUP_REMOVED lines=10> */
.L_x_5794:
[----:B------:R-:W-:Y:S05]  /*0740*/  BSYNC B0 ;  /* 0x0000000000007941 */ /* 0x000fea0003800000 */
.L_x_5793:
        /* <DEDUP_REMOVED lines=11> */
.L_x_5804:
        /* <DEDUP_REMOVED lines=18> */
.L_x_5805:
[----:B------:R-:W-:Y:S01]  /*0920*/  @!P1 SHF.R.U32.HI R2, RZ, 0x3, R0 ;  /* 0x00000003ff029819 */ /* 0x000fe20000011600 */
[----:B---3--:R-:W-:Y:S02]  /*0930*/  FADD.FTZ R5, R5, R10 ;  /* 0x0000000a05057221 */ /* 0x008fe40000010000 */
[----:B--2---:R-:W-:Y:S01]  /*0940*/  FADD.FTZ R7, R7, R4 ;  /* 0x0000000407077221 */ /* 0x004fe20000010000 */
[----:B------:R-:W-:-:S05]  /*0950*/  @!P1 LOP3.LUT R2, R2, 0x1ffffffc, RZ, 0xc0, !PT ;  /* 0x1ffffffc02029812 */ /* 0x000fca00078ec0ff */
[----:B------:R2:W-:Y:S04]  /*0960*/  @!P1 STS [R2+0x2000], R5 ;  /* 0x0020000502009388 */ /* 0x0005e80000000800 */
[----:B------:R2:W-:Y:S02]  /*0970*/  @!P1 STS [R2+0x2080], R7 ;  /* 0x0020800702009388 */ /* 0x0005e40000000800 */
.L_x_5800:
        /* <DEDUP_REMOVED lines=14> */
.L_x_5801:
[----:B------:R-:W-:Y:S01]  /*0a60*/  HFMA2.MMA R9, -RZ, RZ, 0, 5.9604644775390625e-08 ;  /* 0x00000001ff097435 */ /* 0x000fe200000001ff */
[----:B--2---:R-:W-:Y:S01]  /*0a70*/  IMAD.MOV.U32 R10, RZ, RZ, R4 ;  /* 0x000000ffff0a7224 */ /* 0x004fe200078e0004 */
[----:B------:R-:W-:Y:S01]  /*0a80*/  MOV R11, 0xffffffff ;  /* 0xffffffff000b7802 */ /* 0x000fe20000000f00 */
[----:B------:R-:W-:Y:S01]  /*0a90*/  IMAD.MOV.U32 R6, RZ, RZ, 0x1f ;  /* 0x0000001fff067424 */ /* 0x000fe200078e00ff */
[----:B------:R-:W-:-:S02]  /*0aa0*/  MOV R2, 0xac0 ;  /* 0x00000ac000027802 */ /* 0x000fc40000000f00 */
[----:B01----:R-:W-:Y:S05]  /*0ab0*/  CALL.REL.NOINC `($__internal_92_$__cuda_sm70_shflsync_bfly_p) ;  /* 0x000003c000007944 */ /* 0x003fea0003c00000 */
[----:B-1----:R-:W-:Y:S01]  /*0ac0*/  MOV R3, R6 ;  /* 0x0000000600037202 */ /* 0x002fe20000000f00 */
[----:B0-----:R-:W-:Y:S05]  /*0ad0*/  BRA `(.L_x_5804) ;  /* 0xfffffd2000007947 */ /* 0x001fea000383ffff */
.L_x_5802:
[----:B------:R-:W-:Y:S01]  /*0ae0*/  HFMA2.MMA R9, -RZ, RZ, 0, 1.1920928955078125e-07 ;  /* 0x00000002ff097435 */ /* 0x000fe200000001ff */
[----:B------:R-:W-:Y:S01]  /*0af0*/  IMAD.MOV.U32 R10, RZ, RZ, R13 ;  /* 0x000000ffff0a7224 */ /* 0x000fe200078e000d */
[----:B------:R-:W-:Y:S01]  /*0b00*/  MOV R6, 0x1f ;  /* 0x0000001f00067802 */ /* 0x000fe20000000f00 */
[----:B------:R-:W-:Y:S01]  /*0b10*/  IMAD.MOV.U32 R11, RZ, RZ, -0x1 ;  /* 0xffffffffff0b7424 */ /* 0x000fe200078e00ff */
[----:B------:R-:W-:-:S02]  /*0b20*/  MOV R2, 0xb40 ;  /* 0x00000b4000027802 */ /* 0x000fc40000000f00 */
[----:B012---:R-:W-:Y:S05]  /*0b30*/  CALL.REL.NOINC `($__internal_92_$__cuda_sm70_shflsync_bfly_p) ;  /* 0x0000034000007944 */ /* 0x007fea0003c00000 */
[----:B0-----:R-:W-:Y:S01]  /*0b40*/  HFMA2.MMA R9, -RZ, RZ, 0, 2.384185791015625e-07 ;  /* 0x00000004ff097435 */ /* 0x001fe200000001ff */
[----:B-1----:R-:W-:Y:S01]  /*0b50*/  FADD.FTZ R10, R13, R6 ;  /* 0x000000060d0a7221 */ /* 0x002fe20000010000 */
[----:B------:R-:W-:Y:S01]  /*0b60*/  MOV R6, 0x1f ;  /* 0x0000001f00067802 */ /* 0x000fe20000000f00 */
[----:B------:R-:W-:Y:S01]  /*0b70*/  IMAD.MOV.U32 R11, RZ, RZ, -0x1 ;  /* 0xffffffffff0b7424 */ /* 0x000fe200078e00ff */
[----:B------:R-:W-:-:S02]  /*0b80*/  MOV R2, 0xba0 ;  /* 0x00000ba000027802 */ /* 0x000fc40000000f00 */
[----:B------:R-:W-:Y:S05]  /*0b90*/  CALL.REL.NOINC `($__internal_92_$__cuda_sm70_shflsync_bfly_p) ;  /* 0x000002e000007944 */ /* 0x000fea0003c00000 */
[----:B0-----:R-:W-:Y:S01]  /*0ba0*/  HFMA2.MMA R9, -RZ, RZ, 0, 4.76837158203125e-07 ;  /* 0x00000008ff097435 */ /* 0x001fe200000001ff */
[----:B-1----:R-:W-:Y:S01]  /*0bb0*/  FADD.FTZ R10, R10, R6 ;  /* 0x000000060a0a7221 */ /* 0x002fe20000010000 */
[----:B------:R-:W-:Y:S01]  /*0bc0*/  MOV R6, 0x1f ;  /* 0x0000001f00067802 */ /* 0x000fe20000000f00 */
[----:B------:R-:W-:Y:S01]  /*0bd0*/  IMAD.MOV.U32 R11, RZ, RZ, -0x1 ;  /* 0xffffffffff0b7424 */ /* 0x000fe200078e00ff */
[----:B------:R-:W-:-:S02]  /*0be0*/  MOV R2, 0xc00 ;  /* 0x00000c0000027802 */ /* 0x000fc40000000f00 */
[----:B------:R-:W-:Y:S05]  /*0bf0*/  CALL.REL.NOINC `($__internal_92_$__cuda_sm70_shflsync_bfly_p) ;  /* 0x0000028000007944 */ /* 0x000fea0003c00000 */
[----:B-1----:R-:W-:Y:S01]  /*0c00*/  FADD.FTZ R4, R10, R6 ;  /* 0x000000060a047221 */ /* 0x002fe20000010000 */
[----:B0-----:R-:W-:Y:S01]  /*0c10*/  HFMA2.MMA R9, -RZ, RZ, 0, 9.5367431640625e-07 ;  /* 0x00000010ff097435 */ /* 0x001fe200000001ff */
[----:B------:R-:W-:Y:S01]  /*0c20*/  MOV R6, 0x1f ;  /* 0x0000001f00067802 */ /* 0x000fe20000000f00 */
[----:B------:R-:W-:Y:S01]  /*0c30*/  IMAD.MOV.U32 R11, RZ, RZ, -0x1 ;  /* 0xffffffffff0b7424 */ /* 0x000fe200078e00ff */
[----:B------:R-:W-:-:S02]  /*0c40*/  MOV R2, 0xc70 ;  /* 0x00000c7000027802 */ /* 0x000fc40000000f00 */
[----:B------:R-:W-:Y:S02]  /*0c50*/  MOV R10, R4 ;  /* 0x00000004000a7202 */ /* 0x000fe40000000f00 */
[----:B------:R-:W-:Y:S05]  /*0c60*/  CALL.REL.NOINC `($__internal_92_$__cuda_sm70_shflsync_bfly_p) ;  /* 0x0000021000007944 */ /* 0x000fea0003c00000 */
[----:B0-----:R-:W-:Y:S01]  /*0c70*/  HFMA2.MMA R9, -RZ, RZ, 0, 5.9604644775390625e-08 ;  /* 0x00000001ff097435 */ /* 0x001fe200000001ff */
[----:B-1----:R-:W-:Y:S01]  /*0c80*/  MOV R7, R6 ;  /* 0x0000000600077202 */ /* 0x002fe20000000f00 */
[----:B------:R-:W-:Y:S01]  /*0c90*/  IMAD.MOV.U32 R10, RZ, RZ, R5 ;  /* 0x000000ffff0a7224 */ /* 0x000fe200078e0005 */
[----:B------:R-:W-:Y:S01]  /*0ca0*/  MOV R6, 0x1f ;  /* 0x0000001f00067802 */ /* 0x000fe20000000f00 */
[----:B------:R-:W-:Y:S01]  /*0cb0*/  IMAD.MOV.U32 R11, RZ, RZ, -0x1 ;  /* 0xffffffffff0b7424 */ /* 0x000fe200078e00ff */
[----:B------:R-:W-:Y:S02]  /*0cc0*/  MOV R2, 0xce0 ;  /* 0x00000ce000027802 */ /* 0x000fe40000000f00 */
[----:B------:R-:W-:Y:S05]  /*0cd0*/  CALL.REL.NOINC `($__internal_92_$__cuda_sm70_shflsync_bfly_p) ;  /* 0x000001a000007944 */ /* 0x000fea0003c00000 */
[----:B0-----:R-:W-:Y:S01]  /*0ce0*/  HFMA2.MMA R9, -RZ, RZ, 0, 1.1920928955078125e-07 ;  /* 0x00000002ff097435 */ /* 0x001fe200000001ff */
[----:B-1----:R-:W-:Y:S01]  /*0cf0*/  FADD.FTZ R10, R5, R6 ;  /* 0x00000006050a7221 */ /* 0x002fe20000010000 */
[----:B------:R-:W-:Y:S01]  /*0d00*/  MOV R6, 0x1f ;  /* 0x0000001f00067802 */ /* 0x000fe20000000f00 */
[----:B------:R-:W-:Y:S01]  /*0d10*/  IMAD.MOV.U32 R11, RZ, RZ, -0x1 ;  /* 0xffffffffff0b7424 */ /* 0x000fe200078e00ff */
[----:B------:R-:W-:Y:S02]  /*0d20*/  MOV R2, 0xd40 ;  /* 0x00000d4000027802 */ /* 0x000fe40000000f00 */
[----:B------:R-:W-:Y:S05]  /*0d30*/  CALL.REL.NOINC `($__internal_92_$__cuda_sm70_shflsync_bfly_p) ;  /* 0x0000014000007944 */ /* 0x000fea0003c00000 */
        /* <DEDUP_REMOVED lines=12> */
[----:B0-----:R-:W-:Y:S01]  /*0e00*/  HFMA2.MMA R9, -RZ, RZ, 0, 9.5367431640625e-07 ;  /* 0x00000010ff097435 */ /* 0x001fe200000001ff */
[----:B-1----:R-:W-:Y:S01]  /*0e10*/  FADD.FTZ R10, R10, R6 ;  /* 0x000000060a0a7221 */ /* 0x002fe20000010000 */
[----:B------:R-:W-:Y:S01]  /*0e20*/  MOV R6, 0x1f ;  /* 0x0000001f00067802 */ /* 0x000fe20000000f00 */
[----:B------:R-:W-:Y:S01]  /*0e30*/  IMAD.MOV.U32 R11, RZ, RZ, -0x1 ;  /* 0xffffffffff0b7424 */ /* 0x000fe200078e00ff */
[----:B------:R-:W-:-:S02]  /*0e40*/  MOV R2, 0xe60 ;  /* 0x00000e6000027802 */ /* 0x000fc40000000f00 */
[----:B------:R-:W-:Y:S05]  /*0e50*/  CALL.REL.NOINC `($__internal_92_$__cuda_sm70_shflsync_bfly_p) ;  /* 0x0000002000007944 */ /* 0x000fea0003c00000 */
[----:B-1----:R-:W-:Y:S01]  /*0e60*/  MOV R5, R6 ;  /* 0x0000000600057202 */ /* 0x002fe20000000f00 */
[----:B0-----:R-:W-:Y:S05]  /*0e70*/  BRA `(.L_x_5805) ;  /* 0xfffffaa000007947 */ /* 0x001fea000383ffff */
        .weak           $__internal_92_$__cuda_sm70_shflsync_bfly_p
        .type           $__internal_92_$__cuda_sm70_shflsync_bfly_p,@function
        .size           $__internal_92_$__cuda_sm70_shflsync_bfly_p,(.L_x_12394 - $__internal_92_$__cuda_sm70_shflsync_bfly_p)
$__internal_92_$__cuda_sm70_shflsync_bfly_p:
[----:B------:R-:W-:Y:S01]  /*0e80*/  HFMA2.MMA R3, -RZ, RZ, 0, 0 ;  /* 0x00000000ff037435 */ /* 0x000fe200000001ff */
[----:B------:R-:W-:Y:S04]  /*0e90*/  WARPSYNC R11 ;  /* 0x0000000b00007348 */ /* 0x000fe80003800000 */
[----:B------:R0:W1:Y:S01]  /*0ea0*/  SHFL.BFLY PT, R6, R10, R9, R6 ;  /* 0x0c0000090a067389 */ /* 0x00006200000e0006 */
[----:B------:R-:W-:Y:S05]  /*0eb0*/  RET.REL.NODEC R2 `(_ZN10layer_norm22ln_bwd_finalize_kernelINS_22Kernel_traits_finalizeILj1024Ef13__nv_bfloat16fS2_fjLb0ELj1024ELj4ENS_18Kernel_traits_baseILj1024EfS2_fS2_fjLj1024EEEEELb0ELb1EEEvNS_9BwdParamsE) ;  /* 0xfffff14002007950 */ /* 0x000fea0003c3ffff */
.L_x_5806:
        /* <DEDUP_REMOVED lines=12> */
.L_x_12394:


//--------------------- .text._ZN10layer_norm13ln_bwd_kernelINS_13Kernel_traitsIf13__nv_bfloat16fS2_fjLj1024ELj1ELj4ELj1ELj16ENS_18Kernel_traits_baseILj1024EfS2_fS2_fjLj128EEEEELb1ELb0ELb1ELb1EEEvNS_9BwdParamsE --------------------------
	.section	.text._ZN10layer_norm13ln_bwd_kernelINS_13Kernel_traitsIf13__nv_bfloat16fS2_fjLj1024ELj1ELj4ELj1ELj16ENS_18Kernel_traits_baseILj1024EfS2_fS2_fjLj128EEEEELb1ELb0ELb1ELb1EEEvNS_9BwdParamsE,"ax",@progbits
	.sectioninfo	@"SHI_REGISTERS=252"
	.align	128
        .global         _ZN10layer_norm13ln_bwd_kernelINS_13Kernel_traitsIf13__nv_bfloat16fS2_fjLj1024ELj1ELj4ELj1ELj16ENS_18Kernel_traits_baseILj1024EfS2_fS2_fjLj128EEEEELb1ELb0ELb1ELb1EEEvNS_9BwdParamsE
        .type           _ZN10layer_norm13ln_bwd_kernelINS_13Kernel_traitsIf13__nv_bfloat16fS2_fjLj1024ELj1ELj4ELj1ELj16ENS_18Kernel_traits_baseILj1024EfS2_fS2_fjLj128EEEEELb1ELb0ELb1ELb1EEEvNS_9BwdParamsE,@function
        .size           _ZN10layer_norm13ln_bwd_kernelINS_13Kernel_traitsIf13__nv_bfloat16fS2_fjLj1024ELj1ELj4ELj1ELj16ENS_18Kernel_traits_baseILj1024EfS2_fS2_fjLj128EEEEELb1ELb0ELb1ELb1EEEvNS_9BwdParamsE,(.L_x_12395 - _ZN10layer_norm13ln_bwd_kernelINS_13Kernel_traitsIf13__nv_bfloat16fS2_fjLj1024ELj1ELj4ELj1ELj16ENS_18Kernel_traits_baseILj1024EfS2_fS2_fjLj128EEEEELb1ELb0ELb1ELb1EEEvNS_9BwdParamsE)
        .other          _ZN10layer_norm13ln_bwd_kernelINS_13Kernel_traitsIf13__nv_bfloat16fS2_fjLj1024ELj1ELj4ELj1ELj16ENS_18Kernel_traits_baseILj1024EfS2_fS2_fjLj128EEEEELb1ELb0ELb1ELb1EEEvNS_9BwdParamsE,@"STO_CUDA_ENTRY STV_DEFAULT"
_ZN10layer_norm13ln_bwd_kernelINS_13Kernel_traitsIf13__nv_bfloat16fS2_fjLj1024ELj1ELj4ELj1ELj16ENS_18Kernel_traits_baseILj1024EfS2_fS2_fjLj128EEEEELb1ELb0ELb1ELb1EEEvNS_9BwdParamsE:
.text._ZN10layer_norm13ln_bwd_kernelINS_13Kernel_traitsIf13__nv_bfloat16fS2_fjLj1024ELj1ELj4ELj1ELj16ENS_18Kernel_traits_baseILj1024EfS2_fS2_fjLj128EEEEELb1ELb0ELb1ELb1EEEvNS_9BwdParamsE:
        /* <DEDUP_REMOVED lines=42> */
.L_x_5808:
        /* <DEDUP_REMOVED lines=45> */
.L_x_5879:
[----:B------:R-:W-:-:S10]  /*0570*/  HFMA2.MMA R25, -RZ, RZ, 0, 2.384185791015625e-07 ;  /* 0x00000004ff197435 */ /* 0x000fd400000001ff */
[----:B------:R-:W-:-:S05]  /*0580*/  IMAD.WIDE R8, R2, R25, c[0x0][0x1d8] ;  /* 0x0000760002087625 */ /* 0x000fca00078e0219 */
[----:B------:R0:W2:Y:S01]  /*0590*/  LDG.E R38, [R8.64] ;  /* 0x0000000408267981 */ /* 0x0000a2000c1e1900 */
[----:B------:R-:W-:-:S04]  /*05a0*/  IMAD.WIDE R36, R2, R25, c[0x0][0x1a8] ;  /* 0x00006a0002247625 */ /* 0x000fc800078e0219 */
[----:B------:R-:W-:Y:S01]  /*05b0*/  IMAD R6, R2, c[0x0][0x168], RZ ;  /* 0x00005a0002067a24 */ /* 0x000fe200078e02ff */
[----:B-----5:R1:W5:Y:S01]  /*05c0*/  LDG.E R4, [R36.64] ;  /* 0x0000000424047981 */ /* 0x020362000c1e1900 */
        /* <DEDUP_REMOVED lines=9> */
[C---:B0-----:R-:W-:Y:S02]  /*0660*/  IADD3 R8, R6.reuse, 0x40, RZ ;  /* 0x0000004006087810 */ /* 0x041fe40007ffe0ff */
[----:B------:R-:W-:Y:S01]  /*0670*/  IADD3 R9, R6, 0x60, RZ ;  /* 0x0000006006097810 */ /* 0x000fe20007ffe0ff */
[----:B---3--:R-:W-:-:S04]  /*0680*/  IMAD.WIDE R26, R2, R25, c[0x0][0x1a0] ;  /* 0x00006800021a7625 */ /* 0x008fc800078e0219 */
[----:B------:R-:W-:-:S04]  /*0690*/  IMAD.WIDE.U32 R212, R6, R24, c[0x0][0x218] ;  /* 0x0000860006d47625 */ /* 0x000fc800078e0018 */
[----:B------:R-:W-:-:S04]  /*06a0*/  IMAD.WIDE.U32 R210, R7, R24, c[0x0][0x218] ;  /* 0x0000860007d27625 */ /* 0x000fc800078e0018 */
[----:B------:R-:W-:-:S04]  /*06b0*/  IMAD.WIDE.U32 R208, R8, R24, c[0x0][0x218] ;  /* 0x0000860008d07625 */ /* 0x000fc800078e0018 */
[----:B------:R-:W-:Y:S01]  /*06c0*/  IMAD.WIDE.U32 R218, R9, R24, c[0x0][0x218] ;  /* 0x0000860009da7625 */ /* 0x000fe200078e0018 */
[----:B--2---:R-:W-:-:S13]  /*06d0*/  ISETP.GT.AND P0, PT, R38, RZ, PT ;  /* 0x000000ff2600720c */ /* 0x004fda0003f04270 */
[----:B------:R-:W-:Y:S05]  /*06e0*/  @P0 BRA `(.L_x_5811) ;  /* 0x000001f000000947 */ /* 0x000fea0003800000 */
[----:B-1---5:R-:W-:Y:S02]  /*06f0*/  ISETP.GE.AND P2, PT, R5, 0x1, PT ;  /* 0x000000010500780c */ /* 0x022fe40003f46270 */
        /* <DEDUP_REMOVED lines=8> */
[----:B------:R0:W5:Y:S03]  /*0780*/  @P1 LDG.E.128 R104, [R212.64+0x10] ;  /* 0x00001004d4681981 */ /* 0x000166000c1e1d00 */
[----:B------:R-:W-:Y:S01]  /*0790*/  @P2 LEA.HI R25, R25, R24, RZ, 0x3 ;  /* 0x0000001819192211 */ /* 0x000fe200078f18ff */
[----:B------:R1:W5:Y:S03]  /*07a0*/  @P1 LDG.E.128 R108, [R210.64] ;  /* 0x00000004d26c1981 */ /* 0x000366000c1e1d00 */
[----:B------:R-:W-:Y:S01]  /*07b0*/  @P2 LEA.HI.SX32 R26, R25, R204, 0x1d ;  /* 0x000000cc191a2211 */ /* 0x000fe200078feaff */
[----:B------:R1:W5:Y:S03]  /*07c0*/  @P1 LDG.E.128 R112, [R210.64+0x10] ;  /* 0x00001004d2701981 */ /* 0x000366000c1e1d00 */
[C---:B------:R-:W-:Y:S01]  /*07d0*/  IADD3 R24, R26.reuse, 0x20, RZ ;  /* 0x000000201a187810 */ /* 0x040fe20007ffe0ff */
[----:B------:R2:W5:Y:S01]  /*07e0*/  @P1 LDG.E.128 R116, [R208.64] ;  /* 0x00000004d0741981 */ /* 0x000562000c1e1d00 */
[----:B------:R-:W-:-:S02]  /*07f0*/  IADD3 R36, R26, 0x40, RZ ;  /* 0x000000401a247810 */ /* 0x000fc40007ffe0ff */
[C---:B------:R-:W-:Y:S01]  /*0800*/  IADD3 R214, R26.reuse, 0x60, RZ ;  /* 0x000000601ad67810 */ /* 0x040fe20007ffe0ff */
[-C--:B------:R-:W-:Y:S01]  /*0810*/  IMAD.WIDE.U32 R26, R26, R215.reuse, c[0x0][0x190] ;  /* 0x000064001a1a7625 */ /* 0x080fe200078e00d7 */
[----:B------:R2:W5:Y:S03]  /*0820*/  @P1 LDG.E.128 R120, [R208.64+0x10] ;  /* 0x00001004d0781981 */ /* 0x000566000c1e1d00 */
[-C--:B------:R-:W-:Y:S01]  /*0830*/  IMAD.WIDE.U32 R24, R24, R215.reuse, c[0x0][0x190] ;  /* 0x0000640018187625 */ /* 0x080fe200078e00d7 */
[----:B------:R3:W5:Y:S03]  /*0840*/  @P1 LDG.E.128 R124, [R218.64] ;  /* 0x00000004da7c1981 */ /* 0x000766000c1e1d00 */
[-C--:B0-----:R-:W-:Y:S01]  /*0850*/  IMAD.WIDE.U32 R212, R36, R215.reuse, c[0x0][0x190] ;  /* 0x0000640024d47625 */ /* 0x081fe200078e00d7 */
[----:B------:R3:W5:Y:S03]  /*0860*/  @P1 LDG.E.128 R128, [R218.64+0x10] ;  /* 0x00001004da801981 */ /* 0x000766000c1e1d00 */
[----:B------:R-:W-:Y:S01]  /*0870*/  IMAD.WIDE.U32 R214, R214, R215, c[0x0][0x190] ;  /* 0x00006400d6d67625 */ /* 0x000fe200078e00d7 */
[----:B--2---:R3:W5:Y:S04]  /*0880*/  LDG.E.64 R208, [R26.64] ;  /* 0x000000041ad07981 */ /* 0x004768000c1e1b00 */
[----:B-1----:R3:W5:Y:S04]  /*0890*/  LDG.E.64 R210, [R24.64] ;  /* 0x0000000418d27981 */ /* 0x002768000c1e1b00 */
[----:B------:R-:W5:Y:S04]  /*08a0*/  LDG.E.64 R212, [R212.64] ;  /* 0x00000004d4d47981 */ /* 0x000f68000c1e1b00 */
[----:B------:R-:W5:Y:S01]  /*08b0*/  LDG.E.64 R214, [R214.64] ;  /* 0x00000004d6d67981 */ /* 0x000f62000c1e1b00 */
[----:B------:R-:W-:Y:S01]  /*08c0*/  CS2R R36, SRZ ;  /* 0x0000000000247805 */ /* 0x000fe2000001ff00 */
[----:B------:R-:W-:Y:S05]  /*08d0*/  BRA `(.L_x_5812) ;  /* 0x000013d000007947 */ /* 0x000fea0003800000 */
.L_x_5811:
[----:B-1----:R-:W-:-:S05]  /*08e0*/  IADD3 R10, R38, -0x1, RZ ;  /* 0xffffffff260a7810 */ /* 0x002fca0007ffe0ff */
[----:B------:R-:W-:-:S05]  /*08f0*/  IMAD R10, R10, c[0x0][0x168], RZ ;  /* 0x00005a000a0a7a24 */ /* 0x000fca00078e02ff */
[----:B------:R-:W-:-:S04]  /*0900*/  SHF.R.S32.HI R11, RZ, 0x1f, R10 ;  /* 0x0000001fff0b7819 */ /* 0x000fc8000001140a */
[----:B------:R-:W-:Y:S02]  /*0910*/  LEA.HI R11, R11, R10, RZ, 0x3 ;  /* 0x0000000a0b0b7211 */ /* 0x000fe400078f18ff */
[----:B------:R-:W-:Y:S01]  /*0920*/  MOV R145, 0x10 ;  /* 0x0000001000917802 */ /* 0x000fe20000000f00 */
[----:B------:R-:W-:Y:S01]  /*0930*/  IMAD.WIDE.U32 R12, R6, R24, c[0x0][0x188] ;  /* 0x00006200060c7625 */ /* 0x000fe200078e0018 */
[----:B------:R-:W-:Y:S01]  /*0940*/  LEA.HI.SX32 R144, R11, R204, 0x1d ;  /* 0x000000cc0b907211 */ /* 0x000fe200078feaff */
[----:B------:R0:W2:Y:S03]  /*0950*/  LDG.E R10, [R26.64] ;  /* 0x000000041a0a7981 */ /* 0x0000a6000c1e1900 */
[C---:B------:R-:W-:Y:S01]  /*0960*/  IADD3 R25, R144.reuse, 0x60, RZ ;  /* 0x0000006090197810 */ /* 0x040fe20007ffe0ff */
[----:B------:R-:W-:Y:S01]  /*0970*/  IMAD.WIDE.U32 R60, R144, R145, c[0x0][0x208] ;  /* 0x00008200903c7625 */ /* 0x000fe200078e0091 */
[----:B------:R1:W3:Y:S03]  /*0980*/  LDG.E.128 R16, [R12.64] ;  /* 0x000000040c107981 */ /* 0x0002e6000c1e1d00 */
[-C--:B------:R-:W-:Y:S01]  /*0990*/  IMAD.WIDE.U32 R14, R7, R24.reuse, c[0x0][0x188] ;  /* 0x00006200070e7625 */ /* 0x080fe200078e0018 */
[----:B------:R1:W4:Y:S03]  /*09a0*/  LDG.E.128 R132, [R12.64+0x10] ;  /* 0x000010040c847981 */ /* 0x000326000c1e1d00 */
[----:B------:R-:W-:Y:S01]  /*09b0*/  IMAD.WIDE.U32 R206, R8, R24, c[0x0][0x188] ;  /* 0x0000620008ce7625 */ /* 0x000fe200078e0018 */
[----:B------:R-:W4:Y:S01]  /*09c0*/  LDG.E.128 R60, [R60.64] ;  /* 0x000000043c3c7981 */ /* 0x000f22000c1e1d00 */
[----:B------:R-:W-:-:S02]  /*09d0*/  IADD3 R48, R144, 0x20, RZ ;  /* 0x0000002090307810 */ /* 0x000fc40007ffe0ff */
[----:B------:R-:W-:Y:S01]  /*09e0*/  IADD3 R36, R144, 0x40, RZ ;  /* 0x0000004090247810 */ /* 0x000fe20007ffe0ff */
[----:B------:R0:W4:Y:S01]  /*09f0*/  LDG.E.128 R140, [R206.64] ;  /* 0x00000004ce8c7981 */ /* 0x000122000c1e1d00 */
[----:B-1----:R-:W-:-:S03]  /*0a00*/  IMAD.WIDE.U32 R12, R9, R24, c[0x0][0x188] ;  /* 0x00006200090c7625 */ /* 0x002fc600078e0018 */
[----:B------:R1:W4:Y:S01]  /*0a10*/  LDG.E.128 R136, [R14.64] ;  /* 0x000000040e887981 */ /* 0x000322000c1e1d00 */
[----:B------:R-:W-:-:S03]  /*0a20*/  IMAD.WIDE.U32 R24, R25, R145, c[0x0][0x208] ;  /* 0x0000820019187625 */ /* 0x000fc600078e0091 */
[----:B------:R1:W4:Y:S04]  /*0a30*/  LDG.E.128 R148, [R12.64+0x10] ;  /* 0x000010040c947981 */ /* 0x000328000c1e1d00 */
[----:B0-----:R-:W4:Y:S01]  /*0a40*/  LDG.E.128 R24, [R24.64] ;  /* 0x0000000418187981 */ /* 0x001f22000c1e1d00 */
[----:B------:R-:W-:-:S03]  /*0a50*/  IMAD.WIDE.U32 R48, R48, R145, c[0x0][0x208] ;  /* 0x0000820030307625 */ /* 0x000fc600078e0091 */
[----:B------:R1:W4:Y:S01]  /*0a60*/  LDG.E.128 R168, [R14.64+0x10] ;  /* 0x000010040ea87981 */ /* 0x000322000c1e1d00 */
[----:B------:R-:W-:-:S03]  /*0a70*/  IMAD.WIDE.U32 R36, R36, R145, c[0x0][0x208] ;  /* 0x0000820024247625 */ /* 0x000fc600078e0091 */
[----:B------:R0:W4:Y:S04]  /*0a80*/  LDG.E.128 R144, [R12.64] ;  /* 0x000000040c907981 */ /* 0x000128000c1e1d00 */
[----:B------:R-:W4:Y:S04]  /*0a90*/  LDG.E.128 R48, [R48.64] ;  /* 0x0000000430307981 */ /* 0x000f28000c1e1d00 */
[----:B------:R-:W4:Y:S04]  /*0aa0*/  LDG.E.128 R36, [R36.64] ;  /* 0x0000000424247981 */ /* 0x000f28000c1e1d00 */
[----:B------:R0:W4:Y:S01]  /*0ab0*/  LDG.E.128 R188, [R206.64+0x10] ;  /* 0x00001004cebc7981 */ /* 0x000122000c1e1d00 */
[----:B-----5:R-:W-:-:S02]  /*0ac0*/  ISETP.GE.AND P2, PT, R5, 0x1, PT ;  /* 0x000000010500780c */ /* 0x020fc40003f46270 */
[----:B------:R-:W-:-:S11]  /*0ad0*/  ISETP.NE.U32.AND P1, PT, RZ, c[0x0][0x218], PT ;  /* 0x00008600ff007a0c */ /* 0x000fd60003f25070 */
[----:B------:R-:W-:-:S05]  /*0ae0*/  @P2 IADD3 R11, R5, -0x1, RZ ;  /* 0xffffffff050b2810 */ /* 0x000fca0007ffe0ff */
[----:B------:R-:W-:Y:S01]  /*0af0*/  @P2 IMAD R11, R11, c[0x0][0x168], RZ ;  /* 0x00005a000b0b2a24 */ /* 0x000fe200078e02ff */
[----:B------:R-:W-:-:S04]  /*0b00*/  ISETP.NE.AND.EX P1, PT, RZ, c[0x0][0x21c], PT, P1 ;  /* 0x00008700ff007a0c */ /* 0x000fc80003f25310 */
[----:B-1----:R-:W-:-:S04]  /*0b10*/  @P2 SHF.R.S32.HI R14, RZ, 0x1f, R11 ;  /* 0x0000001fff0e2819 */ /* 0x002fc8000001140b */
[----:B------:R-:W-:Y:S02]  /*0b20*/  @P2 LEA.HI R11, R14, R11, RZ, 0x3 ;  /* 0x0000000b0e0b2211 */ /* 0x000fe400078f18ff */
[----:B------:R-:W-:Y:S02]  /*0b30*/  MOV R205, RZ ;  /* 0x000000ff00cd7202 */ /* 0x000fe40000000f00 */
[----:B------:R-:W-:Y:S01]  /*0b40*/  @P2 LEA.HI.SX32 R205, R11, R204, 0x1d ;  /* 0x000000cc0bcd2211 */ /* 0x000fe200078feaff */
[----:B------:R1:W5:Y:S01]  /*0b50*/  @P1 LDG.E.128 R100, [R212.64] ;  /* 0x00000004d4641981 */ /* 0x000362000c1e1d00 */
[----:B------:R-:W-:Y:S02]  /*0b60*/  MOV R215, 0x8 ;  /* 0x0000000800d77802 */ /* 0x000fe40000000f00 */
[C---:B0-----:R-:W-:Y:S01]  /*0b70*/  IADD3 R206, R205.reuse, 0x20, RZ ;  /* 0x00000020cdce7810 */ /* 0x041fe20007ffe0ff */
[----:B------:R1:W5:Y:S01]  /*0b80*/  @P1 LDG.E.128 R104, [R212.64+0x10] ;  /* 0x00001004d4681981 */ /* 0x000362000c1e1d00 */
[----:B------:R-:W-:-:S02]  /*0b90*/  IADD3 R11, R205, 0x40, RZ ;  /* 0x00000040cd0b7810 */ /* 0x000fc40007ffe0ff */
[C---:B------:R-:W-:Y:S01]  /*0ba0*/  IADD3 R214, R205.reuse, 0x60, RZ ;  /* 0x00000060cdd67810 */ /* 0x040fe20007ffe0ff */
[-C--:B------:R-:W-:Y:S01]  /*0bb0*/  IMAD.WIDE.U32 R204, R205, R215.reuse, c[0x0][0x190] ;  /* 0x00006400cdcc7625 */ /* 0x080fe200078e00d7 */
[----:B------:R0:W5:Y:S03]  /*0bc0*/  @P1 LDG.E.128 R108, [R210.64] ;  /* 0x00000004d26c1981 */ /* 0x000166000c1e1d00 */
[-C--:B------:R-:W-:Y:S01]  /*0bd0*/  IMAD.WIDE.U32 R206, R206, R215.reuse, c[0x0][0x190] ;  /* 0x00006400cece7625 */ /* 0x080fe200078e00d7 */
[----:B------:R0:W5:Y:S03]  /*0be0*/  @P1 LDG.E.128 R112, [R210.64+0x10] ;  /* 0x00001004d2701981 */ /* 0x000166000c1e1d00 */
[-C--:B-1----:R-:W-:Y:S01]  /*0bf0*/  IMAD.WIDE.U32 R212, R11, R215.reuse, c[0x0][0x190] ;  /* 0x000064000bd47625 */ /* 0x082fe200078e00d7 */
[----:B------:R1:W5:Y:S03]  /*0c00*/  @P1 LDG.E.128 R116, [R208.64] ;  /* 0x00000004d0741981 */ /* 0x000366000c1e1d00 */
[----:B------:R-:W-:Y:S01]  /*0c10*/  IMAD.WIDE.U32 R214, R214, R215, c[0x0][0x190] ;  /* 0x00006400d6d67625 */ /* 0x000fe200078e00d7 */
[----:B------:R1:W5:Y:S04]  /*0c20*/  @P1 LDG.E.128 R120, [R208.64+0x10] ;  /* 0x00001004d0781981 */ /* 0x000368000c1e1d00 */
[----:B------:R-:W5:Y:S04]  /*0c30*/  LDG.E.64 R212, [R212.64] ;  /* 0x00000004d4d47981 */ /* 0x000f68000c1e1b00 */
[----:B------:R-:W5:Y:S04]  /*0c40*/  LDG.E.64 R214, [R214.64] ;  /* 0x00000004d6d67981 */ /* 0x000f68000c1e1b00 */
[----:B------:R0:W5:Y:S04]  /*0c50*/  @P1 LDG.E.128 R124, [R218.64] ;  /* 0x00000004da7c1981 */ /* 0x000168000c1e1d00 */
[----:B------:R2:W5:Y:S01]  /*0c60*/  @P1 LDG.E.128 R128, [R218.64+0x10] ;  /* 0x00001004da801981 */ /* 0x000562000c1e1d00 */
[----:B------:R-:W-:-:S03]  /*0c70*/  ISETP.NE.AND P1, PT, R3, RZ, PT ;  /* 0x000000ff0300720c */ /* 0x000fc60003f25270 */
[----:B-1----:R1:W5:Y:S04]  /*0c80*/  LDG.E.64 R208, [R204.64] ;  /* 0x00000004ccd07981 */ /* 0x002368000c1e1b00 */
[----:B0-----:R0:W5:Y:S01]  /*0c90*/  LDG.E.64 R210, [R206.64] ;  /* 0x00000004ced27981 */ /* 0x001162000c1e1b00 */
[----:B--2---:R-:W-:-:S05]  /*0ca0*/  FSEL R10, R10, RZ, !P1 ;  /* 0x000000ff0a0a7208 */ /* 0x004fca0004800000 */
[C---:B---3--:R-:W-:Y:S02]  /*0cb0*/  FADD.FTZ R11, -R10.reuse, R16 ;  /* 0x000000100a0b7221 */ /* 0x048fe40000010100 */
[C---:B------:R-:W-:Y:S02]  /*0cc0*/  FADD.FTZ R15, -R10.reuse, R18 ;  /* 0x000000120a0f7221 */ /* 0x040fe40000010100 */
[----:B------:R-:W-:Y:S02]  /*0cd0*/  FADD.FTZ R13, -R10, R17 ;  /* 0x000000110a0d7221 */ /* 0x000fe40000010100 */
[----:B------:R-:W-:Y:S01]  /*0ce0*/  FMUL.FTZ R11, R4, R11 ;  /* 0x0000000b040b7220 */ /* 0x000fe20000410000 */
[--C-:B----4-:R-:W-:Y:S02]  /*0cf0*/  PRMT R14, RZ, 0x5410, R61.reuse ;  /* 0x00005410ff0e7816 */ /* 0x110fe4000000003d */
[----:B------:R-:W-:Y:S02]  /*0d00*/  PRMT R16, RZ, 0x7610, R61 ;  /* 0x00007610ff107816 */ /* 0x000fe4000000003d */
[----:B------:R-:W-:-:S02]  /*0d10*/  PRMT R12, RZ, 0x5410, R60 ;  /* 0x00005410ff0c7816 */ /* 0x000fc4000000003c */
[--C-:B------:R-:W-:Y:S02]  /*0d20*/  PRMT R61, RZ, 0x5410, R63.reuse ;  /* 0x00005410ff3d7816 */ /* 0x100fe4000000003f */
[----:B------:R-:W-:Y:S01]  /*0d30*/  PRMT R18, RZ, 0x7610, R63 ;  /* 0x00007610ff127816 */ /* 0x000fe2000000003f */
[C---:B------:R-:W-:Y:S01]  /*0d40*/  FADD.FTZ R63, -R10.reuse, R132 ;  /* 0x000000840a3f7221 */ /* 0x040fe20000010100 */
[----:B------:R-:W-:Y:S01]  /*0d50*/  PRMT R60, RZ, 0x7610, R60 ;  /* 0x00007610ff3c7816 */ /* 0x000fe2000000003c */
[C---:B------:R-:W-:Y:S01]  /*0d60*/  FADD.FTZ R17, -R10.reuse, R19 ;  /* 0x000000130a117221 */ /* 0x040fe20000010100 */
[----:B------:R-:W-:Y:S01]  /*0d70*/  PRMT R19, RZ, 0x5410, R62 ;  /* 0x00005410ff137816 */ /* 0x000fe2000000003e */
[----:B------:R-:W-:Y:S02]  /*0d80*/  FADD.FTZ R229, -R10, R142 ;  /* 0x0000008e0ae57221 */ /* 0x000fe40000010100 */
[C---:B------:R-:W-:Y:S01]  /*0d90*/  FMUL.FTZ R13, R4.reuse, R13 ;  /* 0x0000000d040d7220 */ /* 0x040fe20000410000 */
[--C-:B------:R-:W-:Y:S01]  /*0da0*/  PRMT R247, RZ, 0x5410, R27.reuse ;  /* 0x00005410fff77816 */ /* 0x100fe2000000001b */
[----:B------:R-:W-:Y:S01]  /*0db0*/  FMUL.FTZ R63, R4, R63 ;  /* 0x0000003f043f7220 */ /* 0x000fe20000410000 */
[----:B------:R-:W-:Y:S01]  /*0dc0*/  PRMT R142, RZ, 0x7610, R27 ;  /* 0x00007610ff8e7816 */ /* 0x000fe2000000001b */
[----:B------:R-:W-:-:S02]  /*0dd0*/  FADD.FTZ R27, -R10, R148 ;  /* 0x000000940a1b7221 */ /* 0x000fc40000010100 */
[-C--:B------:R-:W-:Y:S02]  /*0de0*/  FFMA.FTZ R152, R11, R12.reuse, R152 ;  /* 0x0000000c0b987223 */ /* 0x080fe40000010098 */
[----:B------:R-:W-:Y:S02]  /*0df0*/  FADD.FTZ R64, R64, R12 ;  /* 0x0000000c40407221 */ /* 0x000fe40000010000 */
[----:B------:R-:W-:Y:S02]  /*0e00*/  FMUL.FTZ R12, R68, R12 ;  /* 0x0000000c440c7220 */ /* 0x000fe40000410000 */
[C---:B------:R-:W-:Y:S02]  /*0e10*/  FADD.FTZ R239, -R10.reuse, R144 ;  /* 0x000000900aef7221 */ /* 0x040fe40000010100 */
[----:B------:R-:W-:Y:S02]  /*0e20*/  FADD.FTZ R241, -R10, R146 ;  /* 0x000000920af17221 */ /* 0x000fe40000010100 */
[----:B------:R-:W-:-:S02]  /*0e30*/  FMUL.FTZ R15, R4, R15 ;  /* 0x0000000f040f7220 */ /* 0x000fc40000410000 */
[----:B------:R-:W-:Y:S02]  /*0e40*/  FMUL.FTZ R144, R4, R27 ;  /* 0x0000001b04907220 */ /* 0x000fe40000410000 */
[----:B------:R-:W-:Y:S02]  /*0e50*/  FFMA.FTZ R153, R13, R60, R153 ;  /* 0x0000003c0d997223 */ /* 0x000fe40000010099 */
[----:B------:R-:W-:Y:S02]  /*0e60*/  FADD.FTZ R65, R65, R60 ;  /* 0x0000003c41417221 */ /* 0x000fe40000010000 */
[----:B------:R-:W-:Y:S02]  /*0e70*/  FADD.FTZ R156, R156, R19 ;  /* 0x000000139c9c7221 */ /* 0x000fe40000010000 */
[-C--:B------:R-:W-:Y:S02]  /*0e80*/  FFMA.FTZ R20, R63, R19.reuse, R20 ;  /* 0x000000133f147223 */ /* 0x080fe40000010014 */
[----:B------:R-:W-:-:S02]  /*0e90*/  FMUL.FTZ R146, R72, R19 ;  /* 0x0000001348927220 */ /* 0x000fc40000410000 */
[----:B------:R-:W-:Y:S02]  /*0ea0*/  FMUL.FTZ R60, R69, R60 ;  /* 0x0000003c453c7220 */ /* 0x000fe40000410000 */
[----:B------:R-:W-:Y:S02]  /*0eb0*/  FADD.FTZ R19, RZ, R12 ;  /* 0x0000000cff137221 */ /* 0x000fe40000010000 */
[----:B------:R-:W-:Y:S02]  /*0ec0*/  FFMA.FTZ R27, R11, R12, RZ ;  /* 0x0000000c0b1b7223 */ /* 0x000fe400000100ff */
[----:B------:R-:W-:Y:S02]  /*0ed0*/  FMUL.FTZ R17, R4, R17 ;  /* 0x0000001104117220 */ /* 0x000fe40000410000 */
[----:B------:R-:W-:Y:S02]  /*0ee0*/  FFMA.FTZ R154, R15, R14, R154 ;  /* 0x0000000e0f9a7223 */ /* 0x000fe4000001009a */
[----:B------:R-:W-:-:S02]  /*0ef0*/  FADD.FTZ R66, R66, R14 ;  /* 0x0000000e42427221 */ /* 0x000fc40000010000 */
        /* <DEDUP_REMOVED lines=8> */
[----:B------:R-:W-:Y:S01]  /*0f80*/  FFMA.FTZ R27, R15, R14, R27 ;  /* 0x0000000e0f1b7223 */ /* 0x000fe2000001001b */
[----:B------:R-:W-:Y:S01]  /*0f90*/  PRMT R62, RZ, 0x7610, R62 ;  /* 0x00007610ff3e7816 */ /* 0x000fe2000000003e */
[----:B------:R-:W-:Y:S02]  /*0fa0*/  FMUL.FTZ R133, R4, R133 ;  /* 0x0000008504857220 */ /* 0x000fe40000410000 */
[----:B------:R-:W-:Y:S02]  /*0fb0*/  FADD.FTZ R19, R19, R16 ;  /* 0x0000001013137221 */ /* 0x000fe40000010000 */
[----:B------:R-:W-:-:S02]  /*0fc0*/  FFMA.FTZ R27, R17, R16, R27 ;  /* 0x00000010111b7223 */ /* 0x000fc4000001001b */
[C---:B------:R-:W-:Y:S02]  /*0fd0*/  FADD.FTZ R135, -R10.reuse, R135 ;  /* 0x000000870a877221 */ /* 0x040fe40000010100 */
[----:B------:R-:W-:Y:S02]  /*0fe0*/  FADD.FTZ R157, R157, R62 ;  /* 0x0000003e9d9d7221 */ /* 0x000fe40000010000 */
[-C--:B------:R-:W-:Y:S02]  /*0ff0*/  FFMA.FTZ R21, R133, R62.reuse, R21 ;  /* 0x0000003e85157223 */ /* 0x080fe40000010015 */
[----:B-1----:R-:W-:Y:S02]  /*1000*/  FADD.FTZ R205, -R10, R134 ;  /* 0x000000860acd7221 */ /* 0x002fe40000010100 */
        /* <DEDUP_REMOVED lines=12> */
[C---:B0-----:R-:W-:Y:S02]  /*10d0*/  FADD.FTZ R207, -R10.reuse, R136 ;  /* 0x000000880acf7221 */ /* 0x041fe40000010100 */
        /* <DEDUP_REMOVED lines=12> */
[-C--:B------:R-:W-:Y:S02]  /*11a0*/  FFMA.FTZ R161, R137, R48.reuse, R161 ;  /* 0x0000003089a17223 */ /* 0x080fe400000100a1 */
[----:B------:R-:W-:Y:S02]  /*11b0*/  FADD.FTZ R57, R57, R48 ;  /* 0x0000003039397221 */ /* 0x000fe40000010000 */
        /* <DEDUP_REMOVED lines=8> */
[----:B------:R-:W-:Y:S02]  /*1240*/  FADD.FTZ R51, -R10, R168 ;  /* 0x000000a80a337221 */ /* 0x000fe40000010100 */
        /* <DEDUP_REMOVED lines=19> */
[C---:B------:R-:W-:Y:S01]  /*1380*/  FADD.FTZ R171, -R10.reuse, R171 ;  /* 0x000000ab0aab7221 */ /* 0x040fe20000010100 */
[----:B------:R-:W-:Y:S01]  /*1390*/  PRMT R138, RZ, 0x7610, R39 ;  /* 0x00007610ff8a7816 */ /* 0x000fe20000000027 */
[----:B------:R-:W-:-:S02]  /*13a0*/  FADD.FTZ R39, -R10, R188 ;  /* 0x000000bc0a277221 */ /* 0x000fc40000010100 */
[----:B------:R-:W-:Y:S02]  /*13b0*/  FADD.FTZ R165, R165, R50 ;  /* 0x00000032a5a57221 */ /* 0x000fe40000010000 */
[-C--:B------:R-:W-:Y:S02]  /*13c0*/  FFMA.FTZ R53, R169, R50.reuse, R53 ;  /* 0x00000032a9357223 */ /* 0x080fe40000010035 */
[----:B------:R-:W-:Y:S02]  /*13d0*/  FMUL.FTZ R50, R81, R50 ;  /* 0x0000003251327220 */ /* 0x000fe40000410000 */
        /* <DEDUP_REMOVED lines=13> */
[C---:B------:R-:W-:Y:S01]  /*14b0*/  FMUL.FTZ R10, R4.reuse, R39 ;  /* 0x00000027040a7220 */ /* 0x040fe20000410000 */
[----:B------:R-:W-:Y:S01]  /*14c0*/  PRMT R143, RZ, 0x5410, R36 ;  /* 0x00005410ff8f7816 */ /* 0x000fe20000000024 */
        /* <DEDUP_REMOVED lines=14> */
[----:B------:R-:W-:Y:S02]  /*15b0*/  FMUL.FTZ R227, R4, R227 ;  /* 0x000000e304e37220 */ /* 0x000fe40000410000 */
[----:B------:R-:W-:Y:S02]  /*15c0*/  FMUL.FTZ R190, R84, R143 ;  /* 0x0000008f54be7220 */ /* 0x000fe40000410000 */
[----:B------:R-:W-:Y:S02]  /*15d0*/  FADD.FTZ R39, R39, R134 ;  /* 0x0000008627277221 */ /* 0x000fe40000010000 */
[----:B------:R-:W-:Y:S01]  /*15e0*/  FFMA.FTZ R36, R171, R134, R27 ;  /* 0x00000086ab247223 */ /* 0x000fe2000001001b */
[--C-:B------:R-:W-:Y:S01]  /*15f0*/  PRMT R233, RZ, 0x5410, R37.reuse ;  /* 0x00005410ffe97816 */ /* 0x100fe20000000025 */
        /* <DEDUP_REMOVED lines=23> */
[----:B------:R-:W-:Y:S02]  /*1770*/  FFMA.FTZ R36, R10, R19, R36 ;  /* 0x000000130a247223 */ /* 0x000fe40000010024 */
        /* <DEDUP_REMOVED lines=83> */
.L_x_5812:
[----:B---3--:R-:W-:Y:S05]  /*1cb0*/  BSYNC B1 ;  /* 0x0000000000017941 */ /* 0x008fea0003800000 */
.L_x_5810:
[----:B-----5:R-:W-:Y:S02]  /*1cc0*/  MOV R24, R208 ;  /* 0x000000d000187202 */ /* 0x020fe40000000f00 */
        /* <DEDUP_REMOVED lines=9> */
.L_x_5880:
        /* <DEDUP_REMOVED lines=18> */
.L_x_5881:
        /* <DEDUP_REMOVED lines=14> */
[----:B-1----:R-:W-:Y:S02]  /*1f60*/  @P2 MOV R37, 0x20 ;  /* 0x0000002000252802 */ /* 0x002fe40000000f00 */
[----:B------:R-:W-:Y:S02]  /*1f70*/  ISETP.NE.U32.AND P3, PT, RZ, c[0x0][0x258], PT ;  /* 0x00009600ff007a0c */ /* 0x000fe40003f65070 */
[----:B------:R-:W-:Y:S01]  /*1f80*/  @!P0 ISETP.NE.U32.AND P6, PT, RZ, c[0x0][0x218], PT ;  /* 0x00008600ff008a0c */ /* 0x000fe20003fc5070 */
[----:B------:R-:W-:Y:S01]  /*1f90*/  @P2 IMAD.WIDE.U32 R36, R6, R37, c[0x0][0x258] ;  /* 0x0000960006242625 */ /* 0x000fe200078e0025 */
        /* <DEDUP_REMOVED lines=14> */
.L_x_5816:
[----:B------:R-:W-:Y:S05]  /*2080*/  BSYNC B1 ;  /* 0x0000000000017941 */ /* 0x000fea0003800000 */
.L_x_5815:
        /* <DEDUP_REMOVED lines=10> */
.L_x_5818:
[----:B------:R-:W-:Y:S05]  /*2130*/  BSYNC B1 ;  /* 0x0000000000017941 */ /* 0x000fea0003800000 */
.L_x_5817:
        /* <DEDUP_REMOVED lines=8> */
.L_x_5820:
[----:B------:R-:W-:Y:S05]  /*21c0*/  BSYNC B1 ;  /* 0x0000000000017941 */ /* 0x000fea0003800000 */
.L_x_5819:
        /* <DEDUP_REMOVED lines=8> */
.L_x_5822:
[----:B------:R-:W-:Y:S05]  /*2250*/  BSYNC B1 ;  /* 0x0000000000017941 */ /* 0x000fea0003800000 */
.L_x_5821:
        /* <DEDUP_REMOVED lines=19> */
[----:B0-----:R-:W-:-:S02]  /*2390*/  @P1 FSEL R24, R6, RZ, P4 ;  /* 0x000000ff06181208 */ /* 0x001fc40002000000 */
[----:B------:R-:W-:Y:S02]  /*23a0*/  @P1 FSEL R26, R219, RZ, P6 ;  /* 0x000000ffdb1a1208 */ /* 0x000fe40003000000 */
        /* <DEDUP_REMOVED lines=10> */
.L_x_5824:
[----:B------:R-:W-:Y:S05]  /*2450*/  BSYNC B1 ;  /* 0x0000000000017941 */ /* 0x000fea0003800000 */
.L_x_5823:
        /* <DEDUP_REMOVED lines=15> */
.L_x_5826:
[----:B------:R-:W-:Y:S05]  /*2550*/  BSYNC B1 ;  /* 0x0000000000017941 */ /* 0x000fea0003800000 */
.L_x_5825:
        /* <DEDUP_REMOVED lines=15> */
.L_x_5828:
[----:B------:R-:W-:Y:S05]  /*2650*/  BSYNC B1 ;  /* 0x0000000000017941 */ /* 0x000fea0003800000 */
.L_x_5827:
[----:B------:R-:W-:Y:S01]  /*2660*/  @P1 SHF.R.S32.HI R208, RZ, 0x1f, R219 ;  /* 0x0000001fffd01819 */ /* 0x000fe200000114db */
[----:B------:R-:W-:Y:S01]  /*2670*/  HFMA2.MMA R5, -RZ, RZ, 0, 0 ;  /* 0x00000000ff057435 */ /* 0x000fe200000001ff */
[----:B------:R-:W-:Y:S01]  /*2680*/  @P1 F2FP.BF16.PACK_AB R38, RZ, R38 ;  /* 0x00000026ff26123e */ /* 0x000fe200000010ff */
[----:B------:R-:W-:Y:S01]  /*2690*/  BSSY B1, `(.L_x_5829) ;  /* 0x000001b000017945 */ /* 0x000fe20003800000 */
[----:B------:R-:W-:Y:S02]  /*26a0*/  @P1 LEA.HI R219, R208, R219, RZ, 0x3 ;  /* 0x000000dbd0db1211 */ /* 0x000fe400078f18ff */
[----:B------:R-:W-:Y:S02]  /*26b0*/  @P1 LOP3.LUT R208, R0, 0x1f, RZ, 0xc0, !PT ;  /* 0x0000001f00d01812 */ /* 0x000fe400078ec0ff */
[----:B------:R-:W-:Y:S02]  /*26c0*/  @P1 F2FP.BF16.PACK_AB R26, RZ, R26 ;  /* 0x0000001aff1a123e */ /* 0x000fe400000010ff */
[----:B------:R-:W-:Y:S01]  /*26d0*/  @P1 LEA.HI.SX32 R5, R219, R208, 0x1d ;  /* 0x000000d0db051211 */ /* 0x000fe200078feaff */
[----:B------:R-:W-:Y:S01]  /*26e0*/  @P1 FMUL.FTZ R208, R6, c[0x0][0x1ec] ;  /* 0x00007b0006d01a20 */ /* 0x000fe20000410000 */
[----:B------:R-:W-:-:S02]  /*26f0*/  @P1 F2FP.BF16.PACK_AB R24, RZ, R24 ;  /* 0x00000018ff18123e */ /* 0x000fc400000010ff */
[----:B------:R-:W-:Y:S01]  /*2700*/  @P1 PRMT R184, R38, 0x7610, R184 ;  /* 0x0000761026b81816 */ /* 0x000fe200000000b8 */
[----:B------:R-:W-:Y:S01]  /*2710*/  @P1 FMUL.FTZ R208, R208, c[0x0][0x1e8] ;  /* 0x00007a00d0d01a20 */ /* 0x000fe20000410000 */
[----:B------:R-:W-:Y:S02]  /*2720*/  @P1 F2FP.BF16.PACK_AB R218, RZ, R218 ;  /* 0x000000daffda123e */ /* 0x000fe400000010ff */
[----:B------:R-:W-:Y:S02]  /*2730*/  @P1 PRMT R185, R26, 0x7610, R185 ;  /* 0x000076101ab91816 */ /* 0x000fe400000000b9 */
[----:B------:R-:W-:Y:S02]  /*2740*/  @P1 FSEL R208, R208, RZ, P4 ;  /* 0x000000ffd0d01208 */ /* 0x000fe40002000000 */
[----:B------:R-:W-:Y:S02]  /*2750*/  @!P0 ISETP.NE.U32.AND P4, PT, RZ, c[0x0][0x218], PT ;  /* 0x00008600ff008a0c */ /* 0x000fe40003f85070 */
[----:B------:R-:W-:Y:S01]  /*2760*/  @P1 PRMT R184, R184, 0x5410, R24 ;  /* 0x00005410b8b81816 */ /* 0x000fe20000000018 */
[----:B------:R-:W-:Y:S01]  /*2770*/  @P1 FMUL.FTZ R24, R27, c[0x0][0x1ec] ;  /* 0x00007b001b181a20 */ /* 0x000fe20000410000 */
[----:B------:R-:W-:-:S02]  /*2780*/  @!P0 ISETP.NE.AND.EX P4, PT, RZ, c[0x0][0x21c], PT, P4 ;  /* 0x00008700ff008a0c */ /* 0x000fc40003f85340 */
[----:B------:R-:W-:Y:S02]  /*2790*/  @P1 LOP3.LUT P5, RZ, R209, 0xff000000, RZ, 0xc0, !PT ;  /* 0xff000000d1ff1812 */ /* 0x000fe400078ac0ff */
        /* <DEDUP_REMOVED lines=10> */
.L_x_5830:
[----:B------:R-:W-:Y:S05]  /*2840*/  BSYNC B1 ;  /* 0x0000000000017941 */ /* 0x000fea0003800000 */
.L_x_5829:
[----:B------:R-:W-:Y:S01]  /*2850*/  @P1 FMUL.FTZ R209, R38, c[0x0][0x1ec] ;  /* 0x00007b0026d11a20 */ /* 0x000fe20000410000 */
[----:B------:R-:W-:Y:S01]  /*2860*/  @P1 MOV R218, 0x10 ;  /* 0x0000001000da1802 */ /* 0x000fe20000000f00 */
[----:B------:R-:W-:Y:S01]  /*2870*/  @P1 FMUL.FTZ R26, R24, c[0x0][0x1e8] ;  /* 0x00007a00181a1a20 */ /* 0x000fe20000410000 */
[----:B------:R-:W-:Y:S01]  /*2880*/  SEL R24, R25, R200, P3 ;  /* 0x000000c819187207 */ /* 0x000fe20001800000 */
[----:B------:R-:W-:Y:S01]  /*2890*/  @P1 FMUL.FTZ R209, R209, c[0x0][0x1e8] ;  /* 0x00007a00d1d11a20 */ /* 0x000fe20000410000 */
[----:B------:R-:W-:Y:S01]  /*28a0*/  SEL R25, R6, R201, P3 ;  /* 0x000000c906197207 */ /* 0x000fe20001800000 */
[----:B------:R-:W-:Y:S01]  /*28b0*/  BSSY B1, `(.L_x_5831) ;  /* 0x000001b000017945 */ /* 0x000fe20003800000 */
[----:B------:R-:W-:Y:S02]  /*28c0*/  @P1 FSEL R6, R26, RZ, P6 ;  /* 0x000000ff1a061208 */ /* 0x000fe40003000000 */
[----:B------:R-:W-:Y:S02]  /*28d0*/  @P1 FSEL R209, R209, RZ, P5 ;  /* 0x000000ffd1d11208 */ /* 0x000fe40002800000 */
[----:B------:R-:W-:-:S02]  /*28e0*/  @P1 F2FP.BF16.PACK_AB R6, RZ, R6 ;  /* 0x00000006ff06123e */ /* 0x000fc400000010ff */
[----:B------:R-:W-:Y:S02]  /*28f0*/  @P1 PRMT R186, R39, 0x7610, R186 ;  /* 0x0000761027ba1816 */ /* 0x000fe400000000ba */
[----:B------:R-:W-:Y:S02]  /*2900*/  @P1 F2FP.BF16.PACK_AB R208, RZ, R208 ;  /* 0x000000d0ffd0123e */ /* 0x000fe400000010ff */
[----:B------:R-:W-:Y:S02]  /*2910*/  @P1 F2FP.BF16.PACK_AB R209, RZ, R209 ;  /* 0x000000d1ffd1123e */ /* 0x000fe400000010ff */
[----:B------:R-:W-:Y:S02]  /*2920*/  @P1 PRMT R187, R6, 0x7610, R187 ;  /* 0x0000761006bb1816 */ /* 0x000fe400000000bb */
[----:B------:R-:W-:Y:S02]  /*2930*/  SEL R26, R27, R202, P3 ;  /* 0x000000ca1b1a7207 */ /* 0x000fe40001800000 */
[----:B------:R-:W-:Y:S01]  /*2940*/  SEL R27, R38, R203, P3 ;  /* 0x000000cb261b7207 */ /* 0x000fe20001800000 */
[----:B------:R-:W-:Y:S01]  /*2950*/  @P1 IMAD.WIDE.U32 R38, R5, R218, c[0x0][0x248] ;  /* 0x0000920005261625 */ /* 0x000fe200078e00da */
[----:B------:R-:W-:-:S02]  /*2960*/  @P1 PRMT R186, R186, 0x5410, R208 ;  /* 0x00005410baba1816 */ /* 0x000fc400000000d0 */
[----:B------:R-:W-:Y:S01]  /*2970*/  @P1 PRMT R187, R187, 0x5410, R209 ;  /* 0x00005410bbbb1816 */ /* 0x000fe200000000d1 */
[----:B------:R0:W-:Y:S01]  /*2980*/  @P2 STG.E.128 [R36.64+0x10], R24 ;  /* 0x0000101824002986 */ /* 0x0001e2000c101d04 */
[----:B------:R-:W-:Y:S02]  /*2990*/  @!P0 ISETP.NE.U32.AND P5, PT, RZ, c[0x0][0x218], PT ;  /* 0x00008600ff008a0c */ /* 0x000fe40003fa5070 */
[----:B------:R-:W-:Y:S01]  /*29a0*/  @P1 LOP3.LUT P6, RZ, R147, 0xff, RZ, 0xc0, !PT ;  /* 0x000000ff93ff1812 */ /* 0x000fe200078cc0ff */
[----:B------:R0:W-:Y:S01]  /*29b0*/  @P1 STG.E.128 [R38.64], R184 ;  /* 0x000000b826001986 */ /* 0x0001e2000c101d04 */
[----:B------:R-:W-:Y:S02]  /*29c0*/  @!P0 ISETP.NE.AND.EX P5, PT, RZ, c[0x0][0x21c], PT, P5 ;  /* 0x00008700ff008a0c */ /* 0x000fe40003fa5350 */
[----:B------:R-:W-:Y:S02]  /*29d0*/  @!P0 ISETP.NE.U32.AND P4, PT, RZ, c[0x0][0x218], PT ;  /* 0x00008600ff008a0c */ /* 0x000fe40003f85070 */
        /* <DEDUP_REMOVED lines=8> */
.L_x_5832:
[----:B------:R-:W-:Y:S05]  /*2a60*/  BSYNC B1 ;  /* 0x0000000000017941 */ /* 0x000fea0003800000 */
.L_x_5831:
[----:B------:R-:W-:Y:S01]  /*2a70*/  @P1 FMUL.FTZ R6, R147, c[0x0][0x1ec] ;  /* 0x00007b0093061a20 */ /* 0x000fe20000410000 */
[----:B------:R-:W-:Y:S01]  /*2a80*/  @!P0 ISETP.NE.AND.EX P4, PT, RZ, c[0x0][0x21c], PT, P4 ;  /* 0x00008700ff008a0c */ /* 0x000fe20003f85340 */
[----:B------:R-:W-:Y:S01]  /*2a90*/  BSSY B1, `(.L_x_5833) ;  /* 0x000000b000017945 */ /* 0x000fe20003800000 */
[----:B------:R-:W-:Y:S01]  /*2aa0*/  @!P0 ISETP.NE.U32.AND P5, PT, RZ, c[0x0][0x218], PT ;  /* 0x00008600ff008a0c */ /* 0x000fe20003fa5070 */
[----:B------:R-:W-:Y:S01]  /*2ab0*/  @P1 FMUL.FTZ R6, R6, c[0x0][0x1e8] ;  /* 0x00007a0006061a20 */ /* 0x000fe20000410000 */
        /* <DEDUP_REMOVED lines=8> */
.L_x_5834:
[----:B------:R-:W-:Y:S05]  /*2b40*/  BSYNC B1 ;  /* 0x0000000000017941 */ /* 0x000fea0003800000 */
.L_x_5833:
        /* <DEDUP_REMOVED lines=15> */
.L_x_5836:
[----:B------:R-:W-:Y:S05]  /*2c40*/  BSYNC B1 ;  /* 0x0000000000017941 */ /* 0x000fea0003800000 */
.L_x_5835:
        /* <DEDUP_REMOVED lines=15> */
.L_x_5838:
[----:B------:R-:W-:Y:S05]  /*2d40*/  BSYNC B1 ;  /* 0x0000000000017941 */ /* 0x000fea0003800000 */
.L_x_5837:
        /* <DEDUP_REMOVED lines=15> */
.L_x_5840:
[----:B------:R-:W-:Y:S05]  /*2e40*/  BSYNC B1 ;  /* 0x0000000000017941 */ /* 0x000fea0003800000 */
.L_x_5839:
        /* <DEDUP_REMOVED lines=15> */
.L_x_5842:
[----:B------:R-:W-:Y:S05]  /*2f40*/  BSYNC B1 ;  /* 0x0000000000017941 */ /* 0x000fea0003800000 */
.L_x_5841:
[----:B------:R-:W-:Y:S01]  /*2f50*/  @P1 FSEL R218, R24, RZ, P6 ;  /* 0x000000ff18da1208 */ /* 0x000fe20003000000 */
[----:B------:R-:W-:Y:S01]  /*2f60*/  @P1 FMUL.FTZ R24, R236, c[0x0][0x1ec] ;  /* 0x00007b00ec181a20 */ /* 0x000fe20000410000 */
[----:B------:R-:W-:Y:S01]  /*2f70*/  @!P0 ISETP.NE.AND.EX P5, PT, RZ, c[0x0][0x21c], PT, P5 ;  /* 0x00008700ff008a0c */ /* 0x000fe20003fa5350 */
[----:B------:R-:W-:Y:S01]  /*2f80*/  BSSY B1, `(.L_x_5843) ;  /* 0x000000c000017945 */ /* 0x000fe20003800000 */
[C---:B------:R-:W-:Y:S01]  /*2f90*/  @P1 LOP3.LUT P4, RZ, R211.reuse, 0xff00, RZ, 0xc0, !PT ;  /* 0x0000ff00d3ff1812 */ /* 0x040fe2000788c0ff */
        /* <DEDUP_REMOVED lines=10> */
.L_x_5844:
[----:B------:R-:W-:Y:S05]  /*3040*/  BSYNC B1 ;  /* 0x0000000000017941 */ /* 0x000fea0003800000 */
.L_x_5843:
[----:B------:R-:W-:Y:S01]  /*3050*/  @P1 FSEL R210, R24, RZ, P4 ;  /* 0x000000ff18d21208 */ /* 0x000fe20002000000 */
[----:B------:R-:W-:Y:S01]  /*3060*/  BSSY B1, `(.L_x_5845) ;  /* 0x0000013000017945 */ /* 0x000fe20003800000 */
[----:B------:R-:W-:Y:S02]  /*3070*/  @!P0 ISETP.NE.U32.AND P4, PT, RZ, c[0x0][0x218], PT ;  /* 0x00008600ff008a0c */ /* 0x000fe40003f85070 */
[----:B------:R-:W-:Y:S02]  /*3080*/  @P2 MOV R24, 0x20 ;  /* 0x0000002000182802 */ /* 0x000fe40000000f00 */
[----:B------:R-:W-:Y:S02]  /*3090*/  @!P0 ISETP.NE.AND.EX P4, PT, RZ, c[0x0][0x21c], PT, P4 ;  /* 0x00008700ff008a0c */ /* 0x000fe40003f85340 */
[----:B------:R-:W-:Y:S01]  /*30a0*/  @P1 F2FP.BF16.PACK_AB R39, RZ, R6 ;  /* 0x00000006ff27123e */ /* 0x000fe200000010ff */
[----:B------:R-:W-:Y:S01]  /*30b0*/  @P2 IMAD.WIDE.U32 R6, R7, R24, c[0x0][0x258] ;  /* 0x0000960007062625 */ /* 0x000fe200078e0018 */
[----:B------:R-:W-:-:S02]  /*30c0*/  SEL R25, R26, R177, P3 ;  /* 0x000000b11a197207 */ /* 0x000fc40001800000 */
        /* <DEDUP_REMOVED lines=12> */
.L_x_5846:
[----:B------:R-:W-:Y:S05]  /*3190*/  BSYNC B1 ;  /* 0x0000000000017941 */ /* 0x000fea0003800000 */
.L_x_5845:
        /* <DEDUP_REMOVED lines=40> */
.L_x_5848:
[----:B------:R-:W-:Y:S05]  /*3420*/  BSYNC B1 ;  /* 0x0000000000017941 */ /* 0x000fea0003800000 */
.L_x_5847:
        /* <DEDUP_REMOVED lines=8> */
.L_x_5850:
[----:B------:R-:W-:Y:S05]  /*34b0*/  BSYNC B1 ;  /* 0x0000000000017941 */ /* 0x000fea0003800000 */
.L_x_5849:
        /* <DEDUP_REMOVED lines=20> */
.L_x_5852:
[----:B------:R-:W-:Y:S05]  /*3600*/  BSYNC B1 ;  /* 0x0000000000017941 */ /* 0x000fea0003800000 */
.L_x_5851:
        /* <DEDUP_REMOVED lines=10> */
.L_x_5854:
[----:B------:R-:W-:Y:S05]  /*36b0*/  BSYNC B1 ;  /* 0x0000000000017941 */ /* 0x000fea0003800000 */
.L_x_5853:
        /* <DEDUP_REMOVED lines=31> */
.L_x_5856:
[----:B------:R-:W-:Y:S05]  /*38b0*/  BSYNC B1 ;  /* 0x0000000000017941 */ /* 0x000fea0003800000 */
.L_x_5855:
        /* <DEDUP_REMOVED lines=15> */
.L_x_5858:
[----:B------:R-:W-:Y:S05]  /*39b0*/  BSYNC B1 ;  /* 0x0000000000017941 */ /* 0x000fea0003800000 */
.L_x_5857:
        /* <DEDUP_REMOVED lines=15> */
.L_x_5860:
[----:B------:R-:W-:Y:S05]  /*3ab0*/  BSYNC B1 ;  /* 0x0000000000017941 */ /* 0x000fea0003800000 */
.L_x_5859:
[----:B------:R-:W-:Y:S01]  /*3ac0*/  @P1 FMUL.FTZ R27, R27, c[0x0][0x1e8] ;  /* 0x00007a001b1b1a20 */ /* 0x000fe20000410000 */
[----:B------:R-:W-:Y:S01]  /*3ad0*/  @P1 F2FP.BF16.PACK_AB R39, RZ, R39 ;  /* 0x00000027ff27123e */ /* 0x000fe200000010ff */
[----:B------:R-:W-:Y:S01]  /*3ae0*/  BSSY B1, `(.L_x_5861) ;  /* 0x0000016000017945 */ /* 0x000fe20003800000 */
[----:B------:R-:W-:Y:S02]  /*3af0*/  @P1 PRMT R184, R147, 0x7610, R184 ;  /* 0x0000761093b81816 */ /* 0x000fe400000000b8 */
[----:B------:R-:W-:Y:S02]  /*3b00*/  @P1 FSEL R27, R27, RZ, P6 ;  /* 0x000000ff1b1b1208 */ /* 0x000fe40003000000 */
[----:B------:R-:W-:Y:S02]  /*3b10*/  @!P0 ISETP.NE.U32.AND P6, PT, RZ, c[0x0][0x218], PT ;  /* 0x00008600ff008a0c */ /* 0x000fe40003fc5070 */
[----:B------:R-:W-:Y:S02]  /*3b20*/  @P1 F2FP.BF16.PACK_AB R38, RZ, R38 ;  /* 0x00000026ff26123e */ /* 0x000fe400000010ff */
[----:B------:R-:W-:-:S02]  /*3b30*/  @P1 F2FP.BF16.PACK_AB R24, RZ, R24 ;  /* 0x00000018ff18123e */ /* 0x000fc400000010ff */
[----:B------:R-:W-:Y:S02]  /*3b40*/  @P1 F2FP.BF16.PACK_AB R8, RZ, R8 ;  /* 0x00000008ff08123e */ /* 0x000fe400000010ff */
[----:B------:R-:W-:Y:S02]  /*3b50*/  @P1 PRMT R185, R39, 0x7610, R185 ;  /* 0x0000761027b91816 */ /* 0x000fe400000000b9 */
[----:B------:R-:W-:Y:S02]  /*3b60*/  @!P0 ISETP.NE.AND.EX P6, PT, RZ, c[0x0][0x21c], PT, P6 ;  /* 0x00008700ff008a0c */ /* 0x000fe40003fc5360 */
[----:B------:R-:W-:Y:S02]  /*3b70*/  @P1 PRMT R184, R184, 0x5410, R38 ;  /* 0x00005410b8b81816 */ /* 0x000fe40000000026 */
[----:B------:R-:W-:Y:S01]  /*3b80*/  @P1 PRMT R186, R24, 0x7610, R186 ;  /* 0x0000761018ba1816 */ /* 0x000fe200000000ba */
[----:B------:R-:W-:Y:S01]  /*3b90*/  @P1 FMUL.FTZ R24, R37, c[0x0][0x1ec] ;  /* 0x00007b0025181a20 */ /* 0x000fe20000410000 */
[----:B------:R-:W-:-:S02]  /*3ba0*/  @P1 LOP3.LUT P4, RZ, R213, 0xff000000, RZ, 0xc0, !PT ;  /* 0xff000000d5ff1812 */ /* 0x000fc4000788c0ff */
        /* <DEDUP_REMOVED lines=9> */
.L_x_5862:
[----:B------:R-:W-:Y:S05]  /*3c40*/  BSYNC B1 ;  /* 0x0000000000017941 */ /* 0x000fea0003800000 */
.L_x_5861:
[----:B------:R-:W-:Y:S01]  /*3c50*/  @P1 F2FP.BF16.PACK_AB R8, RZ, R27 ;  /* 0x0000001bff08123e */ /* 0x000fe200000010ff */
[----:B------:R-:W-:Y:S01]  /*3c60*/  @P1 FMUL.FTZ R36, R38, c[0x0][0x1ec] ;  /* 0x00007b0026241a20 */ /* 0x000fe20000410000 */
[----:B------:R-:W-:Y:S01]  /*3c70*/  @P1 MOV R204, 0x10 ;  /* 0x0000001000cc1802 */ /* 0x000fe20000000f00 */
[----:B------:R-:W-:Y:S01]  /*3c80*/  @P1 FMUL.FTZ R27, R24, c[0x0][0x1e8] ;  /* 0x00007a00181b1a20 */ /* 0x000fe20000410000 */
[----:B------:R-:W-:Y:S01]  /*3c90*/  @P1 IADD3 R147, R5, 0x40, RZ ;  /* 0x0000004005931810 */ /* 0x000fe20007ffe0ff */
[----:B------:R-:W-:Y:S01]  /*3ca0*/  @P1 FMUL.FTZ R39, R36, c[0x0][0x1e8] ;  /* 0x00007a0024271a20 */ /* 0x000fe20000410000 */
[----:B------:R-:W-:Y:S01]  /*3cb0*/  SEL R24, R25, R200, P3 ;  /* 0x000000c819187207 */ /* 0x000fe20001800000 */
[----:B------:R-:W-:Y:S01]  /*3cc0*/  BSSY B1, `(.L_x_5863) ;  /* 0x000001a000017945 */ /* 0x000fe20003800000 */
[----:B------:R-:W-:Y:S02]  /*3cd0*/  @P1 FSEL R36, R27, RZ, P5 ;  /* 0x000000ff1b241208 */ /* 0x000fe40002800000 */
[----:B------:R-:W-:-:S02]  /*3ce0*/  SEL R27, R38, R203, P3 ;  /* 0x000000cb261b7207 */ /* 0x000fc40001800000 */
[----:B------:R-:W-:Y:S02]  /*3cf0*/  @P1 FSEL R39, R39, RZ, P4 ;  /* 0x000000ff27271208 */ /* 0x000fe40002000000 */
        /* <DEDUP_REMOVED lines=22> */
.L_x_5864:
[----:B------:R-:W-:Y:S05]  /*3e60*/  BSYNC B1 ;  /* 0x0000000000017941 */ /* 0x000fea0003800000 */
.L_x_5863:
        /* <DEDUP_REMOVED lines=14> */
.L_x_5866:
[----:B------:R-:W-:Y:S05]  /*3f50*/  BSYNC B1 ;  /* 0x0000000000017941 */ /* 0x000fea0003800000 */
.L_x_5865:
        /* <DEDUP_REMOVED lines=10> */
.L_x_5868:
[----:B------:R-:W-:Y:S05]  /*4000*/  BSYNC B1 ;  /* 0x0000000000017941 */ /* 0x000fea0003800000 */
.L_x_5867:
        /* <DEDUP_REMOVED lines=30> */
.L_x_5870:
[----:B------:R-:W-:Y:S05]  /*41f0*/  BSYNC B1 ;  /* 0x0000000000017941 */ /* 0x000fea0003800000 */
.L_x_5869:
        /* <DEDUP_REMOVED lines=8> */
.L_x_5872:
[----:B------:R-:W-:Y:S05]  /*4280*/  BSYNC B1 ;  /* 0x0000000000017941 */ /* 0x000fea0003800000 */
.L_x_5871:
        /* <DEDUP_REMOVED lines=8> */
.L_x_5874:
[----:B------:R-:W-:Y:S05]  /*4310*/  BSYNC B1 ;  /* 0x0000000000017941 */ /* 0x000fea0003800000 */
.L_x_5873:
        /* <DEDUP_REMOVED lines=17> */
.L_x_5876:
[----:B------:R-:W-:Y:S05]  /*4430*/  BSYNC B1 ;  /* 0x0000000000017941 */ /* 0x000fea0003800000 */
.L_x_5875:
        /* <DEDUP_REMOVED lines=39> */
.L_x_5878:
[----:B------:R-:W-:Y:S05]  /*46b0*/  BSYNC B1 ;  /* 0x0000000000017941 */ /* 0x000fea0003800000 */
.L_x_5877:
[----:B------:R-:W-:Y:S01]  /*46c0*/  @P1 FMUL.FTZ R4, R8, c[0x0][0x1ec] ;  /* 0x00007b0008041a20 */ /* 0x000fe20000410000 */
        /* <DEDUP_REMOVED lines=19> */
.L_x_5809:
[----:B------:R-:W-:Y:S05]  /*4800*/  BSYNC B0 ;  /* 0x0000000000007941 */ /* 0x000fea0003800000 */
.L_x_5807:
        /* <DEDUP_REMOVED lines=79> */
[----:B------:R1:W-:Y:S01]  /*4d00*/  STS.128 [R2+0x10], R20 ;  /* 0x0000101402007388 */ /* 0x0003e20000000c00 */
        /* <DEDUP_REMOVED lines=10> */
[----:B-1----:R-:W-:-:S02]  /*4db0*/  SHF.L.U64.HI R22, R4, 0x2, R5 ;  /* 0x0000000204167819 */ /* 0x002fc40000010205 */
        /* <DEDUP_REMOVED lines=89> */
.L_x_5813:
[----:B------:R-:W-:Y:S01]  /*5350*/  HFMA2.MMA R218, -RZ, RZ, 0, 5.9604644775390625e-08 ;  /* 0x00000001ffda7435 */ /* 0x000fe200000001ff */
[----:B------:R-:W-:-:S02]  /*5360*/  MOV R61, R36 ;  /* 0x00000024003d7202 */ /* 0x000fc40000000f00 */
[----:B------:R-:W-:Y:S02]  /*5370*/  MOV R219, 0x1f ;  /* 0x0000001f00db7802 */ /* 0x000fe40000000f00 */
[----:B------:R-:W-:Y:S02]  /*5380*/  MOV R236, 0xffffffff ;  /* 0xffffffff00ec7802 */ /* 0x000fe40000000f00 */
[----:B------:R-:W-:Y:S02]  /*5390*/  MOV R24, 0x53b0 ;  /* 0x000053b000187802 */ /* 0x000fe40000000f00 */
[----:B------:R-:W-:Y:S05]  /*53a0*/  CALL.REL.NOINC `($__internal_93_$__cuda_sm70_shflsync_bfly_p) ;  /* 0x0000046000007944 */ /* 0x000fea0003c00000 */
[----:B-1----:R-:W-:Y:S01]  /*53b0*/  MOV R27, R218 ;  /* 0x000000da001b7202 */ /* 0x002fe20000000f00 */
[----:B0-----:R-:W-:Y:S05]  /*53c0*/  BRA `(.L_x_5880) ;  /* 0xffffc99000007947 */ /* 0x001fea000383ffff */
.L_x_5814:
[----:B------:R-:W-:Y:S01]  /*53d0*/  HFMA2.MMA R218, -RZ, RZ, 0, 5.9604644775390625e-08 ;  /* 0x00000001ffda7435 */ /* 0x000fe200000001ff */
[----:B------:R-:W-:Y:S02]  /*53e0*/  MOV R61, R37 ;  /* 0x00000025003d7202 */ /* 0x000fe40000000f00 */
[----:B------:R-:W-:Y:S02]  /*53f0*/  MOV R219, 0x1f ;  /* 0x0000001f00db7802 */ /* 0x000fe40000000f00 */
[----:B------:R-:W-:-:S02]  /*5400*/  MOV R236, 0xffffffff ;  /* 0xffffffff00ec7802 */ /* 0x000fc40000000f00 */
[----:B------:R-:W-:Y:S02]  /*5410*/  MOV R24, 0x5430 ;  /* 0x0000543000187802 */ /* 0x000fe40000000f00 */
[----:B01----:R-:W-:Y:S05]  /*5420*/  CALL.REL.NOINC `($__internal_93_$__cuda_sm70_shflsync_bfly_p) ;  /* 0x000003e000007944 */ /* 0x003fea0003c00000 */
[----:B------:R-:W-:Y:S01]  /*5430*/  FADD.FTZ R27, R27, R36 ;  /* 0x000000241b1b7221 */ /* 0x000fe20000010000 */
[----:B0-----:R-:W-:Y:S01]  /*5440*/  MOV R219, 0x1f ;  /* 0x0000001f00db7802 */ /* 0x001fe20000000f00 */
[----:B-1----:R-:W-:Y:S01]  /*5450*/  FADD.FTZ R37, R37, R218 ;  /* 0x000000da25257221 */ /* 0x002fe20000010000 */
[----:B------:R-:W-:Y:S01]  /*5460*/  HFMA2.MMA R218, -RZ, RZ, 0, 1.1920928955078125e-07 ;  /* 0x00000002ffda7435 */ /* 0x000fe200000001ff */
[----:B------:R-:W-:Y:S02]  /*5470*/  MOV R236, 0xffffffff ;  /* 0xffffffff00ec7802 */ /* 0x000fe40000000f00 */
[----:B------:R-:W-:Y:S02]  /*5480*/  MOV R61, R27 ;  /* 0x0000001b003d7202 */ /* 0x000fe40000000f00 */
[----:B------:R-:W-:Y:S02]  /*5490*/  MOV R24, 0x54b0 ;  /* 0x000054b000187802 */ /* 0x000fe40000000f00 */
[----:B------:R-:W-:Y:S05]  /*54a0*/  CALL.REL.NOINC `($__internal_93_$__cuda_sm70_shflsync_bfly_p) ;  /* 0x0000036000007944 */ /* 0x000fea0003c00000 */
[----:B-1----:R-:W-:Y:S01]  /*54b0*/  MOV R26, R218 ;  /* 0x000000da001a7202 */ /* 0x002fe20000000f00 */
[----:B------:R-:W-:Y:S01]  /*54c0*/  HFMA2.MMA R218, -RZ, RZ, 0, 1.1920928955078125e-07 ;  /* 0x00000002ffda7435 */ /* 0x000fe200000001ff */
[----:B0-----:R-:W-:-:S02]  /*54d0*/  MOV R61, R37 ;  /* 0x00000025003d7202 */ /* 0x001fc40000000f00 */
[----:B------:R-:W-:Y:S02]  /*54e0*/  MOV R219, 0x1f ;  /* 0x0000001f00db7802 */ /* 0x000fe40000000f00 */
[----:B------:R-:W-:Y:S02]  /*54f0*/  MOV R236, 0xffffffff ;  /* 0xffffffff00ec7802 */ /* 0x000fe40000000f00 */
[----:B------:R-:W-:Y:S02]  /*5500*/  MOV R24, 0x5520 ;  /* 0x0000552000187802 */ /* 0x000fe40000000f00 */
[----:B------:R-:W-:Y:S05]  /*5510*/  CALL.REL.NOINC `($__internal_93_$__cuda_sm70_shflsync_bfly_p) ;  /* 0x000002f000007944 */ /* 0x000fea0003c00000 */
[----:B------:R-:W-:Y:S01]  /*5520*/  FADD.FTZ R27, R26, R27 ;  /* 0x0000001b1a1b7221 */ /* 0x000fe20000010000 */
[----:B0-----:R-:W-:Y:S01]  /*5530*/  MOV R219, 0x1f ;  /* 0x0000001f00db7802 */ /* 0x001fe20000000f00 */
[----:B-1----:R-:W-:Y:S01]  /*5540*/  FADD.FTZ R37, R37, R218 ;  /* 0x000000da25257221 */ /* 0x002fe20000010000 */
[----:B------:R-:W-:Y:S01]  /*5550*/  HFMA2.MMA R218, -RZ, RZ, 0, 2.384185791015625e-07 ;  /* 0x00000004ffda7435 */ /* 0x000fe200000001ff */
[----:B------:R-:W-:Y:S02]  /*5560*/  MOV R236, 0xffffffff ;  /* 0xffffffff00ec7802 */ /* 0x000fe40000000f00 */
[----:B------:R-:W-:-:S02]  /*5570*/  MOV R61, R27 ;  /* 0x0000001b003d7202 */ /* 0x000fc40000000f00 */
[----:B------:R-:W-:Y:S02]  /*5580*/  MOV R24, 0x55a0 ;  /* 0x000055a000187802 */ /* 0x000fe40000000f00 */
[----:B------:R-:W-:Y:S05]  /*5590*/  CALL.REL.NOINC `($__internal_93_$__cuda_sm70_shflsync_bfly_p) ;  /* 0x0000027000007944 */ /* 0x000fea0003c00000 */
[----:B-1----:R-:W-:Y:S01]  /*55a0*/  MOV R26, R218 ;  /* 0x000000da001a7202 */ /* 0x002fe20000000f00 */
[----:B------:R-:W-:Y:S01]  /*55b0*/  HFMA2.MMA R218, -RZ, RZ, 0, 2.384185791015625e-07 ;  /* 0x00000004ffda7435 */ /* 0x000fe200000001ff */
[----:B0-----:R-:W-:Y:S02]  /*55c0*/  MOV R61, R37 ;  /* 0x00000025003d7202 */ /* 0x001fe40000000f00 */
[----:B------:R-:W-:Y:S02]  /*55d0*/  MOV R219, 0x1f ;  /* 0x0000001f00db7802 */ /* 0x000fe40000000f00 */
[----:B------:R-:W-:Y:S02]  /*55e0*/  MOV R236, 0xffffffff ;  /* 0xffffffff00ec7802 */ /* 0x000fe40000000f00 */
[----:B------:R-:W-:Y:S02]  /*55f0*/  MOV R24, 0x5610 ;  /* 0x0000561000187802 */ /* 0x000fe40000000f00 */
[----:B------:R-:W-:Y:S05]  /*5600*/  CALL.REL.NOINC `($__internal_93_$__cuda_sm70_shflsync_bfly_p) ;  /* 0x0000020000007944 */ /* 0x000fea0003c00000 */
[----:B------:R-:W-:Y:S01]  /*5610*/  FADD.FTZ R27, R26, R27 ;  /* 0x0000001b1a1b7221 */ /* 0x000fe20000010000 */
[----:B0-----:R-:W-:Y:S01]  /*5620*/  MOV R219, 0x1f ;  /* 0x0000001f00db7802 */ /* 0x001fe20000000f00 */
[----:B-1----:R-:W-:Y:S01]  /*5630*/  FADD.FTZ R39, R37, R218 ;  /* 0x000000da25277221 */ /* 0x002fe20000010000 */
[----:B------:R-:W-:Y:S01]  /*5640*/  HFMA2.MMA R218, -RZ, RZ, 0, 4.76837158203125e-07 ;  /* 0x00000008ffda7435 */ /* 0x000fe200000001ff */
[----:B------:R-:W-:-:S02]  /*5650*/  MOV R236, 0xffffffff ;  /* 0xffffffff00ec7802 */ /* 0x000fc40000000f00 */
[----:B------:R-:W-:Y:S02]  /*5660*/  MOV R61, R27 ;  /* 0x0000001b003d7202 */ /* 0x000fe40000000f00 */
[----:B------:R-:W-:Y:S02]  /*5670*/  MOV R24, 0x5690 ;  /* 0x0000569000187802 */ /* 0x000fe40000000f00 */
[----:B------:R-:W-:Y:S05]  /*5680*/  CALL.REL.NOINC `($__internal_93_$__cuda_sm70_shflsync_bfly_p) ;  /* 0x0000018000007944 */ /* 0x000fea0003c00000 */
[----:B-1----:R-:W-:Y:S01]  /*5690*/  MOV R26, R218 ;  /* 0x000000da001a7202 */ /* 0x002fe20000000f00 */
[----:B------:R-:W-:Y:S01]  /*56a0*/  HFMA2.MMA R218, -RZ, RZ, 0, 4.76837158203125e-07 ;  /* 0x00000008ffda7435 */ /* 0x000fe200000001ff */
[----:B0-----:R-:W-:Y:S02]  /*56b0*/  MOV R61, R39 ;  /* 0x00000027003d7202 */ /* 0x001fe40000000f00 */
[----:B------:R-:W-:Y:S02]  /*56c0*/  MOV R219, 0x1f ;  /* 0x0000001f00db7802 */ /* 0x000fe40000000f00 */
[----:B------:R-:W-:Y:S02]  /*56d0*/  MOV R236, 0xffffffff ;  /* 0xffffffff00ec7802 */ /* 0x000fe40000000f00 */
[----:B------:R-:W-:-:S02]  /*56e0*/  MOV R24, 0x5700 ;  /* 0x0000570000187802 */ /* 0x000fc40000000f00 */
[----:B------:R-:W-:Y:S05]  /*56f0*/  CALL.REL.NOINC `($__internal_93_$__cuda_sm70_shflsync_bfly_p) ;  /* 0x0000011000007944 */ /* 0x000fea0003c00000 */
[----:B------:R-:W-:Y:S01]  /*5700*/  FADD.FTZ R37, R26, R27 ;  /* 0x0000001b1a257221 */ /* 0x000fe20000010000 */
[----:B0-----:R-:W-:Y:S01]  /*5710*/  MOV R219, 0x1f ;  /* 0x0000001f00db7802 */ /* 0x001fe20000000f00 */
[----:B-1----:R-:W-:Y:S01]  /*5720*/  FADD.FTZ R39, R39, R218 ;  /* 0x000000da27277221 */ /* 0x002fe20000010000 */
[----:B------:R-:W-:Y:S01]  /*5730*/  HFMA2.MMA R218, -RZ, RZ, 0, 9.5367431640625e-07 ;  /* 0x00000010ffda7435 */ /* 0x000fe200000001ff */
[----:B------:R-:W-:-:S02]  /*5740*/  MOV R236, 0xffffffff ;  /* 0xffffffff00ec7802 */ /* 0x000fc40000000f00 */
[----:B------:R-:W-:Y:S02]  /*5750*/  MOV R61, R37 ;  /* 0x00000025003d7202 */ /* 0x000fe40000000f00 */
[----:B------:R-:W-:Y:S02]  /*5760*/  MOV R24, 0x5780 ;  /* 0x0000578000187802 */ /* 0x000fe40000000f00 */
[----:B------:R-:W-:Y:S05]  /*5770*/  CALL.REL.NOINC `($__internal_93_$__cuda_sm70_shflsync_bfly_p) ;  /* 0x0000009000007944 */ /* 0x000fea0003c00000 */
[----:B-1----:R-:W-:Y:S01]  /*5780*/  MOV R142, R218 ;  /* 0x000000da008e7202 */ /* 0x002fe20000000f00 */
[----:B------:R-:W-:Y:S01]  /*5790*/  HFMA2.MMA R218, -RZ, RZ, 0, 9.5367431640625e-07 ;  /* 0x00000010ffda7435 */ /* 0x000fe200000001ff */
[----:B0-----:R-:W-:Y:S02]  /*57a0*/  MOV R61, R39 ;  /* 0x00000027003d7202 */ /* 0x001fe40000000f00 */
[----:B------:R-:W-:Y:S02]  /*57b0*/  MOV R219, 0x1f ;  /* 0x0000001f00db7802 */ /* 0x000fe40000000f00 */
[----:B------:R-:W-:Y:S02]  /*57c0*/  MOV R236, 0xffffffff ;  /* 0xffffffff00ec7802 */ /* 0x000fe40000000f00 */
[----:B------:R-:W-:-:S02]  /*57d0*/  MOV R24, 0x57f0 ;  /* 0x000057f000187802 */ /* 0x000fc40000000f00 */
[----:B------:R-:W-:Y:S05]  /*57e0*/  CALL.REL.NOINC `($__internal_93_$__cuda_sm70_shflsync_bfly_p) ;  /* 0x0000002000007944 */ /* 0x000fea0003c00000 */
[----:B-1----:R-:W-:Y:S01]  /*57f0*/  MOV R24, R218 ;  /* 0x000000da00187202 */ /* 0x002fe20000000f00 */
[----:B0-----:R-:W-:Y:S05]  /*5800*/  BRA `(.L_x_5881) ;  /* 0xffffc67000007947 */ /* 0x001fea000383ffff */
        .weak           $__internal_93_$__cuda_sm70_shflsync_bfly_p
        .type           $__internal_93_$__cuda_sm70_shflsync_bfly_p,@function
        .size           $__internal_93_$__cuda_sm70_shflsync_bfly_p,(.L_x_12395 - $__internal_93_$__cuda_sm70_shflsync_bfly_p)
$__internal_93_$__cuda_sm70_shflsync_bfly_p:
[----:B------:R-:W-:Y:S01]  /*5810*/  HFMA2.MMA R25, -RZ, RZ, 0, 0 ;  /* 0x00000000ff197435 */ /* 0x000fe200000001ff */
[----:B------:R-:W-:Y:S04]  /*5820*/  WARPSYNC R236 ;  /* 0x000000ec00007348 */ /* 0x000fe80003800000 */
[----:B------:R0:W1:Y:S01]  /*5830*/  SHFL.BFLY PT, R218, R61, R218, R219 ;  /* 0x0c0000da3dda7389 */ /* 0x00006200000e00db */
[----:B------:R-:W-:Y:S05]  /*5840*/  RET.REL.NODEC R24 `(_ZN10layer_norm13ln_bwd_kernelINS_13Kernel_traitsIf13__nv_bfloat16fS2_fjLj1024ELj1ELj4ELj1ELj16ENS_18Kernel_traits_baseILj1024EfS2_fS2_fjLj128EEEEELb1ELb0ELb1ELb1EEEvNS_9BwdParamsE) ;  /* 0xffffa7b018007950 */ /* 0x000fea0003c3ffff */
.L_x_5882:
        /* <DEDUP_REMOVED lines=11> */
.L_x_12395:


//--------------------- .text._ZN10layer_norm13ln_bwd_kernelINS_13Kernel_traitsIf13__nv_bfloat16fS2_fjLj1024ELj1ELj4ELj1ELj16ENS_18Kernel_traits_baseILj1024EfS2_fS2_fjLj128EEEEELb1ELb1ELb0ELb0EEEvNS_9BwdParamsE --------------------------
	.section	.text._ZN10layer_norm13ln_bwd_kernelINS_13Kernel_traitsIf13__nv_bfloat16fS2_fjLj1024ELj1ELj4ELj1ELj16ENS_18Kernel_traits_baseILj1024EfS2_fS2_fjLj128EEEEELb1ELb1ELb0ELb0EEEvNS_9BwdParamsE,"ax",@progbits
	.sectioninfo	@"SHI_REGISTERS=255"
	.align	128
        .global         _ZN10layer_norm13ln_bwd_kernelINS_13Kernel_traitsIf13__nv_bfloat16fS2_fjLj1024ELj1ELj4ELj1ELj16ENS_18Kernel_traits_baseILj1024EfS2_fS2_fjLj128EEEEELb1ELb1ELb0ELb0EEEvNS_9BwdParamsE
        .type           _ZN10layer_norm13ln_bwd_kernelINS_13Kernel_traitsIf13__nv_bfloat16fS2_fjLj1024ELj1ELj4ELj1ELj16ENS_18Kernel_traits_baseILj1024EfS2_fS2_fjLj128EEEEELb1ELb1ELb0ELb0EEEvNS_9BwdParamsE,@function
        .size           _ZN10layer_norm13ln_bwd_kernelINS_13Kernel_traitsIf13__nv_bfloat16fS2_fjLj1024ELj1ELj4ELj1ELj16ENS_18Kernel_traits_baseILj1024EfS2_fS2_fjLj128EEEEELb1ELb1ELb0ELb0EEEvNS_9BwdParamsE,(.L_x_12396 - _ZN10layer_norm13ln_bwd_kernelINS_13Kernel_traitsIf13__nv_bfloat16fS2_fjLj1024ELj1ELj4ELj1ELj16ENS_18Kernel_traits_baseILj1024EfS2_fS2_fjLj128EEEEELb1ELb1ELb0ELb0EEEvNS_9BwdParamsE)
        .other          _ZN10layer_norm13ln_bwd_kernelINS_13Kernel_traitsIf13__nv_bfloat16fS2_fjLj1024ELj1ELj4ELj1ELj16ENS_18Kernel_traits_baseILj1024EfS2_fS2_fjLj128EEEEELb1ELb1ELb0ELb0EEEvNS_9BwdParamsE,@"STO_CUDA_ENTRY STV_DEFAULT"
_ZN10layer_norm13ln_bwd_kernelINS_13Kernel_traitsIf13__nv_bfloat16fS2_fjLj1024ELj1ELj4ELj1ELj16ENS_18Kernel_traits_baseILj1024EfS2_fS2_fjLj128EEEEELb1ELb1ELb0ELb0EEEvNS_9BwdParamsE:
.text._ZN10layer_norm13ln_bwd_kernelINS_13Kernel_traitsIf13__nv_bfloat16fS2_fjLj1024ELj1ELj4ELj1ELj16ENS_18Kernel_traits_baseILj1024EfS2_fS2_fjLj128EEEEELb1ELb1ELb0ELb0EEEvNS_9BwdParamsE:
        /* <DEDUP_REMOVED lines=29> */
[----:B------:R0:W3:Y:S04]  /*01d0*/  LDL.64 R24, [R1+0x18] ;  /* 0x0000180001187983 */ /* 0x0000e80000100a00 */
[----:B------:R0:W3:Y:S04]  /*01e0*/  LDL.64 R26, [R1+0x20] ;  /* 0x00002000011a7983 */ /* 0x0000e80000100a00 */
[----:B------:R0:W3:Y:S04]  /*01f0*/  LDL.64 R20, [R1+0x8] ;  /* 0x0000080001147983 */ /* 0x0000e80000100a00 */
[----:B------:R0:W3:Y:S04]  /*0200*/  LDL.64 R22, [R1+0x10] ;  /* 0x0000100001167983 */ /* 0x0000e80000100a00 */
[----:B--2---:R-:W2:Y:S01]  /*0210*/  @P3 LDG.E.128 R8, [R4.64+0x10] ;  /* 0x0000100404083981 */ /* 0x004ea2000c1e1d00 */
[----:B------:R-:W-:Y:S01]  /*0220*/  ISETP.GE.U32.AND P0, PT, R2, 0x40, PT ;  /* 0x000000400200780c */ /* 0x000fe20003f06070 */
[C---:B------:R-:W-:Y:S01]  /*0230*/  @P3 IMAD.WIDE.U32 R6, R0.reuse, R7, c[0x0][0x1c8] ;  /* 0x0000720000063625 */ /* 0x040fe200078e0007 */
[----:B------:R-:W-:-:S02]  /*0240*/  @P3 LOP3.LUT R0, R0, 0x20, RZ, 0xfc, !PT ;  /* 0x0000002000003812 */ /* 0x000fc400078efcff */
[----:B------:R-:W-:-:S09]  /*0250*/  ISETP.GE.U32.AND P1, PT, R2, 0x60, PT ;  /* 0x000000600200780c */ /* 0x000fd20003f26070 */
[----:B------:R-:W-:-:S04]  /*0260*/  @P0 MOV R13, 0x20 ;  /* 0x00000020000d0802 */ /* 0x000fc80000000f00 */
[----:B------:R-:W-:Y:S01]  /*0270*/  @P1 MOV R17, 0x20 ;  /* 0x0000002000111802 */ /* 0x000fe20000000f00 */
[----:B----4-:R1:W4:Y:S04]  /*0280*/  @P3 LDG.E.128 R76, [R4.64] ;  /* 0x00000004044c3981 */ /* 0x010328000c1e1d00 */
[----:B---3--:R-:W3:Y:S04]  /*0290*/  @P3 LDG.E.128 R72, [R6.64] ;  /* 0x0000000406483981 */ /* 0x008ee8000c1e1d00 */
[----:B------:R-:W3:Y:S04]  /*02a0*/  @P3 LDG.E.128 R68, [R6.64+0x10] ;  /* 0x0000100406443981 */ /* 0x000ee8000c1e1d00 */
[----:B--2---:R-:W-:Y:S04]  /*02b0*/  @P3 STL.64 [R1+0x88], R8 ;  /* 0x0000880801003387 */ /* 0x004fe80000100a00 */
[----:B------:R2:W-:Y:S02]  /*02c0*/  @P3 STL.64 [R1+0x90], R10 ;  /* 0x0000900a01003387 */ /* 0x0005e40000100a00 */
[----:B--2---:R-:W-:-:S04]  /*02d0*/  @P0 IMAD.WIDE.U32 R10, R0, R13, c[0x0][0x1b0] ;  /* 0x00006c00000a0625 */ /* 0x004fc800078e000d */
[C---:B------:R-:W-:Y:S01]  /*02e0*/  @P0 IMAD.WIDE.U32 R12, R0.reuse, R13, c[0x0][0x1c8] ;  /* 0x00007200000c0625 */ /* 0x040fe200078e000d */
[----:B------:R-:W-:Y:S01]  /*02f0*/  @P0 IADD3 R0, R0, 0x20, RZ ;  /* 0x0000002000000810 */ /* 0x000fe20007ffe0ff */
[----:B------:R-:W2:Y:S04]  /*0300*/  @P0 LDG.E.128 R60, [R10.64+0x10] ;  /* 0x000010040a3c0981 */ /* 0x000ea8000c1e1d00 */
[----:B------:R-:W2:Y:S01]  /*0310*/  @P0 LDG.E.128 R56, [R12.64] ;  /* 0x000000040c380981 */ /* 0x000ea2000c1e1d00 */
[----:B------:R-:W-:-:S03]  /*0320*/  @P1 IMAD.WIDE.U32 R14, R0, R17, c[0x0][0x1b0] ;  /* 0x00006c00000e1625 */ /* 0x000fc600078e0011 */
[----:B------:R-:W3:Y:S01]  /*0330*/  @P0 LDG.E.128 R64, [R10.64] ;  /* 0x000000040a400981 */ /* 0x000ee2000c1e1d00 */
[----:B------:R-:W-:-:S03]  /*0340*/  @P1 IMAD.WIDE.U32 R16, R0, R17, c[0x0][0x1c8] ;  /* 0x0000720000101625 */ /* 0x000fc600078e0011 */
[----:B------:R-:W3:Y:S04]  /*0350*/  @P0 LDG.E.128 R28, [R12.64+0x10] ;  /* 0x000010040c1c0981 */ /* 0x000ee8000c1e1d00 */
[----:B------:R-:W3:Y:S04]  /*0360*/  @P1 LDG.E.128 R24, [R16.64] ;  /* 0x0000000410181981 */ /* 0x000ee8000c1e1d00 */
[----:B------:R-:W3:Y:S04]  /*0370*/  @P1 LDG.E.128 R20, [R16.64+0x10] ;  /* 0x0000100410141981 */ /* 0x000ee8000c1e1d00 */
[----:B------:R0:W5:Y:S04]  /*0380*/  @P1 LDG.E.128 R32, [R14.64] ;  /* 0x000000040e201981 */ /* 0x000168000c1e1d00 */
[----:B------:R0:W5:Y:S01]  /*0390*/  @P1 LDG.E.128 R36, [R14.64+0x10] ;  /* 0x000010040e241981 */ /* 0x000162000c1e1d00 */
[----:B------:R-:W-:-:S02]  /*03a0*/  ISETP.GE.U32.AND P2, PT, R2, 0x80, PT ;  /* 0x000000800200780c */ /* 0x000fc40003f46070 */
[----:B------:R-:W-:-:S11]  /*03b0*/  @P1 IADD3 R0, R0, 0x20, RZ ;  /* 0x0000002000001810 */ /* 0x000fd60007ffe0ff */
[----:B------:R-:W-:-:S05]  /*03c0*/  @P2 MOV R3, 0x20 ;  /* 0x0000002000032802 */ /* 0x000fca0000000f00 */
[----:B------:R-:W-:-:S04]  /*03d0*/  @P2 IMAD.WIDE.U32 R8, R0, R3, c[0x0][0x1c8] ;  /* 0x0000720000082625 */ /* 0x000fc800078e0003 */
[----:B-1----:R-:W-:Y:S01]  /*03e0*/  @P2 IMAD.WIDE.U32 R4, R0, R3, c[0x0][0x1b0] ;  /* 0x00006c0000042625 */ /* 0x002fe200078e0003 */
[----:B------:R0:W5:Y:S04]  /*03f0*/  @P2 LDG.E.128 R40, [R8.64] ;  /* 0x0000000408282981 */ /* 0x000168000c1e1d00 */
[----:B------:R-:W1:Y:S01]  /*0400*/  S2R R3, SR_CTAID.X ;  /* 0x0000000000037919 */ /* 0x000e620000002500 */
[----:B------:R-:W-:-:S03]  /*0410*/  SHF.R.U32.HI R0, RZ, 0x5, R18 ;  /* 0x00000005ff007819 */ /* 0x000fc60000011612 */
[----:B------:R0:W5:Y:S04]  /*0420*/  @P2 LDG.E.128 R44, [R8.64+0x10] ;  /* 0x00001004082c2981 */ /* 0x000168000c1e1d00 */
        /* <DEDUP_REMOVED lines=49> */
[----:B------:R-:W-:Y:S04]  /*0740*/  @P3 STL.64 [R1+0x68], R68 ;  /* 0x0000684401003387 */ /* 0x000fe80000100a00 */
[----:B------:R-:W-:Y:S04]  /*0750*/  @P3 STL.64 [R1+0x70], R70 ;  /* 0x0000704601003387 */ /* 0x000fe80000100a00 */
[----:B------:R3:W-:Y:S04]  /*0760*/  @P0 STL.64 [R1+0x38], R64 ;  /* 0x0000384001000387 */ /* 0x0007e80000100a00 */
[----:B------:R0:W-:Y:S04]  /*0770*/  @P0 STL.64 [R1+0x40], R66 ;  /* 0x0000404201000387 */ /* 0x0001e80000100a00 */
        /* <DEDUP_REMOVED lines=19> */
[----:B------:R-:W-:Y:S02]  /*08b0*/  HFMA2.MMA R57, -RZ, RZ, 0, 0 ;  /* 0x00000000ff397435 */ /* 0x000fe400000001ff */
.L_x_5903:
        /* <DEDUP_REMOVED lines=13> */
[----:B------:R-:W-:Y:S01]  /*0990*/  LOP3.LUT P4, RZ, R2, 0xffffffe0, RZ, 0xc0, !PT ;  /* 0xffffffe002ff7812 */ /* 0x000fe2000788c0ff */
[----:B------:R-:W-:Y:S01]  /*09a0*/  BSSY B1, `(.L_x_5885) ;  /* 0x0000067000017945 */ /* 0x000fe20003800000 */
[----:B------:R-:W-:Y:S02]  /*09b0*/  MOV R224, RZ ;  /* 0x000000ff00e07202 */ /* 0x000fe40000000f00 */
[----:B------:R-:W-:Y:S02]  /*09c0*/  MOV R223, RZ ;  /* 0x000000ff00df7202 */ /* 0x000fe40000000f00 */
[----:B0-----:R-:W-:Y:S02]  /*09d0*/  MOV R16, 0x3f800000 ;  /* 0x3f80000000107802 */ /* 0x001fe40000000f00 */
[----:B--2---:R-:W-:Y:S01]  /*09e0*/  @P2 PRMT R16, RZ, 0x5410, R15 ;  /* 0x00005410ff102816 */ /* 0x004fe2000000000f */
[----:B------:R-:W-:Y:S01]  /*09f0*/  IMAD R15, R0, c[0x0][0x168], RZ ;  /* 0x00005a00000f7a24 */ /* 0x000fe200078e02ff */
[----:B----4-:R-:W-:-:S04]  /*0a00*/  ISETP.NE.AND P2, PT, R187, RZ, PT ;  /* 0x000000ffbb00720c */ /* 0x010fc80003f45270 */
        /* <DEDUP_REMOVED lines=15> */
[----:B------:R0:W3:Y:S01]  /*0b00*/  LDG.E.128 R192, [R18.64+0x10] ;  /* 0x0000100412c07981 */ /* 0x0000e2000c1e1d00 */
[----:B------:R-:W-:-:S03]  /*0b10*/  ISETP.NE.U32.AND P3, PT, RZ, c[0x0][0x218], PT ;  /* 0x00008600ff007a0c */ /* 0x000fc60003f65070 */
[----:B------:R-:W3:Y:S01]  /*0b20*/  LDL R243, [R1+0xa0] ;  /* 0x0000a00001f37983 */ /* 0x000ee20000100800 */
[----:B------:R-:W-:-:S03]  /*0b30*/  ISETP.NE.AND.EX P3, PT, RZ, c[0x0][0x21c], PT, P3 ;  /* 0x00008700ff007a0c */ /* 0x000fc60003f65330 */
[----:B------:R-:W3:Y:S04]  /*0b40*/  LDL R242, [R1+0xa4] ;  /* 0x0000a40001f27983 */ /* 0x000ee80000100800 */
[----:B------:R-:W3:Y:S04]  /*0b50*/  LDL R241, [R1+0x88] ;  /* 0x0000880001f17983 */ /* 0x000ee80000100800 */
[----:B------:R-:W3:Y:S02]  /*0b60*/  LDL R240, [R1+0x8c] ;  /* 0x00008c0001f07983 */ /* 0x000ee40000100800 */
[----:B0-----:R-:W-:-:S02]  /*0b70*/  @P3 LEA R18, P4, R15, c[0x0][0x218], 0x5 ;  /* 0x000086000f123a11 */ /* 0x001fc400078828ff */
[----:B------:R-:W3:Y:S02]  /*0b80*/  LDL R239, [R1+0x90] ;  /* 0x0000900001ef7983 */ /* 0x000ee40000100800 */
[----:B------:R-:W-:-:S05]  /*0b90*/  @P3 LEA.HI.X R19, R15, c[0x0][0x21c], RZ, 0x5, P4 ;  /* 0x000087000f133a11 */ /* 0x000fca00020f2cff */
[----:B------:R0:W5:Y:S04]  /*0ba0*/  @P3 LDG.E.128 R144, [R18.64] ;  /* 0x0000000412903981 */ /* 0x000168000c1e1d00 */
[----:B------:R0:W5:Y:S02]  /*0bb0*/  @P3 LDG.E.128 R148, [R18.64+0x10] ;  /* 0x0000100412943981 */ /* 0x000164000c1e1d00 */
[----:B0-----:R-:W-:-:S04]  /*0bc0*/  LEA R18, P3, R15, c[0x0][0x190], 0x3 ;  /* 0x000064000f127a11 */ /* 0x001fc800078618ff */
[----:B------:R-:W-:-:S06]  /*0bd0*/  LEA.HI.X R19, R15, c[0x0][0x194], RZ, 0x3, P3 ;  /* 0x000065000f137a11 */ /* 0x000fcc00018f1cff */
[----:B------:R-:W5:Y:S01]  /*0be0*/  LDG.E.64 R18, [R18.64] ;  /* 0x0000000412127981 */ /* 0x000f62000c1e1b00 */
[C---:B----4-:R-:W-:Y:S02]  /*0bf0*/  FADD.FTZ R198, -R216.reuse, R184 ;  /* 0x000000b8d8c67221 */ /* 0x050fe40000010100 */
[C---:B------:R-:W-:Y:S01]  /*0c00*/  FADD.FTZ R199, -R216.reuse, R185 ;  /* 0x000000b9d8c77221 */ /* 0x040fe20000010100 */
[--C-:B--2---:R-:W-:Y:S02]  /*0c10*/  PRMT R185, RZ, 0x5410, R191.reuse ;  /* 0x00005410ffb97816 */ /* 0x104fe400000000bf */
[----:B------:R-:W-:Y:S01]  /*0c20*/  PRMT R184, RZ, 0x7610, R191 ;  /* 0x00007610ffb87816 */ /* 0x000fe200000000bf */
[C---:B---3--:R-:W-:Y:S02]  /*0c30*/  FADD.FTZ R191, -R216.reuse, R193 ;  /* 0x000000c1d8bf7221 */ /* 0x048fe40000010100 */
[----:B------:R-:W2:Y:S01]  /*0c40*/  LDL R193, [R1+0x94] ;  /* 0x0000940001c17983 */ /* 0x000ea20000100800 */
[----:B------:R-:W-:Y:S01]  /*0c50*/  PRMT R238, RZ, 0x5410, R188 ;  /* 0x00005410ffee7816 */ /* 0x000fe200000000bc */
[----:B------:R-:W-:-:S02]  /*0c60*/  FADD.FTZ R223, -R216, R187 ;  /* 0x000000bbd8df7221 */ /* 0x000fc40000010100 */
[----:B------:R-:W-:Y:S01]  /*0c70*/  FADD.FTZ R192, -R216, R192 ;  /* 0x000000c0d8c07221 */ /* 0x000fe20000010100 */
[----:B------:R-:W-:Y:S01]  /*0c80*/  PRMT R237, RZ, 0x7610, R188 ;  /* 0x00007610ffed7816 */ /* 0x000fe200000000bc */
[C---:B-----5:R-:W-:Y:S01]  /*0c90*/  FMUL.FTZ R250, R17.reuse, R199 ;  /* 0x000000c711fa7220 */ /* 0x060fe20000410000 */
[--C-:B------:R-:W-:Y:S01]  /*0ca0*/  PRMT R224, RZ, 0x5410, R189.reuse ;  /* 0x00005410ffe07816 */ /* 0x100fe200000000bd */
[----:B------:R-:W-:Y:S01]  /*0cb0*/  FMUL.FTZ R199, R244, R238 ;  /* 0x000000eef4c77220 */ /* 0x000fe20000410000 */
[----:B------:R-:W-:Y:S01]  /*0cc0*/  PRMT R189, RZ, 0x7610, R189 ;  /* 0x00007610ffbd7816 */ /* 0x000fe200000000bd */
[C---:B------:R-:W-:Y:S01]  /*0cd0*/  FMUL.FTZ R246, R17.reuse, R223 ;  /* 0x000000df11f67220 */ /* 0x040fe20000410000 */
[----:B------:R-:W-:Y:S01]  /*0ce0*/  PRMT R187, RZ, 0x5410, R190 ;  /* 0x00005410ffbb7816 */ /* 0x000fe200000000be */
[C---:B------:R-:W-:Y:S02]  /*0cf0*/  FMUL.FTZ R244, R17.reuse, R192 ;  /* 0x000000c011f47220 */ /* 0x040fe40000410000 */
[----:B------:R-:W-:-:S02]  /*0d00*/  FMUL.FTZ R198, R17, R198 ;  /* 0x000000c611c67220 */ /* 0x000fc40000410000 */
[----:B------:R-:W-:Y:S02]  /*0d10*/  FMUL.FTZ R249, R245, R237 ;  /* 0x000000edf5f97220 */ /* 0x000fe40000410000 */
[----:B------:R-:W-:Y:S02]  /*0d20*/  FMUL.FTZ R247, R243, R224 ;  /* 0x000000e0f3f77220 */ /* 0x000fe40000410000 */
[----:B------:R-:W-:Y:S02]  /*0d30*/  FADD.FTZ R83, R83, R189 ;  /* 0x000000bd53537221 */ /* 0x000fe40000010000 */
[-C--:B------:R-:W-:Y:S02]  /*0d40*/  FFMA.FTZ R59, R246, R189.reuse, R59 ;  /* 0x000000bdf63b7223 */ /* 0x080fe4000001003b */
[----:B------:R-:W-:Y:S02]  /*0d50*/  FMUL.FTZ R245, R242, R189 ;  /* 0x000000bdf2f57220 */ /* 0x000fe40000410000 */
[----:B------:R-:W-:-:S02]  /*0d60*/  FADD.FTZ R84, R84, R187 ;  /* 0x000000bb54547221 */ /* 0x000fc40000010000 */
[-C--:B------:R-:W-:Y:S02]  /*0d70*/  FFMA.FTZ R60, R244, R187.reuse, R60 ;  /* 0x000000bbf43c7223 */ /* 0x080fe4000001003c */
[----:B------:R-:W-:Y:S02]  /*0d80*/  FMUL.FTZ R243, R241, R187 ;  /* 0x000000bbf1f37220 */ /* 0x000fe40000410000 */
[----:B------:R-:W-:Y:S02]  /*0d90*/  FADD.FTZ R227, -R216, R186 ;  /* 0x000000bad8e37221 */ /* 0x000fe40000010100 */
[----:B------:R-:W-:Y:S02]  /*0da0*/  FADD.FTZ R189, RZ, R199 ;  /* 0x000000c7ffbd7221 */ /* 0x000fe40000010000 */
[----:B------:R-:W-:Y:S01]  /*0db0*/  FFMA.FTZ R187, R198, R199, RZ ;  /* 0x000000c7c6bb7223 */ /* 0x000fe200000100ff */
        /* <DEDUP_REMOVED lines=12> */
[----:B------:R-:W-:Y:S02]  /*0e80*/  FADD.FTZ R190, -R216, R194 ;  /* 0x000000c2d8be7221 */ /* 0x000fe40000010100 */
        /* <DEDUP_REMOVED lines=14> */
[----:B------:R-:W-:Y:S01]  /*0f70*/  IADD3 R227, R15, 0x20, RZ ;  /* 0x000000200fe37810 */ /* 0x000fe20007ffe0ff */
[----:B------:R-:W-:Y:S02]  /*0f80*/  FADD.FTZ R82, R82, R224 ;  /* 0x000000e052527221 */ /* 0x000fe40000010000 */
[----:B------:R-:W-:Y:S02]  /*0f90*/  FFMA.FTZ R58, R248, R224, R58 ;  /* 0x000000e0f83a7223 */ /* 0x000fe4000001003a */
[----:B------:R-:W-:Y:S02]  /*0fa0*/  FADD.FTZ R86, R86, R185 ;  /* 0x000000b956567221 */ /* 0x000fe40000010000 */
[----:B------:R-:W-:Y:S02]  /*0fb0*/  FFMA.FTZ R62, R240, R185, R62 ;  /* 0x000000b9f03e7223 */ /* 0x000fe4000001003e */
[----:B------:R-:W-:-:S02]  /*0fc0*/  FADD.FTZ R87, R87, R184 ;  /* 0x000000b857577221 */ /* 0x000fc40000010000 */
[-C--:B------:R-:W-:Y:S02]  /*0fd0*/  FFMA.FTZ R63, R238, R184.reuse, R63 ;  /* 0x000000b8ee3f7223 */ /* 0x080fe4000001003f */
[----:B--2---:R-:W-:-:S04]  /*0fe0*/  FMUL.FTZ R237, R193, R184 ;  /* 0x000000b8c1ed7220 */ /* 0x004fc80000410000 */
[----:B------:R-:W-:Y:S02]  /*0ff0*/  FADD.FTZ R224, R186, R237 ;  /* 0x000000edbae07221 */ /* 0x000fe40000010000 */
[----:B------:R-:W-:Y:S02]  /*1000*/  FFMA.FTZ R223, R238, R237, R187 ;  /* 0x000000edeedf7223 */ /* 0x000fe400000100bb */
.L_x_5886:
[----:B------:R-:W-:Y:S05]  /*1010*/  BSYNC B1 ;  /* 0x0000000000017941 */ /* 0x000fea0003800000 */
.L_x_5885:
        /* <DEDUP_REMOVED lines=10> */
[----:B------:R-:W2:Y:S01]  /*10c0*/  LDG.E.128 R188, [R188.64] ;  /* 0x00000004bcbc7981 */ /* 0x000ea2000c1e1d00 */
[----:B------:R-:W-:-:S03]  /*10d0*/  ISETP.NE.U32.AND P3, PT, RZ, c[0x0][0x218], PT ;  /* 0x00008600ff007a0c */ /* 0x000fc60003f65070 */
[----:B------:R-:W3:Y:S01]  /*10e0*/  LDL R225, [R1+0x40] ;  /* 0x0000400001e17983 */ /* 0x000ee20000100800 */
[----:B------:R-:W-:-:S13]  /*10f0*/  ISETP.NE.AND.EX P3, PT, RZ, c[0x0][0x21c], PT, P3 ;  /* 0x00008700ff007a0c */ /* 0x000fda0003f65330 */
[----:B0-----:R-:W-:-:S04]  /*1100*/  @P3 LEA R20, P4, R227, c[0x0][0x218], 0x5 ;  /* 0x00008600e3143a11 */ /* 0x001fc800078828ff */
        /* <DEDUP_REMOVED lines=8> */
[----:B--2---:R-:W-:Y:S02]  /*1190*/  PRMT R220, RZ, 0x7610, R191 ;  /* 0x00007610ffdc7816 */ /* 0x004fe400000000bf */
[--C-:B------:R-:W-:Y:S02]  /*11a0*/  PRMT R184, RZ, 0x5410, R190.reuse ;  /* 0x00005410ffb87816 */ /* 0x100fe400000000be */
[----:B------:R-:W-:Y:S01]  /*11b0*/  PRMT R219, RZ, 0x7610, R190 ;  /* 0x00007610ffdb7816 */ /* 0x000fe200000000be */
[----:B------:R-:W-:Y:S01]  /*11c0*/  FADD.FTZ R190, -R216, R193 ;  /* 0x000000c1d8be7221 */ /* 0x000fe20000010100 */
[----:B------:R-:W-:-:S02]  /*11d0*/  PRMT R218, RZ, 0x5410, R191 ;  /* 0x00005410ffda7816 */ /* 0x000fc400000000bf */
[----:B------:R-:W-:Y:S01]  /*11e0*/  MOV R193, R220 ;  /* 0x000000dc00c17202 */ /* 0x000fe20000000f00 */
[----:B-----5:R-:W-:Y:S01]  /*11f0*/  FMUL.FTZ R220, R17, R217 ;  /* 0x000000d911dc7220 */ /* 0x020fe20000410000 */
[--C-:B------:R-:W-:Y:S02]  /*1200*/  PRMT R215, RZ, 0x5410, R188.reuse ;  /* 0x00005410ffd77816 */ /* 0x100fe400000000bc */
[----:B------:R-:W-:Y:S01]  /*1210*/  PRMT R201, RZ, 0x7610, R188 ;  /* 0x00007610ffc97816 */ /* 0x000fe200000000bc */
[C---:B------:R-:W-:Y:S01]  /*1220*/  FADD.FTZ R200, -R216.reuse, R186 ;  /* 0x000000bad8c87221 */ /* 0x040fe20000010100 */
[--C-:B------:R-:W-:Y:S01]  /*1230*/  PRMT R188, RZ, 0x5410, R189.reuse ;  /* 0x00005410ffbc7816 */ /* 0x100fe200000000bd */
[C---:B------:R-:W-:Y:S01]  /*1240*/  FADD.FTZ R191, -R216.reuse, R192 ;  /* 0x000000c0d8bf7221 */ /* 0x040fe20000010100 */
[----:B------:R-:W-:Y:S01]  /*1250*/  PRMT R185, RZ, 0x7610, R189 ;  /* 0x00007610ffb97816 */ /* 0x000fe200000000bd */
[C---:B------:R-:W-:Y:S01]  /*1260*/  FADD.FTZ R189, -R216.reuse, R194 ;  /* 0x000000c2d8bd7221 */ /* 0x040fe20000010100 */
[----:B------:R-:W-:Y:S01]  /*1270*/  MOV R217, R218 ;  /* 0x000000da00d97202 */ /* 0x000fe20000000f00 */
[----:B------:R-:W2:Y:S01]  /*1280*/  LDL R192, [R1+0x34] ;  /* 0x0000340001c07983 */ /* 0x000ea20000100800 */
[----:B------:R-:W-:Y:S01]  /*1290*/  FADD.FTZ R186, -R216, R195 ;  /* 0x000000c3d8ba7221 */ /* 0x000fe20000010100 */
[----:B------:R-:W-:-:S02]  /*12a0*/  MOV R195, R220 ;  /* 0x000000dc00c37202 */ /* 0x000fc40000000f00 */
[----:B------:R-:W4:Y:S04]  /*12b0*/  LDL R194, [R1+0x30] ;  /* 0x0000300001c27983 */ /* 0x000f280000100800 */
[----:B------:R-:W2:Y:S04]  /*12c0*/  LDL R218, [R1+0x2c] ;  /* 0x00002c0001da7983 */ /* 0x000ea80000100800 */
[----:B------:R0:W-:Y:S04]  /*12d0*/  STL [R1], R220 ;  /* 0x000000dc01007387 */ /* 0x0001e80000100800 */
[----:B------:R-:W2:Y:S04]  /*12e0*/  LDL R221, [R1+0x44] ;  /* 0x0000440001dd7983 */ /* 0x000ea80000100800 */
[----:B0-----:R-:W4:Y:S01]  /*12f0*/  LDL R220, [R1+0x28] ;  /* 0x0000280001dc7983 */ /* 0x001f220000100800 */
[----:B------:R-:W-:-:S02]  /*1300*/  FADD.FTZ R187, -R216, R187 ;  /* 0x000000bbd8bb7221 */ /* 0x000fc40000010100 */
[----:B------:R-:W-:Y:S02]  /*1310*/  FMUL.FTZ R236, R234, R215 ;  /* 0x000000d7eaec7220 */ /* 0x000fe40000410000 */
[C---:B------:R-:W-:Y:S02]  /*1320*/  FMUL.FTZ R226, R17.reuse, R200 ;  /* 0x000000c811e27220 */ /* 0x040fe40000410000 */
[----:B---3--:R-:W-:Y:S02]  /*1330*/  FMUL.FTZ R234, R222, R201 ;  /* 0x000000c9deea7220 */ /* 0x008fe40000410000 */
[C---:B------:R-:W-:Y:S02]  /*1340*/  FMUL.FTZ R222, R17.reuse, R187 ;  /* 0x000000bb11de7220 */ /* 0x040fe40000410000 */
        /* <DEDUP_REMOVED lines=9> */
[----:B------:R-:W-:Y:S02]  /*13e0*/  FMUL.FTZ R201, R17, R190 ;  /* 0x000000be11c97220 */ /* 0x000fe40000410000 */
[----:B------:R-:W-:Y:S02]  /*13f0*/  FADD.FTZ R157, R157, R219 ;  /* 0x000000db9d9d7221 */ /* 0x000fe40000010000 */
[----:B------:R-:W-:Y:S02]  /*1400*/  FFMA.FTZ R93, R201, R219, R93 ;  /* 0x000000dbc95d7223 */ /* 0x000fe4000001005d */
[----:B------:R-:W-:Y:S02]  /*1410*/  FADD.FTZ R158, R158, R217 ;  /* 0x000000d99e9e7221 */ /* 0x000fe40000010000 */
        /* <DEDUP_REMOVED lines=8> */
[----:B--2---:R-:W-:Y:S02]  /*14a0*/  FMUL.FTZ R221, R221, R185 ;  /* 0x000000b9dddd7220 */ /* 0x004fe40000410000 */
[----:B------:R-:W-:Y:S02]  /*14b0*/  FFMA.FTZ R185, R195, R236, R223 ;  /* 0x000000ecc3b97223 */ /* 0x000fe400000100df */
[----:B----4-:R-:W-:Y:S02]  /*14c0*/  FMUL.FTZ R220, R220, R184 ;  /* 0x000000b8dcdc7220 */ /* 0x010fe40000410000 */
[----:B------:R-:W-:Y:S02]  /*14d0*/  FADD.FTZ R184, R224, R236 ;  /* 0x000000ece0b87221 */ /* 0x000fe40000010000 */
[----:B------:R-:W-:Y:S02]  /*14e0*/  FFMA.FTZ R185, R235, R234, R185 ;  /* 0x000000eaebb97223 */ /* 0x000fe400000100b9 */
[----:B------:R-:W-:-:S02]  /*14f0*/  FADD.FTZ R184, R184, R234 ;  /* 0x000000eab8b87221 */ /* 0x000fc40000010000 */
[----:B------:R-:W-:Y:S02]  /*1500*/  FFMA.FTZ R185, R226, R225, R185 ;  /* 0x000000e1e2b97223 */ /* 0x000fe400000100b9 */
[----:B------:R-:W-:Y:S02]  /*1510*/  FADD.FTZ R184, R184, R225 ;  /* 0x000000e1b8b87221 */ /* 0x000fe40000010000 */
[----:B------:R-:W-:Y:S02]  /*1520*/  FFMA.FTZ R185, R222, R221, R185 ;  /* 0x000000dddeb97223 */ /* 0x000fe400000100b9 */
[----:B------:R-:W-:Y:S02]  /*1530*/  FADD.FTZ R184, R184, R221 ;  /* 0x000000ddb8b87221 */ /* 0x000fe40000010000 */
[----:B------:R-:W-:Y:S02]  /*1540*/  FMUL.FTZ R219, R218, R219 ;  /* 0x000000dbdadb7220 */ /* 0x000fe40000410000 */
[----:B------:R-:W-:-:S02]  /*1550*/  FMUL.FTZ R218, R17, R189 ;  /* 0x000000bd11da7220 */ /* 0x000fc40000410000 */
[----:B------:R-:W-:Y:S02]  /*1560*/  FADD.FTZ R184, R184, R220 ;  /* 0x000000dcb8b87221 */ /* 0x000fe40000010000 */
[----:B------:R-:W-:Y:S02]  /*1570*/  FFMA.FTZ R185, R200, R220, R185 ;  /* 0x000000dcc8b97223 */ /* 0x000fe400000100b9 */
[-C--:B------:R-:W-:Y:S02]  /*1580*/  FFMA.FTZ R94, R218, R217.reuse, R94 ;  /* 0x000000d9da5e7223 */ /* 0x080fe4000001005e */
        /* <DEDUP_REMOVED lines=8> */
.L_x_5888:
[----:B------:R-:W-:Y:S05]  /*1610*/  BSYNC B1 ;  /* 0x0000000000017941 */ /* 0x000fea0003800000 */
.L_x_5887:
[----:B------:R-:W-:Y:S01]  /*1620*/  BSSY B1, `(.L_x_5889) ;  /* 0x0000055000017945 */ /* 0x000fe20003800000 */
[----:B------:R-:W-:Y:S05]  /*1630*/  @!P1 BRA `(.L_x_5890) ;  /* 0x0000053000009947 */ /* 0x000fea0003800000 */
[----:B------:R-:W-:Y:S01]  /*1640*/  HFMA2.MMA R188, -RZ, RZ, 0, 9.5367431640625e-07 ;  /* 0x00000010ffbc7435 */ /* 0x000fe200000001ff */
[----:B------:R-:W-:-:S04]  /*1650*/  LEA R22, P3, R227, c[0x0][0x188], 0x5 ;  /* 0x00006200e3167a11 */ /* 0x000fc800078628ff */
[----:B------:R-:W-:-:S05]  /*1660*/  LEA.HI.X R23, R227, c[0x0][0x18c], RZ, 0x5, P3 ;  /* 0x00006300e3177a11 */ /* 0x000fca00018f2cff */
[----:B------:R-:W-:Y:S01]  /*1670*/  IMAD.WIDE.U32 R188, R227, R188, c[0x0][0x208] ;  /* 0x00008200e3bc7625 */ /* 0x000fe200078e00bc */
[----:B------:R0:W2:Y:S04]  /*1680*/  LDG.E.128 R184, [R22.64] ;  /* 0x0000000416b87981 */ /* 0x0000a8000c1e1d00 */
[----:B------:R0:W3:Y:S04]  /*1690*/  LDG.E.128 R192, [R22.64+0x10] ;  /* 0x0000100416c07981 */ /* 0x0000e8000c1e1d00 */
[----:B------:R-:W4:Y:S01]  /*16a0*/  LDG.E.128 R188, [R188.64] ;  /* 0x00000004bcbc7981 */ /* 0x000f22000c1e1d00 */
[----:B------:R-:W-:-:S04]  /*16b0*/  ISETP.NE.U32.AND P3, PT, RZ, c[0x0][0x218], PT ;  /* 0x00008600ff007a0c */ /* 0x000fc80003f65070 */
        /* <DEDUP_REMOVED lines=8> */
[----:B------:R-:W-:Y:S01]  /*1740*/  IADD3 R227, R227, 0x20, RZ ;  /* 0x00000020e3e37810 */ /* 0x000fe20007ffe0ff */
[C---:B--2---:R-:W-:Y:S02]  /*1750*/  FADD.FTZ R202, -R216.reuse, R186 ;  /* 0x000000bad8ca7221 */ /* 0x044fe40000010100 */
[C---:B------:R-:W-:Y:S02]  /*1760*/  FADD.FTZ R187, -R216.reuse, R187 ;  /* 0x000000bbd8bb7221 */ /* 0x040fe40000010100 */
[C---:B------:R-:W-:Y:S01]  /*1770*/  FADD.FTZ R206, -R216.reuse, R184 ;  /* 0x000000b8d8ce7221 */ /* 0x040fe20000010100 */
[--C-:B----4-:R-:W-:Y:S02]  /*1780*/  PRMT R208, RZ, 0x5410, R191.reuse ;  /* 0x00005410ffd07816 */ /* 0x110fe400000000bf */
[----:B------:R-:W-:Y:S01]  /*1790*/  PRMT R209, RZ, 0x7610, R191 ;  /* 0x00007610ffd17816 */ /* 0x000fe200000000bf */
[C---:B---3--:R-:W-:Y:S01]  /*17a0*/  FADD.FTZ R191, -R216.reuse, R192 ;  /* 0x000000c0d8bf7221 */ /* 0x048fe20000010100 */
[----:B------:R-:W-:Y:S01]  /*17b0*/  PRMT R205, RZ, 0x5410, R188 ;  /* 0x00005410ffcd7816 */ /* 0x000fe200000000bc */
[----:B------:R-:W-:Y:S01]  /*17c0*/  FADD.FTZ R204, -R216, R185 ;  /* 0x000000b9d8cc7221 */ /* 0x000fe20000010100 */
[----:B------:R-:W-:Y:S01]  /*17d0*/  PRMT R185, RZ, 0x7610, R189 ;  /* 0x00007610ffb97816 */ /* 0x000fe200000000bd */
[C---:B-----5:R-:W-:Y:S01]  /*17e0*/  FMUL.FTZ R213, R17.reuse, R202 ;  /* 0x000000ca11d57220 */ /* 0x060fe20000410000 */
[----:B------:R-:W-:Y:S01]  /*17f0*/  PRMT R184, RZ, 0x5410, R190 ;  /* 0x00005410ffb87816 */ /* 0x000fe200000000be */
[C---:B------:R-:W-:Y:S01]  /*1800*/  FMUL.FTZ R211, R17.reuse, R187 ;  /* 0x000000bb11d37220 */ /* 0x040fe20000410000 */
[----:B------:R-:W-:Y:S01]  /*1810*/  PRMT R203, RZ, 0x7610, R188 ;  /* 0x00007610ffcb7816 */ /* 0x000fe200000000bc */
[----:B------:R-:W-:-:S02]  /*1820*/  FMUL.FTZ R202, R17, R191 ;  /* 0x000000bf11ca7220 */ /* 0x000fc40000410000 */
[----:B------:R-:W-:Y:S02]  /*1830*/  FMUL.FTZ R252, R17, R206 ;  /* 0x000000ce11fc7220 */ /* 0x000fe40000410000 */
[----:B------:R-:W-:Y:S01]  /*1840*/  FMUL.FTZ R233, R32, R205 ;  /* 0x000000cd20e97220 */ /* 0x000fe20000410000 */
[----:B------:R-:W-:Y:S01]  /*1850*/  MOV R192, R209 ;  /* 0x000000d100c07202 */ /* 0x000fe20000000f00 */
[----:B------:R-:W-:Y:S01]  /*1860*/  FADD.FTZ R99, R99, R185 ;  /* 0x000000b963637221 */ /* 0x000fe20000010000 */
[----:B------:R-:W-:Y:S01]  /*1870*/  PRMT R188, RZ, 0x5410, R189 ;  /* 0x00005410ffbc7816 */ /* 0x000fe200000000bd */
[-C--:B------:R-:W-:Y:S02]  /*1880*/  FFMA.FTZ R67, R211, R185.reuse, R67 ;  /* 0x000000b9d3437223 */ /* 0x080fe40000010043 */
[----:B------:R-:W-:Y:S02]  /*1890*/  FMUL.FTZ R210, R35, R185 ;  /* 0x000000b923d27220 */ /* 0x000fe40000410000 */
[----:B------:R-:W-:-:S02]  /*18a0*/  FADD.FTZ R100, R100, R184 ;  /* 0x000000b864647221 */ /* 0x000fc40000010000 */
[-C--:B------:R-:W-:Y:S02]  /*18b0*/  FFMA.FTZ R68, R202, R184.reuse, R68 ;  /* 0x000000b8ca447223 */ /* 0x080fe40000010044 */
[----:B------:R-:W-:Y:S02]  /*18c0*/  FMUL.FTZ R209, R36, R184 ;  /* 0x000000b824d17220 */ /* 0x000fe40000410000 */
        /* <DEDUP_REMOVED lines=13> */
[----:B------:R-:W-:Y:S01]  /*19a0*/  MOV R193, R208 ;  /* 0x000000d000c17202 */ /* 0x000fe20000000f00 */
[----:B------:R-:W-:Y:S02]  /*19b0*/  FADD.FTZ R97, R97, R203 ;  /* 0x000000cb61617221 */ /* 0x000fe40000010000 */
[----:B------:R-:W-:Y:S02]  /*19c0*/  FFMA.FTZ R65, R231, R203, R65 ;  /* 0x000000cbe7417223 */ /* 0x000fe40000010041 */
[----:B------:R-:W-:Y:S02]  /*19d0*/  FADD.FTZ R189, -R216, R194 ;  /* 0x000000c2d8bd7221 */ /* 0x000fe40000010100 */
        /* <DEDUP_REMOVED lines=25> */
.L_x_5890:
[----:B------:R-:W-:Y:S05]  /*1b70*/  BSYNC B1 ;  /* 0x0000000000017941 */ /* 0x000fea0003800000 */
.L_x_5889:
[----:B------:R-:W-:Y:S01]  /*1b80*/  ISETP.GE.U32.AND P3, PT, R2, 0x80, PT ;  /* 0x000000800200780c */ /* 0x000fe20003f66070 */
[----:B------:R-:W-:-:S12]  /*1b90*/  BSSY B1, `(.L_x_5891) ;  /* 0x0000052000017945 */ /* 0x000fd80003800000 */
[----:B------:R-:W-:Y:S05]  /*1ba0*/  @!P3 BRA `(.L_x_5892) ;  /* 0x000005000000b947 */ /* 0x000fea0003800000 */
[----:B------:R-:W-:Y:S01]  /*1bb0*/  HFMA2.MMA R12, -RZ, RZ, 0, 9.5367431640625e-07 ;  /* 0x00000010ff0c7435 */ /* 0x000fe200000001ff */
[----:B------:R-:W-:-:S04]  /*1bc0*/  LEA R8, P3, R227, c[0x0][0x188], 0x5 ;  /* 0x00006200e3087a11 */ /* 0x000fc800078628ff */
[----:B------:R-:W-:-:S05]  /*1bd0*/  LEA.HI.X R9, R227, c[0x0][0x18c], RZ, 0x5, P3 ;  /* 0x00006300e3097a11 */ /* 0x000fca00018f2cff */
[----:B------:R-:W-:Y:S01]  /*1be0*/  IMAD.WIDE.U32 R12, R227, R12, c[0x0][0x208] ;  /* 0x00008200e30c7625 */ /* 0x000fe200078e000c */
[----:B------:R0:W2:Y:S04]  /*1bf0*/  LDG.E.128 R4, [R8.64] ;  /* 0x0000000408047981 */ /* 0x0000a8000c1e1d00 */
[----:B------:R1:W3:Y:S04]  /*1c00*/  LDG.E.128 R184, [R12.64] ;  /* 0x000000040cb87981 */ /* 0x0002e8000c1e1d00 */
[----:B0-----:R-:W4:Y:S01]  /*1c10*/  LDG.E.128 R8, [R8.64+0x10] ;  /* 0x0000100408087981 */ /* 0x001f22000c1e1d00 */
[----:B------:R-:W-:-:S04]  /*1c20*/  ISETP.NE.U32.AND P3, PT, RZ, c[0x0][0x218], PT ;  /* 0x00008600ff007a0c */ /* 0x000fc80003f65070 */
[----:B------:R-:W-:-:S13]  /*1c30*/  ISETP.NE.AND.EX P3, PT, RZ, c[0x0][0x21c], PT, P3 ;  /* 0x00008700ff007a0c */ /* 0x000fda0003f65330 */
[----:B-1----:R-:W-:-:S04]  /*1c40*/  @P3 LEA R12, P4, R227, c[0x0][0x218], 0x5 ;  /* 0x00008600e30c3a11 */ /* 0x002fc800078828ff */
[----:B------:R-:W-:-:S05]  /*1c50*/  @P3 LEA.HI.X R13, R227, c[0x0][0x21c], RZ, 0x5, P4 ;  /* 0x00008700e30d3a11 */ /* 0x000fca00020f2cff */
[----:B------:R0:W5:Y:S04]  /*1c60*/  @P3 LDG.E.128 R176, [R12.64] ;  /* 0x000000040cb03981 */ /* 0x000168000c1e1d00 */
[----:B------:R0:W5:Y:S02]  /*1c70*/  @P3 LDG.E.128 R180, [R12.64+0x10] ;  /* 0x000010040cb43981 */ /* 0x000164000c1e1d00 */
[----:B0-----:R-:W-:-:S04]  /*1c80*/  LEA R12, P3, R227, c[0x0][0x190], 0x3 ;  /* 0x00006400e30c7a11 */ /* 0x001fc800078618ff */
[----:B------:R-:W-:-:S05]  /*1c90*/  LEA.HI.X R13, R227, c[0x0][0x194], RZ, 0x3, P3 ;  /* 0x00006500e30d7a11 */ /* 0x000fca00018f1cff */
[----:B------:R4:W5:Y:S01]  /*1ca0*/  LDG.E.64 R196, [R12.64] ;  /* 0x000000040cc47981 */ /* 0x000962000c1e1b00 */
[C---:B--2---:R-:W-:Y:S02]  /*1cb0*/  FADD.FTZ R3, -R216.reuse, R6 ;  /* 0x00000006d8037221 */ /* 0x044fe40000010100 */
[C---:B------:R-:W-:Y:S01]  /*1cc0*/  FADD.FTZ R14, -R216.reuse, R4 ;  /* 0x00000004d80e7221 */ /* 0x040fe20000010100 */
[--C-:B---3--:R-:W-:Y:S01]  /*1cd0*/  PRMT R189, RZ, 0x5410, R184.reuse ;  /* 0x00005410ffbd7816 */ /* 0x108fe200000000b8 */
[C---:B------:R-:W-:Y:S01]  /*1ce0*/  FADD.FTZ R5, -R216.reuse, R5 ;  /* 0x00000005d8057221 */ /* 0x040fe20000010100 */
[----:B------:R-:W-:Y:S01]  /*1cf0*/  PRMT R188, RZ, 0x7610, R184 ;  /* 0x00007610ffbc7816 */ /* 0x000fe200000000b8 */
[C---:B-----5:R-:W-:Y:S02]  /*1d00*/  FMUL.FTZ R3, R17.reuse, R3 ;  /* 0x0000000311037220 */ /* 0x060fe40000410000 */
[----:B----4-:R-:W-:Y:S01]  /*1d10*/  FADD.FTZ R13, -R216, R11 ;  /* 0x0000000bd80d7221 */ /* 0x010fe20000010100 */
[----:B------:R-:W-:Y:S01]  /*1d20*/  PRMT R11, RZ, 0x5410, R185 ;  /* 0x00005410ff0b7816 */ /* 0x000fe200000000b9 */
[----:B------:R-:W-:-:S02]  /*1d30*/  FMUL.FTZ R251, R17, R14 ;  /* 0x0000000e11fb7220 */ /* 0x000fc40000410000 */
[----:B------:R-:W-:Y:S02]  /*1d40*/  FMUL.FTZ R232, R48, R189 ;  /* 0x000000bd30e87220 */ /* 0x000fe40000410000 */
[----:B------:R-:W-:Y:S01]  /*1d50*/  FADD.FTZ R4, -R216, R7 ;  /* 0x00000007d8047221 */ /* 0x000fe20000010100 */
[----:B------:R-:W-:Y:S01]  /*1d60*/  PRMT R7, RZ, 0x7610, R185 ;  /* 0x00007610ff077816 */ /* 0x000fe200000000b9 */
[----:B------:R-:W-:Y:S02]  /*1d70*/  FMUL.FTZ R229, R17, R5 ;  /* 0x0000000511e57220 */ /* 0x000fe40000410000 */
[----:B------:R-:W-:Y:S02]  /*1d80*/  FADD.FTZ R106, R106, R11 ;  /* 0x0000000b6a6a7221 */ /* 0x000fe40000010000 */
[-C--:B------:R-:W-:Y:S02]  /*1d90*/  FFMA.FTZ R74, R3, R11.reuse, R74 ;  /* 0x0000000b034a7223 */ /* 0x080fe4000001004a */
[----:B------:R-:W-:-:S02]  /*1da0*/  FMUL.FTZ R5, R50, R11 ;  /* 0x0000000b32057220 */ /* 0x000fc40000410000 */
[----:B------:R-:W-:Y:S02]  /*1db0*/  FMUL.FTZ R228, R49, R188 ;  /* 0x000000bc31e47220 */ /* 0x000fe40000410000 */
[----:B------:R-:W-:Y:S02]  /*1dc0*/  FADD.FTZ R11, R224, R232 ;  /* 0x000000e8e00b7221 */ /* 0x000fe40000010000 */
[----:B------:R-:W-:Y:S02]  /*1dd0*/  FFMA.FTZ R185, R251, R232, R223 ;  /* 0x000000e8fbb97223 */ /* 0x000fe400000100df */
[----:B------:R-:W-:Y:S02]  /*1de0*/  FADD.FTZ R6, -R216, R8 ;  /* 0x00000008d8067221 */ /* 0x000fe40000010100 */
[----:B------:R-:W-:Y:S02]  /*1df0*/  FMUL.FTZ R4, R17, R4 ;  /* 0x0000000411047220 */ /* 0x000fe40000410000 */
[----:B------:R-:W-:-:S02]  /*1e00*/  FADD.FTZ R11, R11, R228 ;  /* 0x000000e40b0b7221 */ /* 0x000fc40000010000 */
[----:B------:R-:W-:Y:S01]  /*1e10*/  FFMA.FTZ R185, R229, R228, R185 ;  /* 0x000000e4e5b97223 */ /* 0x000fe200000100b9 */
[----:B------:R-:W-:Y:S01]  /*1e20*/  PRMT R8, RZ, 0x5410, R186 ;  /* 0x00005410ff087816 */ /* 0x000fe200000000ba */
[C---:B------:R-:W-:Y:S01]  /*1e30*/  FADD.FTZ R12, -R216.reuse, R10 ;  /* 0x0000000ad80c7221 */ /* 0x040fe20000010100 */
        /* <DEDUP_REMOVED lines=39> */
.L_x_5892:
[----:B------:R-:W-:Y:S05]  /*20b0*/  BSYNC B1 ;  /* 0x0000000000017941 */ /* 0x000fea0003800000 */
.L_x_5891:
[----:B------:R-:W-:Y:S05]  /*20c0*/  BRA.DIV ~URZ, `(.L_x_5893) ;  /* 0x00003e527f007947 */ /* 0x000fea000b800000 */
[----:B------:R0:W1:Y:S02]  /*20d0*/  SHFL.BFLY PT, R187, R224, 0x1, 0x1f ;  /* 0x0c201f00e0bb7f89 */ /* 0x00006400000e0000 */
.L_x_5918:
        /* <DEDUP_REMOVED lines=18> */
.L_x_5919:
[----:B---3--:R-:W-:Y:S01]  /*2200*/  LOP3.LUT P3, RZ, R2, 0xffffffe0, RZ, 0xc0, !PT ;  /* 0xffffffe002ff7812 */ /* 0x008fe2000786c0ff */
[----:B--2---:R-:W-:Y:S01]  /*2210*/  FADD.FTZ R187, R189, R187 ;  /* 0x000000bbbdbb7221 */ /* 0x004fe20000010000 */
[----:B------:R-:W-:Y:S01]  /*2220*/  BSSY B1, `(.L_x_5895) ;  /* 0x0000098000017945 */ /* 0x000fe20003800000 */
[----:B-1----:R-:W-:Y:S02]  /*2230*/  FADD.FTZ R184, R184, R188 ;  /* 0x000000bcb8b87221 */ /* 0x002fe40000010000 */
[----:B------:R-:W-:Y:S02]  /*2240*/  FMUL.FTZ R190, R187, c[0x0][0x1e0] ;  /* 0x00007800bbbe7a20 */ /* 0x000fe40000410000 */
[----:B------:R-:W-:-:S06]  /*2250*/  FMUL.FTZ R191, R184, c[0x0][0x1e0] ;  /* 0x00007800b8bf7a20 */ /* 0x000fcc0000410000 */
[----:B------:R-:W-:Y:S05]  /*2260*/  @!P3 BRA `(.L_x_5896) ;  /* 0x000009300000b947 */ /* 0x000fea0003800000 */
[----:B------:R-:W-:Y:S01]  /*2270*/  MOV R184, 0x10 ;  /* 0x0000001000b87802 */ /* 0x000fe20000000f00 */
[----:B------:R1:W-:Y:S04]  /*2280*/  STL [R1+0xac], R2 ;  /* 0x0000ac0201007387 */ /* 0x0003e80000100800 */
[----:B------:R-:W-:Y:S01]  /*2290*/  IMAD.WIDE.U32 R184, R15, R184, c[0x0][0x170] ;  /* 0x00005c000fb87625 */ /* 0x000fe200078e00b8 */
[----:B------:R2:W-:Y:S05]  /*22a0*/  STL [R1+0xa8], R0 ;  /* 0x0000a80001007387 */ /* 0x0005ea0000100800 */
[----:B------:R-:W3:Y:S01]  /*22b0*/  LDG.E.128 R184, [R184.64] ;  /* 0x00000004b8b87981 */ /* 0x000ee2000c1e1d00 */
[----:B------:R-:W-:-:S02]  /*22c0*/  FSEL R188, R190, RZ, !P2 ;  /* 0x000000ffbebc7208 */ /* 0x000fc40005000000 */
[----:B------:R-:W-:Y:S01]  /*22d0*/  ISETP.NE.U32.AND P3, PT, RZ, c[0x0][0x218], PT ;  /* 0x00008600ff007a0c */ /* 0x000fe20003f65070 */
[----:B-1----:R-:W4:Y:S04]  /*22e0*/  LDL R2, [R1+0x68] ;  /* 0x0000680001027983 */ /* 0x002f280000100800 */
[----:B--2---:R-:W2:Y:S01]  /*22f0*/  LDL R0, [R1+0x6c] ;  /* 0x00006c0001007983 */ /* 0x004ea20000100800 */
[----:B------:R-:W-:Y:S01]  /*2300*/  ISETP.NE.AND.EX P3, PT, RZ, c[0x0][0x21c], PT, P3 ;  /* 0x00008700ff007a0c */ /* 0x000fe20003f65330 */
[-CC-:B------:R-:W-:Y:S02]  /*2310*/  FFMA.FTZ R195, R198, R191.reuse, R188.reuse ;  /* 0x000000bfc6c37223 */ /* 0x180fe400000100bc */
[-CC-:B------:R-:W-:Y:S02]  /*2320*/  FFMA.FTZ R194, R250, R191.reuse, R188.reuse ;  /* 0x000000bffac27223 */ /* 0x180fe400000100bc */
[----:B------:R-:W-:-:S02]  /*2330*/  FFMA.FTZ R193, R248, R191, R188 ;  /* 0x000000bff8c17223 */ /* 0x000fc400000100bc */
[-CC-:B------:R-:W-:Y:S02]  /*2340*/  FFMA.FTZ R192, R246, R191.reuse, R188.reuse ;  /* 0x000000bff6c07223 */ /* 0x180fe400000100bc */
        /* <DEDUP_REMOVED lines=8> */
[----:B------:R-:W-:Y:S02]  /*23d0*/  FADD.FTZ R223, R243, -R223 ;  /* 0x800000dff3df7221 */ /* 0x000fe40000010000 */
[----:B------:R-:W-:Y:S02]  /*23e0*/  FADD.FTZ R216, R241, -R216 ;  /* 0x800000d8f1d87221 */ /* 0x000fe40000010000 */
[----:B------:R-:W-:-:S02]  /*23f0*/  FADD.FTZ R189, R239, -R189 ;  /* 0x800000bdefbd7221 */ /* 0x000fc40000010000 */
[----:B------:R-:W-:Y:S01]  /*2400*/  FADD.FTZ R188, R237, -R188 ;  /* 0x800000bcedbc7221 */ /* 0x000fe20000010000 */
[----:B------:R-:W-:Y:S01]  /*2410*/  ISETP.NE.U32.AND P4, PT, RZ, c[0x0][0x258], PT ;  /* 0x00009600ff007a0c */ /* 0x000fe20003f85070 */
[C---:B-----5:R-:W-:Y:S02]  /*2420*/  FMUL.FTZ R195, R17.reuse, R195 ;  /* 0x000000c311c37220 */ /* 0x060fe40000410000 */
[C---:B------:R-:W-:Y:S02]  /*2430*/  FMUL.FTZ R194, R17.reuse, R194 ;  /* 0x000000c211c27220 */ /* 0x040fe40000410000 */
[C---:B------:R-:W-:Y:S02]  /*2440*/  FMUL.FTZ R193, R17.reuse, R193 ;  /* 0x000000c111c17220 */ /* 0x040fe40000410000 */
[C---:B------:R-:W-:Y:S02]  /*2450*/  FMUL.FTZ R192, R17.reuse, R192 ;  /* 0x000000c011c07220 */ /* 0x040fe40000410000 */
[----:B------:R-:W-:-:S02]  /*2460*/  FMUL.FTZ R223, R17, R223 ;  /* 0x000000df11df7220 */ /* 0x000fc40000410000 */
[C---:B------:R-:W-:Y:S02]  /*2470*/  FMUL.FTZ R216, R17.reuse, R216 ;  /* 0x000000d811d87220 */ /* 0x040fe40000410000 */
[C---:B------:R-:W-:Y:S02]  /*2480*/  FMUL.FTZ R189, R17.reuse, R189 ;  /* 0x000000bd11bd7220 */ /* 0x040fe40000410000 */
[----:B------:R-:W-:Y:S01]  /*2490*/  FMUL.FTZ R188, R17, R188 ;  /* 0x000000bc11bc7220 */ /* 0x000fe20000410000 */
[----:B------:R-:W-:Y:S01]  /*24a0*/  ISETP.NE.AND.EX P4, PT, RZ, c[0x0][0x25c], PT, P4 ;  /* 0x00009700ff007a0c */ /* 0x000fe20003f85340 */
[----:B------:R-:W-:Y:S02]  /*24b0*/  @P3 FADD.FTZ R195, R144, R195 ;  /* 0x000000c390c33221 */ /* 0x000fe40000010000 */
[----:B------:R-:W-:Y:S02]  /*24c0*/  @P3 FADD.FTZ R194, R145, R194 ;  /* 0x000000c291c23221 */ /* 0x000fe40000010000 */
[----:B------:R-:W-:-:S02]  /*24d0*/  @P3 FADD.FTZ R193, R146, R193 ;  /* 0x000000c192c13221 */ /* 0x000fc40000010000 */
[----:B------:R-:W-:Y:S02]  /*24e0*/  @P3 FADD.FTZ R192, R147, R192 ;  /* 0x000000c093c03221 */ /* 0x000fe40000010000 */
[----:B------:R-:W-:Y:S02]  /*24f0*/  @P3 FADD.FTZ R223, R148, R223 ;  /* 0x000000df94df3221 */ /* 0x000fe40000010000 */
[----:B------:R-:W-:Y:S02]  /*2500*/  @P3 FADD.FTZ R216, R149, R216 ;  /* 0x000000d895d83221 */ /* 0x000fe40000010000 */
[----:B------:R-:W-:Y:S02]  /*2510*/  @P3 FADD.FTZ R189, R150, R189 ;  /* 0x000000bd96bd3221 */ /* 0x000fe40000010000 */
[----:B------:R-:W-:Y:S01]  /*2520*/  @P3 FADD.FTZ R188, R151, R188 ;  /* 0x000000bc97bc3221 */ /* 0x000fe20000010000 */
[----:B------:R-:W-:Y:S02]  /*2530*/  LOP3.LUT P3, RZ, R19, 0xff, RZ, 0xc0, !PT ;  /* 0x000000ff13ff7812 */ /* 0x000fe4000786c0ff */
[----:B------:R-:W-:-:S02]  /*2540*/  SEL R160, R223, R160, P4 ;  /* 0x000000a0dfa07207 */ /* 0x000fc40002000000 */
[----:B------:R-:W-:Y:S02]  /*2550*/  SEL R88, R195, R88, P4 ;  /* 0x00000058c3587207 */ /* 0x000fe40002000000 */
[----:B------:R-:W-:Y:S02]  /*2560*/  SEL R89, R194, R89, P4 ;  /* 0x00000059c2597207 */ /* 0x000fe40002000000 */
[----:B------:R-:W-:Y:S02]  /*2570*/  SEL R90, R193, R90, P4 ;  /* 0x0000005ac15a7207 */ /* 0x000fe40002000000 */
[----:B------:R-:W-:Y:S02]  /*2580*/  SEL R91, R192, R91, P4 ;  /* 0x0000005bc05b7207 */ /* 0x000fe40002000000 */
[----:B------:R-:W-:Y:S02]  /*2590*/  SEL R161, R216, R161, P4 ;  /* 0x000000a1d8a17207 */ /* 0x000fe40002000000 */
[----:B------:R-:W-:-:S02]  /*25a0*/  SEL R162, R189, R162, P4 ;  /* 0x000000a2bda27207 */ /* 0x000fc40002000000 */
[----:B------:R-:W-:Y:S02]  /*25b0*/  SEL R163, R188, R163, P4 ;  /* 0x000000a3bca37207 */ /* 0x000fe40002000000 */
[----:B------:R-:W-:Y:S01]  /*25c0*/  LOP3.LUT P4, RZ, R19, 0xff00, RZ, 0xc0, !PT ;  /* 0x0000ff0013ff7812 */ /* 0x000fe2000788c0ff */
[----:B------:R-:W-:-:S04]  /*25d0*/  FMUL.FTZ R223, R223, R16 ;  /* 0x00000010dfdf7220 */ /* 0x000fc80000410000 */
[----:B------:R-:W-:Y:S01]  /*25e0*/  FMUL.FTZ R227, R223, c[0x0][0x1e8] ;  /* 0x00007a00dfe37a20 */ /* 0x000fe20000410000 */
[----:B------:R-:W-:Y:S01]  /*25f0*/  HFMA2.MMA R223, -RZ, RZ, 0, 0 ;  /* 0x00000000ffdf7435 */ /* 0x000fe200000001ff */
[----:B------:R-:W-:Y:S01]  /*2600*/  FMUL.FTZ R216, R216, R16 ;  /* 0x00000010d8d87220 */ /* 0x000fe20000410000 */
[----:B0--3--:R-:W-:-:S05]  /*2610*/  @P3 PRMT R224, RZ, 0x5410, R186 ;  /* 0x00005410ffe03816 */ /* 0x009fca00000000ba */
[----:B------:R-:W-:Y:S01]  /*2620*/  @P4 PRMT R186, RZ, 0x7610, R186 ;  /* 0x00007610ffba4816 */ /* 0x000fe200000000ba */
[----:B------:R-:W-:Y:S02]  /*2630*/  @P3 FMUL.FTZ R223, R227, R224 ;  /* 0x000000e0e3df3220 */ /* 0x000fe40000410000 */
[----:B------:R-:W-:Y:S01]  /*2640*/  FMUL.FTZ R224, R216, c[0x0][0x1e8] ;  /* 0x00007a00d8e07a20 */ /* 0x000fe20000410000 */
[----:B------:R-:W-:-:S03]  /*2650*/  MOV R216, RZ ;  /* 0x000000ff00d87202 */ /* 0x000fc60000000f00 */
[----:B------:R-:W-:-:S04]  /*2660*/  @P4 FMUL.FTZ R216, R224, R186 ;  /* 0x000000bae0d84220 */ /* 0x000fc80000410000 */
[----:B------:R-:W-:Y:S02]  /*2670*/  FADD.FTZ R117, R117, R216 ;  /* 0x000000d875757221 */ /* 0x000fe40000010000 */
[----:B--2---:R-:W-:Y:S02]  /*2680*/  FMUL.FTZ R216, R0, R224 ;  /* 0x000000e000d87220 */ /* 0x004fe40000410000 */
[----:B------:R-:W2:Y:S04]  /*2690*/  LDL R224, [R1+0x80] ;  /* 0x0000800001e07983 */ /* 0x000ea80000100800 */
[----:B------:R-:W3:Y:S01]  /*26a0*/  LDL R0, [R1+0x84] ;  /* 0x0000840001007983 */ /* 0x000ee20000100800 */
[----:B------:R-:W-:Y:S02]  /*26b0*/  FADD.FTZ R116, R116, R223 ;  /* 0x000000df74747221 */ /* 0x000fe40000010000 */
[----:B----4-:R-:W-:Y:S01]  /*26c0*/  FMUL.FTZ R223, R2, R227 ;  /* 0x000000e302df7220 */ /* 0x010fe20000410000 */
[----:B------:R-:W-:-:S02]  /*26d0*/  FSEL R216, R216, RZ, P4 ;  /* 0x000000ffd8d87208 */ /* 0x000fc40002000000 */
[C---:B------:R-:W-:Y:S02]  /*26e0*/  LOP3.LUT P4, RZ, R18.reuse, 0xff000000, RZ, 0xc0, !PT ;  /* 0xff00000012ff7812 */ /* 0x040fe4000788c0ff */
[----:B------:R-:W-:Y:S02]  /*26f0*/  FSEL R186, R223, RZ, P3 ;  /* 0x000000ffdfba7208 */ /* 0x000fe40001800000 */
[----:B------:R-:W-:Y:S01]  /*2700*/  LOP3.LUT P3, RZ, R18, 0xff0000, RZ, 0xc0, !PT ;  /* 0x00ff000012ff7812 */ /* 0x000fe2000786c0ff */
[-C--:B------:R-:W-:Y:S02]  /*2710*/  FMUL.FTZ R193, R193, R16.reuse ;  /* 0x00000010c1c17220 */ /* 0x080fe40000410000 */
[----:B------:R-:W-:Y:S02]  /*2720*/  FMUL.FTZ R192, R192, R16 ;  /* 0x00000010c0c07220 */ /* 0x000fe40000410000 */
[----:B------:R-:W-:Y:S01]  /*2730*/  FMUL.FTZ R227, R193, c[0x0][0x1e8] ;  /* 0x00007a00c1e37a20 */ /* 0x000fe20000410000 */
[----:B------:R-:W-:Y:S01]  /*2740*/  HFMA2.MMA R193, -RZ, RZ, 0, 0 ;  /* 0x00000000ffc17435 */ /* 0x000fe200000001ff */
[----:B------:R-:W-:Y:S01]  /*2750*/  FMUL.FTZ R2, R192, c[0x0][0x1e8] ;  /* 0x00007a00c0027a20 */ /* 0x000fe20000410000 */
[----:B------:R-:W-:-:S05]  /*2760*/  MOV R192, RZ ;  /* 0x000000ff00c07202 */ /* 0x000fca0000000f00 */
[--C-:B------:R-:W-:Y:S02]  /*2770*/  @P3 PRMT R223, RZ, 0x5410, R185.reuse ;  /* 0x00005410ffdf3816 */ /* 0x100fe400000000b9 */
[----:B------:R-:W-:-:S03]  /*2780*/  @P4 PRMT R185, RZ, 0x7610, R185 ;  /* 0x00007610ffb94816 */ /* 0x000fc600000000b9 */
[----:B------:R-:W-:Y:S02]  /*2790*/  @P3 FMUL.FTZ R193, R227, R223 ;  /* 0x000000dfe3c13220 */ /* 0x000fe40000410000 */
[----:B------:R-:W-:Y:S01]  /*27a0*/  @P4 FMUL.FTZ R192, R2, R185 ;  /* 0x000000b902c04220 */ /* 0x000fe20000410000 */
[----:B------:R-:W-:Y:S01]  /*27b0*/  F2FP.BF16.PACK_AB R186, R216, R186 ;  /* 0x000000bad8ba723e */ /* 0x000fe200000010ff */
[----:B--2---:R-:W-:Y:S02]  /*27c0*/  FMUL.FTZ R185, R224, R227 ;  /* 0x000000e3e0b97220 */ /* 0x004fe40000410000 */
[----:B------:R-:W2:Y:S01]  /*27d0*/  LDL R227, [R1+0x78] ;  /* 0x0000780001e37983 */ /* 0x000ea20000100800 */
[----:B---3--:R-:W-:-:S03]  /*27e0*/  FMUL.FTZ R216, R0, R2 ;  /* 0x0000000200d87220 */ /* 0x008fc60000410000 */
[----:B------:R-:W3:Y:S01]  /*27f0*/  LDL R0, [R1+0x7c] ;  /* 0x00007c0001007983 */ /* 0x000ee20000100800 */
[----:B------:R-:W-:Y:S02]  /*2800*/  MOV R223, R18 ;  /* 0x0000001200df7202 */ /* 0x000fe40000000f00 */
[----:B------:R-:W-:Y:S02]  /*2810*/  FSEL R185, R185, RZ, P3 ;  /* 0x000000ffb9b97208 */ /* 0x000fe40001800000 */
[----:B------:R-:W-:Y:S02]  /*2820*/  LOP3.LUT P3, RZ, R223, 0xff, RZ, 0xc0, !PT ;  /* 0x000000ffdfff7812 */ /* 0x000fe4000786c0ff */
[----:B------:R-:W-:Y:S02]  /*2830*/  FSEL R216, R216, RZ, P4 ;  /* 0x000000ffd8d87208 */ /* 0x000fe40002000000 */
[----:B------:R-:W-:Y:S01]  /*2840*/  LOP3.LUT P4, RZ, R18, 0xff00, RZ, 0xc0, !PT ;  /* 0x0000ff0012ff7812 */ /* 0x000fe2000788c0ff */
[----:B------:R-:W-:-:S04]  /*2850*/  FMUL.FTZ R195, R195, R16 ;  /* 0x00000010c3c37220 */ /* 0x000fc80000410000 */
[----:B------:R-:W-:Y:S01]  /*2860*/  FMUL.FTZ R224, R195, c[0x0][0x1e8] ;  /* 0x00007a00c3e07a20 */ /* 0x000fe20000410000 */
[----:B------:R-:W-:Y:S01]  /*2870*/  HFMA2.MMA R195, -RZ, RZ, 0, 0 ;  /* 0x00000000ffc37435 */ /* 0x000fe200000001ff */
[----:B------:R-:W-:Y:S02]  /*2880*/  FMUL.FTZ R194, R194, R16 ;  /* 0x00000010c2c27220 */ /* 0x000fe40000410000 */
[--C-:B------:R-:W-:Y:S02]  /*2890*/  @P3 PRMT R223, RZ, 0x5410, R184.reuse ;  /* 0x00005410ffdf3816 */ /* 0x100fe400000000b8 */
[----:B------:R-:W-:Y:S02]  /*28a0*/  FMUL.FTZ R2, R194, c[0x0][0x1e8] ;  /* 0x00007a00c2027a20 */ /* 0x000fe40000410000 */
[----:B------:R-:W-:Y:S01]  /*28b0*/  @P4 PRMT R184, RZ, 0x7610, R184 ;  /* 0x00007610ffb84816 */ /* 0x000fe200000000b8 */
[----:B------:R-:W-:Y:S01]  /*28c0*/  @P3 FMUL.FTZ R195, R224, R223 ;  /* 0x000000dfe0c33220 */ /* 0x000fe20000410000 */
[----:B------:R-:W-:-:S03]  /*28d0*/  MOV R194, RZ ;  /* 0x000000ff00c27202 */ /* 0x000fc60000000f00 */
[----:B------:R-:W-:Y:S01]  /*28e0*/  @P4 FMUL.FTZ R194, R2, R184 ;  /* 0x000000b802c24220 */ /* 0x000fe20000410000 */
[----:B------:R-:W-:Y:S01]  /*28f0*/  F2FP.BF16.PACK_AB R185, R216, R185 ;  /* 0x000000b9d8b9723e */ /* 0x000fe200000010ff */
[----:B------:R-:W-:Y:S01]  /*2900*/  FMUL.FTZ R189, R189, R16 ;  /* 0x00000010bdbd7220 */ /* 0x000fe20000410000 */
[----:B------:R-:W-:Y:S01]  /*2910*/  HFMA2.MMA R216, -RZ, RZ, 0, 0 ;  /* 0x00000000ffd87435 */ /* 0x000fe200000001ff */
[----:B--2---:R-:W-:-:S05]  /*2920*/  FMUL.FTZ R223, R227, R224 ;  /* 0x000000e0e3df7220 */ /* 0x004fca0000410000 */
[----:B------:R-:W-:Y:S02]  /*2930*/  FSEL R184, R223, RZ, P3 ;  /* 0x000000ffdfb87208 */ /* 0x000fe40001800000 */
[----:B------:R-:W-:Y:S01]  /*2940*/  LOP3.LUT P3, RZ, R19, 0xff0000, RZ, 0xc0, !PT ;  /* 0x00ff000013ff7812 */ /* 0x000fe2000786c0ff */
[----:B------:R-:W-:Y:S02]  /*2950*/  FMUL.FTZ R227, R189, c[0x0][0x1e8] ;  /* 0x00007a00bde37a20 */ /* 0x000fe40000410000 */
[----:B---3--:R-:W-:Y:S02]  /*2960*/  FMUL.FTZ R189, R0, R2 ;  /* 0x0000000200bd7220 */ /* 0x008fe40000410000 */
[----:B------:R0:W5:Y:S08]  /*2970*/  LDL.LU R2, [R1+0xac] ;  /* 0x0000ac0001027983 */ /* 0x0001700000300800 */
[----:B------:R-:W-:-:S05]  /*2980*/  @P3 PRMT R223, RZ, 0x5410, R187 ;  /* 0x00005410ffdf3816 */ /* 0x000fca00000000bb */
[----:B------:R-:W-:Y:S02]  /*2990*/  @P3 FMUL.FTZ R216, R227, R223 ;  /* 0x000000dfe3d83220 */ /* 0x000fe40000410000 */
[----:B------:R-:W2:Y:S01]  /*29a0*/  LDL R223, [R1+0x70] ;  /* 0x0000700001df7983 */ /* 0x000ea20000100800 */
[----:B------:R-:W-:-:S04]  /*29b0*/  FMUL.FTZ R188, R188, R16 ;  /* 0x00000010bcbc7220 */ /* 0x000fc80000410000 */
[----:B------:R-:W-:Y:S01]  /*29c0*/  FMUL.FTZ R0, R188, c[0x0][0x1e8] ;  /* 0x00007a00bc007a20 */ /* 0x000fe20000410000 */
[----:B------:R-:W-:Y:S02]  /*29d0*/  FSEL R224, R189, RZ, P4 ;  /* 0x000000ffbde07208 */ /* 0x000fe40002000000 */
[----:B------:R-:W-:-:S13]  /*29e0*/  LOP3.LUT P4, RZ, R19, 0xff000000, RZ, 0xc0, !PT ;  /* 0xff00000013ff7812 */ /* 0x000fda000788c0ff */
[----:B------:R-:W-:Y:S01]  /*29f0*/  @P4 PRMT R187, RZ, 0x7610, R187 ;  /* 0x00007610ffbb4816 */ /* 0x000fe200000000bb */
[----:B--2---:R-:W-:Y:S02]  /*2a00*/  FMUL.FTZ R188, R223, R227 ;  /* 0x000000e3dfbc7220 */ /* 0x004fe40000410000 */
[----:B------:R-:W2:Y:S01]  /*2a10*/  LDL R227, [R1+0x74] ;  /* 0x0000740001e37983 */ /* 0x000ea20000100800 */
[----:B------:R-:W-:Y:S01]  /*2a20*/  MOV R223, RZ ;  /* 0x000000ff00df7202 */ /* 0x000fe20000000f00 */
[----:B------:R-:W-:Y:S01]  /*2a30*/  @P4 FMUL.FTZ R223, R0, R187 ;  /* 0x000000bb00df4220 */ /* 0x000fe20000410000 */
[----:B------:R-:W-:Y:S02]  /*2a40*/  FSEL R187, R188, RZ, P3 ;  /* 0x000000ffbcbb7208 */ /* 0x000fe40001800000 */
[----:B------:R-:W-:-:S04]  /*2a50*/  ISETP.NE.U32.AND P3, PT, RZ, c[0x0][0x258], PT ;  /* 0x00009600ff007a0c */ /* 0x000fc80003f65070 */
[----:B------:R-:W-:-:S13]  /*2a60*/  ISETP.NE.AND.EX P3, PT, RZ, c[0x0][0x25c], PT, P3 ;  /* 0x00009700ff007a0c */ /* 0x000fda0003f65330 */
[----:B------:R-:W-:-:S05]  /*2a70*/  @P3 MOV R188, 0x20 ;  /* 0x0000002000bc3802 */ /* 0x000fca0000000f00 */
[----:B------:R-:W-:-:S05]  /*2a80*/  @P3 IMAD.WIDE.U32 R188, R15, R188, c[0x0][0x258] ;  /* 0x000096000fbc3625 */ /* 0x000fca00078e00bc */
[----:B------:R-:W-:Y:S04]  /*2a90*/  @P3 STG.E.128 [R188.64], R88 ;  /* 0x00000058bc003986 */ /* 0x000fe8000c101d04 */
[----:B------:R2:W-:Y:S02]  /*2aa0*/  @P3 STG.E.128 [R188.64+0x10], R160 ;  /* 0x000010a0bc003986 */ /* 0x0005e4000c101d04 */
[----:B--2---:R-:W-:Y:S02]  /*2ab0*/  FMUL.FTZ R188, R227, R0 ;  /* 0x00000000e3bc7220 */ /* 0x004fe40000410000 */
[----:B------:R0:W5:Y:S01]  /*2ac0*/  LDL.LU R0, [R1+0xa8] ;  /* 0x0000a80001007983 */ /* 0x0001620000300800 */
[----:B------:R-:W-:Y:S02]  /*2ad0*/  HFMA2.MMA R227, -RZ, RZ, 0, 9.5367431640625e-07 ;  /* 0x00000010ffe37435 */ /* 0x000fe400000001ff */
[----:B------:R-:W-:-:S02]  /*2ae0*/  FSEL R188, R188, RZ, P4 ;  /* 0x000000ffbcbc7208 */ /* 0x000fc40002000000 */
[----:B------:R-:W-:Y:S02]  /*2af0*/  F2FP.BF16.PACK_AB R184, R224, R184 ;  /* 0x000000b8e0b8723e */ /* 0x000fe400000010ff */
[----:B------:R-:W-:-:S04]  /*2b00*/  F2FP.BF16.PACK_AB R187, R188, R187 ;  /* 0x000000bbbcbb723e */ /* 0x000fc800000010ff */
[----:B------:R-:W-:-:S05]  /*2b10*/  IMAD.WIDE.U32 R188, R15, R227, c[0x0][0x248] ;  /* 0x000092000fbc7625 */ /* 0x000fca00078e00e3 */
[----:B------:R0:W-:Y:S01]  /*2b20*/  STG.E.128 [R188.64], R184 ;  /* 0x000000b8bc007986 */ /* 0x0001e2000c101d04 */
[----:B------:R-:W-:Y:S01]  /*2b30*/  FADD.FTZ R114, R114, R193 ;  /* 0x000000c172727221 */ /* 0x000fe20000010000 */
[----:B------:R-:W-:Y:S01]  /*2b40*/  IADD3 R15, R15, 0x20, RZ ;  /* 0x000000200f0f7810 */ /* 0x000fe20007ffe0ff */
[----:B------:R-:W-:Y:S02]  /*2b50*/  FADD.FTZ R115, R115, R192 ;  /* 0x000000c073737221 */ /* 0x000fe40000010000 */
[----:B------:R-:W-:Y:S02]  /*2b60*/  FADD.FTZ R112, R112, R195 ;  /* 0x000000c370707221 */ /* 0x000fe40000010000 */
[----:B------:R-:W-:Y:S02]  /*2b70*/  FADD.FTZ R113, R113, R194 ;  /* 0x000000c271717221 */ /* 0x000fe40000010000 */
[----:B------:R-:W-:Y:S02]  /*2b80*/  FADD.FTZ R118, R118, R216 ;  /* 0x000000d876767221 */ /* 0x000fe40000010000 */
[----:B------:R-:W-:-:S02]  /*2b90*/  FADD.FTZ R119, R119, R223 ;  /* 0x000000df77777221 */ /* 0x000fc40000010000 */
.L_x_5896:
[----:B------:R-:W-:Y:S05]  /*2ba0*/  BSYNC B1 ;  /* 0x0000000000017941 */ /* 0x000fea0003800000 */
.L_x_5895:
[----:B------:R-:W-:Y:S01]  /*2bb0*/  BSSY B1, `(.L_x_5897) ;  /* 0x0000092000017945 */ /* 0x000fe20003800000 */
[----:B------:R-:W-:Y:S05]  /*2bc0*/  @!P0 BRA `(.L_x_5898) ;  /* 0x0000090000008947 */ /* 0x000fea0003800000 */
[----:B0-----:R-:W-:Y:S01]  /*2bd0*/  MOV R184, 0x10 ;  /* 0x0000001000b87802 */ /* 0x001fe20000000f00 */
[----:B------:R-:W2:Y:S04]  /*2be0*/  LDL R216, [R1+0x48] ;  /* 0x0000480001d87983 */ /* 0x000ea80000100800 */
[----:B------:R-:W-:Y:S01]  /*2bf0*/  IMAD.WIDE.U32 R184, R15, R184, c[0x0][0x170] ;  /* 0x00005c000fb87625 */ /* 0x000fe200078e00b8 */
[----:B------:R-:W3:Y:S04]  /*2c00*/  LDL R224, [R1+0x4c] ;  /* 0x00004c0001e07983 */ /* 0x000ee80000100800 */
[----:B------:R-:W4:Y:S04]  /*2c10*/  LDL R223, [R1] ;  /* 0x0000000001df7983 */ /* 0x000f280000100800 */
[----:B------:R-:W2:Y:S01]  /*2c20*/  LDG.E.128 R184, [R184.64] ;  /* 0x00000004b8b87981 */ /* 0x000ea2000c1e1d00 */
[----:B------:R-:W-:-:S02]  /*2c30*/  ISETP.NE.U32.AND P3, PT, RZ, c[0x0][0x218], PT ;  /* 0x00008600ff007a0c */ /* 0x000fc40003f65070 */
[----:B------:R-:W-:Y:S01]  /*2c40*/  FSEL R188, R190, RZ, !P2 ;  /* 0x000000ffbebc7208 */ /* 0x000fe20005000000 */
[----:B------:R-:W3:Y:S01]  /*2c50*/  LDL R227, [R1+0x5c] ;  /* 0x00005c0001e37983 */ /* 0x000ee20000100800 */
[----:B------:R-:W-:Y:S02]  /*2c60*/  ISETP.NE.AND.EX P3, PT, RZ, c[0x0][0x21c], PT, P3 ;  /* 0x00008700ff007a0c */ /* 0x000fe40003f65330 */
[----:B------:R-:W-:Y:S01]  /*2c70*/  LOP3.LUT P4, RZ, R21, 0xff, RZ, 0xc0, !PT ;  /* 0x000000ff15ff7812 */ /* 0x000fe2000788c0ff */
[-CC-:B------:R-:W-:Y:S02]  /*2c80*/  FFMA.FTZ R189, R200, R191.reuse, R188.reuse ;  /* 0x000000bfc8bd7223 */ /* 0x180fe400000100bc */
[----:B------:R-:W-:Y:S02]  /*2c90*/  FFMA.FTZ R194, R201, R191, R188 ;  /* 0x000000bfc9c27223 */ /* 0x000fe400000100bc */
[----:B------:R-:W-:Y:S02]  /*2ca0*/  FADD.FTZ R189, R220, -R189 ;  /* 0x800000bddcbd7221 */ /* 0x000fe40000010000 */
[----:B------:R-:W-:-:S02]  /*2cb0*/  FADD.FTZ R194, R219, -R194 ;  /* 0x800000c2dbc27221 */ /* 0x000fc40000010000 */
[C---:B-----5:R-:W-:Y:S02]  /*2cc0*/  FMUL.FTZ R195, R17.reuse, R189 ;  /* 0x000000bd11c37220 */ /* 0x060fe40000410000 */
[----:B------:R-:W-:Y:S02]  /*2cd0*/  FMUL.FTZ R194, R17, R194 ;  /* 0x000000c211c27220 */ /* 0x000fe40000410000 */
[----:B------:R-:W-:Y:S02]  /*2ce0*/  @P3 FADD.FTZ R195, R24, R195 ;  /* 0x000000c318c33221 */ /* 0x000fe40000010000 */
[----:B------:R-:W-:Y:S02]  /*2cf0*/  @P3 FADD.FTZ R194, R25, R194 ;  /* 0x000000c219c23221 */ /* 0x000fe40000010000 */
[----:B------:R-:W-:-:S04]  /*2d00*/  FMUL.FTZ R189, R195, R16 ;  /* 0x00000010c3bd7220 */ /* 0x000fc80000410000 */
[----:B------:R-:W-:Y:S01]  /*2d10*/  FMUL.FTZ R193, R189, c[0x0][0x1e8] ;  /* 0x00007a00bdc17a20 */ /* 0x000fe20000410000 */
[----:B------:R-:W-:Y:S01]  /*2d20*/  HFMA2.MMA R189, -RZ, RZ, 0, 0 ;  /* 0x00000000ffbd7435 */ /* 0x000fe200000001ff */
[----:B--2---:R-:W-:-:S05]  /*2d30*/  @P4 PRMT R192, RZ, 0x5410, R186 ;  /* 0x00005410ffc04816 */ /* 0x004fca00000000ba */
[----:B------:R-:W-:Y:S02]  /*2d40*/  @P4 FMUL.FTZ R189, R193, R192 ;  /* 0x000000c0c1bd4220 */ /* 0x000fe40000410000 */
[----:B------:R-:W-:Y:S02]  /*2d50*/  FMUL.FTZ R193, R216, R193 ;  /* 0x000000c1d8c17220 */ /* 0x000fe40000410000 */
[----:B------:R-:W-:Y:S02]  /*2d60*/  FMUL.FTZ R192, R194, R16 ;  /* 0x00000010c2c07220 */ /* 0x000fe40000410000 */
[----:B------:R-:W-:Y:S01]  /*2d70*/  FADD.FTZ R124, R124, R189 ;  /* 0x000000bd7c7c7221 */ /* 0x000fe20000010000 */
[----:B------:R-:W-:Y:S01]  /*2d80*/  FSEL R193, R193, RZ, P4 ;  /* 0x000000ffc1c17208 */ /* 0x000fe20002000000 */
[----:B------:R-:W-:Y:S01]  /*2d90*/  FMUL.FTZ R216, R192, c[0x0][0x1e8] ;  /* 0x00007a00c0d87a20 */ /* 0x000fe20000410000 */
[----:B------:R-:W-:Y:S02]  /*2da0*/  LOP3.LUT P4, RZ, R21, 0xff00, RZ, 0xc0, !PT ;  /* 0x0000ff0015ff7812 */ /* 0x000fe4000788c0ff */
[----:B------:R-:W-:-:S11]  /*2db0*/  MOV R192, RZ ;  /* 0x000000ff00c07202 */ /* 0x000fd60000000f00 */
[----:B------:R-:W-:-:S05]  /*2dc0*/  @P4 PRMT R186, RZ, 0x7610, R186 ;  /* 0x00007610ffba4816 */ /* 0x000fca00000000ba */
[----:B------:R-:W-:Y:S02]  /*2dd0*/  @P4 FMUL.FTZ R192, R216, R186 ;  /* 0x000000bad8c04220 */ /* 0x000fe40000410000 */
[----:B---3--:R-:W-:Y:S02]  /*2de0*/  FMUL.FTZ R186, R224, R216 ;  /* 0x000000d8e0ba7220 */ /* 0x008fe40000410000 */
[----:B------:R-:W-:-:S03]  /*2df0*/  FADD.FTZ R125, R125, R192 ;  /* 0x000000c07d7d7221 */ /* 0x000fc60000010000 */
[----:B------:R-:W-:Y:S02]  /*2e00*/  FSEL R186, R186, RZ, P4 ;  /* 0x000000ffbaba7208 */ /* 0x000fe40002000000 */
[----:B------:R-:W-:Y:S01]  /*2e10*/  ISETP.NE.U32.AND P4, PT, RZ, c[0x0][0x258], PT ;  /* 0x00009600ff007a0c */ /* 0x000fe20003f85070 */
[--C-:B------:R-:W-:Y:S01]  /*2e20*/  FFMA.FTZ R192, R235, R191, R188.reuse ;  /* 0x000000bfebc07223 */ /* 0x100fe200000100bc */
[----:B------:R-:W-:Y:S01]  /*2e30*/  F2FP.BF16.PACK_AB R186, R186, R193 ;  /* 0x000000c1baba723e */ /* 0x000fe200000010ff */
[-CC-:B----4-:R-:W-:Y:S01]  /*2e40*/  FFMA.FTZ R193, R223, R191.reuse, R188.reuse ;  /* 0x000000bfdfc17223 */ /* 0x190fe200000100bc */
[----:B------:R-:W-:Y:S01]  /*2e50*/  ISETP.NE.AND.EX P4, PT, RZ, c[0x0][0x25c], PT, P4 ;  /* 0x00009700ff007a0c */ /* 0x000fe20003f85340 */
[----:B------:R-:W-:-:S03]  /*2e60*/  FFMA.FTZ R189, R218, R191, R188 ;  /* 0x000000bfdabd7223 */ /* 0x000fc600000100bc */
[----:B------:R-:W-:Y:S01]  /*2e70*/  SEL R160, R195, R160, P4 ;  /* 0x000000a0c3a07207 */ /* 0x000fe20002000000 */
[--C-:B------:R-:W-:Y:S01]  /*2e80*/  FFMA.FTZ R195, R226, R191, R188.reuse ;  /* 0x000000bfe2c37223 */ /* 0x100fe200000100bc */
[----:B------:R-:W-:Y:S01]  /*2e90*/  SEL R161, R194, R161, P4 ;  /* 0x000000a1c2a17207 */ /* 0x000fe20002000000 */
[-CC-:B------:R-:W-:Y:S02]  /*2ea0*/  FFMA.FTZ R194, R222, R191.reuse, R188.reuse ;  /* 0x000000bfdec27223 */ /* 0x180fe400000100bc */
[----:B------:R-:W-:Y:S02]  /*2eb0*/  FFMA.FTZ R188, R215, R191, R188 ;  /* 0x000000bfd7bc7223 */ /* 0x000fe400000100bc */
[----:B------:R-:W-:Y:S02]  /*2ec0*/  FADD.FTZ R193, R236, -R193 ;  /* 0x800000c1ecc17221 */ /* 0x000fe40000010000 */
[----:B------:R-:W-:Y:S02]  /*2ed0*/  FADD.FTZ R192, R234, -R192 ;  /* 0x800000c0eac07221 */ /* 0x000fe40000010000 */
[----:B------:R-:W-:-:S02]  /*2ee0*/  FADD.FTZ R195, R225, -R195 ;  /* 0x800000c3e1c37221 */ /* 0x000fc40000010000 */
[----:B------:R-:W-:Y:S02]  /*2ef0*/  FADD.FTZ R194, R221, -R194 ;  /* 0x800000c2ddc27221 */ /* 0x000fe40000010000 */
[----:B------:R-:W-:Y:S02]  /*2f00*/  FADD.FTZ R189, R217, -R189 ;  /* 0x800000bdd9bd7221 */ /* 0x000fe40000010000 */
[----:B------:R-:W-:Y:S02]  /*2f10*/  FADD.FTZ R188, R214, -R188 ;  /* 0x800000bcd6bc7221 */ /* 0x000fe40000010000 */
[C---:B------:R-:W-:Y:S02]  /*2f20*/  FMUL.FTZ R193, R17.reuse, R193 ;  /* 0x000000c111c17220 */ /* 0x040fe40000410000 */
[C---:B------:R-:W-:Y:S02]  /*2f30*/  FMUL.FTZ R192, R17.reuse, R192 ;  /* 0x000000c011c07220 */ /* 0x040fe40000410000 */
        /* <DEDUP_REMOVED lines=8> */
[----:B------:R-:W-:Y:S02]  /*2fc0*/  @P3 FADD.FTZ R189, R26, R189 ;  /* 0x000000bd1abd3221 */ /* 0x000fe40000010000 */
[----:B------:R-:W-:Y:S01]  /*2fd0*/  @P3 FADD.FTZ R188, R27, R188 ;  /* 0x000000bc1bbc3221 */ /* 0x000fe20000010000 */
[----:B------:R-:W-:Y:S02]  /*2fe0*/  LOP3.LUT P3, RZ, R20, 0xff0000, RZ, 0xc0, !PT ;  /* 0x00ff000014ff7812 */ /* 0x000fe4000786c0ff */
[C---:B------:R-:W-:Y:S01]  /*2ff0*/  SEL R90, R195.reuse, R90, P4 ;  /* 0x0000005ac35a7207 */ /* 0x040fe20002000000 */
[----:B------:R-:W-:-:S04]  /*3000*/  FMUL.FTZ R195, R195, R16 ;  /* 0x00000010c3c37220 */ /* 0x000fc80000410000 */
[----:B------:R-:W-:Y:S01]  /*3010*/  FMUL.FTZ R223, R195, c[0x0][0x1e8] ;  /* 0x00007a00c3df7a20 */ /* 0x000fe20000410000 */
[----:B------:R-:W-:-:S05]  /*3020*/  HFMA2.MMA R195, -RZ, RZ, 0, 0 ;  /* 0x00000000ffc37435 */ /* 0x000fca00000001ff */
[----:B------:R-:W-:-:S05]  /*3030*/  @P3 PRMT R216, RZ, 0x5410, R185 ;  /* 0x00005410ffd83816 */ /* 0x000fca00000000b9 */
[----:B------:R-:W-:Y:S02]  /*3040*/  @P3 FMUL.FTZ R195, R223, R216 ;  /* 0x000000d8dfc33220 */ /* 0x000fe40000410000 */
[----:B------:R-:W2:Y:S01]  /*3050*/  LDL R216, [R1+0x60] ;  /* 0x0000600001d87983 */ /* 0x000ea20000100800 */
[----:B------:R-:W-:Y:S02]  /*3060*/  SEL R88, R193, R88, P4 ;  /* 0x00000058c1587207 */ /* 0x000fe40002000000 */
[----:B------:R-:W-:Y:S02]  /*3070*/  SEL R89, R192, R89, P4 ;  /* 0x00000059c0597207 */ /* 0x000fe40002000000 */
[----:B------:R-:W-:Y:S02]  /*3080*/  SEL R91, R194, R91, P4 ;  /* 0x0000005bc25b7207 */ /* 0x000fe40002000000 */
[----:B------:R-:W-:Y:S02]  /*3090*/  SEL R162, R189, R162, P4 ;  /* 0x000000a2bda27207 */ /* 0x000fe40002000000 */
[----:B------:R-:W-:-:S02]  /*30a0*/  SEL R163, R188, R163, P4 ;  /* 0x000000a3bca37207 */ /* 0x000fc40002000000 */
[----:B------:R-:W-:Y:S01]  /*30b0*/  LOP3.LUT P4, RZ, R20, 0xff000000, RZ, 0xc0, !PT ;  /* 0xff00000014ff7812 */ /* 0x000fe2000788c0ff */
[----:B------:R-:W-:-:S04]  /*30c0*/  FMUL.FTZ R194, R194, R16 ;  /* 0x00000010c2c27220 */ /* 0x000fc80000410000 */
[----:B------:R-:W-:Y:S01]  /*30d0*/  FMUL.FTZ R224, R194, c[0x0][0x1e8] ;  /* 0x00007a00c2e07a20 */ /* 0x000fe20000410000 */
[----:B------:R-:W-:-:S07]  /*30e0*/  MOV R194, RZ ;  /* 0x000000ff00c27202 */ /* 0x000fce0000000f00 */
[----:B------:R-:W-:-:S05]  /*30f0*/  @P4 PRMT R185, RZ, 0x7610, R185 ;  /* 0x00007610ffb94816 */ /* 0x000fca00000000b9 */
[----:B------:R-:W-:Y:S02]  /*3100*/  @P4 FMUL.FTZ R194, R224, R185 ;  /* 0x000000b9e0c24220 */ /* 0x000fe40000410000 */
[----:B--2---:R-:W-:Y:S02]  /*3110*/  FMUL.FTZ R185, R216, R223 ;  /* 0x000000dfd8b97220 */ /* 0x004fe40000410000 */
[----:B------:R-:W2:Y:S01]  /*3120*/  LDL R223, [R1+0x64] ;  /* 0x0000640001df7983 */ /* 0x000ea20000100800 */
[----:B------:R-:W-:Y:S02]  /*3130*/  FADD.FTZ R123, R123, R194 ;  /* 0x000000c27b7b7221 */ /* 0x000fe40000010000 */
[----:B------:R-:W-:Y:S01]  /*3140*/  FADD.FTZ R122, R122, R195 ;  /* 0x000000c37a7a7221 */ /* 0x000fe20000010000 */
[----:B------:R-:W-:Y:S02]  /*3150*/  MOV R195, R20 ;  /* 0x0000001400c37202 */ /* 0x000fe40000000f00 */
[----:B------:R-:W-:-:S02]  /*3160*/  FSEL R185, R185, RZ, P3 ;  /* 0x000000ffb9b97208 */ /* 0x000fc40001800000 */
[----:B------:R-:W-:Y:S01]  /*3170*/  LOP3.LUT P3, RZ, R195, 0xff, RZ, 0xc0, !PT ;  /* 0x000000ffc3ff7812 */ /* 0x000fe2000786c0ff */
[----:B------:R-:W-:Y:S02]  /*3180*/  FMUL.FTZ R193, R193, R16 ;  /* 0x00000010c1c17220 */ /* 0x000fe40000410000 */
[----:B--2---:R-:W-:Y:S02]  /*3190*/  FMUL.FTZ R194, R223, R224 ;  /* 0x000000e0dfc27220 */ /* 0x004fe40000410000 */
[----:B------:R-:W2:Y:S03]  /*31a0*/  LDL R224, [R1+0x58] ;  /* 0x0000580001e07983 */ /* 0x000ea60000100800 */
[----:B------:R-:W-:Y:S02]  /*31b0*/  FSEL R194, R194, RZ, P4 ;  /* 0x000000ffc2c27208 */ /* 0x000fe40002000000 */
[----:B------:R-:W-:Y:S01]  /*31c0*/  LOP3.LUT P4, RZ, R20, 0xff00, RZ, 0xc0, !PT ;  /* 0x0000ff0014ff7812 */ /* 0x000fe2000788c0ff */
[----:B------:R-:W-:Y:S01]  /*31d0*/  FMUL.FTZ R216, R193, c[0x0][0x1e8] ;  /* 0x00007a00c1d87a20 */ /* 0x000fe20000410000 */
[----:B------:R-:W-:Y:S01]  /*31e0*/  HFMA2.MMA R193, -RZ, RZ, 0, 0 ;  /* 0x00000000ffc17435 */ /* 0x000fe200000001ff */
[----:B------:R-:W-:Y:S01]  /*31f0*/  @P3 PRMT R195, RZ, 0x5410, R184 ;  /* 0x00005410ffc33816 */ /* 0x000fe200000000b8 */
[----:B------:R-:W-:-:S02]  /*3200*/  FMUL.FTZ R192, R192, R16 ;  /* 0x00000010c0c07220 */ /* 0x000fc40000410000 */
[----:B------:R-:W-:Y:S02]  /*3210*/  FMUL.FTZ R189, R189, R16 ;  /* 0x00000010bdbd7220 */ /* 0x000fe40000410000 */
[----:B------:R-:W-:Y:S02]  /*3220*/  FMUL.FTZ R223, R192, c[0x0][0x1e8] ;  /* 0x00007a00c0df7a20 */ /* 0x000fe40000410000 */
[----:B------:R-:W-:-:S03]  /*3230*/  @P3 FMUL.FTZ R193, R216, R195 ;  /* 0x000000c3d8c13220 */ /* 0x000fc60000410000 */
[----:B------:R-:W-:Y:S02]  /*3240*/  @P4 PRMT R184, RZ, 0x7610, R184 ;  /* 0x00007610ffb84816 */ /* 0x000fe400000000b8 */
[----:B------:R-:W-:-:S03]  /*3250*/  MOV R192, RZ ;  /* 0x000000ff00c07202 */ /* 0x000fc60000000f00 */
[----:B------:R-:W-:Y:S01]  /*3260*/  @P4 FMUL.FTZ R192, R223, R184 ;  /* 0x000000b8dfc04220 */ /* 0x000fe20000410000 */
[----:B------:R-:W-:Y:S01]  /*3270*/  F2FP.BF16.PACK_AB R185, R194, R185 ;  /* 0x000000b9c2b9723e */ /* 0x000fe200000010ff */
[----:B------:R-:W-:Y:S01]  /*3280*/  HFMA2.MMA R194, -RZ, RZ, 0, 0 ;  /* 0x00000000ffc27435 */ /* 0x000fe200000001ff */
[----:B------:R-:W-:Y:S02]  /*3290*/  FMUL.FTZ R188, R188, R16 ;  /* 0x00000010bcbc7220 */ /* 0x000fe40000410000 */
[----:B--2---:R-:W-:Y:S02]  /*32a0*/  FMUL.FTZ R195, R224, R216 ;  /* 0x000000d8e0c37220 */ /* 0x004fe40000410000 */
[----:B------:R-:W-:Y:S02]  /*32b0*/  FMUL.FTZ R224, R189, c[0x0][0x1e8] ;  /* 0x00007a00bde07a20 */ /* 0x000fe40000410000 */
[----:B------:R-:W-:Y:S01]  /*32c0*/  FMUL.FTZ R189, R227, R223 ;  /* 0x000000dfe3bd7220 */ /* 0x000fe20000410000 */
[----:B------:R-:W-:Y:S01]  /*32d0*/  FSEL R184, R195, RZ, P3 ;  /* 0x000000ffc3b87208 */ /* 0x000fe20001800000 */
[----:B------:R-:W2:Y:S01]  /*32e0*/  LDL R227, [R1+0x54] ;  /* 0x0000540001e37983 */ /* 0x000ea20000100800 */
[----:B------:R-:W-:-:S02]  /*32f0*/  LOP3.LUT P3, RZ, R21, 0xff0000, RZ, 0xc0, !PT ;  /* 0x00ff000015ff7812 */ /* 0x000fc4000786c0ff */
[----:B------:R-:W-:Y:S02]  /*3300*/  FSEL R216, R189, RZ, P4 ;  /* 0x000000ffbdd87208 */ /* 0x000fe40002000000 */
[----:B------:R-:W-:Y:S01]  /*3310*/  LOP3.LUT P4, RZ, R21, 0xff000000, RZ, 0xc0, !PT ;  /* 0xff00000015ff7812 */ /* 0x000fe2000788c0ff */
[----:B------:R-:W-:-:S08]  /*3320*/  FMUL.FTZ R223, R188, c[0x0][0x1e8] ;  /* 0x00007a00bcdf7a20 */ /* 0x000fd00000410000 */
[----:B------:R-:W-:-:S04]  /*3330*/  @P3 PRMT R195, RZ, 0x5410, R187 ;  /* 0x00005410ffc33816 */ /* 0x000fc800000000bb */
[----:B------:R-:W-:Y:S01]  /*3340*/  @P4 PRMT R187, RZ, 0x7610, R187 ;  /* 0x00007610ffbb4816 */ /* 0x000fe200000000bb */
[----:B------:R-:W-:Y:S01]  /*3350*/  @P3 FMUL.FTZ R194, R224, R195 ;  /* 0x000000c3e0c23220 */ /* 0x000fe20000410000 */
[----:B------:R-:W-:-:S03]  /*3360*/  MOV R195, RZ ;  /* 0x000000ff00c37202 */ /* 0x000fc60000000f00 */
[----:B------:R-:W-:Y:S02]  /*3370*/  @P4 FMUL.FTZ R195, R223, R187 ;  /* 0x000000bbdfc34220 */ /* 0x000fe40000410000 */
[----:B------:R-:W3:Y:S01]  /*3380*/  LDL R187, [R1+0x50] ;  /* 0x0000500001bb7983 */ /* 0x000ee20000100800 */
[----:B------:R-:W-:-:S04]  /*3390*/  ISETP.NE.U32.AND P5, PT, RZ, c[0x0][0x258], PT ;  /* 0x00009600ff007a0c */ /* 0x000fc80003fa5070 */
[----:B------:R-:W-:-:S13]  /*33a0*/  ISETP.NE.AND.EX P5, PT, RZ, c[0x0][0x25c], PT, P5 ;  /* 0x00009700ff007a0c */ /* 0x000fda0003fa5350 */
[----:B------:R-:W-:-:S04]  /*33b0*/  @P5 LEA R188, P6, R15, c[0x0][0x258], 0x5 ;  /* 0x000096000fbc5a11 */ /* 0x000fc800078c28ff */
[----:B------:R-:W-:-:S05]  /*33c0*/  @P5 LEA.HI.X R189, R15, c[0x0][0x25c], RZ, 0x5, P6 ;  /* 0x000097000fbd5a11 */ /* 0x000fca00030f2cff */
[----:B------:R-:W-:Y:S04]  /*33d0*/  @P5 STG.E.128 [R188.64], R88 ;  /* 0x00000058bc005986 */ /* 0x000fe8000c101d04 */
[----:B------:R2:W-:Y:S01]  /*33e0*/  @P5 STG.E.128 [R188.64+0x10], R160 ;  /* 0x000010a0bc005986 */ /* 0x0005e2000c101d04 */
[----:B------:R-:W-:Y:S01]  /*33f0*/  F2FP.BF16.PACK_AB R184, R216, R184 ;  /* 0x000000b8d8b8723e */ /* 0x000fe200000010ff */
[----:B------:R-:W-:Y:S02]  /*3400*/  FADD.FTZ R120, R120, R193 ;  /* 0x000000c178787221 */ /* 0x000fe40000010000 */
[----:B------:R-:W-:Y:S02]  /*3410*/  FADD.FTZ R121, R121, R192 ;  /* 0x000000c079797221 */ /* 0x000fe40000010000 */
[----:B------:R-:W-:-:S02]  /*3420*/  FADD.FTZ R126, R126, R194 ;  /* 0x000000c27e7e7221 */ /* 0x000fc40000010000 */
[----:B------:R-:W-:Y:S02]  /*3430*/  FADD.FTZ R127, R127, R195 ;  /* 0x000000c37f7f7221 */ /* 0x000fe40000010000 */
[----:B--2---:R-:W-:-:S05]  /*3440*/  FMUL.FTZ R188, R227, R223 ;  /* 0x000000dfe3bc7220 */ /* 0x004fca0000410000 */
[----:B------:R-:W-:Y:S01]  /*3450*/  FSEL R188, R188, RZ, P4 ;  /* 0x000000ffbcbc7208 */ /* 0x000fe20002000000 */
[----:B---3--:R-:W-:-:S05]  /*3460*/  FMUL.FTZ R187, R187, R224 ;  /* 0x000000e0bbbb7220 */ /* 0x008fca0000410000 */
[----:B------:R-:W-:-:S04]  /*3470*/  FSEL R187, R187, RZ, P3 ;  /* 0x000000ffbbbb7208 */ /* 0x000fc80001800000 */
[----:B------:R-:W-:Y:S02]  /*3480*/  F2FP.BF16.PACK_AB R187, R188, R187 ;  /* 0x000000bbbcbb723e */ /* 0x000fe400000010ff */
[----:B------:R-:W-:-:S04]  /*3490*/  LEA R188, P3, R15, c[0x0][0x248], 0x4 ;  /* 0x000092000fbc7a11 */ /* 0x000fc800078620ff */
[----:B------:R-:W-:-:S05]  /*34a0*/  LEA.HI.X R189, R15, c[0x0][0x24c], RZ, 0x4, P3 ;  /* 0x000093000fbd7a11 */ /* 0x000fca00018f24ff */
[----:B------:R0:W-:Y:S01]  /*34b0*/  STG.E.128 [R188.64], R184 ;  /* 0x000000b8bc007986 */ /* 0x0001e2000c101d04 */
[----:B------:R-:W-:-:S03]  /*34c0*/  IADD3 R15, R15, 0x20, RZ ;  /* 0x000000200f0f7810 */ /* 0x000fc60007ffe0ff */
.L_x_5898:
[----:B------:R-:W-:Y:S05]  /*34d0*/  BSYNC B1 ;  /* 0x0000000000017941 */ /* 0x000fea0003800000 */
.L_x_5897:
[----:B------:R-:W-:Y:S01]  /*34e0*/  BSSY B1, `(.L_x_5899) ;  /* 0x0000091000017945 */ /* 0x000fe20003800000 */
[----:B------:R-:W-:Y:S05]  /*34f0*/  @!P1 BRA `(.L_x_5900) ;  /* 0x000008f000009947 */ /* 0x000fea0003800000 */
[----:B0-----:R-:W-:Y:S01]  /*3500*/  HFMA2.MMA R184, -RZ, RZ, 0, 9.5367431640625e-07 ;  /* 0x00000010ffb87435 */ /* 0x001fe200000001ff */
[----:B------:R-:W2:Y:S04]  /*3510*/  LDL R216, [R1+0x8] ;  /* 0x0000080001d87983 */ /* 0x000ea80000100800 */
[----:B------:R-:W3:Y:S01]  /*3520*/  LDL R223, [R1+0xc] ;  /* 0x00000c0001df7983 */ /* 0x000ee20000100800 */
[----:B------:R-:W-:Y:S02]  /*3530*/  ISETP.NE.U32.AND P3, PT, RZ, c[0x0][0x218], PT ;  /* 0x00008600ff007a0c */ /* 0x000fe40003f65070 */
[----:B------:R-:W-:Y:S01]  /*3540*/  FSEL R188, R190, RZ, !P2 ;  /* 0x000000ffbebc7208 */ /* 0x000fe20005000000 */
[----:B------:R-:W4:Y:S01]  /*3550*/  LDL R227, [R1+0x1c] ;  /* 0x00001c0001e37983 */ /* 0x000f220000100800 */
[----:B------:R-:W-:-:S06]  /*3560*/  IMAD.WIDE.U32 R184, R15, R184, c[0x0][0x170] ;  /* 0x00005c000fb87625 */ /* 0x000fcc00078e00b8 */
[----:B------:R-:W2:Y:S01]  /*3570*/  LDG.E.128 R184, [R184.64] ;  /* 0x00000004b8b87981 */ /* 0x000ea2000c1e1d00 */
[----:B------:R-:W-:Y:S01]  /*3580*/  ISETP.NE.AND.EX P3, PT, RZ, c[0x0][0x21c], PT, P3 ;  /* 0x00008700ff007a0c */ /* 0x000fe20003f65330 */
[-CC-:B------:R-:W-:Y:S01]  /*3590*/  FFMA.FTZ R189, R202, R191.reuse, R188.reuse ;  /* 0x000000bfcabd7223 */ /* 0x180fe200000100bc */
[----:B------:R-:W-:Y:S01]  /*35a0*/  LOP3.LUT P4, RZ, R23, 0xff, RZ, 0xc0, !PT ;  /* 0x000000ff17ff7812 */ /* 0x000fe2000788c0ff */
[----:B------:R-:W-:Y:S02]  /*35b0*/  FFMA.FTZ R194, R203, R191, R188 ;  /* 0x000000bfcbc27223 */ /* 0x000fe400000100bc */
[----:B------:R-:W-:Y:S02]  /*35c0*/  FADD.FTZ R189, R209, -R189 ;  /* 0x800000bdd1bd7221 */ /* 0x000fe40000010000 */
[----:B------:R-:W-:Y:S02]  /*35d0*/  FADD.FTZ R194, R208, -R194 ;  /* 0x800000c2d0c27221 */ /* 0x000fe40000010000 */
[----:B-----5:R-:W-:-:S02]  /*35e0*/  FMUL.FTZ R195, R17, R189 ;  /* 0x000000bd11c37220 */ /* 0x020fc40000410000 */
[----:B------:R-:W-:Y:S02]  /*35f0*/  FMUL.FTZ R194, R17, R194 ;  /* 0x000000c211c27220 */ /* 0x000fe40000410000 */
[----:B------:R-:W-:Y:S02]  /*3600*/  @P3 FADD.FTZ R195, R172, R195 ;  /* 0x000000c3acc33221 */ /* 0x000fe40000010000 */
[----:B------:R-:W-:Y:S02]  /*3610*/  @P3 FADD.FTZ R194, R173, R194 ;  /* 0x000000c2adc23221 */ /* 0x000fe40000010000 */
[----:B------:R-:W-:-:S04]  /*3620*/  FMUL.FTZ R189, R195, R16 ;  /* 0x00000010c3bd7220 */ /* 0x000fc80000410000 */
[----:B------:R-:W-:Y:S01]  /*3630*/  FMUL.FTZ R193, R189, c[0x0][0x1e8] ;  /* 0x00007a00bdc17a20 */ /* 0x000fe20000410000 */
[----:B------:R-:W-:Y:S02]  /*3640*/  MOV R189, RZ ;  /* 0x000000ff00bd7202 */ /* 0x000fe40000000f00 */
[----:B--2---:R-:W-:-:S05]  /*3650*/  @P4 PRMT R192, RZ, 0x5410, R186 ;  /* 0x00005410ffc04816 */ /* 0x004fca00000000ba */
[----:B------:R-:W-:Y:S02]  /*3660*/  @P4 FMUL.FTZ R189, R193, R192 ;  /* 0x000000c0c1bd4220 */ /* 0x000fe40000410000 */
[----:B------:R-:W-:Y:S02]  /*3670*/  FMUL.FTZ R193, R216, R193 ;  /* 0x000000c1d8c17220 */ /* 0x000fe40000410000 */
[----:B------:R-:W-:-:S03]  /*3680*/  FMUL.FTZ R192, R194, R16 ;  /* 0x00000010c2c07220 */ /* 0x000fc60000410000 */
[----:B------:R-:W-:Y:S01]  /*3690*/  FSEL R193, R193, RZ, P4 ;  /* 0x000000ffc1c17208 */ /* 0x000fe20002000000 */
[----:B------:R-:W-:Y:S01]  /*36a0*/  FMUL.FTZ R216, R192, c[0x0][0x1e8] ;  /* 0x00007a00c0d87a20 */ /* 0x000fe20000410000 */
[----:B------:R-:W-:Y:S01]  /*36b0*/  LOP3.LUT P4, RZ, R23, 0xff00, RZ, 0xc0, !PT ;  /* 0x0000ff0017ff7812 */ /* 0x000fe2000788c0ff */
[----:B------:R-:W-:-:S12]  /*36c0*/  HFMA2.MMA R192, -RZ, RZ, 0, 0 ;  /* 0x00000000ffc07435 */ /* 0x000fd800000001ff */
[----:B------:R-:W-:-:S05]  /*36d0*/  @P4 PRMT R186, RZ, 0x7610, R186 ;  /* 0x00007610ffba4816 */ /* 0x000fca00000000ba */
[----:B------:R-:W-:Y:S02]  /*36e0*/  @P4 FMUL.FTZ R192, R216, R186 ;  /* 0x000000bad8c04220 */ /* 0x000fe40000410000 */
[----:B---3--:R-:W-:-:S05]  /*36f0*/  FMUL.FTZ R186, R223, R216 ;  /* 0x000000d8dfba7220 */ /* 0x008fca0000410000 */
[----:B------:R-:W-:Y:S02]  /*3700*/  FSEL R186, R186, RZ, P4 ;  /* 0x000000ffbaba7208 */ /* 0x000fe40002000000 */
[----:B------:R-:W-:-:S04]  /*3710*/  ISETP.NE.U32.AND P4, PT, RZ, c[0x0][0x258], PT ;  /* 0x00009600ff007a0c */ /* 0x000fc80003f85070 */
[----:B------:R-:W-:Y:S01]  /*3720*/  ISETP.NE.AND.EX P4, PT, RZ, c[0x0][0x25c], PT, P4 ;  /* 0x00009700ff007a0c */ /* 0x000fe20003f85340 */
[----:B------:R-:W-:Y:S01]  /*3730*/  FADD.FTZ R132, R132, R189 ;  /* 0x000000bd84847221 */ /* 0x000fe20000010000 */
[----:B------:R-:W-:Y:S01]  /*3740*/  F2FP.BF16.PACK_AB R186, R186, R193 ;  /* 0x000000c1baba723e */ /* 0x000fe200000010ff */
[----:B------:R-:W-:Y:S01]  /*3750*/  FADD.FTZ R133, R133, R192 ;  /* 0x000000c085857221 */ /* 0x000fe20000010000 */
[----:B------:R-:W-:Y:S01]  /*3760*/  SEL R160, R195, R160, P4 ;  /* 0x000000a0c3a07207 */ /* 0x000fe20002000000 */
[--C-:B------:R-:W-:Y:S01]  /*3770*/  FFMA.FTZ R193, R252, R191, R188.reuse ;  /* 0x000000bffcc17223 */ /* 0x100fe200000100bc */
[----:B------:R-:W-:Y:S01]  /*3780*/  SEL R161, R194, R161, P4 ;  /* 0x000000a1c2a17207 */ /* 0x000fe20002000000 */
[-CC-:B------:R-:W-:Y:S02]  /*3790*/  FFMA.FTZ R192, R231, R191.reuse, R188.reuse ;  /* 0x000000bfe7c07223 */ /* 0x180fe400000100bc */
[-CC-:B------:R-:W-:Y:S02]  /*37a0*/  FFMA.FTZ R195, R213, R191.reuse, R188.reuse ;  /* 0x000000bfd5c37223 */ /* 0x180fe400000100bc */
        /* <DEDUP_REMOVED lines=17> */
[----:B------:R-:W-:Y:S02]  /*38c0*/  @P3 FADD.FTZ R195, R170, R195 ;  /* 0x000000c3aac33221 */ /* 0x000fe40000010000 */
[----:B------:R-:W-:-:S02]  /*38d0*/  @P3 FADD.FTZ R194, R171, R194 ;  /* 0x000000c2abc23221 */ /* 0x000fc40000010000 */
[----:B------:R-:W-:Y:S02]  /*38e0*/  @P3 FADD.FTZ R189, R174, R189 ;  /* 0x000000bdaebd3221 */ /* 0x000fe40000010000 */
[----:B------:R-:W-:Y:S01]  /*38f0*/  @P3 FADD.FTZ R188, R175, R188 ;  /* 0x000000bcafbc3221 */ /* 0x000fe20000010000 */
[----:B------:R-:W-:Y:S02]  /*3900*/  LOP3.LUT P3, RZ, R22, 0xff0000, RZ, 0xc0, !PT ;  /* 0x00ff000016ff7812 */ /* 0x000fe4000786c0ff */
[C---:B------:R-:W-:Y:S01]  /*3910*/  SEL R90, R195.reuse, R90, P4 ;  /* 0x0000005ac35a7207 */ /* 0x040fe20002000000 */
[----:B------:R-:W-:-:S04]  /*3920*/  FMUL.FTZ R195, R195, R16 ;  /* 0x00000010c3c37220 */ /* 0x000fc80000410000 */
[----:B------:R-:W-:Y:S01]  /*3930*/  FMUL.FTZ R223, R195, c[0x0][0x1e8] ;  /* 0x00007a00c3df7a20 */ /* 0x000fe20000410000 */
[----:B------:R-:W-:-:S05]  /*3940*/  MOV R195, RZ ;  /* 0x000000ff00c37202 */ /* 0x000fca0000000f00 */
        /* <DEDUP_REMOVED lines=11> */
[----:B------:R-:W-:-:S07]  /*3a00*/  HFMA2.MMA R194, -RZ, RZ, 0, 0 ;  /* 0x00000000ffc27435 */ /* 0x000fce00000001ff */
        /* <DEDUP_REMOVED lines=29> */
[----:B----4-:R-:W-:Y:S01]  /*3be0*/  FMUL.FTZ R189, R227, R223 ;  /* 0x000000dfe3bd7220 */ /* 0x010fe20000410000 */
        /* <DEDUP_REMOVED lines=32> */
.L_x_5900:
[----:B------:R-:W-:Y:S05]  /*3df0*/  BSYNC B1 ;  /* 0x0000000000017941 */ /* 0x000fea0003800000 */
.L_x_5899:
[----:B-----5:R-:W-:Y:S01]  /*3e00*/  ISETP.GE.U32.AND P3, PT, R2, 0x80, PT ;  /* 0x000000800200780c */ /* 0x020fe20003f66070 */
[----:B------:R-:W-:-:S12]  /*3e10*/  BSSY B1, `(.L_x_5901) ;  /* 0x0000087000017945 */ /* 0x000fd80003800000 */
[----:B------:R-:W-:Y:S05]  /*3e20*/  @!P3 BRA `(.L_x_5902) ;  /* 0x000008500000b947 */ /* 0x000fea0003800000 */
[----:B------:R-:W-:Y:S02]  /*3e30*/  FSEL R190, R190, RZ, !P2 ;  /* 0x000000ffbebe7208 */ /* 0x000fe40005000000 */
[----:B------:R-:W-:Y:S02]  /*3e40*/  ISETP.NE.U32.AND P2, PT, RZ, c[0x0][0x218], PT ;  /* 0x00008600ff007a0c */ /* 0x000fe40003f45070 */
[----:B------:R-:W-:Y:S01]  /*3e50*/  ISETP.NE.U32.AND P3, PT, RZ, c[0x0][0x258], PT ;  /* 0x00009600ff007a0c */ /* 0x000fe20003f65070 */
[-CC-:B------:R-:W-:Y:S01]  /*3e60*/  FFMA.FTZ R192, R251, R191.reuse, R190.reuse ;  /* 0x000000bffbc07223 */ /* 0x180fe200000100be */
[----:B------:R-:W-:Y:S01]  /*3e70*/  ISETP.NE.AND.EX P2, PT, RZ, c[0x0][0x21c], PT, P2 ;  /* 0x00008700ff007a0c */ /* 0x000fe20003f45320 */
[-CC-:B0-----:R-:W-:Y:S01]  /*3e80*/  FFMA.FTZ R189, R229, R191.reuse, R190.reuse ;  /* 0x000000bfe5bd7223 */ /* 0x181fe200000100be */
[----:B------:R-:W-:Y:S01]  /*3e90*/  ISETP.NE.AND.EX P3, PT, RZ, c[0x0][0x25c], PT, P3 ;  /* 0x00009700ff007a0c */ /* 0x000fe20003f65330 */
[-CC-:B------:R-:W-:Y:S02]  /*3ea0*/  FFMA.FTZ R188, R3, R191.reuse, R190.reuse ;  /* 0x000000bf03bc7223 */ /* 0x180fe400000100be */
        /* <DEDUP_REMOVED lines=13> */
[C---:B------:R-:W-:Y:S02]  /*3f80*/  FMUL.FTZ R191, R17.reuse, R191 ;  /* 0x000000bf11bf7220 */ /* 0x040fe40000410000 */
        /* <DEDUP_REMOVED lines=29> */
[----:B------:R-:W-:Y:S01]  /*4160*/  FMUL.FTZ R188, R184, R16 ;  /* 0x00000010b8bc7220 */ /* 0x000fe20000410000 */
[----:B------:R-:W-:Y:S01]  /*4170*/  MOV R184, R196 ;  /* 0x000000c400b87202 */ /* 0x000fe20000000f00 */
[----:B------:R-:W-:Y:S01]  /*4180*/  FMUL.FTZ R189, R17, R16 ;  /* 0x0000001011bd7220 */ /* 0x000fe20000410000 */
[----:B------:R-:W-:Y:S02]  /*4190*/  HFMA2.MMA R16, -RZ, RZ, 0, 9.5367431640625e-07 ;  /* 0x00000010ff107435 */ /* 0x000fe400000001ff */
[----:B------:R-:W-:-:S08]  /*41a0*/  LOP3.LUT P3, RZ, R184, 0xff, RZ, 0xc0, !PT ;  /* 0x000000ffb8ff7812 */ /* 0x000fd0000786c0ff */
[----:B------:R-:W-:-:S05]  /*41b0*/  IMAD.WIDE.U32 R16, R15, R16, c[0x0][0x170] ;  /* 0x00005c000f107625 */ /* 0x000fca00078e0010 */
[----:B------:R0:W2:Y:S01]  /*41c0*/  LDG.E.128 R184, [R16.64] ;  /* 0x0000000410b87981 */ /* 0x0000a2000c1e1d00 */
[C---:B------:R-:W-:Y:S01]  /*41d0*/  LOP3.LUT P4, RZ, R196.reuse, 0xff00, RZ, 0xc0, !PT ;  /* 0x0000ff00c4ff7812 */ /* 0x040fe2000788c0ff */
[----:B------:R-:W-:Y:S01]  /*41e0*/  FMUL.FTZ R191, R191, c[0x0][0x1e8] ;  /* 0x00007a00bfbf7a20 */ /* 0x000fe20000410000 */
[----:B------:R-:W-:Y:S01]  /*41f0*/  LOP3.LUT P2, RZ, R196, 0xff0000, RZ, 0xc0, !PT ;  /* 0x00ff0000c4ff7812 */ /* 0x000fe2000784c0ff */
[----:B------:R-:W-:Y:S01]  /*4200*/  FMUL.FTZ R195, R195, c[0x0][0x1e8] ;  /* 0x00007a00c3c37a20 */ /* 0x000fe20000410000 */
[----:B------:R-:W-:Y:S01]  /*4210*/  ISETP.NE.U32.AND P5, PT, RZ, c[0x0][0x258], PT ;  /* 0x00009600ff007a0c */ /* 0x000fe20003fa5070 */
[----:B------:R-:W-:Y:S02]  /*4220*/  FMUL.FTZ R216, R188, c[0x0][0x1e8] ;  /* 0x00007a00bcd87a20 */ /* 0x000fe40000410000 */
[----:B------:R-:W-:Y:S01]  /*4230*/  FMUL.FTZ R223, R193, c[0x0][0x1e8] ;  /* 0x00007a00c1df7a20 */ /* 0x000fe20000410000 */
[----:B------:R-:W-:Y:S01]  /*4240*/  ISETP.NE.AND.EX P5, PT, RZ, c[0x0][0x25c], PT, P5 ;  /* 0x00009700ff007a0c */ /* 0x000fe20003fa5350 */
[----:B0-----:R-:W-:Y:S01]  /*4250*/  HFMA2.MMA R16, -RZ, RZ, 0, 0 ;  /* 0x00000000ff107435 */ /* 0x001fe200000001ff */
[----:B------:R-:W-:-:S11]  /*4260*/  MOV R193, RZ ;  /* 0x000000ff00c17202 */ /* 0x000fd60000000f00 */
[----:B------:R-:W-:Y:S02]  /*4270*/  @P5 LEA R188, P6, R15, c[0x0][0x258], 0x5 ;  /* 0x000096000fbc5a11 */ /* 0x000fe400078c28ff */
[--C-:B--2---:R-:W-:Y:S02]  /*4280*/  @P3 PRMT R17, RZ, 0x5410, R184.reuse ;  /* 0x00005410ff113816 */ /* 0x104fe400000000b8 */
[----:B------:R-:W-:-:S03]  /*4290*/  @P4 PRMT R184, RZ, 0x7610, R184 ;  /* 0x00007610ffb84816 */ /* 0x000fc600000000b8 */
[----:B------:R-:W-:Y:S01]  /*42a0*/  @P3 FMUL.FTZ R16, R191, R17 ;  /* 0x00000011bf103220 */ /* 0x000fe20000410000 */
[----:B------:R-:W-:-:S03]  /*42b0*/  MOV R17, RZ ;  /* 0x000000ff00117202 */ /* 0x000fc60000000f00 */
[----:B------:R-:W-:Y:S02]  /*42c0*/  FADD.FTZ R136, R136, R16 ;  /* 0x0000001088887221 */ /* 0x000fe40000010000 */
[----:B------:R-:W-:-:S04]  /*42d0*/  FMUL.FTZ R16, R194, c[0x0][0x1e8] ;  /* 0x00007a00c2107a20 */ /* 0x000fc80000410000 */
[----:B------:R-:W-:Y:S01]  /*42e0*/  @P4 FMUL.FTZ R17, R16, R184 ;  /* 0x000000b810114220 */ /* 0x000fe20000410000 */
[----:B------:R-:W-:Y:S01]  /*42f0*/  @P2 PRMT R184, RZ, 0x5410, R185 ;  /* 0x00005410ffb82816 */ /* 0x000fe200000000b9 */
[----:B------:R-:W-:Y:S02]  /*4300*/  FMUL.FTZ R16, R41, R16 ;  /* 0x0000001029107220 */ /* 0x000fe40000410000 */
[----:B------:R-:W-:Y:S02]  /*4310*/  FADD.FTZ R137, R137, R17 ;  /* 0x0000001189897221 */ /* 0x000fe40000010000 */
[----:B------:R-:W-:Y:S01]  /*4320*/  FMUL.FTZ R17, R40, R191 ;  /* 0x000000bf28117220 */ /* 0x000fe20000410000 */
[----:B------:R-:W-:Y:S01]  /*4330*/  HFMA2.MMA R191, -RZ, RZ, 0, 0 ;  /* 0x00000000ffbf7435 */ /* 0x000fe200000001ff */
[----:B------:R-:W-:Y:S02]  /*4340*/  FSEL R16, R16, RZ, P4 ;  /* 0x000000ff10107208 */ /* 0x000fe40002000000 */
[----:B------:R-:W-:-:S03]  /*4350*/  LOP3.LUT P4, RZ, R197, 0xff, RZ, 0xc0, !PT ;  /* 0x000000ffc5ff7812 */ /* 0x000fc6000788c0ff */
[----:B------:R-:W-:Y:S01]  /*4360*/  @P2 FMUL.FTZ R191, R195, R184 ;  /* 0x000000b8c3bf2220 */ /* 0x000fe20000410000 */
[----:B------:R-:W-:Y:S01]  /*4370*/  FSEL R184, R17, RZ, P3 ;  /* 0x000000ff11b87208 */ /* 0x000fe20001800000 */
[----:B------:R-:W-:Y:S01]  /*4380*/  FMUL.FTZ R17, R190, c[0x0][0x1e8] ;  /* 0x00007a00be117a20 */ /* 0x000fe20000410000 */
[----:B------:R-:W-:Y:S01]  /*4390*/  LOP3.LUT P3, RZ, R196, 0xff000000, RZ, 0xc0, !PT ;  /* 0xff000000c4ff7812 */ /* 0x000fe2000786c0ff */
[----:B------:R-:W-:Y:S01]  /*43a0*/  FADD.FTZ R138, R138, R191 ;  /* 0x000000bf8a8a7221 */ /* 0x000fe20000010000 */
[----:B------:R-:W-:Y:S01]  /*43b0*/  F2FP.BF16.PACK_AB R184, R16, R184 ;  /* 0x000000b810b8723e */ /* 0x000fe200000010ff */
[----:B------:R-:W-:Y:S01]  /*43c0*/  FMUL.FTZ R16, R192, c[0x0][0x1e8] ;  /* 0x00007a00c0107a20 */ /* 0x000fe20000410000 */
[----:B------:R-:W-:Y:S01]  /*43d0*/  MOV R190, RZ ;  /* 0x000000ff00be7202 */ /* 0x000fe20000000f00 */
[----:B------:R-:W-:Y:S02]  /*43e0*/  HFMA2.MMA R192, -RZ, RZ, 0, 0 ;  /* 0x00000000ffc07435 */ /* 0x000fe400000001ff */
[----:B------:R-:W-:-:S05]  /*43f0*/  @P4 PRMT R194, RZ, 0x5410, R186 ;  /* 0x00005410ffc24816 */ /* 0x000fca00000000ba */
[----:B------:R-:W-:Y:S01]  /*4400*/  @P4 FMUL.FTZ R192, R16, R194 ;  /* 0x000000c210c04220 */ /* 0x000fe20000410000 */
[----:B------:R-:W-:Y:S01]  /*4410*/  @P3 PRMT R185, RZ, 0x7610, R185 ;  /* 0x00007610ffb93816 */ /* 0x000fe200000000b9 */
[----:B------:R-:W-:Y:S02]  /*4420*/  FMUL.FTZ R16, R44, R16 ;  /* 0x000000102c107220 */ /* 0x000fe40000410000 */
[----:B------:R-:W-:Y:S02]  /*4430*/  FADD.FTZ R140, R140, R192 ;  /* 0x000000c08c8c7221 */ /* 0x000fe40000010000 */
[----:B------:R-:W-:Y:S01]  /*4440*/  @P3 FMUL.FTZ R190, R17, R185 ;  /* 0x000000b911be3220 */ /* 0x000fe20000410000 */
[----:B------:R-:W-:Y:S01]  /*4450*/  FSEL R16, R16, RZ, P4 ;  /* 0x000000ff10107208 */ /* 0x000fe20002000000 */
[----:B------:R-:W-:Y:S01]  /*4460*/  FMUL.FTZ R17, R43, R17 ;  /* 0x000000112b117220 */ /* 0x000fe20000410000 */
[----:B------:R-:W-:Y:S01]  /*4470*/  LOP3.LUT P4, RZ, R197, 0xff000000, RZ, 0xc0, !PT ;  /* 0xff000000c5ff7812 */ /* 0x000fe2000788c0ff */
[----:B------:R-:W-:-:S02]  /*4480*/  FMUL.FTZ R185, R42, R195 ;  /* 0x000000c32ab97220 */ /* 0x000fc40000410000 */
[----:B------:R-:W-:Y:S01]  /*4490*/  CS2R R194, SRZ ;  /* 0x0000000000c27805 */ /* 0x000fe2000001ff00 */
[----:B------:R-:W-:Y:S01]  /*44a0*/  FSEL R17, R17, RZ, P3 ;  /* 0x000000ff11117208 */ /* 0x000fe20001800000 */
[----:B------:R-:W-:Y:S01]  /*44b0*/  FADD.FTZ R139, R139, R190 ;  /* 0x000000be8b8b7221 */ /* 0x000fe20000010000 */
[----:B------:R-:W-:Y:S02]  /*44c0*/  LOP3.LUT P3, RZ, R197, 0xff0000, RZ, 0xc0, !PT ;  /* 0x00ff0000c5ff7812 */ /* 0x000fe4000786c0ff */
[----:B------:R-:W-:Y:S02]  /*44d0*/  FSEL R185, R185, RZ, P2 ;  /* 0x000000ffb9b97208 */ /* 0x000fe40001000000 */
[----:B------:R-:W-:Y:S02]  /*44e0*/  LOP3.LUT P2, RZ, R197, 0xff00, RZ, 0xc0, !PT ;  /* 0x0000ff00c5ff7812 */ /* 0x000fe4000784c0ff */
[----:B------:R-:W-:-:S07]  /*44f0*/  F2FP.BF16.PACK_AB R185, R17, R185 ;  /* 0x000000b911b9723e */ /* 0x000fce00000010ff */
[--C-:B------:R-:W-:Y:S02]  /*4500*/  @P3 PRMT R17, RZ, 0x5410, R187.reuse ;  /* 0x00005410ff113816 */ /* 0x100fe400000000bb */
[----:B------:R-:W-:Y:S02]  /*4510*/  @P4 PRMT R187, RZ, 0x7610, R187 ;  /* 0x00007610ffbb4816 */ /* 0x000fe400000000bb */
[----:B------:R-:W-:Y:S01]  /*4520*/  @P2 PRMT R186, RZ, 0x7610, R186 ;  /* 0x00007610ffba2816 */ /* 0x000fe200000000ba */
[----:B------:R-:W-:Y:S02]  /*4530*/  @P3 FMUL.FTZ R194, R216, R17 ;  /* 0x00000011d8c23220 */ /* 0x000fe40000410000 */
[----:B------:R-:W-:Y:S01]  /*4540*/  FMUL.FTZ R17, R189, c[0x0][0x1e8] ;  /* 0x00007a00bd117a20 */ /* 0x000fe20000410000 */
[----:B------:R-:W-:Y:S01]  /*4550*/  @P5 LEA.HI.X R189, R15, c[0x0][0x25c], RZ, 0x5, P6 ;  /* 0x000097000fbd5a11 */ /* 0x000fe200030f2cff */
[----:B------:R-:W-:Y:S02]  /*4560*/  @P2 FMUL.FTZ R193, R223, R186 ;  /* 0x000000badfc12220 */ /* 0x000fe40000410000 */
[----:B------:R-:W-:-:S02]  /*4570*/  FMUL.FTZ R186, R45, R223 ;  /* 0x000000df2dba7220 */ /* 0x000fc40000410000 */
[----:B------:R-:W-:Y:S01]  /*4580*/  @P4 FMUL.FTZ R195, R17, R187 ;  /* 0x000000bb11c34220 */ /* 0x000fe20000410000 */
[----:B------:R-:W-:Y:S01]  /*4590*/  @P5 STG.E.128 [R188.64], R88 ;  /* 0x00000058bc005986 */ /* 0x000fe2000c101d04 */
[----:B------:R-:W-:Y:S01]  /*45a0*/  FMUL.FTZ R187, R46, R216 ;  /* 0x000000d82ebb7220 */ /* 0x000fe20000410000 */
[----:B------:R-:W-:Y:S01]  /*45b0*/  FSEL R186, R186, RZ, P2 ;  /* 0x000000ffbaba7208 */ /* 0x000fe20001000000 */
[----:B------:R-:W-:Y:S01]  /*45c0*/  FADD.FTZ R141, R141, R193 ;  /* 0x000000c18d8d7221 */ /* 0x000fe20000010000 */
[----:B------:R0:W-:Y:S01]  /*45d0*/  @P5 STG.E.128 [R188.64+0x10], R160 ;  /* 0x000010a0bc005986 */ /* 0x0001e2000c101d04 */
[----:B------:R-:W-:Y:S01]  /*45e0*/  FADD.FTZ R142, R142, R194 ;  /* 0x000000c28e8e7221 */ /* 0x000fe20000010000 */
[----:B------:R-:W-:Y:S01]  /*45f0*/  F2FP.BF16.PACK_AB R186, R186, R16 ;  /* 0x00000010baba723e */ /* 0x000fe200000010ff */
[----:B------:R-:W-:Y:S01]  /*4600*/  FADD.FTZ R143, R143, R195 ;  /* 0x000000c38f8f7221 */ /* 0x000fe20000010000 */
[----:B------:R-:W-:Y:S01]  /*4610*/  LEA R16, P2, R15, c[0x0][0x248], 0x4 ;  /* 0x000092000f107a11 */ /* 0x000fe200078420ff */
[----:B0-----:R-:W-:Y:S01]  /*4620*/  FMUL.FTZ R188, R47, R17 ;  /* 0x000000112fbc7220 */ /* 0x001fe20000410000 */
[----:B------:R-:W-:-:S04]  /*4630*/  FSEL R17, R187, RZ, P3 ;  /* 0x000000ffbb117208 */ /* 0x000fc80001800000 */
[----:B------:R-:W-:-:S04]  /*4640*/  FSEL R187, R188, RZ, P4 ;  /* 0x000000ffbcbb7208 */ /* 0x000fc80002000000 */
[----:B------:R-:W-:Y:S02]  /*4650*/  F2FP.BF16.PACK_AB R187, R187, R17 ;  /* 0x00000011bbbb723e */ /* 0x000fe400000010ff */
[----:B------:R-:W-:-:S05]  /*4660*/  LEA.HI.X R17, R15, c[0x0][0x24c], RZ, 0x4, P2 ;  /* 0x000093000f117a11 */ /* 0x000fca00010f24ff */
[----:B------:R0:W-:Y:S02]  /*4670*/  STG.E.128 [R16.64], R184 ;  /* 0x000000b810007986 */ /* 0x0001e4000c101d04 */
.L_x_5902:
[----:B------:R-:W-:Y:S05]  /*4680*/  BSYNC B1 ;  /* 0x0000000000017941 */ /* 0x000fea0003800000 */
.L_x_5901:
[----:B------:R-:W-:-:S04]  /*4690*/  MOV R15, c[0x0][0x160] ;  /* 0x00005800000f7a02 */ /* 0x000fc80000000f00 */
[----:B------:R-:W-:-:S04]  /*46a0*/  LEA R0, R15, R0, 0x2 ;  /* 0x000000000f007211 */ /* 0x000fc800078e10ff */
[----:B------:R-:W-:-:S13]  /*46b0*/  ISETP.GE.AND P2, PT, R0, c[0x0][0x164], PT ;  /* 0x0000590000007a0c */ /* 0x000fda0003f46270 */
[----:B0-----:R-:W-:Y:S01]  /*46c0*/  @P2 CALL.REL.NOINC `(.L_x_5884) ;  /* 0x0000001000002944 */ /* 0x001fe20003c00000 */
[----:B------:R-:W-:Y:S05]  /*46d0*/  BRA `(.L_x_5903) ;  /* 0xffffc1e000007947 */ /* 0x000fea000383ffff */
.L_x_5884:
[----:B------:R-:W-:Y:S05]  /*46e0*/  BSYNC B0 ;  /* 0x0000000000007941 */ /* 0x000fea0003800000 */
.L_x_5883:
        /* <DEDUP_REMOVED lines=44> */
[----:B-----5:R-:W-:Y:S04]  /*49b0*/  LDS R33, [R184.X4+0x3200] ;  /* 0x00320000b8217984 */ /* 0x020fe80000004800 */
        /* <DEDUP_REMOVED lines=105> */
.L_x_5905:
[----:B------:R-:W-:Y:S05]  /*5050*/  BSYNC B0 ;  /* 0x0000000000007941 */ /* 0x000fea0003800000 */
.L_x_5904:
        /* <DEDUP_REMOVED lines=128> */
.L_x_5907:
[----:B0-----:R-:W-:Y:S05]  /*5860*/  BSYNC B0 ;  /* 0x0000000000007941 */ /* 0x001fea0003800000 */
.L_x_5906:
        /* <DEDUP_REMOVED lines=18> */
.L_x_5909:
[----:B------:R-:W-:Y:S05]  /*5990*/  BSYNC B0 ;  /* 0x0000000000007941 */ /* 0x000fea0003800000 */
.L_x_5908:
        /* <DEDUP_REMOVED lines=18> */
.L_x_5911:
[----:B------:R-:W-:Y:S05]  /*5ac0*/  BSYNC B0 ;  /* 0x0000000000007941 */ /* 0x000fea0003800000 */
.L_x_5910:
        /* <DEDUP_REMOVED lines=18> */
.L_x_5913:
[----:B------:R-:W-:Y:S05]  /*5bf0*/  BSYNC B0 ;  /* 0x0000000000007941 */ /* 0x000fea0003800000 */
.L_x_5912:
        /* <DEDUP_REMOVED lines=18> */
.L_x_5915:
[----:B------:R-:W-:Y:S05]  /*5d20*/  BSYNC B0 ;  /* 0x0000000000007941 */ /* 0x000fea0003800000 */
.L_x_5914:
        /* <DEDUP_REMOVED lines=18> */
.L_x_5917:
[----:B------:R-:W-:Y:S05]  /*5e50*/  BSYNC B0 ;  /* 0x0000000000007941 */ /* 0x000fea0003800000 */
.L_x_5916:
        /* <DEDUP_REMOVED lines=12> */
.L_x_5893:
[----:B------:R-:W-:Y:S01]  /*5f20*/  HFMA2.MMA R186, -RZ, RZ, 0, 5.9604644775390625e-08 ;  /* 0x00000001ffba7435 */ /* 0x000fe200000001ff */
[----:B------:R-:W-:Y:S02]  /*5f30*/  MOV R185, R224 ;  /* 0x000000e000b97202 */ /* 0x000fe40000000f00 */
[----:B------:R-:W-:Y:S02]  /*5f40*/  MOV R191, 0x1f ;  /* 0x0000001f00bf7802 */ /* 0x000fe40000000f00 */
[----:B------:R-:W-:-:S02]  /*5f50*/  MOV R190, 0xffffffff ;  /* 0xffffffff00be7802 */ /* 0x000fc40000000f00 */
[----:B------:R-:W-:Y:S02]  /*5f60*/  MOV R184, 0x5f80 ;  /* 0x00005f8000b87802 */ /* 0x000fe40000000f00 */
[----:B-----5:R-:W-:Y:S05]  /*5f70*/  CALL.REL.NOINC `($__internal_94_$__cuda_sm70_shflsync_bfly_p) ;  /* 0x0000046000007944 */ /* 0x020fea0003c00000 */
[----:B-1----:R-:W-:Y:S01]  /*5f80*/  MOV R187, R186 ;  /* 0x000000ba00bb7202 */ /* 0x002fe20000000f00 */
[----:B------:R-:W-:Y:S05]  /*5f90*/  BRA `(.L_x_5918) ;  /* 0xffffc14000007947 */ /* 0x000fea000383ffff */
.L_x_5894:
[----:B------:R-:W-:Y:S01]  /*5fa0*/  HFMA2.MMA R186, -RZ, RZ, 0, 5.9604644775390625e-08 ;  /* 0x00000001ffba7435 */ /* 0x000fe200000001ff */
[----:B------:R-:W-:Y:S02]  /*5fb0*/  MOV R185, R223 ;  /* 0x000000df00b97202 */ /* 0x000fe40000000f00 */
[----:B------:R-:W-:Y:S02]  /*5fc0*/  MOV R191, 0x1f ;  /* 0x0000001f00bf7802 */ /* 0x000fe40000000f00 */
[----:B------:R-:W-:Y:S02]  /*5fd0*/  MOV R190, 0xffffffff ;  /* 0xffffffff00be7802 */ /* 0x000fe40000000f00 */
[----:B------:R-:W-:Y:S02]  /*5fe0*/  MOV R184, 0x6000 ;  /* 0x0000600000b87802 */ /* 0x000fe40000000f00 */
[----:B01---5:R-:W-:Y:S05]  /*5ff0*/  CALL.REL.NOINC `($__internal_94_$__cuda_sm70_shflsync_bfly_p) ;  /* 0x000003e000007944 */ /* 0x023fea0003c00000 */
[----:B------:R-:W-:Y:S01]  /*6000*/  FADD.FTZ R187, R187, R224 ;  /* 0x000000e0bbbb7221 */ /* 0x000fe20000010000 */
[----:B------:R-:W-:Y:S01]  /*6010*/  MOV R191, 0x1f ;  /* 0x0000001f00bf7802 */ /* 0x000fe20000000f00 */
[----:B-1----:R-:W-:Y:S01]  /*6020*/  FADD.FTZ R188, R223, R186 ;  /* 0x000000badfbc7221 */ /* 0x002fe20000010000 */
[----:B------:R-:W-:Y:S01]  /*6030*/  HFMA2.MMA R186, -RZ, RZ, 0, 1.1920928955078125e-07 ;  /* 0x00000002ffba7435 */ /* 0x000fe200000001ff */
[----:B------:R-:W-:-:S02]  /*6040*/  MOV R190, 0xffffffff ;  /* 0xffffffff00be7802 */ /* 0x000fc40000000f00 */
[----:B------:R-:W-:Y:S02]  /*6050*/  MOV R185, R187 ;  /* 0x000000bb00b97202 */ /* 0x000fe40000000f00 */
[----:B------:R-:W-:Y:S02]  /*6060*/  MOV R184, 0x6080 ;  /* 0x0000608000b87802 */ /* 0x000fe40000000f00 */
[----:B------:R-:W-:Y:S05]  /*6070*/  CALL.REL.NOINC `($__internal_94_$__cuda_sm70_shflsync_bfly_p) ;  /* 0x0000036000007944 */ /* 0x000fea0003c00000 */
[----:B-1----:R-:W-:Y:S01]  /*6080*/  MOV R189, R186 ;  /* 0x000000ba00bd7202 */ /* 0x002fe20000000f00 */
[----:B------:R-:W-:Y:S01]  /*6090*/  HFMA2.MMA R186, -RZ, RZ, 0, 1.1920928955078125e-07 ;  /* 0x00000002ffba7435 */ /* 0x000fe200000001ff */
[----:B------:R-:W-:Y:S02]  /*60a0*/  MOV R185, R188 ;  /* 0x000000bc00b97202 */ /* 0x000fe40000000f00 */
[----:B------:R-:W-:Y:S02]  /*60b0*/  MOV R191, 0x1f ;  /* 0x0000001f00bf7802 */ /* 0x000fe40000000f00 */
[----:B------:R-:W-:Y:S02]  /*60c0*/  MOV R190, 0xffffffff ;  /* 0xffffffff00be7802 */ /* 0x000fe40000000f00 */
[----:B------:R-:W-:-:S02]  /*60d0*/  MOV R184, 0x60f0 ;  /* 0x000060f000b87802 */ /* 0x000fc40000000f00 */
[----:B------:R-:W-:Y:S05]  /*60e0*/  CALL.REL.NOINC `($__internal_94_$__cuda_sm70_shflsync_bfly_p) ;  /* 0x000002f000007944 */ /* 0x000fea0003c00000 */
[----:B------:R-:W-:Y:S01]  /*60f0*/  FADD.FTZ R187, R189, R187 ;  /* 0x000000bbbdbb7221 */ /* 0x000fe20000010000 */
[----:B------:R-:W-:Y:S01]  /*6100*/  MOV R191, 0x1f ;  /* 0x0000001f00bf7802 */ /* 0x000fe20000000f00 */
[----:B-1----:R-:W-:Y:S01]  /*6110*/  FADD.FTZ R188, R188, R186 ;  /* 0x000000babcbc7221 */ /* 0x002fe20000010000 */
[----:B------:R-:W-:Y:S01]  /*6120*/  HFMA2.MMA R186, -RZ, RZ, 0, 2.384185791015625e-07 ;  /* 0x00000004ffba7435 */ /* 0x000fe200000001ff */
[----:B------:R-:W-:-:S02]  /*6130*/  MOV R190, 0xffffffff ;  /* 0xffffffff00be7802 */ /* 0x000fc40000000f00 */
[----:B------:R-:W-:Y:S02]  /*6140*/  MOV R185, R187 ;  /* 0x000000bb00b97202 */ /* 0x000fe40000000f00 */
[----:B------:R-:W-:Y:S02]  /*6150*/  MOV R184, 0x6170 ;  /* 0x0000617000b87802 */ /* 0x000fe40000000f00 */
[----:B------:R-:W-:Y:S05]  /*6160*/  CALL.REL.NOINC `($__internal_94_$__cuda_sm70_shflsync_bfly_p) ;  /* 0x0000027000007944 */ /* 0x000fea0003c00000 */
[----:B-1----:R-:W-:Y:S01]  /*6170*/  MOV R189, R186 ;  /* 0x000000ba00bd7202 */ /* 0x002fe20000000f00 */
[----:B------:R-:W-:Y:S01]  /*6180*/  HFMA2.MMA R186, -RZ, RZ, 0, 2.384185791015625e-07 ;  /* 0x00000004ffba7435 */ /* 0x000fe200000001ff */
        /* <DEDUP_REMOVED lines=8> */
[----:B------:R-:W-:Y:S01]  /*6210*/  HFMA2.MMA R186, -RZ, RZ, 0, 4.76837158203125e-07 ;  /* 0x00000008ffba7435 */ /* 0x000fe200000001ff */
[----:B------:R-:W-:-:S02]  /*6220*/  MOV R190, 0xffffffff ;  /* 0xffffffff00be7802 */ /* 0x000fc40000000f00 */
[----:B------:R-:W-:Y:S02]  /*6230*/  MOV R185, R187 ;  /* 0x000000bb00b97202 */ /* 0x000fe40000000f00 */
[----:B------:R-:W-:Y:S02]  /*6240*/  MOV R184, 0x6260 ;  /* 0x0000626000b87802 */ /* 0x000fe40000000f00 */
[----:B------:R-:W-:Y:S05]  /*6250*/  CALL.REL.NOINC `($__internal_94_$__cuda_sm70_shflsync_bfly_p) ;  /* 0x0000018000007944 */ /* 0x000fea0003c00000 */
[----:B-1----:R-:W-:Y:S01]  /*6260*/  MOV R189, R186 ;  /* 0x000000ba00bd7202 */ /* 0x002fe20000000f00 */
[----:B------:R-:W-:Y:S01]  /*6270*/  HFMA2.MMA R186, -RZ, RZ, 0, 4.76837158203125e-07 ;  /* 0x00000008ffba7435 */ /* 0x000fe200000001ff */
        /* <DEDUP_REMOVED lines=8> */
[----:B------:R-:W-:Y:S01]  /*6300*/  HFMA2.MMA R186, -RZ, RZ, 0, 9.5367431640625e-07 ;  /* 0x00000010ffba7435 */ /* 0x000fe200000001ff */
[----:B------:R-:W-:-:S02]  /*6310*/  MOV R190, 0xffffffff ;  /* 0xffffffff00be7802 */ /* 0x000fc40000000f00 */
[----:B------:R-:W-:Y:S02]  /*6320*/  MOV R185, R187 ;  /* 0x000000bb00b97202 */ /* 0x000fe40000000f00 */
[----:B------:R-:W-:Y:S02]  /*6330*/  MOV R184, 0x6350 ;  /* 0x0000635000b87802 */ /* 0x000fe40000000f00 */
[----:B------:R-:W-:Y:S05]  /*6340*/  CALL.REL.NOINC `($__internal_94_$__cuda_sm70_shflsync_bfly_p) ;  /* 0x0000009000007944 */ /* 0x000fea0003c00000 */
[----:B-1----:R-:W-:Y:S01]  /*6350*/  MOV R189, R186 ;  /* 0x000000ba00bd7202 */ /* 0x002fe20000000f00 */
[----:B------:R-:W-:Y:S01]  /*6360*/  HFMA2.MMA R186, -RZ, RZ, 0, 9.5367431640625e-07 ;  /* 0x00000010ffba7435 */ /* 0x000fe200000001ff */
[----:B------:R-:W-:Y:S02]  /*6370*/  MOV R185, R188 ;  /* 0x000000bc00b97202 */ /* 0x000fe40000000f00 */
[----:B------:R-:W-:Y:S02]  /*6380*/  MOV R191, 0x1f ;  /* 0x0000001f00bf7802 */ /* 0x000fe40000000f00 */
[----:B------:R-:W-:Y:S02]  /*6390*/  MOV R190, 0xffffffff ;  /* 0xffffffff00be7802 */ /* 0x000fe40000000f00 */
[----:B------:R-:W-:-:S02]  /*63a0*/  MOV R184, 0x63c0 ;  /* 0x000063c000b87802 */ /* 0x000fc40000000f00 */
[----:B------:R-:W-:Y:S05]  /*63b0*/  CALL.REL.NOINC `($__internal_94_$__cuda_sm70_shflsync_bfly_p) ;  /* 0x0000002000007944 */ /* 0x000fea0003c00000 */
[----:B-1----:R-:W-:Y:S01]  /*63c0*/  MOV R184, R186 ;  /* 0x000000ba00b87202 */ /* 0x002fe20000000f00 */
[----:B------:R-:W-:Y:S05]  /*63d0*/  BRA `(.L_x_5919) ;  /* 0xffffbe2000007947 */ /* 0x000fea000383ffff */
        .weak           $__internal_94_$__cuda_sm70_shflsync_bfly_p
        .type           $__internal_94_$__cuda_sm70_shflsync_bfly_p,@function
        .size           $__internal_94_$__cuda_sm70_shflsync_bfly_p,(.L_x_12396 - $__internal_94_$__cuda_sm70_shflsync_bfly_p)
$__internal_94_$__cuda_sm70_shflsync_bfly_p:
[----:B------:R-:W-:Y:S04]  /*63e0*/  WARPSYNC R190 ;  /* 0x000000be00007348 */ /* 0x000fe80003800000 */
[----:B------:R0:W1:Y:S02]  /*63f0*/  SHFL.BFLY PT, R186, R185, R186, R191 ;  /* 0x0c0000bab9ba7389 */ /* 0x00006400000e00bf */
[----:B0-----:R-:W-:-:S06]  /*6400*/  HFMA2.MMA R185, -RZ, RZ, 0, 0 ;  /* 0x00000000ffb97435 */ /* 0x001fcc00000001ff */
[----:B------:R-:W-:Y:S05]  /*6410*/  RET.REL.NODEC R184 `(_ZN10layer_norm13ln_bwd_kernelINS_13Kernel_traitsIf13__nv_bfloat16fS2_fjLj1024ELj1ELj4ELj1ELj16ENS_18Kernel_traits_baseILj1024EfS2_fS2_fjLj128EEEEELb1ELb1ELb0ELb0EEEvNS_9BwdParamsE) ;  /* 0xffff9be0b8007950 */ /* 0x000fea0003c3ffff */
.L_x_5920:
        /* <DEDUP_REMOVED lines=14> */
.L_x_12396:


//--------------------- .text._ZN10layer_norm13ln_bwd_kernelINS_13Kernel_traitsIf13__nv_bfloat16fS2_fjLj1024ELj1ELj4ELj1ELj16ENS_18Kernel_traits_baseILj1024EfS2_fS2_fjLj128EEEEELb1ELb1ELb0ELb1EEEvNS_9BwdParamsE --------------------------
	.section	.text._ZN10layer_norm13ln_bwd_kernelINS_13Kernel_traitsIf13__nv_bfloat16fS2_fjLj1024ELj1ELj4ELj1ELj16ENS_18Kernel_traits_baseILj1024EfS2_fS2_fjLj128EEEEELb1ELb1ELb0ELb1EEEvNS_9BwdParamsE,"ax",@progbits
	.sectioninfo	@"SHI_REGISTERS=255"
	.align	128
        .global         _ZN10layer_norm13ln_bwd_kernelINS_13Kernel_traitsIf13__nv_bfloat16fS2_fjLj1024ELj1ELj4ELj1ELj16ENS_18Kernel_traits_baseILj1024EfS2_fS2_fjLj128EEEEELb1ELb1ELb0ELb1EEEvNS_9BwdParamsE
        .type           _ZN10layer_norm13ln_bwd_kernelINS_13Kernel_traitsIf13__nv_bfloat16fS2_fjLj1024ELj1ELj4ELj1ELj16ENS_18Kernel_traits_baseILj1024EfS2_fS2_fjLj128EEEEELb1ELb1ELb0ELb1EEEvNS_9BwdParamsE,@function
        .size           _ZN10layer_norm13ln_bwd_kernelINS_13Kernel_traitsIf13__nv_bfloat16fS2_fjLj1024ELj1ELj4ELj1ELj16ENS_18Kernel_traits_baseILj1024EfS2_fS2_fjLj128EEEEELb1ELb1ELb0ELb1EEEvNS_9BwdParamsE,(.L_x_12397 - _ZN10layer_norm13ln_bwd_kernelINS_13Kernel_traitsIf13__nv_bfloat16fS2_fjLj1024ELj1ELj4ELj1ELj16ENS_18Kernel_traits_baseILj1024EfS2_fS2_fjLj128EEEEELb1ELb1ELb0ELb1EEEvNS_9BwdParamsE)
        .other          _ZN10layer_norm13ln_bwd_kernelINS_13Kernel_traitsIf13__nv_bfloat16fS2_fjLj1024ELj1ELj4ELj1ELj16ENS_18Kernel_traits_baseILj1024EfS2_fS2_fjLj128EEEEELb1ELb1ELb0ELb1EEEvNS_9BwdParamsE,@"STO_CUDA_ENTRY STV_DEFAULT"
_ZN10layer_norm13ln_bwd_kernelINS_13Kernel_traitsIf13__nv_bfloat16fS2_fjLj1024ELj1ELj4ELj1ELj16ENS_18Kernel_traits_baseILj1024EfS2_fS2_fjLj128EEEEELb1ELb1ELb0ELb1EEEvNS_9BwdParamsE:
.text._ZN10layer_norm13ln_bwd_kernelINS_13Kernel_traitsIf13__nv_bfloat16fS2_fjLj1024ELj1ELj4ELj1ELj16ENS_18Kernel_traits_baseILj1024EfS2_fS2_fjLj128EEEEELb1ELb1ELb0ELb1EEEvNS_9BwdParamsE:
        /* <DEDUP_REMOVED lines=59> */
.L_x_5922:
        /* <DEDUP_REMOVED lines=52> */
[----:B------:R-:W-:-:S02]  /*06f0*/  HFMA2.MMA R209, -RZ, RZ, 0, 0 ;  /* 0x00000000ffd17435 */ /* 0x000fc400000001ff */
[----:B------:R-:W-:Y:S01]  /*0700*/  HFMA2.MMA R201, -RZ, RZ, 0, 0 ;  /* 0x00000000ffc97435 */ /* 0x000fe200000001ff */
[----:B------:R1:W5:Y:S01]  /*0710*/  LDG.E.128 R84, [R2.64+0x10] ;  /* 0x0000100402547981 */ /* 0x000362000c1e1d00 */
        /* <DEDUP_REMOVED lines=9> */
[----:B------:R-:W-:Y:S01]  /*07b0*/  MOV R229, RZ ;  /* 0x000000ff00e57202 */ /* 0x000fe20000000f00 */
[----:B------:R-:W-:Y:S01]  /*07c0*/  CS2R R192, SRZ ;  /* 0x0000000000c07805 */ /* 0x000fe2000001ff00 */
        /* <DEDUP_REMOVED lines=21> */
[----:B------:R-:W-:Y:S01]  /*0920*/  MOV R0, RZ ;  /* 0x000000ff00007202 */ /* 0x000fe20000000f00 */
[----:B-1----:R-:W-:-:S02]  /*0930*/  CS2R R2, SRZ ;  /* 0x0000000000027805 */ /* 0x002fc4000001ff00 */
[----:B------:R2:W5:Y:S04]  /*0940*/  LDG.E.128 R48, [R4.64+0x400] ;  /* 0x0004000404307981 */ /* 0x000568000c1e1d00 */
[----:B------:R2:W5:Y:S04]  /*0950*/  LDG.E.128 R44, [R4.64+0x410] ;  /* 0x00041004042c7981 */ /* 0x000568000c1e1d00 */
[----:B------:R2:W5:Y:S04]  /*0960*/  LDG.E.128 R40, [R4.64+0x800] ;  /* 0x0008000404287981 */ /* 0x000568000c1e1d00 */
[----:B------:R2:W5:Y:S04]  /*0970*/  LDG.E.128 R36, [R4.64+0x810] ;  /* 0x0008100404247981 */ /* 0x000568000c1e1d00 */
[----:B------:R2:W5:Y:S04]  /*0980*/  LDG.E.128 R32, [R4.64+0xc00] ;  /* 0x000c000404207981 */ /* 0x000568000c1e1d00 */
[----:B------:R2:W5:Y:S02]  /*0990*/  LDG.E.128 R28, [R4.64+0xc10] ;  /* 0x000c1004041c7981 */ /* 0x000564000c1e1d00 */
[----:B0-2---:R-:W-:-:S02]  /*09a0*/  CS2R R4, SRZ ;  /* 0x0000000000047805 */ /* 0x005fc4000001ff00 */
.L_x_5928:
        /* <DEDUP_REMOVED lines=19> */
[----:B------:R0:W3:Y:S01]  /*0ae0*/  @P0 LDG.E.U16 R205, [R132.64] ;  /* 0x0000000484cd0981 */ /* 0x0000e2000c1e1500 */
[C---:B------:R-:W-:Y:S01]  /*0af0*/  IADD3 R196, R195.reuse, 0x60, RZ ;  /* 0x00000060c3c47810 */ /* 0x040fe20007ffe0ff */
[----:B------:R-:W-:Y:S01]  /*0b00*/  IMAD.WIDE.U32 R148, R198, R204, c[0x0][0x188] ;  /* 0x00006200c6947625 */ /* 0x000fe200078e00cc */
[----:B------:R-:W-:-:S03]  /*0b10*/  IADD3 R176, R195, 0x60, RZ ;  /* 0x00000060c3b07810 */ /* 0x000fc60007ffe0ff */
[-C--:B------:R-:W-:Y:S01]  /*0b20*/  IMAD.WIDE.U32 R168, R204, R177.reuse, c[0x0][0x208] ;  /* 0x00008200cca87625 */ /* 0x080fe200078e00b1 */
[----:B------:R1:W4:Y:S03]  /*0b30*/  LDG.E.128 R144, [R148.64] ;  /* 0x0000000494907981 */ /* 0x000326000c1e1d00 */
[-C--:B------:R-:W-:Y:S01]  /*0b40*/  IMAD.WIDE.U32 R156, R203, R198.reuse, c[0x0][0x188] ;  /* 0x00006200cb9c7625 */ /* 0x080fe200078e00c6 */
[----:B0-----:R0:W3:Y:S03]  /*0b50*/  LDG.E.128 R132, [R140.64] ;  /* 0x000000048c847981 */ /* 0x0010e6000c1e1d00 */
[----:B------:R-:W-:Y:S01]  /*0b60*/  IMAD.WIDE.U32 R164, R196, R198, c[0x0][0x188] ;  /* 0x00006200c4a47625 */ /* 0x000fe200078e00c6 */
[----:B------:R-:W3:Y:S03]  /*0b70*/  LDG.E.128 R168, [R168.64] ;  /* 0x00000004a8a87981 */ /* 0x000ee6000c1e1d00 */
[----:B------:R-:W-:Y:S01]  /*0b80*/  IMAD.WIDE R186, R194, R186, c[0x0][0x1a8] ;  /* 0x00006a00c2ba7625 */ /* 0x000fe200078e02ba */
[----:B-1----:R-:W3:Y:S03]  /*0b90*/  LDG.E.128 R148, [R148.64+0x10] ;  /* 0x0000100494947981 */ /* 0x002ee6000c1e1d00 */
[-C--:B------:R-:W-:Y:S01]  /*0ba0*/  IMAD.WIDE.U32 R136, R195, R177.reuse, c[0x0][0x208] ;  /* 0x00008200c3887625 */ /* 0x080fe200078e00b1 */
[----:B0-----:R-:W3:Y:S03]  /*0bb0*/  LDG.E.128 R140, [R140.64+0x10] ;  /* 0x000010048c8c7981 */ /* 0x001ee6000c1e1d00 */
[-C--:B------:R-:W-:Y:S01]  /*0bc0*/  IMAD.WIDE.U32 R172, R203, R177.reuse, c[0x0][0x208] ;  /* 0x00008200cbac7625 */ /* 0x080fe200078e00b1 */
[----:B------:R0:W3:Y:S03]  /*0bd0*/  LDG.E.128 R152, [R156.64] ;  /* 0x000000049c987981 */ /* 0x0000e6000c1e1d00 */
[----:B------:R-:W-:Y:S01]  /*0be0*/  IMAD.WIDE.U32 R176, R176, R177, c[0x0][0x208] ;  /* 0x00008200b0b07625 */ /* 0x000fe200078e00b1 */
[----:B------:R1:W3:Y:S04]  /*0bf0*/  LDG.E.128 R160, [R164.64] ;  /* 0x00000004a4a07981 */ /* 0x0002e8000c1e1d00 */
[----:B------:R1:W3:Y:S04]  /*0c00*/  LDG.E R197, [R186.64] ;  /* 0x00000004bac57981 */ /* 0x0002e8000c1e1900 */
[----:B0-----:R-:W3:Y:S04]  /*0c10*/  LDG.E.128 R156, [R156.64+0x10] ;  /* 0x000010049c9c7981 */ /* 0x001ee8000c1e1d00 */
[----:B-1----:R-:W3:Y:S04]  /*0c20*/  LDG.E.128 R164, [R164.64+0x10] ;  /* 0x00001004a4a47981 */ /* 0x002ee8000c1e1d00 */
[----:B------:R-:W3:Y:S04]  /*0c30*/  LDG.E.128 R176, [R176.64] ;  /* 0x00000004b0b07981 */ /* 0x000ee8000c1e1d00 */
[----:B------:R-:W3:Y:S01]  /*0c40*/  LDG.E.128 R172, [R172.64] ;  /* 0x00000004acac7981 */ /* 0x000ee2000c1e1d00 */
[----:B------:R-:W-:Y:S01]  /*0c50*/  ISETP.NE.U32.AND P1, PT, RZ, c[0x0][0x218], PT ;  /* 0x00008600ff007a0c */ /* 0x000fe20003f25070 */
[----:B------:R-:W0:Y:S02]  /*0c60*/  LDC.U8 R200, c[0x0][0x1f0] ;  /* 0x00007c00ffc87b82 */ /* 0x000e240000000000 */
[----:B------:R-:W3:Y:S01]  /*0c70*/  LDG.E.128 R136, [R136.64] ;  /* 0x0000000488887981 */ /* 0x000ee2000c1e1d00 */
[----:B------:R-:W-:-:S13]  /*0c80*/  ISETP.NE.AND.EX P1, PT, RZ, c[0x0][0x21c], PT, P1 ;  /* 0x00008700ff007a0c */ /* 0x000fda0003f25310 */
[----:B------:R-:W-:-:S04]  /*0c90*/  @P1 IMAD.WIDE.U32 R186, R195, R198, c[0x0][0x218] ;  /* 0x00008600c3ba1625 */ /* 0x000fc800078e00c6 */
[C---:B------:R-:W-:Y:S01]  /*0ca0*/  @P1 IMAD.WIDE.U32 R188, R198.reuse, R204, c[0x0][0x218] ;  /* 0x00008600c6bc1625 */ /* 0x040fe200078e00cc */
[----:B-----5:R1:W5:Y:S03]  /*0cb0*/  @P1 LDG.E.128 R92, [R186.64] ;  /* 0x00000004ba5c1981 */ /* 0x020366000c1e1d00 */
[----:B------:R-:W-:Y:S01]  /*0cc0*/  @P1 IMAD.WIDE.U32 R190, R198, R203, c[0x0][0x218] ;  /* 0x00008600c6be1625 */ /* 0x000fe200078e00cb */
        /* <DEDUP_REMOVED lines=8> */
[----:B0-----:R-:W-:-:S04]  /*0d50*/  ISETP.NE.AND P1, PT, R200, RZ, PT ;  /* 0x000000ffc800720c */ /* 0x001fc80003f25270 */
[----:B--2---:R-:W-:-:S05]  /*0d60*/  FSEL R224, R224, RZ, !P1 ;  /* 0x000000ffe0e07208 */ /* 0x004fca0004800000 */
[C---:B----4-:R-:W-:Y:S02]  /*0d70*/  FADD.FTZ R218, -R224.reuse, R144 ;  /* 0x00000090e0da7221 */ /* 0x050fe40000010100 */
[C---:B------:R-:W-:Y:S02]  /*0d80*/  FADD.FTZ R145, -R224.reuse, R145 ;  /* 0x00000091e0917221 */ /* 0x040fe40000010100 */
[C---:B---3--:R-:W-:Y:S02]  /*0d90*/  FADD.FTZ R219, -R224.reuse, R134 ;  /* 0x00000086e0db7221 */ /* 0x048fe40000010100 */
        /* <DEDUP_REMOVED lines=11> */
[----:B------:R-:W-:Y:S01]  /*0e50*/  PRMT R225, RZ, 0x7610, R169 ;  /* 0x00007610ffe17816 */ /* 0x000fe200000000a9 */
[----:B------:R-:W-:-:S02]  /*0e60*/  FADD.FTZ R227, -R224, R132 ;  /* 0x00000084e0e37221 */ /* 0x000fc40000010100 */
[C---:B------:R-:W-:Y:S02]  /*0e70*/  FADD.FTZ R226, -R224.reuse, R133 ;  /* 0x00000085e0e27221 */ /* 0x040fe40000010100 */
[C---:B------:R-:W-:Y:S02]  /*0e80*/  FMUL.FTZ R141, R197.reuse, R219 ;  /* 0x000000dbc58d7220 */ /* 0x040fe40000410000 */
[----:B------:R-:W-:Y:S02]  /*0e90*/  FMUL.FTZ R218, R197, R218 ;  /* 0x000000dac5da7220 */ /* 0x000fe40000410000 */
        /* <DEDUP_REMOVED lines=17> */
[----:B------:R-:W-:Y:S01]  /*0fb0*/  FADD.FTZ R249, -R224, R167 ;  /* 0x000000a7e0f97221 */ /* 0x000fe20000010100 */
[----:B------:R-:W-:Y:S01]  /*0fc0*/  PRMT R224, RZ, 0x5410, R169 ;  /* 0x00005410ffe07816 */ /* 0x000fe200000000a9 */
[C---:B------:R-:W-:Y:S01]  /*0fd0*/  FMUL.FTZ R219, R197.reuse, R145 ;  /* 0x00000091c5db7220 */ /* 0x040fe20000410000 */
[--C-:B------:R-:W-:Y:S01]  /*0fe0*/  PRMT R233, RZ, 0x5410, R170.reuse ;  /* 0x00005410ffe97816 */ /* 0x100fe200000000aa */
[C---:B------:R-:W-:Y:S01]  /*0ff0*/  FMUL.FTZ R140, R197.reuse, R222 ;  /* 0x000000dec58c7220 */ /* 0x040fe20000410000 */
[----:B------:R-:W-:Y:S01]  /*1000*/  PRMT R232, RZ, 0x7610, R170 ;  /* 0x00007610ffe87816 */ /* 0x000fe200000000aa */
[----:B------:R-:W-:Y:S01]  /*1010*/  FADD.FTZ R236, R234, R236 ;  /* 0x000000eceaec7221 */ /* 0x000fe20000010000 */
[--C-:B------:R-:W-:Y:S01]  /*1020*/  PRMT R168, RZ, 0x5410, R171.reuse ;  /* 0x00005410ffa87816 */ /* 0x100fe200000000ab */
[-C--:B------:R-:W-:Y:S01]  /*1030*/  FFMA.FTZ R10, R218, R234.reuse, R10 ;  /* 0x000000eada0a7223 */ /* 0x080fe2000001000a */
[----:B------:R-:W-:Y:S01]  /*1040*/  PRMT R169, RZ, 0x7610, R171 ;  /* 0x00007610ffa97816 */ /* 0x000fe200000000ab */
[----:B------:R-:W-:Y:S01]  /*1050*/  FMUL.FTZ R222, R80, R234 ;  /* 0x000000ea50de7220 */ /* 0x000fe20000410000 */
[--C-:B------:R-:W-:Y:S01]  /*1060*/  PRMT R133, RZ, 0x5410, R177.reuse ;  /* 0x00005410ff857816 */ /* 0x100fe200000000b1 */
[----:B------:R-:W2:Y:S01]  /*1070*/  LDL.LU R234, [R1+0xc] ;  /* 0x00000c0001ea7983 */ /* 0x000ea20000300800 */
[----:B------:R-:W-:Y:S01]  /*1080*/  PRMT R134, RZ, 0x7610, R177 ;  /* 0x00007610ff867816 */ /* 0x000fe200000000b1 */
[----:B------:R-:W-:Y:S01]  /*1090*/  FMUL.FTZ R177, R197, R223 ;  /* 0x000000dfc5b17220 */ /* 0x000fe20000410000 */
[--C-:B------:R-:W-:Y:S01]  /*10a0*/  PRMT R170, RZ, 0x5410, R172.reuse ;  /* 0x00005410ffaa7816 */ /* 0x100fe200000000ac */
[----:B------:R-:W-:Y:S01]  /*10b0*/  FADD.FTZ R231, R235, R231 ;  /* 0x000000e7ebe77221 */ /* 0x000fe20000010000 */
[----:B------:R-:W-:Y:S01]  /*10c0*/  PRMT R171, RZ, 0x7610, R172 ;  /* 0x00007610ffab7816 */ /* 0x000fe200000000ac */
[----:B------:R-:W-:-:S02]  /*10d0*/  FMUL.FTZ R172, R197, R210 ;  /* 0x000000d2c5ac7220 */ /* 0x000fc40000410000 */
[-C--:B------:R-:W-:Y:S02]  /*10e0*/  FFMA.FTZ R9, R219, R235.reuse, R9 ;  /* 0x000000ebdb097223 */ /* 0x080fe40000010009 */
[----:B------:R-:W-:Y:S02]  /*10f0*/  FMUL.FTZ R223, R81, R235 ;  /* 0x000000eb51df7220 */ /* 0x000fe40000410000 */
[----:B------:R-:W3:Y:S01]  /*1100*/  LDL.LU R235, [R1] ;  /* 0x0000000001eb7983 */ /* 0x000ee20000300800 */
[----:B------:R-:W-:-:S03]  /*1110*/  FMUL.FTZ R210, R197, R148 ;  /* 0x00000094c5d27220 */ /* 0x000fc60000410000 */
[----:B------:R-:W4:Y:S01]  /*1120*/  LDL.LU R148, [R1+0x4] ;  /* 0x0000040001947983 */ /* 0x000f220000300800 */
[----:B-1----:R-:W-:Y:S02]  /*1130*/  MOV R186, 0x8 ;  /* 0x0000000800ba7802 */ /* 0x002fe40000000f00 */
[----:B------:R-:W-:Y:S02]  /*1140*/  MOV R200, 0x3f800000 ;  /* 0x3f80000000c87802 */ /* 0x000fe40000000f00 */
[----:B------:R-:W-:Y:S01]  /*1150*/  @P0 PRMT R200, RZ, 0x5410, R205 ;  /* 0x00005410ffc80816 */ /* 0x000fe200000000cd */
[----:B------:R-:W-:Y:S01]  /*1160*/  IMAD.WIDE.U32 R206, R195, R186, c[0x0][0x190] ;  /* 0x00006400c3ce7625 */ /* 0x000fe200078e00ba */
[----:B------:R-:W-:Y:S02]  /*1170*/  PRMT R205, RZ, 0x7610, R139 ;  /* 0x00007610ffcd7816 */ /* 0x000fe4000000008b */
[--C-:B------:R-:W-:Y:S02]  /*1180*/  PRMT R152, RZ, 0x5410, R176.reuse ;  /* 0x00005410ff987816 */ /* 0x100fe400000000b0 */
[----:B------:R0:W5:Y:S01]  /*1190*/  LDG.E.64 R198, [R206.64] ;  /* 0x00000004cec67981 */ /* 0x000162000c1e1b00 */
[----:B------:R-:W-:Y:S01]  /*11a0*/  PRMT R153, RZ, 0x7610, R176 ;  /* 0x00007610ff997816 */ /* 0x000fe200000000b0 */
[----:B------:R-:W-:Y:S01]  /*11b0*/  FMUL.FTZ R176, R197, R217 ;  /* 0x000000d9c5b07220 */ /* 0x000fe20000410000 */
[----:B------:R-:W-:Y:S01]  /*11c0*/  PRMT R162, RZ, 0x5410, R174 ;  /* 0x00005410ffa27816 */ /* 0x000fe200000000ae */
[----:B------:R-:W-:-:S02]  /*11d0*/  FADD.FTZ R229, R205, R229 ;  /* 0x000000e5cde57221 */ /* 0x000fc40000010000 */
[-C--:B------:R-:W-:Y:S02]  /*11e0*/  FFMA.FTZ R7, R172, R205.reuse, R7 ;  /* 0x000000cdac077223 */ /* 0x080fe40000010007 */
[----:B------:R-:W-:Y:S01]  /*11f0*/  FMUL.FTZ R166, R87, R205 ;  /* 0x000000cd57a67220 */ /* 0x000fe20000410000 */
[----:B0-----:R-:W-:Y:S01]  /*1200*/  PRMT R206, RZ, 0x7610, R138 ;  /* 0x00007610ffce7816 */ /* 0x001fe2000000008a */
[----:B------:R-:W-:Y:S01]  /*1210*/  FMUL.FTZ R205, R197, R156 ;  /* 0x0000009cc5cd7220 */ /* 0x000fe20000410000 */
[--C-:B------:R-:W-:Y:S02]  /*1220*/  PRMT R164, RZ, 0x5410, R173.reuse ;  /* 0x00005410ffa47816 */ /* 0x100fe400000000ad */
[----:B------:R-:W-:Y:S01]  /*1230*/  PRMT R165, RZ, 0x7610, R173 ;  /* 0x00007610ffa57816 */ /* 0x000fe200000000ad */
[----:B------:R-:W-:Y:S01]  /*1240*/  FADD.FTZ R202, R206, R202 ;  /* 0x000000caceca7221 */ /* 0x000fe20000010000 */
[----:B------:R-:W-:Y:S01]  /*1250*/  PRMT R143, RZ, 0x5410, R175 ;  /* 0x00005410ff8f7816 */ /* 0x000fe200000000af */
[----:B------:R-:W-:-:S02]  /*1260*/  FFMA.FTZ R5, R176, R206, R5 ;  /* 0x000000ceb0057223 */ /* 0x000fc40000010005 */
[----:B------:R-:W-:Y:S02]  /*1270*/  FMUL.FTZ R173, R85, R206 ;  /* 0x000000ce55ad7220 */ /* 0x000fe40000410000 */
[----:B------:R-:W-:Y:S02]  /*1280*/  FADD.FTZ R252, R162, R252 ;  /* 0x000000fca2fc7221 */ /* 0x000fe40000010000 */
[-C--:B------:R-:W-:Y:S02]  /*1290*/  FFMA.FTZ R22, R205, R162.reuse, R22 ;  /* 0x000000a2cd167223 */ /* 0x080fe40000010016 */
[----:B------:R-:W-:Y:S02]  /*12a0*/  FMUL.FTZ R206, R68, R162 ;  /* 0x000000a244ce7220 */ /* 0x000fe40000410000 */
[----:B------:R-:W2:Y:S01]  /*12b0*/  LDL.LU R162, [R1+0x8] ;  /* 0x0000080001a27983 */ /* 0x000ea20000300800 */
[----:B------:R-:W-:Y:S02]  /*12c0*/  FMUL.FTZ R215, R197, R215 ;  /* 0x000000d7c5d77220 */ /* 0x000fe40000410000 */
[----:B------:R-:W-:-:S02]  /*12d0*/  FADD.FTZ R241, R169, R241 ;  /* 0x000000f1a9f17221 */ /* 0x000fc40000010000 */
[-C--:B------:R-:W-:Y:S02]  /*12e0*/  FFMA.FTZ R15, R215, R169.reuse, R15 ;  /* 0x000000a9d70f7223 */ /* 0x080fe4000001000f */
[----:B------:R-:W-:Y:S02]  /*12f0*/  FMUL.FTZ R217, R79, R169 ;  /* 0x000000a94fd97220 */ /* 0x000fe40000410000 */
[----:B------:R-:W-:Y:S02]  /*1300*/  FMUL.FTZ R169, R197, R155 ;  /* 0x0000009bc5a97220 */ /* 0x000fe40000410000 */
[----:B----4-:R-:W-:-:S05]  /*1310*/  FADD.FTZ R148, R143, R148 ;  /* 0x000000948f947221 */ /* 0x010fca0000010000 */
[----:B------:R-:W-:Y:S04]  /*1320*/  STL [R1+0x4], R148 ;  /* 0x0000049401007387 */ /* 0x000fe80000100800 */
[----:B------:R-:W4:Y:S01]  /*1330*/  LDL.LU R155, [R1+0x14] ;  /* 0x00001400019b7983 */ /* 0x000f220000300800 */
[----:B------:R-:W-:Y:S02]  /*1340*/  PRMT R207, RZ, 0x5410, R138 ;  /* 0x00005410ffcf7816 */ /* 0x000fe4000000008a */
[----:B------:R-:W-:Y:S01]  /*1350*/  PRMT R158, RZ, 0x7610, R175 ;  /* 0x00007610ff9e7816 */ /* 0x000fe200000000af */
[----:B------:R-:W4:Y:S02]  /*1360*/  LDL.LU R156, [R1+0x10] ;  /* 0x00001000019c7983 */ /* 0x000f240000300800 */
[----:B------:R-:W-:-:S02]  /*1370*/  FADD.FTZ R209, R207, R209 ;  /* 0x000000d1cfd17221 */ /* 0x000fc40000010000 */
[-C--:B------:R-:W-:Y:S02]  /*1380*/  FFMA.FTZ R6, R177, R207.reuse, R6 ;  /* 0x000000cfb1067223 */ /* 0x080fe40000010006 */
[----:B------:R-:W-:Y:S02]  /*1390*/  FMUL.FTZ R175, R84, R207 ;  /* 0x000000cf54af7220 */ /* 0x000fe40000410000 */
[----:B------:R-:W-:Y:S02]  /*13a0*/  FMUL.FTZ R207, R197, R157 ;  /* 0x0000009dc5cf7220 */ /* 0x000fe40000410000 */
[----:B------:R-:W4:Y:S01]  /*13b0*/  LDL.LU R157, [R1+0x1c] ;  /* 0x00001c00019d7983 */ /* 0x000f220000300800 */
[----:B------:R-:W-:Y:S01]  /*13c0*/  PRMT R208, RZ, 0x5410, R137 ;  /* 0x00005410ffd07816 */ /* 0x000fe20000000089 */
[----:B---3--:R-:W-:Y:S01]  /*13d0*/  FADD.FTZ R235, R158, R235 ;  /* 0x000000eb9eeb7221 */ /* 0x008fe20000010000 */
[----:B------:R-:W-:Y:S01]  /*13e0*/  PRMT R160, RZ, 0x7610, R174 ;  /* 0x00007610ffa07816 */ /* 0x000fe200000000ae */
[----:B--2---:R-:W-:Y:S01]  /*13f0*/  FADD.FTZ R234, R152, R234 ;  /* 0x000000ea98ea7221 */ /* 0x004fe20000010000 */
[----:B------:R-:W-:-:S02]  /*1400*/  PRMT R214, RZ, 0x5410, R136 ;  /* 0x00005410ffd67816 */ /* 0x000fc40000000088 */
[----:B------:R-:W-:Y:S01]  /*1410*/  PRMT R216, RZ, 0x7610, R136 ;  /* 0x00007610ffd87816 */ /* 0x000fe20000000088 */
[----:B------:R-:W-:Y:S01]  /*1420*/  FADD.FTZ R201, R208, R201 ;  /* 0x000000c9d0c97221 */ /* 0x000fe20000010000 */
[----:B------:R-:W-:Y:S01]  /*1430*/  PRMT R136, RZ, 0x7610, R137 ;  /* 0x00007610ff887816 */ /* 0x000fe20000000089 */
[-C--:B------:R-:W-:Y:S01]  /*1440*/  FFMA.FTZ R4, R141, R208.reuse, R4 ;  /* 0x000000d08d047223 */ /* 0x080fe20000010004 */
[----:B------:R-:W-:Y:S01]  /*1450*/  STL [R1], R235 ;  /* 0x000000eb01007387 */ /* 0x000fe20000100800 */
[----:B------:R-:W-:Y:S02]  /*1460*/  FMUL.FTZ R137, R90, R208 ;  /* 0x000000d05a897220 */ /* 0x000fe40000410000 */
[----:B------:R-:W-:Y:S02]  /*1470*/  FADD.FTZ R251, R160, R251 ;  /* 0x000000fba0fb7221 */ /* 0x000fe40000010000 */
[----:B------:R-:W-:Y:S02]  /*1480*/  FADD.FTZ R162, R153, R162 ;  /* 0x000000a299a27221 */ /* 0x000fe40000010000 */
[----:B------:R-:W-:-:S02]  /*1490*/  FFMA.FTZ R21, R207, R160, R21 ;  /* 0x000000a0cf157223 */ /* 0x000fc40000010015 */
[----:B------:R-:W-:Y:S02]  /*14a0*/  FMUL.FTZ R208, R69, R160 ;  /* 0x000000a045d07220 */ /* 0x000fe40000410000 */
[----:B------:R-:W2:Y:S01]  /*14b0*/  LDL.LU R160, [R1+0x18] ;  /* 0x0000180001a07983 */ /* 0x000ea20000300800 */
[C---:B------:R-:W-:Y:S02]  /*14c0*/  FMUL.FTZ R226, R197.reuse, R226 ;  /* 0x000000e2c5e27220 */ /* 0x040fe40000410000 */
[----:B------:R-:W-:Y:S01]  /*14d0*/  FMUL.FTZ R213, R197, R213 ;  /* 0x000000d5c5d57220 */ /* 0x000fe20000410000 */
[----:B------:R-:W-:Y:S01]  /*14e0*/  STL [R1+0xc], R234 ;  /* 0x00000cea01007387 */ /* 0x000fe20000100800 */
[----:B------:R-:W-:-:S03]  /*14f0*/  FADD.FTZ R185, R216, R185 ;  /* 0x000000b9d8b97221 */ /* 0x000fc60000010000 */
[----:B------:R0:W-:Y:S01]  /*1500*/  STL [R1+0x8], R162 ;  /* 0x000008a201007387 */ /* 0x0001e20000100800 */
[-C--:B------:R-:W-:Y:S02]  /*1510*/  FFMA.FTZ R0, R226, R216.reuse, R0 ;  /* 0x000000d8e2007223 */ /* 0x080fe40000010000 */
[----:B------:R-:W-:Y:S02]  /*1520*/  FMUL.FTZ R138, R89, R216 ;  /* 0x000000d8598a7220 */ /* 0x000fe40000410000 */
[----:B------:R-:W-:Y:S02]  /*1530*/  FADD.FTZ R242, R168, R242 ;  /* 0x000000f2a8f27221 */ /* 0x000fe40000010000 */
[-C--:B------:R-:W-:Y:S01]  /*1540*/  FFMA.FTZ R16, R213, R168.reuse, R16 ;  /* 0x000000a8d5107223 */ /* 0x080fe20000010010 */
[----:B0-----:R-:W3:Y:S01]  /*1550*/  LDL.LU R162, [R1+0x24] ;  /* 0x0000240001a27983 */ /* 0x001ee20000300800 */
[----:B------:R-:W-:Y:S02]  /*1560*/  FMUL.FTZ R216, R78, R168 ;  /* 0x000000a84ed87220 */ /* 0x000fe40000410000 */
[----:B------:R-:W-:Y:S01]  /*1570*/  FMUL.FTZ R168, R197, R154 ;  /* 0x0000009ac5a87220 */ /* 0x000fe20000410000 */
[----:B------:R-:W-:Y:S01]  /*1580*/  PRMT R132, RZ, 0x5410, R178 ;  /* 0x00005410ff847816 */ /* 0x000fe200000000b2 */
[----:B------:R-:W-:Y:S01]  /*1590*/  FADD.FTZ R246, R164, R246 ;  /* 0x000000f6a4f67221 */ /* 0x000fe20000010000 */
[----:B------:R-:W-:Y:S01]  /*15a0*/  PRMT R159, RZ, 0x7610, R178 ;  /* 0x00007610ff9f7816 */ /* 0x000fe200000000b2 */
[----:B------:R-:W-:-:S02]  /*15b0*/  FFMA.FTZ R20, R168, R164, R20 ;  /* 0x000000a4a8147223 */ /* 0x000fc40000010014 */
[----:B------:R-:W-:Y:S02]  /*15c0*/  FMUL.FTZ R178, R74, R164 ;  /* 0x000000a44ab27220 */ /* 0x000fe40000410000 */
[----:B------:R-:W-:-:S04]  /*15d0*/  IMAD.WIDE.U32 R190, R186, R204, c[0x0][0x190] ;  /* 0x00006400babe7625 */ /* 0x000fc800078e00cc */
[-C--:B------:R-:W-:Y:S02]  /*15e0*/  IMAD.WIDE.U32 R188, R203, R186.reuse, c[0x0][0x190] ;  /* 0x00006400cbbc7625 */ /* 0x080fe400078e00ba */
[----:B------:R-:W5:Y:S02]  /*15f0*/  LDG.E.64 R190, [R190.64] ;  /* 0x00000004bebe7981 */ /* 0x000f64000c1e1b00 */
[----:B------:R-:W-:Y:S02]  /*1600*/  IMAD.WIDE.U32 R186, R196, R186, c[0x0][0x190] ;  /* 0x00006400c4ba7625 */ /* 0x000fe400078e00ba */
[----:B------:R-:W5:Y:S04]  /*1610*/  LDG.E.64 R188, [R188.64] ;  /* 0x00000004bcbc7981 */ /* 0x000f68000c1e1b00 */
[----:B------:R-:W5:Y:S01]  /*1620*/  LDG.E.64 R186, [R186.64] ;  /* 0x00000004baba7981 */ /* 0x000f62000c1e1b00 */
[----:B------:R-:W-:Y:S01]  /*1630*/  PRMT R135, RZ, 0x5410, R139 ;  /* 0x00005410ff877816 */ /* 0x000fe2000000008b */
[----:B------:R-:W-:-:S02]  /*1640*/  FMUL.FTZ R174, R197, R212 ;  /* 0x000000d4c5ae7220 */ /* 0x000fc40000410000 */
[----:B------:R-:W-:Y:S02]  /*1650*/  FMUL.FTZ R139, R88, R214 ;  /* 0x000000d6588b7220 */ /* 0x000fe40000410000 */
[----:B------:R-:W-:Y:S02]  /*1660*/  FMUL.FTZ R227, R197, R227 ;  /* 0x000000e3c5e37220 */ /* 0x000fe40000410000 */
[----:B------:R-:W-:Y:S02]  /*1670*/  FADD.FTZ R230, R135, R230 ;  /* 0x000000e687e67221 */ /* 0x000fe40000010000 */
[-C--:B------:R-:W-:Y:S02]  /*1680*/  FFMA.FTZ R8, R174, R135.reuse, R8 ;  /* 0x00000087ae087223 */ /* 0x080fe40000010008 */
[----:B------:R-:W-:Y:S02]  /*1690*/  FMUL.FTZ R167, R86, R135 ;  /* 0x0000008756a77220 */ /* 0x000fe40000410000 */
[----:B------:R-:W-:-:S02]  /*16a0*/  FADD.FTZ R135, RZ, R139 ;  /* 0x0000008bff877221 */ /* 0x000fc40000010000 */
[----:B------:R-:W-:Y:S02]  /*16b0*/  FFMA.FTZ R145, R227, R139, RZ ;  /* 0x0000008be3917223 */ /* 0x000fe400000100ff */
[----:B------:R-:W-:Y:S02]  /*16c0*/  FADD.FTZ R135, R135, R138 ;  /* 0x0000008a87877221 */ /* 0x000fe40000010000 */
[----:B------:R-:W-:Y:S02]  /*16d0*/  FFMA.FTZ R145, R226, R138, R145 ;  /* 0x0000008ae2917223 */ /* 0x000fe40000010091 */
[----:B------:R-:W-:Y:S02]  /*16e0*/  FADD.FTZ R193, R136, R193 ;  /* 0x000000c188c17221 */ /* 0x000fe40000010000 */
[-C--:B------:R-:W-:Y:S02]  /*16f0*/  FFMA.FTZ R3, R140, R136.reuse, R3 ;  /* 0x000000888c037223 */ /* 0x080fe40000010003 */
[----:B------:R-:W-:-:S02]  /*1700*/  FMUL.FTZ R136, R91, R136 ;  /* 0x000000885b887220 */ /* 0x000fc40000410000 */
[----:B----4-:R-:W-:-:S05]  /*1710*/  FADD.FTZ R155, R133, R155 ;  /* 0x0000009b859b7221 */ /* 0x010fca0000010000 */
[----:B------:R0:W-:Y:S04]  /*1720*/  STL [R1+0x14], R155 ;  /* 0x0000149b01007387 */ /* 0x0001e80000100800 */
[----:B------:R-:W4:Y:S01]  /*1730*/  LDL.LU R164, [R1+0x20] ;  /* 0x0000200001a47983 */ /* 0x000f220000300800 */
        /* <DEDUP_REMOVED lines=12> */
[C---:B------:R-:W-:Y:S02]  /*1800*/  FMUL.FTZ R220, R197.reuse, R220 ;  /* 0x000000dcc5dc7220 */ /* 0x040fe40000410000 */
        /* <DEDUP_REMOVED lines=39> */
[----:B------:R-:W-:Y:S01]  /*1a80*/  FFMA.FTZ R135, R147, R171, R135 ;  /* 0x000000ab93877223 */ /* 0x000fe20000010087 */
[--C-:B------:R-:W-:Y:S01]  /*1a90*/  PRMT R161, RZ, 0x5410, R179.reuse ;  /* 0x00005410ffa17816 */ /* 0x100fe200000000b3 */
[----:B------:R-:W-:Y:S01]  /*1aa0*/  FADD.FTZ R154, R154, R178 ;  /* 0x000000b29a9a7221 */ /* 0x000fe20000010000 */
[----:B------:R-:W-:Y:S01]  /*1ab0*/  PRMT R163, RZ, 0x7610, R179 ;  /* 0x00007610ffa37816 */ /* 0x000fe200000000b3 */
[----:B------:R-:W-:Y:S02]  /*1ac0*/  FMUL.FTZ R179, R75, R165 ;  /* 0x000000a54bb37220 */ /* 0x000fe40000410000 */
[----:B------:R-:W-:Y:S02]  /*1ad0*/  FFMA.FTZ R135, R168, R178, R135 ;  /* 0x000000b2a8877223 */ /* 0x000fe40000010087 */
[----:B------:R-:W-:Y:S02]  /*1ae0*/  FADD.FTZ R154, R154, R179 ;  /* 0x000000b39a9a7221 */ /* 0x000fe40000010000 */
[----:B------:R-:W-:-:S02]  /*1af0*/  FFMA.FTZ R135, R169, R179, R135 ;  /* 0x000000b3a9877223 */ /* 0x000fc40000010087 */
[C---:B------:R-:W-:Y:S02]  /*1b00*/  FMUL.FTZ R142, R197.reuse, R142 ;  /* 0x0000008ec58e7220 */ /* 0x040fe40000410000 */
[----:B------:R-:W-:Y:S02]  /*1b10*/  FMUL.FTZ R150, R197, R150 ;  /* 0x00000096c5967220 */ /* 0x000fe40000410000 */
[----:B0-----:R-:W-:Y:S02]  /*1b20*/  FADD.FTZ R155, R154, R206 ;  /* 0x000000ce9a9b7221 */ /* 0x001fe40000010000 */
[----:B------:R-:W-:Y:S02]  /*1b30*/  FFMA.FTZ R135, R205, R206, R135 ;  /* 0x000000cecd877223 */ /* 0x000fe40000010087 */
[----:B------:R-:W-:Y:S02]  /*1b40*/  FFMA.FTZ R24, R142, R143, R24 ;  /* 0x0000008f8e187223 */ /* 0x000fe40000010018 */
[----:B------:R-:W-:-:S02]  /*1b50*/  FMUL.FTZ R151, R197, R151 ;  /* 0x00000097c5977220 */ /* 0x000fc40000410000 */
[-C--:B------:R-:W-:Y:S02]  /*1b60*/  FFMA.FTZ R180, R150, R133.reuse, R180 ;  /* 0x0000008596b47223 */ /* 0x080fe400000100b4 */
[----:B------:R-:W-:Y:S02]  /*1b70*/  FMUL.FTZ R154, R66, R133 ;  /* 0x00000085429a7220 */ /* 0x000fe40000410000 */
[----:B------:R-:W-:Y:S02]  /*1b80*/  FMUL.FTZ R143, R70, R143 ;  /* 0x0000008f468f7220 */ /* 0x000fe40000410000 */
[----:B------:R-:W-:Y:S02]  /*1b90*/  FADD.FTZ R133, R155, R208 ;  /* 0x000000d09b857221 */ /* 0x000fe40000010000 */
[----:B------:R-:W-:Y:S02]  /*1ba0*/  FFMA.FTZ R135, R207, R208, R135 ;  /* 0x000000d0cf877223 */ /* 0x000fe40000010087 */
[----:B------:R-:W-:-:S02]  /*1bb0*/  FADD.FTZ R156, R134, R156 ;  /* 0x0000009c869c7221 */ /* 0x000fc40000010000 */
[----:B------:R-:W-:Y:S02]  /*1bc0*/  FMUL.FTZ R148, R197, R228 ;  /* 0x000000e4c5947220 */ /* 0x000fe40000410000 */
[-C--:B------:R-:W-:Y:S02]  /*1bd0*/  FFMA.FTZ R27, R151, R134.reuse, R27 ;  /* 0x00000086971b7223 */ /* 0x080fe4000001001b */
[----:B------:R-:W-:Y:S02]  /*1be0*/  FMUL.FTZ R155, R67, R134 ;  /* 0x00000086439b7220 */ /* 0x000fe40000410000 */
[----:B------:R-:W-:Y:S02]  /*1bf0*/  FMUL.FTZ R144, R197, R144 ;  /* 0x00000090c5907220 */ /* 0x000fe40000410000 */
[----:B------:R-:W-:Y:S02]  /*1c00*/  FMUL.FTZ R145, R71, R158 ;  /* 0x0000009e47917220 */ /* 0x000fe40000410000 */
[----:B------:R-:W-:-:S02]  /*1c10*/  FADD.FTZ R133, R133, R143 ;  /* 0x0000008f85857221 */ /* 0x000fc40000010000 */
[----:B------:R-:W-:Y:S01]  /*1c20*/  FFMA.FTZ R134, R142, R143, R135 ;  /* 0x0000008f8e867223 */ /* 0x000fe20000010087 */
[----:B------:R0:W-:Y:S01]  /*1c30*/  STL [R1+0x10], R156 ;  /* 0x0000109c01007387 */ /* 0x0001e20000100800 */
[----:B------:R-:W-:Y:S02]  /*1c40*/  FADD.FTZ R157, R132, R157 ;  /* 0x0000009d849d7221 */ /* 0x000fe40000010000 */
[----:B------:R-:W-:Y:S02]  /*1c50*/  FMUL.FTZ R149, R197, R149 ;  /* 0x00000095c5957220 */ /* 0x000fe40000410000 */
[-C--:B------:R-:W-:Y:S02]  /*1c60*/  FFMA.FTZ R26, R148, R152.reuse, R26 ;  /* 0x00000098941a7223 */ /* 0x080fe4000001001a */
[----:B------:R-:W-:Y:S02]  /*1c70*/  FMUL.FTZ R152, R64, R152 ;  /* 0x0000009840987220 */ /* 0x000fe40000410000 */
[----:B------:R-:W-:-:S02]  /*1c80*/  FADD.FTZ R133, R133, R145 ;  /* 0x0000009185857221 */ /* 0x000fc40000010000 */
[----:B0-----:R-:W-:Y:S02]  /*1c90*/  FMUL.FTZ R156, R197, R247 ;  /* 0x000000f7c59c7220 */ /* 0x001fe40000410000 */
[----:B------:R-:W-:Y:S01]  /*1ca0*/  FFMA.FTZ R134, R144, R145, R134 ;  /* 0x0000009190867223 */ /* 0x000fe20000010086 */
[----:B------:R0:W-:Y:S01]  /*1cb0*/  STL [R1+0x1c], R157 ;  /* 0x00001c9d01007387 */ /* 0x0001e20000100800 */
[-C--:B------:R-:W-:Y:S02]  /*1cc0*/  FFMA.FTZ R25, R149, R153.reuse, R25 ;  /* 0x0000009995197223 */ /* 0x080fe40000010019 */
[----:B------:R-:W-:Y:S02]  /*1cd0*/  FFMA.FTZ R182, R156, R132, R182 ;  /* 0x000000849cb67223 */ /* 0x000fe400000100b6 */
[----:B------:R-:W-:Y:S02]  /*1ce0*/  FMUL.FTZ R153, R65, R153 ;  /* 0x0000009941997220 */ /* 0x000fe40000410000 */
[----:B------:R-:W-:-:S02]  /*1cf0*/  FADD.FTZ R133, R133, R152 ;  /* 0x0000009885857221 */ /* 0x000fc40000010000 */
[----:B0-----:R-:W-:Y:S02]  /*1d00*/  FMUL.FTZ R157, R60, R132 ;  /* 0x000000843c9d7220 */ /* 0x001fe40000410000 */
[----:B------:R-:W-:Y:S02]  /*1d10*/  FFMA.FTZ R132, R148, R152, R134 ;  /* 0x0000009894847223 */ /* 0x000fe40000010086 */
[----:B------:R-:W-:Y:S02]  /*1d20*/  FADD.FTZ R133, R133, R153 ;  /* 0x0000009985857221 */ /* 0x000fe40000010000 */
[----:B------:R-:W-:Y:S02]  /*1d30*/  FFMA.FTZ R132, R149, R153, R132 ;  /* 0x0000009995847223 */ /* 0x000fe40000010084 */
[----:B------:R-:W-:Y:S02]  /*1d40*/  FADD.FTZ R133, R133, R154 ;  /* 0x0000009a85857221 */ /* 0x000fe40000010000 */
[----:B------:R-:W-:-:S02]  /*1d50*/  FFMA.FTZ R132, R150, R154, R132 ;  /* 0x0000009a96847223 */ /* 0x000fc40000010084 */
[----:B--2---:R-:W-:Y:S02]  /*1d60*/  FADD.FTZ R160, R159, R160 ;  /* 0x000000a09fa07221 */ /* 0x004fe40000010000 */
[----:B------:R-:W-:Y:S02]  /*1d70*/  FFMA.FTZ R23, R144, R158, R23 ;  /* 0x0000009e90177223 */ /* 0x000fe40000010017 */
[----:B------:R-:W-:Y:S02]  /*1d80*/  FMUL.FTZ R158, R197, R248 ;  /* 0x000000f8c59e7220 */ /* 0x000fe40000410000 */
[----:B------:R-:W-:Y:S02]  /*1d90*/  FADD.FTZ R133, R133, R155 ;  /* 0x0000009b85857221 */ /* 0x000fe40000010000 */
[----:B------:R-:W-:Y:S01]  /*1da0*/  FFMA.FTZ R132, R151, R155, R132 ;  /* 0x0000009b97847223 */ /* 0x000fe20000010084 */
[----:B------:R0:W-:Y:S01]  /*1db0*/  STL [R1+0x18], R160 ;  /* 0x000018a001007387 */ /* 0x0001e20000100800 */
[----:B---3--:R-:W-:-:S02]  /*1dc0*/  FADD.FTZ R162, R161, R162 ;  /* 0x000000a2a1a27221 */ /* 0x008fc40000010000 */
[-C--:B------:R-:W-:Y:S02]  /*1dd0*/  FFMA.FTZ R181, R158, R159.reuse, R181 ;  /* 0x0000009f9eb57223 */ /* 0x080fe400000100b5 */
[----:B------:R-:W-:Y:S02]  /*1de0*/  FMUL.FTZ R159, R61, R159 ;  /* 0x0000009f3d9f7220 */ /* 0x000fe40000410000 */
[----:B------:R-:W-:Y:S02]  /*1df0*/  FADD.FTZ R133, R133, R157 ;  /* 0x0000009d85857221 */ /* 0x000fe40000010000 */
[----:B------:R-:W-:Y:S02]  /*1e00*/  FFMA.FTZ R132, R156, R157, R132 ;  /* 0x0000009d9c847223 */ /* 0x000fe40000010084 */
[----:B0-----:R-:W-:Y:S01]  /*1e10*/  FMUL.FTZ R160, R197, R250 ;  /* 0x000000fac5a07220 */ /* 0x001fe20000410000 */
[----:B------:R0:W-:Y:S01]  /*1e20*/  STL [R1+0x24], R162 ;  /* 0x000024a201007387 */ /* 0x0001e20000100800 */
[----:B------:R-:W-:-:S02]  /*1e30*/  FADD.FTZ R133, R133, R159 ;  /* 0x0000009f85857221 */ /* 0x000fc40000010000 */
[-C--:B------:R-:W-:Y:S02]  /*1e40*/  FFMA.FTZ R184, R160, R161.reuse, R184 ;  /* 0x000000a1a0b87223 */ /* 0x080fe400000100b8 */
[----:B------:R-:W-:Y:S02]  /*1e50*/  FMUL.FTZ R161, R62, R161 ;  /* 0x000000a13ea17220 */ /* 0x000fe40000410000 */
[----:B------:R-:W-:Y:S02]  /*1e60*/  FFMA.FTZ R132, R158, R159, R132 ;  /* 0x0000009f9e847223 */ /* 0x000fe40000010084 */
[----:B0-----:R-:W-:Y:S02]  /*1e70*/  FMUL.FTZ R162, R197, R249 ;  /* 0x000000f9c5a27220 */ /* 0x001fe40000410000 */
        /* <DEDUP_REMOVED lines=9> */
[----:B----4-:R-:W-:Y:S02]  /*1f10*/  FADD.FTZ R164, R163, R164 ;  /* 0x000000a4a3a47221 */ /* 0x010fe40000010000 */
[----:B------:R-:W-:-:S03]  /*1f20*/  FMUL.FTZ R163, R63, R163 ;  /* 0x000000a33fa37220 */ /* 0x000fc60000410000 */
[----:B------:R0:W-:Y:S01]  /*1f30*/  STL [R1+0x20], R164 ;  /* 0x000020a401007387 */ /* 0x0001e20000100800 */
[----:B------:R-:W-:Y:S02]  /*1f40*/  FFMA.FTZ R165, R162, R163, R132 ;  /* 0x000000a3a2a57223 */ /* 0x000fe40000010084 */
[----:B0-----:R-:W-:Y:S01]  /*1f50*/  FADD.FTZ R164, R133, R163 ;  /* 0x000000a385a47221 */ /* 0x001fe20000010000 */
[----:B------:R-:W-:Y:S05]  /*1f60*/  BRA.DIV ~URZ, `(.L_x_5925) ;  /* 0x00003b127f007947 */ /* 0x000fea000b800000 */
[----:B------:R0:W1:Y:S02]  /*1f70*/  SHFL.BFLY PT, R135, R164, 0x1, 0x1f ;  /* 0x0c201f00a4877f89 */ /* 0x00006400000e0000 */
.L_x_5929:
        /* <DEDUP_REMOVED lines=18> */
.L_x_5930:
[----:B--2---:R-:W-:Y:S01]  /*20a0*/  HFMA2.MMA R233, -RZ, RZ, 0, 9.5367431640625e-07 ;  /* 0x00000010ffe97435 */ /* 0x004fe200000001ff */
[----:B------:R-:W2:Y:S01]  /*20b0*/  LDL.LU R250, [R1+0x94] ;  /* 0x0000940001fa7983 */ /* 0x000ea20000300800 */
[----:B------:R-:W-:Y:S02]  /*20c0*/  FADD.FTZ R228, R228, R164 ;  /* 0x000000a4e4e47221 */ /* 0x000fe40000010000 */
[----:B01----:R-:W-:Y:S01]  /*20d0*/  FADD.FTZ R165, R232, R165 ;  /* 0x000000a5e8a57221 */ /* 0x003fe20000010000 */
[----:B------:R-:W-:-:S05]  /*20e0*/  ISETP.NE.U32.AND P0, PT, RZ, c[0x0][0x218], PT ;  /* 0x00008600ff007a0c */ /* 0x000fca0003f05070 */
[----:B------:R-:W-:Y:S01]  /*20f0*/  IMAD.WIDE.U32 R132, R195, R233, c[0x0][0x170] ;  /* 0x00005c00c3847625 */ /* 0x000fe200078e00e9 */
[----:B------:R-:W-:Y:S01]  /*2100*/  ISETP.NE.U32.AND P2, PT, RZ, c[0x0][0x258], PT ;  /* 0x00009600ff007a0c */ /* 0x000fe20003f45070 */
[----:B------:R-:W3:Y:S04]  /*2110*/  LDL.LU R249, [R1+0x90] ;  /* 0x0000900001f97983 */ /* 0x000ee80000300800 */
[----:B------:R-:W4:Y:S01]  /*2120*/  LDG.E.128 R132, [R132.64] ;  /* 0x0000000484847981 */ /* 0x000f22000c1e1d00 */
[----:B------:R-:W-:Y:S02]  /*2130*/  FMUL.FTZ R164, R228, c[0x0][0x1e0] ;  /* 0x00007800e4a47a20 */ /* 0x000fe40000410000 */
[----:B------:R-:W-:Y:S01]  /*2140*/  FMUL.FTZ R165, R165, c[0x0][0x1e0] ;  /* 0x00007800a5a57a20 */ /* 0x000fe20000410000 */
[----:B------:R-:W-:Y:S01]  /*2150*/  ISETP.NE.AND.EX P0, PT, RZ, c[0x0][0x21c], PT, P0 ;  /* 0x00008700ff007a0c */ /* 0x000fe20003f05300 */
[----:B------:R-:W2:Y:S01]  /*2160*/  LDL.LU R248, [R1+0x9c] ;  /* 0x00009c0001f87983 */ /* 0x000ea20000300800 */
[----:B------:R-:W-:-:S02]  /*2170*/  FSEL R164, R164, RZ, !P1 ;  /* 0x000000ffa4a47208 */ /* 0x000fc40004800000 */
[----:B------:R-:W-:Y:S01]  /*2180*/  ISETP.NE.U32.AND P1, PT, RZ, c[0x0][0x258], PT ;  /* 0x00009600ff007a0c */ /* 0x000fe20003f25070 */
[----:B------:R-:W2:Y:S02]  /*2190*/  LDL.LU R247, [R1+0x98] ;  /* 0x0000980001f77983 */ /* 0x000ea40000300800 */
[-CC-:B------:R-:W-:Y:S01]  /*21a0*/  FFMA.FTZ R227, R227, R165.reuse, R164.reuse ;  /* 0x000000a5e3e37223 */ /* 0x180fe200000100a4 */
[----:B------:R-:W-:Y:S01]  /*21b0*/  ISETP.NE.AND.EX P1, PT, RZ, c[0x0][0x25c], PT, P1 ;  /* 0x00009700ff007a0c */ /* 0x000fe20003f25310 */
[-CC-:B------:R-:W-:Y:S01]  /*21c0*/  FFMA.FTZ R226, R226, R165.reuse, R164.reuse ;  /* 0x000000a5e2e27223 */ /* 0x180fe200000100a4 */
[----:B------:R-:W-:Y:S01]  /*21d0*/  ISETP.NE.AND.EX P2, PT, RZ, c[0x0][0x25c], PT, P2 ;  /* 0x00009700ff007a0c */ /* 0x000fe20003f45320 */
[-CC-:B------:R-:W-:Y:S01]  /*21e0*/  FFMA.FTZ R141, R141, R165.reuse, R164.reuse ;  /* 0x000000a58d8d7223 */ /* 0x180fe200000100a4 */
[----:B-----5:R-:W-:Y:S01]  /*21f0*/  LOP3.LUT P6, RZ, R198, 0xff00, RZ, 0xc0, !PT ;  /* 0x0000ff00c6ff7812 */ /* 0x020fe200078cc0ff */
[----:B------:R-:W-:Y:S01]  /*2200*/  FFMA.FTZ R140, R140, R165, R164 ;  /* 0x000000a58c8c7223 */ /* 0x000fe200000100a4 */
[C---:B------:R-:W-:Y:S01]  /*2210*/  LOP3.LUT P3, RZ, R198.reuse, 0xff0000, RZ, 0xc0, !PT ;  /* 0x00ff0000c6ff7812 */ /* 0x040fe2000786c0ff */
[----:B------:R-:W-:Y:S01]  /*2220*/  FADD.FTZ R227, R139, -R227 ;  /* 0x800000e38be37221 */ /* 0x000fe20000010000 */
[----:B------:R-:W-:Y:S01]  /*2230*/  LOP3.LUT P4, RZ, R198, 0xff000000, RZ, 0xc0, !PT ;  /* 0xff000000c6ff7812 */ /* 0x000fe2000788c0ff */
[----:B------:R-:W-:Y:S01]  /*2240*/  FADD.FTZ R226, R138, -R226 ;  /* 0x800000e28ae27221 */ /* 0x000fe20000010000 */
[----:B------:R-:W2:Y:S01]  /*2250*/  LDL.LU R235, [R1+0xa4] ;  /* 0x0000a40001eb7983 */ /* 0x000ea20000300800 */
[----:B------:R-:W-:-:S02]  /*2260*/  FADD.FTZ R141, R137, -R141 ;  /* 0x8000008d898d7221 */ /* 0x000fc40000010000 */
[----:B------:R-:W-:Y:S02]  /*2270*/  FADD.FTZ R136, R136, -R140 ;  /* 0x8000008c88887221 */ /* 0x000fe40000010000 */
[-CC-:B------:R-:W-:Y:S02]  /*2280*/  FFMA.FTZ R177, R177, R165.reuse, R164.reuse ;  /* 0x000000a5b1b17223 */ /* 0x180fe400000100a4 */
[-CC-:B------:R-:W-:Y:S01]  /*2290*/  FFMA.FTZ R176, R176, R165.reuse, R164.reuse ;  /* 0x000000a5b0b07223 */ /* 0x180fe200000100a4 */
[----:B------:R-:W2:Y:S01]  /*22a0*/  LDL.LU R234, [R1+0xa0] ;  /* 0x0000a00001ea7983 */ /* 0x000ea20000300800 */
[-CC-:B------:R-:W-:Y:S02]  /*22b0*/  FFMA.FTZ R174, R174, R165.reuse, R164.reuse ;  /* 0x000000a5aeae7223 */ /* 0x180fe400000100a4 */
[----:B------:R-:W-:Y:S02]  /*22c0*/  FFMA.FTZ R172, R172, R165, R164 ;  /* 0x000000a5acac7223 */ /* 0x000fe400000100a4 */
[----:B------:R-:W-:-:S02]  /*22d0*/  FMUL.FTZ R228, R197, R226 ;  /* 0x000000e2c5e47220 */ /* 0x000fc40000410000 */
[C---:B------:R-:W-:Y:S02]  /*22e0*/  FMUL.FTZ R232, R197.reuse, R227 ;  /* 0x000000e3c5e87220 */ /* 0x040fe40000410000 */
[C---:B------:R-:W-:Y:S02]  /*22f0*/  FMUL.FTZ R227, R197.reuse, R141 ;  /* 0x0000008dc5e37220 */ /* 0x040fe40000410000 */
[----:B------:R-:W-:Y:S02]  /*2300*/  FMUL.FTZ R226, R197, R136 ;  /* 0x00000088c5e27220 */ /* 0x000fe40000410000 */
[----:B------:R-:W-:Y:S02]  /*2310*/  FADD.FTZ R177, R175, -R177 ;  /* 0x800000b1afb17221 */ /* 0x000fe40000010000 */
[----:B------:R-:W-:Y:S02]  /*2320*/  FADD.FTZ R176, R173, -R176 ;  /* 0x800000b0adb07221 */ /* 0x000fe40000010000 */
[----:B------:R-:W-:-:S02]  /*2330*/  FADD.FTZ R167, R167, -R174 ;  /* 0x800000aea7a77221 */ /* 0x000fc40000010000 */
[----:B------:R-:W-:Y:S01]  /*2340*/  FADD.FTZ R172, R166, -R172 ;  /* 0x800000aca6ac7221 */ /* 0x000fe20000010000 */
[----:B------:R-:W-:Y:S01]  /*2350*/  @P1 MOV R140, 0x20 ;  /* 0x00000020008c1802 */ /* 0x000fe20000000f00 */
[----:B------:R-:W-:Y:S02]  /*2360*/  @P0 FADD.FTZ R228, R93, R228 ;  /* 0x000000e45de40221 */ /* 0x000fe40000010000 */
[----:B------:R-:W-:Y:S02]  /*2370*/  @P0 FADD.FTZ R227, R94, R227 ;  /* 0x000000e35ee30221 */ /* 0x000fe40000010000 */
[----:B------:R-:W-:Y:S02]  /*2380*/  @P0 FADD.FTZ R226, R95, R226 ;  /* 0x000000e25fe20221 */ /* 0x000fe40000010000 */
[----:B------:R-:W-:Y:S02]  /*2390*/  @P0 FADD.FTZ R232, R92, R232 ;  /* 0x000000e85ce80221 */ /* 0x000fe40000010000 */
[----:B------:R-:W-:-:S02]  /*23a0*/  FMUL.FTZ R174, R197, R177 ;  /* 0x000000b1c5ae7220 */ /* 0x000fc40000410000 */
[C---:B------:R-:W-:Y:S02]  /*23b0*/  FMUL.FTZ R175, R197.reuse, R176 ;  /* 0x000000b0c5af7220 */ /* 0x040fe40000410000 */
[C---:B------:R-:W-:Y:S02]  /*23c0*/  FMUL.FTZ R176, R197.reuse, R167 ;  /* 0x000000a7c5b07220 */ /* 0x040fe40000410000 */
[----:B------:R-:W-:Y:S01]  /*23d0*/  FMUL.FTZ R177, R197, R172 ;  /* 0x000000acc5b17220 */ /* 0x000fe20000410000 */
[----:B------:R-:W-:Y:S01]  /*23e0*/  SEL R137, R228, R125, P2 ;  /* 0x0000007de4897207 */ /* 0x000fe20001000000 */
[----:B------:R-:W-:Y:S01]  /*23f0*/  @P1 IMAD.WIDE.U32 R140, R195, R140, c[0x0][0x258] ;  /* 0x00009600c38c1625 */ /* 0x000fe200078e008c */
[----:B------:R-:W-:Y:S02]  /*2400*/  SEL R138, R227, R126, P2 ;  /* 0x0000007ee38a7207 */ /* 0x000fe40001000000 */
[----:B------:R-:W-:Y:S01]  /*2410*/  SEL R139, R226, R127, P2 ;  /* 0x0000007fe28b7207 */ /* 0x000fe20001000000 */
[----:B------:R-:W-:Y:S01]  /*2420*/  @P0 FADD.FTZ R174, R96, R174 ;  /* 0x000000ae60ae0221 */ /* 0x000fe20000010000 */
[----:B------:R-:W-:Y:S01]  /*2430*/  @P1 SEL R136, R232, R124, P2 ;  /* 0x0000007ce8881207 */ /* 0x000fe20001000000 */
[----:B------:R-:W-:-:S02]  /*2440*/  @P0 FADD.FTZ R175, R97, R175 ;  /* 0x000000af61af0221 */ /* 0x000fc40000010000 */
[----:B------:R-:W-:Y:S02]  /*2450*/  @P0 FADD.FTZ R176, R98, R176 ;  /* 0x000000b062b00221 */ /* 0x000fe40000010000 */
[----:B------:R-:W-:Y:S01]  /*2460*/  @P0 FADD.FTZ R177, R99, R177 ;  /* 0x000000b163b10221 */ /* 0x000fe20000010000 */
[----:B------:R0:W-:Y:S02]  /*2470*/  @P1 STG.E.128 [R140.64], R136 ;  /* 0x000000888c001986 */ /* 0x0001e4000c101d04 */
[----:B0-----:R-:W-:Y:S02]  /*2480*/  SEL R136, R174, R128, P2 ;  /* 0x00000080ae887207 */ /* 0x001fe40001000000 */
[----:B------:R-:W-:Y:S02]  /*2490*/  SEL R137, R175, R129, P2 ;  /* 0x00000081af897207 */ /* 0x000fe40001000000 */
[----:B------:R-:W-:Y:S02]  /*24a0*/  SEL R138, R176, R130, P2 ;  /* 0x00000082b08a7207 */ /* 0x000fe40001000000 */
[----:B------:R-:W-:-:S05]  /*24b0*/  SEL R139, R177, R131, P2 ;  /* 0x00000083b18b7207 */ /* 0x000fca0001000000 */
[----:B------:R0:W-:Y:S02]  /*24c0*/  @P1 STG.E.128 [R140.64+0x10], R136 ;  /* 0x000010888c001986 */ /* 0x0001e4000c101d04 */
[----:B0-----:R-:W-:-:S04]  /*24d0*/  MOV R136, R198 ;  /* 0x000000c600887202 */ /* 0x001fc80000000f00 */
[----:B------:R-:W-:Y:S01]  /*24e0*/  LOP3.LUT P5, RZ, R136, 0xff, RZ, 0xc0, !PT ;  /* 0x000000ff88ff7812 */ /* 0x000fe200078ac0ff */
[-C--:B------:R-:W-:Y:S02]  /*24f0*/  FMUL.FTZ R136, R232, R200.reuse ;  /* 0x000000c8e8887220 */ /* 0x080fe40000410000 */
[-C--:B------:R-:W-:Y:S01]  /*2500*/  FMUL.FTZ R137, R228, R200.reuse ;  /* 0x000000c8e4897220 */ /* 0x080fe20000410000 */
[----:B------:R-:W-:Y:S01]  /*2510*/  CS2R R166, SRZ ;  /* 0x0000000000a67805 */ /* 0x000fe2000001ff00 */
[----:B------:R-:W-:Y:S01]  /*2520*/  FMUL.FTZ R136, R136, c[0x0][0x1e8] ;  /* 0x00007a0088887a20 */ /* 0x000fe20000410000 */
[----:B------:R-:W-:Y:S01]  /*2530*/  CS2R R172, SRZ ;  /* 0x0000000000ac7805 */ /* 0x000fe2000001ff00 */
[----:B------:R-:W-:Y:S01]  /*2540*/  FMUL.FTZ R137, R137, c[0x0][0x1e8] ;  /* 0x00007a0089897a20 */ /* 0x000fe20000410000 */
[----:B------:R-:W2:Y:S01]  /*2550*/  LDL.LU R232, [R1+0x88] ;  /* 0x0000880001e87983 */ /* 0x000ea20000300800 */
[----:B------:R-:W-:Y:S02]  /*2560*/  FMUL.FTZ R176, R176, R200 ;  /* 0x000000c8b0b07220 */ /* 0x000fe40000410000 */
[----:B------:R-:W-:Y:S01]  /*2570*/  FFMA.FTZ R218, R218, R165, R164 ;  /* 0x000000a5dada7223 */ /* 0x000fe200000100a4 */
[----:B------:R-:W2:Y:S01]  /*2580*/  LDL.LU R228, [R1+0x8c] ;  /* 0x00008c0001e47983 */ /* 0x000ea20000300800 */
[----:B----4-:R-:W-:-:S02]  /*2590*/  @P5 PRMT R138, RZ, 0x5410, R132 ;  /* 0x00005410ff8a5816 */ /* 0x010fc40000000084 */
[----:B------:R-:W-:-:S03]  /*25a0*/  @P6 PRMT R132, RZ, 0x7610, R132 ;  /* 0x00007610ff846816 */ /* 0x000fc60000000084 */
[----:B------:R-:W-:Y:S02]  /*25b0*/  @P5 FMUL.FTZ R166, R136, R138 ;  /* 0x0000008a88a65220 */ /* 0x000fe40000410000 */
[----:B------:R-:W-:Y:S01]  /*25c0*/  FMUL.FTZ R138, R227, R200 ;  /* 0x000000c8e38a7220 */ /* 0x000fe20000410000 */
[--C-:B------:R-:W-:Y:S01]  /*25d0*/  @P3 PRMT R139, RZ, 0x5410, R133.reuse ;  /* 0x00005410ff8b3816 */ /* 0x100fe20000000085 */
[----:B------:R-:W-:Y:S01]  /*25e0*/  @P6 FMUL.FTZ R167, R137, R132 ;  /* 0x0000008489a76220 */ /* 0x000fe20000410000 */
[----:B------:R-:W2:Y:S01]  /*25f0*/  LDL.LU R227, [R1+0x80] ;  /* 0x0000800001e37983 */ /* 0x000ea20000300800 */
[----:B------:R-:W-:Y:S02]  /*2600*/  FMUL.FTZ R138, R138, c[0x0][0x1e8] ;  /* 0x00007a008a8a7a20 */ /* 0x000fe40000410000 */
[----:B------:R-:W-:Y:S01]  /*2610*/  FMUL.FTZ R132, R226, R200 ;  /* 0x000000c8e2847220 */ /* 0x000fe20000410000 */
[----:B------:R-:W-:Y:S01]  /*2620*/  @P4 PRMT R133, RZ, 0x7610, R133 ;  /* 0x00007610ff854816 */ /* 0x000fe20000000085 */
[----:B------:R-:W-:Y:S01]  /*2630*/  @P3 FMUL.FTZ R172, R138, R139 ;  /* 0x0000008b8aac3220 */ /* 0x000fe20000410000 */
[----:B------:R-:W2:Y:S01]  /*2640*/  LDL.LU R226, [R1+0x84] ;  /* 0x0000840001e27983 */ /* 0x000ea20000300800 */
[----:B------:R-:W-:-:S02]  /*2650*/  FMUL.FTZ R132, R132, c[0x0][0x1e8] ;  /* 0x00007a0084847a20 */ /* 0x000fc40000410000 */
[----:B------:R-:W-:Y:S02]  /*2660*/  FMUL.FTZ R139, R56, R136 ;  /* 0x00000088388b7220 */ /* 0x000fe40000410000 */
[----:B------:R-:W-:Y:S02]  /*2670*/  FMUL.FTZ R136, R57, R137 ;  /* 0x0000008939887220 */ /* 0x000fe40000410000 */
[----:B------:R-:W-:Y:S01]  /*2680*/  @P4 FMUL.FTZ R173, R132, R133 ;  /* 0x0000008584ad4220 */ /* 0x000fe20000410000 */
[----:B------:R-:W-:Y:S01]  /*2690*/  FSEL R137, R139, RZ, P5 ;  /* 0x000000ff8b897208 */ /* 0x000fe20002800000 */
[----:B------:R-:W-:Y:S01]  /*26a0*/  FMUL.FTZ R133, R58, R138 ;  /* 0x0000008a3a857220 */ /* 0x000fe20000410000 */
[----:B------:R-:W-:Y:S01]  /*26b0*/  LOP3.LUT P5, RZ, R199, 0xff, RZ, 0xc0, !PT ;  /* 0x000000ffc7ff7812 */ /* 0x000fe200078ac0ff */
[----:B------:R-:W-:Y:S01]  /*26c0*/  FMUL.FTZ R138, R59, R132 ;  /* 0x000000843b8a7220 */ /* 0x000fe20000410000 */
[----:B------:R-:W-:Y:S02]  /*26d0*/  FSEL R132, R136, RZ, P6 ;  /* 0x000000ff88847208 */ /* 0x000fe40003000000 */
[----:B------:R-:W-:-:S02]  /*26e0*/  LOP3.LUT P6, RZ, R199, 0xff00, RZ, 0xc0, !PT ;  /* 0x0000ff00c7ff7812 */ /* 0x000fc400078cc0ff */
[----:B------:R-:W-:Y:S02]  /*26f0*/  FSEL R133, R133, RZ, P3 ;  /* 0x000000ff85857208 */ /* 0x000fe40001800000 */
[C---:B------:R-:W-:Y:S02]  /*2700*/  LOP3.LUT P3, RZ, R199.reuse, 0xff0000, RZ, 0xc0, !PT ;  /* 0x00ff0000c7ff7812 */ /* 0x040fe4000786c0ff */
[----:B------:R-:W-:Y:S01]  /*2710*/  FSEL R136, R138, RZ, P4 ;  /* 0x000000ff8a887208 */ /* 0x000fe20002000000 */
[-C--:B------:R-:W-:Y:S01]  /*2720*/  FMUL.FTZ R138, R174, R200.reuse ;  /* 0x000000c8ae8a7220 */ /* 0x080fe20000410000 */
[----:B------:R-:W-:Y:S01]  /*2730*/  LOP3.LUT P4, RZ, R199, 0xff000000, RZ, 0xc0, !PT ;  /* 0xff000000c7ff7812 */ /* 0x000fe2000788c0ff */
[----:B------:R-:W-:Y:S01]  /*2740*/  FMUL.FTZ R139, R175, R200 ;  /* 0x000000c8af8b7220 */ /* 0x000fe20000410000 */
[----:B------:R-:W-:Y:S01]  /*2750*/  HFMA2.MMA R174, -RZ, RZ, 0, 0 ;  /* 0x00000000ffae7435 */ /* 0x000fe200000001ff */
[--C-:B------:R-:W-:Y:S01]  /*2760*/  @P5 PRMT R140, RZ, 0x5410, R134.reuse ;  /* 0x00005410ff8c5816 */ /* 0x100fe20000000086 */
[----:B------:R-:W-:Y:S01]  /*2770*/  FMUL.FTZ R138, R138, c[0x0][0x1e8] ;  /* 0x00007a008a8a7a20 */ /* 0x000fe20000410000 */
[----:B------:R-:W-:Y:S01]  /*2780*/  @P6 PRMT R134, RZ, 0x7610, R134 ;  /* 0x00007610ff866816 */ /* 0x000fe20000000086 */
[----:B------:R-:W-:Y:S01]  /*2790*/  FMUL.FTZ R139, R139, c[0x0][0x1e8] ;  /* 0x00007a008b8b7a20 */ /* 0x000fe20000410000 */
[----:B------:R-:W-:Y:S01]  /*27a0*/  MOV R175, RZ ;  /* 0x000000ff00af7202 */ /* 0x000fe20000000f00 */
[----:B------:R-:W-:-:S02]  /*27b0*/  @P5 FMUL.FTZ R174, R138, R140 ;  /* 0x0000008c8aae5220 */ /* 0x000fc40000410000 */
[----:B------:R-:W-:Y:S02]  /*27c0*/  @P6 FMUL.FTZ R175, R139, R134 ;  /* 0x000000868baf6220 */ /* 0x000fe40000410000 */
[----:B------:R-:W-:Y:S01]  /*27d0*/  FMUL.FTZ R140, R177, R200 ;  /* 0x000000c8b18c7220 */ /* 0x000fe20000410000 */
[--C-:B------:R-:W-:Y:S01]  /*27e0*/  @P3 PRMT R141, RZ, 0x5410, R135.reuse ;  /* 0x00005410ff8d3816 */ /* 0x100fe20000000087 */
[----:B------:R-:W-:Y:S01]  /*27f0*/  FMUL.FTZ R134, R176, c[0x0][0x1e8] ;  /* 0x00007a00b0867a20 */ /* 0x000fe20000410000 */
[----:B------:R-:W-:Y:S01]  /*2800*/  HFMA2.MMA R176, -RZ, RZ, 0, 0 ;  /* 0x00000000ffb07435 */ /* 0x000fe200000001ff */
[----:B------:R-:W-:Y:S01]  /*2810*/  @P4 PRMT R135, RZ, 0x7610, R135 ;  /* 0x00007610ff874816 */ /* 0x000fe20000000087 */
[----:B------:R-:W-:Y:S01]  /*2820*/  FMUL.FTZ R140, R140, c[0x0][0x1e8] ;  /* 0x00007a008c8c7a20 */ /* 0x000fe20000410000 */
[----:B------:R-:W-:Y:S01]  /*2830*/  MOV R177, RZ ;  /* 0x000000ff00b17202 */ /* 0x000fe20000000f00 */
[----:B------:R-:W-:Y:S02]  /*2840*/  FMUL.FTZ R138, R52, R138 ;  /* 0x0000008a348a7220 */ /* 0x000fe40000410000 */
[----:B------:R-:W-:-:S02]  /*2850*/  @P3 FMUL.FTZ R176, R134, R141 ;  /* 0x0000008d86b03220 */ /* 0x000fc40000410000 */
[----:B------:R-:W-:Y:S02]  /*2860*/  @P4 FMUL.FTZ R177, R140, R135 ;  /* 0x000000878cb14220 */ /* 0x000fe40000410000 */
[----:B------:R-:W-:Y:S02]  /*2870*/  FMUL.FTZ R139, R53, R139 ;  /* 0x0000008b358b7220 */ /* 0x000fe40000410000 */
[----:B------:R-:W-:Y:S02]  /*2880*/  FMUL.FTZ R134, R54, R134 ;  /* 0x0000008636867220 */ /* 0x000fe40000410000 */
[----:B------:R-:W-:Y:S01]  /*2890*/  FMUL.FTZ R140, R55, R140 ;  /* 0x0000008c378c7220 */ /* 0x000fe20000410000 */
[----:B------:R-:W-:Y:S02]  /*28a0*/  FSEL R138, R138, RZ, P5 ;  /* 0x000000ff8a8a7208 */ /* 0x000fe40002800000 */
[----:B------:R-:W-:Y:S02]  /*28b0*/  FSEL R139, R139, RZ, P6 ;  /* 0x000000ff8b8b7208 */ /* 0x000fe40003000000 */
[----:B------:R-:W-:-:S02]  /*28c0*/  FSEL R135, R134, RZ, P3 ;  /* 0x000000ff86877208 */ /* 0x000fc40001800000 */
[----:B------:R-:W-:Y:S02]  /*28d0*/  FSEL R140, R140, RZ, P4 ;  /* 0x000000ff8c8c7208 */ /* 0x000fe40002000000 */
[----:B------:R-:W-:Y:S02]  /*28e0*/  F2FP.BF16.PACK_AB R132, R132, R137 ;  /* 0x000000898484723e */ /* 0x000fe400000010ff */
[----:B------:R-:W-:Y:S01]  /*28f0*/  F2FP.BF16.PACK_AB R133, R136, R133 ;  /* 0x000000858885723e */ /* 0x000fe200000010ff */
[----:B------:R-:W-:Y:S01]  /*2900*/  IMAD.WIDE.U32 R136, R195, R233, c[0x0][0x248] ;  /* 0x00009200c3887625 */ /* 0x000fe200078e00e9 */
[----:B------:R-:W-:Y:S02]  /*2910*/  F2FP.BF16.PACK_AB R134, R139, R138 ;  /* 0x0000008a8b86723e */ /* 0x000fe400000010ff */
[----:B------:R-:W-:-:S05]  /*2920*/  F2FP.BF16.PACK_AB R135, R140, R135 ;  /* 0x000000878c87723e */ /* 0x000fca00000010ff */
[----:B------:R0:W-:Y:S02]  /*2930*/  STG.E.128 [R136.64], R132 ;  /* 0x0000008488007986 */ /* 0x0001e4000c101d04 */
[----:B0-----:R-:W-:-:S06]  /*2940*/  IMAD.WIDE.U32 R136, R204, R233, c[0x0][0x170] ;  /* 0x00005c00cc887625 */ /* 0x001fcc00078e00e9 */
[----:B------:R-:W2:Y:S01]  /*2950*/  LDG.E.128 R136, [R136.64] ;  /* 0x0000000488887981 */ /* 0x000ea2000c1e1d00 */
[-CC-:B------:R-:W-:Y:S02]  /*2960*/  FFMA.FTZ R219, R219, R165.reuse, R164.reuse ;  /* 0x000000a5dbdb7223 */ /* 0x180fe400000100a4 */
[-CC-:B------:R-:W-:Y:S02]  /*2970*/  FFMA.FTZ R220, R220, R165.reuse, R164.reuse ;  /* 0x000000a5dcdc7223 */ /* 0x180fe400000100a4 */
[-C--:B------:R-:W-:Y:S02]  /*2980*/  FFMA.FTZ R221, R221, R165.reuse, R164 ;  /* 0x000000a5dddd7223 */ /* 0x080fe400000100a4 */
[----:B------:R-:W-:Y:S02]  /*2990*/  FADD.FTZ R218, R222, -R218 ;  /* 0x800000dadeda7221 */ /* 0x000fe40000010000 */
[----:B------:R-:W-:Y:S02]  /*29a0*/  FADD.FTZ R219, R223, -R219 ;  /* 0x800000dbdfdb7221 */ /* 0x000fe40000010000 */
[----:B------:R-:W-:-:S02]  /*29b0*/  FFMA.FTZ R210, R210, R165, R164 ;  /* 0x000000a5d2d27223 */ /* 0x000fc400000100a4 */
[-CC-:B------:R-:W-:Y:S02]  /*29c0*/  FFMA.FTZ R211, R211, R165.reuse, R164.reuse ;  /* 0x000000a5d3d37223 */ /* 0x180fe400000100a4 */
[-CC-:B------:R-:W-:Y:S02]  /*29d0*/  FFMA.FTZ R213, R213, R165.reuse, R164.reuse ;  /* 0x000000a5d5d57223 */ /* 0x180fe400000100a4 */
[----:B------:R-:W-:Y:S01]  /*29e0*/  FFMA.FTZ R215, R215, R165, R164 ;  /* 0x000000a5d7d77223 */ /* 0x000fe200000100a4 */
[----:B------:R-:W-:Y:S01]  /*29f0*/  @P1 MOV R140, 0x20 ;  /* 0x00000020008c1802 */ /* 0x000fe20000000f00 */
[----:B------:R-:W-:Y:S01]  /*2a00*/  FADD.FTZ R224, R224, -R220 ;  /* 0x800000dce0e07221 */ /* 0x000fe20000010000 */
[C---:B------:R-:W-:Y:S01]  /*2a10*/  LOP3.LUT P3, RZ, R190.reuse, 0xff00, RZ, 0xc0, !PT ;  /* 0x0000ff00beff7812 */ /* 0x040fe2000786c0ff */
[----:B------:R-:W-:Y:S01]  /*2a20*/  FADD.FTZ R221, R225, -R221 ;  /* 0x800000dde1dd7221 */ /* 0x000fe20000010000 */
[C---:B------:R-:W-:Y:S01]  /*2a30*/  LOP3.LUT P5, RZ, R190.reuse, 0xff0000, RZ, 0xc0, !PT ;  /* 0x00ff0000beff7812 */ /* 0x040fe200078ac0ff */
[C---:B------:R-:W-:Y:S01]  /*2a40*/  FMUL.FTZ R199, R197.reuse, R218 ;  /* 0x000000dac5c77220 */ /* 0x040fe20000410000 */
[----:B------:R-:W-:Y:S01]  /*2a50*/  LOP3.LUT P4, RZ, R190, 0xff000000, RZ, 0xc0, !PT ;  /* 0xff000000beff7812 */ /* 0x000fe2000788c0ff */
[C---:B------:R-:W-:Y:S01]  /*2a60*/  FMUL.FTZ R198, R197.reuse, R219 ;  /* 0x000000dbc5c67220 */ /* 0x040fe20000410000 */
[----:B------:R-:W3:Y:S01]  /*2a70*/  LDL.LU R222, [R1+0x78] ;  /* 0x0000780001de7983 */ /* 0x000ee20000300800 */
[----:B------:R-:W-:-:S02]  /*2a80*/  FMUL.FTZ R219, R197, R224 ;  /* 0x000000e0c5db7220 */ /* 0x000fc40000410000 */
[----:B------:R-:W-:Y:S01]  /*2a90*/  FMUL.FTZ R218, R197, R221 ;  /* 0x000000ddc5da7220 */ /* 0x000fe20000410000 */
[----:B------:R-:W3:Y:S01]  /*2aa0*/  LDL.LU R223, [R1+0x7c] ;  /* 0x00007c0001df7983 */ /* 0x000ee20000300800 */
[----:B------:R-:W-:Y:S02]  /*2ab0*/  FADD.FTZ R210, R212, -R210 ;  /* 0x800000d2d4d27221 */ /* 0x000fe40000010000 */
[----:B------:R-:W-:Y:S01]  /*2ac0*/  FADD.FTZ R212, R214, -R211 ;  /* 0x800000d3d6d47221 */ /* 0x000fe20000010000 */
[----:B------:R-:W3:Y:S01]  /*2ad0*/  LDL.LU R220, [R1+0x70] ;  /* 0x0000700001dc7983 */ /* 0x000ee20000300800 */
[----:B------:R-:W-:Y:S02]  /*2ae0*/  FADD.FTZ R213, R216, -R213 ;  /* 0x800000d5d8d57221 */ /* 0x000fe40000010000 */
[----:B------:R-:W-:Y:S01]  /*2af0*/  FADD.FTZ R215, R217, -R215 ;  /* 0x800000d7d9d77221 */ /* 0x000fe20000010000 */
[----:B------:R-:W3:Y:S01]  /*2b00*/  LDL.LU R225, [R1+0x74] ;  /* 0x0000740001e17983 */ /* 0x000ee20000300800 */
[----:B------:R-:W-:-:S02]  /*2b10*/  @P0 FADD.FTZ R199, R100, R199 ;  /* 0x000000c764c70221 */ /* 0x000fc40000010000 */
[----:B------:R-:W-:Y:S01]  /*2b20*/  @P0 FADD.FTZ R198, R101, R198 ;  /* 0x000000c665c60221 */ /* 0x000fe20000010000 */
[----:B------:R-:W3:Y:S01]  /*2b30*/  LDL.LU R224, [R1+0x68] ;  /* 0x0000680001e07983 */ /* 0x000ee20000300800 */
[----:B------:R-:W-:Y:S02]  /*2b40*/  @P0 FADD.FTZ R219, R102, R219 ;  /* 0x000000db66db0221 */ /* 0x000fe40000010000 */
[----:B------:R-:W-:Y:S02]  /*2b50*/  @P0 FADD.FTZ R218, R103, R218 ;  /* 0x000000da67da0221 */ /* 0x000fe40000010000 */
[C---:B------:R-:W-:Y:S02]  /*2b60*/  FMUL.FTZ R211, R197.reuse, R210 ;  /* 0x000000d2c5d37220 */ /* 0x040fe40000410000 */
[C---:B------:R-:W-:Y:S02]  /*2b70*/  FMUL.FTZ R212, R197.reuse, R212 ;  /* 0x000000d4c5d47220 */ /* 0x040fe40000410000 */
[----:B------:R-:W-:-:S02]  /*2b80*/  FMUL.FTZ R213, R197, R213 ;  /* 0x000000d5c5d57220 */ /* 0x000fc40000410000 */
[----:B------:R-:W-:Y:S01]  /*2b90*/  FMUL.FTZ R214, R197, R215 ;  /* 0x000000d7c5d67220 */ /* 0x000fe20000410000 */
[----:B------:R-:W-:Y:S01]  /*2ba0*/  SEL R132, R199, R124, P2 ;  /* 0x0000007cc7847207 */ /* 0x000fe20001000000 */
[----:B------:R-:W-:Y:S01]  /*2bb0*/  @P1 IMAD.WIDE.U32 R140, R204, R140, c[0x0][0x258] ;  /* 0x00009600cc8c1625 */ /* 0x000fe200078e008c */
[----:B------:R-:W-:Y:S01]  /*2bc0*/  SEL R133, R198, R125, P2 ;  /* 0x0000007dc6857207 */ /* 0x000fe20001000000 */
[----:B------:R-:W3:Y:S01]  /*2bd0*/  LDL.LU R221, [R1+0x6c] ;  /* 0x00006c0001dd7983 */ /* 0x000ee20000300800 */
[----:B------:R-:W-:Y:S01]  /*2be0*/  SEL R134, R219, R126, P2 ;  /* 0x0000007edb867207 */ /* 0x000fe20001000000 */
[----:B------:R-:W-:Y:S01]  /*2bf0*/  @P0 FADD.FTZ R211, R104, R211 ;  /* 0x000000d368d30221 */ /* 0x000fe20000010000 */
[----:B------:R-:W-:Y:S01]  /*2c00*/  SEL R135, R218, R127, P2 ;  /* 0x0000007fda877207 */ /* 0x000fe20001000000 */
[----:B------:R-:W-:Y:S01]  /*2c10*/  @P0 FADD.FTZ R212, R105, R212 ;  /* 0x000000d469d40221 */ /* 0x000fe20000010000 */
[----:B------:R-:W-:Y:S01]  /*2c20*/  HFMA2.MMA R210, -RZ, RZ, 0, 0 ;  /* 0x00000000ffd27435 */ /* 0x000fe200000001ff */
[----:B------:R-:W-:Y:S01]  /*2c30*/  @P0 FADD.FTZ R213, R106, R213 ;  /* 0x000000d56ad50221 */ /* 0x000fe20000010000 */
[----:B------:R-:W3:Y:S01]  /*2c40*/  LDL.LU R216, [R1+0x60] ;  /* 0x0000600001d87983 */ /* 0x000ee20000300800 */
[----:B------:R-:W-:-:S03]  /*2c50*/  @P0 FADD.FTZ R214, R107, R214 ;  /* 0x000000d66bd60221 */ /* 0x000fc60000010000 */
[----:B------:R0:W-:Y:S01]  /*2c60*/  @P1 STG.E.128 [R140.64], R132 ;  /* 0x000000848c001986 */ /* 0x0001e2000c101d04 */
[-CC-:B------:R-:W-:Y:S02]  /*2c70*/  FFMA.FTZ R146, R146, R165.reuse, R164.reuse ;  /* 0x000000a592927223 */ /* 0x180fe400000100a4 */
[-CC-:B------:R-:W-:Y:S01]  /*2c80*/  FFMA.FTZ R168, R168, R165.reuse, R164.reuse ;  /* 0x000000a5a8a87223 */ /* 0x180fe200000100a4 */
[----:B------:R-:W3:Y:S01]  /*2c90*/  LDL.LU R217, [R1+0x64] ;  /* 0x0000640001d97983 */ /* 0x000ee20000300800 */
[-CC-:B------:R-:W-:Y:S02]  /*2ca0*/  FFMA.FTZ R169, R169, R165.reuse, R164.reuse ;  /* 0x000000a5a9a97223 */ /* 0x180fe400000100a4 */
[----:B------:R-:W-:Y:S01]  /*2cb0*/  FFMA.FTZ R142, R142, R165, R164 ;  /* 0x000000a58e8e7223 */ /* 0x000fe200000100a4 */
[----:B------:R-:W3:Y:S01]  /*2cc0*/  LDL.LU R215, [R1+0x58] ;  /* 0x0000580001d77983 */ /* 0x000ee20000300800 */
[----:B0-----:R-:W-:Y:S02]  /*2cd0*/  SEL R132, R211, R128, P2 ;  /* 0x00000080d3847207 */ /* 0x001fe40001000000 */
[----:B------:R-:W-:-:S02]  /*2ce0*/  SEL R133, R212, R129, P2 ;  /* 0x00000081d4857207 */ /* 0x000fc40001000000 */
[----:B------:R-:W-:Y:S02]  /*2cf0*/  SEL R134, R213, R130, P2 ;  /* 0x00000082d5867207 */ /* 0x000fe40001000000 */
[----:B------:R-:W-:-:S05]  /*2d00*/  SEL R135, R214, R131, P2 ;  /* 0x00000083d6877207 */ /* 0x000fca0001000000 */
[----:B------:R0:W-:Y:S02]  /*2d10*/  @P1 STG.E.128 [R140.64+0x10], R132 ;  /* 0x000010848c001986 */ /* 0x0001e4000c101d04 */
[----:B0-----:R-:W-:-:S04]  /*2d20*/  MOV R132, R190 ;  /* 0x000000be00847202 */ /* 0x001fc80000000f00 */
[----:B------:R-:W-:Y:S01]  /*2d30*/  LOP3.LUT P6, RZ, R132, 0xff, RZ, 0xc0, !PT ;  /* 0x000000ff84ff7812 */ /* 0x000fe200078cc0ff */
[-C--:B------:R-:W-:Y:S02]  /*2d40*/  FMUL.FTZ R133, R199, R200.reuse ;  /* 0x000000c8c7857220 */ /* 0x080fe40000410000 */
[-C--:B------:R-:W-:Y:S02]  /*2d50*/  FMUL.FTZ R132, R198, R200.reuse ;  /* 0x000000c8c6847220 */ /* 0x080fe40000410000 */
[----:B------:R-:W-:Y:S01]  /*2d60*/  FMUL.FTZ R133, R133, c[0x0][0x1e8] ;  /* 0x00007a0085857a20 */ /* 0x000fe20000410000 */
[----:B------:R-:W-:Y:S01]  /*2d70*/  CS2R R198, SRZ ;  /* 0x0000000000c67805 */ /* 0x000fe2000001ff00 */
[----:B------:R-:W-:Y:S02]  /*2d80*/  FMUL.FTZ R132, R132, c[0x0][0x1e8] ;  /* 0x00007a0084847a20 */ /* 0x000fe40000410000 */
[-C--:B------:R-:W-:Y:S01]  /*2d90*/  FMUL.FTZ R135, R219, R200.reuse ;  /* 0x000000c8db877220 */ /* 0x080fe20000410000 */
[----:B------:R-:W-:Y:S01]  /*2da0*/  MOV R190, RZ ;  /* 0x000000ff00be7202 */ /* 0x000fe20000000f00 */
[----:B------:R-:W-:Y:S01]  /*2db0*/  FMUL.FTZ R211, R211, R200 ;  /* 0x000000c8d3d37220 */ /* 0x000fe20000410000 */
[----:B------:R-:W3:Y:S01]  /*2dc0*/  LDL.LU R219, [R1+0x5c] ;  /* 0x00005c0001db7983 */ /* 0x000ee20000300800 */
[----:B------:R-:W-:Y:S01]  /*2dd0*/  FMUL.FTZ R135, R135, c[0x0][0x1e8] ;  /* 0x00007a0087877a20 */ /* 0x000fe20000410000 */
[----:B--2---:R-:W-:-:S02]  /*2de0*/  @P6 PRMT R134, RZ, 0x5410, R136 ;  /* 0x00005410ff866816 */ /* 0x004fc40000000088 */
[----:B------:R-:W-:-:S03]  /*2df0*/  @P3 PRMT R136, RZ, 0x7610, R136 ;  /* 0x00007610ff883816 */ /* 0x000fc60000000088 */
[----:B------:R-:W-:Y:S02]  /*2e00*/  @P6 FMUL.FTZ R199, R133, R134 ;  /* 0x0000008685c76220 */ /* 0x000fe40000410000 */
[----:B------:R-:W-:Y:S02]  /*2e10*/  FMUL.FTZ R134, R218, R200 ;  /* 0x000000c8da867220 */ /* 0x000fe40000410000 */
[----:B------:R-:W-:Y:S01]  /*2e20*/  @P3 FMUL.FTZ R198, R132, R136 ;  /* 0x0000008884c63220 */ /* 0x000fe20000410000 */
[--C-:B------:R-:W-:Y:S01]  /*2e30*/  @P5 PRMT R136, RZ, 0x5410, R137.reuse ;  /* 0x00005410ff885816 */ /* 0x100fe20000000089 */
[----:B------:R-:W-:Y:S01]  /*2e40*/  FMUL.FTZ R134, R134, c[0x0][0x1e8] ;  /* 0x00007a0086867a20 */ /* 0x000fe20000410000 */
[----:B------:R-:W-:Y:S01]  /*2e50*/  @P4 PRMT R137, RZ, 0x7610, R137 ;  /* 0x00007610ff894816 */ /* 0x000fe20000000089 */
[----:B------:R-:W-:Y:S01]  /*2e60*/  FADD.FTZ R179, R179, -R169 ;  /* 0x800000a9b3b37221 */ /* 0x000fe20000010000 */
[----:B------:R-:W2:Y:S01]  /*2e70*/  LDL.LU R218, [R1+0x50] ;  /* 0x0000500001da7983 */ /* 0x000ea20000300800 */
[----:B------:R-:W-:-:S02]  /*2e80*/  @P5 FMUL.FTZ R210, R135, R136 ;  /* 0x0000008887d25220 */ /* 0x000fc40000410000 */
[----:B------:R-:W-:Y:S02]  /*2e90*/  @P4 FMUL.FTZ R190, R134, R137 ;  /* 0x0000008986be4220 */ /* 0x000fe40000410000 */
[----:B------:R-:W-:Y:S02]  /*2ea0*/  FMUL.FTZ R137, R48, R133 ;  /* 0x0000008530897220 */ /* 0x000fe40000410000 */
[----:B------:R-:W-:Y:S02]  /*2eb0*/  FMUL.FTZ R133, R49, R132 ;  /* 0x0000008431857220 */ /* 0x000fe40000410000 */
[----:B------:R-:W-:Y:S02]  /*2ec0*/  FMUL.FTZ R136, R50, R135 ;  /* 0x0000008732887220 */ /* 0x000fe40000410000 */
[----:B------:R-:W-:Y:S01]  /*2ed0*/  FMUL.FTZ R134, R51, R134 ;  /* 0x0000008633867220 */ /* 0x000fe20000410000 */
[----:B------:R-:W-:Y:S02]  /*2ee0*/  FSEL R135, R133, RZ, P3 ;  /* 0x000000ff85877208 */ /* 0x000fe40001800000 */
[----:B------:R-:W-:-:S02]  /*2ef0*/  FSEL R133, R136, RZ, P5 ;  /* 0x000000ff88857208 */ /* 0x000fc40002800000 */
[----:B------:R-:W-:Y:S02]  /*2f00*/  LEA R136, P5, R204, c[0x0][0x248], 0x4 ;  /* 0x00009200cc887a11 */ /* 0x000fe400078a20ff */
[----:B------:R-:W-:Y:S02]  /*2f10*/  FSEL R134, R134, RZ, P4 ;  /* 0x000000ff86867208 */ /* 0x000fe40002000000 */
[----:B------:R-:W-:Y:S02]  /*2f20*/  FSEL R132, R137, RZ, P6 ;  /* 0x000000ff89847208 */ /* 0x000fe40003000000 */
[----:B------:R-:W-:Y:S01]  /*2f30*/  LEA.HI.X R137, R204, c[0x0][0x24c], RZ, 0x4, P5 ;  /* 0x00009300cc897a11 */ /* 0x000fe200028f24ff */
[-C--:B------:R-:W-:Y:S01]  /*2f40*/  FMUL.FTZ R204, R212, R200.reuse ;  /* 0x000000c8d4cc7220 */ /* 0x080fe20000410000 */
[----:B------:R-:W-:Y:S01]  /*2f50*/  F2FP.BF16.PACK_AB R133, R134, R133 ;  /* 0x000000858685723e */ /* 0x000fe200000010ff */
[-C--:B------:R-:W-:Y:S02]  /*2f60*/  FMUL.FTZ R134, R213, R200.reuse ;  /* 0x000000c8d5867220 */ /* 0x080fe40000410000 */
[----:B------:R-:W-:-:S02]  /*2f70*/  FMUL.FTZ R212, R214, R200 ;  /* 0x000000c8d6d47220 */ /* 0x000fc40000410000 */
[----:B------:R-:W-:Y:S01]  /*2f80*/  FMUL.FTZ R213, R211, c[0x0][0x1e8] ;  /* 0x00007a00d3d57a20 */ /* 0x000fe20000410000 */
[----:B------:R-:W-:Y:S01]  /*2f90*/  F2FP.BF16.PACK_AB R132, R135, R132 ;  /* 0x000000848784723e */ /* 0x000fe200000010ff */
[----:B------:R-:W-:Y:S01]  /*2fa0*/  FMUL.FTZ R204, R204, c[0x0][0x1e8] ;  /* 0x00007a00cccc7a20 */ /* 0x000fe20000410000 */
[C---:B------:R-:W-:Y:S01]  /*2fb0*/  LOP3.LUT P6, RZ, R191.reuse, 0xff, RZ, 0xc0, !PT ;  /* 0x000000ffbfff7812 */ /* 0x040fe200078cc0ff */
[----:B------:R-:W-:Y:S01]  /*2fc0*/  FMUL.FTZ R211, R134, c[0x0][0x1e8] ;  /* 0x00007a0086d37a20 */ /* 0x000fe20000410000 */
[C---:B------:R-:W-:Y:S01]  /*2fd0*/  LOP3.LUT P3, RZ, R191.reuse, 0xff00, RZ, 0xc0, !PT ;  /* 0x0000ff00bfff7812 */ /* 0x040fe2000786c0ff */
[----:B------:R-:W-:Y:S01]  /*2fe0*/  FMUL.FTZ R212, R212, c[0x0][0x1e8] ;  /* 0x00007a00d4d47a20 */ /* 0x000fe20000410000 */
[C---:B------:R-:W-:Y:S01]  /*2ff0*/  LOP3.LUT P4, RZ, R191.reuse, 0xff0000, RZ, 0xc0, !PT ;  /* 0x00ff0000bfff7812 */ /* 0x040fe2000788c0ff */
[----:B------:R-:W-:Y:S01]  /*3000*/  FMUL.FTZ R134, R44, R213 ;  /* 0x000000d52c867220 */ /* 0x000fe20000410000 */
[----:B------:R-:W-:Y:S01]  /*3010*/  LOP3.LUT P5, RZ, R191, 0xff000000, RZ, 0xc0, !PT ;  /* 0xff000000bfff7812 */ /* 0x000fe200078ac0ff */
[----:B------:R-:W-:Y:S01]  /*3020*/  FMUL.FTZ R141, R45, R204 ;  /* 0x000000cc2d8d7220 */ /* 0x000fe20000410000 */
[----:B------:R-:W2:Y:S01]  /*3030*/  LDL.LU R214, [R1+0x54] ;  /* 0x0000540001d67983 */ /* 0x000ea20000300800 */
[----:B------:R-:W-:-:S02]  /*3040*/  FMUL.FTZ R135, R46, R211 ;  /* 0x000000d32e877220 */ /* 0x000fc40000410000 */
[----:B------:R-:W-:Y:S01]  /*3050*/  FMUL.FTZ R140, R47, R212 ;  /* 0x000000d42f8c7220 */ /* 0x000fe20000410000 */
[----:B------:R-:W-:Y:S02]  /*3060*/  FSEL R134, R134, RZ, P6 ;  /* 0x000000ff86867208 */ /* 0x000fe40003000000 */
[----:B------:R-:W-:Y:S02]  /*3070*/  FSEL R141, R141, RZ, P3 ;  /* 0x000000ff8d8d7208 */ /* 0x000fe40001800000 */
[----:B------:R-:W-:Y:S02]  /*3080*/  FSEL R135, R135, RZ, P4 ;  /* 0x000000ff87877208 */ /* 0x000fe40002000000 */
[----:B------:R-:W-:Y:S02]  /*3090*/  FSEL R140, R140, RZ, P5 ;  /* 0x000000ff8c8c7208 */ /* 0x000fe40002800000 */
[----:B------:R-:W-:Y:S02]  /*30a0*/  F2FP.BF16.PACK_AB R134, R141, R134 ;  /* 0x000000868d86723e */ /* 0x000fe400000010ff */
[----:B------:R-:W-:Y:S01]  /*30b0*/  F2FP.BF16.PACK_AB R135, R140, R135 ;  /* 0x000000878c87723e */ /* 0x000fe200000010ff */
[----:B------:R-:W-:-:S04]  /*30c0*/  IMAD.WIDE.U32 R140, R203, R233, c[0x0][0x170] ;  /* 0x00005c00cb8c7625 */ /* 0x000fc800078e00e9 */
[----:B------:R0:W-:Y:S04]  /*30d0*/  STG.E.128 [R136.64], R132 ;  /* 0x0000008488007986 */ /* 0x0001e8000c101d04 */
[----:B0-----:R0:W2:Y:S01]  /*30e0*/  LDG.E.128 R132, [R140.64] ;  /* 0x000000048c847981 */ /* 0x0010a2000c1e1d00 */
[----:B------:R-:W-:Y:S01]  /*30f0*/  HFMA2.MMA R191, -RZ, RZ, 0, 0 ;  /* 0x00000000ffbf7435 */ /* 0x000fe200000001ff */
[----:B------:R-:W-:-:S05]  /*3100*/  @P6 PRMT R136, RZ, 0x5410, R138 ;  /* 0x00005410ff886816 */ /* 0x000fca000000008a */
[----:B------:R-:W-:Y:S01]  /*3110*/  @P6 FMUL.FTZ R191, R213, R136 ;  /* 0x00000088d5bf6220 */ /* 0x000fe20000410000 */
[----:B------:R-:W-:Y:S01]  /*3120*/  MOV R136, R188 ;  /* 0x000000bc00887202 */ /* 0x000fe20000000f00 */
[-C--:B------:R-:W-:Y:S01]  /*3130*/  FFMA.FTZ R137, R147, R165.reuse, R164 ;  /* 0x000000a593897223 */ /* 0x080fe200000100a4 */
[----:B------:R-:W3:Y:S02]  /*3140*/  LDL.LU R213, [R1+0x48] ;  /* 0x0000480001d57983 */ /* 0x000ee40000300800 */
[----:B------:R-:W-:Y:S01]  /*3150*/  LOP3.LUT P6, RZ, R136, 0xff, RZ, 0xc0, !PT ;  /* 0x000000ff88ff7812 */ /* 0x000fe200078cc0ff */
[----:B------:R-:W-:Y:S02]  /*3160*/  FADD.FTZ R136, R170, -R146 ;  /* 0x80000092aa887221 */ /* 0x000fe40000010000 */
[----:B------:R-:W-:Y:S02]  /*3170*/  FADD.FTZ R146, R178, -R168 ;  /* 0x800000a8b2927221 */ /* 0x000fe40000010000 */
[----:B------:R-:W-:Y:S01]  /*3180*/  FMUL.FTZ R136, R197, R136 ;  /* 0x00000088c5887220 */ /* 0x000fe20000410000 */
[----:B------:R-:W-:Y:S01]  /*3190*/  HFMA2.MMA R178, -RZ, RZ, 0, 0 ;  /* 0x00000000ffb27435 */ /* 0x000fe200000001ff */
[-C--:B0-----:R-:W-:Y:S01]  /*31a0*/  FFMA.FTZ R140, R205, R165.reuse, R164 ;  /* 0x000000a5cd8c7223 */ /* 0x081fe200000100a4 */
[----:B------:R-:W-:Y:S01]  /*31b0*/  @P3 PRMT R147, RZ, 0x7610, R138 ;  /* 0x00007610ff933816 */ /* 0x000fe2000000008a */
[----:B------:R-:W-:Y:S01]  /*31c0*/  @P0 FADD.FTZ R136, R108, R136 ;  /* 0x000000886c880221 */ /* 0x000fe20000010000 */
[--C-:B------:R-:W-:Y:S01]  /*31d0*/  @P4 PRMT R138, RZ, 0x5410, R139.reuse ;  /* 0x00005410ff8a4816 */ /* 0x100fe2000000008b */
[----:B------:R-:W-:Y:S01]  /*31e0*/  FFMA.FTZ R141, R207, R165, R164 ;  /* 0x000000a5cf8d7223 */ /* 0x000fe200000100a4 */
[----:B------:R-:W-:Y:S01]  /*31f0*/  @P5 PRMT R139, RZ, 0x7610, R139 ;  /* 0x00007610ff8b5816 */ /* 0x000fe2000000008b */
[----:B------:R-:W-:-:S02]  /*3200*/  FADD.FTZ R140, R206, -R140 ;  /* 0x8000008cce8c7221 */ /* 0x000fc40000010000 */
[----:B------:R-:W-:Y:S01]  /*3210*/  CS2R R206, SRZ ;  /* 0x0000000000ce7805 */ /* 0x000fe2000001ff00 */
[----:B------:R-:W-:Y:S02]  /*3220*/  FMUL.FTZ R168, R136, R200 ;  /* 0x000000c888a87220 */ /* 0x000fe40000410000 */
[----:B------:R-:W-:Y:S02]  /*3230*/  @P3 FMUL.FTZ R178, R204, R147 ;  /* 0x00000093ccb23220 */ /* 0x000fe40000410000 */
[----:B------:R-:W-:Y:S01]  /*3240*/  CS2R R204, SRZ ;  /* 0x0000000000cc7805 */ /* 0x000fe2000001ff00 */
[----:B------:R-:W-:Y:S02]  /*3250*/  FADD.FTZ R137, R171, -R137 ;  /* 0x80000089ab897221 */ /* 0x000fe40000010000 */
[----:B------:R-:W-:Y:S02]  /*3260*/  @P4 FMUL.FTZ R206, R211, R138 ;  /* 0x0000008ad3ce4220 */ /* 0x000fe40000410000 */
[----:B------:R-:W-:Y:S01]  /*3270*/  @P5 FMUL.FTZ R205, R212, R139 ;  /* 0x0000008bd4cd5220 */ /* 0x000fe20000410000 */
[----:B------:R-:W-:Y:S01]  /*3280*/  LOP3.LUT P5, RZ, R188, 0xff00, RZ, 0xc0, !PT ;  /* 0x0000ff00bcff7812 */ /* 0x000fe200078ac0ff */
[----:B------:R-:W-:Y:S01]  /*3290*/  FMUL.FTZ R147, R168, c[0x0][0x1e8] ;  /* 0x00007a00a8937a20 */ /* 0x000fe20000410000 */
[C---:B------:R-:W-:Y:S01]  /*32a0*/  LOP3.LUT P3, RZ, R188.reuse, 0xff0000, RZ, 0xc0, !PT ;  /* 0x00ff0000bcff7812 */ /* 0x040fe2000786c0ff */
[----:B------:R-:W-:Y:S01]  /*32b0*/  FMUL.FTZ R137, R197, R137 ;  /* 0x00000089c5897220 */ /* 0x000fe20000410000 */
[----:B------:R-:W-:Y:S01]  /*32c0*/  LOP3.LUT P4, RZ, R188, 0xff000000, RZ, 0xc0, !PT ;  /* 0xff000000bcff7812 */ /* 0x000fe2000788c0ff */
[----:B------:R-:W-:-:S02]  /*32d0*/  FADD.FTZ R141, R208, -R141 ;  /* 0x8000008dd08d7221 */ /* 0x000fc40000010000 */
[----:B------:R-:W-:Y:S02]  /*32e0*/  FMUL.FTZ R140, R197, R140 ;  /* 0x0000008cc58c7220 */ /* 0x000fe40000410000 */
[----:B------:R-:W-:Y:S02]  /*32f0*/  FFMA.FTZ R144, R144, R165, R164 ;  /* 0x000000a590907223 */ /* 0x000fe400000100a4 */
[----:B------:R-:W-:Y:S01]  /*3300*/  FADD.FTZ R142, R143, -R142 ;  /* 0x8000008e8f8e7221 */ /* 0x000fe20000010000 */
[----:B------:R-:W-:Y:S01]  /*3310*/  SEL R136, R136, R124, P2 ;  /* 0x0000007c88887207 */ /* 0x000fe20001000000 */
[----:B------:R-:W-:Y:S01]  /*3320*/  @P0 FADD.FTZ R137, R109, R137 ;  /* 0x000000896d890221 */ /* 0x000fe20000010000 */
[----:B------:R-:W3:Y:S01]  /*3330*/  LDL.LU R212, [R1+0x4c] ;  /* 0x00004c0001d47983 */ /* 0x000ee20000300800 */
[----:B------:R-:W-:Y:S02]  /*3340*/  FMUL.FTZ R139, R197, R179 ;  /* 0x000000b3c58b7220 */ /* 0x000fe40000410000 */
[----:B------:R-:W-:Y:S01]  /*3350*/  FMUL.FTZ R168, R137, R200 ;  /* 0x000000c889a87220 */ /* 0x000fe20000410000 */
[----:B------:R-:W-:Y:S01]  /*3360*/  HFMA2.MMA R179, -RZ, RZ, 0, 0 ;  /* 0x00000000ffb37435 */ /* 0x000fe200000001ff */
[----:B------:R-:W-:-:S02]  /*3370*/  @P0 FADD.FTZ R139, R111, R139 ;  /* 0x0000008b6f8b0221 */ /* 0x000fc40000010000 */
[----:B------:R-:W-:Y:S01]  /*3380*/  FMUL.FTZ R168, R168, c[0x0][0x1e8] ;  /* 0x00007a00a8a87a20 */ /* 0x000fe20000410000 */
[----:B------:R-:W-:Y:S01]  /*3390*/  MOV R188, RZ ;  /* 0x000000ff00bc7202 */ /* 0x000fe20000000f00 */
[----:B------:R-:W-:Y:S02]  /*33a0*/  FMUL.FTZ R141, R197, R141 ;  /* 0x0000008dc58d7220 */ /* 0x000fe40000410000 */
[----:B------:R-:W-:Y:S02]  /*33b0*/  @P0 FADD.FTZ R140, R112, R140 ;  /* 0x0000008c708c0221 */ /* 0x000fe40000010000 */
[----:B------:R-:W-:-:S04]  /*33c0*/  @P0 FADD.FTZ R141, R113, R141 ;  /* 0x0000008d718d0221 */ /* 0x000fc80000010000 */
[----:B------:R-:W-:Y:S02]  /*33d0*/  FMUL.FTZ R208, R141, R200 ;  /* 0x000000c88dd07220 */ /* 0x000fe40000410000 */
[----:B------:R-:W-:Y:S02]  /*33e0*/  FADD.FTZ R143, R145, -R144 ;  /* 0x80000090918f7221 */ /* 0x000fe40000010000 */
[----:B------:R-:W-:Y:S02]  /*33f0*/  FMUL.FTZ R208, R208, c[0x0][0x1e8] ;  /* 0x00007a00d0d07a20 */ /* 0x000fe40000410000 */
[C---:B------:R-:W-:Y:S02]  /*3400*/  FMUL.FTZ R142, R197.reuse, R142 ;  /* 0x0000008ec58e7220 */ /* 0x040fe40000410000 */
[----:B------:R-:W-:Y:S02]  /*3410*/  FMUL.FTZ R143, R197, R143 ;  /* 0x0000008fc58f7220 */ /* 0x000fe40000410000 */
[----:B------:R-:W-:-:S02]  /*3420*/  @P0 FADD.FTZ R142, R114, R142 ;  /* 0x0000008e728e0221 */ /* 0x000fc40000010000 */
[----:B------:R-:W-:Y:S02]  /*3430*/  @P0 FADD.FTZ R143, R115, R143 ;  /* 0x0000008f738f0221 */ /* 0x000fe40000010000 */
[----:B------:R-:W-:-:S04]  /*3440*/  FMUL.FTZ R211, R142, R200 ;  /* 0x000000c88ed37220 */ /* 0x000fc80000410000 */
[----:B------:R-:W-:Y:S01]  /*3450*/  FMUL.FTZ R211, R211, c[0x0][0x1e8] ;  /* 0x00007a00d3d37a20 */ /* 0x000fe20000410000 */
[----:B------:R-:W-:Y:S02]  /*3460*/  SEL R137, R137, R125, P2 ;  /* 0x0000007d89897207 */ /* 0x000fe40001000000 */
[----:B------:R-:W-:Y:S02]  /*3470*/  SEL R141, R141, R129, P2 ;  /* 0x000000818d8d7207 */ /* 0x000fe40001000000 */
[----:B------:R-:W-:Y:S01]  /*3480*/  SEL R142, R142, R130, P2 ;  /* 0x000000828e8e7207 */ /* 0x000fe20001000000 */
[-CC-:B------:R-:W-:Y:S02]  /*3490*/  FFMA.FTZ R148, R148, R165.reuse, R164.reuse ;  /* 0x000000a594947223 */ /* 0x180fe400000100a4 */
[-CC-:B------:R-:W-:Y:S02]  /*34a0*/  FFMA.FTZ R149, R149, R165.reuse, R164.reuse ;  /* 0x000000a595957223 */ /* 0x180fe400000100a4 */
[----:B------:R-:W-:-:S02]  /*34b0*/  FFMA.FTZ R150, R150, R165, R164 ;  /* 0x000000a596967223 */ /* 0x000fc400000100a4 */
[-CC-:B------:R-:W-:Y:S02]  /*34c0*/  FFMA.FTZ R151, R151, R165.reuse, R164.reuse ;  /* 0x000000a597977223 */ /* 0x180fe400000100a4 */
[-CC-:B------:R-:W-:Y:S02]  /*34d0*/  FFMA.FTZ R156, R156, R165.reuse, R164.reuse ;  /* 0x000000a59c9c7223 */ /* 0x180fe400000100a4 */
[-CC-:B------:R-:W-:Y:S02]  /*34e0*/  FFMA.FTZ R158, R158, R165.reuse, R164.reuse ;  /* 0x000000a59e9e7223 */ /* 0x180fe400000100a4 */
[-CC-:B------:R-:W-:Y:S02]  /*34f0*/  FFMA.FTZ R160, R160, R165.reuse, R164.reuse ;  /* 0x000000a5a0a07223 */ /* 0x180fe400000100a4 */
[----:B------:R-:W-:Y:S01]  /*3500*/  FFMA.FTZ R162, R162, R165, R164 ;  /* 0x000000a5a2a27223 */ /* 0x000fe200000100a4 */
[----:B--2---:R-:W-:-:S05]  /*3510*/  @P6 PRMT R138, RZ, 0x5410, R132 ;  /* 0x00005410ff8a6816 */ /* 0x004fca0000000084 */
[----:B------:R-:W-:Y:S02]  /*3520*/  @P6 FMUL.FTZ R204, R147, R138 ;  /* 0x0000008a93cc6220 */ /* 0x000fe40000410000 */
[----:B------:R-:W-:-:S04]  /*3530*/  FMUL.FTZ R138, R197, R146 ;  /* 0x00000092c58a7220 */ /* 0x000fc80000410000 */
[----:B------:R-:W-:Y:S01]  /*3540*/  @P0 FADD.FTZ R138, R110, R138 ;  /* 0x0000008a6e8a0221 */ /* 0x000fe20000010000 */
[----:B------:R-:W-:-:S03]  /*3550*/  @P5 PRMT R132, RZ, 0x7610, R132 ;  /* 0x00007610ff845816 */ /* 0x000fc60000000084 */
[----:B------:R-:W-:Y:S01]  /*3560*/  FMUL.FTZ R146, R138, R200 ;  /* 0x000000c88a927220 */ /* 0x000fe20000410000 */
[--C-:B------:R-:W-:Y:S01]  /*3570*/  @P3 PRMT R169, RZ, 0x5410, R133.reuse ;  /* 0x00005410ffa93816 */ /* 0x100fe20000000085 */
[----:B------:R-:W-:Y:S02]  /*3580*/  @P5 FMUL.FTZ R188, R168, R132 ;  /* 0x00000084a8bc5220 */ /* 0x000fe40000410000 */
[----:B------:R-:W-:Y:S02]  /*3590*/  FMUL.FTZ R146, R146, c[0x0][0x1e8] ;  /* 0x00007a0092927a20 */ /* 0x000fe40000410000 */
[----:B------:R-:W-:Y:S01]  /*35a0*/  FMUL.FTZ R132, R139, R200 ;  /* 0x000000c88b847220 */ /* 0x000fe20000410000 */
[----:B------:R-:W-:Y:S01]  /*35b0*/  @P4 PRMT R133, RZ, 0x7610, R133 ;  /* 0x00007610ff854816 */ /* 0x000fe20000000085 */
[----:B------:R-:W-:Y:S02]  /*35c0*/  @P3 FMUL.FTZ R179, R146, R169 ;  /* 0x000000a992b33220 */ /* 0x000fe40000410000 */
[----:B------:R-:W-:-:S02]  /*35d0*/  FMUL.FTZ R147, R40, R147 ;  /* 0x0000009328937220 */ /* 0x000fc40000410000 */
[----:B------:R-:W-:Y:S02]  /*35e0*/  FMUL.FTZ R146, R42, R146 ;  /* 0x000000922a927220 */ /* 0x000fe40000410000 */
[----:B------:R-:W-:Y:S02]  /*35f0*/  FMUL.FTZ R132, R132, c[0x0][0x1e8] ;  /* 0x00007a0084847a20 */ /* 0x000fe40000410000 */
[----:B------:R-:W-:Y:S01]  /*3600*/  FMUL.FTZ R169, R41, R168 ;  /* 0x000000a829a97220 */ /* 0x000fe20000410000 */
[----:B------:R-:W-:Y:S01]  /*3610*/  FSEL R168, R147, RZ, P6 ;  /* 0x000000ff93a87208 */ /* 0x000fe20003000000 */
[----:B------:R-:W-:Y:S01]  /*3620*/  @P4 FMUL.FTZ R207, R132, R133 ;  /* 0x0000008584cf4220 */ /* 0x000fe20000410000 */
[----:B------:R-:W-:Y:S01]  /*3630*/  FSEL R146, R146, RZ, P3 ;  /* 0x000000ff92927208 */ /* 0x000fe20001800000 */
[----:B------:R-:W-:Y:S01]  /*3640*/  FMUL.FTZ R147, R43, R132 ;  /* 0x000000842b937220 */ /* 0x000fe20000410000 */
[----:B------:R-:W-:Y:S02]  /*3650*/  LEA R132, P3, R203, c[0x0][0x248], 0x4 ;  /* 0x00009200cb847a11 */ /* 0x000fe400078620ff */
[----:B------:R-:W-:-:S02]  /*3660*/  FSEL R169, R169, RZ, P5 ;  /* 0x000000ffa9a97208 */ /* 0x000fc40002800000 */
[----:B------:R-:W-:Y:S02]  /*3670*/  FSEL R147, R147, RZ, P4 ;  /* 0x000000ff93937208 */ /* 0x000fe40002000000 */
[----:B------:R-:W-:Y:S02]  /*3680*/  LEA.HI.X R133, R203, c[0x0][0x24c], RZ, 0x4, P3 ;  /* 0x00009300cb857a11 */ /* 0x000fe400018f24ff */
[C---:B------:R-:W-:Y:S02]  /*3690*/  LOP3.LUT P6, RZ, R189.reuse, 0xff, RZ, 0xc0, !PT ;  /* 0x000000ffbdff7812 */ /* 0x040fe400078cc0ff */
[C---:B------:R-:W-:Y:S02]  /*36a0*/  LOP3.LUT P5, RZ, R189.reuse, 0xff00, RZ, 0xc0, !PT ;  /* 0x0000ff00bdff7812 */ /* 0x040fe400078ac0ff */
[C---:B------:R-:W-:Y:S02]  /*36b0*/  LOP3.LUT P4, RZ, R189.reuse, 0xff0000, RZ, 0xc0, !PT ;  /* 0x00ff0000bdff7812 */ /* 0x040fe4000788c0ff */
[----:B------:R-:W-:Y:S01]  /*36c0*/  LOP3.LUT P3, RZ, R189, 0xff000000, RZ, 0xc0, !PT ;  /* 0xff000000bdff7812 */ /* 0x000fe2000786c0ff */
[----:B------:R-:W-:Y:S01]  /*36d0*/  FMUL.FTZ R189, R140, R200 ;  /* 0x000000c88cbd7220 */ /* 0x000fe20000410000 */
[----:B------:R-:W-:-:S03]  /*36e0*/  F2FP.BF16.PACK_AB R144, R169, R168 ;  /* 0x000000a8a990723e */ /* 0x000fc600000010ff */
[----:B------:R-:W-:Y:S02]  /*36f0*/  FMUL.FTZ R189, R189, c[0x0][0x1e8] ;  /* 0x00007a00bdbd7a20 */ /* 0x000fe40000410000 */
[----:B------:R-:W-:Y:S02]  /*3700*/  FMUL.FTZ R169, R37, R208 ;  /* 0x000000d025a97220 */ /* 0x000fe40000410000 */
[----:B------:R-:W-:Y:S01]  /*3710*/  FMUL.FTZ R145, R36, R189 ;  /* 0x000000bd24917220 */ /* 0x000fe20000410000 */
[----:B------:R-:W-:Y:S02]  /*3720*/  @P1 MOV R168, 0x20 ;  /* 0x0000002000a81802 */ /* 0x000fe40000000f00 */
[----:B------:R-:W-:Y:S02]  /*3730*/  FSEL R169, R169, RZ, P5 ;  /* 0x000000ffa9a97208 */ /* 0x000fe40002800000 */
[----:B------:R-:W-:Y:S02]  /*3740*/  FSEL R170, R145, RZ, P6 ;  /* 0x000000ff91aa7208 */ /* 0x000fe40003000000 */
[----:B------:R-:W-:Y:S01]  /*3750*/  F2FP.BF16.PACK_AB R145, R147, R146 ;  /* 0x000000929391723e */ /* 0x000fe200000010ff */
[----:B------:R-:W-:Y:S01]  /*3760*/  FMUL.FTZ R147, R143, R200 ;  /* 0x000000c88f937220 */ /* 0x000fe20000410000 */
[----:B------:R-:W-:Y:S01]  /*3770*/  F2FP.BF16.PACK_AB R146, R169, R170 ;  /* 0x000000aaa992723e */ /* 0x000fe200000010ff */
[----:B------:R-:W-:-:S04]  /*3780*/  @P1 IMAD.WIDE.U32 R168, R203, R168, c[0x0][0x258] ;  /* 0x00009600cba81625 */ /* 0x000fc800078e00a8 */
[----:B------:R-:W-:Y:S02]  /*3790*/  FMUL.FTZ R203, R147, c[0x0][0x1e8] ;  /* 0x00007a0093cb7a20 */ /* 0x000fe40000410000 */
[----:B------:R-:W-:Y:S02]  /*37a0*/  FMUL.FTZ R147, R38, R211 ;  /* 0x000000d326937220 */ /* 0x000fe40000410000 */
[----:B------:R-:W-:-:S03]  /*37b0*/  FMUL.FTZ R170, R39, R203 ;  /* 0x000000cb27aa7220 */ /* 0x000fc60000410000 */
[----:B------:R-:W-:Y:S02]  /*37c0*/  FSEL R147, R147, RZ, P4 ;  /* 0x000000ff93937208 */ /* 0x000fe40002000000 */
[----:B------:R-:W-:Y:S02]  /*37d0*/  FSEL R170, R170, RZ, P3 ;  /* 0x000000ffaaaa7208 */ /* 0x000fe40001800000 */
[----:B------:R-:W-:Y:S02]  /*37e0*/  SEL R138, R138, R126, P2 ;  /* 0x0000007e8a8a7207 */ /* 0x000fe40001000000 */
[----:B------:R-:W-:Y:S02]  /*37f0*/  SEL R139, R139, R127, P2 ;  /* 0x0000007f8b8b7207 */ /* 0x000fe40001000000 */
[----:B------:R-:W-:Y:S02]  /*3800*/  SEL R140, R140, R128, P2 ;  /* 0x000000808c8c7207 */ /* 0x000fe40001000000 */
[----:B------:R-:W-:-:S02]  /*3810*/  SEL R143, R143, R131, P2 ;  /* 0x000000838f8f7207 */ /* 0x000fc40001000000 */
[----:B------:R-:W-:Y:S01]  /*3820*/  F2FP.BF16.PACK_AB R147, R170, R147 ;  /* 0x00000093aa93723e */ /* 0x000fe200000010ff */
[----:B------:R-:W-:Y:S01]  /*3830*/  IMAD.WIDE.U32 R170, R196, R233, c[0x0][0x170] ;  /* 0x00005c00c4aa7625 */ /* 0x000fe200078e00e9 */
[----:B------:R0:W-:Y:S04]  /*3840*/  @P1 STG.E.128 [R168.64], R136 ;  /* 0x00000088a8001986 */ /* 0x0001e8000c101d04 */
[----:B------:R1:W-:Y:S04]  /*3850*/  @P1 STG.E.128 [R168.64+0x10], R140 ;  /* 0x0000108ca8001986 */ /* 0x0003e8000c101d04 */
[----:B------:R2:W-:Y:S04]  /*3860*/  STG.E.128 [R132.64], R144 ;  /* 0x0000009084007986 */ /* 0x0005e8000c101d04 */
[----:B------:R-:W4:Y:S04]  /*3870*/  LDL.LU R233, [R1+0x40] ;  /* 0x0000400001e97983 */ /* 0x000f280000300800 */
[----:B0-----:R0:W4:Y:S01]  /*3880*/  LDG.E.128 R136, [R170.64] ;  /* 0x00000004aa887981 */ /* 0x001122000c1e1d00 */
[----:B-1----:R-:W-:-:S03]  /*3890*/  HFMA2.MMA R142, -RZ, RZ, 0, 0 ;  /* 0x00000000ff8e7435 */ /* 0x002fc600000001ff */
[----:B------:R-:W4:Y:S01]  /*38a0*/  LDL.LU R168, [R1+0x38] ;  /* 0x0000380001a87983 */ /* 0x000f220000300800 */
[----:B--2---:R-:W-:-:S03]  /*38b0*/  @P6 PRMT R133, RZ, 0x5410, R134 ;  /* 0x00005410ff856816 */ /* 0x004fc60000000086 */
[----:B------:R-:W2:Y:S04]  /*38c0*/  LDL.LU R169, [R1+0x44] ;  /* 0x0000440001a97983 */ /* 0x000ea80000300800 */
[----:B0-----:R-:W2:Y:S01]  /*38d0*/  LDL.LU R170, [R1+0x30] ;  /* 0x0000300001aa7983 */ /* 0x001ea20000300800 */
[----:B------:R-:W-:-:S03]  /*38e0*/  @P6 FMUL.FTZ R142, R189, R133 ;  /* 0x00000085bd8e6220 */ /* 0x000fc60000410000 */
[----:B------:R-:W2:Y:S04]  /*38f0*/  LDL.LU R171, [R1+0x3c] ;  /* 0x00003c0001ab7983 */ /* 0x000ea80000300800 */
[----:B------:R-:W2:Y:S04]  /*3900*/  LDL.LU R189, [R1+0x34] ;  /* 0x0000340001bd7983 */ /* 0x000ea80000300800 */
[----:B------:R-:W2:Y:S04]  /*3910*/  LDL.LU R165, [R1+0x2c] ;  /* 0x00002c0001a57983 */ /* 0x000ea80000300800 */
[----:B------:R-:W2:Y:S01]  /*3920*/  LDL.LU R164, [R1+0x28] ;  /* 0x0000280001a47983 */ /* 0x000ea20000300800 */
[----:B------:R-:W-:Y:S01]  /*3930*/  MOV R132, R186 ;  /* 0x000000ba00847202 */ /* 0x000fe20000000f00 */
[----:B------:R-:W-:-:S02]  /*3940*/  FADD.FTZ R148, R152, -R148 ;  /* 0x8000009498947221 */ /* 0x000fc40000010000 */
[----:B------:R-:W-:Y:S01]  /*3950*/  FADD.FTZ R149, R153, -R149 ;  /* 0x8000009599957221 */ /* 0x000fe20000010000 */
[----:B------:R-:W-:Y:S01]  /*3960*/  LOP3.LUT P6, RZ, R132, 0xff, RZ, 0xc0, !PT ;  /* 0x000000ff84ff7812 */ /* 0x000fe200078cc0ff */
[----:B------:R-:W-:Y:S02]  /*3970*/  FADD.FTZ R150, R154, -R150 ;  /* 0x800000969a967221 */ /* 0x000fe40000010000 */
[----:B------:R-:W-:Y:S02]  /*3980*/  FADD.FTZ R132, R155, -R151 ;  /* 0x800000979b847221 */ /* 0x000fe40000010000 */
[----:B------:R-:W-:Y:S02]  /*3990*/  FADD.FTZ R156, R157, -R156 ;  /* 0x8000009c9d9c7221 */ /* 0x000fe40000010000 */
[----:B------:R-:W-:Y:S02]  /*39a0*/  FADD.FTZ R158, R159, -R158 ;  /* 0x8000009e9f9e7221 */ /* 0x000fe40000010000 */
[----:B------:R-:W-:-:S02]  /*39b0*/  FADD.FTZ R160, R161, -R160 ;  /* 0x800000a0a1a07221 */ /* 0x000fc40000010000 */
[----:B------:R-:W-:Y:S02]  /*39c0*/  FADD.FTZ R162, R163, -R162 ;  /* 0x800000a2a3a27221 */ /* 0x000fe40000010000 */
[C---:B------:R-:W-:Y:S02]  /*39d0*/  FMUL.FTZ R141, R197.reuse, R148 ;  /* 0x00000094c58d7220 */ /* 0x040fe40000410000 */
[C---:B------:R-:W-:Y:S02]  /*39e0*/  FMUL.FTZ R144, R197.reuse, R149 ;  /* 0x00000095c5907220 */ /* 0x040fe40000410000 */
[C---:B------:R-:W-:Y:S02]  /*39f0*/  FMUL.FTZ R143, R197.reuse, R150 ;  /* 0x00000096c58f7220 */ /* 0x040fe40000410000 */
[C---:B------:R-:W-:Y:S02]  /*3a00*/  FMUL.FTZ R146, R197.reuse, R132 ;  /* 0x00000084c5927220 */ /* 0x040fe40000410000 */
[----:B------:R-:W-:-:S02]  /*3a10*/  FMUL.FTZ R145, R197, R156 ;  /* 0x0000009cc5917220 */ /* 0x000fc40000410000 */
[C---:B------:R-:W-:Y:S02]  /*3a20*/  FMUL.FTZ R158, R197.reuse, R158 ;  /* 0x0000009ec59e7220 */ /* 0x040fe40000410000 */
[C---:B------:R-:W-:Y:S02]  /*3a30*/  FMUL.FTZ R147, R197.reuse, R160 ;  /* 0x000000a0c5937220 */ /* 0x040fe40000410000 */
[----:B------:R-:W-:Y:S01]  /*3a40*/  FMUL.FTZ R162, R197, R162 ;  /* 0x000000a2c5a27220 */ /* 0x000fe20000410000 */
[----:B------:R-:W-:Y:S01]  /*3a50*/  @P5 PRMT R151, RZ, 0x7610, R134 ;  /* 0x00007610ff975816 */ /* 0x000fe20000000086 */
[----:B------:R-:W-:Y:S01]  /*3a60*/  @P0 FADD.FTZ R141, R116, R141 ;  /* 0x0000008d748d0221 */ /* 0x000fe20000010000 */
[----:B------:R-:W-:Y:S01]  /*3a70*/  @P1 IADD3 R133, R195, 0x60, RZ ;  /* 0x00000060c3851810 */ /* 0x000fe20007ffe0ff */
[----:B------:R-:W-:Y:S01]  /*3a80*/  @P0 FADD.FTZ R144, R117, R144 ;  /* 0x0000009075900221 */ /* 0x000fe20000010000 */
[----:B------:R-:W-:Y:S01]  /*3a90*/  @P1 MOV R132, 0x20 ;  /* 0x0000002000841802 */ /* 0x000fe20000000f00 */
[----:B------:R-:W-:Y:S01]  /*3aa0*/  @P0 FADD.FTZ R143, R118, R143 ;  /* 0x0000008f768f0221 */ /* 0x000fe20000010000 */
[----:B------:R-:W-:Y:S01]  /*3ab0*/  @P4 PRMT R134, RZ, 0x5410, R135 ;  /* 0x00005410ff864816 */ /* 0x000fe20000000087 */
[----:B------:R-:W-:-:S02]  /*3ac0*/  @P0 FADD.FTZ R146, R119, R146 ;  /* 0x0000009277920221 */ /* 0x000fc40000010000 */
[----:B------:R-:W-:Y:S02]  /*3ad0*/  @P0 FADD.FTZ R145, R120, R145 ;  /* 0x0000009178910221 */ /* 0x000fe40000010000 */
[----:B------:R-:W-:Y:S02]  /*3ae0*/  @P0 FADD.FTZ R158, R121, R158 ;  /* 0x0000009e799e0221 */ /* 0x000fe40000010000 */
[----:B------:R-:W-:Y:S02]  /*3af0*/  @P0 FADD.FTZ R147, R122, R147 ;  /* 0x000000937a930221 */ /* 0x000fe40000010000 */
[----:B------:R-:W-:Y:S01]  /*3b00*/  @P0 FADD.FTZ R162, R123, R162 ;  /* 0x000000a27ba20221 */ /* 0x000fe20000010000 */
[----:B------:R-:W-:Y:S01]  /*3b10*/  CS2R R148, SRZ ;  /* 0x0000000000947805 */ /* 0x000fe2000001ff00 */
[C---:B------:R-:W-:Y:S01]  /*3b20*/  SEL R124, R141.reuse, R124, P2 ;  /* 0x0000007c8d7c7207 */ /* 0x040fe20001000000 */
[----:B------:R-:W-:Y:S01]  /*3b30*/  FMUL.FTZ R141, R141, R200 ;  /* 0x000000c88d8d7220 */ /* 0x000fe20000410000 */
[----:B------:R-:W-:Y:S01]  /*3b40*/  SEL R125, R144, R125, P2 ;  /* 0x0000007d907d7207 */ /* 0x000fe20001000000 */
[----:B------:R-:W-:Y:S01]  /*3b50*/  @P4 FMUL.FTZ R148, R211, R134 ;  /* 0x00000086d3944220 */ /* 0x000fe20000410000 */
[----:B------:R-:W-:Y:S01]  /*3b60*/  SEL R126, R143, R126, P2 ;  /* 0x0000007e8f7e7207 */ /* 0x000fe20001000000 */
[----:B------:R-:W-:Y:S01]  /*3b70*/  @P1 IMAD.WIDE.U32 R132, R133, R132, c[0x0][0x258] ;  /* 0x0000960085841625 */ /* 0x000fe200078e0084 */
[----:B------:R-:W-:Y:S01]  /*3b80*/  SEL R127, R146, R127, P2 ;  /* 0x0000007f927f7207 */ /* 0x000fe20001000000 */
[----:B------:R-:W-:Y:S01]  /*3b90*/  HFMA2.MMA R134, -RZ, RZ, 0, 0 ;  /* 0x00000000ff867435 */ /* 0x000fe200000001ff */
[----:B------:R-:W-:-:S02]  /*3ba0*/  SEL R128, R145, R128, P2 ;  /* 0x0000008091807207 */ /* 0x000fc40001000000 */
[----:B------:R-:W-:Y:S02]  /*3bb0*/  SEL R129, R158, R129, P2 ;  /* 0x000000819e817207 */ /* 0x000fe40001000000 */
[----:B------:R-:W-:Y:S02]  /*3bc0*/  SEL R130, R147, R130, P2 ;  /* 0x0000008293827207 */ /* 0x000fe40001000000 */
[----:B------:R-:W-:Y:S01]  /*3bd0*/  SEL R131, R162, R131, P2 ;  /* 0x00000083a2837207 */ /* 0x000fe20001000000 */
[----:B------:R-:W-:Y:S01]  /*3be0*/  FMUL.FTZ R141, R141, c[0x0][0x1e8] ;  /* 0x00007a008d8d7a20 */ /* 0x000fe20000410000 */
[----:B------:R-:W-:Y:S01]  /*3bf0*/  @P3 PRMT R140, RZ, 0x7610, R135 ;  /* 0x00007610ff8c3816 */ /* 0x000fe20000000087 */
[----:B------:R-:W-:Y:S01]  /*3c00*/  @P5 FMUL.FTZ R149, R208, R151 ;  /* 0x00000097d0955220 */ /* 0x000fe20000410000 */
[----:B------:R-:W-:Y:S01]  /*3c10*/  @P1 STG.E.128 [R132.64], R124 ;  /* 0x0000007c84001986 */ /* 0x000fe2000c101d04 */
[-C--:B------:R-:W-:Y:S02]  /*3c20*/  FMUL.FTZ R158, R158, R200.reuse ;  /* 0x000000c89e9e7220 */ /* 0x080fe40000410000 */
[-C--:B------:R-:W-:Y:S01]  /*3c30*/  FMUL.FTZ R147, R147, R200.reuse ;  /* 0x000000c893937220 */ /* 0x080fe20000410000 */
[----:B------:R0:W-:Y:S01]  /*3c40*/  @P1 STG.E.128 [R132.64+0x10], R128 ;  /* 0x0000108084001986 */ /* 0x0001e2000c101d04 */
[----:B------:R-:W-:-:S02]  /*3c50*/  FMUL.FTZ R162, R162, R200 ;  /* 0x000000c8a2a27220 */ /* 0x000fc40000410000 */
[-C--:B------:R-:W-:Y:S01]  /*3c60*/  FMUL.FTZ R144, R144, R200.reuse ;  /* 0x000000c890907220 */ /* 0x080fe20000410000 */
[----:B------:R-:W-:Y:S01]  /*3c70*/  LOP3.LUT P0, RZ, R186, 0xff00, RZ, 0xc0, !PT ;  /* 0x0000ff00baff7812 */ /* 0x000fe2000780c0ff */
[----:B------:R-:W-:Y:S02]  /*3c80*/  FMUL.FTZ R143, R143, R200 ;  /* 0x000000c88f8f7220 */ /* 0x000fe40000410000 */
[----:B------:R-:W-:Y:S01]  /*3c90*/  @P3 FMUL.FTZ R134, R203, R140 ;  /* 0x0000008ccb863220 */ /* 0x000fe20000410000 */
[----:B------:R-:W-:Y:S01]  /*3ca0*/  LEA R140, P4, R196, c[0x0][0x248], 0x4 ;  /* 0x00009200c48c7a11 */ /* 0x000fe200078820ff */
[----:B------:R-:W-:Y:S02]  /*3cb0*/  FMUL.FTZ R135, R32, R141 ;  /* 0x0000008d20877220 */ /* 0x000fe40000410000 */
[-C--:B------:R-:W-:Y:S02]  /*3cc0*/  FMUL.FTZ R146, R146, R200.reuse ;  /* 0x000000c892927220 */ /* 0x080fe40000410000 */
[----:B------:R-:W-:Y:S01]  /*3cd0*/  FMUL.FTZ R145, R145, R200 ;  /* 0x000000c891917220 */ /* 0x000fe20000410000 */
[----:B------:R-:W-:Y:S01]  /*3ce0*/  LOP3.LUT P3, RZ, R186, 0xff0000, RZ, 0xc0, !PT ;  /* 0x00ff0000baff7812 */ /* 0x000fe2000786c0ff */
[----:B---3--:R-:W-:-:S02]  /*3cf0*/  FADD.FTZ R222, R149, R222 ;  /* 0x000000de95de7221 */ /* 0x008fc40000010000 */
[----:B------:R-:W-:Y:S01]  /*3d00*/  FMUL.FTZ R158, R158, c[0x0][0x1e8] ;  /* 0x00007a009e9e7a20 */ /* 0x000fe20000410000 */
[----:B0-----:R-:W-:Y:S01]  /*3d10*/  MOV R133, c[0x0][0x160] ;  /* 0x0000580000857a02 */ /* 0x001fe20000000f00 */
[----:B------:R-:W-:Y:S02]  /*3d20*/  FMUL.FTZ R154, R147, c[0x0][0x1e8] ;  /* 0x00007a00939a7a20 */ /* 0x000fe40000410000 */
[----:B------:R-:W-:Y:S01]  /*3d30*/  FMUL.FTZ R162, R162, c[0x0][0x1e8] ;  /* 0x00007a00a2a27a20 */ /* 0x000fe20000410000 */
[----:B------:R-:W-:Y:S01]  /*3d40*/  MOV R150, RZ ;  /* 0x000000ff00967202 */ /* 0x000fe20000000f00 */
[----:B------:R-:W-:Y:S02]  /*3d50*/  FMUL.FTZ R149, R144, c[0x0][0x1e8] ;  /* 0x00007a0090957a20 */ /* 0x000fe40000410000 */
[----:B------:R-:W-:Y:S02]  /*3d60*/  FADD.FTZ R223, R142, R223 ;  /* 0x000000df8edf7221 */ /* 0x000fe40000010000 */
[----:B------:R-:W-:Y:S01]  /*3d70*/  FMUL.FTZ R153, R143, c[0x0][0x1e8] ;  /* 0x00007a008f997a20 */ /* 0x000fe20000410000 */
[----:B------:R-:W-:Y:S01]  /*3d80*/  LEA R194, R133, R194, 0x2 ;  /* 0x000000c285c27211 */ /* 0x000fe200078e10ff */
[----:B------:R-:W-:-:S02]  /*3d90*/  FMUL.FTZ R142, R146, c[0x0][0x1e8] ;  /* 0x00007a00928e7a20 */ /* 0x000fc40000410000 */
[----:B------:R-:W-:Y:S01]  /*3da0*/  FMUL.FTZ R143, R145, c[0x0][0x1e8] ;  /* 0x00007a00918f7a20 */ /* 0x000fe20000410000 */
[----:B------:R-:W-:Y:S01]  /*3db0*/  LOP3.LUT P5, RZ, R187, 0xff0000, RZ, 0xc0, !PT ;  /* 0x00ff0000bbff7812 */ /* 0x000fe200078ac0ff */
[----:B------:R-:W-:Y:S02]  /*3dc0*/  FMUL.FTZ R146, R30, R154 ;  /* 0x0000009a1e927220 */ /* 0x000fe40000410000 */
[----:B------:R-:W-:Y:S02]  /*3dd0*/  FMUL.FTZ R147, R31, R162 ;  /* 0x000000a21f937220 */ /* 0x000fe40000410000 */
[----:B------:R-:W-:Y:S01]  /*3de0*/  FMUL.FTZ R145, R29, R158 ;  /* 0x0000009e1d917220 */ /* 0x000fe20000410000 */
[----:B------:R-:W-:Y:S01]  /*3df0*/  LOP3.LUT P2, RZ, R186, 0xff000000, RZ, 0xc0, !PT ;  /* 0xff000000baff7812 */ /* 0x000fe2000784c0ff */
[----:B------:R-:W-:Y:S01]  /*3e00*/  FMUL.FTZ R133, R33, R149 ;  /* 0x0000009521857220 */ /* 0x000fe20000410000 */
[----:B------:R-:W-:Y:S01]  /*3e10*/  LOP3.LUT P1, RZ, R187, 0xff, RZ, 0xc0, !PT ;  /* 0x000000ffbbff7812 */ /* 0x000fe2000782c0ff */
[----:B------:R-:W-:Y:S01]  /*3e20*/  FADD.FTZ R227, R134, R227 ;  /* 0x000000e386e37221 */ /* 0x000fe20000010000 */
[----:B------:R-:W-:Y:S01]  /*3e30*/  FSEL R146, R146, RZ, P5 ;  /* 0x000000ff92927208 */ /* 0x000fe20002800000 */
[----:B------:R-:W-:-:S02]  /*3e40*/  FMUL.FTZ R134, R34, R153 ;  /* 0x0000009922867220 */ /* 0x000fc40000410000 */
[----:B------:R-:W-:Y:S02]  /*3e50*/  FADD.FTZ R212, R199, R212 ;  /* 0x000000d4c7d47221 */ /* 0x000fe40000010000 */
[----:B------:R-:W-:Y:S02]  /*3e60*/  FMUL.FTZ R144, R28, R143 ;  /* 0x0000008f1c907220 */ /* 0x000fe40000410000 */
[----:B------:R-:W-:Y:S02]  /*3e70*/  FADD.FTZ R213, R198, R213 ;  /* 0x000000d5c6d57221 */ /* 0x000fe40000010000 */
[----:B------:R-:W-:Y:S02]  /*3e80*/  FADD.FTZ R214, R210, R214 ;  /* 0x000000d6d2d67221 */ /* 0x000fe40000010000 */
[----:B------:R-:W-:Y:S02]  /*3e90*/  FADD.FTZ R218, R190, R218 ;  /* 0x000000dabeda7221 */ /* 0x000fe40000010000 */
[----:B------:R-:W-:Y:S01]  /*3ea0*/  FADD.FTZ R226, R148, R226 ;  /* 0x000000e294e27221 */ /* 0x000fe20000010000 */
[----:B------:R-:W-:Y:S01]  /*3eb0*/  FSEL R148, R134, RZ, P3 ;  /* 0x000000ff86947208 */ /* 0x000fe20001800000 */
[----:B------:R-:W-:Y:S01]  /*3ec0*/  FADD.FTZ R219, R191, R219 ;  /* 0x000000dbbfdb7221 */ /* 0x000fe20000010000 */
[----:B------:R-:W-:Y:S01]  /*3ed0*/  FSEL R134, R144, RZ, P1 ;  /* 0x000000ff90867208 */ /* 0x000fe20000800000 */
[----:B------:R-:W-:-:S02]  /*3ee0*/  FADD.FTZ R215, R178, R215 ;  /* 0x000000d7b2d77221 */ /* 0x000fc40000010000 */
[----:B------:R-:W-:Y:S02]  /*3ef0*/  FADD.FTZ R217, R206, R217 ;  /* 0x000000d9ced97221 */ /* 0x000fe40000010000 */
[----:B------:R-:W-:Y:S02]  /*3f00*/  FADD.FTZ R216, R205, R216 ;  /* 0x000000d8cdd87221 */ /* 0x000fe40000010000 */
[----:B------:R-:W-:Y:S02]  /*3f10*/  FADD.FTZ R221, R204, R221 ;  /* 0x000000ddccdd7221 */ /* 0x000fe40000010000 */
[----:B------:R-:W-:Y:S02]  /*3f20*/  FADD.FTZ R224, R188, R224 ;  /* 0x000000e0bce07221 */ /* 0x000fe40000010000 */
[----:B------:R-:W-:Y:S02]  /*3f30*/  FADD.FTZ R225, R179, R225 ;  /* 0x000000e1b3e17221 */ /* 0x000fe40000010000 */
[----:B------:R-:W-:Y:S01]  /*3f40*/  FADD.FTZ R220, R207, R220 ;  /* 0x000000dccfdc7221 */ /* 0x000fe20000010000 */
[----:B----4-:R-:W-:-:S05]  /*3f50*/  @P6 PRMT R132, RZ, 0x5410, R136 ;  /* 0x00005410ff846816 */ /* 0x010fca0000000088 */
[----:B------:R-:W-:Y:S01]  /*3f60*/  @P6 FMUL.FTZ R150, R141, R132 ;  /* 0x000000848d966220 */ /* 0x000fe20000410000 */
[----:B------:R-:W-:Y:S02]  /*3f70*/  LEA.HI.X R141, R196, c[0x0][0x24c], RZ, 0x4, P4 ;  /* 0x00009300c48d7a11 */ /* 0x000fe400020f24ff */
[----:B------:R-:W-:Y:S01]  /*3f80*/  FSEL R132, R135, RZ, P6 ;  /* 0x000000ff87847208 */ /* 0x000fe20003000000 */
[----:B------:R-:W-:Y:S01]  /*3f90*/  FADD.FTZ R168, R175, R168 ;  /* 0x000000a8afa87221 */ /* 0x000fe20000010000 */
[C---:B------:R-:W-:Y:S02]  /*3fa0*/  LOP3.LUT P4, RZ, R187.reuse, 0xff00, RZ, 0xc0, !PT ;  /* 0x0000ff00bbff7812 */ /* 0x040fe4000788c0ff */
[----:B------:R-:W-:Y:S01]  /*3fb0*/  LOP3.LUT P6, RZ, R187, 0xff000000, RZ, 0xc0, !PT ;  /* 0xff000000bbff7812 */ /* 0x000fe200078cc0ff */
[----:B--2---:R-:W-:Y:S02]  /*3fc0*/  FADD.FTZ R170, R173, R170 ;  /* 0x000000aaadaa7221 */ /* 0x004fe40000010000 */
[----:B------:R-:W-:-:S02]  /*3fd0*/  FADD.FTZ R169, R176, R169 ;  /* 0x000000a9b0a97221 */ /* 0x000fc40000010000 */
[----:B------:R-:W-:Y:S02]  /*3fe0*/  FADD.FTZ R171, R174, R171 ;  /* 0x000000abaeab7221 */ /* 0x000fe40000010000 */
[----:B------:R-:W-:Y:S02]  /*3ff0*/  FADD.FTZ R189, R172, R189 ;  /* 0x000000bdacbd7221 */ /* 0x000fe40000010000 */
[----:B------:R-:W-:Y:S02]  /*4000*/  FADD.FTZ R165, R166, R165 ;  /* 0x000000a5a6a57221 */ /* 0x000fe40000010000 */
[----:B------:R-:W-:-:S03]  /*4010*/  FADD.FTZ R164, R167, R164 ;  /* 0x000000a4a7a47221 */ /* 0x000fc60000010000 */
[----:B------:R0:W-:Y:S01]  /*4020*/  STL [R1+0x2c], R165 ;  /* 0x00002ca501007387 */ /* 0x0001e20000100800 */
[----:B------:R-:W-:Y:S01]  /*4030*/  FMUL.FTZ R135, R35, R142 ;  /* 0x0000008e23877220 */ /* 0x000fe20000410000 */
[----:B------:R-:W-:Y:S01]  /*4040*/  FSEL R155, R147, RZ, P6 ;  /* 0x000000ff939b7208 */ /* 0x000fe20003000000 */
[----:B------:R-:W-:Y:S01]  /*4050*/  FADD.FTZ R233, R177, R233 ;  /* 0x000000e9b1e97221 */ /* 0x000fe20000010000 */
[----:B------:R0:W-:Y:S01]  /*4060*/  STL [R1+0x28], R164 ;  /* 0x000028a401007387 */ /* 0x0001e20000100800 */
[----:B------:R-:W-:-:S03]  /*4070*/  FSEL R151, R145, RZ, P4 ;  /* 0x000000ff91977208 */ /* 0x000fc60002000000 */
[----:B------:R0:W-:Y:S01]  /*4080*/  STL [R1+0x34], R189 ;  /* 0x000034bd01007387 */ /* 0x0001e20000100800 */
[----:B------:R-:W-:-:S03]  /*4090*/  FSEL R145, R133, RZ, P0 ;  /* 0x000000ff85917208 */ /* 0x000fc60000000000 */
[----:B------:R0:W-:Y:S01]  /*40a0*/  STL [R1+0x30], R170 ;  /* 0x000030aa01007387 */ /* 0x0001e20000100800 */
[----:B------:R-:W-:-:S03]  /*40b0*/  FSEL R147, R135, RZ, P2 ;  /* 0x000000ff87937208 */ /* 0x000fc60001000000 */
[----:B------:R0:W-:Y:S01]  /*40c0*/  STL [R1+0x3c], R171 ;  /* 0x00003cab01007387 */ /* 0x0001e20000100800 */
[----:B------:R-:W-:-:S03]  /*40d0*/  @P0 PRMT R136, RZ, 0x7610, R136 ;  /* 0x00007610ff880816 */ /* 0x000fc60000000088 */
[----:B------:R0:W-:Y:S01]  /*40e0*/  STL [R1+0x38], R168 ;  /* 0x000038a801007387 */ /* 0x0001e20000100800 */
[----:B------:R-:W-:-:S03]  /*40f0*/  F2FP.BF16.PACK_AB R135, R155, R146 ;  /* 0x000000929b87723e */ /* 0x000fc600000010ff */
[----:B------:R0:W-:Y:S01]  /*4100*/  STL [R1+0x44], R169 ;  /* 0x000044a901007387 */ /* 0x0001e20000100800 */
[----:B------:R-:W-:Y:S02]  /*4110*/  F2FP.BF16.PACK_AB R132, R145, R132 ;  /* 0x000000849184723e */ /* 0x000fe400000010ff */
[----:B------:R-:W-:Y:S01]  /*4120*/  @P3 PRMT R146, RZ, 0x5410, R137 ;  /* 0x00005410ff923816 */ /* 0x000fe20000000089 */
[----:B------:R0:W-:Y:S01]  /*4130*/  STL [R1+0x40], R233 ;  /* 0x000040e901007387 */ /* 0x0001e20000100800 */
[----:B------:R-:W-:-:S03]  /*4140*/  CS2R R144, SRZ ;  /* 0x0000000000907805 */ /* 0x000fc6000001ff00 */
[----:B------:R0:W-:Y:S01]  /*4150*/  STL [R1+0x4c], R212 ;  /* 0x00004cd401007387 */ /* 0x0001e20000100800 */
[----:B------:R-:W-:-:S03]  /*4160*/  @P0 FMUL.FTZ R144, R149, R136 ;  /* 0x0000008895900220 */ /* 0x000fc60000410000 */
[----:B------:R0:W-:Y:S01]  /*4170*/  STL [R1+0x48], R213 ;  /* 0x000048d501007387 */ /* 0x0001e20000100800 */
[----:B------:R-:W-:-:S03]  /*4180*/  HFMA2.MMA R136, -RZ, RZ, 0, 0 ;  /* 0x00000000ff887435 */ /* 0x000fc600000001ff */
[----:B------:R0:W-:Y:S01]  /*4190*/  STL [R1+0x54], R214 ;  /* 0x000054d601007387 */ /* 0x0001e20000100800 */
[----:B------:R-:W-:Y:S01]  /*41a0*/  F2FP.BF16.PACK_AB R133, R147, R148 ;  /* 0x000000949385723e */ /* 0x000fe200000010ff */
[----:B------:R-:W-:Y:S02]  /*41b0*/  @P3 FMUL.FTZ R145, R153, R146 ;  /* 0x0000009299913220 */ /* 0x000fe40000410000 */
[----:B------:R0:W-:Y:S01]  /*41c0*/  STL [R1+0x50], R218 ;  /* 0x000050da01007387 */ /* 0x0001e20000100800 */
[----:B------:R-:W-:Y:S01]  /*41d0*/  @P2 PRMT R137, RZ, 0x7610, R137 ;  /* 0x00007610ff892816 */ /* 0x000fe20000000089 */
[----:B------:R-:W-:Y:S02]  /*41e0*/  HFMA2.MMA R146, -RZ, RZ, 0, 0 ;  /* 0x00000000ff927435 */ /* 0x000fe400000001ff */
[----:B------:R0:W-:Y:S01]  /*41f0*/  STL [R1+0x5c], R219 ;  /* 0x00005cdb01007387 */ /* 0x0001e20000100800 */
[----:B------:R-:W-:-:S03]  /*4200*/  @P1 PRMT R148, RZ, 0x5410, R138 ;  /* 0x00005410ff941816 */ /* 0x000fc6000000008a */
[----:B------:R0:W-:Y:S01]  /*4210*/  STL [R1+0x58], R215 ;  /* 0x000058d701007387 */ /* 0x0001e20000100800 */
[----:B------:R-:W-:Y:S02]  /*4220*/  F2FP.BF16.PACK_AB R134, R151, R134 ;  /* 0x000000869786723e */ /* 0x000fe400000010ff */
[--C-:B------:R-:W-:Y:S01]  /*4230*/  @P6 PRMT R152, RZ, 0x7610, R139.reuse ;  /* 0x00007610ff986816 */ /* 0x100fe2000000008b */
[----:B------:R0:W-:Y:S01]  /*4240*/  STL [R1+0x64], R217 ;  /* 0x000064d901007387 */ /* 0x0001e20000100800 */
[----:B------:R-:W-:Y:S02]  /*4250*/  @P4 PRMT R147, RZ, 0x7610, R138 ;  /* 0x00007610ff934816 */ /* 0x000fe4000000008a */
[----:B------:R-:W-:Y:S01]  /*4260*/  @P5 PRMT R151, RZ, 0x5410, R139 ;  /* 0x00005410ff975816 */ /* 0x000fe2000000008b */
[----:B------:R0:W-:Y:S01]  /*4270*/  STL [R1+0x60], R216 ;  /* 0x000060d801007387 */ /* 0x0001e20000100800 */
[----:B------:R-:W-:Y:S01]  /*4280*/  CS2R R138, SRZ ;  /* 0x00000000008a7805 */ /* 0x000fe2000001ff00 */
[----:B------:R-:W-:-:S02]  /*4290*/  @P2 FMUL.FTZ R136, R142, R137 ;  /* 0x000000898e882220 */ /* 0x000fc40000410000 */
[----:B------:R0:W-:Y:S01]  /*42a0*/  STL [R1+0x6c], R221 ;  /* 0x00006cdd01007387 */ /* 0x0001e20000100800 */
[----:B------:R-:W-:-:S03]  /*42b0*/  @P1 FMUL.FTZ R139, R143, R148 ;  /* 0x000000948f8b1220 */ /* 0x000fc60000410000 */
[----:B------:R0:W-:Y:S01]  /*42c0*/  STL [R1+0x68], R224 ;  /* 0x000068e001007387 */ /* 0x0001e20000100800 */
[----:B------:R-:W-:-:S03]  /*42d0*/  FADD.FTZ R228, R150, R228 ;  /* 0x000000e496e47221 */ /* 0x000fc60000010000 */
[----:B------:R0:W-:Y:S01]  /*42e0*/  STL [R1+0x74], R225 ;  /* 0x000074e101007387 */ /* 0x0001e20000100800 */
[----:B------:R-:W-:Y:S01]  /*42f0*/  @P6 FMUL.FTZ R146, R162, R152 ;  /* 0x00000098a2926220 */ /* 0x000fe20000410000 */
[----:B------:R-:W-:Y:S01]  /*4300*/  MOV R149, RZ ;  /* 0x000000ff00957202 */ /* 0x000fe20000000f00 */
[----:B------:R-:W-:Y:S01]  /*4310*/  FADD.FTZ R232, R144, R232 ;  /* 0x000000e890e87221 */ /* 0x000fe20000010000 */
[----:B------:R0:W-:Y:S01]  /*4320*/  STL [R1+0x70], R220 ;  /* 0x000070dc01007387 */ /* 0x0001e20000100800 */
[----:B------:R-:W-:Y:S02]  /*4330*/  @P4 FMUL.FTZ R138, R158, R147 ;  /* 0x000000939e8a4220 */ /* 0x000fe40000410000 */
[----:B------:R-:W-:Y:S01]  /*4340*/  FADD.FTZ R250, R145, R250 ;  /* 0x000000fa91fa7221 */ /* 0x000fe20000010000 */
[----:B------:R0:W-:Y:S01]  /*4350*/  STL [R1+0x7c], R223 ;  /* 0x00007cdf01007387 */ /* 0x0001e20000100800 */
[----:B------:R-:W-:Y:S02]  /*4360*/  @P5 FMUL.FTZ R149, R154, R151 ;  /* 0x000000979a955220 */ /* 0x000fe40000410000 */
[----:B------:R-:W-:Y:S01]  /*4370*/  FADD.FTZ R249, R136, R249 ;  /* 0x000000f988f97221 */ /* 0x000fe20000010000 */
[----:B------:R0:W-:Y:S01]  /*4380*/  STL [R1+0x78], R222 ;  /* 0x000078de01007387 */ /* 0x0001e20000100800 */
[----:B------:R-:W-:-:S03]  /*4390*/  FADD.FTZ R248, R139, R248 ;  /* 0x000000f88bf87221 */ /* 0x000fc60000010000 */
[----:B------:R0:W-:Y:S01]  /*43a0*/  STL [R1+0x84], R226 ;  /* 0x000084e201007387 */ /* 0x0001e20000100800 */
[----:B------:R-:W-:-:S03]  /*43b0*/  FADD.FTZ R234, R146, R234 ;  /* 0x000000ea92ea7221 */ /* 0x000fc60000010000 */
[----:B------:R0:W-:Y:S01]  /*43c0*/  STL [R1+0x80], R227 ;  /* 0x000080e301007387 */ /* 0x0001e20000100800 */
[----:B------:R-:W-:-:S03]  /*43d0*/  FADD.FTZ R247, R138, R247 ;  /* 0x000000f78af77221 */ /* 0x000fc60000010000 */
[----:B------:R0:W-:Y:S01]  /*43e0*/  STL [R1+0x8c], R228 ;  /* 0x00008ce401007387 */ /* 0x0001e20000100800 */
[----:B------:R-:W-:-:S03]  /*43f0*/  FADD.FTZ R235, R149, R235 ;  /* 0x000000eb95eb7221 */ /* 0x000fc60000010000 */
[----:B------:R0:W-:Y:S04]  /*4400*/  STL [R1+0x88], R232 ;  /* 0x000088e801007387 */ /* 0x0001e80000100800 */
        /* <DEDUP_REMOVED lines=10> */
.L_x_5927:
[----:B------:R-:W-:Y:S05]  /*44b0*/  BSYNC B1 ;  /* 0x0000000000017941 */ /* 0x000fea0003800000 */
.L_x_5924:
        /* <DEDUP_REMOVED lines=82> */
.L_x_5923:
[----:B0-----:R-:W-:Y:S05]  /*49e0*/  BSYNC B0 ;  /* 0x0000000000007941 */ /* 0x001fea0003800000 */
.L_x_5921:
        /* <DEDUP_REMOVED lines=12> */
[----:B-----5:R-:W-:Y:S04]  /*4ab0*/  STS.128 [R0+0x810], R52 ;  /* 0x0008103400007388 */ /* 0x020fe80000000c00 */
        /* <DEDUP_REMOVED lines=89> */
[----:B------:R-:W4:Y:S01]  /*5050*/  LDS R15, [R96.X4+0x1a00] ;  /* 0x001a0000600f7984 */ /* 0x000f220000004800 */
[----:B-1----:R-:W-:-:S03]  /*5060*/  FADD.FTZ R4, RZ, R4 ;  /* 0x00000004ff047221 */ /* 0x002fc60000010000 */
[----:B------:R-:W1:Y:S01]  /*5070*/  LDS R61, [R96.X4] ;  /* 0x00000000603d7984 */ /* 0x000e620000004800 */
[----:B--2---:R-:W-:-:S03]  /*5080*/  FADD.FTZ R5, RZ, R5 ;  /* 0x00000005ff057221 */ /* 0x004fc60000010000 */
[----:B------:R-:W2:Y:S01]  /*5090*/  LDS R10, [R96.X4+0x1000] ;  /* 0x00100000600a7984 */ /* 0x000ea20000004800 */
[----:B0-----:R-:W-:-:S03]  /*50a0*/  FADD.FTZ R6, RZ, R6 ;  /* 0x00000006ff067221 */ /* 0x001fc60000010000 */
[----:B------:R-:W0:Y:S01]  /*50b0*/  LDS R2, [R96.X4+0xc00] ;  /* 0x000c000060027984 */ /* 0x000e220000004800 */
[----:B---3--:R-:W-:-:S03]  /*50c0*/  FADD.FTZ R7, RZ, R7 ;  /* 0x00000007ff077221 */ /* 0x008fc60000010000 */
        /* <DEDUP_REMOVED lines=28> */
[----:B------:R-:W-:Y:S01]  /*5290*/  FADD.FTZ R4, R4, R11 ;  /* 0x0000000b04047221 */ /* 0x000fe20000010000 */
[----:B------:R-:W-:Y:S02]  /*52a0*/  IADD3.X R11, RZ, RZ, RZ, P0, !PT ;  /* 0x000000ffff0b7210 */ /* 0x000fe400007fe4ff */
[----:B------:R-:W4:Y:S01]  /*52b0*/  LDS R22, [R96.X4+0x3800] ;  /* 0x0038000060167984 */ /* 0x000f220000004800 */
[----:B------:R-:W-:Y:S01]  /*52c0*/  FADD.FTZ R5, R5, R12 ;  /* 0x0000000c05057221 */ /* 0x000fe20000010000 */
[----:B------:R-:W-:Y:S02]  /*52d0*/  SHF.L.U64.HI R30, R28, 0x2, R11 ;  /* 0x000000021c1e7819 */ /* 0x000fe4000001020b */
[----:B------:R-:W4:Y:S01]  /*52e0*/  LDS R29, [R96.X4+0x3a00] ;  /* 0x003a0000601d7984 */ /* 0x000f220000004800 */
[----:B------:R-:W-:Y:S01]  /*52f0*/  FADD.FTZ R6, R6, R21 ;  /* 0x0000001506067221 */ /* 0x000fe20000010000 */
[----:B------:R-:W-:-:S02]  /*5300*/  SHF.L.U32 R28, R28, 0x2, RZ ;  /* 0x000000021c1c7819 */ /* 0x000fc400000006ff */
[----:B------:R-:W4:Y:S01]  /*5310*/  LDS R24, [R96.X4+0x3c00] ;  /* 0x003c000060187984 */ /* 0x000f220000004800 */
[----:B------:R-:W-:-:S03]  /*5320*/  FADD.FTZ R7, R7, R18 ;  /* 0x0000001207077221 */ /* 0x000fc60000010000 */
[----:B------:R-:W4:Y:S01]  /*5330*/  LDS R31, [R96.X4+0x3e00] ;  /* 0x003e0000601f7984 */ /* 0x000f220000004800 */
[----:B-1----:R-:W-:-:S03]  /*5340*/  FADD.FTZ R8, R8, R23 ;  /* 0x0000001708087221 */ /* 0x002fc60000010000 */
[----:B------:R-:W-:Y:S01]  /*5350*/  BAR.SYNC.DEFER_BLOCKING 0x0 ;  /* 0x0000000000007b1d */ /* 0x000fe20000010000 */
[----:B--2---:R-:W-:Y:S01]  /*5360*/  FADD.FTZ R13, R2, R13 ;  /* 0x0000000d020d7221 */ /* 0x004fe20000010000 */
[----:B------:R-:W-:Y:S01]  /*5370*/  IADD3 R2, P0, R28, c[0x0][0x228], RZ ;  /* 0x00008a001c027a10 */ /* 0x000fe20007f1e0ff */
[----:B0-----:R-:W-:-:S03]  /*5380*/  FADD.FTZ R14, R3, R14 ;  /* 0x0000000e030e7221 */ /* 0x001fc60000010000 */
[----:B------:R-:W-:Y:S01]  /*5390*/  IADD3.X R3, R30, c[0x0][0x22c], RZ, P0, !PT ;  /* 0x00008b001e037a10 */ /* 0x000fe200007fe4ff */
[----:B---3--:R-:W-:Y:S02]  /*53a0*/  FADD.FTZ R15, R10, R15 ;  /* 0x0000000f0a0f7221 */ /* 0x008fe40000010000 */
[----:B----4-:R-:W-:Y:S01]  /*53b0*/  FADD.FTZ R25, R4, R25 ;  /* 0x0000001904197221 */ /* 0x010fe20000010000 */
[----:B------:R-:W-:Y:S01]  /*53c0*/  IADD3 R4, P0, R28, c[0x0][0x220], RZ ;  /* 0x000088001c047a10 */ /* 0x000fe20007f1e0ff */
[----:B------:R-:W-:-:S03]  /*53d0*/  FADD.FTZ R11, R5, R20 ;  /* 0x00000014050b7221 */ /* 0x000fc60000010000 */
        /* <DEDUP_REMOVED lines=47> */
[----:B------:R-:W-:Y:S01]  /*56d0*/  STG.E [R2.64], R15 ;  /* 0x0000000f02007986 */ /* 0x000fe2000c101904 */
        /* <DEDUP_REMOVED lines=13> */
[----:B------:R-:W-:Y:S01]  /*57b0*/  STG.E [R4.64], R53 ;  /* 0x0000003504007986 */ /* 0x000fe2000c101904 */
[----:B------:R-:W-:-:S03]  /*57c0*/  FADD.FTZ R65, R8, R65 ;  /* 0x0000004108417221 */ /* 0x000fc60000010000 */
[----:B------:R-:W4:Y:S01]  /*57d0*/  LDS R16, [R96.X4+0x1e00] ;  /* 0x001e000060107984 */ /* 0x000f220000004800 */
[----:B------:R-:W-:-:S03]  /*57e0*/  FADD.FTZ R0, RZ, R0 ;  /* 0x00000000ff007221 */ /* 0x000fc60000010000 */
[----:B------:R-:W4:Y:S01]  /*57f0*/  LDS R53, [R96.X4+0x2c00] ;  /* 0x002c000060357984 */ /* 0x000f220000004800 */
[----:B------:R-:W-:-:S03]  /*5800*/  FADD.FTZ R14, R14, R19 ;  /* 0x000000130e0e7221 */ /* 0x000fc60000010000 */
[----:B------:R-:W4:Y:S04]  /*5810*/  LDS R71, [R96.X4+0x3a00] ;  /* 0x003a000060477984 */ /* 0x000f280000004800 */
[----:B------:R-:W4:Y:S01]  /*5820*/  LDS R20, [R96.X4+0x2e00] ;  /* 0x002e000060147984 */ /* 0x000f220000004800 */
[----:B0-----:R-:W-:-:S03]  /*5830*/  FADD.FTZ R12, R12, R49 ;  /* 0x000000310c0c7221 */ /* 0x001fc60000010000 */
[----:B------:R-:W0:Y:S01]  /*5840*/  LDS R21, [R96.X4+0x3c00] ;  /* 0x003c000060157984 */ /* 0x000e220000004800 */
[----:B-1----:R-:W-:-:S03]  /*5850*/  FADD.FTZ R67, R10, R67 ;  /* 0x000000430a437221 */ /* 0x002fc60000010000 */
[----:B------:R-:W1:Y:S01]  /*5860*/  LDS R22, [R96.X4+0x3e00] ;  /* 0x003e000060167984 */ /* 0x000e620000004800 */
[----:B--2---:R-:W-:-:S03]  /*5870*/  FADD.FTZ R15, RZ, R15 ;  /* 0x0000000fff0f7221 */ /* 0x004fc60000010000 */
[----:B------:R-:W-:Y:S01]  /*5880*/  STG.E [R6.64], R61 ;  /* 0x0000003d06007986 */ /* 0x000fe2000c101904 */
[----:B---3--:R-:W-:-:S03]  /*5890*/  FADD.FTZ R0, R0, R43 ;  /* 0x0000002b00007221 */ /* 0x008fc60000010000 */
[----:B------:R-:W-:Y:S01]  /*58a0*/  STG.E [R2.64+0x200], R25 ;  /* 0x0002001902007986 */ /* 0x000fe2000c101904 */
[----:B----4-:R-:W-:-:S03]  /*58b0*/  FADD.FTZ R14, R14, R51 ;  /* 0x000000330e0e7221 */ /* 0x010fc60000010000 */
[----:B------:R-:W-:Y:S01]  /*58c0*/  STG.E [R4.64+0x200], R9 ;  /* 0x0002000904007986 */ /* 0x000fe2000c101904 */
[----:B------:R-:W-:-:S03]  /*58d0*/  FADD.FTZ R69, R12, R69 ;  /* 0x000000450c457221 */ /* 0x000fc60000010000 */
[----:B------:R-:W-:Y:S04]  /*58e0*/  STG.E [R6.64+0x200], R63 ;  /* 0x0002003f06007986 */ /* 0x000fe8000c101904 */
        /* <DEDUP_REMOVED lines=25> */
.L_x_5925:
[----:B------:R-:W-:Y:S01]  /*5a80*/  HFMA2.MMA R134, -RZ, RZ, 0, 5.9604644775390625e-08 ;  /* 0x00000001ff867435 */ /* 0x000fe200000001ff */
[----:B------:R-:W-:-:S02]  /*5a90*/  MOV R133, R164 ;  /* 0x000000a400857202 */ /* 0x000fc40000000f00 */
[----:B------:R-:W-:Y:S02]  /*5aa0*/  MOV R233, 0x1f ;  /* 0x0000001f00e97802 */ /* 0x000fe40000000f00 */
[----:B------:R-:W-:Y:S02]  /*5ab0*/  MOV R232, 0xffffffff ;  /* 0xffffffff00e87802 */ /* 0x000fe40000000f00 */
[----:B------:R-:W-:Y:S02]  /*5ac0*/  MOV R132, 0x5ae0 ;  /* 0x00005ae000847802 */ /* 0x000fe40000000f00 */
[----:B-----5:R-:W-:Y:S05]  /*5ad0*/  CALL.REL.NOINC `($__internal_95_$__cuda_sm70_shflsync_bfly_p) ;  /* 0x0000046000007944 */ /* 0x020fea0003c00000 */
[----:B-1----:R-:W-:Y:S01]  /*5ae0*/  MOV R135, R134 ;  /* 0x0000008600877202 */ /* 0x002fe20000000f00 */
[----:B------:R-:W-:Y:S05]  /*5af0*/  BRA `(.L_x_5929) ;  /* 0xffffc48000007947 */ /* 0x000fea000383ffff */
.L_x_5926:
[----:B------:R-:W-:Y:S01]  /*5b00*/  HFMA2.MMA R134, -RZ, RZ, 0, 5.9604644775390625e-08 ;  /* 0x00000001ff867435 */ /* 0x000fe200000001ff */
[----:B------:R-:W-:Y:S02]  /*5b10*/  MOV R133, R165 ;  /* 0x000000a500857202 */ /* 0x000fe40000000f00 */
[----:B------:R-:W-:Y:S02]  /*5b20*/  MOV R233, 0x1f ;  /* 0x0000001f00e97802 */ /* 0x000fe40000000f00 */
[----:B------:R-:W-:-:S02]  /*5b30*/  MOV R232, 0xffffffff ;  /* 0xffffffff00e87802 */ /* 0x000fc40000000f00 */
[----:B------:R-:W-:Y:S02]  /*5b40*/  MOV R132, 0x5b60 ;  /* 0x00005b6000847802 */ /* 0x000fe40000000f00 */
[----:B01---5:R-:W-:Y:S05]  /*5b50*/  CALL.REL.NOINC `($__internal_95_$__cuda_sm70_shflsync_bfly_p) ;  /* 0x000003e000007944 */ /* 0x023fea0003c00000 */
[----:B------:R-:W-:Y:S01]  /*5b60*/  FADD.FTZ R164, R164, R135 ;  /* 0x00000087a4a47221 */ /* 0x000fe20000010000 */
[----:B------:R-:W-:Y:S01]  /*5b70*/  MOV R233, 0x1f ;  /* 0x0000001f00e97802 */ /* 0x000fe20000000f00 */
[----:B-1----:R-:W-:Y:S01]  /*5b80*/  FADD.FTZ R165, R165, R134 ;  /* 0x00000086a5a57221 */ /* 0x002fe20000010000 */
[----:B------:R-:W-:Y:S01]  /*5b90*/  HFMA2.MMA R134, -RZ, RZ, 0, 1.1920928955078125e-07 ;  /* 0x00000002ff867435 */ /* 0x000fe200000001ff */
[----:B------:R-:W-:Y:S02]  /*5ba0*/  MOV R232, 0xffffffff ;  /* 0xffffffff00e87802 */ /* 0x000fe40000000f00 */
[----:B------:R-:W-:Y:S02]  /*5bb0*/  MOV R133, R164 ;  /* 0x000000a400857202 */ /* 0x000fe40000000f00 */
[----:B------:R-:W-:Y:S02]  /*5bc0*/  MOV R132, 0x5be0 ;  /* 0x00005be000847802 */ /* 0x000fe40000000f00 */
[----:B------:R-:W-:Y:S05]  /*5bd0*/  CALL.REL.NOINC `($__internal_95_$__cuda_sm70_shflsync_bfly_p) ;  /* 0x0000036000007944 */ /* 0x000fea0003c00000 */
[----:B-1----:R-:W-:Y:S01]  /*5be0*/  MOV R135, R134 ;  /* 0x0000008600877202 */ /* 0x002fe20000000f00 */
[----:B------:R-:W-:Y:S01]  /*5bf0*/  HFMA2.MMA R134, -RZ, RZ, 0, 1.1920928955078125e-07 ;  /* 0x00000002ff867435 */ /* 0x000fe200000001ff */
[----:B------:R-:W-:-:S02]  /*5c00*/  MOV R133, R165 ;  /* 0x000000a500857202 */ /* 0x000fc40000000f00 */
[----:B------:R-:W-:Y:S02]  /*5c10*/  MOV R233, 0x1f ;  /* 0x0000001f00e97802 */ /* 0x000fe40000000f00 */
[----:B------:R-:W-:Y:S02]  /*5c20*/  MOV R232, 0xffffffff ;  /* 0xffffffff00e87802 */ /* 0x000fe40000000f00 */
[----:B------:R-:W-:Y:S02]  /*5c30*/  MOV R132, 0x5c50 ;  /* 0x00005c5000847802 */ /* 0x000fe40000000f00 */
[----:B------:R-:W-:Y:S05]  /*5c40*/  CALL.REL.NOINC `($__internal_95_$__cuda_sm70_shflsync_bfly_p) ;  /* 0x000002f000007944 */ /* 0x000fea0003c00000 */
[----:B------:R-:W-:Y:S01]  /*5c50*/  FADD.FTZ R164, R135, R164 ;  /* 0x000000a487a47221 */ /* 0x000fe20000010000 */
[----:B------:R-:W-:Y:S01]  /*5c60*/  MOV R233, 0x1f ;  /* 0x0000001f00e97802 */ /* 0x000fe20000000f00 */
[----:B-1----:R-:W-:Y:S01]  /*5c70*/  FADD.FTZ R165, R165, R134 ;  /* 0x00000086a5a57221 */ /* 0x002fe20000010000 */
[----:B------:R-:W-:Y:S01]  /*5c80*/  HFMA2.MMA R134, -RZ, RZ, 0, 2.384185791015625e-07 ;  /* 0x00000004ff867435 */ /* 0x000fe200000001ff */
[----:B------:R-:W-:Y:S02]  /*5c90*/  MOV R232, 0xffffffff ;  /* 0xffffffff00e87802 */ /* 0x000fe40000000f00 */
[----:B------:R-:W-:-:S02]  /*5ca0*/  MOV R133, R164 ;  /* 0x000000a400857202 */ /* 0x000fc40000000f00 */
[----:B------:R-:W-:Y:S02]  /*5cb0*/  MOV R132, 0x5cd0 ;  /* 0x00005cd000847802 */ /* 0x000fe40000000f00 */
[----:B------:R-:W-:Y:S05]  /*5cc0*/  CALL.REL.NOINC `($__internal_95_$__cuda_sm70_shflsync_bfly_p) ;  /* 0x0000027000007944 */ /* 0x000fea0003c00000 */
[----:B-1----:R-:W-:Y:S01]  /*5cd0*/  MOV R135, R134 ;  /* 0x0000008600877202 */ /* 0x002fe20000000f00 */
[----:B------:R-:W-:Y:S01]  /*5ce0*/  HFMA2.MMA R134, -RZ, RZ, 0, 2.384185791015625e-07 ;  /* 0x00000004ff867435 */ /* 0x000fe200000001ff */
[----:B------:R-:W-:Y:S02]  /*5cf0*/  MOV R133, R165 ;  /* 0x000000a500857202 */ /* 0x000fe40000000f00 */
[----:B------:R-:W-:Y:S02]  /*5d00*/  MOV R233, 0x1f ;  /* 0x0000001f00e97802 */ /* 0x000fe40000000f00 */
[----:B------:R-:W-:Y:S02]  /*5d10*/  MOV R232, 0xffffffff ;  /* 0xffffffff00e87802 */ /* 0x000fe40000000f00 */
[----:B------:R-:W-:Y:S02]  /*5d20*/  MOV R132, 0x5d40 ;  /* 0x00005d4000847802 */ /* 0x000fe40000000f00 */
[----:B------:R-:W-:Y:S05]  /*5d30*/  CALL.REL.NOINC `($__internal_95_$__cuda_sm70_shflsync_bfly_p) ;  /* 0x0000020000007944 */ /* 0x000fea0003c00000 */
[----:B------:R-:W-:Y:S01]  /*5d40*/  FADD.FTZ R164, R135, R164 ;  /* 0x000000a487a47221 */ /* 0x000fe20000010000 */
[----:B------:R-:W-:Y:S01]  /*5d50*/  MOV R233, 0x1f ;  /* 0x0000001f00e97802 */ /* 0x000fe20000000f00 */
[----:B-1----:R-:W-:Y:S01]  /*5d60*/  FADD.FTZ R165, R165, R134 ;  /* 0x00000086a5a57221 */ /* 0x002fe20000010000 */
[----:B------:R-:W-:Y:S01]  /*5d70*/  HFMA2.MMA R134, -RZ, RZ, 0, 4.76837158203125e-07 ;  /* 0x00000008ff867435 */ /* 0x000fe200000001ff */
[----:B------:R-:W-:-:S02]  /*5d80*/  MOV R232, 0xffffffff ;  /* 0xffffffff00e87802 */ /* 0x000fc40000000f00 */
[----:B------:R-:W-:Y:S02]  /*5d90*/  MOV R133, R164 ;  /* 0x000000a400857202 */ /* 0x000fe40000000f00 */
[----:B------:R-:W-:Y:S02]  /*5da0*/  MOV R132, 0x5dc0 ;  /* 0x00005dc000847802 */ /* 0x000fe40000000f00 */
[----:B------:R-:W-:Y:S05]  /*5db0*/  CALL.REL.NOINC `($__internal_95_$__cuda_sm70_shflsync_bfly_p) ;  /* 0x0000018000007944 */ /* 0x000fea0003c00000 */
[----:B-1----:R-:W-:Y:S01]  /*5dc0*/  MOV R135, R134 ;  /* 0x0000008600877202 */ /* 0x002fe20000000f00 */
[----:B------:R-:W-:Y:S01]  /*5dd0*/  HFMA2.MMA R134, -RZ, RZ, 0, 4.76837158203125e-07 ;  /* 0x00000008ff867435 */ /* 0x000fe200000001ff */
[----:B------:R-:W-:Y:S02]  /*5de0*/  MOV R133, R165 ;  /* 0x000000a500857202 */ /* 0x000fe40000000f00 */
[----:B------:R-:W-:Y:S02]  /*5df0*/  MOV R233, 0x1f ;  /* 0x0000001f00e97802 */ /* 0x000fe40000000f00 */
[----:B------:R-:W-:Y:S02]  /*5e00*/  MOV R232, 0xffffffff ;  /* 0xffffffff00e87802 */ /* 0x000fe40000000f00 */
[----:B------:R-:W-:-:S02]  /*5e10*/  MOV R132, 0x5e30 ;  /* 0x00005e3000847802 */ /* 0x000fc40000000f00 */
[----:B------:R-:W-:Y:S05]  /*5e20*/  CALL.REL.NOINC `($__internal_95_$__cuda_sm70_shflsync_bfly_p) ;  /* 0x0000011000007944 */ /* 0x000fea0003c00000 */
[----:B------:R-:W-:Y:S01]  /*5e30*/  FADD.FTZ R164, R135, R164 ;  /* 0x000000a487a47221 */ /* 0x000fe20000010000 */
[----:B------:R-:W-:Y:S01]  /*5e40*/  MOV R233, 0x1f ;  /* 0x0000001f00e97802 */ /* 0x000fe20000000f00 */
[----:B-1----:R-:W-:Y:S01]  /*5e50*/  FADD.FTZ R165, R165, R134 ;  /* 0x00000086a5a57221 */ /* 0x002fe20000010000 */
[----:B------:R-:W-:Y:S01]  /*5e60*/  HFMA2.MMA R134, -RZ, RZ, 0, 9.5367431640625e-07 ;  /* 0x00000010ff867435 */ /* 0x000fe200000001ff */
[----:B------:R-:W-:-:S02]  /*5e70*/  MOV R232, 0xffffffff ;  /* 0xffffffff00e87802 */ /* 0x000fc40000000f00 */
[----:B------:R-:W-:Y:S02]  /*5e80*/  MOV R133, R164 ;  /* 0x000000a400857202 */ /* 0x000fe40000000f00 */
[----:B------:R-:W-:Y:S02]  /*5e90*/  MOV R132, 0x5eb0 ;  /* 0x00005eb000847802 */ /* 0x000fe40000000f00 */
[----:B------:R-:W-:Y:S05]  /*5ea0*/  CALL.REL.NOINC `($__internal_95_$__cuda_sm70_shflsync_bfly_p) ;  /* 0x0000009000007944 */ /* 0x000fea0003c00000 */
[----:B-1----:R-:W-:Y:S01]  /*5eb0*/  MOV R228, R134 ;  /* 0x0000008600e47202 */ /* 0x002fe20000000f00 */
[----:B------:R-:W-:Y:S01]  /*5ec0*/  HFMA2.MMA R134, -RZ, RZ, 0, 9.5367431640625e-07 ;  /* 0x00000010ff867435 */ /* 0x000fe200000001ff */
[----:B------:R-:W-:Y:S02]  /*5ed0*/  MOV R133, R165 ;  /* 0x000000a500857202 */ /* 0x000fe40000000f00 */
[----:B------:R-:W-:Y:S02]  /*5ee0*/  MOV R233, 0x1f ;  /* 0x0000001f00e97802 */ /* 0x000fe40000000f00 */
[----:B------:R-:W-:Y:S02]  /*5ef0*/  MOV R232, 0xffffffff ;  /* 0xffffffff00e87802 */ /* 0x000fe40000000f00 */
[----:B------:R-:W-:-:S02]  /*5f00*/  MOV R132, 0x5f20 ;  /* 0x00005f2000847802 */ /* 0x000fc40000000f00 */
[----:B------:R-:W-:Y:S05]  /*5f10*/  CALL.REL.NOINC `($__internal_95_$__cuda_sm70_shflsync_bfly_p) ;  /* 0x0000002000007944 */ /* 0x000fea0003c00000 */
[----:B-1----:R-:W-:Y:S01]  /*5f20*/  MOV R232, R134 ;  /* 0x0000008600e87202 */ /* 0x002fe20000000f00 */
[----:B------:R-:W-:Y:S05]  /*5f30*/  BRA `(.L_x_5930) ;  /* 0xffffc16000007947 */ /* 0x000fea000383ffff */
        .weak           $__internal_95_$__cuda_sm70_shflsync_bfly_p
        .type           $__internal_95_$__cuda_sm70_shflsync_bfly_p,@function
        .size           $__internal_95_$__cuda_sm70_shflsync_bfly_p,(.L_x_12397 - $__internal_95_$__cuda_sm70_shflsync_bfly_p)
$__internal_95_$__cuda_sm70_shflsync_bfly_p:
[----:B------:R-:W-:Y:S04]  /*5f40*/  WARPSYNC R232 ;  /* 0x000000e800007348 */ /* 0x000fe80003800000 */
[----:B------:R0:W1:Y:S02]  /*5f50*/  SHFL.BFLY PT, R134, R133, R134, R233 ;  /* 0x0c00008685867389 */ /* 0x00006400000e00e9 */
[----:B0-----:R-:W-:-:S06]  /*5f60*/  HFMA2.MMA R133, -RZ, RZ, 0, 0 ;  /* 0x00000000ff857435 */ /* 0x001fcc00000001ff */
[----:B------:R-:W-:Y:S05]  /*5f70*/  RET.REL.NODEC R132 `(_ZN10layer_norm13ln_bwd_kernelINS_13Kernel_traitsIf13__nv_bfloat16fS2_fjLj1024ELj1ELj4ELj1ELj16ENS_18Kernel_traits_baseILj1024EfS2_fS2_fjLj128EEEEELb1ELb1ELb0ELb1EEEvNS_9BwdParamsE) ;  /* 0xffffa08084007950 */ /* 0x000fea0003c3ffff */
.L_x_5931:
        /* <DEDUP_REMOVED lines=16> */
.L_x_12397:


//--------------------- .text._ZN10layer_norm22ln_bwd_finalize_kernelINS_22Kernel_traits_finalizeILj1024Ef13__nv_bfloat16fS2_fjLb1ELj1024ELj4ENS_18Kernel_traits_baseILj1024EfS2_fS2_fjLj1024EEEEELb1ELb0EEEvNS_9BwdParamsE --------------------------
	.section	.text._ZN10layer_norm22ln_bwd_finalize_kernelINS_22Kernel_traits_finalizeILj1024Ef13__nv_bfloat16fS2_fjLb1ELj1024ELj4ENS_18Kernel_traits_baseILj1024EfS2_fS2_fjLj1024EEEEELb1ELb0EEEvNS_9BwdParamsE,"ax",@progbits
	.sectioninfo	@"SHI_REGISTERS=32"
	.align	128
        .global         _ZN10layer_norm22ln_bwd_finalize_kernelINS_22Kernel_traits_finalizeILj1024Ef13__nv_bfloat16fS2_fjLb1ELj1024ELj4ENS_18Kernel_traits_baseILj1024EfS2_fS2_fjLj1024EEEEELb1ELb0EEEvNS_9BwdParamsE
        .type           _ZN10layer_norm22ln_bwd_finalize_kernelINS_22Kernel_traits_finalizeILj1024Ef13__nv_bfloat16fS2_fjLb1ELj1024ELj4ENS_18Kernel_traits_baseILj1024EfS2_fS2_fjLj1024EEEEELb1ELb0EEEvNS_9BwdParamsE,@function
        .size           _ZN10layer_norm22ln_bwd_finalize_kernelINS_22Kernel_traits_finalizeILj1024Ef13__nv_bfloat16fS2_fjLb1ELj1024ELj4ENS_18Kernel_traits_baseILj1024EfS2_fS2_fjLj1024EEEEELb1ELb0EEEvNS_9BwdParamsE,(.L_x_12398 - _ZN10layer_norm22ln_bwd_finalize_kernelINS_22Kernel_traits_finalizeILj1024Ef13__nv_bfloat16fS2_fjLb1ELj1024ELj4ENS_18Kernel_traits_baseILj1024EfS2_fS2_fjLj1024EEEEELb1ELb0EEEvNS_9BwdParamsE)
        .other          _ZN10layer_norm22ln_bwd_finalize_kernelINS_22Kernel_traits_finalizeILj1024Ef13__nv_bfloat16fS2_fjLb1ELj1024ELj4ENS_18Kernel_traits_baseILj1024EfS2_fS2_fjLj1024EEEEELb1ELb0EEEvNS_9BwdParamsE,@"STO_CUDA_ENTRY STV_DEFAULT"
_ZN10layer_norm22ln_bwd_finalize_kernelINS_22Kernel_traits_finalizeILj1024Ef13__nv_bfloat16fS2_fjLb1ELj1024ELj4ENS_18Kernel_traits_baseILj1024EfS2_fS2_fjLj1024EEEEELb1ELb0EEEvNS_9BwdParamsE:
.text._ZN10layer_norm22ln_bwd_finalize_kernelINS_22Kernel_traits_finalizeILj1024Ef13__nv_bfloat16fS2_fjLb1ELj1024ELj4ENS_18Kernel_traits_baseILj1024EfS2_fS2_fjLj1024EEEEELb1ELb0EEEvNS_9BwdParamsE:
        /* <DEDUP_REMOVED lines=19> */
.L_x_5945:
        /* <DEDUP_REMOVED lines=33> */
.L_x_5936:
        /* <DEDUP_REMOVED lines=47> */
.L_x_5935:
[----:B------:R-:W-:Y:S05]  /*0630*/  BSYNC B1 ;  /* 0x0000000000017941 */ /* 0x000fea0003800000 */
.L_x_5934:
        /* <DEDUP_REMOVED lines=29> */
.L_x_5938:
[----:B------:R-:W-:Y:S05]  /*0810*/  BSYNC B1 ;  /* 0x0000000000017941 */ /* 0x000fea0003800000 */
.L_x_5937:
        /* <DEDUP_REMOVED lines=14> */
.L_x_5939:
[----:B------:R-:W-:Y:S05]  /*0900*/  BSYNC B1 ;  /* 0x0000000000017941 */ /* 0x000fea0003800000 */
.L_x_5933:
[----:B------:R-:W-:Y:S05]  /*0910*/  BSYNC B0 ;  /* 0x0000000000007941 */ /* 0x000fea0003800000 */
.L_x_5932:
        /* <DEDUP_REMOVED lines=12> */
.L_x_5946:
        /* <DEDUP_REMOVED lines=27> */
.L_x_5947:
        /* <DEDUP_REMOVED lines=9> */
.L_x_5940:
        /* <DEDUP_REMOVED lines=18> */
.L_x_5944:
[----:B------:R-:W-:Y:S05]  /*0d40*/  BSYNC B0 ;  /* 0x0000000000007941 */ /* 0x000fea0003800000 */
.L_x_5943:
[C---:B------:R-:W-:Y:S02]  /*0d50*/  ISETP.GT.U32.AND P1, PT, R4.reuse, -0x401, PT ;  /* 0xfffffbff0400780c */ /* 0x040fe40003f24070 */
[----:B------:R-:W-:-:S02]  /*0d60*/  IADD3 R4, R4, 0x400, RZ ;  /* 0x0000040004047810 */ /* 0x000fc40007ffe0ff */
[----:B------:R-:W-:-:S09]  /*0d70*/  IADD3 R5, R5, 0x200, RZ ;  /* 0x0000020005057810 */ /* 0x000fd20007ffe0ff */
[----:B01----:R-:W-:Y:S05]  /*0d80*/  @P1 BRA `(.L_x_5945) ;  /* 0xfffff3a000001947 */ /* 0x003fea000383ffff */
[----:B------:R-:W-:Y:S05]  /*0d90*/  EXIT ;  /* 0x000000000000794d */ /* 0x000fea0003800000 */
.L_x_5941:
[----:B------:R-:W-:Y:S01]  /*0da0*/  HFMA2.MMA R17, -RZ, RZ, 0, 5.9604644775390625e-08 ;  /* 0x00000001ff117435 */ /* 0x000fe200000001ff */
[----:B---3--:R-:W-:Y:S01]  /*0db0*/  MOV R18, R10 ;  /* 0x0000000a00127202 */ /* 0x008fe20000000f00 */
[----:B------:R-:W-:Y:S01]  /*0dc0*/  IMAD.MOV.U32 R14, RZ, RZ, 0x1f ;  /* 0x0000001fff0e7424 */ /* 0x000fe200078e00ff */
[----:B------:R-:W-:Y:S02]  /*0dd0*/  MOV R19, 0xffffffff ;  /* 0xffffffff00137802 */ /* 0x000fe40000000f00 */
[----:B------:R-:W-:Y:S02]  /*0de0*/  MOV R8, 0xe00 ;  /* 0x00000e0000087802 */ /* 0x000fe40000000f00 */
[----:B012---:R-:W-:Y:S05]  /*0df0*/  CALL.REL.NOINC `($__internal_96_$__cuda_sm70_shflsync_bfly_p) ;  /* 0x0000059000007944 */ /* 0x007fea0003c00000 */
[----:B01----:R-:W-:Y:S05]  /*0e00*/  BRA `(.L_x_5946) ;  /* 0xfffffbd000007947 */ /* 0x003fea000383ffff */
.L_x_5942:
[----:B------:R-:W-:Y:S01]  /*0e10*/  HFMA2.MMA R17, -RZ, RZ, 0, 1.1920928955078125e-07 ;  /* 0x00000002ff117435 */ /* 0x000fe200000001ff */
[----:B------:R-:W-:Y:S01]  /*0e20*/  IMAD.MOV.U32 R14, RZ, RZ, 0x1f ;  /* 0x0000001fff0e7424 */ /* 0x000fe200078e00ff */
[----:B------:R-:W-:Y:S02]  /*0e30*/  MOV R19, 0xffffffff ;  /* 0xffffffff00137802 */ /* 0x000fe40000000f00 */
[----:B------:R-:W-:Y:S02]  /*0e40*/  MOV R8, 0xe60 ;  /* 0x00000e6000087802 */ /* 0x000fe40000000f00 */
[----:B0123--:R-:W-:Y:S05]  /*0e50*/  CALL.REL.NOINC `($__internal_96_$__cuda_sm70_shflsync_bfly_p) ;  /* 0x0000053000007944 */ /* 0x00ffea0003c00000 */
[----:B0-----:R-:W-:Y:S01]  /*0e60*/  HFMA2.MMA R17, -RZ, RZ, 0, 2.384185791015625e-07 ;  /* 0x00000004ff117435 */ /* 0x001fe200000001ff */
[----:B-1----:R-:W-:Y:S01]  /*0e70*/  FADD.FTZ R18, R18, R14 ;  /* 0x0000000e12127221 */ /* 0x002fe20000010000 */
[----:B------:R-:W-:Y:S01]  /*0e80*/  MOV R19, 0xffffffff ;  /* 0xffffffff00137802 */ /* 0x000fe20000000f00 */
[----:B------:R-:W-:Y:S01]  /*0e90*/  IMAD.MOV.U32 R14, RZ, RZ, 0x1f ;  /* 0x0000001fff0e7424 */ /* 0x000fe200078e00ff */
[----:B------:R-:W-:-:S02]  /*0ea0*/  MOV R8, 0xec0 ;  /* 0x00000ec000087802 */ /* 0x000fc40000000f00 */
[----:B------:R-:W-:Y:S05]  /*0eb0*/  CALL.REL.NOINC `($__internal_96_$__cuda_sm70_shflsync_bfly_p) ;  /* 0x000004d000007944 */ /* 0x000fea0003c00000 */
[----:B0-----:R-:W-:Y:S01]  /*0ec0*/  HFMA2.MMA R17, -RZ, RZ, 0, 4.76837158203125e-07 ;  /* 0x00000008ff117435 */ /* 0x001fe200000001ff */
[----:B-1----:R-:W-:Y:S01]  /*0ed0*/  FADD.FTZ R18, R18, R14 ;  /* 0x0000000e12127221 */ /* 0x002fe20000010000 */
[----:B------:R-:W-:Y:S01]  /*0ee0*/  MOV R19, 0xffffffff ;  /* 0xffffffff00137802 */ /* 0x000fe20000000f00 */
[----:B------:R-:W-:Y:S01]  /*0ef0*/  IMAD.MOV.U32 R14, RZ, RZ, 0x1f ;  /* 0x0000001fff0e7424 */ /* 0x000fe200078e00ff */
[----:B------:R-:W-:-:S02]  /*0f00*/  MOV R8, 0xf20 ;  /* 0x00000f2000087802 */ /* 0x000fc40000000f00 */
[----:B------:R-:W-:Y:S05]  /*0f10*/  CALL.REL.NOINC `($__internal_96_$__cuda_sm70_shflsync_bfly_p) ;  /* 0x0000047000007944 */ /* 0x000fea0003c00000 */
[----:B-1----:R-:W-:Y:S01]  /*0f20*/  FADD.FTZ R10, R18, R14 ;  /* 0x0000000e120a7221 */ /* 0x002fe20000010000 */
[----:B0-----:R-:W-:Y:S01]  /*0f30*/  HFMA2.MMA R17, -RZ, RZ, 0, 9.5367431640625e-07 ;  /* 0x00000010ff117435 */ /* 0x001fe200000001ff */
[----:B------:R-:W-:Y:S01]  /*0f40*/  IMAD.MOV.U32 R14, RZ, RZ, 0x1f ;  /* 0x0000001fff0e7424 */ /* 0x000fe200078e00ff */
[----:B------:R-:W-:-:S02]  /*0f50*/  MOV R19, 0xffffffff ;  /* 0xffffffff00137802 */ /* 0x000fc40000000f00 */
[----:B------:R-:W-:Y:S02]  /*0f60*/  MOV R18, R10 ;  /* 0x0000000a00127202 */ /* 0x000fe40000000f00 */
[----:B------:R-:W-:Y:S02]  /*0f70*/  MOV R8, 0xf90 ;  /* 0x00000f9000087802 */ /* 0x000fe40000000f00 */
[----:B------:R-:W-:Y:S05]  /*0f80*/  CALL.REL.NOINC `($__internal_96_$__cuda_sm70_shflsync_bfly_p) ;  /* 0x0000040000007944 */ /* 0x000fea0003c00000 */
[----:B0-----:R-:W-:Y:S01]  /*0f90*/  HFMA2.MMA R17, -RZ, RZ, 0, 5.9604644775390625e-08 ;  /* 0x00000001ff117435 */ /* 0x001fe200000001ff */
[----:B-1----:R-:W-:Y:S01]  /*0fa0*/  IMAD.MOV.U32 R13, RZ, RZ, R14 ;  /* 0x000000ffff0d7224 */ /* 0x002fe200078e000e */
[----:B------:R-:W-:Y:S01]  /*0fb0*/  MOV R18, R15 ;  /* 0x0000000f00127202 */ /* 0x000fe20000000f00 */
[----:B------:R-:W-:Y:S01]  /*0fc0*/  IMAD.MOV.U32 R14, RZ, RZ, 0x1f ;  /* 0x0000001fff0e7424 */ /* 0x000fe200078e00ff */
[----:B------:R-:W-:Y:S02]  /*0fd0*/  MOV R19, 0xffffffff ;  /* 0xffffffff00137802 */ /* 0x000fe40000000f00 */
[----:B------:R-:W-:Y:S02]  /*0fe0*/  MOV R8, 0x1000 ;  /* 0x0000100000087802 */ /* 0x000fe40000000f00 */
[----:B------:R-:W-:Y:S05]  /*0ff0*/  CALL.REL.NOINC `($__internal_96_$__cuda_sm70_shflsync_bfly_p) ;  /* 0x0000039000007944 */ /* 0x000fea0003c00000 */
[----:B0-----:R-:W-:Y:S01]  /*1000*/  HFMA2.MMA R17, -RZ, RZ, 0, 1.1920928955078125e-07 ;  /* 0x00000002ff117435 */ /* 0x001fe200000001ff */
[----:B-1----:R-:W-:Y:S01]  /*1010*/  FADD.FTZ R18, R15, R14 ;  /* 0x0000000e0f127221 */ /* 0x002fe20000010000 */
[----:B------:R-:W-:Y:S01]  /*1020*/  MOV R19, 0xffffffff ;  /* 0xffffffff00137802 */ /* 0x000fe20000000f00 */
[----:B------:R-:W-:Y:S01]  /*1030*/  IMAD.MOV.U32 R14, RZ, RZ, 0x1f ;  /* 0x0000001fff0e7424 */ /* 0x000fe200078e00ff */
[----:B------:R-:W-:-:S02]  /*1040*/  MOV R8, 0x1060 ;  /* 0x0000106000087802 */ /* 0x000fc40000000f00 */
[----:B------:R-:W-:Y:S05]  /*1050*/  CALL.REL.NOINC `($__internal_96_$__cuda_sm70_shflsync_bfly_p) ;  /* 0x0000033000007944 */ /* 0x000fea0003c00000 */
        /* <DEDUP_REMOVED lines=14> */
[----:B------:R-:W-:Y:S01]  /*1140*/  MOV R14, 0x1f ;  /* 0x0000001f000e7802 */ /* 0x000fe20000000f00 */
[----:B------:R-:W-:Y:S01]  /*1150*/  IMAD.MOV.U32 R19, RZ, RZ, -0x1 ;  /* 0xffffffffff137424 */ /* 0x000fe200078e00ff */
[----:B------:R-:W-:-:S02]  /*1160*/  MOV R8, 0x1190 ;  /* 0x0000119000087802 */ /* 0x000fc40000000f00 */
[----:B------:R-:W-:Y:S02]  /*1170*/  MOV R18, R12 ;  /* 0x0000000c00127202 */ /* 0x000fe40000000f00 */
[----:B------:R-:W-:Y:S05]  /*1180*/  CALL.REL.NOINC `($__internal_96_$__cuda_sm70_shflsync_bfly_p) ;  /* 0x0000020000007944 */ /* 0x000fea0003c00000 */
[----:B-1----:R-:W-:Y:S01]  /*1190*/  MOV R15, R14 ;  /* 0x0000000e000f7202 */ /* 0x002fe20000000f00 */
[----:B------:R-:W-:Y:S01]  /*11a0*/  HFMA2.MMA R14, -RZ, RZ, 0, 1.847743988037109375e-06 ;  /* 0x0000001fff0e7435 */ /* 0x000fe200000001ff */
[----:B0-----:R-:W-:Y:S01]  /*11b0*/  MOV R18, R11 ;  /* 0x0000000b00127202 */ /* 0x001fe20000000f00 */
        /* <DEDUP_REMOVED lines=13> */
[----:B------:R-:W-:Y:S01]  /*1290*/  IMAD.MOV.U32 R19, RZ, RZ, -0x1 ;  /* 0xffffffffff137424 */ /* 0x000fe200078e00ff */
[----:B------:R-:W-:-:S02]  /*12a0*/  MOV R8, 0x12c0 ;  /* 0x000012c000087802 */ /* 0x000fc40000000f00 */
[----:B------:R-:W-:Y:S05]  /*12b0*/  CALL.REL.NOINC `($__internal_96_$__cuda_sm70_shflsync_bfly_p) ;  /* 0x000000d000007944 */ /* 0x000fea0003c00000 */
[----:B0-----:R-:W-:Y:S01]  /*12c0*/  HFMA2.MMA R17, -RZ, RZ, 0, 4.76837158203125e-07 ;  /* 0x00000008ff117435 */ /* 0x001fe200000001ff */
[----:B-1----:R-:W-:Y:S01]  /*12d0*/  FADD.FTZ R18, R18, R14 ;  /* 0x0000000e12127221 */ /* 0x002fe20000010000 */
[----:B------:R-:W-:-:S02]  /*12e0*/  MOV R14, 0x1f ;  /* 0x0000001f000e7802 */ /* 0x000fc40000000f00 */
[----:B------:R-:W-:Y:S02]  /*12f0*/  MOV R19, 0xffffffff ;  /* 0xffffffff00137802 */ /* 0x000fe40000000f00 */
[----:B------:R-:W-:Y:S02]  /*1300*/  MOV R8, 0x1320 ;  /* 0x0000132000087802 */ /* 0x000fe40000000f00 */
[----:B------:R-:W-:Y:S05]  /*1310*/  CALL.REL.NOINC `($__internal_96_$__cuda_sm70_shflsync_bfly_p) ;  /* 0x0000007000007944 */ /* 0x000fea0003c00000 */
[----:B01----:R-:W-:Y:S01]  /*1320*/  FADD.FTZ R18, R18, R14 ;  /* 0x0000000e12127221 */ /* 0x003fe20000010000 */
[----:B------:R-:W-:Y:S01]  /*1330*/  HFMA2.MMA R14, -RZ, RZ, 0, 1.847743988037109375e-06 ;  /* 0x0000001fff0e7435 */ /* 0x000fe200000001ff */
[----:B------:R-:W-:Y:S01]  /*1340*/  IMAD.MOV.U32 R17, RZ, RZ, 0x10 ;  /* 0x00000010ff117424 */ /* 0x000fe200078e00ff */
[----:B------:R-:W-:Y:S02]  /*1350*/  MOV R19, 0xffffffff ;  /* 0xffffffff00137802 */ /* 0x000fe40000000f00 */
[----:B------:R-:W-:Y:S02]  /*1360*/  MOV R8, 0x1380 ;  /* 0x0000138000087802 */ /* 0x000fe40000000f00 */
[----:B------:R-:W-:Y:S05]  /*1370*/  CALL.REL.NOINC `($__internal_96_$__cuda_sm70_shflsync_bfly_p) ;  /* 0x0000001000007944 */ /* 0x000fea0003c00000 */
[----:B01----:R-:W-:Y:S05]  /*1380*/  BRA `(.L_x_5947) ;  /* 0xfffff80000007947 */ /* 0x003fea000383ffff */
        .weak           $__internal_96_$__cuda_sm70_shflsync_bfly_p
        .type           $__internal_96_$__cuda_sm70_shflsync_bfly_p,@function
        .size           $__internal_96_$__cuda_sm70_shflsync_bfly_p,(.L_x_12398 - $__internal_96_$__cuda_sm70_shflsync_bfly_p)
$__internal_96_$__cuda_sm70_shflsync_bfly_p:
[----:B------:R-:W-:Y:S01]  /*1390*/  HFMA2.MMA R9, -RZ, RZ, 0, 0 ;  /* 0x00000000ff097435 */ /* 0x000fe200000001ff */
[----:B------:R-:W-:Y:S04]  /*13a0*/  WARPSYNC R19 ;  /* 0x0000001300007348 */ /* 0x000fe80003800000 */
[----:B------:R0:W1:Y:S01]  /*13b0*/  SHFL.BFLY PT, R14, R18, R17, R14 ;  /* 0x0c000011120e7389 */ /* 0x00006200000e000e */
[----:B------:R-:W-:Y:S05]  /*13c0*/  RET.REL.NODEC R8 `(_ZN10layer_norm22ln_bwd_finalize_kernelINS_22Kernel_traits_finalizeILj1024Ef13__nv_bfloat16fS2_fjLb1ELj1024ELj4ENS_18Kernel_traits_baseILj1024EfS2_fS2_fjLj1024EEEEELb1ELb0EEEvNS_9BwdParamsE) ;  /* 0xffffec3008007950 */ /* 0x000fea0003c3ffff */
.L_x_5948:
        /* <DEDUP_REMOVED lines=11> */
.L_x_12398:


//--------------------- .text._ZN10layer_norm13ln_bwd_kernelINS_13Kernel_traitsIf13__nv_bfloat16fS2_fjLj1024ELj1ELj4ELj1ELj16ENS_18Kernel_traits_baseILj1024EfS2_fS2_fjLj128EEEEELb1ELb1ELb1ELb0EEEvNS_9BwdParamsE --------------------------
	.section	.text._ZN10layer_norm13ln_bwd_kernelINS_13Kernel_traitsIf13__nv_bfloat16fS2_fjLj1024ELj1ELj4ELj1ELj16ENS_18Kernel_traits_baseILj1024EfS2_fS2_fjLj128EEEEELb1ELb1ELb1ELb0EEEvNS_9BwdParamsE,"ax",@progbits
	.sectioninfo	@"SHI_REGISTERS=255"
	.align	128
        .global         _ZN10layer_norm13ln_bwd_kernelINS_13Kernel_traitsIf13__nv_bfloat16fS2_fjLj1024ELj1ELj4ELj1ELj16ENS_18Kernel_traits_baseILj1024EfS2_fS2_fjLj128EEEEELb1ELb1ELb1ELb0EEEvNS_9BwdParamsE
        .type           _ZN10layer_norm13ln_bwd_kernelINS_13Kernel_traitsIf13__nv_bfloat16fS2_fjLj1024ELj1ELj4ELj1ELj16ENS_18Kernel_traits_baseILj1024EfS2_fS2_fjLj128EEEEELb1ELb1ELb1ELb0EEEvNS_9BwdParamsE,@function
        .size           _ZN10layer_norm13ln_bwd_kernelINS_13Kernel_traitsIf13__nv_bfloat16fS2_fjLj1024ELj1ELj4ELj1ELj16ENS_18Kernel_traits_baseILj1024EfS2_fS2_fjLj128EEEEELb1ELb1ELb1ELb0EEEvNS_9BwdParamsE,(.L_x_12399 - _ZN10layer_norm13ln_bwd_kernelINS_13Kernel_traitsIf13__nv_bfloat16fS2_fjLj1024ELj1ELj4ELj1ELj16ENS_18Kernel_traits_baseILj1024EfS2_fS2_fjLj128EEEEELb1ELb1ELb1ELb0EEEvNS_9BwdParamsE)
        .other          _ZN10layer_norm13ln_bwd_kernelINS_13Kernel_traitsIf13__nv_bfloat16fS2_fjLj1024ELj1ELj4ELj1ELj16ENS_18Kernel_traits_baseILj1024EfS2_fS2_fjLj128EEEEELb1ELb1ELb1ELb0EEEvNS_9BwdParamsE,@"STO_CUDA_ENTRY STV_DEFAULT"
_ZN10layer_norm13ln_bwd_kernelINS_13Kernel_traitsIf13__nv_bfloat16fS2_fjLj1024ELj1ELj4ELj1ELj16ENS_18Kernel_traits_baseILj1024EfS2_fS2_fjLj128EEEEELb1ELb1ELb1ELb0EEEvNS_9BwdParamsE:
.text._ZN10layer_norm13ln_bwd_kernelINS_13Kernel_traitsIf13__nv_bfloat16fS2_fjLj1024ELj1ELj4ELj1ELj16ENS_18Kernel_traits_baseILj1024EfS2_fS2_fjLj128EEEEELb1ELb1ELb1ELb0EEEvNS_9BwdParamsE:
        /* <DEDUP_REMOVED lines=20> */
[----:B------:R-:W-:-:S03]  /*0140*/  LOP3.LUT R0, R18, 0x1f, RZ, 0xc0, !PT ;  /* 0x0000001f12007812 */ /* 0x000fc600078ec0ff */
[----:B------:R0:W4:Y:S04]  /*0150*/  LDL.64 R36, [R1+0x58] ;  /* 0x0000580001247983 */ /* 0x0001280000100a00 */
[----:B------:R0:W4:Y:S02]  /*0160*/  LDL.64 R38, [R1+0x60] ;  /* 0x0000600001267983 */ /* 0x0001240000100a00 */
[----:B------:R-:W-:Y:S02]  /*0170*/  @P1 IMAD.MOV.U32 R7, RZ, RZ, 0x20 ;  /* 0x00000020ff071424 */ /* 0x000fe400078e00ff */
[----:B------:R0:W4:Y:S02]  /*0180*/  LDL.64 R32, [R1+0x88] ;  /* 0x0000880001207983 */ /* 0x0001240000100a00 */
[----:B------:R-:W-:-:S02]  /*0190*/  @P1 IMAD.WIDE.U32 R4, R0, R7, c[0x0][0x1b0] ;  /* 0x00006c0000041625 */ /* 0x000fc400078e0007 */
[----:B------:R0:W4:Y:S04]  /*01a0*/  LDL.64 R34, [R1+0x90] ;  /* 0x0000900001227983 */ /* 0x0001280000100a00 */
[----:B------:R0:W4:Y:S04]  /*01b0*/  LDL.64 R28, [R1+0x78] ;  /* 0x00007800011c7983 */ /* 0x0001280000100a00 */
[----:B------:R0:W4:Y:S04]  /*01c0*/  LDL.64 R30, [R1+0x80] ;  /* 0x00008000011e7983 */ /* 0x0001280000100a00 */
[----:B------:R0:W4:Y:S04]  /*01d0*/  LDL.64 R24, [R1+0x48] ;  /* 0x0000480001187983 */ /* 0x0001280000100a00 */
[----:B------:R0:W4:Y:S04]  /*01e0*/  LDL.64 R26, [R1+0x50] ;  /* 0x00005000011a7983 */ /* 0x0001280000100a00 */
[----:B------:R0:W4:Y:S04]  /*01f0*/  LDL.64 R20, [R1+0x38] ;  /* 0x0000380001147983 */ /* 0x0001280000100a00 */
[----:B------:R0:W4:Y:S04]  /*0200*/  LDL.64 R22, [R1+0x40] ;  /* 0x0000400001167983 */ /* 0x0001280000100a00 */
[----:B--2---:R-:W2:Y:S01]  /*0210*/  @P1 LDG.E.128 R8, [R4.64+0x10] ;  /* 0x0000100404081981 */ /* 0x004ea2000c1e1d00 */
[----:B------:R-:W-:-:S02]  /*0220*/  ISETP.GE.U32.AND P2, PT, R3, 0x40, PT ;  /* 0x000000400300780c */ /* 0x000fc40003f46070 */
[----:B------:R-:W-:Y:S01]  /*0230*/  ISETP.GE.U32.AND P3, PT, R3, 0x60, PT ;  /* 0x000000600300780c */ /* 0x000fe20003f66070 */
[C---:B------:R-:W-:Y:S01]  /*0240*/  @P1 IMAD.WIDE.U32 R6, R0.reuse, R7, c[0x0][0x1c8] ;  /* 0x0000720000061625 */ /* 0x040fe200078e0007 */
[----:B------:R-:W-:Y:S01]  /*0250*/  @P1 LOP3.LUT R0, R0, 0x20, RZ, 0xfc, !PT ;  /* 0x0000002000001812 */ /* 0x000fe200078efcff */
[----:B---3--:R1:W3:Y:S08]  /*0260*/  @P1 LDG.E.128 R52, [R4.64] ;  /* 0x0000000404341981 */ /* 0x0082f0000c1e1d00 */
[----:B------:R-:W-:-:S02]  /*0270*/  @P2 MOV R13, 0x20 ;  /* 0x00000020000d2802 */ /* 0x000fc40000000f00 */
[----:B------:R-:W-:Y:S01]  /*0280*/  @P3 MOV R17, 0x20 ;  /* 0x0000002000113802 */ /* 0x000fe20000000f00 */
[----:B----4-:R4:W3:Y:S04]  /*0290*/  @P1 LDG.E.128 R48, [R6.64+0x10] ;  /* 0x0000100406301981 */ /* 0x0108e8000c1e1d00 */
[----:B------:R4:W3:Y:S04]  /*02a0*/  @P1 LDG.E.128 R44, [R6.64] ;  /* 0x00000004062c1981 */ /* 0x0008e8000c1e1d00 */
[----:B--2---:R-:W-:Y:S04]  /*02b0*/  @P1 STL.64 [R1+0x98], R8 ;  /* 0x0000980801001387 */ /* 0x004fe80000100a00 */
[----:B------:R2:W-:Y:S02]  /*02c0*/  @P1 STL.64 [R1+0xa0], R10 ;  /* 0x0000a00a01001387 */ /* 0x0005e40000100a00 */
[----:B--2---:R-:W-:-:S04]  /*02d0*/  @P2 IMAD.WIDE.U32 R10, R0, R13, c[0x0][0x1b0] ;  /* 0x00006c00000a2625 */ /* 0x004fc800078e000d */
[C---:B------:R-:W-:Y:S01]  /*02e0*/  @P2 IMAD.WIDE.U32 R12, R0.reuse, R13, c[0x0][0x1c8] ;  /* 0x00007200000c2625 */ /* 0x040fe200078e000d */
[----:B------:R-:W-:Y:S01]  /*02f0*/  @P2 IADD3 R0, R0, 0x20, RZ ;  /* 0x0000002000002810 */ /* 0x000fe20007ffe0ff */
[----:B------:R-:W2:Y:S04]  /*0300*/  @P2 LDG.E.128 R40, [R10.64] ;  /* 0x000000040a282981 */ /* 0x000ea8000c1e1d00 */
[CC--:B------:R-:W-:Y:S01]  /*0310*/  @P3 IMAD.WIDE.U32 R14, R0.reuse, R17.reuse, c[0x0][0x1b0] ;  /* 0x00006c00000e3625 */ /* 0x0c0fe200078e0011 */
[----:B------:R-:W2:Y:S03]  /*0320*/  @P2 LDG.E.128 R36, [R10.64+0x10] ;  /* 0x000010040a242981 */ /* 0x000ea6000c1e1d00 */
[----:B------:R-:W-:Y:S01]  /*0330*/  @P3 IMAD.WIDE.U32 R16, R0, R17, c[0x0][0x1c8] ;  /* 0x0000720000103625 */ /* 0x000fe200078e0011 */
[----:B------:R-:W2:Y:S04]  /*0340*/  @P2 LDG.E.128 R32, [R12.64+0x10] ;  /* 0x000010040c202981 */ /* 0x000ea8000c1e1d00 */
[----:B------:R-:W2:Y:S04]  /*0350*/  @P2 LDG.E.128 R28, [R12.64] ;  /* 0x000000040c1c2981 */ /* 0x000ea8000c1e1d00 */
[----:B------:R-:W2:Y:S04]  /*0360*/  @P3 LDG.E.128 R24, [R16.64+0x10] ;  /* 0x0000100410183981 */ /* 0x000ea8000c1e1d00 */
[----:B------:R-:W2:Y:S04]  /*0370*/  @P3 LDG.E.128 R20, [R16.64] ;  /* 0x0000000410143981 */ /* 0x000ea8000c1e1d00 */
[----:B------:R0:W5:Y:S04]  /*0380*/  @P3 LDG.E.128 R136, [R14.64] ;  /* 0x000000040e883981 */ /* 0x000168000c1e1d00 */
[----:B------:R0:W5:Y:S01]  /*0390*/  @P3 LDG.E.128 R132, [R14.64+0x10] ;  /* 0x000010040e843981 */ /* 0x000162000c1e1d00 */
[----:B------:R-:W-:-:S03]  /*03a0*/  ISETP.GE.U32.AND P0, PT, R3, 0x80, PT ;  /* 0x000000800300780c */ /* 0x000fc60003f06070 */
[----:B----4-:R-:W4:Y:S01]  /*03b0*/  S2R R7, SR_CTAID.X ;  /* 0x0000000000077919 */ /* 0x010f220000002500 */
[----:B------:R-:W-:-:S09]  /*03c0*/  @P3 IADD3 R0, R0, 0x20, RZ ;  /* 0x0000002000003810 */ /* 0x000fd20007ffe0ff */
[----:B------:R-:W-:-:S04]  /*03d0*/  @P0 IMAD.MOV.U32 R19, RZ, RZ, 0x20 ;  /* 0x00000020ff130424 */ /* 0x000fc800078e00ff */
[----:B------:R-:W-:-:S04]  /*03e0*/  @P0 IMAD.WIDE.U32 R8, R0, R19, c[0x0][0x1c8] ;  /* 0x0000720000080625 */ /* 0x000fc800078e0013 */
[----:B-1----:R-:W-:Y:S01]  /*03f0*/  @P0 IMAD.WIDE.U32 R4, R0, R19, c[0x0][0x1b0] ;  /* 0x00006c0000040625 */ /* 0x002fe200078e0013 */
[----:B------:R-:W-:Y:S01]  /*0400*/  SHF.R.U32.HI R0, RZ, 0x5, R18 ;  /* 0x00000005ff007819 */ /* 0x000fe20000011612 */
[----:B---3--:R1:W-:Y:S03]  /*0410*/  @P1 STL.64 [R1+0xa8], R52 ;  /* 0x0000a83401001387 */ /* 0x0083e60000100a00 */
[----:B----4-:R-:W-:Y:S01]  /*0420*/  LEA R6, R7, R0, 0x2 ;  /* 0x0000000007067211 */ /* 0x010fe200078e10ff */
[----:B------:R3:W-:Y:S04]  /*0430*/  @P1 STL.64 [R1+0xb0], R54 ;  /* 0x0000b03601001387 */ /* 0x0007e80000100a00 */
[----:B------:R0:W5:Y:S04]  /*0440*/  @P0 LDG.E.128 R128, [R8.64+0x10] ;  /* 0x0000100408800981 */ /* 0x000168000c1e1d00 */
[----:B------:R0:W5:Y:S04]  /*0450*/  @P0 LDG.E.128 R124, [R8.64] ;  /* 0x00000004087c0981 */ /* 0x000168000c1e1d00 */
[----:B------:R0:W5:Y:S04]  /*0460*/  @P0 LDG.E.128 R120, [R4.64] ;  /* 0x0000000404780981 */ /* 0x000168000c1e1d00 */
[----:B------:R0:W5:Y:S01]  /*0470*/  @P0 LDG.E.128 R116, [R4.64+0x10] ;  /* 0x0000100404740981 */ /* 0x000162000c1e1d00 */
[----:B------:R-:W-:-:S03]  /*0480*/  ISETP.GE.AND P0, PT, R6, c[0x0][0x164], PT ;  /* 0x0000590006007a0c */ /* 0x000fc60003f06270 */
[----:B------:R4:W-:Y:S04]  /*0490*/  @P1 STL.64 [R1+0xc8], R48 ;  /* 0x0000c83001001387 */ /* 0x0009e80000100a00 */
[----:B------:R0:W-:Y:S04]  /*04a0*/  @P1 STL.64 [R1+0xd0], R50 ;  /* 0x0000d03201001387 */ /* 0x0001e80000100a00 */
[----:B------:R0:W-:Y:S04]  /*04b0*/  @P1 STL.64 [R1+0xb8], R44 ;  /* 0x0000b82c01001387 */ /* 0x0001e80000100a00 */
[----:B------:R0:W-:Y:S01]  /*04c0*/  @P1 STL.64 [R1+0xc0], R46 ;  /* 0x0000c02e01001387 */ /* 0x0001e20000100a00 */
        /* <DEDUP_REMOVED lines=31> */
[----:B-1----:R-:W-:Y:S01]  /*06c0*/  CS2R R52, SRZ ;  /* 0x0000000000347805 */ /* 0x002fe2000001ff00 */
[----:B---3--:R-:W-:Y:S01]  /*06d0*/  CS2R R54, SRZ ;  /* 0x0000000000367805 */ /* 0x008fe2000001ff00 */
[----:B----4-:R-:W-:Y:S01]  /*06e0*/  CS2R R48, SRZ ;  /* 0x0000000000307805 */ /* 0x010fe2000001ff00 */
[----:B0-----:R-:W-:Y:S01]  /*06f0*/  CS2R R50, SRZ ;  /* 0x0000000000327805 */ /* 0x001fe2000001ff00 */
[----:B------:R-:W-:Y:S01]  /*0700*/  CS2R R44, SRZ ;  /* 0x00000000002c7805 */ /* 0x000fe2000001ff00 */
[----:B------:R-:W-:Y:S01]  /*0710*/  CS2R R46, SRZ ;  /* 0x00000000002e7805 */ /* 0x000fe2000001ff00 */
[----:B--2---:R0:W-:Y:S04]  /*0720*/  @P2 STL.64 [R1+0x68], R40 ;  /* 0x0000682801002387 */ /* 0x0041e80000100a00 */
        /* <DEDUP_REMOVED lines=8> */
[----:B0-----:R-:W-:-:S03]  /*07b0*/  CS2R R40, SRZ ;  /* 0x0000000000287805 */ /* 0x001fc6000001ff00 */
[----:B------:R0:W-:Y:S01]  /*07c0*/  @P3 STL.64 [R1+0x50], R26 ;  /* 0x0000501a01003387 */ /* 0x0001e20000100a00 */
[----:B-1----:R-:W-:Y:S01]  /*07d0*/  CS2R R42, SRZ ;  /* 0x00000000002a7805 */ /* 0x002fe2000001ff00 */
[----:B--2---:R-:W-:Y:S02]  /*07e0*/  CS2R R36, SRZ ;  /* 0x0000000000247805 */ /* 0x004fe4000001ff00 */
[----:B------:R1:W-:Y:S01]  /*07f0*/  @P3 STL.64 [R1+0x38], R20 ;  /* 0x0000381401003387 */ /* 0x0003e20000100a00 */
[----:B---3--:R-:W-:Y:S01]  /*0800*/  CS2R R38, SRZ ;  /* 0x0000000000267805 */ /* 0x008fe2000001ff00 */
[----:B----4-:R-:W-:Y:S01]  /*0810*/  CS2R R32, SRZ ;  /* 0x0000000000207805 */ /* 0x010fe2000001ff00 */
[----:B------:R-:W-:Y:S01]  /*0820*/  CS2R R34, SRZ ;  /* 0x0000000000227805 */ /* 0x000fe2000001ff00 */
[----:B------:R2:W-:Y:S01]  /*0830*/  @P3 STL.64 [R1+0x40], R22 ;  /* 0x0000401601003387 */ /* 0x0005e20000100a00 */
[----:B------:R-:W-:Y:S01]  /*0840*/  CS2R R28, SRZ ;  /* 0x00000000001c7805 */ /* 0x000fe2000001ff00 */
[----:B------:R-:W-:Y:S01]  /*0850*/  CS2R R30, SRZ ;  /* 0x00000000001e7805 */ /* 0x000fe2000001ff00 */
[----:B------:R-:W-:Y:S01]  /*0860*/  CS2R R24, SRZ ;  /* 0x0000000000187805 */ /* 0x000fe2000001ff00 */
[----:B0-----:R-:W-:Y:S01]  /*0870*/  CS2R R26, SRZ ;  /* 0x00000000001a7805 */ /* 0x001fe2000001ff00 */
[----:B-1----:R-:W-:Y:S01]  /*0880*/  CS2R R20, SRZ ;  /* 0x0000000000147805 */ /* 0x002fe2000001ff00 */
[----:B--2---:R-:W-:Y:S01]  /*0890*/  CS2R R22, SRZ ;  /* 0x0000000000167805 */ /* 0x004fe2000001ff00 */
[----:B------:R-:W-:Y:S05]  /*08a0*/  @P0 BRA `(.L_x_5950) ;  /* 0x0000633000000947 */ /* 0x000fea0003800000 */
[----:B------:R-:W-:Y:S02]  /*08b0*/  HFMA2.MMA R113, -RZ, RZ, 0, 0 ;  /* 0x00000000ff717435 */ /* 0x000fe400000001ff */
.L_x_6112:
[----:B------:R-:W-:-:S04]  /*08c0*/  IMAD.MOV.U32 R12, RZ, RZ, 0x4 ;  /* 0x00000004ff0c7424 */ /* 0x000fc800078e00ff */
[----:B------:R-:W-:-:S05]  /*08d0*/  IMAD.WIDE R4, R6, R12, c[0x0][0x1d8] ;  /* 0x0000760006047625 */ /* 0x000fca00078e020c */
[----:B------:R0:W2:Y:S04]  /*08e0*/  LDG.E R0, [R4.64] ;  /* 0x0000000404007981 */ /* 0x0000a8000c1e1900 */
[----:B------:R-:W1:Y:S01]  /*08f0*/  S2R R13, SR_TID.X ;  /* 0x00000000000d7919 */ /* 0x000e620000002100 */
[C---:B------:R-:W-:Y:S02]  /*0900*/  IMAD R2, R6.reuse, c[0x0][0x168], RZ ;  /* 0x00005a0006027a24 */ /* 0x040fe400078e02ff */
[----:B------:R-:W-:-:S04]  /*0910*/  IMAD.WIDE R10, R6, R12, c[0x0][0x1d0] ;  /* 0x00007400060a7625 */ /* 0x000fc800078e020c */
[----:B0-----:R-:W-:Y:S01]  /*0920*/  IMAD.WIDE R4, R6, R12, c[0x0][0x1a8] ;  /* 0x00006a0006047625 */ /* 0x001fe200078e020c */
[----:B------:R-:W-:-:S05]  /*0930*/  SHF.R.S32.HI R7, RZ, 0x1f, R2 ;  /* 0x0000001fff077819 */ /* 0x000fca0000011402 */
[----:B-----5:R0:W5:Y:S01]  /*0940*/  LDG.E R5, [R4.64] ;  /* 0x0000000404057981 */ /* 0x020162000c1e1900 */
[----:B------:R-:W-:Y:S02]  /*0950*/  LEA.HI R2, R7, R2, RZ, 0x3 ;  /* 0x0000000207027211 */ /* 0x000fe400078f18ff */
[----:B------:R-:W-:Y:S01]  /*0960*/  MOV R188, 0x20 ;  /* 0x0000002000bc7802 */ /* 0x000fe20000000f00 */
[----:B0-----:R1:W5:Y:S01]  /*0970*/  LDG.E R4, [R10.64] ;  /* 0x000000040a047981 */ /* 0x001362000c1e1900 */
[----:B------:R-:W-:Y:S01]  /*0980*/  BSSY B1, `(.L_x_5951) ;  /* 0x00001c3000017945 */ /* 0x000fe20003800000 */
[----:B-1----:R-:W-:-:S04]  /*0990*/  LOP3.LUT R10, R13, 0x1f, RZ, 0xc0, !PT ;  /* 0x0000001f0d0a7812 */ /* 0x002fc800078ec0ff */
        /* <DEDUP_REMOVED lines=19> */
[----:B------:R0:W5:Y:S04]  /*0ad0*/  @P0 LDG.E.128 R140, [R218.64] ;  /* 0x00000004da8c0981 */ /* 0x000168000c1e1d00 */
[----:B------:R0:W5:Y:S01]  /*0ae0*/  @P0 LDG.E.128 R144, [R218.64+0x10] ;  /* 0x00001004da900981 */ /* 0x000162000c1e1d00 */
[----:B------:R-:W-:Y:S02]  /*0af0*/  IADD3 R0, R0, 0x20, RZ ;  /* 0x0000002000007810 */ /* 0x000fe40007ffe0ff */
[----:B------:R-:W-:-:S02]  /*0b00*/  IADD3 R2, R7, 0x20, RZ ;  /* 0x0000002007027810 */ /* 0x000fc40007ffe0ff */
.L_x_5954:
[----:B------:R-:W-:Y:S05]  /*0b10*/  BSYNC B2 ;  /* 0x0000000000027941 */ /* 0x000fea0003800000 */
.L_x_5953:
[----:B------:R-:W-:Y:S01]  /*0b20*/  BSSY B2, `(.L_x_5955) ;  /* 0x000000c000027945 */ /* 0x000fe20003800000 */
[----:B------:R-:W-:Y:S05]  /*0b30*/  @!P2 BRA `(.L_x_5956) ;  /* 0x000000a00000a947 */ /* 0x000fea0003800000 */
[----:B------:R-:W-:-:S04]  /*0b40*/  ISETP.NE.U32.AND P0, PT, RZ, c[0x0][0x218], PT ;  /* 0x00008600ff007a0c */ /* 0x000fc80003f05070 */
[----:B------:R-:W-:-:S13]  /*0b50*/  ISETP.NE.AND.EX P0, PT, RZ, c[0x0][0x21c], PT, P0 ;  /* 0x00008700ff007a0c */ /* 0x000fda0003f05300 */
[----:B0-----:R-:W-:-:S05]  /*0b60*/  @P0 IMAD.WIDE.U32 R10, R2, R188, c[0x0][0x218] ;  /* 0x00008600020a0625 */ /* 0x001fca00078e00bc */
[----:B------:R0:W5:Y:S04]  /*0b70*/  @P0 LDG.E.128 R148, [R10.64] ;  /* 0x000000040a940981 */ /* 0x000168000c1e1d00 */
[----:B------:R0:W5:Y:S02]  /*0b80*/  @P0 LDG.E.128 R152, [R10.64+0x10] ;  /* 0x000010040a980981 */ /* 0x000164000c1e1d00 */
[----:B0-----:R-:W-:-:S05]  /*0b90*/  MOV R10, 0x8 ;  /* 0x00000008000a7802 */ /* 0x001fca0000000f00 */
[----:B------:R-:W-:-:S05]  /*0ba0*/  IMAD.WIDE.U32 R10, R0, R10, c[0x0][0x190] ;  /* 0x00006400000a7625 */ /* 0x000fca00078e000a */
[----:B------:R0:W5:Y:S01]  /*0bb0*/  LDG.E.64 R200, [R10.64] ;  /* 0x000000040ac87981 */ /* 0x000162000c1e1b00 */
[----:B------:R-:W-:Y:S02]  /*0bc0*/  IADD3 R0, R0, 0x20, RZ ;  /* 0x0000002000007810 */ /* 0x000fe40007ffe0ff */
[----:B------:R-:W-:Y:S02]  /*0bd0*/  IADD3 R2, R2, 0x20, RZ ;  /* 0x0000002002027810 */ /* 0x000fe40007ffe0ff */
.L_x_5956:
[----:B------:R-:W-:Y:S05]  /*0be0*/  BSYNC B2 ;  /* 0x0000000000027941 */ /* 0x000fea0003800000 */
.L_x_5955:
[----:B------:R-:W-:Y:S01]  /*0bf0*/  BSSY B2, `(.L_x_5957) ;  /* 0x000000c000027945 */ /* 0x000fe20003800000 */
[----:B------:R-:W-:Y:S05]  /*0c00*/  @!P3 BRA `(.L_x_5958) ;  /* 0x000000a00000b947 */ /* 0x000fea0003800000 */
[----:B------:R-:W-:-:S04]  /*0c10*/  ISETP.NE.U32.AND P0, PT, RZ, c[0x0][0x218], PT ;  /* 0x00008600ff007a0c */ /* 0x000fc80003f05070 */
[----:B------:R-:W-:-:S13]  /*0c20*/  ISETP.NE.AND.EX P0, PT, RZ, c[0x0][0x21c], PT, P0 ;  /* 0x00008700ff007a0c */ /* 0x000fda0003f05300 */
[----:B0-----:R-:W-:-:S05]  /*0c30*/  @P0 IMAD.WIDE.U32 R10, R2, R188, c[0x0][0x218] ;  /* 0x00008600020a0625 */ /* 0x001fca00078e00bc */
[----:B------:R0:W5:Y:S04]  /*0c40*/  @P0 LDG.E.128 R156, [R10.64] ;  /* 0x000000040a9c0981 */ /* 0x000168000c1e1d00 */
[----:B------:R0:W5:Y:S02]  /*0c50*/  @P0 LDG.E.128 R160, [R10.64+0x10] ;  /* 0x000010040aa00981 */ /* 0x000164000c1e1d00 */
[----:B0-----:R-:W-:-:S04]  /*0c60*/  IMAD.MOV.U32 R10, RZ, RZ, 0x8 ;  /* 0x00000008ff0a7424 */ /* 0x001fc800078e00ff */
[----:B------:R-:W-:-:S05]  /*0c70*/  IMAD.WIDE.U32 R10, R0, R10, c[0x0][0x190] ;  /* 0x00006400000a7625 */ /* 0x000fca00078e000a */
[----:B------:R0:W5:Y:S01]  /*0c80*/  LDG.E.64 R202, [R10.64] ;  /* 0x000000040aca7981 */ /* 0x000162000c1e1b00 */
[----:B------:R-:W-:Y:S02]  /*0c90*/  IADD3 R0, R0, 0x20, RZ ;  /* 0x0000002000007810 */ /* 0x000fe40007ffe0ff */
[----:B------:R-:W-:Y:S02]  /*0ca0*/  IADD3 R2, R2, 0x20, RZ ;  /* 0x0000002002027810 */ /* 0x000fe40007ffe0ff */
.L_x_5958:
[----:B------:R-:W-:Y:S05]  /*0cb0*/  BSYNC B2 ;  /* 0x0000000000027941 */ /* 0x000fea0003800000 */
.L_x_5957:
[----:B------:R-:W-:Y:S01]  /*0cc0*/  ISETP.GE.U32.AND P0, PT, R3, 0x80, PT ;  /* 0x000000800300780c */ /* 0x000fe20003f06070 */
[----:B------:R-:W-:-:S12]  /*0cd0*/  CS2R R12, SRZ ;  /* 0x00000000000c7805 */ /* 0x000fd8000001ff00 */
[----:B------:R-:W-:Y:S05]  /*0ce0*/  @!P0 BRA `(.L_x_5959) ;  /* 0x000018c000008947 */ /* 0x000fea0003800000 */
[----:B------:R-:W-:-:S04]  /*0cf0*/  ISETP.NE.U32.AND P0, PT, RZ, c[0x0][0x218], PT ;  /* 0x00008600ff007a0c */ /* 0x000fc80003f05070 */
[----:B------:R-:W-:-:S13]  /*0d00*/  ISETP.NE.AND.EX P0, PT, RZ, c[0x0][0x21c], PT, P0 ;  /* 0x00008700ff007a0c */ /* 0x000fda0003f05300 */
[----:B0-----:R-:W-:-:S05]  /*0d10*/  @P0 IMAD.WIDE.U32 R10, R2, R188, c[0x0][0x218] ;  /* 0x00008600020a0625 */ /* 0x001fca00078e00bc */
[----:B------:R0:W5:Y:S04]  /*0d20*/  @P0 LDG.E.128 R164, [R10.64] ;  /* 0x000000040aa40981 */ /* 0x000168000c1e1d00 */
[----:B------:R0:W5:Y:S02]  /*0d30*/  @P0 LDG.E.128 R168, [R10.64+0x10] ;  /* 0x000010040aa80981 */ /* 0x000164000c1e1d00 */
[----:B0-----:R-:W-:-:S10]  /*0d40*/  HFMA2.MMA R10, -RZ, RZ, 0, 4.76837158203125e-07 ;  /* 0x00000008ff0a7435 */ /* 0x001fd400000001ff */
[----:B------:R-:W-:-:S05]  /*0d50*/  IMAD.WIDE.U32 R10, R0, R10, c[0x0][0x190] ;  /* 0x00006400000a7625 */ /* 0x000fca00078e000a */
[----:B------:R0:W5:Y:S01]  /*0d60*/  LDG.E.64 R204, [R10.64] ;  /* 0x000000040acc7981 */ /* 0x000162000c1e1b00 */
[----:B------:R-:W-:Y:S01]  /*0d70*/  MOV R12, RZ ;  /* 0x000000ff000c7202 */ /* 0x000fe20000000f00 */
[----:B------:R-:W-:Y:S05]  /*0d80*/  BRA `(.L_x_5959) ;  /* 0x0000182000007947 */ /* 0x000fea0003800000 */
.L_x_5952:
[----:B------:R-:W-:Y:S01]  /*0d90*/  IADD3 R0, R0, -0x1, RZ ;  /* 0xffffffff00007810 */ /* 0x000fe20007ffe0ff */
[----:B------:R-:W-:Y:S01]  /*0da0*/  IMAD.WIDE R12, R6, R12, c[0x0][0x1a0] ;  /* 0x00006800060c7625 */ /* 0x000fe200078e020c */
[----:B-----5:R-:W-:Y:S01]  /*0db0*/  ISETP.GE.AND P0, PT, R4, 0x1, PT ;  /* 0x000000010400780c */ /* 0x020fe20003f06270 */
[----:B------:R-:W0:Y:S02]  /*0dc0*/  LDC.U8 R189, c[0x0][0x1f0] ;  /* 0x00007c00ffbd7b82 */ /* 0x000e240000000000 */
[----:B------:R-:W-:-:S05]  /*0dd0*/  IMAD R0, R0, c[0x0][0x168], RZ ;  /* 0x00005a0000007a24 */ /* 0x000fca00078e02ff */
[----:B------:R-:W-:-:S04]  /*0de0*/  SHF.R.S32.HI R2, RZ, 0x1f, R0 ;  /* 0x0000001fff027819 */ /* 0x000fc80000011400 */
[----:B------:R-:W-:Y:S02]  /*0df0*/  LEA.HI R11, R2, R0, RZ, 0x3 ;  /* 0x00000000020b7211 */ /* 0x000fe400078f18ff */
[----:B------:R-:W-:Y:S01]  /*0e00*/  @P0 IADD3 R0, R4, -0x1, RZ ;  /* 0xffffffff04000810 */ /* 0x000fe20007ffe0ff */
[----:B------:R-:W-:Y:S01]  /*0e10*/  BSSY B2, `(.L_x_5960) ;  /* 0x0000076000027945 */ /* 0x000fe20003800000 */
[----:B------:R-:W-:-:S03]  /*0e20*/  LEA.HI.SX32 R11, R11, R10, 0x1d ;  /* 0x0000000a0b0b7211 */ /* 0x000fc600078feaff */
[----:B------:R-:W-:-:S05]  /*0e30*/  @P0 IMAD R0, R0, c[0x0][0x168], RZ ;  /* 0x00005a0000000a24 */ /* 0x000fca00078e02ff */
[----:B------:R-:W-:-:S04]  /*0e40*/  @P0 SHF.R.S32.HI R2, RZ, 0x1f, R0 ;  /* 0x0000001fff020819 */ /* 0x000fc80000011400 */
[----:B------:R-:W-:Y:S01]  /*0e50*/  @P0 LEA.HI R0, R2, R0, RZ, 0x3 ;  /* 0x0000000002000211 */ /* 0x000fe200078f18ff */
[----:B------:R-:W-:-:S03]  /*0e60*/  IMAD.MOV.U32 R2, RZ, RZ, RZ ;  /* 0x000000ffff027224 */ /* 0x000fc600078e00ff */
[----:B------:R-:W-:Y:S02]  /*0e70*/  @P0 LEA.HI.SX32 R2, R0, R10, 0x1d ;  /* 0x0000000a00020211 */ /* 0x000fe400078feaff */
[----:B------:R1:W2:Y:S01]  /*0e80*/  LDG.E R0, [R12.64] ;  /* 0x000000040c007981 */ /* 0x0002a2000c1e1900 */
[----:B0-----:R-:W-:Y:S02]  /*0e90*/  ISETP.NE.AND P0, PT, R189, RZ, PT ;  /* 0x000000ffbd00720c */ /* 0x001fe40003f05270 */
[----:B------:R-:W-:Y:S01]  /*0ea0*/  MOV R10, R7 ;  /* 0x00000007000a7202 */ /* 0x000fe20000000f00 */
[----:B-1----:R-:W-:Y:S01]  /*0eb0*/  CS2R R12, SRZ ;  /* 0x00000000000c7805 */ /* 0x002fe2000001ff00 */
[----:B--2---:R-:W-:Y:S01]  /*0ec0*/  FSEL R0, R0, RZ, !P0 ;  /* 0x000000ff00007208 */ /* 0x004fe20004000000 */
[----:B------:R-:W-:Y:S05]  /*0ed0*/  @!P1 BRA `(.L_x_5961) ;  /* 0x0000069000009947 */ /* 0x000fea0003800000 */
[----:B------:R-:W-:Y:S01]  /*0ee0*/  HFMA2.MMA R12, -RZ, RZ, 0, 9.5367431640625e-07 ;  /* 0x00000010ff0c7435 */ /* 0x000fe200000001ff */
[----:B------:R-:W-:Y:S01]  /*0ef0*/  IMAD.WIDE.U32 R8, R7, R188, c[0x0][0x188] ;  /* 0x0000620007087625 */ /* 0x000fe200078e00bc */
[----:B------:R0:W-:Y:S04]  /*0f00*/  STL [R1+0xdc], R4 ;  /* 0x0000dc0401007387 */ /* 0x0001e80000100800 */
[----:B------:R1:W2:Y:S04]  /*0f10*/  LDG.E.128 R188, [R8.64] ;  /* 0x0000000408bc7981 */ /* 0x0002a8000c1e1d00 */
[----:B------:R-:W-:Y:S01]  /*0f20*/  IMAD.WIDE.U32 R12, R11, R12, c[0x0][0x208] ;  /* 0x000082000b0c7625 */ /* 0x000fe200078e000c */
[----:B------:R1:W3:Y:S04]  /*0f30*/  LDG.E.128 R196, [R8.64+0x10] ;  /* 0x0000100408c47981 */ /* 0x0002e8000c1e1d00 */
[----:B------:R-:W4:Y:S01]  /*0f40*/  LDG.E.128 R192, [R12.64] ;  /* 0x000000040cc07981 */ /* 0x000f22000c1e1d00 */
[----:B------:R-:W-:-:S03]  /*0f50*/  ISETP.NE.U32.AND P0, PT, RZ, c[0x0][0x218], PT ;  /* 0x00008600ff007a0c */ /* 0x000fc60003f05070 */
[----:B------:R2:W-:Y:S01]  /*0f60*/  STL [R1+0xd8], R3 ;  /* 0x0000d80301007387 */ /* 0x0005e20000100800 */
[----:B------:R-:W-:Y:S01]  /*0f70*/  ISETP.NE.AND.EX P0, PT, RZ, c[0x0][0x21c], PT, P0 ;  /* 0x00008700ff007a0c */ /* 0x000fe20003f05300 */
[----:B-1----:R-:W-:Y:S02]  /*0f80*/  IMAD.MOV.U32 R8, RZ, RZ, 0x8 ;  /* 0x00000008ff087424 */ /* 0x002fe400078e00ff */
[----:B0-----:R-:W4:Y:S02]  /*0f90*/  LDL R4, [R1+0xac] ;  /* 0x0000ac0001047983 */ /* 0x001f240000100800 */
[----:B------:R-:W-:-:S05]  /*0fa0*/  IMAD.WIDE.U32 R8, R2, R8, c[0x0][0x190] ;  /* 0x0000640002087625 */ /* 0x000fca00078e0008 */
[----:B------:R0:W5:Y:S04]  /*0fb0*/  LDG.E.64 R18, [R8.64] ;  /* 0x0000000408127981 */ /* 0x000168000c1e1b00 */
[----:B------:R1:W5:Y:S04]  /*0fc0*/  @P0 LDG.E.128 R140, [R218.64] ;  /* 0x00000004da8c0981 */ /* 0x000368000c1e1d00 */
[----:B------:R1:W5:Y:S01]  /*0fd0*/  @P0 LDG.E.128 R144, [R218.64+0x10] ;  /* 0x00001004da900981 */ /* 0x000362000c1e1d00 */
[C---:B--2---:R-:W-:Y:S02]  /*0fe0*/  FADD.FTZ R189, -R0.reuse, R189 ;  /* 0x000000bd00bd7221 */ /* 0x044fe40000010100 */
[----:B------:R-:W-:-:S02]  /*0ff0*/  FADD.FTZ R190, -R0, R190 ;  /* 0x000000be00be7221 */ /* 0x000fc40000010100 */
[C---:B0-----:R-:W-:Y:S02]  /*1000*/  FADD.FTZ R9, -R0.reuse, R188 ;  /* 0x000000bc00097221 */ /* 0x041fe40000010100 */
[C---:B------:R-:W-:Y:S02]  /*1010*/  FADD.FTZ R191, -R0.reuse, R191 ;  /* 0x000000bf00bf7221 */ /* 0x040fe40000010100 */
[C---:B---3--:R-:W-:Y:S01]  /*1020*/  FADD.FTZ R188, -R0.reuse, R196 ;  /* 0x000000c400bc7221 */ /* 0x048fe20000010100 */
[--C-:B----4-:R-:W-:Y:S01]  /*1030*/  PRMT R13, RZ, 0x5410, R193.reuse ;  /* 0x00005410ff0d7816 */ /* 0x110fe200000000c1 */
[C---:B------:R-:W-:Y:S01]  /*1040*/  FMUL.FTZ R189, R5.reuse, R189 ;  /* 0x000000bd05bd7220 */ /* 0x040fe20000410000 */
[----:B------:R-:W-:Y:S01]  /*1050*/  PRMT R10, RZ, 0x7610, R193 ;  /* 0x00007610ff0a7816 */ /* 0x000fe200000000c1 */
[C---:B------:R-:W-:Y:S01]  /*1060*/  FADD.FTZ R193, -R0.reuse, R198 ;  /* 0x000000c600c17221 */ /* 0x040fe20000010100 */
[--C-:B-1----:R-:W-:Y:S01]  /*1070*/  PRMT R219, RZ, 0x5410, R194.reuse ;  /* 0x00005410ffdb7816 */ /* 0x102fe200000000c2 */
[C---:B------:R-:W-:Y:S01]  /*1080*/  FMUL.FTZ R3, R5.reuse, R190 ;  /* 0x000000be05037220 */ /* 0x040fe20000410000 */
[----:B------:R-:W-:Y:S01]  /*1090*/  PRMT R218, RZ, 0x7610, R194 ;  /* 0x00007610ffda7816 */ /* 0x000fe200000000c2 */
[C---:B------:R-:W-:Y:S01]  /*10a0*/  FADD.FTZ R194, -R0.reuse, R199 ;  /* 0x000000c700c27221 */ /* 0x040fe20000010100 */
[----:B------:R-:W2:Y:S01]  /*10b0*/  LDL R190, [R1+0x9c] ;  /* 0x00009c0001be7983 */ /* 0x000ea20000100800 */
[C---:B------:R-:W-:Y:S01]  /*10c0*/  FMUL.FTZ R199, R5.reuse, R191 ;  /* 0x000000bf05c77220 */ /* 0x040fe20000410000 */
[--C-:B------:R-:W-:Y:S01]  /*10d0*/  PRMT R8, RZ, 0x5410, R192.reuse ;  /* 0x00005410ff087816 */ /* 0x100fe200000000c0 */
[----:B------:R-:W-:Y:S01]  /*10e0*/  FMUL.FTZ R198, R5, R188 ;  /* 0x000000bc05c67220 */ /* 0x000fe20000410000 */
[----:B------:R-:W-:Y:S01]  /*10f0*/  PRMT R12, RZ, 0x7610, R192 ;  /* 0x00007610ff0c7816 */ /* 0x000fe200000000c0 */
[----:B------:R-:W-:Y:S01]  /*1100*/  STL [R1+0x30], R189 ;  /* 0x000030bd01007387 */ /* 0x000fe20000100800 */
[----:B------:R-:W-:-:S02]  /*1110*/  FADD.FTZ R192, -R0, R197 ;  /* 0x000000c500c07221 */ /* 0x000fc40000010100 */
[C---:B------:R-:W-:Y:S01]  /*1120*/  FMUL.FTZ R197, R5.reuse, R193 ;  /* 0x000000c105c57220 */ /* 0x040fe20000410000 */
[----:B------:R-:W3:Y:S01]  /*1130*/  LDL R191, [R1+0x98] ;  /* 0x0000980001bf7983 */ /* 0x000ee20000100800 */
[----:B------:R-:W-:-:S03]  /*1140*/  FMUL.FTZ R196, R5, R194 ;  /* 0x000000c205c47220 */ /* 0x000fc60000410000 */
[----:B------:R-:W4:Y:S04]  /*1150*/  LDL R188, [R1+0xb4] ;  /* 0x0000b40001bc7983 */ /* 0x000f280000100800 */
[----:B------:R-:W-:Y:S04]  /*1160*/  STL [R1+0x28], R3 ;  /* 0x0000280301007387 */ /* 0x000fe80000100800 */
[----:B------:R-:W2:Y:S04]  /*1170*/  LDL R193, [R1+0xb0] ;  /* 0x0000b00001c17983 */ /* 0x000ea80000100800 */
[----:B------:R-:W-:Y:S04]  /*1180*/  STL [R1+0x20], R199 ;  /* 0x000020c701007387 */ /* 0x000fe80000100800 */
[----:B------:R-:W2:Y:S01]  /*1190*/  LDL R194, [R1+0xa8] ;  /* 0x0000a80001c27983 */ /* 0x000ea20000100800 */
[----:B------:R-:W-:-:S02]  /*11a0*/  FMUL.FTZ R9, R5, R9 ;  /* 0x0000000905097220 */ /* 0x000fc40000410000 */
[----:B------:R-:W-:Y:S02]  /*11b0*/  FMUL.FTZ R192, R5, R192 ;  /* 0x000000c005c07220 */ /* 0x000fe40000410000 */
[----:B------:R-:W-:Y:S02]  /*11c0*/  FFMA.FTZ R112, R9, R8, R112 ;  /* 0x0000000809707223 */ /* 0x000fe40000010070 */
[----:B------:R-:W-:Y:S01]  /*11d0*/  FADD.FTZ R80, R80, R8 ;  /* 0x0000000850507221 */ /* 0x000fe20000010000 */
[----:B------:R-:W-:Y:S01]  /*11e0*/  STL [R1+0x18], R198 ;  /* 0x000018c601007387 */ /* 0x000fe20000100800 */
[----:B------:R-:W-:-:S03]  /*11f0*/  FMUL.FTZ R4, R4, R12 ;  /* 0x0000000c04047220 */ /* 0x000fc60000410000 */
[----:B------:R-:W-:Y:S04]  /*1200*/  STL [R1+0x10], R192 ;  /* 0x000010c001007387 */ /* 0x000fe80000100800 */
[----:B------:R-:W-:Y:S04]  /*1210*/  STL [R1+0x8], R197 ;  /* 0x000008c501007387 */ /* 0x000fe80000100800 */
[----:B------:R-:W-:Y:S04]  /*1220*/  STL [R1], R196 ;  /* 0x000000c401007387 */ /* 0x000fe80000100800 */
[----:B------:R0:W-:Y:S01]  /*1230*/  STL [R1+0x2c], R4 ;  /* 0x00002c0401007387 */ /* 0x0001e20000100800 */
[----:B------:R-:W-:-:S02]  /*1240*/  FFMA.FTZ R113, R189, R12, R113 ;  /* 0x0000000cbd717223 */ /* 0x000fc40000010071 */
[----:B------:R-:W-:Y:S02]  /*1250*/  FADD.FTZ R81, R81, R12 ;  /* 0x0000000c51517221 */ /* 0x000fe40000010000 */
[----:B------:R-:W-:Y:S02]  /*1260*/  FFMA.FTZ R115, R199, R10, R115 ;  /* 0x0000000ac7737223 */ /* 0x000fe40000010073 */
[----:B------:R-:W-:Y:S02]  /*1270*/  FADD.FTZ R83, R83, R10 ;  /* 0x0000000a53537221 */ /* 0x000fe40000010000 */
[----:B--2---:R-:W-:Y:S02]  /*1280*/  FMUL.FTZ R8, R194, R8 ;  /* 0x00000008c2087220 */ /* 0x004fe40000410000 */
[----:B------:R-:W-:Y:S02]  /*1290*/  FMUL.FTZ R194, R193, R13 ;  /* 0x0000000dc1c27220 */ /* 0x000fe40000410000 */
[----:B----4-:R-:W-:-:S03]  /*12a0*/  FMUL.FTZ R193, R188, R10 ;  /* 0x0000000abcc17220 */ /* 0x010fc60000410000 */
[----:B------:R1:W-:Y:S04]  /*12b0*/  STL [R1+0x24], R194 ;  /* 0x000024c201007387 */ /* 0x0003e80000100800 */
[----:B------:R-:W2:Y:S01]  /*12c0*/  LDL R188, [R1+0xa0] ;  /* 0x0000a00001bc7983 */ /* 0x000ea20000100800 */
[----:B------:R-:W-:Y:S02]  /*12d0*/  FADD.FTZ R10, RZ, R8 ;  /* 0x00000008ff0a7221 */ /* 0x000fe40000010000 */
[----:B------:R-:W-:Y:S01]  /*12e0*/  FFMA.FTZ R12, R9, R8, RZ ;  /* 0x00000008090c7223 */ /* 0x000fe200000100ff */
[----:B------:R1:W-:Y:S01]  /*12f0*/  STL [R1+0x1c], R193 ;  /* 0x00001cc101007387 */ /* 0x0003e20000100800 */
[----:B------:R-:W-:Y:S02]  /*1300*/  FADD.FTZ R10, R10, R4 ;  /* 0x000000040a0a7221 */ /* 0x000fe40000010000 */
[----:B------:R-:W-:-:S02]  /*1310*/  FFMA.FTZ R12, R189, R4, R12 ;  /* 0x00000004bd0c7223 */ /* 0x000fc4000001000c */
[----:B0-----:R1:W5:Y:S04]  /*1320*/  LDL.LU R4, [R1+0xdc] ;  /* 0x0000dc0001047983 */ /* 0x0013680000300800 */
[----:B------:R-:W4:Y:S01]  /*1330*/  LDL R189, [R1+0xa4] ;  /* 0x0000a40001bd7983 */ /* 0x000f220000100800 */
[----:B------:R-:W-:Y:S01]  /*1340*/  PRMT R252, RZ, 0x5410, R195 ;  /* 0x00005410fffc7816 */ /* 0x000fe200000000c3 */
[----:B---3--:R-:W-:Y:S02]  /*1350*/  FMUL.FTZ R191, R191, R219 ;  /* 0x000000dbbfbf7220 */ /* 0x008fe40000410000 */
[----:B------:R-:W-:Y:S02]  /*1360*/  FMUL.FTZ R190, R190, R218 ;  /* 0x000000dabebe7220 */ /* 0x000fe40000410000 */
[----:B------:R-:W-:-:S02]  /*1370*/  FFMA.FTZ R114, R3, R13, R114 ;  /* 0x0000000d03727223 */ /* 0x000fc40000010072 */
[----:B------:R-:W-:Y:S02]  /*1380*/  FFMA.FTZ R12, R3, R194, R12 ;  /* 0x000000c2030c7223 */ /* 0x000fe4000001000c */
[----:B------:R1:W5:Y:S01]  /*1390*/  LDL.LU R3, [R1+0xd8] ;  /* 0x0000d80001037983 */ /* 0x0003620000300800 */
[----:B------:R-:W-:-:S03]  /*13a0*/  FADD.FTZ R10, R10, R194 ;  /* 0x000000c20a0a7221 */ /* 0x000fc60000010000 */
[----:B------:R1:W-:Y:S01]  /*13b0*/  STL [R1+0x14], R191 ;  /* 0x000014bf01007387 */ /* 0x0003e20000100800 */
[----:B------:R-:W-:-:S03]  /*13c0*/  FADD.FTZ R82, R82, R13 ;  /* 0x0000000d52527221 */ /* 0x000fc60000010000 */
[----:B------:R1:W-:Y:S01]  /*13d0*/  STL [R1+0xc], R190 ;  /* 0x00000cbe01007387 */ /* 0x0003e20000100800 */
[----:B------:R-:W-:Y:S02]  /*13e0*/  FADD.FTZ R10, R10, R193 ;  /* 0x000000c10a0a7221 */ /* 0x000fe40000010000 */
[----:B------:R-:W-:Y:S02]  /*13f0*/  FFMA.FTZ R13, R199, R193, R12 ;  /* 0x000000c1c70d7223 */ /* 0x000fe4000001000c */
[----:B------:R-:W-:Y:S02]  /*1400*/  FADD.FTZ R12, R10, R191 ;  /* 0x000000bf0a0c7221 */ /* 0x000fe40000010000 */
[----:B------:R-:W-:Y:S01]  /*1410*/  FFMA.FTZ R10, R198, R191, R13 ;  /* 0x000000bfc60a7223 */ /* 0x000fe2000001000d */
[----:B------:R-:W-:Y:S01]  /*1420*/  PRMT R195, RZ, 0x7610, R195 ;  /* 0x00007610ffc37816 */ /* 0x000fe200000000c3 */
[----:B------:R-:W-:Y:S02]  /*1430*/  FADD.FTZ R12, R12, R190 ;  /* 0x000000be0c0c7221 */ /* 0x000fe40000010000 */
[----:B------:R-:W-:-:S02]  /*1440*/  FFMA.FTZ R10, R192, R190, R10 ;  /* 0x000000bec00a7223 */ /* 0x000fc4000001000a */
[----:B------:R-:W-:Y:S02]  /*1450*/  FADD.FTZ R78, R78, R252 ;  /* 0x000000fc4e4e7221 */ /* 0x000fe40000010000 */
[----:B------:R-:W-:Y:S01]  /*1460*/  FFMA.FTZ R110, R197, R252, R110 ;  /* 0x000000fcc56e7223 */ /* 0x000fe2000001006e */
[----:B------:R-:W-:Y:S01]  /*1470*/  IADD3 R11, R11, 0x20, RZ ;  /* 0x000000200b0b7810 */ /* 0x000fe20007ffe0ff */
[----:B------:R-:W-:Y:S01]  /*1480*/  FADD.FTZ R76, R76, R219 ;  /* 0x000000db4c4c7221 */ /* 0x000fe20000010000 */
[----:B------:R-:W-:Y:S01]  /*1490*/  IADD3 R2, R2, 0x20, RZ ;  /* 0x0000002002027810 */ /* 0x000fe20007ffe0ff */
[----:B------:R-:W-:Y:S02]  /*14a0*/  FFMA.FTZ R108, R198, R219, R108 ;  /* 0x000000dbc66c7223 */ /* 0x000fe4000001006c */
[----:B------:R-:W-:Y:S02]  /*14b0*/  FADD.FTZ R77, R77, R218 ;  /* 0x000000da4d4d7221 */ /* 0x000fe40000010000 */
[----:B------:R-:W-:-:S02]  /*14c0*/  FFMA.FTZ R109, R192, R218, R109 ;  /* 0x000000dac06d7223 */ /* 0x000fc4000001006d */
[----:B------:R-:W-:Y:S02]  /*14d0*/  FADD.FTZ R79, R79, R195 ;  /* 0x000000c34f4f7221 */ /* 0x000fe40000010000 */
[----:B------:R-:W-:Y:S02]  /*14e0*/  FFMA.FTZ R111, R196, R195, R111 ;  /* 0x000000c3c46f7223 */ /* 0x000fe4000001006f */
[----:B--2---:R-:W-:-:S05]  /*14f0*/  FMUL.FTZ R188, R188, R252 ;  /* 0x000000fcbcbc7220 */ /* 0x004fca0000410000 */
[----:B------:R1:W-:Y:S01]  /*1500*/  STL [R1+0x4], R188 ;  /* 0x000004bc01007387 */ /* 0x0003e20000100800 */
[----:B------:R-:W-:Y:S02]  /*1510*/  FADD.FTZ R12, R12, R188 ;  /* 0x000000bc0c0c7221 */ /* 0x000fe40000010000 */
[----:B------:R-:W-:Y:S02]  /*1520*/  FFMA.FTZ R10, R197, R188, R10 ;  /* 0x000000bcc50a7223 */ /* 0x000fe4000001000a */
[----:B----4-:R-:W-:-:S04]  /*1530*/  FMUL.FTZ R252, R189, R195 ;  /* 0x000000c3bdfc7220 */ /* 0x010fc80000410000 */
[----:B------:R-:W-:Y:S02]  /*1540*/  FADD.FTZ R13, R12, R252 ;  /* 0x000000fc0c0d7221 */ /* 0x000fe40000010000 */
[----:B------:R-:W-:Y:S01]  /*1550*/  FFMA.FTZ R12, R196, R252, R10 ;  /* 0x000000fcc40c7223 */ /* 0x000fe2000001000a */
[----:B------:R-:W-:Y:S02]  /*1560*/  IADD3 R10, R7, 0x20, RZ ;  /* 0x00000020070a7810 */ /* 0x000fe40007ffe0ff */
.L_x_5961:
[----:B-1----:R-:W-:Y:S05]  /*1570*/  BSYNC B2 ;  /* 0x0000000000027941 */ /* 0x002fea0003800000 */
.L_x_5960:
[----:B------:R-:W-:Y:S01]  /*1580*/  BSSY B2, `(.L_x_5962) ;  /* 0x000005c000027945 */ /* 0x000fe20003800000 */
[----:B------:R-:W-:Y:S05]  /*1590*/  @!P2 BRA `(.L_x_5963) ;  /* 0x000005a00000a947 */ /* 0x000fea0003800000 */
[----:B------:R-:W-:Y:S01]  /*15a0*/  HFMA2.MMA R192, -RZ, RZ, 0, 9.5367431640625e-07 ;  /* 0x00000010ffc07435 */ /* 0x000fe200000001ff */
[----:B------:R-:W-:Y:S01]  /*15b0*/  MOV R218, 0x20 ;  /* 0x0000002000da7802 */ /* 0x000fe20000000f00 */
[----:B------:R-:W2:Y:S04]  /*15c0*/  LDL R250, [R1+0x68] ;  /* 0x0000680001fa7983 */ /* 0x000ea80000100800 */
[----:B------:R-:W-:Y:S01]  /*15d0*/  IMAD.WIDE.U32 R196, R10, R218, c[0x0][0x188] ;  /* 0x000062000ac47625 */ /* 0x000fe200078e00da */
[----:B------:R-:W-:Y:S01]  /*15e0*/  ISETP.NE.U32.AND P0, PT, RZ, c[0x0][0x218], PT ;  /* 0x00008600ff007a0c */ /* 0x000fe20003f05070 */
[----:B------:R-:W3:Y:S02]  /*15f0*/  LDL R248, [R1+0x6c] ;  /* 0x00006c0001f87983 */ /* 0x000ee40000100800 */
[----:B------:R-:W-:-:S02]  /*1600*/  IMAD.WIDE.U32 R192, R11, R192, c[0x0][0x208] ;  /* 0x000082000bc07625 */ /* 0x000fc400078e00c0 */
        /* <DEDUP_REMOVED lines=8> */
[----:B------:R-:W-:-:S05]  /*1690*/  @P0 IMAD.WIDE.U32 R200, R10, R218, c[0x0][0x218] ;  /* 0x000086000ac80625 */ /* 0x000fca00078e00da */
[----:B------:R0:W5:Y:S04]  /*16a0*/  @P0 LDG.E.128 R148, [R200.64] ;  /* 0x00000004c8940981 */ /* 0x000168000c1e1d00 */
[----:B------:R0:W5:Y:S02]  /*16b0*/  @P0 LDG.E.128 R152, [R200.64+0x10] ;  /* 0x00001004c8980981 */ /* 0x000164000c1e1d00 */
[----:B0-----:R-:W-:-:S04]  /*16c0*/  IMAD.MOV.U32 R200, RZ, RZ, 0x8 ;  /* 0x00000008ffc87424 */ /* 0x001fc800078e00ff */
[----:B------:R-:W-:-:S06]  /*16d0*/  IMAD.WIDE.U32 R200, R2, R200, c[0x0][0x190] ;  /* 0x0000640002c87625 */ /* 0x000fcc00078e00c8 */
[----:B------:R-:W5:Y:S01]  /*16e0*/  LDG.E.64 R200, [R200.64] ;  /* 0x00000004c8c87981 */ /* 0x000f62000c1e1b00 */
[C---:B----4-:R-:W-:Y:S02]  /*16f0*/  FADD.FTZ R223, -R0.reuse, R190 ;  /* 0x000000be00df7221 */ /* 0x050fe40000010100 */
[C---:B------:R-:W-:Y:S01]  /*1700*/  FADD.FTZ R222, -R0.reuse, R191 ;  /* 0x000000bf00de7221 */ /* 0x040fe20000010100 */
[--C-:B--2---:R-:W-:Y:S02]  /*1710*/  PRMT R190, RZ, 0x5410, R194.reuse ;  /* 0x00005410ffbe7816 */ /* 0x104fe400000000c2 */
[----:B------:R-:W-:Y:S01]  /*1720*/  PRMT R191, RZ, 0x7610, R194 ;  /* 0x00007610ffbf7816 */ /* 0x000fe200000000c2 */
[C---:B------:R-:W-:Y:S01]  /*1730*/  FADD.FTZ R225, -R0.reuse, R188 ;  /* 0x000000bc00e17221 */ /* 0x040fe20000010100 */
[----:B------:R-:W-:Y:S01]  /*1740*/  PRMT R188, RZ, 0x5410, R195 ;  /* 0x00005410ffbc7816 */ /* 0x000fe200000000c3 */
[C---:B------:R-:W-:Y:S02]  /*1750*/  FADD.FTZ R224, -R0.reuse, R189 ;  /* 0x000000bd00e07221 */ /* 0x040fe40000010100 */
[----:B---3--:R-:W-:-:S02]  /*1760*/  FADD.FTZ R194, -R0, R199 ;  /* 0x000000c700c27221 */ /* 0x008fc40000010100 */
[----:B------:R-:W2:Y:S01]  /*1770*/  LDL R199, [R1+0x60] ;  /* 0x0000600001c77983 */ /* 0x000ea20000100800 */
[----:B------:R-:W-:Y:S01]  /*1780*/  PRMT R189, RZ, 0x7610, R195 ;  /* 0x00007610ffbd7816 */ /* 0x000fe200000000c3 */
[----:B------:R-:W-:Y:S02]  /*1790*/  FADD.FTZ R195, -R0, R198 ;  /* 0x000000c600c37221 */ /* 0x000fe40000010100 */
[----:B------:R-:W3:Y:S01]  /*17a0*/  LDL R198, [R1+0x64] ;  /* 0x0000640001c67983 */ /* 0x000ee20000100800 */
[--C-:B------:R-:W-:Y:S01]  /*17b0*/  PRMT R218, RZ, 0x5410, R192.reuse ;  /* 0x00005410ffda7816 */ /* 0x100fe200000000c0 */
[----:B------:R-:W-:Y:S01]  /*17c0*/  FMUL.FTZ R251, R5, R225 ;  /* 0x000000e105fb7220 */ /* 0x000fe20000410000 */
[----:B------:R-:W-:-:S03]  /*17d0*/  PRMT R219, RZ, 0x7610, R192 ;  /* 0x00007610ffdb7816 */ /* 0x000fc600000000c0 */
[----:B------:R-:W-:Y:S01]  /*17e0*/  FMUL.FTZ R250, R250, R218 ;  /* 0x000000dafafa7220 */ /* 0x000fe20000410000 */
        /* <DEDUP_REMOVED lines=27> */
[----:B------:R-:W-:Y:S01]  /*19a0*/  FMUL.FTZ R224, R5, R194 ;  /* 0x000000c205e07220 */ /* 0x000fe20000410000 */
[----:B------:R-:W-:Y:S01]  /*19b0*/  IADD3 R11, R11, 0x20, RZ ;  /* 0x000000200b0b7810 */ /* 0x000fe20007ffe0ff */
[----:B------:R-:W-:Y:S01]  /*19c0*/  FFMA.FTZ R104, R251, R218, R104 ;  /* 0x000000dafb687223 */ /* 0x000fe20000010068 */
[----:B------:R-:W-:Y:S01]  /*19d0*/  IADD3 R2, R2, 0x20, RZ ;  /* 0x0000002002027810 */ /* 0x000fe20007ffe0ff */
[----:B------:R-:W-:Y:S01]  /*19e0*/  FADD.FTZ R72, R72, R218 ;  /* 0x000000da48487221 */ /* 0x000fe20000010000 */
[----:B------:R-:W-:Y:S01]  /*19f0*/  IADD3 R10, R10, 0x20, RZ ;  /* 0x000000200a0a7810 */ /* 0x000fe20007ffe0ff */
        /* <DEDUP_REMOVED lines=13> */
[-C--:B------:R-:W-:Y:S02]  /*1ad0*/  FFMA.FTZ R103, R224, R189.reuse, R103 ;  /* 0x000000bde0677223 */ /* 0x080fe40000010067 */
[----:B--2---:R-:W-:Y:S02]  /*1ae0*/  FMUL.FTZ R223, R199, R188 ;  /* 0x000000bcc7df7220 */ /* 0x004fe40000410000 */
[----:B---3--:R-:W-:Y:S02]  /*1af0*/  FMUL.FTZ R222, R198, R189 ;  /* 0x000000bdc6de7220 */ /* 0x008fe40000410000 */
[----:B------:R-:W-:Y:S02]  /*1b00*/  FADD.FTZ R13, R13, R223 ;  /* 0x000000df0d0d7221 */ /* 0x000fe40000010000 */
[----:B------:R-:W-:Y:S02]  /*1b10*/  FFMA.FTZ R12, R225, R223, R12 ;  /* 0x000000dfe10c7223 */ /* 0x000fe4000001000c */
[----:B------:R-:W-:-:S02]  /*1b20*/  FADD.FTZ R13, R13, R222 ;  /* 0x000000de0d0d7221 */ /* 0x000fc40000010000 */
[----:B------:R-:W-:Y:S02]  /*1b30*/  FFMA.FTZ R12, R224, R222, R12 ;  /* 0x000000dee00c7223 */ /* 0x000fe4000001000c */
.L_x_5963:
[----:B------:R-:W-:Y:S05]  /*1b40*/  BSYNC B2 ;  /* 0x0000000000027941 */ /* 0x000fea0003800000 */
.L_x_5962:
[----:B------:R-:W-:Y:S01]  /*1b50*/  BSSY B2, `(.L_x_5964) ;  /* 0x0000054000027945 */ /* 0x000fe20003800000 */
[----:B------:R-:W-:Y:S05]  /*1b60*/  @!P3 BRA `(.L_x_5965) ;  /* 0x000005200000b947 */ /* 0x000fea0003800000 */
[----:B------:R-:W-:Y:S01]  /*1b70*/  HFMA2.MMA R16, -RZ, RZ, 0, 9.5367431640625e-07 ;  /* 0x00000010ff107435 */ /* 0x000fe200000001ff */
[----:B------:R-:W-:-:S05]  /*1b80*/  MOV R218, 0x20 ;  /* 0x0000002000da7802 */ /* 0x000fca0000000f00 */
[----:B------:R-:W-:-:S04]  /*1b90*/  IMAD.WIDE.U32 R14, R10, R218, c[0x0][0x188] ;  /* 0x000062000a0e7625 */ /* 0x000fc800078e00da */
[----:B------:R-:W-:Y:S01]  /*1ba0*/  IMAD.WIDE.U32 R16, R11, R16, c[0x0][0x208] ;  /* 0x000082000b107625 */ /* 0x000fe200078e0010 */
[----:B------:R0:W2:Y:S04]  /*1bb0*/  LDG.E.128 R188, [R14.64] ;  /* 0x000000040ebc7981 */ /* 0x0000a8000c1e1d00 */
[----:B------:R-:W3:Y:S04]  /*1bc0*/  LDG.E.128 R192, [R16.64] ;  /* 0x0000000410c07981 */ /* 0x000ee8000c1e1d00 */
[----:B------:R0:W4:Y:S01]  /*1bd0*/  LDG.E.128 R196, [R14.64+0x10] ;  /* 0x000010040ec47981 */ /* 0x000122000c1e1d00 */
        /* <DEDUP_REMOVED lines=10> */
[----:B------:R-:W-:Y:S01]  /*1c80*/  IADD3 R10, R10, 0x20, RZ ;  /* 0x000000200a0a7810 */ /* 0x000fe20007ffe0ff */
[C---:B--2---:R-:W-:Y:S02]  /*1c90*/  FADD.FTZ R14, -R0.reuse, R188 ;  /* 0x000000bc000e7221 */ /* 0x044fe40000010100 */
[C---:B------:R-:W-:Y:S01]  /*1ca0*/  FADD.FTZ R15, -R0.reuse, R189 ;  /* 0x000000bd000f7221 */ /* 0x040fe20000010100 */
[--C-:B---3--:R-:W-:Y:S01]  /*1cb0*/  PRMT R218, RZ, 0x5410, R192.reuse ;  /* 0x00005410ffda7816 */ /* 0x108fe200000000c0 */
[C---:B------:R-:W-:Y:S01]  /*1cc0*/  FMUL.FTZ R14, R5.reuse, R14 ;  /* 0x0000000e050e7220 */ /* 0x040fe20000410000 */
[----:B------:R-:W-:Y:S01]  /*1cd0*/  PRMT R219, RZ, 0x7610, R192 ;  /* 0x00007610ffdb7816 */ /* 0x000fe200000000c0 */
[----:B------:R-:W-:Y:S01]  /*1ce0*/  FADD.FTZ R16, -R0, R190 ;  /* 0x000000be00107221 */ /* 0x000fe20000010100 */
[--C-:B------:R-:W-:Y:S01]  /*1cf0*/  PRMT R192, RZ, 0x5410, R193.reuse ;  /* 0x00005410ffc07816 */ /* 0x100fe200000000c1 */
[----:B------:R-:W-:Y:S01]  /*1d00*/  FMUL.FTZ R236, R136, R218 ;  /* 0x000000da88ec7220 */ /* 0x000fe20000410000 */
[----:B------:R-:W-:Y:S01]  /*1d10*/  PRMT R193, RZ, 0x7610, R193 ;  /* 0x00007610ffc17816 */ /* 0x000fe200000000c1 */
[----:B------:R-:W-:Y:S01]  /*1d20*/  FMUL.FTZ R15, R5, R15 ;  /* 0x0000000f050f7220 */ /* 0x000fe20000410000 */
[----:B------:R-:W-:Y:S01]  /*1d30*/  PRMT R190, RZ, 0x5410, R194 ;  /* 0x00005410ffbe7816 */ /* 0x000fe200000000c2 */
[----:B------:R-:W-:Y:S01]  /*1d40*/  FMUL.FTZ R235, R137, R219 ;  /* 0x000000db89eb7220 */ /* 0x000fe20000410000 */
[--C-:B------:R-:W-:Y:S01]  /*1d50*/  PRMT R188, RZ, 0x5410, R195.reuse ;  /* 0x00005410ffbc7816 */ /* 0x100fe200000000c3 */
[----:B------:R-:W-:Y:S01]  /*1d60*/  FADD.FTZ R13, R13, R236 ;  /* 0x000000ec0d0d7221 */ /* 0x000fe20000010000 */
[----:B------:R-:W-:Y:S01]  /*1d70*/  PRMT R189, RZ, 0x7610, R195 ;  /* 0x00007610ffbd7816 */ /* 0x000fe200000000c3 */
[----:B------:R-:W-:-:S02]  /*1d80*/  FFMA.FTZ R12, R14, R236, R12 ;  /* 0x000000ec0e0c7223 */ /* 0x000fc4000001000c */
[----:B------:R-:W-:Y:S01]  /*1d90*/  FADD.FTZ R17, -R0, R191 ;  /* 0x000000bf00117221 */ /* 0x000fe20000010100 */
[----:B------:R-:W-:Y:S01]  /*1da0*/  PRMT R191, RZ, 0x7610, R194 ;  /* 0x00007610ffbf7816 */ /* 0x000fe200000000c2 */
[----:B------:R-:W-:Y:S02]  /*1db0*/  FMUL.FTZ R16, R5, R16 ;  /* 0x0000001005107220 */ /* 0x000fe40000410000 */
[----:B------:R-:W-:Y:S02]  /*1dc0*/  FMUL.FTZ R234, R138, R192 ;  /* 0x000000c08aea7220 */ /* 0x000fe40000410000 */
[----:B------:R-:W-:Y:S02]  /*1dd0*/  FADD.FTZ R13, R13, R235 ;  /* 0x000000eb0d0d7221 */ /* 0x000fe40000010000 */
[----:B------:R-:W-:Y:S02]  /*1de0*/  FFMA.FTZ R12, R15, R235, R12 ;  /* 0x000000eb0f0c7223 */ /* 0x000fe4000001000c */
[----:B----4-:R-:W-:-:S02]  /*1df0*/  FADD.FTZ R196, -R0, R196 ;  /* 0x000000c400c47221 */ /* 0x010fc40000010100 */
        /* <DEDUP_REMOVED lines=41> */
.L_x_5965:
[----:B------:R-:W-:Y:S05]  /*2090*/  BSYNC B2 ;  /* 0x0000000000027941 */ /* 0x000fea0003800000 */
.L_x_5964:
[----:B-----5:R-:W-:-:S13]  /*20a0*/  ISETP.GE.U32.AND P0, PT, R3, 0x80, PT ;  /* 0x000000800300780c */ /* 0x020fda0003f06070 */
[----:B------:R-:W-:Y:S05]  /*20b0*/  @!P0 BRA `(.L_x_5959) ;  /* 0x000004f000008947 */ /* 0x000fea0003800000 */
[----:B------:R-:W-:Y:S01]  /*20c0*/  HFMA2.MMA R196, -RZ, RZ, 0, 9.5367431640625e-07 ;  /* 0x00000010ffc47435 */ /* 0x000fe200000001ff */
[----:B------:R-:W-:-:S05]  /*20d0*/  MOV R218, 0x20 ;  /* 0x0000002000da7802 */ /* 0x000fca0000000f00 */
[----:B------:R-:W-:-:S04]  /*20e0*/  IMAD.WIDE.U32 R192, R10, R218, c[0x0][0x188] ;  /* 0x000062000ac07625 */ /* 0x000fc800078e00da */
[----:B------:R-:W-:Y:S01]  /*20f0*/  IMAD.WIDE.U32 R196, R11, R196, c[0x0][0x208] ;  /* 0x000082000bc47625 */ /* 0x000fe200078e00c4 */
[----:B------:R0:W2:Y:S05]  /*2100*/  LDG.E.128 R188, [R192.64] ;  /* 0x00000004c0bc7981 */ /* 0x0000aa000c1e1d00 */
[----:B------:R-:W3:Y:S04]  /*2110*/  LDG.E.128 R196, [R196.64] ;  /* 0x00000004c4c47981 */ /* 0x000ee8000c1e1d00 */
[----:B0-----:R-:W4:Y:S01]  /*2120*/  LDG.E.128 R192, [R192.64+0x10] ;  /* 0x00001004c0c07981 */ /* 0x001f22000c1e1d00 */
[----:B------:R-:W-:-:S04]  /*2130*/  ISETP.NE.U32.AND P0, PT, RZ, c[0x0][0x218], PT ;  /* 0x00008600ff007a0c */ /* 0x000fc80003f05070 */
[----:B------:R-:W-:-:S13]  /*2140*/  ISETP.NE.AND.EX P0, PT, RZ, c[0x0][0x21c], PT, P0 ;  /* 0x00008700ff007a0c */ /* 0x000fda0003f05300 */
[----:B------:R-:W-:-:S05]  /*2150*/  @P0 IMAD.WIDE.U32 R10, R10, R218, c[0x0][0x218] ;  /* 0x000086000a0a0625 */ /* 0x000fca00078e00da */
[----:B------:R0:W5:Y:S04]  /*2160*/  @P0 LDG.E.128 R164, [R10.64] ;  /* 0x000000040aa40981 */ /* 0x000168000c1e1d00 */
[----:B------:R0:W5:Y:S02]  /*2170*/  @P0 LDG.E.128 R168, [R10.64+0x10] ;  /* 0x000010040aa80981 */ /* 0x000164000c1e1d00 */
[----:B0-----:R-:W-:-:S04]  /*2180*/  IMAD.MOV.U32 R10, RZ, RZ, 0x8 ;  /* 0x00000008ff0a7424 */ /* 0x001fc800078e00ff */
[----:B------:R-:W-:-:S05]  /*2190*/  IMAD.WIDE.U32 R10, R2, R10, c[0x0][0x190] ;  /* 0x00006400020a7625 */ /* 0x000fca00078e000a */
[----:B------:R0:W5:Y:S01]  /*21a0*/  LDG.E.64 R204, [R10.64] ;  /* 0x000000040acc7981 */ /* 0x000162000c1e1b00 */
[C---:B--2---:R-:W-:Y:S02]  /*21b0*/  FADD.FTZ R2, -R0.reuse, R188 ;  /* 0x000000bc00027221 */ /* 0x044fe40000010100 */
[C---:B0-----:R-:W-:Y:S02]  /*21c0*/  FADD.FTZ R10, -R0.reuse, R189 ;  /* 0x000000bd000a7221 */ /* 0x041fe40000010100 */
[C---:B------:R-:W-:Y:S02]  /*21d0*/  FADD.FTZ R11, -R0.reuse, R190 ;  /* 0x000000be000b7221 */ /* 0x040fe40000010100 */
[C---:B------:R-:W-:Y:S02]  /*21e0*/  FADD.FTZ R191, -R0.reuse, R191 ;  /* 0x000000bf00bf7221 */ /* 0x040fe40000010100 */
[C---:B----4-:R-:W-:Y:S01]  /*21f0*/  FADD.FTZ R188, -R0.reuse, R192 ;  /* 0x000000c000bc7221 */ /* 0x050fe20000010100 */
[----:B---3--:R-:W-:Y:S01]  /*2200*/  PRMT R192, RZ, 0x5410, R196 ;  /* 0x00005410ffc07816 */ /* 0x008fe200000000c4 */
[----:B------:R-:W-:-:S02]  /*2210*/  FADD.FTZ R189, -R0, R193 ;  /* 0x000000c100bd7221 */ /* 0x000fc40000010100 */
[C---:B------:R-:W-:Y:S02]  /*2220*/  FADD.FTZ R190, -R0.reuse, R194 ;  /* 0x000000c200be7221 */ /* 0x040fe40000010100 */
[----:B------:R-:W-:Y:S01]  /*2230*/  FADD.FTZ R195, -R0, R195 ;  /* 0x000000c300c37221 */ /* 0x000fe20000010100 */
[----:B------:R-:W-:Y:S01]  /*2240*/  PRMT R0, RZ, 0x7610, R196 ;  /* 0x00007610ff007816 */ /* 0x000fe200000000c4 */
[C---:B------:R-:W-:Y:S02]  /*2250*/  FMUL.FTZ R237, R5.reuse, R10 ;  /* 0x0000000a05ed7220 */ /* 0x040fe40000410000 */
[----:B------:R-:W-:Y:S02]  /*2260*/  FMUL.FTZ R239, R5, R2 ;  /* 0x0000000205ef7220 */ /* 0x000fe40000410000 */
[----:B------:R-:W-:Y:S01]  /*2270*/  FMUL.FTZ R238, R120, R192 ;  /* 0x000000c078ee7220 */ /* 0x000fe20000410000 */
[----:B------:R-:W-:Y:S01]  /*2280*/  PRMT R194, RZ, 0x5410, R197 ;  /* 0x00005410ffc27816 */ /* 0x000fe200000000c5 */
[----:B------:R-:W-:-:S02]  /*2290*/  FFMA.FTZ R89, R237, R0, R89 ;  /* 0x00000000ed597223 */ /* 0x000fc40000010059 */
[----:B------:R-:W-:Y:S02]  /*22a0*/  FADD.FTZ R57, R57, R0 ;  /* 0x0000000039397221 */ /* 0x000fe40000010000 */
[----:B------:R-:W-:Y:S02]  /*22b0*/  FMUL.FTZ R228, R121, R0 ;  /* 0x0000000079e47220 */ /* 0x000fe40000410000 */
[----:B------:R-:W-:Y:S02]  /*22c0*/  FADD.FTZ R0, R13, R238 ;  /* 0x000000ee0d007221 */ /* 0x000fe40000010000 */
[----:B------:R-:W-:Y:S01]  /*22d0*/  FFMA.FTZ R2, R239, R238, R12 ;  /* 0x000000eeef027223 */ /* 0x000fe2000001000c */
[----:B------:R-:W-:Y:S01]  /*22e0*/  PRMT R193, RZ, 0x7610, R197 ;  /* 0x00007610ffc17816 */ /* 0x000fe200000000c5 */
        /* <DEDUP_REMOVED lines=18> */
[----:B------:R-:W-:Y:S01]  /*2410*/  FFMA.FTZ R2, R211, R216, R2 ;  /* 0x000000d8d3027223 */ /* 0x000fe20000010002 */
[----:B------:R-:W-:Y:S01]  /*2420*/  PRMT R199, RZ, 0x7610, R199 ;  /* 0x00007610ffc77816 */ /* 0x000fe200000000c7 */
        /* <DEDUP_REMOVED lines=24> */
.L_x_5959:
[----:B------:R-:W-:Y:S05]  /*25b0*/  BSYNC B1 ;  /* 0x0000000000017941 */ /* 0x000fea0003800000 */
.L_x_5951:
[----:B------:R-:W-:Y:S05]  /*25c0*/  BRA.DIV ~URZ, `(.L_x_5966) ;  /* 0x00005e527f007947 */ /* 0x000fea000b800000 */
[----:B------:R1:W2:Y:S02]  /*25d0*/  SHFL.BFLY PT, R2, R13, 0x1, 0x1f ;  /* 0x0c201f000d027f89 */ /* 0x0002a400000e0000 */
.L_x_6127:
[----:B------:R-:W-:Y:S05]  /*25e0*/  BRA.DIV ~URZ, `(.L_x_5967) ;  /* 0x00005eb27f007947 */ /* 0x000fea000b800000 */
[----:B--2---:R-:W-:Y:S01]  /*25f0*/  FADD.FTZ R2, R2, R13 ;  /* 0x0000000d02027221 */ /* 0x004fe20000010000 */
[----:B------:R-:W2:Y:S04]  /*2600*/  SHFL.BFLY PT, R0, R12, 0x1, 0x1f ;  /* 0x0c201f000c007f89 */ /* 0x000ea800000e0000 */
[----:B0-----:R-:W0:Y:S01]  /*2610*/  SHFL.BFLY PT, R10, R2, 0x2, 0x1f ;  /* 0x0c401f00020a7f89 */ /* 0x001e2200000e0000 */
[----:B--2---:R-:W-:Y:S02]  /*2620*/  FADD.FTZ R0, R0, R12 ;  /* 0x0000000c00007221 */ /* 0x004fe40000010000 */
        /* <DEDUP_REMOVED lines=9> */
[----:B------:R-:W0:Y:S04]  /*26c0*/  SHFL.BFLY PT, R10, R0, 0x8, 0x1f ;  /* 0x0d001f00000a7f89 */ /* 0x000e2800000e0000 */
[----:B-1----:R1:W2:Y:S01]  /*26d0*/  SHFL.BFLY PT, R13, R2, 0x10, 0x1f ;  /* 0x0e001f00020d7f89 */ /* 0x0022a200000e0000 */
[----:B0-----:R-:W-:-:S05]  /*26e0*/  FADD.FTZ R12, R0, R10 ;  /* 0x0000000a000c7221 */ /* 0x001fca0000010000 */
[----:B------:R1:W0:Y:S02]  /*26f0*/  SHFL.BFLY PT, R0, R12, 0x10, 0x1f ;  /* 0x0e001f000c007f89 */ /* 0x00022400000e0000 */
.L_x_6128:
[----:B--2---:R-:W-:Y:S01]  /*2700*/  ISETP.GE.AND P5, PT, R4, 0x1, PT ;  /* 0x000000010400780c */ /* 0x004fe20003fa6270 */
[----:B------:R-:W2:Y:S01]  /*2710*/  S2R R11, SR_TID.X ;  /* 0x00000000000b7919 */ /* 0x000ea20000002100 */
[----:B0-----:R-:W-:Y:S01]  /*2720*/  FADD.FTZ R10, R0, R12 ;  /* 0x0000000c000a7221 */ /* 0x001fe20000010000 */
[----:B------:R-:W-:Y:S01]  /*2730*/  BSSY B1, `(.L_x_5968) ;  /* 0x0000124000017945 */ /* 0x000fe20003800000 */
[----:B-1----:R-:W-:-:S04]  /*2740*/  FADD.FTZ R2, R13, R2 ;  /* 0x000000020d027221 */ /* 0x002fc80000010000 */
[----:B------:R-:W-:-:S05]  /*2750*/  FMUL.FTZ R2, R2, c[0x0][0x1e0] ;  /* 0x0000780002027a20 */ /* 0x000fca0000410000 */
[----:B------:R-:W-:-:S05]  /*2760*/  @P5 IADD3 R0, R4, -0x1, RZ ;  /* 0xffffffff04005810 */ /* 0x000fca0007ffe0ff */
[----:B------:R-:W-:-:S05]  /*2770*/  @P5 IMAD R0, R0, c[0x0][0x168], RZ ;  /* 0x00005a0000005a24 */ /* 0x000fca00078e02ff */
[----:B------:R-:W-:Y:S02]  /*2780*/  @P5 SHF.R.S32.HI R4, RZ, 0x1f, R0 ;  /* 0x0000001fff045819 */ /* 0x000fe40000011400 */
[----:B--2---:R-:W-:Y:S02]  /*2790*/  @P5 LOP3.LUT R11, R11, 0x1f, RZ, 0xc0, !PT ;  /* 0x0000001f0b0b5812 */ /* 0x004fe400078ec0ff */
[----:B------:R-:W-:Y:S02]  /*27a0*/  @P5 LEA.HI R4, R4, R0, RZ, 0x3 ;  /* 0x0000000004045211 */ /* 0x000fe400078f18ff */
[----:B------:R-:W-:Y:S02]  /*27b0*/  MOV R0, RZ ;  /* 0x000000ff00007202 */ /* 0x000fe40000000f00 */
        /* <DEDUP_REMOVED lines=8> */
[----:B------:R-:W-:-:S05]  /*2840*/  IMAD.WIDE.U32 R10, R0, R10, c[0x0][0x170] ;  /* 0x00005c00000a7625 */ /* 0x000fca00078e000a */
[----:B------:R0:W5:Y:S02]  /*2850*/  LDG.E.128 R172, [R10.64] ;  /* 0x000000040aac7981 */ /* 0x000164000c1e1d00 */
.L_x_5971:
[----:B------:R-:W-:Y:S05]  /*2860*/  BSYNC B2 ;  /* 0x0000000000027941 */ /* 0x000fea0003800000 */
.L_x_5970:
[----:B------:R-:W-:Y:S01]  /*2870*/  BSSY B2, `(.L_x_5972) ;  /* 0x000000c000027945 */ /* 0x000fe20003800000 */
[----:B0----5:R-:W-:Y:S01]  /*2880*/  @!P4 FSEL R10, R140, RZ, P0 ;  /* 0x000000ff8c0ac208 */ /* 0x021fe20000000000 */
        /* <DEDUP_REMOVED lines=10> */
.L_x_5973:
[----:B------:R-:W-:Y:S05]  /*2930*/  BSYNC B2 ;  /* 0x0000000000027941 */ /* 0x000fea0003800000 */
.L_x_5972:
        /* <DEDUP_REMOVED lines=12> */
[----:B------:R-:W-:Y:S02]  /*2a00*/  FADD.FTZ R48, R48, R11 ;  /* 0x0000000b30307221 */ /* 0x000fe40000010000 */
[----:B--2---:R-:W-:-:S05]  /*2a10*/  FMUL.FTZ R10, R13, R10 ;  /* 0x0000000a0d0a7220 */ /* 0x004fca0000410000 */
[----:B------:R-:W-:-:S04]  /*2a20*/  FSEL R10, R10, RZ, P0 ;  /* 0x000000ff0a0a7208 */ /* 0x000fc80000000000 */
[----:B------:R-:W-:-:S04]  /*2a30*/  F2FP.BF16.PACK_AB R10, RZ, R10 ;  /* 0x0000000aff0a723e */ /* 0x000fc800000010ff */
[----:B------:R-:W-:Y:S02]  /*2a40*/  PRMT R180, R10, 0x7610, R180 ;  /* 0x000076100ab47816 */ /* 0x000fe400000000b4 */
.L_x_5975:
[----:B------:R-:W-:Y:S05]  /*2a50*/  BSYNC B2 ;  /* 0x0000000000027941 */ /* 0x000fea0003800000 */
.L_x_5974:
[----:B------:R-:W-:Y:S01]  /*2a60*/  @!P4 ISETP.NE.U32.AND P0, PT, RZ, c[0x0][0x218], PT ;  /* 0x00008600ff00ca0c */ /* 0x000fe20003f05070 */
[----:B------:R-:W-:Y:S03]  /*2a70*/  BSSY B2, `(.L_x_5976) ;  /* 0x000000f000027945 */ /* 0x000fe60003800000 */
[----:B------:R-:W-:-:S04]  /*2a80*/  @!P4 ISETP.NE.AND.EX P0, PT, RZ, c[0x0][0x21c], PT, P0 ;  /* 0x00008700ff00ca0c */ /* 0x000fc80003f05300 */
[----:B------:R-:W-:Y:S01]  /*2a90*/  @!P4 FSEL R10, R141, RZ, P0 ;  /* 0x000000ff8d0ac208 */ /* 0x000fe20000000000 */
[----:B------:R-:W-:Y:S05]  /*2aa0*/  @!P4 BRA `(.L_x_5977) ;  /* 0x000000b00000c947 */ /* 0x000fea0003800000 */
[----:B------:R-:W2:Y:S01]  /*2ab0*/  LDL R12, [R1+0x30] ;  /* 0x00003000010c7983 */ /* 0x000ea20000100800 */
[----:B------:R-:W0:Y:S03]  /*2ac0*/  LDC.U8 R13, c[0x0][0x1f0] ;  /* 0x00007c00ff0d7b82 */ /* 0x000e260000000000 */
        /* <DEDUP_REMOVED lines=9> */
.L_x_5977:
[----:B------:R-:W-:Y:S05]  /*2b60*/  BSYNC B2 ;  /* 0x0000000000027941 */ /* 0x000fea0003800000 */
.L_x_5976:
        /* <DEDUP_REMOVED lines=15> */
.L_x_5979:
[----:B------:R-:W-:Y:S05]  /*2c60*/  BSYNC B2 ;  /* 0x0000000000027941 */ /* 0x000fea0003800000 */
.L_x_5978:
        /* <DEDUP_REMOVED lines=16> */
.L_x_5981:
[----:B------:R-:W-:Y:S05]  /*2d70*/  BSYNC B2 ;  /* 0x0000000000027941 */ /* 0x000fea0003800000 */
.L_x_5980:
        /* <DEDUP_REMOVED lines=15> */
.L_x_5983:
[----:B------:R-:W-:Y:S05]  /*2e70*/  BSYNC B2 ;  /* 0x0000000000027941 */ /* 0x000fea0003800000 */
.L_x_5982:
        /* <DEDUP_REMOVED lines=16> */
.L_x_5985:
[----:B------:R-:W-:Y:S05]  /*2f80*/  BSYNC B2 ;  /* 0x0000000000027941 */ /* 0x000fea0003800000 */
.L_x_5984:
        /* <DEDUP_REMOVED lines=15> */
.L_x_5987:
[----:B------:R-:W-:Y:S05]  /*3080*/  BSYNC B2 ;  /* 0x0000000000027941 */ /* 0x000fea0003800000 */
.L_x_5986:
        /* <DEDUP_REMOVED lines=16> */
.L_x_5989:
[----:B------:R-:W-:Y:S05]  /*3190*/  BSYNC B2 ;  /* 0x0000000000027941 */ /* 0x000fea0003800000 */
.L_x_5988:
        /* <DEDUP_REMOVED lines=15> */
.L_x_5991:
[----:B------:R-:W-:Y:S05]  /*3290*/  BSYNC B2 ;  /* 0x0000000000027941 */ /* 0x000fea0003800000 */
.L_x_5990:
        /* <DEDUP_REMOVED lines=16> */
.L_x_5993:
[----:B------:R-:W-:Y:S05]  /*33a0*/  BSYNC B2 ;  /* 0x0000000000027941 */ /* 0x000fea0003800000 */
.L_x_5992:
        /* <DEDUP_REMOVED lines=15> */
.L_x_5995:
[----:B------:R-:W-:Y:S05]  /*34a0*/  BSYNC B2 ;  /* 0x0000000000027941 */ /* 0x000fea0003800000 */
.L_x_5994:
        /* <DEDUP_REMOVED lines=16> */
.L_x_5997:
[----:B------:R-:W-:Y:S05]  /*35b0*/  BSYNC B2 ;  /* 0x0000000000027941 */ /* 0x000fea0003800000 */
.L_x_5996:
        /* <DEDUP_REMOVED lines=15> */
.L_x_5999:
[----:B------:R-:W-:Y:S05]  /*36b0*/  BSYNC B2 ;  /* 0x0000000000027941 */ /* 0x000fea0003800000 */
.L_x_5998:
[----:B------:R-:W-:Y:S01]  /*36c0*/  @!P4 ISETP.NE.U32.AND P0, PT, RZ, c[0x0][0x218], PT ;  /* 0x00008600ff00ca0c */ /* 0x000fe20003f05070 */
[----:B------:R-:W-:Y:S03]  /*36d0*/  BSSY B2, `(.L_x_6000) ;  /* 0x000000e000027945 */ /* 0x000fe60003800000 */
[----:B------:R-:W-:-:S04]  /*36e0*/  @!P4 ISETP.NE.AND.EX P0, PT, RZ, c[0x0][0x21c], PT, P0 ;  /* 0x00008700ff00ca0c */ /* 0x000fc80003f05300 */
[----:B------:R-:W-:Y:S01]  /*36f0*/  @!P4 FSEL R10, R147, RZ, P0 ;  /* 0x000000ff930ac208 */ /* 0x000fe20000000000 */
[----:B------:R-:W-:Y:S05]  /*3700*/  @!P4 BRA `(.L_x_6001) ;  /* 0x000000a00000c947 */ /* 0x000fea0003800000 */
[----:B------:R-:W2:Y:S01]  /*3710*/  LDL R11, [R1] ;  /* 0x00000000010b7983 */ /* 0x000ea20000100800 */
[----:B------:R-:W0:Y:S02]  /*3720*/  LDC.U8 R12, c[0x0][0x1f0] ;  /* 0x00007c00ff0c7b82 */ /* 0x000e240000000000 */
        /* <DEDUP_REMOVED lines=8> */
.L_x_6001:
[----:B------:R-:W-:Y:S05]  /*37b0*/  BSYNC B2 ;  /* 0x0000000000027941 */ /* 0x000fea0003800000 */
.L_x_6000:
        /* <DEDUP_REMOVED lines=15> */
.L_x_6003:
[----:B------:R-:W-:Y:S05]  /*38b0*/  BSYNC B2 ;  /* 0x0000000000027941 */ /* 0x000fea0003800000 */
.L_x_6002:
[----:B------:R-:W-:-:S04]  /*38c0*/  ISETP.NE.U32.AND P0, PT, RZ, c[0x0][0x258], PT ;  /* 0x00009600ff007a0c */ /* 0x000fc80003f05070 */
[----:B------:R-:W-:-:S13]  /*38d0*/  ISETP.NE.AND.EX P0, PT, RZ, c[0x0][0x25c], PT, P0 ;  /* 0x00009700ff007a0c */ /* 0x000fda0003f05300 */
        /* <DEDUP_REMOVED lines=9> */
.L_x_5969:
[----:B------:R-:W-:Y:S05]  /*3970*/  BSYNC B1 ;  /* 0x0000000000017941 */ /* 0x000fea0003800000 */
.L_x_5968:
[----:B------:R-:W-:Y:S01]  /*3980*/  BSSY B1, `(.L_x_6004) ;  /* 0x000010d000017945 */ /* 0x000fe20003800000 */
[----:B------:R-:W-:Y:S05]  /*3990*/  @!P2 BRA `(.L_x_6005) ;  /* 0x000010b00000a947 */ /* 0x000fea0003800000 */
[----:B------:R-:W-:Y:S01]  /*39a0*/  @!P4 ISETP.NE.U32.AND P0, PT, RZ, c[0x0][0x218], PT ;  /* 0x00008600ff00ca0c */ /* 0x000fe20003f05070 */
[----:B------:R-:W-:Y:S03]  /*39b0*/  BSSY B2, `(.L_x_6006) ;  /* 0x0000006000027945 */ /* 0x000fe60003800000 */
[----:B------:R-:W-:Y:S01]  /*39c0*/  @!P4 ISETP.NE.AND.EX P0, PT, RZ, c[0x0][0x21c], PT, P0 ;  /* 0x00008700ff00ca0c */ /* 0x000fe20003f05300 */
[----:B------:R-:W-:Y:S07]  /*39d0*/  @!P5 BRA `(.L_x_6007) ;  /* 0x000000300000d947 */ /* 0x000fee0003800000 */
[----:B0-----:R-:W-:-:S10]  /*39e0*/  HFMA2.MMA R10, -RZ, RZ, 0, 9.5367431640625e-07 ;  /* 0x00000010ff0a7435 */ /* 0x001fd400000001ff */
[----:B------:R-:W-:-:S05]  /*39f0*/  IMAD.WIDE.U32 R10, R0, R10, c[0x0][0x170] ;  /* 0x00005c00000a7625 */ /* 0x000fca00078e000a */
[----:B------:R0:W5:Y:S02]  /*3a00*/  LDG.E.128 R172, [R10.64] ;  /* 0x000000040aac7981 */ /* 0x000164000c1e1d00 */
.L_x_6007:
[----:B------:R-:W-:Y:S05]  /*3a10*/  BSYNC B2 ;  /* 0x0000000000027941 */ /* 0x000fea0003800000 */
.L_x_6006:
        /* <DEDUP_REMOVED lines=12> */
.L_x_6009:
[----:B------:R-:W-:Y:S05]  /*3ae0*/  BSYNC B2 ;  /* 0x0000000000027941 */ /* 0x000fea0003800000 */
.L_x_6008:
        /* <DEDUP_REMOVED lines=17> */
.L_x_6011:
[----:B------:R-:W-:Y:S05]  /*3c00*/  BSYNC B2 ;  /* 0x0000000000027941 */ /* 0x000fea0003800000 */
.L_x_6010:
[----:B------:R-:W-:Y:S01]  /*3c10*/  @!P4 ISETP.NE.U32.AND P0, PT, RZ, c[0x0][0x218], PT ;  /* 0x00008600ff00ca0c */ /* 0x000fe20003f05070 */
[----:B------:R-:W-:Y:S03]  /*3c20*/  BSSY B2, `(.L_x_6012) ;  /* 0x000000d000027945 */ /* 0x000fe60003800000 */
[----:B------:R-:W-:-:S04]  /*3c30*/  @!P4 ISETP.NE.AND.EX P0, PT, RZ, c[0x0][0x21c], PT, P0 ;  /* 0x00008700ff00ca0c */ /* 0x000fc80003f05300 */
        /* <DEDUP_REMOVED lines=11> */
.L_x_6013:
[----:B------:R-:W-:Y:S05]  /*3cf0*/  BSYNC B2 ;  /* 0x0000000000027941 */ /* 0x000fea0003800000 */
.L_x_6012:
        /* <DEDUP_REMOVED lines=15> */
.L_x_6015:
[----:B------:R-:W-:Y:S05]  /*3df0*/  BSYNC B2 ;  /* 0x0000000000027941 */ /* 0x000fea0003800000 */
.L_x_6014:
        /* <DEDUP_REMOVED lines=14> */
.L_x_6017:
[----:B------:R-:W-:Y:S05]  /*3ee0*/  BSYNC B2 ;  /* 0x0000000000027941 */ /* 0x000fea0003800000 */
.L_x_6016:
        /* <DEDUP_REMOVED lines=15> */
.L_x_6019:
[----:B------:R-:W-:Y:S05]  /*3fe0*/  BSYNC B2 ;  /* 0x0000000000027941 */ /* 0x000fea0003800000 */
.L_x_6018:
        /* <DEDUP_REMOVED lines=14> */
.L_x_6021:
[----:B------:R-:W-:Y:S05]  /*40d0*/  BSYNC B2 ;  /* 0x0000000000027941 */ /* 0x000fea0003800000 */
.L_x_6020:
        /* <DEDUP_REMOVED lines=15> */
.L_x_6023:
[----:B------:R-:W-:Y:S05]  /*41d0*/  BSYNC B2 ;  /* 0x0000000000027941 */ /* 0x000fea0003800000 */
.L_x_6022:
        /* <DEDUP_REMOVED lines=14> */
.L_x_6025:
[----:B------:R-:W-:Y:S05]  /*42c0*/  BSYNC B2 ;  /* 0x0000000000027941 */ /* 0x000fea0003800000 */
.L_x_6024:
        /* <DEDUP_REMOVED lines=15> */
.L_x_6027:
[----:B------:R-:W-:Y:S05]  /*43c0*/  BSYNC B2 ;  /* 0x0000000000027941 */ /* 0x000fea0003800000 */
.L_x_6026:
        /* <DEDUP_REMOVED lines=14> */
.L_x_6029:
[----:B------:R-:W-:Y:S05]  /*44b0*/  BSYNC B2 ;  /* 0x0000000000027941 */ /* 0x000fea0003800000 */
.L_x_6028:
        /* <DEDUP_REMOVED lines=15> */
.L_x_6031:
[----:B------:R-:W-:Y:S05]  /*45b0*/  BSYNC B2 ;  /* 0x0000000000027941 */ /* 0x000fea0003800000 */
.L_x_6030:
        /* <DEDUP_REMOVED lines=14> */
.L_x_6033:
[----:B------:R-:W-:Y:S05]  /*46a0*/  BSYNC B2 ;  /* 0x0000000000027941 */ /* 0x000fea0003800000 */
.L_x_6032:
        /* <DEDUP_REMOVED lines=15> */
.L_x_6035:
[----:B------:R-:W-:Y:S05]  /*47a0*/  BSYNC B2 ;  /* 0x0000000000027941 */ /* 0x000fea0003800000 */
.L_x_6034:
        /* <DEDUP_REMOVED lines=14> */
.L_x_6037:
[----:B------:R-:W-:Y:S05]  /*4890*/  BSYNC B2 ;  /* 0x0000000000027941 */ /* 0x000fea0003800000 */
.L_x_6036:
        /* <DEDUP_REMOVED lines=15> */
.L_x_6039:
[----:B------:R-:W-:Y:S05]  /*4990*/  BSYNC B2 ;  /* 0x0000000000027941 */ /* 0x000fea0003800000 */
.L_x_6038:
[----:B------:R-:W-:-:S04]  /*49a0*/  ISETP.NE.U32.AND P0, PT, RZ, c[0x0][0x258], PT ;  /* 0x00009600ff007a0c */ /* 0x000fc80003f05070 */
[----:B------:R-:W-:-:S13]  /*49b0*/  ISETP.NE.AND.EX P0, PT, RZ, c[0x0][0x25c], PT, P0 ;  /* 0x00009700ff007a0c */ /* 0x000fda0003f05300 */
        /* <DEDUP_REMOVED lines=9> */
.L_x_6005:
[----:B------:R-:W-:Y:S05]  /*4a50*/  BSYNC B1 ;  /* 0x0000000000017941 */ /* 0x000fea0003800000 */
.L_x_6004:
[----:B------:R-:W-:Y:S01]  /*4a60*/  BSSY B1, `(.L_x_6040) ;  /* 0x000010d000017945 */ /* 0x000fe20003800000 */
[----:B------:R-:W-:Y:S05]  /*4a70*/  @!P3 BRA `(.L_x_6041) ;  /* 0x000010b00000b947 */ /* 0x000fea0003800000 */
[----:B------:R-:W-:Y:S01]  /*4a80*/  @!P4 ISETP.NE.U32.AND P0, PT, RZ, c[0x0][0x218], PT ;  /* 0x00008600ff00ca0c */ /* 0x000fe20003f05070 */
[----:B------:R-:W-:Y:S03]  /*4a90*/  BSSY B2, `(.L_x_6042) ;  /* 0x0000006000027945 */ /* 0x000fe60003800000 */
[----:B------:R-:W-:Y:S01]  /*4aa0*/  @!P4 ISETP.NE.AND.EX P0, PT, RZ, c[0x0][0x21c], PT, P0 ;  /* 0x00008700ff00ca0c */ /* 0x000fe20003f05300 */
[----:B------:R-:W-:Y:S07]  /*4ab0*/  @!P5 BRA `(.L_x_6043) ;  /* 0x000000300000d947 */ /* 0x000fee0003800000 */
[----:B0-----:R-:W-:-:S04]  /*4ac0*/  IMAD.MOV.U32 R10, RZ, RZ, 0x10 ;  /* 0x00000010ff0a7424 */ /* 0x001fc800078e00ff */
[----:B------:R-:W-:-:S05]  /*4ad0*/  IMAD.WIDE.U32 R10, R0, R10, c[0x0][0x170] ;  /* 0x00005c00000a7625 */ /* 0x000fca00078e000a */
[----:B------:R0:W5:Y:S02]  /*4ae0*/  LDG.E.128 R172, [R10.64] ;  /* 0x000000040aac7981 */ /* 0x000164000c1e1d00 */
.L_x_6043:
[----:B------:R-:W-:Y:S05]  /*4af0*/  BSYNC B2 ;  /* 0x0000000000027941 */ /* 0x000fea0003800000 */
.L_x_6042:
        /* <DEDUP_REMOVED lines=12> */
.L_x_6045:
[----:B------:R-:W-:Y:S05]  /*4bc0*/  BSYNC B2 ;  /* 0x0000000000027941 */ /* 0x000fea0003800000 */
.L_x_6044:
        /* <DEDUP_REMOVED lines=17> */
.L_x_6047:
[----:B------:R-:W-:Y:S05]  /*4ce0*/  BSYNC B2 ;  /* 0x0000000000027941 */ /* 0x000fea0003800000 */
.L_x_6046:
        /* <DEDUP_REMOVED lines=14> */
.L_x_6049:
[----:B------:R-:W-:Y:S05]  /*4dd0*/  BSYNC B2 ;  /* 0x0000000000027941 */ /* 0x000fea0003800000 */
.L_x_6048:
        /* <DEDUP_REMOVED lines=15> */
.L_x_6051:
[----:B------:R-:W-:Y:S05]  /*4ed0*/  BSYNC B2 ;  /* 0x0000000000027941 */ /* 0x000fea0003800000 */
.L_x_6050:
        /* <DEDUP_REMOVED lines=14> */
.L_x_6053:
[----:B------:R-:W-:Y:S05]  /*4fc0*/  BSYNC B2 ;  /* 0x0000000000027941 */ /* 0x000fea0003800000 */
.L_x_6052:
        /* <DEDUP_REMOVED lines=15> */
.L_x_6055:
[----:B------:R-:W-:Y:S05]  /*50c0*/  BSYNC B2 ;  /* 0x0000000000027941 */ /* 0x000fea0003800000 */
.L_x_6054:
        /* <DEDUP_REMOVED lines=14> */
.L_x_6057:
[----:B------:R-:W-:Y:S05]  /*51b0*/  BSYNC B2 ;  /* 0x0000000000027941 */ /* 0x000fea0003800000 */
.L_x_6056:
        /* <DEDUP_REMOVED lines=15> */
.L_x_6059:
[----:B------:R-:W-:Y:S05]  /*52b0*/  BSYNC B2 ;  /* 0x0000000000027941 */ /* 0x000fea0003800000 */
.L_x_6058:
        /* <DEDUP_REMOVED lines=14> */
.L_x_6061:
[----:B------:R-:W-:Y:S05]  /*53a0*/  BSYNC B2 ;  /* 0x0000000000027941 */ /* 0x000fea0003800000 */
.L_x_6060:
        /* <DEDUP_REMOVED lines=15> */
.L_x_6063:
[----:B------:R-:W-:Y:S05]  /*54a0*/  BSYNC B2 ;  /* 0x0000000000027941 */ /* 0x000fea0003800000 */
.L_x_6062:
        /* <DEDUP_REMOVED lines=14> */
.L_x_6065:
[----:B------:R-:W-:Y:S05]  /*5590*/  BSYNC B2 ;  /* 0x0000000000027941 */ /* 0x000fea0003800000 */
.L_x_6064:
        /* <DEDUP_REMOVED lines=15> */
.L_x_6067:
[----:B------:R-:W-:Y:S05]  /*5690*/  BSYNC B2 ;  /* 0x0000000000027941 */ /* 0x000fea0003800000 */
.L_x_6066:
        /* <DEDUP_REMOVED lines=14> */
.L_x_6069:
[----:B------:R-:W-:Y:S05]  /*5780*/  BSYNC B2 ;  /* 0x0000000000027941 */ /* 0x000fea0003800000 */
.L_x_6068:
        /* <DEDUP_REMOVED lines=15> */
.L_x_6071:
[----:B------:R-:W-:Y:S05]  /*5880*/  BSYNC B2 ;  /* 0x0000000000027941 */ /* 0x000fea0003800000 */
.L_x_6070:
        /* <DEDUP_REMOVED lines=14> */
.L_x_6073:
[----:B------:R-:W-:Y:S05]  /*5970*/  BSYNC B2 ;  /* 0x0000000000027941 */ /* 0x000fea0003800000 */
.L_x_6072:
        /* <DEDUP_REMOVED lines=15> */
.L_x_6075:
[----:B------:R-:W-:Y:S05]  /*5a70*/  BSYNC B2 ;  /* 0x0000000000027941 */ /* 0x000fea0003800000 */
.L_x_6074:
[----:B------:R-:W-:-:S04]  /*5a80*/  ISETP.NE.U32.AND P0, PT, RZ, c[0x0][0x258], PT ;  /* 0x00009600ff007a0c */ /* 0x000fc80003f05070 */
[----:B------:R-:W-:-:S13]  /*5a90*/  ISETP.NE.AND.EX P0, PT, RZ, c[0x0][0x25c], PT, P0 ;  /* 0x00009700ff007a0c */ /* 0x000fda0003f05300 */
        /* <DEDUP_REMOVED lines=9> */
.L_x_6041:
[----:B------:R-:W-:Y:S05]  /*5b30*/  BSYNC B1 ;  /* 0x0000000000017941 */ /* 0x000fea0003800000 */
.L_x_6040:
[----:B------:R-:W-:Y:S01]  /*5b40*/  ISETP.GE.U32.AND P0, PT, R3, 0x80, PT ;  /* 0x000000800300780c */ /* 0x000fe20003f06070 */
[----:B------:R-:W-:-:S12]  /*5b50*/  BSSY B1, `(.L_x_6076) ;  /* 0x0000103000017945 */ /* 0x000fd80003800000 */
        /* <DEDUP_REMOVED lines=8> */
.L_x_6079:
[----:B------:R-:W-:Y:S05]  /*5be0*/  BSYNC B2 ;  /* 0x0000000000027941 */ /* 0x000fea0003800000 */
.L_x_6078:
        /* <DEDUP_REMOVED lines=12> */
.L_x_6081:
[----:B------:R-:W-:Y:S05]  /*5cb0*/  BSYNC B2 ;  /* 0x0000000000027941 */ /* 0x000fea0003800000 */
.L_x_6080:
[----:B------:R-:W-:Y:S01]  /*5cc0*/  ISETP.NE.U32.AND P6, PT, RZ, c[0x0][0x258], PT ;  /* 0x00009600ff007a0c */ /* 0x000fe20003fc5070 */
[----:B------:R-:W-:Y:S03]  /*5cd0*/  BSSY B2, `(.L_x_6082) ;  /* 0x000000f000027945 */ /* 0x000fe60003800000 */
[----:B------:R-:W-:-:S04]  /*5ce0*/  ISETP.NE.AND.EX P6, PT, RZ, c[0x0][0x25c], PT, P6 ;  /* 0x00009700ff007a0c */ /* 0x000fc80003fc5360 */
[----:B------:R-:W-:Y:S01]  /*5cf0*/  SEL R176, R10, R176, P6 ;  /* 0x000000b00ab07207 */ /* 0x000fe20003000000 */
[----:B------:R-:W-:Y:S05]  /*5d00*/  @!P5 BRA `(.L_x_6083) ;  /* 0x000000b00000d947 */ /* 0x000fea0003800000 */
[----:B------:R-:W-:Y:S01]  /*5d10*/  LOP3.LUT P0, RZ, R204, 0xff, RZ, 0xc0, !PT ;  /* 0x000000ffccff7812 */ /* 0x000fe2000780c0ff */
[----:B------:R-:W-:Y:S02]  /*5d20*/  FMUL.FTZ R10, R10, c[0x0][0x1ec] ;  /* 0x00007b000a0a7a20 */ /* 0x000fe40000410000 */
[----:B------:R-:W-:Y:S02]  /*5d30*/  IMAD.MOV.U32 R11, RZ, RZ, RZ ;  /* 0x000000ffff0b7224 */ /* 0x000fe400078e00ff */
[----:B------:R-:W-:-:S08]  /*5d40*/  FMUL.FTZ R10, R10, c[0x0][0x1e8] ;  /* 0x00007a000a0a7a20 */ /* 0x000fd00000410000 */
[----:B------:R-:W-:-:S05]  /*5d50*/  @P0 PRMT R12, RZ, 0x5410, R172 ;  /* 0x00005410ff0c0816 */ /* 0x000fca00000000ac */
[-C--:B------:R-:W-:Y:S02]  /*5d60*/  @P0 FMUL.FTZ R11, R12, R10.reuse ;  /* 0x0000000a0c0b0220 */ /* 0x080fe40000410000 */
[----:B------:R-:W-:Y:S02]  /*5d70*/  FMUL.FTZ R10, R124, R10 ;  /* 0x0000000a7c0a7220 */ /* 0x000fe40000410000 */
[----:B------:R-:W-:-:S03]  /*5d80*/  FADD.FTZ R24, R24, R11 ;  /* 0x0000000b18187221 */ /* 0x000fc60000010000 */
[----:B------:R-:W-:-:S04]  /*5d90*/  FSEL R10, R10, RZ, P0 ;  /* 0x000000ff0a0a7208 */ /* 0x000fc80000000000 */
[----:B------:R-:W-:-:S04]  /*5da0*/  F2FP.BF16.PACK_AB R10, RZ, R10 ;  /* 0x0000000aff0a723e */ /* 0x000fc800000010ff */
[----:B------:R-:W-:Y:S02]  /*5db0*/  PRMT R180, R10, 0x7610, R180 ;  /* 0x000076100ab47816 */ /* 0x000fe400000000b4 */
.L_x_6083:
[----:B------:R-:W-:Y:S05]  /*5dc0*/  BSYNC B2 ;  /* 0x0000000000027941 */ /* 0x000fea0003800000 */
.L_x_6082:
        /* <DEDUP_REMOVED lines=14> */
.L_x_6085:
[----:B------:R-:W-:Y:S05]  /*5eb0*/  BSYNC B2 ;  /* 0x0000000000027941 */ /* 0x000fea0003800000 */
.L_x_6084:
        /* <DEDUP_REMOVED lines=14> */
.L_x_6087:
[----:B------:R-:W-:Y:S05]  /*5fa0*/  BSYNC B2 ;  /* 0x0000000000027941 */ /* 0x000fea0003800000 */
.L_x_6086:
        /* <DEDUP_REMOVED lines=14> */
.L_x_6089:
[----:B------:R-:W-:Y:S05]  /*6090*/  BSYNC B2 ;  /* 0x0000000000027941 */ /* 0x000fea0003800000 */
.L_x_6088:
        /* <DEDUP_REMOVED lines=14> */
.L_x_6091:
[----:B------:R-:W-:Y:S05]  /*6180*/  BSYNC B2 ;  /* 0x0000000000027941 */ /* 0x000fea0003800000 */
.L_x_6090:
        /* <DEDUP_REMOVED lines=14> */
.L_x_6093:
[----:B------:R-:W-:Y:S05]  /*6270*/  BSYNC B2 ;  /* 0x0000000000027941 */ /* 0x000fea0003800000 */
.L_x_6092:
        /* <DEDUP_REMOVED lines=14> */
.L_x_6095:
[----:B------:R-:W-:Y:S05]  /*6360*/  BSYNC B2 ;  /* 0x0000000000027941 */ /* 0x000fea0003800000 */
.L_x_6094:
        /* <DEDUP_REMOVED lines=14> */
.L_x_6097:
[----:B------:R-:W-:Y:S05]  /*6450*/  BSYNC B2 ;  /* 0x0000000000027941 */ /* 0x000fea0003800000 */
.L_x_6096:
        /* <DEDUP_REMOVED lines=14> */
.L_x_6099:
[----:B------:R-:W-:Y:S05]  /*6540*/  BSYNC B2 ;  /* 0x0000000000027941 */ /* 0x000fea0003800000 */
.L_x_6098:
        /* <DEDUP_REMOVED lines=14> */
.L_x_6101:
[----:B------:R-:W-:Y:S05]  /*6630*/  BSYNC B2 ;  /* 0x0000000000027941 */ /* 0x000fea0003800000 */
.L_x_6100:
        /* <DEDUP_REMOVED lines=14> */
.L_x_6103:
[----:B------:R-:W-:Y:S05]  /*6720*/  BSYNC B2 ;  /* 0x0000000000027941 */ /* 0x000fea0003800000 */
.L_x_6102:
        /* <DEDUP_REMOVED lines=14> */
.L_x_6105:
[----:B------:R-:W-:Y:S05]  /*6810*/  BSYNC B2 ;  /* 0x0000000000027941 */ /* 0x000fea0003800000 */
.L_x_6104:
        /* <DEDUP_REMOVED lines=14> */
.L_x_6107:
[----:B------:R-:W-:Y:S05]  /*6900*/  BSYNC B2 ;  /* 0x0000000000027941 */ /* 0x000fea0003800000 */
.L_x_6106:
        /* <DEDUP_REMOVED lines=14> */
.L_x_6109:
[----:B------:R-:W-:Y:S05]  /*69f0*/  BSYNC B2 ;  /* 0x0000000000027941 */ /* 0x000fea0003800000 */
.L_x_6108:
        /* <DEDUP_REMOVED lines=16> */
.L_x_6111:
[----:B------:R-:W-:Y:S05]  /*6b00*/  BSYNC B2 ;  /* 0x0000000000027941 */ /* 0x000fea0003800000 */
.L_x_6110:
[----:B------:R-:W-:-:S05]  /*6b10*/  @P0 MOV R2, 0x20 ;  /* 0x0000002000020802 */ /* 0x000fca0000000f00 */
[----:B------:R-:W-:-:S04]  /*6b20*/  @P0 IMAD.WIDE.U32 R4, R7, R2, c[0x0][0x258] ;  /* 0x0000960007040625 */ /* 0x000fc800078e0002 */
[----:B------:R-:W-:Y:S01]  /*6b30*/  @P5 IMAD.MOV.U32 R2, RZ, RZ, 0x10 ;  /* 0x00000010ff025424 */ /* 0x000fe200078e00ff */
[----:B------:R-:W-:Y:S04]  /*6b40*/  @P0 STG.E.128 [R4.64], R176 ;  /* 0x000000b004000986 */ /* 0x000fe8000c101d04 */
[----:B------:R0:W-:Y:S02]  /*6b50*/  @P0 STG.E.128 [R4.64+0x10], R184 ;  /* 0x000010b804000986 */ /* 0x0001e4000c101d04 */
[----:B0-----:R-:W-:-:S05]  /*6b60*/  @P5 IMAD.WIDE.U32 R4, R0, R2, c[0x0][0x248] ;  /* 0x0000920000045625 */ /* 0x001fca00078e0002 */
[----:B------:R0:W-:Y:S02]  /*6b70*/  @P5 STG.E.128 [R4.64], R180 ;  /* 0x000000b404005986 */ /* 0x0001e4000c101d04 */
.L_x_6077:
[----:B------:R-:W-:Y:S05]  /*6b80*/  BSYNC B1 ;  /* 0x0000000000017941 */ /* 0x000fea0003800000 */
.L_x_6076:
[----:B------:R-:W-:-:S04]  /*6b90*/  MOV R0, c[0x0][0x160] ;  /* 0x0000580000007a02 */ /* 0x000fc80000000f00 */
[----:B------:R-:W-:-:S04]  /*6ba0*/  LEA R6, R0, R6, 0x2 ;  /* 0x0000000600067211 */ /* 0x000fc800078e10ff */
[----:B------:R-:W-:-:S13]  /*6bb0*/  ISETP.GE.AND P0, PT, R6, c[0x0][0x164], PT ;  /* 0x0000590006007a0c */ /* 0x000fda0003f06270 */
[----:B0----5:R-:W-:Y:S01]  /*6bc0*/  @P0 CALL.REL.NOINC `(.L_x_5950) ;  /* 0x0000001000000944 */ /* 0x021fe20003c00000 */
[----:B------:R-:W-:Y:S05]  /*6bd0*/  BRA `(.L_x_6112) ;  /* 0xffff9ce000007947 */ /* 0x000fea000383ffff */
.L_x_5950:
[----:B------:R-:W-:Y:S05]  /*6be0*/  BSYNC B0 ;  /* 0x0000000000007941 */ /* 0x000fea0003800000 */
.L_x_5949:
[----:B------:R-:W0:Y:S01]  /*6bf0*/  S2R R188, SR_TID.X ;  /* 0x0000000000bc7919 */ /* 0x000e220000002100 */
[----:B------:R-:W-:Y:S01]  /*6c00*/  WARPSYNC 0xffffffff ;  /* 0xffffffff00007948 */ /* 0x000fe20003800000 */
[----:B------:R-:W-:Y:S01]  /*6c10*/  BSSY B0, `(.L_x_6113) ;  /* 0x0000094000007945 */ /* 0x000fe20003800000 */
[----:B0-----:R-:W-:Y:S02]  /*6c20*/  SHF.R.U32.HI R0, RZ, 0x5, R188 ;  /* 0x00000005ff007819 */ /* 0x001fe400000116bc */
        /* <DEDUP_REMOVED lines=118> */
[C---:B------:R-:W-:Y:S01]  /*7390*/  SHF.L.U64.HI R39, R26.reuse, 0x2, R39 ;  /* 0x000000021a277819 */ /* 0x040fe20000010227 */
[----:B------:R-:W-:-:S05]  /*73a0*/  IMAD.SHL.U32 R26, R26, 0x4, RZ ;  /* 0x000000041a1a7824 */ /* 0x000fca00078e00ff */
        /* <DEDUP_REMOVED lines=11> */
[----:B------:R-:W-:Y:S01]  /*7460*/  MOV R2, R30 ;  /* 0x0000001e00027202 */ /* 0x000fe20000000f00 */
[----:B------:R-:W-:Y:S01]  /*7470*/  IMAD.MOV.U32 R4, RZ, RZ, R28 ;  /* 0x000000ffff047224 */ /* 0x000fe200078e001c */
[----:B------:R-:W-:Y:S01]  /*7480*/  MOV R3, R45 ;  /* 0x0000002d00037202 */ /* 0x000fe20000000f00 */
[--C-:B------:R-:W-:Y:S01]  /*7490*/  IMAD.MOV.U32 R7, RZ, RZ, R39.reuse ;  /* 0x000000ffff077224 */ /* 0x100fe200078e0027 */
[----:B------:R-:W-:Y:S02]  /*74a0*/  MOV R5, R43 ;  /* 0x0000002b00057202 */ /* 0x000fe40000000f00 */
        /* <DEDUP_REMOVED lines=10> */
.L_x_6114:
[----:B------:R-:W-:Y:S05]  /*7550*/  BSYNC B0 ;  /* 0x0000000000007941 */ /* 0x000fea0003800000 */
.L_x_6113:
        /* <DEDUP_REMOVED lines=30> */
[----:B------:R-:W2:Y:S01]  /*7740*/  LDS R6, [R188.X4+0xc00] ;  /* 0x000c0000bc067984 */ /* 0x000ea20000004800 */
[----:B------:R-:W-:Y:S02]  /*7750*/  FADD.FTZ R11, R11, R18 ;  /* 0x000000120b0b7221 */ /* 0x000fe40000010000 */
[----:B------:R-:W-:Y:S01]  /*7760*/  FADD.FTZ R69, R14, R69 ;  /* 0x000000450e457221 */ /* 0x000fe20000010000 */
        /* <DEDUP_REMOVED lines=8> */
[----:B------:R-:W-:Y:S01]  /*77f0*/  FADD.FTZ R72, RZ, R72 ;  /* 0x00000048ff487221 */ /* 0x000fe20000010000 */
[----:B------:R-:W4:Y:S01]  /*7800*/  LDS R19, [R188.X4+0x1800] ;  /* 0x00180000bc137984 */ /* 0x000f220000004800 */
[----:B------:R-:W-:-:S02]  /*7810*/  FADD.FTZ R73, RZ, R73 ;  /* 0x00000049ff497221 */ /* 0x000fc40000010000 */
[----:B------:R-:W-:Y:S01]  /*7820*/  FADD.FTZ R74, RZ, R74 ;  /* 0x0000004aff4a7221 */ /* 0x000fe20000010000 */
[----:B------:R-:W4:Y:S01]  /*7830*/  LDS R10, [R188.X4+0x1a00] ;  /* 0x001a0000bc0a7984 */ /* 0x000f220000004800 */
[----:B-1----:R-:W-:Y:S02]  /*7840*/  FADD.FTZ R0, RZ, R0 ;  /* 0x00000000ff007221 */ /* 0x002fe40000010000 */
[----:B------:R-:W-:Y:S01]  /*7850*/  FADD.FTZ R13, R13, R52 ;  /* 0x000000340d0d7221 */ /* 0x000fe20000010000 */
[----:B------:R-:W1:Y:S01]  /*7860*/  LDS R21, [R188.X4+0x1c00] ;  /* 0x001c0000bc157984 */ /* 0x000e620000004800 */
[----:B------:R-:W-:Y:S02]  /*7870*/  FADD.FTZ R66, R66, R77 ;  /* 0x0000004d42427221 */ /* 0x000fe40000010000 */
        /* <DEDUP_REMOVED lines=15> */
[----:B------:R-:W-:Y:S01]  /*7970*/  FADD.FTZ R5, RZ, R5 ;  /* 0x00000005ff057221 */ /* 0x000fe20000010000 */
        /* <DEDUP_REMOVED lines=21> */
[----:B------:R0:W4:Y:S01]  /*7ad0*/  LDS R35, [R188.X4+0x3a00] ;  /* 0x003a0000bc237984 */ /* 0x0001220000004800 */
[----:B------:R-:W-:-:S02]  /*7ae0*/  FADD.FTZ R4, R4, R19 ;  /* 0x0000001304047221 */ /* 0x000fc40000010000 */
[----:B------:R-:W-:Y:S01]  /*7af0*/  FADD.FTZ R5, R5, R10 ;  /* 0x0000000a05057221 */ /* 0x000fe20000010000 */
[----:B------:R0:W4:Y:S01]  /*7b00*/  LDS R24, [R188.X4+0x3c00] ;  /* 0x003c0000bc187984 */ /* 0x0001220000004800 */
[----:B-1----:R-:W-:Y:S02]  /*7b10*/  FADD.FTZ R6, R6, R21 ;  /* 0x0000001506067221 */ /* 0x002fe40000010000 */
[----:B------:R-:W-:Y:S01]  /*7b20*/  FADD.FTZ R7, R7, R12 ;  /* 0x0000000c07077221 */ /* 0x000fe20000010000 */
        /* <DEDUP_REMOVED lines=17> */
[----:B------:R-:W-:Y:S02]  /*7c40*/  FADD.FTZ R18, R7, R18 ;  /* 0x0000001207127221 */ /* 0x000fe40000010000 */
[----:B------:R-:W-:Y:S01]  /*7c50*/  FADD.FTZ R31, R0, R31 ;  /* 0x0000001f001f7221 */ /* 0x000fe20000010000 */
        /* <DEDUP_REMOVED lines=16> */
.L_x_6116:
[----:B------:R-:W-:Y:S05]  /*7d60*/  BSYNC B0 ;  /* 0x0000000000007941 */ /* 0x000fea0003800000 */
.L_x_6115:
        /* <DEDUP_REMOVED lines=16> */
[----:B------:R-:W-:Y:S02]  /*7e70*/  IADD3.X R43, RZ, R43, RZ, P5, !PT ;  /* 0x0000002bff2b7210 */ /* 0x000fe40002ffe4ff */
[----:B------:R-:W-:-:S04]  /*7e80*/  IADD3.X R39, RZ, R39, RZ, P6, !PT ;  /* 0x00000027ff277210 */ /* 0x000fc800037fe4ff */
.L_x_6118:
[----:B------:R-:W-:Y:S05]  /*7e90*/  BSYNC B0 ;  /* 0x0000000000007941 */ /* 0x000fea0003800000 */
.L_x_6117:
[----:B------:R-:W-:Y:S01]  /*7ea0*/  BSSY B0, `(.L_x_6119) ;  /* 0x0000012000007945 */ /* 0x000fe20003800000 */
[----:B------:R-:W-:Y:S01]  /*7eb0*/  FADD.FTZ R33, R14, R33 ;  /* 0x000000210e217221 */ /* 0x000fe20000010000 */
[----:B------:R-:W-:Y:S05]  /*7ec0*/  @!P0 BRA `(.L_x_6120) ;  /* 0x000000f000008947 */ /* 0x000fea0003800000 */
[----:B0-----:R-:W-:Y:S01]  /*7ed0*/  IMAD.MOV.U32 R2, RZ, RZ, R30 ;  /* 0x000000ffff027224 */ /* 0x001fe200078e001e */
[----:B------:R-:W-:Y:S01]  /*7ee0*/  MOV R3, R45 ;  /* 0x0000002d00037202 */ /* 0x000fe20000000f00 */
[----:B------:R-:W-:Y:S01]  /*7ef0*/  IMAD.MOV.U32 R6, RZ, RZ, R26 ;  /* 0x000000ffff067224 */ /* 0x000fe200078e001a */
        /* <DEDUP_REMOVED lines=12> */
.L_x_6120:
[----:B------:R-:W-:Y:S05]  /*7fc0*/  BSYNC B0 ;  /* 0x0000000000007941 */ /* 0x000fea0003800000 */
.L_x_6119:
        /* <DEDUP_REMOVED lines=18> */
.L_x_6122:
[----:B------:R-:W-:Y:S05]  /*80f0*/  BSYNC B0 ;  /* 0x0000000000007941 */ /* 0x000fea0003800000 */
.L_x_6121:
        /* <DEDUP_REMOVED lines=18> */
.L_x_6124:
[----:B------:R-:W-:Y:S05]  /*8220*/  BSYNC B0 ;  /* 0x0000000000007941 */ /* 0x000fea0003800000 */
.L_x_6123:
        /* <DEDUP_REMOVED lines=18> */
.L_x_6126:
[----:B------:R-:W-:Y:S05]  /*8350*/  BSYNC B0 ;  /* 0x0000000000007941 */ /* 0x000fea0003800000 */
.L_x_6125:
[----:B-1----:R-:W-:Y:S01]  /*8360*/  FADD.FTZ R37, R18, R37 ;  /* 0x0000002512257221 */ /* 0x002fe20000010000 */
        /* <DEDUP_REMOVED lines=11> */
.L_x_5966:
[----:B------:R-:W-:Y:S01]  /*8420*/  HFMA2.MMA R0, -RZ, RZ, 0, 5.9604644775390625e-08 ;  /* 0x00000001ff007435 */ /* 0x000fe200000001ff */
[----:B0-----:R-:W-:Y:S01]  /*8430*/  MOV R11, R13 ;  /* 0x0000000d000b7202 */ /* 0x001fe20000000f00 */
[----:B------:R-:W-:Y:S01]  /*8440*/  IMAD.MOV.U32 R189, RZ, RZ, 0x1f ;  /* 0x0000001fffbd7424 */ /* 0x000fe200078e00ff */
[----:B------:R-:W-:Y:S02]  /*8450*/  MOV R188, 0xffffffff ;  /* 0xffffffff00bc7802 */ /* 0x000fe40000000f00 */
[----:B------:R-:W-:-:S02]  /*8460*/  MOV R10, 0x8480 ;  /* 0x00008480000a7802 */ /* 0x000fc40000000f00 */
[----:B-----5:R-:W-:Y:S05]  /*8470*/  CALL.REL.NOINC `($__internal_97_$__cuda_sm70_shflsync_bfly_p) ;  /* 0x0000045000007944 */ /* 0x020fea0003c00000 */
[----:B-1----:R-:W-:Y:S01]  /*8480*/  MOV R2, R0 ;  /* 0x0000000000027202 */ /* 0x002fe20000000f00 */
[----:B------:R-:W-:Y:S05]  /*8490*/  BRA `(.L_x_6127) ;  /* 0xffffa14000007947 */ /* 0x000fea000383ffff */
.L_x_5967:
[----:B------:R-:W-:Y:S01]  /*84a0*/  HFMA2.MMA R189, -RZ, RZ, 0, 1.847743988037109375e-06 ;  /* 0x0000001fffbd7435 */ /* 0x000fe200000001ff */
[----:B0-----:R-:W-:Y:S01]  /*84b0*/  MOV R11, R12 ;  /* 0x0000000c000b7202 */ /* 0x001fe20000000f00 */
[----:B------:R-:W-:Y:S01]  /*84c0*/  IMAD.MOV.U32 R0, RZ, RZ, 0x1 ;  /* 0x00000001ff007424 */ /* 0x000fe200078e00ff */
[----:B------:R-:W-:-:S02]  /*84d0*/  MOV R188, 0xffffffff ;  /* 0xffffffff00bc7802 */ /* 0x000fc40000000f00 */
[----:B------:R-:W-:Y:S02]  /*84e0*/  MOV R10, 0x8500 ;  /* 0x00008500000a7802 */ /* 0x000fe40000000f00 */
[----:B-12--5:R-:W-:Y:S05]  /*84f0*/  CALL.REL.NOINC `($__internal_97_$__cuda_sm70_shflsync_bfly_p) ;  /* 0x000003d000007944 */ /* 0x026fea0003c00000 */
[----:B------:R-:W-:Y:S01]  /*8500*/  FADD.FTZ R2, R2, R13 ;  /* 0x0000000d02027221 */ /* 0x000fe20000010000 */
[----:B------:R-:W-:Y:S01]  /*8510*/  MOV R188, 0xffffffff ;  /* 0xffffffff00bc7802 */ /* 0x000fe20000000f00 */
[----:B-1----:R-:W-:Y:S01]  /*8520*/  FADD.FTZ R12, R12, R0 ;  /* 0x000000000c0c7221 */ /* 0x002fe20000010000 */
[----:B------:R-:W-:Y:S01]  /*8530*/  HFMA2.MMA R0, -RZ, RZ, 0, 1.1920928955078125e-07 ;  /* 0x00000002ff007435 */ /* 0x000fe200000001ff */
[----:B------:R-:W-:Y:S01]  /*8540*/  IMAD.MOV.U32 R189, RZ, RZ, 0x1f ;  /* 0x0000001fffbd7424 */ /* 0x000fe200078e00ff */
[----:B------:R-:W-:Y:S02]  /*8550*/  MOV R11, R2 ;  /* 0x00000002000b7202 */ /* 0x000fe40000000f00 */
[----:B------:R-:W-:Y:S02]  /*8560*/  MOV R10, 0x8580 ;  /* 0x00008580000a7802 */ /* 0x000fe40000000f00 */
[----:B------:R-:W-:Y:S05]  /*8570*/  CALL.REL.NOINC `($__internal_97_$__cuda_sm70_shflsync_bfly_p) ;  /* 0x0000035000007944 */ /* 0x000fea0003c00000 */
[----:B-1----:R-:W-:Y:S01]  /*8580*/  MOV R13, R0 ;  /* 0x00000000000d7202 */ /* 0x002fe20000000f00 */
[----:B------:R-:W-:Y:S01]  /*8590*/  HFMA2.MMA R0, -RZ, RZ, 0, 1.1920928955078125e-07 ;  /* 0x00000002ff007435 */ /* 0x000fe200000001ff */
[----:B------:R-:W-:Y:S01]  /*85a0*/  IMAD.MOV.U32 R11, RZ, RZ, R12 ;  /* 0x000000ffff0b7224 */ /* 0x000fe200078e000c */
[----:B------:R-:W-:-:S02]  /*85b0*/  MOV R189, 0x1f ;  /* 0x0000001f00bd7802 */ /* 0x000fc40000000f00 */
[----:B------:R-:W-:Y:S02]  /*85c0*/  MOV R188, 0xffffffff ;  /* 0xffffffff00bc7802 */ /* 0x000fe40000000f00 */
[----:B------:R-:W-:Y:S02]  /*85d0*/  MOV R10, 0x85f0 ;  /* 0x000085f0000a7802 */ /* 0x000fe40000000f00 */
[----:B------:R-:W-:Y:S05]  /*85e0*/  CALL.REL.NOINC `($__internal_97_$__cuda_sm70_shflsync_bfly_p) ;  /* 0x000002e000007944 */ /* 0x000fea0003c00000 */
[----:B------:R-:W-:Y:S01]  /*85f0*/  FADD.FTZ R2, R13, R2 ;  /* 0x000000020d027221 */ /* 0x000fe20000010000 */
[----:B------:R-:W-:Y:S01]  /*8600*/  HFMA2.MMA R189, -RZ, RZ, 0, 1.847743988037109375e-06 ;  /* 0x0000001fffbd7435 */ /* 0x000fe200000001ff */
[----:B-1----:R-:W-:Y:S01]  /*8610*/  FADD.FTZ R12, R12, R0 ;  /* 0x000000000c0c7221 */ /* 0x002fe20000010000 */
[----:B------:R-:W-:Y:S01]  /*8620*/  MOV R188, 0xffffffff ;  /* 0xffffffff00bc7802 */ /* 0x000fe20000000f00 */
[----:B------:R-:W-:Y:S01]  /*8630*/  IMAD.MOV.U32 R0, RZ, RZ, 0x4 ;  /* 0x00000004ff007424 */ /* 0x000fe200078e00ff */
[----:B------:R-:W-:Y:S02]  /*8640*/  MOV R11, R2 ;  /* 0x00000002000b7202 */ /* 0x000fe40000000f00 */
[----:B------:R-:W-:Y:S02]  /*8650*/  MOV R10, 0x8670 ;  /* 0x00008670000a7802 */ /* 0x000fe40000000f00 */
[----:B------:R-:W-:Y:S05]  /*8660*/  CALL.REL.NOINC `($__internal_97_$__cuda_sm70_shflsync_bfly_p) ;  /* 0x0000026000007944 */ /* 0x000fea0003c00000 */
[----:B-1----:R-:W-:Y:S01]  /*8670*/  IMAD.MOV.U32 R13, RZ, RZ, R0 ;  /* 0x000000ffff0d7224 */ /* 0x002fe200078e0000 */
[----:B------:R-:W-:Y:S01]  /*8680*/  HFMA2.MMA R0, -RZ, RZ, 0, 2.384185791015625e-07 ;  /* 0x00000004ff007435 */ /* 0x000fe200000001ff */
[----:B------:R-:W-:Y:S01]  /*8690*/  MOV R11, R12 ;  /* 0x0000000c000b7202 */ /* 0x000fe20000000f00 */
[----:B------:R-:W-:Y:S01]  /*86a0*/  IMAD.MOV.U32 R188, RZ, RZ, -0x1 ;  /* 0xffffffffffbc7424 */ /* 0x000fe200078e00ff */
[----:B------:R-:W-:-:S02]  /*86b0*/  MOV R189, 0x1f ;  /* 0x0000001f00bd7802 */ /* 0x000fc40000000f00 */
[----:B------:R-:W-:Y:S02]  /*86c0*/  MOV R10, 0x86e0 ;  /* 0x000086e0000a7802 */ /* 0x000fe40000000f00 */
[----:B------:R-:W-:Y:S05]  /*86d0*/  CALL.REL.NOINC `($__internal_97_$__cuda_sm70_shflsync_bfly_p) ;  /* 0x000001f000007944 */ /* 0x000fea0003c00000 */
[----:B------:R-:W-:Y:S01]  /*86e0*/  FADD.FTZ R2, R13, R2 ;  /* 0x000000020d027221 */ /* 0x000fe20000010000 */
[----:B------:R-:W-:Y:S01]  /*86f0*/  MOV R189, 0x1f ;  /* 0x0000001f00bd7802 */ /* 0x000fe20000000f00 */
[----:B-1----:R-:W-:Y:S01]  /*8700*/  FADD.FTZ R12, R12, R0 ;  /* 0x000000000c0c7221 */ /* 0x002fe20000010000 */
[----:B------:R-:W-:Y:S01]  /*8710*/  HFMA2.MMA R0, -RZ, RZ, 0, 4.76837158203125e-07 ;  /* 0x00000008ff007435 */ /* 0x000fe200000001ff */
[----:B------:R-:W-:Y:S01]  /*8720*/  MOV R188, 0xffffffff ;  /* 0xffffffff00bc7802 */ /* 0x000fe20000000f00 */
[----:B------:R-:W-:Y:S01]  /*8730*/  IMAD.MOV.U32 R11, RZ, RZ, R2 ;  /* 0x000000ffff0b7224 */ /* 0x000fe200078e0002 */
[----:B------:R-:W-:-:S03]  /*8740*/  MOV R10, 0x8760 ;  /* 0x00008760000a7802 */ /* 0x000fc60000000f00 */
[----:B------:R-:W-:Y:S05]  /*8750*/  CALL.REL.NOINC `($__internal_97_$__cuda_sm70_shflsync_bfly_p) ;  /* 0x0000017000007944 */ /* 0x000fea0003c00000 */
[----:B-1----:R-:W-:Y:S01]  /*8760*/  MOV R13, R0 ;  /* 0x00000000000d7202 */ /* 0x002fe20000000f00 */
[----:B------:R-:W-:Y:S01]  /*8770*/  HFMA2.MMA R0, -RZ, RZ, 0, 4.76837158203125e-07 ;  /* 0x00000008ff007435 */ /* 0x000fe200000001ff */
[----:B------:R-:W-:Y:S01]  /*8780*/  MOV R11, R12 ;  /* 0x0000000c000b7202 */ /* 0x000fe20000000f00 */
[----:B------:R-:W-:Y:S01]  /*8790*/  IMAD.MOV.U32 R189, RZ, RZ, 0x1f ;  /* 0x0000001fffbd7424 */ /* 0x000fe200078e00ff */
[----:B------:R-:W-:-:S02]  /*87a0*/  MOV R188, 0xffffffff ;  /* 0xffffffff00bc7802 */ /* 0x000fc40000000f00 */
[----:B------:R-:W-:Y:S02]  /*87b0*/  MOV R10, 0x87d0 ;  /* 0x000087d0000a7802 */ /* 0x000fe40000000f00 */
[----:B------:R-:W-:Y:S05]  /*87c0*/  CALL.REL.NOINC `($__internal_97_$__cuda_sm70_shflsync_bfly_p) ;  /* 0x0000010000007944 */ /* 0x000fea0003c00000 */
[----:B------:R-:W-:Y:S01]  /*87d0*/  FADD.FTZ R2, R13, R2 ;  /* 0x000000020d027221 */ /* 0x000fe20000010000 */
[----:B------:R-:W-:Y:S01]  /*87e0*/  MOV R189, 0x1f ;  /* 0x0000001f00bd7802 */ /* 0x000fe20000000f00 */
[----:B-1----:R-:W-:Y:S01]  /*87f0*/  FADD.FTZ R12, R12, R0 ;  /* 0x000000000c0c7221 */ /* 0x002fe20000010000 */
[----:B------:R-:W-:Y:S01]  /*8800*/  HFMA2.MMA R0, -RZ, RZ, 0, 9.5367431640625e-07 ;  /* 0x00000010ff007435 */ /* 0x000fe200000001ff */
[----:B------:R-:W-:Y:S01]  /*8810*/  IMAD.MOV.U32 R188, RZ, RZ, -0x1 ;  /* 0xffffffffffbc7424 */ /* 0x000fe200078e00ff */
[----:B------:R-:W-:Y:S02]  /*8820*/  MOV R11, R2 ;  /* 0x00000002000b7202 */ /* 0x000fe40000000f00 */
[----:B------:R-:W-:Y:S02]  /*8830*/  MOV R10, 0x8850 ;  /* 0x00008850000a7802 */ /* 0x000fe40000000f00 */
[----:B------:R-:W-:Y:S05]  /*8840*/  CALL.REL.NOINC `($__internal_97_$__cuda_sm70_shflsync_bfly_p) ;  /* 0x0000008000007944 */ /* 0x000fea0003c00000 */
[----:B------:R-:W-:Y:S01]  /*8850*/  HFMA2.MMA R189, -RZ, RZ, 0, 1.847743988037109375e-06 ;  /* 0x0000001fffbd7435 */ /* 0x000fe200000001ff */
[----:B-1----:R-:W-:Y:S01]  /*8860*/  MOV R13, R0 ;  /* 0x00000000000d7202 */ /* 0x002fe20000000f00 */
[----:B------:R-:W-:Y:S01]  /*8870*/  IMAD.MOV.U32 R0, RZ, RZ, 0x10 ;  /* 0x00000010ff007424 */ /* 0x000fe200078e00ff */
[----:B------:R-:W-:-:S02]  /*8880*/  MOV R11, R12 ;  /* 0x0000000c000b7202 */ /* 0x000fc40000000f00 */
[----:B------:R-:W-:Y:S02]  /*8890*/  MOV R188, 0xffffffff ;  /* 0xffffffff00bc7802 */ /* 0x000fe40000000f00 */
[----:B------:R-:W-:Y:S02]  /*88a0*/  MOV R10, 0x88c0 ;  /* 0x000088c0000a7802 */ /* 0x000fe40000000f00 */
[----:B------:R-:W-:Y:S05]  /*88b0*/  CALL.REL.NOINC `($__internal_97_$__cuda_sm70_shflsync_bfly_p) ;  /* 0x0000001000007944 */ /* 0x000fea0003c00000 */
[----:B-1----:R-:W-:Y:S05]  /*88c0*/  BRA `(.L_x_6128) ;  /* 0xffff9e3000007947 */ /* 0x002fea000383ffff */
        .weak           $__internal_97_$__cuda_sm70_shflsync_bfly_p
        .type           $__internal_97_$__cuda_sm70_shflsync_bfly_p,@function
        .size           $__internal_97_$__cuda_sm70_shflsync_bfly_p,(.L_x_12399 - $__internal_97_$__cuda_sm70_shflsync_bfly_p)
$__internal_97_$__cuda_sm70_shflsync_bfly_p:
[----:B------:R-:W-:Y:S04]  /*88d0*/  WARPSYNC R188 ;  /* 0x000000bc00007348 */ /* 0x000fe80003800000 */
[----:B------:R0:W1:Y:S02]  /*88e0*/  SHFL.BFLY PT, R0, R11, R0, R189 ;  /* 0x0c0000000b007389 */ /* 0x00006400000e00bd */
[----:B0-----:R-:W-:-:S06]  /*88f0*/  HFMA2.MMA R11, -RZ, RZ, 0, 0 ;  /* 0x00000000ff0b7435 */ /* 0x001fcc00000001ff */
[----:B------:R-:W-:Y:S05]  /*8900*/  RET.REL.NODEC R10 `(_ZN10layer_norm13ln_bwd_kernelINS_13Kernel_traitsIf13__nv_bfloat16fS2_fjLj1024ELj1ELj4ELj1ELj16ENS_18Kernel_traits_baseILj1024EfS2_fS2_fjLj128EEEEELb1ELb1ELb1ELb0EEEvNS_9BwdParamsE) ;  /* 0xffff76f00a007950 */ /* 0x000fea0003c3ffff */
.L_x_6129:
        /* <DEDUP_REMOVED lines=15> */
.L_x_12399:


//--------------------- .text._ZN10layer_norm22ln_bwd_finalize_kernelINS_22Kernel_traits_finalizeILj1024Ef13__nv_bfloat16fS2_fjLb1ELj1024ELj4ENS_18Kernel_traits_baseILj1024EfS2_fS2_fjLj1024EEEEELb1ELb1EEEvNS_9BwdParamsE --------------------------
	.section	.text._ZN10layer_norm22ln_bwd_finalize_kernelINS_22Kernel_traits_finalizeILj1024Ef13__nv_bfloat16fS2_fjLb1ELj1024ELj4ENS_18Kernel_traits_baseILj1024EfS2_fS2_fjLj1024EEEEELb1ELb1EEEvNS_9BwdParamsE,"ax",@progbits
	.sectioninfo	@"SHI_REGISTERS=32"
	.align	128
        .global         _ZN10layer_norm22ln_bwd_finalize_kernelINS_22Kernel_traits_finalizeILj1024Ef13__nv_bfloat16fS2_fjLb1ELj1024ELj4ENS_18Kernel_traits_baseILj1024EfS2_fS2_fjLj1024EEEEELb1ELb1EEEvNS_9BwdParamsE
        .type           _ZN10layer_norm22ln_bwd_finalize_kernelINS_22Kernel_traits_finalizeILj1024Ef13__nv_bfloat16fS2_fjLb1ELj1024ELj4ENS_18Kernel_traits_baseILj1024EfS2_fS2_fjLj1024EEEEELb1ELb1EEEvNS_9BwdParamsE,@function
        .size           _ZN10layer_norm22ln_bwd_finalize_kernelINS_22Kernel_traits_finalizeILj1024Ef13__nv_bfloat16fS2_fjLb1ELj1024ELj4ENS_18Kernel_traits_baseILj1024EfS2_fS2_fjLj1024EEEEELb1ELb1EEEvNS_9BwdParamsE,(.L_x_12400 - _ZN10layer_norm22ln_bwd_finalize_kernelINS_22Kernel_traits_finalizeILj1024Ef13__nv_bfloat16fS2_fjLb1ELj1024ELj4ENS_18Kernel_traits_baseILj1024EfS2_fS2_fjLj1024EEEEELb1ELb1EEEvNS_9BwdParamsE)
        .other          _ZN10layer_norm22ln_bwd_finalize_kernelINS_22Kernel_traits_finalizeILj1024Ef13__nv_bfloat16fS2_fjLb1ELj1024ELj4ENS_18Kernel_traits_baseILj1024EfS2_fS2_fjLj1024EEEEELb1ELb1EEEvNS_9BwdParamsE,@"STO_CUDA_ENTRY STV_DEFAULT"
_ZN10layer_norm22ln_bwd_finalize_kernelINS_22Kernel_traits_finalizeILj1024Ef13__nv_bfloat16fS2_fjLb1ELj1024ELj4ENS_18Kernel_traits_baseILj1024EfS2_fS2_fjLj1024EEEEELb1ELb1EEEvNS_9BwdParamsE:
.text._ZN10layer_norm22ln_bwd_finalize_kernelINS_22Kernel_traits_finalizeILj1024Ef13__nv_bfloat16fS2_fjLb1ELj1024ELj4ENS_18Kernel_traits_baseILj1024EfS2_fS2_fjLj1024EEEEELb1ELb1EEEvNS_9BwdParamsE:
        /* <DEDUP_REMOVED lines=19> */
.L_x_6142:
        /* <DEDUP_REMOVED lines=32> */
.L_x_6134:
        /* <DEDUP_REMOVED lines=47> */
.L_x_6133:
[----:B------:R-:W-:Y:S05]  /*0620*/  BSYNC B1 ;  /* 0x0000000000017941 */ /* 0x000fea0003800000 */
.L_x_6132:
        /* <DEDUP_REMOVED lines=29> */
.L_x_6136:
[----:B------:R-:W-:Y:S05]  /*0800*/  BSYNC B1 ;  /* 0x0000000000017941 */ /* 0x000fea0003800000 */
.L_x_6135:
        /* <DEDUP_REMOVED lines=13> */
.L_x_6131:
[----:B------:R-:W-:Y:S05]  /*08e0*/  BSYNC B0 ;  /* 0x0000000000007941 */ /* 0x000fea0003800000 */
.L_x_6130:
        /* <DEDUP_REMOVED lines=12> */
.L_x_6143:
        /* <DEDUP_REMOVED lines=27> */
.L_x_6144:
        /* <DEDUP_REMOVED lines=9> */
.L_x_6137:
        /* <DEDUP_REMOVED lines=16> */
.L_x_6141:
[----:B------:R-:W-:Y:S05]  /*0cf0*/  BSYNC B0 ;  /* 0x0000000000007941 */ /* 0x000fea0003800000 */
.L_x_6140:
[C---:B------:R-:W-:Y:S02]  /*0d00*/  ISETP.GT.U32.AND P1, PT, R4.reuse, -0x401, PT ;  /* 0xfffffbff0400780c */ /* 0x040fe40003f24070 */
[----:B------:R-:W-:-:S02]  /*0d10*/  IADD3 R4, R4, 0x400, RZ ;  /* 0x0000040004047810 */ /* 0x000fc40007ffe0ff */
[----:B------:R-:W-:-:S09]  /*0d20*/  IADD3 R5, R5, 0x200, RZ ;  /* 0x0000020005057810 */ /* 0x000fd20007ffe0ff */
[----:B012---:R-:W-:Y:S05]  /*0d30*/  @P1 BRA `(.L_x_6142) ;  /* 0xfffff3f000001947 */ /* 0x007fea000383ffff */
[----:B------:R-:W-:Y:S05]  /*0d40*/  EXIT ;  /* 0x000000000000794d */ /* 0x000fea0003800000 */
.L_x_6138:
[----:B------:R-:W-:Y:S01]  /*0d50*/  HFMA2.MMA R14, -RZ, RZ, 0, 1.847743988037109375e-06 ;  /* 0x0000001fff0e7435 */ /* 0x000fe200000001ff */
[----:B---3--:R-:W-:Y:S01]  /*0d60*/  IMAD.MOV.U32 R18, RZ, RZ, R10 ;  /* 0x000000ffff127224 */ /* 0x008fe200078e000a */
[----:B------:R-:W-:Y:S01]  /*0d70*/  MOV R17, 0x1 ;  /* 0x0000000100117802 */ /* 0x000fe20000000f00 */
[----:B------:R-:W-:Y:S01]  /*0d80*/  IMAD.MOV.U32 R19, RZ, RZ, -0x1 ;  /* 0xffffffffff137424 */ /* 0x000fe200078e00ff */
[----:B------:R-:W-:Y:S02]  /*0d90*/  MOV R8, 0xdb0 ;  /* 0x00000db000087802 */ /* 0x000fe40000000f00 */
[----:B012---:R-:W-:Y:S05]  /*0da0*/  CALL.REL.NOINC `($__internal_98_$__cuda_sm70_shflsync_bfly_p) ;  /* 0x0000059000007944 */ /* 0x007fea0003c00000 */
[----:B01----:R-:W-:Y:S05]  /*0db0*/  BRA `(.L_x_6143) ;  /* 0xfffffbf000007947 */ /* 0x003fea000383ffff */
.L_x_6139:
[----:B------:R-:W-:Y:S01]  /*0dc0*/  HFMA2.MMA R14, -RZ, RZ, 0, 1.847743988037109375e-06 ;  /* 0x0000001fff0e7435 */ /* 0x000fe200000001ff */
[----:B------:R-:W-:Y:S01]  /*0dd0*/  MOV R17, 0x2 ;  /* 0x0000000200117802 */ /* 0x000fe20000000f00 */
[----:B------:R-:W-:Y:S01]  /*0de0*/  IMAD.MOV.U32 R19, RZ, RZ, -0x1 ;  /* 0xffffffffff137424 */ /* 0x000fe200078e00ff */
[----:B------:R-:W-:-:S03]  /*0df0*/  MOV R8, 0xe10 ;  /* 0x00000e1000087802 */ /* 0x000fc60000000f00 */
[----:B0123--:R-:W-:Y:S05]  /*0e00*/  CALL.REL.NOINC `($__internal_98_$__cuda_sm70_shflsync_bfly_p) ;  /* 0x0000053000007944 */ /* 0x00ffea0003c00000 */
[----:B01----:R-:W-:Y:S01]  /*0e10*/  FADD.FTZ R18, R18, R14 ;  /* 0x0000000e12127221 */ /* 0x003fe20000010000 */
[----:B------:R-:W-:Y:S01]  /*0e20*/  HFMA2.MMA R14, -RZ, RZ, 0, 1.847743988037109375e-06 ;  /* 0x0000001fff0e7435 */ /* 0x000fe200000001ff */
[----:B------:R-:W-:Y:S01]  /*0e30*/  MOV R17, 0x4 ;  /* 0x0000000400117802 */ /* 0x000fe20000000f00 */
[----:B------:R-:W-:Y:S01]  /*0e40*/  IMAD.MOV.U32 R19, RZ, RZ, -0x1 ;  /* 0xffffffffff137424 */ /* 0x000fe200078e00ff */
[----:B------:R-:W-:-:S03]  /*0e50*/  MOV R8, 0xe70 ;  /* 0x00000e7000087802 */ /* 0x000fc60000000f00 */
[----:B------:R-:W-:Y:S05]  /*0e60*/  CALL.REL.NOINC `($__internal_98_$__cuda_sm70_shflsync_bfly_p) ;  /* 0x000004d000007944 */ /* 0x000fea0003c00000 */
[----:B01----:R-:W-:Y:S01]  /*0e70*/  FADD.FTZ R18, R18, R14 ;  /* 0x0000000e12127221 */ /* 0x003fe20000010000 */
[----:B------:R-:W-:Y:S01]  /*0e80*/  HFMA2.MMA R14, -RZ, RZ, 0, 1.847743988037109375e-06 ;  /* 0x0000001fff0e7435 */ /* 0x000fe200000001ff */
[----:B------:R-:W-:-:S02]  /*0e90*/  MOV R17, 0x8 ;  /* 0x0000000800117802 */ /* 0x000fc40000000f00 */
[----:B------:R-:W-:Y:S02]  /*0ea0*/  MOV R19, 0xffffffff ;  /* 0xffffffff00137802 */ /* 0x000fe40000000f00 */
[----:B------:R-:W-:Y:S02]  /*0eb0*/  MOV R8, 0xed0 ;  /* 0x00000ed000087802 */ /* 0x000fe40000000f00 */
[----:B------:R-:W-:Y:S05]  /*0ec0*/  CALL.REL.NOINC `($__internal_98_$__cuda_sm70_shflsync_bfly_p) ;  /* 0x0000047000007944 */ /* 0x000fea0003c00000 */
[----:B-1----:R-:W-:Y:S01]  /*0ed0*/  FADD.FTZ R10, R18, R14 ;  /* 0x0000000e120a7221 */ /* 0x002fe20000010000 */
[----:B------:R-:W-:Y:S01]  /*0ee0*/  HFMA2.MMA R14, -RZ, RZ, 0, 1.847743988037109375e-06 ;  /* 0x0000001fff0e7435 */ /* 0x000fe200000001ff */
[----:B0-----:R-:W-:Y:S01]  /*0ef0*/  IMAD.MOV.U32 R17, RZ, RZ, 0x10 ;  /* 0x00000010ff117424 */ /* 0x001fe200078e00ff */
[----:B------:R-:W-:Y:S02]  /*0f00*/  MOV R19, 0xffffffff ;  /* 0xffffffff00137802 */ /* 0x000fe40000000f00 */
[----:B------:R-:W-:Y:S02]  /*0f10*/  MOV R18, R10 ;  /* 0x0000000a00127202 */ /* 0x000fe40000000f00 */
[----:B------:R-:W-:Y:S02]  /*0f20*/  MOV R8, 0xf40 ;  /* 0x00000f4000087802 */ /* 0x000fe40000000f00 */
[----:B------:R-:W-:Y:S05]  /*0f30*/  CALL.REL.NOINC `($__internal_98_$__cuda_sm70_shflsync_bfly_p) ;  /* 0x0000040000007944 */ /* 0x000fea0003c00000 */
[----:B0-----:R-:W-:Y:S01]  /*0f40*/  HFMA2.MMA R17, -RZ, RZ, 0, 5.9604644775390625e-08 ;  /* 0x00000001ff117435 */ /* 0x001fe200000001ff */
[----:B-1----:R-:W-:Y:S01]  /*0f50*/  IMAD.MOV.U32 R13, RZ, RZ, R14 ;  /* 0x000000ffff0d7224 */ /* 0x002fe200078e000e */
[----:B------:R-:W-:Y:S01]  /*0f60*/  MOV R18, R15 ;  /* 0x0000000f00127202 */ /* 0x000fe20000000f00 */
[----:B------:R-:W-:Y:S01]  /*0f70*/  IMAD.MOV.U32 R19, RZ, RZ, -0x1 ;  /* 0xffffffffff137424 */ /* 0x000fe200078e00ff */
[----:B------:R-:W-:-:S02]  /*0f80*/  MOV R14, 0x1f ;  /* 0x0000001f000e7802 */ /* 0x000fc40000000f00 */
[----:B------:R-:W-:Y:S02]  /*0f90*/  MOV R8, 0xfb0 ;  /* 0x00000fb000087802 */ /* 0x000fe40000000f00 */
[----:B------:R-:W-:Y:S05]  /*0fa0*/  CALL.REL.NOINC `($__internal_98_$__cuda_sm70_shflsync_bfly_p) ;  /* 0x0000039000007944 */ /* 0x000fea0003c00000 */
[----:B0-----:R-:W-:Y:S01]  /*0fb0*/  HFMA2.MMA R17, -RZ, RZ, 0, 1.1920928955078125e-07 ;  /* 0x00000002ff117435 */ /* 0x001fe200000001ff */
[----:B-1----:R-:W-:Y:S01]  /*0fc0*/  FADD.FTZ R18, R15, R14 ;  /* 0x0000000e0f127221 */ /* 0x002fe20000010000 */
[----:B------:R-:W-:Y:S02]  /*0fd0*/  MOV R14, 0x1f ;  /* 0x0000001f000e7802 */ /* 0x000fe40000000f00 */
[----:B------:R-:W-:Y:S02]  /*0fe0*/  MOV R19, 0xffffffff ;  /* 0xffffffff00137802 */ /* 0x000fe40000000f00 */
[----:B------:R-:W-:Y:S02]  /*0ff0*/  MOV R8, 0x1010 ;  /* 0x0000101000087802 */ /* 0x000fe40000000f00 */
[----:B------:R-:W-:Y:S05]  /*1000*/  CALL.REL.NOINC `($__internal_98_$__cuda_sm70_shflsync_bfly_p) ;  /* 0x0000033000007944 */ /* 0x000fea0003c00000 */
[----:B01----:R-:W-:Y:S01]  /*1010*/  FADD.FTZ R18, R18, R14 ;  /* 0x0000000e12127221 */ /* 0x003fe20000010000 */
[----:B------:R-:W-:Y:S01]  /*1020*/  HFMA2.MMA R14, -RZ, RZ, 0, 1.847743988037109375e-06 ;  /* 0x0000001fff0e7435 */ /* 0x000fe200000001ff */
[----:B------:R-:W-:Y:S01]  /*1030*/  IMAD.MOV.U32 R17, RZ, RZ, 0x4 ;  /* 0x00000004ff117424 */ /* 0x000fe200078e00ff */
[----:B------:R-:W-:Y:S02]  /*1040*/  MOV R19, 0xffffffff ;  /* 0xffffffff00137802 */ /* 0x000fe40000000f00 */
[----:B------:R-:W-:-:S02]  /*1050*/  MOV R8, 0x1070 ;  /* 0x0000107000087802 */ /* 0x000fc40000000f00 */
[----:B------:R-:W-:Y:S05]  /*1060*/  CALL.REL.NOINC `($__internal_98_$__cuda_sm70_shflsync_bfly_p) ;  /* 0x000002d000007944 */ /* 0x000fea0003c00000 */
[----:B0-----:R-:W-:Y:S01]  /*1070*/  HFMA2.MMA R17, -RZ, RZ, 0, 4.76837158203125e-07 ;  /* 0x00000008ff117435 */ /* 0x001fe200000001ff */
[----:B-1----:R-:W-:Y:S01]  /*1080*/  FADD.FTZ R18, R18, R14 ;  /* 0x0000000e12127221 */ /* 0x002fe20000010000 */
[----:B------:R-:W-:Y:S01]  /*1090*/  MOV R19, 0xffffffff ;  /* 0xffffffff00137802 */ /* 0x000fe20000000f00 */
[----:B------:R-:W-:Y:S01]  /*10a0*/  IMAD.MOV.U32 R14, RZ, RZ, 0x1f ;  /* 0x0000001fff0e7424 */ /* 0x000fe200078e00ff */
[----:B------:R-:W-:-:S02]  /*10b0*/  MOV R8, 0x10d0 ;  /* 0x000010d000087802 */ /* 0x000fc40000000f00 */
[----:B------:R-:W-:Y:S05]  /*10c0*/  CALL.REL.NOINC `($__internal_98_$__cuda_sm70_shflsync_bfly_p) ;  /* 0x0000027000007944 */ /* 0x000fea0003c00000 */
[----:B-1----:R-:W-:Y:S01]  /*10d0*/  FADD.FTZ R12, R18, R14 ;  /* 0x0000000e120c7221 */ /* 0x002fe20000010000 */
[----:B0-----:R-:W-:Y:S01]  /*10e0*/  HFMA2.MMA R17, -RZ, RZ, 0, 9.5367431640625e-07 ;  /* 0x00000010ff117435 */ /* 0x001fe200000001ff */
[----:B------:R-:W-:Y:S01]  /*10f0*/  MOV R14, 0x1f ;  /* 0x0000001f000e7802 */ /* 0x000fe20000000f00 */
[----:B------:R-:W-:Y:S01]  /*1100*/  IMAD.MOV.U32 R19, RZ, RZ, -0x1 ;  /* 0xffffffffff137424 */ /* 0x000fe200078e00ff */
[----:B------:R-:W-:-:S02]  /*1110*/  MOV R8, 0x1140 ;  /* 0x0000114000087802 */ /* 0x000fc40000000f00 */
[----:B------:R-:W-:Y:S02]  /*1120*/  MOV R18, R12 ;  /* 0x0000000c00127202 */ /* 0x000fe40000000f00 */
[----:B------:R-:W-:Y:S05]  /*1130*/  CALL.REL.NOINC `($__internal_98_$__cuda_sm70_shflsync_bfly_p) ;  /* 0x0000020000007944 */ /* 0x000fea0003c00000 */
[----:B-1----:R-:W-:Y:S01]  /*1140*/  MOV R15, R14 ;  /* 0x0000000e000f7202 */ /* 0x002fe20000000f00 */
[----:B------:R-:W-:Y:S01]  /*1150*/  HFMA2.MMA R14, -RZ, RZ, 0, 1.847743988037109375e-06 ;  /* 0x0000001fff0e7435 */ /* 0x000fe200000001ff */
[----:B0-----:R-:W-:Y:S01]  /*1160*/  MOV R18, R11 ;  /* 0x0000000b00127202 */ /* 0x001fe20000000f00 */
[----:B------:R-:W-:Y:S01]  /*1170*/  IMAD.MOV.U32 R17, RZ, RZ, 0x1 ;  /* 0x00000001ff117424 */ /* 0x000fe200078e00ff */
[----:B------:R-:W-:Y:S02]  /*1180*/  MOV R19, 0xffffffff ;  /* 0xffffffff00137802 */ /* 0x000fe40000000f00 */
[----:B------:R-:W-:Y:S02]  /*1190*/  MOV R8, 0x11b0 ;  /* 0x000011b000087802 */ /* 0x000fe40000000f00 */
[----:B------:R-:W-:Y:S05]  /*11a0*/  CALL.REL.NOINC `($__internal_98_$__cuda_sm70_shflsync_bfly_p) ;  /* 0x0000019000007944 */ /* 0x000fea0003c00000 */
[----:B0-----:R-:W-:Y:S01]  /*11b0*/  HFMA2.MMA R17, -RZ, RZ, 0, 1.1920928955078125e-07 ;  /* 0x00000002ff117435 */ /* 0x001fe200000001ff */
[----:B-1----:R-:W-:Y:S01]  /*11c0*/  FADD.FTZ R18, R11, R14 ;  /* 0x0000000e0b127221 */ /* 0x002fe20000010000 */
[----:B------:R-:W-:Y:S01]  /*11d0*/  MOV R19, 0xffffffff ;  /* 0xffffffff00137802 */ /* 0x000fe20000000f00 */
[----:B------:R-:W-:Y:S01]  /*11e0*/  IMAD.MOV.U32 R14, RZ, RZ, 0x1f ;  /* 0x0000001fff0e7424 */ /* 0x000fe200078e00ff */
[----:B------:R-:W-:-:S02]  /*11f0*/  MOV R8, 0x1210 ;  /* 0x0000121000087802 */ /* 0x000fc40000000f00 */
[----:B------:R-:W-:Y:S05]  /*1200*/  CALL.REL.NOINC `($__internal_98_$__cuda_sm70_shflsync_bfly_p) ;  /* 0x0000013000007944 */ /* 0x000fea0003c00000 */
[----:B0-----:R-:W-:Y:S01]  /*1210*/  HFMA2.MMA R17, -RZ, RZ, 0, 2.384185791015625e-07 ;  /* 0x00000004ff117435 */ /* 0x001fe200000001ff */
[----:B-1----:R-:W-:Y:S01]  /*1220*/  FADD.FTZ R18, R18, R14 ;  /* 0x0000000e12127221 */ /* 0x002fe20000010000 */
[----:B------:R-:W-:Y:S01]  /*1230*/  MOV R14, 0x1f ;  /* 0x0000001f000e7802 */ /* 0x000fe20000000f00 */
[----:B------:R-:W-:Y:S01]  /*1240*/  IMAD.MOV.U32 R19, RZ, RZ, -0x1 ;  /* 0xffffffffff137424 */ /* 0x000fe200078e00ff */
[----:B------:R-:W-:-:S02]  /*1250*/  MOV R8, 0x1270 ;  /* 0x0000127000087802 */ /* 0x000fc40000000f00 */
[----:B------:R-:W-:Y:S05]  /*1260*/  CALL.REL.NOINC `($__internal_98_$__cuda_sm70_shflsync_bfly_p) ;  /* 0x000000d000007944 */ /* 0x000fea0003c00000 */
[----:B0-----:R-:W-:Y:S01]  /*1270*/  HFMA2.MMA R17, -RZ, RZ, 0, 4.76837158203125e-07 ;  /* 0x00000008ff117435 */ /* 0x001fe200000001ff */
[----:B-1----:R-:W-:Y:S01]  /*1280*/  FADD.FTZ R18, R18, R14 ;  /* 0x0000000e12127221 */ /* 0x002fe20000010000 */
[----:B------:R-:W-:-:S02]  /*1290*/  MOV R14, 0x1f ;  /* 0x0000001f000e7802 */ /* 0x000fc40000000f00 */
[----:B------:R-:W-:Y:S02]  /*12a0*/  MOV R19, 0xffffffff ;  /* 0xffffffff00137802 */ /* 0x000fe40000000f00 */
[----:B------:R-:W-:Y:S02]  /*12b0*/  MOV R8, 0x12d0 ;  /* 0x000012d000087802 */ /* 0x000fe40000000f00 */
[----:B------:R-:W-:Y:S05]  /*12c0*/  CALL.REL.NOINC `($__internal_98_$__cuda_sm70_shflsync_bfly_p) ;  /* 0x0000007000007944 */ /* 0x000fea0003c00000 */
[----:B01----:R-:W-:Y:S01]  /*12d0*/  FADD.FTZ R18, R18, R14 ;  /* 0x0000000e12127221 */ /* 0x003fe20000010000 */
[----:B------:R-:W-:Y:S01]  /*12e0*/  HFMA2.MMA R14, -RZ, RZ, 0, 1.847743988037109375e-06 ;  /* 0x0000001fff0e7435 */ /* 0x000fe200000001ff */
[----:B------:R-:W-:Y:S01]  /*12f0*/  IMAD.MOV.U32 R17, RZ, RZ, 0x10 ;  /* 0x00000010ff117424 */ /* 0x000fe200078e00ff */
[----:B------:R-:W-:Y:S02]  /*1300*/  MOV R19, 0xffffffff ;  /* 0xffffffff00137802 */ /* 0x000fe40000000f00 */
[----:B------:R-:W-:Y:S02]  /*1310*/  MOV R8, 0x1330 ;  /* 0x0000133000087802 */ /* 0x000fe40000000f00 */
[----:B------:R-:W-:Y:S05]  /*1320*/  CALL.REL.NOINC `($__internal_98_$__cuda_sm70_shflsync_bfly_p) ;  /* 0x0000001000007944 */ /* 0x000fea0003c00000 */
[----:B01----:R-:W-:Y:S05]  /*1330*/  BRA `(.L_x_6144) ;  /* 0xfffff82000007947 */ /* 0x003fea000383ffff */
        .weak           $__internal_98_$__cuda_sm70_shflsync_bfly_p
        .type           $__internal_98_$__cuda_sm70_shflsync_bfly_p,@function
        .size           $__internal_98_$__cuda_sm70_shflsync_bfly_p,(.L_x_12400 - $__internal_98_$__cuda_sm70_shflsync_bfly_p)
$__internal_98_$__cuda_sm70_shflsync_bfly_p:
[----:B------:R-:W-:Y:S01]  /*1340*/  HFMA2.MMA R9, -RZ, RZ, 0, 0 ;  /* 0x00000000ff097435 */ /* 0x000fe200000001ff */
[----:B------:R-:W-:Y:S04]  /*1350*/  WARPSYNC R19 ;  /* 0x0000001300007348 */ /* 0x000fe80003800000 */
[----:B------:R0:W1:Y:S01]  /*1360*/  SHFL.BFLY PT, R14, R18, R17, R14 ;  /* 0x0c000011120e7389 */ /* 0x00006200000e000e */
[----:B------:R-:W-:Y:S05]  /*1370*/  RET.REL.NODEC R8 `(_ZN10layer_norm22ln_bwd_finalize_kernelINS_22Kernel_traits_finalizeILj1024Ef13__nv_bfloat16fS2_fjLb1ELj1024ELj4ENS_18Kernel_traits_baseILj1024EfS2_fS2_fjLj1024EEEEELb1ELb1EEEvNS_9BwdParamsE) ;  /* 0xffffec8008007950 */ /* 0x000fea0003c3ffff */
.L_x_6145:
        /* <DEDUP_REMOVED lines=16> */
.L_x_12400:


//--------------------- .text._ZN10layer_norm13ln_bwd_kernelINS_13Kernel_traitsIf13__nv_bfloat16fS2_fjLj1024ELj1ELj4ELj1ELj16ENS_18Kernel_traits_baseILj1024EfS2_fS2_fjLj128EEEEELb1ELb1ELb1ELb1EEEvNS_9BwdParamsE --------------------------
	.section	.text._ZN10layer_norm13ln_bwd_kernelINS_13Kernel_traitsIf13__nv_bfloat16fS2_fjLj1024ELj1ELj4ELj1ELj16ENS_18Kernel_traits_baseILj1024EfS2_fS2_fjLj128EEEEELb1ELb1ELb1ELb1EEEvNS_9BwdParamsE,"ax",@progbits
	.sectioninfo	@"SHI_REGISTERS=255"
	.align	128
        .global         _ZN10layer_norm13ln_bwd_kernelINS_13Kernel_traitsIf13__nv_bfloat16fS2_fjLj1024ELj1ELj4ELj1ELj16ENS_18Kernel_traits_baseILj1024EfS2_fS2_fjLj128EEEEELb1ELb1ELb1ELb1EEEvNS_9BwdParamsE
        .type           _ZN10layer_norm13ln_bwd_kernelINS_13Kernel_traitsIf13__nv_bfloat16fS2_fjLj1024ELj1ELj4ELj1ELj16ENS_18Kernel_traits_baseILj1024EfS2_fS2_fjLj128EEEEELb1ELb1ELb1ELb1EEEvNS_9BwdParamsE,@function
        .size           _ZN10layer_norm13ln_bwd_kernelINS_13Kernel_traitsIf13__nv_bfloat16fS2_fjLj1024ELj1ELj4ELj1ELj16ENS_18Kernel_traits_baseILj1024EfS2_fS2_fjLj128EEEEELb1ELb1ELb1ELb1EEEvNS_9BwdParamsE,(.L_x_12401 - _ZN10layer_norm13ln_bwd_kernelINS_13Kernel_traitsIf13__nv_bfloat16fS2_fjLj1024ELj1ELj4ELj1ELj16ENS_18Kernel_traits_baseILj1024EfS2_fS2_fjLj128EEEEELb1ELb1ELb1ELb1EEEvNS_9BwdParamsE)
        .other          _ZN10layer_norm13ln_bwd_kernelINS_13Kernel_traitsIf13__nv_bfloat16fS2_fjLj1024ELj1ELj4ELj1ELj16ENS_18Kernel_traits_baseILj1024EfS2_fS2_fjLj128EEEEELb1ELb1ELb1ELb1EEEvNS_9BwdParamsE,@"STO_CUDA_ENTRY STV_DEFAULT"
_ZN10layer_norm13ln_bwd_kernelINS_13Kernel_traitsIf13__nv_bfloat16fS2_fjLj1024ELj1ELj4ELj1ELj16ENS_18Kernel_traits_baseILj1024EfS2_fS2_fjLj128EEEEELb1ELb1ELb1ELb1EEEvNS_9BwdParamsE:
.text._ZN10layer_norm13ln_bwd_kernelINS_13Kernel_traitsIf13__nv_bfloat16fS2_fjLj1024ELj1ELj4ELj1ELj16ENS_18Kernel_traits_baseILj1024EfS2_fS2_fjLj128EEEEELb1ELb1ELb1ELb1EEEvNS_9BwdParamsE:
        /* <DEDUP_REMOVED lines=59> */
.L_x_6147:
        /* <DEDUP_REMOVED lines=16> */
[----:B------:R-:W4:Y:S04]  /*04b0*/  LDG.E.128 R8, [R4.64+0x400] ;  /* 0x0004000404087981 */ /* 0x000f28000c1e1d00 */
        /* <DEDUP_REMOVED lines=73> */
[----:B------:R0:W-:Y:S04]  /*0950*/  STL.64 [R1], R8 ;  /* 0x0000000801007387 */ /* 0x0001e80000100a00 */
[----:B------:R0:W-:Y:S02]  /*0960*/  STL.64 [R1+0x8], R10 ;  /* 0x0000080a01007387 */ /* 0x0001e40000100a00 */
.L_x_6288:
[----:B------:R-:W-:-:S10]  /*0970*/  HFMA2.MMA R192, -RZ, RZ, 0, 2.384185791015625e-07 ;  /* 0x00000004ffc07435 */ /* 0x000fd400000001ff */
[----:B------:R-:W-:-:S05]  /*0980*/  IMAD.WIDE R2, R0, R192, c[0x0][0x1d8] ;  /* 0x0000760000027625 */ /* 0x000fca00078e02c0 */
[----:B------:R1:W2:Y:S04]  /*0990*/  LDG.E R194, [R2.64] ;  /* 0x0000000402c27981 */ /* 0x0002a8000c1e1900 */
[----:B0-----:R-:W0:Y:S01]  /*09a0*/  S2R R18, SR_TID.X ;  /* 0x0000000000127919 */ /* 0x001e220000002100 */
[----:B-1----:R-:W-:-:S04]  /*09b0*/  IMAD.WIDE R2, R0, R192, c[0x0][0x1a8] ;  /* 0x00006a0000027625 */ /* 0x002fc800078e02c0 */
[CC--:B------:R-:W-:Y:S02]  /*09c0*/  IMAD.WIDE R16, R0.reuse, R192.reuse, c[0x0][0x1d0] ;  /* 0x0000740000107625 */ /* 0x0c0fe400078e02c0 */
[----:B-----5:R1:W5:Y:S04]  /*09d0*/  LDG.E R2, [R2.64] ;  /* 0x0000000402027981 */ /* 0x020368000c1e1900 */
[----:B------:R3:W5:Y:S01]  /*09e0*/  LDG.E R4, [R16.64] ;  /* 0x0000000410047981 */ /* 0x000762000c1e1900 */
[----:B------:R-:W-:Y:S01]  /*09f0*/  MOV R214, 0x20 ;  /* 0x0000002000d67802 */ /* 0x000fe20000000f00 */
[----:B------:R-:W-:Y:S01]  /*0a00*/  BSSY B1, `(.L_x_6149) ;  /* 0x000019f000017945 */ /* 0x000fe20003800000 */
[----:B------:R-:W-:-:S04]  /*0a10*/  IMAD.WIDE R192, R0, R192, c[0x0][0x1a0] ;  /* 0x0000680000c07625 */ /* 0x000fc800078e02c0 */
[----:B-1----:R-:W-:Y:S01]  /*0a20*/  IMAD R3, R0, c[0x0][0x168], RZ ;  /* 0x00005a0000037a24 */ /* 0x002fe200078e02ff */
[----:B0-----:R-:W-:-:S04]  /*0a30*/  LOP3.LUT R249, R18, 0x1f, RZ, 0xc0, !PT ;  /* 0x0000001f12f97812 */ /* 0x001fc800078ec0ff */
[----:B---3--:R-:W-:-:S04]  /*0a40*/  SHF.R.S32.HI R16, RZ, 0x1f, R3 ;  /* 0x0000001fff107819 */ /* 0x008fc80000011403 */
[----:B------:R-:W-:-:S04]  /*0a50*/  LEA.HI R3, R16, R3, RZ, 0x3 ;  /* 0x0000000310037211 */ /* 0x000fc800078f18ff */
[----:B------:R-:W-:-:S04]  /*0a60*/  LEA.HI.SX32 R3, R3, R249, 0x1d ;  /* 0x000000f903037211 */ /* 0x000fc800078feaff */
[C---:B------:R-:W-:Y:S01]  /*0a70*/  IADD3 R219, R3.reuse, 0x40, RZ ;  /* 0x0000004003db7810 */ /* 0x040fe20007ffe0ff */
[CC--:B------:R-:W-:Y:S01]  /*0a80*/  IMAD.WIDE.U32 R22, R3.reuse, R214.reuse, c[0x0][0x218] ;  /* 0x0000860003167625 */ /* 0x0c0fe200078e00d6 */
[C---:B------:R-:W-:Y:S02]  /*0a90*/  IADD3 R215, R3.reuse, 0x60, RZ ;  /* 0x0000006003d77810 */ /* 0x040fe40007ffe0ff */
[----:B------:R-:W-:Y:S01]  /*0aa0*/  IADD3 R251, R3, 0x20, RZ ;  /* 0x0000002003fb7810 */ /* 0x000fe20007ffe0ff */
[----:B------:R0:W-:Y:S01]  /*0ab0*/  STL [R1+0x10], R219 ;  /* 0x000010db01007387 */ /* 0x0001e20000100800 */
[----:B------:R-:W-:-:S03]  /*0ac0*/  IMAD.WIDE.U32 R18, R219, R214, c[0x0][0x218] ;  /* 0x00008600db127625 */ /* 0x000fc600078e00d6 */
[----:B------:R0:W-:Y:S01]  /*0ad0*/  STL [R1+0x14], R215 ;  /* 0x000014d701007387 */ /* 0x0001e20000100800 */
[----:B------:R-:W-:-:S04]  /*0ae0*/  IMAD.WIDE.U32 R20, R251, R214, c[0x0][0x218] ;  /* 0x00008600fb147625 */ /* 0x000fc800078e00d6 */
[----:B------:R-:W-:Y:S01]  /*0af0*/  IMAD.WIDE.U32 R16, R215, R214, c[0x0][0x218] ;  /* 0x00008600d7107625 */ /* 0x000fe200078e00d6 */
[----:B--2---:R-:W-:-:S13]  /*0b00*/  ISETP.GT.AND P5, PT, R194, RZ, PT ;  /* 0x000000ffc200720c */ /* 0x004fda0003fa4270 */
[----:B------:R-:W-:Y:S05]  /*0b10*/  @P5 BRA `(.L_x_6150) ;  /* 0x000001f000005947 */ /* 0x000fea0003800000 */
[----:B0-----:R-:W-:Y:S02]  /*0b20*/  ISETP.NE.U32.AND P0, PT, RZ, c[0x0][0x218], PT ;  /* 0x00008600ff007a0c */ /* 0x001fe40003f05070 */
[----:B-----5:R-:W-:Y:S02]  /*0b30*/  ISETP.GE.AND P1, PT, R4, 0x1, PT ;  /* 0x000000010400780c */ /* 0x020fe40003f26270 */
[----:B------:R-:W-:-:S13]  /*0b40*/  ISETP.NE.AND.EX P0, PT, RZ, c[0x0][0x21c], PT, P0 ;  /* 0x00008700ff007a0c */ /* 0x000fda0003f05300 */
[----:B------:R0:W5:Y:S04]  /*0b50*/  @P0 LDG.E.128 R52, [R22.64] ;  /* 0x0000000416340981 */ /* 0x000168000c1e1d00 */
[----:B------:R0:W5:Y:S01]  /*0b60*/  @P0 LDG.E.128 R48, [R22.64+0x10] ;  /* 0x0000100416300981 */ /* 0x000162000c1e1d00 */
[----:B------:R-:W-:-:S03]  /*0b70*/  MOV R194, 0x8 ;  /* 0x0000000800c27802 */ /* 0x000fc60000000f00 */
        /* <DEDUP_REMOVED lines=10> */
[----:B------:R-:W-:-:S02]  /*0c20*/  MOV R22, RZ ;  /* 0x000000ff00167202 */ /* 0x000fc40000000f00 */
[----:B------:R-:W-:-:S04]  /*0c30*/  @P1 LEA.HI.SX32 R22, R23, R249, 0x1d ;  /* 0x000000f917161211 */ /* 0x000fc800078feaff */
[C---:B-1----:R-:W-:Y:S02]  /*0c40*/  IADD3 R18, R22.reuse, 0x20, RZ ;  /* 0x0000002016127810 */ /* 0x042fe40007ffe0ff */
[C---:B0-----:R-:W-:Y:S02]  /*0c50*/  IADD3 R21, R22.reuse, 0x40, RZ ;  /* 0x0000004016157810 */ /* 0x041fe40007ffe0ff */
[----:B------:R-:W-:Y:S01]  /*0c60*/  IADD3 R20, R22, 0x60, RZ ;  /* 0x0000006016147810 */ /* 0x000fe20007ffe0ff */
[----:B------:R-:W-:-:S04]  /*0c70*/  IMAD.WIDE.U32 R18, R18, R194, c[0x0][0x190] ;  /* 0x0000640012127625 */ /* 0x000fc800078e00c2 */
[----:B------:R-:W-:-:S04]  /*0c80*/  IMAD.WIDE.U32 R192, R21, R194, c[0x0][0x190] ;  /* 0x0000640015c07625 */ /* 0x000fc800078e00c2 */
[----:B--2---:R-:W-:-:S04]  /*0c90*/  IMAD.WIDE.U32 R16, R22, R194, c[0x0][0x190] ;  /* 0x0000640016107625 */ /* 0x004fc800078e00c2 */
[----:B------:R-:W-:Y:S01]  /*0ca0*/  IMAD.WIDE.U32 R194, R20, R194, c[0x0][0x190] ;  /* 0x0000640014c27625 */ /* 0x000fe200078e00c2 */
[----:B------:R0:W5:Y:S04]  /*0cb0*/  LDG.E.64 R22, [R16.64] ;  /* 0x0000000410167981 */ /* 0x000168000c1e1b00 */
[----:B------:R1:W5:Y:S04]  /*0cc0*/  LDG.E.64 R20, [R18.64] ;  /* 0x0000000412147981 */ /* 0x000368000c1e1b00 */
[----:B0-----:R0:W5:Y:S04]  /*0cd0*/  LDG.E.64 R16, [R194.64] ;  /* 0x00000004c2107981 */ /* 0x001168000c1e1b00 */
[----:B-1----:R1:W5:Y:S01]  /*0ce0*/  LDG.E.64 R18, [R192.64] ;  /* 0x00000004c0127981 */ /* 0x002362000c1e1b00 */
[----:B0-----:R-:W-:Y:S01]  /*0cf0*/  CS2R R194, SRZ ;  /* 0x0000000000c27805 */ /* 0x001fe2000001ff00 */
[----:B------:R-:W-:Y:S05]  /*0d00*/  BRA `(.L_x_6151) ;  /* 0x000016e000007947 */ /* 0x000fea0003800000 */
.L_x_6150:
[----:B0-----:R-:W-:Y:S01]  /*0d10*/  IADD3 R194, R194, -0x1, RZ ;  /* 0xffffffffc2c27810 */ /* 0x001fe20007ffe0ff */
[----:B------:R-:W-:Y:S04]  /*0d20*/  STL [R1+0xdc], R60 ;  /* 0x0000dc3c01007387 */ /* 0x000fe80000100800 */
[----:B------:R-:W-:-:S02]  /*0d30*/  IMAD R194, R194, c[0x0][0x168], RZ ;  /* 0x00005a00c2c27a24 */ /* 0x000fc400078e02ff */
[----:B------:R-:W-:Y:S01]  /*0d40*/  IMAD.WIDE.U32 R6, R219, R214, c[0x0][0x188] ;  /* 0x00006200db067625 */ /* 0x000fe200078e00d6 */
[----:B------:R-:W-:Y:S01]  /*0d50*/  MOV R225, 0x10 ;  /* 0x0000001000e17802 */ /* 0x000fe20000000f00 */
[----:B------:R-:W-:Y:S01]  /*0d60*/  STL [R1+0xd8], R59 ;  /* 0x0000d83b01007387 */ /* 0x000fe20000100800 */
[----:B------:R-:W-:-:S03]  /*0d70*/  SHF.R.S32.HI R5, RZ, 0x1f, R194 ;  /* 0x0000001fff057819 */ /* 0x000fc600000114c2 */
[----:B------:R0:W2:Y:S01]  /*0d80*/  LDG.E.128 R200, [R6.64] ;  /* 0x0000000406c87981 */ /* 0x0000a2000c1e1d00 */
[----:B------:R-:W-:-:S03]  /*0d90*/  LEA.HI R220, R5, R194, RZ, 0x3 ;  /* 0x000000c205dc7211 */ /* 0x000fc600078f18ff */
[----:B------:R0:W3:Y:S01]  /*0da0*/  LDG.E.128 R204, [R6.64+0x10] ;  /* 0x0000100406cc7981 */ /* 0x0000e2000c1e1d00 */
[----:B------:R-:W-:Y:S01]  /*0db0*/  LEA.HI.SX32 R220, R220, R249, 0x1d ;  /* 0x000000f9dcdc7211 */ /* 0x000fe200078feaff */
[-C--:B------:R-:W-:Y:S02]  /*0dc0*/  IMAD.WIDE.U32 R188, R3, R214.reuse, c[0x0][0x188] ;  /* 0x0000620003bc7625 */ /* 0x080fe400078e00d6 */
[----:B------:R1:W4:Y:S02]  /*0dd0*/  LDG.E R5, [R192.64] ;  /* 0x00000004c0057981 */ /* 0x000324000c1e1900 */
[----:B------:R-:W-:Y:S01]  /*0de0*/  IMAD.WIDE.U32 R196, R251, R214, c[0x0][0x188] ;  /* 0x00006200fbc47625 */ /* 0x000fe200078e00d6 */
[C---:B------:R-:W-:Y:S01]  /*0df0*/  IADD3 R221, R220.reuse, 0x40, RZ ;  /* 0x00000040dcdd7810 */ /* 0x040fe20007ffe0ff */
[----:B------:R1:W2:Y:S01]  /*0e00*/  LDG.E.128 R8, [R188.64] ;  /* 0x00000004bc087981 */ /* 0x0002a2000c1e1d00 */
[C---:B0-----:R-:W-:Y:S01]  /*0e10*/  IADD3 R6, R220.reuse, 0x20, RZ ;  /* 0x00000020dc067810 */ /* 0x041fe20007ffe0ff */
[CC--:B------:R-:W-:Y:S01]  /*0e20*/  IMAD.WIDE.U32 R12, R220.reuse, R225.reuse, c[0x0][0x208] ;  /* 0x00008200dc0c7625 */ /* 0x0c0fe200078e00e1 */
[----:B------:R-:W-:Y:S01]  /*0e30*/  IADD3 R224, R220, 0x60, RZ ;  /* 0x00000060dce07810 */ /* 0x000fe20007ffe0ff */
[----:B------:R-:W-:Y:S02]  /*0e40*/  STL [R1+0xd4], R58 ;  /* 0x0000d43a01007387 */ /* 0x000fe40000100800 */
[----:B------:R-:W-:-:S02]  /*0e50*/  IMAD.WIDE.U32 R6, R6, R225, c[0x0][0x208] ;  /* 0x0000820006067625 */ /* 0x000fc400078e00e1 */
[----:B-1----:R0:W3:Y:S04]  /*0e60*/  LDG.E.128 R192, [R196.64] ;  /* 0x00000004c4c07981 */ /* 0x0020e8000c1e1d00 */
[----:B------:R1:W3:Y:S04]  /*0e70*/  LDG.E.128 R216, [R6.64] ;  /* 0x0000000406d87981 */ /* 0x0002e8000c1e1d00 */
[----:B------:R-:W3:Y:S04]  /*0e80*/  LDG.E.128 R188, [R188.64+0x10] ;  /* 0x00001004bcbc7981 */ /* 0x000ee8000c1e1d00 */
[----:B------:R-:W3:Y:S01]  /*0e90*/  LDG.E.128 R12, [R12.64] ;  /* 0x000000040c0c7981 */ /* 0x000ee2000c1e1d00 */
[----:B-1----:R-:W-:-:S03]  /*0ea0*/  IMAD.WIDE.U32 R6, R221, R225, c[0x0][0x208] ;  /* 0x00008200dd067625 */ /* 0x002fc600078e00e1 */
[----:B0-----:R-:W3:Y:S04]  /*0eb0*/  LDG.E.128 R196, [R196.64+0x10] ;  /* 0x00001004c4c47981 */ /* 0x001ee8000c1e1d00 */
[----:B------:R0:W3:Y:S01]  /*0ec0*/  LDG.E.128 R220, [R6.64] ;  /* 0x0000000406dc7981 */ /* 0x0000e2000c1e1d00 */
[----:B-----5:R-:W-:-:S03]  /*0ed0*/  ISETP.GE.AND P1, PT, R4, 0x1, PT ;  /* 0x000000010400780c */ /* 0x020fc60003f26270 */
[----:B------:R-:W-:Y:S04]  /*0ee0*/  STL [R1+0xd0], R57 ;  /* 0x0000d03901007387 */ /* 0x000fe80000100800 */
[----:B------:R-:W-:Y:S01]  /*0ef0*/  STL [R1+0xcc], R56 ;  /* 0x0000cc3801007387 */ /* 0x000fe20000100800 */
[----:B0-----:R-:W-:-:S03]  /*0f00*/  IMAD.WIDE.U32 R6, R224, R225, c[0x0][0x208] ;  /* 0x00008200e0067625 */ /* 0x001fc600078e00e1 */
[----:B------:R0:W-:Y:S04]  /*0f10*/  STL [R1+0xc8], R0 ;  /* 0x0000c80001007387 */ /* 0x0001e80000100800 */
[----:B------:R1:W3:Y:S01]  /*0f20*/  LDG.E.128 R224, [R6.64] ;  /* 0x0000000406e07981 */ /* 0x0002e2000c1e1d00 */
[----:B------:R-:W-:Y:S01]  /*0f30*/  ISETP.NE.U32.AND P0, PT, RZ, c[0x0][0x218], PT ;  /* 0x00008600ff007a0c */ /* 0x000fe20003f05070 */
[----:B------:R-:W-:Y:S01]  /*0f40*/  IMAD.WIDE.U32 R212, R215, R214, c[0x0][0x188] ;  /* 0x00006200d7d47625 */ /* 0x000fe200078e00d6 */
[----:B------:R-:W-:Y:S01]  /*0f50*/  MOV R228, 0x8 ;  /* 0x0000000800e47802 */ /* 0x000fe20000000f00 */
[----:B------:R-:W3:Y:S01]  /*0f60*/  LDL R247, [R1+0xbc] ;  /* 0x0000bc0001f77983 */ /* 0x000ee20000100800 */
[----:B0-----:R-:W0:Y:S01]  /*0f70*/  LDC.U8 R0, c[0x0][0x1f0] ;  /* 0x00007c00ff007b82 */ /* 0x001e220000000000 */
[----:B-1----:R-:W-:-:S02]  /*0f80*/  @P1 IADD3 R6, R4, -0x1, RZ ;  /* 0xffffffff04061810 */ /* 0x002fc40007ffe0ff */
[----:B------:R1:W3:Y:S01]  /*0f90*/  LDG.E.128 R208, [R212.64] ;  /* 0x00000004d4d07981 */ /* 0x0002e2000c1e1d00 */
[----:B------:R-:W-:Y:S02]  /*0fa0*/  ISETP.NE.AND.EX P0, PT, RZ, c[0x0][0x21c], PT, P0 ;  /* 0x00008700ff007a0c */ /* 0x000fe40003f05300 */
[----:B------:R-:W-:-:S05]  /*0fb0*/  @P1 IMAD R6, R6, c[0x0][0x168], RZ ;  /* 0x00005a0006061a24 */ /* 0x000fca00078e02ff */
[----:B------:R-:W-:Y:S01]  /*0fc0*/  @P1 SHF.R.S32.HI R7, RZ, 0x1f, R6 ;  /* 0x0000001fff071819 */ /* 0x000fe20000011406 */
[----:B-1----:R-:W3:Y:S03]  /*0fd0*/  LDG.E.128 R212, [R212.64+0x10] ;  /* 0x00001004d4d47981 */ /* 0x002ee6000c1e1d00 */
[----:B------:R-:W-:Y:S02]  /*0fe0*/  @P1 LEA.HI R7, R7, R6, RZ, 0x3 ;  /* 0x0000000607071211 */ /* 0x000fe400078f18ff */
[----:B------:R1:W5:Y:S01]  /*0ff0*/  @P0 LDG.E.128 R52, [R22.64] ;  /* 0x0000000416340981 */ /* 0x000362000c1e1d00 */
[----:B------:R-:W-:Y:S02]  /*1000*/  MOV R6, RZ ;  /* 0x000000ff00067202 */ /* 0x000fe40000000f00 */
[----:B------:R-:W-:Y:S01]  /*1010*/  @P1 LEA.HI.SX32 R6, R7, R249, 0x1d ;  /* 0x000000f907061211 */ /* 0x000fe200078feaff */
[----:B------:R1:W5:Y:S04]  /*1020*/  @P0 LDG.E.128 R48, [R22.64+0x10] ;  /* 0x0000100416300981 */ /* 0x000368000c1e1d00 */
[----:B------:R0:W5:Y:S04]  /*1030*/  @P0 LDG.E.128 R44, [R20.64] ;  /* 0x00000004142c0981 */ /* 0x000168000c1e1d00 */
[----:B------:R0:W5:Y:S04]  /*1040*/  @P0 LDG.E.128 R40, [R20.64+0x10] ;  /* 0x0000100414280981 */ /* 0x000168000c1e1d00 */
[----:B------:R0:W5:Y:S04]  /*1050*/  @P0 LDG.E.128 R36, [R18.64] ;  /* 0x0000000412240981 */ /* 0x000168000c1e1d00 */
[----:B------:R1:W5:Y:S04]  /*1060*/  @P0 LDG.E.128 R32, [R18.64+0x10] ;  /* 0x0000100412200981 */ /* 0x000368000c1e1d00 */
[----:B------:R1:W5:Y:S04]  /*1070*/  @P0 LDG.E.128 R28, [R16.64] ;  /* 0x00000004101c0981 */ /* 0x000368000c1e1d00 */
[----:B------:R1:W5:Y:S01]  /*1080*/  @P0 LDG.E.128 R24, [R16.64+0x10] ;  /* 0x0000100410180981 */ /* 0x000362000c1e1d00 */
[----:B0-----:R-:W-:-:S02]  /*1090*/  ISETP.NE.AND P0, PT, R0, RZ, PT ;  /* 0x000000ff0000720c */ /* 0x001fc40003f05270 */
[C---:B-1----:R-:W-:Y:S02]  /*10a0*/  IADD3 R19, R6.reuse, 0x20, RZ ;  /* 0x0000002006137810 */ /* 0x042fe40007ffe0ff */
        /* <DEDUP_REMOVED lines=8> */
[----:B------:R-:W5:Y:S04]  /*1130*/  LDG.E.64 R18, [R18.64] ;  /* 0x0000000412127981 */ /* 0x000f68000c1e1b00 */
[----:B------:R0:W5:Y:S01]  /*1140*/  LDG.E.64 R16, [R6.64] ;  /* 0x0000000406107981 */ /* 0x000162000c1e1b00 */
[----:B----4-:R-:W-:-:S05]  /*1150*/  FSEL R5, R5, RZ, !P0 ;  /* 0x000000ff05057208 */ /* 0x010fca0004000000 */
[C---:B--2---:R-:W-:Y:S02]  /*1160*/  FADD.FTZ R232, -R5.reuse, R9 ;  /* 0x0000000905e87221 */ /* 0x044fe40000010100 */
[C---:B------:R-:W-:Y:S02]  /*1170*/  FADD.FTZ R230, -R5.reuse, R11 ;  /* 0x0000000b05e67221 */ /* 0x040fe40000010100 */
[C---:B------:R-:W-:Y:S02]  /*1180*/  FADD.FTZ R231, -R5.reuse, R10 ;  /* 0x0000000a05e77221 */ /* 0x040fe40000010100 */
[C---:B---3--:R-:W-:Y:S02]  /*1190*/  FADD.FTZ R9, -R5.reuse, R193 ;  /* 0x000000c105097221 */ /* 0x048fe40000010100 */
[C---:B------:R-:W-:Y:S02]  /*11a0*/  FADD.FTZ R11, -R5.reuse, R195 ;  /* 0x000000c3050b7221 */ /* 0x040fe40000010100 */
[----:B------:R-:W-:-:S02]  /*11b0*/  FADD.FTZ R10, -R5, R194 ;  /* 0x000000c2050a7221 */ /* 0x000fc40000010100 */
[C---:B------:R-:W-:Y:S02]  /*11c0*/  FADD.FTZ R193, -R5.reuse, R205 ;  /* 0x000000cd05c17221 */ /* 0x040fe40000010100 */
[C---:B------:R-:W-:Y:S02]  /*11d0*/  FADD.FTZ R228, -R5.reuse, R189 ;  /* 0x000000bd05e47221 */ /* 0x040fe40000010100 */
[C---:B------:R-:W-:Y:S01]  /*11e0*/  FADD.FTZ R194, -R5.reuse, R206 ;  /* 0x000000ce05c27221 */ /* 0x040fe20000010100 */
[--C-:B------:R-:W-:Y:S02]  /*11f0*/  PRMT R237, RZ, 0x5410, R12.reuse ;  /* 0x00005410ffed7816 */ /* 0x100fe4000000000c */
[----:B------:R-:W-:Y:S02]  /*1200*/  PRMT R235, RZ, 0x7610, R12 ;  /* 0x00007610ffeb7816 */ /* 0x000fe4000000000c */
[----:B------:R-:W-:Y:S01]  /*1210*/  PRMT R245, RZ, 0x7610, R14 ;  /* 0x00007610fff57816 */ /* 0x000fe2000000000e */
[----:B------:R-:W-:-:S02]  /*1220*/  FADD.FTZ R12, -R5, R196 ;  /* 0x000000c4050c7221 */ /* 0x000fc40000010100 */
[C---:B------:R-:W-:Y:S01]  /*1230*/  FMUL.FTZ R240, R2.reuse, R228 ;  /* 0x000000e402f07220 */ /* 0x040fe20000410000 */
[----:B------:R-:W-:Y:S01]  /*1240*/  PRMT R206, RZ, 0x7610, R217 ;  /* 0x00007610ffce7816 */ /* 0x000fe200000000d9 */
[----:B------:R-:W-:Y:S01]  /*1250*/  FADD.FTZ R195, -R5, R207 ;  /* 0x000000cf05c37221 */ /* 0x000fe20000010100 */
[----:B------:R-:W-:Y:S01]  /*1260*/  PRMT R207, RZ, 0x5410, R217 ;  /* 0x00005410ffcf7816 */ /* 0x000fe200000000d9 */
[C---:B------:R-:W-:Y:S01]  /*1270*/  FMUL.FTZ R228, R2.reuse, R11 ;  /* 0x0000000b02e47220 */ /* 0x040fe20000410000 */
[----:B------:R-:W2:Y:S01]  /*1280*/  LDL R217, [R1+0xb4] ;  /* 0x0000b40001d97983 */ /* 0x000ea20000100800 */
[----:B------:R-:W-:Y:S01]  /*1290*/  FMUL.FTZ R11, R2, R193 ;  /* 0x000000c1020b7220 */ /* 0x000fe20000410000 */
[----:B------:R-:W-:Y:S02]  /*12a0*/  MOV R193, R245 ;  /* 0x000000f500c17202 */ /* 0x000fe40000000f00 */
[----:B------:R-:W3:Y:S01]  /*12b0*/  LDL R245, [R1+0xc0] ;  /* 0x0000c00001f57983 */ /* 0x000ee20000100800 */
[----:B------:R-:W-:-:S02]  /*12c0*/  PRMT R58, RZ, 0x5410, R226 ;  /* 0x00005410ff3a7816 */ /* 0x000fc400000000e2 */
[----:B------:R-:W-:Y:S01]  /*12d0*/  PRMT R57, RZ, 0x7610, R226 ;  /* 0x00007610ff397816 */ /* 0x000fe200000000e2 */
[C---:B------:R-:W-:Y:S02]  /*12e0*/  FMUL.FTZ R226, R2.reuse, R12 ;  /* 0x0000000c02e27220 */ /* 0x040fe40000410000 */
[----:B------:R-:W-:Y:S02]  /*12f0*/  FMUL.FTZ R12, R2, R194 ;  /* 0x000000c2020c7220 */ /* 0x000fe40000410000 */
[----:B------:R-:W4:Y:S01]  /*1300*/  LDL R194, [R1+0xa8] ;  /* 0x0000a80001c27983 */ /* 0x000f220000100800 */
[C---:B------:R-:W-:Y:S01]  /*1310*/  FADD.FTZ R233, -R5.reuse, R8 ;  /* 0x0000000805e97221 */ /* 0x040fe20000010100 */
[--C-:B------:R-:W-:Y:S01]  /*1320*/  PRMT R241, RZ, 0x5410, R13.reuse ;  /* 0x00005410fff17816 */ /* 0x100fe2000000000d */
[C---:B------:R-:W-:Y:S01]  /*1330*/  FADD.FTZ R229, -R5.reuse, R188 ;  /* 0x000000bc05e57221 */ /* 0x040fe20000010100 */
[----:B------:R-:W-:Y:S01]  /*1340*/  PRMT R239, RZ, 0x7610, R13 ;  /* 0x00007610ffef7816 */ /* 0x000fe2000000000d */
[C---:B0-----:R-:W-:Y:S01]  /*1350*/  FADD.FTZ R6, -R5.reuse, R190 ;  /* 0x000000be05067221 */ /* 0x041fe20000010100 */
        /* <DEDUP_REMOVED lines=13> */
[----:B------:R-:W-:Y:S01]  /*1430*/  PRMT R252, RZ, 0x5410, R224 ;  /* 0x00005410fffc7816 */ /* 0x000fe200000000e0 */
        /* <DEDUP_REMOVED lines=8> */
[----:B------:R-:W-:Y:S02]  /*14c0*/  FADD.FTZ R203, -R5, R215 ;  /* 0x000000d705cb7221 */ /* 0x000fe40000010100 */
[C---:B------:R-:W-:Y:S01]  /*14d0*/  FMUL.FTZ R5, R2.reuse, R233 ;  /* 0x000000e902057220 */ /* 0x040fe20000410000 */
[----:B------:R-:W-:Y:S01]  /*14e0*/  MOV R233, R236 ;  /* 0x000000ec00e97202 */ /* 0x000fe20000000f00 */
[C---:B------:R-:W-:Y:S02]  /*14f0*/  FMUL.FTZ R248, R2.reuse, R232 ;  /* 0x000000e802f87220 */ /* 0x040fe40000410000 */
[----:B------:R-:W-:-:S02]  /*1500*/  FMUL.FTZ R238, R2, R6 ;  /* 0x0000000602ee7220 */ /* 0x000fc40000410000 */
[C---:B------:R-:W-:Y:S02]  /*1510*/  FMUL.FTZ R224, R2.reuse, R13 ;  /* 0x0000000d02e07220 */ /* 0x040fe40000410000 */
[C---:B------:R-:W-:Y:S02]  /*1520*/  FMUL.FTZ R6, R2.reuse, R188 ;  /* 0x000000bc02067220 */ /* 0x040fe40000410000 */
[C---:B------:R-:W-:Y:S01]  /*1530*/  FMUL.FTZ R13, R2.reuse, R195 ;  /* 0x000000c3020d7220 */ /* 0x040fe20000410000 */
[----:B------:R-:W-:Y:S01]  /*1540*/  MOV R195, R243 ;  /* 0x000000f300c37202 */ /* 0x000fe20000000f00 */
[C---:B------:R-:W-:Y:S01]  /*1550*/  FMUL.FTZ R246, R2.reuse, R231 ;  /* 0x000000e702f67220 */ /* 0x040fe20000410000 */
[--C-:B------:R-:W-:Y:S01]  /*1560*/  PRMT R205, RZ, 0x5410, R216.reuse ;  /* 0x00005410ffcd7816 */ /* 0x100fe200000000d8 */
[C---:B------:R-:W-:Y:S01]  /*1570*/  FMUL.FTZ R188, R2.reuse, R198 ;  /* 0x000000c602bc7220 */ /* 0x040fe20000410000 */
[----:B------:R-:W-:Y:S01]  /*1580*/  PRMT R204, RZ, 0x7610, R216 ;  /* 0x00007610ffcc7816 */ /* 0x000fe200000000d8 */
[C---:B------:R-:W-:Y:S01]  /*1590*/  FMUL.FTZ R242, R2.reuse, R229 ;  /* 0x000000e502f27220 */ /* 0x040fe20000410000 */
[--C-:B------:R-:W-:Y:S01]  /*15a0*/  PRMT R211, RZ, 0x5410, R219.reuse ;  /* 0x00005410ffd37816 */ /* 0x100fe200000000db */
[----:B------:R-:W4:Y:S01]  /*15b0*/  LDL R198, [R1+0xb8] ;  /* 0x0000b80001c67983 */ /* 0x000f220000100800 */
[----:B------:R-:W-:Y:S01]  /*15c0*/  PRMT R210, RZ, 0x7610, R219 ;  /* 0x00007610ffd27816 */ /* 0x000fe200000000db */
[----:B------:R-:W-:Y:S01]  /*15d0*/  FMUL.FTZ R232, R2, R9 ;  /* 0x0000000902e87220 */ /* 0x000fe20000410000 */
[--C-:B------:R-:W-:Y:S01]  /*15e0*/  PRMT R219, RZ, 0x5410, R222.reuse ;  /* 0x00005410ffdb7816 */ /* 0x100fe200000000de */
[----:B------:R-:W4:Y:S01]  /*15f0*/  LDL R231, [R1+0xb0] ;  /* 0x0000b00001e77983 */ /* 0x000f220000100800 */
[----:B------:R-:W-:Y:S01]  /*1600*/  PRMT R216, RZ, 0x7610, R222 ;  /* 0x00007610ffd87816 */ /* 0x000fe200000000de */
[-C--:B------:R-:W-:Y:S01]  /*1610*/  FFMA.FTZ R149, R248, R235.reuse, R149 ;  /* 0x000000ebf8957223 */ /* 0x080fe20000010095 */
[----:B------:R-:W-:Y:S01]  /*1620*/  PRMT R60, RZ, 0x5410, R225 ;  /* 0x00005410ff3c7816 */ /* 0x000fe200000000e1 */
[----:B------:R-:W-:Y:S01]  /*1630*/  FADD.FTZ R153, R153, R235 ;  /* 0x000000eb99997221 */ /* 0x000fe20000010000 */
[----:B------:R-:W-:Y:S01]  /*1640*/  PRMT R59, RZ, 0x7610, R225 ;  /* 0x00007610ff3b7816 */ /* 0x000fe200000000e1 */
[----:B------:R-:W-:Y:S01]  /*1650*/  FMUL.FTZ R247, R247, R235 ;  /* 0x000000ebf7f77220 */ /* 0x000fe20000410000 */
[----:B------:R-:W4:Y:S01]  /*1660*/  LDL R225, [R1+0x9c] ;  /* 0x00009c0001e17983 */ /* 0x000f220000100800 */
[--C-:B------:R-:W-:Y:S01]  /*1670*/  PRMT R56, RZ, 0x5410, R227.reuse ;  /* 0x00005410ff387816 */ /* 0x100fe200000000e3 */
[C---:B------:R-:W-:Y:S01]  /*1680*/  FMUL.FTZ R222, R2.reuse, R14 ;  /* 0x0000000e02de7220 */ /* 0x040fe20000410000 */
[----:B------:R-:W-:Y:S01]  /*1690*/  PRMT R0, RZ, 0x7610, R227 ;  /* 0x00007610ff007816 */ /* 0x000fe200000000e3 */
[C---:B------:R-:W-:Y:S01]  /*16a0*/  FMUL.FTZ R9, R2.reuse, R191 ;  /* 0x000000bf02097220 */ /* 0x040fe20000410000 */
[--C-:B------:R-:W-:Y:S01]  /*16b0*/  PRMT R215, RZ, 0x5410, R221.reuse ;  /* 0x00005410ffd77816 */ /* 0x100fe200000000dd */
[----:B------:R-:W4:Y:S01]  /*16c0*/  LDL R227, [R1+0x98] ;  /* 0x0000980001e37983 */ /* 0x000f220000100800 */
[----:B------:R-:W-:Y:S01]  /*16d0*/  PRMT R214, RZ, 0x7610, R221 ;  /* 0x00007610ffd67816 */ /* 0x000fe200000000dd */
[----:B------:R-:W-:-:S02]  /*16e0*/  FMUL.FTZ R14, R2, R196 ;  /* 0x000000c4020e7220 */ /* 0x000fc40000410000 */
[----:B------:R-:W-:Y:S01]  /*16f0*/  FMUL.FTZ R191, R2, R201 ;  /* 0x000000c902bf7220 */ /* 0x000fe20000410000 */
[----:B------:R-:W4:Y:S01]  /*1700*/  LDL R221, [R1+0xa4] ;  /* 0x0000a40001dd7983 */ /* 0x000f220000100800 */
[----:B------:R-:W-:Y:S02]  /*1710*/  FFMA.FTZ R150, R246, R241, R150 ;  /* 0x000000f1f6967223 */ /* 0x000fe40000010096 */
[----:B------:R-:W-:Y:S01]  /*1720*/  FADD.FTZ R154, R154, R241 ;  /* 0x000000f19a9a7221 */ /* 0x000fe20000010000 */
[----:B------:R-:W4:Y:S01]  /*1730*/  LDL R201, [R1+0x94] ;  /* 0x0000940001c97983 */ /* 0x000f220000100800 */
[----:B------:R-:W-:Y:S02]  /*1740*/  FMUL.FTZ R196, R2, R202 ;  /* 0x000000ca02c47220 */ /* 0x000fe40000410000 */
[----:B------:R-:W-:Y:S01]  /*1750*/  FADD.FTZ R176, R176, R195 ;  /* 0x000000c3b0b07221 */ /* 0x000fe20000010000 */
[----:B------:R-:W4:Y:S01]  /*1760*/  LDL R202, [R1+0x90] ;  /* 0x0000900001ca7983 */ /* 0x000f220000100800 */
[----:B------:R-:W-:-:S02]  /*1770*/  FFMA.FTZ R108, R242, R195, R108 ;  /* 0x000000c3f26c7223 */ /* 0x000fc4000001006c */
[----:B---3--:R-:W-:Y:S01]  /*1780*/  FMUL.FTZ R245, R245, R241 ;  /* 0x000000f1f5f57220 */ /* 0x008fe20000410000 */
[--C-:B------:R-:W-:Y:S01]  /*1790*/  PRMT R209, RZ, 0x5410, R218.reuse ;  /* 0x00005410ffd17816 */ /* 0x100fe200000000da */
[----:B--2---:R-:W-:Y:S01]  /*17a0*/  FMUL.FTZ R235, R217, R233 ;  /* 0x000000e9d9eb7220 */ /* 0x004fe20000410000 */
[----:B------:R-:W-:Y:S01]  /*17b0*/  PRMT R208, RZ, 0x7610, R218 ;  /* 0x00007610ffd07816 */ /* 0x000fe200000000da */
[----:B------:R-:W2:Y:S01]  /*17c0*/  LDL R217, [R1+0x88] ;  /* 0x0000880001d97983 */ /* 0x000ea20000100800 */
[----:B------:R-:W-:Y:S02]  /*17d0*/  FMUL.FTZ R236, R2, R7 ;  /* 0x0000000702ec7220 */ /* 0x000fe40000410000 */
[----:B------:R-:W-:Y:S02]  /*17e0*/  FFMA.FTZ R148, R5, R237, R148 ;  /* 0x000000ed05947223 */ /* 0x000fe40000010094 */
[----:B------:R-:W-:Y:S01]  /*17f0*/  FADD.FTZ R152, R152, R237 ;  /* 0x000000ed98987221 */ /* 0x000fe20000010000 */
[--C-:B------:R-:W-:Y:S01]  /*1800*/  PRMT R213, RZ, 0x5410, R220.reuse ;  /* 0x00005410ffd57816 */ /* 0x100fe200000000dc */
[----:B------:R-:W-:Y:S01]  /*1810*/  FADD.FTZ R179, R179, R233 ;  /* 0x000000e9b3b37221 */ /* 0x000fe20000010000 */
[----:B------:R-:W-:-:S02]  /*1820*/  PRMT R212, RZ, 0x7610, R220 ;  /* 0x00007610ffd47816 */ /* 0x000fc400000000dc */
[--C-:B------:R-:W-:Y:S01]  /*1830*/  PRMT R249, RZ, 0x5410, R223.reuse ;  /* 0x00005410fff97816 */ /* 0x100fe200000000df */
[----:B----4-:R-:W-:Y:S01]  /*1840*/  FMUL.FTZ R241, R194, R195 ;  /* 0x000000c3c2f17220 */ /* 0x010fe20000410000 */
[----:B------:R-:W3:Y:S04]  /*1850*/  LDL R243, [R1+0xc4] ;  /* 0x0000c40001f37983 */ /* 0x000ee80000100800 */
[----:B------:R-:W4:Y:S04]  /*1860*/  LDL R195, [R1+0x80] ;  /* 0x0000800001c37983 */ /* 0x000f280000100800 */
[----:B------:R-:W3:Y:S01]  /*1870*/  LDL R194, [R1+0x84] ;  /* 0x0000840001c27983 */ /* 0x000ee20000100800 */
[----:B------:R-:W-:Y:S01]  /*1880*/  MOV R229, R234 ;  /* 0x000000ea00e57202 */ /* 0x000fe20000000f00 */
[C---:B------:R-:W-:Y:S01]  /*1890*/  FMUL.FTZ R234, R2.reuse, R8 ;  /* 0x0000000802ea7220 */ /* 0x040fe20000410000 */
[----:B------:R-:W-:Y:S01]  /*18a0*/  PRMT R220, RZ, 0x7610, R223 ;  /* 0x00007610ffdc7816 */ /* 0x000fe200000000df */
[----:B------:R-:W-:Y:S01]  /*18b0*/  FMUL.FTZ R218, R2, R15 ;  /* 0x0000000f02da7220 */ /* 0x000fe20000410000 */
[----:B------:R-:W3:Y:S01]  /*18c0*/  LDL R223, [R1+0xa0] ;  /* 0x0000a00001df7983 */ /* 0x000ee20000100800 */
[----:B------:R-:W-:-:S02]  /*18d0*/  FFMA.FTZ R111, R236, R233, R111 ;  /* 0x000000e9ec6f7223 */ /* 0x000fc4000001006f */
[C---:B------:R-:W-:Y:S02]  /*18e0*/  FMUL.FTZ R8, R2.reuse, R190 ;  /* 0x000000be02087220 */ /* 0x040fe40000410000 */
[C---:B------:R-:W-:Y:S02]  /*18f0*/  FMUL.FTZ R15, R2.reuse, R197 ;  /* 0x000000c5020f7220 */ /* 0x040fe40000410000 */
[C---:B------:R-:W-:Y:S02]  /*1900*/  FMUL.FTZ R190, R2.reuse, R200 ;  /* 0x000000c802be7220 */ /* 0x040fe40000410000 */
[----:B------:R-:W-:Y:S01]  /*1910*/  FMUL.FTZ R197, R2, R203 ;  /* 0x000000cb02c57220 */ /* 0x000fe20000410000 */
[----:B------:R-:W3:Y:S04]  /*1920*/  LDL R200, [R1+0x7c] ;  /* 0x00007c0001c87983 */ /* 0x000ee80000100800 */
[----:B------:R-:W3:Y:S01]  /*1930*/  LDL R203, [R1+0x8c] ;  /* 0x00008c0001cb7983 */ /* 0x000ee20000100800 */
[----:B------:R-:W-:-:S02]  /*1940*/  FMUL.FTZ R198, R198, R237 ;  /* 0x000000edc6c67220 */ /* 0x000fc40000410000 */
[----:B------:R-:W-:Y:S02]  /*1950*/  FMUL.FTZ R237, R231, R229 ;  /* 0x000000e5e7ed7220 */ /* 0x000fe40000410000 */
[----:B------:R-:W-:Y:S02]  /*1960*/  FMUL.FTZ R231, R225, R204 ;  /* 0x000000cce1e77220 */ /* 0x000fe40000410000 */
[----:B------:R-:W-:Y:S02]  /*1970*/  FMUL.FTZ R233, R227, R205 ;  /* 0x000000cde3e97220 */ /* 0x000fe40000410000 */
[----:B------:R-:W-:Y:S02]  /*1980*/  FMUL.FTZ R227, R221, R206 ;  /* 0x000000cedde37220 */ /* 0x000fe40000410000 */
[----:B------:R-:W-:Y:S02]  /*1990*/  FMUL.FTZ R221, R202, R211 ;  /* 0x000000d3cadd7220 */ /* 0x000fe40000410000 */
[----:B--2---:R-:W-:-:S02]  /*19a0*/  FMUL.FTZ R225, R217, R209 ;  /* 0x000000d1d9e17220 */ /* 0x004fc40000410000 */
[----:B------:R-:W-:Y:S02]  /*19b0*/  FMUL.FTZ R217, R201, R210 ;  /* 0x000000d2c9d97220 */ /* 0x000fe40000410000 */
[----:B----4-:R-:W-:Y:S02]  /*19c0*/  FMUL.FTZ R201, R195, R215 ;  /* 0x000000d7c3c97220 */ /* 0x010fe40000410000 */
[----:B------:R-:W2:Y:S01]  /*19d0*/  LDL R195, [R1+0x60] ;  /* 0x0000600001c37983 */ /* 0x000ea20000100800 */
[----:B---3--:R-:W-:-:S03]  /*19e0*/  FMUL.FTZ R202, R194, R214 ;  /* 0x000000d6c2ca7220 */ /* 0x008fc60000410000 */
[----:B------:R-:W3:Y:S01]  /*19f0*/  LDL R194, [R1+0x64] ;  /* 0x0000640001c27983 */ /* 0x000ee20000100800 */
[C---:B------:R-:W-:Y:S02]  /*1a00*/  FMUL.FTZ R244, R2.reuse, R230 ;  /* 0x000000e602f47220 */ /* 0x040fe40000410000 */
[C---:B------:R-:W-:Y:S02]  /*1a10*/  FMUL.FTZ R230, R2.reuse, R10 ;  /* 0x0000000a02e67220 */ /* 0x040fe40000410000 */
[C---:B------:R-:W-:Y:S02]  /*1a20*/  FMUL.FTZ R7, R2.reuse, R189 ;  /* 0x000000bd02077220 */ /* 0x040fe40000410000 */
[----:B------:R-:W-:Y:S02]  /*1a30*/  FMUL.FTZ R189, R2, R199 ;  /* 0x000000c702bd7220 */ /* 0x000fe40000410000 */
[----:B------:R-:W-:Y:S01]  /*1a40*/  FADD.FTZ R178, R178, R229 ;  /* 0x000000e5b2b27221 */ /* 0x000fe20000010000 */
[----:B------:R-:W4:Y:S01]  /*1a50*/  LDL R199, [R1+0x78] ;  /* 0x0000780001c77983 */ /* 0x000f220000100800 */
[----:B------:R-:W-:-:S02]  /*1a60*/  FFMA.FTZ R110, R238, R229, R110 ;  /* 0x000000e5ee6e7223 */ /* 0x000fc4000001006e */
[----:B------:R-:W-:Y:S02]  /*1a70*/  FMUL.FTZ R229, R223, R207 ;  /* 0x000000cfdfe57220 */ /* 0x000fe40000410000 */
[----:B------:R-:W-:Y:S02]  /*1a80*/  FMUL.FTZ R10, R2, R192 ;  /* 0x000000c0020a7220 */ /* 0x000fe40000410000 */
[----:B------:R-:W-:Y:S01]  /*1a90*/  FFMA.FTZ R180, R234, R205, R180 ;  /* 0x000000cdeab47223 */ /* 0x000fe200000100b4 */
[----:B------:R-:W4:Y:S01]  /*1aa0*/  LDL R192, [R1+0xac] ;  /* 0x0000ac0001c07983 */ /* 0x000f220000100800 */
[----:B------:R-:W-:Y:S02]  /*1ab0*/  FADD.FTZ R144, R144, R205 ;  /* 0x000000cd90907221 */ /* 0x000fe40000010000 */
[----:B------:R-:W-:Y:S01]  /*1ac0*/  FFMA.FTZ R181, R232, R204, R181 ;  /* 0x000000cce8b57223 */ /* 0x000fe200000100b5 */
[----:B------:R-:W4:Y:S01]  /*1ad0*/  LDL R205, [R1+0x70] ;  /* 0x0000700001cd7983 */ /* 0x000f220000100800 */
[----:B------:R-:W-:-:S02]  /*1ae0*/  FADD.FTZ R145, R145, R204 ;  /* 0x000000cc91917221 */ /* 0x000fc40000010000 */
[----:B------:R-:W-:Y:S01]  /*1af0*/  FFMA.FTZ R182, R230, R207, R182 ;  /* 0x000000cfe6b67223 */ /* 0x000fe200000100b6 */
[----:B------:R-:W4:Y:S01]  /*1b00*/  LDL R204, [R1+0x6c] ;  /* 0x00006c0001cc7983 */ /* 0x000f220000100800 */
[----:B------:R-:W-:Y:S02]  /*1b10*/  FADD.FTZ R146, R146, R207 ;  /* 0x000000cf92927221 */ /* 0x000fe40000010000 */
[----:B------:R-:W-:Y:S01]  /*1b20*/  FFMA.FTZ R183, R228, R206, R183 ;  /* 0x000000cee4b77223 */ /* 0x000fe200000100b7 */
[----:B------:R-:W4:Y:S01]  /*1b30*/  LDL R207, [R1+0x58] ;  /* 0x0000580001cf7983 */ /* 0x000f220000100800 */
[----:B------:R-:W-:Y:S02]  /*1b40*/  FADD.FTZ R147, R147, R206 ;  /* 0x000000ce93937221 */ /* 0x000fe40000010000 */
[----:B------:R-:W-:Y:S01]  /*1b50*/  FADD.FTZ R184, R184, R209 ;  /* 0x000000d1b8b87221 */ /* 0x000fe20000010000 */
[----:B------:R-:W4:Y:S01]  /*1b60*/  LDL R206, [R1+0x74] ;  /* 0x0000740001ce7983 */ /* 0x000f220000100800 */
[----:B------:R-:W-:-:S02]  /*1b70*/  FFMA.FTZ R104, R226, R209, R104 ;  /* 0x000000d1e2687223 */ /* 0x000fc40000010068 */
[----:B------:R-:W-:Y:S02]  /*1b80*/  FADD.FTZ R185, R185, R208 ;  /* 0x000000d0b9b97221 */ /* 0x000fe40000010000 */
[-C--:B------:R-:W-:Y:S02]  /*1b90*/  FFMA.FTZ R105, R224, R208.reuse, R105 ;  /* 0x000000d0e0697223 */ /* 0x080fe40000010069 */
[----:B------:R-:W-:Y:S02]  /*1ba0*/  FMUL.FTZ R223, R203, R208 ;  /* 0x000000d0cbdf7220 */ /* 0x000fe40000410000 */
[----:B------:R-:W-:Y:S01]  /*1bb0*/  FADD.FTZ R186, R186, R211 ;  /* 0x000000d3baba7221 */ /* 0x000fe20000010000 */
[----:B------:R-:W4:Y:S01]  /*1bc0*/  LDL R203, [R1+0x68] ;  /* 0x0000680001cb7983 */ /* 0x000f220000100800 */
[----:B------:R-:W-:Y:S02]  /*1bd0*/  FFMA.FTZ R106, R222, R211, R106 ;  /* 0x000000d3de6a7223 */ /* 0x000fe4000001006a */
[----:B------:R-:W-:Y:S01]  /*1be0*/  FFMA.FTZ R137, R7, R212, R137 ;  /* 0x000000d407897223 */ /* 0x000fe20000010089 */
[----:B------:R-:W4:Y:S01]  /*1bf0*/  LDL R208, [R1+0x5c] ;  /* 0x00005c0001d07983 */ /* 0x000f220000100800 */
[----:B------:R-:W-:-:S02]  /*1c00*/  FADD.FTZ R133, R133, R212 ;  /* 0x000000d485857221 */ /* 0x000fc40000010000 */
[----:B------:R-:W-:Y:S01]  /*1c10*/  FMUL.FTZ R200, R200, R212 ;  /* 0x000000d4c8c87220 */ /* 0x000fe20000410000 */
[----:B------:R-:W4:Y:S01]  /*1c20*/  LDL R211, [R1+0x48] ;  /* 0x0000480001d37983 */ /* 0x000f220000100800 */
[----:B------:R-:W-:Y:S02]  /*1c30*/  FADD.FTZ R187, R187, R210 ;  /* 0x000000d2bbbb7221 */ /* 0x000fe40000010000 */
[----:B------:R-:W-:Y:S01]  /*1c40*/  FFMA.FTZ R107, R218, R210, R107 ;  /* 0x000000d2da6b7223 */ /* 0x000fe2000001006b */
[----:B------:R-:W4:Y:S01]  /*1c50*/  LDL R212, [R1+0x4c] ;  /* 0x00004c0001d47983 */ /* 0x000f220000100800 */
[----:B------:R-:W-:Y:S02]  /*1c60*/  FFMA.FTZ R126, R188, R60, R126 ;  /* 0x0000003cbc7e7223 */ /* 0x000fe4000001007e */
[----:B------:R-:W-:Y:S02]  /*1c70*/  FADD.FTZ R122, R122, R60 ;  /* 0x0000003c7a7a7221 */ /* 0x000fe40000010000 */
[----:B------:R-:W-:-:S02]  /*1c80*/  FFMA.FTZ R127, R189, R59, R127 ;  /* 0x0000003bbd7f7223 */ /* 0x000fc4000001007f */
[----:B------:R-:W-:Y:S02]  /*1c90*/  FADD.FTZ R123, R123, R59 ;  /* 0x0000003b7b7b7221 */ /* 0x000fe40000010000 */
[----:B--2---:R-:W-:Y:S02]  /*1ca0*/  FMUL.FTZ R209, R195, R60 ;  /* 0x0000003cc3d17220 */ /* 0x004fe40000410000 */
[----:B------:R0:W5:Y:S01]  /*1cb0*/  LDL.LU R60, [R1+0xdc] ;  /* 0x0000dc00013c7983 */ /* 0x0001620000300800 */
[----:B---3--:R-:W-:-:S03]  /*1cc0*/  FMUL.FTZ R210, R194, R59 ;  /* 0x0000003bc2d27220 */ /* 0x008fc60000410000 */
[----:B------:R0:W5:Y:S04]  /*1cd0*/  LDL.LU R59, [R1+0xd8] ;  /* 0x0000d800013b7983 */ /* 0x0001680000300800 */
[----:B------:R-:W2:Y:S04]  /*1ce0*/  LDL R195, [R1+0x50] ;  /* 0x0000500001c37983 */ /* 0x000ea80000100800 */
[----:B------:R-:W3:Y:S01]  /*1cf0*/  LDL R194, [R1+0x54] ;  /* 0x0000540001c27983 */ /* 0x000ee20000100800 */
[----:B------:R-:W-:Y:S02]  /*1d00*/  FADD.FTZ R92, R92, R58 ;  /* 0x0000003a5c5c7221 */ /* 0x000fe40000010000 */
[----:B------:R-:W-:-:S02]  /*1d10*/  FFMA.FTZ R88, R190, R58, R88 ;  /* 0x0000003abe587223 */ /* 0x000fc40000010058 */
[-C--:B------:R-:W-:Y:S02]  /*1d20*/  FFMA.FTZ R136, R6, R213.reuse, R136 ;  /* 0x000000d506887223 */ /* 0x080fe40000010088 */
[----:B------:R-:W-:Y:S02]  /*1d30*/  FADD.FTZ R132, R132, R213 ;  /* 0x000000d584847221 */ /* 0x000fe40000010000 */
[----:B----4-:R-:W-:Y:S02]  /*1d40*/  FMUL.FTZ R199, R199, R213 ;  /* 0x000000d5c7c77220 */ /* 0x010fe40000410000 */
[----:B------:R-:W-:Y:S02]  /*1d50*/  FADD.FTZ R93, R93, R57 ;  /* 0x000000395d5d7221 */ /* 0x000fe40000010000 */
[----:B------:R-:W-:Y:S02]  /*1d60*/  FFMA.FTZ R89, R191, R57, R89 ;  /* 0x00000039bf597223 */ /* 0x000fe40000010059 */
        /* <DEDUP_REMOVED lines=8> */
[----:B------:R0:W5:Y:S01]  /*1df0*/  LDL.LU R58, [R1+0xd4] ;  /* 0x0000d400013a7983 */ /* 0x0001620000300800 */
[----:B------:R-:W-:-:S03]  /*1e00*/  FMUL.FTZ R212, R212, R57 ;  /* 0x00000039d4d47220 */ /* 0x000fc60000410000 */
[----:B------:R0:W5:Y:S01]  /*1e10*/  LDL.LU R57, [R1+0xd0] ;  /* 0x0000d00001397983 */ /* 0x0001620000300800 */
[-C--:B------:R-:W-:Y:S02]  /*1e20*/  FFMA.FTZ R151, R244, R239.reuse, R151 ;  /* 0x000000eff4977223 */ /* 0x080fe40000010097 */
[----:B------:R-:W-:Y:S02]  /*1e30*/  FADD.FTZ R155, R155, R239 ;  /* 0x000000ef9b9b7221 */ /* 0x000fe40000010000 */
[----:B------:R-:W-:Y:S02]  /*1e40*/  FMUL.FTZ R243, R243, R239 ;  /* 0x000000eff3f37220 */ /* 0x000fe40000410000 */
[----:B------:R-:W-:Y:S02]  /*1e50*/  FADD.FTZ R177, R177, R193 ;  /* 0x000000c1b1b17221 */ /* 0x000fe40000010000 */
[-C--:B------:R-:W-:Y:S02]  /*1e60*/  FFMA.FTZ R109, R240, R193.reuse, R109 ;  /* 0x000000c1f06d7223 */ /* 0x080fe4000001006d */
[----:B------:R-:W-:-:S02]  /*1e70*/  FMUL.FTZ R239, R192, R193 ;  /* 0x000000c1c0ef7220 */ /* 0x000fc40000410000 */
[----:B------:R-:W-:Y:S02]  /*1e80*/  FADD.FTZ R192, RZ, R198 ;  /* 0x000000c6ffc07221 */ /* 0x000fe40000010000 */
[----:B------:R-:W-:Y:S02]  /*1e90*/  FFMA.FTZ R193, R5, R198, RZ ;  /* 0x000000c605c17223 */ /* 0x000fe400000100ff */
        /* <DEDUP_REMOVED lines=85> */
.L_x_6151:
[----:B0-----:R-:W-:Y:S05]  /*23f0*/  BSYNC B1 ;  /* 0x0000000000017941 */ /* 0x001fea0003800000 */
.L_x_6149:
[----:B-1---5:R-:W-:Y:S02]  /*2400*/  MOV R192, R22 ;  /* 0x0000001600c07202 */ /* 0x022fe40000000f00 */
[----:B------:R-:W-:Y:S02]  /*2410*/  MOV R214, R16 ;  /* 0x0000001000d67202 */ /* 0x000fe40000000f00 */
[----:B------:R-:W-:Y:S02]  /*2420*/  PRMT R249, R192, 0x7610, R249 ;  /* 0x00007610c0f97816 */ /* 0x000fe400000000f9 */
[----:B------:R-:W-:Y:S02]  /*2430*/  MOV R192, R20 ;  /* 0x0000001400c07202 */ /* 0x000fe40000000f00 */
[----:B------:R-:W-:Y:S02]  /*2440*/  MOV R193, R18 ;  /* 0x0000001200c17202 */ /* 0x000fe40000000f00 */
[----:B------:R-:W-:-:S02]  /*2450*/  PRMT R215, R192, 0x7610, R215 ;  /* 0x00007610c0d77816 */ /* 0x000fc400000000d7 */
[----:B------:R-:W-:-:S03]  /*2460*/  PRMT R192, R214, 0x7610, R192 ;  /* 0x00007610d6c07816 */ /* 0x000fc600000000c0 */
[----:B------:R0:W-:Y:S04]  /*2470*/  STL.S16 [R1+0x18], R215 ;  /* 0x000018d701007387 */ /* 0x0001e80000100600 */
[----:B------:R0:W-:Y:S04]  /*2480*/  STL.S16 [R1+0x20], R192 ;  /* 0x000020c001007387 */ /* 0x0001e80000100600 */
[----:B------:R0:W-:Y:S01]  /*2490*/  STL.S16 [R1+0x1c], R193 ;  /* 0x00001cc101007387 */ /* 0x0001e20000100600 */
[----:B------:R-:W-:Y:S05]  /*24a0*/  BRA.DIV ~URZ, `(.L_x_6152) ;  /* 0x000053b27f007947 */ /* 0x000fea000b800000 */
[----:B------:R1:W2:Y:S02]  /*24b0*/  SHFL.BFLY PT, R214, R195, 0x1, 0x1f ;  /* 0x0c201f00c3d67f89 */ /* 0x0002a400000e0000 */
.L_x_6289:
[----:B------:R-:W-:Y:S05]  /*24c0*/  BRA.DIV ~URZ, `(.L_x_6153) ;  /* 0x000054127f007947 */ /* 0x000fea000b800000 */
[----:B0-----:R-:W0:Y:S01]  /*24d0*/  SHFL.BFLY PT, R192, R194, 0x1, 0x1f ;  /* 0x0c201f00c2c07f89 */ /* 0x001e2200000e0000 */
[----:B-12---:R-:W-:-:S02]  /*24e0*/  FADD.FTZ R195, R214, R195 ;  /* 0x000000c3d6c37221 */ /* 0x006fc40000010000 */
        /* <DEDUP_REMOVED lines=15> */
.L_x_6290:
[----:B--2---:R-:W-:Y:S01]  /*25e0*/  ISETP.GE.AND P4, PT, R4, 0x1, PT ;  /* 0x000000010400780c */ /* 0x004fe20003f86270 */
[----:B------:R-:W2:-:S12]  /*25f0*/  S2R R193, SR_TID.X ;  /* 0x0000000000c17919 */ /* 0x000e980000002100 */
[----:B------:R-:W-:-:S05]  /*2600*/  @P4 IADD3 R4, R4, -0x1, RZ ;  /* 0xffffffff04044810 */ /* 0x000fca0007ffe0ff */
[----:B------:R-:W-:-:S05]  /*2610*/  @P4 IMAD R4, R4, c[0x0][0x168], RZ ;  /* 0x00005a0004044a24 */ /* 0x000fca00078e02ff */
[----:B------:R-:W-:Y:S02]  /*2620*/  @P4 SHF.R.S32.HI R192, RZ, 0x1f, R4 ;  /* 0x0000001fffc04819 */ /* 0x000fe40000011404 */
[----:B--2---:R-:W-:Y:S02]  /*2630*/  @P4 LOP3.LUT R193, R193, 0x1f, RZ, 0xc0, !PT ;  /* 0x0000001fc1c14812 */ /* 0x004fe400078ec0ff */
[----:B------:R-:W-:Y:S01]  /*2640*/  @P4 LEA.HI R192, R192, R4, RZ, 0x3 ;  /* 0x00000004c0c04211 */ /* 0x000fe200078f18ff */
[----:B------:R-:W-:Y:S01]  /*2650*/  HFMA2.MMA R4, -RZ, RZ, 0, 0 ;  /* 0x00000000ff047435 */ /* 0x000fe200000001ff */
[----:B------:R-:W-:-:S05]  /*2660*/  @!P5 ISETP.NE.U32.AND P3, PT, RZ, c[0x0][0x218], PT ;  /* 0x00008600ff00da0c */ /* 0x000fca0003f65070 */
[----:B------:R-:W-:Y:S02]  /*2670*/  @P4 LEA.HI.SX32 R4, R192, R193, 0x1d ;  /* 0x000000c1c0044211 */ /* 0x000fe400078feaff */
[----:B------:R-:W-:Y:S01]  /*2680*/  @P4 MOV R192, 0x10 ;  /* 0x0000001000c04802 */ /* 0x000fe20000000f00 */
[----:B-1----:R-:W-:Y:S01]  /*2690*/  FADD.FTZ R194, R214, R194 ;  /* 0x000000c2d6c27221 */ /* 0x002fe20000010000 */
[----:B------:R-:W-:Y:S01]  /*26a0*/  @!P5 ISETP.NE.AND.EX P3, PT, RZ, c[0x0][0x21c], PT, P3 ;  /* 0x00008700ff00da0c */ /* 0x000fe20003f65330 */
[----:B0-----:R-:W-:Y:S02]  /*26b0*/  FADD.FTZ R195, R215, R195 ;  /* 0x000000c3d7c37221 */ /* 0x001fe40000010000 */
[----:B------:R-:W-:Y:S01]  /*26c0*/  @P4 IMAD.WIDE.U32 R192, R4, R192, c[0x0][0x170] ;  /* 0x00005c0004c04625 */ /* 0x000fe200078e00c0 */
[----:B------:R-:W-:Y:S01]  /*26d0*/  BSSY B1, `(.L_x_6154) ;  /* 0x0000012000017945 */ /* 0x000fe20003800000 */
[----:B------:R-:W-:Y:S02]  /*26e0*/  @!P5 ISETP.NE.U32.AND P1, PT, RZ, c[0x0][0x218], PT ;  /* 0x00008600ff00da0c */ /* 0x000fe40003f25070 */
[----:B------:R-:W-:Y:S01]  /*26f0*/  @!P5 ISETP.NE.U32.AND P0, PT, RZ, c[0x0][0x218], PT ;  /* 0x00008600ff00da0c */ /* 0x000fe20003f05070 */
[----:B------:R0:W5:Y:S01]  /*2700*/  @P4 LDG.E.128 R112, [R192.64] ;  /* 0x00000004c0704981 */ /* 0x000162000c1e1d00 */
[----:B------:R-:W-:Y:S01]  /*2710*/  @!P5 ISETP.NE.U32.AND P2, PT, RZ, c[0x0][0x218], PT ;  /* 0x00008600ff00da0c */ /* 0x000fe20003f45070 */
[----:B------:R-:W-:-:S02]  /*2720*/  FMUL.FTZ R219, R194, c[0x0][0x1e0] ;  /* 0x00007800c2db7a20 */ /* 0x000fc40000410000 */
[----:B------:R-:W-:Y:S01]  /*2730*/  FMUL.FTZ R220, R195, c[0x0][0x1e0] ;  /* 0x00007800c3dc7a20 */ /* 0x000fe20000410000 */
        /* <DEDUP_REMOVED lines=11> */
.L_x_6155:
[----:B------:R-:W-:Y:S05]  /*27f0*/  BSYNC B1 ;  /* 0x0000000000017941 */ /* 0x000fea0003800000 */
.L_x_6154:
[----:B------:R-:W-:Y:S01]  /*2800*/  BSSY B1, `(.L_x_6156) ;  /* 0x0000010000017945 */ /* 0x000fe20003800000 */
[----:B------:R-:W-:Y:S02]  /*2810*/  @!P5 ISETP.NE.U32.AND P3, PT, RZ, c[0x0][0x218], PT ;  /* 0x00008600ff00da0c */ /* 0x000fe40003f65070 */
[----:B------:R-:W-:Y:S01]  /*2820*/  @!P5 ISETP.NE.AND.EX P1, PT, RZ, c[0x0][0x21c], PT, P1 ;  /* 0x00008700ff00da0c */ /* 0x000fe20003f25310 */
[----:B------:R-:W-:Y:S07]  /*2830*/  @!P4 BRA `(.L_x_6157) ;  /* 0x000000c00000c947 */ /* 0x000fee0003800000 */
        /* <DEDUP_REMOVED lines=12> */
.L_x_6157:
[----:B------:R-:W-:Y:S05]  /*2900*/  BSYNC B1 ;  /* 0x0000000000017941 */ /* 0x000fea0003800000 */
.L_x_6156:
        /* <DEDUP_REMOVED lines=12> */
.L_x_6159:
[----:B------:R-:W-:Y:S05]  /*29d0*/  BSYNC B1 ;  /* 0x0000000000017941 */ /* 0x000fea0003800000 */
.L_x_6158:
        /* <DEDUP_REMOVED lines=16> */
.L_x_6161:
[----:B------:R-:W-:Y:S05]  /*2ae0*/  BSYNC B1 ;  /* 0x0000000000017941 */ /* 0x000fea0003800000 */
.L_x_6160:
        /* <DEDUP_REMOVED lines=12> */
.L_x_6163:
[----:B------:R-:W-:Y:S05]  /*2bb0*/  BSYNC B1 ;  /* 0x0000000000017941 */ /* 0x000fea0003800000 */
.L_x_6162:
        /* <DEDUP_REMOVED lines=16> */
.L_x_6165:
[----:B------:R-:W-:Y:S05]  /*2cc0*/  BSYNC B1 ;  /* 0x0000000000017941 */ /* 0x000fea0003800000 */
.L_x_6164:
        /* <DEDUP_REMOVED lines=12> */
.L_x_6167:
[----:B------:R-:W-:Y:S05]  /*2d90*/  BSYNC B1 ;  /* 0x0000000000017941 */ /* 0x000fea0003800000 */
.L_x_6166:
[----:B------:R-:W-:Y:S01]  /*2da0*/  @!P5 ISETP.NE.U32.AND P2, PT, RZ, c[0x0][0x218], PT ;  /* 0x00008600ff00da0c */ /* 0x000fe20003f45070 */
[----:B------:R-:W-:Y:S01]  /*2db0*/  BSSY B1, `(.L_x_6168) ;  /* 0x0000012000017945 */ /* 0x000fe20003800000 */
[----:B------:R-:W-:Y:S02]  /*2dc0*/  @!P5 ISETP.NE.AND.EX P3, PT, RZ, c[0x0][0x21c], PT, P3 ;  /* 0x00008700ff00da0c */ /* 0x000fe40003f65330 */
[----:B------:R-:W-:Y:S02]  /*2dd0*/  @!P5 ISETP.NE.AND.EX P1, PT, RZ, c[0x0][0x21c], PT, P1 ;  /* 0x00008700ff00da0c */ /* 0x000fe40003f25310 */
[----:B------:R-:W-:Y:S02]  /*2de0*/  @!P5 ISETP.NE.AND.EX P0, PT, RZ, c[0x0][0x21c], PT, P0 ;  /* 0x00008700ff00da0c */ /* 0x000fe40003f05300 */
        /* <DEDUP_REMOVED lines=14> */
.L_x_6169:
[----:B------:R-:W-:Y:S05]  /*2ed0*/  BSYNC B1 ;  /* 0x0000000000017941 */ /* 0x000fea0003800000 */
.L_x_6168:
        /* <DEDUP_REMOVED lines=12> */
.L_x_6171:
[----:B------:R-:W-:Y:S05]  /*2fa0*/  BSYNC B1 ;  /* 0x0000000000017941 */ /* 0x000fea0003800000 */
.L_x_6170:
[----:B------:R-:W-:Y:S01]  /*2fb0*/  BSSY B1, `(.L_x_6172) ;  /* 0x000000e000017945 */ /* 0x000fe20003800000 */
        /* <DEDUP_REMOVED lines=13> */
.L_x_6173:
[----:B------:R-:W-:Y:S05]  /*3090*/  BSYNC B1 ;  /* 0x0000000000017941 */ /* 0x000fea0003800000 */
.L_x_6172:
        /* <DEDUP_REMOVED lines=12> */
.L_x_6175:
[----:B------:R-:W-:Y:S05]  /*3160*/  BSYNC B1 ;  /* 0x0000000000017941 */ /* 0x000fea0003800000 */
.L_x_6174:
[----:B------:R-:W-:Y:S01]  /*3170*/  BSSY B1, `(.L_x_6176) ;  /* 0x000000e000017945 */ /* 0x000fe20003800000 */
[----:B------:R-:W-:Y:S05]  /*3180*/  @!P4 BRA `(.L_x_6177) ;  /* 0x000000c00000c947 */ /* 0x000fea0003800000 */
[----:B------:R-:W-:Y:S01]  /*3190*/  LOP3.LUT P1, RZ, R23, 0xff00, RZ, 0xc0, !PT ;  /* 0x0000ff0017ff7812 */ /* 0x000fe2000782c0ff */
[----:B------:R-:W-:Y:S01]  /*31a0*/  FMUL.FTZ R214, R249, c[0x0][0x1ec] ;  /* 0x00007b00f9d67a20 */ /* 0x000fe20000410000 */
[----:B------:R-:W-:-:S03]  /*31b0*/  HFMA2.MMA R215, -RZ, RZ, 0, 0 ;  /* 0x00000000ffd77435 */ /* 0x000fc600000001ff */
[----:B------:R-:W-:-:S08]  /*31c0*/  FMUL.FTZ R214, R214, c[0x0][0x1e8] ;  /* 0x00007a00d6d67a20 */ /* 0x000fd00000410000 */
[----:B-----5:R-:W-:-:S05]  /*31d0*/  @P1 PRMT R252, RZ, 0x7610, R114 ;  /* 0x00007610fffc1816 */ /* 0x020fca0000000072 */
[----:B------:R-:W-:Y:S02]  /*31e0*/  @P1 FMUL.FTZ R215, R214, R252 ;  /* 0x000000fcd6d71220 */ /* 0x000fe40000410000 */
[----:B------:R-:W2:Y:S02]  /*31f0*/  LDL R252, [R1+0x2c] ;  /* 0x00002c0001fc7983 */ /* 0x000ea40000100800 */
[----:B------:R-:W-:Y:S02]  /*3200*/  FADD.FTZ R81, R81, R215 ;  /* 0x000000d751517221 */ /* 0x000fe40000010000 */
[----:B--2---:R-:W-:-:S05]  /*3210*/  FMUL.FTZ R214, R252, R214 ;  /* 0x000000d6fcd67220 */ /* 0x004fca0000410000 */
[----:B------:R-:W-:-:S04]  /*3220*/  FSEL R214, R214, RZ, P1 ;  /* 0x000000ffd6d67208 */ /* 0x000fc80000800000 */
[----:B------:R-:W-:-:S04]  /*3230*/  F2FP.BF16.PACK_AB R214, RZ, R214 ;  /* 0x000000d6ffd6723e */ /* 0x000fc800000010ff */
[----:B------:R-:W-:Y:S02]  /*3240*/  PRMT R142, R142, 0x5410, R214 ;  /* 0x000054108e8e7816 */ /* 0x000fe400000000d6 */
.L_x_6177:
[----:B------:R-:W-:Y:S05]  /*3250*/  BSYNC B1 ;  /* 0x0000000000017941 */ /* 0x000fea0003800000 */
.L_x_6176:
        /* <DEDUP_REMOVED lines=12> */
.L_x_6179:
[----:B------:R-:W-:Y:S05]  /*3320*/  BSYNC B1 ;  /* 0x0000000000017941 */ /* 0x000fea0003800000 */
.L_x_6178:
[----:B------:R-:W-:Y:S01]  /*3330*/  BSSY B1, `(.L_x_6180) ;  /* 0x0000010000017945 */ /* 0x000fe20003800000 */
[----:B------:R-:W-:Y:S05]  /*3340*/  @!P4 BRA `(.L_x_6181) ;  /* 0x000000e00000c947 */ /* 0x000fea0003800000 */
[----:B------:R-:W-:Y:S01]  /*3350*/  LOP3.LUT P0, RZ, R23, 0xff0000, RZ, 0xc0, !PT ;  /* 0x00ff000017ff7812 */ /* 0x000fe2000780c0ff */
[----:B------:R-:W-:Y:S01]  /*3360*/  FMUL.FTZ R214, R215, c[0x0][0x1ec] ;  /* 0x00007b00d7d67a20 */ /* 0x000fe20000410000 */
[----:B------:R0:W-:Y:S01]  /*3370*/  STL [R1+0xc8], R0 ;  /* 0x0000c80001007387 */ /* 0x0001e20000100800 */
[----:B------:R-:W-:Y:S02]  /*3380*/  HFMA2.MMA R252, -RZ, RZ, 0, 0 ;  /* 0x00000000fffc7435 */ /* 0x000fe400000001ff */
[----:B------:R-:W-:-:S08]  /*3390*/  FMUL.FTZ R214, R214, c[0x0][0x1e8] ;  /* 0x00007a00d6d67a20 */ /* 0x000fd00000410000 */
[----:B0----5:R-:W-:-:S05]  /*33a0*/  @P0 PRMT R0, RZ, 0x5410, R115 ;  /* 0x00005410ff000816 */ /* 0x021fca0000000073 */
[----:B------:R-:W-:Y:S02]  /*33b0*/  @P0 FMUL.FTZ R252, R214, R0 ;  /* 0x00000000d6fc0220 */ /* 0x000fe40000410000 */
[----:B------:R0:W5:Y:S02]  /*33c0*/  LDL.LU R0, [R1+0xc8] ;  /* 0x0000c80001007983 */ /* 0x0001640000300800 */
[----:B------:R-:W-:Y:S02]  /*33d0*/  FADD.FTZ R82, R82, R252 ;  /* 0x000000fc52527221 */ /* 0x000fe40000010000 */
[----:B------:R-:W2:Y:S02]  /*33e0*/  LDL R252, [R1+0x30] ;  /* 0x0000300001fc7983 */ /* 0x000ea40000100800 */
[----:B--2---:R-:W-:-:S05]  /*33f0*/  FMUL.FTZ R214, R252, R214 ;  /* 0x000000d6fcd67220 */ /* 0x004fca0000410000 */
[----:B------:R-:W-:-:S04]  /*3400*/  FSEL R214, R214, RZ, P0 ;  /* 0x000000ffd6d67208 */ /* 0x000fc80000000000 */
[----:B------:R-:W-:-:S04]  /*3410*/  F2FP.BF16.PACK_AB R214, RZ, R214 ;  /* 0x000000d6ffd6723e */ /* 0x000fc800000010ff */
[----:B------:R-:W-:Y:S02]  /*3420*/  PRMT R143, R214, 0x7610, R143 ;  /* 0x00007610d68f7816 */ /* 0x000fe4000000008f */
.L_x_6181:
[----:B0-----:R-:W-:Y:S05]  /*3430*/  BSYNC B1 ;  /* 0x0000000000017941 */ /* 0x001fea0003800000 */
.L_x_6180:
        /* <DEDUP_REMOVED lines=12> */
.L_x_6183:
[----:B------:R-:W-:Y:S05]  /*3500*/  BSYNC B1 ;  /* 0x0000000000017941 */ /* 0x000fea0003800000 */
.L_x_6182:
        /* <DEDUP_REMOVED lines=14> */
.L_x_6185:
[----:B------:R-:W-:Y:S05]  /*35f0*/  BSYNC B1 ;  /* 0x0000000000017941 */ /* 0x000fea0003800000 */
.L_x_6184:
        /* <DEDUP_REMOVED lines=13> */
[----:B------:R-:W-:Y:S01]  /*36d0*/  @P1 IMAD.WIDE.U32 R22, R3, R22, c[0x0][0x258] ;  /* 0x0000960003161625 */ /* 0x000fe200078e0016 */
[----:B------:R-:W-:-:S04]  /*36e0*/  @P4 MOV R3, 0x10 ;  /* 0x0000001000034802 */ /* 0x000fc80000000f00 */
[----:B------:R0:W-:Y:S02]  /*36f0*/  @P1 STG.E.128 [R22.64], R192 ;  /* 0x000000c016001986 */ /* 0x0001e4000c101d04 */
[----:B0-----:R-:W-:Y:S02]  /*3700*/  SEL R192, R250, R116, P0 ;  /* 0x00000074fac07207 */ /* 0x001fe40000000000 */
[----:B------:R-:W-:Y:S02]  /*3710*/  SEL R193, R249, R117, P0 ;  /* 0x00000075f9c17207 */ /* 0x000fe40000000000 */
[----:B------:R-:W-:Y:S02]  /*3720*/  SEL R194, R215, R118, P0 ;  /* 0x00000076d7c27207 */ /* 0x000fe40000000000 */
[----:B------:R-:W-:-:S05]  /*3730*/  SEL R195, R214, R119, P0 ;  /* 0x00000077d6c37207 */ /* 0x000fca0000000000 */
[----:B------:R0:W-:Y:S02]  /*3740*/  @P1 STG.E.128 [R22.64+0x10], R192 ;  /* 0x000010c016001986 */ /* 0x0001e4000c101d04 */
[----:B0-----:R-:W-:-:S05]  /*3750*/  @P4 IMAD.WIDE.U32 R22, R4, R3, c[0x0][0x248] ;  /* 0x0000920004164625 */ /* 0x001fca00078e0003 */
[----:B------:R0:W-:Y:S01]  /*3760*/  @P4 STG.E.128 [R22.64], R140 ;  /* 0x0000008c16004986 */ /* 0x0001e2000c101d04 */
[----:B------:R-:W-:Y:S05]  /*3770*/  @!P4 BRA `(.L_x_6187) ;  /* 0x000000400000c947 */ /* 0x000fea0003800000 */
[----:B0-----:R-:W-:Y:S01]  /*3780*/  HFMA2.MMA R22, -RZ, RZ, 0, 9.5367431640625e-07 ;  /* 0x00000010ff167435 */ /* 0x001fe200000001ff */
[----:B------:R-:W-:-:S09]  /*3790*/  IADD3 R3, R4, 0x20, RZ ;  /* 0x0000002004037810 */ /* 0x000fd20007ffe0ff */
[----:B------:R-:W-:-:S05]  /*37a0*/  IMAD.WIDE.U32 R22, R3, R22, c[0x0][0x170] ;  /* 0x00005c0003167625 */ /* 0x000fca00078e0016 */
[----:B-----5:R0:W5:Y:S02]  /*37b0*/  LDG.E.128 R112, [R22.64] ;  /* 0x0000000416707981 */ /* 0x020164000c1e1d00 */
.L_x_6187:
[----:B------:R-:W-:Y:S05]  /*37c0*/  BSYNC B1 ;  /* 0x0000000000017941 */ /* 0x000fea0003800000 */
.L_x_6186:
        /* <DEDUP_REMOVED lines=12> */
.L_x_6189:
[----:B------:R-:W-:Y:S05]  /*3890*/  BSYNC B1 ;  /* 0x0000000000017941 */ /* 0x000fea0003800000 */
.L_x_6188:
[----:B------:R-:W-:Y:S01]  /*38a0*/  BSSY B1, `(.L_x_6190) ;  /* 0x0000011000017945 */ /* 0x000fe20003800000 */
[----:B------:R-:W-:Y:S02]  /*38b0*/  @!P5 ISETP.NE.U32.AND P3, PT, RZ, c[0x0][0x218], PT ;  /* 0x00008600ff00da0c */ /* 0x000fe40003f65070 */
[----:B------:R-:W-:Y:S01]  /*38c0*/  @!P5 ISETP.NE.AND.EX P2, PT, RZ, c[0x0][0x21c], PT, P2 ;  /* 0x00008700ff00da0c */ /* 0x000fe20003f45320 */
[----:B------:R-:W-:Y:S07]  /*38d0*/  @!P4 BRA `(.L_x_6191) ;  /* 0x000000d00000c947 */ /* 0x000fee0003800000 */
[----:B------:R-:W2:Y:S04]  /*38e0*/  LDL.LU R3, [R1+0x18] ;  /* 0x0000180001037983 */ /* 0x000ea80000300800 */
[----:B------:R-:W3:Y:S01]  /*38f0*/  LDL R193, [R1] ;  /* 0x0000000001c17983 */ /* 0x000ee20000100800 */
[----:B------:R-:W-:Y:S01]  /*3900*/  HFMA2.MMA R23, -RZ, RZ, 0, 0 ;  /* 0x00000000ff177435 */ /* 0x000fe200000001ff */
[----:B--2---:R-:W-:Y:S01]  /*3910*/  LOP3.LUT P6, RZ, R3, 0xff, RZ, 0xc0, !PT ;  /* 0x000000ff03ff7812 */ /* 0x004fe200078cc0ff */
[----:B------:R-:W-:-:S04]  /*3920*/  FMUL.FTZ R3, R22, c[0x0][0x1ec] ;  /* 0x00007b0016037a20 */ /* 0x000fc80000410000 */
[----:B------:R-:W-:-:S08]  /*3930*/  FMUL.FTZ R3, R3, c[0x0][0x1e8] ;  /* 0x00007a0003037a20 */ /* 0x000fd00000410000 */
[----:B-----5:R-:W-:-:S05]  /*3940*/  @P6 PRMT R192, RZ, 0x5410, R112 ;  /* 0x00005410ffc06816 */ /* 0x020fca0000000070 */
[-C--:B------:R-:W-:Y:S02]  /*3950*/  @P6 FMUL.FTZ R23, R192, R3.reuse ;  /* 0x00000003c0176220 */ /* 0x080fe40000410000 */
[----:B---3--:R-:W-:Y:S02]  /*3960*/  FMUL.FTZ R3, R193, R3 ;  /* 0x00000003c1037220 */ /* 0x008fe40000410000 */
[----:B------:R-:W-:-:S03]  /*3970*/  FADD.FTZ R76, R76, R23 ;  /* 0x000000174c4c7221 */ /* 0x000fc60000010000 */
[----:B------:R-:W-:-:S04]  /*3980*/  FSEL R3, R3, RZ, P6 ;  /* 0x000000ff03037208 */ /* 0x000fc80003000000 */
[----:B------:R-:W-:-:S04]  /*3990*/  F2FP.BF16.PACK_AB R3, RZ, R3 ;  /* 0x00000003ff03723e */ /* 0x000fc800000010ff */
[----:B------:R-:W-:Y:S02]  /*39a0*/  PRMT R140, R3, 0x7610, R140 ;  /* 0x00007610038c7816 */ /* 0x000fe4000000008c */
.L_x_6191:
[----:B------:R-:W-:Y:S05]  /*39b0*/  BSYNC B1 ;  /* 0x0000000000017941 */ /* 0x000fea0003800000 */
.L_x_6190:
        /* <DEDUP_REMOVED lines=12> */
.L_x_6193:
[----:B------:R-:W-:Y:S05]  /*3a80*/  BSYNC B1 ;  /* 0x0000000000017941 */ /* 0x000fea0003800000 */
.L_x_6192:
        /* <DEDUP_REMOVED lines=20> */
.L_x_6195:
[----:B------:R-:W-:Y:S05]  /*3bd0*/  BSYNC B1 ;  /* 0x0000000000017941 */ /* 0x000fea0003800000 */
.L_x_6194:
        /* <DEDUP_REMOVED lines=13> */
.L_x_6197:
[----:B------:R-:W-:Y:S05]  /*3cb0*/  BSYNC B1 ;  /* 0x0000000000017941 */ /* 0x000fea0003800000 */
.L_x_6196:
        /* <DEDUP_REMOVED lines=14> */
.L_x_6199:
[----:B------:R-:W-:Y:S05]  /*3da0*/  BSYNC B1 ;  /* 0x0000000000017941 */ /* 0x000fea0003800000 */
.L_x_6198:
        /* <DEDUP_REMOVED lines=13> */
.L_x_6201:
[----:B------:R-:W-:Y:S05]  /*3e80*/  BSYNC B1 ;  /* 0x0000000000017941 */ /* 0x000fea0003800000 */
.L_x_6200:
        /* <DEDUP_REMOVED lines=14> */
.L_x_6203:
[----:B------:R-:W-:Y:S05]  /*3f70*/  BSYNC B1 ;  /* 0x0000000000017941 */ /* 0x000fea0003800000 */
.L_x_6202:
        /* <DEDUP_REMOVED lines=17> */
.L_x_6205:
[----:B------:R-:W-:Y:S05]  /*4090*/  BSYNC B1 ;  /* 0x0000000000017941 */ /* 0x000fea0003800000 */
.L_x_6204:
        /* <DEDUP_REMOVED lines=15> */
.L_x_6207:
[----:B------:R-:W-:Y:S05]  /*4190*/  BSYNC B1 ;  /* 0x0000000000017941 */ /* 0x000fea0003800000 */
.L_x_6206:
        /* <DEDUP_REMOVED lines=12> */
.L_x_6209:
[----:B------:R-:W-:Y:S05]  /*4260*/  BSYNC B1 ;  /* 0x0000000000017941 */ /* 0x000fea0003800000 */
.L_x_6208:
        /* <DEDUP_REMOVED lines=16> */
.L_x_6211:
[----:B------:R-:W-:Y:S05]  /*4370*/  BSYNC B1 ;  /* 0x0000000000017941 */ /* 0x000fea0003800000 */
.L_x_6210:
        /* <DEDUP_REMOVED lines=12> */
.L_x_6213:
[----:B------:R-:W-:Y:S05]  /*4440*/  BSYNC B1 ;  /* 0x0000000000017941 */ /* 0x000fea0003800000 */
.L_x_6212:
[----:B------:R-:W-:Y:S01]  /*4450*/  BSSY B1, `(.L_x_6214) ;  /* 0x000000d000017945 */ /* 0x000fe20003800000 */
        /* <DEDUP_REMOVED lines=12> */
.L_x_6215:
[----:B------:R-:W-:Y:S05]  /*4520*/  BSYNC B1 ;  /* 0x0000000000017941 */ /* 0x000fea0003800000 */
.L_x_6214:
        /* <DEDUP_REMOVED lines=12> */
.L_x_6217:
[----:B------:R-:W-:Y:S05]  /*45f0*/  BSYNC B1 ;  /* 0x0000000000017941 */ /* 0x000fea0003800000 */
.L_x_6216:
        /* <DEDUP_REMOVED lines=13> */
.L_x_6219:
[----:B------:R-:W-:Y:S05]  /*46d0*/  BSYNC B1 ;  /* 0x0000000000017941 */ /* 0x000fea0003800000 */
.L_x_6218:
[----:B------:R-:W-:Y:S01]  /*46e0*/  SEL R21, R23, R117, P0 ;  /* 0x0000007517157207 */ /* 0x000fe20000000000 */
[----:B------:R-:W-:Y:S01]  /*46f0*/  BSSY B1, `(.L_x_6220) ;  /* 0x0000011000017945 */ /* 0x000fe20003800000 */
[----:B------:R-:W-:Y:S02]  /*4700*/  SEL R20, R192, R116, P0 ;  /* 0x00000074c0147207 */ /* 0x000fe40000000000 */
[----:B------:R-:W-:Y:S02]  /*4710*/  SEL R22, R22, R118, P0 ;  /* 0x0000007616167207 */ /* 0x000fe40000000000 */
[----:B------:R-:W-:Y:S02]  /*4720*/  SEL R23, R3, R119, P0 ;  /* 0x0000007703177207 */ /* 0x000fe40000000000 */
[----:B------:R-:W-:Y:S02]  /*4730*/  @P4 MOV R3, 0x10 ;  /* 0x0000001000034802 */ /* 0x000fe40000000f00 */
[----:B------:R-:W-:Y:S01]  /*4740*/  @!P5 ISETP.NE.U32.AND P3, PT, RZ, c[0x0][0x218], PT ;  /* 0x00008600ff00da0c */ /* 0x000fe20003f65070 */
[----:B------:R0:W-:Y:S01]  /*4750*/  @P1 STG.E.128 [R214.64+0x10], R20 ;  /* 0x00001014d6001986 */ /* 0x0001e2000c101d04 */
[----:B------:R-:W-:-:S02]  /*4760*/  @!P5 ISETP.NE.U32.AND P2, PT, RZ, c[0x0][0x218], PT ;  /* 0x00008600ff00da0c */ /* 0x000fc40003f45070 */
[----:B------:R-:W-:Y:S02]  /*4770*/  @!P5 ISETP.NE.AND.EX P3, PT, RZ, c[0x0][0x21c], PT, P3 ;  /* 0x00008700ff00da0c */ /* 0x000fe40003f65330 */
[----:B0-----:R-:W-:-:S05]  /*4780*/  @P4 IADD3 R20, R4, 0x20, RZ ;  /* 0x0000002004144810 */ /* 0x001fca0007ffe0ff */
[----:B------:R-:W-:Y:S01]  /*4790*/  @P4 IMAD.WIDE.U32 R20, R20, R3, c[0x0][0x248] ;  /* 0x0000920014144625 */ /* 0x000fe200078e0003 */
[----:B------:R-:W-:-:S04]  /*47a0*/  IADD3 R3, R4, 0x40, RZ ;  /* 0x0000004004037810 */ /* 0x000fc80007ffe0ff */
[----:B------:R0:W-:Y:S01]  /*47b0*/  @P4 STG.E.128 [R20.64], R140 ;  /* 0x0000008c14004986 */ /* 0x0001e2000c101d04 */
[----:B------:R-:W-:Y:S05]  /*47c0*/  @!P4 BRA `(.L_x_6221) ;  /* 0x000000300000c947 */ /* 0x000fea0003800000 */
[----:B0-----:R-:W-:-:S10]  /*47d0*/  HFMA2.MMA R20, -RZ, RZ, 0, 9.5367431640625e-07 ;  /* 0x00000010ff147435 */ /* 0x001fd400000001ff */
[----:B------:R-:W-:-:S05]  /*47e0*/  IMAD.WIDE.U32 R20, R3, R20, c[0x0][0x170] ;  /* 0x00005c0003147625 */ /* 0x000fca00078e0014 */
[----:B-----5:R0:W5:Y:S02]  /*47f0*/  LDG.E.128 R112, [R20.64] ;  /* 0x0000000414707981 */ /* 0x020164000c1e1d00 */
.L_x_6221:
[----:B------:R-:W-:Y:S05]  /*4800*/  BSYNC B1 ;  /* 0x0000000000017941 */ /* 0x000fea0003800000 */
.L_x_6220:
        /* <DEDUP_REMOVED lines=12> */
.L_x_6223:
[----:B------:R-:W-:Y:S05]  /*48d0*/  BSYNC B1 ;  /* 0x0000000000017941 */ /* 0x000fea0003800000 */
.L_x_6222:
[----:B------:R-:W-:Y:S01]  /*48e0*/  BSSY B1, `(.L_x_6224) ;  /* 0x0000010000017945 */ /* 0x000fe20003800000 */
[----:B------:R-:W-:Y:S02]  /*48f0*/  @!P5 ISETP.NE.U32.AND P3, PT, RZ, c[0x0][0x218], PT ;  /* 0x00008600ff00da0c */ /* 0x000fe40003f65070 */
[----:B------:R-:W-:Y:S01]  /*4900*/  @!P5 ISETP.NE.AND.EX P2, PT, RZ, c[0x0][0x21c], PT, P2 ;  /* 0x00008700ff00da0c */ /* 0x000fe20003f45320 */
[----:B------:R-:W-:Y:S07]  /*4910*/  @!P4 BRA `(.L_x_6225) ;  /* 0x000000c00000c947 */ /* 0x000fee0003800000 */
[----:B------:R-:W2:Y:S01]  /*4920*/  LDL.LU R21, [R1+0x1c] ;  /* 0x00001c0001157983 */ /* 0x000ea20000300800 */
[----:B------:R-:W-:Y:S01]  /*4930*/  HFMA2.MMA R22, -RZ, RZ, 0, 0 ;  /* 0x00000000ff167435 */ /* 0x000fe200000001ff */
[----:B--2---:R-:W-:Y:S01]  /*4940*/  LOP3.LUT P6, RZ, R21, 0xff, RZ, 0xc0, !PT ;  /* 0x000000ff15ff7812 */ /* 0x004fe200078cc0ff */
[----:B------:R-:W-:-:S04]  /*4950*/  FMUL.FTZ R21, R20, c[0x0][0x1ec] ;  /* 0x00007b0014157a20 */ /* 0x000fc80000410000 */
        /* <DEDUP_REMOVED lines=8> */
.L_x_6225:
[----:B------:R-:W-:Y:S05]  /*49e0*/  BSYNC B1 ;  /* 0x0000000000017941 */ /* 0x000fea0003800000 */
.L_x_6224:
        /* <DEDUP_REMOVED lines=12> */
.L_x_6227:
[----:B------:R-:W-:Y:S05]  /*4ab0*/  BSYNC B1 ;  /* 0x0000000000017941 */ /* 0x000fea0003800000 */
.L_x_6226:
[----:B------:R-:W2:Y:S01]  /*4ac0*/  LDL.LU R23, [R1+0x10] ;  /* 0x0000100001177983 */ /* 0x000ea20000300800 */
[----:B------:R-:W-:Y:S01]  /*4ad0*/  @P1 MOV R22, 0x20 ;  /* 0x0000002000161802 */ /* 0x000fe20000000f00 */
[----:B------:R-:W-:Y:S01]  /*4ae0*/  BSSY B1, `(.L_x_6228) ;  /* 0x0000012000017945 */ /* 0x000fe20003800000 */
[----:B------:R-:W-:Y:S02]  /*4af0*/  @!P5 ISETP.NE.U32.AND P2, PT, RZ, c[0x0][0x218], PT ;  /* 0x00008600ff00da0c */ /* 0x000fe40003f45070 */
[----:B------:R-:W-:Y:S02]  /*4b00*/  @!P5 ISETP.NE.AND.EX P3, PT, RZ, c[0x0][0x21c], PT, P3 ;  /* 0x00008700ff00da0c */ /* 0x000fe40003f65330 */
[----:B------:R-:W-:Y:S02]  /*4b10*/  @!P5 ISETP.NE.AND.EX P2, PT, RZ, c[0x0][0x21c], PT, P2 ;  /* 0x00008700ff00da0c */ /* 0x000fe40003f45320 */
[----:B------:R-:W-:Y:S01]  /*4b20*/  SEL R20, R20, R128, P0 ;  /* 0x0000008014147207 */ /* 0x000fe20000000000 */
[----:B--2---:R-:W-:Y:S01]  /*4b30*/  @P1 IMAD.WIDE.U32 R192, R23, R22, c[0x0][0x258] ;  /* 0x0000960017c01625 */ /* 0x004fe200078e0016 */
        /* <DEDUP_REMOVED lines=12> */
.L_x_6229:
[----:B------:R-:W-:Y:S05]  /*4c00*/  BSYNC B1 ;  /* 0x0000000000017941 */ /* 0x000fea0003800000 */
.L_x_6228:
        /* <DEDUP_REMOVED lines=13> */
.L_x_6231:
[----:B------:R-:W-:Y:S05]  /*4ce0*/  BSYNC B1 ;  /* 0x0000000000017941 */ /* 0x000fea0003800000 */
.L_x_6230:
        /* <DEDUP_REMOVED lines=13> */
.L_x_6233:
[----:B------:R-:W-:Y:S05]  /*4dc0*/  BSYNC B1 ;  /* 0x0000000000017941 */ /* 0x000fea0003800000 */
.L_x_6232:
        /* <DEDUP_REMOVED lines=13> */
.L_x_6235:
[----:B------:R-:W-:Y:S05]  /*4ea0*/  BSYNC B1 ;  /* 0x0000000000017941 */ /* 0x000fea0003800000 */
.L_x_6234:
        /* <DEDUP_REMOVED lines=13> */
.L_x_6237:
[----:B------:R-:W-:Y:S05]  /*4f80*/  BSYNC B1 ;  /* 0x0000000000017941 */ /* 0x000fea0003800000 */
.L_x_6236:
        /* <DEDUP_REMOVED lines=17> */
.L_x_6239:
[----:B------:R-:W-:Y:S05]  /*50a0*/  BSYNC B1 ;  /* 0x0000000000017941 */ /* 0x000fea0003800000 */
.L_x_6238:
        /* <DEDUP_REMOVED lines=15> */
.L_x_6241:
[----:B------:R-:W-:Y:S05]  /*51a0*/  BSYNC B1 ;  /* 0x0000000000017941 */ /* 0x000fea0003800000 */
.L_x_6240:
        /* <DEDUP_REMOVED lines=12> */
.L_x_6243:
[----:B------:R-:W-:Y:S05]  /*5270*/  BSYNC B1 ;  /* 0x0000000000017941 */ /* 0x000fea0003800000 */
.L_x_6242:
        /* <DEDUP_REMOVED lines=16> */
.L_x_6245:
[----:B------:R-:W-:Y:S05]  /*5380*/  BSYNC B1 ;  /* 0x0000000000017941 */ /* 0x000fea0003800000 */
.L_x_6244:
        /* <DEDUP_REMOVED lines=12> */
.L_x_6247:
[----:B------:R-:W-:Y:S05]  /*5450*/  BSYNC B1 ;  /* 0x0000000000017941 */ /* 0x000fea0003800000 */
.L_x_6246:
        /* <DEDUP_REMOVED lines=13> */
.L_x_6249:
[----:B------:R-:W-:Y:S05]  /*5530*/  BSYNC B1 ;  /* 0x0000000000017941 */ /* 0x000fea0003800000 */
.L_x_6248:
        /* <DEDUP_REMOVED lines=12> */
.L_x_6251:
[----:B------:R-:W-:Y:S05]  /*5600*/  BSYNC B1 ;  /* 0x0000000000017941 */ /* 0x000fea0003800000 */
.L_x_6250:
        /* <DEDUP_REMOVED lines=13> */
.L_x_6253:
[----:B------:R-:W-:Y:S05]  /*56e0*/  BSYNC B1 ;  /* 0x0000000000017941 */ /* 0x000fea0003800000 */
.L_x_6252:
[----:B------:R-:W-:Y:S01]  /*56f0*/  @P4 MOV R18, 0x10 ;  /* 0x0000001000124802 */ /* 0x000fe20000000f00 */
[----:B------:R-:W-:Y:S01]  /*5700*/  BSSY B1, `(.L_x_6254) ;  /* 0x0000010000017945 */ /* 0x000fe20003800000 */
[----:B------:R-:W-:Y:S02]  /*5710*/  SEL R20, R20, R116, P0 ;  /* 0x0000007414147207 */ /* 0x000fe40000000000 */
[----:B------:R-:W-:Y:S01]  /*5720*/  SEL R21, R21, R117, P0 ;  /* 0x0000007515157207 */ /* 0x000fe20000000000 */
[----:B------:R-:W-:Y:S01]  /*5730*/  @P4 IMAD.WIDE.U32 R18, R3, R18, c[0x0][0x248] ;  /* 0x0000920003124625 */ /* 0x000fe200078e0012 */
[----:B------:R-:W-:Y:S02]  /*5740*/  SEL R22, R22, R118, P0 ;  /* 0x0000007616167207 */ /* 0x000fe40000000000 */
[----:B------:R-:W-:Y:S02]  /*5750*/  SEL R23, R23, R119, P0 ;  /* 0x0000007717177207 */ /* 0x000fe40000000000 */
[----:B------:R-:W-:-:S02]  /*5760*/  @!P5 ISETP.NE.U32.AND P3, PT, RZ, c[0x0][0x218], PT ;  /* 0x00008600ff00da0c */ /* 0x000fc40003f65070 */
[----:B------:R-:W-:Y:S01]  /*5770*/  @!P5 ISETP.NE.U32.AND P2, PT, RZ, c[0x0][0x218], PT ;  /* 0x00008600ff00da0c */ /* 0x000fe20003f45070 */
[----:B------:R0:W-:Y:S01]  /*5780*/  @P1 STG.E.128 [R192.64+0x10], R20 ;  /* 0x00001014c0001986 */ /* 0x0001e2000c101d04 */
[----:B------:R-:W-:Y:S02]  /*5790*/  @!P5 ISETP.NE.AND.EX P3, PT, RZ, c[0x0][0x21c], PT, P3 ;  /* 0x00008700ff00da0c */ /* 0x000fe40003f65330 */
[----:B------:R-:W-:Y:S01]  /*57a0*/  IADD3 R4, R4, 0x60, RZ ;  /* 0x0000006004047810 */ /* 0x000fe20007ffe0ff */
[----:B------:R0:W-:Y:S01]  /*57b0*/  @P4 STG.E.128 [R18.64], R140 ;  /* 0x0000008c12004986 */ /* 0x0001e2000c101d04 */
[----:B------:R-:W-:Y:S05]  /*57c0*/  @!P4 BRA `(.L_x_6255) ;  /* 0x000000300000c947 */ /* 0x000fea0003800000 */
[----:B0-----:R-:W-:-:S10]  /*57d0*/  HFMA2.MMA R18, -RZ, RZ, 0, 9.5367431640625e-07 ;  /* 0x00000010ff127435 */ /* 0x001fd400000001ff */
[----:B------:R-:W-:-:S05]  /*57e0*/  IMAD.WIDE.U32 R18, R4, R18, c[0x0][0x170] ;  /* 0x00005c0004127625 */ /* 0x000fca00078e0012 */
[----:B-----5:R0:W5:Y:S02]  /*57f0*/  LDG.E.128 R112, [R18.64] ;  /* 0x0000000412707981 */ /* 0x020164000c1e1d00 */
.L_x_6255:
[----:B------:R-:W-:Y:S05]  /*5800*/  BSYNC B1 ;  /* 0x0000000000017941 */ /* 0x000fea0003800000 */
.L_x_6254:
        /* <DEDUP_REMOVED lines=12> */
.L_x_6257:
[----:B------:R-:W-:Y:S05]  /*58d0*/  BSYNC B1 ;  /* 0x0000000000017941 */ /* 0x000fea0003800000 */
.L_x_6256:
        /* <DEDUP_REMOVED lines=16> */
.L_x_6259:
[----:B------:R-:W-:Y:S05]  /*59e0*/  BSYNC B1 ;  /* 0x0000000000017941 */ /* 0x000fea0003800000 */
.L_x_6258:
        /* <DEDUP_REMOVED lines=12> */
.L_x_6261:
[----:B------:R-:W-:Y:S05]  /*5ab0*/  BSYNC B1 ;  /* 0x0000000000017941 */ /* 0x000fea0003800000 */
.L_x_6260:
        /* <DEDUP_REMOVED lines=15> */
.L_x_6263:
[----:B------:R-:W-:Y:S05]  /*5bb0*/  BSYNC B1 ;  /* 0x0000000000017941 */ /* 0x000fea0003800000 */
.L_x_6262:
        /* <DEDUP_REMOVED lines=12> */
.L_x_6265:
[----:B------:R-:W-:Y:S05]  /*5c80*/  BSYNC B1 ;  /* 0x0000000000017941 */ /* 0x000fea0003800000 */
.L_x_6264:
        /* <DEDUP_REMOVED lines=15> */
.L_x_6267:
[----:B------:R-:W-:Y:S05]  /*5d80*/  BSYNC B1 ;  /* 0x0000000000017941 */ /* 0x000fea0003800000 */
.L_x_6266:
        /* <DEDUP_REMOVED lines=12> */
.L_x_6269:
[----:B------:R-:W-:Y:S05]  /*5e50*/  BSYNC B1 ;  /* 0x0000000000017941 */ /* 0x000fea0003800000 */
.L_x_6268:
        /* <DEDUP_REMOVED lines=15> */
.L_x_6271:
[----:B------:R-:W-:Y:S05]  /*5f50*/  BSYNC B1 ;  /* 0x0000000000017941 */ /* 0x000fea0003800000 */
.L_x_6270:
        /* <DEDUP_REMOVED lines=12> */
.L_x_6273:
[----:B------:R-:W-:Y:S05]  /*6020*/  BSYNC B1 ;  /* 0x0000000000017941 */ /* 0x000fea0003800000 */
.L_x_6272:
        /* <DEDUP_REMOVED lines=15> */
.L_x_6275:
[----:B------:R-:W-:Y:S05]  /*6120*/  BSYNC B1 ;  /* 0x0000000000017941 */ /* 0x000fea0003800000 */
.L_x_6274:
        /* <DEDUP_REMOVED lines=12> */
.L_x_6277:
[----:B------:R-:W-:Y:S05]  /*61f0*/  BSYNC B1 ;  /* 0x0000000000017941 */ /* 0x000fea0003800000 */
.L_x_6276:
        /* <DEDUP_REMOVED lines=16> */
.L_x_6279:
[----:B------:R-:W-:Y:S05]  /*6300*/  BSYNC B1 ;  /* 0x0000000000017941 */ /* 0x000fea0003800000 */
.L_x_6278:
        /* <DEDUP_REMOVED lines=12> */
.L_x_6281:
[----:B------:R-:W-:Y:S05]  /*63d0*/  BSYNC B1 ;  /* 0x0000000000017941 */ /* 0x000fea0003800000 */
.L_x_6280:
        /* <DEDUP_REMOVED lines=13> */
.L_x_6283:
[----:B------:R-:W-:Y:S05]  /*64b0*/  BSYNC B1 ;  /* 0x0000000000017941 */ /* 0x000fea0003800000 */
.L_x_6282:
        /* <DEDUP_REMOVED lines=12> */
.L_x_6285:
[----:B------:R-:W-:Y:S05]  /*6580*/  BSYNC B1 ;  /* 0x0000000000017941 */ /* 0x000fea0003800000 */
.L_x_6284:
        /* <DEDUP_REMOVED lines=21> */
.L_x_6287:
[----:B------:R-:W-:Y:S05]  /*66e0*/  BSYNC B1 ;  /* 0x0000000000017941 */ /* 0x000fea0003800000 */
.L_x_6286:
[----:B------:R-:W2:Y:S01]  /*66f0*/  LDL.LU R3, [R1+0x14] ;  /* 0x0000140001037983 */ /* 0x000ea20000300800 */
[----:B------:R-:W-:-:S05]  /*6700*/  @P1 MOV R2, 0x20 ;  /* 0x0000002000021802 */ /* 0x000fca0000000f00 */
[----:B--2---:R-:W-:-:S05]  /*6710*/  @P1 IMAD.WIDE.U32 R2, R3, R2, c[0x0][0x258] ;  /* 0x0000960003021625 */ /* 0x004fca00078e0002 */
[----:B------:R-:W-:Y:S04]  /*6720*/  @P1 STG.E.128 [R2.64], R128 ;  /* 0x0000008002001986 */ /* 0x000fe8000c101d04 */
[----:B------:R0:W-:Y:S02]  /*6730*/  @P1 STG.E.128 [R2.64+0x10], R116 ;  /* 0x0000107402001986 */ /* 0x0001e4000c101d04 */
[----:B0-----:R-:W-:-:S05]  /*6740*/  @P4 MOV R2, 0x10 ;  /* 0x0000001000024802 */ /* 0x001fca0000000f00 */
[----:B------:R-:W-:-:S05]  /*6750*/  @P4 IMAD.WIDE.U32 R2, R4, R2, c[0x0][0x248] ;  /* 0x0000920004024625 */ /* 0x000fca00078e0002 */
[----:B------:R0:W-:Y:S02]  /*6760*/  @P4 STG.E.128 [R2.64], R140 ;  /* 0x0000008c02004986 */ /* 0x0001e4000c101d04 */
[----:B0-----:R-:W-:-:S04]  /*6770*/  MOV R2, c[0x0][0x160] ;  /* 0x0000580000027a02 */ /* 0x001fc80000000f00 */
[----:B-----5:R-:W-:-:S04]  /*6780*/  LEA R0, R2, R0, 0x2 ;  /* 0x0000000002007211 */ /* 0x020fc800078e10ff */
[----:B------:R-:W-:-:S13]  /*6790*/  ISETP.GE.AND P0, PT, R0, c[0x0][0x164], PT ;  /* 0x0000590000007a0c */ /* 0x000fda0003f06270 */
[----:B------:R-:W-:Y:S01]  /*67a0*/  @P0 CALL.REL.NOINC `(.L_x_6148) ;  /* 0x0000001000000944 */ /* 0x000fe20003c00000 */
[----:B------:R-:W-:Y:S05]  /*67b0*/  BRA `(.L_x_6288) ;  /* 0xffffa1b000007947 */ /* 0x000fea000383ffff */
.L_x_6148:
[----:B------:R-:W-:Y:S05]  /*67c0*/  BSYNC B0 ;  /* 0x0000000000007941 */ /* 0x000fea0003800000 */
.L_x_6146:
        /* <DEDUP_REMOVED lines=265> */
.L_x_6152:
[----:B0-----:R-:W-:Y:S01]  /*7860*/  HFMA2.MMA R193, -RZ, RZ, 0, 5.9604644775390625e-08 ;  /* 0x00000001ffc17435 */ /* 0x001fe200000001ff */
[----:B------:R-:W-:-:S02]  /*7870*/  MOV R215, R195 ;  /* 0x000000c300d77202 */ /* 0x000fc40000000f00 */
[----:B------:R-:W-:Y:S02]  /*7880*/  MOV R220, 0x1f ;  /* 0x0000001f00dc7802 */ /* 0x000fe40000000f00 */
[----:B------:R-:W-:Y:S02]  /*7890*/  MOV R219, 0xffffffff ;  /* 0xffffffff00db7802 */ /* 0x000fe40000000f00 */
[----:B------:R-:W-:Y:S02]  /*78a0*/  MOV R192, 0x78c0 ;  /* 0x000078c000c07802 */ /* 0x000fe40000000f00 */
[----:B------:R-:W-:Y:S05]  /*78b0*/  CALL.REL.NOINC `($__internal_99_$__cuda_sm70_shflsync_bfly_p) ;  /* 0x0000045000007944 */ /* 0x000fea0003c00000 */
[----:B-1----:R-:W-:Y:S01]  /*78c0*/  MOV R214, R215 ;  /* 0x000000d700d67202 */ /* 0x002fe20000000f00 */
[----:B------:R-:W-:Y:S05]  /*78d0*/  BRA `(.L_x_6289) ;  /* 0xffffabe000007947 */ /* 0x000fea000383ffff */
.L_x_6153:
[----:B0-----:R-:W-:Y:S01]  /*78e0*/  HFMA2.MMA R193, -RZ, RZ, 0, 5.9604644775390625e-08 ;  /* 0x00000001ffc17435 */ /* 0x001fe200000001ff */
[----:B------:R-:W-:Y:S02]  /*78f0*/  MOV R215, R194 ;  /* 0x000000c200d77202 */ /* 0x000fe40000000f00 */
[----:B------:R-:W-:Y:S02]  /*7900*/  MOV R220, 0x1f ;  /* 0x0000001f00dc7802 */ /* 0x000fe40000000f00 */
[----:B------:R-:W-:-:S02]  /*7910*/  MOV R219, 0xffffffff ;  /* 0xffffffff00db7802 */ /* 0x000fc40000000f00 */
[----:B------:R-:W-:Y:S02]  /*7920*/  MOV R192, 0x7940 ;  /* 0x0000794000c07802 */ /* 0x000fe40000000f00 */
[----:B-12---:R-:W-:Y:S05]  /*7930*/  CALL.REL.NOINC `($__internal_99_$__cuda_sm70_shflsync_bfly_p) ;  /* 0x000003d000007944 */ /* 0x006fea0003c00000 */
[----:B------:R-:W-:Y:S01]  /*7940*/  FADD.FTZ R195, R214, R195 ;  /* 0x000000c3d6c37221 */ /* 0x000fe20000010000 */
[----:B------:R-:W-:Y:S01]  /*7950*/  HFMA2.MMA R193, -RZ, RZ, 0, 1.1920928955078125e-07 ;  /* 0x00000002ffc17435 */ /* 0x000fe200000001ff */
[----:B-1----:R-:W-:Y:S01]  /*7960*/  FADD.FTZ R194, R194, R215 ;  /* 0x000000d7c2c27221 */ /* 0x002fe20000010000 */
[----:B------:R-:W-:Y:S02]  /*7970*/  MOV R220, 0x1f ;  /* 0x0000001f00dc7802 */ /* 0x000fe40000000f00 */
[----:B------:R-:W-:Y:S02]  /*7980*/  MOV R219, 0xffffffff ;  /* 0xffffffff00db7802 */ /* 0x000fe40000000f00 */
[----:B------:R-:W-:Y:S02]  /*7990*/  MOV R215, R195 ;  /* 0x000000c300d77202 */ /* 0x000fe40000000f00 */
[----:B------:R-:W-:Y:S02]  /*79a0*/  MOV R192, 0x79c0 ;  /* 0x000079c000c07802 */ /* 0x000fe40000000f00 */
[----:B------:R-:W-:Y:S05]  /*79b0*/  CALL.REL.NOINC `($__internal_99_$__cuda_sm70_shflsync_bfly_p) ;  /* 0x0000035000007944 */ /* 0x000fea0003c00000 */
[----:B------:R-:W-:Y:S01]  /*79c0*/  HFMA2.MMA R193, -RZ, RZ, 0, 1.1920928955078125e-07 ;  /* 0x00000002ffc17435 */ /* 0x000fe200000001ff */
[----:B-1----:R-:W-:-:S02]  /*79d0*/  MOV R214, R215 ;  /* 0x000000d700d67202 */ /* 0x002fc40000000f00 */
[----:B------:R-:W-:Y:S02]  /*79e0*/  MOV R215, R194 ;  /* 0x000000c200d77202 */ /* 0x000fe40000000f00 */
[----:B------:R-:W-:Y:S02]  /*79f0*/  MOV R220, 0x1f ;  /* 0x0000001f00dc7802 */ /* 0x000fe40000000f00 */
[----:B------:R-:W-:Y:S02]  /*7a00*/  MOV R219, 0xffffffff ;  /* 0xffffffff00db7802 */ /* 0x000fe40000000f00 */
[----:B------:R-:W-:Y:S02]  /*7a10*/  MOV R192, 0x7a30 ;  /* 0x00007a3000c07802 */ /* 0x000fe40000000f00 */
[----:B------:R-:W-:Y:S05]  /*7a20*/  CALL.REL.NOINC `($__internal_99_$__cuda_sm70_shflsync_bfly_p) ;  /* 0x000002e000007944 */ /* 0x000fea0003c00000 */
[----:B------:R-:W-:Y:S01]  /*7a30*/  FADD.FTZ R195, R214, R195 ;  /* 0x000000c3d6c37221 */ /* 0x000fe20000010000 */
[----:B------:R-:W-:Y:S01]  /*7a40*/  HFMA2.MMA R193, -RZ, RZ, 0, 2.384185791015625e-07 ;  /* 0x00000004ffc17435 */ /* 0x000fe200000001ff */
[----:B-1----:R-:W-:Y:S01]  /*7a50*/  FADD.FTZ R194, R194, R215 ;  /* 0x000000d7c2c27221 */ /* 0x002fe20000010000 */
[----:B------:R-:W-:Y:S02]  /*7a60*/  MOV R220, 0x1f ;  /* 0x0000001f00dc7802 */ /* 0x000fe40000000f00 */
[----:B------:R-:W-:-:S02]  /*7a70*/  MOV R219, 0xffffffff ;  /* 0xffffffff00db7802 */ /* 0x000fc40000000f00 */
[----:B------:R-:W-:Y:S02]  /*7a80*/  MOV R215, R195 ;  /* 0x000000c300d77202 */ /* 0x000fe40000000f00 */
[----:B------:R-:W-:Y:S02]  /*7a90*/  MOV R192, 0x7ab0 ;  /* 0x00007ab000c07802 */ /* 0x000fe40000000f00 */
[----:B------:R-:W-:Y:S05]  /*7aa0*/  CALL.REL.NOINC `($__internal_99_$__cuda_sm70_shflsync_bfly_p) ;  /* 0x0000026000007944 */ /* 0x000fea0003c00000 */
[----:B------:R-:W-:Y:S01]  /*7ab0*/  HFMA2.MMA R193, -RZ, RZ, 0, 2.384185791015625e-07 ;  /* 0x00000004ffc17435 */ /* 0x000fe200000001ff */
[----:B-1----:R-:W-:Y:S02]  /*7ac0*/  MOV R214, R215 ;  /* 0x000000d700d67202 */ /* 0x002fe40000000f00 */
[----:B------:R-:W-:Y:S02]  /*7ad0*/  MOV R215, R194 ;  /* 0x000000c200d77202 */ /* 0x000fe40000000f00 */
[----:B------:R-:W-:Y:S02]  /*7ae0*/  MOV R220, 0x1f ;  /* 0x0000001f00dc7802 */ /* 0x000fe40000000f00 */
[----:B------:R-:W-:Y:S02]  /*7af0*/  MOV R219, 0xffffffff ;  /* 0xffffffff00db7802 */ /* 0x000fe40000000f00 */
[----:B------:R-:W-:-:S02]  /*7b00*/  MOV R192, 0x7b20 ;  /* 0x00007b2000c07802 */ /* 0x000fc40000000f00 */
[----:B------:R-:W-:Y:S05]  /*7b10*/  CALL.REL.NOINC `($__internal_99_$__cuda_sm70_shflsync_bfly_p) ;  /* 0x000001f000007944 */ /* 0x000fea0003c00000 */
[----:B------:R-:W-:Y:S01]  /*7b20*/  FADD.FTZ R195, R214, R195 ;  /* 0x000000c3d6c37221 */ /* 0x000fe20000010000 */
[----:B------:R-:W-:Y:S01]  /*7b30*/  HFMA2.MMA R193, -RZ, RZ, 0, 4.76837158203125e-07 ;  /* 0x00000008ffc17435 */ /* 0x000fe200000001ff */
[----:B-1----:R-:W-:Y:S01]  /*7b40*/  FADD.FTZ R214, R194, R215 ;  /* 0x000000d7c2d67221 */ /* 0x002fe20000010000 */
[----:B------:R-:W-:-:S02]  /*7b50*/  MOV R220, 0x1f ;  /* 0x0000001f00dc7802 */ /* 0x000fc40000000f00 */
[----:B------:R-:W-:Y:S02]  /*7b60*/  MOV R219, 0xffffffff ;  /* 0xffffffff00db7802 */ /* 0x000fe40000000f00 */
[----:B------:R-:W-:Y:S02]  /*7b70*/  MOV R215, R195 ;  /* 0x000000c300d77202 */ /* 0x000fe40000000f00 */
[----:B------:R-:W-:Y:S02]  /*7b80*/  MOV R192, 0x7ba0 ;  /* 0x00007ba000c07802 */ /* 0x000fe40000000f00 */
[----:B------:R-:W-:Y:S05]  /*7b90*/  CALL.REL.NOINC `($__internal_99_$__cuda_sm70_shflsync_bfly_p) ;  /* 0x0000017000007944 */ /* 0x000fea0003c00000 */
[----:B------:R-:W-:Y:S01]  /*7ba0*/  HFMA2.MMA R193, -RZ, RZ, 0, 4.76837158203125e-07 ;  /* 0x00000008ffc17435 */ /* 0x000fe200000001ff */
[----:B-1----:R-:W-:Y:S02]  /*7bb0*/  MOV R194, R215 ;  /* 0x000000d700c27202 */ /* 0x002fe40000000f00 */
[----:B------:R-:W-:Y:S02]  /*7bc0*/  MOV R215, R214 ;  /* 0x000000d600d77202 */ /* 0x000fe40000000f00 */
[----:B------:R-:W-:Y:S02]  /*7bd0*/  MOV R220, 0x1f ;  /* 0x0000001f00dc7802 */ /* 0x000fe40000000f00 */
[----:B------:R-:W-:-:S02]  /*7be0*/  MOV R219, 0xffffffff ;  /* 0xffffffff00db7802 */ /* 0x000fc40000000f00 */
[----:B------:R-:W-:Y:S02]  /*7bf0*/  MOV R192, 0x7c10 ;  /* 0x00007c1000c07802 */ /* 0x000fe40000000f00 */
[----:B------:R-:W-:Y:S05]  /*7c00*/  CALL.REL.NOINC `($__internal_99_$__cuda_sm70_shflsync_bfly_p) ;  /* 0x0000010000007944 */ /* 0x000fea0003c00000 */
[----:B------:R-:W-:Y:S01]  /*7c10*/  FADD.FTZ R194, R194, R195 ;  /* 0x000000c3c2c27221 */ /* 0x000fe20000010000 */
[----:B------:R-:W-:Y:S01]  /*7c20*/  HFMA2.MMA R193, -RZ, RZ, 0, 9.5367431640625e-07 ;  /* 0x00000010ffc17435 */ /* 0x000fe200000001ff */
[----:B-1----:R-:W-:Y:S01]  /*7c30*/  FADD.FTZ R195, R214, R215 ;  /* 0x000000d7d6c37221 */ /* 0x002fe20000010000 */
[----:B------:R-:W-:Y:S02]  /*7c40*/  MOV R220, 0x1f ;  /* 0x0000001f00dc7802 */ /* 0x000fe40000000f00 */
[----:B------:R-:W-:Y:S02]  /*7c50*/  MOV R219, 0xffffffff ;  /* 0xffffffff00db7802 */ /* 0x000fe40000000f00 */
[----:B------:R-:W-:Y:S02]  /*7c60*/  MOV R215, R194 ;  /* 0x000000c200d77202 */ /* 0x000fe40000000f00 */
[----:B------:R-:W-:Y:S02]  /*7c70*/  MOV R192, 0x7c90 ;  /* 0x00007c9000c07802 */ /* 0x000fe40000000f00 */
[----:B------:R-:W-:Y:S05]  /*7c80*/  CALL.REL.NOINC `($__internal_99_$__cuda_sm70_shflsync_bfly_p) ;  /* 0x0000008000007944 */ /* 0x000fea0003c00000 */
[----:B------:R-:W-:Y:S01]  /*7c90*/  HFMA2.MMA R193, -RZ, RZ, 0, 9.5367431640625e-07 ;  /* 0x00000010ffc17435 */ /* 0x000fe200000001ff */
[----:B-1----:R-:W-:-:S02]  /*7ca0*/  MOV R214, R215 ;  /* 0x000000d700d67202 */ /* 0x002fc40000000f00 */
[----:B------:R-:W-:Y:S02]  /*7cb0*/  MOV R215, R195 ;  /* 0x000000c300d77202 */ /* 0x000fe40000000f00 */
[----:B------:R-:W-:Y:S02]  /*7cc0*/  MOV R220, 0x1f ;  /* 0x0000001f00dc7802 */ /* 0x000fe40000000f00 */
[----:B------:R-:W-:Y:S02]  /*7cd0*/  MOV R219, 0xffffffff ;  /* 0xffffffff00db7802 */ /* 0x000fe40000000f00 */
[----:B------:R-:W-:Y:S02]  /*7ce0*/  MOV R192, 0x7d00 ;  /* 0x00007d0000c07802 */ /* 0x000fe40000000f00 */
[----:B------:R-:W-:Y:S05]  /*7cf0*/  CALL.REL.NOINC `($__internal_99_$__cuda_sm70_shflsync_bfly_p) ;  /* 0x0000001000007944 */ /* 0x000fea0003c00000 */
[----:B-1----:R-:W-:Y:S05]  /*7d00*/  BRA `(.L_x_6290) ;  /* 0xffffa8d000007947 */ /* 0x002fea000383ffff */
        .weak           $__internal_99_$__cuda_sm70_shflsync_bfly_p
        .type           $__internal_99_$__cuda_sm70_shflsync_bfly_p,@function
        .size           $__internal_99_$__cuda_sm70_shflsync_bfly_p,(.L_x_12401 - $__internal_99_$__cuda_sm70_shflsync_bfly_p)
$__internal_99_$__cuda_sm70_shflsync_bfly_p:
[----:B------:R-:W-:Y:S04]  /*7d10*/  WARPSYNC R219 ;  /* 0x000000db00007348 */ /* 0x000fe80003800000 */
[----:B------:R0:W1:Y:S02]  /*7d20*/  SHFL.BFLY PT, R215, R215, R193, R220 ;  /* 0x0c0000c1d7d77389 */ /* 0x00006400000e00dc */
[----:B0-----:R-:W-:-:S06]  /*7d30*/  HFMA2.MMA R193, -RZ, RZ, 0, 0 ;  /* 0x00000000ffc17435 */ /* 0x001fcc00000001ff */
[----:B------:R-:W-:Y:S05]  /*7d40*/  RET.REL.NODEC R192 `(_ZN10layer_norm13ln_bwd_kernelINS_13Kernel_traitsIf13__nv_bfloat16fS2_fjLj1024ELj1ELj4ELj1ELj16ENS_18Kernel_traits_baseILj1024EfS2_fS2_fjLj128EEEEELb1ELb1ELb1ELb1EEEvNS_9BwdParamsE) ;  /* 0xffff82b0c0007950 */ /* 0x000fea0003c3ffff */
.L_x_6291:
        /* <DEDUP_REMOVED lines=11> */
.L_x_12401:


//--------------------- .text._ZN10layer_norm13ln_bwd_kernelINS_13Kernel_traitsIf6__halfS2_S2_fjLj1024ELj1ELj4ELj1ELj16ENS_18Kernel_traits_baseILj1024EfS2_S2_S2_fjLj128EEEEELb0ELb0ELb0ELb0EEEvNS_9BwdParamsE --------------------------
	.section	.text._ZN10layer_norm13ln_bwd_kernelINS_13Kernel_traitsIf6__halfS2_S2_fjLj1024ELj1ELj4ELj1ELj16ENS_18Kernel_traits_baseILj1024EfS2_S2_S2_fjLj128EEEEELb0ELb0ELb0ELb0EEEvNS_9BwdParamsE,"ax",@progbits
	.sectioninfo	@"SHI_REGISTERS=210"
	.align	128
        .global         _ZN10layer_norm13ln_bwd_kernelINS_13Kernel_traitsIf6__halfS2_S2_fjLj1024ELj1ELj4ELj1ELj16ENS_18Kernel_traits_baseILj1024EfS2_S2_S2_fjLj128EEEEELb0ELb0ELb0ELb0EEEvNS_9BwdParamsE
        .type           _ZN10layer_norm13ln_bwd_kernelINS_13Kernel_traitsIf6__halfS2_S2_fjLj1024ELj1ELj4ELj1ELj16ENS_18Kernel_traits_baseILj1024EfS2_S2_S2_fjLj128EEEEELb0ELb0ELb0ELb0EEEvNS_9BwdParamsE,@function
        .size           _ZN10layer_norm13ln_bwd_kernelINS_13Kernel_traitsIf6__halfS2_S2_fjLj1024ELj1ELj4ELj1ELj16ENS_18Kernel_traits_baseILj1024EfS2_S2_S2_fjLj128EEEEELb0ELb0ELb0ELb0EEEvNS_9BwdParamsE,(.L_x_12402 - _ZN10layer_norm13ln_bwd_kernelINS_13Kernel_traitsIf6__halfS2_S2_fjLj1024ELj1ELj4ELj1ELj16ENS_18Kernel_traits_baseILj1024EfS2_S2_S2_fjLj128EEEEELb0ELb0ELb0ELb0EEEvNS_9BwdParamsE)
        .other          _ZN10layer_norm13ln_bwd_kernelINS_13Kernel_traitsIf6__halfS2_S2_fjLj1024ELj1ELj4ELj1ELj16ENS_18Kernel_traits_baseILj1024EfS2_S2_S2_fjLj128EEEEELb0ELb0ELb0ELb0EEEvNS_9BwdParamsE,@"STO_CUDA_ENTRY STV_DEFAULT"
_ZN10layer_norm13ln_bwd_kernelINS_13Kernel_traitsIf6__halfS2_S2_fjLj1024ELj1ELj4ELj1ELj16ENS_18Kernel_traits_baseILj1024EfS2_S2_S2_fjLj128EEEEELb0ELb0ELb0ELb0EEEvNS_9BwdParamsE:
.text._ZN10layer_norm13ln_bwd_kernelINS_13Kernel_traitsIf6__halfS2_S2_fjLj1024ELj1ELj4ELj1ELj16ENS_18Kernel_traits_baseILj1024EfS2_S2_S2_fjLj128EEEEELb0ELb0ELb0ELb0EEEvNS_9BwdParamsE:
        /* <DEDUP_REMOVED lines=72> */
.L_x_6312:
        /* <DEDUP_REMOVED lines=21> */
[----:B---3--:R-:W-:Y:S01]  /*05d0*/  MOV R3, R130 ;  /* 0x0000008200037202 */ /* 0x008fe20000000f00 */
[----:B----4-:R-:W-:Y:S01]  /*05e0*/  @P0 HADD2.F32 R195, -RZ, R2.H0_H0 ;  /* 0x20000002ffc30230 */ /* 0x010fe20000004100 */
        /* <DEDUP_REMOVED lines=15> */
[--C-:B------:R-:W-:Y:S02]  /*06e0*/  HADD2.F32 R139, -RZ, R125.reuse.H0_H0 ;  /* 0x2000007dff8b7230 */ /* 0x100fe40000004100 */
[----:B------:R-:W-:Y:S01]  /*06f0*/  HADD2.F32 R141, -RZ, R125.H1_H1 ;  /* 0x3000007dff8d7230 */ /* 0x000fe20000004100 */
[C---:B------:R-:W-:Y:S01]  /*0700*/  FADD.FTZ R132, -R2.reuse, R129 ;  /* 0x0000008102847221 */ /* 0x040fe20000010100 */
[--C-:B---3--:R-:W-:Y:S02]  /*0710*/  HADD2.F32 R125, -RZ, R120.reuse.H0_H0 ;  /* 0x20000078ff7d7230 */ /* 0x108fe40000004100 */
[----:B------:R-:W-:Y:S01]  /*0720*/  HADD2.F32 R124, -RZ, R120.H1_H1 ;  /* 0x30000078ff7c7230 */ /* 0x000fe20000004100 */
[----:B------:R-:W-:Y:S01]  /*0730*/  FADD.FTZ R120, -R2, R3 ;  /* 0x0000000302787221 */ /* 0x000fe20000010100 */
[--C-:B------:R-:W-:Y:S01]  /*0740*/  HADD2.F32 R143, -RZ, R126.reuse.H0_H0 ;  /* 0x2000007eff8f7230 */ /* 0x100fe20000004100 */
[----:B------:R-:W-:Y:S01]  /*0750*/  FMUL.FTZ R134, R100, R125 ;  /* 0x0000007d64867220 */ /* 0x000fe20000410000 */
[----:B------:R-:W-:Y:S01]  /*0760*/  HADD2.F32 R145, -RZ, R126.H1_H1 ;  /* 0x3000007eff917230 */ /* 0x000fe20000004100 */
[C---:B-----5:R-:W-:Y:S01]  /*0770*/  FMUL.FTZ R129, R193.reuse, R120 ;  /* 0x00000078c1817220 */ /* 0x060fe20000410000 */
[--C-:B------:R-:W-:Y:S01]  /*0780*/  HADD2.F32 R147, -RZ, R127.reuse.H0_H0 ;  /* 0x2000007fff937230 */ /* 0x100fe20000004100 */
[C---:B------:R-:W-:Y:S01]  /*0790*/  FADD.FTZ R120, -R2.reuse, R139 ;  /* 0x0000008b02787221 */ /* 0x040fe20000010100 */
[----:B------:R-:W-:Y:S01]  /*07a0*/  HADD2.F32 R199, -RZ, R127.H1_H1 ;  /* 0x3000007fffc77230 */ /* 0x000fe20000004100 */
[C---:B0-----:R-:W-:Y:S01]  /*07b0*/  FADD.FTZ R136, -R2.reuse, R141 ;  /* 0x0000008d02887221 */ /* 0x041fe20000010100 */
[--C-:B------:R-:W-:Y:S01]  /*07c0*/  HADD2.F32 R127, -RZ, R121.reuse.H0_H0 ;  /* 0x20000079ff7f7230 */ /* 0x100fe20000004100 */
[C---:B------:R-:W-:Y:S01]  /*07d0*/  FMUL.FTZ R139, R193.reuse, R120 ;  /* 0x00000078c18b7220 */ /* 0x040fe20000410000 */
[----:B------:R-:W-:Y:S01]  /*07e0*/  HADD2.F32 R126, -RZ, R121.H1_H1 ;  /* 0x30000079ff7e7230 */ /* 0x000fe20000004100 */
[----:B------:R-:W-:Y:S01]  /*07f0*/  FADD.FTZ R120, -R2, R143 ;  /* 0x0000008f02787221 */ /* 0x000fe20000010100 */
[--C-:B------:R-:W-:Y:S01]  /*0800*/  HADD2.F32 R121, -RZ, R122.reuse.H0_H0 ;  /* 0x2000007aff797230 */ /* 0x100fe20000004100 */
[C---:B------:R-:W-:Y:S01]  /*0810*/  FMUL.FTZ R132, R193.reuse, R132 ;  /* 0x00000084c1847220 */ /* 0x040fe20000410000 */
[----:B------:R-:W-:Y:S01]  /*0820*/  HADD2.F32 R122, -RZ, R122.H1_H1 ;  /* 0x3000007aff7a7230 */ /* 0x000fe20000004100 */
[----:B------:R-:W-:Y:S01]  /*0830*/  FMUL.FTZ R141, R193, R120 ;  /* 0x00000078c18d7220 */ /* 0x000fe20000410000 */
[--C-:B------:R-:W-:Y:S01]  /*0840*/  HADD2.F32 R197, -RZ, R123.reuse.H0_H0 ;  /* 0x2000007bffc57230 */ /* 0x100fe20000004100 */
[----:B------:R-:W-:Y:S01]  /*0850*/  FMUL.FTZ R137, R101, R124 ;  /* 0x0000007c65897220 */ /* 0x000fe20000410000 */
[----:B------:R-:W-:Y:S01]  /*0860*/  HADD2.F32 R198, -RZ, R123.H1_H1 ;  /* 0x3000007bffc67230 */ /* 0x000fe20000004100 */
        /* <DEDUP_REMOVED lines=46> */
.L_x_6295:
[----:B-1----:R-:W-:Y:S05]  /*0b50*/  BSYNC B1 ;  /* 0x0000000000017941 */ /* 0x002fea0003800000 */
.L_x_6294:
        /* <DEDUP_REMOVED lines=16> */
[--C-:B------:R-:W-:Y:S02]  /*0c60*/  HADD2.F32 R153, -RZ, R125.reuse.H0_H0 ;  /* 0x2000007dff997230 */ /* 0x100fe40000004100 */
[----:B------:R-:W-:Y:S01]  /*0c70*/  HADD2.F32 R155, -RZ, R125.H1_H1 ;  /* 0x3000007dff9b7230 */ /* 0x000fe20000004100 */
[----:B0-----:R-:W-:Y:S01]  /*0c80*/  FADD.FTZ R150, -R2, R149 ;  /* 0x0000009502967221 */ /* 0x001fe20000010100 */
[----:B---3--:R-:W-:-:S02]  /*0c90*/  HADD2.F32 R125, -RZ, R120.H0_H0 ;  /* 0x20000078ff7d7230 */ /* 0x008fc40000004100 */
        /* <DEDUP_REMOVED lines=9> */
[C---:B------:R-:W-:Y:S01]  /*0d30*/  FMUL.FTZ R150, R193.reuse, R150 ;  /* 0x00000096c1967220 */ /* 0x040fe20000410000 */
[--C-:B------:R-:W-:Y:S01]  /*0d40*/  HADD2.F32 R127, -RZ, R121.reuse.H0_H0 ;  /* 0x20000079ff7f7230 */ /* 0x100fe20000004100 */
[----:B------:R-:W-:Y:S01]  /*0d50*/  FMUL.FTZ R151, R193, R120 ;  /* 0x00000078c1977220 */ /* 0x000fe20000410000 */
[----:B------:R-:W-:Y:S01]  /*0d60*/  HADD2.F32 R126, -RZ, R121.H1_H1 ;  /* 0x30000079ff7e7230 */ /* 0x000fe20000004100 */
[----:B------:R-:W-:Y:S01]  /*0d70*/  FADD.FTZ R120, -R2, R157 ;  /* 0x0000009d02787221 */ /* 0x000fe20000010100 */
        /* <DEDUP_REMOVED lines=8> */
[----:B------:R-:W-:Y:S02]  /*0e00*/  FADD.FTZ R24, R24, R121 ;  /* 0x0000007918187221 */ /* 0x000fe40000010000 */
[-C--:B------:R-:W-:Y:S02]  /*0e10*/  FFMA.FTZ R56, R153, R121.reuse, R56 ;  /* 0x0000007999387223 */ /* 0x080fe40000010038 */
        /* <DEDUP_REMOVED lines=42> */
.L_x_6297:
[----:B------:R-:W-:Y:S05]  /*10c0*/  BSYNC B1 ;  /* 0x0000000000017941 */ /* 0x000fea0003800000 */
.L_x_6296:
        /* <DEDUP_REMOVED lines=86> */
.L_x_6299:
[----:B------:R-:W-:Y:S05]  /*1630*/  BSYNC B1 ;  /* 0x0000000000017941 */ /* 0x000fea0003800000 */
.L_x_6298:
        /* <DEDUP_REMOVED lines=24> */
[----:B------:R-:W-:Y:S01]  /*17c0*/  HADD2.F32 R127, -RZ, R127.H1_H1 ;  /* 0x3000007fff7f7230 */ /* 0x000fe20000004100 */
[C---:B------:R-:W-:Y:S01]  /*17d0*/  FADD.FTZ R190, -R2.reuse, R179 ;  /* 0x000000b302be7221 */ /* 0x040fe20000010100 */
[--C-:B---3--:R-:W-:Y:S01]  /*17e0*/  HADD2.F32 R3, -RZ, R120.reuse.H0_H0 ;  /* 0x20000078ff037230 */ /* 0x108fe20000004100 */
[C---:B------:R-:W-:Y:S01]  /*17f0*/  FADD.FTZ R192, -R2.reuse, R181 ;  /* 0x000000b502c07221 */ /* 0x040fe20000010100 */
[----:B------:R-:W-:Y:S01]  /*1800*/  HADD2.F32 R120, -RZ, R120.H1_H1 ;  /* 0x30000078ff787230 */ /* 0x000fe20000004100 */
[C---:B------:R-:W-:Y:S01]  /*1810*/  FADD.FTZ R194, -R2.reuse, R185 ;  /* 0x000000b902c27221 */ /* 0x040fe20000010100 */
[--C-:B------:R-:W-:Y:S01]  /*1820*/  HADD2.F32 R125, -RZ, R121.reuse.H0_H0 ;  /* 0x20000079ff7d7230 */ /* 0x100fe20000004100 */
[----:B------:R-:W-:Y:S01]  /*1830*/  FADD.FTZ R196, -R2, R127 ;  /* 0x0000007f02c47221 */ /* 0x000fe20000010100 */
[----:B------:R-:W-:Y:S01]  /*1840*/  HADD2.F32 R2, -RZ, R121.H1_H1 ;  /* 0x30000079ff027230 */ /* 0x000fe20000004100 */
[C---:B-----5:R-:W-:Y:S01]  /*1850*/  FMUL.FTZ R177, R193.reuse, R186 ;  /* 0x000000bac1b17220 */ /* 0x060fe20000410000 */
[--C-:B------:R-:W-:Y:S01]  /*1860*/  HADD2.F32 R121, -RZ, R122.reuse.H0_H0 ;  /* 0x2000007aff797230 */ /* 0x100fe20000004100 */
[C---:B------:R-:W-:Y:S01]  /*1870*/  FMUL.FTZ R186, R193.reuse, R188 ;  /* 0x000000bcc1ba7220 */ /* 0x040fe20000410000 */
[----:B------:R-:W-:Y:S01]  /*1880*/  HADD2.F32 R122, -RZ, R122.H1_H1 ;  /* 0x3000007aff7a7230 */ /* 0x000fe20000004100 */
[----:B------:R-:W-:Y:S01]  /*1890*/  FMUL.FTZ R135, R193, R124 ;  /* 0x0000007cc1877220 */ /* 0x000fe20000410000 */
[--C-:B------:R-:W-:Y:S01]  /*18a0*/  HADD2.F32 R127, -RZ, R123.reuse.H0_H0 ;  /* 0x2000007bff7f7230 */ /* 0x100fe20000004100 */
[----:B------:R-:W-:Y:S01]  /*18b0*/  FMUL.FTZ R184, R76, R3 ;  /* 0x000000034cb87220 */ /* 0x000fe20000410000 */
[----:B------:R-:W-:Y:S01]  /*18c0*/  HADD2.F32 R124, -RZ, R123.H1_H1 ;  /* 0x3000007bff7c7230 */ /* 0x000fe20000004100 */
[----:B------:R-:W-:-:S02]  /*18d0*/  FADD.FTZ R15, R15, R2 ;  /* 0x000000020f0f7221 */ /* 0x000fc40000010000 */
[-C--:B------:R-:W-:Y:S02]  /*18e0*/  FFMA.FTZ R47, R186, R2.reuse, R47 ;  /* 0x00000002ba2f7223 */ /* 0x080fe4000001002f */
[----:B------:R-:W-:Y:S02]  /*18f0*/  FMUL.FTZ R181, R79, R2 ;  /* 0x000000024fb57220 */ /* 0x000fe40000410000 */
[----:B0-----:R-:W-:Y:S02]  /*1900*/  FMUL.FTZ R182, R193, R126 ;  /* 0x0000007ec1b67220 */ /* 0x001fe40000410000 */
        /* <DEDUP_REMOVED lines=40> */
.L_x_6301:
[----:B------:R-:W-:Y:S05]  /*1b90*/  BSYNC B1 ;  /* 0x0000000000017941 */ /* 0x000fea0003800000 */
.L_x_6300:
[----:B------:R-:W-:Y:S05]  /*1ba0*/  BRA.DIV ~URZ, `(.L_x_6302) ;  /* 0x000026427f007947 */ /* 0x000fea000b800000 */
[----:B------:R0:W1:Y:S02]  /*1bb0*/  SHFL.BFLY PT, R120, R197, 0x1, 0x1f ;  /* 0x0c201f00c5787f89 */ /* 0x00006400000e0000 */
.L_x_6313:
        /* <DEDUP_REMOVED lines=18> */
.L_x_6314:
        /* <DEDUP_REMOVED lines=22> */
[--C-:B------:R-:W-:Y:S01]  /*1e40*/  @P5 HADD2.F32 R3, -RZ, R5.reuse.H0_H0 ;  /* 0x20000005ff035230 */ /* 0x100fe20000004100 */
[----:B------:R-:W-:Y:S01]  /*1e50*/  FMUL.FTZ R198, R193, R120 ;  /* 0x00000078c1c67220 */ /* 0x000fe20000410000 */
[----:B------:R-:W-:Y:S01]  /*1e60*/  @P5 HADD2.F32 R121, -RZ, R5.H1_H1 ;  /* 0x30000005ff795230 */ /* 0x000fe20000004100 */
[----:B------:R-:W-:Y:S01]  /*1e70*/  @P5 FADD.FTZ R200, R200, R123 ;  /* 0x0000007bc8c85221 */ /* 0x000fe20000010000 */
[----:B------:R-:W-:Y:S01]  /*1e80*/  @P5 HADD2.F32 R125, -RZ, R6.H1_H1 ;  /* 0x30000006ff7d5230 */ /* 0x000fe20000004100 */
[----:B------:R-:W-:-:S02]  /*1e90*/  @P5 FADD.FTZ R122, R122, R3 ;  /* 0x000000037a7a5221 */ /* 0x000fc40000010000 */
[----:B------:R-:W-:Y:S02]  /*1ea0*/  @P5 FADD.FTZ R198, R198, R121 ;  /* 0x00000079c6c65221 */ /* 0x000fe40000010000 */
[-CC-:B------:R-:W-:Y:S02]  /*1eb0*/  FFMA.FTZ R3, R129, R126.reuse, R127.reuse ;  /* 0x0000007e81037223 */ /* 0x180fe4000001007f */
[--C-:B------:R-:W-:Y:S01]  /*1ec0*/  FFMA.FTZ R120, R132, R126, R127.reuse ;  /* 0x0000007e84787223 */ /* 0x100fe2000001007f */
[----:B------:R-:W-:Y:S01]  /*1ed0*/  @P0 F2FP.PACK_AB R199, RZ, R198 ;  /* 0x000000c6ffc7023e */ /* 0x000fe200000000ff */
[-CC-:B------:R-:W-:Y:S02]  /*1ee0*/  FFMA.FTZ R121, R147, R126.reuse, R127.reuse ;  /* 0x0000007e93797223 */ /* 0x180fe4000001007f */
[----:B------:R-:W-:Y:S02]  /*1ef0*/  FFMA.FTZ R123, R148, R126, R127 ;  /* 0x0000007e947b7223 */ /* 0x000fe4000001007f */
[----:B------:R-:W-:-:S02]  /*1f00*/  FMUL.FTZ R202, R193, R124 ;  /* 0x0000007cc1ca7220 */ /* 0x000fc40000410000 */
[----:B------:R-:W-:Y:S01]  /*1f10*/  FADD.FTZ R2, R134, -R3 ;  /* 0x8000000386027221 */ /* 0x000fe20000010000 */
[--C-:B------:R-:W-:Y:S01]  /*1f20*/  @P5 HADD2.F32 R3, -RZ, R4.reuse.H0_H0 ;  /* 0x20000004ff035230 */ /* 0x100fe20000004100 */
[----:B------:R-:W-:Y:S02]  /*1f30*/  FADD.FTZ R120, R137, -R120 ;  /* 0x8000007889787221 */ /* 0x000fe40000010000 */
[----:B------:R-:W-:Y:S01]  /*1f40*/  FADD.FTZ R124, R144, -R121 ;  /* 0x80000079907c7221 */ /* 0x000fe20000010000 */
[----:B------:R-:W-:Y:S01]  /*1f50*/  @P5 HADD2.F32 R121, -RZ, R4.H1_H1 ;  /* 0x30000004ff795230 */ /* 0x000fe20000004100 */
[----:B------:R-:W-:Y:S01]  /*1f60*/  FADD.FTZ R206, R146, -R123 ;  /* 0x8000007b92ce7221 */ /* 0x000fe20000010000 */
[--C-:B------:R-:W-:Y:S01]  /*1f70*/  @P5 HADD2.F32 R123, -RZ, R7.reuse.H0_H0 ;  /* 0x20000007ff7b5230 */ /* 0x100fe20000004100 */
[----:B------:R-:W-:Y:S01]  /*1f80*/  @P5 FADD.FTZ R202, R202, R125 ;  /* 0x0000007dcaca5221 */ /* 0x000fe20000010000 */
[----:B------:R-:W-:Y:S01]  /*1f90*/  @P5 HADD2.F32 R125, -RZ, R7.H1_H1 ;  /* 0x30000007ff7d5230 */ /* 0x000fe20000004100 */
[----:B------:R-:W-:-:S02]  /*1fa0*/  FMUL.FTZ R2, R193, R2 ;  /* 0x00000002c1027220 */ /* 0x000fc40000410000 */
[C---:B------:R-:W-:Y:S01]  /*1fb0*/  FMUL.FTZ R120, R193.reuse, R120 ;  /* 0x00000078c1787220 */ /* 0x040fe20000410000 */
[----:B------:R-:W-:Y:S01]  /*1fc0*/  @P0 F2FP.PACK_AB R201, RZ, R202 ;  /* 0x000000caffc9023e */ /* 0x000fe200000000ff */
[C---:B------:R-:W-:Y:S01]  /*1fd0*/  FMUL.FTZ R204, R193.reuse, R124 ;  /* 0x0000007cc1cc7220 */ /* 0x040fe20000410000 */
[----:B------:R-:W-:Y:S01]  /*1fe0*/  @P0 F2FP.PACK_AB R124, RZ, R122 ;  /* 0x0000007aff7c023e */ /* 0x000fe200000000ff */
[----:B------:R-:W-:Y:S02]  /*1ff0*/  FMUL.FTZ R206, R193, R206 ;  /* 0x000000cec1ce7220 */ /* 0x000fe40000410000 */
[----:B------:R-:W-:Y:S01]  /*2000*/  @P5 FADD.FTZ R2, R2, R3 ;  /* 0x0000000302025221 */ /* 0x000fe20000010000 */
[----:B------:R-:W-:Y:S01]  /*2010*/  @P0 PRMT R117, R124, 0x7610, R117 ;  /* 0x000076107c750816 */ /* 0x000fe20000000075 */
[----:B------:R-:W-:Y:S02]  /*2020*/  @P5 FADD.FTZ R120, R120, R121 ;  /* 0x0000007978785221 */ /* 0x000fe40000010000 */
        /* <DEDUP_REMOVED lines=11> */
[----:B------:R-:W-:Y:S01]  /*20e0*/  @P0 PRMT R118, R125, 0x7610, R118 ;  /* 0x000076107d760816 */ /* 0x000fe20000000076 */
[-C--:B------:R-:W-:Y:S01]  /*20f0*/  FMUL.FTZ R205, R202, R195.reuse ;  /* 0x000000c3cacd7220 */ /* 0x080fe20000410000 */
[----:B------:R-:W-:Y:S01]  /*2100*/  MOV R125, 0x10 ;  /* 0x00000010007d7802 */ /* 0x000fe20000000f00 */
[-C--:B------:R-:W-:Y:S01]  /*2110*/  FMUL.FTZ R121, R122, R195.reuse ;  /* 0x000000c37a797220 */ /* 0x080fe20000410000 */
[----:B------:R-:W-:Y:S01]  /*2120*/  @P0 F2FP.PACK_AB R197, RZ, R120 ;  /* 0x00000078ffc5023e */ /* 0x000fe200000000ff */
[-C--:B------:R-:W-:Y:S01]  /*2130*/  FMUL.FTZ R198, R198, R195.reuse ;  /* 0x000000c3c6c67220 */ /* 0x080fe20000410000 */
[----:B------:R-:W-:Y:S01]  /*2140*/  @P0 F2FP.PACK_AB R206, RZ, R206 ;  /* 0x000000ceffce023e */ /* 0x000fe200000000ff */
[----:B------:R-:W-:Y:S01]  /*2150*/  FMUL.FTZ R204, R204, R195 ;  /* 0x000000c3cccc7220 */ /* 0x000fe20000410000 */
[----:B------:R-:W-:-:S02]  /*2160*/  @P0 PRMT R116, R3, 0x7610, R116 ;  /* 0x0000761003740816 */ /* 0x000fc40000000074 */
[----:B------:R-:W-:Y:S02]  /*2170*/  @P0 PRMT R119, R203, 0x7610, R119 ;  /* 0x00007610cb770816 */ /* 0x000fe40000000077 */
[----:B------:R-:W-:Y:S01]  /*2180*/  F2FP.PACK_AB R120, R123, R2 ;  /* 0x000000027b78723e */ /* 0x000fe200000000ff */
[-C--:B------:R-:W-:Y:S01]  /*2190*/  @P5 IMAD.WIDE.U32 R2, R130, R125.reuse, c[0x0][0x258] ;  /* 0x0000960082025625 */ /* 0x080fe200078e007d */
[----:B------:R-:W-:Y:S02]  /*21a0*/  @P0 PRMT R118, R118, 0x5410, R201 ;  /* 0x0000541076760816 */ /* 0x000fe400000000c9 */
[----:B------:R-:W-:Y:S01]  /*21b0*/  @P0 PRMT R117, R117, 0x5410, R199 ;  /* 0x0000541075750816 */ /* 0x000fe200000000c7 */
[----:B------:R-:W-:Y:S01]  /*21c0*/  IMAD.WIDE.U32 R124, R130, R125, c[0x0][0x248] ;  /* 0x00009200827c7625 */ /* 0x000fe200078e007d */
[----:B------:R-:W-:Y:S02]  /*21d0*/  @P0 PRMT R116, R116, 0x5410, R197 ;  /* 0x0000541074740816 */ /* 0x000fe400000000c5 */
[----:B------:R-:W-:-:S02]  /*21e0*/  @P0 PRMT R119, R119, 0x5410, R206 ;  /* 0x0000541077770816 */ /* 0x000fc400000000ce */
[----:B------:R-:W-:Y:S02]  /*21f0*/  F2FP.PACK_AB R122, R205, R200 ;  /* 0x000000c8cd7a723e */ /* 0x000fe400000000ff */
[----:B------:R-:W-:Y:S01]  /*2200*/  F2FP.PACK_AB R121, R198, R121 ;  /* 0x00000079c679723e */ /* 0x000fe200000000ff */
[----:B------:R0:W-:Y:S01]  /*2210*/  @P5 STG.E.128 [R2.64], R116 ;  /* 0x0000007402005986 */ /* 0x0001e2000c101d04 */
[----:B------:R-:W-:Y:S02]  /*2220*/  F2FP.PACK_AB R123, R207, R204 ;  /* 0x000000cccf7b723e */ /* 0x000fe400000000ff */
[----:B------:R-:W-:-:S03]  /*2230*/  IADD3 R130, R130, 0x20, RZ ;  /* 0x0000002082827810 */ /* 0x000fc60007ffe0ff */
[----:B------:R0:W-:Y:S04]  /*2240*/  STG.E.128 [R124.64], R120 ;  /* 0x000000787c007986 */ /* 0x0001e8000c101d04 */
.L_x_6305:
[----:B------:R-:W-:Y:S05]  /*2250*/  BSYNC B1 ;  /* 0x0000000000017941 */ /* 0x000fea0003800000 */
.L_x_6304:
        /* <DEDUP_REMOVED lines=17> */
[----:B------:R-:W-:Y:S01]  /*2370*/  @P5 HADD2.F32 R121, -RZ, R105.H1_H1 ;  /* 0x30000069ff795230 */ /* 0x000fe20000004100 */
[----:B------:R-:W-:Y:S01]  /*2380*/  FMUL.FTZ R198, R193, R120 ;  /* 0x00000078c1c67220 */ /* 0x000fe20000410000 */
[--C-:B------:R-:W-:Y:S01]  /*2390*/  @P5 HADD2.F32 R123, -RZ, R106.reuse.H0_H0 ;  /* 0x2000006aff7b5230 */ /* 0x100fe20000004100 */
[----:B------:R-:W-:Y:S01]  /*23a0*/  @P5 FADD.FTZ R122, R122, R3 ;  /* 0x000000037a7a5221 */ /* 0x000fe20000010000 */
[----:B------:R-:W-:Y:S01]  /*23b0*/  @P5 HADD2.F32 R125, -RZ, R106.H1_H1 ;  /* 0x3000006aff7d5230 */ /* 0x000fe20000004100 */
[----:B------:R-:W-:-:S02]  /*23c0*/  @P5 FADD.FTZ R198, R198, R121 ;  /* 0x00000079c6c65221 */ /* 0x000fc40000010000 */
[-CC-:B------:R-:W-:Y:S02]  /*23d0*/  FFMA.FTZ R3, R131, R126.reuse, R127.reuse ;  /* 0x0000007e83037223 */ /* 0x180fe4000001007f */
[--C-:B------:R-:W-:Y:S01]  /*23e0*/  FFMA.FTZ R120, R150, R126, R127.reuse ;  /* 0x0000007e96787223 */ /* 0x100fe2000001007f */
[----:B------:R-:W-:Y:S01]  /*23f0*/  @P0 F2FP.PACK_AB R199, RZ, R198 ;  /* 0x000000c6ffc7023e */ /* 0x000fe200000000ff */
[-CC-:B------:R-:W-:Y:S02]  /*2400*/  FFMA.FTZ R121, R159, R126.reuse, R127.reuse ;  /* 0x0000007e9f797223 */ /* 0x180fe4000001007f */
[----:B------:R-:W-:Y:S02]  /*2410*/  FFMA.FTZ R204, R164, R126, R127 ;  /* 0x0000007ea4cc7223 */ /* 0x000fe4000001007f */
[----:B------:R-:W-:Y:S02]  /*2420*/  FMUL.FTZ R202, R193, R124 ;  /* 0x0000007cc1ca7220 */ /* 0x000fe40000410000 */
[----:B------:R-:W-:Y:S01]  /*2430*/  FADD.FTZ R2, R152, -R3 ;  /* 0x8000000398027221 */ /* 0x000fe20000010000 */
[----:B------:R-:W-:Y:S01]  /*2440*/  @P5 HADD2.F32 R3, -RZ, R104.H0_H0 ;  /* 0x20000068ff035230 */ /* 0x000fe20000004100 */
[----:B------:R-:W-:-:S02]  /*2450*/  FADD.FTZ R120, R149, -R120 ;  /* 0x8000007895787221 */ /* 0x000fc40000010000 */
[----:B------:R-:W-:Y:S01]  /*2460*/  FADD.FTZ R124, R162, -R121 ;  /* 0x80000079a27c7221 */ /* 0x000fe20000010000 */
[----:B------:R-:W-:Y:S01]  /*2470*/  @P5 HADD2.F32 R121, -RZ, R104.H1_H1 ;  /* 0x30000068ff795230 */ /* 0x000fe20000004100 */
[----:B------:R-:W-:Y:S02]  /*2480*/  FADD.FTZ R206, R161, -R204 ;  /* 0x800000cca1ce7221 */ /* 0x000fe40000010000 */
[----:B------:R-:W-:Y:S01]  /*2490*/  @P5 FADD.FTZ R200, R200, R123 ;  /* 0x0000007bc8c85221 */ /* 0x000fe20000010000 */
[--C-:B------:R-:W-:Y:S01]  /*24a0*/  @P5 HADD2.F32 R123, -RZ, R107.reuse.H0_H0 ;  /* 0x2000006bff7b5230 */ /* 0x100fe20000004100 */
[----:B------:R-:W-:Y:S01]  /*24b0*/  @P5 FADD.FTZ R202, R202, R125 ;  /* 0x0000007dcaca5221 */ /* 0x000fe20000010000 */
[----:B------:R-:W-:Y:S01]  /*24c0*/  @P5 HADD2.F32 R125, -RZ, R107.H1_H1 ;  /* 0x3000006bff7d5230 */ /* 0x000fe20000004100 */
[C---:B------:R-:W-:Y:S02]  /*24d0*/  FMUL.FTZ R2, R193.reuse, R2 ;  /* 0x00000002c1027220 */ /* 0x040fe40000410000 */
[C---:B------:R-:W-:Y:S01]  /*24e0*/  FMUL.FTZ R120, R193.reuse, R120 ;  /* 0x00000078c1787220 */ /* 0x040fe20000410000 */
[----:B------:R-:W-:Y:S01]  /*24f0*/  @P0 F2FP.PACK_AB R201, RZ, R202 ;  /* 0x000000caffc9023e */ /* 0x000fe200000000ff */
[C---:B------:R-:W-:Y:S01]  /*2500*/  FMUL.FTZ R204, R193.reuse, R124 ;  /* 0x0000007cc1cc7220 */ /* 0x040fe20000410000 */
[----:B------:R-:W-:Y:S01]  /*2510*/  @P0 F2FP.PACK_AB R124, RZ, R122 ;  /* 0x0000007aff7c023e */ /* 0x000fe200000000ff */
[----:B------:R-:W-:-:S02]  /*2520*/  FMUL.FTZ R206, R193, R206 ;  /* 0x000000cec1ce7220 */ /* 0x000fc40000410000 */
        /* <DEDUP_REMOVED lines=12> */
[----:B------:R-:W-:Y:S01]  /*25f0*/  @P0 PRMT R118, R125, 0x7610, R118 ;  /* 0x000076107d760816 */ /* 0x000fe20000000076 */
[----:B------:R-:W-:Y:S01]  /*2600*/  HFMA2.MMA R125, -RZ, RZ, 0, 9.5367431640625e-07 ;  /* 0x00000010ff7d7435 */ /* 0x000fe200000001ff */
        /* <DEDUP_REMOVED lines=21> */
[----:B------:R-:W-:-:S03]  /*2760*/  IADD3 R130, R130, 0x20, RZ ;  /* 0x0000002082827810 */ /* 0x000fc60007ffe0ff */
[----:B------:R0:W-:Y:S04]  /*2770*/  STG.E.128 [R124.64], R120 ;  /* 0x000000787c007986 */ /* 0x0001e8000c101d04 */
.L_x_6307:
[----:B------:R-:W-:Y:S05]  /*2780*/  BSYNC B1 ;  /* 0x0000000000017941 */ /* 0x000fea0003800000 */
.L_x_6306:
        /* <DEDUP_REMOVED lines=82> */
.L_x_6309:
[----:B------:R-:W-:Y:S05]  /*2cb0*/  BSYNC B1 ;  /* 0x0000000000017941 */ /* 0x000fea0003800000 */
.L_x_6308:
        /* <DEDUP_REMOVED lines=11> */
[-CC-:B------:R-:W-:Y:S02]  /*2d70*/  FFMA.FTZ R124, R186, R126.reuse, R127.reuse ;  /* 0x0000007eba7c7223 */ /* 0x180fe4000001007f */
[-CC-:B------:R-:W-:Y:S02]  /*2d80*/  FFMA.FTZ R125, R189, R126.reuse, R127.reuse ;  /* 0x0000007ebd7d7223 */ /* 0x180fe4000001007f */
[----:B------:R-:W-:Y:S02]  /*2d90*/  FFMA.FTZ R200, R196, R126, R127 ;  /* 0x0000007ec4c87223 */ /* 0x000fe4000001007f */
[----:B------:R-:W-:Y:S01]  /*2da0*/  FADD.FTZ R122, R188, -R121 ;  /* 0x80000079bc7a7221 */ /* 0x000fe20000010000 */
[--C-:B------:R-:W-:Y:S01]  /*2db0*/  @P5 HADD2.F32 R121, -RZ, R114.reuse.H0_H0 ;  /* 0x20000072ff795230 */ /* 0x100fe20000004100 */
[----:B------:R-:W-:Y:S01]  /*2dc0*/  FADD.FTZ R126, R190, -R123 ;  /* 0x8000007bbe7e7221 */ /* 0x000fe20000010000 */
[----:B------:R-:W-:Y:S01]  /*2dd0*/  @P5 HADD2.F32 R123, -RZ, R114.H1_H1 ;  /* 0x30000072ff7b5230 */ /* 0x000fe20000004100 */
[----:B------:R-:W-:Y:S01]  /*2de0*/  FADD.FTZ R202, R185, -R198 ;  /* 0x800000c6b9ca7221 */ /* 0x000fe20000010000 */
[----:B------:R-:W-:Y:S01]  /*2df0*/  @P5 HADD2.F32 R127, -RZ, R115.H1_H1 ;  /* 0x30000073ff7f5230 */ /* 0x000fe20000004100 */
[----:B------:R-:W-:Y:S01]  /*2e00*/  FADD.FTZ R2, R184, -R3 ;  /* 0x80000003b8027221 */ /* 0x000fe20000010000 */
[----:B------:R-:W-:Y:S01]  /*2e10*/  @P5 HADD2.F32 R3, -RZ, R113.H0_H0 ;  /* 0x20000071ff035230 */ /* 0x000fe20000004100 */
[----:B------:R-:W-:-:S02]  /*2e20*/  FADD.FTZ R206, R191, -R200 ;  /* 0x800000c8bfce7221 */ /* 0x000fc40000010000 */
[C---:B-----5:R-:W-:Y:S02]  /*2e30*/  FMUL.FTZ R122, R193.reuse, R122 ;  /* 0x0000007ac17a7220 */ /* 0x060fe40000410000 */
[C---:B------:R-:W-:Y:S02]  /*2e40*/  FMUL.FTZ R200, R193.reuse, R126 ;  /* 0x0000007ec1c87220 */ /* 0x040fe40000410000 */
[----:B------:R-:W-:Y:S02]  /*2e50*/  FMUL.FTZ R202, R193, R202 ;  /* 0x000000cac1ca7220 */ /* 0x000fe40000410000 */
[----:B------:R-:W-:Y:S02]  /*2e60*/  FADD.FTZ R120, R179, -R120 ;  /* 0x80000078b3787221 */ /* 0x000fe40000010000 */
[----:B------:R-:W-:Y:S02]  /*2e70*/  FADD.FTZ R124, R181, -R124 ;  /* 0x8000007cb57c7221 */ /* 0x000fe40000010000 */
[----:B------:R-:W-:Y:S01]  /*2e80*/  FADD.FTZ R204, R194, -R125 ;  /* 0x8000007dc2cc7221 */ /* 0x000fe20000010000 */
[----:B------:R-:W-:Y:S01]  /*2e90*/  @P5 HADD2.F32 R125, -RZ, R115.H0_H0 ;  /* 0x20000073ff7d5230 */ /* 0x000fe20000004100 */
[----:B------:R-:W-:Y:S01]  /*2ea0*/  @P5 FADD.FTZ R200, R200, R121 ;  /* 0x00000079c8c85221 */ /* 0x000fe20000010000 */
[--C-:B------:R-:W-:Y:S01]  /*2eb0*/  @P5 HADD2.F32 R121, -RZ, R112.reuse.H1_H1 ;  /* 0x30000070ff795230 */ /* 0x100fe20000004100 */
[----:B------:R-:W-:Y:S01]  /*2ec0*/  @P5 FADD.FTZ R202, R202, R123 ;  /* 0x0000007bcaca5221 */ /* 0x000fe20000010000 */
[----:B------:R-:W-:Y:S01]  /*2ed0*/  @P5 HADD2.F32 R123, -RZ, R113.H1_H1 ;  /* 0x30000071ff7b5230 */ /* 0x000fe20000004100 */
[----:B------:R-:W-:Y:S01]  /*2ee0*/  @P5 FADD.FTZ R122, R122, R3 ;  /* 0x000000037a7a5221 */ /* 0x000fe20000010000 */
[----:B------:R-:W-:Y:S01]  /*2ef0*/  @P5 HADD2.F32 R3, -RZ, R112.H0_H0 ;  /* 0x20000070ff035230 */ /* 0x000fe20000004100 */
[----:B------:R-:W-:-:S02]  /*2f00*/  FMUL.FTZ R2, R193, R2 ;  /* 0x00000002c1027220 */ /* 0x000fc40000410000 */
[C---:B------:R-:W-:Y:S02]  /*2f10*/  FMUL.FTZ R120, R193.reuse, R120 ;  /* 0x00000078c1787220 */ /* 0x040fe40000410000 */
[C---:B------:R-:W-:Y:S01]  /*2f20*/  FMUL.FTZ R198, R193.reuse, R124 ;  /* 0x0000007cc1c67220 */ /* 0x040fe20000410000 */
[----:B------:R-:W-:Y:S01]  /*2f30*/  @P0 F2FP.PACK_AB R124, RZ, R122 ;  /* 0x0000007aff7c023e */ /* 0x000fe200000000ff */
[C---:B------:R-:W-:Y:S02]  /*2f40*/  FMUL.FTZ R204, R193.reuse, R204 ;  /* 0x000000ccc1cc7220 */ /* 0x040fe40000410000 */
[----:B------:R-:W-:Y:S01]  /*2f50*/  FMUL.FTZ R206, R193, R206 ;  /* 0x000000cec1ce7220 */ /* 0x000fe20000410000 */
[----:B------:R-:W-:Y:S01]  /*2f60*/  @P0 F2FP.PACK_AB R193, RZ, R202 ;  /* 0x000000caffc1023e */ /* 0x000fe200000000ff */
[----:B------:R-:W-:Y:S01]  /*2f70*/  @P5 FADD.FTZ R198, R198, R123 ;  /* 0x0000007bc6c65221 */ /* 0x000fe20000010000 */
[----:B------:R-:W-:Y:S01]  /*2f80*/  @P0 PRMT R117, R124, 0x7610, R117 ;  /* 0x000076107c750816 */ /* 0x000fe20000000075 */
[----:B------:R-:W-:-:S02]  /*2f90*/  @P5 FADD.FTZ R2, R2, R3 ;  /* 0x0000000302025221 */ /* 0x000fc40000010000 */
[----:B------:R-:W-:Y:S02]  /*2fa0*/  @P5 FADD.FTZ R120, R120, R121 ;  /* 0x0000007978785221 */ /* 0x000fe40000010000 */
[----:B------:R-:W-:Y:S01]  /*2fb0*/  @P5 FADD.FTZ R204, R204, R125 ;  /* 0x0000007dcccc5221 */ /* 0x000fe20000010000 */
[----:B------:R-:W-:Y:S01]  /*2fc0*/  @P0 F2FP.PACK_AB R125, RZ, R200 ;  /* 0x000000c8ff7d023e */ /* 0x000fe200000000ff */
[----:B------:R-:W-:Y:S01]  /*2fd0*/  @P5 FADD.FTZ R206, R206, R127 ;  /* 0x0000007fcece5221 */ /* 0x000fe20000010000 */
[----:B------:R-:W-:Y:S01]  /*2fe0*/  ISETP.NE.U32.AND P5, PT, RZ, c[0x0][0x258], PT ;  /* 0x00009600ff007a0c */ /* 0x000fe20003fa5070 */
[-C--:B------:R-:W-:Y:S01]  /*2ff0*/  FMUL.FTZ R200, R200, R195.reuse ;  /* 0x000000c3c8c87220 */ /* 0x080fe20000410000 */
[----:B------:R-:W-:Y:S01]  /*3000*/  @P0 PRMT R118, R125, 0x7610, R118 ;  /* 0x000076107d760816 */ /* 0x000fe20000000076 */
[----:B------:R-:W-:Y:S01]  /*3010*/  HFMA2.MMA R125, -RZ, RZ, 0, 9.5367431640625e-07 ;  /* 0x00000010ff7d7435 */ /* 0x000fe200000001ff */
        /* <DEDUP_REMOVED lines=15> */
[----:B------:R-:W-:Y:S01]  /*3110*/  F2FP.PACK_AB R120, R123, R2 ;  /* 0x000000027b78723e */ /* 0x000fe200000000ff */
[-C--:B------:R-:W-:Y:S01]  /*3120*/  @P5 IMAD.WIDE.U32 R2, R130, R125.reuse, c[0x0][0x258] ;  /* 0x0000960082025625 */ /* 0x080fe200078e007d */
[----:B------:R-:W-:Y:S02]  /*3130*/  @P0 PRMT R118, R118, 0x5410, R193 ;  /* 0x0000541076760816 */ /* 0x000fe400000000c1 */
[----:B------:R-:W-:Y:S01]  /*3140*/  @P0 PRMT R117, R117, 0x5410, R127 ;  /* 0x0000541075750816 */ /* 0x000fe2000000007f */
[----:B------:R-:W-:Y:S01]  /*3150*/  IMAD.WIDE.U32 R124, R130, R125, c[0x0][0x248] ;  /* 0x00009200827c7625 */ /* 0x000fe200078e007d */
[----:B------:R-:W-:Y:S02]  /*3160*/  @P0 PRMT R116, R116, 0x5410, R126 ;  /* 0x0000541074740816 */ /* 0x000fe4000000007e */
[----:B------:R-:W-:Y:S02]  /*3170*/  @P0 PRMT R119, R119, 0x5410, R206 ;  /* 0x0000541077770816 */ /* 0x000fe400000000ce */
[----:B------:R-:W-:-:S02]  /*3180*/  F2FP.PACK_AB R122, R199, R200 ;  /* 0x000000c8c77a723e */ /* 0x000fc400000000ff */
[----:B------:R-:W-:Y:S01]  /*3190*/  F2FP.PACK_AB R121, R198, R121 ;  /* 0x00000079c679723e */ /* 0x000fe200000000ff */
[----:B------:R0:W-:Y:S01]  /*31a0*/  @P5 STG.E.128 [R2.64], R116 ;  /* 0x0000007402005986 */ /* 0x0001e2000c101d04 */
[----:B------:R-:W-:-:S05]  /*31b0*/  F2FP.PACK_AB R123, R195, R204 ;  /* 0x000000ccc37b723e */ /* 0x000fca00000000ff */
[----:B------:R0:W-:Y:S02]  /*31c0*/  STG.E.128 [R124.64], R120 ;  /* 0x000000787c007986 */ /* 0x0001e4000c101d04 */
.L_x_6311:
[----:B------:R-:W-:Y:S05]  /*31d0*/  BSYNC B1 ;  /* 0x0000000000017941 */ /* 0x000fea0003800000 */
.L_x_6310:
[----:B0-----:R-:W-:-:S04]  /*31e0*/  MOV R3, c[0x0][0x160] ;  /* 0x0000580000037a02 */ /* 0x001fc80000000f00 */
[----:B------:R-:W-:-:S04]  /*31f0*/  LEA R0, R3, R0, 0x2 ;  /* 0x0000000003007211 */ /* 0x000fc800078e10ff */
[----:B------:R-:W-:-:S13]  /*3200*/  ISETP.GE.AND P0, PT, R0, c[0x0][0x164], PT ;  /* 0x0000590000007a0c */ /* 0x000fda0003f06270 */
[----:B-----5:R-:W-:Y:S01]  /*3210*/  @P0 CALL.REL.NOINC `(.L_x_6293) ;  /* 0x0000001000000944 */ /* 0x020fe20003c00000 */
[----:B------:R-:W-:Y:S05]  /*3220*/  BRA `(.L_x_6312) ;  /* 0xffffd25000007947 */ /* 0x000fea000383ffff */
.L_x_6293:
[----:B0-----:R-:W-:Y:S05]  /*3230*/  BSYNC B0 ;  /* 0x0000000000007941 */ /* 0x001fea0003800000 */
.L_x_6292:
        /* <DEDUP_REMOVED lines=251> */
.L_x_6302:
[----:B------:R-:W-:Y:S01]  /*41f0*/  HFMA2.MMA R126, -RZ, RZ, 0, 5.9604644775390625e-08 ;  /* 0x00000001ff7e7435 */ /* 0x000fe200000001ff */
[----:B------:R-:W-:-:S02]  /*4200*/  MOV R121, R197 ;  /* 0x000000c500797202 */ /* 0x000fc40000000f00 */
[----:B------:R-:W-:Y:S02]  /*4210*/  MOV R123, 0x1f ;  /* 0x0000001f007b7802 */ /* 0x000fe40000000f00 */
[----:B------:R-:W-:Y:S02]  /*4220*/  MOV R200, 0xffffffff ;  /* 0xffffffff00c87802 */ /* 0x000fe40000000f00 */
[----:B------:R-:W-:Y:S02]  /*4230*/  MOV R2, 0x4250 ;  /* 0x0000425000027802 */ /* 0x000fe40000000f00 */
[----:B-----5:R-:W-:Y:S05]  /*4240*/  CALL.REL.NOINC `($__internal_100_$__cuda_sm70_shflsync_bfly_p) ;  /* 0x0000046000007944 */ /* 0x020fea0003c00000 */
[----:B-1----:R-:W-:Y:S01]  /*4250*/  MOV R120, R121 ;  /* 0x0000007900787202 */ /* 0x002fe20000000f00 */
[----:B0-----:R-:W-:Y:S05]  /*4260*/  BRA `(.L_x_6313) ;  /* 0xffffd95000007947 */ /* 0x001fea000383ffff */
.L_x_6303:
[----:B------:R-:W-:Y:S01]  /*4270*/  HFMA2.MMA R126, -RZ, RZ, 0, 5.9604644775390625e-08 ;  /* 0x00000001ff7e7435 */ /* 0x000fe200000001ff */
[----:B------:R-:W-:Y:S02]  /*4280*/  MOV R121, R198 ;  /* 0x000000c600797202 */ /* 0x000fe40000000f00 */
[----:B------:R-:W-:Y:S02]  /*4290*/  MOV R123, 0x1f ;  /* 0x0000001f007b7802 */ /* 0x000fe40000000f00 */
[----:B------:R-:W-:-:S02]  /*42a0*/  MOV R200, 0xffffffff ;  /* 0xffffffff00c87802 */ /* 0x000fc40000000f00 */
[----:B------:R-:W-:Y:S02]  /*42b0*/  MOV R2, 0x42d0 ;  /* 0x000042d000027802 */ /* 0x000fe40000000f00 */
[----:B01---5:R-:W-:Y:S05]  /*42c0*/  CALL.REL.NOINC `($__internal_100_$__cuda_sm70_shflsync_bfly_p) ;  /* 0x000003e000007944 */ /* 0x023fea0003c00000 */
[----:B------:R-:W-:Y:S01]  /*42d0*/  FADD.FTZ R197, R120, R197 ;  /* 0x000000c578c57221 */ /* 0x000fe20000010000 */
[----:B0-----:R-:W-:Y:S01]  /*42e0*/  HFMA2.MMA R126, -RZ, RZ, 0, 1.1920928955078125e-07 ;  /* 0x00000002ff7e7435 */ /* 0x001fe200000001ff */
[----:B-1----:R-:W-:Y:S01]  /*42f0*/  FADD.FTZ R198, R198, R121 ;  /* 0x00000079c6c67221 */ /* 0x002fe20000010000 */
[----:B------:R-:W-:Y:S02]  /*4300*/  MOV R123, 0x1f ;  /* 0x0000001f007b7802 */ /* 0x000fe40000000f00 */
[----:B------:R-:W-:Y:S02]  /*4310*/  MOV R200, 0xffffffff ;  /* 0xffffffff00c87802 */ /* 0x000fe40000000f00 */
[----:B------:R-:W-:Y:S02]  /*4320*/  MOV R121, R197 ;  /* 0x000000c500797202 */ /* 0x000fe40000000f00 */
[----:B------:R-:W-:Y:S02]  /*4330*/  MOV R2, 0x4350 ;  /* 0x0000435000027802 */ /* 0x000fe40000000f00 */
[----:B------:R-:W-:Y:S05]  /*4340*/  CALL.REL.NOINC `($__internal_100_$__cuda_sm70_shflsync_bfly_p) ;  /* 0x0000036000007944 */ /* 0x000fea0003c00000 */
[----:B0-----:R-:W-:Y:S01]  /*4350*/  HFMA2.MMA R126, -RZ, RZ, 0, 1.1920928955078125e-07 ;  /* 0x00000002ff7e7435 */ /* 0x001fe200000001ff */
[----:B-1----:R-:W-:-:S02]  /*4360*/  MOV R120, R121 ;  /* 0x0000007900787202 */ /* 0x002fc40000000f00 */
[----:B------:R-:W-:Y:S02]  /*4370*/  MOV R121, R198 ;  /* 0x000000c600797202 */ /* 0x000fe40000000f00 */
[----:B------:R-:W-:Y:S02]  /*4380*/  MOV R123, 0x1f ;  /* 0x0000001f007b7802 */ /* 0x000fe40000000f00 */
[----:B------:R-:W-:Y:S02]  /*4390*/  MOV R200, 0xffffffff ;  /* 0xffffffff00c87802 */ /* 0x000fe40000000f00 */
[----:B------:R-:W-:Y:S02]  /*43a0*/  MOV R2, 0x43c0 ;  /* 0x000043c000027802 */ /* 0x000fe40000000f00 */
[----:B------:R-:W-:Y:S05]  /*43b0*/  CALL.REL.NOINC `($__internal_100_$__cuda_sm70_shflsync_bfly_p) ;  /* 0x000002f000007944 */ /* 0x000fea0003c00000 */
[----:B------:R-:W-:Y:S01]  /*43c0*/  FADD.FTZ R197, R120, R197 ;  /* 0x000000c578c57221 */ /* 0x000fe20000010000 */
[----:B0-----:R-:W-:Y:S01]  /*43d0*/  HFMA2.MMA R126, -RZ, RZ, 0, 2.384185791015625e-07 ;  /* 0x00000004ff7e7435 */ /* 0x001fe200000001ff */
[----:B-1----:R-:W-:Y:S01]  /*43e0*/  FADD.FTZ R198, R198, R121 ;  /* 0x00000079c6c67221 */ /* 0x002fe20000010000 */
[----:B------:R-:W-:Y:S02]  /*43f0*/  MOV R123, 0x1f ;  /* 0x0000001f007b7802 */ /* 0x000fe40000000f00 */
[----:B------:R-:W-:-:S02]  /*4400*/  MOV R200, 0xffffffff ;  /* 0xffffffff00c87802 */ /* 0x000fc40000000f00 */
[----:B------:R-:W-:Y:S02]  /*4410*/  MOV R121, R197 ;  /* 0x000000c500797202 */ /* 0x000fe40000000f00 */
[----:B------:R-:W-:Y:S02]  /*4420*/  MOV R2, 0x4440 ;  /* 0x0000444000027802 */ /* 0x000fe40000000f00 */
[----:B------:R-:W-:Y:S05]  /*4430*/  CALL.REL.NOINC `($__internal_100_$__cuda_sm70_shflsync_bfly_p) ;  /* 0x0000027000007944 */ /* 0x000fea0003c00000 */
[----:B0-----:R-:W-:Y:S01]  /*4440*/  HFMA2.MMA R126, -RZ, RZ, 0, 2.384185791015625e-07 ;  /* 0x00000004ff7e7435 */ /* 0x001fe200000001ff */
[----:B-1----:R-:W-:Y:S02]  /*4450*/  MOV R120, R121 ;  /* 0x0000007900787202 */ /* 0x002fe40000000f00 */
[----:B------:R-:W-:Y:S02]  /*4460*/  MOV R121, R198 ;  /* 0x000000c600797202 */ /* 0x000fe40000000f00 */
[----:B------:R-:W-:Y:S02]  /*4470*/  MOV R123, 0x1f ;  /* 0x0000001f007b7802 */ /* 0x000fe40000000f00 */
[----:B------:R-:W-:Y:S02]  /*4480*/  MOV R200, 0xffffffff ;  /* 0xffffffff00c87802 */ /* 0x000fe40000000f00 */
[----:B------:R-:W-:-:S02]  /*4490*/  MOV R2, 0x44b0 ;  /* 0x000044b000027802 */ /* 0x000fc40000000f00 */
[----:B------:R-:W-:Y:S05]  /*44a0*/  CALL.REL.NOINC `($__internal_100_$__cuda_sm70_shflsync_bfly_p) ;  /* 0x0000020000007944 */ /* 0x000fea0003c00000 */
[----:B------:R-:W-:Y:S01]  /*44b0*/  FADD.FTZ R197, R120, R197 ;  /* 0x000000c578c57221 */ /* 0x000fe20000010000 */
[----:B0-----:R-:W-:Y:S01]  /*44c0*/  HFMA2.MMA R126, -RZ, RZ, 0, 4.76837158203125e-07 ;  /* 0x00000008ff7e7435 */ /* 0x001fe200000001ff */
[----:B-1----:R-:W-:Y:S01]  /*44d0*/  FADD.FTZ R124, R198, R121 ;  /* 0x00000079c67c7221 */ /* 0x002fe20000010000 */
[----:B------:R-:W-:-:S02]  /*44e0*/  MOV R123, 0x1f ;  /* 0x0000001f007b7802 */ /* 0x000fc40000000f00 */
[----:B------:R-:W-:Y:S02]  /*44f0*/  MOV R200, 0xffffffff ;  /* 0xffffffff00c87802 */ /* 0x000fe40000000f00 */
[----:B------:R-:W-:Y:S02]  /*4500*/  MOV R121, R197 ;  /* 0x000000c500797202 */ /* 0x000fe40000000f00 */
[----:B------:R-:W-:Y:S02]  /*4510*/  MOV R2, 0x4530 ;  /* 0x0000453000027802 */ /* 0x000fe40000000f00 */
[----:B------:R-:W-:Y:S05]  /*4520*/  CALL.REL.NOINC `($__internal_100_$__cuda_sm70_shflsync_bfly_p) ;  /* 0x0000018000007944 */ /* 0x000fea0003c00000 */
[----:B0-----:R-:W-:Y:S01]  /*4530*/  HFMA2.MMA R126, -RZ, RZ, 0, 4.76837158203125e-07 ;  /* 0x00000008ff7e7435 */ /* 0x001fe200000001ff */
[----:B-1----:R-:W-:Y:S02]  /*4540*/  MOV R120, R121 ;  /* 0x0000007900787202 */ /* 0x002fe40000000f00 */
[----:B------:R-:W-:Y:S02]  /*4550*/  MOV R121, R124 ;  /* 0x0000007c00797202 */ /* 0x000fe40000000f00 */
[----:B------:R-:W-:Y:S02]  /*4560*/  MOV R123, 0x1f ;  /* 0x0000001f007b7802 */ /* 0x000fe40000000f00 */
[----:B------:R-:W-:-:S02]  /*4570*/  MOV R200, 0xffffffff ;  /* 0xffffffff00c87802 */ /* 0x000fc40000000f00 */
[----:B------:R-:W-:Y:S02]  /*4580*/  MOV R2, 0x45a0 ;  /* 0x000045a000027802 */ /* 0x000fe40000000f00 */
[----:B------:R-:W-:Y:S05]  /*4590*/  CALL.REL.NOINC `($__internal_100_$__cuda_sm70_shflsync_bfly_p) ;  /* 0x0000011000007944 */ /* 0x000fea0003c00000 */
[----:B------:R-:W-:Y:S01]  /*45a0*/  FADD.FTZ R122, R120, R197 ;  /* 0x000000c5787a7221 */ /* 0x000fe20000010000 */
[----:B0-----:R-:W-:Y:S01]  /*45b0*/  HFMA2.MMA R126, -RZ, RZ, 0, 9.5367431640625e-07 ;  /* 0x00000010ff7e7435 */ /* 0x001fe200000001ff */
[----:B-1----:R-:W-:Y:S01]  /*45c0*/  FADD.FTZ R124, R124, R121 ;  /* 0x000000797c7c7221 */ /* 0x002fe20000010000 */
[----:B------:R-:W-:Y:S02]  /*45d0*/  MOV R123, 0x1f ;  /* 0x0000001f007b7802 */ /* 0x000fe40000000f00 */
[----:B------:R-:W-:Y:S02]  /*45e0*/  MOV R200, 0xffffffff ;  /* 0xffffffff00c87802 */ /* 0x000fe40000000f00 */
[----:B------:R-:W-:Y:S02]  /*45f0*/  MOV R121, R122 ;  /* 0x0000007a00797202 */ /* 0x000fe40000000f00 */
[----:B------:R-:W-:Y:S02]  /*4600*/  MOV R2, 0x4620 ;  /* 0x0000462000027802 */ /* 0x000fe40000000f00 */
[----:B------:R-:W-:Y:S05]  /*4610*/  CALL.REL.NOINC `($__internal_100_$__cuda_sm70_shflsync_bfly_p) ;  /* 0x0000009000007944 */ /* 0x000fea0003c00000 */
[----:B0-----:R-:W-:Y:S01]  /*4620*/  HFMA2.MMA R126, -RZ, RZ, 0, 9.5367431640625e-07 ;  /* 0x00000010ff7e7435 */ /* 0x001fe200000001ff */
[----:B-1----:R-:W-:-:S02]  /*4630*/  MOV R125, R121 ;  /* 0x00000079007d7202 */ /* 0x002fc40000000f00 */
[----:B------:R-:W-:Y:S02]  /*4640*/  MOV R121, R124 ;  /* 0x0000007c00797202 */ /* 0x000fe40000000f00 */
[----:B------:R-:W-:Y:S02]  /*4650*/  MOV R123, 0x1f ;  /* 0x0000001f007b7802 */ /* 0x000fe40000000f00 */
[----:B------:R-:W-:Y:S02]  /*4660*/  MOV R200, 0xffffffff ;  /* 0xffffffff00c87802 */ /* 0x000fe40000000f00 */
[----:B------:R-:W-:Y:S02]  /*4670*/  MOV R2, 0x4690 ;  /* 0x0000469000027802 */ /* 0x000fe40000000f00 */
[----:B------:R-:W-:Y:S05]  /*4680*/  CALL.REL.NOINC `($__internal_100_$__cuda_sm70_shflsync_bfly_p) ;  /* 0x0000002000007944 */ /* 0x000fea0003c00000 */
[----:B-1----:R-:W-:Y:S01]  /*4690*/  MOV R3, R121 ;  /* 0x0000007900037202 */ /* 0x002fe20000000f00 */
[----:B0-----:R-:W-:Y:S05]  /*46a0*/  BRA `(.L_x_6314) ;  /* 0xffffd63000007947 */ /* 0x001fea000383ffff */
        .weak           $__internal_100_$__cuda_sm70_shflsync_bfly_p
        .type           $__internal_100_$__cuda_sm70_shflsync_bfly_p,@function
        .size           $__internal_100_$__cuda_sm70_shflsync_bfly_p,(.L_x_12402 - $__internal_100_$__cuda_sm70_shflsync_bfly_p)
$__internal_100_$__cuda_sm70_shflsync_bfly_p:
[----:B------:R-:W-:Y:S01]  /*46b0*/  HFMA2.MMA R3, -RZ, RZ, 0, 0 ;  /* 0x00000000ff037435 */ /* 0x000fe200000001ff */
[----:B------:R-:W-:Y:S04]  /*46c0*/  WARPSYNC R200 ;  /* 0x000000c800007348 */ /* 0x000fe80003800000 */
[----:B------:R0:W1:Y:S01]  /*46d0*/  SHFL.BFLY PT, R121, R121, R126, R123 ;  /* 0x0c00007e79797389 */ /* 0x00006200000e007b */
[----:B------:R-:W-:Y:S05]  /*46e0*/  RET.REL.NODEC R2 `(_ZN10layer_norm13ln_bwd_kernelINS_13Kernel_traitsIf6__halfS2_S2_fjLj1024ELj1ELj4ELj1ELj16ENS_18Kernel_traits_baseILj1024EfS2_S2_S2_fjLj128EEEEELb0ELb0ELb0ELb0EEEvNS_9BwdParamsE) ;  /* 0xffffb91002007950 */ /* 0x000fea0003c3ffff */
.L_x_6315:
        /* <DEDUP_REMOVED lines=9> */
.L_x_12402:


//--------------------- .text._ZN10layer_norm13ln_bwd_kernelINS_13Kernel_traitsIf6__halfS2_S2_fjLj1024ELj1ELj4ELj1ELj16ENS_18Kernel_traits_baseILj1024EfS2_S2_S2_fjLj128EEEEELb0ELb0ELb0ELb1EEEvNS_9BwdParamsE --------------------------
	.section	.text._ZN10layer_norm13ln_bwd_kernelINS_13Kernel_traitsIf6__halfS2_S2_fjLj1024ELj1ELj4ELj1ELj16ENS_18Kernel_traits_baseILj1024EfS2_S2_S2_fjLj128EEEEELb0ELb0ELb0ELb1EEEvNS_9BwdParamsE,"ax",@progbits
	.sectioninfo	@"SHI_REGISTERS=230"
	.align	128
        .global         _ZN10layer_norm13ln_bwd_kernelINS_13Kernel_traitsIf6__halfS2_S2_fjLj1024ELj1ELj4ELj1ELj16ENS_18Kernel_traits_baseILj1024EfS2_S2_S2_fjLj128EEEEELb0ELb0ELb0ELb1EEEvNS_9BwdParamsE
        .type           _ZN10layer_norm13ln_bwd_kernelINS_13Kernel_traitsIf6__halfS2_S2_fjLj1024ELj1ELj4ELj1ELj16ENS_18Kernel_traits_baseILj1024EfS2_S2_S2_fjLj128EEEEELb0ELb0ELb0ELb1EEEvNS_9BwdParamsE,@function
        .size           _ZN10layer_norm13ln_bwd_kernelINS_13Kernel_traitsIf6__halfS2_S2_fjLj1024ELj1ELj4ELj1ELj16ENS_18Kernel_traits_baseILj1024EfS2_S2_S2_fjLj128EEEEELb0ELb0ELb0ELb1EEEvNS_9BwdParamsE,(.L_x_12403 - _ZN10layer_norm13ln_bwd_kernelINS_13Kernel_traitsIf6__halfS2_S2_fjLj1024ELj1ELj4ELj1ELj16ENS_18Kernel_traits_baseILj1024EfS2_S2_S2_fjLj128EEEEELb0ELb0ELb0ELb1EEEvNS_9BwdParamsE)
        .other          _ZN10layer_norm13ln_bwd_kernelINS_13Kernel_traitsIf6__halfS2_S2_fjLj1024ELj1ELj4ELj1ELj16ENS_18Kernel_traits_baseILj1024EfS2_S2_S2_fjLj128EEEEELb0ELb0ELb0ELb1EEEvNS_9BwdParamsE,@"STO_CUDA_ENTRY STV_DEFAULT"
_ZN10layer_norm13ln_bwd_kernelINS_13Kernel_traitsIf6__halfS2_S2_fjLj1024ELj1ELj4ELj1ELj16ENS_18Kernel_traits_baseILj1024EfS2_S2_S2_fjLj128EEEEELb0ELb0ELb0ELb1EEEvNS_9BwdParamsE:
.text._ZN10layer_norm13ln_bwd_kernelINS_13Kernel_traitsIf6__halfS2_S2_fjLj1024ELj1ELj4ELj1ELj16ENS_18Kernel_traits_baseILj1024EfS2_S2_S2_fjLj128EEEEELb0ELb0ELb0ELb1EEEvNS_9BwdParamsE:
        /* <DEDUP_REMOVED lines=42> */
.L_x_6317:
        /* <DEDUP_REMOVED lines=48> */
.L_x_6323:
        /* <DEDUP_REMOVED lines=9> */
[C---:B------:R-:W-:Y:S02]  /*0630*/  @P1 LEA R2, P0, R154.reuse, c[0x0][0x1c0], 0x1 ;  /* 0x000070009a021a11 */ /* 0x040fe400078008ff */
[----:B------:R-:W-:Y:S02]  /*0640*/  MOV R159, 0x4 ;  /* 0x00000004009f7802 */ /* 0x000fe40000000f00 */
[----:B------:R-:W-:Y:S01]  /*0650*/  @P1 LEA.HI.X R3, R154, c[0x0][0x1c4], R57, 0x1, P0 ;  /* 0x000071009a031a11 */ /* 0x000fe200000f0c39 */
[C---:B------:R-:W-:Y:S01]  /*0660*/  IMAD.WIDE.U32 R56, R151.reuse, R165, c[0x0][0x188] ;  /* 0x0000620097387625 */ /* 0x040fe200078e00a5 */
[----:B------:R-:W-:-:S03]  /*0670*/  IADD3 R157, R151, 0x20, RZ ;  /* 0x00000020979d7810 */ /* 0x000fc60007ffe0ff */
[----:B------:R0:W2:Y:S01]  /*0680*/  @P1 LDG.E.U16 R166, [R2.64] ;  /* 0x0000000402a61981 */ /* 0x0000a2000c1e1500 */
[C---:B------:R-:W-:Y:S01]  /*0690*/  IMAD.WIDE.U32 R60, R151.reuse, R165, c[0x0][0x208] ;  /* 0x00008200973c7625 */ /* 0x040fe200078e00a5 */
[C---:B------:R-:W-:Y:S02]  /*06a0*/  IADD3 R156, R151.reuse, 0x40, RZ ;  /* 0x00000040979c7810 */ /* 0x040fe40007ffe0ff */
[----:B------:R-:W-:Y:S01]  /*06b0*/  IADD3 R80, R151, 0x60, RZ ;  /* 0x0000006097507810 */ /* 0x000fe20007ffe0ff */
[----:B------:R-:W3:Y:S01]  /*06c0*/  LDG.E.128 R56, [R56.64] ;  /* 0x0000000438387981 */ /* 0x000ee2000c1e1d00 */
[----:B0-----:R-:W-:-:S03]  /*06d0*/  IMAD.WIDE R2, R154, R159, c[0x0][0x1a0] ;  /* 0x000068009a027625 */ /* 0x001fc600078e029f */
[----:B------:R-:W4:Y:S01]  /*06e0*/  LDG.E.128 R60, [R60.64] ;  /* 0x000000043c3c7981 */ /* 0x000f22000c1e1d00 */
[----:B------:R-:W-:-:S03]  /*06f0*/  IMAD.WIDE.U32 R64, R157, R165, c[0x0][0x188] ;  /* 0x000062009d407625 */ /* 0x000fc600078e00a5 */
[----:B------:R0:W4:Y:S01]  /*0700*/  LDG.E R178, [R2.64] ;  /* 0x0000000402b27981 */ /* 0x000122000c1e1900 */
[----:B------:R-:W-:-:S03]  /*0710*/  IMAD.WIDE.U32 R72, R156, R165, c[0x0][0x188] ;  /* 0x000062009c487625 */ /* 0x000fc600078e00a5 */
[----:B------:R-:W4:Y:S01]  /*0720*/  LDG.E.128 R64, [R64.64] ;  /* 0x0000000440407981 */ /* 0x000f22000c1e1d00 */
[----:B------:R-:W-:-:S03]  /*0730*/  IMAD.WIDE.U32 R80, R80, R165, c[0x0][0x188] ;  /* 0x0000620050507625 */ /* 0x000fc600078e00a5 */
[----:B------:R-:W4:Y:S01]  /*0740*/  LDG.E.128 R72, [R72.64] ;  /* 0x0000000448487981 */ /* 0x000f22000c1e1d00 */
[----:B------:R-:W-:-:S03]  /*0750*/  IMAD.WIDE R158, R154, R159, c[0x0][0x1a8] ;  /* 0x00006a009a9e7625 */ /* 0x000fc600078e029f */
[----:B------:R-:W4:Y:S01]  /*0760*/  LDG.E.128 R80, [R80.64] ;  /* 0x0000000450507981 */ /* 0x000f22000c1e1d00 */
[----:B------:R-:W-:-:S03]  /*0770*/  IMAD.WIDE.U32 R68, R157, R165, c[0x0][0x208] ;  /* 0x000082009d447625 */ /* 0x000fc600078e00a5 */
[----:B------:R3:W4:Y:S01]  /*0780*/  LDG.E R158, [R158.64] ;  /* 0x000000049e9e7981 */ /* 0x000722000c1e1900 */
[----:B------:R-:W-:-:S03]  /*0790*/  IMAD.WIDE.U32 R76, R156, R165, c[0x0][0x208] ;  /* 0x000082009c4c7625 */ /* 0x000fc600078e00a5 */
        /* <DEDUP_REMOVED lines=8> */
[----:B------:R-:W-:-:S04]  /*0820*/  @P0 IMAD.WIDE.U32 R160, R151, R165, c[0x0][0x218] ;  /* 0x0000860097a00625 */ /* 0x000fc800078e00a5 */
[C---:B------:R-:W-:Y:S01]  /*0830*/  @P0 IMAD.WIDE.U32 R162, R165.reuse, R157, c[0x0][0x218] ;  /* 0x00008600a5a20625 */ /* 0x040fe200078e009d */
[----:B-----5:R1:W5:Y:S03]  /*0840*/  @P0 LDG.E.128 R36, [R160.64] ;  /* 0x00000004a0240981 */ /* 0x020366000c1e1d00 */
[----:B0-----:R-:W-:Y:S01]  /*0850*/  @P0 IMAD.WIDE.U32 R2, R165, R156, c[0x0][0x218] ;  /* 0x00008600a5020625 */ /* 0x001fe200078e009c */
        /* <DEDUP_REMOVED lines=8> */
[--C-:B------:R-:W-:Y:S02]  /*08e0*/  HADD2.F32 R173, -RZ, R58.reuse.H0_H0 ;  /* 0x2000003affad7230 */ /* 0x100fe40000004100 */
[----:B------:R-:W-:Y:S01]  /*08f0*/  HADD2.F32 R58, -RZ, R58.H1_H1 ;  /* 0x3000003aff3a7230 */ /* 0x000fe20000004100 */
[----:B----4-:R-:W-:Y:S01]  /*0900*/  FSEL R180, R178, RZ, !P1 ;  /* 0x000000ffb2b47208 */ /* 0x010fe20004800000 */
[--C-:B0-----:R-:W-:Y:S02]  /*0910*/  HADD2.F32 R165, -RZ, R63.reuse.H0_H0 ;  /* 0x2000003fffa57230 */ /* 0x101fe40000004100 */
[----:B------:R-:W-:Y:S02]  /*0920*/  HADD2.F32 R162, -RZ, R63.H1_H1 ;  /* 0x3000003fffa27230 */ /* 0x000fe40000004100 */
[----:B------:R-:W-:Y:S01]  /*0930*/  HADD2.F32 R187, -RZ, R60.H0_H0 ;  /* 0x2000003cffbb7230 */ /* 0x000fe20000004100 */
[----:B------:R-:W-:Y:S01]  /*0940*/  FADD.FTZ R63, -R180, R56 ;  /* 0x00000038b43f7221 */ /* 0x000fe20000010100 */
[----:B------:R-:W-:-:S02]  /*0950*/  HADD2.F32 R167, -RZ, R57.H0_H0 ;  /* 0x20000039ffa77230 */ /* 0x000fc40000004100 */
[----:B------:R-:W-:Y:S01]  /*0960*/  HADD2.F32 R172, -RZ, R57.H1_H1 ;  /* 0x30000039ffac7230 */ /* 0x000fe20000004100 */
[C---:B------:R-:W-:Y:S01]  /*0970*/  FADD.FTZ R57, -R180.reuse, R159 ;  /* 0x0000009fb4397221 */ /* 0x040fe20000010100 */
[--C-:B-1----:R-:W-:Y:S02]  /*0980*/  HADD2.F32 R161, -RZ, R59.reuse.H0_H0 ;  /* 0x2000003bffa17230 */ /* 0x102fe40000004100 */
[----:B------:R-:W-:Y:S02]  /*0990*/  HADD2.F32 R163, -RZ, R59.H1_H1 ;  /* 0x3000003bffa37230 */ /* 0x000fe40000004100 */
[--C-:B------:R-:W-:Y:S02]  /*09a0*/  HADD2.F32 R183, -RZ, R61.reuse.H0_H0 ;  /* 0x2000003dffb77230 */ /* 0x100fe40000004100 */
        /* <DEDUP_REMOVED lines=9> */
[----:B------:R-:W-:Y:S01]  /*0a40*/  HADD2.F32 R178, -RZ, R83.H0_H0 ;  /* 0x20000053ffb27230 */ /* 0x000fe20000004100 */
[----:B------:R-:W-:Y:S01]  /*0a50*/  FMUL.FTZ R57, R158, R57 ;  /* 0x000000399e397220 */ /* 0x000fe20000410000 */
[--C-:B------:R-:W-:Y:S02]  /*0a60*/  HADD2.F32 R177, -RZ, R68.reuse.H0_H0 ;  /* 0x20000044ffb17230 */ /* 0x100fe40000004100 */
[----:B------:R-:W-:-:S02]  /*0a70*/  HADD2.F32 R160, -RZ, R68.H1_H1 ;  /* 0x30000044ffa07230 */ /* 0x000fc40000004100 */
[--C-:B------:R-:W-:Y:S02]  /*0a80*/  HADD2.F32 R185, -RZ, R70.reuse.H0_H0 ;  /* 0x20000046ffb97230 */ /* 0x100fe40000004100 */
[----:B------:R-:W-:Y:S02]  /*0a90*/  HADD2.F32 R170, -RZ, R70.H1_H1 ;  /* 0x30000046ffaa7230 */ /* 0x000fe40000004100 */
[----:B------:R-:W-:Y:S02]  /*0aa0*/  HADD2.F32 R179, -RZ, R75.H0_H0 ;  /* 0x2000004bffb37230 */ /* 0x000fe40000004100 */
[--C-:B------:R-:W-:Y:S02]  /*0ab0*/  HADD2.F32 R193, -RZ, R76.reuse.H0_H0 ;  /* 0x2000004cffc17230 */ /* 0x100fe40000004100 */
[----:B------:R-:W-:Y:S02]  /*0ac0*/  HADD2.F32 R168, -RZ, R76.H1_H1 ;  /* 0x3000004cffa87230 */ /* 0x000fe40000004100 */
[----:B------:R-:W-:-:S02]  /*0ad0*/  HADD2.F32 R175, -RZ, R77.H0_H0 ;  /* 0x2000004dffaf7230 */ /* 0x000fc40000004100 */
[----:B------:R-:W-:Y:S02]  /*0ae0*/  HADD2.F32 R74, -RZ, R77.H1_H1 ;  /* 0x3000004dff4a7230 */ /* 0x000fe40000004100 */
[----:B------:R-:W-:Y:S02]  /*0af0*/  HADD2.F32 R2, -RZ, R64.H0_H0 ;  /* 0x20000040ff027230 */ /* 0x000fe40000004100 */
[----:B------:R-:W-:Y:S02]  /*0b00*/  HADD2.F32 R3, -RZ, R65.H0_H0 ;  /* 0x20000041ff037230 */ /* 0x000fe40000004100 */
[----:B------:R-:W-:Y:S02]  /*0b10*/  HADD2.F32 R67, -RZ, R67.H1_H1 ;  /* 0x30000043ff437230 */ /* 0x000fe40000004100 */
[--C-:B------:R-:W-:Y:S02]  /*0b20*/  HADD2.F32 R181, -RZ, R69.reuse.H0_H0 ;  /* 0x20000045ffb57230 */ /* 0x100fe40000004100 */
[----:B------:R-:W-:-:S02]  /*0b30*/  HADD2.F32 R164, -RZ, R69.H1_H1 ;  /* 0x30000045ffa47230 */ /* 0x000fc40000004100 */
[----:B------:R-:W-:Y:S02]  /*0b40*/  HADD2.F32 R68, -RZ, R72.H0_H0 ;  /* 0x20000048ff447230 */ /* 0x000fe40000004100 */
[----:B------:R-:W-:Y:S02]  /*0b50*/  HADD2.F32 R75, -RZ, R75.H1_H1 ;  /* 0x3000004bff4b7230 */ /* 0x000fe40000004100 */
        /* <DEDUP_REMOVED lines=11> */
[--C-:B------:R-:W-:Y:S02]  /*0c10*/  HADD2.F32 R69, -RZ, R73.reuse.H0_H0 ;  /* 0x20000049ff457230 */ /* 0x100fe40000004100 */
[----:B------:R-:W-:Y:S02]  /*0c20*/  HADD2.F32 R197, -RZ, R73.H1_H1 ;  /* 0x30000049ffc57230 */ /* 0x000fe40000004100 */
[----:B------:R-:W-:Y:S02]  /*0c30*/  HADD2.F32 R80, -RZ, R80.H1_H1 ;  /* 0x30000050ff507230 */ /* 0x000fe40000004100 */
        /* <DEDUP_REMOVED lines=9> */
[C---:B------:R-:W-:Y:S01]  /*0cd0*/  FADD.FTZ R73, -R180.reuse, R167 ;  /* 0x000000a7b4497221 */ /* 0x040fe20000010100 */
[----:B------:R-:W-:Y:S01]  /*0ce0*/  HADD2.F32 R62, -RZ, R79.H1_H1 ;  /* 0x3000004fff3e7230 */ /* 0x000fe20000004100 */
[----:B------:R-:W-:-:S02]  /*0cf0*/  FADD.FTZ R191, -R180, R173 ;  /* 0x000000adb4bf7221 */ /* 0x000fc40000010100 */
[----:B------:R-:W-:Y:S02]  /*0d00*/  FFMA.FTZ R178, R57, R58, RZ ;  /* 0x0000003a39b27223 */ /* 0x000fe400000100ff */
        /* <DEDUP_REMOVED lines=25> */
[----:B------:R-:W-:Y:S02]  /*0ea0*/  FADD.FTZ R180, R176, R59 ;  /* 0x0000003bb0b47221 */ /* 0x000fe40000010000 */
[----:B------:R-:W-:Y:S02]  /*0eb0*/  FMUL.FTZ R60, R158, R73 ;  /* 0x000000499e3c7220 */ /* 0x000fe40000410000 */
[----:B------:R-:W-:Y:S02]  /*0ec0*/  FFMA.FTZ R178, R56, R59, R178 ;  /* 0x0000003b38b27223 */ /* 0x000fe400000100b2 */
[----:B------:R-:W-:-:S02]  /*0ed0*/  FMUL.FTZ R73, R35, R171 ;  /* 0x000000ab23497220 */ /* 0x000fc40000410000 */
[----:B------:R-:W-:Y:S02]  /*0ee0*/  FADD.FTZ R180, R180, R63 ;  /* 0x0000003fb4b47221 */ /* 0x000fe40000010000 */
[----:B------:R-:W-:Y:S02]  /*0ef0*/  FMUL.FTZ R64, R158, R79 ;  /* 0x0000004f9e407220 */ /* 0x000fe40000410000 */
[----:B------:R-:W-:Y:S02]  /*0f00*/  FFMA.FTZ R178, R60, R63, R178 ;  /* 0x0000003f3cb27223 */ /* 0x000fe400000100b2 */
[----:B------:R-:W-:Y:S02]  /*0f10*/  FMUL.FTZ R79, R28, R169 ;  /* 0x000000a91c4f7220 */ /* 0x000fe40000410000 */
[----:B------:R-:W-:Y:S02]  /*0f20*/  FADD.FTZ R180, R180, R73 ;  /* 0x00000049b4b47221 */ /* 0x000fe40000010000 */
[----:B------:R-:W-:-:S02]  /*0f30*/  FMUL.FTZ R66, R158, R191 ;  /* 0x000000bf9e427220 */ /* 0x000fc40000410000 */
[----:B------:R-:W-:Y:S01]  /*0f40*/  FFMA.FTZ R178, R64, R73, R178 ;  /* 0x0000004940b27223 */ /* 0x000fe200000100b2 */
[--C-:B------:R-:W-:Y:S01]  /*0f50*/  HADD2.F32 R83, -RZ, R85.reuse.H0_H0 ;  /* 0x20000055ff537230 */ /* 0x100fe20000004100 */
[----:B------:R-:W-:Y:S01]  /*0f60*/  FADD.FTZ R180, R180, R79 ;  /* 0x0000004fb4b47221 */ /* 0x000fe20000010000 */
[----:B------:R-:W-:Y:S01]  /*0f70*/  HADD2.F32 R70, -RZ, R85.H1_H1 ;  /* 0x30000055ff467230 */ /* 0x000fe20000004100 */
[----:B------:R-:W-:Y:S02]  /*0f80*/  FMUL.FTZ R85, R29, R166 ;  /* 0x000000a61d557220 */ /* 0x000fe40000410000 */
[----:B------:R-:W-:Y:S02]  /*0f90*/  FMUL.FTZ R68, R158, R201 ;  /* 0x000000c99e447220 */ /* 0x000fe40000410000 */
[----:B------:R-:W-:Y:S01]  /*0fa0*/  FFMA.FTZ R178, R66, R79, R178 ;  /* 0x0000004f42b27223 */ /* 0x000fe200000100b2 */
[--C-:B------:R-:W-:Y:S01]  /*0fb0*/  HADD2.F32 R69, -RZ, R87.reuse.H0_H0 ;  /* 0x20000057ff457230 */ /* 0x100fe20000004100 */
[----:B------:R-:W-:Y:S01]  /*0fc0*/  FMUL.FTZ R72, R158, R203 ;  /* 0x000000cb9e487220 */ /* 0x000fe20000410000 */
[----:B------:R-:W-:Y:S01]  /*0fd0*/  HADD2.F32 R2, -RZ, R87.H1_H1 ;  /* 0x30000057ff027230 */ /* 0x000fe20000004100 */
[----:B------:R-:W-:-:S02]  /*0fe0*/  FMUL.FTZ R87, R30, R165 ;  /* 0x000000a51e577220 */ /* 0x000fc40000410000 */
[----:B------:R-:W-:Y:S02]  /*0ff0*/  FADD.FTZ R180, R180, R85 ;  /* 0x00000055b4b47221 */ /* 0x000fe40000010000 */
[----:B------:R-:W-:Y:S02]  /*1000*/  FFMA.FTZ R182, R68, R85, R178 ;  /* 0x0000005544b67223 */ /* 0x000fe400000100b2 */
[----:B------:R-:W-:Y:S02]  /*1010*/  FADD.FTZ R138, R165, R138 ;  /* 0x0000008aa58a7221 */ /* 0x000fe40000010000 */
[----:B------:R-:W-:Y:S02]  /*1020*/  FFMA.FTZ R139, R72, R165, R139 ;  /* 0x000000a5488b7223 */ /* 0x000fe4000001008b */
        /* <DEDUP_REMOVED lines=17> */
[----:B------:R-:W-:Y:S01]  /*1140*/  FFMA.FTZ R0, R171, R160, R0 ;  /* 0x000000a0ab007223 */ /* 0x000fe20000010000 */
[--C-:B------:R-:W-:Y:S01]  /*1150*/  HADD2.F32 R189, -RZ, R71.reuse.H0_H0 ;  /* 0x20000047ffbd7230 */ /* 0x100fe20000004100 */
[----:B------:R-:W-:Y:S01]  /*1160*/  FADD.FTZ R112, R177, R112 ;  /* 0x00000070b1707221 */ /* 0x000fe20000010000 */
[----:B------:R-:W-:Y:S01]  /*1170*/  HADD2.F32 R174, -RZ, R71.H1_H1 ;  /* 0x30000047ffae7230 */ /* 0x000fe20000004100 */
[----:B------:R-:W-:-:S02]  /*1180*/  FFMA.FTZ R88, R169, R177, R88 ;  /* 0x000000b1a9587223 */ /* 0x000fc40000010058 */
[----:B------:R-:W-:Y:S02]  /*1190*/  FMUL.FTZ R160, R26, R181 ;  /* 0x000000b51aa07220 */ /* 0x000fe40000410000 */
[----:B------:R-:W-:Y:S01]  /*11a0*/  FADD.FTZ R201, R201, R82 ;  /* 0x00000052c9c97221 */ /* 0x000fe20000010000 */
[----:B------:R-:W-:Y:S01]  /*11b0*/  HADD2.F32 R71, -RZ, R78.H0_H0 ;  /* 0x2000004eff477230 */ /* 0x000fe20000004100 */
[C---:B------:R-:W-:Y:S02]  /*11c0*/  FMUL.FTZ R177, R158.reuse, R211 ;  /* 0x000000d39eb17220 */ /* 0x040fe40000410000 */
[----:B------:R-:W-:Y:S02]  /*11d0*/  FFMA.FTZ R180, R171, R82, R180 ;  /* 0x00000052abb47223 */ /* 0x000fe400000100b4 */
        /* <DEDUP_REMOVED lines=31> */
[----:B------:R-:W-:-:S02]  /*13d0*/  FMUL.FTZ R164, R158, R217 ;  /* 0x000000d99ea47220 */ /* 0x000fc40000410000 */
[----:B------:R-:W-:Y:S02]  /*13e0*/  FFMA.FTZ R71, R181, R166, R180 ;  /* 0x000000a6b5477223 */ /* 0x000fe400000100b4 */
        /* <DEDUP_REMOVED lines=12> */
[C---:B------:R-:W-:Y:S02]  /*14b0*/  FMUL.FTZ R170, R158.reuse, R221 ;  /* 0x000000dd9eaa7220 */ /* 0x040fe40000410000 */
[----:B------:R-:W-:Y:S02]  /*14c0*/  FFMA.FTZ R94, R187, R189, R94 ;  /* 0x000000bdbb5e7223 */ /* 0x000fe4000001005e */
[----:B------:R-:W-:Y:S02]  /*14d0*/  FMUL.FTZ R189, R23, R174 ;  /* 0x000000ae17bd7220 */ /* 0x000fe40000410000 */
[----:B------:R-:W-:Y:S02]  /*14e0*/  FADD.FTZ R182, R65, R172 ;  /* 0x000000ac41b67221 */ /* 0x000fe40000010000 */
[----:B------:R-:W-:-:S02]  /*14f0*/  FMUL.FTZ R191, R158, R223 ;  /* 0x000000df9ebf7220 */ /* 0x000fc40000410000 */
[----:B------:R-:W-:Y:S02]  /*1500*/  FFMA.FTZ R71, R187, R172, R71 ;  /* 0x000000acbb477223 */ /* 0x000fe40000010047 */
[----:B------:R-:W-:Y:S02]  /*1510*/  FMUL.FTZ R176, R158, R225 ;  /* 0x000000e19eb07220 */ /* 0x000fe40000410000 */
[----:B------:R-:W-:Y:S02]  /*1520*/  FADD.FTZ R117, R174, R117 ;  /* 0x00000075ae757221 */ /* 0x000fe40000010000 */
[----:B------:R-:W-:Y:S02]  /*1530*/  FFMA.FTZ R93, R170, R174, R93 ;  /* 0x000000aeaa5d7223 */ /* 0x000fe4000001005d */
[----:B------:R-:W-:Y:S02]  /*1540*/  FMUL.FTZ R174, R16, R193 ;  /* 0x000000c110ae7220 */ /* 0x000fe40000410000 */
[----:B------:R-:W-:-:S02]  /*1550*/  FADD.FTZ R65, R182, R189 ;  /* 0x000000bdb6417221 */ /* 0x000fc40000010000 */
[----:B------:R-:W-:Y:S02]  /*1560*/  FADD.FTZ R120, R193, R120 ;  /* 0x00000078c1787221 */ /* 0x000fe40000010000 */
[----:B------:R-:W-:Y:S02]  /*1570*/  FFMA.FTZ R96, R191, R193, R96 ;  /* 0x000000c1bf607223 */ /* 0x000fe40000010060 */
        /* <DEDUP_REMOVED lines=12> */
[----:B------:R-:W-:Y:S01]  /*1640*/  FADD.FTZ R184, R184, R175 ;  /* 0x000000afb8b87221 */ /* 0x000fe20000010000 */
[----:B------:R-:W-:Y:S01]  /*1650*/  HADD2.F32 R78, -RZ, R78.H1_H1 ;  /* 0x3000004eff4e7230 */ /* 0x000fe20000004100 */
[----:B------:R-:W-:Y:S02]  /*1660*/  FFMA.FTZ R65, R168, R175, R65 ;  /* 0x000000afa8417223 */ /* 0x000fe40000010041 */
        /* <DEDUP_REMOVED lines=10> */
[----:B------:R-:W-:Y:S01]  /*1710*/  FFMA.FTZ R65, R195, R78, R65 ;  /* 0x0000004ec3417223 */ /* 0x000fe20000010041 */
[----:B------:R-:W-:Y:S01]  /*1720*/  HADD2.F32 R163, -RZ, R84.H0_H0 ;  /* 0x20000054ffa37230 */ /* 0x000fe20000004100 */
[----:B------:R-:W-:Y:S02]  /*1730*/  FADD.FTZ R125, R62, R125 ;  /* 0x0000007d3e7d7221 */ /* 0x000fe40000010000 */
[-C--:B------:R-:W-:Y:S02]  /*1740*/  FFMA.FTZ R101, R173, R62.reuse, R101 ;  /* 0x0000003ead657223 */ /* 0x080fe40000010065 */
[----:B------:R-:W-:-:S02]  /*1750*/  FMUL.FTZ R62, R15, R62 ;  /* 0x0000003e0f3e7220 */ /* 0x000fc40000410000 */
[----:B------:R-:W-:Y:S02]  /*1760*/  FMUL.FTZ R182, R158, R167 ;  /* 0x000000a79eb67220 */ /* 0x000fe40000410000 */
[----:B------:R-:W-:Y:S02]  /*1770*/  FADD.FTZ R71, R71, R180 ;  /* 0x000000b447477221 */ /* 0x000fe40000010000 */
[----:B------:R-:W-:Y:S01]  /*1780*/  FFMA.FTZ R65, R179, R180, R65 ;  /* 0x000000b4b3417223 */ /* 0x000fe20000010041 */
[----:B------:R-:W-:Y:S01]  /*1790*/  HADD2.F32 R84, -RZ, R84.H1_H1 ;  /* 0x30000054ff547230 */ /* 0x000fe20000004100 */
[----:B------:R-:W-:Y:S02]  /*17a0*/  FADD.FTZ R128, R163, R128 ;  /* 0x00000080a3807221 */ /* 0x000fe40000010000 */
[----:B------:R-:W-:Y:S02]  /*17b0*/  FFMA.FTZ R104, R182, R163, R104 ;  /* 0x000000a3b6687223 */ /* 0x000fe40000010068 */
[----:B------:R-:W-:-:S02]  /*17c0*/  FMUL.FTZ R161, R158, R161 ;  /* 0x000000a19ea17220 */ /* 0x000fc40000410000 */
[----:B------:R-:W-:Y:S02]  /*17d0*/  FADD.FTZ R188, R71, R62 ;  /* 0x0000003e47bc7221 */ /* 0x000fe40000010000 */
[----:B------:R-:W-:Y:S02]  /*17e0*/  FMUL.FTZ R163, R8, R163 ;  /* 0x000000a308a37220 */ /* 0x000fe40000410000 */
        /* <DEDUP_REMOVED lines=45> */
[----:B------:R-:W-:Y:S01]  /*1ac0*/  FFMA.FTZ R71, R190, R61, R71 ;  /* 0x0000003dbe477223 */ /* 0x000fe20000010047 */
[----:B------:R-:W-:Y:S05]  /*1ad0*/  BRA.DIV ~URZ, `(.L_x_6320) ;  /* 0x000023d27f007947 */ /* 0x000fea000b800000 */
[----:B------:R0:W1:Y:S02]  /*1ae0*/  SHFL.BFLY PT, R65, R196, 0x1, 0x1f ;  /* 0x0c201f00c4417f89 */ /* 0x00006400000e0000 */
.L_x_6324:
        /* <DEDUP_REMOVED lines=18> */
.L_x_6325:
[----:B--2---:R-:W-:Y:S02]  /*1c10*/  FADD.FTZ R196, R196, R71 ;  /* 0x00000047c4c47221 */ /* 0x004fe40000010000 */
[----:B-1----:R-:W-:Y:S02]  /*1c20*/  FADD.FTZ R2, R2, R75 ;  /* 0x0000004b02027221 */ /* 0x002fe40000010000 */
[----:B------:R-:W-:Y:S02]  /*1c30*/  FMUL.FTZ R196, R196, c[0x0][0x1e0] ;  /* 0x00007800c4c47a20 */ /* 0x000fe40000410000 */
[----:B------:R-:W-:Y:S02]  /*1c40*/  FMUL.FTZ R3, R2, c[0x0][0x1e0] ;  /* 0x0000780002037a20 */ /* 0x000fe40000410000 */
[----:B------:R-:W-:Y:S01]  /*1c50*/  IMAD R65, R154, c[0x0][0x168], RZ ;  /* 0x00005a009a417a24 */ /* 0x000fe200078e02ff */
[----:B------:R-:W-:Y:S02]  /*1c60*/  FSEL R196, R196, RZ, !P1 ;  /* 0x000000ffc4c47208 */ /* 0x000fe40004800000 */
[----:B------:R-:W-:-:S02]  /*1c70*/  ISETP.NE.U32.AND P1, PT, RZ, c[0x0][0x258], PT ;  /* 0x00009600ff007a0c */ /* 0x000fc40003f25070 */
[----:B------:R-:W-:Y:S01]  /*1c80*/  SHF.R.S32.HI R192, RZ, 0x1f, R65 ;  /* 0x0000001fffc07819 */ /* 0x000fe20000011441 */
[-CC-:B------:R-:W-:Y:S01]  /*1c90*/  FFMA.FTZ R66, R66, R3.reuse, R196.reuse ;  /* 0x0000000342427223 */ /* 0x180fe200000100c4 */
[----:B------:R-:W-:Y:S01]  /*1ca0*/  ISETP.NE.AND.EX P1, PT, RZ, c[0x0][0x25c], PT, P1 ;  /* 0x00009700ff007a0c */ /* 0x000fe20003f25310 */
[--C-:B------:R-:W-:Y:S01]  /*1cb0*/  FFMA.FTZ R72, R72, R3, R196.reuse ;  /* 0x0000000348487223 */ /* 0x100fe200000100c4 */
[----:B------:R-:W-:Y:S01]  /*1cc0*/  LEA.HI R2, R192, R65, RZ, 0x3 ;  /* 0x00000041c0027211 */ /* 0x000fe200078f18ff */
[-CC-:B------:R-:W-:Y:S01]  /*1cd0*/  FFMA.FTZ R60, R60, R3.reuse, R196.reuse ;  /* 0x000000033c3c7223 */ /* 0x180fe200000100c4 */
[----:B------:R-:W-:Y:S01]  /*1ce0*/  LOP3.LUT R65, R135, 0x1f, RZ, 0xc0, !PT ;  /* 0x0000001f87417812 */ /* 0x000fe200078ec0ff */
[-CC-:B------:R-:W-:Y:S02]  /*1cf0*/  FFMA.FTZ R190, R190, R3.reuse, R196.reuse ;  /* 0x00000003bebe7223 */ /* 0x180fe400000100c4 */
[--C-:B------:R-:W-:Y:S01]  /*1d00*/  FFMA.FTZ R68, R68, R3, R196.reuse ;  /* 0x0000000344447223 */ /* 0x100fe200000100c4 */
[----:B------:R-:W-:Y:S01]  /*1d10*/  LEA.HI.SX32 R2, R2, R65, 0x1d ;  /* 0x0000004102027211 */ /* 0x000fe200078feaff */
[-CC-:B------:R-:W-:Y:S01]  /*1d20*/  FFMA.FTZ R181, R181, R3.reuse, R196.reuse ;  /* 0x00000003b5b57223 */ /* 0x180fe200000100c4 */
[----:B-----5:R-:W-:Y:S01]  /*1d30*/  @P0 HADD2.F32 R65, -RZ, R39.H1_H1 ;  /* 0x30000027ff410230 */ /* 0x020fe20000004100 */
[----:B------:R-:W-:-:S02]  /*1d40*/  FFMA.FTZ R170, R170, R3, R196 ;  /* 0x00000003aaaa7223 */ /* 0x000fc400000100c4 */
[----:B------:R-:W-:Y:S02]  /*1d50*/  FADD.FTZ R79, R79, -R66 ;  /* 0x800000424f4f7221 */ /* 0x000fe40000010000 */
[----:B------:R-:W-:Y:S02]  /*1d60*/  FADD.FTZ R87, R87, -R72 ;  /* 0x8000004857577221 */ /* 0x000fe40000010000 */
        /* <DEDUP_REMOVED lines=25> */
[----:B------:R-:W-:Y:S01]  /*1f00*/  FFMA.FTZ R188, R188, R3, R196 ;  /* 0x00000003bcbc7223 */ /* 0x000fe200000100c4 */
[----:B------:R-:W-:Y:S01]  /*1f10*/  @P0 HADD2.F32 R3, -RZ, R38.H0_H0 ;  /* 0x20000026ff030230 */ /* 0x000fe20000004100 */
[----:B0-----:R-:W-:Y:S01]  /*1f20*/  FADD.FTZ R71, R61, -R190 ;  /* 0x800000be3d477221 */ /* 0x001fe20000010000 */
[----:B------:R-:W-:Y:S01]  /*1f30*/  @P0 HADD2.F32 R61, -RZ, R39.H0_H0 ;  /* 0x20000027ff3d0230 */ /* 0x000fe20000004100 */
[----:B------:R-:W-:-:S02]  /*1f40*/  FADD.FTZ R85, R85, -R68 ;  /* 0x8000004455557221 */ /* 0x000fc40000010000 */
[----:B------:R-:W-:Y:S02]  /*1f50*/  FADD.FTZ R181, R166, -R181 ;  /* 0x800000b5a6b57221 */ /* 0x000fe40000010000 */
[----:B------:R-:W-:Y:S02]  /*1f60*/  FADD.FTZ R189, R189, -R170 ;  /* 0x800000aabdbd7221 */ /* 0x000fe40000010000 */
[C---:B------:R-:W-:Y:S02]  /*1f70*/  FMUL.FTZ R166, R158.reuse, R79 ;  /* 0x0000004f9ea67220 */ /* 0x040fe40000410000 */
[C---:B------:R-:W-:Y:S02]  /*1f80*/  FMUL.FTZ R170, R158.reuse, R87 ;  /* 0x000000579eaa7220 */ /* 0x040fe40000410000 */
[----:B------:R-:W-:Y:S01]  /*1f90*/  FMUL.FTZ R60, R158, R63 ;  /* 0x0000003f9e3c7220 */ /* 0x000fe20000410000 */
[----:B------:R-:W-:Y:S01]  /*1fa0*/  @P0 HADD2.F32 R63, -RZ, R38.H1_H1 ;  /* 0x30000026ff3f0230 */ /* 0x000fe20000004100 */
[----:B------:R-:W-:-:S02]  /*1fb0*/  FADD.FTZ R57, R58, -R57 ;  /* 0x800000393a397221 */ /* 0x000fc40000010000 */
[----:B------:R-:W-:Y:S02]  /*1fc0*/  FADD.FTZ R73, R73, -R64 ;  /* 0x8000004049497221 */ /* 0x000fe40000010000 */
[----:B------:R-:W-:Y:S02]  /*1fd0*/  FADD.FTZ R175, R175, -R168 ;  /* 0x800000a8afaf7221 */ /* 0x000fe40000010000 */
[----:B------:R-:W-:Y:S02]  /*1fe0*/  FMUL.FTZ R168, R158, R85 ;  /* 0x000000559ea87220 */ /* 0x000fe40000410000 */
[----:B------:R-:W-:Y:S02]  /*1ff0*/  FADD.FTZ R59, R59, -R56 ;  /* 0x800000383b3b7221 */ /* 0x000fe40000010000 */
[----:B------:R-:W-:Y:S01]  /*2000*/  @P0 FADD.FTZ R170, R170, R61 ;  /* 0x0000003daaaa0221 */ /* 0x000fe20000010000 */
[----:B------:R-:W-:Y:S01]  /*2010*/  @P0 HADD2.F32 R61, -RZ, R37.H1_H1 ;  /* 0x30000025ff3d0230 */ /* 0x000fe20000004100 */
[----:B------:R-:W-:Y:S01]  /*2020*/  @P0 FADD.FTZ R166, R166, R3 ;  /* 0x00000003a6a60221 */ /* 0x000fe20000010000 */
[----:B------:R-:W-:Y:S01]  /*2030*/  @P0 HADD2.F32 R3, -RZ, R36.H0_H0 ;  /* 0x20000024ff030230 */ /* 0x000fe20000004100 */
[----:B------:R-:W-:-:S02]  /*2040*/  FADD.FTZ R173, R62, -R173 ;  /* 0x800000ad3ead7221 */ /* 0x000fc40000010000 */
[C---:B------:R-:W-:Y:S01]  /*2050*/  FMUL.FTZ R56, R158.reuse, R57 ;  /* 0x000000399e387220 */ /* 0x040fe20000410000 */
[----:B------:R-:W-:Y:S01]  /*2060*/  @P0 HADD2.F32 R57, -RZ, R36.H1_H1 ;  /* 0x30000024ff390230 */ /* 0x000fe20000004100 */
[----:B------:R-:W-:Y:S02]  /*2070*/  FMUL.FTZ R62, R158, R73 ;  /* 0x000000499e3e7220 */ /* 0x000fe40000410000 */
[----:B------:R-:W-:Y:S01]  /*2080*/  @P0 FADD.FTZ R168, R168, R63 ;  /* 0x0000003fa8a80221 */ /* 0x000fe20000010000 */
[----:B------:R-:W-:Y:S01]  /*2090*/  @P0 HADD2.F32 R63, -RZ, R43.H1_H1 ;  /* 0x3000002bff3f0230 */ /* 0x000fe20000004100 */
[----:B------:R-:W-:Y:S02]  /*20a0*/  FADD.FTZ R177, R160, -R177 ;  /* 0x800000b1a0b17221 */ /* 0x000fe40000010000 */
[----:B------:R-:W-:Y:S02]  /*20b0*/  FADD.FTZ R187, R172, -R187 ;  /* 0x800000bbacbb7221 */ /* 0x000fe40000010000 */
[----:B------:R-:W-:-:S02]  /*20c0*/  FADD.FTZ R69, R69, -R188 ;  /* 0x800000bc45457221 */ /* 0x000fc40000010000 */
[C---:B------:R-:W-:Y:S01]  /*20d0*/  FMUL.FTZ R58, R158.reuse, R59 ;  /* 0x0000003b9e3a7220 */ /* 0x040fe20000410000 */
[----:B------:R-:W-:Y:S01]  /*20e0*/  @P0 HADD2.F32 R59, -RZ, R37.H0_H0 ;  /* 0x20000025ff3b0230 */ /* 0x000fe20000004100 */
[----:B------:R-:W-:Y:S02]  /*20f0*/  FMUL.FTZ R188, R158, R189 ;  /* 0x000000bd9ebc7220 */ /* 0x000fe40000410000 */
[----:B------:R-:W-:Y:S01]  /*2100*/  @P0 FADD.FTZ R62, R62, R61 ;  /* 0x0000003d3e3e0221 */ /* 0x000fe20000010000 */
[----:B------:R-:W-:Y:S01]  /*2110*/  @P0 HADD2.F32 R61, -RZ, R43.H0_H0 ;  /* 0x2000002bff3d0230 */ /* 0x000fe20000004100 */
[----:B------:R-:W-:Y:S01]  /*2120*/  @P0 FADD.FTZ R56, R56, R3 ;  /* 0x0000000338380221 */ /* 0x000fe20000010000 */
[----:B------:R-:W-:Y:S01]  /*2130*/  @P0 HADD2.F32 R3, -RZ, R41.H0_H0 ;  /* 0x20000029ff030230 */ /* 0x000fe20000004100 */
[----:B------:R-:W-:Y:S02]  /*2140*/  FADD.FTZ R197, R197, -R178 ;  /* 0x800000b2c5c57221 */ /* 0x000fe40000010000 */
[----:B------:R-:W-:-:S02]  /*2150*/  FADD.FTZ R77, R77, -R186 ;  /* 0x800000ba4d4d7221 */ /* 0x000fc40000010000 */
[----:B------:R-:W-:Y:S02]  /*2160*/  FADD.FTZ R185, R185, -R164 ;  /* 0x800000a4b9b97221 */ /* 0x000fe40000010000 */
[C---:B------:R-:W-:Y:S02]  /*2170*/  FMUL.FTZ R178, R158.reuse, R177 ;  /* 0x000000b19eb27220 */ /* 0x040fe40000410000 */
[----:B------:R-:W-:Y:S02]  /*2180*/  FMUL.FTZ R186, R158, R187 ;  /* 0x000000bb9eba7220 */ /* 0x000fe40000410000 */
[----:B------:R-:W-:Y:S01]  /*2190*/  @P0 FADD.FTZ R58, R58, R57 ;  /* 0x000000393a3a0221 */ /* 0x000fe20000010000 */
[----:B------:R-:W-:Y:S01]  /*21a0*/  @P0 HADD2.F32 R57, -RZ, R42.H0_H0 ;  /* 0x2000002aff390230 */ /* 0x000fe20000004100 */
[----:B------:R-:W-:Y:S01]  /*21b0*/  @P0 FADD.FTZ R188, R188, R63 ;  /* 0x0000003fbcbc0221 */ /* 0x000fe20000010000 */
[----:B------:R-:W-:Y:S01]  /*21c0*/  @P0 HADD2.F32 R63, -RZ, R47.H1_H1 ;  /* 0x3000002fff3f0230 */ /* 0x000fe20000004100 */
[----:B------:R-:W-:-:S02]  /*21d0*/  FADD.FTZ R169, R80, -R169 ;  /* 0x800000a950a97221 */ /* 0x000fc40000010000 */
[----:B------:R-:W-:Y:S02]  /*21e0*/  FADD.FTZ R179, R180, -R179 ;  /* 0x800000b3b4b37221 */ /* 0x000fe40000010000 */
[----:B------:R-:W-:Y:S02]  /*21f0*/  FADD.FTZ R163, R163, -R182 ;  /* 0x800000b6a3a37221 */ /* 0x000fe40000010000 */
[----:B------:R-:W-:Y:S01]  /*2200*/  @P0 FADD.FTZ R60, R60, R59 ;  /* 0x0000003b3c3c0221 */ /* 0x000fe20000010000 */
[----:B------:R-:W-:Y:S01]  /*2210*/  @P0 HADD2.F32 R59, -RZ, R42.H1_H1 ;  /* 0x3000002aff3b0230 */ /* 0x000fe20000004100 */
[----:B------:R-:W-:Y:S02]  /*2220*/  FADD.FTZ R83, R83, -R184 ;  /* 0x800000b853537221 */ /* 0x000fe40000010000 */
[C---:B------:R-:W-:Y:S02]  /*2230*/  FMUL.FTZ R182, R158.reuse, R181 ;  /* 0x000000b59eb67220 */ /* 0x040fe40000410000 */
[----:B------:R-:W-:-:S02]  /*2240*/  FMUL.FTZ R164, R158, R173 ;  /* 0x000000ad9ea47220 */ /* 0x000fc40000410000 */
[----:B------:R-:W-:Y:S02]  /*2250*/  FMUL.FTZ R184, R158, R185 ;  /* 0x000000b99eb87220 */ /* 0x000fe40000410000 */
[----:B------:R-:W-:Y:S01]  /*2260*/  @P0 FADD.FTZ R186, R186, R61 ;  /* 0x0000003dbaba0221 */ /* 0x000fe20000010000 */
[----:B------:R-:W-:Y:S01]  /*2270*/  @P0 HADD2.F32 R61, -RZ, R47.H0_H0 ;  /* 0x2000002fff3d0230 */ /* 0x000fe20000004100 */
[----:B------:R-:W-:Y:S01]  /*2280*/  @P0 FADD.FTZ R178, R178, R3 ;  /* 0x00000003b2b20221 */ /* 0x000fe20000010000 */
[----:B------:R-:W-:Y:S01]  /*2290*/  @P0 HADD2.F32 R3, -RZ, R40.H0_H0 ;  /* 0x20000028ff030230 */ /* 0x000fe20000004100 */
[----:B------:R-:W-:Y:S02]  /*22a0*/  FADD.FTZ R171, R82, -R171 ;  /* 0x800000ab52ab7221 */ /* 0x000fe40000010000 */
[----:B------:R-:W-:Y:S02]  /*22b0*/  FADD.FTZ R183, R183, -R162 ;  /* 0x800000a2b7b77221 */ /* 0x000fe40000010000 */
[----:B------:R-:W-:-:S02]  /*22c0*/  FADD.FTZ R191, R174, -R191 ;  /* 0x800000bfaebf7221 */ /* 0x000fc40000010000 */
[----:B------:R-:W-:Y:S02]  /*22d0*/  FADD.FTZ R195, R78, -R195 ;  /* 0x800000c34ec37221 */ /* 0x000fe40000010000 */
[C---:B------:R-:W-:Y:S02]  /*22e0*/  FMUL.FTZ R174, R158.reuse, R169 ;  /* 0x000000a99eae7220 */ /* 0x040fe40000410000 */
[----:B------:R-:W-:Y:S02]  /*22f0*/  FMUL.FTZ R162, R158, R179 ;  /* 0x000000b39ea27220 */ /* 0x000fe40000410000 */
[----:B------:R-:W-:Y:S01]  /*2300*/  @P0 FADD.FTZ R182, R182, R57 ;  /* 0x00000039b6b60221 */ /* 0x000fe20000010000 */
[----:B------:R-:W-:Y:S01]  /*2310*/  @P0 HADD2.F32 R57, -RZ, R40.H1_H1 ;  /* 0x30000028ff390230 */ /* 0x000fe20000004100 */
[----:B------:R-:W-:Y:S01]  /*2320*/  @P0 FADD.FTZ R164, R164, R63 ;  /* 0x0000003fa4a40221 */ /* 0x000fe20000010000 */
[----:B------:R-:W-:Y:S01]  /*2330*/  @P0 HADD2.F32 R63, -RZ, R46.H1_H1 ;  /* 0x3000002eff3f0230 */ /* 0x000fe20000004100 */
[----:B------:R-:W-:-:S02]  /*2340*/  FADD.FTZ R193, R193, -R176 ;  /* 0x800000b0c1c17221 */ /* 0x000fc40000010000 */
[----:B------:R-:W-:Y:S02]  /*2350*/  FADD.FTZ R199, R74, -R199 ;  /* 0x800000c74ac77221 */ /* 0x000fe40000010000 */
[----:B------:R-:W-:Y:S01]  /*2360*/  @P0 FADD.FTZ R184, R184, R59 ;  /* 0x0000003bb8b80221 */ /* 0x000fe20000010000 */
[----:B------:R-:W-:Y:S01]  /*2370*/  @P0 HADD2.F32 R59, -RZ, R41.H1_H1 ;  /* 0x30000029ff3b0230 */ /* 0x000fe20000004100 */
[C---:B------:R-:W-:Y:S02]  /*2380*/  FMUL.FTZ R176, R158.reuse, R171 ;  /* 0x000000ab9eb07220 */ /* 0x040fe40000410000 */
[----:B------:R-:W-:Y:S02]  /*2390*/  FMUL.FTZ R160, R158, R195 ;  /* 0x000000c39ea07220 */ /* 0x000fe40000410000 */
[----:B------:R-:W-:Y:S02]  /*23a0*/  FADD.FTZ R165, R165, -R76 ;  /* 0x8000004ca5a57221 */ /* 0x000fe40000010000 */
        /* <DEDUP_REMOVED lines=8> */
[----:B------:R-:W-:-:S02]  /*2430*/  FMUL.FTZ R78, R158, R191 ;  /* 0x000000bf9e4e7220 */ /* 0x000fc40000410000 */
[----:B------:R-:W-:Y:S02]  /*2440*/  FMUL.FTZ R86, R158, R199 ;  /* 0x000000c79e567220 */ /* 0x000fe40000410000 */
[----:B------:R-:W-:Y:S01]  /*2450*/  @P0 FADD.FTZ R176, R176, R57 ;  /* 0x00000039b0b00221 */ /* 0x000fe20000010000 */
[----:B------:R-:W-:Y:S01]  /*2460*/  @P0 HADD2.F32 R57, -RZ, R45.H0_H0 ;  /* 0x2000002dff390230 */ /* 0x000fe20000004100 */
[----:B------:R-:W-:Y:S01]  /*2470*/  @P0 FADD.FTZ R160, R160, R63 ;  /* 0x0000003fa0a00221 */ /* 0x000fe20000010000 */
[----:B------:R-:W-:Y:S01]  /*2480*/  @P0 HADD2.F32 R63, -RZ, R51.H1_H1 ;  /* 0x30000033ff3f0230 */ /* 0x000fe20000004100 */
        /* <DEDUP_REMOVED lines=9> */
[C---:B------:R-:W-:Y:S01]  /*2520*/  FMUL.FTZ R74, R158.reuse, R67 ;  /* 0x000000439e4a7220 */ /* 0x040fe20000410000 */
[----:B------:R-:W-:Y:S01]  /*2530*/  @P1 F2FP.PACK_AB R67, RZ, R62 ;  /* 0x0000003eff43123e */ /* 0x000fe200000000ff */
[----:B------:R-:W-:Y:S01]  /*2540*/  FMUL.FTZ R76, R158, R69 ;  /* 0x000000459e4c7220 */ /* 0x000fe20000410000 */
[----:B------:R-:W-:Y:S01]  /*2550*/  @P1 F2FP.PACK_AB R69, RZ, R168 ;  /* 0x000000a8ff45123e */ /* 0x000fe200000000ff */
[----:B------:R-:W-:Y:S01]  /*2560*/  @P0 FADD.FTZ R180, R180, R59 ;  /* 0x0000003bb4b40221 */ /* 0x000fe20000010000 */
[----:B------:R-:W-:Y:S01]  /*2570*/  @P0 HADD2.F32 R59, -RZ, R45.H1_H1 ;  /* 0x3000002dff3b0230 */ /* 0x000fe20000004100 */
[----:B------:R-:W-:Y:S01]  /*2580*/  FMUL.FTZ R158, R158, R71 ;  /* 0x000000479e9e7220 */ /* 0x000fe20000410000 */
[----:B------:R-:W-:Y:S01]  /*2590*/  @P1 F2FP.PACK_AB R71, RZ, R170 ;  /* 0x000000aaff47123e */ /* 0x000fe200000000ff */
[----:B------:R-:W-:Y:S01]  /*25a0*/  @P0 FADD.FTZ R86, R86, R61 ;  /* 0x0000003d56560221 */ /* 0x000fe20000010000 */
[--C-:B------:R-:W-:Y:S01]  /*25b0*/  @P0 HADD2.F32 R61, -RZ, R49.reuse.H0_H0 ;  /* 0x20000031ff3d0230 */ /* 0x100fe20000004100 */
[----:B------:R-:W-:Y:S01]  /*25c0*/  @P0 FADD.FTZ R78, R78, R3 ;  /* 0x000000034e4e0221 */ /* 0x000fe20000010000 */
[----:B------:R-:W-:Y:S01]  /*25d0*/  @P0 HADD2.F32 R3, -RZ, R44.H1_H1 ;  /* 0x3000002cff030230 */ /* 0x000fe20000004100 */
[----:B------:R-:W-:Y:S01]  /*25e0*/  @P0 FADD.FTZ R82, R82, R57 ;  /* 0x0000003952520221 */ /* 0x000fe20000010000 */
[--C-:B------:R-:W-:Y:S01]  /*25f0*/  @P0 HADD2.F32 R57, -RZ, R48.reuse.H0_H0 ;  /* 0x20000030ff390230 */ /* 0x100fe20000004100 */
[----:B------:R-:W-:Y:S01]  /*2600*/  @P0 FADD.FTZ R158, R158, R63 ;  /* 0x0000003f9e9e0221 */ /* 0x000fe20000010000 */
[----:B------:R-:W-:Y:S01]  /*2610*/  @P1 F2FP.PACK_AB R63, RZ, R166 ;  /* 0x000000a6ff3f123e */ /* 0x000fe200000000ff */
[----:B------:R-:W-:Y:S01]  /*2620*/  @P0 FADD.FTZ R84, R84, R59 ;  /* 0x0000003b54540221 */ /* 0x000fe20000010000 */
[----:B------:R-:W-:Y:S01]  /*2630*/  @P0 HADD2.F32 R59, -RZ, R48.H1_H1 ;  /* 0x30000030ff3b0230 */ /* 0x000fe20000004100 */
[-C--:B------:R-:W-:Y:S01]  /*2640*/  FMUL.FTZ R166, R166, R155.reuse ;  /* 0x0000009ba6a67220 */ /* 0x080fe20000410000 */
[----:B------:R-:W-:Y:S01]  /*2650*/  @P1 PRMT R55, R71, 0x7610, R55 ;  /* 0x0000761047371816 */ /* 0x000fe20000000037 */
[-C--:B------:R-:W-:Y:S01]  /*2660*/  FMUL.FTZ R77, R168, R155.reuse ;  /* 0x0000009ba84d7220 */ /* 0x080fe20000410000 */
[----:B------:R-:W-:Y:S01]  /*2670*/  @P1 PRMT R54, R63, 0x7610, R54 ;  /* 0x000076103f361816 */ /* 0x000fe20000000036 */
[----:B------:R-:W-:Y:S01]  /*2680*/  @P0 FADD.FTZ R80, R80, R3 ;  /* 0x0000000350500221 */ /* 0x000fe20000010000 */
[----:B------:R-:W-:Y:S01]  /*2690*/  @P0 HADD2.F32 R3, -RZ, R49.H1_H1 ;  /* 0x30000031ff030230 */ /* 0x000fe20000004100 */
[----:B------:R-:W-:Y:S01]  /*26a0*/  @P0 FADD.FTZ R68, R68, R61 ;  /* 0x0000003d44440221 */ /* 0x000fe20000010000 */
[----:B------:R-:W-:Y:S01]  /*26b0*/  @P0 HADD2.F32 R61, -RZ, R51.H0_H0 ;  /* 0x20000033ff3d0230 */ /* 0x000fe20000004100 */
[----:B------:R-:W-:Y:S01]  /*26c0*/  @P0 FADD.FTZ R172, R172, R65 ;  /* 0x00000041acac0221 */ /* 0x000fe20000010000 */
[----:B------:R-:W-:Y:S01]  /*26d0*/  @P1 F2FP.PACK_AB R65, RZ, R58 ;  /* 0x0000003aff41123e */ /* 0x000fe200000000ff */
[----:B------:R-:W-:Y:S01]  /*26e0*/  @P0 FADD.FTZ R64, R64, R57 ;  /* 0x0000003940400221 */ /* 0x000fe20000010000 */
[--C-:B------:R-:W-:Y:S01]  /*26f0*/  @P0 HADD2.F32 R57, -RZ, R50.reuse.H0_H0 ;  /* 0x20000032ff390230 */ /* 0x100fe20000004100 */
[-C--:B------:R-:W-:Y:S01]  /*2700*/  FMUL.FTZ R75, R58, R155.reuse ;  /* 0x0000009b3a4b7220 */ /* 0x080fe20000410000 */
[----:B------:R-:W-:Y:S01]  /*2710*/  F2FP.PACK_AB R58, R77, R166 ;  /* 0x000000a64d3a723e */ /* 0x000fe200000000ff */
[----:B------:R-:W-:Y:S01]  /*2720*/  @P0 FADD.FTZ R66, R66, R59 ;  /* 0x0000003b42420221 */ /* 0x000fe20000010000 */
[----:B------:R-:W-:Y:S01]  /*2730*/  @P0 HADD2.F32 R59, -RZ, R50.H1_H1 ;  /* 0x30000032ff3b0230 */ /* 0x000fe20000004100 */
[----:B------:R-:W-:Y:S01]  /*2740*/  HFMA2.MMA R166, -RZ, RZ, 0, 9.5367431640625e-07 ;  /* 0x00000010ffa67435 */ /* 0x000fe200000001ff */
[----:B------:R-:W-:Y:S01]  /*2750*/  @P0 FADD.FTZ R70, R70, R3 ;  /* 0x0000000346460221 */ /* 0x000fe20000010000 */
[----:B------:R-:W-:Y:S01]  /*2760*/  @P1 F2FP.PACK_AB R3, RZ, R56 ;  /* 0x00000038ff03123e */ /* 0x000fe200000000ff */
[----:B------:R-:W-:Y:S01]  /*2770*/  @P0 FADD.FTZ R76, R76, R61 ;  /* 0x0000003d4c4c0221 */ /* 0x000fe20000010000 */
[----:B------:R-:W-:Y:S01]  /*2780*/  @P1 F2FP.PACK_AB R61, RZ, R60 ;  /* 0x0000003cff3d123e */ /* 0x000fe200000000ff */
[----:B------:R-:W-:Y:S01]  /*2790*/  @P0 FADD.FTZ R72, R72, R57 ;  /* 0x0000003948480221 */ /* 0x000fe20000010000 */
[----:B------:R-:W-:Y:S01]  /*27a0*/  @P1 F2FP.PACK_AB R73, RZ, R172 ;  /* 0x000000acff49123e */ /* 0x000fe200000000ff */
[----:B------:R-:W-:Y:S01]  /*27b0*/  @P0 FADD.FTZ R74, R74, R59 ;  /* 0x0000003b4a4a0221 */ /* 0x000fe20000010000 */
[----:B------:R-:W-:Y:S01]  /*27c0*/  @P1 PRMT R53, R61, 0x7610, R53 ;  /* 0x000076103d351816 */ /* 0x000fe20000000035 */
[-C--:B------:R-:W-:Y:S01]  /*27d0*/  FMUL.FTZ R57, R60, R155.reuse ;  /* 0x0000009b3c397220 */ /* 0x080fe20000410000 */
[----:B------:R-:W-:Y:S01]  /*27e0*/  @P1 PRMT R52, R3, 0x7610, R52 ;  /* 0x0000761003341816 */ /* 0x000fe20000000034 */
[-C--:B------:R-:W-:Y:S01]  /*27f0*/  FMUL.FTZ R62, R62, R155.reuse ;  /* 0x0000009b3e3e7220 */ /* 0x080fe20000410000 */
[----:B------:R-:W-:Y:S01]  /*2800*/  @P1 PRMT R55, R55, 0x5410, R73 ;  /* 0x0000541037371816 */ /* 0x000fe20000000049 */
[-C--:B------:R-:W-:Y:S01]  /*2810*/  FMUL.FTZ R59, R170, R155.reuse ;  /* 0x0000009baa3b7220 */ /* 0x080fe20000410000 */
[----:B------:R-:W-:Y:S01]  /*2820*/  @P1 PRMT R54, R54, 0x5410, R69 ;  /* 0x0000541036361816 */ /* 0x000fe20000000045 */
[----:B------:R-:W-:Y:S01]  /*2830*/  FMUL.FTZ R172, R172, R155 ;  /* 0x0000009bacac7220 */ /* 0x000fe20000410000 */
[----:B------:R-:W-:Y:S01]  /*2840*/  F2FP.PACK_AB R57, R62, R57 ;  /* 0x000000393e39723e */ /* 0x000fe200000000ff */
[----:B------:R-:W-:Y:S01]  /*2850*/  FMUL.FTZ R56, R56, R155 ;  /* 0x0000009b38387220 */ /* 0x000fe20000410000 */
[----:B------:R-:W-:Y:S01]  /*2860*/  @P1 PRMT R53, R53, 0x5410, R67 ;  /* 0x0000541035351816 */ /* 0x000fe20000000043 */
[----:B------:R-:W-:Y:S01]  /*2870*/  @P1 IMAD.WIDE.U32 R60, R151, R166, c[0x0][0x258] ;  /* 0x00009600973c1625 */ /* 0x000fe200078e00a6 */
[----:B------:R-:W-:-:S02]  /*2880*/  @P1 PRMT R52, R52, 0x5410, R65 ;  /* 0x0000541034341816 */ /* 0x000fc40000000041 */
[----:B------:R-:W-:Y:S01]  /*2890*/  F2FP.PACK_AB R59, R172, R59 ;  /* 0x0000003bac3b723e */ /* 0x000fe200000000ff */
[----:B------:R-:W-:Y:S01]  /*28a0*/  IMAD.WIDE.U32 R62, R151, R166, c[0x0][0x248] ;  /* 0x00009200973e7625 */ /* 0x000fe200078e00a6 */
[----:B------:R-:W-:Y:S01]  /*28b0*/  F2FP.PACK_AB R56, R75, R56 ;  /* 0x000000384b38723e */ /* 0x000fe200000000ff */
[----:B------:R0:W-:Y:S01]  /*28c0*/  @P1 STG.E.128 [R60.64], R52 ;  /* 0x000000343c001986 */ /* 0x0001e2000c101d04 */
[----:B------:R-:W-:Y:S01]  /*28d0*/  @P1 F2FP.PACK_AB R69, RZ, R186 ;  /* 0x000000baff45123e */ /* 0x000fe200000000ff */
[-C--:B------:R-:W-:Y:S01]  /*28e0*/  FMUL.FTZ R73, R176, R155.reuse ;  /* 0x0000009bb0497220 */ /* 0x080fe20000410000 */
[----:B------:R-:W-:Y:S01]  /*28f0*/  @P1 F2FP.PACK_AB R3, RZ, R174 ;  /* 0x000000aeff03123e */ /* 0x000fe200000000ff */
[----:B------:R1:W-:Y:S01]  /*2900*/  STG.E.128 [R62.64], R56 ;  /* 0x000000383e007986 */ /* 0x0003e2000c101d04 */
[----:B------:R-:W-:Y:S01]  /*2910*/  @P1 F2FP.PACK_AB R71, RZ, R188 ;  /* 0x000000bcff47123e */ /* 0x000fe200000000ff */
[-C--:B------:R-:W-:Y:S01]  /*2920*/  FMUL.FTZ R186, R186, R155.reuse ;  /* 0x0000009bbaba7220 */ /* 0x080fe20000410000 */
[----:B------:R-:W-:Y:S01]  /*2930*/  @P1 F2FP.PACK_AB R67, RZ, R184 ;  /* 0x000000b8ff43123e */ /* 0x000fe200000000ff */
[-C--:B------:R-:W-:Y:S01]  /*2940*/  FMUL.FTZ R77, R188, R155.reuse ;  /* 0x0000009bbc4d7220 */ /* 0x080fe20000410000 */
[----:B------:R-:W-:Y:S01]  /*2950*/  @P1 F2FP.PACK_AB R65, RZ, R180 ;  /* 0x000000b4ff41123e */ /* 0x000fe200000000ff */
[-C--:B------:R-:W-:Y:S01]  /*2960*/  FMUL.FTZ R75, R184, R155.reuse ;  /* 0x0000009bb84b7220 */ /* 0x080fe20000410000 */
[----:B------:R-:W-:Y:S01]  /*2970*/  @P1 F2FP.PACK_AB R176, RZ, R176 ;  /* 0x000000b0ffb0123e */ /* 0x000fe200000000ff */
[----:B------:R-:W-:Y:S01]  /*2980*/  FMUL.FTZ R180, R180, R155 ;  /* 0x0000009bb4b47220 */ /* 0x000fe20000410000 */
[----:B0-----:R-:W-:-:S02]  /*2990*/  @P1 F2FP.PACK_AB R61, RZ, R178 ;  /* 0x000000b2ff3d123e */ /* 0x001fc400000000ff */
[----:B------:R-:W-:Y:S02]  /*29a0*/  @P1 PRMT R55, R69, 0x7610, R55 ;  /* 0x0000761045371816 */ /* 0x000fe40000000037 */
[----:B-1----:R-:W-:Y:S01]  /*29b0*/  @P1 F2FP.PACK_AB R63, RZ, R182 ;  /* 0x000000b6ff3f123e */ /* 0x002fe200000000ff */
[-C--:B------:R-:W-:Y:S01]  /*29c0*/  FMUL.FTZ R182, R182, R155.reuse ;  /* 0x0000009bb6b67220 */ /* 0x080fe20000410000 */
[----:B------:R-:W-:Y:S01]  /*29d0*/  @P1 PRMT R53, R61, 0x7610, R53 ;  /* 0x000076103d351816 */ /* 0x000fe20000000035 */
[-C--:B------:R-:W-:Y:S01]  /*29e0*/  FMUL.FTZ R57, R178, R155.reuse ;  /* 0x0000009bb2397220 */ /* 0x080fe20000410000 */
[----:B------:R-:W-:Y:S01]  /*29f0*/  @P1 PRMT R54, R63, 0x7610, R54 ;  /* 0x000076103f361816 */ /* 0x000fe20000000036 */
[----:B------:R-:W-:Y:S01]  /*2a00*/  FMUL.FTZ R56, R174, R155 ;  /* 0x0000009bae387220 */ /* 0x000fe20000410000 */
[----:B------:R-:W-:Y:S01]  /*2a10*/  @P1 PRMT R52, R3, 0x7610, R52 ;  /* 0x0000761003341816 */ /* 0x000fe20000000034 */
[----:B------:R-:W-:Y:S01]  /*2a20*/  @P1 IMAD.WIDE.U32 R60, R157, R166, c[0x0][0x258] ;  /* 0x000096009d3c1625 */ /* 0x000fe200078e00a6 */
[----:B------:R-:W-:-:S02]  /*2a30*/  @P1 PRMT R55, R55, 0x5410, R71 ;  /* 0x0000541037371816 */ /* 0x000fc40000000047 */
[----:B------:R-:W-:Y:S01]  /*2a40*/  @P1 PRMT R54, R54, 0x5410, R67 ;  /* 0x0000541036361816 */ /* 0x000fe20000000043 */
[----:B------:R-:W-:Y:S01]  /*2a50*/  IMAD.WIDE.U32 R62, R157, R166, c[0x0][0x248] ;  /* 0x000092009d3e7625 */ /* 0x000fe200078e00a6 */
[----:B------:R-:W-:Y:S02]  /*2a60*/  @P1 PRMT R53, R53, 0x5410, R65 ;  /* 0x0000541035351816 */ /* 0x000fe40000000041 */
[----:B------:R-:W-:Y:S02]  /*2a70*/  @P1 PRMT R52, R52, 0x5410, R176 ;  /* 0x0000541034341816 */ /* 0x000fe400000000b0 */
[----:B------:R-:W-:Y:S01]  /*2a80*/  F2FP.PACK_AB R59, R77, R186 ;  /* 0x000000ba4d3b723e */ /* 0x000fe200000000ff */
[----:B------:R-:W-:Y:S01]  /*2a90*/  FMUL.FTZ R77, R164, R155 ;  /* 0x0000009ba44d7220 */ /* 0x000fe20000410000 */
[----:B------:R-:W-:Y:S01]  /*2aa0*/  F2FP.PACK_AB R58, R75, R182 ;  /* 0x000000b64b3a723e */ /* 0x000fe200000000ff */
[----:B------:R0:W-:Y:S01]  /*2ab0*/  @P1 STG.E.128 [R60.64], R52 ;  /* 0x000000343c001986 */ /* 0x0001e2000c101d04 */
[----:B------:R-:W-:Y:S01]  /*2ac0*/  F2FP.PACK_AB R57, R180, R57 ;  /* 0x00000039b439723e */ /* 0x000fe200000000ff */
[-C--:B------:R-:W-:Y:S01]  /*2ad0*/  FMUL.FTZ R75, R160, R155.reuse ;  /* 0x0000009ba04b7220 */ /* 0x080fe20000410000 */
[----:B------:R-:W-:Y:S01]  /*2ae0*/  F2FP.PACK_AB R56, R73, R56 ;  /* 0x000000384938723e */ /* 0x000fe200000000ff */
[-C--:B------:R-:W-:Y:S01]  /*2af0*/  FMUL.FTZ R73, R80, R155.reuse ;  /* 0x0000009b50497220 */ /* 0x080fe20000410000 */
        /* <DEDUP_REMOVED lines=8> */
[----:B------:R-:W-:Y:S02]  /*2b80*/  @P1 F2FP.PACK_AB R80, RZ, R80 ;  /* 0x00000050ff50123e */ /* 0x000fe400000000ff */
[----:B0-----:R-:W-:Y:S02]  /*2b90*/  @P1 F2FP.PACK_AB R61, RZ, R82 ;  /* 0x00000052ff3d123e */ /* 0x001fe400000000ff */
[----:B------:R-:W-:Y:S01]  /*2ba0*/  @P1 PRMT R55, R69, 0x7610, R55 ;  /* 0x0000761045371816 */ /* 0x000fe20000000037 */
[----:B------:R-:W-:Y:S01]  /*2bb0*/  FMUL.FTZ R69, R70, R155 ;  /* 0x0000009b46457220 */ /* 0x000fe20000410000 */
[----:B------:R-:W-:Y:S02]  /*2bc0*/  @P1 PRMT R54, R65, 0x7610, R54 ;  /* 0x0000761041361816 */ /* 0x000fe40000000036 */
[----:B------:R-:W-:Y:S01]  /*2bd0*/  @P1 PRMT R53, R61, 0x7610, R53 ;  /* 0x000076103d351816 */ /* 0x000fe20000000035 */
[----:B------:R-:W-:Y:S01]  /*2be0*/  @P1 IMAD.WIDE.U32 R60, R156, R166, c[0x0][0x258] ;  /* 0x000096009c3c1625 */ /* 0x000fe200078e00a6 */
[----:B-1----:R-:W-:-:S02]  /*2bf0*/  @P1 F2FP.PACK_AB R63, RZ, R84 ;  /* 0x00000054ff3f123e */ /* 0x002fc400000000ff */
[----:B------:R-:W-:Y:S01]  /*2c00*/  @P1 PRMT R52, R3, 0x7610, R52 ;  /* 0x0000761003341816 */ /* 0x000fe20000000034 */
[-C--:B------:R-:W-:Y:S01]  /*2c10*/  FMUL.FTZ R57, R82, R155.reuse ;  /* 0x0000009b52397220 */ /* 0x080fe20000410000 */
[----:B------:R-:W-:Y:S01]  /*2c20*/  @P1 PRMT R55, R55, 0x5410, R71 ;  /* 0x0000541037371816 */ /* 0x000fe20000000047 */
[-C--:B------:R-:W-:Y:S01]  /*2c30*/  FMUL.FTZ R84, R84, R155.reuse ;  /* 0x0000009b54547220 */ /* 0x080fe20000410000 */
[----:B------:R-:W-:Y:S01]  /*2c40*/  @P1 PRMT R54, R54, 0x5410, R67 ;  /* 0x0000541036361816 */ /* 0x000fe20000000043 */
[-C--:B------:R-:W-:Y:S01]  /*2c50*/  FMUL.FTZ R56, R78, R155.reuse ;  /* 0x0000009b4e387220 */ /* 0x080fe20000410000 */
[----:B------:R-:W-:Y:S01]  /*2c60*/  @P1 PRMT R53, R53, 0x5410, R63 ;  /* 0x0000541035351816 */ /* 0x000fe2000000003f */
[----:B------:R-:W-:Y:S01]  /*2c70*/  IMAD.WIDE.U32 R156, R156, R166, c[0x0][0x248] ;  /* 0x000092009c9c7625 */ /* 0x000fe200078e00a6 */
[----:B------:R-:W-:Y:S02]  /*2c80*/  @P1 PRMT R52, R52, 0x5410, R80 ;  /* 0x0000541034341816 */ /* 0x000fe40000000050 */
[----:B------:R-:W-:Y:S01]  /*2c90*/  F2FP.PACK_AB R59, R77, R162 ;  /* 0x000000a24d3b723e */ /* 0x000fe200000000ff */
[----:B------:R-:W-:Y:S01]  /*2ca0*/  FMUL.FTZ R67, R66, R155 ;  /* 0x0000009b42437220 */ /* 0x000fe20000410000 */
[----:B------:R-:W-:Y:S01]  /*2cb0*/  F2FP.PACK_AB R58, R75, R86 ;  /* 0x000000564b3a723e */ /* 0x000fe200000000ff */
[----:B------:R0:W-:Y:S01]  /*2cc0*/  @P1 STG.E.128 [R60.64], R52 ;  /* 0x000000343c001986 */ /* 0x0001e2000c101d04 */
[----:B------:R-:W-:-:S02]  /*2cd0*/  F2FP.PACK_AB R57, R84, R57 ;  /* 0x000000395439723e */ /* 0x000fc400000000ff */
[----:B------:R-:W-:Y:S02]  /*2ce0*/  F2FP.PACK_AB R56, R73, R56 ;  /* 0x000000384938723e */ /* 0x000fe400000000ff */
[----:B------:R-:W-:Y:S01]  /*2cf0*/  @P1 F2FP.PACK_AB R3, RZ, R64 ;  /* 0x00000040ff03123e */ /* 0x000fe200000000ff */
[-C--:B------:R-:W-:Y:S01]  /*2d00*/  FMUL.FTZ R64, R64, R155.reuse ;  /* 0x0000009b40407220 */ /* 0x080fe20000410000 */
[----:B------:R-:W-:Y:S01]  /*2d10*/  @P1 F2FP.PACK_AB R62, RZ, R68 ;  /* 0x00000044ff3e123e */ /* 0x000fe200000000ff */
[----:B------:R1:W-:Y:S01]  /*2d20*/  STG.E.128 [R156.64], R56 ;  /* 0x000000389c007986 */ /* 0x0003e2000c101d04 */
[----:B------:R-:W-:Y:S01]  /*2d30*/  @P1 F2FP.PACK_AB R65, RZ, R72 ;  /* 0x00000048ff41123e */ /* 0x000fe200000000ff */
[-C--:B------:R-:W-:Y:S01]  /*2d40*/  FMUL.FTZ R68, R68, R155.reuse ;  /* 0x0000009b44447220 */ /* 0x080fe20000410000 */
[----:B------:R-:W-:Y:S01]  /*2d50*/  @P1 F2FP.PACK_AB R63, RZ, R70 ;  /* 0x00000046ff3f123e */ /* 0x000fe200000000ff */
[----:B------:R-:W-:Y:S01]  /*2d60*/  FMUL.FTZ R72, R72, R155 ;  /* 0x0000009b48487220 */ /* 0x000fe20000410000 */
[----:B0-----:R-:W-:-:S02]  /*2d70*/  @P1 PRMT R52, R3, 0x7610, R52 ;  /* 0x0000761003341816 */ /* 0x001fc40000000034 */
[----:B------:R-:W-:Y:S02]  /*2d80*/  @P1 IADD3 R3, R151, 0x60, RZ ;  /* 0x0000006097031810 */ /* 0x000fe40007ffe0ff */
[----:B------:R-:W-:Y:S02]  /*2d90*/  @P1 F2FP.PACK_AB R61, RZ, R66 ;  /* 0x00000042ff3d123e */ /* 0x000fe400000000ff */
[----:B------:R-:W-:Y:S01]  /*2da0*/  @P1 PRMT R53, R62, 0x7610, R53 ;  /* 0x000076103e351816 */ /* 0x000fe20000000035 */
[-C--:B-1----:R-:W-:Y:S01]  /*2db0*/  FMUL.FTZ R59, R76, R155.reuse ;  /* 0x0000009b4c3b7220 */ /* 0x082fe20000410000 */
[----:B------:R-:W-:Y:S01]  /*2dc0*/  @P1 F2FP.PACK_AB R76, RZ, R76 ;  /* 0x0000004cff4c123e */ /* 0x000fe200000000ff */
[-C--:B------:R-:W-:Y:S01]  /*2dd0*/  FMUL.FTZ R56, R158, R155.reuse ;  /* 0x0000009b9e387220 */ /* 0x080fe20000410000 */
[----:B------:R-:W-:Y:S01]  /*2de0*/  @P1 F2FP.PACK_AB R158, RZ, R158 ;  /* 0x0000009eff9e123e */ /* 0x000fe200000000ff */
[----:B------:R-:W-:Y:S01]  /*2df0*/  FMUL.FTZ R155, R74, R155 ;  /* 0x0000009b4a9b7220 */ /* 0x000fe20000410000 */
[----:B------:R-:W-:-:S02]  /*2e00*/  @P1 F2FP.PACK_AB R74, RZ, R74 ;  /* 0x0000004aff4a123e */ /* 0x000fc400000000ff */
[----:B------:R-:W-:Y:S02]  /*2e10*/  F2FP.PACK_AB R59, R56, R59 ;  /* 0x0000003b383b723e */ /* 0x000fe400000000ff */
[----:B------:R-:W-:Y:S02]  /*2e20*/  F2FP.PACK_AB R56, R67, R64 ;  /* 0x000000404338723e */ /* 0x000fe400000000ff */
[----:B------:R-:W-:Y:S01]  /*2e30*/  IADD3 R67, R2, 0x60, RZ ;  /* 0x0000006002437810 */ /* 0x000fe20007ffe0ff */
[-C--:B------:R-:W-:Y:S01]  /*2e40*/  @P1 IMAD.WIDE.U32 R2, R3, R166.reuse, c[0x0][0x258] ;  /* 0x0000960003021625 */ /* 0x080fe200078e00a6 */
[----:B------:R-:W-:Y:S02]  /*2e50*/  @P1 PRMT R54, R65, 0x7610, R54 ;  /* 0x0000761041361816 */ /* 0x000fe40000000036 */
[----:B------:R-:W-:Y:S02]  /*2e60*/  @P1 PRMT R55, R76, 0x7610, R55 ;  /* 0x000076104c371816 */ /* 0x000fe40000000037 */
[----:B------:R-:W-:Y:S01]  /*2e70*/  @P1 PRMT R52, R52, 0x5410, R61 ;  /* 0x0000541034341816 */ /* 0x000fe2000000003d */
[----:B------:R-:W-:Y:S01]  /*2e80*/  IMAD.WIDE.U32 R60, R67, R166, c[0x0][0x248] ;  /* 0x00009200433c7625 */ /* 0x000fe200078e00a6 */
[----:B------:R-:W-:-:S02]  /*2e90*/  @P1 PRMT R53, R53, 0x5410, R63 ;  /* 0x0000541035351816 */ /* 0x000fc4000000003f */
[----:B------:R-:W-:Y:S02]  /*2ea0*/  @P1 PRMT R54, R54, 0x5410, R74 ;  /* 0x0000541036361816 */ /* 0x000fe4000000004a */
[----:B------:R-:W-:Y:S02]  /*2eb0*/  @P1 PRMT R55, R55, 0x5410, R158 ;  /* 0x0000541037371816 */ /* 0x000fe4000000009e */
[----:B------:R-:W-:Y:S02]  /*2ec0*/  F2FP.PACK_AB R58, R155, R72 ;  /* 0x000000489b3a723e */ /* 0x000fe400000000ff */
[----:B------:R-:W-:Y:S01]  /*2ed0*/  F2FP.PACK_AB R57, R69, R68 ;  /* 0x000000444539723e */ /* 0x000fe200000000ff */
[----:B------:R0:W-:Y:S01]  /*2ee0*/  @P1 STG.E.128 [R2.64], R52 ;  /* 0x0000003402001986 */ /* 0x0001e2000c101d04 */
[----:B------:R-:W-:-:S03]  /*2ef0*/  MOV R63, c[0x0][0x160] ;  /* 0x00005800003f7a02 */ /* 0x000fc60000000f00 */
[----:B------:R0:W-:Y:S01]  /*2f00*/  STG.E.128 [R60.64], R56 ;  /* 0x000000383c007986 */ /* 0x0001e2000c101d04 */
[----:B------:R-:W-:-:S04]  /*2f10*/  LEA R154, R63, R154, 0x2 ;  /* 0x0000009a3f9a7211 */ /* 0x000fc800078e10ff */
[----:B------:R-:W-:-:S13]  /*2f20*/  ISETP.GE.AND P0, PT, R154, c[0x0][0x164], PT ;  /* 0x000059009a007a0c */ /* 0x000fda0003f06270 */
[----:B0-----:R-:W-:Y:S01]  /*2f30*/  @P0 CALL.REL.NOINC `(.L_x_6322) ;  /* 0x0000001000000944 */ /* 0x001fe20003c00000 */
[----:B------:R-:W-:Y:S05]  /*2f40*/  BRA `(.L_x_6323) ;  /* 0xffffd65000007947 */ /* 0x000fea000383ffff */
.L_x_6322:
[----:B------:R-:W-:Y:S05]  /*2f50*/  BSYNC B1 ;  /* 0x0000000000017941 */ /* 0x000fea0003800000 */
.L_x_6319:
        /* <DEDUP_REMOVED lines=64> */
.L_x_6318:
[----:B------:R-:W-:Y:S05]  /*3360*/  BSYNC B0 ;  /* 0x0000000000007941 */ /* 0x000fea0003800000 */
.L_x_6316:
        /* <DEDUP_REMOVED lines=180> */
.L_x_6320:
[----:B------:R-:W-:Y:S01]  /*3eb0*/  HFMA2.MMA R192, -RZ, RZ, 0, 5.9604644775390625e-08 ;  /* 0x00000001ffc07435 */ /* 0x000fe200000001ff */
[----:B------:R-:W-:-:S02]  /*3ec0*/  MOV R159, R196 ;  /* 0x000000c4009f7202 */ /* 0x000fc40000000f00 */
[----:B------:R-:W-:Y:S02]  /*3ed0*/  MOV R167, 0x1f ;  /* 0x0000001f00a77802 */ /* 0x000fe40000000f00 */
[----:B------:R-:W-:Y:S02]  /*3ee0*/  MOV R194, 0xffffffff ;  /* 0xffffffff00c27802 */ /* 0x000fe40000000f00 */
[----:B------:R-:W-:Y:S02]  /*3ef0*/  MOV R2, 0x3f10 ;  /* 0x00003f1000027802 */ /* 0x000fe40000000f00 */
[----:B-----5:R-:W-:Y:S05]  /*3f00*/  CALL.REL.NOINC `($__internal_101_$__cuda_sm70_shflsync_bfly_p) ;  /* 0x0000046000007944 */ /* 0x020fea0003c00000 */
[----:B-1----:R-:W-:Y:S01]  /*3f10*/  MOV R65, R159 ;  /* 0x0000009f00417202 */ /* 0x002fe20000000f00 */
[----:B0-----:R-:W-:Y:S05]  /*3f20*/  BRA `(.L_x_6324) ;  /* 0xffffdbc000007947 */ /* 0x001fea000383ffff */
.L_x_6321:
[----:B------:R-:W-:Y:S01]  /*3f30*/  HFMA2.MMA R192, -RZ, RZ, 0, 5.9604644775390625e-08 ;  /* 0x00000001ffc07435 */ /* 0x000fe200000001ff */
[----:B------:R-:W-:Y:S02]  /*3f40*/  MOV R159, R71 ;  /* 0x00000047009f7202 */ /* 0x000fe40000000f00 */
[----:B------:R-:W-:Y:S02]  /*3f50*/  MOV R167, 0x1f ;  /* 0x0000001f00a77802 */ /* 0x000fe40000000f00 */
[----:B------:R-:W-:-:S02]  /*3f60*/  MOV R194, 0xffffffff ;  /* 0xffffffff00c27802 */ /* 0x000fc40000000f00 */
[----:B------:R-:W-:Y:S02]  /*3f70*/  MOV R2, 0x3f90 ;  /* 0x00003f9000027802 */ /* 0x000fe40000000f00 */
[----:B01---5:R-:W-:Y:S05]  /*3f80*/  CALL.REL.NOINC `($__internal_101_$__cuda_sm70_shflsync_bfly_p) ;  /* 0x000003e000007944 */ /* 0x023fea0003c00000 */
[----:B------:R-:W-:Y:S01]  /*3f90*/  FADD.FTZ R196, R196, R65 ;  /* 0x00000041c4c47221 */ /* 0x000fe20000010000 */
[----:B0-----:R-:W-:Y:S01]  /*3fa0*/  HFMA2.MMA R192, -RZ, RZ, 0, 1.1920928955078125e-07 ;  /* 0x00000002ffc07435 */ /* 0x001fe200000001ff */
[----:B-1----:R-:W-:Y:S01]  /*3fb0*/  FADD.FTZ R198, R71, R159 ;  /* 0x0000009f47c67221 */ /* 0x002fe20000010000 */
[----:B------:R-:W-:Y:S02]  /*3fc0*/  MOV R167, 0x1f ;  /* 0x0000001f00a77802 */ /* 0x000fe40000000f00 */
[----:B------:R-:W-:Y:S02]  /*3fd0*/  MOV R194, 0xffffffff ;  /* 0xffffffff00c27802 */ /* 0x000fe40000000f00 */
[----:B------:R-:W-:Y:S02]  /*3fe0*/  MOV R159, R196 ;  /* 0x000000c4009f7202 */ /* 0x000fe40000000f00 */
[----:B------:R-:W-:Y:S02]  /*3ff0*/  MOV R2, 0x4010 ;  /* 0x0000401000027802 */ /* 0x000fe40000000f00 */
[----:B------:R-:W-:Y:S05]  /*4000*/  CALL.REL.NOINC `($__internal_101_$__cuda_sm70_shflsync_bfly_p) ;  /* 0x0000036000007944 */ /* 0x000fea0003c00000 */
[----:B0-----:R-:W-:Y:S01]  /*4010*/  HFMA2.MMA R192, -RZ, RZ, 0, 1.1920928955078125e-07 ;  /* 0x00000002ffc07435 */ /* 0x001fe200000001ff */
[----:B-1----:R-:W-:-:S02]  /*4020*/  MOV R65, R159 ;  /* 0x0000009f00417202 */ /* 0x002fc40000000f00 */
[----:B------:R-:W-:Y:S02]  /*4030*/  MOV R159, R198 ;  /* 0x000000c6009f7202 */ /* 0x000fe40000000f00 */
[----:B------:R-:W-:Y:S02]  /*4040*/  MOV R167, 0x1f ;  /* 0x0000001f00a77802 */ /* 0x000fe40000000f00 */
[----:B------:R-:W-:Y:S02]  /*4050*/  MOV R194, 0xffffffff ;  /* 0xffffffff00c27802 */ /* 0x000fe40000000f00 */
[----:B------:R-:W-:Y:S02]  /*4060*/  MOV R2, 0x4080 ;  /* 0x0000408000027802 */ /* 0x000fe40000000f00 */
[----:B------:R-:W-:Y:S05]  /*4070*/  CALL.REL.NOINC `($__internal_101_$__cuda_sm70_shflsync_bfly_p) ;  /* 0x000002f000007944 */ /* 0x000fea0003c00000 */
[----:B------:R-:W-:Y:S01]  /*4080*/  FADD.FTZ R196, R65, R196 ;  /* 0x000000c441c47221 */ /* 0x000fe20000010000 */
[----:B0-----:R-:W-:Y:S01]  /*4090*/  HFMA2.MMA R192, -RZ, RZ, 0, 2.384185791015625e-07 ;  /* 0x00000004ffc07435 */ /* 0x001fe200000001ff */
[----:B-1----:R-:W-:Y:S01]  /*40a0*/  FADD.FTZ R198, R198, R159 ;  /* 0x0000009fc6c67221 */ /* 0x002fe20000010000 */
[----:B------:R-:W-:Y:S02]  /*40b0*/  MOV R167, 0x1f ;  /* 0x0000001f00a77802 */ /* 0x000fe40000000f00 */
[----:B------:R-:W-:-:S02]  /*40c0*/  MOV R194, 0xffffffff ;  /* 0xffffffff00c27802 */ /* 0x000fc40000000f00 */
[----:B------:R-:W-:Y:S02]  /*40d0*/  MOV R159, R196 ;  /* 0x000000c4009f7202 */ /* 0x000fe40000000f00 */
[----:B------:R-:W-:Y:S02]  /*40e0*/  MOV R2, 0x4100 ;  /* 0x0000410000027802 */ /* 0x000fe40000000f00 */
[----:B------:R-:W-:Y:S05]  /*40f0*/  CALL.REL.NOINC `($__internal_101_$__cuda_sm70_shflsync_bfly_p) ;  /* 0x0000027000007944 */ /* 0x000fea0003c00000 */
[----:B0-----:R-:W-:Y:S01]  /*4100*/  HFMA2.MMA R192, -RZ, RZ, 0, 2.384185791015625e-07 ;  /* 0x00000004ffc07435 */ /* 0x001fe200000001ff */
[----:B-1----:R-:W-:Y:S02]  /*4110*/  MOV R65, R159 ;  /* 0x0000009f00417202 */ /* 0x002fe40000000f00 */
[----:B------:R-:W-:Y:S02]  /*4120*/  MOV R159, R198 ;  /* 0x000000c6009f7202 */ /* 0x000fe40000000f00 */
[----:B------:R-:W-:Y:S02]  /*4130*/  MOV R167, 0x1f ;  /* 0x0000001f00a77802 */ /* 0x000fe40000000f00 */
[----:B------:R-:W-:Y:S02]  /*4140*/  MOV R194, 0xffffffff ;  /* 0xffffffff00c27802 */ /* 0x000fe40000000f00 */
[----:B------:R-:W-:-:S02]  /*4150*/  MOV R2, 0x4170 ;  /* 0x0000417000027802 */ /* 0x000fc40000000f00 */
[----:B------:R-:W-:Y:S05]  /*4160*/  CALL.REL.NOINC `($__internal_101_$__cuda_sm70_shflsync_bfly_p) ;  /* 0x0000020000007944 */ /* 0x000fea0003c00000 */
[----:B------:R-:W-:Y:S01]  /*4170*/  FADD.FTZ R196, R65, R196 ;  /* 0x000000c441c47221 */ /* 0x000fe20000010000 */
[----:B0-----:R-:W-:Y:S01]  /*4180*/  HFMA2.MMA R192, -RZ, RZ, 0, 4.76837158203125e-07 ;  /* 0x00000008ffc07435 */ /* 0x001fe200000001ff */
[----:B-1----:R-:W-:Y:S01]  /*4190*/  FADD.FTZ R198, R198, R159 ;  /* 0x0000009fc6c67221 */ /* 0x002fe20000010000 */
[----:B------:R-:W-:-:S02]  /*41a0*/  MOV R167, 0x1f ;  /* 0x0000001f00a77802 */ /* 0x000fc40000000f00 */
[----:B------:R-:W-:Y:S02]  /*41b0*/  MOV R194, 0xffffffff ;  /* 0xffffffff00c27802 */ /* 0x000fe40000000f00 */
[----:B------:R-:W-:Y:S02]  /*41c0*/  MOV R159, R196 ;  /* 0x000000c4009f7202 */ /* 0x000fe40000000f00 */
[----:B------:R-:W-:Y:S02]  /*41d0*/  MOV R2, 0x41f0 ;  /* 0x000041f000027802 */ /* 0x000fe40000000f00 */
[----:B------:R-:W-:Y:S05]  /*41e0*/  CALL.REL.NOINC `($__internal_101_$__cuda_sm70_shflsync_bfly_p) ;  /* 0x0000018000007944 */ /* 0x000fea0003c00000 */
[----:B0-----:R-:W-:Y:S01]  /*41f0*/  HFMA2.MMA R192, -RZ, RZ, 0, 4.76837158203125e-07 ;  /* 0x00000008ffc07435 */ /* 0x001fe200000001ff */
[----:B-1----:R-:W-:Y:S02]  /*4200*/  MOV R65, R159 ;  /* 0x0000009f00417202 */ /* 0x002fe40000000f00 */
[----:B------:R-:W-:Y:S02]  /*4210*/  MOV R159, R198 ;  /* 0x000000c6009f7202 */ /* 0x000fe40000000f00 */
[----:B------:R-:W-:Y:S02]  /*4220*/  MOV R167, 0x1f ;  /* 0x0000001f00a77802 */ /* 0x000fe40000000f00 */
[----:B------:R-:W-:-:S02]  /*4230*/  MOV R194, 0xffffffff ;  /* 0xffffffff00c27802 */ /* 0x000fc40000000f00 */
[----:B------:R-:W-:Y:S02]  /*4240*/  MOV R2, 0x4260 ;  /* 0x0000426000027802 */ /* 0x000fe40000000f00 */
[----:B------:R-:W-:Y:S05]  /*4250*/  CALL.REL.NOINC `($__internal_101_$__cuda_sm70_shflsync_bfly_p) ;  /* 0x0000011000007944 */ /* 0x000fea0003c00000 */
[----:B------:R-:W-:Y:S01]  /*4260*/  FADD.FTZ R71, R65, R196 ;  /* 0x000000c441477221 */ /* 0x000fe20000010000 */
[----:B0-----:R-:W-:Y:S01]  /*4270*/  HFMA2.MMA R192, -RZ, RZ, 0, 9.5367431640625e-07 ;  /* 0x00000010ffc07435 */ /* 0x001fe200000001ff */
[----:B-1----:R-:W-:Y:S01]  /*4280*/  FADD.FTZ R75, R198, R159 ;  /* 0x0000009fc64b7221 */ /* 0x002fe20000010000 */
[----:B------:R-:W-:Y:S02]  /*4290*/  MOV R167, 0x1f ;  /* 0x0000001f00a77802 */ /* 0x000fe40000000f00 */
[----:B------:R-:W-:Y:S02]  /*42a0*/  MOV R194, 0xffffffff ;  /* 0xffffffff00c27802 */ /* 0x000fe40000000f00 */
[----:B------:R-:W-:Y:S02]  /*42b0*/  MOV R159, R71 ;  /* 0x00000047009f7202 */ /* 0x000fe40000000f00 */
[----:B------:R-:W-:Y:S02]  /*42c0*/  MOV R2, 0x42e0 ;  /* 0x000042e000027802 */ /* 0x000fe40000000f00 */
[----:B------:R-:W-:Y:S05]  /*42d0*/  CALL.REL.NOINC `($__internal_101_$__cuda_sm70_shflsync_bfly_p) ;  /* 0x0000009000007944 */ /* 0x000fea0003c00000 */
[----:B0-----:R-:W-:Y:S01]  /*42e0*/  HFMA2.MMA R192, -RZ, RZ, 0, 9.5367431640625e-07 ;  /* 0x00000010ffc07435 */ /* 0x001fe200000001ff */
[----:B-1----:R-:W-:-:S02]  /*42f0*/  MOV R196, R159 ;  /* 0x0000009f00c47202 */ /* 0x002fc40000000f00 */
[----:B------:R-:W-:Y:S02]  /*4300*/  MOV R159, R75 ;  /* 0x0000004b009f7202 */ /* 0x000fe40000000f00 */
[----:B------:R-:W-:Y:S02]  /*4310*/  MOV R167, 0x1f ;  /* 0x0000001f00a77802 */ /* 0x000fe40000000f00 */
[----:B------:R-:W-:Y:S02]  /*4320*/  MOV R194, 0xffffffff ;  /* 0xffffffff00c27802 */ /* 0x000fe40000000f00 */
[----:B------:R-:W-:Y:S02]  /*4330*/  MOV R2, 0x4350 ;  /* 0x0000435000027802 */ /* 0x000fe40000000f00 */
[----:B------:R-:W-:Y:S05]  /*4340*/  CALL.REL.NOINC `($__internal_101_$__cuda_sm70_shflsync_bfly_p) ;  /* 0x0000002000007944 */ /* 0x000fea0003c00000 */
[----:B-1----:R-:W-:Y:S01]  /*4350*/  MOV R2, R159 ;  /* 0x0000009f00027202 */ /* 0x002fe20000000f00 */
[----:B0-----:R-:W-:Y:S05]  /*4360*/  BRA `(.L_x_6325) ;  /* 0xffffd8a000007947 */ /* 0x001fea000383ffff */
        .weak           $__internal_101_$__cuda_sm70_shflsync_bfly_p
        .type           $__internal_101_$__cuda_sm70_shflsync_bfly_p,@function
        .size           $__internal_101_$__cuda_sm70_shflsync_bfly_p,(.L_x_12403 - $__internal_101_$__cuda_sm70_shflsync_bfly_p)
$__internal_101_$__cuda_sm70_shflsync_bfly_p:
[----:B------:R-:W-:Y:S01]  /*4370*/  HFMA2.MMA R3, -RZ, RZ, 0, 0 ;  /* 0x00000000ff037435 */ /* 0x000fe200000001ff */
[----:B------:R-:W-:Y:S04]  /*4380*/  WARPSYNC R194 ;  /* 0x000000c200007348 */ /* 0x000fe80003800000 */
[----:B------:R0:W1:Y:S01]  /*4390*/  SHFL.BFLY PT, R159, R159, R192, R167 ;  /* 0x0c0000c09f9f7389 */ /* 0x00006200000e00a7 */
[----:B------:R-:W-:Y:S05]  /*43a0*/  RET.REL.NODEC R2 `(_ZN10layer_norm13ln_bwd_kernelINS_13Kernel_traitsIf6__halfS2_S2_fjLj1024ELj1ELj4ELj1ELj16ENS_18Kernel_traits_baseILj1024EfS2_S2_S2_fjLj128EEEEELb0ELb0ELb0ELb1EEEvNS_9BwdParamsE) ;  /* 0xffffbc5002007950 */ /* 0x000fea0003c3ffff */
.L_x_6326:
        /* <DEDUP_REMOVED lines=13> */
.L_x_12403:


//--------------------- .text._ZN10layer_norm13ln_bwd_kernelINS_13Kernel_traitsIf6__halfS2_S2_fjLj1024ELj1ELj4ELj1ELj16ENS_18Kernel_traits_baseILj1024EfS2_S2_S2_fjLj128EEEEELb0ELb0ELb1ELb0EEEvNS_9BwdParamsE --------------------------
	.section	.text._ZN10layer_norm13ln_bwd_kernelINS_13Kernel_traitsIf6__halfS2_S2_fjLj1024ELj1ELj4ELj1ELj16ENS_18Kernel_traits_baseILj1024EfS2_S2_S2_fjLj128EEEEELb0ELb0ELb1ELb0EEEvNS_9BwdParamsE,"ax",@progbits
	.sectioninfo	@"SHI_REGISTERS=211"
	.align	128
        .global         _ZN10layer_norm13ln_bwd_kernelINS_13Kernel_traitsIf6__halfS2_S2_fjLj1024ELj1ELj4ELj1ELj16ENS_18Kernel_traits_baseILj1024EfS2_S2_S2_fjLj128EEEEELb0ELb0ELb1ELb0EEEvNS_9BwdParamsE
        .type           _ZN10layer_norm13ln_bwd_kernelINS_13Kernel_traitsIf6__halfS2_S2_fjLj1024ELj1ELj4ELj1ELj16ENS_18Kernel_traits_baseILj1024EfS2_S2_S2_fjLj128EEEEELb0ELb0ELb1ELb0EEEvNS_9BwdParamsE,@function
        .size           _ZN10layer_norm13ln_bwd_kernelINS_13Kernel_traitsIf6__halfS2_S2_fjLj1024ELj1ELj4ELj1ELj16ENS_18Kernel_traits_baseILj1024EfS2_S2_S2_fjLj128EEEEELb0ELb0ELb1ELb0EEEvNS_9BwdParamsE,(.L_x_12404 - _ZN10layer_norm13ln_bwd_kernelINS_13Kernel_traitsIf6__halfS2_S2_fjLj1024ELj1ELj4ELj1ELj16ENS_18Kernel_traits_baseILj1024EfS2_S2_S2_fjLj128EEEEELb0ELb0ELb1ELb0EEEvNS_9BwdParamsE)
        .other          _ZN10layer_norm13ln_bwd_kernelINS_13Kernel_traitsIf6__halfS2_S2_fjLj1024ELj1ELj4ELj1ELj16ENS_18Kernel_traits_baseILj1024EfS2_S2_S2_fjLj128EEEEELb0ELb0ELb1ELb0EEEvNS_9BwdParamsE,@"STO_CUDA_ENTRY STV_DEFAULT"
_ZN10layer_norm13ln_bwd_kernelINS_13Kernel_traitsIf6__halfS2_S2_fjLj1024ELj1ELj4ELj1ELj16ENS_18Kernel_traits_baseILj1024EfS2_S2_S2_fjLj128EEEEELb0ELb0ELb1ELb0EEEvNS_9BwdParamsE:
.text._ZN10layer_norm13ln_bwd_kernelINS_13Kernel_traitsIf6__halfS2_S2_fjLj1024ELj1ELj4ELj1ELj16ENS_18Kernel_traits_baseILj1024EfS2_S2_S2_fjLj128EEEEELb0ELb0ELb1ELb0EEEvNS_9BwdParamsE:
        /* <DEDUP_REMOVED lines=27> */
[----:B------:R1:W5:Y:S01]  /*01b0*/  @P0 LDG.E.128 R92, [R6.64] ;  /* 0x00000004065c0981 */ /* 0x000362000c1e1d00 */
[----:B------:R-:W-:-:S03]  /*01c0*/  @P1 IADD3 R4, R4, 0x20, RZ ;  /* 0x0000002004041810 */ /* 0x000fc60007ffe0ff */
[----:B------:R1:W5:Y:S01]  /*01d0*/  @P0 LDG.E.128 R88, [R6.64+0x10] ;  /* 0x0000100406580981 */ /* 0x000362000c1e1d00 */
[----:B------:R-:W-:Y:S01]  /*01e0*/  SHF.R.U32.HI R0, RZ, 0x5, R133 ;  /* 0x00000005ff007819 */ /* 0x000fe20000011685 */
[----:B------:R-:W-:Y:S01]  /*01f0*/  @P2 IMAD.WIDE.U32 R4, R4, R5, c[0x0][0x1b0] ;  /* 0x00006c0004042625 */ /* 0x000fe200078e0005 */
[----:B------:R-:W-:Y:S01]  /*0200*/  BSSY B0, `(.L_x_6327) ;  /* 0x0000459000007945 */ /* 0x000fe20003800000 */
[----:B------:R2:W5:Y:S01]  /*0210*/  @P1 LDG.E.128 R84, [R8.64] ;  /* 0x0000000408541981 */ /* 0x000562000c1e1d00 */
[----:B0-----:R-:W-:-:S03]  /*0220*/  LEA R0, R11, R0, 0x2 ;  /* 0x000000000b007211 */ /* 0x001fc600078e10ff */
        /* <DEDUP_REMOVED lines=37> */
[----:B-1----:R-:W0:Y:S01]  /*0480*/  LDC.U8 R193, c[0x0][0x1f0] ;  /* 0x00007c00ffc17b82 */ /* 0x002e220000000000 */
[----:B------:R-:W-:-:S07]  /*0490*/  HFMA2.MMA R69, -RZ, RZ, 0, 0 ;  /* 0x00000000ff457435 */ /* 0x000fce00000001ff */
.L_x_6453:
        /* <DEDUP_REMOVED lines=25> */
.L_x_6333:
[----:B------:R-:W-:Y:S02]  /*0630*/  IADD3 R124, R200, 0x20, RZ ;  /* 0x00000020c87c7810 */ /* 0x000fe40007ffe0ff */
.L_x_6332:
[----:B------:R-:W-:Y:S05]  /*0640*/  BSYNC B2 ;  /* 0x0000000000027941 */ /* 0x000fea0003800000 */
.L_x_6331:
[----:B------:R-:W-:Y:S01]  /*0650*/  BSSY B2, `(.L_x_6334) ;  /* 0x0000008000027945 */ /* 0x000fe20003800000 */
[----:B------:R-:W-:Y:S05]  /*0660*/  @!P0 BRA `(.L_x_6335) ;  /* 0x0000006000008947 */ /* 0x000fea0003800000 */
[----:B------:R-:W-:-:S04]  /*0670*/  ISETP.NE.U32.AND P3, PT, RZ, c[0x0][0x218], PT ;  /* 0x00008600ff007a0c */ /* 0x000fc80003f65070 */
[----:B------:R-:W-:-:S13]  /*0680*/  ISETP.NE.AND.EX P3, PT, RZ, c[0x0][0x21c], PT, P3 ;  /* 0x00008700ff007a0c */ /* 0x000fda0003f65330 */
[----:B------:R-:W-:Y:S05]  /*0690*/  @!P3 BRA `(.L_x_6336) ;  /* 0x000000200000b947 */ /* 0x000fea0003800000 */
[----:B------:R-:W-:-:S06]  /*06a0*/  IMAD.WIDE.U32 R120, R124, R203, c[0x0][0x218] ;  /* 0x000086007c787625 */ /* 0x000fcc00078e00cb */
[----:B------:R-:W5:Y:S02]  /*06b0*/  LDG.E.128 R120, [R120.64] ;  /* 0x0000000478787981 */ /* 0x000f64000c1e1d00 */
.L_x_6336:
[----:B------:R-:W-:Y:S02]  /*06c0*/  IADD3 R124, R124, 0x20, RZ ;  /* 0x000000207c7c7810 */ /* 0x000fe40007ffe0ff */
.L_x_6335:
[----:B------:R-:W-:Y:S05]  /*06d0*/  BSYNC B2 ;  /* 0x0000000000027941 */ /* 0x000fea0003800000 */
.L_x_6334:
[----:B------:R-:W-:Y:S01]  /*06e0*/  BSSY B2, `(.L_x_6337) ;  /* 0x0000008000027945 */ /* 0x000fe20003800000 */
[----:B------:R-:W-:Y:S05]  /*06f0*/  @!P1 BRA `(.L_x_6338) ;  /* 0x0000006000009947 */ /* 0x000fea0003800000 */
[----:B------:R-:W-:-:S04]  /*0700*/  ISETP.NE.U32.AND P3, PT, RZ, c[0x0][0x218], PT ;  /* 0x00008600ff007a0c */ /* 0x000fc80003f65070 */
[----:B------:R-:W-:-:S13]  /*0710*/  ISETP.NE.AND.EX P3, PT, RZ, c[0x0][0x21c], PT, P3 ;  /* 0x00008700ff007a0c */ /* 0x000fda0003f65330 */
[----:B------:R-:W-:Y:S05]  /*0720*/  @!P3 BRA `(.L_x_6339) ;  /* 0x000000200000b947 */ /* 0x000fea0003800000 */
[----:B------:R-:W-:-:S06]  /*0730*/  IMAD.WIDE.U32 R116, R124, R203, c[0x0][0x218] ;  /* 0x000086007c747625 */ /* 0x000fcc00078e00cb */
[----:B------:R-:W5:Y:S02]  /*0740*/  LDG.E.128 R116, [R116.64] ;  /* 0x0000000474747981 */ /* 0x000f64000c1e1d00 */
.L_x_6339:
[----:B------:R-:W-:Y:S02]  /*0750*/  IADD3 R124, R124, 0x20, RZ ;  /* 0x000000207c7c7810 */ /* 0x000fe40007ffe0ff */
.L_x_6338:
[----:B------:R-:W-:Y:S05]  /*0760*/  BSYNC B2 ;  /* 0x0000000000027941 */ /* 0x000fea0003800000 */
.L_x_6337:
        /* <DEDUP_REMOVED lines=9> */
.L_x_6330:
        /* <DEDUP_REMOVED lines=24> */
[--C-:B--2---:R-:W-:Y:S02]  /*0980*/  HADD2.F32 R139, -RZ, R124.reuse.H1_H1 ;  /* 0x3000007cff8b7230 */ /* 0x104fe40000004100 */
[--C-:B------:R-:W-:Y:S02]  /*0990*/  HADD2.F32 R141, -RZ, R125.reuse.H0_H0 ;  /* 0x2000007dff8d7230 */ /* 0x100fe40000004100 */
[----:B------:R-:W-:Y:S01]  /*09a0*/  HADD2.F32 R143, -RZ, R125.H1_H1 ;  /* 0x3000007dff8f7230 */ /* 0x000fe20000004100 */
[C---:B------:R-:W-:Y:S01]  /*09b0*/  FADD.FTZ R139, -R202.reuse, R139 ;  /* 0x0000008bca8b7221 */ /* 0x040fe20000010100 */
[----:B------:R-:W-:Y:S01]  /*09c0*/  HADD2.F32 R137, -RZ, R124.H0_H0 ;  /* 0x2000007cff897230 */ /* 0x000fe20000004100 */
[C---:B------:R-:W-:Y:S01]  /*09d0*/  FADD.FTZ R141, -R202.reuse, R141 ;  /* 0x0000008dca8d7221 */ /* 0x040fe20000010100 */
[----:B------:R-:W-:Y:S01]  /*09e0*/  HADD2.F32 R145, -RZ, R126.H0_H0 ;  /* 0x2000007eff917230 */ /* 0x000fe20000004100 */
[C---:B------:R-:W-:Y:S01]  /*09f0*/  FADD.FTZ R143, -R202.reuse, R143 ;  /* 0x0000008fca8f7221 */ /* 0x040fe20000010100 */
[--C-:B---3--:R-:W-:Y:S01]  /*0a00*/  HADD2.F32 R125, -RZ, R128.reuse.H0_H0 ;  /* 0x20000080ff7d7230 */ /* 0x108fe20000004100 */
[C---:B------:R-:W-:Y:S01]  /*0a10*/  FADD.FTZ R137, -R202.reuse, R137 ;  /* 0x00000089ca897221 */ /* 0x040fe20000010100 */
[--C-:B0-----:R-:W-:Y:S01]  /*0a20*/  HADD2.F32 R3, -RZ, R129.reuse.H0_H0 ;  /* 0x20000081ff037230 */ /* 0x101fe20000004100 */
[----:B------:R-:W-:Y:S01]  /*0a30*/  FADD.FTZ R145, -R202, R145 ;  /* 0x00000091ca917221 */ /* 0x000fe20000010100 */
[----:B------:R-:W-:Y:S01]  /*0a40*/  HADD2.F32 R2, -RZ, R129.H1_H1 ;  /* 0x30000081ff027230 */ /* 0x000fe20000004100 */
[C---:B-----5:R-:W-:Y:S01]  /*0a50*/  FMUL.FTZ R136, R134.reuse, R139 ;  /* 0x0000008b86887220 */ /* 0x060fe20000410000 */
[----:B------:R-:W-:Y:S01]  /*0a60*/  HADD2.F32 R128, -RZ, R128.H1_H1 ;  /* 0x30000080ff807230 */ /* 0x000fe20000004100 */
[C---:B------:R-:W-:Y:S01]  /*0a70*/  FMUL.FTZ R139, R134.reuse, R141 ;  /* 0x0000008d868b7220 */ /* 0x040fe20000410000 */
[----:B------:R-:W-:Y:S01]  /*0a80*/  HADD2.F32 R147, -RZ, R126.H1_H1 ;  /* 0x3000007eff937230 */ /* 0x000fe20000004100 */
[C---:B------:R-:W-:Y:S01]  /*0a90*/  FMUL.FTZ R140, R134.reuse, R143 ;  /* 0x0000008f868c7220 */ /* 0x040fe20000410000 */
[--C-:B------:R-:W-:Y:S01]  /*0aa0*/  HADD2.F32 R149, -RZ, R127.reuse.H0_H0 ;  /* 0x2000007fff957230 */ /* 0x100fe20000004100 */
[----:B------:R-:W-:Y:S01]  /*0ab0*/  FMUL.FTZ R137, R134, R137 ;  /* 0x0000008986897220 */ /* 0x000fe20000410000 */
[----:B------:R-:W-:Y:S01]  /*0ac0*/  HADD2.F32 R151, -RZ, R127.H1_H1 ;  /* 0x3000007fff977230 */ /* 0x000fe20000004100 */
[----:B------:R-:W-:Y:S01]  /*0ad0*/  FMUL.FTZ R138, R100, R125 ;  /* 0x0000007d648a7220 */ /* 0x000fe20000410000 */
[--C-:B------:R-:W-:Y:S01]  /*0ae0*/  HADD2.F32 R127, -RZ, R130.reuse.H0_H0 ;  /* 0x20000082ff7f7230 */ /* 0x100fe20000004100 */
[----:B------:R-:W-:Y:S01]  /*0af0*/  FMUL.FTZ R143, R134, R145 ;  /* 0x00000091868f7220 */ /* 0x000fe20000410000 */
[----:B------:R-:W-:Y:S01]  /*0b00*/  HADD2.F32 R130, -RZ, R130.H1_H1 ;  /* 0x30000082ff827230 */ /* 0x000fe20000004100 */
[----:B------:R-:W-:Y:S01]  /*0b10*/  FADD.FTZ R38, R38, R3 ;  /* 0x0000000326267221 */ /* 0x000fe20000010000 */
[--C-:B------:R-:W-:Y:S01]  /*0b20*/  HADD2.F32 R129, -RZ, R131.reuse.H0_H0 ;  /* 0x20000083ff817230 */ /* 0x100fe20000004100 */
[-C--:B------:R-:W-:Y:S01]  /*0b30*/  FFMA.FTZ R70, R139, R3.reuse, R70 ;  /* 0x000000038b467223 */ /* 0x080fe20000010046 */
[----:B------:R-:W-:Y:S01]  /*0b40*/  HADD2.F32 R124, -RZ, R131.H1_H1 ;  /* 0x30000083ff7c7230 */ /* 0x000fe20000004100 */
[----:B------:R-:W-:-:S02]  /*0b50*/  FMUL.FTZ R142, R102, R3 ;  /* 0x00000003668e7220 */ /* 0x000fc40000410000 */
[----:B------:R-:W-:Y:S02]  /*0b60*/  FADD.FTZ R39, R39, R2 ;  /* 0x0000000227277221 */ /* 0x000fe40000010000 */
[-C--:B------:R-:W-:Y:S02]  /*0b70*/  FFMA.FTZ R71, R140, R2.reuse, R71 ;  /* 0x000000028c477223 */ /* 0x080fe40000010047 */
[----:B------:R-:W-:Y:S02]  /*0b80*/  FMUL.FTZ R145, R103, R2 ;  /* 0x0000000267917220 */ /* 0x000fe40000410000 */
[----:B------:R-:W-:Y:S02]  /*0b90*/  FMUL.FTZ R141, R101, R128 ;  /* 0x00000080658d7220 */ /* 0x000fe40000410000 */
[----:B------:R-:W-:Y:S02]  /*0ba0*/  FADD.FTZ R2, RZ, R138 ;  /* 0x0000008aff027221 */ /* 0x000fe40000010000 */
[----:B------:R-:W-:-:S02]  /*0bb0*/  FFMA.FTZ R3, R137, R138, RZ ;  /* 0x0000008a89037223 */ /* 0x000fc400000100ff */
[----:B------:R-:W-:Y:S02]  /*0bc0*/  FADD.FTZ R36, R36, R125 ;  /* 0x0000007d24247221 */ /* 0x000fe40000010000 */
[----:B------:R-:W-:Y:S02]  /*0bd0*/  FFMA.FTZ R68, R137, R125, R68 ;  /* 0x0000007d89447223 */ /* 0x000fe40000010044 */
        /* <DEDUP_REMOVED lines=34> */
.L_x_6342:
[----:B------:R-:W-:Y:S05]  /*0e00*/  BSYNC B2 ;  /* 0x0000000000027941 */ /* 0x000fea0003800000 */
.L_x_6341:
        /* <DEDUP_REMOVED lines=22> */
[--C-:B0-----:R-:W-:Y:S01]  /*0f70*/  HADD2.F32 R2, -RZ, R129.reuse.H1_H1 ;  /* 0x30000081ff027230 */ /* 0x101fe20000004100 */
[----:B------:R-:W-:Y:S01]  /*0f80*/  FADD.FTZ R171, -R202, R171 ;  /* 0x000000abcaab7221 */ /* 0x000fe20000010100 */
[----:B------:R-:W-:Y:S01]  /*0f90*/  HADD2.F32 R128, -RZ, R128.H1_H1 ;  /* 0x30000080ff807230 */ /* 0x000fe20000004100 */
[C---:B-----5:R-:W-:Y:S01]  /*0fa0*/  FMUL.FTZ R172, R134.reuse, R173 ;  /* 0x000000ad86ac7220 */ /* 0x060fe20000410000 */
[----:B------:R-:W-:Y:S01]  /*0fb0*/  HADD2.F32 R3, -RZ, R129.H0_H0 ;  /* 0x20000081ff037230 */ /* 0x000fe20000004100 */
[----:B------:R-:W-:Y:S01]  /*0fc0*/  FMUL.FTZ R167, R134, R167 ;  /* 0x000000a786a77220 */ /* 0x000fe20000410000 */
[----:B------:R-:W-:Y:S01]  /*0fd0*/  HADD2.F32 R177, -RZ, R126.H1_H1 ;  /* 0x3000007effb17230 */ /* 0x000fe20000004100 */
[----:B------:R-:W-:Y:S01]  /*0fe0*/  FMUL.FTZ R170, R92, R125 ;  /* 0x0000007d5caa7220 */ /* 0x000fe20000410000 */
[--C-:B------:R-:W-:Y:S01]  /*0ff0*/  HADD2.F32 R179, -RZ, R127.reuse.H0_H0 ;  /* 0x2000007fffb37230 */ /* 0x100fe20000004100 */
[C---:B------:R-:W-:Y:S01]  /*1000*/  FMUL.FTZ R168, R134.reuse, R169 ;  /* 0x000000a986a87220 */ /* 0x040fe20000410000 */
[----:B------:R-:W-:Y:S01]  /*1010*/  HADD2.F32 R181, -RZ, R127.H1_H1 ;  /* 0x3000007fffb57230 */ /* 0x000fe20000004100 */
[C---:B------:R-:W-:Y:S01]  /*1020*/  FMUL.FTZ R173, R134.reuse, R175 ;  /* 0x000000af86ad7220 */ /* 0x040fe20000410000 */
        /* <DEDUP_REMOVED lines=50> */
.L_x_6344:
[----:B------:R-:W-:Y:S05]  /*1350*/  BSYNC B2 ;  /* 0x0000000000027941 */ /* 0x000fea0003800000 */
.L_x_6343:
        /* <DEDUP_REMOVED lines=84> */
.L_x_6346:
[----:B------:R-:W-:Y:S05]  /*18a0*/  BSYNC B2 ;  /* 0x0000000000027941 */ /* 0x000fea0003800000 */
.L_x_6345:
        /* <DEDUP_REMOVED lines=10> */
[--C-:B--2---:R-:W-:Y:S02]  /*1950*/  HADD2.F32 R157, -RZ, R129.reuse.H1_H1 ;  /* 0x30000081ff9d7230 */ /* 0x104fe40000004100 */
[--C-:B------:R-:W-:Y:S02]  /*1960*/  HADD2.F32 R135, -RZ, R128.reuse.H0_H0 ;  /* 0x20000080ff877230 */ /* 0x100fe40000004100 */
[----:B------:R-:W-:Y:S01]  /*1970*/  HADD2.F32 R153, -RZ, R128.H1_H1 ;  /* 0x30000080ff997230 */ /* 0x000fe20000004100 */
[C---:B------:R-:W-:Y:S01]  /*1980*/  FADD.FTZ R157, -R202.reuse, R157 ;  /* 0x0000009dca9d7221 */ /* 0x040fe20000010100 */
[----:B------:R-:W-:Y:S01]  /*1990*/  HADD2.F32 R155, -RZ, R129.H0_H0 ;  /* 0x20000081ff9b7230 */ /* 0x000fe20000004100 */
[C---:B------:R-:W-:Y:S01]  /*19a0*/  FADD.FTZ R135, -R202.reuse, R135 ;  /* 0x00000087ca877221 */ /* 0x040fe20000010100 */
[----:B---3--:R-:W-:Y:S01]  /*19b0*/  HADD2.F32 R3, -RZ, R124.H0_H0 ;  /* 0x2000007cff037230 */ /* 0x008fe20000004100 */
[C---:B------:R-:W-:Y:S01]  /*19c0*/  FADD.FTZ R153, -R202.reuse, R153 ;  /* 0x00000099ca997221 */ /* 0x040fe20000010100 */
[----:B------:R-:W-:Y:S01]  /*19d0*/  HADD2.F32 R129, -RZ, R130.H0_H0 ;  /* 0x20000082ff817230 */ /* 0x000fe20000004100 */
[----:B------:R-:W-:Y:S01]  /*19e0*/  FADD.FTZ R155, -R202, R155 ;  /* 0x0000009bca9b7221 */ /* 0x000fe20000010100 */
[----:B------:R-:W-:Y:S01]  /*19f0*/  HADD2.F32 R2, -RZ, R125.H1_H1 ;  /* 0x3000007dff027230 */ /* 0x000fe20000004100 */
[C---:B-----5:R-:W-:Y:S01]  /*1a00*/  FMUL.FTZ R156, R134.reuse, R157 ;  /* 0x0000009d869c7220 */ /* 0x060fe20000410000 */
[----:B------:R-:W-:Y:S01]  /*1a10*/  HADD2.F32 R124, -RZ, R124.H1_H1 ;  /* 0x3000007cff7c7230 */ /* 0x000fe20000004100 */
        /* <DEDUP_REMOVED lines=11> */
[----:B------:R-:W-:Y:S01]  /*1ad0*/  HADD2.F32 R126, -RZ, R126.H1_H1 ;  /* 0x3000007eff7e7230 */ /* 0x000fe20000004100 */
[-C--:B------:R-:W-:Y:S01]  /*1ae0*/  FFMA.FTZ R47, R156, R2.reuse, R47 ;  /* 0x000000029c2f7223 */ /* 0x080fe2000001002f */
[----:B------:R-:W-:Y:S01]  /*1af0*/  HADD2.F32 R128, -RZ, R127.H1_H1 ;  /* 0x3000007fff807230 */ /* 0x000fe20000004100 */
        /* <DEDUP_REMOVED lines=16> */
[----:B------:R-:W-:Y:S01]  /*1c00*/  FADD.FTZ R203, -R202, R131 ;  /* 0x00000083cacb7221 */ /* 0x000fe20000010100 */
[----:B------:R-:W-:Y:S01]  /*1c10*/  HADD2.F32 R131, -RZ, R127.H0_H0 ;  /* 0x2000007fff837230 */ /* 0x000fe20000004100 */
[----:B------:R-:W-:Y:S02]  /*1c20*/  FMUL.FTZ R162, R134, R161 ;  /* 0x000000a186a27220 */ /* 0x000fe40000410000 */
        /* <DEDUP_REMOVED lines=26> */
.L_x_6340:
[----:B------:R-:W-:Y:S05]  /*1dd0*/  BSYNC B1 ;  /* 0x0000000000017941 */ /* 0x000fea0003800000 */
.L_x_6329:
[----:B------:R-:W-:Y:S05]  /*1de0*/  BRA.DIV ~URZ, `(.L_x_6347) ;  /* 0x000039627f007947 */ /* 0x000fea000b800000 */
[----:B------:R2:W3:Y:S02]  /*1df0*/  SHFL.BFLY PT, R124, R205, 0x1, 0x1f ;  /* 0x0c201f00cd7c7f89 */ /* 0x0004e400000e0000 */
.L_x_6454:
        /* <DEDUP_REMOVED lines=18> */
.L_x_6455:
        /* <DEDUP_REMOVED lines=27> */
.L_x_6352:
        /* <DEDUP_REMOVED lines=9> */
.L_x_6353:
[----:B------:R-:W-:Y:S05]  /*2160*/  BSYNC B2 ;  /* 0x0000000000027941 */ /* 0x000fea0003800000 */
.L_x_6351:
        /* <DEDUP_REMOVED lines=13> */
.L_x_6355:
[----:B------:R-:W-:-:S04]  /*2240*/  FFMA.FTZ R2, R136, R127, R128 ;  /* 0x0000007f88027223 */ /* 0x000fc80000010080 */
[----:B------:R-:W-:Y:S01]  /*2250*/  FADD.FTZ R3, R141, -R2 ;  /* 0x800000028d037221 */ /* 0x000fe20000010000 */
[----:B------:R-:W-:-:S03]  /*2260*/  @P4 HADD2.F32 R2, -RZ, R4.H1_H1 ;  /* 0x30000004ff024230 */ /* 0x000fc60000004100 */
[----:B------:R-:W-:-:S04]  /*2270*/  FMUL.FTZ R3, R134, R3 ;  /* 0x0000000386037220 */ /* 0x000fc80000410000 */
[----:B------:R-:W-:Y:S02]  /*2280*/  @P4 FADD.FTZ R3, R3, R2 ;  /* 0x0000000203034221 */ /* 0x000fe40000010000 */
.L_x_6356:
[----:B------:R-:W-:Y:S05]  /*2290*/  BSYNC B2 ;  /* 0x0000000000027941 */ /* 0x000fea0003800000 */
.L_x_6354:
        /* <DEDUP_REMOVED lines=11> */
.L_x_6358:
[----:B------:R-:W-:Y:S01]  /*2350*/  FFMA.FTZ R3, R139, R127, R128 ;  /* 0x0000007f8b037223 */ /* 0x000fe20000010080 */
[----:B------:R-:W-:-:S03]  /*2360*/  @P4 HADD2.F32 R2, -RZ, R5.H0_H0 ;  /* 0x20000005ff024230 */ /* 0x000fc60000004100 */
[----:B------:R-:W-:-:S04]  /*2370*/  FADD.FTZ R3, R142, -R3 ;  /* 0x800000038e037221 */ /* 0x000fc80000010000 */
[----:B------:R-:W-:-:S04]  /*2380*/  FMUL.FTZ R3, R134, R3 ;  /* 0x0000000386037220 */ /* 0x000fc80000410000 */
[----:B------:R-:W-:Y:S02]  /*2390*/  @P4 FADD.FTZ R3, R3, R2 ;  /* 0x0000000203034221 */ /* 0x000fe40000010000 */
.L_x_6359:
[----:B------:R-:W-:Y:S05]  /*23a0*/  BSYNC B2 ;  /* 0x0000000000027941 */ /* 0x000fea0003800000 */
.L_x_6357:
        /* <DEDUP_REMOVED lines=11> */
.L_x_6361:
[----:B------:R-:W-:-:S04]  /*2460*/  FFMA.FTZ R2, R140, R127, R128 ;  /* 0x0000007f8c027223 */ /* 0x000fc80000010080 */
[----:B------:R-:W-:Y:S01]  /*2470*/  FADD.FTZ R3, R145, -R2 ;  /* 0x8000000291037221 */ /* 0x000fe20000010000 */
[----:B------:R-:W-:-:S03]  /*2480*/  @P4 HADD2.F32 R2, -RZ, R5.H1_H1 ;  /* 0x30000005ff024230 */ /* 0x000fc60000004100 */
[----:B------:R-:W-:-:S04]  /*2490*/  FMUL.FTZ R3, R134, R3 ;  /* 0x0000000386037220 */ /* 0x000fc80000410000 */
[----:B------:R-:W-:Y:S02]  /*24a0*/  @P4 FADD.FTZ R3, R3, R2 ;  /* 0x0000000203034221 */ /* 0x000fe40000010000 */
.L_x_6362:
[----:B------:R-:W-:Y:S05]  /*24b0*/  BSYNC B2 ;  /* 0x0000000000027941 */ /* 0x000fea0003800000 */
.L_x_6360:
        /* <DEDUP_REMOVED lines=11> */
.L_x_6364:
[----:B------:R-:W-:Y:S01]  /*2570*/  FFMA.FTZ R3, R143, R127, R128 ;  /* 0x0000007f8f037223 */ /* 0x000fe20000010080 */
[----:B------:R-:W-:-:S03]  /*2580*/  @P4 HADD2.F32 R2, -RZ, R6.H0_H0 ;  /* 0x20000006ff024230 */ /* 0x000fc60000004100 */
[----:B------:R-:W-:-:S04]  /*2590*/  FADD.FTZ R3, R144, -R3 ;  /* 0x8000000390037221 */ /* 0x000fc80000010000 */
[----:B------:R-:W-:-:S04]  /*25a0*/  FMUL.FTZ R3, R134, R3 ;  /* 0x0000000386037220 */ /* 0x000fc80000410000 */
[----:B------:R-:W-:Y:S02]  /*25b0*/  @P4 FADD.FTZ R3, R3, R2 ;  /* 0x0000000203034221 */ /* 0x000fe40000010000 */
.L_x_6365:
[----:B------:R-:W-:Y:S05]  /*25c0*/  BSYNC B2 ;  /* 0x0000000000027941 */ /* 0x000fea0003800000 */
.L_x_6363:
        /* <DEDUP_REMOVED lines=11> */
.L_x_6367:
[----:B------:R-:W-:-:S04]  /*2680*/  FFMA.FTZ R2, R146, R127, R128 ;  /* 0x0000007f92027223 */ /* 0x000fc80000010080 */
[----:B------:R-:W-:Y:S01]  /*2690*/  FADD.FTZ R3, R147, -R2 ;  /* 0x8000000293037221 */ /* 0x000fe20000010000 */
[----:B------:R-:W-:-:S03]  /*26a0*/  @P4 HADD2.F32 R2, -RZ, R6.H1_H1 ;  /* 0x30000006ff024230 */ /* 0x000fc60000004100 */
[----:B------:R-:W-:-:S04]  /*26b0*/  FMUL.FTZ R3, R134, R3 ;  /* 0x0000000386037220 */ /* 0x000fc80000410000 */
[----:B------:R-:W-:Y:S02]  /*26c0*/  @P4 FADD.FTZ R3, R3, R2 ;  /* 0x0000000203034221 */ /* 0x000fe40000010000 */
.L_x_6368:
[----:B------:R-:W-:Y:S05]  /*26d0*/  BSYNC B2 ;  /* 0x0000000000027941 */ /* 0x000fea0003800000 */
.L_x_6366:
        /* <DEDUP_REMOVED lines=11> */
.L_x_6370:
[----:B------:R-:W-:Y:S01]  /*2790*/  FFMA.FTZ R3, R149, R127, R128 ;  /* 0x0000007f95037223 */ /* 0x000fe20000010080 */
[----:B------:R-:W-:-:S03]  /*27a0*/  @P4 HADD2.F32 R2, -RZ, R7.H0_H0 ;  /* 0x20000007ff024230 */ /* 0x000fc60000004100 */
[----:B------:R-:W-:-:S04]  /*27b0*/  FADD.FTZ R3, R148, -R3 ;  /* 0x8000000394037221 */ /* 0x000fc80000010000 */
[----:B------:R-:W-:-:S04]  /*27c0*/  FMUL.FTZ R3, R134, R3 ;  /* 0x0000000386037220 */ /* 0x000fc80000410000 */
[----:B------:R-:W-:Y:S02]  /*27d0*/  @P4 FADD.FTZ R3, R3, R2 ;  /* 0x0000000203034221 */ /* 0x000fe40000010000 */
.L_x_6371:
[----:B------:R-:W-:Y:S05]  /*27e0*/  BSYNC B2 ;  /* 0x0000000000027941 */ /* 0x000fea0003800000 */
.L_x_6369:
        /* <DEDUP_REMOVED lines=11> */
.L_x_6373:
[----:B------:R-:W-:-:S04]  /*28a0*/  FFMA.FTZ R2, R150, R127, R128 ;  /* 0x0000007f96027223 */ /* 0x000fc80000010080 */
[----:B------:R-:W-:Y:S01]  /*28b0*/  FADD.FTZ R3, R151, -R2 ;  /* 0x8000000297037221 */ /* 0x000fe20000010000 */
[----:B------:R-:W-:-:S03]  /*28c0*/  @P4 HADD2.F32 R2, -RZ, R7.H1_H1 ;  /* 0x30000007ff024230 */ /* 0x000fc60000004100 */
[----:B------:R-:W-:-:S04]  /*28d0*/  FMUL.FTZ R3, R134, R3 ;  /* 0x0000000386037220 */ /* 0x000fc80000410000 */
[----:B------:R-:W-:Y:S02]  /*28e0*/  @P4 FADD.FTZ R3, R3, R2 ;  /* 0x0000000203034221 */ /* 0x000fe40000010000 */
.L_x_6374:
[----:B------:R-:W-:Y:S05]  /*28f0*/  BSYNC B2 ;  /* 0x0000000000027941 */ /* 0x000fea0003800000 */
.L_x_6372:
        /* <DEDUP_REMOVED lines=13> */
.L_x_6350:
[----:B------:R-:W-:Y:S05]  /*29d0*/  BSYNC B1 ;  /* 0x0000000000017941 */ /* 0x000fea0003800000 */
.L_x_6349:
        /* <DEDUP_REMOVED lines=12> */
.L_x_6378:
        /* <DEDUP_REMOVED lines=9> */
.L_x_6379:
[----:B------:R-:W-:Y:S05]  /*2b30*/  BSYNC B2 ;  /* 0x0000000000027941 */ /* 0x000fea0003800000 */
.L_x_6377:
        /* <DEDUP_REMOVED lines=13> */
.L_x_6381:
[----:B------:R-:W-:-:S04]  /*2c10*/  FFMA.FTZ R2, R168, R127, R128 ;  /* 0x0000007fa8027223 */ /* 0x000fc80000010080 */
[----:B------:R-:W-:Y:S01]  /*2c20*/  FADD.FTZ R3, R171, -R2 ;  /* 0x80000002ab037221 */ /* 0x000fe20000010000 */
[----:B------:R-:W-:-:S03]  /*2c30*/  @P4 HADD2.F32 R2, -RZ, R120.H1_H1 ;  /* 0x30000078ff024230 */ /* 0x000fc60000004100 */
[----:B------:R-:W-:-:S04]  /*2c40*/  FMUL.FTZ R3, R134, R3 ;  /* 0x0000000386037220 */ /* 0x000fc80000410000 */
[----:B------:R-:W-:Y:S02]  /*2c50*/  @P4 FADD.FTZ R3, R3, R2 ;  /* 0x0000000203034221 */ /* 0x000fe40000010000 */
.L_x_6382:
[----:B------:R-:W-:Y:S05]  /*2c60*/  BSYNC B2 ;  /* 0x0000000000027941 */ /* 0x000fea0003800000 */
.L_x_6380:
        /* <DEDUP_REMOVED lines=11> */
.L_x_6384:
[----:B------:R-:W-:Y:S01]  /*2d20*/  FFMA.FTZ R3, R169, R127, R128 ;  /* 0x0000007fa9037223 */ /* 0x000fe20000010080 */
[----:B------:R-:W-:-:S03]  /*2d30*/  @P4 HADD2.F32 R2, -RZ, R121.H0_H0 ;  /* 0x20000079ff024230 */ /* 0x000fc60000004100 */
[----:B------:R-:W-:-:S04]  /*2d40*/  FADD.FTZ R3, R174, -R3 ;  /* 0x80000003ae037221 */ /* 0x000fc80000010000 */
[----:B------:R-:W-:-:S04]  /*2d50*/  FMUL.FTZ R3, R134, R3 ;  /* 0x0000000386037220 */ /* 0x000fc80000410000 */
[----:B------:R-:W-:Y:S02]  /*2d60*/  @P4 FADD.FTZ R3, R3, R2 ;  /* 0x0000000203034221 */ /* 0x000fe40000010000 */
.L_x_6385:
[----:B------:R-:W-:Y:S05]  /*2d70*/  BSYNC B2 ;  /* 0x0000000000027941 */ /* 0x000fea0003800000 */
.L_x_6383:
        /* <DEDUP_REMOVED lines=11> */
.L_x_6387:
[----:B------:R-:W-:-:S04]  /*2e30*/  FFMA.FTZ R2, R172, R127, R128 ;  /* 0x0000007fac027223 */ /* 0x000fc80000010080 */
[----:B------:R-:W-:Y:S01]  /*2e40*/  FADD.FTZ R3, R175, -R2 ;  /* 0x80000002af037221 */ /* 0x000fe20000010000 */
[----:B------:R-:W-:-:S03]  /*2e50*/  @P4 HADD2.F32 R2, -RZ, R121.H1_H1 ;  /* 0x30000079ff024230 */ /* 0x000fc60000004100 */
[----:B------:R-:W-:-:S04]  /*2e60*/  FMUL.FTZ R3, R134, R3 ;  /* 0x0000000386037220 */ /* 0x000fc80000410000 */
[----:B------:R-:W-:Y:S02]  /*2e70*/  @P4 FADD.FTZ R3, R3, R2 ;  /* 0x0000000203034221 */ /* 0x000fe40000010000 */
.L_x_6388:
[----:B------:R-:W-:Y:S05]  /*2e80*/  BSYNC B2 ;  /* 0x0000000000027941 */ /* 0x000fea0003800000 */
.L_x_6386:
        /* <DEDUP_REMOVED lines=11> */
.L_x_6390:
[----:B------:R-:W-:Y:S01]  /*2f40*/  FFMA.FTZ R3, R173, R127, R128 ;  /* 0x0000007fad037223 */ /* 0x000fe20000010080 */
[----:B------:R-:W-:-:S03]  /*2f50*/  @P4 HADD2.F32 R2, -RZ, R122.H0_H0 ;  /* 0x2000007aff024230 */ /* 0x000fc60000004100 */
[----:B------:R-:W-:-:S04]  /*2f60*/  FADD.FTZ R3, R176, -R3 ;  /* 0x80000003b0037221 */ /* 0x000fc80000010000 */
[----:B------:R-:W-:-:S04]  /*2f70*/  FMUL.FTZ R3, R134, R3 ;  /* 0x0000000386037220 */ /* 0x000fc80000410000 */
[----:B------:R-:W-:Y:S02]  /*2f80*/  @P4 FADD.FTZ R3, R3, R2 ;  /* 0x0000000203034221 */ /* 0x000fe40000010000 */
.L_x_6391:
[----:B------:R-:W-:Y:S05]  /*2f90*/  BSYNC B2 ;  /* 0x0000000000027941 */ /* 0x000fea0003800000 */
.L_x_6389:
        /* <DEDUP_REMOVED lines=11> */
.L_x_6393:
[----:B------:R-:W-:-:S04]  /*3050*/  FFMA.FTZ R2, R178, R127, R128 ;  /* 0x0000007fb2027223 */ /* 0x000fc80000010080 */
[----:B------:R-:W-:Y:S01]  /*3060*/  FADD.FTZ R3, R177, -R2 ;  /* 0x80000002b1037221 */ /* 0x000fe20000010000 */
[----:B------:R-:W-:-:S03]  /*3070*/  @P4 HADD2.F32 R2, -RZ, R122.H1_H1 ;  /* 0x3000007aff024230 */ /* 0x000fc60000004100 */
[----:B------:R-:W-:-:S04]  /*3080*/  FMUL.FTZ R3, R134, R3 ;  /* 0x0000000386037220 */ /* 0x000fc80000410000 */
[----:B------:R-:W-:Y:S02]  /*3090*/  @P4 FADD.FTZ R3, R3, R2 ;  /* 0x0000000203034221 */ /* 0x000fe40000010000 */
.L_x_6394:
[----:B------:R-:W-:Y:S05]  /*30a0*/  BSYNC B2 ;  /* 0x0000000000027941 */ /* 0x000fea0003800000 */
.L_x_6392:
        /* <DEDUP_REMOVED lines=11> */
.L_x_6396:
[----:B------:R-:W-:Y:S01]  /*3160*/  FFMA.FTZ R3, R179, R127, R128 ;  /* 0x0000007fb3037223 */ /* 0x000fe20000010080 */
[----:B------:R-:W-:-:S03]  /*3170*/  @P4 HADD2.F32 R2, -RZ, R123.H0_H0 ;  /* 0x2000007bff024230 */ /* 0x000fc60000004100 */
[----:B------:R-:W-:-:S04]  /*3180*/  FADD.FTZ R3, R180, -R3 ;  /* 0x80000003b4037221 */ /* 0x000fc80000010000 */
[----:B------:R-:W-:-:S04]  /*3190*/  FMUL.FTZ R3, R134, R3 ;  /* 0x0000000386037220 */ /* 0x000fc80000410000 */
[----:B------:R-:W-:Y:S02]  /*31a0*/  @P4 FADD.FTZ R3, R3, R2 ;  /* 0x0000000203034221 */ /* 0x000fe40000010000 */
.L_x_6397:
[----:B------:R-:W-:Y:S05]  /*31b0*/  BSYNC B2 ;  /* 0x0000000000027941 */ /* 0x000fea0003800000 */
.L_x_6395:
        /* <DEDUP_REMOVED lines=11> */
.L_x_6399:
[----:B------:R-:W-:-:S04]  /*3270*/  FFMA.FTZ R2, R182, R127, R128 ;  /* 0x0000007fb6027223 */ /* 0x000fc80000010080 */
[----:B------:R-:W-:Y:S01]  /*3280*/  FADD.FTZ R3, R181, -R2 ;  /* 0x80000002b5037221 */ /* 0x000fe20000010000 */
[----:B------:R-:W-:-:S03]  /*3290*/  @P4 HADD2.F32 R2, -RZ, R123.H1_H1 ;  /* 0x3000007bff024230 */ /* 0x000fc60000004100 */
[----:B------:R-:W-:-:S04]  /*32a0*/  FMUL.FTZ R3, R134, R3 ;  /* 0x0000000386037220 */ /* 0x000fc80000410000 */
[----:B------:R-:W-:Y:S02]  /*32b0*/  @P4 FADD.FTZ R3, R3, R2 ;  /* 0x0000000203034221 */ /* 0x000fe40000010000 */
.L_x_6400:
[----:B------:R-:W-:Y:S05]  /*32c0*/  BSYNC B2 ;  /* 0x0000000000027941 */ /* 0x000fea0003800000 */
.L_x_6398:
        /* <DEDUP_REMOVED lines=13> */
.L_x_6376:
[----:B------:R-:W-:Y:S05]  /*33a0*/  BSYNC B1 ;  /* 0x0000000000017941 */ /* 0x000fea0003800000 */
.L_x_6375:
        /* <DEDUP_REMOVED lines=12> */
.L_x_6404:
        /* <DEDUP_REMOVED lines=9> */
.L_x_6405:
[----:B------:R-:W-:Y:S05]  /*3500*/  BSYNC B2 ;  /* 0x0000000000027941 */ /* 0x000fea0003800000 */
.L_x_6403:
        /* <DEDUP_REMOVED lines=13> */
.L_x_6407:
[----:B------:R-:W-:-:S04]  /*35e0*/  FFMA.FTZ R2, R184, R127, R128 ;  /* 0x0000007fb8027223 */ /* 0x000fc80000010080 */
[----:B------:R-:W-:Y:S01]  /*35f0*/  FADD.FTZ R3, R187, -R2 ;  /* 0x80000002bb037221 */ /* 0x000fe20000010000 */
[----:B------:R-:W-:-:S03]  /*3600*/  @P4 HADD2.F32 R2, -RZ, R116.H1_H1 ;  /* 0x30000074ff024230 */ /* 0x000fc60000004100 */
[----:B------:R-:W-:-:S04]  /*3610*/  FMUL.FTZ R3, R134, R3 ;  /* 0x0000000386037220 */ /* 0x000fc80000410000 */
[----:B------:R-:W-:Y:S02]  /*3620*/  @P4 FADD.FTZ R3, R3, R2 ;  /* 0x0000000203034221 */ /* 0x000fe40000010000 */
.L_x_6408:
[----:B------:R-:W-:Y:S05]  /*3630*/  BSYNC B2 ;  /* 0x0000000000027941 */ /* 0x000fea0003800000 */
.L_x_6406:
        /* <DEDUP_REMOVED lines=11> */
.L_x_6410:
[----:B------:R-:W-:Y:S01]  /*36f0*/  FFMA.FTZ R3, R185, R127, R128 ;  /* 0x0000007fb9037223 */ /* 0x000fe20000010080 */
[----:B------:R-:W-:-:S03]  /*3700*/  @P4 HADD2.F32 R2, -RZ, R117.H0_H0 ;  /* 0x20000075ff024230 */ /* 0x000fc60000004100 */
[----:B------:R-:W-:-:S04]  /*3710*/  FADD.FTZ R3, R190, -R3 ;  /* 0x80000003be037221 */ /* 0x000fc80000010000 */
[----:B------:R-:W-:-:S04]  /*3720*/  FMUL.FTZ R3, R134, R3 ;  /* 0x0000000386037220 */ /* 0x000fc80000410000 */
[----:B------:R-:W-:Y:S02]  /*3730*/  @P4 FADD.FTZ R3, R3, R2 ;  /* 0x0000000203034221 */ /* 0x000fe40000010000 */
.L_x_6411:
[----:B------:R-:W-:Y:S05]  /*3740*/  BSYNC B2 ;  /* 0x0000000000027941 */ /* 0x000fea0003800000 */
.L_x_6409:
        /* <DEDUP_REMOVED lines=11> */
.L_x_6413:
[----:B------:R-:W-:-:S04]  /*3800*/  FFMA.FTZ R2, R188, R127, R128 ;  /* 0x0000007fbc027223 */ /* 0x000fc80000010080 */
[----:B------:R-:W-:Y:S01]  /*3810*/  FADD.FTZ R3, R191, -R2 ;  /* 0x80000002bf037221 */ /* 0x000fe20000010000 */
[----:B------:R-:W-:-:S03]  /*3820*/  @P4 HADD2.F32 R2, -RZ, R117.H1_H1 ;  /* 0x30000075ff024230 */ /* 0x000fc60000004100 */
[----:B------:R-:W-:-:S04]  /*3830*/  FMUL.FTZ R3, R134, R3 ;  /* 0x0000000386037220 */ /* 0x000fc80000410000 */
[----:B------:R-:W-:Y:S02]  /*3840*/  @P4 FADD.FTZ R3, R3, R2 ;  /* 0x0000000203034221 */ /* 0x000fe40000010000 */
.L_x_6414:
[----:B------:R-:W-:Y:S05]  /*3850*/  BSYNC B2 ;  /* 0x0000000000027941 */ /* 0x000fea0003800000 */
.L_x_6412:
        /* <DEDUP_REMOVED lines=11> */
.L_x_6416:
[----:B------:R-:W-:Y:S01]  /*3910*/  FFMA.FTZ R3, R189, R127, R128 ;  /* 0x0000007fbd037223 */ /* 0x000fe20000010080 */
[----:B------:R-:W-:-:S03]  /*3920*/  @P4 HADD2.F32 R2, -RZ, R118.H0_H0 ;  /* 0x20000076ff024230 */ /* 0x000fc60000004100 */
[----:B------:R-:W-:-:S04]  /*3930*/  FADD.FTZ R3, R192, -R3 ;  /* 0x80000003c0037221 */ /* 0x000fc80000010000 */
[----:B------:R-:W-:-:S04]  /*3940*/  FMUL.FTZ R3, R134, R3 ;  /* 0x0000000386037220 */ /* 0x000fc80000410000 */
[----:B------:R-:W-:Y:S02]  /*3950*/  @P4 FADD.FTZ R3, R3, R2 ;  /* 0x0000000203034221 */ /* 0x000fe40000010000 */
.L_x_6417:
[----:B------:R-:W-:Y:S05]  /*3960*/  BSYNC B2 ;  /* 0x0000000000027941 */ /* 0x000fea0003800000 */
.L_x_6415:
        /* <DEDUP_REMOVED lines=11> */
.L_x_6419:
[----:B------:R-:W-:-:S04]  /*3a20*/  FFMA.FTZ R2, R194, R127, R128 ;  /* 0x0000007fc2027223 */ /* 0x000fc80000010080 */
[----:B------:R-:W-:Y:S01]  /*3a30*/  FADD.FTZ R3, R195, -R2 ;  /* 0x80000002c3037221 */ /* 0x000fe20000010000 */
[----:B------:R-:W-:-:S03]  /*3a40*/  @P4 HADD2.F32 R2, -RZ, R118.H1_H1 ;  /* 0x30000076ff024230 */ /* 0x000fc60000004100 */
[----:B------:R-:W-:-:S04]  /*3a50*/  FMUL.FTZ R3, R134, R3 ;  /* 0x0000000386037220 */ /* 0x000fc80000410000 */
[----:B------:R-:W-:Y:S02]  /*3a60*/  @P4 FADD.FTZ R3, R3, R2 ;  /* 0x0000000203034221 */ /* 0x000fe40000010000 */
.L_x_6420:
[----:B------:R-:W-:Y:S05]  /*3a70*/  BSYNC B2 ;  /* 0x0000000000027941 */ /* 0x000fea0003800000 */
.L_x_6418:
        /* <DEDUP_REMOVED lines=11> */
.L_x_6422:
[----:B------:R-:W-:Y:S01]  /*3b30*/  FFMA.FTZ R3, R197, R127, R128 ;  /* 0x0000007fc5037223 */ /* 0x000fe20000010080 */
[----:B------:R-:W-:-:S03]  /*3b40*/  @P4 HADD2.F32 R2, -RZ, R119.H0_H0 ;  /* 0x20000077ff024230 */ /* 0x000fc60000004100 */
[----:B------:R-:W-:-:S04]  /*3b50*/  FADD.FTZ R3, R196, -R3 ;  /* 0x80000003c4037221 */ /* 0x000fc80000010000 */
[----:B------:R-:W-:-:S04]  /*3b60*/  FMUL.FTZ R3, R134, R3 ;  /* 0x0000000386037220 */ /* 0x000fc80000410000 */
[----:B------:R-:W-:Y:S02]  /*3b70*/  @P4 FADD.FTZ R3, R3, R2 ;  /* 0x0000000203034221 */ /* 0x000fe40000010000 */
.L_x_6423:
[----:B------:R-:W-:Y:S05]  /*3b80*/  BSYNC B2 ;  /* 0x0000000000027941 */ /* 0x000fea0003800000 */
.L_x_6421:
        /* <DEDUP_REMOVED lines=11> */
.L_x_6425:
[----:B------:R-:W-:-:S04]  /*3c40*/  FFMA.FTZ R2, R198, R127, R128 ;  /* 0x0000007fc6027223 */ /* 0x000fc80000010080 */
[----:B------:R-:W-:Y:S01]  /*3c50*/  FADD.FTZ R3, R199, -R2 ;  /* 0x80000002c7037221 */ /* 0x000fe20000010000 */
[----:B------:R-:W-:-:S03]  /*3c60*/  @P4 HADD2.F32 R2, -RZ, R119.H1_H1 ;  /* 0x30000077ff024230 */ /* 0x000fc60000004100 */
[----:B------:R-:W-:-:S04]  /*3c70*/  FMUL.FTZ R3, R134, R3 ;  /* 0x0000000386037220 */ /* 0x000fc80000410000 */
[----:B------:R-:W-:Y:S02]  /*3c80*/  @P4 FADD.FTZ R3, R3, R2 ;  /* 0x0000000203034221 */ /* 0x000fe40000010000 */
.L_x_6426:
[----:B------:R-:W-:Y:S05]  /*3c90*/  BSYNC B2 ;  /* 0x0000000000027941 */ /* 0x000fea0003800000 */
.L_x_6424:
        /* <DEDUP_REMOVED lines=13> */
.L_x_6402:
[----:B------:R-:W-:Y:S05]  /*3d70*/  BSYNC B1 ;  /* 0x0000000000017941 */ /* 0x000fea0003800000 */
.L_x_6401:
        /* <DEDUP_REMOVED lines=13> */
.L_x_6430:
        /* <DEDUP_REMOVED lines=9> */
.L_x_6431:
[----:B------:R-:W-:Y:S05]  /*3ee0*/  BSYNC B2 ;  /* 0x0000000000027941 */ /* 0x000fea0003800000 */
.L_x_6429:
        /* <DEDUP_REMOVED lines=13> */
.L_x_6433:
[----:B------:R-:W-:-:S04]  /*3fc0*/  FFMA.FTZ R2, R152, R127, R128 ;  /* 0x0000007f98027223 */ /* 0x000fc80000010080 */
[----:B------:R-:W-:Y:S01]  /*3fd0*/  FADD.FTZ R3, R155, -R2 ;  /* 0x800000029b037221 */ /* 0x000fe20000010000 */
[----:B------:R-:W-:-:S03]  /*3fe0*/  @P4 HADD2.F32 R2, -RZ, R112.H1_H1 ;  /* 0x30000070ff024230 */ /* 0x000fc60000004100 */
[----:B------:R-:W-:-:S04]  /*3ff0*/  FMUL.FTZ R3, R134, R3 ;  /* 0x0000000386037220 */ /* 0x000fc80000410000 */
[----:B------:R-:W-:Y:S02]  /*4000*/  @P4 FADD.FTZ R3, R3, R2 ;  /* 0x0000000203034221 */ /* 0x000fe40000010000 */
.L_x_6434:
[----:B------:R-:W-:Y:S05]  /*4010*/  BSYNC B2 ;  /* 0x0000000000027941 */ /* 0x000fea0003800000 */
.L_x_6432:
        /* <DEDUP_REMOVED lines=11> */
.L_x_6436:
[----:B------:R-:W-:Y:S01]  /*40d0*/  FFMA.FTZ R3, R153, R127, R128 ;  /* 0x0000007f99037223 */ /* 0x000fe20000010080 */
[----:B------:R-:W-:-:S03]  /*40e0*/  @P4 HADD2.F32 R2, -RZ, R113.H0_H0 ;  /* 0x20000071ff024230 */ /* 0x000fc60000004100 */
[----:B------:R-:W-:-:S04]  /*40f0*/  FADD.FTZ R3, R158, -R3 ;  /* 0x800000039e037221 */ /* 0x000fc80000010000 */
[----:B------:R-:W-:-:S04]  /*4100*/  FMUL.FTZ R3, R134, R3 ;  /* 0x0000000386037220 */ /* 0x000fc80000410000 */
[----:B------:R-:W-:Y:S02]  /*4110*/  @P4 FADD.FTZ R3, R3, R2 ;  /* 0x0000000203034221 */ /* 0x000fe40000010000 */
.L_x_6437:
[----:B------:R-:W-:Y:S05]  /*4120*/  BSYNC B2 ;  /* 0x0000000000027941 */ /* 0x000fea0003800000 */
.L_x_6435:
        /* <DEDUP_REMOVED lines=11> */
.L_x_6439:
[----:B------:R-:W-:-:S04]  /*41e0*/  FFMA.FTZ R2, R156, R127, R128 ;  /* 0x0000007f9c027223 */ /* 0x000fc80000010080 */
[----:B------:R-:W-:Y:S01]  /*41f0*/  FADD.FTZ R3, R157, -R2 ;  /* 0x800000029d037221 */ /* 0x000fe20000010000 */
[----:B------:R-:W-:-:S03]  /*4200*/  @P4 HADD2.F32 R2, -RZ, R113.H1_H1 ;  /* 0x30000071ff024230 */ /* 0x000fc60000004100 */
[----:B------:R-:W-:-:S04]  /*4210*/  FMUL.FTZ R3, R134, R3 ;  /* 0x0000000386037220 */ /* 0x000fc80000410000 */
[----:B------:R-:W-:Y:S02]  /*4220*/  @P4 FADD.FTZ R3, R3, R2 ;  /* 0x0000000203034221 */ /* 0x000fe40000010000 */
.L_x_6440:
[----:B------:R-:W-:Y:S05]  /*4230*/  BSYNC B2 ;  /* 0x0000000000027941 */ /* 0x000fea0003800000 */
.L_x_6438:
        /* <DEDUP_REMOVED lines=11> */
.L_x_6442:
[----:B------:R-:W-:Y:S01]  /*42f0*/  FFMA.FTZ R3, R159, R127, R128 ;  /* 0x0000007f9f037223 */ /* 0x000fe20000010080 */
[----:B------:R-:W-:-:S03]  /*4300*/  @P4 HADD2.F32 R2, -RZ, R114.H0_H0 ;  /* 0x20000072ff024230 */ /* 0x000fc60000004100 */
[----:B------:R-:W-:-:S04]  /*4310*/  FADD.FTZ R3, R160, -R3 ;  /* 0x80000003a0037221 */ /* 0x000fc80000010000 */
[----:B------:R-:W-:-:S04]  /*4320*/  FMUL.FTZ R3, R134, R3 ;  /* 0x0000000386037220 */ /* 0x000fc80000410000 */
[----:B------:R-:W-:Y:S02]  /*4330*/  @P4 FADD.FTZ R3, R3, R2 ;  /* 0x0000000203034221 */ /* 0x000fe40000010000 */
.L_x_6443:
[----:B------:R-:W-:Y:S05]  /*4340*/  BSYNC B2 ;  /* 0x0000000000027941 */ /* 0x000fea0003800000 */
.L_x_6441:
        /* <DEDUP_REMOVED lines=11> */
.L_x_6445:
[----:B------:R-:W-:-:S04]  /*4400*/  FFMA.FTZ R2, R162, R127, R128 ;  /* 0x0000007fa2027223 */ /* 0x000fc80000010080 */
[----:B------:R-:W-:Y:S01]  /*4410*/  FADD.FTZ R3, R161, -R2 ;  /* 0x80000002a1037221 */ /* 0x000fe20000010000 */
[----:B------:R-:W-:-:S03]  /*4420*/  @P4 HADD2.F32 R2, -RZ, R114.H1_H1 ;  /* 0x30000072ff024230 */ /* 0x000fc60000004100 */
[----:B------:R-:W-:-:S04]  /*4430*/  FMUL.FTZ R3, R134, R3 ;  /* 0x0000000386037220 */ /* 0x000fc80000410000 */
[----:B------:R-:W-:Y:S02]  /*4440*/  @P4 FADD.FTZ R3, R3, R2 ;  /* 0x0000000203034221 */ /* 0x000fe40000010000 */
.L_x_6446:
[----:B------:R-:W-:Y:S05]  /*4450*/  BSYNC B2 ;  /* 0x0000000000027941 */ /* 0x000fea0003800000 */
.L_x_6444:
        /* <DEDUP_REMOVED lines=11> */
.L_x_6448:
[----:B------:R-:W-:Y:S01]  /*4510*/  FFMA.FTZ R3, R163, R127, R128 ;  /* 0x0000007fa3037223 */ /* 0x000fe20000010080 */
[----:B------:R-:W-:-:S03]  /*4520*/  @P4 HADD2.F32 R2, -RZ, R115.H0_H0 ;  /* 0x20000073ff024230 */ /* 0x000fc60000004100 */
[----:B------:R-:W-:-:S04]  /*4530*/  FADD.FTZ R3, R164, -R3 ;  /* 0x80000003a4037221 */ /* 0x000fc80000010000 */
[----:B------:R-:W-:-:S04]  /*4540*/  FMUL.FTZ R3, R134, R3 ;  /* 0x0000000386037220 */ /* 0x000fc80000410000 */
[----:B------:R-:W-:Y:S02]  /*4550*/  @P4 FADD.FTZ R3, R3, R2 ;  /* 0x0000000203034221 */ /* 0x000fe40000010000 */
.L_x_6449:
[----:B------:R-:W-:Y:S05]  /*4560*/  BSYNC B2 ;  /* 0x0000000000027941 */ /* 0x000fea0003800000 */
.L_x_6447:
        /* <DEDUP_REMOVED lines=11> */
.L_x_6451:
[----:B------:R-:W-:Y:S01]  /*4620*/  FFMA.FTZ R128, R166, R127, R128 ;  /* 0x0000007fa6807223 */ /* 0x000fe20000010080 */
[----:B------:R-:W-:-:S03]  /*4630*/  @P4 HADD2.F32 R2, -RZ, R115.H1_H1 ;  /* 0x30000073ff024230 */ /* 0x000fc60000004100 */
[----:B------:R-:W-:-:S04]  /*4640*/  FADD.FTZ R3, R165, -R128 ;  /* 0x80000080a5037221 */ /* 0x000fc80000010000 */
[----:B------:R-:W-:-:S04]  /*4650*/  FMUL.FTZ R3, R134, R3 ;  /* 0x0000000386037220 */ /* 0x000fc80000410000 */
[----:B------:R-:W-:Y:S02]  /*4660*/  @P4 FADD.FTZ R3, R3, R2 ;  /* 0x0000000203034221 */ /* 0x000fe40000010000 */
.L_x_6452:
[----:B------:R-:W-:Y:S05]  /*4670*/  BSYNC B2 ;  /* 0x0000000000027941 */ /* 0x000fea0003800000 */
.L_x_6450:
        /* <DEDUP_REMOVED lines=11> */
.L_x_6428:
[----:B------:R-:W-:Y:S05]  /*4730*/  BSYNC B1 ;  /* 0x0000000000017941 */ /* 0x000fea0003800000 */
.L_x_6427:
[----:B0-----:R-:W-:-:S04]  /*4740*/  MOV R3, c[0x0][0x160] ;  /* 0x0000580000037a02 */ /* 0x001fc80000000f00 */
[----:B------:R-:W-:-:S04]  /*4750*/  LEA R0, R3, R0, 0x2 ;  /* 0x0000000003007211 */ /* 0x000fc800078e10ff */
[----:B------:R-:W-:-:S13]  /*4760*/  ISETP.GE.AND P2, PT, R0, c[0x0][0x164], PT ;  /* 0x0000590000007a0c */ /* 0x000fda0003f46270 */
[----:B------:R-:W-:Y:S01]  /*4770*/  @P2 CALL.REL.NOINC `(.L_x_6328) ;  /* 0x0000001000002944 */ /* 0x000fe20003c00000 */
[----:B------:R-:W-:Y:S05]  /*4780*/  BRA `(.L_x_6453) ;  /* 0xffffbd1000007947 */ /* 0x000fea000383ffff */
.L_x_6328:
[----:B-1----:R-:W-:Y:S05]  /*4790*/  BSYNC B0 ;  /* 0x0000000000007941 */ /* 0x002fea0003800000 */
.L_x_6327:
        /* <DEDUP_REMOVED lines=251> */
.L_x_6347:
[----:B------:R-:W-:Y:S01]  /*5750*/  HFMA2.MMA R130, -RZ, RZ, 0, 5.9604644775390625e-08 ;  /* 0x00000001ff827435 */ /* 0x000fe200000001ff */
[----:B------:R-:W-:-:S02]  /*5760*/  MOV R125, R205 ;  /* 0x000000cd007d7202 */ /* 0x000fc40000000f00 */
[----:B------:R-:W-:Y:S02]  /*5770*/  MOV R127, 0x1f ;  /* 0x0000001f007f7802 */ /* 0x000fe40000000f00 */
[----:B------:R-:W-:Y:S02]  /*5780*/  MOV R202, 0xffffffff ;  /* 0xffffffff00ca7802 */ /* 0x000fe40000000f00 */
[----:B-1----:R-:W-:Y:S02]  /*5790*/  MOV R2, 0x57b0 ;  /* 0x000057b000027802 */ /* 0x002fe40000000f00 */
[----:B0----5:R-:W-:Y:S05]  /*57a0*/  CALL.REL.NOINC `($__internal_102_$__cuda_sm70_shflsync_bfly_p) ;  /* 0x0000046000007944 */ /* 0x021fea0003c00000 */
[----:B-1----:R-:W-:Y:S01]  /*57b0*/  MOV R124, R125 ;  /* 0x0000007d007c7202 */ /* 0x002fe20000000f00 */
[----:B0-----:R-:W-:Y:S05]  /*57c0*/  BRA `(.L_x_6454) ;  /* 0xffffc63000007947 */ /* 0x001fea000383ffff */
.L_x_6348:
[----:B------:R-:W-:Y:S01]  /*57d0*/  HFMA2.MMA R130, -RZ, RZ, 0, 5.9604644775390625e-08 ;  /* 0x00000001ff827435 */ /* 0x000fe200000001ff */
[----:B------:R-:W-:Y:S02]  /*57e0*/  MOV R125, R206 ;  /* 0x000000ce007d7202 */ /* 0x000fe40000000f00 */
[----:B------:R-:W-:Y:S02]  /*57f0*/  MOV R127, 0x1f ;  /* 0x0000001f007f7802 */ /* 0x000fe40000000f00 */
[----:B------:R-:W-:-:S02]  /*5800*/  MOV R202, 0xffffffff ;  /* 0xffffffff00ca7802 */ /* 0x000fc40000000f00 */
[----:B-1----:R-:W-:Y:S02]  /*5810*/  MOV R2, 0x5830 ;  /* 0x0000583000027802 */ /* 0x002fe40000000f00 */
[----:B0-23-5:R-:W-:Y:S05]  /*5820*/  CALL.REL.NOINC `($__internal_102_$__cuda_sm70_shflsync_bfly_p) ;  /* 0x000003e000007944 */ /* 0x02dfea0003c00000 */
[----:B------:R-:W-:Y:S01]  /*5830*/  FADD.FTZ R205, R124, R205 ;  /* 0x000000cd7ccd7221 */ /* 0x000fe20000010000 */
[----:B0-----:R-:W-:Y:S01]  /*5840*/  HFMA2.MMA R130, -RZ, RZ, 0, 1.1920928955078125e-07 ;  /* 0x00000002ff827435 */ /* 0x001fe200000001ff */
[----:B-1----:R-:W-:Y:S01]  /*5850*/  FADD.FTZ R206, R206, R125 ;  /* 0x0000007dcece7221 */ /* 0x002fe20000010000 */
[----:B------:R-:W-:Y:S02]  /*5860*/  MOV R127, 0x1f ;  /* 0x0000001f007f7802 */ /* 0x000fe40000000f00 */
[----:B------:R-:W-:Y:S02]  /*5870*/  MOV R202, 0xffffffff ;  /* 0xffffffff00ca7802 */ /* 0x000fe40000000f00 */
[----:B------:R-:W-:Y:S02]  /*5880*/  MOV R125, R205 ;  /* 0x000000cd007d7202 */ /* 0x000fe40000000f00 */
[----:B------:R-:W-:Y:S02]  /*5890*/  MOV R2, 0x58b0 ;  /* 0x000058b000027802 */ /* 0x000fe40000000f00 */
[----:B------:R-:W-:Y:S05]  /*58a0*/  CALL.REL.NOINC `($__internal_102_$__cuda_sm70_shflsync_bfly_p) ;  /* 0x0000036000007944 */ /* 0x000fea0003c00000 */
[----:B0-----:R-:W-:Y:S01]  /*58b0*/  HFMA2.MMA R130, -RZ, RZ, 0, 1.1920928955078125e-07 ;  /* 0x00000002ff827435 */ /* 0x001fe200000001ff */
[----:B-1----:R-:W-:-:S02]  /*58c0*/  MOV R124, R125 ;  /* 0x0000007d007c7202 */ /* 0x002fc40000000f00 */
[----:B------:R-:W-:Y:S02]  /*58d0*/  MOV R125, R206 ;  /* 0x000000ce007d7202 */ /* 0x000fe40000000f00 */
[----:B------:R-:W-:Y:S02]  /*58e0*/  MOV R127, 0x1f ;  /* 0x0000001f007f7802 */ /* 0x000fe40000000f00 */
[----:B------:R-:W-:Y:S02]  /*58f0*/  MOV R202, 0xffffffff ;  /* 0xffffffff00ca7802 */ /* 0x000fe40000000f00 */
[----:B------:R-:W-:Y:S02]  /*5900*/  MOV R2, 0x5920 ;  /* 0x0000592000027802 */ /* 0x000fe40000000f00 */
[----:B------:R-:W-:Y:S05]  /*5910*/  CALL.REL.NOINC `($__internal_102_$__cuda_sm70_shflsync_bfly_p) ;  /* 0x000002f000007944 */ /* 0x000fea0003c00000 */
[----:B------:R-:W-:Y:S01]  /*5920*/  FADD.FTZ R205, R124, R205 ;  /* 0x000000cd7ccd7221 */ /* 0x000fe20000010000 */
[----:B0-----:R-:W-:Y:S01]  /*5930*/  HFMA2.MMA R130, -RZ, RZ, 0, 2.384185791015625e-07 ;  /* 0x00000004ff827435 */ /* 0x001fe200000001ff */
[----:B-1----:R-:W-:Y:S01]  /*5940*/  FADD.FTZ R206, R206, R125 ;  /* 0x0000007dcece7221 */ /* 0x002fe20000010000 */
[----:B------:R-:W-:Y:S02]  /*5950*/  MOV R127, 0x1f ;  /* 0x0000001f007f7802 */ /* 0x000fe40000000f00 */
[----:B------:R-:W-:-:S02]  /*5960*/  MOV R202, 0xffffffff ;  /* 0xffffffff00ca7802 */ /* 0x000fc40000000f00 */
[----:B------:R-:W-:Y:S02]  /*5970*/  MOV R125, R205 ;  /* 0x000000cd007d7202 */ /* 0x000fe40000000f00 */
[----:B------:R-:W-:Y:S02]  /*5980*/  MOV R2, 0x59a0 ;  /* 0x000059a000027802 */ /* 0x000fe40000000f00 */
[----:B------:R-:W-:Y:S05]  /*5990*/  CALL.REL.NOINC `($__internal_102_$__cuda_sm70_shflsync_bfly_p) ;  /* 0x0000027000007944 */ /* 0x000fea0003c00000 */
[----:B0-----:R-:W-:Y:S01]  /*59a0*/  HFMA2.MMA R130, -RZ, RZ, 0, 2.384185791015625e-07 ;  /* 0x00000004ff827435 */ /* 0x001fe200000001ff */
[----:B-1----:R-:W-:Y:S02]  /*59b0*/  MOV R124, R125 ;  /* 0x0000007d007c7202 */ /* 0x002fe40000000f00 */
[----:B------:R-:W-:Y:S02]  /*59c0*/  MOV R125, R206 ;  /* 0x000000ce007d7202 */ /* 0x000fe40000000f00 */
[----:B------:R-:W-:Y:S02]  /*59d0*/  MOV R127, 0x1f ;  /* 0x0000001f007f7802 */ /* 0x000fe40000000f00 */
[----:B------:R-:W-:Y:S02]  /*59e0*/  MOV R202, 0xffffffff ;  /* 0xffffffff00ca7802 */ /* 0x000fe40000000f00 */
[----:B------:R-:W-:-:S02]  /*59f0*/  MOV R2, 0x5a10 ;  /* 0x00005a1000027802 */ /* 0x000fc40000000f00 */
[----:B------:R-:W-:Y:S05]  /*5a00*/  CALL.REL.NOINC `($__internal_102_$__cuda_sm70_shflsync_bfly_p) ;  /* 0x0000020000007944 */ /* 0x000fea0003c00000 */
[----:B------:R-:W-:Y:S01]  /*5a10*/  FADD.FTZ R205, R124, R205 ;  /* 0x000000cd7ccd7221 */ /* 0x000fe20000010000 */
[----:B0-----:R-:W-:Y:S01]  /*5a20*/  HFMA2.MMA R130, -RZ, RZ, 0, 4.76837158203125e-07 ;  /* 0x00000008ff827435 */ /* 0x001fe200000001ff */
[----:B-1----:R-:W-:Y:S01]  /*5a30*/  FADD.FTZ R128, R206, R125 ;  /* 0x0000007dce807221 */ /* 0x002fe20000010000 */
[----:B------:R-:W-:-:S02]  /*5a40*/  MOV R127, 0x1f ;  /* 0x0000001f007f7802 */ /* 0x000fc40000000f00 */
[----:B------:R-:W-:Y:S02]  /*5a50*/  MOV R202, 0xffffffff ;  /* 0xffffffff00ca7802 */ /* 0x000fe40000000f00 */
[----:B------:R-:W-:Y:S02]  /*5a60*/  MOV R125, R205 ;  /* 0x000000cd007d7202 */ /* 0x000fe40000000f00 */
[----:B------:R-:W-:Y:S02]  /*5a70*/  MOV R2, 0x5a90 ;  /* 0x00005a9000027802 */ /* 0x000fe40000000f00 */
[----:B------:R-:W-:Y:S05]  /*5a80*/  CALL.REL.NOINC `($__internal_102_$__cuda_sm70_shflsync_bfly_p) ;  /* 0x0000018000007944 */ /* 0x000fea0003c00000 */
[----:B0-----:R-:W-:Y:S01]  /*5a90*/  HFMA2.MMA R130, -RZ, RZ, 0, 4.76837158203125e-07 ;  /* 0x00000008ff827435 */ /* 0x001fe200000001ff */
[----:B-1----:R-:W-:Y:S02]  /*5aa0*/  MOV R124, R125 ;  /* 0x0000007d007c7202 */ /* 0x002fe40000000f00 */
[----:B------:R-:W-:Y:S02]  /*5ab0*/  MOV R125, R128 ;  /* 0x00000080007d7202 */ /* 0x000fe40000000f00 */
[----:B------:R-:W-:Y:S02]  /*5ac0*/  MOV R127, 0x1f ;  /* 0x0000001f007f7802 */ /* 0x000fe40000000f00 */
[----:B------:R-:W-:-:S02]  /*5ad0*/  MOV R202, 0xffffffff ;  /* 0xffffffff00ca7802 */ /* 0x000fc40000000f00 */
[----:B------:R-:W-:Y:S02]  /*5ae0*/  MOV R2, 0x5b00 ;  /* 0x00005b0000027802 */ /* 0x000fe40000000f00 */
[----:B------:R-:W-:Y:S05]  /*5af0*/  CALL.REL.NOINC `($__internal_102_$__cuda_sm70_shflsync_bfly_p) ;  /* 0x0000011000007944 */ /* 0x000fea0003c00000 */
[----:B------:R-:W-:Y:S01]  /*5b00*/  FADD.FTZ R126, R124, R205 ;  /* 0x000000cd7c7e7221 */ /* 0x000fe20000010000 */
[----:B0-----:R-:W-:Y:S01]  /*5b10*/  HFMA2.MMA R130, -RZ, RZ, 0, 9.5367431640625e-07 ;  /* 0x00000010ff827435 */ /* 0x001fe200000001ff */
[----:B-1----:R-:W-:Y:S01]  /*5b20*/  FADD.FTZ R128, R128, R125 ;  /* 0x0000007d80807221 */ /* 0x002fe20000010000 */
[----:B------:R-:W-:Y:S02]  /*5b30*/  MOV R127, 0x1f ;  /* 0x0000001f007f7802 */ /* 0x000fe40000000f00 */
[----:B------:R-:W-:Y:S02]  /*5b40*/  MOV R202, 0xffffffff ;  /* 0xffffffff00ca7802 */ /* 0x000fe40000000f00 */
[----:B------:R-:W-:Y:S02]  /*5b50*/  MOV R125, R126 ;  /* 0x0000007e007d7202 */ /* 0x000fe40000000f00 */
[----:B------:R-:W-:Y:S02]  /*5b60*/  MOV R2, 0x5b80 ;  /* 0x00005b8000027802 */ /* 0x000fe40000000f00 */
[----:B------:R-:W-:Y:S05]  /*5b70*/  CALL.REL.NOINC `($__internal_102_$__cuda_sm70_shflsync_bfly_p) ;  /* 0x0000009000007944 */ /* 0x000fea0003c00000 */
[----:B0-----:R-:W-:Y:S01]  /*5b80*/  HFMA2.MMA R130, -RZ, RZ, 0, 9.5367431640625e-07 ;  /* 0x00000010ff827435 */ /* 0x001fe200000001ff */
[----:B-1----:R-:W-:-:S02]  /*5b90*/  MOV R129, R125 ;  /* 0x0000007d00817202 */ /* 0x002fc40000000f00 */
[----:B------:R-:W-:Y:S02]  /*5ba0*/  MOV R125, R128 ;  /* 0x00000080007d7202 */ /* 0x000fe40000000f00 */
[----:B------:R-:W-:Y:S02]  /*5bb0*/  MOV R127, 0x1f ;  /* 0x0000001f007f7802 */ /* 0x000fe40000000f00 */
[----:B------:R-:W-:Y:S02]  /*5bc0*/  MOV R202, 0xffffffff ;  /* 0xffffffff00ca7802 */ /* 0x000fe40000000f00 */
[----:B------:R-:W-:Y:S02]  /*5bd0*/  MOV R2, 0x5bf0 ;  /* 0x00005bf000027802 */ /* 0x000fe40000000f00 */
[----:B------:R-:W-:Y:S05]  /*5be0*/  CALL.REL.NOINC `($__internal_102_$__cuda_sm70_shflsync_bfly_p) ;  /* 0x0000002000007944 */ /* 0x000fea0003c00000 */
[----:B-1----:R-:W-:Y:S01]  /*5bf0*/  MOV R3, R125 ;  /* 0x0000007d00037202 */ /* 0x002fe20000000f00 */
[----:B0-----:R-:W-:Y:S05]  /*5c00*/  BRA `(.L_x_6455) ;  /* 0xffffc31000007947 */ /* 0x001fea000383ffff */
        .weak           $__internal_102_$__cuda_sm70_shflsync_bfly_p
        .type           $__internal_102_$__cuda_sm70_shflsync_bfly_p,@function
        .size           $__internal_102_$__cuda_sm70_shflsync_bfly_p,(.L_x_12404 - $__internal_102_$__cuda_sm70_shflsync_bfly_p)
$__internal_102_$__cuda_sm70_shflsync_bfly_p:
[----:B------:R-:W-:Y:S01]  /*5c10*/  HFMA2.MMA R3, -RZ, RZ, 0, 0 ;  /* 0x00000000ff037435 */ /* 0x000fe200000001ff */
[----:B------:R-:W-:Y:S04]  /*5c20*/  WARPSYNC R202 ;  /* 0x000000ca00007348 */ /* 0x000fe80003800000 */
[----:B------:R0:W1:Y:S01]  /*5c30*/  SHFL.BFLY PT, R125, R125, R130, R127 ;  /* 0x0c0000827d7d7389 */ /* 0x00006200000e007f */
[----:B------:R-:W-:Y:S05]  /*5c40*/  RET.REL.NODEC R2 `(_ZN10layer_norm13ln_bwd_kernelINS_13Kernel_traitsIf6__halfS2_S2_fjLj1024ELj1ELj4ELj1ELj16ENS_18Kernel_traits_baseILj1024EfS2_S2_S2_fjLj128EEEEELb0ELb0ELb1ELb0EEEvNS_9BwdParamsE) ;  /* 0xffffa3b002007950 */ /* 0x000fea0003c3ffff */
.L_x_6456:
        /* <DEDUP_REMOVED lines=11> */
.L_x_12404:


//--------------------- .text._ZN10layer_norm13ln_bwd_kernelINS_13Kernel_traitsIf6__halfS2_S2_fjLj1024ELj1ELj4ELj1ELj16ENS_18Kernel_traits_baseILj1024EfS2_S2_S2_fjLj128EEEEELb0ELb0ELb1ELb1EEEvNS_9BwdParamsE --------------------------
	.section	.text._ZN10layer_norm13ln_bwd_kernelINS_13Kernel_traitsIf6__halfS2_S2_fjLj1024ELj1ELj4ELj1ELj16ENS_18Kernel_traits_baseILj1024EfS2_S2_S2_fjLj128EEEEELb0ELb0ELb1ELb1EEEvNS_9BwdParamsE,"ax",@progbits
	.sectioninfo	@"SHI_REGISTERS=234"
	.align	128
        .global         _ZN10layer_norm13ln_bwd_kernelINS_13Kernel_traitsIf6__halfS2_S2_fjLj1024ELj1ELj4ELj1ELj16ENS_18Kernel_traits_baseILj1024EfS2_S2_S2_fjLj128EEEEELb0ELb0ELb1ELb1EEEvNS_9BwdParamsE
        .type           _ZN10layer_norm13ln_bwd_kernelINS_13Kernel_traitsIf6__halfS2_S2_fjLj1024ELj1ELj4ELj1ELj16ENS_18Kernel_traits_baseILj1024EfS2_S2_S2_fjLj128EEEEELb0ELb0ELb1ELb1EEEvNS_9BwdParamsE,@function
        .size           _ZN10layer_norm13ln_bwd_kernelINS_13Kernel_traitsIf6__halfS2_S2_fjLj1024ELj1ELj4ELj1ELj16ENS_18Kernel_traits_baseILj1024EfS2_S2_S2_fjLj128EEEEELb0ELb0ELb1ELb1EEEvNS_9BwdParamsE,(.L_x_12405 - _ZN10layer_norm13ln_bwd_kernelINS_13Kernel_traitsIf6__halfS2_S2_fjLj1024ELj1ELj4ELj1ELj16ENS_18Kernel_traits_baseILj1024EfS2_S2_S2_fjLj128EEEEELb0ELb0ELb1ELb1EEEvNS_9BwdParamsE)
        .other          _ZN10layer_norm13ln_bwd_kernelINS_13Kernel_traitsIf6__halfS2_S2_fjLj1024ELj1ELj4ELj1ELj16ENS_18Kernel_traits_baseILj1024EfS2_S2_S2_fjLj128EEEEELb0ELb0ELb1ELb1EEEvNS_9BwdParamsE,@"STO_CUDA_ENTRY STV_DEFAULT"
_ZN10layer_norm13ln_bwd_kernelINS_13Kernel_traitsIf6__halfS2_S2_fjLj1024ELj1ELj4ELj1ELj16ENS_18Kernel_traits_baseILj1024EfS2_S2_S2_fjLj128EEEEELb0ELb0ELb1ELb1EEEvNS_9BwdParamsE:
.text._ZN10layer_norm13ln_bwd_kernelINS_13Kernel_traitsIf6__halfS2_S2_fjLj1024ELj1ELj4ELj1ELj16ENS_18Kernel_traits_baseILj1024EfS2_S2_S2_fjLj128EEEEELb0ELb0ELb1ELb1EEEvNS_9BwdParamsE:
        /* <DEDUP_REMOVED lines=42> */
.L_x_6458:
        /* <DEDUP_REMOVED lines=45> */
.L_x_6561:
        /* <DEDUP_REMOVED lines=35> */
.L_x_6461:
[----:B------:R-:W-:Y:S01]  /*07a0*/  IADD3 R132, R205, -0x1, RZ ;  /* 0xffffffffcd847810 */ /* 0x000fe20007ffe0ff */
[----:B------:R-:W-:-:S04]  /*07b0*/  IMAD.WIDE.U32 R168, R157, R184, c[0x0][0x188] ;  /* 0x000062009da87625 */ /* 0x000fc800078e00b8 */
[----:B------:R-:W-:Y:S02]  /*07c0*/  IMAD R132, R132, c[0x0][0x168], RZ ;  /* 0x00005a0084847a24 */ /* 0x000fe400078e02ff */
[----:B------:R-:W-:Y:S01]  /*07d0*/  IMAD.WIDE R158, R130, R187, c[0x0][0x1a0] ;  /* 0x00006800829e7625 */ /* 0x000fe200078e02bb */
[----:B------:R-:W2:Y:S02]  /*07e0*/  LDG.E.128 R168, [R168.64] ;  /* 0x00000004a8a87981 */ /* 0x000ea4000c1e1d00 */
[----:B------:R-:W-:Y:S01]  /*07f0*/  SHF.R.S32.HI R133, RZ, 0x1f, R132 ;  /* 0x0000001fff857819 */ /* 0x000fe20000011484 */
[----:B------:R-:W-:Y:S02]  /*0800*/  IMAD.WIDE.U32 R160, R147, R184, c[0x0][0x188] ;  /* 0x0000620093a07625 */ /* 0x000fe400078e00b8 */
[----:B------:R-:W3:Y:S01]  /*0810*/  LDG.E R158, [R158.64] ;  /* 0x000000049e9e7981 */ /* 0x000ee2000c1e1900 */
        /* <DEDUP_REMOVED lines=12> */
[----:B------:R-:W4:Y:S04]  /*08e0*/  LDG.E.128 R164, [R164.64] ;  /* 0x00000004a4a47981 */ /* 0x000f28000c1e1d00 */
[----:B------:R-:W4:Y:S01]  /*08f0*/  LDG.E.128 R132, [R132.64] ;  /* 0x0000000484847981 */ /* 0x000f22000c1e1d00 */
[----:B------:R-:W-:-:S04]  /*0900*/  IMAD.WIDE.U32 R136, R137, R184, c[0x0][0x208] ;  /* 0x0000820089887625 */ /* 0x000fc800078e00b8 */
        /* <DEDUP_REMOVED lines=13> */
[--C-:B------:R-:W-:Y:S02]  /*09e0*/  HADD2.F32 R189, -RZ, R171.reuse.H0_H0 ;  /* 0x200000abffbd7230 */ /* 0x100fe40000004100 */
[----:B------:R-:W-:Y:S02]  /*09f0*/  HADD2.F32 R190, -RZ, R171.H1_H1 ;  /* 0x300000abffbe7230 */ /* 0x000fe40000004100 */
[----:B------:R-:W-:Y:S02]  /*0a00*/  HADD2.F32 R188, -RZ, R170.H1_H1 ;  /* 0x300000aaffbc7230 */ /* 0x000fe40000004100 */
[----:B----4-:R-:W-:Y:S02]  /*0a10*/  HADD2.F32 R191, -RZ, R163.H1_H1 ;  /* 0x300000a3ffbf7230 */ /* 0x010fe40000004100 */
[----:B------:R-:W-:-:S02]  /*0a20*/  HADD2.F32 R159, -RZ, R169.H0_H0 ;  /* 0x200000a9ff9f7230 */ /* 0x000fc40000004100 */
[----:B------:R-:W-:Y:S02]  /*0a30*/  HADD2.F32 R187, -RZ, R170.H0_H0 ;  /* 0x200000aaffbb7230 */ /* 0x000fe40000004100 */
[----:B------:R-:W-:Y:S02]  /*0a40*/  HADD2.F32 R171, -RZ, R164.H0_H0 ;  /* 0x200000a4ffab7230 */ /* 0x000fe40000004100 */
[--C-:B-1----:R-:W-:Y:S02]  /*0a50*/  HADD2.F32 R127, -RZ, R133.reuse.H0_H0 ;  /* 0x20000085ff7f7230 */ /* 0x102fe40000004100 */
[----:B0-----:R-:W-:Y:S01]  /*0a60*/  HADD2.F32 R128, -RZ, R133.H1_H1 ;  /* 0x30000085ff807230 */ /* 0x001fe20000004100 */
[----:B------:R-:W-:Y:S01]  /*0a70*/  FADD.FTZ R133, -R231, R186 ;  /* 0x000000bae7857221 */ /* 0x000fe20000010100 */
[--C-:B------:R-:W-:Y:S02]  /*0a80*/  HADD2.F32 R129, -RZ, R132.reuse.H0_H0 ;  /* 0x20000084ff817230 */ /* 0x100fe40000004100 */
[----:B------:R-:W-:-:S02]  /*0a90*/  HADD2.F32 R184, -RZ, R132.H1_H1 ;  /* 0x30000084ffb87230 */ /* 0x000fc40000004100 */
[----:B------:R-:W-:Y:S01]  /*0aa0*/  HADD2.F32 R132, -RZ, R140.H0_H0 ;  /* 0x2000008cff847230 */ /* 0x000fe20000004100 */
[----:B-----5:R-:W-:Y:S01]  /*0ab0*/  FMUL.FTZ R133, R144, R133 ;  /* 0x0000008590857220 */ /* 0x020fe20000410000 */
[--C-:B------:R-:W-:Y:S02]  /*0ac0*/  HADD2.F32 R3, -RZ, R135.reuse.H0_H0 ;  /* 0x20000087ff037230 */ /* 0x100fe40000004100 */
[----:B------:R-:W-:Y:S01]  /*0ad0*/  HADD2.F32 R2, -RZ, R135.H1_H1 ;  /* 0x30000087ff027230 */ /* 0x000fe20000004100 */
[C---:B------:R-:W-:Y:S01]  /*0ae0*/  FADD.FTZ R135, -R231.reuse, R168 ;  /* 0x000000a8e7877221 */ /* 0x040fe20000010100 */
[----:B------:R-:W-:Y:S01]  /*0af0*/  HADD2.F32 R169, -RZ, R169.H1_H1 ;  /* 0x300000a9ffa97230 */ /* 0x000fe20000004100 */
[C---:B------:R-:W-:Y:S01]  /*0b00*/  FADD.FTZ R189, -R231.reuse, R189 ;  /* 0x000000bde7bd7221 */ /* 0x040fe20000010100 */
[----:B------:R-:W-:Y:S01]  /*0b10*/  HADD2.F32 R170, -RZ, R164.H1_H1 ;  /* 0x300000a4ffaa7230 */ /* 0x000fe20000004100 */
[----:B------:R-:W-:Y:S01]  /*0b20*/  FMUL.FTZ R168, R48, R171 ;  /* 0x000000ab30a87220 */ /* 0x000fe20000410000 */
[--C-:B------:R-:W-:Y:S01]  /*0b30*/  HADD2.F32 R193, -RZ, R150.reuse.H0_H0 ;  /* 0x20000096ffc17230 */ /* 0x100fe20000004100 */
[C---:B------:R-:W-:Y:S01]  /*0b40*/  FADD.FTZ R199, -R231.reuse, R191 ;  /* 0x000000bfe7c77221 */ /* 0x040fe20000010100 */
[----:B------:R-:W-:Y:S01]  /*0b50*/  HADD2.F32 R150, -RZ, R150.H1_H1 ;  /* 0x30000096ff967230 */ /* 0x000fe20000004100 */
[----:B------:R-:W-:Y:S01]  /*0b60*/  FADD.FTZ R217, -R231, R132 ;  /* 0x00000084e7d97221 */ /* 0x000fe20000010100 */
[----:B------:R-:W-:-:S02]  /*0b70*/  HADD2.F32 R125, -RZ, R134.H0_H0 ;  /* 0x20000086ff7d7230 */ /* 0x000fc40000004100 */
[----:B------:R-:W-:Y:S02]  /*0b80*/  HADD2.F32 R126, -RZ, R134.H1_H1 ;  /* 0x30000086ff7e7230 */ /* 0x000fe40000004100 */
[--C-:B------:R-:W-:Y:S02]  /*0b90*/  HADD2.F32 R197, -RZ, R143.reuse.H0_H0 ;  /* 0x2000008fffc57230 */ /* 0x100fe40000004100 */
[----:B------:R-:W-:Y:S01]  /*0ba0*/  HADD2.F32 R198, -RZ, R143.H1_H1 ;  /* 0x3000008fffc67230 */ /* 0x000fe20000004100 */
[C---:B------:R-:W-:Y:S01]  /*0bb0*/  FADD.FTZ R143, -R231.reuse, R188 ;  /* 0x000000bce78f7221 */ /* 0x040fe20000010100 */
[----:B------:R-:W-:Y:S01]  /*0bc0*/  HADD2.F32 R192, -RZ, R149.H1_H1 ;  /* 0x30000095ffc07230 */ /* 0x000fe20000004100 */
[----:B------:R-:W-:Y:S01]  /*0bd0*/  FADD.FTZ R159, -R231, R159 ;  /* 0x0000009fe79f7221 */ /* 0x000fe20000010100 */
[----:B------:R-:W-:Y:S01]  /*0be0*/  HADD2.F32 R195, -RZ, R151.H1_H1 ;  /* 0x30000097ffc37230 */ /* 0x000fe20000004100 */
[----:B------:R-:W-:Y:S01]  /*0bf0*/  FMUL.FTZ R132, R144, R135 ;  /* 0x0000008790847220 */ /* 0x000fe20000410000 */
[----:B------:R-:W-:Y:S01]  /*0c00*/  HADD2.F32 R134, -RZ, R141.H0_H0 ;  /* 0x2000008dff867230 */ /* 0x000fe20000004100 */
[----:B------:R-:W-:Y:S01]  /*0c10*/  FFMA.FTZ R52, R133, R171, R52 ;  /* 0x000000ab85347223 */ /* 0x000fe20000010034 */
[----:B------:R-:W-:Y:S01]  /*0c20*/  HADD2.F32 R173, -RZ, R165.H0_H0 ;  /* 0x200000a5ffad7230 */ /* 0x000fe20000004100 */
[----:B------:R-:W-:Y:S01]  /*0c30*/  FADD.FTZ R84, R84, R171 ;  /* 0x000000ab54547221 */ /* 0x000fe20000010000 */
[----:B------:R-:W-:Y:S01]  /*0c40*/  HADD2.F32 R194, -RZ, R151.H0_H0 ;  /* 0x20000097ffc27230 */ /* 0x000fe20000004100 */
[----:B------:R-:W-:Y:S01]  /*0c50*/  FADD.FTZ R169, -R231, R169 ;  /* 0x000000a9e7a97221 */ /* 0x000fe20000010100 */
[--C-:B------:R-:W-:Y:S01]  /*0c60*/  HADD2.F32 R191, -RZ, R139.reuse.H0_H0 ;  /* 0x2000008bffbf7230 */ /* 0x100fe20000004100 */
[----:B------:R-:W-:Y:S01]  /*0c70*/  FMUL.FTZ R171, R49, R170 ;  /* 0x000000aa31ab7220 */ /* 0x000fe20000410000 */
[----:B------:R-:W-:Y:S01]  /*0c80*/  HADD2.F32 R188, -RZ, R139.H1_H1 ;  /* 0x3000008bffbc7230 */ /* 0x000fe20000004100 */
[C---:B------:R-:W-:Y:S01]  /*0c90*/  FMUL.FTZ R139, R144.reuse, R189 ;  /* 0x000000bd908b7220 */ /* 0x040fe20000410000 */
[--C-:B------:R-:W-:Y:S01]  /*0ca0*/  HADD2.F32 R164, -RZ, R160.reuse.H0_H0 ;  /* 0x200000a0ffa47230 */ /* 0x100fe20000004100 */
[----:B------:R-:W-:Y:S01]  /*0cb0*/  FADD.FTZ R186, RZ, R168 ;  /* 0x000000a8ffba7221 */ /* 0x000fe20000010000 */
[----:B------:R-:W-:Y:S01]  /*0cc0*/  HADD2.F32 R196, -RZ, R141.H1_H1 ;  /* 0x3000008dffc47230 */ /* 0x000fe20000004100 */
[----:B------:R-:W-:Y:S01]  /*0cd0*/  FADD.FTZ R141, -R231, R187 ;  /* 0x000000bbe78d7221 */ /* 0x000fe20000010100 */
[----:B------:R-:W-:Y:S01]  /*0ce0*/  HADD2.F32 R172, -RZ, R165.H1_H1 ;  /* 0x300000a5ffac7230 */ /* 0x000fe20000004100 */
[----:B------:R-:W-:Y:S01]  /*0cf0*/  FFMA.FTZ R189, R133, R168, RZ ;  /* 0x000000a885bd7223 */ /* 0x000fe200000100ff */
[----:B------:R-:W-:Y:S01]  /*0d00*/  HADD2.F32 R160, -RZ, R160.H1_H1 ;  /* 0x300000a0ffa07230 */ /* 0x000fe20000004100 */
[C---:B------:R-:W-:Y:S01]  /*0d10*/  FADD.FTZ R211, -R231.reuse, R150 ;  /* 0x00000096e7d37221 */ /* 0x040fe20000010100 */
[--C-:B------:R-:W-:Y:S01]  /*0d20*/  HADD2.F32 R165, -RZ, R161.reuse.H0_H0 ;  /* 0x200000a1ffa57230 */ /* 0x100fe20000004100 */
[C---:B------:R-:W-:Y:S01]  /*0d30*/  FADD.FTZ R207, -R231.reuse, R192 ;  /* 0x000000c0e7cf7221 */ /* 0x040fe20000010100 */
[--C-:B------:R-:W-:Y:S01]  /*0d40*/  HADD2.F32 R183, -RZ, R154.reuse.H0_H0 ;  /* 0x2000009affb77230 */ /* 0x100fe20000004100 */
[C---:B------:R-:W-:Y:S01]  /*0d50*/  FADD.FTZ R215, -R231.reuse, R195 ;  /* 0x000000c3e7d77221 */ /* 0x040fe20000010100 */
[----:B------:R-:W-:Y:S01]  /*0d60*/  HADD2.F32 R182, -RZ, R154.H1_H1 ;  /* 0x3000009affb67230 */ /* 0x000fe20000004100 */
[----:B------:R-:W-:Y:S01]  /*0d70*/  FADD.FTZ R221, -R231, R134 ;  /* 0x00000086e7dd7221 */ /* 0x000fe20000010100 */
[--C-:B------:R-:W-:Y:S01]  /*0d80*/  HADD2.F32 R175, -RZ, R166.reuse.H0_H0 ;  /* 0x200000a6ffaf7230 */ /* 0x100fe20000004100 */
[C---:B------:R-:W-:Y:S01]  /*0d90*/  FMUL.FTZ R135, R144.reuse, R159 ;  /* 0x0000009f90877220 */ /* 0x040fe20000410000 */
[----:B------:R-:W-:Y:S01]  /*0da0*/  HADD2.F32 R174, -RZ, R166.H1_H1 ;  /* 0x300000a6ffae7230 */ /* 0x000fe20000004100 */
[----:B------:R-:W-:Y:S01]  /*0db0*/  FMUL.FTZ R150, R144, R199 ;  /* 0x000000c790967220 */ /* 0x000fe20000410000 */
[----:B------:R-:W-:Y:S01]  /*0dc0*/  HADD2.F32 R161, -RZ, R161.H1_H1 ;  /* 0x300000a1ffa17230 */ /* 0x000fe20000004100 */
[----:B------:R-:W-:Y:S01]  /*0dd0*/  FFMA.FTZ R53, R132, R170, R53 ;  /* 0x000000aa84357223 */ /* 0x000fe20000010035 */
[----:B------:R-:W-:Y:S01]  /*0de0*/  HADD2.F32 R154, -RZ, R149.H0_H0 ;  /* 0x20000095ff9a7230 */ /* 0x000fe20000004100 */
[----:B------:R-:W-:Y:S01]  /*0df0*/  FADD.FTZ R85, R85, R170 ;  /* 0x000000aa55557221 */ /* 0x000fe20000010000 */
[----:B------:R-:W-:Y:S01]  /*0e00*/  HADD2.F32 R166, -RZ, R162.H0_H0 ;  /* 0x200000a2ffa67230 */ /* 0x000fe20000004100 */
        /* <DEDUP_REMOVED lines=8> */
[----:B------:R-:W-:Y:S01]  /*0e90*/  FMUL.FTZ R170, R50, R173 ;  /* 0x000000ad32aa7220 */ /* 0x000fe20000410000 */
[----:B------:R-:W-:Y:S01]  /*0ea0*/  HADD2.F32 R176, -RZ, R167.H1_H1 ;  /* 0x300000a7ffb07230 */ /* 0x000fe20000004100 */
[----:B------:R-:W-:Y:S01]  /*0eb0*/  FADD.FTZ R199, R186, R171 ;  /* 0x000000abbac77221 */ /* 0x000fe20000010000 */
[----:B------:R-:W-:Y:S01]  /*0ec0*/  HADD2.F32 R162, -RZ, R162.H1_H1 ;  /* 0x300000a2ffa27230 */ /* 0x000fe20000004100 */
[C---:B------:R-:W-:Y:S01]  /*0ed0*/  FADD.FTZ R151, -R231.reuse, R164 ;  /* 0x000000a4e7977221 */ /* 0x040fe20000010100 */
[--C-:B------:R-:W-:Y:S01]  /*0ee0*/  HADD2.F32 R181, -RZ, R153.reuse.H0_H0 ;  /* 0x20000099ffb57230 */ /* 0x100fe20000004100 */
[----:B------:R-:W-:Y:S01]  /*0ef0*/  FMUL.FTZ R137, R144, R141 ;  /* 0x0000008d90897220 */ /* 0x000fe20000410000 */
[----:B------:R-:W-:Y:S01]  /*0f00*/  HADD2.F32 R180, -RZ, R153.H1_H1 ;  /* 0x30000099ffb47230 */ /* 0x000fe20000004100 */
[----:B------:R-:W-:Y:S01]  /*0f10*/  FFMA.FTZ R189, R132, R171, R189 ;  /* 0x000000ab84bd7223 */ /* 0x000fe200000100bd */
[----:B------:R-:W-:Y:S01]  /*0f20*/  HADD2.F32 R158, -RZ, R142.H0_H0 ;  /* 0x2000008eff9e7230 */ /* 0x000fe20000004100 */
[C---:B------:R-:W-:Y:S01]  /*0f30*/  FADD.FTZ R153, -R231.reuse, R160 ;  /* 0x000000a0e7997221 */ /* 0x040fe20000010100 */
[--C-:B------:R-:W-:Y:S01]  /*0f40*/  HADD2.F32 R197, -RZ, R136.reuse.H0_H0 ;  /* 0x20000088ffc57230 */ /* 0x100fe20000004100 */
[C---:B------:R-:W-:Y:S01]  /*0f50*/  FADD.FTZ R209, -R231.reuse, R193 ;  /* 0x000000c1e7d17221 */ /* 0x040fe20000010100 */
[----:B------:R-:W-:Y:S01]  /*0f60*/  HADD2.F32 R194, -RZ, R136.H1_H1 ;  /* 0x30000088ffc27230 */ /* 0x000fe20000004100 */
[----:B------:R-:W-:Y:S01]  /*0f70*/  FMUL.FTZ R136, R144, R143 ;  /* 0x0000008f90887220 */ /* 0x000fe20000410000 */
[----:B------:R-:W-:Y:S01]  /*0f80*/  HADD2.F32 R167, -RZ, R163.H0_H0 ;  /* 0x200000a3ffa77230 */ /* 0x000fe20000004100 */
[----:B------:R-:W-:Y:S01]  /*0f90*/  FADD.FTZ R165, -R231, R165 ;  /* 0x000000a5e7a57221 */ /* 0x000fe20000010100 */
[--C-:B------:R-:W-:Y:S01]  /*0fa0*/  HADD2.F32 R179, -RZ, R152.reuse.H0_H0 ;  /* 0x20000098ffb37230 */ /* 0x100fe20000004100 */
[----:B------:R-:W-:Y:S01]  /*0fb0*/  FFMA.FTZ R54, R135, R173, R54 ;  /* 0x000000ad87367223 */ /* 0x000fe20000010036 */
[----:B------:R-:W-:Y:S01]  /*0fc0*/  HADD2.F32 R178, -RZ, R152.H1_H1 ;  /* 0x30000098ffb27230 */ /* 0x000fe20000004100 */
[----:B------:R-:W-:Y:S01]  /*0fd0*/  FADD.FTZ R86, R86, R173 ;  /* 0x000000ad56567221 */ /* 0x000fe20000010000 */
        /* <DEDUP_REMOVED lines=11> */
[----:B------:R-:W-:Y:S01]  /*1090*/  FADD.FTZ R186, R199, R170 ;  /* 0x000000aac7ba7221 */ /* 0x000fe20000010000 */
[----:B------:R-:W-:Y:S01]  /*10a0*/  HADD2.F32 R148, -RZ, R148.H1_H1 ;  /* 0x30000094ff947230 */ /* 0x000fe20000004100 */
[----:B------:R-:W-:-:S02]  /*10b0*/  FADD.FTZ R155, -R231, R166 ;  /* 0x000000a6e79b7221 */ /* 0x000fc40000010100 */
[----:B------:R-:W-:Y:S02]  /*10c0*/  FADD.FTZ R219, -R231, R140 ;  /* 0x0000008ce7db7221 */ /* 0x000fe40000010100 */
[----:B------:R-:W-:Y:S02]  /*10d0*/  FMUL.FTZ R141, R144, R151 ;  /* 0x00000097908d7220 */ /* 0x000fe40000410000 */
[-C--:B------:R-:W-:Y:S02]  /*10e0*/  FFMA.FTZ R56, R137, R175.reuse, R56 ;  /* 0x000000af89387223 */ /* 0x080fe40000010038 */
[----:B------:R-:W-:Y:S02]  /*10f0*/  FADD.FTZ R88, R88, R175 ;  /* 0x000000af58587221 */ /* 0x000fe40000010000 */
[----:B------:R-:W-:Y:S02]  /*1100*/  FMUL.FTZ R172, R44, R175 ;  /* 0x000000af2cac7220 */ /* 0x000fe40000410000 */
[----:B------:R-:W-:-:S02]  /*1110*/  FFMA.FTZ R189, R135, R170, R189 ;  /* 0x000000aa87bd7223 */ /* 0x000fc400000100bd */
[----:B------:R-:W-:Y:S02]  /*1120*/  FADD.FTZ R163, -R231, R162 ;  /* 0x000000a2e7a37221 */ /* 0x000fe40000010100 */
[----:B------:R-:W-:Y:S02]  /*1130*/  FMUL.FTZ R140, R144, R153 ;  /* 0x00000099908c7220 */ /* 0x000fe40000410000 */
[-C--:B------:R-:W-:Y:S02]  /*1140*/  FFMA.FTZ R57, R136, R174.reuse, R57 ;  /* 0x000000ae88397223 */ /* 0x080fe40000010039 */
[----:B------:R-:W-:Y:S02]  /*1150*/  FADD.FTZ R89, R89, R174 ;  /* 0x000000ae59597221 */ /* 0x000fe40000010000 */
[----:B------:R-:W-:Y:S02]  /*1160*/  FMUL.FTZ R175, R45, R174 ;  /* 0x000000ae2daf7220 */ /* 0x000fe40000410000 */
[----:B------:R-:W-:-:S02]  /*1170*/  FADD.FTZ R167, -R231, R167 ;  /* 0x000000a7e7a77221 */ /* 0x000fc40000010100 */
[----:B------:R-:W-:Y:S02]  /*1180*/  FADD.FTZ R227, -R231, R142 ;  /* 0x0000008ee7e37221 */ /* 0x000fe40000010100 */
[----:B------:R-:W-:Y:S02]  /*1190*/  FMUL.FTZ R143, R144, R165 ;  /* 0x000000a5908f7220 */ /* 0x000fe40000410000 */
        /* <DEDUP_REMOVED lines=8> */
[----:B------:R-:W-:Y:S02]  /*1220*/  FADD.FTZ R203, -R231, R148 ;  /* 0x00000094e7cb7221 */ /* 0x000fe40000010100 */
[----:B------:R-:W-:-:S02]  /*1230*/  FMUL.FTZ R149, R144, R155 ;  /* 0x0000009b90957220 */ /* 0x000fc40000410000 */
[-C--:B------:R-:W-:Y:S02]  /*1240*/  FFMA.FTZ R60, R141, R179.reuse, R60 ;  /* 0x000000b38d3c7223 */ /* 0x080fe4000001003c */
[----:B------:R-:W-:Y:S02]  /*1250*/  FADD.FTZ R92, R92, R179 ;  /* 0x000000b35c5c7221 */ /* 0x000fe40000010000 */
[----:B------:R-:W-:Y:S02]  /*1260*/  FMUL.FTZ R176, R40, R179 ;  /* 0x000000b328b07220 */ /* 0x000fe40000410000 */
        /* <DEDUP_REMOVED lines=9> */
[-C--:B------:R-:W-:Y:S02]  /*1300*/  FFMA.FTZ R63, R142, R180.reuse, R63 ;  /* 0x000000b48e3f7223 */ /* 0x080fe4000001003f */
[----:B------:R-:W-:Y:S02]  /*1310*/  FADD.FTZ R95, R95, R180 ;  /* 0x000000b45f5f7221 */ /* 0x000fe40000010000 */
[----:B------:R-:W-:Y:S02]  /*1320*/  FMUL.FTZ R181, R43, R180 ;  /* 0x000000b42bb57220 */ /* 0x000fe40000410000 */
[----:B------:R-:W-:Y:S02]  /*1330*/  FADD.FTZ R186, R199, R172 ;  /* 0x000000acc7ba7221 */ /* 0x000fe40000010000 */
[----:B------:R-:W-:Y:S02]  /*1340*/  FFMA.FTZ R64, R149, R183, R64 ;  /* 0x000000b795407223 */ /* 0x000fe40000010040 */
[----:B------:R-:W-:-:S02]  /*1350*/  FADD.FTZ R96, R96, R183 ;  /* 0x000000b760607221 */ /* 0x000fc40000010000 */
[----:B------:R-:W-:Y:S02]  /*1360*/  FMUL.FTZ R180, R36, R183 ;  /* 0x000000b724b47220 */ /* 0x000fe40000410000 */
        /* <DEDUP_REMOVED lines=9> */
[----:B------:R-:W-:Y:S02]  /*1400*/  FADD.FTZ R201, -R231, R152 ;  /* 0x00000098e7c97221 */ /* 0x000fe40000010100 */
[----:B------:R-:W-:-:S02]  /*1410*/  FADD.FTZ R186, R185, R174 ;  /* 0x000000aeb9ba7221 */ /* 0x000fc40000010000 */
[----:B------:R-:W-:Y:S02]  /*1420*/  FFMA.FTZ R189, R139, R174, R189 ;  /* 0x000000ae8bbd7223 */ /* 0x000fe400000100bd */
[----:B------:R-:W-:Y:S02]  /*1430*/  FMUL.FTZ R153, R144, R201 ;  /* 0x000000c990997220 */ /* 0x000fe40000410000 */
[----:B------:R-:W-:Y:S02]  /*1440*/  FADD.FTZ R199, R186, R177 ;  /* 0x000000b1bac77221 */ /* 0x000fe40000010000 */
        /* <DEDUP_REMOVED lines=15> */
[----:B------:R-:W-:Y:S02]  /*1540*/  FADD.FTZ R223, -R231, R196 ;  /* 0x000000c4e7df7221 */ /* 0x000fe40000010100 */
[-C--:B------:R-:W-:Y:S02]  /*1550*/  FFMA.FTZ R70, R155, R127.reuse, R70 ;  /* 0x0000007f9b467223 */ /* 0x080fe40000010046 */
[----:B------:R-:W-:Y:S02]  /*1560*/  FADD.FTZ R114, R114, R127 ;  /* 0x0000007f72727221 */ /* 0x000fe40000010000 */
        /* <DEDUP_REMOVED lines=10> */
[----:B------:R-:W-:Y:S02]  /*1610*/  FADD.FTZ R187, -R231, R198 ;  /* 0x000000c6e7bb7221 */ /* 0x000fe40000010100 */
[-C--:B------:R-:W-:Y:S02]  /*1620*/  FFMA.FTZ R72, R159, R125.reuse, R72 ;  /* 0x0000007d9f487223 */ /* 0x080fe40000010048 */
[----:B------:R-:W-:Y:S02]  /*1630*/  FADD.FTZ R108, R108, R125 ;  /* 0x0000007d6c6c7221 */ /* 0x000fe40000010000 */
[----:B------:R-:W-:Y:S02]  /*1640*/  FMUL.FTZ R198, R28, R125 ;  /* 0x0000007d1cc67220 */ /* 0x000fe40000410000 */
[----:B------:R-:W-:-:S02]  /*1650*/  FADD.FTZ R125, R124, R185 ;  /* 0x000000b97c7d7221 */ /* 0x000fc40000010000 */
[----:B------:R-:W-:Y:S02]  /*1660*/  FFMA.FTZ R129, R150, R185, R129 ;  /* 0x000000b996817223 */ /* 0x000fe40000010081 */
[C---:B------:R-:W-:Y:S02]  /*1670*/  FMUL.FTZ R161, R144.reuse, R213 ;  /* 0x000000d590a17220 */ /* 0x040fe40000410000 */
[----:B------:R-:W-:Y:S02]  /*1680*/  FMUL.FTZ R189, R33, R184 ;  /* 0x000000b821bd7220 */ /* 0x000fe40000410000 */
[----:B------:R-:W-:Y:S02]  /*1690*/  FADD.FTZ R124, R125, R186 ;  /* 0x000000ba7d7c7221 */ /* 0x000fe40000010000 */
[----:B------:R-:W-:Y:S02]  /*16a0*/  FMUL.FTZ R152, R144, R203 ;  /* 0x000000cb90987220 */ /* 0x000fe40000410000 */
        /* <DEDUP_REMOVED lines=8> */
[C---:B------:R-:W-:Y:S02]  /*1730*/  FMUL.FTZ R154, R144.reuse, R207 ;  /* 0x000000cf909a7220 */ /* 0x040fe40000410000 */
[----:B------:R-:W-:Y:S02]  /*1740*/  FFMA.FTZ R125, R155, R196, R125 ;  /* 0x000000c49b7d7223 */ /* 0x000fe4000001007d */
[----:B------:R-:W-:Y:S02]  /*1750*/  FMUL.FTZ R160, R144, R215 ;  /* 0x000000d790a07220 */ /* 0x000fe40000410000 */
[----:B------:R-:W-:Y:S02]  /*1760*/  FADD.FTZ R3, R124, R199 ;  /* 0x000000c77c037221 */ /* 0x000fe40000010000 */
[----:B------:R-:W-:-:S02]  /*1770*/  FFMA.FTZ R125, R154, R199, R125 ;  /* 0x000000c79a7d7223 */ /* 0x000fc4000001007d */
[-C--:B------:R-:W-:Y:S02]  /*1780*/  FFMA.FTZ R75, R160, R2.reuse, R75 ;  /* 0x00000002a04b7223 */ /* 0x080fe4000001004b */
[----:B------:R-:W-:Y:S02]  /*1790*/  FADD.FTZ R111, R111, R2 ;  /* 0x000000026f6f7221 */ /* 0x000fe40000010000 */
[----:B------:R-:W-:Y:S02]  /*17a0*/  FMUL.FTZ R203, R31, R2 ;  /* 0x000000021fcb7220 */ /* 0x000fe40000410000 */
[----:B------:R-:W-:Y:S02]  /*17b0*/  FADD.FTZ R225, -R231, R158 ;  /* 0x0000009ee7e17221 */ /* 0x000fe40000010100 */
        /* <DEDUP_REMOVED lines=13> */
[----:B------:R-:W-:-:S02]  /*1890*/  FFMA.FTZ R76, R163, R197, R76 ;  /* 0x000000c5a34c7223 */ /* 0x000fc4000001004c */
[----:B------:R-:W-:Y:S02]  /*18a0*/  FADD.FTZ R104, R104, R197 ;  /* 0x000000c568687221 */ /* 0x000fe40000010000 */
[----:B------:R-:W-:Y:S02]  /*18b0*/  FADD.FTZ R2, R3, R202 ;  /* 0x000000ca03027221 */ /* 0x000fe40000010000 */
        /* <DEDUP_REMOVED lines=46> */
[----:B------:R-:W-:Y:S02]  /*1ba0*/  FADD.FTZ R184, R125, R204 ;  /* 0x000000cc7db87221 */ /* 0x000fe40000010000 */
[----:B------:R-:W-:Y:S02]  /*1bb0*/  FFMA.FTZ R187, R191, R204, R3 ;  /* 0x000000ccbfbb7223 */ /* 0x000fe40000010003 */
.L_x_6462:
[----:B------:R-:W-:Y:S05]  /*1bc0*/  BSYNC B1 ;  /* 0x0000000000017941 */ /* 0x000fea0003800000 */
.L_x_6460:
[----:B------:R-:W-:Y:S05]  /*1bd0*/  BRA.DIV ~URZ, `(.L_x_6463) ;  /* 0x000032027f007947 */ /* 0x000fea000b800000 */
[----:B0-----:R0:W1:Y:S02]  /*1be0*/  SHFL.BFLY PT, R125, R184, 0x1, 0x1f ;  /* 0x0c201f00b87d7f89 */ /* 0x00106400000e0000 */
.L_x_6562:
        /* <DEDUP_REMOVED lines=18> */
.L_x_6563:
        /* <DEDUP_REMOVED lines=24> */
.L_x_6466:
        /* <DEDUP_REMOVED lines=9> */
.L_x_6467:
[----:B------:R-:W-:Y:S05]  /*1f20*/  BSYNC B1 ;  /* 0x0000000000017941 */ /* 0x000fea0003800000 */
.L_x_6465:
        /* <DEDUP_REMOVED lines=13> */
.L_x_6469:
[----:B------:R-:W-:-:S04]  /*2000*/  FFMA.FTZ R2, R132, R127, R128 ;  /* 0x0000007f84027223 */ /* 0x000fc80000010080 */
[----:B------:R-:W-:Y:S01]  /*2010*/  FADD.FTZ R3, R171, -R2 ;  /* 0x80000002ab037221 */ /* 0x000fe20000010000 */
[----:B------:R-:W-:-:S03]  /*2020*/  @P3 HADD2.F32 R2, -RZ, R16.H1_H1 ;  /* 0x30000010ff023230 */ /* 0x000fc60000004100 */
[----:B------:R-:W-:-:S04]  /*2030*/  FMUL.FTZ R3, R144, R3 ;  /* 0x0000000390037220 */ /* 0x000fc80000410000 */
[----:B------:R-:W-:Y:S02]  /*2040*/  @P3 FADD.FTZ R3, R3, R2 ;  /* 0x0000000203033221 */ /* 0x000fe40000010000 */
.L_x_6470:
[----:B------:R-:W-:Y:S05]  /*2050*/  BSYNC B1 ;  /* 0x0000000000017941 */ /* 0x000fea0003800000 */
.L_x_6468:
        /* <DEDUP_REMOVED lines=11> */
.L_x_6472:
[----:B------:R-:W-:Y:S01]  /*2110*/  FFMA.FTZ R3, R135, R127, R128 ;  /* 0x0000007f87037223 */ /* 0x000fe20000010080 */
[----:B------:R-:W-:-:S03]  /*2120*/  @P3 HADD2.F32 R2, -RZ, R17.H0_H0 ;  /* 0x20000011ff023230 */ /* 0x000fc60000004100 */
[----:B------:R-:W-:-:S04]  /*2130*/  FADD.FTZ R3, R170, -R3 ;  /* 0x80000003aa037221 */ /* 0x000fc80000010000 */
[----:B------:R-:W-:-:S04]  /*2140*/  FMUL.FTZ R3, R144, R3 ;  /* 0x0000000390037220 */ /* 0x000fc80000410000 */
[----:B------:R-:W-:Y:S02]  /*2150*/  @P3 FADD.FTZ R3, R3, R2 ;  /* 0x0000000203033221 */ /* 0x000fe40000010000 */
.L_x_6473:
[----:B------:R-:W-:Y:S05]  /*2160*/  BSYNC B1 ;  /* 0x0000000000017941 */ /* 0x000fea0003800000 */
.L_x_6471:
        /* <DEDUP_REMOVED lines=11> */
.L_x_6475:
[----:B------:R-:W-:-:S04]  /*2220*/  FFMA.FTZ R2, R134, R127, R128 ;  /* 0x0000007f86027223 */ /* 0x000fc80000010080 */
[----:B------:R-:W-:Y:S01]  /*2230*/  FADD.FTZ R3, R173, -R2 ;  /* 0x80000002ad037221 */ /* 0x000fe20000010000 */
[----:B------:R-:W-:-:S03]  /*2240*/  @P3 HADD2.F32 R2, -RZ, R17.H1_H1 ;  /* 0x30000011ff023230 */ /* 0x000fc60000004100 */
[----:B------:R-:W-:-:S04]  /*2250*/  FMUL.FTZ R3, R144, R3 ;  /* 0x0000000390037220 */ /* 0x000fc80000410000 */
[----:B------:R-:W-:Y:S02]  /*2260*/  @P3 FADD.FTZ R3, R3, R2 ;  /* 0x0000000203033221 */ /* 0x000fe40000010000 */
.L_x_6476:
[----:B------:R-:W-:Y:S05]  /*2270*/  BSYNC B1 ;  /* 0x0000000000017941 */ /* 0x000fea0003800000 */
.L_x_6474:
        /* <DEDUP_REMOVED lines=11> */
.L_x_6478:
[----:B------:R-:W-:Y:S01]  /*2330*/  FFMA.FTZ R3, R137, R127, R128 ;  /* 0x0000007f89037223 */ /* 0x000fe20000010080 */
[----:B------:R-:W-:-:S03]  /*2340*/  @P3 HADD2.F32 R2, -RZ, R18.H0_H0 ;  /* 0x20000012ff023230 */ /* 0x000fc60000004100 */
[----:B------:R-:W-:-:S04]  /*2350*/  FADD.FTZ R3, R172, -R3 ;  /* 0x80000003ac037221 */ /* 0x000fc80000010000 */
[----:B------:R-:W-:-:S04]  /*2360*/  FMUL.FTZ R3, R144, R3 ;  /* 0x0000000390037220 */ /* 0x000fc80000410000 */
[----:B------:R-:W-:Y:S02]  /*2370*/  @P3 FADD.FTZ R3, R3, R2 ;  /* 0x0000000203033221 */ /* 0x000fe40000010000 */
.L_x_6479:
[----:B------:R-:W-:Y:S05]  /*2380*/  BSYNC B1 ;  /* 0x0000000000017941 */ /* 0x000fea0003800000 */
.L_x_6477:
        /* <DEDUP_REMOVED lines=11> */
.L_x_6481:
[----:B------:R-:W-:-:S04]  /*2440*/  FFMA.FTZ R2, R136, R127, R128 ;  /* 0x0000007f88027223 */ /* 0x000fc80000010080 */
[----:B------:R-:W-:Y:S01]  /*2450*/  FADD.FTZ R3, R175, -R2 ;  /* 0x80000002af037221 */ /* 0x000fe20000010000 */
[----:B------:R-:W-:-:S03]  /*2460*/  @P3 HADD2.F32 R2, -RZ, R18.H1_H1 ;  /* 0x30000012ff023230 */ /* 0x000fc60000004100 */
[----:B------:R-:W-:-:S04]  /*2470*/  FMUL.FTZ R3, R144, R3 ;  /* 0x0000000390037220 */ /* 0x000fc80000410000 */
[----:B------:R-:W-:Y:S02]  /*2480*/  @P3 FADD.FTZ R3, R3, R2 ;  /* 0x0000000203033221 */ /* 0x000fe40000010000 */
.L_x_6482:
[----:B------:R-:W-:Y:S05]  /*2490*/  BSYNC B1 ;  /* 0x0000000000017941 */ /* 0x000fea0003800000 */
.L_x_6480:
        /* <DEDUP_REMOVED lines=11> */
.L_x_6484:
[----:B------:R-:W-:Y:S01]  /*2550*/  FFMA.FTZ R3, R139, R127, R128 ;  /* 0x0000007f8b037223 */ /* 0x000fe20000010080 */
[----:B------:R-:W-:-:S03]  /*2560*/  @P3 HADD2.F32 R2, -RZ, R19.H0_H0 ;  /* 0x20000013ff023230 */ /* 0x000fc60000004100 */
[----:B------:R-:W-:-:S04]  /*2570*/  FADD.FTZ R3, R174, -R3 ;  /* 0x80000003ae037221 */ /* 0x000fc80000010000 */
[----:B------:R-:W-:-:S04]  /*2580*/  FMUL.FTZ R3, R144, R3 ;  /* 0x0000000390037220 */ /* 0x000fc80000410000 */
[----:B------:R-:W-:Y:S02]  /*2590*/  @P3 FADD.FTZ R3, R3, R2 ;  /* 0x0000000203033221 */ /* 0x000fe40000010000 */
.L_x_6485:
[----:B------:R-:W-:Y:S05]  /*25a0*/  BSYNC B1 ;  /* 0x0000000000017941 */ /* 0x000fea0003800000 */
.L_x_6483:
        /* <DEDUP_REMOVED lines=11> */
.L_x_6487:
[----:B------:R-:W-:-:S04]  /*2660*/  FFMA.FTZ R2, R138, R127, R128 ;  /* 0x0000007f8a027223 */ /* 0x000fc80000010080 */
[----:B------:R-:W-:Y:S01]  /*2670*/  FADD.FTZ R3, R177, -R2 ;  /* 0x80000002b1037221 */ /* 0x000fe20000010000 */
[----:B------:R-:W-:-:S03]  /*2680*/  @P3 HADD2.F32 R2, -RZ, R19.H1_H1 ;  /* 0x30000013ff023230 */ /* 0x000fc60000004100 */
[----:B------:R-:W-:-:S04]  /*2690*/  FMUL.FTZ R3, R144, R3 ;  /* 0x0000000390037220 */ /* 0x000fc80000410000 */
[----:B------:R-:W-:Y:S02]  /*26a0*/  @P3 FADD.FTZ R3, R3, R2 ;  /* 0x0000000203033221 */ /* 0x000fe40000010000 */
.L_x_6488:
[----:B------:R-:W-:Y:S05]  /*26b0*/  BSYNC B1 ;  /* 0x0000000000017941 */ /* 0x000fea0003800000 */
.L_x_6486:
[----:B------:R-:W-:Y:S01]  /*26c0*/  @P2 FMUL.FTZ R124, R3, c[0x0][0x1ec] ;  /* 0x00007b00037c2a20 */ /* 0x000fe20000410000 */
[----:B------:R-:W-:Y:S01]  /*26d0*/  @P0 MOV R2, 0x10 ;  /* 0x0000001000020802 */ /* 0x000fe20000000f00 */
[----:B------:R-:W-:Y:S01]  /*26e0*/  BSSY B1, `(.L_x_6489) ;  /* 0x0000014000017945 */ /* 0x000fe20003800000 */
        /* <DEDUP_REMOVED lines=14> */
.L_x_6490:
[----:B0-----:R-:W-:Y:S01]  /*27d0*/  FFMA.FTZ R3, R141, R127, R128 ;  /* 0x0000007f8d037223 */ /* 0x001fe20000010080 */
[----:B------:R-:W-:-:S03]  /*27e0*/  @P3 HADD2.F32 R2, -RZ, R12.H0_H0 ;  /* 0x2000000cff023230 */ /* 0x000fc60000004100 */
[----:B------:R-:W-:-:S04]  /*27f0*/  FADD.FTZ R3, R176, -R3 ;  /* 0x80000003b0037221 */ /* 0x000fc80000010000 */
[----:B------:R-:W-:-:S04]  /*2800*/  FMUL.FTZ R3, R144, R3 ;  /* 0x0000000390037220 */ /* 0x000fc80000410000 */
[----:B------:R-:W-:Y:S02]  /*2810*/  @P3 FADD.FTZ R3, R3, R2 ;  /* 0x0000000203033221 */ /* 0x000fe40000010000 */
.L_x_6491:
[----:B------:R-:W-:Y:S05]  /*2820*/  BSYNC B1 ;  /* 0x0000000000017941 */ /* 0x000fea0003800000 */
.L_x_6489:
        /* <DEDUP_REMOVED lines=11> */
.L_x_6493:
[----:B------:R-:W-:-:S04]  /*28e0*/  FFMA.FTZ R2, R140, R127, R128 ;  /* 0x0000007f8c027223 */ /* 0x000fc80000010080 */
[----:B------:R-:W-:Y:S01]  /*28f0*/  FADD.FTZ R3, R179, -R2 ;  /* 0x80000002b3037221 */ /* 0x000fe20000010000 */
[----:B------:R-:W-:-:S03]  /*2900*/  @P3 HADD2.F32 R2, -RZ, R12.H1_H1 ;  /* 0x3000000cff023230 */ /* 0x000fc60000004100 */
[----:B------:R-:W-:-:S04]  /*2910*/  FMUL.FTZ R3, R144, R3 ;  /* 0x0000000390037220 */ /* 0x000fc80000410000 */
[----:B------:R-:W-:Y:S02]  /*2920*/  @P3 FADD.FTZ R3, R3, R2 ;  /* 0x0000000203033221 */ /* 0x000fe40000010000 */
.L_x_6494:
[----:B------:R-:W-:Y:S05]  /*2930*/  BSYNC B1 ;  /* 0x0000000000017941 */ /* 0x000fea0003800000 */
.L_x_6492:
        /* <DEDUP_REMOVED lines=11> */
.L_x_6496:
[----:B------:R-:W-:Y:S01]  /*29f0*/  FFMA.FTZ R3, R143, R127, R128 ;  /* 0x0000007f8f037223 */ /* 0x000fe20000010080 */
[----:B------:R-:W-:-:S03]  /*2a00*/  @P3 HADD2.F32 R2, -RZ, R13.H0_H0 ;  /* 0x2000000dff023230 */ /* 0x000fc60000004100 */
[----:B------:R-:W-:-:S04]  /*2a10*/  FADD.FTZ R3, R178, -R3 ;  /* 0x80000003b2037221 */ /* 0x000fc80000010000 */
[----:B------:R-:W-:-:S04]  /*2a20*/  FMUL.FTZ R3, R144, R3 ;  /* 0x0000000390037220 */ /* 0x000fc80000410000 */
[----:B------:R-:W-:Y:S02]  /*2a30*/  @P3 FADD.FTZ R3, R3, R2 ;  /* 0x0000000203033221 */ /* 0x000fe40000010000 */
.L_x_6497:
[----:B------:R-:W-:Y:S05]  /*2a40*/  BSYNC B1 ;  /* 0x0000000000017941 */ /* 0x000fea0003800000 */
.L_x_6495:
        /* <DEDUP_REMOVED lines=11> */
.L_x_6499:
[----:B------:R-:W-:-:S04]  /*2b00*/  FFMA.FTZ R2, R142, R127, R128 ;  /* 0x0000007f8e027223 */ /* 0x000fc80000010080 */
[----:B------:R-:W-:Y:S01]  /*2b10*/  FADD.FTZ R3, R181, -R2 ;  /* 0x80000002b5037221 */ /* 0x000fe20000010000 */
[----:B------:R-:W-:-:S03]  /*2b20*/  @P3 HADD2.F32 R2, -RZ, R13.H1_H1 ;  /* 0x3000000dff023230 */ /* 0x000fc60000004100 */
[----:B------:R-:W-:-:S04]  /*2b30*/  FMUL.FTZ R3, R144, R3 ;  /* 0x0000000390037220 */ /* 0x000fc80000410000 */
[----:B------:R-:W-:Y:S02]  /*2b40*/  @P3 FADD.FTZ R3, R3, R2 ;  /* 0x0000000203033221 */ /* 0x000fe40000010000 */
.L_x_6500:
[----:B------:R-:W-:Y:S05]  /*2b50*/  BSYNC B1 ;  /* 0x0000000000017941 */ /* 0x000fea0003800000 */
.L_x_6498:
        /* <DEDUP_REMOVED lines=11> */
.L_x_6502:
[----:B------:R-:W-:Y:S01]  /*2c10*/  FFMA.FTZ R3, R149, R127, R128 ;  /* 0x0000007f95037223 */ /* 0x000fe20000010080 */
[----:B------:R-:W-:-:S03]  /*2c20*/  @P3 HADD2.F32 R2, -RZ, R14.H0_H0 ;  /* 0x2000000eff023230 */ /* 0x000fc60000004100 */
[----:B------:R-:W-:-:S04]  /*2c30*/  FADD.FTZ R3, R180, -R3 ;  /* 0x80000003b4037221 */ /* 0x000fc80000010000 */
[----:B------:R-:W-:-:S04]  /*2c40*/  FMUL.FTZ R3, R144, R3 ;  /* 0x0000000390037220 */ /* 0x000fc80000410000 */
[----:B------:R-:W-:Y:S02]  /*2c50*/  @P3 FADD.FTZ R3, R3, R2 ;  /* 0x0000000203033221 */ /* 0x000fe40000010000 */
.L_x_6503:
[----:B------:R-:W-:Y:S05]  /*2c60*/  BSYNC B1 ;  /* 0x0000000000017941 */ /* 0x000fea0003800000 */
.L_x_6501:
        /* <DEDUP_REMOVED lines=11> */
.L_x_6505:
[----:B------:R-:W-:-:S04]  /*2d20*/  FFMA.FTZ R2, R148, R127, R128 ;  /* 0x0000007f94027223 */ /* 0x000fc80000010080 */
[----:B------:R-:W-:Y:S01]  /*2d30*/  FADD.FTZ R3, R183, -R2 ;  /* 0x80000002b7037221 */ /* 0x000fe20000010000 */
[----:B------:R-:W-:-:S03]  /*2d40*/  @P3 HADD2.F32 R2, -RZ, R14.H1_H1 ;  /* 0x3000000eff023230 */ /* 0x000fc60000004100 */
[----:B------:R-:W-:-:S04]  /*2d50*/  FMUL.FTZ R3, R144, R3 ;  /* 0x0000000390037220 */ /* 0x000fc80000410000 */
[----:B------:R-:W-:Y:S02]  /*2d60*/  @P3 FADD.FTZ R3, R3, R2 ;  /* 0x0000000203033221 */ /* 0x000fe40000010000 */
.L_x_6506:
[----:B------:R-:W-:Y:S05]  /*2d70*/  BSYNC B1 ;  /* 0x0000000000017941 */ /* 0x000fea0003800000 */
.L_x_6504:
        /* <DEDUP_REMOVED lines=11> */
.L_x_6508:
[----:B------:R-:W-:Y:S01]  /*2e30*/  FFMA.FTZ R3, R151, R127, R128 ;  /* 0x0000007f97037223 */ /* 0x000fe20000010080 */
[----:B------:R-:W-:-:S03]  /*2e40*/  @P3 HADD2.F32 R2, -RZ, R15.H0_H0 ;  /* 0x2000000fff023230 */ /* 0x000fc60000004100 */
[----:B------:R-:W-:-:S04]  /*2e50*/  FADD.FTZ R3, R182, -R3 ;  /* 0x80000003b6037221 */ /* 0x000fc80000010000 */
[----:B------:R-:W-:-:S04]  /*2e60*/  FMUL.FTZ R3, R144, R3 ;  /* 0x0000000390037220 */ /* 0x000fc80000410000 */
[----:B------:R-:W-:Y:S02]  /*2e70*/  @P3 FADD.FTZ R3, R3, R2 ;  /* 0x0000000203033221 */ /* 0x000fe40000010000 */
.L_x_6509:
[----:B------:R-:W-:Y:S05]  /*2e80*/  BSYNC B1 ;  /* 0x0000000000017941 */ /* 0x000fea0003800000 */
.L_x_6507:
        /* <DEDUP_REMOVED lines=11> */
.L_x_6511:
[----:B------:R-:W-:-:S04]  /*2f40*/  FFMA.FTZ R2, R150, R127, R128 ;  /* 0x0000007f96027223 */ /* 0x000fc80000010080 */
[----:B------:R-:W-:Y:S01]  /*2f50*/  FADD.FTZ R3, R185, -R2 ;  /* 0x80000002b9037221 */ /* 0x000fe20000010000 */
[----:B------:R-:W-:-:S03]  /*2f60*/  @P3 HADD2.F32 R2, -RZ, R15.H1_H1 ;  /* 0x3000000fff023230 */ /* 0x000fc60000004100 */
[----:B------:R-:W-:-:S04]  /*2f70*/  FMUL.FTZ R3, R144, R3 ;  /* 0x0000000390037220 */ /* 0x000fc80000410000 */
[----:B------:R-:W-:Y:S02]  /*2f80*/  @P3 FADD.FTZ R3, R3, R2 ;  /* 0x0000000203033221 */ /* 0x000fe40000010000 */
.L_x_6512:
[----:B------:R-:W-:Y:S05]  /*2f90*/  BSYNC B1 ;  /* 0x0000000000017941 */ /* 0x000fea0003800000 */
.L_x_6510:
        /* <DEDUP_REMOVED lines=18> */
.L_x_6514:
[----:B0-----:R-:W-:Y:S01]  /*30c0*/  FFMA.FTZ R3, R153, R127, R128 ;  /* 0x0000007f99037223 */ /* 0x001fe20000010080 */
[----:B------:R-:W-:-:S03]  /*30d0*/  @P3 HADD2.F32 R2, -RZ, R8.H0_H0 ;  /* 0x20000008ff023230 */ /* 0x000fc60000004100 */
[----:B------:R-:W-:-:S04]  /*30e0*/  FADD.FTZ R3, R186, -R3 ;  /* 0x80000003ba037221 */ /* 0x000fc80000010000 */
[----:B------:R-:W-:-:S04]  /*30f0*/  FMUL.FTZ R3, R144, R3 ;  /* 0x0000000390037220 */ /* 0x000fc80000410000 */
[----:B------:R-:W-:Y:S02]  /*3100*/  @P3 FADD.FTZ R3, R3, R2 ;  /* 0x0000000203033221 */ /* 0x000fe40000010000 */
.L_x_6515:
[----:B------:R-:W-:Y:S05]  /*3110*/  BSYNC B1 ;  /* 0x0000000000017941 */ /* 0x000fea0003800000 */
.L_x_6513:
        /* <DEDUP_REMOVED lines=11> */
.L_x_6517:
[----:B------:R-:W-:-:S04]  /*31d0*/  FFMA.FTZ R2, R152, R127, R128 ;  /* 0x0000007f98027223 */ /* 0x000fc80000010080 */
[----:B------:R-:W-:Y:S01]  /*31e0*/  FADD.FTZ R3, R189, -R2 ;  /* 0x80000002bd037221 */ /* 0x000fe20000010000 */
[----:B------:R-:W-:-:S03]  /*31f0*/  @P3 HADD2.F32 R2, -RZ, R8.H1_H1 ;  /* 0x30000008ff023230 */ /* 0x000fc60000004100 */
[----:B------:R-:W-:-:S04]  /*3200*/  FMUL.FTZ R3, R144, R3 ;  /* 0x0000000390037220 */ /* 0x000fc80000410000 */
[----:B------:R-:W-:Y:S02]  /*3210*/  @P3 FADD.FTZ R3, R3, R2 ;  /* 0x0000000203033221 */ /* 0x000fe40000010000 */
.L_x_6518:
[----:B------:R-:W-:Y:S05]  /*3220*/  BSYNC B1 ;  /* 0x0000000000017941 */ /* 0x000fea0003800000 */
.L_x_6516:
        /* <DEDUP_REMOVED lines=11> */
.L_x_6520:
[----:B------:R-:W-:Y:S01]  /*32e0*/  FFMA.FTZ R3, R155, R127, R128 ;  /* 0x0000007f9b037223 */ /* 0x000fe20000010080 */
[----:B------:R-:W-:-:S03]  /*32f0*/  @P3 HADD2.F32 R2, -RZ, R9.H0_H0 ;  /* 0x20000009ff023230 */ /* 0x000fc60000004100 */
[----:B------:R-:W-:-:S04]  /*3300*/  FADD.FTZ R3, R196, -R3 ;  /* 0x80000003c4037221 */ /* 0x000fc80000010000 */
[----:B------:R-:W-:-:S04]  /*3310*/  FMUL.FTZ R3, R144, R3 ;  /* 0x0000000390037220 */ /* 0x000fc80000410000 */
[----:B------:R-:W-:Y:S02]  /*3320*/  @P3 FADD.FTZ R3, R3, R2 ;  /* 0x0000000203033221 */ /* 0x000fe40000010000 */
.L_x_6521:
[----:B------:R-:W-:Y:S05]  /*3330*/  BSYNC B1 ;  /* 0x0000000000017941 */ /* 0x000fea0003800000 */
.L_x_6519:
        /* <DEDUP_REMOVED lines=11> */
.L_x_6523:
[----:B------:R-:W-:-:S04]  /*33f0*/  FFMA.FTZ R2, R154, R127, R128 ;  /* 0x0000007f9a027223 */ /* 0x000fc80000010080 */
[----:B------:R-:W-:Y:S01]  /*3400*/  FADD.FTZ R3, R199, -R2 ;  /* 0x80000002c7037221 */ /* 0x000fe20000010000 */
[----:B------:R-:W-:-:S03]  /*3410*/  @P3 HADD2.F32 R2, -RZ, R9.H1_H1 ;  /* 0x30000009ff023230 */ /* 0x000fc60000004100 */
[----:B------:R-:W-:-:S04]  /*3420*/  FMUL.FTZ R3, R144, R3 ;  /* 0x0000000390037220 */ /* 0x000fc80000410000 */
[----:B------:R-:W-:Y:S02]  /*3430*/  @P3 FADD.FTZ R3, R3, R2 ;  /* 0x0000000203033221 */ /* 0x000fe40000010000 */
.L_x_6524:
[----:B------:R-:W-:Y:S05]  /*3440*/  BSYNC B1 ;  /* 0x0000000000017941 */ /* 0x000fea0003800000 */
.L_x_6522:
        /* <DEDUP_REMOVED lines=11> */
.L_x_6526:
[----:B------:R-:W-:Y:S01]  /*3500*/  FFMA.FTZ R3, R159, R127, R128 ;  /* 0x0000007f9f037223 */ /* 0x000fe20000010080 */
[----:B------:R-:W-:-:S03]  /*3510*/  @P3 HADD2.F32 R2, -RZ, R10.H0_H0 ;  /* 0x2000000aff023230 */ /* 0x000fc60000004100 */
[----:B------:R-:W-:-:S04]  /*3520*/  FADD.FTZ R3, R198, -R3 ;  /* 0x80000003c6037221 */ /* 0x000fc80000010000 */
[----:B------:R-:W-:-:S04]  /*3530*/  FMUL.FTZ R3, R144, R3 ;  /* 0x0000000390037220 */ /* 0x000fc80000410000 */
[----:B------:R-:W-:Y:S02]  /*3540*/  @P3 FADD.FTZ R3, R3, R2 ;  /* 0x0000000203033221 */ /* 0x000fe40000010000 */
.L_x_6527:
[----:B------:R-:W-:Y:S05]  /*3550*/  BSYNC B1 ;  /* 0x0000000000017941 */ /* 0x000fea0003800000 */
.L_x_6525:
        /* <DEDUP_REMOVED lines=11> */
.L_x_6529:
[----:B------:R-:W-:-:S04]  /*3610*/  FFMA.FTZ R2, R158, R127, R128 ;  /* 0x0000007f9e027223 */ /* 0x000fc80000010080 */
[----:B------:R-:W-:Y:S01]  /*3620*/  FADD.FTZ R3, R201, -R2 ;  /* 0x80000002c9037221 */ /* 0x000fe20000010000 */
[----:B------:R-:W-:-:S03]  /*3630*/  @P3 HADD2.F32 R2, -RZ, R10.H1_H1 ;  /* 0x3000000aff023230 */ /* 0x000fc60000004100 */
[----:B------:R-:W-:-:S04]  /*3640*/  FMUL.FTZ R3, R144, R3 ;  /* 0x0000000390037220 */ /* 0x000fc80000410000 */
[----:B------:R-:W-:Y:S02]  /*3650*/  @P3 FADD.FTZ R3, R3, R2 ;  /* 0x0000000203033221 */ /* 0x000fe40000010000 */
.L_x_6530:
[----:B------:R-:W-:Y:S05]  /*3660*/  BSYNC B1 ;  /* 0x0000000000017941 */ /* 0x000fea0003800000 */
.L_x_6528:
        /* <DEDUP_REMOVED lines=11> */
.L_x_6532:
[----:B------:R-:W-:Y:S01]  /*3720*/  FFMA.FTZ R3, R161, R127, R128 ;  /* 0x0000007fa1037223 */ /* 0x000fe20000010080 */
[----:B------:R-:W-:-:S03]  /*3730*/  @P3 HADD2.F32 R2, -RZ, R11.H0_H0 ;  /* 0x2000000bff023230 */ /* 0x000fc60000004100 */
[----:B------:R-:W-:-:S04]  /*3740*/  FADD.FTZ R3, R200, -R3 ;  /* 0x80000003c8037221 */ /* 0x000fc80000010000 */
[----:B------:R-:W-:-:S04]  /*3750*/  FMUL.FTZ R3, R144, R3 ;  /* 0x0000000390037220 */ /* 0x000fc80000410000 */
[----:B------:R-:W-:Y:S02]  /*3760*/  @P3 FADD.FTZ R3, R3, R2 ;  /* 0x0000000203033221 */ /* 0x000fe40000010000 */
.L_x_6533:
[----:B------:R-:W-:Y:S05]  /*3770*/  BSYNC B1 ;  /* 0x0000000000017941 */ /* 0x000fea0003800000 */
.L_x_6531:
        /* <DEDUP_REMOVED lines=11> */
.L_x_6535:
[----:B------:R-:W-:-:S04]  /*3830*/  FFMA.FTZ R2, R160, R127, R128 ;  /* 0x0000007fa0027223 */ /* 0x000fc80000010080 */
[----:B------:R-:W-:Y:S01]  /*3840*/  FADD.FTZ R3, R203, -R2 ;  /* 0x80000002cb037221 */ /* 0x000fe20000010000 */
[----:B------:R-:W-:-:S03]  /*3850*/  @P3 HADD2.F32 R2, -RZ, R11.H1_H1 ;  /* 0x3000000bff023230 */ /* 0x000fc60000004100 */
[----:B------:R-:W-:-:S04]  /*3860*/  FMUL.FTZ R3, R144, R3 ;  /* 0x0000000390037220 */ /* 0x000fc80000410000 */
[----:B------:R-:W-:Y:S02]  /*3870*/  @P3 FADD.FTZ R3, R3, R2 ;  /* 0x0000000203033221 */ /* 0x000fe40000010000 */
.L_x_6536:
[----:B------:R-:W-:Y:S05]  /*3880*/  BSYNC B1 ;  /* 0x0000000000017941 */ /* 0x000fea0003800000 */
.L_x_6534:
[----:B------:R-:W-:Y:S01]  /*3890*/  @P2 FMUL.FTZ R2, R3, c[0x0][0x1ec] ;  /* 0x00007b0003022a20 */ /* 0x000fe20000410000 */
[----:B------:R-:W-:Y:S01]  /*38a0*/  @P0 MOV R147, 0x10 ;  /* 0x0000001000930802 */ /* 0x000fe20000000f00 */
[----:B------:R-:W-:Y:S01]  /*38b0*/  BSSY B1, `(.L_x_6537) ;  /* 0x0000015000017945 */ /* 0x000fe20003800000 */
[----:B------:R-:W-:Y:S02]  /*38c0*/  @P2 IADD3 R129, R126, 0x40, RZ ;  /* 0x000000407e812810 */ /* 0x000fe40007ffe0ff */
[----:B------:R-:W-:Y:S01]  /*38d0*/  @P2 MOV R156, 0x10 ;  /* 0x00000010009c2802 */ /* 0x000fe20000000f00 */
[----:B------:R-:W-:Y:S01]  /*38e0*/  @P0 IMAD.WIDE.U32 R146, R146, R147, c[0x0][0x258] ;  /* 0x0000960092920625 */ /* 0x000fe200078e0093 */
[----:B------:R-:W-:Y:S02]  /*38f0*/  @P0 F2FP.PACK_AB R124, RZ, R3 ;  /* 0x00000003ff7c023e */ /* 0x000fe400000000ff */
[----:B------:R-:W-:Y:S01]  /*3900*/  @P2 F2FP.PACK_AB R125, RZ, R2 ;  /* 0x00000002ff7d223e */ /* 0x000fe200000000ff */
        /* <DEDUP_REMOVED lines=10> */
.L_x_6538:
[----:B0-----:R-:W-:Y:S01]  /*39b0*/  FFMA.FTZ R3, R163, R127, R128 ;  /* 0x0000007fa3037223 */ /* 0x001fe20000010080 */
[----:B------:R-:W-:-:S03]  /*39c0*/  @P3 HADD2.F32 R2, -RZ, R4.H0_H0 ;  /* 0x20000004ff023230 */ /* 0x000fc60000004100 */
[----:B------:R-:W-:-:S04]  /*39d0*/  FADD.FTZ R3, R202, -R3 ;  /* 0x80000003ca037221 */ /* 0x000fc80000010000 */
[----:B------:R-:W-:-:S04]  /*39e0*/  FMUL.FTZ R3, R144, R3 ;  /* 0x0000000390037220 */ /* 0x000fc80000410000 */
[----:B------:R-:W-:Y:S02]  /*39f0*/  @P3 FADD.FTZ R3, R3, R2 ;  /* 0x0000000203033221 */ /* 0x000fe40000010000 */
.L_x_6539:
[----:B------:R-:W-:Y:S05]  /*3a00*/  BSYNC B1 ;  /* 0x0000000000017941 */ /* 0x000fea0003800000 */
.L_x_6537:
        /* <DEDUP_REMOVED lines=11> */
.L_x_6541:
[----:B------:R-:W-:-:S04]  /*3ac0*/  FFMA.FTZ R2, R162, R127, R128 ;  /* 0x0000007fa2027223 */ /* 0x000fc80000010080 */
[----:B------:R-:W-:Y:S01]  /*3ad0*/  FADD.FTZ R3, R197, -R2 ;  /* 0x80000002c5037221 */ /* 0x000fe20000010000 */
[----:B------:R-:W-:-:S03]  /*3ae0*/  @P3 HADD2.F32 R2, -RZ, R4.H1_H1 ;  /* 0x30000004ff023230 */ /* 0x000fc60000004100 */
[----:B------:R-:W-:-:S04]  /*3af0*/  FMUL.FTZ R3, R144, R3 ;  /* 0x0000000390037220 */ /* 0x000fc80000410000 */
[----:B------:R-:W-:Y:S02]  /*3b00*/  @P3 FADD.FTZ R3, R3, R2 ;  /* 0x0000000203033221 */ /* 0x000fe40000010000 */
.L_x_6542:
[----:B------:R-:W-:Y:S05]  /*3b10*/  BSYNC B1 ;  /* 0x0000000000017941 */ /* 0x000fea0003800000 */
.L_x_6540:
        /* <DEDUP_REMOVED lines=11> */
.L_x_6544:
[----:B------:R-:W-:Y:S01]  /*3bd0*/  FFMA.FTZ R3, R165, R127, R128 ;  /* 0x0000007fa5037223 */ /* 0x000fe20000010080 */
[----:B------:R-:W-:-:S03]  /*3be0*/  @P3 HADD2.F32 R2, -RZ, R5.H0_H0 ;  /* 0x20000005ff023230 */ /* 0x000fc60000004100 */
[----:B------:R-:W-:-:S04]  /*3bf0*/  FADD.FTZ R3, R194, -R3 ;  /* 0x80000003c2037221 */ /* 0x000fc80000010000 */
[----:B------:R-:W-:-:S04]  /*3c00*/  FMUL.FTZ R3, R144, R3 ;  /* 0x0000000390037220 */ /* 0x000fc80000410000 */
[----:B------:R-:W-:Y:S02]  /*3c10*/  @P3 FADD.FTZ R3, R3, R2 ;  /* 0x0000000203033221 */ /* 0x000fe40000010000 */
.L_x_6545:
[----:B------:R-:W-:Y:S05]  /*3c20*/  BSYNC B1 ;  /* 0x0000000000017941 */ /* 0x000fea0003800000 */
.L_x_6543:
        /* <DEDUP_REMOVED lines=11> */
.L_x_6547:
[----:B------:R-:W-:-:S04]  /*3ce0*/  FFMA.FTZ R2, R164, R127, R128 ;  /* 0x0000007fa4027223 */ /* 0x000fc80000010080 */
[----:B------:R-:W-:Y:S01]  /*3cf0*/  FADD.FTZ R3, R195, -R2 ;  /* 0x80000002c3037221 */ /* 0x000fe20000010000 */
[----:B------:R-:W-:-:S03]  /*3d00*/  @P3 HADD2.F32 R2, -RZ, R5.H1_H1 ;  /* 0x30000005ff023230 */ /* 0x000fc60000004100 */
[----:B------:R-:W-:-:S04]  /*3d10*/  FMUL.FTZ R3, R144, R3 ;  /* 0x0000000390037220 */ /* 0x000fc80000410000 */
[----:B------:R-:W-:Y:S02]  /*3d20*/  @P3 FADD.FTZ R3, R3, R2 ;  /* 0x0000000203033221 */ /* 0x000fe40000010000 */
.L_x_6548:
[----:B------:R-:W-:Y:S05]  /*3d30*/  BSYNC B1 ;  /* 0x0000000000017941 */ /* 0x000fea0003800000 */
.L_x_6546:
        /* <DEDUP_REMOVED lines=11> */
.L_x_6550:
[----:B------:R-:W-:Y:S01]  /*3df0*/  FFMA.FTZ R3, R167, R127, R128 ;  /* 0x0000007fa7037223 */ /* 0x000fe20000010080 */
[----:B------:R-:W-:-:S03]  /*3e00*/  @P3 HADD2.F32 R2, -RZ, R6.H0_H0 ;  /* 0x20000006ff023230 */ /* 0x000fc60000004100 */
[----:B------:R-:W-:-:S04]  /*3e10*/  FADD.FTZ R3, R192, -R3 ;  /* 0x80000003c0037221 */ /* 0x000fc80000010000 */
[----:B------:R-:W-:-:S04]  /*3e20*/  FMUL.FTZ R3, R144, R3 ;  /* 0x0000000390037220 */ /* 0x000fc80000410000 */
[----:B------:R-:W-:Y:S02]  /*3e30*/  @P3 FADD.FTZ R3, R3, R2 ;  /* 0x0000000203033221 */ /* 0x000fe40000010000 */
.L_x_6551:
[----:B------:R-:W-:Y:S05]  /*3e40*/  BSYNC B1 ;  /* 0x0000000000017941 */ /* 0x000fea0003800000 */
.L_x_6549:
        /* <DEDUP_REMOVED lines=11> */
.L_x_6553:
[----:B------:R-:W-:-:S04]  /*3f00*/  FFMA.FTZ R2, R166, R127, R128 ;  /* 0x0000007fa6027223 */ /* 0x000fc80000010080 */
[----:B------:R-:W-:Y:S01]  /*3f10*/  FADD.FTZ R3, R193, -R2 ;  /* 0x80000002c1037221 */ /* 0x000fe20000010000 */
[----:B------:R-:W-:-:S03]  /*3f20*/  @P3 HADD2.F32 R2, -RZ, R6.H1_H1 ;  /* 0x30000006ff023230 */ /* 0x000fc60000004100 */
[----:B------:R-:W-:-:S04]  /*3f30*/  FMUL.FTZ R3, R144, R3 ;  /* 0x0000000390037220 */ /* 0x000fc80000410000 */
[----:B------:R-:W-:Y:S02]  /*3f40*/  @P3 FADD.FTZ R3, R3, R2 ;  /* 0x0000000203033221 */ /* 0x000fe40000010000 */
.L_x_6554:
[----:B------:R-:W-:Y:S05]  /*3f50*/  BSYNC B1 ;  /* 0x0000000000017941 */ /* 0x000fea0003800000 */
.L_x_6552:
        /* <DEDUP_REMOVED lines=11> */
.L_x_6556:
[----:B------:R-:W-:Y:S01]  /*4010*/  FFMA.FTZ R3, R169, R127, R128 ;  /* 0x0000007fa9037223 */ /* 0x000fe20000010080 */
[----:B------:R-:W-:-:S03]  /*4020*/  @P3 HADD2.F32 R2, -RZ, R7.H0_H0 ;  /* 0x20000007ff023230 */ /* 0x000fc60000004100 */
[----:B------:R-:W-:-:S04]  /*4030*/  FADD.FTZ R3, R190, -R3 ;  /* 0x80000003be037221 */ /* 0x000fc80000010000 */
[----:B------:R-:W-:-:S04]  /*4040*/  FMUL.FTZ R3, R144, R3 ;  /* 0x0000000390037220 */ /* 0x000fc80000410000 */
[----:B------:R-:W-:Y:S02]  /*4050*/  @P3 FADD.FTZ R3, R3, R2 ;  /* 0x0000000203033221 */ /* 0x000fe40000010000 */
.L_x_6557:
[----:B------:R-:W-:Y:S05]  /*4060*/  BSYNC B1 ;  /* 0x0000000000017941 */ /* 0x000fea0003800000 */
.L_x_6555:
        /* <DEDUP_REMOVED lines=11> */
.L_x_6559:
[----:B------:R-:W-:Y:S01]  /*4120*/  FFMA.FTZ R127, R191, R127, R128 ;  /* 0x0000007fbf7f7223 */ /* 0x000fe20000010080 */
[----:B------:R-:W-:-:S03]  /*4130*/  @P3 HADD2.F32 R2, -RZ, R7.H1_H1 ;  /* 0x30000007ff023230 */ /* 0x000fc60000004100 */
[----:B------:R-:W-:-:S04]  /*4140*/  FADD.FTZ R127, R204, -R127 ;  /* 0x8000007fcc7f7221 */ /* 0x000fc80000010000 */
[----:B------:R-:W-:-:S04]  /*4150*/  FMUL.FTZ R127, R144, R127 ;  /* 0x0000007f907f7220 */ /* 0x000fc80000410000 */
[----:B------:R-:W-:Y:S02]  /*4160*/  @P3 FADD.FTZ R127, R127, R2 ;  /* 0x000000027f7f3221 */ /* 0x000fe40000010000 */
.L_x_6560:
[----:B------:R-:W-:Y:S05]  /*4170*/  BSYNC B1 ;  /* 0x0000000000017941 */ /* 0x000fea0003800000 */
.L_x_6558:
        /* <DEDUP_REMOVED lines=17> */
.L_x_6459:
[----:B------:R-:W-:Y:S05]  /*4290*/  BSYNC B0 ;  /* 0x0000000000007941 */ /* 0x000fea0003800000 */
.L_x_6457:
        /* <DEDUP_REMOVED lines=180> */
.L_x_6463:
[----:B------:R-:W-:Y:S01]  /*4de0*/  HFMA2.MMA R205, -RZ, RZ, 0, 5.9604644775390625e-08 ;  /* 0x00000001ffcd7435 */ /* 0x000fe200000001ff */
[----:B0-----:R-:W-:-:S02]  /*4df0*/  MOV R126, R184 ;  /* 0x000000b8007e7202 */ /* 0x001fc40000000f00 */
[----:B------:R-:W-:Y:S02]  /*4e00*/  MOV R188, 0x1f ;  /* 0x0000001f00bc7802 */ /* 0x000fe40000000f00 */
[----:B------:R-:W-:Y:S02]  /*4e10*/  MOV R207, 0xffffffff ;  /* 0xffffffff00cf7802 */ /* 0x000fe40000000f00 */
[----:B------:R-:W-:Y:S02]  /*4e20*/  MOV R2, 0x4e40 ;  /* 0x00004e4000027802 */ /* 0x000fe40000000f00 */
[----:B-----5:R-:W-:Y:S05]  /*4e30*/  CALL.REL.NOINC `($__internal_103_$__cuda_sm70_shflsync_bfly_p) ;  /* 0x0000046000007944 */ /* 0x020fea0003c00000 */
[----:B-1----:R-:W-:Y:S01]  /*4e40*/  MOV R125, R126 ;  /* 0x0000007e007d7202 */ /* 0x002fe20000000f00 */
[----:B0-----:R-:W-:Y:S05]  /*4e50*/  BRA `(.L_x_6562) ;  /* 0xffffcd9000007947 */ /* 0x001fea000383ffff */
.L_x_6464:
[----:B------:R-:W-:Y:S01]  /*4e60*/  HFMA2.MMA R205, -RZ, RZ, 0, 5.9604644775390625e-08 ;  /* 0x00000001ffcd7435 */ /* 0x000fe200000001ff */
[----:B------:R-:W-:Y:S02]  /*4e70*/  MOV R126, R187 ;  /* 0x000000bb007e7202 */ /* 0x000fe40000000f00 */
[----:B------:R-:W-:Y:S02]  /*4e80*/  MOV R188, 0x1f ;  /* 0x0000001f00bc7802 */ /* 0x000fe40000000f00 */
[----:B------:R-:W-:-:S02]  /*4e90*/  MOV R207, 0xffffffff ;  /* 0xffffffff00cf7802 */ /* 0x000fc40000000f00 */
[----:B------:R-:W-:Y:S02]  /*4ea0*/  MOV R2, 0x4ec0 ;  /* 0x00004ec000027802 */ /* 0x000fe40000000f00 */
[----:B01---5:R-:W-:Y:S05]  /*4eb0*/  CALL.REL.NOINC `($__internal_103_$__cuda_sm70_shflsync_bfly_p) ;  /* 0x000003e000007944 */ /* 0x023fea0003c00000 */
[----:B------:R-:W-:Y:S01]  /*4ec0*/  FADD.FTZ R125, R125, R184 ;  /* 0x000000b87d7d7221 */ /* 0x000fe20000010000 */
[----:B0-----:R-:W-:Y:S01]  /*4ed0*/  HFMA2.MMA R205, -RZ, RZ, 0, 1.1920928955078125e-07 ;  /* 0x00000002ffcd7435 */ /* 0x001fe200000001ff */
[----:B-1----:R-:W-:Y:S01]  /*4ee0*/  FADD.FTZ R187, R187, R126 ;  /* 0x0000007ebbbb7221 */ /* 0x002fe20000010000 */
[----:B------:R-:W-:Y:S02]  /*4ef0*/  MOV R188, 0x1f ;  /* 0x0000001f00bc7802 */ /* 0x000fe40000000f00 */
[----:B------:R-:W-:Y:S02]  /*4f00*/  MOV R207, 0xffffffff ;  /* 0xffffffff00cf7802 */ /* 0x000fe40000000f00 */
[----:B------:R-:W-:Y:S02]  /*4f10*/  MOV R126, R125 ;  /* 0x0000007d007e7202 */ /* 0x000fe40000000f00 */
[----:B------:R-:W-:Y:S02]  /*4f20*/  MOV R2, 0x4f40 ;  /* 0x00004f4000027802 */ /* 0x000fe40000000f00 */
[----:B------:R-:W-:Y:S05]  /*4f30*/  CALL.REL.NOINC `($__internal_103_$__cuda_sm70_shflsync_bfly_p) ;  /* 0x0000036000007944 */ /* 0x000fea0003c00000 */
[----:B0-----:R-:W-:Y:S01]  /*4f40*/  HFMA2.MMA R205, -RZ, RZ, 0, 1.1920928955078125e-07 ;  /* 0x00000002ffcd7435 */ /* 0x001fe200000001ff */
[----:B-1----:R-:W-:-:S02]  /*4f50*/  MOV R124, R126 ;  /* 0x0000007e007c7202 */ /* 0x002fc40000000f00 */
[----:B------:R-:W-:Y:S02]  /*4f60*/  MOV R126, R187 ;  /* 0x000000bb007e7202 */ /* 0x000fe40000000f00 */
[----:B------:R-:W-:Y:S02]  /*4f70*/  MOV R188, 0x1f ;  /* 0x0000001f00bc7802 */ /* 0x000fe40000000f00 */
[----:B------:R-:W-:Y:S02]  /*4f80*/  MOV R207, 0xffffffff ;  /* 0xffffffff00cf7802 */ /* 0x000fe40000000f00 */
[----:B------:R-:W-:Y:S02]  /*4f90*/  MOV R2, 0x4fb0 ;  /* 0x00004fb000027802 */ /* 0x000fe40000000f00 */
[----:B------:R-:W-:Y:S05]  /*4fa0*/  CALL.REL.NOINC `($__internal_103_$__cuda_sm70_shflsync_bfly_p) ;  /* 0x000002f000007944 */ /* 0x000fea0003c00000 */
[----:B------:R-:W-:Y:S01]  /*4fb0*/  FADD.FTZ R125, R124, R125 ;  /* 0x0000007d7c7d7221 */ /* 0x000fe20000010000 */
[----:B0-----:R-:W-:Y:S01]  /*4fc0*/  HFMA2.MMA R205, -RZ, RZ, 0, 2.384185791015625e-07 ;  /* 0x00000004ffcd7435 */ /* 0x001fe200000001ff */
[----:B-1----:R-:W-:Y:S01]  /*4fd0*/  FADD.FTZ R187, R187, R126 ;  /* 0x0000007ebbbb7221 */ /* 0x002fe20000010000 */
[----:B------:R-:W-:Y:S02]  /*4fe0*/  MOV R188, 0x1f ;  /* 0x0000001f00bc7802 */ /* 0x000fe40000000f00 */
[----:B------:R-:W-:-:S02]  /*4ff0*/  MOV R207, 0xffffffff ;  /* 0xffffffff00cf7802 */ /* 0x000fc40000000f00 */
[----:B------:R-:W-:Y:S02]  /*5000*/  MOV R126, R125 ;  /* 0x0000007d007e7202 */ /* 0x000fe40000000f00 */
[----:B------:R-:W-:Y:S02]  /*5010*/  MOV R2, 0x5030 ;  /* 0x0000503000027802 */ /* 0x000fe40000000f00 */
[----:B------:R-:W-:Y:S05]  /*5020*/  CALL.REL.NOINC `($__internal_103_$__cuda_sm70_shflsync_bfly_p) ;  /* 0x0000027000007944 */ /* 0x000fea0003c00000 */
[----:B0-----:R-:W-:Y:S01]  /*5030*/  HFMA2.MMA R205, -RZ, RZ, 0, 2.384185791015625e-07 ;  /* 0x00000004ffcd7435 */ /* 0x001fe200000001ff */
[----:B-1----:R-:W-:Y:S02]  /*5040*/  MOV R124, R126 ;  /* 0x0000007e007c7202 */ /* 0x002fe40000000f00 */
[----:B------:R-:W-:Y:S02]  /*5050*/  MOV R126, R187 ;  /* 0x000000bb007e7202 */ /* 0x000fe40000000f00 */
[----:B------:R-:W-:Y:S02]  /*5060*/  MOV R188, 0x1f ;  /* 0x0000001f00bc7802 */ /* 0x000fe40000000f00 */
[----:B------:R-:W-:Y:S02]  /*5070*/  MOV R207, 0xffffffff ;  /* 0xffffffff00cf7802 */ /* 0x000fe40000000f00 */
[----:B------:R-:W-:-:S02]  /*5080*/  MOV R2, 0x50a0 ;  /* 0x000050a000027802 */ /* 0x000fc40000000f00 */
[----:B------:R-:W-:Y:S05]  /*5090*/  CALL.REL.NOINC `($__internal_103_$__cuda_sm70_shflsync_bfly_p) ;  /* 0x0000020000007944 */ /* 0x000fea0003c00000 */
[----:B------:R-:W-:Y:S01]  /*50a0*/  FADD.FTZ R125, R124, R125 ;  /* 0x0000007d7c7d7221 */ /* 0x000fe20000010000 */
[----:B0-----:R-:W-:Y:S01]  /*50b0*/  HFMA2.MMA R205, -RZ, RZ, 0, 4.76837158203125e-07 ;  /* 0x00000008ffcd7435 */ /* 0x001fe200000001ff */
[----:B-1----:R-:W-:Y:S01]  /*50c0*/  FADD.FTZ R129, R187, R126 ;  /* 0x0000007ebb817221 */ /* 0x002fe20000010000 */
[----:B------:R-:W-:-:S02]  /*50d0*/  MOV R188, 0x1f ;  /* 0x0000001f00bc7802 */ /* 0x000fc40000000f00 */
[----:B------:R-:W-:Y:S02]  /*50e0*/  MOV R207, 0xffffffff ;  /* 0xffffffff00cf7802 */ /* 0x000fe40000000f00 */
[----:B------:R-:W-:Y:S02]  /*50f0*/  MOV R126, R125 ;  /* 0x0000007d007e7202 */ /* 0x000fe40000000f00 */
[----:B------:R-:W-:Y:S02]  /*5100*/  MOV R2, 0x5120 ;  /* 0x0000512000027802 */ /* 0x000fe40000000f00 */
[----:B------:R-:W-:Y:S05]  /*5110*/  CALL.REL.NOINC `($__internal_103_$__cuda_sm70_shflsync_bfly_p) ;  /* 0x0000018000007944 */ /* 0x000fea0003c00000 */
[----:B0-----:R-:W-:Y:S01]  /*5120*/  HFMA2.MMA R205, -RZ, RZ, 0, 4.76837158203125e-07 ;  /* 0x00000008ffcd7435 */ /* 0x001fe200000001ff */
[----:B-1----:R-:W-:Y:S02]  /*5130*/  MOV R124, R126 ;  /* 0x0000007e007c7202 */ /* 0x002fe40000000f00 */
[----:B------:R-:W-:Y:S02]  /*5140*/  MOV R126, R129 ;  /* 0x00000081007e7202 */ /* 0x000fe40000000f00 */
[----:B------:R-:W-:Y:S02]  /*5150*/  MOV R188, 0x1f ;  /* 0x0000001f00bc7802 */ /* 0x000fe40000000f00 */
[----:B------:R-:W-:-:S02]  /*5160*/  MOV R207, 0xffffffff ;  /* 0xffffffff00cf7802 */ /* 0x000fc40000000f00 */
[----:B------:R-:W-:Y:S02]  /*5170*/  MOV R2, 0x5190 ;  /* 0x0000519000027802 */ /* 0x000fe40000000f00 */
[----:B------:R-:W-:Y:S05]  /*5180*/  CALL.REL.NOINC `($__internal_103_$__cuda_sm70_shflsync_bfly_p) ;  /* 0x0000011000007944 */ /* 0x000fea0003c00000 */
[----:B------:R-:W-:Y:S01]  /*5190*/  FADD.FTZ R127, R124, R125 ;  /* 0x0000007d7c7f7221 */ /* 0x000fe20000010000 */
[----:B0-----:R-:W-:Y:S01]  /*51a0*/  HFMA2.MMA R205, -RZ, RZ, 0, 9.5367431640625e-07 ;  /* 0x00000010ffcd7435 */ /* 0x001fe200000001ff */
[----:B-1----:R-:W-:Y:S01]  /*51b0*/  FADD.FTZ R129, R129, R126 ;  /* 0x0000007e81817221 */ /* 0x002fe20000010000 */
[----:B------:R-:W-:Y:S02]  /*51c0*/  MOV R188, 0x1f ;  /* 0x0000001f00bc7802 */ /* 0x000fe40000000f00 */
[----:B------:R-:W-:Y:S02]  /*51d0*/  MOV R207, 0xffffffff ;  /* 0xffffffff00cf7802 */ /* 0x000fe40000000f00 */
[----:B------:R-:W-:Y:S02]  /*51e0*/  MOV R126, R127 ;  /* 0x0000007f007e7202 */ /* 0x000fe40000000f00 */
[----:B------:R-:W-:Y:S02]  /*51f0*/  MOV R2, 0x5210 ;  /* 0x0000521000027802 */ /* 0x000fe40000000f00 */
[----:B------:R-:W-:Y:S05]  /*5200*/  CALL.REL.NOINC `($__internal_103_$__cuda_sm70_shflsync_bfly_p) ;  /* 0x0000009000007944 */ /* 0x000fea0003c00000 */
[----:B0-----:R-:W-:Y:S01]  /*5210*/  HFMA2.MMA R205, -RZ, RZ, 0, 9.5367431640625e-07 ;  /* 0x00000010ffcd7435 */ /* 0x001fe200000001ff */
[----:B-1----:R-:W-:-:S02]  /*5220*/  MOV R128, R126 ;  /* 0x0000007e00807202 */ /* 0x002fc40000000f00 */
[----:B------:R-:W-:Y:S02]  /*5230*/  MOV R126, R129 ;  /* 0x00000081007e7202 */ /* 0x000fe40000000f00 */
[----:B------:R-:W-:Y:S02]  /*5240*/  MOV R188, 0x1f ;  /* 0x0000001f00bc7802 */ /* 0x000fe40000000f00 */
[----:B------:R-:W-:Y:S02]  /*5250*/  MOV R207, 0xffffffff ;  /* 0xffffffff00cf7802 */ /* 0x000fe40000000f00 */
[----:B------:R-:W-:Y:S02]  /*5260*/  MOV R2, 0x5280 ;  /* 0x0000528000027802 */ /* 0x000fe40000000f00 */
[----:B------:R-:W-:Y:S05]  /*5270*/  CALL.REL.NOINC `($__internal_103_$__cuda_sm70_shflsync_bfly_p) ;  /* 0x0000002000007944 */ /* 0x000fea0003c00000 */
[----:B-1----:R-:W-:Y:S01]  /*5280*/  MOV R2, R126 ;  /* 0x0000007e00027202 */ /* 0x002fe20000000f00 */
[----:B0-----:R-:W-:Y:S05]  /*5290*/  BRA `(.L_x_6563) ;  /* 0xffffca7000007947 */ /* 0x001fea000383ffff */
        .weak           $__internal_103_$__cuda_sm70_shflsync_bfly_p
        .type           $__internal_103_$__cuda_sm70_shflsync_bfly_p,@function
        .size           $__internal_103_$__cuda_sm70_shflsync_bfly_p,(.L_x_12405 - $__internal_103_$__cuda_sm70_shflsync_bfly_p)
$__internal_103_$__cuda_sm70_shflsync_bfly_p:
[----:B------:R-:W-:Y:S01]  /*52a0*/  HFMA2.MMA R3, -RZ, RZ, 0, 0 ;  /* 0x00000000ff037435 */ /* 0x000fe200000001ff */
[----:B------:R-:W-:Y:S04]  /*52b0*/  WARPSYNC R207 ;  /* 0x000000cf00007348 */ /* 0x000fe80003800000 */
[----:B------:R0:W1:Y:S01]  /*52c0*/  SHFL.BFLY PT, R126, R126, R205, R188 ;  /* 0x0c0000cd7e7e7389 */ /* 0x00006200000e00bc */
[----:B------:R-:W-:Y:S05]  /*52d0*/  RET.REL.NODEC R2 `(_ZN10layer_norm13ln_bwd_kernelINS_13Kernel_traitsIf6__halfS2_S2_fjLj1024ELj1ELj4ELj1ELj16ENS_18Kernel_traits_baseILj1024EfS2_S2_S2_fjLj128EEEEELb0ELb0ELb1ELb1EEEvNS_9BwdParamsE) ;  /* 0xffffad2002007950 */ /* 0x000fea0003c3ffff */
.L_x_6564:
        /* <DEDUP_REMOVED lines=10> */
.L_x_12405:


//--------------------- .text._ZN10layer_norm13ln_bwd_kernelINS_13Kernel_traitsIf6__halfS2_S2_fjLj1024ELj1ELj4ELj1ELj16ENS_18Kernel_traits_baseILj1024EfS2_S2_S2_fjLj128EEEEELb0ELb1ELb0ELb0EEEvNS_9BwdParamsE --------------------------
	.section	.text._ZN10layer_norm13ln_bwd_kernelINS_13Kernel_traitsIf6__halfS2_S2_fjLj1024ELj1ELj4ELj1ELj16ENS_18Kernel_traits_baseILj1024EfS2_S2_S2_fjLj128EEEEELb0ELb1ELb0ELb0EEEvNS_9BwdParamsE,"ax",@progbits
	.sectioninfo	@"SHI_REGISTERS=255"
	.align	128
        .global         _ZN10layer_norm13ln_bwd_kernelINS_13Kernel_traitsIf6__halfS2_S2_fjLj1024ELj1ELj4ELj1ELj16ENS_18Kernel_traits_baseILj1024EfS2_S2_S2_fjLj128EEEEELb0ELb1ELb0ELb0EEEvNS_9BwdParamsE
        .type           _ZN10layer_norm13ln_bwd_kernelINS_13Kernel_traitsIf6__halfS2_S2_fjLj1024ELj1ELj4ELj1ELj16ENS_18Kernel_traits_baseILj1024EfS2_S2_S2_fjLj128EEEEELb0ELb1ELb0ELb0EEEvNS_9BwdParamsE,@function
        .size           _ZN10layer_norm13ln_bwd_kernelINS_13Kernel_traitsIf6__halfS2_S2_fjLj1024ELj1ELj4ELj1ELj16ENS_18Kernel_traits_baseILj1024EfS2_S2_S2_fjLj128EEEEELb0ELb1ELb0ELb0EEEvNS_9BwdParamsE,(.L_x_12406 - _ZN10layer_norm13ln_bwd_kernelINS_13Kernel_traitsIf6__halfS2_S2_fjLj1024ELj1ELj4ELj1ELj16ENS_18Kernel_traits_baseILj1024EfS2_S2_S2_fjLj128EEEEELb0ELb1ELb0ELb0EEEvNS_9BwdParamsE)
        .other          _ZN10layer_norm13ln_bwd_kernelINS_13Kernel_traitsIf6__halfS2_S2_fjLj1024ELj1ELj4ELj1ELj16ENS_18Kernel_traits_baseILj1024EfS2_S2_S2_fjLj128EEEEELb0ELb1ELb0ELb0EEEvNS_9BwdParamsE,@"STO_CUDA_ENTRY STV_DEFAULT"
_ZN10layer_norm13ln_bwd_kernelINS_13Kernel_traitsIf6__halfS2_S2_fjLj1024ELj1ELj4ELj1ELj16ENS_18Kernel_traits_baseILj1024EfS2_S2_S2_fjLj128EEEEELb0ELb1ELb0ELb0EEEvNS_9BwdParamsE:
.text._ZN10layer_norm13ln_bwd_kernelINS_13Kernel_traitsIf6__halfS2_S2_fjLj1024ELj1ELj4ELj1ELj16ENS_18Kernel_traits_baseILj1024EfS2_S2_S2_fjLj128EEEEELb0ELb1ELb0ELb0EEEvNS_9BwdParamsE:
[----:B------:R-:W-:-:S04]  /*0000*/  MOV R1, c[0x0][0x28] ;  /* 0x00000a0000017a02 */ /* 0x000fc80000000f00 */
[----:B------:R-:W-:-:S05]  /*0010*/  IADD3 R1, R1, -0x20, RZ ;  /* 0xffffffe001017810 */ /* 0x000fca0007ffe0ff */
[----:B------:R0:W2:Y:S04]  /*0020*/  LDL.64 R12, [R1] ;  /* 0x00000000010c7983 */ /* 0x0000a80000100a00 */
        /* <DEDUP_REMOVED lines=32> */
[----:B--2---:R-:W-:Y:S04]  /*0230*/  @P1 STL.64 [R1], R12 ;  /* 0x0000000c01001387 */ /* 0x004fe80000100a00 */
        /* <DEDUP_REMOVED lines=72> */
.L_x_6585:
        /* <DEDUP_REMOVED lines=37> */
[----:B------:R-:W3:Y:S04]  /*0910*/  LDL R249, [R1] ;  /* 0x0000000001f97983 */ /* 0x000ee80000100800 */
        /* <DEDUP_REMOVED lines=11> */
[C---:B------:R-:W-:Y:S02]  /*09d0*/  FADD.FTZ R207, -R218.reuse, R207 ;  /* 0x000000cfdacf7221 */ /* 0x040fe40000010100 */
[----:B------:R-:W-:Y:S01]  /*09e0*/  FADD.FTZ R208, -R218, R4 ;  /* 0x00000004dad07221 */ /* 0x000fe20000010100 */
[----:B0-----:R-:W-:Y:S01]  /*09f0*/  HADD2.F32 R203, -RZ, R193.H1_H1 ;  /* 0x300000c1ffcb7230 */ /* 0x001fe20000004100 */
[----:B-----5:R-:W-:Y:S01]  /*0a00*/  FMUL.FTZ R4, R200, R207 ;  /* 0x000000cfc8047220 */ /* 0x020fe20000410000 */
[----:B------:R-:W-:Y:S01]  /*0a10*/  HADD2.F32 R202, -RZ, R194.H0_H0 ;  /* 0x200000c2ffca7230 */ /* 0x000fe20000004100 */
[----:B------:R-:W-:Y:S01]  /*0a20*/  FADD.FTZ R207, -R218, R3 ;  /* 0x00000003dacf7221 */ /* 0x000fe20000010100 */
[--C-:B---3--:R-:W-:Y:S01]  /*0a30*/  HADD2.F32 R206, -RZ, R196.reuse.H1_H1 ;  /* 0x300000c4ffce7230 */ /* 0x108fe20000004100 */
[C---:B------:R-:W-:Y:S01]  /*0a40*/  FMUL.FTZ R208, R200.reuse, R208 ;  /* 0x000000d0c8d07220 */ /* 0x040fe20000410000 */
[----:B------:R-:W-:Y:S01]  /*0a50*/  HADD2.F32 R205, -RZ, R197.H0_H0 ;  /* 0x200000c5ffcd7230 */ /* 0x000fe20000004100 */
[----:B------:R-:W-:Y:S01]  /*0a60*/  FMUL.FTZ R207, R200, R207 ;  /* 0x000000cfc8cf7220 */ /* 0x000fe20000410000 */
[----:B------:R-:W-:Y:S01]  /*0a70*/  HADD2.F32 R219, -RZ, R196.H0_H0 ;  /* 0x200000c4ffdb7230 */ /* 0x000fe20000004100 */
[----:B------:R-:W-:-:S02]  /*0a80*/  FADD.FTZ R203, -R218, R203 ;  /* 0x000000cbdacb7221 */ /* 0x000fc40000010100 */
[----:B------:R-:W-:Y:S01]  /*0a90*/  FADD.FTZ R202, -R218, R202 ;  /* 0x000000cadaca7221 */ /* 0x000fe20000010100 */
[----:B------:R-:W-:Y:S01]  /*0aa0*/  HADD2.F32 R197, -RZ, R197.H1_H1 ;  /* 0x300000c5ffc57230 */ /* 0x000fe20000004100 */
[----:B------:R-:W-:Y:S01]  /*0ab0*/  FADD.FTZ R113, R113, R206 ;  /* 0x000000ce71717221 */ /* 0x000fe20000010000 */
[----:B------:R-:W-:Y:S01]  /*0ac0*/  HADD2.F32 R196, -RZ, R198.H0_H0 ;  /* 0x200000c6ffc47230 */ /* 0x000fe20000004100 */
[-C--:B------:R-:W-:Y:S02]  /*0ad0*/  FFMA.FTZ R81, R208, R206.reuse, R81 ;  /* 0x000000ced0517223 */ /* 0x080fe40000010051 */
[----:B------:R-:W-:Y:S02]  /*0ae0*/  FMUL.FTZ R252, R252, R206 ;  /* 0x000000cefcfc7220 */ /* 0x000fe40000410000 */
[----:B------:R-:W-:Y:S02]  /*0af0*/  FADD.FTZ R114, R114, R205 ;  /* 0x000000cd72727221 */ /* 0x000fe40000010000 */
[----:B------:R-:W-:-:S02]  /*0b00*/  FFMA.FTZ R82, R207, R205, R82 ;  /* 0x000000cdcf527223 */ /* 0x000fc40000010052 */
[----:B------:R-:W-:Y:S02]  /*0b10*/  FMUL.FTZ R251, R251, R205 ;  /* 0x000000cdfbfb7220 */ /* 0x000fe40000410000 */
[C---:B------:R-:W-:Y:S02]  /*0b20*/  FMUL.FTZ R206, R200.reuse, R203 ;  /* 0x000000cbc8ce7220 */ /* 0x040fe40000410000 */
[----:B------:R-:W-:Y:S02]  /*0b30*/  FMUL.FTZ R205, R200, R202 ;  /* 0x000000cac8cd7220 */ /* 0x000fe40000410000 */
[----:B----4-:R-:W-:Y:S02]  /*0b40*/  FMUL.FTZ R3, R226, R219 ;  /* 0x000000dbe2037220 */ /* 0x010fe40000410000 */
[----:B------:R-:W-:Y:S02]  /*0b50*/  FADD.FTZ R115, R115, R197 ;  /* 0x000000c573737221 */ /* 0x000fe40000010000 */
[----:B------:R-:W-:-:S02]  /*0b60*/  FFMA.FTZ R83, R206, R197, R83 ;  /* 0x000000c5ce537223 */ /* 0x000fc40000010053 */
[----:B------:R-:W-:Y:S02]  /*0b70*/  FMUL.FTZ R250, R250, R197 ;  /* 0x000000c5fafa7220 */ /* 0x000fe40000410000 */
[----:B------:R-:W-:Y:S02]  /*0b80*/  FADD.FTZ R116, R116, R196 ;  /* 0x000000c474747221 */ /* 0x000fe40000010000 */
[-C--:B------:R-:W-:Y:S02]  /*0b90*/  FFMA.FTZ R84, R205, R196.reuse, R84 ;  /* 0x000000c4cd547223 */ /* 0x080fe40000010054 */
[----:B------:R-:W-:Y:S02]  /*0ba0*/  FMUL.FTZ R249, R249, R196 ;  /* 0x000000c4f9f97220 */ /* 0x000fe40000410000 */
[----:B------:R-:W-:Y:S02]  /*0bb0*/  FADD.FTZ R197, RZ, R3 ;  /* 0x00000003ffc57221 */ /* 0x000fe40000010000 */
[----:B------:R-:W-:Y:S01]  /*0bc0*/  FFMA.FTZ R196, R4, R3, RZ ;  /* 0x0000000304c47223 */ /* 0x000fe200000100ff */
[----:B------:R-:W-:Y:S01]  /*0bd0*/  HADD2.F32 R192, -RZ, R195.H0_H0 ;  /* 0x200000c3ffc07230 */ /* 0x000fe20000004100 */
[----:B------:R-:W-:-:S02]  /*0be0*/  FADD.FTZ R197, R197, R252 ;  /* 0x000000fcc5c57221 */ /* 0x000fc40000010000 */
[----:B------:R-:W-:Y:S01]  /*0bf0*/  FFMA.FTZ R196, R208, R252, R196 ;  /* 0x000000fcd0c47223 */ /* 0x000fe200000100c4 */
[----:B------:R-:W-:Y:S01]  /*0c00*/  HADD2.F32 R201, -RZ, R194.H1_H1 ;  /* 0x300000c2ffc97230 */ /* 0x000fe20000004100 */
[C---:B------:R-:W-:Y:S02]  /*0c10*/  FADD.FTZ R202, -R218.reuse, R192 ;  /* 0x000000c0daca7221 */ /* 0x040fe40000010100 */
[----:B------:R-:W-:Y:S02]  /*0c20*/  FADD.FTZ R192, R197, R251 ;  /* 0x000000fbc5c07221 */ /* 0x000fe40000010000 */
[----:B------:R-:W-:Y:S01]  /*0c30*/  FFMA.FTZ R196, R207, R251, R196 ;  /* 0x000000fbcfc47223 */ /* 0x000fe200000100c4 */
[----:B------:R-:W-:Y:S01]  /*0c40*/  HADD2.F32 R198, -RZ, R198.H1_H1 ;  /* 0x300000c6ffc67230 */ /* 0x000fe20000004100 */
[----:B------:R-:W-:Y:S02]  /*0c50*/  FADD.FTZ R201, -R218, R201 ;  /* 0x000000c9dac97221 */ /* 0x000fe40000010100 */
[----:B------:R-:W-:-:S02]  /*0c60*/  FADD.FTZ R192, R192, R250 ;  /* 0x000000fac0c07221 */ /* 0x000fc40000010000 */
[----:B------:R-:W-:Y:S01]  /*0c70*/  FFMA.FTZ R196, R206, R250, R196 ;  /* 0x000000facec47223 */ /* 0x000fe200000100c4 */
[----:B------:R-:W-:Y:S01]  /*0c80*/  HADD2.F32 R195, -RZ, R195.H1_H1 ;  /* 0x300000c3ffc37230 */ /* 0x000fe20000004100 */
[----:B------:R-:W-:Y:S01]  /*0c90*/  FMUL.FTZ R201, R200, R201 ;  /* 0x000000c9c8c97220 */ /* 0x000fe20000410000 */
[--C-:B------:R-:W-:Y:S01]  /*0ca0*/  HADD2.F32 R194, -RZ, R199.reuse.H0_H0 ;  /* 0x200000c7ffc27230 */ /* 0x100fe20000004100 */
        /* <DEDUP_REMOVED lines=24> */
.L_x_6568:
[----:B0-----:R-:W-:Y:S05]  /*0e30*/  BSYNC B1 ;  /* 0x0000000000017941 */ /* 0x001fea0003800000 */
.L_x_6567:
        /* <DEDUP_REMOVED lines=13> */
[----:B------:R-:W-:Y:S01]  /*0f10*/  IADD3 R226, R226, 0x20, RZ ;  /* 0x00000020e2e27810 */ /* 0x000fe20007ffe0ff */
[--C-:B--2---:R-:W-:Y:S02]  /*0f20*/  HADD2.F32 R199, -RZ, R8.reuse.H0_H0 ;  /* 0x20000008ffc77230 */ /* 0x104fe40000004100 */
[----:B------:R-:W-:Y:S02]  /*0f30*/  HADD2.F32 R5, -RZ, R8.H1_H1 ;  /* 0x30000008ff057230 */ /* 0x000fe40000004100 */
[--C-:B------:R-:W-:Y:S01]  /*0f40*/  HADD2.F32 R8, -RZ, R9.reuse.H1_H1 ;  /* 0x30000009ff087230 */ /* 0x100fe20000004100 */
[C---:B------:R-:W-:Y:S01]  /*0f50*/  FADD.FTZ R199, -R218.reuse, R199 ;  /* 0x000000c7dac77221 */ /* 0x040fe20000010100 */
[--C-:B0-----:R-:W-:Y:S01]  /*0f60*/  HADD2.F32 R7, -RZ, R10.reuse.H0_H0 ;  /* 0x2000000aff077230 */ /* 0x101fe20000004100 */
[----:B------:R-:W-:Y:S01]  /*0f70*/  FADD.FTZ R5, -R218, R5 ;  /* 0x00000005da057221 */ /* 0x000fe20000010100 */
[----:B------:R-:W-:Y:S01]  /*0f80*/  HADD2.F32 R6, -RZ, R9.H0_H0 ;  /* 0x20000009ff067230 */ /* 0x000fe20000004100 */
[----:B-----5:R-:W-:Y:S01]  /*0f90*/  FMUL.FTZ R211, R200, R199 ;  /* 0x000000c7c8d37220 */ /* 0x020fe20000410000 */
[----:B------:R-:W-:Y:S01]  /*0fa0*/  HADD2.F32 R9, -RZ, R10.H1_H1 ;  /* 0x3000000aff097230 */ /* 0x000fe20000004100 */
[----:B------:R-:W-:Y:S01]  /*0fb0*/  FADD.FTZ R8, -R218, R8 ;  /* 0x00000008da087221 */ /* 0x000fe20000010100 */
[--C-:B------:R-:W-:Y:S01]  /*0fc0*/  HADD2.F32 R10, -RZ, R11.reuse.H0_H0 ;  /* 0x2000000bff0a7230 */ /* 0x100fe20000004100 */
[----:B------:R-:W-:Y:S01]  /*0fd0*/  FMUL.FTZ R5, R200, R5 ;  /* 0x00000005c8057220 */ /* 0x000fe20000410000 */
[----:B------:R-:W-:Y:S01]  /*0fe0*/  HADD2.F32 R238, -RZ, R11.H1_H1 ;  /* 0x3000000bffee7230 */ /* 0x000fe20000004100 */
[C---:B------:R-:W-:Y:S01]  /*0ff0*/  FADD.FTZ R9, -R218.reuse, R9 ;  /* 0x00000009da097221 */ /* 0x040fe20000010100 */
[--C-:B---3--:R-:W-:Y:S01]  /*1000*/  HADD2.F32 R197, -RZ, R192.reuse.H0_H0 ;  /* 0x200000c0ffc57230 */ /* 0x108fe20000004100 */
[----:B------:R-:W-:Y:S01]  /*1010*/  FADD.FTZ R6, -R218, R6 ;  /* 0x00000006da067221 */ /* 0x000fe20000010100 */
[----:B------:R-:W-:Y:S01]  /*1020*/  HADD2.F32 R198, -RZ, R192.H1_H1 ;  /* 0x300000c0ffc67230 */ /* 0x000fe20000004100 */
[----:B------:R-:W-:Y:S01]  /*1030*/  FMUL.FTZ R9, R200, R9 ;  /* 0x00000009c8097220 */ /* 0x000fe20000410000 */
[--C-:B------:R-:W-:Y:S01]  /*1040*/  HADD2.F32 R196, -RZ, R193.reuse.H0_H0 ;  /* 0x200000c1ffc47230 */ /* 0x100fe20000004100 */
[----:B------:R-:W-:Y:S01]  /*1050*/  FADD.FTZ R120, R120, R197 ;  /* 0x000000c578787221 */ /* 0x000fe20000010000 */
[----:B------:R-:W-:Y:S01]  /*1060*/  HADD2.F32 R193, -RZ, R193.H1_H1 ;  /* 0x300000c1ffc17230 */ /* 0x000fe20000004100 */
[-C--:B------:R-:W-:Y:S01]  /*1070*/  FFMA.FTZ R88, R211, R197.reuse, R88 ;  /* 0x000000c5d3587223 */ /* 0x080fe20000010058 */
[--C-:B------:R-:W-:Y:S01]  /*1080*/  HADD2.F32 R192, -RZ, R194.reuse.H0_H0 ;  /* 0x200000c2ffc07230 */ /* 0x100fe20000004100 */
[----:B------:R-:W-:Y:S01]  /*1090*/  FMUL.FTZ R245, R32, R197 ;  /* 0x000000c520f57220 */ /* 0x000fe20000410000 */
[----:B------:R-:W-:Y:S01]  /*10a0*/  HADD2.F32 R194, -RZ, R194.H1_H1 ;  /* 0x300000c2ffc27230 */ /* 0x000fe20000004100 */
[----:B------:R-:W-:Y:S01]  /*10b0*/  FADD.FTZ R197, -R218, R7 ;  /* 0x00000007dac57221 */ /* 0x000fe20000010100 */
[--C-:B------:R-:W-:Y:S01]  /*10c0*/  HADD2.F32 R11, -RZ, R195.reuse.H0_H0 ;  /* 0x200000c3ff0b7230 */ /* 0x100fe20000004100 */
[C---:B------:R-:W-:Y:S01]  /*10d0*/  FMUL.FTZ R7, R200.reuse, R8 ;  /* 0x00000008c8077220 */ /* 0x040fe20000410000 */
[----:B------:R-:W-:Y:S01]  /*10e0*/  HADD2.F32 R195, -RZ, R195.H1_H1 ;  /* 0x300000c3ffc37230 */ /* 0x000fe20000004100 */
        /* <DEDUP_REMOVED lines=43> */
.L_x_6570:
[----:B------:R-:W-:Y:S05]  /*13a0*/  BSYNC B1 ;  /* 0x0000000000017941 */ /* 0x000fea0003800000 */
.L_x_6569:
        /* <DEDUP_REMOVED lines=13> */
[----:B------:R-:W-:Y:S01]  /*1480*/  IADD3 R226, R226, 0x20, RZ ;  /* 0x00000020e2e27810 */ /* 0x000fe20007ffe0ff */
[----:B--2---:R-:W-:Y:S02]  /*1490*/  HADD2.F32 R18, -RZ, R12.H0_H0 ;  /* 0x2000000cff127230 */ /* 0x004fe40000004100 */
[--C-:B------:R-:W-:Y:S02]  /*14a0*/  HADD2.F32 R196, -RZ, R14.reuse.H0_H0 ;  /* 0x2000000effc47230 */ /* 0x100fe40000004100 */
[----:B0-----:R-:W-:Y:S01]  /*14b0*/  HADD2.F32 R16, -RZ, R14.H1_H1 ;  /* 0x3000000eff107230 */ /* 0x001fe20000004100 */
[C---:B------:R-:W-:Y:S01]  /*14c0*/  FADD.FTZ R18, -R218.reuse, R18 ;  /* 0x00000012da127221 */ /* 0x040fe20000010100 */
[----:B---3--:R-:W-:Y:S01]  /*14d0*/  HADD2.F32 R14, -RZ, R192.H0_H0 ;  /* 0x200000c0ff0e7230 */ /* 0x008fe20000004100 */
[----:B------:R-:W-:Y:S01]  /*14e0*/  FADD.FTZ R196, -R218, R196 ;  /* 0x000000c4dac47221 */ /* 0x000fe20000010100 */
[--C-:B------:R-:W-:Y:S01]  /*14f0*/  HADD2.F32 R197, -RZ, R13.reuse.H0_H0 ;  /* 0x2000000dffc57230 */ /* 0x100fe20000004100 */
[----:B-----5:R-:W-:Y:S01]  /*1500*/  FMUL.FTZ R210, R200, R18 ;  /* 0x00000012c8d27220 */ /* 0x020fe20000410000 */
[----:B------:R-:W-:Y:S01]  /*1510*/  HADD2.F32 R13, -RZ, R13.H1_H1 ;  /* 0x3000000dff0d7230 */ /* 0x000fe20000004100 */
[----:B------:R-:W-:Y:S01]  /*1520*/  FADD.FTZ R128, R128, R14 ;  /* 0x0000000e80807221 */ /* 0x000fe20000010000 */
[--C-:B------:R-:W-:Y:S01]  /*1530*/  HADD2.F32 R17, -RZ, R15.reuse.H0_H0 ;  /* 0x2000000fff117230 */ /* 0x100fe20000004100 */
[-C--:B------:R-:W-:Y:S01]  /*1540*/  FFMA.FTZ R96, R210, R14.reuse, R96 ;  /* 0x0000000ed2607223 */ /* 0x080fe20000010060 */
[----:B------:R-:W-:Y:S01]  /*1550*/  HADD2.F32 R199, -RZ, R15.H1_H1 ;  /* 0x3000000fffc77230 */ /* 0x000fe20000004100 */
[----:B------:R-:W-:Y:S01]  /*1560*/  FMUL.FTZ R237, R48, R14 ;  /* 0x0000000e30ed7220 */ /* 0x000fe20000410000 */
[--C-:B------:R-:W-:Y:S01]  /*1570*/  HADD2.F32 R15, -RZ, R193.reuse.H0_H0 ;  /* 0x200000c1ff0f7230 */ /* 0x100fe20000004100 */
[C---:B------:R-:W-:Y:S01]  /*1580*/  FADD.FTZ R14, -R218.reuse, R197 ;  /* 0x000000c5da0e7221 */ /* 0x040fe20000010100 */
[----:B------:R-:W-:Y:S01]  /*1590*/  HADD2.F32 R12, -RZ, R12.H1_H1 ;  /* 0x3000000cff0c7230 */ /* 0x000fe20000004100 */
[----:B------:R-:W-:Y:S01]  /*15a0*/  FADD.FTZ R197, -R218, R13 ;  /* 0x0000000ddac57221 */ /* 0x000fe20000010100 */
[----:B------:R-:W-:Y:S01]  /*15b0*/  HADD2.F32 R198, -RZ, R192.H1_H1 ;  /* 0x300000c0ffc67230 */ /* 0x000fe20000004100 */
[----:B------:R-:W-:Y:S01]  /*15c0*/  FMUL.FTZ R13, R200, R14 ;  /* 0x0000000ec80d7220 */ /* 0x000fe20000410000 */
[----:B------:R-:W-:Y:S01]  /*15d0*/  HADD2.F32 R193, -RZ, R193.H1_H1 ;  /* 0x300000c1ffc17230 */ /* 0x000fe20000004100 */
[----:B------:R-:W-:Y:S01]  /*15e0*/  FADD.FTZ R130, R130, R15 ;  /* 0x0000000f82827221 */ /* 0x000fe20000010000 */
[--C-:B------:R-:W-:Y:S01]  /*15f0*/  HADD2.F32 R192, -RZ, R194.reuse.H0_H0 ;  /* 0x200000c2ffc07230 */ /* 0x100fe20000004100 */
[-C--:B------:R-:W-:Y:S01]  /*1600*/  FFMA.FTZ R98, R13, R15.reuse, R98 ;  /* 0x0000000f0d627223 */ /* 0x080fe20000010062 */
[----:B------:R-:W-:Y:S01]  /*1610*/  HADD2.F32 R194, -RZ, R194.H1_H1 ;  /* 0x300000c2ffc27230 */ /* 0x000fe20000004100 */
[----:B------:R-:W-:Y:S01]  /*1620*/  FMUL.FTZ R235, R50, R15 ;  /* 0x0000000f32eb7220 */ /* 0x000fe20000410000 */
[--C-:B------:R-:W-:Y:S01]  /*1630*/  HADD2.F32 R18, -RZ, R195.reuse.H0_H0 ;  /* 0x200000c3ff127230 */ /* 0x100fe20000004100 */
[C---:B------:R-:W-:Y:S01]  /*1640*/  FMUL.FTZ R14, R200.reuse, R197 ;  /* 0x000000c5c80e7220 */ /* 0x040fe20000410000 */
[----:B------:R-:W-:Y:S01]  /*1650*/  HADD2.F32 R195, -RZ, R195.H1_H1 ;  /* 0x300000c3ffc37230 */ /* 0x000fe20000004100 */
        /* <DEDUP_REMOVED lines=43> */
.L_x_6572:
[----:B------:R-:W-:Y:S05]  /*1910*/  BSYNC B1 ;  /* 0x0000000000017941 */ /* 0x000fea0003800000 */
.L_x_6571:
        /* <DEDUP_REMOVED lines=16> */
[----:B0-----:R-:W-:Y:S02]  /*1a20*/  HADD2.F32 R213, -RZ, R193.H1_H1 ;  /* 0x300000c1ffd57230 */ /* 0x001fe40000004100 */
        /* <DEDUP_REMOVED lines=8> */
[----:B---3--:R-:W-:Y:S01]  /*1ab0*/  HADD2.F32 R217, -RZ, R196.H1_H1 ;  /* 0x300000c4ffd97230 */ /* 0x008fe20000004100 */
[C---:B------:R-:W-:Y:S01]  /*1ac0*/  FADD.FTZ R204, -R218.reuse, R209 ;  /* 0x000000d1dacc7221 */ /* 0x040fe20000010100 */
[--C-:B------:R-:W-:Y:S01]  /*1ad0*/  HADD2.F32 R215, -RZ, R197.reuse.H0_H0 ;  /* 0x200000c5ffd77230 */ /* 0x100fe20000004100 */
[C---:B------:R-:W-:Y:S01]  /*1ae0*/  FADD.FTZ R194, -R218.reuse, R194 ;  /* 0x000000c2dac27221 */ /* 0x040fe20000010100 */
[----:B------:R-:W-:Y:S01]  /*1af0*/  HADD2.F32 R214, -RZ, R197.H1_H1 ;  /* 0x300000c5ffd67230 */ /* 0x000fe20000004100 */
[C---:B------:R-:W-:Y:S01]  /*1b00*/  FADD.FTZ R193, -R218.reuse, R193 ;  /* 0x000000c1dac17221 */ /* 0x040fe20000010100 */
[----:B------:R-:W-:Y:S01]  /*1b10*/  HADD2.F32 R197, -RZ, R198.H0_H0 ;  /* 0x200000c6ffc57230 */ /* 0x000fe20000004100 */
[----:B------:R-:W-:Y:S01]  /*1b20*/  FADD.FTZ R192, -R218, R192 ;  /* 0x000000c0dac07221 */ /* 0x000fe20000010100 */
[----:B------:R-:W-:Y:S01]  /*1b30*/  HADD2.F32 R218, -RZ, R196.H0_H0 ;  /* 0x200000c4ffda7230 */ /* 0x000fe20000004100 */
[C---:B-----5:R-:W-:Y:S01]  /*1b40*/  FMUL.FTZ R209, R200.reuse, R195 ;  /* 0x000000c3c8d17220 */ /* 0x060fe20000410000 */
[----:B------:R-:W-:Y:S01]  /*1b50*/  HADD2.F32 R198, -RZ, R198.H1_H1 ;  /* 0x300000c6ffc67230 */ /* 0x000fe20000004100 */
[----:B------:R-:W-:Y:S01]  /*1b60*/  FMUL.FTZ R204, R200, R204 ;  /* 0x000000ccc8cc7220 */ /* 0x000fe20000410000 */
[--C-:B------:R-:W-:Y:S01]  /*1b70*/  HADD2.F32 R196, -RZ, R199.reuse.H0_H0 ;  /* 0x200000c7ffc47230 */ /* 0x100fe20000004100 */
[----:B------:R-:W-:Y:S01]  /*1b80*/  FMUL.FTZ R234, R72, R218 ;  /* 0x000000da48ea7220 */ /* 0x000fe20000410000 */
[----:B------:R-:W-:Y:S01]  /*1b90*/  HADD2.F32 R195, -RZ, R199.H1_H1 ;  /* 0x300000c7ffc37230 */ /* 0x000fe20000004100 */
        /* <DEDUP_REMOVED lines=45> */
.L_x_6574:
[----:B------:R-:W-:Y:S05]  /*1e70*/  BSYNC B1 ;  /* 0x0000000000017941 */ /* 0x000fea0003800000 */
.L_x_6573:
[----:B------:R-:W-:Y:S05]  /*1e80*/  BRA.DIV ~URZ, `(.L_x_6575) ;  /* 0x000035227f007947 */ /* 0x000fea000b800000 */
[----:B------:R0:W1:Y:S02]  /*1e90*/  SHFL.BFLY PT, R195, R225, 0x1, 0x1f ;  /* 0x0c201f00e1c37f89 */ /* 0x00006400000e0000 */
.L_x_6600:
        /* <DEDUP_REMOVED lines=18> */
.L_x_6601:
        /* <DEDUP_REMOVED lines=32> */
[-C--:B------:R-:W-:Y:S01]  /*21c0*/  FFMA.FTZ R146, R218, R196.reuse, R146 ;  /* 0x000000c4da927223 */ /* 0x080fe20000010092 */
[----:B------:R-:W-:Y:S01]  /*21d0*/  @P5 HADD2.F32 R218, -RZ, R170.H1_H1 ;  /* 0x300000aaffda5230 */ /* 0x000fe20000004100 */
[-C--:B------:R-:W-:Y:S02]  /*21e0*/  FFMA.FTZ R147, R193, R197.reuse, R147 ;  /* 0x000000c5c1937223 */ /* 0x080fe40000010093 */
[----:B------:R-:W-:Y:S02]  /*21f0*/  FMUL.FTZ R193, R26, R196 ;  /* 0x000000c41ac17220 */ /* 0x000fe40000410000 */
[----:B------:R-:W-:Y:S02]  /*2200*/  FFMA.FTZ R196, R205, R198, R199 ;  /* 0x000000c6cdc47223 */ /* 0x000fe400000100c7 */
[----:B------:R-:W-:Y:S02]  /*2210*/  FMUL.FTZ R197, R27, R197 ;  /* 0x000000c51bc57220 */ /* 0x000fe40000410000 */
[----:B------:R-:W-:-:S03]  /*2220*/  FADD.FTZ R196, R249, -R196 ;  /* 0x800000c4f9c47221 */ /* 0x000fc60000010000 */
[----:B------:R-:W-:Y:S01]  /*2230*/  F2FP.PACK_AB R193, R197, R193 ;  /* 0x000000c1c5c1723e */ /* 0x000fe200000000ff */
[----:B------:R-:W-:Y:S01]  /*2240*/  @P5 HADD2.F32 R197, -RZ, R170.H0_H0 ;  /* 0x200000aaffc55230 */ /* 0x000fe20000004100 */
[----:B------:R-:W-:-:S04]  /*2250*/  FMUL.FTZ R196, R200, R196 ;  /* 0x000000c4c8c47220 */ /* 0x000fc80000410000 */
[----:B------:R-:W-:-:S05]  /*2260*/  @P5 FADD.FTZ R196, R196, R197 ;  /* 0x000000c5c4c45221 */ /* 0x000fca0000010000 */
[----:B------:R-:W-:Y:S01]  /*2270*/  @P0 F2FP.PACK_AB R197, RZ, R196 ;  /* 0x000000c4ffc5023e */ /* 0x000fe200000000ff */
[----:B------:R-:W-:-:S03]  /*2280*/  FMUL.FTZ R196, R196, R19 ;  /* 0x00000013c4c47220 */ /* 0x000fc60000410000 */
[----:B------:R-:W-:Y:S01]  /*2290*/  @P0 PRMT R186, R197, 0x7610, R186 ;  /* 0x00007610c5ba0816 */ /* 0x000fe200000000ba */
[----:B------:R-:W-:-:S04]  /*22a0*/  FFMA.FTZ R197, R201, R198, R199 ;  /* 0x000000c6c9c57223 */ /* 0x000fc800000100c7 */
[----:B------:R-:W-:-:S04]  /*22b0*/  FADD.FTZ R197, R248, -R197 ;  /* 0x800000c5f8c57221 */ /* 0x000fc80000010000 */
[----:B------:R-:W-:-:S04]  /*22c0*/  FMUL.FTZ R197, R200, R197 ;  /* 0x000000c5c8c57220 */ /* 0x000fc80000410000 */
[----:B------:R-:W-:-:S05]  /*22d0*/  @P5 FADD.FTZ R197, R197, R218 ;  /* 0x000000dac5c55221 */ /* 0x000fca0000010000 */
[----:B------:R-:W-:Y:S01]  /*22e0*/  @P0 F2FP.PACK_AB R218, RZ, R197 ;  /* 0x000000c5ffda023e */ /* 0x000fe200000000ff */
[----:B------:R-:W-:-:S03]  /*22f0*/  FMUL.FTZ R197, R197, R19 ;  /* 0x00000013c5c57220 */ /* 0x000fc60000410000 */
[----:B------:R-:W-:Y:S01]  /*2300*/  @P0 PRMT R186, R186, 0x5410, R218 ;  /* 0x00005410baba0816 */ /* 0x000fe200000000da */
[--C-:B------:R-:W-:Y:S02]  /*2310*/  HADD2.F32 R218, -RZ, R194.reuse.H0_H0 ;  /* 0x200000c2ffda7230 */ /* 0x100fe40000004100 */
        /* <DEDUP_REMOVED lines=35> */
[----:B------:R-:W-:-:S04]  /*2550*/  @P0 F2FP.PACK_AB R196, RZ, R197 ;  /* 0x000000c5ffc4023e */ /* 0x000fc800000000ff */
[----:B------:R-:W-:Y:S01]  /*2560*/  @P0 PRMT R187, R196, 0x7610, R187 ;  /* 0x00007610c4bb0816 */ /* 0x000fe200000000bb */
[----:B------:R-:W-:Y:S01]  /*2570*/  FMUL.FTZ R196, R197, R19 ;  /* 0x00000013c5c47220 */ /* 0x000fe20000410000 */
[--C-:B------:R-:W-:Y:S02]  /*2580*/  HADD2.F32 R197, -RZ, R195.reuse.H0_H0 ;  /* 0x200000c3ffc57230 */ /* 0x100fe40000004100 */
[----:B------:R-:W-:-:S03]  /*2590*/  HADD2.F32 R195, -RZ, R195.H1_H1 ;  /* 0x300000c3ffc37230 */ /* 0x000fc60000004100 */
[----:B------:R-:W-:Y:S02]  /*25a0*/  FFMA.FTZ R150, R197, R196, R150 ;  /* 0x000000c4c5967223 */ /* 0x000fe40000010096 */
[----:B------:R-:W-:-:S04]  /*25b0*/  FFMA.FTZ R197, R203, R198, R199 ;  /* 0x000000c6cbc57223 */ /* 0x000fc800000100c7 */
[----:B------:R-:W-:-:S04]  /*25c0*/  FADD.FTZ R197, R246, -R197 ;  /* 0x800000c5f6c57221 */ /* 0x000fc80000010000 */
[----:B------:R-:W-:-:S04]  /*25d0*/  FMUL.FTZ R197, R200, R197 ;  /* 0x000000c5c8c57220 */ /* 0x000fc80000410000 */
[----:B------:R-:W-:-:S05]  /*25e0*/  @P5 FADD.FTZ R197, R197, R218 ;  /* 0x000000dac5c55221 */ /* 0x000fca0000010000 */
[----:B------:R-:W-:Y:S01]  /*25f0*/  @P0 F2FP.PACK_AB R218, RZ, R197 ;  /* 0x000000c5ffda023e */ /* 0x000fe200000000ff */
[----:B------:R-:W-:-:S03]  /*2600*/  FMUL.FTZ R197, R197, R19 ;  /* 0x00000013c5c57220 */ /* 0x000fc60000410000 */
[----:B------:R-:W-:Y:S01]  /*2610*/  @P0 PRMT R187, R187, 0x5410, R218 ;  /* 0x00005410bbbb0816 */ /* 0x000fe200000000da */
[-C--:B------:R-:W-:Y:S02]  /*2620*/  FFMA.FTZ R151, R195, R197.reuse, R151 ;  /* 0x000000c5c3977223 */ /* 0x080fe40000010097 */
[----:B------:R-:W-:Y:S02]  /*2630*/  FMUL.FTZ R195, R30, R196 ;  /* 0x000000c41ec37220 */ /* 0x000fe40000410000 */
[----:B------:R-:W-:-:S05]  /*2640*/  FMUL.FTZ R197, R31, R197 ;  /* 0x000000c51fc57220 */ /* 0x000fca0000410000 */
[----:B------:R-:W-:Y:S01]  /*2650*/  F2FP.PACK_AB R195, R197, R195 ;  /* 0x000000c3c5c3723e */ /* 0x000fe200000000ff */
[----:B------:R-:W-:-:S05]  /*2660*/  @P0 IMAD.WIDE.U32 R196, R2, R219, c[0x0][0x258] ;  /* 0x0000960002c40625 */ /* 0x000fca00078e00db */
[----:B------:R1:W-:Y:S02]  /*2670*/  @P0 STG.E.128 [R196.64], R184 ;  /* 0x000000b8c4000986 */ /* 0x0003e4000c101d04 */
[C---:B-1----:R-:W-:Y:S01]  /*2680*/  IMAD.WIDE.U32 R196, R2.reuse, R219, c[0x0][0x248] ;  /* 0x0000920002c47625 */ /* 0x042fe200078e00db */
[----:B------:R-:W-:-:S04]  /*2690*/  IADD3 R2, R2, 0x20, RZ ;  /* 0x0000002002027810 */ /* 0x000fc80007ffe0ff */
[----:B------:R1:W-:Y:S03]  /*26a0*/  STG.E.128 [R196.64], R192 ;  /* 0x000000c0c4007986 */ /* 0x0003e6000c101d04 */
.L_x_6578:
[----:B------:R-:W-:Y:S05]  /*26b0*/  BSYNC B1 ;  /* 0x0000000000017941 */ /* 0x000fea0003800000 */
.L_x_6577:
[----:B------:R-:W-:Y:S01]  /*26c0*/  BSSY B1, `(.L_x_6579) ;  /* 0x000006c000017945 */ /* 0x000fe20003800000 */
[----:B------:R-:W-:Y:S05]  /*26d0*/  @!P2 BRA `(.L_x_6580) ;  /* 0x000006a00000a947 */ /* 0x000fea0003800000 */
[----:B------:R-:W-:Y:S01]  /*26e0*/  ISETP.NE.U32.AND P0, PT, RZ, c[0x0][0x218], PT ;  /* 0x00008600ff007a0c */ /* 0x000fe20003f05070 */
[-CC-:B-1----:R-:W-:Y:S01]  /*26f0*/  FFMA.FTZ R197, R8, R198.reuse, R199.reuse ;  /* 0x000000c608c57223 */ /* 0x182fe200000100c7 */
        /* <DEDUP_REMOVED lines=19> */
[----:B------:R-:W-:Y:S01]  /*2830*/  FMUL.FTZ R197, R197, R19 ;  /* 0x00000013c5c57220 */ /* 0x000fe20000410000 */
[----:B------:R-:W-:Y:S02]  /*2840*/  @P0 HADD2.F32 R219, -RZ, R173.H1_H1 ;  /* 0x300000adffdb0230 */ /* 0x000fe40000004100 */
[--C-:B--2---:R-:W-:Y:S02]  /*2850*/  HADD2.F32 R218, -RZ, R194.reuse.H0_H0 ;  /* 0x200000c2ffda7230 */ /* 0x104fe40000004100 */
[----:B------:R-:W-:-:S03]  /*2860*/  HADD2.F32 R194, -RZ, R194.H1_H1 ;  /* 0x300000c2ffc27230 */ /* 0x000fc60000004100 */
[----:B------:R-:W-:Y:S02]  /*2870*/  FFMA.FTZ R156, R218, R197, R156 ;  /* 0x000000c5da9c7223 */ /* 0x000fe4000001009c */
[----:B------:R-:W-:Y:S02]  /*2880*/  FMUL.FTZ R218, R196, R19 ;  /* 0x00000013c4da7220 */ /* 0x000fe40000410000 */
[----:B------:R-:W-:Y:S02]  /*2890*/  FMUL.FTZ R197, R44, R197 ;  /* 0x000000c52cc57220 */ /* 0x000fe40000410000 */
[----:B------:R-:W-:Y:S02]  /*28a0*/  FFMA.FTZ R157, R194, R218, R157 ;  /* 0x000000dac29d7223 */ /* 0x000fe4000001009d */
[----:B------:R-:W-:Y:S02]  /*28b0*/  FFMA.FTZ R194, R211, R198, R199 ;  /* 0x000000c6d3c27223 */ /* 0x000fe400000100c7 */
[----:B------:R-:W-:-:S02]  /*28c0*/  FMUL.FTZ R218, R45, R218 ;  /* 0x000000da2dda7220 */ /* 0x000fc40000410000 */
[----:B------:R-:W-:-:S04]  /*28d0*/  FADD.FTZ R194, R245, -R194 ;  /* 0x800000c2f5c27221 */ /* 0x000fc80000010000 */
[----:B------:R-:W-:Y:S01]  /*28e0*/  FMUL.FTZ R196, R200, R194 ;  /* 0x000000c2c8c47220 */ /* 0x000fe20000410000 */
[----:B------:R-:W-:-:S05]  /*28f0*/  @P0 HADD2.F32 R194, -RZ, R172.H0_H0 ;  /* 0x200000acffc20230 */ /* 0x000fca0000004100 */
[----:B------:R-:W-:-:S05]  /*2900*/  @P0 FADD.FTZ R196, R196, R194 ;  /* 0x000000c2c4c40221 */ /* 0x000fca0000010000 */
[----:B------:R-:W-:Y:S01]  /*2910*/  @P5 F2FP.PACK_AB R194, RZ, R196 ;  /* 0x000000c4ffc2523e */ /* 0x000fe200000000ff */
[----:B------:R-:W-:-:S03]  /*2920*/  FMUL.FTZ R196, R196, R19 ;  /* 0x00000013c4c47220 */ /* 0x000fc60000410000 */
[----:B------:R-:W-:Y:S02]  /*2930*/  @P5 PRMT R184, R194, 0x7610, R184 ;  /* 0x00007610c2b85816 */ /* 0x000fe400000000b8 */
[----:B------:R-:W-:Y:S01]  /*2940*/  F2FP.PACK_AB R194, R218, R197 ;  /* 0x000000c5dac2723e */ /* 0x000fe200000000ff */
[----:B------:R-:W-:Y:S01]  /*2950*/  FFMA.FTZ R197, R5, R198, R199 ;  /* 0x000000c605c57223 */ /* 0x000fe200000100c7 */
[----:B------:R-:W-:-:S03]  /*2960*/  @P0 HADD2.F32 R218, -RZ, R172.H1_H1 ;  /* 0x300000acffda0230 */ /* 0x000fc60000004100 */
[----:B------:R-:W-:-:S04]  /*2970*/  FADD.FTZ R197, R244, -R197 ;  /* 0x800000c5f4c57221 */ /* 0x000fc80000010000 */
[----:B------:R-:W-:-:S04]  /*2980*/  FMUL.FTZ R197, R200, R197 ;  /* 0x000000c5c8c57220 */ /* 0x000fc80000410000 */
[----:B------:R-:W-:-:S05]  /*2990*/  @P0 FADD.FTZ R197, R197, R218 ;  /* 0x000000dac5c50221 */ /* 0x000fca0000010000 */
[----:B------:R-:W-:-:S04]  /*29a0*/  @P5 F2FP.PACK_AB R218, RZ, R197 ;  /* 0x000000c5ffda523e */ /* 0x000fc800000000ff */
[----:B------:R-:W-:Y:S01]  /*29b0*/  @P5 PRMT R184, R184, 0x5410, R218 ;  /* 0x00005410b8b85816 */ /* 0x000fe200000000da */
[----:B------:R-:W-:-:S05]  /*29c0*/  HADD2.F32 R218, -RZ, R192.H0_H0 ;  /* 0x200000c0ffda7230 */ /* 0x000fca0000004100 */
[----:B------:R-:W-:Y:S01]  /*29d0*/  FFMA.FTZ R152, R218, R196, R152 ;  /* 0x000000c4da987223 */ /* 0x000fe20000010098 */
[----:B------:R-:W-:Y:S01]  /*29e0*/  HADD2.F32 R218, -RZ, R192.H1_H1 ;  /* 0x300000c0ffda7230 */ /* 0x000fe20000004100 */
[----:B------:R-:W-:Y:S02]  /*29f0*/  FMUL.FTZ R192, R197, R19 ;  /* 0x00000013c5c07220 */ /* 0x000fe40000410000 */
[----:B------:R-:W-:Y:S02]  /*2a00*/  FFMA.FTZ R197, R6, R198, R199 ;  /* 0x000000c606c57223 */ /* 0x000fe400000100c7 */
[----:B------:R-:W-:Y:S01]  /*2a10*/  FFMA.FTZ R153, R218, R192, R153 ;  /* 0x000000c0da997223 */ /* 0x000fe20000010099 */
[----:B------:R-:W-:Y:S01]  /*2a20*/  @P0 HADD2.F32 R218, -RZ, R173.H0_H0 ;  /* 0x200000adffda0230 */ /* 0x000fe20000004100 */
[----:B------:R-:W-:Y:S02]  /*2a30*/  FADD.FTZ R197, R243, -R197 ;  /* 0x800000c5f3c57221 */ /* 0x000fe40000010000 */
[----:B------:R-:W-:-:S02]  /*2a40*/  FMUL.FTZ R196, R40, R196 ;  /* 0x000000c428c47220 */ /* 0x000fc40000410000 */
[----:B------:R-:W-:Y:S02]  /*2a50*/  FMUL.FTZ R197, R200, R197 ;  /* 0x000000c5c8c57220 */ /* 0x000fe40000410000 */
[----:B------:R-:W-:Y:S02]  /*2a60*/  FMUL.FTZ R192, R41, R192 ;  /* 0x000000c029c07220 */ /* 0x000fe40000410000 */
[----:B------:R-:W-:-:S03]  /*2a70*/  @P0 FADD.FTZ R197, R197, R218 ;  /* 0x000000dac5c50221 */ /* 0x000fc60000010000 */
[----:B------:R-:W-:Y:S01]  /*2a80*/  F2FP.PACK_AB R192, R192, R196 ;  /* 0x000000c4c0c0723e */ /* 0x000fe200000000ff */
[----:B------:R-:W-:Y:S01]  /*2a90*/  HADD2.F32 R196, -RZ, R195.H0_H0 ;  /* 0x200000c3ffc47230 */ /* 0x000fe20000004100 */
[----:B------:R-:W-:Y:S01]  /*2aa0*/  @P5 F2FP.PACK_AB R218, RZ, R197 ;  /* 0x000000c5ffda523e */ /* 0x000fe200000000ff */
[----:B------:R-:W-:-:S03]  /*2ab0*/  FMUL.FTZ R197, R197, R19 ;  /* 0x00000013c5c57220 */ /* 0x000fc60000410000 */
[----:B------:R-:W-:Y:S01]  /*2ac0*/  @P5 PRMT R185, R218, 0x7610, R185 ;  /* 0x00007610dab95816 */ /* 0x000fe200000000b9 */
[----:B------:R-:W-:-:S04]  /*2ad0*/  FFMA.FTZ R218, R7, R198, R199 ;  /* 0x000000c607da7223 */ /* 0x000fc800000100c7 */
        /* <DEDUP_REMOVED lines=8> */
[----:B------:R-:W-:Y:S01]  /*2b60*/  FMUL.FTZ R193, R218, R19 ;  /* 0x00000013dac17220 */ /* 0x000fe20000410000 */
[----:B------:R-:W-:Y:S01]  /*2b70*/  @P0 HADD2.F32 R218, -RZ, R175.H0_H0 ;  /* 0x200000afffda0230 */ /* 0x000fe20000004100 */
[----:B------:R-:W-:Y:S02]  /*2b80*/  FMUL.FTZ R197, R42, R197 ;  /* 0x000000c52ac57220 */ /* 0x000fe40000410000 */
[-C--:B------:R-:W-:Y:S02]  /*2b90*/  FFMA.FTZ R155, R219, R193.reuse, R155 ;  /* 0x000000c1db9b7223 */ /* 0x080fe4000001009b */
[----:B------:R-:W-:-:S05]  /*2ba0*/  FMUL.FTZ R193, R43, R193 ;  /* 0x000000c12bc17220 */ /* 0x000fca0000410000 */
[----:B------:R-:W-:Y:S01]  /*2bb0*/  F2FP.PACK_AB R193, R193, R197 ;  /* 0x000000c5c1c1723e */ /* 0x000fe200000000ff */
[----:B------:R-:W-:-:S04]  /*2bc0*/  FFMA.FTZ R197, R10, R198, R199 ;  /* 0x000000c60ac57223 */ /* 0x000fc800000100c7 */
[----:B------:R-:W-:-:S04]  /*2bd0*/  FADD.FTZ R197, R239, -R197 ;  /* 0x800000c5efc57221 */ /* 0x000fc80000010000 */
[----:B------:R-:W-:-:S04]  /*2be0*/  FMUL.FTZ R197, R200, R197 ;  /* 0x000000c5c8c57220 */ /* 0x000fc80000410000 */
[----:B------:R-:W-:-:S05]  /*2bf0*/  @P0 FADD.FTZ R197, R197, R218 ;  /* 0x000000dac5c50221 */ /* 0x000fca0000010000 */
[----:B------:R-:W-:-:S04]  /*2c00*/  @P5 F2FP.PACK_AB R218, RZ, R197 ;  /* 0x000000c5ffda523e */ /* 0x000fc800000000ff */
[----:B------:R-:W-:Y:S01]  /*2c10*/  @P5 PRMT R187, R218, 0x7610, R187 ;  /* 0x00007610dabb5816 */ /* 0x000fe200000000bb */
[----:B------:R-:W-:Y:S01]  /*2c20*/  FMUL.FTZ R218, R197, R19 ;  /* 0x00000013c5da7220 */ /* 0x000fe20000410000 */
[----:B------:R-:W-:-:S03]  /*2c30*/  @P0 HADD2.F32 R197, -RZ, R175.H1_H1 ;  /* 0x300000afffc50230 */ /* 0x000fc60000004100 */
[----:B------:R-:W-:Y:S02]  /*2c40*/  FFMA.FTZ R158, R196, R218, R158 ;  /* 0x000000dac49e7223 */ /* 0x000fe4000001009e */
[----:B------:R-:W-:-:S04]  /*2c50*/  FFMA.FTZ R196, R11, R198, R199 ;  /* 0x000000c60bc47223 */ /* 0x000fc800000100c7 */
[----:B------:R-:W-:-:S04]  /*2c60*/  FADD.FTZ R196, R238, -R196 ;  /* 0x800000c4eec47221 */ /* 0x000fc80000010000 */
[----:B------:R-:W-:-:S04]  /*2c70*/  FMUL.FTZ R196, R200, R196 ;  /* 0x000000c4c8c47220 */ /* 0x000fc80000410000 */
[----:B------:R-:W-:-:S05]  /*2c80*/  @P0 FADD.FTZ R196, R196, R197 ;  /* 0x000000c5c4c40221 */ /* 0x000fca0000010000 */
[----:B------:R-:W-:-:S04]  /*2c90*/  @P5 F2FP.PACK_AB R197, RZ, R196 ;  /* 0x000000c4ffc5523e */ /* 0x000fc800000000ff */
[----:B------:R-:W-:Y:S01]  /*2ca0*/  @P5 PRMT R187, R187, 0x5410, R197 ;  /* 0x00005410bbbb5816 */ /* 0x000fe200000000c5 */
[----:B------:R-:W-:Y:S01]  /*2cb0*/  HADD2.F32 R197, -RZ, R195.H1_H1 ;  /* 0x300000c3ffc57230 */ /* 0x000fe20000004100 */
[----:B------:R-:W-:Y:S01]  /*2cc0*/  FMUL.FTZ R195, R196, R19 ;  /* 0x00000013c4c37220 */ /* 0x000fe20000410000 */
[----:B------:R-:W-:-:S03]  /*2cd0*/  @P5 LEA R196, P0, R2, c[0x0][0x258], 0x4 ;  /* 0x0000960002c45a11 */ /* 0x000fc600078020ff */
[-C--:B------:R-:W-:Y:S01]  /*2ce0*/  FFMA.FTZ R159, R197, R195.reuse, R159 ;  /* 0x000000c3c59f7223 */ /* 0x080fe2000001009f */
[----:B------:R-:W-:Y:S01]  /*2cf0*/  @P5 LEA.HI.X R197, R2, c[0x0][0x25c], RZ, 0x4, P0 ;  /* 0x0000970002c55a11 */ /* 0x000fe200000f24ff */
[----:B------:R-:W-:-:S04]  /*2d00*/  FMUL.FTZ R195, R47, R195 ;  /* 0x000000c32fc37220 */ /* 0x000fc80000410000 */
[----:B------:R1:W-:Y:S02]  /*2d10*/  @P5 STG.E.128 [R196.64], R184 ;  /* 0x000000b8c4005986 */ /* 0x0003e4000c101d04 */
[----:B-1----:R-:W-:-:S05]  /*2d20*/  FMUL.FTZ R196, R46, R218 ;  /* 0x000000da2ec47220 */ /* 0x002fca0000410000 */
[----:B------:R-:W-:Y:S02]  /*2d30*/  F2FP.PACK_AB R195, R195, R196 ;  /* 0x000000c4c3c3723e */ /* 0x000fe400000000ff */
[----:B------:R-:W-:-:S04]  /*2d40*/  LEA R196, P0, R2, c[0x0][0x248], 0x4 ;  /* 0x0000920002c47a11 */ /* 0x000fc800078020ff */
[C---:B------:R-:W-:Y:S02]  /*2d50*/  LEA.HI.X R197, R2.reuse, c[0x0][0x24c], RZ, 0x4, P0 ;  /* 0x0000930002c57a11 */ /* 0x040fe400000f24ff */
[----:B------:R-:W-:-:S03]  /*2d60*/  IADD3 R2, R2, 0x20, RZ ;  /* 0x0000002002027810 */ /* 0x000fc60007ffe0ff */
[----:B------:R1:W-:Y:S04]  /*2d70*/  STG.E.128 [R196.64], R192 ;  /* 0x000000c0c4007986 */ /* 0x0003e8000c101d04 */
.L_x_6580:
[----:B------:R-:W-:Y:S05]  /*2d80*/  BSYNC B1 ;  /* 0x0000000000017941 */ /* 0x000fea0003800000 */
.L_x_6579:
        /* <DEDUP_REMOVED lines=108> */
.L_x_6582:
[----:B------:R-:W-:Y:S05]  /*3450*/  BSYNC B1 ;  /* 0x0000000000017941 */ /* 0x000fea0003800000 */
.L_x_6581:
[----:B------:R-:W-:Y:S01]  /*3460*/  BSSY B1, `(.L_x_6583) ;  /* 0x000006b000017945 */ /* 0x000fe20003800000 */
[----:B------:R-:W-:Y:S05]  /*3470*/  @!P4 BRA `(.L_x_6584) ;  /* 0x000006900000c947 */ /* 0x000fea0003800000 */
[----:B------:R-:W-:Y:S01]  /*3480*/  ISETP.NE.U32.AND P0, PT, RZ, c[0x0][0x218], PT ;  /* 0x00008600ff007a0c */ /* 0x000fe20003f05070 */
[-CC-:B-12---:R-:W-:Y:S01]  /*3490*/  FFMA.FTZ R196, R209, R198.reuse, R199.reuse ;  /* 0x000000c6d1c47223 */ /* 0x186fe200000100c7 */
        /* <DEDUP_REMOVED lines=13> */
[----:B------:R-:W-:Y:S02]  /*3570*/  FFMA.FTZ R218, R228, R198, R199 ;  /* 0x000000c6e4da7223 */ /* 0x000fe400000100c7 */
[----:B------:R-:W-:-:S02]  /*3580*/  @P0 FADD.FTZ R196, R196, R192 ;  /* 0x000000c0c4c40221 */ /* 0x000fc40000010000 */
[----:B------:R-:W-:Y:S02]  /*3590*/  @P0 FADD.FTZ R197, R197, R193 ;  /* 0x000000c1c5c50221 */ /* 0x000fe40000010000 */
[--C-:B------:R-:W-:Y:S01]  /*35a0*/  FFMA.FTZ R195, R215, R198, R199.reuse ;  /* 0x000000c6d7c37223 */ /* 0x100fe200000100c7 */
[----:B------:R-:W-:Y:S01]  /*35b0*/  @P5 F2FP.PACK_AB R192, RZ, R196 ;  /* 0x000000c4ffc0523e */ /* 0x000fe200000000ff */
[----:B0-----:R-:W-:Y:S01]  /*35c0*/  FFMA.FTZ R225, R213, R198, R199 ;  /* 0x000000c6d5e17223 */ /* 0x001fe200000100c7 */
        /* <DEDUP_REMOVED lines=64> */
[----:B------:R-:W-:Y:S01]  /*39d0*/  FMUL.FTZ R225, R199, R19 ;  /* 0x00000013c7e17220 */ /* 0x000fe20000410000 */
[----:B------:R-:W-:Y:S01]  /*39e0*/  F2FP.PACK_AB R196, R197, R219 ;  /* 0x000000dbc5c4723e */ /* 0x000fe200000000ff */
[--C-:B------:R-:W-:Y:S01]  /*39f0*/  HADD2.F32 R197, -RZ, R193.reuse.H0_H0 ;  /* 0x200000c1ffc57230 */ /* 0x100fe20000004100 */
[----:B------:R-:W-:Y:S01]  /*3a00*/  FMUL.FTZ R19, R200, R19 ;  /* 0x00000013c8137220 */ /* 0x000fe20000410000 */
[C---:B------:R-:W-:Y:S01]  /*3a10*/  LEA R218, P0, R2.reuse, c[0x0][0x248], 0x4 ;  /* 0x0000920002da7a11 */ /* 0x040fe200078020ff */
[----:B------:R-:W-:Y:S01]  /*3a20*/  FMUL.FTZ R200, R67, R192 ;  /* 0x000000c043c87220 */ /* 0x000fe20000410000 */
[----:B------:R-:W-:Y:S01]  /*3a30*/  HADD2.F32 R193, -RZ, R193.H1_H1 ;  /* 0x300000c1ffc17230 */ /* 0x000fe20000004100 */
[-C--:B------:R-:W-:Y:S01]  /*3a40*/  FFMA.FTZ R22, R197, R194.reuse, R22 ;  /* 0x000000c2c5167223 */ /* 0x080fe20000010016 */
[----:B------:R-:W-:Y:S01]  /*3a50*/  LEA.HI.X R219, R2, c[0x0][0x24c], RZ, 0x4, P0 ;  /* 0x0000930002db7a11 */ /* 0x000fe200000f24ff */
[----:B------:R-:W-:Y:S01]  /*3a60*/  FMUL.FTZ R197, R66, R194 ;  /* 0x000000c242c57220 */ /* 0x000fe20000410000 */
[----:B------:R-:W-:Y:S01]  /*3a70*/  HADD2.F32 R2, -RZ, R195.H0_H0 ;  /* 0x200000c3ff027230 */ /* 0x000fe20000004100 */
[----:B------:R-:W-:-:S02]  /*3a80*/  FMUL.FTZ R194, R70, R225 ;  /* 0x000000e146c27220 */ /* 0x000fc40000410000 */
[----:B------:R-:W-:Y:S01]  /*3a90*/  FMUL.FTZ R199, R71, R19 ;  /* 0x0000001347c77220 */ /* 0x000fe20000410000 */
[----:B------:R-:W-:Y:S01]  /*3aa0*/  F2FP.PACK_AB R197, R200, R197 ;  /* 0x000000c5c8c5723e */ /* 0x000fe200000000ff */
[----:B------:R-:W-:Y:S01]  /*3ab0*/  FFMA.FTZ R190, R2, R225, R190 ;  /* 0x000000e102be7223 */ /* 0x000fe200000100be */
[----:B------:R-:W-:Y:S01]  /*3ac0*/  HADD2.F32 R2, -RZ, R195.H1_H1 ;  /* 0x300000c3ff027230 */ /* 0x000fe20000004100 */
[----:B------:R-:W-:Y:S01]  /*3ad0*/  FFMA.FTZ R23, R193, R192, R23 ;  /* 0x000000c0c1177223 */ /* 0x000fe20000010017 */
[----:B------:R-:W-:-:S03]  /*3ae0*/  F2FP.PACK_AB R199, R199, R194 ;  /* 0x000000c2c7c7723e */ /* 0x000fc600000000ff */
[----:B------:R-:W-:Y:S02]  /*3af0*/  FFMA.FTZ R191, R2, R19, R191 ;  /* 0x0000001302bf7223 */ /* 0x000fe400000100bf */
[----:B------:R0:W-:Y:S04]  /*3b00*/  STG.E.128 [R218.64], R196 ;  /* 0x000000c4da007986 */ /* 0x0001e8000c101d04 */
.L_x_6584:
[----:B------:R-:W-:Y:S05]  /*3b10*/  BSYNC B1 ;  /* 0x0000000000017941 */ /* 0x000fea0003800000 */
.L_x_6583:
[----:B------:R-:W-:-:S04]  /*3b20*/  MOV R19, c[0x0][0x160] ;  /* 0x0000580000137a02 */ /* 0x000fc80000000f00 */
[----:B------:R-:W-:-:S04]  /*3b30*/  LEA R0, R19, R0, 0x2 ;  /* 0x0000000013007211 */ /* 0x000fc800078e10ff */
[----:B------:R-:W-:-:S13]  /*3b40*/  ISETP.GE.AND P0, PT, R0, c[0x0][0x164], PT ;  /* 0x0000590000007a0c */ /* 0x000fda0003f06270 */
[----:B012--5:R-:W-:Y:S01]  /*3b50*/  @P0 CALL.REL.NOINC `(.L_x_6566) ;  /* 0x0000001000000944 */ /* 0x027fe20003c00000 */
[----:B------:R-:W-:Y:S05]  /*3b60*/  BRA `(.L_x_6585) ;  /* 0xffffcb5000007947 */ /* 0x000fea000383ffff */
.L_x_6566:
[----:B0-----:R-:W-:Y:S05]  /*3b70*/  BSYNC B0 ;  /* 0x0000000000007941 */ /* 0x001fea0003800000 */
.L_x_6565:
        /* <DEDUP_REMOVED lines=150> */
.L_x_6587:
[----:B------:R-:W-:Y:S05]  /*44e0*/  BSYNC B0 ;  /* 0x0000000000007941 */ /* 0x000fea0003800000 */
.L_x_6586:
        /* <DEDUP_REMOVED lines=128> */
.L_x_6589:
[----:B0-----:R-:W-:Y:S05]  /*4cf0*/  BSYNC B0 ;  /* 0x0000000000007941 */ /* 0x001fea0003800000 */
.L_x_6588:
        /* <DEDUP_REMOVED lines=18> */
.L_x_6591:
[----:B------:R-:W-:Y:S05]  /*4e20*/  BSYNC B0 ;  /* 0x0000000000007941 */ /* 0x000fea0003800000 */
.L_x_6590:
        /* <DEDUP_REMOVED lines=18> */
.L_x_6593:
[----:B------:R-:W-:Y:S05]  /*4f50*/  BSYNC B0 ;  /* 0x0000000000007941 */ /* 0x000fea0003800000 */
.L_x_6592:
        /* <DEDUP_REMOVED lines=18> */
.L_x_6595:
[----:B------:R-:W-:Y:S05]  /*5080*/  BSYNC B0 ;  /* 0x0000000000007941 */ /* 0x000fea0003800000 */
.L_x_6594:
        /* <DEDUP_REMOVED lines=18> */
.L_x_6597:
[----:B------:R-:W-:Y:S05]  /*51b0*/  BSYNC B0 ;  /* 0x0000000000007941 */ /* 0x000fea0003800000 */
.L_x_6596:
        /* <DEDUP_REMOVED lines=18> */
.L_x_6599:
[----:B------:R-:W-:Y:S05]  /*52e0*/  BSYNC B0 ;  /* 0x0000000000007941 */ /* 0x000fea0003800000 */
.L_x_6598:
        /* <DEDUP_REMOVED lines=12> */
.L_x_6575:
[----:B------:R-:W-:Y:S01]  /*53b0*/  HFMA2.MMA R194, -RZ, RZ, 0, 5.9604644775390625e-08 ;  /* 0x00000001ffc27435 */ /* 0x000fe200000001ff */
[----:B------:R-:W-:Y:S02]  /*53c0*/  MOV R193, R225 ;  /* 0x000000e100c17202 */ /* 0x000fe40000000f00 */
[----:B------:R-:W-:Y:S02]  /*53d0*/  MOV R199, 0x1f ;  /* 0x0000001f00c77802 */ /* 0x000fe40000000f00 */
[----:B------:R-:W-:-:S02]  /*53e0*/  MOV R198, 0xffffffff ;  /* 0xffffffff00c67802 */ /* 0x000fc40000000f00 */
[----:B------:R-:W-:Y:S02]  /*53f0*/  MOV R192, 0x5410 ;  /* 0x0000541000c07802 */ /* 0x000fe40000000f00 */
[----:B-----5:R-:W-:Y:S05]  /*5400*/  CALL.REL.NOINC `($__internal_104_$__cuda_sm70_shflsync_bfly_p) ;  /* 0x0000046000007944 */ /* 0x020fea0003c00000 */
[----:B-1----:R-:W-:Y:S01]  /*5410*/  MOV R195, R194 ;  /* 0x000000c200c37202 */ /* 0x002fe20000000f00 */
[----:B------:R-:W-:Y:S05]  /*5420*/  BRA `(.L_x_6600) ;  /* 0xffffca7000007947 */ /* 0x000fea000383ffff */
.L_x_6576:
[----:B------:R-:W-:Y:S01]  /*5430*/  HFMA2.MMA R194, -RZ, RZ, 0, 5.9604644775390625e-08 ;  /* 0x00000001ffc27435 */ /* 0x000fe200000001ff */
[----:B------:R-:W-:Y:S02]  /*5440*/  MOV R193, R219 ;  /* 0x000000db00c17202 */ /* 0x000fe40000000f00 */
[----:B------:R-:W-:Y:S02]  /*5450*/  MOV R199, 0x1f ;  /* 0x0000001f00c77802 */ /* 0x000fe40000000f00 */
[----:B------:R-:W-:Y:S02]  /*5460*/  MOV R198, 0xffffffff ;  /* 0xffffffff00c67802 */ /* 0x000fe40000000f00 */
[----:B------:R-:W-:Y:S02]  /*5470*/  MOV R192, 0x5490 ;  /* 0x0000549000c07802 */ /* 0x000fe40000000f00 */
[----:B01---5:R-:W-:Y:S05]  /*5480*/  CALL.REL.NOINC `($__internal_104_$__cuda_sm70_shflsync_bfly_p) ;  /* 0x000003e000007944 */ /* 0x023fea0003c00000 */
[----:B------:R-:W-:Y:S01]  /*5490*/  FADD.FTZ R195, R195, R225 ;  /* 0x000000e1c3c37221 */ /* 0x000fe20000010000 */
[----:B------:R-:W-:Y:S01]  /*54a0*/  MOV R199, 0x1f ;  /* 0x0000001f00c77802 */ /* 0x000fe20000000f00 */
[----:B-1----:R-:W-:Y:S01]  /*54b0*/  FADD.FTZ R196, R219, R194 ;  /* 0x000000c2dbc47221 */ /* 0x002fe20000010000 */
[----:B------:R-:W-:Y:S01]  /*54c0*/  HFMA2.MMA R194, -RZ, RZ, 0, 1.1920928955078125e-07 ;  /* 0x00000002ffc27435 */ /* 0x000fe200000001ff */
[----:B------:R-:W-:-:S02]  /*54d0*/  MOV R198, 0xffffffff ;  /* 0xffffffff00c67802 */ /* 0x000fc40000000f00 */
[----:B------:R-:W-:Y:S02]  /*54e0*/  MOV R193, R195 ;  /* 0x000000c300c17202 */ /* 0x000fe40000000f00 */
[----:B------:R-:W-:Y:S02]  /*54f0*/  MOV R192, 0x5510 ;  /* 0x0000551000c07802 */ /* 0x000fe40000000f00 */
[----:B------:R-:W-:Y:S05]  /*5500*/  CALL.REL.NOINC `($__internal_104_$__cuda_sm70_shflsync_bfly_p) ;  /* 0x0000036000007944 */ /* 0x000fea0003c00000 */
[----:B-1----:R-:W-:Y:S01]  /*5510*/  MOV R197, R194 ;  /* 0x000000c200c57202 */ /* 0x002fe20000000f00 */
[----:B------:R-:W-:Y:S01]  /*5520*/  HFMA2.MMA R194, -RZ, RZ, 0, 1.1920928955078125e-07 ;  /* 0x00000002ffc27435 */ /* 0x000fe200000001ff */
[----:B------:R-:W-:Y:S02]  /*5530*/  MOV R193, R196 ;  /* 0x000000c400c17202 */ /* 0x000fe40000000f00 */
[----:B------:R-:W-:Y:S02]  /*5540*/  MOV R199, 0x1f ;  /* 0x0000001f00c77802 */ /* 0x000fe40000000f00 */
[----:B------:R-:W-:Y:S02]  /*5550*/  MOV R198, 0xffffffff ;  /* 0xffffffff00c67802 */ /* 0x000fe40000000f00 */
[----:B------:R-:W-:-:S02]  /*5560*/  MOV R192, 0x5580 ;  /* 0x0000558000c07802 */ /* 0x000fc40000000f00 */
[----:B------:R-:W-:Y:S05]  /*5570*/  CALL.REL.NOINC `($__internal_104_$__cuda_sm70_shflsync_bfly_p) ;  /* 0x000002f000007944 */ /* 0x000fea0003c00000 */
[----:B------:R-:W-:Y:S01]  /*5580*/  FADD.FTZ R195, R197, R195 ;  /* 0x000000c3c5c37221 */ /* 0x000fe20000010000 */
[----:B------:R-:W-:Y:S01]  /*5590*/  MOV R199, 0x1f ;  /* 0x0000001f00c77802 */ /* 0x000fe20000000f00 */
[----:B-1----:R-:W-:Y:S01]  /*55a0*/  FADD.FTZ R196, R196, R194 ;  /* 0x000000c2c4c47221 */ /* 0x002fe20000010000 */
[----:B------:R-:W-:Y:S01]  /*55b0*/  HFMA2.MMA R194, -RZ, RZ, 0, 2.384185791015625e-07 ;  /* 0x00000004ffc27435 */ /* 0x000fe200000001ff */
[----:B------:R-:W-:-:S02]  /*55c0*/  MOV R198, 0xffffffff ;  /* 0xffffffff00c67802 */ /* 0x000fc40000000f00 */
[----:B------:R-:W-:Y:S02]  /*55d0*/  MOV R193, R195 ;  /* 0x000000c300c17202 */ /* 0x000fe40000000f00 */
[----:B------:R-:W-:Y:S02]  /*55e0*/  MOV R192, 0x5600 ;  /* 0x0000560000c07802 */ /* 0x000fe40000000f00 */
[----:B------:R-:W-:Y:S05]  /*55f0*/  CALL.REL.NOINC `($__internal_104_$__cuda_sm70_shflsync_bfly_p) ;  /* 0x0000027000007944 */ /* 0x000fea0003c00000 */
[----:B-1----:R-:W-:Y:S01]  /*5600*/  MOV R197, R194 ;  /* 0x000000c200c57202 */ /* 0x002fe20000000f00 */
[----:B------:R-:W-:Y:S01]  /*5610*/  HFMA2.MMA R194, -RZ, RZ, 0, 2.384185791015625e-07 ;  /* 0x00000004ffc27435 */ /* 0x000fe200000001ff */
        /* <DEDUP_REMOVED lines=8> */
[----:B------:R-:W-:Y:S01]  /*56a0*/  HFMA2.MMA R194, -RZ, RZ, 0, 4.76837158203125e-07 ;  /* 0x00000008ffc27435 */ /* 0x000fe200000001ff */
[----:B------:R-:W-:-:S02]  /*56b0*/  MOV R198, 0xffffffff ;  /* 0xffffffff00c67802 */ /* 0x000fc40000000f00 */
[----:B------:R-:W-:Y:S02]  /*56c0*/  MOV R193, R195 ;  /* 0x000000c300c17202 */ /* 0x000fe40000000f00 */
[----:B------:R-:W-:Y:S02]  /*56d0*/  MOV R192, 0x56f0 ;  /* 0x000056f000c07802 */ /* 0x000fe40000000f00 */
[----:B------:R-:W-:Y:S05]  /*56e0*/  CALL.REL.NOINC `($__internal_104_$__cuda_sm70_shflsync_bfly_p) ;  /* 0x0000018000007944 */ /* 0x000fea0003c00000 */
[----:B-1----:R-:W-:Y:S01]  /*56f0*/  MOV R197, R194 ;  /* 0x000000c200c57202 */ /* 0x002fe20000000f00 */
[----:B------:R-:W-:Y:S01]  /*5700*/  HFMA2.MMA R194, -RZ, RZ, 0, 4.76837158203125e-07 ;  /* 0x00000008ffc27435 */ /* 0x000fe200000001ff */
        /* <DEDUP_REMOVED lines=8> */
[----:B------:R-:W-:Y:S01]  /*5790*/  HFMA2.MMA R194, -RZ, RZ, 0, 9.5367431640625e-07 ;  /* 0x00000010ffc27435 */ /* 0x000fe200000001ff */
[----:B------:R-:W-:-:S02]  /*57a0*/  MOV R198, 0xffffffff ;  /* 0xffffffff00c67802 */ /* 0x000fc40000000f00 */
[----:B------:R-:W-:Y:S02]  /*57b0*/  MOV R193, R195 ;  /* 0x000000c300c17202 */ /* 0x000fe40000000f00 */
[----:B------:R-:W-:Y:S02]  /*57c0*/  MOV R192, 0x57e0 ;  /* 0x000057e000c07802 */ /* 0x000fe40000000f00 */
[----:B------:R-:W-:Y:S05]  /*57d0*/  CALL.REL.NOINC `($__internal_104_$__cuda_sm70_shflsync_bfly_p) ;  /* 0x0000009000007944 */ /* 0x000fea0003c00000 */
[----:B-1----:R-:W-:Y:S01]  /*57e0*/  MOV R197, R194 ;  /* 0x000000c200c57202 */ /* 0x002fe20000000f00 */
[----:B------:R-:W-:Y:S01]  /*57f0*/  HFMA2.MMA R194, -RZ, RZ, 0, 9.5367431640625e-07 ;  /* 0x00000010ffc27435 */ /* 0x000fe200000001ff */
[----:B------:R-:W-:Y:S02]  /*5800*/  MOV R193, R196 ;  /* 0x000000c400c17202 */ /* 0x000fe40000000f00 */
[----:B------:R-:W-:Y:S02]  /*5810*/  MOV R199, 0x1f ;  /* 0x0000001f00c77802 */ /* 0x000fe40000000f00 */
[----:B------:R-:W-:Y:S02]  /*5820*/  MOV R198, 0xffffffff ;  /* 0xffffffff00c67802 */ /* 0x000fe40000000f00 */
[----:B------:R-:W-:-:S02]  /*5830*/  MOV R192, 0x5850 ;  /* 0x0000585000c07802 */ /* 0x000fc40000000f00 */
[----:B------:R-:W-:Y:S05]  /*5840*/  CALL.REL.NOINC `($__internal_104_$__cuda_sm70_shflsync_bfly_p) ;  /* 0x0000002000007944 */ /* 0x000fea0003c00000 */
[----:B-1----:R-:W-:Y:S01]  /*5850*/  MOV R192, R194 ;  /* 0x000000c200c07202 */ /* 0x002fe20000000f00 */
[----:B------:R-:W-:Y:S05]  /*5860*/  BRA `(.L_x_6601) ;  /* 0xffffc75000007947 */ /* 0x000fea000383ffff */
        .weak           $__internal_104_$__cuda_sm70_shflsync_bfly_p
        .type           $__internal_104_$__cuda_sm70_shflsync_bfly_p,@function
        .size           $__internal_104_$__cuda_sm70_shflsync_bfly_p,(.L_x_12406 - $__internal_104_$__cuda_sm70_shflsync_bfly_p)
$__internal_104_$__cuda_sm70_shflsync_bfly_p:
[----:B------:R-:W-:Y:S04]  /*5870*/  WARPSYNC R198 ;  /* 0x000000c600007348 */ /* 0x000fe80003800000 */
[----:B------:R0:W1:Y:S02]  /*5880*/  SHFL.BFLY PT, R194, R193, R194, R199 ;  /* 0x0c0000c2c1c27389 */ /* 0x00006400000e00c7 */
[----:B0-----:R-:W-:-:S06]  /*5890*/  HFMA2.MMA R193, -RZ, RZ, 0, 0 ;  /* 0x00000000ffc17435 */ /* 0x001fcc00000001ff */
[----:B------:R-:W-:Y:S05]  /*58a0*/  RET.REL.NODEC R192 `(_ZN10layer_norm13ln_bwd_kernelINS_13Kernel_traitsIf6__halfS2_S2_fjLj1024ELj1ELj4ELj1ELj16ENS_18Kernel_traits_baseILj1024EfS2_S2_S2_fjLj128EEEEELb0ELb1ELb0ELb0EEEvNS_9BwdParamsE) ;  /* 0xffffa750c0007950 */ /* 0x000fea0003c3ffff */
.L_x_6602:
        /* <DEDUP_REMOVED lines=13> */
.L_x_12406:


//--------------------- .text._ZN10layer_norm13ln_bwd_kernelINS_13Kernel_traitsIf6__halfS2_S2_fjLj1024ELj1ELj4ELj1ELj16ENS_18Kernel_traits_baseILj1024EfS2_S2_S2_fjLj128EEEEELb0ELb1ELb0ELb1EEEvNS_9BwdParamsE --------------------------
	.section	.text._ZN10layer_norm13ln_bwd_kernelINS_13Kernel_traitsIf6__halfS2_S2_fjLj1024ELj1ELj4ELj1ELj16ENS_18Kernel_traits_baseILj1024EfS2_S2_S2_fjLj128EEEEELb0ELb1ELb0ELb1EEEvNS_9BwdParamsE,"ax",@progbits
	.sectioninfo	@"SHI_REGISTERS=255"
	.align	128
        .global         _ZN10layer_norm13ln_bwd_kernelINS_13Kernel_traitsIf6__halfS2_S2_fjLj1024ELj1ELj4ELj1ELj16ENS_18Kernel_traits_baseILj1024EfS2_S2_S2_fjLj128EEEEELb0ELb1ELb0ELb1EEEvNS_9BwdParamsE
        .type           _ZN10layer_norm13ln_bwd_kernelINS_13Kernel_traitsIf6__halfS2_S2_fjLj1024ELj1ELj4ELj1ELj16ENS_18Kernel_traits_baseILj1024EfS2_S2_S2_fjLj128EEEEELb0ELb1ELb0ELb1EEEvNS_9BwdParamsE,@function
        .size           _ZN10layer_norm13ln_bwd_kernelINS_13Kernel_traitsIf6__halfS2_S2_fjLj1024ELj1ELj4ELj1ELj16ENS_18Kernel_traits_baseILj1024EfS2_S2_S2_fjLj128EEEEELb0ELb1ELb0ELb1EEEvNS_9BwdParamsE,(.L_x_12407 - _ZN10layer_norm13ln_bwd_kernelINS_13Kernel_traitsIf6__halfS2_S2_fjLj1024ELj1ELj4ELj1ELj16ENS_18Kernel_traits_baseILj1024EfS2_S2_S2_fjLj128EEEEELb0ELb1ELb0ELb1EEEvNS_9BwdParamsE)
        .other          _ZN10layer_norm13ln_bwd_kernelINS_13Kernel_traitsIf6__halfS2_S2_fjLj1024ELj1ELj4ELj1ELj16ENS_18Kernel_traits_baseILj1024EfS2_S2_S2_fjLj128EEEEELb0ELb1ELb0ELb1EEEvNS_9BwdParamsE,@"STO_CUDA_ENTRY STV_DEFAULT"
_ZN10layer_norm13ln_bwd_kernelINS_13Kernel_traitsIf6__halfS2_S2_fjLj1024ELj1ELj4ELj1ELj16ENS_18Kernel_traits_baseILj1024EfS2_S2_S2_fjLj128EEEEELb0ELb1ELb0ELb1EEEvNS_9BwdParamsE:
.text._ZN10layer_norm13ln_bwd_kernelINS_13Kernel_traitsIf6__halfS2_S2_fjLj1024ELj1ELj4ELj1ELj16ENS_18Kernel_traits_baseILj1024EfS2_S2_S2_fjLj128EEEEELb0ELb1ELb0ELb1EEEvNS_9BwdParamsE:
        /* <DEDUP_REMOVED lines=59> */
.L_x_6604:
        /* <DEDUP_REMOVED lines=16> */
[----:B------:R-:W-:Y:S01]  /*04b0*/  HFMA2.MMA R199, -RZ, RZ, 0, 0 ;  /* 0x00000000ffc77435 */ /* 0x000fe200000001ff */
[----:B------:R-:W-:Y:S01]  /*04c0*/  CS2R R250, SRZ ;  /* 0x0000000000fa7805 */ /* 0x000fe2000001ff00 */
[----:B------:R-:W-:Y:S01]  /*04d0*/  CS2R R248, SRZ ;  /* 0x0000000000f87805 */ /* 0x000fe2000001ff00 */
[----:B------:R1:W5:Y:S01]  /*04e0*/  LDG.E.128 R92, [R2.64+0x10] ;  /* 0x00001004025c7981 */ /* 0x000362000c1e1d00 */
[----:B------:R-:W-:Y:S01]  /*04f0*/  CS2R R246, SRZ ;  /* 0x0000000000f67805 */ /* 0x000fe2000001ff00 */
[----:B------:R-:W-:Y:S01]  /*0500*/  CS2R R244, SRZ ;  /* 0x0000000000f47805 */ /* 0x000fe2000001ff00 */
[----:B------:R-:W-:Y:S01]  /*0510*/  CS2R R242, SRZ ;  /* 0x0000000000f27805 */ /* 0x000fe2000001ff00 */
[----:B------:R1:W5:Y:S01]  /*0520*/  LDG.E.128 R88, [R2.64+0x400] ;  /* 0x0004000402587981 */ /* 0x000362000c1e1d00 */
[----:B------:R-:W-:Y:S01]  /*0530*/  MOV R241, RZ ;  /* 0x000000ff00f17202 */ /* 0x000fe20000000f00 */
[----:B------:R-:W-:Y:S01]  /*0540*/  CS2R R208, SRZ ;  /* 0x0000000000d07805 */ /* 0x000fe2000001ff00 */
[----:B------:R-:W-:Y:S01]  /*0550*/  MOV R203, RZ ;  /* 0x000000ff00cb7202 */ /* 0x000fe20000000f00 */
        /* <DEDUP_REMOVED lines=48> */
[----:B------:R2:W5:Y:S02]  /*0860*/  LDG.E.128 R36, [R4.64+0xc10] ;  /* 0x000c100404247981 */ /* 0x000564000c1e1d00 */
[----:B0-2---:R-:W-:-:S02]  /*0870*/  CS2R R4, SRZ ;  /* 0x0000000000047805 */ /* 0x005fc4000001ff00 */
.L_x_6610:
[----:B------:R-:W0:Y:S01]  /*0880*/  S2R R122, SR_TID.X ;  /* 0x00000000007a7919 */ /* 0x000e220000002100 */
[----:B------:R-:W-:Y:S01]  /*0890*/  ISETP.NE.U32.AND P1, PT, RZ, c[0x0][0x1c0], PT ;  /* 0x00007000ff007a0c */ /* 0x000fe20003f25070 */
[----:B------:R-:W-:Y:S01]  /*08a0*/  IMAD R0, R196, c[0x0][0x168], RZ ;  /* 0x00005a00c4007a24 */ /* 0x000fe200078e02ff */
[----:B------:R-:W-:-:S02]  /*08b0*/  SHF.R.S32.HI R125, RZ, 0x1f, R196 ;  /* 0x0000001fff7d7819 */ /* 0x000fc400000114c4 */
[----:B------:R-:W-:Y:S02]  /*08c0*/  ISETP.NE.AND.EX P1, PT, RZ, c[0x0][0x1c4], PT, P1 ;  /* 0x00007100ff007a0c */ /* 0x000fe40003f25310 */
[----:B------:R-:W-:Y:S02]  /*08d0*/  SHF.R.S32.HI R121, RZ, 0x1f, R0 ;  /* 0x0000001fff797819 */ /* 0x000fe40000011400 */
[----:B------:R-:W-:Y:S02]  /*08e0*/  MOV R187, 0x10 ;  /* 0x0000001000bb7802 */ /* 0x000fe40000000f00 */
        /* <DEDUP_REMOVED lines=10> */
[C---:B------:R-:W-:Y:S01]  /*0990*/  IMAD.WIDE.U32 R122, R0.reuse, R187, c[0x0][0x188] ;  /* 0x00006200007a7625 */ /* 0x040fe200078e00bb */
[----:B------:R-:W-:-:S03]  /*09a0*/  IADD3 R202, R0, 0x40, RZ ;  /* 0x0000004000ca7810 */ /* 0x000fc60007ffe0ff */
[CC--:B------:R-:W-:Y:S01]  /*09b0*/  IMAD.WIDE.U32 R124, R0.reuse, R187.reuse, c[0x0][0x208] ;  /* 0x00008200007c7625 */ /* 0x0c0fe200078e00bb */
[----:B------:R-:W-:Y:S01]  /*09c0*/  IADD3 R198, R0, 0x60, RZ ;  /* 0x0000006000c67810 */ /* 0x000fe20007ffe0ff */
[----:B0-----:R-:W4:Y:S02]  /*09d0*/  LDG.E.128 R120, [R122.64] ;  /* 0x000000047a787981 */ /* 0x001f24000c1e1d00 */
[----:B------:R-:W-:Y:S02]  /*09e0*/  IMAD.WIDE.U32 R128, R187, R206, c[0x0][0x188] ;  /* 0x00006200bb807625 */ /* 0x000fe400078e00ce */
[----:B------:R-:W4:Y:S02]  /*09f0*/  LDG.E.128 R124, [R124.64] ;  /* 0x000000047c7c7981 */ /* 0x000f24000c1e1d00 */
[-C--:B------:R-:W-:Y:S02]  /*0a00*/  IMAD.WIDE.U32 R132, R202, R187.reuse, c[0x0][0x188] ;  /* 0x00006200ca847625 */ /* 0x080fe400078e00bb */
[----:B------:R-:W4:Y:S02]  /*0a10*/  LDG.E.128 R128, [R128.64] ;  /* 0x0000000480807981 */ /* 0x000f24000c1e1d00 */
[----:B------:R-:W-:-:S02]  /*0a20*/  IMAD.WIDE.U32 R138, R198, R187, c[0x0][0x188] ;  /* 0x00006200c68a7625 */ /* 0x000fc400078e00bb */
[----:B------:R-:W4:Y:S02]  /*0a30*/  LDG.E.128 R132, [R132.64] ;  /* 0x0000000484847981 */ /* 0x000f24000c1e1d00 */
[----:B------:R-:W-:Y:S02]  /*0a40*/  IMAD.WIDE R180, R196, R181, c[0x0][0x1a8] ;  /* 0x00006a00c4b47625 */ /* 0x000fe400078e02b5 */
        /* <DEDUP_REMOVED lines=21> */
[----:B--2---:R-:W-:Y:S01]  /*0ba0*/  @P1 HADD2.F32 R204, -RZ, R211.H0_H0 ;  /* 0x200000d3ffcc1230 */ /* 0x004fe20000004100 */
[----:B-1----:R-:W-:-:S04]  /*0bb0*/  ISETP.NE.AND P1, PT, R213, RZ, PT ;  /* 0x000000ffd500720c */ /* 0x002fc80003f25270 */
[----:B---3--:R-:W-:Y:S01]  /*0bc0*/  FSEL R180, R210, RZ, !P1 ;  /* 0x000000ffd2b47208 */ /* 0x008fe20004800000 */
[--C-:B----4-:R-:W-:Y:S02]  /*0bd0*/  HADD2.F32 R222, -RZ, R120.reuse.H0_H0 ;  /* 0x20000078ffde7230 */ /* 0x110fe40000004100 */
[----:B------:R-:W-:Y:S02]  /*0be0*/  HADD2.F32 R237, -RZ, R120.H1_H1 ;  /* 0x30000078ffed7230 */ /* 0x000fe40000004100 */
[--C-:B------:R-:W-:Y:S02]  /*0bf0*/  HADD2.F32 R212, -RZ, R124.reuse.H0_H0 ;  /* 0x2000007cffd47230 */ /* 0x100fe40000004100 */
[----:B0-----:R-:W-:Y:S02]  /*0c00*/  HADD2.F32 R184, -RZ, R124.H1_H1 ;  /* 0x3000007cffb87230 */ /* 0x001fe40000004100 */
        /* <DEDUP_REMOVED lines=13> */
[----:B------:R-:W-:Y:S01]  /*0ce0*/  HADD2.F32 R127, -RZ, R128.H1_H1 ;  /* 0x30000080ff7f7230 */ /* 0x000fe20000004100 */
[----:B------:R-:W-:Y:S01]  /*0cf0*/  FADD.FTZ R128, -R180, R222 ;  /* 0x000000deb4807221 */ /* 0x000fe20000010100 */
[----:B------:R-:W-:-:S02]  /*0d00*/  HADD2.F32 R130, -RZ, R132.H0_H0 ;  /* 0x20000084ff827230 */ /* 0x000fc40000004100 */
[----:B------:R-:W-:Y:S01]  /*0d10*/  HADD2.F32 R132, -RZ, R132.H1_H1 ;  /* 0x30000084ff847230 */ /* 0x000fe20000004100 */
[C---:B------:R-:W-:Y:S01]  /*0d20*/  FADD.FTZ R237, -R180.reuse, R237 ;  /* 0x000000edb4ed7221 */ /* 0x040fe20000010100 */
[--C-:B------:R-:W-:Y:S01]  /*0d30*/  HADD2.F32 R218, -RZ, R129.reuse.H0_H0 ;  /* 0x20000081ffda7230 */ /* 0x100fe20000004100 */
[C---:B------:R-:W-:Y:S01]  /*0d40*/  FADD.FTZ R127, -R180.reuse, R127 ;  /* 0x0000007fb47f7221 */ /* 0x040fe20000010100 */
[----:B------:R-:W-:Y:S01]  /*0d50*/  HADD2.F32 R226, -RZ, R129.H1_H1 ;  /* 0x30000081ffe27230 */ /* 0x000fe20000004100 */
[C---:B------:R-:W-:Y:S01]  /*0d60*/  FADD.FTZ R230, -R180.reuse, R230 ;  /* 0x000000e6b4e67221 */ /* 0x040fe20000010100 */
[--C-:B------:R-:W-:Y:S01]  /*0d70*/  HADD2.F32 R129, -RZ, R136.reuse.H0_H0 ;  /* 0x20000088ff817230 */ /* 0x100fe20000004100 */
[C---:B------:R-:W-:Y:S01]  /*0d80*/  FMUL.FTZ R128, R205.reuse, R128 ;  /* 0x00000080cd807220 */ /* 0x040fe20000410000 */
[----:B------:R-:W-:Y:S01]  /*0d90*/  HADD2.F32 R238, -RZ, R136.H1_H1 ;  /* 0x30000088ffee7230 */ /* 0x000fe20000004100 */
[C---:B------:R-:W-:Y:S01]  /*0da0*/  FADD.FTZ R136, -R180.reuse, R132 ;  /* 0x00000084b4887221 */ /* 0x040fe20000010100 */
[--C-:B------:R-:W-:Y:S01]  /*0db0*/  HADD2.F32 R211, -RZ, R121.reuse.H0_H0 ;  /* 0x20000079ffd37230 */ /* 0x100fe20000004100 */
[C---:B------:R-:W-:Y:S01]  /*0dc0*/  FMUL.FTZ R237, R205.reuse, R237 ;  /* 0x000000edcded7220 */ /* 0x040fe20000410000 */
[----:B------:R-:W-:Y:S01]  /*0dd0*/  HADD2.F32 R132, -RZ, R140.H0_H0 ;  /* 0x2000008cff847230 */ /* 0x000fe20000004100 */
[----:B------:R-:W-:Y:S01]  /*0de0*/  FADD.FTZ R225, -R180, R225 ;  /* 0x000000e1b4e17221 */ /* 0x000fe20000010100 */
[----:B------:R-:W-:Y:S01]  /*0df0*/  HADD2.F32 R231, -RZ, R142.H0_H0 ;  /* 0x2000008effe77230 */ /* 0x000fe20000004100 */
[----:B------:R-:W-:Y:S01]  /*0e00*/  FADD.FTZ R154, R212, R154 ;  /* 0x0000009ad49a7221 */ /* 0x000fe20000010000 */
[----:B------:R-:W-:Y:S01]  /*0e10*/  HADD2.F32 R216, -RZ, R121.H1_H1 ;  /* 0x30000079ffd87230 */ /* 0x000fe20000004100 */
[----:B------:R-:W-:Y:S01]  /*0e20*/  FFMA.FTZ R194, R128, R212, R194 ;  /* 0x000000d480c27223 */ /* 0x000fe200000100c2 */
[----:B------:R-:W-:Y:S01]  /*0e30*/  HADD2.F32 R140, -RZ, R140.H1_H1 ;  /* 0x3000008cff8c7230 */ /* 0x000fe20000004100 */
[C---:B------:R-:W-:Y:S01]  /*0e40*/  FMUL.FTZ R127, R205.reuse, R127 ;  /* 0x0000007fcd7f7220 */ /* 0x040fe20000410000 */
[----:B------:R-:W-:Y:S01]  /*0e50*/  HADD2.F32 R142, -RZ, R142.H1_H1 ;  /* 0x3000008eff8e7230 */ /* 0x000fe20000004100 */
[----:B------:R-:W-:Y:S01]  /*0e60*/  FMUL.FTZ R230, R205, R230 ;  /* 0x000000e6cde67220 */ /* 0x000fe20000410000 */
[--C-:B------:R-:W-:Y:S01]  /*0e70*/  HADD2.F32 R217, -RZ, R134.reuse.H0_H0 ;  /* 0x20000086ffd97230 */ /* 0x100fe20000004100 */
[----:B------:R-:W-:Y:S01]  /*0e80*/  FMUL.FTZ R212, R96, R212 ;  /* 0x000000d460d47220 */ /* 0x000fe20000410000 */
[----:B------:R-:W-:Y:S01]  /*0e90*/  HADD2.F32 R219, -RZ, R134.H1_H1 ;  /* 0x30000086ffdb7230 */ /* 0x000fe20000004100 */
[----:B------:R-:W-:Y:S01]  /*0ea0*/  FADD.FTZ R134, -R180, R130 ;  /* 0x00000082b4867221 */ /* 0x000fe20000010100 */
[--C-:B------:R-:W-:Y:S01]  /*0eb0*/  HADD2.F32 R232, -RZ, R131.reuse.H0_H0 ;  /* 0x20000083ffe87230 */ /* 0x100fe20000004100 */
[----:B------:R-:W-:Y:S01]  /*0ec0*/  FADD.FTZ R155, R184, R155 ;  /* 0x0000009bb89b7221 */ /* 0x000fe20000010000 */
[----:B------:R-:W-:Y:S01]  /*0ed0*/  HADD2.F32 R234, -RZ, R131.H1_H1 ;  /* 0x30000083ffea7230 */ /* 0x000fe20000004100 */
[----:B------:R-:W-:-:S02]  /*0ee0*/  FFMA.FTZ R195, R237, R184, R195 ;  /* 0x000000b8edc37223 */ /* 0x000fc400000100c3 */
[----:B------:R-:W-:Y:S02]  /*0ef0*/  FMUL.FTZ R130, R97, R184 ;  /* 0x000000b861827220 */ /* 0x000fe40000410000 */
[C---:B------:R-:W-:Y:S02]  /*0f00*/  FADD.FTZ R131, -R180.reuse, R211 ;  /* 0x000000d3b4837221 */ /* 0x040fe40000010100 */
[----:B------:R-:W-:Y:S02]  /*0f10*/  FMUL.FTZ R184, R205, R225 ;  /* 0x000000e1cdb87220 */ /* 0x000fe40000410000 */
[----:B------:R-:W-:Y:S02]  /*0f20*/  FADD.FTZ R211, -R180, R216 ;  /* 0x000000d8b4d37221 */ /* 0x000fe40000010100 */
        /* <DEDUP_REMOVED lines=8> */
[--C-:B------:R-:W-:Y:S01]  /*0fb0*/  HADD2.F32 R181, -RZ, R138.reuse.H0_H0 ;  /* 0x2000008affb57230 */ /* 0x100fe20000004100 */
[C---:B------:R-:W-:Y:S01]  /*0fc0*/  FADD.FTZ R210, -R180.reuse, R186 ;  /* 0x000000bab4d27221 */ /* 0x040fe20000010100 */
[----:B------:R-:W-:Y:S01]  /*0fd0*/  HADD2.F32 R121, -RZ, R138.H1_H1 ;  /* 0x3000008aff797230 */ /* 0x000fe20000004100 */
[----:B------:R-:W-:-:S02]  /*0fe0*/  FADD.FTZ R138, -R180, R129 ;  /* 0x00000081b48a7221 */ /* 0x000fc40000010100 */
[C---:B------:R-:W-:Y:S02]  /*0ff0*/  FMUL.FTZ R211, R205.reuse, R211 ;  /* 0x000000d3cdd37220 */ /* 0x040fe40000410000 */
[----:B------:R-:W-:Y:S02]  /*1000*/  FMUL.FTZ R131, R205, R131 ;  /* 0x00000083cd837220 */ /* 0x000fe40000410000 */
[----:B------:R-:W-:Y:S02]  /*1010*/  FMUL.FTZ R129, R98, R124 ;  /* 0x0000007c62817220 */ /* 0x000fe40000410000 */
[----:B------:R-:W-:Y:S02]  /*1020*/  FADD.FTZ R142, R142, R130 ;  /* 0x000000828e8e7221 */ /* 0x000fe40000010000 */
[----:B------:R-:W-:Y:S02]  /*1030*/  FFMA.FTZ R140, R237, R130, R140 ;  /* 0x00000082ed8c7223 */ /* 0x000fe4000001008c */
[----:B------:R-:W-:-:S02]  /*1040*/  FADD.FTZ R186, -R180, R214 ;  /* 0x000000d6b4ba7221 */ /* 0x000fc40000010100 */
[----:B------:R-:W-:Y:S02]  /*1050*/  FADD.FTZ R153, R187, R153 ;  /* 0x00000099bb997221 */ /* 0x000fe40000010000 */
[----:B------:R-:W-:Y:S02]  /*1060*/  FMUL.FTZ R210, R205, R210 ;  /* 0x000000d2cdd27220 */ /* 0x000fe40000410000 */
[-C--:B------:R-:W-:Y:S02]  /*1070*/  FFMA.FTZ R193, R211, R187.reuse, R193 ;  /* 0x000000bbd3c17223 */ /* 0x080fe400000100c1 */
[----:B------:R-:W-:Y:S02]  /*1080*/  FMUL.FTZ R187, R99, R187 ;  /* 0x000000bb63bb7220 */ /* 0x000fe40000410000 */
[----:B------:R-:W-:Y:S02]  /*1090*/  FADD.FTZ R142, R142, R129 ;  /* 0x000000818e8e7221 */ /* 0x000fe40000010000 */
[----:B------:R-:W-:-:S02]  /*10a0*/  FFMA.FTZ R140, R131, R129, R140 ;  /* 0x00000081838c7223 */ /* 0x000fc4000001008c */
[----:B------:R-:W-:Y:S02]  /*10b0*/  FADD.FTZ R34, R185, R34 ;  /* 0x00000022b9227221 */ /* 0x000fe40000010000 */
[----:B------:R-:W-:Y:S02]  /*10c0*/  FMUL.FTZ R186, R205, R186 ;  /* 0x000000bacdba7220 */ /* 0x000fe40000410000 */
[-C--:B------:R-:W-:Y:S02]  /*10d0*/  FFMA.FTZ R190, R210, R185.reuse, R190 ;  /* 0x000000b9d2be7223 */ /* 0x080fe400000100be */
[----:B------:R-:W-:Y:S02]  /*10e0*/  FMUL.FTZ R185, R92, R185 ;  /* 0x000000b95cb97220 */ /* 0x000fe40000410000 */
[----:B------:R-:W-:Y:S02]  /*10f0*/  FADD.FTZ R142, R142, R187 ;  /* 0x000000bb8e8e7221 */ /* 0x000fe40000010000 */
[----:B------:R-:W-:-:S02]  /*1100*/  FFMA.FTZ R140, R211, R187, R140 ;  /* 0x000000bbd38c7223 */ /* 0x000fc4000001008c */
[----:B------:R-:W-:Y:S02]  /*1110*/  FADD.FTZ R220, -R180, R220 ;  /* 0x000000dcb4dc7221 */ /* 0x000fe40000010100 */
[----:B------:R-:W-:Y:S02]  /*1120*/  FADD.FTZ R35, R125, R35 ;  /* 0x000000237d237221 */ /* 0x000fe40000010000 */
[-C--:B------:R-:W-:Y:S02]  /*1130*/  FFMA.FTZ R191, R186, R125.reuse, R191 ;  /* 0x0000007dbabf7223 */ /* 0x080fe400000100bf */
[----:B------:R-:W-:Y:S02]  /*1140*/  FMUL.FTZ R125, R93, R125 ;  /* 0x0000007d5d7d7220 */ /* 0x000fe40000410000 */
[----:B------:R-:W-:Y:S02]  /*1150*/  FADD.FTZ R142, R142, R185 ;  /* 0x000000b98e8e7221 */ /* 0x000fe40000010000 */
[----:B------:R-:W-:-:S02]  /*1160*/  FFMA.FTZ R140, R210, R185, R140 ;  /* 0x000000b9d28c7223 */ /* 0x000fc4000001008c */
        /* <DEDUP_REMOVED lines=15> */
[--C-:B------:R-:W-:Y:S01]  /*1260*/  HADD2.F32 R213, -RZ, R133.reuse.H0_H0 ;  /* 0x20000085ffd57230 */ /* 0x100fe20000004100 */
[----:B------:R-:W-:Y:S01]  /*1270*/  FADD.FTZ R30, R132, R30 ;  /* 0x0000001e841e7221 */ /* 0x000fe20000010000 */
[----:B------:R-:W-:Y:S01]  /*1280*/  HADD2.F32 R215, -RZ, R133.H1_H1 ;  /* 0x30000085ffd77230 */ /* 0x000fe20000004100 */
[----:B------:R-:W-:Y:S02]  /*1290*/  FADD.FTZ R133, -R180, R218 ;  /* 0x000000dab4857221 */ /* 0x000fe40000010100 */
        /* <DEDUP_REMOVED lines=35> */
[----:B------:R-:W-:-:S02]  /*14d0*/  FADD.FTZ R24, R235, R24 ;  /* 0x00000018eb187221 */ /* 0x000fc40000010000 */
[----:B------:R-:W-:Y:S02]  /*14e0*/  FMUL.FTZ R234, R205, R234 ;  /* 0x000000eacdea7220 */ /* 0x000fe40000410000 */
[-C--:B------:R-:W-:Y:S01]  /*14f0*/  FFMA.FTZ R172, R232, R235.reuse, R172 ;  /* 0x000000ebe8ac7223 */ /* 0x080fe200000100ac */
[--C-:B------:R-:W-:Y:S01]  /*1500*/  HADD2.F32 R221, -RZ, R135.reuse.H0_H0 ;  /* 0x20000087ffdd7230 */ /* 0x100fe20000004100 */
[----:B------:R-:W-:Y:S01]  /*1510*/  FMUL.FTZ R235, R86, R235 ;  /* 0x000000eb56eb7220 */ /* 0x000fe20000410000 */
[----:B------:R-:W-:Y:S01]  /*1520*/  HADD2.F32 R223, -RZ, R135.H1_H1 ;  /* 0x30000087ffdf7230 */ /* 0x000fe20000004100 */
[----:B------:R-:W-:Y:S02]  /*1530*/  FADD.FTZ R142, R142, R233 ;  /* 0x000000e98e8e7221 */ /* 0x000fe40000010000 */
[----:B------:R-:W-:Y:S01]  /*1540*/  FFMA.FTZ R140, R230, R233, R140 ;  /* 0x000000e9e68c7223 */ /* 0x000fe2000001008c */
[----:B------:R-:W-:Y:S01]  /*1550*/  HADD2.F32 R135, -RZ, R144.H0_H0 ;  /* 0x20000090ff877230 */ /* 0x000fe20000004100 */
        /* <DEDUP_REMOVED lines=8> */
[----:B------:R-:W-:Y:S01]  /*15e0*/  HADD2.F32 R137, -RZ, R144.H1_H1 ;  /* 0x30000090ff897230 */ /* 0x000fe20000004100 */
[----:B------:R-:W-:-:S02]  /*15f0*/  FADD.FTZ R213, -R180, R213 ;  /* 0x000000d5b4d57221 */ /* 0x000fc40000010100 */
[----:B------:R-:W-:Y:S02]  /*1600*/  FADD.FTZ R22, R135, R22 ;  /* 0x0000001687167221 */ /* 0x000fe40000010000 */
[-C--:B------:R-:W-:Y:S02]  /*1610*/  FFMA.FTZ R170, R134, R135.reuse, R170 ;  /* 0x0000008786aa7223 */ /* 0x080fe400000100aa */
[----:B------:R-:W-:Y:S02]  /*1620*/  FMUL.FTZ R136, R205, R136 ;  /* 0x00000088cd887220 */ /* 0x000fe40000410000 */
[----:B------:R-:W-:Y:S02]  /*1630*/  FMUL.FTZ R135, R80, R135 ;  /* 0x0000008750877220 */ /* 0x000fe40000410000 */
[----:B------:R-:W-:Y:S02]  /*1640*/  FADD.FTZ R142, R142, R236 ;  /* 0x000000ec8e8e7221 */ /* 0x000fe40000010000 */
[----:B------:R-:W-:Y:S01]  /*1650*/  FFMA.FTZ R140, R234, R236, R140 ;  /* 0x000000ecea8c7223 */ /* 0x000fe2000001008c */
[----:B------:R-:W-:Y:S01]  /*1660*/  HADD2.F32 R214, -RZ, R145.H0_H0 ;  /* 0x20000091ffd67230 */ /* 0x000fe20000004100 */
[----:B------:R-:W-:-:S02]  /*1670*/  FADD.FTZ R215, -R180, R215 ;  /* 0x000000d7b4d77221 */ /* 0x000fc40000010100 */
[----:B------:R-:W-:Y:S02]  /*1680*/  FADD.FTZ R219, -R180, R219 ;  /* 0x000000dbb4db7221 */ /* 0x000fe40000010100 */
[----:B------:R-:W-:Y:S02]  /*1690*/  FADD.FTZ R23, R137, R23 ;  /* 0x0000001789177221 */ /* 0x000fe40000010000 */
[----:B------:R-:W-:Y:S02]  /*16a0*/  FFMA.FTZ R171, R136, R137, R171 ;  /* 0x0000008988ab7223 */ /* 0x000fe400000100ab */
[----:B------:R-:W-:Y:S01]  /*16b0*/  FMUL.FTZ R213, R205, R213 ;  /* 0x000000d5cdd57220 */ /* 0x000fe20000410000 */
[----:B------:R-:W-:Y:S01]  /*16c0*/  HADD2.F32 R218, -RZ, R146.H0_H0 ;  /* 0x20000092ffda7230 */ /* 0x000fe20000004100 */
[----:B------:R-:W-:Y:S02]  /*16d0*/  FMUL.FTZ R137, R81, R137 ;  /* 0x0000008951897220 */ /* 0x000fe40000410000 */
[----:B------:R-:W-:-:S02]  /*16e0*/  FADD.FTZ R142, R142, R135 ;  /* 0x000000878e8e7221 */ /* 0x000fc40000010000 */
[----:B------:R-:W-:Y:S01]  /*16f0*/  FFMA.FTZ R144, R134, R135, R140 ;  /* 0x0000008786907223 */ /* 0x000fe2000001008c */
[----:B------:R-:W-:Y:S01]  /*1700*/  HADD2.F32 R216, -RZ, R145.H1_H1 ;  /* 0x30000091ffd87230 */ /* 0x000fe20000004100 */
[----:B------:R-:W-:Y:S01]  /*1710*/  FADD.FTZ R217, -R180, R217 ;  /* 0x000000d9b4d97221 */ /* 0x000fe20000010100 */
[----:B------:R-:W-:Y:S01]  /*1720*/  HADD2.F32 R146, -RZ, R146.H1_H1 ;  /* 0x30000092ff927230 */ /* 0x000fe20000004100 */
[----:B------:R-:W-:Y:S02]  /*1730*/  FADD.FTZ R20, R214, R20 ;  /* 0x00000014d6147221 */ /* 0x000fe40000010000 */
[----:B------:R-:W-:Y:S02]  /*1740*/  FFMA.FTZ R168, R213, R214, R168 ;  /* 0x000000d6d5a87223 */ /* 0x000fe400000100a8 */
[C---:B------:R-:W-:Y:S02]  /*1750*/  FMUL.FTZ R215, R205.reuse, R215 ;  /* 0x000000d7cdd77220 */ /* 0x040fe40000410000 */
        /* <DEDUP_REMOVED lines=8> */
[----:B------:R-:W-:Y:S02]  /*17e0*/  FADD.FTZ R19, R146, R19 ;  /* 0x0000001392137221 */ /* 0x000fe40000010000 */
[-C--:B------:R-:W-:Y:S02]  /*17f0*/  FFMA.FTZ R167, R219, R146.reuse, R167 ;  /* 0x00000092dba77223 */ /* 0x080fe400000100a7 */
[----:B------:R-:W-:Y:S01]  /*1800*/  FMUL.FTZ R220, R77, R146 ;  /* 0x000000924ddc7220 */ /* 0x000fe20000410000 */
[----:B------:R-:W-:Y:S01]  /*1810*/  HADD2.F32 R139, -RZ, R139.H1_H1 ;  /* 0x3000008bff8b7230 */ /* 0x000fe20000004100 */
        /* <DEDUP_REMOVED lines=8> */
[----:B------:R-:W-:Y:S01]  /*18a0*/  FFMA.FTZ R144, R215, R216, R144 ;  /* 0x000000d8d7907223 */ /* 0x000fe20000010090 */
[----:B------:R-:W-:Y:S01]  /*18b0*/  HADD2.F32 R222, -RZ, R147.H0_H0 ;  /* 0x20000093ffde7230 */ /* 0x000fe20000004100 */
[----:B------:R-:W-:-:S02]  /*18c0*/  FADD.FTZ R223, -R180, R223 ;  /* 0x000000dfb4df7221 */ /* 0x000fc40000010100 */
[C---:B------:R-:W-:Y:S02]  /*18d0*/  FADD.FTZ R238, -R180.reuse, R238 ;  /* 0x000000eeb4ee7221 */ /* 0x040fe40000010100 */
        /* <DEDUP_REMOVED lines=9> */
[----:B------:R-:W-:Y:S02]  /*1970*/  FADD.FTZ R146, R146, R218 ;  /* 0x000000da92927221 */ /* 0x000fe40000010000 */
[----:B------:R-:W-:Y:S01]  /*1980*/  FFMA.FTZ R148, R217, R218, R144 ;  /* 0x000000dad9947223 */ /* 0x000fe20000010090 */
[----:B------:R-:W-:Y:S01]  /*1990*/  HADD2.F32 R224, -RZ, R147.H1_H1 ;  /* 0x30000093ffe07230 */ /* 0x000fe20000004100 */
        /* <DEDUP_REMOVED lines=69> */
.L_x_6611:
        /* <DEDUP_REMOVED lines=18> */
.L_x_6612:
[----:B--2---:R-:W-:Y:S01]  /*1f10*/  FADD.FTZ R239, R239, R238 ;  /* 0x000000eeefef7221 */ /* 0x004fe20000010000 */
[----:B------:R-:W2:Y:S01]  /*1f20*/  LDL.LU R240, [R1+0x10] ;  /* 0x0000100001f07983 */ /* 0x000ea20000300800 */
        /* <DEDUP_REMOVED lines=12> */
[----:B------:R-:W3:Y:S01]  /*1ff0*/  LDG.E.128 R128, [R128.64] ;  /* 0x0000000480807981 */ /* 0x000ee2000c1e1d00 */
[-CC-:B------:R-:W-:Y:S01]  /*2000*/  FFMA.FTZ R211, R211, R183.reuse, R182.reuse ;  /* 0x000000b7d3d37223 */ /* 0x180fe200000100b6 */
[----:B------:R-:W-:Y:S01]  /*2010*/  ISETP.NE.U32.AND P1, PT, RZ, c[0x0][0x258], PT ;  /* 0x00009600ff007a0c */ /* 0x000fe20003f25070 */
[-CC-:B------:R-:W-:Y:S02]  /*2020*/  FFMA.FTZ R184, R184, R183.reuse, R182.reuse ;  /* 0x000000b7b8b87223 */ /* 0x180fe400000100b6 */
        /* <DEDUP_REMOVED lines=24> */
[----:B------:R-:W-:Y:S01]  /*21b0*/  FMUL.FTZ R184, R205, R120 ;  /* 0x00000078cdb87220 */ /* 0x000fe20000410000 */
        /* <DEDUP_REMOVED lines=18> */
[----:B------:R-:W-:Y:S01]  /*22e0*/  FMUL.FTZ R184, R184, R204 ;  /* 0x000000ccb8b87220 */ /* 0x000fe20000410000 */
[----:B------:R-:W-:Y:S01]  /*22f0*/  @P1 F2FP.PACK_AB R124, RZ, R212 ;  /* 0x000000d4ff7c123e */ /* 0x000fe200000000ff */
[----:B------:R-:W-:Y:S01]  /*2300*/  FMUL.FTZ R185, R185, R204 ;  /* 0x000000ccb9b97220 */ /* 0x000fe20000410000 */
        /* <DEDUP_REMOVED lines=15> */
[-CC-:B------:R-:W-:Y:S02]  /*2400*/  FFMA.FTZ R239, R126, R183.reuse, R182.reuse ;  /* 0x000000b77eef7223 */ /* 0x180fe400000100b6 */
[----:B------:R-:W-:Y:S02]  /*2410*/  FMUL.FTZ R124, R63, R212 ;  /* 0x000000d43f7c7220 */ /* 0x000fe40000410000 */
[-CC-:B------:R-:W-:Y:S02]  /*2420*/  FFMA.FTZ R238, R133, R183.reuse, R182.reuse ;  /* 0x000000b785ee7223 */ /* 0x180fe400000100b6 */
[--C-:B------:R-:W-:Y:S02]  /*2430*/  FFMA.FTZ R226, R226, R183, R182.reuse ;  /* 0x000000b7e2e27223 */ /* 0x100fe400000100b6 */
[----:B------:R-:W-:Y:S02]  /*2440*/  FADD.FTZ R132, R132, -R239 ;  /* 0x800000ef84847221 */ /* 0x000fe40000010000 */
[----:B0-----:R-:W-:Y:S01]  /*2450*/  FMUL.FTZ R121, R66, R185 ;  /* 0x000000b942797220 */ /* 0x001fe20000410000 */
[----:B------:R-:W4:Y:S01]  /*2460*/  LDL.LU R239, [R1+0x14] ;  /* 0x0000140001ef7983 */ /* 0x000f220000300800 */
[----:B------:R-:W-:-:S02]  /*2470*/  FFMA.FTZ R230, R230, R183, R182 ;  /* 0x000000b7e6e67223 */ /* 0x000fc400000100b6 */
[----:B------:R-:W-:Y:S01]  /*2480*/  FFMA.FTZ R228, R228, R183, R182 ;  /* 0x000000b7e4e47223 */ /* 0x000fe200000100b6 */
[----:B------:R-:W-:Y:S01]  /*2490*/  F2FP.PACK_AB R121, R122, R121 ;  /* 0x000000797a79723e */ /* 0x000fe200000000ff */
[----:B------:R-:W-:Y:S02]  /*24a0*/  FMUL.FTZ R122, R60, R187 ;  /* 0x000000bb3c7a7220 */ /* 0x000fe40000410000 */
[----:B------:R-:W-:Y:S02]  /*24b0*/  FADD.FTZ R238, R227, -R238 ;  /* 0x800000eee3ee7221 */ /* 0x000fe40000010000 */
[----:B------:R-:W-:Y:S02]  /*24c0*/  FADD.FTZ R226, R229, -R226 ;  /* 0x800000e2e5e27221 */ /* 0x000fe40000010000 */
[----:B------:R-:W-:Y:S02]  /*24d0*/  FMUL.FTZ R229, R205, R132 ;  /* 0x00000084cde57220 */ /* 0x000fe40000410000 */
[----:B------:R-:W-:-:S02]  /*24e0*/  FFMA.FTZ R126, R127, R183, R182 ;  /* 0x000000b77f7e7223 */ /* 0x000fc400000100b6 */
[----:B------:R-:W-:Y:S02]  /*24f0*/  FADD.FTZ R228, R231, -R228 ;  /* 0x800000e4e7e47221 */ /* 0x000fe40000010000 */
[----:B------:R-:W-:Y:S02]  /*2500*/  FADD.FTZ R126, R225, -R126 ;  /* 0x8000007ee17e7221 */ /* 0x000fe40000010000 */
[C---:B------:R-:W-:Y:S02]  /*2510*/  FMUL.FTZ R225, R205.reuse, R228 ;  /* 0x000000e4cde17220 */ /* 0x040fe40000410000 */
[-CC-:B------:R-:W-:Y:S02]  /*2520*/  FFMA.FTZ R232, R232, R183.reuse, R182.reuse ;  /* 0x000000b7e8e87223 */ /* 0x180fe400000100b6 */
[----:B------:R-:W-:Y:S02]  /*2530*/  FMUL.FTZ R231, R205, R226 ;  /* 0x000000e2cde77220 */ /* 0x000fe40000410000 */
[----:B------:R-:W-:-:S02]  /*2540*/  FFMA.FTZ R134, R134, R183, R182 ;  /* 0x000000b786867223 */ /* 0x000fc400000100b6 */
[-C--:B------:R-:W-:Y:S02]  /*2550*/  FFMA.FTZ R136, R136, R183.reuse, R182 ;  /* 0x000000b788887223 */ /* 0x080fe400000100b6 */
[----:B------:R-:W-:Y:S02]  /*2560*/  FADD.FTZ R134, R135, -R134 ;  /* 0x8000008687867221 */ /* 0x000fe40000010000 */
[-C--:B------:R-:W-:Y:S02]  /*2570*/  FFMA.FTZ R219, R219, R183.reuse, R182 ;  /* 0x000000b7dbdb7223 */ /* 0x080fe400000100b6 */
[----:B------:R-:W-:Y:S02]  /*2580*/  FADD.FTZ R136, R137, -R136 ;  /* 0x8000008889887221 */ /* 0x000fe40000010000 */
[-CC-:B------:R-:W-:Y:S02]  /*2590*/  FFMA.FTZ R213, R213, R183.reuse, R182.reuse ;  /* 0x000000b7d5d57223 */ /* 0x180fe400000100b6 */
[----:B------:R-:W-:-:S02]  /*25a0*/  FFMA.FTZ R215, R215, R183, R182 ;  /* 0x000000b7d7d77223 */ /* 0x000fc400000100b6 */
[----:B------:R-:W-:Y:S02]  /*25b0*/  FADD.FTZ R220, R220, -R219 ;  /* 0x800000dbdcdc7221 */ /* 0x000fe40000010000 */
[----:B------:R-:W-:Y:S02]  /*25c0*/  FMUL.FTZ R137, R205, R134 ;  /* 0x00000086cd897220 */ /* 0x000fe40000410000 */
[-CC-:B------:R-:W-:Y:S02]  /*25d0*/  FFMA.FTZ R217, R217, R183.reuse, R182.reuse ;  /* 0x000000b7d9d97223 */ /* 0x180fe400000100b6 */
[----:B------:R-:W-:Y:S02]  /*25e0*/  FMUL.FTZ R219, R205, R136 ;  /* 0x00000088cddb7220 */ /* 0x000fe40000410000 */
[----:B------:R-:W-:Y:S02]  /*25f0*/  FADD.FTZ R214, R214, -R213 ;  /* 0x800000d5d6d67221 */ /* 0x000fe40000010000 */
[----:B------:R-:W-:-:S02]  /*2600*/  FFMA.FTZ R221, R221, R183, R182 ;  /* 0x000000b7dddd7223 */ /* 0x000fc400000100b6 */
[----:B------:R-:W-:Y:S02]  /*2610*/  FADD.FTZ R216, R216, -R215 ;  /* 0x800000d7d8d87221 */ /* 0x000fe40000010000 */
[----:B------:R-:W-:Y:S02]  /*2620*/  FADD.FTZ R218, R218, -R217 ;  /* 0x800000d9dada7221 */ /* 0x000fe40000010000 */
[----:B------:R-:W-:Y:S02]  /*2630*/  FADD.FTZ R222, R222, -R221 ;  /* 0x800000dddede7221 */ /* 0x000fe40000010000 */
[C---:B------:R-:W-:Y:S02]  /*2640*/  FMUL.FTZ R217, R205.reuse, R214 ;  /* 0x000000d6cdd97220 */ /* 0x040fe40000410000 */
[----:B------:R-:W-:Y:S02]  /*2650*/  FMUL.FTZ R221, R205, R216 ;  /* 0x000000d8cddd7220 */ /* 0x000fe40000410000 */
[----:B------:R-:W-:-:S02]  /*2660*/  FFMA.FTZ R223, R223, R183, R182 ;  /* 0x000000b7dfdf7223 */ /* 0x000fc400000100b6 */
[C---:B------:R-:W-:Y:S02]  /*2670*/  FMUL.FTZ R135, R205.reuse, R218 ;  /* 0x000000dacd877220 */ /* 0x040fe40000410000 */
[C---:B------:R-:W-:Y:S02]  /*2680*/  FMUL.FTZ R215, R205.reuse, R220 ;  /* 0x000000dccdd77220 */ /* 0x040fe40000410000 */
[----:B------:R-:W-:Y:S02]  /*2690*/  FADD.FTZ R224, R224, -R223 ;  /* 0x800000dfe0e07221 */ /* 0x000fe40000010000 */
[C---:B------:R-:W-:Y:S02]  /*26a0*/  FMUL.FTZ R213, R205.reuse, R222 ;  /* 0x000000decdd57220 */ /* 0x040fe40000410000 */
[----:B------:R-:W-:Y:S01]  /*26b0*/  FMUL.FTZ R223, R205, R224 ;  /* 0x000000e0cddf7220 */ /* 0x000fe20000410000 */
[----:B---3--:R-:W-:-:S05]  /*26c0*/  HADD2.F32 R120, -RZ, R128.H0_H0 ;  /* 0x20000080ff787230 */ /* 0x008fca0000004100 */
        /* <DEDUP_REMOVED lines=10> */
[----:B------:R-:W-:Y:S01]  /*2770*/  FADD.FTZ R120, R233, -R230 ;  /* 0x800000e6e9787221 */ /* 0x000fe20000010000 */
[----:B------:R-:W-:Y:S01]  /*2780*/  @P0 HADD2.F32 R121, -RZ, R105.H0_H0 ;  /* 0x20000069ff790230 */ /* 0x000fe20000004100 */
[----:B------:R-:W-:Y:S01]  /*2790*/  FMUL.FTZ R230, R205, R238 ;  /* 0x000000eecde67220 */ /* 0x000fe20000410000 */
[----:B------:R-:W3:Y:S01]  /*27a0*/  LDL.LU R233, [R1+0x8] ;  /* 0x0000080001e97983 */ /* 0x000ee20000300800 */
[----:B------:R-:W-:Y:S01]  /*27b0*/  @P0 FADD.FTZ R229, R229, R122 ;  /* 0x0000007ae5e50221 */ /* 0x000fe20000010000 */
[----:B------:R-:W-:Y:S01]  /*27c0*/  @P0 HADD2.F32 R122, -RZ, R106.H0_H0 ;  /* 0x2000006aff7a0230 */ /* 0x000fe20000004100 */
[----:B------:R-:W-:Y:S01]  /*27d0*/  @P0 FADD.FTZ R230, R230, R121 ;  /* 0x00000079e6e60221 */ /* 0x000fe20000010000 */
[----:B------:R-:W2:Y:S03]  /*27e0*/  LDL.LU R238, [R1+0xc] ;  /* 0x00000c0001ee7983 */ /* 0x000ea60000300800 */
[----:B------:R-:W-:Y:S01]  /*27f0*/  @P0 FADD.FTZ R225, R225, R122 ;  /* 0x0000007ae1e10221 */ /* 0x000fe20000010000 */
[----:B------:R-:W-:Y:S01]  /*2800*/  @P1 F2FP.PACK_AB R122, RZ, R230 ;  /* 0x000000e6ff7a123e */ /* 0x000fe200000000ff */
[----:B------:R-:W-:-:S02]  /*2810*/  FADD.FTZ R124, R235, -R232 ;  /* 0x800000e8eb7c7221 */ /* 0x000fc40000010000 */
[----:B------:R-:W-:Y:S01]  /*2820*/  FFMA.FTZ R121, R234, R183, R182 ;  /* 0x000000b7ea797223 */ /* 0x000fe200000100b6 */
[----:B------:R-:W-:Y:S01]  /*2830*/  @P1 PRMT R117, R122, 0x7610, R117 ;  /* 0x000076107a751816 */ /* 0x000fe20000000075 */
[----:B------:R-:W-:Y:S01]  /*2840*/  @P0 HADD2.F32 R122, -RZ, R105.H1_H1 ;  /* 0x30000069ff7a0230 */ /* 0x000fe20000004100 */
[----:B------:R-:W-:Y:S01]  /*2850*/  FMUL.FTZ R133, R205, R124 ;  /* 0x0000007ccd857220 */ /* 0x000fe20000410000 */
[--C-:B------:R-:W-:Y:S01]  /*2860*/  @P0 HADD2.F32 R124, -RZ, R107.reuse.H0_H0 ;  /* 0x2000006bff7c0230 */ /* 0x100fe20000004100 */
[----:B------:R-:W-:Y:S01]  /*2870*/  FADD.FTZ R236, R236, -R121 ;  /* 0x80000079ecec7221 */ /* 0x000fe20000010000 */
[----:B------:R-:W-:Y:S02]  /*2880*/  @P1 F2FP.PACK_AB R121, RZ, R229 ;  /* 0x000000e5ff79123e */ /* 0x000fe400000000ff */
[----:B------:R-:W-:Y:S01]  /*2890*/  @P1 F2FP.PACK_AB R123, RZ, R225 ;  /* 0x000000e1ff7b123e */ /* 0x000fe200000000ff */
[----:B------:R-:W-:Y:S01]  /*28a0*/  @P0 FADD.FTZ R231, R231, R122 ;  /* 0x0000007ae7e70221 */ /* 0x000fe20000010000 */
[----:B------:R-:W-:Y:S01]  /*28b0*/  @P0 HADD2.F32 R122, -RZ, R107.H1_H1 ;  /* 0x3000006bff7a0230 */ /* 0x000fe20000004100 */
[----:B------:R-:W-:Y:S01]  /*28c0*/  @P1 PRMT R116, R121, 0x7610, R116 ;  /* 0x0000761079741816 */ /* 0x000fe20000000074 */
[----:B------:R-:W-:Y:S01]  /*28d0*/  @P0 FADD.FTZ R133, R133, R124 ;  /* 0x0000007c85850221 */ /* 0x000fe20000010000 */
[----:B------:R-:W-:Y:S01]  /*28e0*/  @P1 PRMT R118, R123, 0x7610, R118 ;  /* 0x000076107b761816 */ /* 0x000fe20000000076 */
[C---:B------:R-:W-:Y:S01]  /*28f0*/  FMUL.FTZ R227, R205.reuse, R236 ;  /* 0x000000eccde37220 */ /* 0x040fe20000410000 */
[----:B------:R-:W-:Y:S01]  /*2900*/  @P0 HADD2.F32 R121, -RZ, R104.H1_H1 ;  /* 0x30000068ff790230 */ /* 0x000fe20000004100 */
[C---:B------:R-:W-:Y:S01]  /*2910*/  FMUL.FTZ R123, R205.reuse, R120 ;  /* 0x00000078cd7b7220 */ /* 0x040fe20000410000 */
[----:B------:R-:W-:Y:S01]  /*2920*/  @P0 HADD2.F32 R120, -RZ, R106.H1_H1 ;  /* 0x3000006aff780230 */ /* 0x000fe20000004100 */
[----:B------:R-:W-:Y:S01]  /*2930*/  FMUL.FTZ R232, R205, R126 ;  /* 0x0000007ecde87220 */ /* 0x000fe20000410000 */
[----:B------:R-:W-:Y:S01]  /*2940*/  @P1 F2FP.PACK_AB R124, RZ, R133 ;  /* 0x00000085ff7c123e */ /* 0x000fe200000000ff */
[----:B------:R-:W-:Y:S01]  /*2950*/  @P0 FADD.FTZ R227, R227, R122 ;  /* 0x0000007ae3e30221 */ /* 0x000fe20000010000 */
[----:B------:R-:W2:Y:S01]  /*2960*/  LDL.LU R234, [R1] ;  /* 0x0000000001ea7983 */ /* 0x000ea20000300800 */
[----:B------:R-:W-:-:S02]  /*2970*/  @P0 FADD.FTZ R232, R232, R121 ;  /* 0x00000079e8e80221 */ /* 0x000fc40000010000 */
[----:B------:R-:W-:Y:S01]  /*2980*/  @P0 FADD.FTZ R123, R123, R120 ;  /* 0x000000787b7b0221 */ /* 0x000fe20000010000 */
[----:B------:R-:W-:Y:S02]  /*2990*/  @P1 F2FP.PACK_AB R125, RZ, R227 ;  /* 0x000000e3ff7d123e */ /* 0x000fe400000000ff */
[----:B------:R-:W-:Y:S01]  /*29a0*/  @P1 PRMT R119, R124, 0x7610, R119 ;  /* 0x000076107c771816 */ /* 0x000fe20000000077 */
[----:B------:R-:W-:Y:S01]  /*29b0*/  FMUL.FTZ R226, R133, R204 ;  /* 0x000000cc85e27220 */ /* 0x000fe20000410000 */
[----:B------:R-:W-:Y:S01]  /*29c0*/  @P1 F2FP.PACK_AB R120, RZ, R232 ;  /* 0x000000e8ff78123e */ /* 0x000fe200000000ff */
[-C--:B------:R-:W-:Y:S01]  /*29d0*/  FMUL.FTZ R227, R227, R204.reuse ;  /* 0x000000cce3e37220 */ /* 0x080fe20000410000 */
[----:B------:R-:W-:Y:S01]  /*29e0*/  @P1 F2FP.PACK_AB R121, RZ, R231 ;  /* 0x000000e7ff79123e */ /* 0x000fe200000000ff */
[-C--:B------:R-:W-:Y:S01]  /*29f0*/  FMUL.FTZ R225, R225, R204.reuse ;  /* 0x000000cce1e17220 */ /* 0x080fe20000410000 */
[----:B------:R-:W-:Y:S01]  /*2a00*/  @P1 F2FP.PACK_AB R122, RZ, R123 ;  /* 0x0000007bff7a123e */ /* 0x000fe200000000ff */
[-C--:B------:R-:W-:Y:S01]  /*2a10*/  FMUL.FTZ R229, R229, R204.reuse ;  /* 0x000000cce5e57220 */ /* 0x080fe20000410000 */
[----:B------:R-:W-:Y:S01]  /*2a20*/  @P1 PRMT R119, R119, 0x5410, R125 ;  /* 0x0000541077771816 */ /* 0x000fe2000000007d */
[-C--:B------:R-:W-:Y:S01]  /*2a30*/  IMAD.WIDE.U32 R124, R206, R237.reuse, c[0x0][0x170] ;  /* 0x00005c00ce7c7625 */ /* 0x080fe200078e00ed */
[----:B------:R-:W-:Y:S01]  /*2a40*/  @P1 PRMT R116, R116, 0x5410, R120 ;  /* 0x0000541074741816 */ /* 0x000fe20000000078 */
[----:B------:R-:W2:Y:S01]  /*2a50*/  LDL.LU R235, [R1+0x4] ;  /* 0x0000040001eb7983 */ /* 0x000ea20000300800 */
[----:B------:R-:W-:Y:S01]  /*2a60*/  @P1 PRMT R117, R117, 0x5410, R121 ;  /* 0x0000541075751816 */ /* 0x000fe20000000079 */
[----:B------:R-:W-:Y:S01]  /*2a70*/  FMUL.FTZ R228, R123, R204 ;  /* 0x000000cc7be47220 */ /* 0x000fe20000410000 */
[----:B------:R-:W-:Y:S01]  /*2a80*/  @P1 PRMT R118, R118, 0x5410, R122 ;  /* 0x0000541076761816 */ /* 0x000fe2000000007a */
[----:B------:R-:W-:Y:S01]  /*2a90*/  @P1 IMAD.WIDE.U32 R120, R206, R237, c[0x0][0x258] ;  /* 0x00009600ce781625 */ /* 0x000fe200078e00ed */
[----:B------:R-:W2:Y:S03]  /*2aa0*/  LDG.E.128 R124, [R124.64] ;  /* 0x000000047c7c7981 */ /* 0x000ea6000c1e1d00 */
[----:B------:R-:W-:-:S02]  /*2ab0*/  FMUL.FTZ R123, R54, R226 ;  /* 0x000000e2367b7220 */ /* 0x000fc40000410000 */
[----:B------:R-:W-:Y:S02]  /*2ac0*/  FMUL.FTZ R132, R55, R227 ;  /* 0x000000e337847220 */ /* 0x000fe40000410000 */
[----:B------:R-:W-:Y:S01]  /*2ad0*/  FMUL.FTZ R232, R232, R204 ;  /* 0x000000cce8e87220 */ /* 0x000fe20000410000 */
[----:B------:R0:W-:Y:S01]  /*2ae0*/  @P1 STG.E.128 [R120.64], R116 ;  /* 0x0000007478001986 */ /* 0x0001e2000c101d04 */
[----:B------:R-:W-:Y:S01]  /*2af0*/  FMUL.FTZ R122, R52, R225 ;  /* 0x000000e1347a7220 */ /* 0x000fe20000410000 */
[----:B------:R-:W-:Y:S01]  /*2b00*/  F2FP.PACK_AB R123, R132, R123 ;  /* 0x0000007b847b723e */ /* 0x000fe200000000ff */
[----:B------:R-:W-:Y:S02]  /*2b10*/  FMUL.FTZ R133, R53, R228 ;  /* 0x000000e435857220 */ /* 0x000fe40000410000 */
[-C--:B------:R-:W-:Y:S02]  /*2b20*/  FMUL.FTZ R230, R230, R204.reuse ;  /* 0x000000cce6e67220 */ /* 0x080fe40000410000 */
[----:B------:R-:W-:-:S02]  /*2b30*/  FMUL.FTZ R231, R231, R204 ;  /* 0x000000cce7e77220 */ /* 0x000fc40000410000 */
[----:B------:R-:W-:Y:S01]  /*2b40*/  FMUL.FTZ R132, R57, R232 ;  /* 0x000000e839847220 */ /* 0x000fe20000410000 */
[----:B------:R-:W-:Y:S01]  /*2b50*/  F2FP.PACK_AB R122, R133, R122 ;  /* 0x0000007a857a723e */ /* 0x000fe200000000ff */
[----:B------:R-:W-:Y:S02]  /*2b60*/  FMUL.FTZ R133, R59, R231 ;  /* 0x000000e73b857220 */ /* 0x000fe40000410000 */
[----:B0-----:R-:W-:Y:S02]  /*2b70*/  FMUL.FTZ R120, R56, R229 ;  /* 0x000000e538787220 */ /* 0x001fe40000410000 */
[----:B------:R-:W-:-:S03]  /*2b80*/  FMUL.FTZ R121, R58, R230 ;  /* 0x000000e63a797220 */ /* 0x000fc60000410000 */
[----:B------:R-:W-:Y:S02]  /*2b90*/  F2FP.PACK_AB R120, R132, R120 ;  /* 0x000000788478723e */ /* 0x000fe400000000ff */
[C---:B------:R-:W-:Y:S02]  /*2ba0*/  LEA R132, P2, R206.reuse, c[0x0][0x248], 0x4 ;  /* 0x00009200ce847a11 */ /* 0x040fe400078420ff */
[----:B------:R-:W-:Y:S02]  /*2bb0*/  F2FP.PACK_AB R121, R133, R121 ;  /* 0x000000798579723e */ /* 0x000fe400000000ff */
[----:B------:R-:W-:-:S05]  /*2bc0*/  LEA.HI.X R133, R206, c[0x0][0x24c], RZ, 0x4, P2 ;  /* 0x00009300ce857a11 */ /* 0x000fca00010f24ff */
[----:B------:R0:W-:Y:S02]  /*2bd0*/  STG.E.128 [R132.64], R120 ;  /* 0x0000007884007986 */ /* 0x0001e4000c101d04 */
[--C-:B0-----:R-:W-:Y:S02]  /*2be0*/  @P0 HADD2.F32 R120, -RZ, R108.reuse.H0_H0 ;  /* 0x2000006cff780230 */ /* 0x101fe40000004100 */
[----:B------:R-:W-:-:S03]  /*2bf0*/  @P0 HADD2.F32 R122, -RZ, R108.H1_H1 ;  /* 0x3000006cff7a0230 */ /* 0x000fc60000004100 */
[----:B------:R-:W-:Y:S01]  /*2c00*/  @P0 FADD.FTZ R137, R137, R120 ;  /* 0x0000007889890221 */ /* 0x000fe20000010000 */
[--C-:B------:R-:W-:Y:S01]  /*2c10*/  @P0 HADD2.F32 R120, -RZ, R109.reuse.H0_H0 ;  /* 0x2000006dff780230 */ /* 0x100fe20000004100 */
[----:B------:R-:W-:Y:S01]  /*2c20*/  @P0 FADD.FTZ R219, R219, R122 ;  /* 0x0000007adbdb0221 */ /* 0x000fe20000010000 */
[----:B------:R-:W-:Y:S02]  /*2c30*/  @P0 HADD2.F32 R122, -RZ, R109.H1_H1 ;  /* 0x3000006dff7a0230 */ /* 0x000fe40000004100 */
[--C-:B------:R-:W-:Y:S01]  /*2c40*/  @P0 HADD2.F32 R132, -RZ, R110.reuse.H0_H0 ;  /* 0x2000006eff840230 */ /* 0x100fe20000004100 */
[----:B------:R-:W-:Y:S01]  /*2c50*/  @P0 FADD.FTZ R217, R217, R120 ;  /* 0x00000078d9d90221 */ /* 0x000fe20000010000 */
[----:B------:R-:W-:Y:S01]  /*2c60*/  @P0 HADD2.F32 R120, -RZ, R110.H1_H1 ;  /* 0x3000006eff780230 */ /* 0x000fe20000004100 */
[----:B------:R-:W-:Y:S01]  /*2c70*/  @P0 FADD.FTZ R221, R221, R122 ;  /* 0x0000007adddd0221 */ /* 0x000fe20000010000 */
[--C-:B------:R-:W-:Y:S01]  /*2c80*/  @P0 HADD2.F32 R122, -RZ, R111.reuse.H0_H0 ;  /* 0x2000006fff7a0230 */ /* 0x100fe20000004100 */
[----:B------:R-:W-:Y:S01]  /*2c90*/  @P0 FADD.FTZ R135, R135, R132 ;  /* 0x0000008487870221 */ /* 0x000fe20000010000 */
[----:B------:R-:W-:Y:S01]  /*2ca0*/  @P0 HADD2.F32 R132, -RZ, R111.H1_H1 ;  /* 0x3000006fff840230 */ /* 0x000fe20000004100 */
[----:B------:R-:W-:Y:S01]  /*2cb0*/  @P0 FADD.FTZ R215, R215, R120 ;  /* 0x00000078d7d70221 */ /* 0x000fe20000010000 */
[----:B------:R-:W-:Y:S01]  /*2cc0*/  @P1 F2FP.PACK_AB R120, RZ, R137 ;  /* 0x00000089ff78123e */ /* 0x000fe200000000ff */
[----:B------:R-:W-:Y:S01]  /*2cd0*/  @P0 FADD.FTZ R213, R213, R122 ;  /* 0x0000007ad5d50221 */ /* 0x000fe20000010000 */
[----:B------:R-:W-:Y:S01]  /*2ce0*/  @P1 F2FP.PACK_AB R121, RZ, R217 ;  /* 0x000000d9ff79123e */ /* 0x000fe200000000ff */
[----:B------:R-:W-:Y:S01]  /*2cf0*/  @P0 FADD.FTZ R223, R223, R132 ;  /* 0x00000084dfdf0221 */ /* 0x000fe20000010000 */
[----:B------:R-:W-:-:S02]  /*2d00*/  @P1 PRMT R116, R120, 0x7610, R116 ;  /* 0x0000761078741816 */ /* 0x000fc40000000074 */
[----:B------:R-:W-:Y:S02]  /*2d10*/  @P1 F2FP.PACK_AB R120, RZ, R213 ;  /* 0x000000d5ff78123e */ /* 0x000fe400000000ff */
[----:B------:R-:W-:Y:S01]  /*2d20*/  @P1 F2FP.PACK_AB R122, RZ, R135 ;  /* 0x00000087ff7a123e */ /* 0x000fe200000000ff */
[-C--:B------:R-:W-:Y:S01]  /*2d30*/  FMUL.FTZ R213, R213, R204.reuse ;  /* 0x000000ccd5d57220 */ /* 0x080fe20000410000 */
[----:B------:R-:W-:Y:S01]  /*2d40*/  @P1 F2FP.PACK_AB R132, RZ, R219 ;  /* 0x000000dbff84123e */ /* 0x000fe200000000ff */
[----:B------:R-:W-:Y:S01]  /*2d50*/  FMUL.FTZ R214, R223, R204 ;  /* 0x000000ccdfd67220 */ /* 0x000fe20000410000 */
[----:B------:R-:W-:Y:S02]  /*2d60*/  @P1 PRMT R117, R121, 0x7610, R117 ;  /* 0x0000761079751816 */ /* 0x000fe40000000075 */
[----:B------:R-:W-:Y:S02]  /*2d70*/  @P1 F2FP.PACK_AB R133, RZ, R221 ;  /* 0x000000ddff85123e */ /* 0x000fe400000000ff */
[----:B------:R-:W-:-:S02]  /*2d80*/  @P1 PRMT R119, R120, 0x7610, R119 ;  /* 0x0000761078771816 */ /* 0x000fc40000000077 */
[----:B------:R-:W-:Y:S02]  /*2d90*/  @P1 F2FP.PACK_AB R136, RZ, R223 ;  /* 0x000000dfff88123e */ /* 0x000fe400000000ff */
[----:B------:R-:W-:Y:S02]  /*2da0*/  @P1 PRMT R118, R122, 0x7610, R118 ;  /* 0x000076107a761816 */ /* 0x000fe40000000076 */
[----:B------:R-:W-:Y:S01]  /*2db0*/  @P1 F2FP.PACK_AB R134, RZ, R215 ;  /* 0x000000d7ff86123e */ /* 0x000fe200000000ff */
[-C--:B------:R-:W-:Y:S01]  /*2dc0*/  IMAD.WIDE.U32 R120, R202, R237.reuse, c[0x0][0x170] ;  /* 0x00005c00ca787625 */ /* 0x080fe200078e00ed */
[----:B------:R-:W-:Y:S02]  /*2dd0*/  @P1 PRMT R116, R116, 0x5410, R132 ;  /* 0x0000541074741816 */ /* 0x000fe40000000084 */
[----:B------:R-:W-:Y:S01]  /*2de0*/  @P1 PRMT R117, R117, 0x5410, R133 ;  /* 0x0000541075751816 */ /* 0x000fe20000000085 */
[----:B------:R-:W-:Y:S01]  /*2df0*/  FMUL.FTZ R206, R135, R204 ;  /* 0x000000cc87ce7220 */ /* 0x000fe20000410000 */
[----:B------:R-:W-:Y:S01]  /*2e00*/  @P1 PRMT R119, R119, 0x5410, R136 ;  /* 0x0000541077771816 */ /* 0x000fe20000000088 */
[----:B------:R-:W-:Y:S01]  /*2e10*/  @P1 IMAD.WIDE.U32 R132, R202, R237, c[0x0][0x258] ;  /* 0x00009600ca841625 */ /* 0x000fe200078e00ed */
[----:B------:R-:W-:Y:S01]  /*2e20*/  @P1 PRMT R118, R118, 0x5410, R134 ;  /* 0x0000541076761816 */ /* 0x000fe20000000086 */
[----:B------:R-:W3:Y:S02]  /*2e30*/  LDG.E.128 R120, [R120.64] ;  /* 0x0000000478787981 */ /* 0x000ee4000c1e1d00 */
[----:B------:R-:W-:-:S02]  /*2e40*/  FMUL.FTZ R135, R46, R213 ;  /* 0x000000d52e877220 */ /* 0x000fc40000410000 */
[----:B------:R-:W-:Y:S02]  /*2e50*/  FMUL.FTZ R136, R47, R214 ;  /* 0x000000d62f887220 */ /* 0x000fe40000410000 */
[-C--:B------:R-:W-:Y:S02]  /*2e60*/  FMUL.FTZ R217, R217, R204.reuse ;  /* 0x000000ccd9d97220 */ /* 0x080fe40000410000 */
[-C--:B------:R-:W-:Y:S01]  /*2e70*/  FMUL.FTZ R218, R221, R204.reuse ;  /* 0x000000ccddda7220 */ /* 0x080fe20000410000 */
[----:B------:R0:W-:Y:S01]  /*2e80*/  @P1 STG.E.128 [R132.64], R116 ;  /* 0x0000007484001986 */ /* 0x0001e2000c101d04 */
[----:B------:R-:W-:Y:S01]  /*2e90*/  F2FP.PACK_AB R135, R136, R135 ;  /* 0x000000878887723e */ /* 0x000fe200000000ff */
[-C--:B------:R-:W-:Y:S02]  /*2ea0*/  FMUL.FTZ R216, R137, R204.reuse ;  /* 0x000000cc89d87220 */ /* 0x080fe40000410000 */
[----:B------:R-:W-:Y:S02]  /*2eb0*/  FMUL.FTZ R219, R219, R204 ;  /* 0x000000ccdbdb7220 */ /* 0x000fe40000410000 */
[----:B------:R-:W-:-:S02]  /*2ec0*/  FMUL.FTZ R136, R51, R218 ;  /* 0x000000da33887220 */ /* 0x000fc40000410000 */
[----:B------:R-:W-:Y:S02]  /*2ed0*/  FMUL.FTZ R215, R215, R204 ;  /* 0x000000ccd7d77220 */ /* 0x000fe40000410000 */
[----:B------:R-:W-:Y:S02]  /*2ee0*/  FMUL.FTZ R137, R49, R219 ;  /* 0x000000db31897220 */ /* 0x000fe40000410000 */
[----:B------:R-:W-:Y:S02]  /*2ef0*/  FMUL.FTZ R134, R44, R206 ;  /* 0x000000ce2c867220 */ /* 0x000fe40000410000 */
[----:B0-----:R-:W-:Y:S02]  /*2f00*/  FMUL.FTZ R133, R50, R217 ;  /* 0x000000d932857220 */ /* 0x001fe40000410000 */
[----:B------:R-:W-:Y:S02]  /*2f10*/  FMUL.FTZ R132, R48, R216 ;  /* 0x000000d830847220 */ /* 0x000fe40000410000 */
[----:B------:R-:W-:Y:S01]  /*2f20*/  FMUL.FTZ R223, R45, R215 ;  /* 0x000000d72ddf7220 */ /* 0x000fe20000410000 */
[----:B------:R-:W-:-:S02]  /*2f30*/  F2FP.PACK_AB R133, R136, R133 ;  /* 0x000000858885723e */ /* 0x000fc400000000ff */
[C---:B------:R-:W-:Y:S02]  /*2f40*/  LEA R136, P2, R202.reuse, c[0x0][0x248], 0x4 ;  /* 0x00009200ca887a11 */ /* 0x040fe400078420ff */
[----:B------:R-:W-:Y:S02]  /*2f50*/  F2FP.PACK_AB R132, R137, R132 ;  /* 0x000000848984723e */ /* 0x000fe400000000ff */
[----:B------:R-:W-:Y:S02]  /*2f60*/  F2FP.PACK_AB R134, R223, R134 ;  /* 0x00000086df86723e */ /* 0x000fe400000000ff */
[----:B------:R-:W-:-:S05]  /*2f70*/  LEA.HI.X R137, R202, c[0x0][0x24c], RZ, 0x4, P2 ;  /* 0x00009300ca897a11 */ /* 0x000fca00010f24ff */
[----:B------:R0:W-:Y:S02]  /*2f80*/  STG.E.128 [R136.64], R132 ;  /* 0x0000008488007986 */ /* 0x0001e4000c101d04 */
[----:B0-----:R-:W-:-:S06]  /*2f90*/  IMAD.WIDE.U32 R132, R198, R237, c[0x0][0x170] ;  /* 0x00005c00c6847625 */ /* 0x001fcc00078e00ed */
[----:B------:R-:W4:Y:S01]  /*2fa0*/  LDG.E.128 R132, [R132.64] ;  /* 0x0000000484847981 */ /* 0x000f22000c1e1d00 */
[----:B------:R-:W-:Y:S01]  /*2fb0*/  HADD2.F32 R128, -RZ, R128.H1_H1 ;  /* 0x30000080ff807230 */ /* 0x000fe20000004100 */
[-CC-:B------:R-:W-:Y:S02]  /*2fc0*/  FFMA.FTZ R138, R138, R183.reuse, R182.reuse ;  /* 0x000000b78a8a7223 */ /* 0x180fe400000100b6 */
[-C--:B------:R-:W-:Y:S02]  /*2fd0*/  FFMA.FTZ R148, R148, R183.reuse, R182 ;  /* 0x000000b794947223 */ /* 0x080fe400000100b6 */
[----:B------:R-:W-:Y:S02]  /*2fe0*/  FADD.FTZ R138, R139, -R138 ;  /* 0x8000008a8b8a7221 */ /* 0x000fe40000010000 */
[----:B------:R-:W-:Y:S01]  /*2ff0*/  FFMA.FTZ R197, R128, R184, R197 ;  /* 0x000000b880c57223 */ /* 0x000fe200000100c5 */
[----:B------:R-:W-:Y:S01]  /*3000*/  HADD2.F32 R128, -RZ, R129.H0_H0 ;  /* 0x20000081ff807230 */ /* 0x000fe20000004100 */
[-CC-:B------:R-:W-:Y:S01]  /*3010*/  FFMA.FTZ R146, R146, R183.reuse, R182.reuse ;  /* 0x000000b792927223 */ /* 0x180fe200000100b6 */
[----:B------:R-:W-:Y:S01]  /*3020*/  @P0 HADD2.F32 R136, -RZ, R112.H0_H0 ;  /* 0x20000070ff880230 */ /* 0x000fe20000004100 */
[----:B------:R-:W-:-:S02]  /*3030*/  FFMA.FTZ R150, R150, R183, R182 ;  /* 0x000000b796967223 */ /* 0x000fc400000100b6 */
[----:B------:R-:W-:Y:S02]  /*3040*/  FADD.FTZ R148, R149, -R148 ;  /* 0x8000009495947221 */ /* 0x000fe40000010000 */
[----:B------:R-:W-:Y:S02]  /*3050*/  FMUL.FTZ R149, R205, R138 ;  /* 0x0000008acd957220 */ /* 0x000fe40000410000 */
[-CC-:B------:R-:W-:Y:S01]  /*3060*/  FFMA.FTZ R142, R142, R183.reuse, R182.reuse ;  /* 0x000000b78e8e7223 */ /* 0x180fe200000100b6 */
[----:B------:R-:W-:Y:S01]  /*3070*/  HADD2.F32 R129, -RZ, R129.H1_H1 ;  /* 0x30000081ff817230 */ /* 0x000fe20000004100 */
[----:B------:R-:W-:Y:S02]  /*3080*/  FFMA.FTZ R140, R140, R183, R182 ;  /* 0x000000b78c8c7223 */ /* 0x000fe400000100b6 */
[----:B------:R-:W-:Y:S02]  /*3090*/  FADD.FTZ R146, R147, -R146 ;  /* 0x8000009293927221 */ /* 0x000fe40000010000 */
[----:B------:R-:W-:Y:S01]  /*30a0*/  FADD.FTZ R150, R151, -R150 ;  /* 0x8000009697967221 */ /* 0x000fe20000010000 */
[--C-:B------:R-:W-:Y:S01]  /*30b0*/  HADD2.F32 R151, -RZ, R130.reuse.H1_H1 ;  /* 0x30000082ff977230 */ /* 0x100fe20000004100 */
[----:B------:R-:W-:Y:S01]  /*30c0*/  FFMA.FTZ R200, R128, R185, R200 ;  /* 0x000000b980c87223 */ /* 0x000fe200000100c8 */
[----:B------:R-:W-:Y:S01]  /*30d0*/  HADD2.F32 R128, -RZ, R130.H0_H0 ;  /* 0x20000082ff807230 */ /* 0x000fe20000004100 */
[----:B------:R-:W-:Y:S01]  /*30e0*/  @P0 FADD.FTZ R149, R149, R136 ;  /* 0x0000008895950221 */ /* 0x000fe20000010000 */
[----:B------:R-:W-:Y:S01]  /*30f0*/  HADD2.F32 R130, -RZ, R131.H0_H0 ;  /* 0x20000083ff827230 */ /* 0x000fe20000004100 */
[----:B------:R-:W-:Y:S01]  /*3100*/  FADD.FTZ R142, R143, -R142 ;  /* 0x8000008e8f8e7221 */ /* 0x000fe20000010000 */
[----:B------:R-:W-:Y:S01]  /*3110*/  MOV R137, c[0x0][0x160] ;  /* 0x0000580000897a02 */ /* 0x000fe20000000f00 */
[----:B------:R-:W-:Y:S01]  /*3120*/  @P0 HADD2.F32 R136, -RZ, R114.H0_H0 ;  /* 0x20000072ff880230 */ /* 0x000fe20000004100 */
[----:B------:R-:W-:-:S02]  /*3130*/  FADD.FTZ R140, R141, -R140 ;  /* 0x8000008c8d8c7221 */ /* 0x000fc40000010000 */
[----:B------:R-:W-:Y:S01]  /*3140*/  FMUL.FTZ R143, R205, R146 ;  /* 0x00000092cd8f7220 */ /* 0x000fe20000410000 */
[----:B------:R-:W-:Y:S01]  /*3150*/  LEA R196, R137, R196, 0x2 ;  /* 0x000000c489c47211 */ /* 0x000fe200078e10ff */
[----:B------:R-:W-:Y:S02]  /*3160*/  FFMA.FTZ R199, R129, R186, R199 ;  /* 0x000000ba81c77223 */ /* 0x000fe400000100c7 */
[----:B------:R-:W-:Y:S01]  /*3170*/  FFMA.FTZ R6, R128, R187, R6 ;  /* 0x000000bb80067223 */ /* 0x000fe20000010006 */
[----:B------:R-:W-:Y:S01]  /*3180*/  HADD2.F32 R131, -RZ, R131.H1_H1 ;  /* 0x30000083ff837230 */ /* 0x000fe20000004100 */
[----:B------:R-:W-:Y:S02]  /*3190*/  FFMA.FTZ R144, R144, R183, R182 ;  /* 0x000000b790907223 */ /* 0x000fe400000100b6 */
[----:B------:R-:W-:Y:S01]  /*31a0*/  FFMA.FTZ R5, R130, R211, R5 ;  /* 0x000000d382057223 */ /* 0x000fe20000010005 */
[----:B------:R-:W-:Y:S01]  /*31b0*/  @P0 HADD2.F32 R138, -RZ, R112.H1_H1 ;  /* 0x30000070ff8a0230 */ /* 0x000fe20000004100 */
[----:B------:R-:W-:Y:S01]  /*31c0*/  FMUL.FTZ R137, R205, R140 ;  /* 0x0000008ccd897220 */ /* 0x000fe20000410000 */
[----:B------:R-:W-:Y:S01]  /*31d0*/  @P0 HADD2.F32 R140, -RZ, R113.H0_H0 ;  /* 0x20000071ff8c0230 */ /* 0x000fe20000004100 */
[----:B------:R-:W-:-:S02]  /*31e0*/  @P0 FADD.FTZ R143, R143, R136 ;  /* 0x000000888f8f0221 */ /* 0x000fc40000010000 */
[----:B------:R-:W-:Y:S02]  /*31f0*/  FMUL.FTZ R147, R205, R142 ;  /* 0x0000008ecd937220 */ /* 0x000fe40000410000 */
[----:B------:R-:W-:Y:S01]  /*3200*/  FADD.FTZ R144, R145, -R144 ;  /* 0x8000009091907221 */ /* 0x000fe20000010000 */
[----:B------:R-:W-:Y:S01]  /*3210*/  @P0 HADD2.F32 R142, -RZ, R113.H1_H1 ;  /* 0x30000071ff8e0230 */ /* 0x000fe20000004100 */
[----:B------:R-:W-:Y:S02]  /*3220*/  FFMA.FTZ R180, R180, R183, R182 ;  /* 0x000000b7b4b47223 */ /* 0x000fe400000100b6 */
[----:B------:R-:W-:Y:S02]  /*3230*/  FFMA.FTZ R3, R131, R212, R3 ;  /* 0x000000d483037223 */ /* 0x000fe40000010003 */
[----:B------:R-:W-:Y:S01]  /*3240*/  @P0 FADD.FTZ R137, R137, R138 ;  /* 0x0000008a89890221 */ /* 0x000fe20000010000 */
[----:B------:R-:W-:Y:S01]  /*3250*/  @P0 HADD2.F32 R138, -RZ, R114.H1_H1 ;  /* 0x30000072ff8a0230 */ /* 0x000fe20000004100 */
[----:B------:R-:W-:Y:S01]  /*3260*/  @P0 FADD.FTZ R147, R147, R140 ;  /* 0x0000008c93930221 */ /* 0x000fe20000010000 */
[----:B------:R-:W-:Y:S01]  /*3270*/  @P0 HADD2.F32 R140, -RZ, R115.H0_H0 ;  /* 0x20000073ff8c0230 */ /* 0x000fe20000004100 */
[----:B------:R-:W-:-:S02]  /*3280*/  FMUL.FTZ R145, R205, R144 ;  /* 0x00000090cd917220 */ /* 0x000fc40000410000 */
[C---:B------:R-:W-:Y:S02]  /*3290*/  FMUL.FTZ R141, R205.reuse, R148 ;  /* 0x00000094cd8d7220 */ /* 0x040fe40000410000 */
[----:B------:R-:W-:Y:S02]  /*32a0*/  FMUL.FTZ R139, R205, R150 ;  /* 0x00000096cd8b7220 */ /* 0x000fe40000410000 */
[----:B------:R-:W-:Y:S02]  /*32b0*/  FADD.FTZ R180, R181, -R180 ;  /* 0x800000b4b5b47221 */ /* 0x000fe40000010000 */
[----:B------:R-:W-:Y:S01]  /*32c0*/  @P0 FADD.FTZ R145, R145, R142 ;  /* 0x0000008e91910221 */ /* 0x000fe20000010000 */
[----:B------:R-:W-:Y:S01]  /*32d0*/  @P0 HADD2.F32 R142, -RZ, R115.H1_H1 ;  /* 0x30000073ff8e0230 */ /* 0x000fe20000004100 */
[----:B------:R-:W-:Y:S02]  /*32e0*/  @P0 FADD.FTZ R141, R141, R138 ;  /* 0x0000008a8d8d0221 */ /* 0x000fe40000010000 */
[----:B------:R-:W-:-:S02]  /*32f0*/  @P0 FADD.FTZ R139, R139, R140 ;  /* 0x0000008c8b8b0221 */ /* 0x000fc40000010000 */
[----:B------:R-:W-:-:S04]  /*3300*/  FMUL.FTZ R205, R205, R180 ;  /* 0x000000b4cdcd7220 */ /* 0x000fc80000410000 */
[----:B------:R-:W-:Y:S01]  /*3310*/  @P0 FADD.FTZ R205, R205, R142 ;  /* 0x0000008ecdcd0221 */ /* 0x000fe20000010000 */
[--C-:B--2---:R-:W-:Y:S02]  /*3320*/  HADD2.F32 R128, -RZ, R124.reuse.H0_H0 ;  /* 0x2000007cff807230 */ /* 0x104fe40000004100 */
[----:B------:R-:W-:Y:S02]  /*3330*/  HADD2.F32 R129, -RZ, R124.H1_H1 ;  /* 0x3000007cff817230 */ /* 0x000fe40000004100 */
[--C-:B------:R-:W-:Y:S02]  /*3340*/  HADD2.F32 R124, -RZ, R125.reuse.H0_H0 ;  /* 0x2000007dff7c7230 */ /* 0x100fe40000004100 */
[----:B------:R-:W-:Y:S02]  /*3350*/  HADD2.F32 R130, -RZ, R125.H1_H1 ;  /* 0x3000007dff827230 */ /* 0x000fe40000004100 */
[--C-:B------:R-:W-:Y:S02]  /*3360*/  HADD2.F32 R136, -RZ, R126.reuse.H0_H0 ;  /* 0x2000007eff887230 */ /* 0x100fe40000004100 */
[----:B------:R-:W-:-:S02]  /*3370*/  HADD2.F32 R125, -RZ, R126.H1_H1 ;  /* 0x3000007eff7d7230 */ /* 0x000fc40000004100 */
[--C-:B------:R-:W-:Y:S02]  /*3380*/  HADD2.F32 R126, -RZ, R127.reuse.H1_H1 ;  /* 0x3000007fff7e7230 */ /* 0x100fe40000004100 */
[----:B------:R-:W-:-:S03]  /*3390*/  HADD2.F32 R131, -RZ, R127.H0_H0 ;  /* 0x2000007fff837230 */ /* 0x000fc60000004100 */
[----:B------:R-:W-:Y:S02]  /*33a0*/  FFMA.FTZ R241, R126, R227, R241 ;  /* 0x000000e37ef17223 */ /* 0x000fe400000100f1 */
[----:B------:R-:W-:Y:S02]  /*33b0*/  FFMA.FTZ R207, R124, R230, R207 ;  /* 0x000000e67ccf7223 */ /* 0x000fe400000100cf */
[----:B------:R-:W-:Y:S01]  /*33c0*/  FFMA.FTZ R209, R136, R225, R209 ;  /* 0x000000e188d17223 */ /* 0x000fe200000100d1 */
[----:B------:R-:W-:Y:S01]  /*33d0*/  @P1 F2FP.PACK_AB R136, RZ, R139 ;  /* 0x0000008bff88123e */ /* 0x000fe200000000ff */
[----:B------:R-:W-:Y:S01]  /*33e0*/  FFMA.FTZ R242, R131, R226, R242 ;  /* 0x000000e283f27223 */ /* 0x000fe200000100f2 */
[----:B------:R-:W-:Y:S01]  /*33f0*/  @P1 F2FP.PACK_AB R131, RZ, R141 ;  /* 0x0000008dff83123e */ /* 0x000fe200000000ff */
[----:B------:R-:W-:Y:S02]  /*3400*/  FFMA.FTZ R208, R125, R228, R208 ;  /* 0x000000e47dd07223 */ /* 0x000fe400000100d0 */
[----:B------:R-:W-:-:S02]  /*3410*/  FFMA.FTZ R201, R128, R229, R201 ;  /* 0x000000e580c97223 */ /* 0x000fc400000100c9 */
[----:B------:R-:W-:Y:S01]  /*3420*/  FFMA.FTZ R203, R130, R231, R203 ;  /* 0x000000e782cb7223 */ /* 0x000fe200000100cb */
[----:B------:R-:W-:Y:S01]  /*3430*/  @P1 PRMT R119, R136, 0x7610, R119 ;  /* 0x0000761088771816 */ /* 0x000fe20000000077 */
[-C--:B------:R-:W-:Y:S02]  /*3440*/  FMUL.FTZ R128, R137, R204.reuse ;  /* 0x000000cc89807220 */ /* 0x080fe40000410000 */
[-C--:B------:R-:W-:Y:S02]  /*3450*/  FMUL.FTZ R130, R145, R204.reuse ;  /* 0x000000cc91827220 */ /* 0x080fe40000410000 */
[-C--:B------:R-:W-:Y:S02]  /*3460*/  FMUL.FTZ R141, R141, R204.reuse ;  /* 0x000000cc8d8d7220 */ /* 0x080fe40000410000 */
[----:B------:R-:W-:Y:S02]  /*3470*/  FMUL.FTZ R139, R139, R204 ;  /* 0x000000cc8b8b7220 */ /* 0x000fe40000410000 */
[----:B------:R-:W-:Y:S01]  /*3480*/  FFMA.FTZ R2, R129, R232, R2 ;  /* 0x000000e881027223 */ /* 0x000fe20000010002 */
[----:B------:R-:W-:Y:S01]  /*3490*/  @P1 F2FP.PACK_AB R129, RZ, R145 ;  /* 0x00000091ff81123e */ /* 0x000fe200000000ff */
[----:B------:R-:W-:-:S02]  /*34a0*/  FMUL.FTZ R145, R37, R141 ;  /* 0x0000008d25917220 */ /* 0x000fc40000410000 */
[----:B------:R-:W-:Y:S02]  /*34b0*/  FMUL.FTZ R138, R43, R130 ;  /* 0x000000822b8a7220 */ /* 0x000fe40000410000 */
[----:B------:R-:W-:Y:S01]  /*34c0*/  FFMA.FTZ R4, R151, R210, R4 ;  /* 0x000000d297047223 */ /* 0x000fe20000010004 */
[----:B---3--:R-:W-:Y:S02]  /*34d0*/  HADD2.F32 R127, -RZ, R122.H0_H0 ;  /* 0x2000007aff7f7230 */ /* 0x008fe40000004100 */
[----:B------:R-:W-:Y:S02]  /*34e0*/  HADD2.F32 R126, -RZ, R123.H0_H0 ;  /* 0x2000007bff7e7230 */ /* 0x000fe40000004100 */
[--C-:B------:R-:W-:Y:S01]  /*34f0*/  HADD2.F32 R124, -RZ, R121.reuse.H0_H0 ;  /* 0x20000079ff7c7230 */ /* 0x100fe20000004100 */
[----:B------:R-:W-:Y:S01]  /*3500*/  FFMA.FTZ R248, R127, R206, R248 ;  /* 0x000000ce7ff87223 */ /* 0x000fe200000100f8 */
[----:B------:R-:W-:Y:S01]  /*3510*/  @P1 F2FP.PACK_AB R127, RZ, R143 ;  /* 0x0000008fff7f123e */ /* 0x000fe200000000ff */
[----:B------:R-:W-:Y:S01]  /*3520*/  FFMA.FTZ R250, R126, R213, R250 ;  /* 0x000000d57efa7223 */ /* 0x000fe200000100fa */
[----:B------:R-:W-:Y:S01]  /*3530*/  @P1 F2FP.PACK_AB R126, RZ, R147 ;  /* 0x00000093ff7e123e */ /* 0x000fe200000000ff */
[--C-:B------:R-:W-:Y:S01]  /*3540*/  HADD2.F32 R125, -RZ, R120.reuse.H0_H0 ;  /* 0x20000078ff7d7230 */ /* 0x100fe20000004100 */
[----:B------:R-:W-:Y:S01]  /*3550*/  @P1 PRMT R118, R127, 0x7610, R118 ;  /* 0x000076107f761816 */ /* 0x000fe20000000076 */
[----:B------:R-:W-:Y:S01]  /*3560*/  FFMA.FTZ R246, R124, R217, R246 ;  /* 0x000000d97cf67223 */ /* 0x000fe200000100f6 */
[----:B------:R-:W-:Y:S01]  /*3570*/  @P1 PRMT R117, R126, 0x7610, R117 ;  /* 0x000076107e751816 */ /* 0x000fe20000000075 */
[----:B------:R-:W-:Y:S01]  /*3580*/  HADD2.F32 R120, -RZ, R120.H1_H1 ;  /* 0x30000078ff787230 */ /* 0x000fe20000004100 */
[----:B------:R-:W-:Y:S01]  /*3590*/  @P1 F2FP.PACK_AB R124, RZ, R149 ;  /* 0x00000095ff7c123e */ /* 0x000fe200000000ff */
[----:B------:R-:W-:Y:S01]  /*35a0*/  HADD2.F32 R121, -RZ, R121.H1_H1 ;  /* 0x30000079ff797230 */ /* 0x000fe20000004100 */
[----:B------:R-:W-:Y:S01]  /*35b0*/  @P1 IADD3 R126, R0, 0x60, RZ ;  /* 0x00000060007e1810 */ /* 0x000fe20007ffe0ff */
[----:B------:R-:W-:Y:S01]  /*35c0*/  HADD2.F32 R122, -RZ, R122.H1_H1 ;  /* 0x3000007aff7a7230 */ /* 0x000fe20000004100 */
[-C--:B------:R-:W-:Y:S01]  /*35d0*/  FMUL.FTZ R149, R149, R204.reuse ;  /* 0x000000cc95957220 */ /* 0x080fe20000410000 */
[----:B------:R-:W-:Y:S01]  /*35e0*/  HADD2.F32 R123, -RZ, R123.H1_H1 ;  /* 0x3000007bff7b7230 */ /* 0x000fe20000004100 */
[-C--:B------:R-:W-:Y:S01]  /*35f0*/  FMUL.FTZ R147, R147, R204.reuse ;  /* 0x000000cc93937220 */ /* 0x080fe20000410000 */
[----:B------:R-:W-:Y:S01]  /*3600*/  @P1 PRMT R118, R118, 0x5410, R131 ;  /* 0x0000541076761816 */ /* 0x000fe20000000083 */
[----:B------:R-:W-:-:S02]  /*3610*/  FMUL.FTZ R143, R143, R204 ;  /* 0x000000cc8f8f7220 */ /* 0x000fc40000410000 */
[----:B------:R-:W-:Y:S02]  /*3620*/  FMUL.FTZ R204, R205, R204 ;  /* 0x000000cccdcc7220 */ /* 0x000fe40000410000 */
[----:B------:R-:W-:Y:S01]  /*3630*/  FFMA.FTZ R244, R125, R216, R244 ;  /* 0x000000d87df47223 */ /* 0x000fe200000100f4 */
[----:B------:R-:W-:Y:S01]  /*3640*/  @P1 F2FP.PACK_AB R125, RZ, R137 ;  /* 0x00000089ff7d123e */ /* 0x000fe200000000ff */
[----:B------:R-:W-:Y:S01]  /*3650*/  FFMA.FTZ R243, R120, R219, R243 ;  /* 0x000000db78f37223 */ /* 0x000fe200000100f3 */
[----:B------:R-:W-:Y:S01]  /*3660*/  @P1 F2FP.PACK_AB R205, RZ, R205 ;  /* 0x000000cdffcd123e */ /* 0x000fe200000000ff */
[----:B------:R-:W-:Y:S01]  /*3670*/  FFMA.FTZ R245, R121, R218, R245 ;  /* 0x000000da79f57223 */ /* 0x000fe200000100f5 */
[----:B------:R-:W-:Y:S01]  /*3680*/  @P1 PRMT R116, R124, 0x7610, R116 ;  /* 0x000076107c741816 */ /* 0x000fe20000000074 */
[----:B------:R-:W-:Y:S02]  /*3690*/  FFMA.FTZ R247, R122, R215, R247 ;  /* 0x000000d77af77223 */ /* 0x000fe400000100f7 */
[----:B------:R-:W-:Y:S01]  /*36a0*/  FFMA.FTZ R249, R123, R214, R249 ;  /* 0x000000d67bf97223 */ /* 0x000fe200000100f9 */
[----:B------:R-:W-:Y:S01]  /*36b0*/  LEA R124, P0, R198, c[0x0][0x248], 0x4 ;  /* 0x00009200c67c7a11 */ /* 0x000fe200078020ff */
[----:B------:R-:W-:-:S02]  /*36c0*/  FMUL.FTZ R120, R40, R149 ;  /* 0x0000009528787220 */ /* 0x000fc40000410000 */
[----:B------:R-:W-:Y:S02]  /*36d0*/  FMUL.FTZ R121, R42, R147 ;  /* 0x000000932a797220 */ /* 0x000fe40000410000 */
[----:B------:R-:W-:Y:S02]  /*36e0*/  FMUL.FTZ R122, R36, R143 ;  /* 0x0000008f247a7220 */ /* 0x000fe40000410000 */
[----:B------:R-:W-:Y:S02]  /*36f0*/  FMUL.FTZ R123, R38, R139 ;  /* 0x0000008b267b7220 */ /* 0x000fe40000410000 */
[----:B------:R-:W-:Y:S02]  /*3700*/  FMUL.FTZ R140, R39, R204 ;  /* 0x000000cc278c7220 */ /* 0x000fe40000410000 */
[----:B------:R-:W-:Y:S01]  /*3710*/  FMUL.FTZ R137, R41, R128 ;  /* 0x0000008029897220 */ /* 0x000fe20000410000 */
[----:B------:R-:W-:Y:S01]  /*3720*/  @P1 PRMT R116, R116, 0x5410, R125 ;  /* 0x0000541074741816 */ /* 0x000fe2000000007d */
[----:B------:R-:W-:Y:S01]  /*3730*/  @P1 IMAD.WIDE.U32 R126, R126, R237, c[0x0][0x258] ;  /* 0x000096007e7e1625 */ /* 0x000fe200078e00ed */
[----:B------:R-:W-:-:S02]  /*3740*/  @P1 PRMT R117, R117, 0x5410, R129 ;  /* 0x0000541075751816 */ /* 0x000fc40000000081 */
[----:B------:R-:W-:Y:S02]  /*3750*/  @P1 PRMT R119, R119, 0x5410, R205 ;  /* 0x0000541077771816 */ /* 0x000fe400000000cd */
[----:B------:R-:W-:Y:S02]  /*3760*/  F2FP.PACK_AB R123, R140, R123 ;  /* 0x0000007b8c7b723e */ /* 0x000fe400000000ff */
[----:B------:R-:W-:Y:S02]  /*3770*/  F2FP.PACK_AB R122, R145, R122 ;  /* 0x0000007a917a723e */ /* 0x000fe400000000ff */
[----:B------:R-:W-:Y:S02]  /*3780*/  F2FP.PACK_AB R121, R138, R121 ;  /* 0x000000798a79723e */ /* 0x000fe400000000ff */
[----:B------:R-:W-:Y:S01]  /*3790*/  F2FP.PACK_AB R120, R137, R120 ;  /* 0x000000788978723e */ /* 0x000fe200000000ff */
[--C-:B----4-:R-:W-:Y:S02]  /*37a0*/  HADD2.F32 R0, -RZ, R133.reuse.H0_H0 ;  /* 0x20000085ff007230 */ /* 0x110fe40000004100 */
[----:B------:R-:W-:-:S02]  /*37b0*/  HADD2.F32 R133, -RZ, R133.H1_H1 ;  /* 0x30000085ff857230 */ /* 0x000fc40000004100 */
[--C-:B------:R-:W-:Y:S02]  /*37c0*/  HADD2.F32 R131, -RZ, R134.reuse.H0_H0 ;  /* 0x20000086ff837230 */ /* 0x100fe40000004100 */
[--C-:B------:R-:W-:Y:S02]  /*37d0*/  HADD2.F32 R136, -RZ, R135.reuse.H0_H0 ;  /* 0x20000087ff887230 */ /* 0x100fe40000004100 */
[----:B------:R-:W-:Y:S01]  /*37e0*/  HADD2.F32 R135, -RZ, R135.H1_H1 ;  /* 0x30000087ff877230 */ /* 0x000fe20000004100 */
[----:B------:R-:W-:Y:S01]  /*37f0*/  FFMA.FTZ R235, R0, R147, R235 ;  /* 0x0000009300eb7223 */ /* 0x000fe200000100eb */
[----:B------:R-:W-:Y:S01]  /*3800*/  HADD2.F32 R134, -RZ, R134.H1_H1 ;  /* 0x30000086ff867230 */ /* 0x000fe20000004100 */
[----:B------:R-:W-:Y:S02]  /*3810*/  FFMA.FTZ R234, R133, R130, R234 ;  /* 0x0000008285ea7223 */ /* 0x000fe400000100ea */
[----:B------:R-:W-:Y:S02]  /*3820*/  FFMA.FTZ R238, R131, R143, R238 ;  /* 0x0000008f83ee7223 */ /* 0x000fe400000100ee */
[----:B------:R-:W-:Y:S01]  /*3830*/  FFMA.FTZ R240, R135, R204, R240 ;  /* 0x000000cc87f07223 */ /* 0x000fe200000100f0 */
[----:B------:R-:W-:Y:S01]  /*3840*/  LEA.HI.X R125, R198, c[0x0][0x24c], RZ, 0x4, P0 ;  /* 0x00009300c67d7a11 */ /* 0x000fe200000f24ff */
[----:B------:R-:W-:Y:S01]  /*3850*/  FFMA.FTZ R233, R134, R141, R233 ;  /* 0x0000008d86e97223 */ /* 0x000fe200000100e9 */
[----:B------:R0:W-:Y:S01]  /*3860*/  STL [R1+0x4], R235 ;  /* 0x000004eb01007387 */ /* 0x0001e20000100800 */
[----:B------:R-:W-:-:S03]  /*3870*/  FFMA.FTZ R239, R136, R139, R239 ;  /* 0x0000008b88ef7223 */ /* 0x000fc600000100ef */
[----:B------:R0:W-:Y:S04]  /*3880*/  STL [R1], R234 ;  /* 0x000000ea01007387 */ /* 0x0001e80000100800 */
[----:B------:R0:W-:Y:S04]  /*3890*/  STL [R1+0xc], R238 ;  /* 0x00000cee01007387 */ /* 0x0001e80000100800 */
[----:B------:R0:W-:Y:S04]  /*38a0*/  STL [R1+0x10], R240 ;  /* 0x000010f001007387 */ /* 0x0001e80000100800 */
[----:B------:R0:W-:Y:S04]  /*38b0*/  @P1 STG.E.128 [R126.64], R116 ;  /* 0x000000747e001986 */ /* 0x0001e8000c101d04 */
[----:B------:R0:W-:Y:S04]  /*38c0*/  STL [R1+0x8], R233 ;  /* 0x000008e901007387 */ /* 0x0001e80000100800 */
[----:B------:R0:W-:Y:S04]  /*38d0*/  STG.E.128 [R124.64], R120 ;  /* 0x000000787c007986 */ /* 0x0001e8000c101d04 */
[----:B------:R0:W-:Y:S01]  /*38e0*/  STL [R1+0x14], R239 ;  /* 0x000014ef01007387 */ /* 0x0001e20000100800 */
[----:B------:R-:W-:Y:S01]  /*38f0*/  ISETP.GE.AND P0, PT, R196, c[0x0][0x164], PT ;  /* 0x00005900c4007a0c */ /* 0x000fe20003f06270 */
[----:B------:R-:W-:-:S02]  /*3900*/  HADD2.F32 R129, -RZ, R132.H0_H0 ;  /* 0x20000084ff817230 */ /* 0x000fc40000004100 */
[----:B------:R-:W-:-:S03]  /*3910*/  HADD2.F32 R132, -RZ, R132.H1_H1 ;  /* 0x30000084ff847230 */ /* 0x000fc60000004100 */
[----:B------:R-:W-:Y:S02]  /*3920*/  FFMA.FTZ R252, R129, R149, R252 ;  /* 0x0000009581fc7223 */ /* 0x000fe400000100fc */
[----:B------:R-:W-:-:S05]  /*3930*/  FFMA.FTZ R251, R132, R128, R251 ;  /* 0x0000008084fb7223 */ /* 0x000fca00000100fb */
[----:B0-----:R-:W-:Y:S01]  /*3940*/  @P0 CALL.REL.NOINC `(.L_x_6609) ;  /* 0x0000001000000944 */ /* 0x001fe20003c00000 */
[----:B------:R-:W-:Y:S05]  /*3950*/  BRA `(.L_x_6610) ;  /* 0xffffcf2000007947 */ /* 0x000fea000383ffff */
.L_x_6609:
[----:B------:R-:W-:Y:S05]  /*3960*/  BSYNC B1 ;  /* 0x0000000000017941 */ /* 0x000fea0003800000 */
.L_x_6606:
        /* <DEDUP_REMOVED lines=93> */
.L_x_6605:
[----:B------:R-:W-:Y:S05]  /*3f40*/  BSYNC B0 ;  /* 0x0000000000007941 */ /* 0x000fea0003800000 */
.L_x_6603:
        /* <DEDUP_REMOVED lines=75> */
[----:B------:R-:W0:Y:S01]  /*4400*/  S2R R36, SR_CTAID.X ;  /* 0x0000000000247919 */ /* 0x000e220000002500 */
[----:B----4-:R-:W-:-:S03]  /*4410*/  FADD.FTZ R37, R37, R68 ;  /* 0x0000004425257221 */ /* 0x010fc60000010000 */
        /* <DEDUP_REMOVED lines=13> */
[----:B-1----:R-:W-:-:S05]  /*44f0*/  FADD.FTZ R13, R3, R62 ;  /* 0x0000003e030d7221 */ /* 0x002fca0000010000 */
        /* <DEDUP_REMOVED lines=114> */
[----:B------:R-:W-:Y:S04]  /*4c20*/  STG.E [R2.64], R31 ;  /* 0x0000001f02007986 */ /* 0x000fe8000c101904 */
        /* <DEDUP_REMOVED lines=59> */
.L_x_6607:
[----:B------:R-:W-:Y:S01]  /*4fe0*/  HFMA2.MMA R182, -RZ, RZ, 0, 5.9604644775390625e-08 ;  /* 0x00000001ffb67435 */ /* 0x000fe200000001ff */
[----:B------:R-:W-:-:S02]  /*4ff0*/  MOV R121, R238 ;  /* 0x000000ee00797202 */ /* 0x000fc40000000f00 */
[----:B------:R-:W-:Y:S02]  /*5000*/  MOV R240, 0xffffffff ;  /* 0xffffffff00f07802 */ /* 0x000fe40000000f00 */
[----:B------:R-:W-:Y:S02]  /*5010*/  MOV R120, 0x5030 ;  /* 0x0000503000787802 */ /* 0x000fe40000000f00 */
[----:B-----5:R-:W-:Y:S05]  /*5020*/  CALL.REL.NOINC `($__internal_105_$__cuda_sm70_shflsync_bfly_p) ;  /* 0x000003d000007944 */ /* 0x020fea0003c00000 */
[----:B-1----:R-:W-:Y:S01]  /*5030*/  MOV R239, R182 ;  /* 0x000000b600ef7202 */ /* 0x002fe20000000f00 */
[----:B0----5:R-:W-:Y:S05]  /*5040*/  BRA `(.L_x_6611) ;  /* 0xffffcda000007947 */ /* 0x021fea000383ffff */
.L_x_6608:
[----:B------:R-:W-:Y:S01]  /*5050*/  HFMA2.MMA R182, -RZ, RZ, 0, 5.9604644775390625e-08 ;  /* 0x00000001ffb67435 */ /* 0x000fe200000001ff */
[----:B------:R-:W-:Y:S02]  /*5060*/  MOV R121, R183 ;  /* 0x000000b700797202 */ /* 0x000fe40000000f00 */
[----:B------:R-:W-:Y:S02]  /*5070*/  MOV R240, 0xffffffff ;  /* 0xffffffff00f07802 */ /* 0x000fe40000000f00 */
[----:B------:R-:W-:Y:S02]  /*5080*/  MOV R120, 0x50a0 ;  /* 0x000050a000787802 */ /* 0x000fe40000000f00 */
[----:B01---5:R-:W-:Y:S05]  /*5090*/  CALL.REL.NOINC `($__internal_105_$__cuda_sm70_shflsync_bfly_p) ;  /* 0x0000036000007944 */ /* 0x023fea0003c00000 */
[----:B------:R-:W-:Y:S01]  /*50a0*/  FADD.FTZ R238, R238, R239 ;  /* 0x000000efeeee7221 */ /* 0x000fe20000010000 */
[----:B------:R-:W-:Y:S01]  /*50b0*/  MOV R240, 0xffffffff ;  /* 0xffffffff00f07802 */ /* 0x000fe20000000f00 */
[----:B-1----:R-:W-:Y:S01]  /*50c0*/  FADD.FTZ R183, R183, R182 ;  /* 0x000000b6b7b77221 */ /* 0x002fe20000010000 */
[----:B------:R-:W-:Y:S01]  /*50d0*/  HFMA2.MMA R182, -RZ, RZ, 0, 1.1920928955078125e-07 ;  /* 0x00000002ffb67435 */ /* 0x000fe200000001ff */
[----:B------:R-:W-:-:S02]  /*50e0*/  MOV R120, 0x5110 ;  /* 0x0000511000787802 */ /* 0x000fc40000000f00 */
[----:B------:R-:W-:-:S03]  /*50f0*/  MOV R121, R238 ;  /* 0x000000ee00797202 */ /* 0x000fc60000000f00 */
[----:B0----5:R-:W-:Y:S05]  /*5100*/  CALL.REL.NOINC `($__internal_105_$__cuda_sm70_shflsync_bfly_p) ;  /* 0x000002f000007944 */ /* 0x021fea0003c00000 */
[----:B-1----:R-:W-:Y:S01]  /*5110*/  MOV R239, R182 ;  /* 0x000000b600ef7202 */ /* 0x002fe20000000f00 */
[----:B------:R-:W-:Y:S01]  /*5120*/  HFMA2.MMA R182, -RZ, RZ, 0, 1.1920928955078125e-07 ;  /* 0x00000002ffb67435 */ /* 0x000fe200000001ff */
[----:B------:R-:W-:Y:S02]  /*5130*/  MOV R121, R183 ;  /* 0x000000b700797202 */ /* 0x000fe40000000f00 */
[----:B------:R-:W-:Y:S02]  /*5140*/  MOV R240, 0xffffffff ;  /* 0xffffffff00f07802 */ /* 0x000fe40000000f00 */
[----:B------:R-:W-:Y:S02]  /*5150*/  MOV R120, 0x5170 ;  /* 0x0000517000787802 */ /* 0x000fe40000000f00 */
[----:B0----5:R-:W-:Y:S05]  /*5160*/  CALL.REL.NOINC `($__internal_105_$__cuda_sm70_shflsync_bfly_p) ;  /* 0x0000029000007944 */ /* 0x021fea0003c00000 */
[----:B------:R-:W-:Y:S01]  /*5170*/  FADD.FTZ R238, R239, R238 ;  /* 0x000000eeefee7221 */ /* 0x000fe20000010000 */
[----:B------:R-:W-:Y:S01]  /*5180*/  MOV R240, 0xffffffff ;  /* 0xffffffff00f07802 */ /* 0x000fe20000000f00 */
[----:B-1----:R-:W-:Y:S01]  /*5190*/  FADD.FTZ R183, R183, R182 ;  /* 0x000000b6b7b77221 */ /* 0x002fe20000010000 */
[----:B------:R-:W-:Y:S01]  /*51a0*/  HFMA2.MMA R182, -RZ, RZ, 0, 2.384185791015625e-07 ;  /* 0x00000004ffb67435 */ /* 0x000fe200000001ff */
[----:B------:R-:W-:-:S02]  /*51b0*/  MOV R120, 0x51e0 ;  /* 0x000051e000787802 */ /* 0x000fc40000000f00 */
[----:B------:R-:W-:-:S03]  /*51c0*/  MOV R121, R238 ;  /* 0x000000ee00797202 */ /* 0x000fc60000000f00 */
[----:B0----5:R-:W-:Y:S05]  /*51d0*/  CALL.REL.NOINC `($__internal_105_$__cuda_sm70_shflsync_bfly_p) ;  /* 0x0000022000007944 */ /* 0x021fea0003c00000 */
[----:B-1----:R-:W-:Y:S01]  /*51e0*/  MOV R239, R182 ;  /* 0x000000b600ef7202 */ /* 0x002fe20000000f00 */
[----:B------:R-:W-:Y:S01]  /*51f0*/  HFMA2.MMA R182, -RZ, RZ, 0, 2.384185791015625e-07 ;  /* 0x00000004ffb67435 */ /* 0x000fe200000001ff */
[----:B------:R-:W-:Y:S02]  /*5200*/  MOV R121, R183 ;  /* 0x000000b700797202 */ /* 0x000fe40000000f00 */
[----:B------:R-:W-:Y:S02]  /*5210*/  MOV R240, 0xffffffff ;  /* 0xffffffff00f07802 */ /* 0x000fe40000000f00 */
[----:B------:R-:W-:Y:S02]  /*5220*/  MOV R120, 0x5240 ;  /* 0x0000524000787802 */ /* 0x000fe40000000f00 */
[----:B0----5:R-:W-:Y:S05]  /*5230*/  CALL.REL.NOINC `($__internal_105_$__cuda_sm70_shflsync_bfly_p) ;  /* 0x000001c000007944 */ /* 0x021fea0003c00000 */
[----:B------:R-:W-:Y:S01]  /*5240*/  FADD.FTZ R238, R239, R238 ;  /* 0x000000eeefee7221 */ /* 0x000fe20000010000 */
[----:B------:R-:W-:Y:S01]  /*5250*/  MOV R240, 0xffffffff ;  /* 0xffffffff00f07802 */ /* 0x000fe20000000f00 */
[----:B-1----:R-:W-:Y:S01]  /*5260*/  FADD.FTZ R183, R183, R182 ;  /* 0x000000b6b7b77221 */ /* 0x002fe20000010000 */
[----:B------:R-:W-:Y:S01]  /*5270*/  HFMA2.MMA R182, -RZ, RZ, 0, 4.76837158203125e-07 ;  /* 0x00000008ffb67435 */ /* 0x000fe200000001ff */
[----:B------:R-:W-:-:S02]  /*5280*/  MOV R120, 0x52b0 ;  /* 0x000052b000787802 */ /* 0x000fc40000000f00 */
[----:B------:R-:W-:-:S03]  /*5290*/  MOV R121, R238 ;  /* 0x000000ee00797202 */ /* 0x000fc60000000f00 */
[----:B0----5:R-:W-:Y:S05]  /*52a0*/  CALL.REL.NOINC `($__internal_105_$__cuda_sm70_shflsync_bfly_p) ;  /* 0x0000015000007944 */ /* 0x021fea0003c00000 */
[----:B-1----:R-:W-:Y:S01]  /*52b0*/  MOV R239, R182 ;  /* 0x000000b600ef7202 */ /* 0x002fe20000000f00 */
[----:B------:R-:W-:Y:S01]  /*52c0*/  HFMA2.MMA R182, -RZ, RZ, 0, 4.76837158203125e-07 ;  /* 0x00000008ffb67435 */ /* 0x000fe200000001ff */
[----:B------:R-:W-:Y:S02]  /*52d0*/  MOV R121, R183 ;  /* 0x000000b700797202 */ /* 0x000fe40000000f00 */
[----:B------:R-:W-:Y:S02]  /*52e0*/  MOV R240, 0xffffffff ;  /* 0xffffffff00f07802 */ /* 0x000fe40000000f00 */
[----:B------:R-:W-:Y:S02]  /*52f0*/  MOV R120, 0x5310 ;  /* 0x0000531000787802 */ /* 0x000fe40000000f00 */
[----:B0----5:R-:W-:Y:S05]  /*5300*/  CALL.REL.NOINC `($__internal_105_$__cuda_sm70_shflsync_bfly_p) ;  /* 0x000000f000007944 */ /* 0x021fea0003c00000 */
[----:B------:R-:W-:Y:S01]  /*5310*/  FADD.FTZ R238, R239, R238 ;  /* 0x000000eeefee7221 */ /* 0x000fe20000010000 */
[----:B------:R-:W-:Y:S01]  /*5320*/  MOV R240, 0xffffffff ;  /* 0xffffffff00f07802 */ /* 0x000fe20000000f00 */
[----:B-1----:R-:W-:Y:S01]  /*5330*/  FADD.FTZ R183, R183, R182 ;  /* 0x000000b6b7b77221 */ /* 0x002fe20000010000 */
[----:B------:R-:W-:Y:S01]  /*5340*/  HFMA2.MMA R182, -RZ, RZ, 0, 9.5367431640625e-07 ;  /* 0x00000010ffb67435 */ /* 0x000fe200000001ff */
[----:B------:R-:W-:-:S02]  /*5350*/  MOV R120, 0x5380 ;  /* 0x0000538000787802 */ /* 0x000fc40000000f00 */
[----:B------:R-:W-:-:S03]  /*5360*/  MOV R121, R238 ;  /* 0x000000ee00797202 */ /* 0x000fc60000000f00 */
[----:B0----5:R-:W-:Y:S05]  /*5370*/  CALL.REL.NOINC `($__internal_105_$__cuda_sm70_shflsync_bfly_p) ;  /* 0x0000008000007944 */ /* 0x021fea0003c00000 */
[----:B-1----:R-:W-:Y:S01]  /*5380*/  MOV R239, R182 ;  /* 0x000000b600ef7202 */ /* 0x002fe20000000f00 */
[----:B------:R-:W-:Y:S01]  /*5390*/  HFMA2.MMA R182, -RZ, RZ, 0, 9.5367431640625e-07 ;  /* 0x00000010ffb67435 */ /* 0x000fe200000001ff */
[----:B------:R-:W-:Y:S02]  /*53a0*/  MOV R121, R183 ;  /* 0x000000b700797202 */ /* 0x000fe40000000f00 */
[----:B------:R-:W-:Y:S02]  /*53b0*/  MOV R240, 0xffffffff ;  /* 0xffffffff00f07802 */ /* 0x000fe40000000f00 */
[----:B------:R-:W-:Y:S02]  /*53c0*/  MOV R120, 0x53e0 ;  /* 0x000053e000787802 */ /* 0x000fe40000000f00 */
[----:B0----5:R-:W-:Y:S05]  /*53d0*/  CALL.REL.NOINC `($__internal_105_$__cuda_sm70_shflsync_bfly_p) ;  /* 0x0000002000007944 */ /* 0x021fea0003c00000 */
[----:B-1----:R-:W-:Y:S01]  /*53e0*/  MOV R120, R182 ;  /* 0x000000b600787202 */ /* 0x002fe20000000f00 */
[----:B0----5:R-:W-:Y:S05]  /*53f0*/  BRA `(.L_x_6612) ;  /* 0xffffcb1000007947 */ /* 0x021fea000383ffff */
        .weak           $__internal_105_$__cuda_sm70_shflsync_bfly_p
        .type           $__internal_105_$__cuda_sm70_shflsync_bfly_p,@function
        .size           $__internal_105_$__cuda_sm70_shflsync_bfly_p,(.L_x_12407 - $__internal_105_$__cuda_sm70_shflsync_bfly_p)
$__internal_105_$__cuda_sm70_shflsync_bfly_p:
[----:B------:R0:W-:Y:S01]  /*5400*/  STL [R1+0x18], R0 ;  /* 0x0000180001007387 */ /* 0x0001e20000100800 */
[----:B------:R-:W-:Y:S04]  /*5410*/  WARPSYNC R240 ;  /* 0x000000f000007348 */ /* 0x000fe80003800000 */
[----:B0-----:R-:W-:-:S07]  /*5420*/  HFMA2.MMA R0, -RZ, RZ, 0, 1.847743988037109375e-06 ;  /* 0x0000001fff007435 */ /* 0x001fce00000001ff */
[----:B------:R0:W1:Y:S04]  /*5430*/  SHFL.BFLY PT, R182, R121, R182, R0 ;  /* 0x0c0000b679b67389 */ /* 0x00006800000e0000 */
[----:B0-----:R0:W5:Y:S01]  /*5440*/  LDL.LU R0, [R1+0x18] ;  /* 0x0000180001007983 */ /* 0x0011620000300800 */
[----:B------:R-:W-:-:S04]  /*5450*/  MOV R121, 0x0 ;  /* 0x0000000000797802 */ /* 0x000fc80000000f00 */
[----:B------:R-:W-:Y:S05]  /*5460*/  RET.REL.NODEC R120 `(_ZN10layer_norm13ln_bwd_kernelINS_13Kernel_traitsIf6__halfS2_S2_fjLj1024ELj1ELj4ELj1ELj16ENS_18Kernel_traits_baseILj1024EfS2_S2_S2_fjLj128EEEEELb0ELb1ELb0ELb1EEEvNS_9BwdParamsE) ;  /* 0xffffab9078007950 */ /* 0x000fea0003c3ffff */
.L_x_6613:
        /* <DEDUP_REMOVED lines=9> */
.L_x_12407:


//--------------------- .text._ZN10layer_norm13ln_bwd_kernelINS_13Kernel_traitsIf6__halfS2_S2_fjLj1024ELj1ELj4ELj1ELj16ENS_18Kernel_traits_baseILj1024EfS2_S2_S2_fjLj128EEEEELb0ELb1ELb1ELb0EEEvNS_9BwdParamsE --------------------------
	.section	.text._ZN10layer_norm13ln_bwd_kernelINS_13Kernel_traitsIf6__halfS2_S2_fjLj1024ELj1ELj4ELj1ELj16ENS_18Kernel_traits_baseILj1024EfS2_S2_S2_fjLj128EEEEELb0ELb1ELb1ELb0EEEvNS_9BwdParamsE,"ax",@progbits
	.sectioninfo	@"SHI_REGISTERS=255"
	.align	128
        .global         _ZN10layer_norm13ln_bwd_kernelINS_13Kernel_traitsIf6__halfS2_S2_fjLj1024ELj1ELj4ELj1ELj16ENS_18Kernel_traits_baseILj1024EfS2_S2_S2_fjLj128EEEEELb0ELb1ELb1ELb0EEEvNS_9BwdParamsE
        .type           _ZN10layer_norm13ln_bwd_kernelINS_13Kernel_traitsIf6__halfS2_S2_fjLj1024ELj1ELj4ELj1ELj16ENS_18Kernel_traits_baseILj1024EfS2_S2_S2_fjLj128EEEEELb0ELb1ELb1ELb0EEEvNS_9BwdParamsE,@function
        .size           _ZN10layer_norm13ln_bwd_kernelINS_13Kernel_traitsIf6__halfS2_S2_fjLj1024ELj1ELj4ELj1ELj16ENS_18Kernel_traits_baseILj1024EfS2_S2_S2_fjLj128EEEEELb0ELb1ELb1ELb0EEEvNS_9BwdParamsE,(.L_x_12408 - _ZN10layer_norm13ln_bwd_kernelINS_13Kernel_traitsIf6__halfS2_S2_fjLj1024ELj1ELj4ELj1ELj16ENS_18Kernel_traits_baseILj1024EfS2_S2_S2_fjLj128EEEEELb0ELb1ELb1ELb0EEEvNS_9BwdParamsE)
        .other          _ZN10layer_norm13ln_bwd_kernelINS_13Kernel_traitsIf6__halfS2_S2_fjLj1024ELj1ELj4ELj1ELj16ENS_18Kernel_traits_baseILj1024EfS2_S2_S2_fjLj128EEEEELb0ELb1ELb1ELb0EEEvNS_9BwdParamsE,@"STO_CUDA_ENTRY STV_DEFAULT"
_ZN10layer_norm13ln_bwd_kernelINS_13Kernel_traitsIf6__halfS2_S2_fjLj1024ELj1ELj4ELj1ELj16ENS_18Kernel_traits_baseILj1024EfS2_S2_S2_fjLj128EEEEELb0ELb1ELb1ELb0EEEvNS_9BwdParamsE:
.text._ZN10layer_norm13ln_bwd_kernelINS_13Kernel_traitsIf6__halfS2_S2_fjLj1024ELj1ELj4ELj1ELj16ENS_18Kernel_traits_baseILj1024EfS2_S2_S2_fjLj128EEEEELb0ELb1ELb1ELb0EEEvNS_9BwdParamsE:
        /* <DEDUP_REMOVED lines=29> */
[----:B------:R-:W-:-:S03]  /*01d0*/  @P1 MOV R17, 0x20 ;  /* 0x0000002000111802 */ /* 0x000fc60000000f00 */
        /* <DEDUP_REMOVED lines=82> */
.L_x_6748:
        /* <DEDUP_REMOVED lines=8> */
[----:B------:R-:W-:Y:S01]  /*0780*/  MOV R200, 0x10 ;  /* 0x0000001000c87802 */ /* 0x000fe20000000f00 */
[----:B------:R-:W-:Y:S01]  /*0790*/  BSSY B1, `(.L_x_6616) ;  /* 0x0000199000017945 */ /* 0x000fe20003800000 */
        /* <DEDUP_REMOVED lines=17> */
.L_x_6620:
[----:B------:R-:W-:Y:S02]  /*08b0*/  IADD3 R16, R4, 0x20, RZ ;  /* 0x0000002004107810 */ /* 0x000fe40007ffe0ff */
.L_x_6619:
[----:B------:R-:W-:Y:S05]  /*08c0*/  BSYNC B2 ;  /* 0x0000000000027941 */ /* 0x000fea0003800000 */
.L_x_6618:
[----:B------:R-:W-:Y:S01]  /*08d0*/  BSSY B2, `(.L_x_6621) ;  /* 0x0000008000027945 */ /* 0x000fe20003800000 */
[----:B------:R-:W-:Y:S05]  /*08e0*/  @!P0 BRA `(.L_x_6622) ;  /* 0x0000006000008947 */ /* 0x000fea0003800000 */
[----:B------:R-:W-:-:S04]  /*08f0*/  ISETP.NE.U32.AND P3, PT, RZ, c[0x0][0x218], PT ;  /* 0x00008600ff007a0c */ /* 0x000fc80003f65070 */
[----:B------:R-:W-:-:S13]  /*0900*/  ISETP.NE.AND.EX P3, PT, RZ, c[0x0][0x21c], PT, P3 ;  /* 0x00008700ff007a0c */ /* 0x000fda0003f65330 */
[----:B------:R-:W-:Y:S05]  /*0910*/  @!P3 BRA `(.L_x_6623) ;  /* 0x000000200000b947 */ /* 0x000fea0003800000 */
[----:B------:R-:W-:-:S06]  /*0920*/  IMAD.WIDE.U32 R20, R16, R200, c[0x0][0x218] ;  /* 0x0000860010147625 */ /* 0x000fcc00078e00c8 */
[----:B------:R-:W5:Y:S02]  /*0930*/  LDG.E.128 R20, [R20.64] ;  /* 0x0000000414147981 */ /* 0x000f64000c1e1d00 */
.L_x_6623:
[----:B------:R-:W-:Y:S02]  /*0940*/  IADD3 R16, R16, 0x20, RZ ;  /* 0x0000002010107810 */ /* 0x000fe40007ffe0ff */
.L_x_6622:
[----:B------:R-:W-:Y:S05]  /*0950*/  BSYNC B2 ;  /* 0x0000000000027941 */ /* 0x000fea0003800000 */
.L_x_6621:
[----:B------:R-:W-:Y:S01]  /*0960*/  BSSY B2, `(.L_x_6624) ;  /* 0x0000008000027945 */ /* 0x000fe20003800000 */
[----:B------:R-:W-:Y:S05]  /*0970*/  @!P1 BRA `(.L_x_6625) ;  /* 0x0000006000009947 */ /* 0x000fea0003800000 */
[----:B------:R-:W-:-:S04]  /*0980*/  ISETP.NE.U32.AND P3, PT, RZ, c[0x0][0x218], PT ;  /* 0x00008600ff007a0c */ /* 0x000fc80003f65070 */
[----:B------:R-:W-:-:S13]  /*0990*/  ISETP.NE.AND.EX P3, PT, RZ, c[0x0][0x21c], PT, P3 ;  /* 0x00008700ff007a0c */ /* 0x000fda0003f65330 */
[----:B------:R-:W-:Y:S05]  /*09a0*/  @!P3 BRA `(.L_x_6626) ;  /* 0x000000200000b947 */ /* 0x000fea0003800000 */
[----:B------:R-:W-:-:S06]  /*09b0*/  IMAD.WIDE.U32 R172, R16, R200, c[0x0][0x218] ;  /* 0x0000860010ac7625 */ /* 0x000fcc00078e00c8 */
[----:B------:R-:W5:Y:S02]  /*09c0*/  LDG.E.128 R172, [R172.64] ;  /* 0x00000004acac7981 */ /* 0x000f64000c1e1d00 */
.L_x_6626:
[----:B------:R-:W-:Y:S02]  /*09d0*/  IADD3 R16, R16, 0x20, RZ ;  /* 0x0000002010107810 */ /* 0x000fe40007ffe0ff */
.L_x_6625:
[----:B------:R-:W-:Y:S05]  /*09e0*/  BSYNC B2 ;  /* 0x0000000000027941 */ /* 0x000fea0003800000 */
.L_x_6624:
        /* <DEDUP_REMOVED lines=8> */
.L_x_6617:
        /* <DEDUP_REMOVED lines=21> */
[----:B------:R-:W-:Y:S01]  /*0bc0*/  ISETP.NE.U32.AND P3, PT, RZ, c[0x0][0x218], PT ;  /* 0x00008600ff007a0c */ /* 0x000fe20003f65070 */
[----:B----4-:R-:W-:-:S02]  /*0bd0*/  HADD2.F32 R230, -RZ, R196.H1_H1 ;  /* 0x300000c4ffe67230 */ /* 0x010fc40000004100 */
[--C-:B------:R-:W-:Y:S02]  /*0be0*/  HADD2.F32 R227, -RZ, R197.reuse.H0_H0 ;  /* 0x200000c5ffe37230 */ /* 0x100fe40000004100 */
[----:B------:R-:W-:Y:S01]  /*0bf0*/  HADD2.F32 R247, -RZ, R197.H1_H1 ;  /* 0x300000c5fff77230 */ /* 0x000fe20000004100 */
[C---:B------:R-:W-:Y:S01]  /*0c00*/  FADD.FTZ R248, -R16.reuse, R230 ;  /* 0x000000e610f87221 */ /* 0x040fe20000010100 */
[----:B------:R-:W-:Y:S01]  /*0c10*/  HADD2.F32 R246, -RZ, R198.H0_H0 ;  /* 0x200000c6fff67230 */ /* 0x000fe20000004100 */
[C---:B------:R-:W-:Y:S01]  /*0c20*/  FADD.FTZ R230, -R16.reuse, R227 ;  /* 0x000000e310e67221 */ /* 0x040fe20000010100 */
[----:B------:R-:W-:Y:S01]  /*0c30*/  HADD2.F32 R222, -RZ, R196.H0_H0 ;  /* 0x200000c4ffde7230 */ /* 0x000fe20000004100 */
[C---:B------:R-:W-:Y:S01]  /*0c40*/  FADD.FTZ R227, -R16.reuse, R247 ;  /* 0x000000f710e37221 */ /* 0x040fe20000010100 */
[--C-:B--2---:R-:W-:Y:S01]  /*0c50*/  HADD2.F32 R197, -RZ, R203.reuse.H0_H0 ;  /* 0x200000cbffc57230 */ /* 0x104fe20000004100 */
[----:B------:R-:W2:Y:S01]  /*0c60*/  LDL R247, [R1+0x24] ;  /* 0x0000240001f77983 */ /* 0x000ea20000100800 */
[----:B------:R-:W-:Y:S01]  /*0c70*/  HADD2.F32 R196, -RZ, R203.H1_H1 ;  /* 0x300000cbffc47230 */ /* 0x000fe20000004100 */
[----:B------:R-:W-:-:S02]  /*0c80*/  FADD.FTZ R203, -R16, R246 ;  /* 0x000000f610cb7221 */ /* 0x000fc40000010100 */
[----:B------:R-:W4:Y:S01]  /*0c90*/  LDL R246, [R1+0x20] ;  /* 0x0000200001f67983 */ /* 0x000f220000100800 */
[----:B------:R-:W-:Y:S01]  /*0ca0*/  ISETP.NE.AND.EX P3, PT, RZ, c[0x0][0x21c], PT, P3 ;  /* 0x00008700ff007a0c */ /* 0x000fe20003f65330 */
[----:B------:R-:W-:Y:S01]  /*0cb0*/  FADD.FTZ R222, -R16, R222 ;  /* 0x000000de10de7221 */ /* 0x000fe20000010100 */
[--C-:B------:R-:W-:Y:S02]  /*0cc0*/  HADD2.F32 R249, -RZ, R199.reuse.H0_H0 ;  /* 0x200000c7fff97230 */ /* 0x100fe40000004100 */
[----:B------:R-:W-:Y:S01]  /*0cd0*/  HADD2.F32 R226, -RZ, R200.H1_H1 ;  /* 0x300000c8ffe27230 */ /* 0x000fe20000004100 */
[----:B-----5:R-:W-:Y:S01]  /*0ce0*/  FMUL.FTZ R222, R0, R222 ;  /* 0x000000de00de7220 */ /* 0x020fe20000410000 */
[----:B------:R-:W-:Y:S02]  /*0cf0*/  HADD2.F32 R198, -RZ, R198.H1_H1 ;  /* 0x300000c6ffc67230 */ /* 0x000fe40000004100 */
[----:B------:R-:W-:Y:S01]  /*0d00*/  HADD2.F32 R223, -RZ, R200.H0_H0 ;  /* 0x200000c8ffdf7230 */ /* 0x000fe20000004100 */
[----:B------:R-:W-:Y:S01]  /*0d10*/  FADD.FTZ R200, -R16, R249 ;  /* 0x000000f910c87221 */ /* 0x000fe20000010100 */
[----:B------:R-:W-:Y:S01]  /*0d20*/  HADD2.F32 R250, -RZ, R199.H1_H1 ;  /* 0x300000c7fffa7230 */ /* 0x000fe20000004100 */
[----:B------:R-:W-:-:S02]  /*0d30*/  FMUL.FTZ R248, R0, R248 ;  /* 0x000000f800f87220 */ /* 0x000fc40000410000 */
[----:B------:R0:W5:Y:S01]  /*0d40*/  @P3 LDG.E.128 R168, [R216.64] ;  /* 0x00000004d8a83981 */ /* 0x000162000c1e1d00 */
[--C-:B------:R-:W-:Y:S01]  /*0d50*/  HADD2.F32 R199, -RZ, R202.reuse.H1_H1 ;  /* 0x300000caffc77230 */ /* 0x100fe20000004100 */
[----:B------:R-:W-:Y:S02]  /*0d60*/  FADD.FTZ R104, R104, R223 ;  /* 0x000000df68687221 */ /* 0x000fe40000010000 */
[----:B------:R-:W-:Y:S02]  /*0d70*/  FFMA.FTZ R76, R222, R223, R76 ;  /* 0x000000dfde4c7223 */ /* 0x000fe4000001004c */
[----:B------:R-:W-:Y:S01]  /*0d80*/  FADD.FTZ R105, R105, R226 ;  /* 0x000000e269697221 */ /* 0x000fe20000010000 */
[--C-:B0-----:R-:W-:Y:S02]  /*0d90*/  HADD2.F32 R217, -RZ, R201.reuse.H0_H0 ;  /* 0x200000c9ffd97230 */ /* 0x101fe40000004100 */
[----:B------:R-:W-:Y:S02]  /*0da0*/  HADD2.F32 R216, -RZ, R201.H1_H1 ;  /* 0x300000c9ffd87230 */ /* 0x000fe40000004100 */
[----:B------:R-:W-:Y:S01]  /*0db0*/  HADD2.F32 R201, -RZ, R202.H0_H0 ;  /* 0x200000caffc97230 */ /* 0x000fe20000004100 */
        /* <DEDUP_REMOVED lines=54> */
.L_x_6629:
[----:B------:R-:W-:Y:S05]  /*1120*/  BSYNC B2 ;  /* 0x0000000000027941 */ /* 0x000fea0003800000 */
.L_x_6628:
        /* <DEDUP_REMOVED lines=12> */
[----:B------:R-:W-:Y:S01]  /*11f0*/  IADD3 R230, R230, 0x20, RZ ;  /* 0x00000020e6e67810 */ /* 0x000fe20007ffe0ff */
[--C-:B--2---:R-:W-:Y:S02]  /*1200*/  HADD2.F32 R207, -RZ, R196.reuse.H0_H0 ;  /* 0x200000c4ffcf7230 */ /* 0x104fe40000004100 */
[----:B------:R-:W-:Y:S02]  /*1210*/  HADD2.F32 R206, -RZ, R196.H1_H1 ;  /* 0x300000c4ffce7230 */ /* 0x000fe40000004100 */
[--C-:B------:R-:W-:Y:S01]  /*1220*/  HADD2.F32 R216, -RZ, R197.reuse.H0_H0 ;  /* 0x200000c5ffd87230 */ /* 0x100fe20000004100 */
        /* <DEDUP_REMOVED lines=11> */
[----:B---3--:R-:W-:Y:S01]  /*12e0*/  HADD2.F32 R205, -RZ, R200.H0_H0 ;  /* 0x200000c8ffcd7230 */ /* 0x008fe20000004100 */
[----:B------:R-:W-:Y:S01]  /*12f0*/  FADD.FTZ R199, -R16, R238 ;  /* 0x000000ee10c77221 */ /* 0x000fe20000010100 */
[----:B------:R-:W-:-:S02]  /*1300*/  HADD2.F32 R17, -RZ, R201.H0_H0 ;  /* 0x200000c9ff117230 */ /* 0x000fc40000004100 */
[--C-:B0-----:R-:W-:Y:S01]  /*1310*/  HADD2.F32 R18, -RZ, R202.reuse.H0_H0 ;  /* 0x200000caff127230 */ /* 0x101fe20000004100 */
[----:B------:R-:W-:Y:S01]  /*1320*/  FMUL.FTZ R243, R28, R205 ;  /* 0x000000cd1cf37220 */ /* 0x000fe20000410000 */
[----:B------:R-:W-:Y:S01]  /*1330*/  HADD2.F32 R198, -RZ, R202.H1_H1 ;  /* 0x300000caffc67230 */ /* 0x000fe20000004100 */
[C---:B------:R-:W-:Y:S01]  /*1340*/  FADD.FTZ R202, -R16.reuse, R197 ;  /* 0x000000c510ca7221 */ /* 0x040fe20000010100 */
[----:B------:R-:W-:Y:S01]  /*1350*/  HADD2.F32 R19, -RZ, R201.H1_H1 ;  /* 0x300000c9ff137230 */ /* 0x000fe20000004100 */
[C---:B------:R-:W-:Y:S01]  /*1360*/  FADD.FTZ R201, -R16.reuse, R224 ;  /* 0x000000e010c97221 */ /* 0x040fe20000010100 */
[----:B------:R-:W-:Y:S01]  /*1370*/  HADD2.F32 R204, -RZ, R200.H1_H1 ;  /* 0x300000c8ffcc7230 */ /* 0x000fe20000004100 */
[----:B------:R-:W-:Y:S01]  /*1380*/  FADD.FTZ R197, -R16, R239 ;  /* 0x000000ef10c57221 */ /* 0x000fe20000010100 */
[--C-:B------:R-:W-:Y:S01]  /*1390*/  HADD2.F32 R196, -RZ, R203.reuse.H0_H0 ;  /* 0x200000cbffc47230 */ /* 0x100fe20000004100 */
[----:B------:R-:W-:Y:S01]  /*13a0*/  FADD.FTZ R194, R194, R17 ;  /* 0x00000011c2c27221 */ /* 0x000fe20000010000 */
[----:B------:R-:W-:Y:S01]  /*13b0*/  HADD2.F32 R203, -RZ, R203.H1_H1 ;  /* 0x300000cbffcb7230 */ /* 0x000fe20000004100 */
        /* <DEDUP_REMOVED lines=44> */
.L_x_6631:
[----:B------:R-:W-:Y:S05]  /*1680*/  BSYNC B2 ;  /* 0x0000000000027941 */ /* 0x000fea0003800000 */
.L_x_6630:
        /* <DEDUP_REMOVED lines=15> */
[--C-:B------:R-:W-:Y:S02]  /*1780*/  HADD2.F32 R203, -RZ, R10.reuse.H0_H0 ;  /* 0x2000000affcb7230 */ /* 0x100fe40000004100 */
[----:B------:R-:W-:Y:S01]  /*1790*/  HADD2.F32 R202, -RZ, R10.H1_H1 ;  /* 0x3000000affca7230 */ /* 0x000fe20000004100 */
[----:B------:R-:W-:Y:S01]  /*17a0*/  FADD.FTZ R201, -R16, R5 ;  /* 0x0000000510c97221 */ /* 0x000fe20000010100 */
[----:B------:R-:W-:-:S02]  /*17b0*/  HADD2.F32 R216, -RZ, R11.H0_H0 ;  /* 0x2000000bffd87230 */ /* 0x000fc40000004100 */
[----:B------:R-:W-:Y:S02]  /*17c0*/  HADD2.F32 R217, -RZ, R11.H1_H1 ;  /* 0x3000000bffd97230 */ /* 0x000fe40000004100 */
[--C-:B------:R-:W-:Y:S02]  /*17d0*/  HADD2.F32 R198, -RZ, R9.reuse.H0_H0 ;  /* 0x20000009ffc67230 */ /* 0x100fe40000004100 */
[----:B0-----:R-:W-:Y:S02]  /*17e0*/  HADD2.F32 R6, -RZ, R9.H1_H1 ;  /* 0x30000009ff067230 */ /* 0x001fe40000004100 */
        /* <DEDUP_REMOVED lines=63> */
.L_x_6633:
[----:B------:R-:W-:Y:S05]  /*1be0*/  BSYNC B2 ;  /* 0x0000000000027941 */ /* 0x000fea0003800000 */
.L_x_6632:
        /* <DEDUP_REMOVED lines=12> */
[--C-:B0-----:R-:W-:Y:S02]  /*1cb0*/  HADD2.F32 R211, -RZ, R197.reuse.H0_H0 ;  /* 0x200000c5ffd37230 */ /* 0x101fe40000004100 */
[----:B------:R-:W-:Y:S02]  /*1cc0*/  HADD2.F32 R209, -RZ, R197.H1_H1 ;  /* 0x300000c5ffd17230 */ /* 0x000fe40000004100 */
[--C-:B------:R-:W-:Y:S01]  /*1cd0*/  HADD2.F32 R197, -RZ, R198.reuse.H0_H0 ;  /* 0x200000c6ffc57230 */ /* 0x100fe20000004100 */
[C---:B------:R-:W-:Y:S01]  /*1ce0*/  FADD.FTZ R211, -R16.reuse, R211 ;  /* 0x000000d310d37221 */ /* 0x040fe20000010100 */
[----:B------:R-:W-:Y:S01]  /*1cf0*/  HADD2.F32 R212, -RZ, R198.H1_H1 ;  /* 0x300000c6ffd47230 */ /* 0x000fe20000004100 */
[----:B------:R-:W-:Y:S01]  /*1d00*/  FADD.FTZ R198, -R16, R213 ;  /* 0x000000d510c67221 */ /* 0x000fe20000010100 */
[----:B------:R-:W-:Y:S01]  /*1d10*/  HADD2.F32 R214, -RZ, R196.H1_H1 ;  /* 0x300000c4ffd67230 */ /* 0x000fe20000004100 */
[C---:B-----5:R-:W-:Y:S01]  /*1d20*/  FMUL.FTZ R231, R0.reuse, R211 ;  /* 0x000000d300e77220 */ /* 0x060fe20000410000 */
        /* <DEDUP_REMOVED lines=9> */
[C---:B------:R-:W-:Y:S01]  /*1dc0*/  FADD.FTZ R214, -R16.reuse, R214 ;  /* 0x000000d610d67221 */ /* 0x040fe20000010100 */
[----:B------:R-:W-:Y:S01]  /*1dd0*/  HADD2.F32 R202, -RZ, R202.H1_H1 ;  /* 0x300000caffca7230 */ /* 0x000fe20000004100 */
[C---:B------:R-:W-:Y:S01]  /*1de0*/  FADD.FTZ R209, -R16.reuse, R209 ;  /* 0x000000d110d17221 */ /* 0x040fe20000010100 */
[--C-:B------:R-:W-:Y:S01]  /*1df0*/  HADD2.F32 R198, -RZ, R203.reuse.H0_H0 ;  /* 0x200000cbffc67230 */ /* 0x100fe20000004100 */
[----:B------:R-:W-:Y:S01]  /*1e00*/  FADD.FTZ R196, -R16, R196 ;  /* 0x000000c410c47221 */ /* 0x000fe20000010100 */
[----:B------:R-:W-:Y:S01]  /*1e10*/  HADD2.F32 R203, -RZ, R203.H1_H1 ;  /* 0x300000cbffcb7230 */ /* 0x000fe20000004100 */
[----:B------:R-:W-:-:S02]  /*1e20*/  FMUL.FTZ R235, R68, R213 ;  /* 0x000000d544eb7220 */ /* 0x000fc40000410000 */
[----:B------:R-:W-:Y:S01]  /*1e30*/  FADD.FTZ R16, -R16, R210 ;  /* 0x000000d210107221 */ /* 0x000fe20000010100 */
[--C-:B------:R-:W-:Y:S01]  /*1e40*/  HADD2.F32 R210, -RZ, R201.reuse.H0_H0 ;  /* 0x200000c9ffd27230 */ /* 0x100fe20000004100 */
[----:B------:R-:W-:Y:S01]  /*1e50*/  FADD.FTZ R128, R128, R213 ;  /* 0x000000d580807221 */ /* 0x000fe20000010000 */
[----:B------:R-:W-:Y:S01]  /*1e60*/  HADD2.F32 R201, -RZ, R201.H1_H1 ;  /* 0x300000c9ffc97230 */ /* 0x000fe20000004100 */
        /* <DEDUP_REMOVED lines=43> */
.L_x_6627:
[----:B------:R-:W-:Y:S05]  /*2120*/  BSYNC B1 ;  /* 0x0000000000017941 */ /* 0x000fea0003800000 */
.L_x_6616:
[----:B------:R-:W-:Y:S05]  /*2130*/  BRA.DIV ~URZ, `(.L_x_6634) ;  /* 0x000050527f007947 */ /* 0x000fea000b800000 */
[----:B------:R2:W3:Y:S02]  /*2140*/  SHFL.BFLY PT, R198, R227, 0x1, 0x1f ;  /* 0x0c201f00e3c67f89 */ /* 0x0004e400000e0000 */
.L_x_6763:
        /* <DEDUP_REMOVED lines=18> */
.L_x_6764:
        /* <DEDUP_REMOVED lines=17> */
[----:B------:R-:W-:Y:S01]  /*2380*/  BSSY B2, `(.L_x_6638) ;  /* 0x0000005000027945 */ /* 0x000fe20003800000 */
[----:B------:R-:W-:Y:S05]  /*2390*/  @!P3 BRA `(.L_x_6639) ;  /* 0x000000300000b947 */ /* 0x000fea0003800000 */
[----:B------:R-:W-:-:S10]  /*23a0*/  HFMA2.MMA R84, -RZ, RZ, 0, 9.5367431640625e-07 ;  /* 0x00000010ff547435 */ /* 0x000fd400000001ff */
[----:B------:R-:W-:-:S06]  /*23b0*/  IMAD.WIDE.U32 R84, R16, R84, c[0x0][0x170] ;  /* 0x00005c0010547625 */ /* 0x000fcc00078e0054 */
[----:B------:R-:W5:Y:S02]  /*23c0*/  LDG.E.128 R84, [R84.64] ;  /* 0x0000000454547981 */ /* 0x000f64000c1e1d00 */
.L_x_6639:
[----:B------:R-:W-:Y:S05]  /*23d0*/  BSYNC B2 ;  /* 0x0000000000027941 */ /* 0x000fea0003800000 */
.L_x_6638:
        /* <DEDUP_REMOVED lines=10> */
.L_x_6641:
        /* <DEDUP_REMOVED lines=10> */
[----:B------:R-:W-:-:S05]  /*2520*/  @P4 HADD2.F32 R197, -RZ, R168.H0_H0 ;  /* 0x200000a8ffc54230 */ /* 0x000fca0000004100 */
[----:B------:R-:W-:Y:S02]  /*2530*/  @P4 FADD.FTZ R196, R196, R197 ;  /* 0x000000c5c4c44221 */ /* 0x000fe40000010000 */
.L_x_6642:
[----:B------:R-:W-:Y:S05]  /*2540*/  BSYNC B2 ;  /* 0x0000000000027941 */ /* 0x000fea0003800000 */
.L_x_6640:
[----:B------:R-:W3:Y:S01]  /*2550*/  LDL R200, [R1+0x30] ;  /* 0x0000300001c87983 */ /* 0x000ee20000100800 */
        /* <DEDUP_REMOVED lines=8> */
[----:B---3--:R-:W-:-:S05]  /*25e0*/  @P3 FMUL.FTZ R196, R200, R196 ;  /* 0x000000c4c8c43220 */ /* 0x008fca0000410000 */
[----:B------:R-:W-:-:S04]  /*25f0*/  @P3 F2FP.PACK_AB R196, RZ, R196 ;  /* 0x000000c4ffc4323e */ /* 0x000fc800000000ff */
[----:B------:R-:W-:Y:S01]  /*2600*/  @P3 PRMT R112, R196, 0x7610, R112 ;  /* 0x00007610c4703816 */ /* 0x000fe20000000070 */
[----:B------:R-:W-:Y:S05]  /*2610*/  @P2 BRA `(.L_x_6644) ;  /* 0x0000004000002947 */ /* 0x000fea0003800000 */
[----:B------:R-:W-:Y:S01]  /*2620*/  HFMA2.MMA R196, -RZ, RZ, 0, 0 ;  /* 0x00000000ffc47435 */ /* 0x000fe200000001ff */
[----:B------:R-:W-:Y:S05]  /*2630*/  @!P4 BRA `(.L_x_6645) ;  /* 0x000000c00000c947 */ /* 0x000fea0003800000 */
[----:B------:R-:W-:Y:S01]  /*2640*/  HADD2.F32 R196, -RZ, R168.H1_H1 ;  /* 0x300000a8ffc47230 */ /* 0x000fe20000004100 */
[----:B------:R-:W-:Y:S05]  /*2650*/  BRA `(.L_x_6645) ;  /* 0x000000a000007947 */ /* 0x000fea0003800000 */
.L_x_6644:
[----:B------:R-:W3:Y:S01]  /*2660*/  LDL R200, [R1+0x18] ;  /* 0x0000180001c87983 */ /* 0x000ee20000100800 */
[----:B------:R-:W0:Y:S03]  /*2670*/  LDC.U8 R201, c[0x0][0x1f0] ;  /* 0x00007c00ffc97b82 */ /* 0x000e260000000000 */
[----:B------:R-:W4:Y:S01]  /*2680*/  LDL R197, [R1+0x14] ;  /* 0x0000140001c57983 */ /* 0x000f220000100800 */
[----:B0-----:R-:W-:-:S04]  /*2690*/  ISETP.NE.AND P6, PT, R201, RZ, PT ;  /* 0x000000ffc900720c */ /* 0x001fc80003fc5270 */
[----:B------:R-:W-:-:S05]  /*26a0*/  FSEL R196, R198, RZ, !P6 ;  /* 0x000000ffc6c47208 */ /* 0x000fca0007000000 */
[----:B---3--:R-:W-:-:S04]  /*26b0*/  FFMA.FTZ R196, R200, R199, R196 ;  /* 0x000000c7c8c47223 */ /* 0x008fc800000100c4 */
[----:B----4-:R-:W-:Y:S01]  /*26c0*/  FADD.FTZ R196, R197, -R196 ;  /* 0x800000c4c5c47221 */ /* 0x010fe20000010000 */
[----:B------:R-:W-:-:S03]  /*26d0*/  @P4 HADD2.F32 R197, -RZ, R168.H1_H1 ;  /* 0x300000a8ffc54230 */ /* 0x000fc60000004100 */
[----:B------:R-:W-:-:S04]  /*26e0*/  FMUL.FTZ R196, R0, R196 ;  /* 0x000000c400c47220 */ /* 0x000fc80000410000 */
[----:B------:R-:W-:Y:S02]  /*26f0*/  @P4 FADD.FTZ R196, R196, R197 ;  /* 0x000000c5c4c44221 */ /* 0x000fe40000010000 */
.L_x_6645:
[----:B------:R-:W-:Y:S05]  /*2700*/  BSYNC B2 ;  /* 0x0000000000027941 */ /* 0x000fea0003800000 */
.L_x_6643:
[----:B------:R-:W3:Y:S01]  /*2710*/  LDL R200, [R1+0x34] ;  /* 0x0000340001c87983 */ /* 0x000ee20000100800 */
[----:B------:R-:W-:Y:S01]  /*2720*/  @P5 F2FP.PACK_AB R197, RZ, R196 ;  /* 0x000000c4ffc5523e */ /* 0x000fe200000000ff */
[----:B------:R-:W-:Y:S01]  /*2730*/  @P3 FMUL.FTZ R196, R196, c[0x0][0x1ec] ;  /* 0x00007b00c4c43a20 */ /* 0x000fe20000410000 */
[----:B------:R-:W-:Y:S02]  /*2740*/  BSSY B2, `(.L_x_6646) ;  /* 0x0000016000027945 */ /* 0x000fe40003800000 */
[----:B------:R-:W-:Y:S01]  /*2750*/  @P5 PRMT R188, R188, 0x5410, R197 ;  /* 0x00005410bcbc5816 */ /* 0x000fe200000000c5 */
[----:B------:R-:W-:-:S05]  /*2760*/  @P3 HADD2.F32 R197, -RZ, R84.H1_H1 ;  /* 0x30000054ffc53230 */ /* 0x000fca0000004100 */
[----:B------:R-:W-:Y:S02]  /*2770*/  @P3 FFMA.FTZ R137, R196, R197, R137 ;  /* 0x000000c5c4893223 */ /* 0x000fe40000010089 */
[----:B---3--:R-:W-:-:S05]  /*2780*/  @P3 FMUL.FTZ R196, R200, R196 ;  /* 0x000000c4c8c43220 */ /* 0x008fca0000410000 */
[----:B------:R-:W-:-:S04]  /*2790*/  @P3 F2FP.PACK_AB R196, RZ, R196 ;  /* 0x000000c4ffc4323e */ /* 0x000fc800000000ff */
[----:B------:R-:W-:Y:S01]  /*27a0*/  @P3 PRMT R112, R112, 0x5410, R196 ;  /* 0x0000541070703816 */ /* 0x000fe200000000c4 */
[----:B------:R-:W-:Y:S05]  /*27b0*/  @P2 BRA `(.L_x_6647) ;  /* 0x0000004000002947 */ /* 0x000fea0003800000 */
[----:B------:R-:W-:Y:S01]  /*27c0*/  HFMA2.MMA R196, -RZ, RZ, 0, 0 ;  /* 0x00000000ffc47435 */ /* 0x000fe200000001ff */
[----:B------:R-:W-:Y:S05]  /*27d0*/  @!P4 BRA `(.L_x_6648) ;  /* 0x000000c00000c947 */ /* 0x000fea0003800000 */
[----:B------:R-:W-:Y:S01]  /*27e0*/  HADD2.F32 R196, -RZ, R169.H0_H0 ;  /* 0x200000a9ffc47230 */ /* 0x000fe20000004100 */
[----:B------:R-:W-:Y:S05]  /*27f0*/  BRA `(.L_x_6648) ;  /* 0x000000a000007947 */ /* 0x000fea0003800000 */
.L_x_6647:
[----:B------:R-:W3:Y:S01]  /*2800*/  LDL R200, [R1+0x10] ;  /* 0x0000100001c87983 */ /* 0x000ee20000100800 */
[----:B------:R-:W0:Y:S03]  /*2810*/  LDC.U8 R201, c[0x0][0x1f0] ;  /* 0x00007c00ffc97b82 */ /* 0x000e260000000000 */
[----:B------:R-:W4:Y:S01]  /*2820*/  LDL R197, [R1+0xc] ;  /* 0x00000c0001c57983 */ /* 0x000f220000100800 */
[----:B0-----:R-:W-:-:S04]  /*2830*/  ISETP.NE.AND P6, PT, R201, RZ, PT ;  /* 0x000000ffc900720c */ /* 0x001fc80003fc5270 */
[----:B------:R-:W-:-:S05]  /*2840*/  FSEL R196, R198, RZ, !P6 ;  /* 0x000000ffc6c47208 */ /* 0x000fca0007000000 */
[----:B---3--:R-:W-:-:S04]  /*2850*/  FFMA.FTZ R196, R200, R199, R196 ;  /* 0x000000c7c8c47223 */ /* 0x008fc800000100c4 */
[----:B----4-:R-:W-:Y:S01]  /*2860*/  FADD.FTZ R196, R197, -R196 ;  /* 0x800000c4c5c47221 */ /* 0x010fe20000010000 */
[----:B------:R-:W-:-:S03]  /*2870*/  @P4 HADD2.F32 R197, -RZ, R169.H0_H0 ;  /* 0x200000a9ffc54230 */ /* 0x000fc60000004100 */
[----:B------:R-:W-:-:S04]  /*2880*/  FMUL.FTZ R196, R0, R196 ;  /* 0x000000c400c47220 */ /* 0x000fc80000410000 */
[----:B------:R-:W-:Y:S02]  /*2890*/  @P4 FADD.FTZ R196, R196, R197 ;  /* 0x000000c5c4c44221 */ /* 0x000fe40000010000 */
.L_x_6648:
[----:B------:R-:W-:Y:S05]  /*28a0*/  BSYNC B2 ;  /* 0x0000000000027941 */ /* 0x000fea0003800000 */
.L_x_6646:
[----:B------:R-:W3:Y:S01]  /*28b0*/  LDL R200, [R1+0x38] ;  /* 0x0000380001c87983 */ /* 0x000ee20000100800 */
[----:B------:R-:W-:Y:S01]  /*28c0*/  @P5 F2FP.PACK_AB R197, RZ, R196 ;  /* 0x000000c4ffc5523e */ /* 0x000fe200000000ff */
[----:B------:R-:W-:Y:S01]  /*28d0*/  @P3 FMUL.FTZ R196, R196, c[0x0][0x1ec] ;  /* 0x00007b00c4c43a20 */ /* 0x000fe20000410000 */
[----:B------:R-:W-:Y:S02]  /*28e0*/  BSSY B2, `(.L_x_6649) ;  /* 0x0000016000027945 */ /* 0x000fe40003800000 */
[----:B------:R-:W-:Y:S01]  /*28f0*/  @P5 PRMT R189, R197, 0x7610, R189 ;  /* 0x00007610c5bd5816 */ /* 0x000fe200000000bd */
[----:B------:R-:W-:-:S05]  /*2900*/  @P3 HADD2.F32 R197, -RZ, R85.H0_H0 ;  /* 0x20000055ffc53230 */ /* 0x000fca0000004100 */
        /* <DEDUP_REMOVED lines=9> */
.L_x_6650:
        /* <DEDUP_REMOVED lines=10> */
.L_x_6651:
[----:B------:R-:W-:Y:S05]  /*2a40*/  BSYNC B2 ;  /* 0x0000000000027941 */ /* 0x000fea0003800000 */
.L_x_6649:
        /* <DEDUP_REMOVED lines=15> */
.L_x_6653:
[----:B------:R-:W3:Y:S01]  /*2b40*/  LDL R197, [R1] ;  /* 0x0000000001c57983 */ /* 0x000ee20000100800 */
[----:B------:R-:W0:Y:S02]  /*2b50*/  LDC.U8 R200, c[0x0][0x1f0] ;  /* 0x00007c00ffc87b82 */ /* 0x000e240000000000 */
[----:B0-----:R-:W-:-:S04]  /*2b60*/  ISETP.NE.AND P6, PT, R200, RZ, PT ;  /* 0x000000ffc800720c */ /* 0x001fc80003fc5270 */
[----:B------:R-:W-:-:S05]  /*2b70*/  FSEL R196, R198, RZ, !P6 ;  /* 0x000000ffc6c47208 */ /* 0x000fca0007000000 */
[----:B---3--:R-:W-:Y:S01]  /*2b80*/  FFMA.FTZ R196, R197, R199, R196 ;  /* 0x000000c7c5c47223 */ /* 0x008fe200000100c4 */
[----:B------:R-:W-:-:S03]  /*2b90*/  @P4 HADD2.F32 R197, -RZ, R170.H0_H0 ;  /* 0x200000aaffc54230 */ /* 0x000fc60000004100 */
[----:B------:R-:W-:-:S04]  /*2ba0*/  FADD.FTZ R196, R252, -R196 ;  /* 0x800000c4fcc47221 */ /* 0x000fc80000010000 */
[----:B------:R-:W-:-:S04]  /*2bb0*/  FMUL.FTZ R196, R0, R196 ;  /* 0x000000c400c47220 */ /* 0x000fc80000410000 */
[----:B------:R-:W-:Y:S02]  /*2bc0*/  @P4 FADD.FTZ R196, R196, R197 ;  /* 0x000000c5c4c44221 */ /* 0x000fe40000010000 */
.L_x_6654:
[----:B------:R-:W-:Y:S05]  /*2bd0*/  BSYNC B2 ;  /* 0x0000000000027941 */ /* 0x000fea0003800000 */
.L_x_6652:
        /* <DEDUP_REMOVED lines=15> */
.L_x_6656:
[----:B------:R-:W0:Y:S02]  /*2cd0*/  LDC.U8 R197, c[0x0][0x1f0] ;  /* 0x00007c00ffc57b82 */ /* 0x000e240000000000 */
[----:B0-----:R-:W-:Y:S01]  /*2ce0*/  ISETP.NE.AND P6, PT, R197, RZ, PT ;  /* 0x000000ffc500720c */ /* 0x001fe20003fc5270 */
[----:B------:R-:W-:-:S03]  /*2cf0*/  @P4 HADD2.F32 R197, -RZ, R170.H1_H1 ;  /* 0x300000aaffc54230 */ /* 0x000fc60000004100 */
[----:B------:R-:W-:-:S05]  /*2d00*/  FSEL R196, R198, RZ, !P6 ;  /* 0x000000ffc6c47208 */ /* 0x000fca0007000000 */
[----:B------:R-:W-:-:S04]  /*2d10*/  FFMA.FTZ R196, R251, R199, R196 ;  /* 0x000000c7fbc47223 */ /* 0x000fc800000100c4 */
[----:B------:R-:W-:-:S04]  /*2d20*/  FADD.FTZ R196, R250, -R196 ;  /* 0x800000c4fac47221 */ /* 0x000fc80000010000 */
[----:B------:R-:W-:-:S04]  /*2d30*/  FMUL.FTZ R196, R0, R196 ;  /* 0x000000c400c47220 */ /* 0x000fc80000410000 */
[----:B------:R-:W-:Y:S02]  /*2d40*/  @P4 FADD.FTZ R196, R196, R197 ;  /* 0x000000c5c4c44221 */ /* 0x000fe40000010000 */
.L_x_6657:
[----:B------:R-:W-:Y:S05]  /*2d50*/  BSYNC B2 ;  /* 0x0000000000027941 */ /* 0x000fea0003800000 */
.L_x_6655:
        /* <DEDUP_REMOVED lines=15> */
.L_x_6659:
[----:B------:R-:W0:Y:S02]  /*2e50*/  LDC.U8 R197, c[0x0][0x1f0] ;  /* 0x00007c00ffc57b82 */ /* 0x000e240000000000 */
[----:B0-----:R-:W-:Y:S01]  /*2e60*/  ISETP.NE.AND P6, PT, R197, RZ, PT ;  /* 0x000000ffc500720c */ /* 0x001fe20003fc5270 */
[----:B------:R-:W-:-:S03]  /*2e70*/  @P4 HADD2.F32 R197, -RZ, R171.H0_H0 ;  /* 0x200000abffc54230 */ /* 0x000fc60000004100 */
[----:B------:R-:W-:-:S05]  /*2e80*/  FSEL R196, R198, RZ, !P6 ;  /* 0x000000ffc6c47208 */ /* 0x000fca0007000000 */
[----:B------:R-:W-:-:S04]  /*2e90*/  FFMA.FTZ R196, R249, R199, R196 ;  /* 0x000000c7f9c47223 */ /* 0x000fc800000100c4 */
[----:B------:R-:W-:-:S04]  /*2ea0*/  FADD.FTZ R196, R248, -R196 ;  /* 0x800000c4f8c47221 */ /* 0x000fc80000010000 */
[----:B------:R-:W-:-:S04]  /*2eb0*/  FMUL.FTZ R196, R0, R196 ;  /* 0x000000c400c47220 */ /* 0x000fc80000410000 */
[----:B------:R-:W-:Y:S02]  /*2ec0*/  @P4 FADD.FTZ R196, R196, R197 ;  /* 0x000000c5c4c44221 */ /* 0x000fe40000010000 */
.L_x_6660:
[----:B------:R-:W-:Y:S05]  /*2ed0*/  BSYNC B2 ;  /* 0x0000000000027941 */ /* 0x000fea0003800000 */
.L_x_6658:
        /* <DEDUP_REMOVED lines=15> */
.L_x_6662:
        /* <DEDUP_REMOVED lines=8> */
.L_x_6663:
[----:B------:R-:W-:Y:S05]  /*3050*/  BSYNC B2 ;  /* 0x0000000000027941 */ /* 0x000fea0003800000 */
.L_x_6661:
[----:B------:R-:W3:Y:S01]  /*3060*/  LDL R200, [R1+0x4c] ;  /* 0x00004c0001c87983 */ /* 0x000ee20000100800 */
[----:B------:R-:W-:Y:S01]  /*3070*/  @P5 F2FP.PACK_AB R197, RZ, R196 ;  /* 0x000000c4ffc5523e */ /* 0x000fe200000000ff */
[----:B------:R-:W-:-:S03]  /*3080*/  @P3 FMUL.FTZ R196, R196, c[0x0][0x1ec] ;  /* 0x00007b00c4c43a20 */ /* 0x000fc60000410000 */
[----:B------:R-:W-:Y:S01]  /*3090*/  @P5 PRMT R191, R191, 0x5410, R197 ;  /* 0x00005410bfbf5816 */ /* 0x000fe200000000c5 */
[----:B------:R-:W-:-:S05]  /*30a0*/  @P3 HADD2.F32 R197, -RZ, R87.H1_H1 ;  /* 0x30000057ffc53230 */ /* 0x000fca0000004100 */
[----:B------:R-:W-:Y:S02]  /*30b0*/  @P3 FFMA.FTZ R143, R196, R197, R143 ;  /* 0x000000c5c48f3223 */ /* 0x000fe4000001008f */
[----:B---3--:R-:W-:-:S05]  /*30c0*/  @P3 FMUL.FTZ R196, R200, R196 ;  /* 0x000000c4c8c43220 */ /* 0x008fca0000410000 */
        /* <DEDUP_REMOVED lines=10> */
.L_x_6637:
[----:B------:R-:W-:Y:S05]  /*3170*/  BSYNC B1 ;  /* 0x0000000000017941 */ /* 0x000fea0003800000 */
.L_x_6636:
[----:B------:R-:W-:Y:S01]  /*3180*/  BSSY B1, `(.L_x_6664) ;  /* 0x00000d2000017945 */ /* 0x000fe20003800000 */
[----:B------:R-:W-:Y:S05]  /*3190*/  @!P0 BRA `(.L_x_6665) ;  /* 0x00000d0000008947 */ /* 0x000fea0003800000 */
[----:B------:R-:W-:Y:S01]  /*31a0*/  BSSY B2, `(.L_x_6666) ;  /* 0x0000005000027945 */ /* 0x000fe20003800000 */
[----:B------:R-:W-:Y:S05]  /*31b0*/  @!P3 BRA `(.L_x_6667) ;  /* 0x000000300000b947 */ /* 0x000fea0003800000 */
[----:B------:R-:W-:-:S10]  /*31c0*/  HFMA2.MMA R84, -RZ, RZ, 0, 9.5367431640625e-07 ;  /* 0x00000010ff547435 */ /* 0x000fd400000001ff */
[----:B------:R-:W-:-:S06]  /*31d0*/  IMAD.WIDE.U32 R84, R16, R84, c[0x0][0x170] ;  /* 0x00005c0010547625 */ /* 0x000fcc00078e0054 */
[----:B------:R-:W5:Y:S02]  /*31e0*/  LDG.E.128 R84, [R84.64] ;  /* 0x0000000454547981 */ /* 0x000f64000c1e1d00 */
.L_x_6667:
[----:B------:R-:W-:Y:S05]  /*31f0*/  BSYNC B2 ;  /* 0x0000000000027941 */ /* 0x000fea0003800000 */
.L_x_6666:
        /* <DEDUP_REMOVED lines=8> */
[----:B-----5:R-:W-:Y:S01]  /*3280*/  HADD2.F32 R196, -RZ, R20.H0_H0 ;  /* 0x20000014ffc47230 */ /* 0x020fe20000004100 */
[----:B------:R-:W-:Y:S05]  /*3290*/  BRA `(.L_x_6670) ;  /* 0x000000c000007947 */ /* 0x000fea0003800000 */
.L_x_6669:
        /* <DEDUP_REMOVED lines=12> */
.L_x_6670:
[----:B------:R-:W-:Y:S05]  /*3360*/  BSYNC B2 ;  /* 0x0000000000027941 */ /* 0x000fea0003800000 */
.L_x_6668:
        /* <DEDUP_REMOVED lines=16> */
.L_x_6672:
        /* <DEDUP_REMOVED lines=8> */
.L_x_6673:
[----:B------:R-:W-:Y:S05]  /*34f0*/  BSYNC B2 ;  /* 0x0000000000027941 */ /* 0x000fea0003800000 */
.L_x_6671:
        /* <DEDUP_REMOVED lines=14> */
.L_x_6675:
        /* <DEDUP_REMOVED lines=8> */
.L_x_6676:
[----:B------:R-:W-:Y:S05]  /*3660*/  BSYNC B2 ;  /* 0x0000000000027941 */ /* 0x000fea0003800000 */
.L_x_6674:
        /* <DEDUP_REMOVED lines=14> */
.L_x_6678:
        /* <DEDUP_REMOVED lines=8> */
.L_x_6679:
[----:B------:R-:W-:Y:S05]  /*37d0*/  BSYNC B2 ;  /* 0x0000000000027941 */ /* 0x000fea0003800000 */
.L_x_6677:
        /* <DEDUP_REMOVED lines=14> */
.L_x_6681:
        /* <DEDUP_REMOVED lines=8> */
.L_x_6682:
[----:B------:R-:W-:Y:S05]  /*3940*/  BSYNC B2 ;  /* 0x0000000000027941 */ /* 0x000fea0003800000 */
.L_x_6680:
        /* <DEDUP_REMOVED lines=14> */
.L_x_6684:
        /* <DEDUP_REMOVED lines=8> */
.L_x_6685:
[----:B------:R-:W-:Y:S05]  /*3ab0*/  BSYNC B2 ;  /* 0x0000000000027941 */ /* 0x000fea0003800000 */
.L_x_6683:
        /* <DEDUP_REMOVED lines=14> */
.L_x_6687:
        /* <DEDUP_REMOVED lines=8> */
.L_x_6688:
[----:B------:R-:W-:Y:S05]  /*3c20*/  BSYNC B2 ;  /* 0x0000000000027941 */ /* 0x000fea0003800000 */
.L_x_6686:
        /* <DEDUP_REMOVED lines=14> */
.L_x_6690:
        /* <DEDUP_REMOVED lines=8> */
.L_x_6691:
[----:B------:R-:W-:Y:S05]  /*3d90*/  BSYNC B2 ;  /* 0x0000000000027941 */ /* 0x000fea0003800000 */
.L_x_6689:
        /* <DEDUP_REMOVED lines=16> */
.L_x_6665:
[----:B------:R-:W-:Y:S05]  /*3ea0*/  BSYNC B1 ;  /* 0x0000000000017941 */ /* 0x000fea0003800000 */
.L_x_6664:
[----:B------:R-:W-:Y:S01]  /*3eb0*/  BSSY B1, `(.L_x_6692) ;  /* 0x00000d2000017945 */ /* 0x000fe20003800000 */
[----:B------:R-:W-:Y:S05]  /*3ec0*/  @!P1 BRA `(.L_x_6693) ;  /* 0x00000d0000009947 */ /* 0x000fea0003800000 */
[----:B------:R-:W-:Y:S01]  /*3ed0*/  BSSY B2, `(.L_x_6694) ;  /* 0x0000005000027945 */ /* 0x000fe20003800000 */
[----:B------:R-:W-:Y:S05]  /*3ee0*/  @!P3 BRA `(.L_x_6695) ;  /* 0x000000300000b947 */ /* 0x000fea0003800000 */
[----:B------:R-:W-:-:S10]  /*3ef0*/  HFMA2.MMA R84, -RZ, RZ, 0, 9.5367431640625e-07 ;  /* 0x00000010ff547435 */ /* 0x000fd400000001ff */
[----:B------:R-:W-:-:S06]  /*3f00*/  IMAD.WIDE.U32 R84, R16, R84, c[0x0][0x170] ;  /* 0x00005c0010547625 */ /* 0x000fcc00078e0054 */
[----:B------:R-:W5:Y:S02]  /*3f10*/  LDG.E.128 R84, [R84.64] ;  /* 0x0000000454547981 */ /* 0x000f64000c1e1d00 */
.L_x_6695:
[----:B------:R-:W-:Y:S05]  /*3f20*/  BSYNC B2 ;  /* 0x0000000000027941 */ /* 0x000fea0003800000 */
.L_x_6694:
        /* <DEDUP_REMOVED lines=10> */
.L_x_6697:
        /* <DEDUP_REMOVED lines=12> */
.L_x_6698:
[----:B------:R-:W-:Y:S05]  /*4090*/  BSYNC B2 ;  /* 0x0000000000027941 */ /* 0x000fea0003800000 */
.L_x_6696:
        /* <DEDUP_REMOVED lines=16> */
.L_x_6700:
        /* <DEDUP_REMOVED lines=8> */
.L_x_6701:
[----:B------:R-:W-:Y:S05]  /*4220*/  BSYNC B2 ;  /* 0x0000000000027941 */ /* 0x000fea0003800000 */
.L_x_6699:
        /* <DEDUP_REMOVED lines=14> */
.L_x_6703:
        /* <DEDUP_REMOVED lines=8> */
.L_x_6704:
[----:B------:R-:W-:Y:S05]  /*4390*/  BSYNC B2 ;  /* 0x0000000000027941 */ /* 0x000fea0003800000 */
.L_x_6702:
        /* <DEDUP_REMOVED lines=14> */
.L_x_6706:
        /* <DEDUP_REMOVED lines=8> */
.L_x_6707:
[----:B------:R-:W-:Y:S05]  /*4500*/  BSYNC B2 ;  /* 0x0000000000027941 */ /* 0x000fea0003800000 */
.L_x_6705:
        /* <DEDUP_REMOVED lines=14> */
.L_x_6709:
        /* <DEDUP_REMOVED lines=8> */
.L_x_6710:
[----:B------:R-:W-:Y:S05]  /*4670*/  BSYNC B2 ;  /* 0x0000000000027941 */ /* 0x000fea0003800000 */
.L_x_6708:
        /* <DEDUP_REMOVED lines=14> */
.L_x_6712:
        /* <DEDUP_REMOVED lines=8> */
.L_x_6713:
[----:B------:R-:W-:Y:S05]  /*47e0*/  BSYNC B2 ;  /* 0x0000000000027941 */ /* 0x000fea0003800000 */
.L_x_6711:
        /* <DEDUP_REMOVED lines=14> */
.L_x_6715:
        /* <DEDUP_REMOVED lines=8> */
.L_x_6716:
[----:B------:R-:W-:Y:S05]  /*4950*/  BSYNC B2 ;  /* 0x0000000000027941 */ /* 0x000fea0003800000 */
.L_x_6714:
        /* <DEDUP_REMOVED lines=14> */
.L_x_6718:
        /* <DEDUP_REMOVED lines=8> */
.L_x_6719:
[----:B------:R-:W-:Y:S05]  /*4ac0*/  BSYNC B2 ;  /* 0x0000000000027941 */ /* 0x000fea0003800000 */
.L_x_6717:
        /* <DEDUP_REMOVED lines=16> */
.L_x_6693:
[----:B------:R-:W-:Y:S05]  /*4bd0*/  BSYNC B1 ;  /* 0x0000000000017941 */ /* 0x000fea0003800000 */
.L_x_6692:
        /* <DEDUP_REMOVED lines=8> */
.L_x_6723:
[----:B------:R-:W-:Y:S05]  /*4c60*/  BSYNC B2 ;  /* 0x0000000000027941 */ /* 0x000fea0003800000 */
.L_x_6722:
        /* <DEDUP_REMOVED lines=10> */
.L_x_6725:
        /* <DEDUP_REMOVED lines=12> */
.L_x_6726:
[----:B------:R-:W-:Y:S05]  /*4dd0*/  BSYNC B2 ;  /* 0x0000000000027941 */ /* 0x000fea0003800000 */
.L_x_6724:
        /* <DEDUP_REMOVED lines=16> */
.L_x_6728:
        /* <DEDUP_REMOVED lines=8> */
.L_x_6729:
[----:B------:R-:W-:Y:S05]  /*4f60*/  BSYNC B2 ;  /* 0x0000000000027941 */ /* 0x000fea0003800000 */
.L_x_6727:
        /* <DEDUP_REMOVED lines=14> */
.L_x_6731:
        /* <DEDUP_REMOVED lines=8> */
.L_x_6732:
[----:B------:R-:W-:Y:S05]  /*50d0*/  BSYNC B2 ;  /* 0x0000000000027941 */ /* 0x000fea0003800000 */
.L_x_6730:
        /* <DEDUP_REMOVED lines=14> */
.L_x_6734:
        /* <DEDUP_REMOVED lines=8> */
.L_x_6735:
[----:B------:R-:W-:Y:S05]  /*5240*/  BSYNC B2 ;  /* 0x0000000000027941 */ /* 0x000fea0003800000 */
.L_x_6733:
        /* <DEDUP_REMOVED lines=14> */
.L_x_6737:
        /* <DEDUP_REMOVED lines=8> */
.L_x_6738:
[----:B------:R-:W-:Y:S05]  /*53b0*/  BSYNC B2 ;  /* 0x0000000000027941 */ /* 0x000fea0003800000 */
.L_x_6736:
        /* <DEDUP_REMOVED lines=14> */
.L_x_6740:
        /* <DEDUP_REMOVED lines=8> */
.L_x_6741:
[----:B------:R-:W-:Y:S05]  /*5520*/  BSYNC B2 ;  /* 0x0000000000027941 */ /* 0x000fea0003800000 */
.L_x_6739:
        /* <DEDUP_REMOVED lines=14> */
.L_x_6743:
        /* <DEDUP_REMOVED lines=8> */
.L_x_6744:
[----:B------:R-:W-:Y:S05]  /*5690*/  BSYNC B2 ;  /* 0x0000000000027941 */ /* 0x000fea0003800000 */
.L_x_6742:
        /* <DEDUP_REMOVED lines=14> */
.L_x_6746:
        /* <DEDUP_REMOVED lines=8> */
.L_x_6747:
[----:B------:R-:W-:Y:S05]  /*5800*/  BSYNC B2 ;  /* 0x0000000000027941 */ /* 0x000fea0003800000 */
.L_x_6745:
        /* <DEDUP_REMOVED lines=9> */
[----:B------:R-:W-:Y:S01]  /*58a0*/  @P5 IMAD.WIDE.U32 R196, R4, R0, c[0x0][0x258] ;  /* 0x0000960004c45625 */ /* 0x000fe200078e0000 */
[----:B------:R-:W-:-:S04]  /*58b0*/  @P3 MOV R0, 0x10 ;  /* 0x0000001000003802 */ /* 0x000fc80000000f00 */
[----:B------:R0:W-:Y:S02]  /*58c0*/  @P5 STG.E.128 [R196.64], R188 ;  /* 0x000000bcc4005986 */ /* 0x0001e4000c101d04 */
[----:B0-----:R-:W-:-:S05]  /*58d0*/  @P3 IMAD.WIDE.U32 R196, R16, R0, c[0x0][0x248] ;  /* 0x0000920010c43625 */ /* 0x001fca00078e0000 */
[----:B------:R0:W-:Y:S02]  /*58e0*/  @P3 STG.E.128 [R196.64], R112 ;  /* 0x00000070c4003986 */ /* 0x0001e4000c101d04 */
.L_x_6721:
[----:B------:R-:W-:Y:S05]  /*58f0*/  BSYNC B1 ;  /* 0x0000000000017941 */ /* 0x000fea0003800000 */
.L_x_6720:
[----:B-----5:R-:W-:-:S04]  /*5900*/  MOV R0, c[0x0][0x160] ;  /* 0x0000580000007a02 */ /* 0x020fc80000000f00 */
[----:B------:R-:W-:-:S04]  /*5910*/  LEA R2, R0, R2, 0x2 ;  /* 0x0000000200027211 */ /* 0x000fc800078e10ff */
[----:B------:R-:W-:-:S13]  /*5920*/  ISETP.GE.AND P2, PT, R2, c[0x0][0x164], PT ;  /* 0x0000590002007a0c */ /* 0x000fda0003f46270 */
[----:B012---:R-:W-:Y:S01]  /*5930*/  @P2 CALL.REL.NOINC `(.L_x_6615) ;  /* 0x0000001000002944 */ /* 0x007fe20003c00000 */
[----:B------:R-:W-:Y:S05]  /*5940*/  BRA `(.L_x_6748) ;  /* 0xffffadb000007947 */ /* 0x000fea000383ffff */
.L_x_6615:
[----:B-1----:R-:W-:Y:S05]  /*5950*/  BSYNC B0 ;  /* 0x0000000000007941 */ /* 0x002fea0003800000 */
.L_x_6614:
        /* <DEDUP_REMOVED lines=150> */
.L_x_6750:
[----:B------:R-:W-:Y:S05]  /*62c0*/  BSYNC B0 ;  /* 0x0000000000007941 */ /* 0x000fea0003800000 */
.L_x_6749:
        /* <DEDUP_REMOVED lines=128> */
.L_x_6752:
[----:B0-----:R-:W-:Y:S05]  /*6ad0*/  BSYNC B0 ;  /* 0x0000000000007941 */ /* 0x001fea0003800000 */
.L_x_6751:
        /* <DEDUP_REMOVED lines=18> */
.L_x_6754:
[----:B------:R-:W-:Y:S05]  /*6c00*/  BSYNC B0 ;  /* 0x0000000000007941 */ /* 0x000fea0003800000 */
.L_x_6753:
        /* <DEDUP_REMOVED lines=18> */
.L_x_6756:
[----:B------:R-:W-:Y:S05]  /*6d30*/  BSYNC B0 ;  /* 0x0000000000007941 */ /* 0x000fea0003800000 */
.L_x_6755:
        /* <DEDUP_REMOVED lines=18> */
.L_x_6758:
[----:B------:R-:W-:Y:S05]  /*6e60*/  BSYNC B0 ;  /* 0x0000000000007941 */ /* 0x000fea0003800000 */
.L_x_6757:
        /* <DEDUP_REMOVED lines=18> */
.L_x_6760:
[----:B------:R-:W-:Y:S05]  /*6f90*/  BSYNC B0 ;  /* 0x0000000000007941 */ /* 0x000fea0003800000 */
.L_x_6759:
        /* <DEDUP_REMOVED lines=18> */
.L_x_6762:
[----:B------:R-:W-:Y:S05]  /*70c0*/  BSYNC B0 ;  /* 0x0000000000007941 */ /* 0x000fea0003800000 */
.L_x_6761:
        /* <DEDUP_REMOVED lines=12> */
.L_x_6634:
[----:B------:R-:W-:Y:S01]  /*7190*/  HFMA2.MMA R16, -RZ, RZ, 0, 5.9604644775390625e-08 ;  /* 0x00000001ff107435 */ /* 0x000fe200000001ff */
[----:B0-----:R-:W-:Y:S02]  /*71a0*/  MOV R197, R227 ;  /* 0x000000e300c57202 */ /* 0x001fe40000000f00 */
[----:B------:R-:W-:Y:S02]  /*71b0*/  MOV R202, 0x1f ;  /* 0x0000001f00ca7802 */ /* 0x000fe40000000f00 */
[----:B------:R-:W-:-:S02]  /*71c0*/  MOV R201, 0xffffffff ;  /* 0xffffffff00c97802 */ /* 0x000fc40000000f00 */
[----:B------:R-:W-:Y:S02]  /*71d0*/  MOV R196, 0x71f0 ;  /* 0x000071f000c47802 */ /* 0x000fe40000000f00 */
[----:B-1---5:R-:W-:Y:S05]  /*71e0*/  CALL.REL.NOINC `($__internal_106_$__cuda_sm70_shflsync_bfly_p) ;  /* 0x0000045000007944 */ /* 0x022fea0003c00000 */
[----:B-1----:R-:W-:Y:S01]  /*71f0*/  MOV R198, R16 ;  /* 0x0000001000c67202 */ /* 0x002fe20000000f00 */
[----:B------:R-:W-:Y:S05]  /*7200*/  BRA `(.L_x_6763) ;  /* 0xffffaf4000007947 */ /* 0x000fea000383ffff */
.L_x_6635:
[----:B------:R-:W-:Y:S01]  /*7210*/  HFMA2.MMA R16, -RZ, RZ, 0, 5.9604644775390625e-08 ;  /* 0x00000001ff107435 */ /* 0x000fe200000001ff */
[----:B0-----:R-:W-:Y:S02]  /*7220*/  MOV R197, R226 ;  /* 0x000000e200c57202 */ /* 0x001fe40000000f00 */
[----:B------:R-:W-:Y:S02]  /*7230*/  MOV R202, 0x1f ;  /* 0x0000001f00ca7802 */ /* 0x000fe40000000f00 */
[----:B------:R-:W-:Y:S02]  /*7240*/  MOV R201, 0xffffffff ;  /* 0xffffffff00c97802 */ /* 0x000fe40000000f00 */
[----:B------:R-:W-:Y:S02]  /*7250*/  MOV R196, 0x7270 ;  /* 0x0000727000c47802 */ /* 0x000fe40000000f00 */
[----:B-123-5:R-:W-:Y:S05]  /*7260*/  CALL.REL.NOINC `($__internal_106_$__cuda_sm70_shflsync_bfly_p) ;  /* 0x000003d000007944 */ /* 0x02efea0003c00000 */
[----:B------:R-:W-:Y:S01]  /*7270*/  FADD.FTZ R198, R198, R227 ;  /* 0x000000e3c6c67221 */ /* 0x000fe20000010000 */
[----:B------:R-:W-:Y:S01]  /*7280*/  MOV R202, 0x1f ;  /* 0x0000001f00ca7802 */ /* 0x000fe20000000f00 */
[----:B-1----:R-:W-:Y:S01]  /*7290*/  FADD.FTZ R199, R226, R16 ;  /* 0x00000010e2c77221 */ /* 0x002fe20000010000 */
[----:B------:R-:W-:Y:S01]  /*72a0*/  HFMA2.MMA R16, -RZ, RZ, 0, 1.1920928955078125e-07 ;  /* 0x00000002ff107435 */ /* 0x000fe200000001ff */
[----:B------:R-:W-:-:S02]  /*72b0*/  MOV R201, 0xffffffff ;  /* 0xffffffff00c97802 */ /* 0x000fc40000000f00 */
[----:B------:R-:W-:Y:S02]  /*72c0*/  MOV R197, R198 ;  /* 0x000000c600c57202 */ /* 0x000fe40000000f00 */
[----:B------:R-:W-:Y:S02]  /*72d0*/  MOV R196, 0x72f0 ;  /* 0x000072f000c47802 */ /* 0x000fe40000000f00 */
[----:B------:R-:W-:Y:S05]  /*72e0*/  CALL.REL.NOINC `($__internal_106_$__cuda_sm70_shflsync_bfly_p) ;  /* 0x0000035000007944 */ /* 0x000fea0003c00000 */
[----:B-1----:R-:W-:Y:S01]  /*72f0*/  MOV R200, R16 ;  /* 0x0000001000c87202 */ /* 0x002fe20000000f00 */
[----:B------:R-:W-:Y:S01]  /*7300*/  HFMA2.MMA R16, -RZ, RZ, 0, 1.1920928955078125e-07 ;  /* 0x00000002ff107435 */ /* 0x000fe200000001ff */
[----:B------:R-:W-:Y:S02]  /*7310*/  MOV R197, R199 ;  /* 0x000000c700c57202 */ /* 0x000fe40000000f00 */
[----:B------:R-:W-:Y:S02]  /*7320*/  MOV R202, 0x1f ;  /* 0x0000001f00ca7802 */ /* 0x000fe40000000f00 */
[----:B------:R-:W-:Y:S02]  /*7330*/  MOV R201, 0xffffffff ;  /* 0xffffffff00c97802 */ /* 0x000fe40000000f00 */
[----:B------:R-:W-:-:S02]  /*7340*/  MOV R196, 0x7360 ;  /* 0x0000736000c47802 */ /* 0x000fc40000000f00 */
[----:B------:R-:W-:Y:S05]  /*7350*/  CALL.REL.NOINC `($__internal_106_$__cuda_sm70_shflsync_bfly_p) ;  /* 0x000002e000007944 */ /* 0x000fea0003c00000 */
[----:B------:R-:W-:Y:S01]  /*7360*/  FADD.FTZ R198, R200, R198 ;  /* 0x000000c6c8c67221 */ /* 0x000fe20000010000 */
[----:B------:R-:W-:Y:S01]  /*7370*/  MOV R202, 0x1f ;  /* 0x0000001f00ca7802 */ /* 0x000fe20000000f00 */
[----:B-1----:R-:W-:Y:S01]  /*7380*/  FADD.FTZ R199, R199, R16 ;  /* 0x00000010c7c77221 */ /* 0x002fe20000010000 */
[----:B------:R-:W-:Y:S01]  /*7390*/  HFMA2.MMA R16, -RZ, RZ, 0, 2.384185791015625e-07 ;  /* 0x00000004ff107435 */ /* 0x000fe200000001ff */
[----:B------:R-:W-:-:S02]  /*73a0*/  MOV R201, 0xffffffff ;  /* 0xffffffff00c97802 */ /* 0x000fc40000000f00 */
[----:B------:R-:W-:Y:S02]  /*73b0*/  MOV R197, R198 ;  /* 0x000000c600c57202 */ /* 0x000fe40000000f00 */
[----:B------:R-:W-:Y:S02]  /*73c0*/  MOV R196, 0x73e0 ;  /* 0x000073e000c47802 */ /* 0x000fe40000000f00 */
[----:B------:R-:W-:Y:S05]  /*73d0*/  CALL.REL.NOINC `($__internal_106_$__cuda_sm70_shflsync_bfly_p) ;  /* 0x0000026000007944 */ /* 0x000fea0003c00000 */
[----:B-1----:R-:W-:Y:S01]  /*73e0*/  MOV R200, R16 ;  /* 0x0000001000c87202 */ /* 0x002fe20000000f00 */
[----:B------:R-:W-:Y:S01]  /*73f0*/  HFMA2.MMA R16, -RZ, RZ, 0, 2.384185791015625e-07 ;  /* 0x00000004ff107435 */ /* 0x000fe200000001ff */
        /* <DEDUP_REMOVED lines=8> */
[----:B------:R-:W-:Y:S01]  /*7480*/  HFMA2.MMA R16, -RZ, RZ, 0, 4.76837158203125e-07 ;  /* 0x00000008ff107435 */ /* 0x000fe200000001ff */
[----:B------:R-:W-:-:S02]  /*7490*/  MOV R201, 0xffffffff ;  /* 0xffffffff00c97802 */ /* 0x000fc40000000f00 */
[----:B------:R-:W-:Y:S02]  /*74a0*/  MOV R197, R198 ;  /* 0x000000c600c57202 */ /* 0x000fe40000000f00 */
[----:B------:R-:W-:Y:S02]  /*74b0*/  MOV R196, 0x74d0 ;  /* 0x000074d000c47802 */ /* 0x000fe40000000f00 */
[----:B------:R-:W-:Y:S05]  /*74c0*/  CALL.REL.NOINC `($__internal_106_$__cuda_sm70_shflsync_bfly_p) ;  /* 0x0000017000007944 */ /* 0x000fea0003c00000 */
[----:B-1----:R-:W-:Y:S01]  /*74d0*/  MOV R200, R16 ;  /* 0x0000001000c87202 */ /* 0x002fe20000000f00 */
[----:B------:R-:W-:Y:S01]  /*74e0*/  HFMA2.MMA R16, -RZ, RZ, 0, 4.76837158203125e-07 ;  /* 0x00000008ff107435 */ /* 0x000fe200000001ff */
        /* <DEDUP_REMOVED lines=8> */
[----:B------:R-:W-:Y:S01]  /*7570*/  HFMA2.MMA R16, -RZ, RZ, 0, 9.5367431640625e-07 ;  /* 0x00000010ff107435 */ /* 0x000fe200000001ff */
[----:B------:R-:W-:-:S02]  /*7580*/  MOV R201, 0xffffffff ;  /* 0xffffffff00c97802 */ /* 0x000fc40000000f00 */
[----:B------:R-:W-:Y:S02]  /*7590*/  MOV R197, R198 ;  /* 0x000000c600c57202 */ /* 0x000fe40000000f00 */
[----:B------:R-:W-:Y:S02]  /*75a0*/  MOV R196, 0x75c0 ;  /* 0x000075c000c47802 */ /* 0x000fe40000000f00 */
[----:B------:R-:W-:Y:S05]  /*75b0*/  CALL.REL.NOINC `($__internal_106_$__cuda_sm70_shflsync_bfly_p) ;  /* 0x0000008000007944 */ /* 0x000fea0003c00000 */
[----:B-1----:R-:W-:Y:S01]  /*75c0*/  MOV R200, R16 ;  /* 0x0000001000c87202 */ /* 0x002fe20000000f00 */
[----:B------:R-:W-:Y:S01]  /*75d0*/  HFMA2.MMA R16, -RZ, RZ, 0, 9.5367431640625e-07 ;  /* 0x00000010ff107435 */ /* 0x000fe200000001ff */
[----:B------:R-:W-:Y:S02]  /*75e0*/  MOV R197, R199 ;  /* 0x000000c700c57202 */ /* 0x000fe40000000f00 */
[----:B------:R-:W-:Y:S02]  /*75f0*/  MOV R202, 0x1f ;  /* 0x0000001f00ca7802 */ /* 0x000fe40000000f00 */
[----:B------:R-:W-:Y:S02]  /*7600*/  MOV R201, 0xffffffff ;  /* 0xffffffff00c97802 */ /* 0x000fe40000000f00 */
[----:B------:R-:W-:-:S02]  /*7610*/  MOV R196, 0x7630 ;  /* 0x0000763000c47802 */ /* 0x000fc40000000f00 */
[----:B------:R-:W-:Y:S05]  /*7620*/  CALL.REL.NOINC `($__internal_106_$__cuda_sm70_shflsync_bfly_p) ;  /* 0x0000001000007944 */ /* 0x000fea0003c00000 */
[----:B-1----:R-:W-:Y:S05]  /*7630*/  BRA `(.L_x_6764) ;  /* 0xffffac3000007947 */ /* 0x002fea000383ffff */
        .weak           $__internal_106_$__cuda_sm70_shflsync_bfly_p
        .type           $__internal_106_$__cuda_sm70_shflsync_bfly_p,@function
        .size           $__internal_106_$__cuda_sm70_shflsync_bfly_p,(.L_x_12408 - $__internal_106_$__cuda_sm70_shflsync_bfly_p)
$__internal_106_$__cuda_sm70_shflsync_bfly_p:
[----:B------:R-:W-:Y:S04]  /*7640*/  WARPSYNC R201 ;  /* 0x000000c900007348 */ /* 0x000fe80003800000 */
[----:B------:R0:W1:Y:S02]  /*7650*/  SHFL.BFLY PT, R16, R197, R16, R202 ;  /* 0x0c000010c5107389 */ /* 0x00006400000e00ca */
[----:B0-----:R-:W-:-:S06]  /*7660*/  HFMA2.MMA R197, -RZ, RZ, 0, 0 ;  /* 0x00000000ffc57435 */ /* 0x001fcc00000001ff */
[----:B------:R-:W-:Y:S05]  /*7670*/  RET.REL.NODEC R196 `(_ZN10layer_norm13ln_bwd_kernelINS_13Kernel_traitsIf6__halfS2_S2_fjLj1024ELj1ELj4ELj1ELj16ENS_18Kernel_traits_baseILj1024EfS2_S2_S2_fjLj128EEEEELb0ELb1ELb1ELb0EEEvNS_9BwdParamsE) ;  /* 0xffff8980c4007950 */ /* 0x000fea0003c3ffff */
.L_x_6765:
        /* <DEDUP_REMOVED lines=16> */
.L_x_12408:


//--------------------- .text._ZN10layer_norm13ln_bwd_kernelINS_13Kernel_traitsIf6__halfS2_S2_fjLj1024ELj1ELj4ELj1ELj16ENS_18Kernel_traits_baseILj1024EfS2_S2_S2_fjLj128EEEEELb0ELb1ELb1ELb1EEEvNS_9BwdParamsE --------------------------
	.section	.text._ZN10layer_norm13ln_bwd_kernelINS_13Kernel_traitsIf6__halfS2_S2_fjLj1024ELj1ELj4ELj1ELj16ENS_18Kernel_traits_baseILj1024EfS2_S2_S2_fjLj128EEEEELb0ELb1ELb1ELb1EEEvNS_9BwdParamsE,"ax",@progbits
	.sectioninfo	@"SHI_REGISTERS=255"
	.align	128
        .global         _ZN10layer_norm13ln_bwd_kernelINS_13Kernel_traitsIf6__halfS2_S2_fjLj1024ELj1ELj4ELj1ELj16ENS_18Kernel_traits_baseILj1024EfS2_S2_S2_fjLj128EEEEELb0ELb1ELb1ELb1EEEvNS_9BwdParamsE
        .type           _ZN10layer_norm13ln_bwd_kernelINS_13Kernel_traitsIf6__halfS2_S2_fjLj1024ELj1ELj4ELj1ELj16ENS_18Kernel_traits_baseILj1024EfS2_S2_S2_fjLj128EEEEELb0ELb1ELb1ELb1EEEvNS_9BwdParamsE,@function
        .size           _ZN10layer_norm13ln_bwd_kernelINS_13Kernel_traitsIf6__halfS2_S2_fjLj1024ELj1ELj4ELj1ELj16ENS_18Kernel_traits_baseILj1024EfS2_S2_S2_fjLj128EEEEELb0ELb1ELb1ELb1EEEvNS_9BwdParamsE,(.L_x_12409 - _ZN10layer_norm13ln_bwd_kernelINS_13Kernel_traitsIf6__halfS2_S2_fjLj1024ELj1ELj4ELj1ELj16ENS_18Kernel_traits_baseILj1024EfS2_S2_S2_fjLj128EEEEELb0ELb1ELb1ELb1EEEvNS_9BwdParamsE)
        .other          _ZN10layer_norm13ln_bwd_kernelINS_13Kernel_traitsIf6__halfS2_S2_fjLj1024ELj1ELj4ELj1ELj16ENS_18Kernel_traits_baseILj1024EfS2_S2_S2_fjLj128EEEEELb0ELb1ELb1ELb1EEEvNS_9BwdParamsE,@"STO_CUDA_ENTRY STV_DEFAULT"
_ZN10layer_norm13ln_bwd_kernelINS_13Kernel_traitsIf6__halfS2_S2_fjLj1024ELj1ELj4ELj1ELj16ENS_18Kernel_traits_baseILj1024EfS2_S2_S2_fjLj128EEEEELb0ELb1ELb1ELb1EEEvNS_9BwdParamsE:
.text._ZN10layer_norm13ln_bwd_kernelINS_13Kernel_traitsIf6__halfS2_S2_fjLj1024ELj1ELj4ELj1ELj16ENS_18Kernel_traits_baseILj1024EfS2_S2_S2_fjLj128EEEEELb0ELb1ELb1ELb1EEEvNS_9BwdParamsE:
        /* <DEDUP_REMOVED lines=59> */
.L_x_6767:
        /* <DEDUP_REMOVED lines=76> */
.L_x_6876:
        /* <DEDUP_REMOVED lines=37> */
.L_x_6770:
        /* <DEDUP_REMOVED lines=43> */
[----:B--2---:R-:W-:Y:S02]  /*0d70*/  HADD2.F32 R230, -RZ, R5.H1_H1 ;  /* 0x30000005ffe67230 */ /* 0x004fe40000004100 */
[----:B------:R-:W-:Y:S02]  /*0d80*/  HADD2.F32 R234, -RZ, R4.H0_H0 ;  /* 0x20000004ffea7230 */ /* 0x000fe40000004100 */
[--C-:B-1----:R-:W-:Y:S02]  /*0d90*/  HADD2.F32 R211, -RZ, R7.reuse.H0_H0 ;  /* 0x20000007ffd37230 */ /* 0x102fe40000004100 */
[----:B------:R-:W-:Y:S02]  /*0da0*/  HADD2.F32 R212, -RZ, R7.H1_H1 ;  /* 0x30000007ffd47230 */ /* 0x000fe40000004100 */
[----:B------:R-:W-:Y:S02]  /*0db0*/  HADD2.F32 R215, -RZ, R6.H0_H0 ;  /* 0x20000006ffd77230 */ /* 0x000fe40000004100 */
[----:B---3--:R-:W-:-:S02]  /*0dc0*/  HADD2.F32 R213, -RZ, R15.H0_H0 ;  /* 0x2000000fffd57230 */ /* 0x008fc40000004100 */
[----:B------:R-:W-:Y:S02]  /*0dd0*/  HADD2.F32 R214, -RZ, R15.H1_H1 ;  /* 0x3000000fffd67230 */ /* 0x000fe40000004100 */
[--C-:B------:R-:W-:Y:S02]  /*0de0*/  HADD2.F32 R237, -RZ, R12.reuse.H0_H0 ;  /* 0x2000000cffed7230 */ /* 0x100fe40000004100 */
[----:B------:R-:W-:Y:S02]  /*0df0*/  HADD2.F32 R236, -RZ, R12.H1_H1 ;  /* 0x3000000cffec7230 */ /* 0x000fe40000004100 */
[----:B------:R-:W-:Y:S01]  /*0e00*/  HADD2.F32 R231, -RZ, R13.H0_H0 ;  /* 0x2000000dffe77230 */ /* 0x000fe20000004100 */
[----:B----4-:R-:W-:-:S05]  /*0e10*/  FSEL R2, R2, RZ, !P0 ;  /* 0x000000ff02027208 */ /* 0x010fca0004000000 */
[C---:B------:R-:W-:Y:S02]  /*0e20*/  FADD.FTZ R242, -R2.reuse, R230 ;  /* 0x000000e602f27221 */ /* 0x040fe40000010100 */
[C---:B------:R-:W-:Y:S02]  /*0e30*/  FADD.FTZ R250, -R2.reuse, R234 ;  /* 0x000000ea02fa7221 */ /* 0x040fe40000010100 */
[C---:B------:R-:W-:Y:S01]  /*0e40*/  FADD.FTZ R239, -R2.reuse, R211 ;  /* 0x000000d302ef7221 */ /* 0x040fe20000010100 */
[--C-:B------:R-:W-:Y:S01]  /*0e50*/  HADD2.F32 R211, -RZ, R206.reuse.H0_H0 ;  /* 0x200000ceffd37230 */ /* 0x100fe20000004100 */
[C---:B------:R-:W-:Y:S01]  /*0e60*/  FADD.FTZ R238, -R2.reuse, R212 ;  /* 0x000000d402ee7221 */ /* 0x040fe20000010100 */
[----:B------:R-:W-:Y:S01]  /*0e70*/  HADD2.F32 R212, -RZ, R206.H1_H1 ;  /* 0x300000ceffd47230 */ /* 0x000fe20000004100 */
[C---:B-----5:R-:W-:Y:S02]  /*0e80*/  FMUL.FTZ R252, R221.reuse, R242 ;  /* 0x000000f2ddfc7220 */ /* 0x060fe40000410000 */
[----:B------:R-:W-:Y:S01]  /*0e90*/  FMUL.FTZ R206, R221, R250 ;  /* 0x000000faddce7220 */ /* 0x000fe20000410000 */
[----:B------:R-:W2:Y:S01]  /*0ea0*/  LDL R242, [R1+0x38] ;  /* 0x0000380001f27983 */ /* 0x000ea20000100800 */
[----:B------:R-:W-:Y:S01]  /*0eb0*/  FADD.FTZ R241, -R2, R215 ;  /* 0x000000d702f17221 */ /* 0x000fe20000010100 */
[----:B------:R-:W-:-:S02]  /*0ec0*/  HADD2.F32 R37, -RZ, R227.H0_H0 ;  /* 0x200000e3ff257230 */ /* 0x000fc40000004100 */
[----:B------:R-:W3:Y:S01]  /*0ed0*/  LDL R250, [R1+0x3c] ;  /* 0x00003c0001fa7983 */ /* 0x000ee20000100800 */
[----:B------:R-:W-:Y:S02]  /*0ee0*/  HADD2.F32 R36, -RZ, R227.H1_H1 ;  /* 0x300000e3ff247230 */ /* 0x000fe40000004100 */
[--C-:B------:R-:W-:Y:S01]  /*0ef0*/  HADD2.F32 R41, -RZ, R10.reuse.H0_H0 ;  /* 0x2000000aff297230 */ /* 0x100fe20000004100 */
[----:B------:R-:W4:Y:S01]  /*0f00*/  LDL R227, [R1+0x40] ;  /* 0x0000400001e37983 */ /* 0x000f220000100800 */
[----:B------:R-:W-:Y:S02]  /*0f10*/  HADD2.F32 R40, -RZ, R10.H1_H1 ;  /* 0x3000000aff287230 */ /* 0x000fe40000004100 */
[--C-:B------:R-:W-:Y:S02]  /*0f20*/  HADD2.F32 R39, -RZ, R11.reuse.H0_H0 ;  /* 0x2000000bff277230 */ /* 0x100fe40000004100 */
[----:B------:R-:W-:Y:S02]  /*0f30*/  HADD2.F32 R38, -RZ, R11.H1_H1 ;  /* 0x3000000bff267230 */ /* 0x000fe40000004100 */
        /* <DEDUP_REMOVED lines=10> */
[----:B------:R-:W4:Y:S01]  /*0fe0*/  LDL R226, [R1+0x44] ;  /* 0x0000440001e27983 */ /* 0x000f220000100800 */
[----:B------:R-:W-:Y:S01]  /*0ff0*/  HADD2.F32 R214, -RZ, R205.H1_H1 ;  /* 0x300000cdffd67230 */ /* 0x000fe20000004100 */
[----:B------:R-:W-:Y:S02]  /*1000*/  FMUL.FTZ R205, R221, R241 ;  /* 0x000000f1ddcd7220 */ /* 0x000fe40000410000 */
[----:B------:R-:W4:Y:S01]  /*1010*/  LDL R241, [R1+0x28] ;  /* 0x0000280001f17983 */ /* 0x000f220000100800 */
[----:B------:R-:W-:Y:S02]  /*1020*/  HADD2.F32 R233, -RZ, R4.H1_H1 ;  /* 0x30000004ffe97230 */ /* 0x000fe40000004100 */
[----:B------:R-:W-:Y:S02]  /*1030*/  HADD2.F32 R229, -RZ, R5.H0_H0 ;  /* 0x20000005ffe57230 */ /* 0x000fe40000004100 */
[----:B------:R-:W-:-:S02]  /*1040*/  HADD2.F32 R216, -RZ, R6.H1_H1 ;  /* 0x30000006ffd87230 */ /* 0x000fc40000004100 */
[--C-:B------:R-:W-:Y:S02]  /*1050*/  HADD2.F32 R0, -RZ, R8.reuse.H0_H0 ;  /* 0x20000008ff007230 */ /* 0x100fe40000004100 */
[----:B------:R-:W-:Y:S02]  /*1060*/  HADD2.F32 R223, -RZ, R8.H1_H1 ;  /* 0x30000008ffdf7230 */ /* 0x000fe40000004100 */
[--C-:B------:R-:W-:Y:S02]  /*1070*/  HADD2.F32 R251, -RZ, R9.reuse.H0_H0 ;  /* 0x20000009fffb7230 */ /* 0x100fe40000004100 */
[----:B------:R-:W-:Y:S02]  /*1080*/  HADD2.F32 R235, -RZ, R9.H1_H1 ;  /* 0x30000009ffeb7230 */ /* 0x000fe40000004100 */
[--C-:B------:R-:W-:Y:S02]  /*1090*/  HADD2.F32 R217, -RZ, R14.reuse.H0_H0 ;  /* 0x2000000effd97230 */ /* 0x100fe40000004100 */
[----:B------:R-:W-:-:S02]  /*10a0*/  HADD2.F32 R228, -RZ, R14.H1_H1 ;  /* 0x3000000effe47230 */ /* 0x000fc40000004100 */
[--C-:B------:R-:W-:Y:S01]  /*10b0*/  HADD2.F32 R210, -RZ, R16.reuse.H0_H0 ;  /* 0x20000010ffd27230 */ /* 0x100fe20000004100 */
[----:B------:R-:W-:Y:S01]  /*10c0*/  FADD.FTZ R249, -R2, R233 ;  /* 0x000000e902f97221 */ /* 0x000fe20000010100 */
        /* <DEDUP_REMOVED lines=9> */
[--C-:B------:R-:W-:Y:S01]  /*1160*/  HADD2.F32 R3, -RZ, R199.reuse.H0_H0 ;  /* 0x200000c7ff037230 */ /* 0x100fe20000004100 */
[C---:B------:R-:W-:Y:S01]  /*1170*/  FADD.FTZ R244, -R2.reuse, R229 ;  /* 0x000000e502f47221 */ /* 0x040fe20000010100 */
        /* <DEDUP_REMOVED lines=26> */
[--C-:B------:R-:W-:Y:S01]  /*1320*/  HADD2.F32 R210, -RZ, R207.reuse.H1_H1 ;  /* 0x300000cfffd27230 */ /* 0x100fe20000004100 */
[----:B------:R-:W-:Y:S01]  /*1330*/  FADD.FTZ R2, -R2, R208 ;  /* 0x000000d002027221 */ /* 0x000fe20000010100 */
[----:B------:R-:W-:Y:S01]  /*1340*/  HADD2.F32 R208, -RZ, R207.H0_H0 ;  /* 0x200000cfffd07230 */ /* 0x000fe20000004100 */
[----:B------:R-:W-:Y:S01]  /*1350*/  FMUL.FTZ R244, R221, R244 ;  /* 0x000000f4ddf47220 */ /* 0x000fe20000410000 */
[----:B------:R-:W-:-:S02]  /*1360*/  HADD2.F32 R243, -RZ, R224.H0_H0 ;  /* 0x200000e0fff37230 */ /* 0x000fc40000004100 */
[----:B------:R-:W-:Y:S02]  /*1370*/  HADD2.F32 R207, -RZ, R224.H1_H1 ;  /* 0x300000e0ffcf7230 */ /* 0x000fe40000004100 */
[--C-:B------:R-:W-:Y:S01]  /*1380*/  HADD2.F32 R245, -RZ, R225.reuse.H0_H0 ;  /* 0x200000e1fff57230 */ /* 0x100fe20000004100 */
[----:B------:R-:W4:Y:S01]  /*1390*/  LDL R224, [R1+0x2c] ;  /* 0x00002c0001e07983 */ /* 0x000f220000100800 */
[----:B------:R-:W-:Y:S01]  /*13a0*/  HADD2.F32 R246, -RZ, R225.H1_H1 ;  /* 0x300000e1fff67230 */ /* 0x000fe20000004100 */
[----:B------:R-:W-:Y:S02]  /*13b0*/  FFMA.FTZ R90, R244, R251, R90 ;  /* 0x000000fbf45a7223 */ /* 0x000fe4000001005a */
[----:B------:R-:W4:Y:S01]  /*13c0*/  LDL R225, [R1+0x30] ;  /* 0x0000300001e17983 */ /* 0x000f220000100800 */
[--C-:B------:R-:W-:Y:S01]  /*13d0*/  HADD2.F32 R228, -RZ, R200.reuse.H0_H0 ;  /* 0x200000c8ffe47230 */ /* 0x100fe20000004100 */
[----:B------:R-:W-:Y:S01]  /*13e0*/  FADD.FTZ R122, R122, R251 ;  /* 0x000000fb7a7a7221 */ /* 0x000fe20000010000 */
[----:B------:R-:W-:Y:S01]  /*13f0*/  HADD2.F32 R233, -RZ, R200.H1_H1 ;  /* 0x300000c8ffe97230 */ /* 0x000fe20000004100 */
[----:B------:R0:W-:Y:S01]  /*1400*/  STL [R1+0xc], R249 ;  /* 0x00000cf901007387 */ /* 0x0001e20000100800 */
[--C-:B------:R-:W-:Y:S01]  /*1410*/  HADD2.F32 R229, -RZ, R201.reuse.H0_H0 ;  /* 0x200000c9ffe57230 */ /* 0x100fe20000004100 */
[C---:B------:R-:W-:Y:S01]  /*1420*/  FMUL.FTZ R200, R221.reuse, R236 ;  /* 0x000000ecddc87220 */ /* 0x040fe20000410000 */
[----:B------:R-:W-:Y:S01]  /*1430*/  HADD2.F32 R230, -RZ, R201.H1_H1 ;  /* 0x300000c9ffe67230 */ /* 0x000fe20000004100 */
        /* <DEDUP_REMOVED lines=26> */
[--C-:B------:R-:W-:Y:S01]  /*15e0*/  HADD2.F32 R215, -RZ, R204.reuse.H0_H0 ;  /* 0x200000ccffd77230 */ /* 0x100fe20000004100 */
[----:B------:R-:W-:Y:S01]  /*15f0*/  FFMA.FTZ R97, R200, R233, R97 ;  /* 0x000000e9c8617223 */ /* 0x000fe20000010061 */
[----:B------:R-:W-:Y:S01]  /*1600*/  HADD2.F32 R216, -RZ, R204.H1_H1 ;  /* 0x300000ccffd87230 */ /* 0x000fe20000004100 */
[----:B------:R-:W-:Y:S01]  /*1610*/  FADD.FTZ R129, R129, R233 ;  /* 0x000000e981817221 */ /* 0x000fe20000010000 */
[--C-:B------:R-:W-:Y:S01]  /*1620*/  HADD2.F32 R217, -RZ, R203.reuse.H0_H0 ;  /* 0x200000cbffd97230 */ /* 0x100fe20000004100 */
[C---:B------:R-:W-:Y:S01]  /*1630*/  FMUL.FTZ R204, R221.reuse, R240 ;  /* 0x000000f0ddcc7220 */ /* 0x040fe20000410000 */
[----:B------:R-:W-:Y:S01]  /*1640*/  HADD2.F32 R234, -RZ, R203.H1_H1 ;  /* 0x300000cbffea7230 */ /* 0x000fe20000004100 */
[----:B------:R-:W-:Y:S01]  /*1650*/  FMUL.FTZ R203, R221, R239 ;  /* 0x000000efddcb7220 */ /* 0x000fe20000410000 */
[----:B------:R-:W-:-:S02]  /*1660*/  HADD2.F32 R231, -RZ, R202.H0_H0 ;  /* 0x200000caffe77230 */ /* 0x000fc40000004100 */
[----:B------:R-:W-:Y:S01]  /*1670*/  HADD2.F32 R232, -RZ, R202.H1_H1 ;  /* 0x300000caffe87230 */ /* 0x000fe20000004100 */
        /* <DEDUP_REMOVED lines=166> */
.L_x_6771:
[----:B--2---:R-:W-:Y:S05]  /*20e0*/  BSYNC B1 ;  /* 0x0000000000017941 */ /* 0x004fea0003800000 */
.L_x_6769:
[----:B------:R-:W-:Y:S05]  /*20f0*/  BRA.DIV ~URZ, `(.L_x_6772) ;  /* 0x000044e27f007947 */ /* 0x000fea000b800000 */
[----:B-1----:R1:W2:Y:S02]  /*2100*/  SHFL.BFLY PT, R212, R207, 0x1, 0x1f ;  /* 0x0c201f00cfd47f89 */ /* 0x0022a400000e0000 */
.L_x_6877:
        /* <DEDUP_REMOVED lines=18> */
.L_x_6878:
        /* <DEDUP_REMOVED lines=27> */
.L_x_6775:
[----:B-1----:R-:W1:Y:S01]  /*23e0*/  LDC.U8 R212, c[0x0][0x1f0] ;  /* 0x00007c00ffd47b82 */ /* 0x002e620000000000 */
[----:B------:R-:W-:Y:S02]  /*23f0*/  ULDC.64 UR6, c[0x0][0x218] ;  /* 0x0000860000067ab9 */ /* 0x000fe40000000a00 */
[----:B------:R-:W-:-:S04]  /*2400*/  UISETP.NE.U32.AND UP0, UPT, URZ, UR6, UPT ;  /* 0x000000063f00728c */ /* 0x000fc8000bf05070 */
[----:B------:R-:W-:-:S06]  /*2410*/  UISETP.NE.AND.EX UP0, UPT, URZ, UR7, UPT, UP0 ;  /* 0x000000073f00728c */ /* 0x000fcc000bf05300 */
[----:B------:R-:W-:Y:S02]  /*2420*/  PLOP3.LUT P2, PT, PT, PT, UP0, 0x80, 0x0 ;  /* 0x000000000000781c */ /* 0x000fe40003f4f008 */
[----:B-1----:R-:W-:-:S11]  /*2430*/  ISETP.NE.AND P0, PT, R212, RZ, PT ;  /* 0x000000ffd400720c */ /* 0x002fd60003f05270 */
[----:B-----5:R-:W-:Y:S01]  /*2440*/  @P2 HADD2.F32 R212, -RZ, R32.H0_H0 ;  /* 0x20000020ffd42230 */ /* 0x020fe20000004100 */
[----:B------:R-:W-:-:S05]  /*2450*/  FSEL R211, R207, RZ, !P0 ;  /* 0x000000ffcfd37208 */ /* 0x000fca0004000000 */
[----:B------:R-:W-:-:S04]  /*2460*/  FFMA.FTZ R211, R206, R208, R211 ;  /* 0x000000d0ced37223 */ /* 0x000fc800000100d3 */
[----:B------:R-:W-:-:S04]  /*2470*/  FADD.FTZ R211, R0, -R211 ;  /* 0x800000d300d37221 */ /* 0x000fc80000010000 */
[----:B------:R-:W-:-:S04]  /*2480*/  FMUL.FTZ R211, R221, R211 ;  /* 0x000000d3ddd37220 */ /* 0x000fc80000410000 */
[----:B------:R-:W-:Y:S02]  /*2490*/  @P2 FADD.FTZ R211, R211, R212 ;  /* 0x000000d4d3d32221 */ /* 0x000fe40000010000 */
.L_x_6776:
[----:B------:R-:W-:Y:S05]  /*24a0*/  BSYNC B1 ;  /* 0x0000000000017941 */ /* 0x000fea0003800000 */
.L_x_6774:
[----:B------:R-:W-:Y:S01]  /*24b0*/  ISETP.NE.U32.AND P0, PT, RZ, c[0x0][0x258], PT ;  /* 0x00009600ff007a0c */ /* 0x000fe20003f05070 */
[----:B------:R-:W-:Y:S03]  /*24c0*/  BSSY B1, `(.L_x_6777) ;  /* 0x0000019000017945 */ /* 0x000fe60003800000 */
[----:B------:R-:W-:-:S13]  /*24d0*/  ISETP.NE.AND.EX P0, PT, RZ, c[0x0][0x25c], PT, P0 ;  /* 0x00009700ff007a0c */ /* 0x000fda0003f05300 */
[----:B-1----:R-:W-:Y:S01]  /*24e0*/  @P0 F2FP.PACK_AB R212, RZ, R211 ;  /* 0x000000d3ffd4023e */ /* 0x002fe200000000ff */
        /* <DEDUP_REMOVED lines=12> */
.L_x_6778:
[----:B------:R-:W2:Y:S01]  /*25b0*/  LDL R213, [R1+0xc] ;  /* 0x00000c0001d57983 */ /* 0x000ea20000100800 */
[----:B------:R-:W1:Y:S03]  /*25c0*/  LDC.U8 R214, c[0x0][0x1f0] ;  /* 0x00007c00ffd67b82 */ /* 0x000e660000000000 */
[----:B------:R-:W3:Y:S01]  /*25d0*/  LDL R212, [R1+0x8] ;  /* 0x0000080001d47983 */ /* 0x000ee20000100800 */
[----:B-1----:R-:W-:-:S04]  /*25e0*/  ISETP.NE.AND P4, PT, R214, RZ, PT ;  /* 0x000000ffd600720c */ /* 0x002fc80003f85270 */
[----:B------:R-:W-:-:S05]  /*25f0*/  FSEL R211, R207, RZ, !P4 ;  /* 0x000000ffcfd37208 */ /* 0x000fca0006000000 */
[----:B--2---:R-:W-:-:S04]  /*2600*/  FFMA.FTZ R211, R213, R208, R211 ;  /* 0x000000d0d5d37223 */ /* 0x004fc800000100d3 */
[----:B---3--:R-:W-:Y:S01]  /*2610*/  FADD.FTZ R211, R212, -R211 ;  /* 0x800000d3d4d37221 */ /* 0x008fe20000010000 */
[----:B------:R-:W-:-:S03]  /*2620*/  @P2 HADD2.F32 R212, -RZ, R32.H1_H1 ;  /* 0x30000020ffd42230 */ /* 0x000fc60000004100 */
[----:B------:R-:W-:-:S04]  /*2630*/  FMUL.FTZ R211, R221, R211 ;  /* 0x000000d3ddd37220 */ /* 0x000fc80000410000 */
[----:B------:R-:W-:Y:S02]  /*2640*/  @P2 FADD.FTZ R211, R211, R212 ;  /* 0x000000d4d3d32221 */ /* 0x000fe40000010000 */
.L_x_6779:
[----:B------:R-:W-:Y:S05]  /*2650*/  BSYNC B1 ;  /* 0x0000000000017941 */ /* 0x000fea0003800000 */
.L_x_6777:
        /* <DEDUP_REMOVED lines=14> */
.L_x_6781:
[----:B------:R-:W2:Y:S01]  /*2740*/  LDL R213, [R1+0x4] ;  /* 0x0000040001d57983 */ /* 0x000ea20000100800 */
[----:B------:R-:W1:Y:S03]  /*2750*/  LDC.U8 R214, c[0x0][0x1f0] ;  /* 0x00007c00ffd67b82 */ /* 0x000e660000000000 */
[----:B------:R-:W3:Y:S01]  /*2760*/  LDL R212, [R1] ;  /* 0x0000000001d47983 */ /* 0x000ee20000100800 */
[----:B-1----:R-:W-:-:S04]  /*2770*/  ISETP.NE.AND P4, PT, R214, RZ, PT ;  /* 0x000000ffd600720c */ /* 0x002fc80003f85270 */
[----:B------:R-:W-:-:S05]  /*2780*/  FSEL R211, R207, RZ, !P4 ;  /* 0x000000ffcfd37208 */ /* 0x000fca0006000000 */
[----:B--2---:R-:W-:-:S04]  /*2790*/  FFMA.FTZ R211, R213, R208, R211 ;  /* 0x000000d0d5d37223 */ /* 0x004fc800000100d3 */
[----:B---3--:R-:W-:Y:S01]  /*27a0*/  FADD.FTZ R211, R212, -R211 ;  /* 0x800000d3d4d37221 */ /* 0x008fe20000010000 */
[----:B------:R-:W-:-:S03]  /*27b0*/  @P2 HADD2.F32 R212, -RZ, R33.H0_H0 ;  /* 0x20000021ffd42230 */ /* 0x000fc60000004100 */
[----:B------:R-:W-:-:S04]  /*27c0*/  FMUL.FTZ R211, R221, R211 ;  /* 0x000000d3ddd37220 */ /* 0x000fc80000410000 */
[----:B------:R-:W-:Y:S02]  /*27d0*/  @P2 FADD.FTZ R211, R211, R212 ;  /* 0x000000d4d3d32221 */ /* 0x000fe40000010000 */
.L_x_6782:
[----:B------:R-:W-:Y:S05]  /*27e0*/  BSYNC B1 ;  /* 0x0000000000017941 */ /* 0x000fea0003800000 */
.L_x_6780:
        /* <DEDUP_REMOVED lines=14> */
.L_x_6784:
[----:B------:R-:W1:Y:S02]  /*28d0*/  LDC.U8 R212, c[0x0][0x1f0] ;  /* 0x00007c00ffd47b82 */ /* 0x000e640000000000 */
[----:B-1----:R-:W-:Y:S01]  /*28e0*/  ISETP.NE.AND P4, PT, R212, RZ, PT ;  /* 0x000000ffd400720c */ /* 0x002fe20003f85270 */
[----:B------:R-:W-:-:S03]  /*28f0*/  @P2 HADD2.F32 R212, -RZ, R33.H1_H1 ;  /* 0x30000021ffd42230 */ /* 0x000fc60000004100 */
[----:B------:R-:W-:-:S05]  /*2900*/  FSEL R211, R207, RZ, !P4 ;  /* 0x000000ffcfd37208 */ /* 0x000fca0006000000 */
[----:B------:R-:W-:-:S04]  /*2910*/  FFMA.FTZ R211, R252, R208, R211 ;  /* 0x000000d0fcd37223 */ /* 0x000fc800000100d3 */
[----:B------:R-:W-:-:S04]  /*2920*/  FADD.FTZ R211, R251, -R211 ;  /* 0x800000d3fbd37221 */ /* 0x000fc80000010000 */
[----:B------:R-:W-:-:S04]  /*2930*/  FMUL.FTZ R211, R221, R211 ;  /* 0x000000d3ddd37220 */ /* 0x000fc80000410000 */
[----:B------:R-:W-:Y:S02]  /*2940*/  @P2 FADD.FTZ R211, R211, R212 ;  /* 0x000000d4d3d32221 */ /* 0x000fe40000010000 */
.L_x_6785:
[----:B------:R-:W-:Y:S05]  /*2950*/  BSYNC B1 ;  /* 0x0000000000017941 */ /* 0x000fea0003800000 */
.L_x_6783:
        /* <DEDUP_REMOVED lines=14> */
.L_x_6787:
[----:B------:R-:W1:Y:S02]  /*2a40*/  LDC.U8 R212, c[0x0][0x1f0] ;  /* 0x00007c00ffd47b82 */ /* 0x000e640000000000 */
[----:B-1----:R-:W-:Y:S01]  /*2a50*/  ISETP.NE.AND P4, PT, R212, RZ, PT ;  /* 0x000000ffd400720c */ /* 0x002fe20003f85270 */
[----:B------:R-:W-:-:S03]  /*2a60*/  @P2 HADD2.F32 R212, -RZ, R34.H0_H0 ;  /* 0x20000022ffd42230 */ /* 0x000fc60000004100 */
[----:B------:R-:W-:-:S05]  /*2a70*/  FSEL R211, R207, RZ, !P4 ;  /* 0x000000ffcfd37208 */ /* 0x000fca0006000000 */
[----:B------:R-:W-:-:S04]  /*2a80*/  FFMA.FTZ R211, R205, R208, R211 ;  /* 0x000000d0cdd37223 */ /* 0x000fc800000100d3 */
[----:B------:R-:W-:-:S04]  /*2a90*/  FADD.FTZ R211, R223, -R211 ;  /* 0x800000d3dfd37221 */ /* 0x000fc80000010000 */
[----:B------:R-:W-:-:S04]  /*2aa0*/  FMUL.FTZ R211, R221, R211 ;  /* 0x000000d3ddd37220 */ /* 0x000fc80000410000 */
[----:B------:R-:W-:Y:S02]  /*2ab0*/  @P2 FADD.FTZ R211, R211, R212 ;  /* 0x000000d4d3d32221 */ /* 0x000fe40000010000 */
.L_x_6788:
[----:B------:R-:W-:Y:S05]  /*2ac0*/  BSYNC B1 ;  /* 0x0000000000017941 */ /* 0x000fea0003800000 */
.L_x_6786:
        /* <DEDUP_REMOVED lines=14> */
.L_x_6790:
        /* <DEDUP_REMOVED lines=8> */
.L_x_6791:
[----:B------:R-:W-:Y:S05]  /*2c30*/  BSYNC B1 ;  /* 0x0000000000017941 */ /* 0x000fea0003800000 */
.L_x_6789:
        /* <DEDUP_REMOVED lines=14> */
.L_x_6793:
        /* <DEDUP_REMOVED lines=8> */
.L_x_6794:
[----:B------:R-:W-:Y:S05]  /*2da0*/  BSYNC B1 ;  /* 0x0000000000017941 */ /* 0x000fea0003800000 */
.L_x_6792:
        /* <DEDUP_REMOVED lines=14> */
.L_x_6796:
        /* <DEDUP_REMOVED lines=8> */
.L_x_6797:
[----:B------:R-:W-:Y:S05]  /*2f10*/  BSYNC B1 ;  /* 0x0000000000017941 */ /* 0x000fea0003800000 */
.L_x_6795:
[----:B------:R-:W-:Y:S01]  /*2f20*/  @P0 F2FP.PACK_AB R212, RZ, R211 ;  /* 0x000000d3ffd4023e */ /* 0x000fe200000000ff */
[----:B------:R-:W-:Y:S01]  /*2f30*/  @P3 FMUL.FTZ R211, R211, c[0x0][0x1ec] ;  /* 0x00007b00d3d33a20 */ /* 0x000fe20000410000 */
[----:B------:R-:W-:Y:S02]  /*2f40*/  BSSY B1, `(.L_x_6798) ;  /* 0x0000012000017945 */ /* 0x000fe40003800000 */
[----:B------:R-:W-:Y:S01]  /*2f50*/  @P0 PRMT R191, R191, 0x5410, R212 ;  /* 0x00005410bfbf0816 */ /* 0x000fe200000000d4 */
[----:B------:R-:W-:-:S05]  /*2f60*/  @P3 HADD2.F32 R212, -RZ, R187.H1_H1 ;  /* 0x300000bbffd43230 */ /* 0x000fca0000004100 */
[----:B------:R-:W-:Y:S01]  /*2f70*/  @P3 FFMA.FTZ R159, R211, R212, R159 ;  /* 0x000000d4d39f3223 */ /* 0x000fe2000001009f */
[----:B------:R-:W-:Y:S01]  /*2f80*/  @P0 MOV R212, 0x10 ;  /* 0x0000001000d40802 */ /* 0x000fe20000000f00 */
[----:B------:R-:W-:-:S04]  /*2f90*/  @P3 FMUL.FTZ R211, R63, R211 ;  /* 0x000000d33fd33220 */ /* 0x000fc80000410000 */
[----:B------:R-:W-:Y:S01]  /*2fa0*/  @P0 IMAD.WIDE.U32 R212, R220, R212, c[0x0][0x258] ;  /* 0x00009600dcd40625 */ /* 0x000fe200078e00d4 */
[----:B------:R-:W-:-:S04]  /*2fb0*/  @P3 F2FP.PACK_AB R211, RZ, R211 ;  /* 0x000000d3ffd3323e */ /* 0x000fc800000000ff */
        /* <DEDUP_REMOVED lines=10> */
.L_x_6799:
[----:B------:R-:W-:Y:S05]  /*3060*/  BSYNC B1 ;  /* 0x0000000000017941 */ /* 0x000fea0003800000 */
.L_x_6798:
[----:B------:R-:W-:Y:S01]  /*3070*/  BSSY B1, `(.L_x_6800) ;  /* 0x000000e000017945 */ /* 0x000fe20003800000 */
[----:B------:R-:W-:Y:S05]  /*3080*/  @P1 BRA `(.L_x_6801) ;  /* 0x0000004000001947 */ /* 0x000fea0003800000 */
[----:B-1----:R-:W-:Y:S01]  /*3090*/  MOV R212, RZ ;  /* 0x000000ff00d47202 */ /* 0x002fe20000000f00 */
[----:B------:R-:W-:Y:S05]  /*30a0*/  @!P2 BRA `(.L_x_6802) ;  /* 0x000000a00000a947 */ /* 0x000fea0003800000 */
[----:B------:R-:W-:Y:S01]  /*30b0*/  HADD2.F32 R212, -RZ, R28.H0_H0 ;  /* 0x2000001cffd47230 */ /* 0x000fe20000004100 */
[----:B------:R-:W-:Y:S05]  /*30c0*/  BRA `(.L_x_6802) ;  /* 0x0000008000007947 */ /* 0x000fea0003800000 */
.L_x_6801:
[----:B-1----:R-:W1:Y:S02]  /*30d0*/  LDC.U8 R213, c[0x0][0x1f0] ;  /* 0x00007c00ffd57b82 */ /* 0x002e640000000000 */
[----:B-1----:R-:W-:Y:S01]  /*30e0*/  ISETP.NE.AND P4, PT, R213, RZ, PT ;  /* 0x000000ffd500720c */ /* 0x002fe20003f85270 */
[----:B------:R-:W-:-:S03]  /*30f0*/  @P2 HADD2.F32 R213, -RZ, R28.H0_H0 ;  /* 0x2000001cffd52230 */ /* 0x000fc60000004100 */
[----:B------:R-:W-:-:S05]  /*3100*/  FSEL R212, R207, RZ, !P4 ;  /* 0x000000ffcfd47208 */ /* 0x000fca0006000000 */
[----:B------:R-:W-:-:S04]  /*3110*/  FFMA.FTZ R212, R201, R208, R212 ;  /* 0x000000d0c9d47223 */ /* 0x000fc800000100d4 */
[----:B------:R-:W-:-:S04]  /*3120*/  FADD.FTZ R212, R227, -R212 ;  /* 0x800000d4e3d47221 */ /* 0x000fc80000010000 */
[----:B------:R-:W-:-:S04]  /*3130*/  FMUL.FTZ R212, R221, R212 ;  /* 0x000000d4ddd47220 */ /* 0x000fc80000410000 */
[----:B------:R-:W-:Y:S02]  /*3140*/  @P2 FADD.FTZ R212, R212, R213 ;  /* 0x000000d5d4d42221 */ /* 0x000fe40000010000 */
.L_x_6802:
[----:B------:R-:W-:Y:S05]  /*3150*/  BSYNC B1 ;  /* 0x0000000000017941 */ /* 0x000fea0003800000 */
.L_x_6800:
[----:B------:R-:W-:Y:S01]  /*3160*/  @P0 F2FP.PACK_AB R213, RZ, R212 ;  /* 0x000000d4ffd5023e */ /* 0x000fe200000000ff */
[----:B------:R-:W-:Y:S01]  /*3170*/  @P3 FMUL.FTZ R212, R212, c[0x0][0x1ec] ;  /* 0x00007b00d4d43a20 */ /* 0x000fe20000410000 */
[----:B------:R-:W-:Y:S02]  /*3180*/  BSSY B1, `(.L_x_6803) ;  /* 0x0000014000017945 */ /* 0x000fe40003800000 */
        /* <DEDUP_REMOVED lines=11> */
.L_x_6804:
        /* <DEDUP_REMOVED lines=8> */
.L_x_6805:
[----:B------:R-:W-:Y:S05]  /*32c0*/  BSYNC B1 ;  /* 0x0000000000017941 */ /* 0x000fea0003800000 */
.L_x_6803:
        /* <DEDUP_REMOVED lines=14> */
.L_x_6807:
        /* <DEDUP_REMOVED lines=8> */
.L_x_6808:
[----:B------:R-:W-:Y:S05]  /*3430*/  BSYNC B1 ;  /* 0x0000000000017941 */ /* 0x000fea0003800000 */
.L_x_6806:
        /* <DEDUP_REMOVED lines=14> */
.L_x_6810:
        /* <DEDUP_REMOVED lines=8> */
.L_x_6811:
[----:B------:R-:W-:Y:S05]  /*35a0*/  BSYNC B1 ;  /* 0x0000000000017941 */ /* 0x000fea0003800000 */
.L_x_6809:
        /* <DEDUP_REMOVED lines=14> */
.L_x_6813:
        /* <DEDUP_REMOVED lines=8> */
.L_x_6814:
[----:B------:R-:W-:Y:S05]  /*3710*/  BSYNC B1 ;  /* 0x0000000000017941 */ /* 0x000fea0003800000 */
.L_x_6812:
        /* <DEDUP_REMOVED lines=14> */
.L_x_6816:
        /* <DEDUP_REMOVED lines=8> */
.L_x_6817:
[----:B------:R-:W-:Y:S05]  /*3880*/  BSYNC B1 ;  /* 0x0000000000017941 */ /* 0x000fea0003800000 */
.L_x_6815:
        /* <DEDUP_REMOVED lines=14> */
.L_x_6819:
        /* <DEDUP_REMOVED lines=8> */
.L_x_6820:
[----:B------:R-:W-:Y:S05]  /*39f0*/  BSYNC B1 ;  /* 0x0000000000017941 */ /* 0x000fea0003800000 */
.L_x_6818:
        /* <DEDUP_REMOVED lines=14> */
.L_x_6822:
        /* <DEDUP_REMOVED lines=8> */
.L_x_6823:
[----:B------:R-:W-:Y:S05]  /*3b60*/  BSYNC B1 ;  /* 0x0000000000017941 */ /* 0x000fea0003800000 */
.L_x_6821:
        /* <DEDUP_REMOVED lines=20> */
.L_x_6825:
[----:B------:R-:W-:Y:S05]  /*3cb0*/  BSYNC B1 ;  /* 0x0000000000017941 */ /* 0x000fea0003800000 */
.L_x_6824:
[----:B------:R-:W-:Y:S01]  /*3cc0*/  BSSY B1, `(.L_x_6826) ;  /* 0x000000e000017945 */ /* 0x000fe20003800000 */
[----:B------:R-:W-:Y:S05]  /*3cd0*/  @P1 BRA `(.L_x_6827) ;  /* 0x0000004000001947 */ /* 0x000fea0003800000 */
[----:B-1----:R-:W-:Y:S01]  /*3ce0*/  MOV R212, RZ ;  /* 0x000000ff00d47202 */ /* 0x002fe20000000f00 */
[----:B------:R-:W-:Y:S05]  /*3cf0*/  @!P2 BRA `(.L_x_6828) ;  /* 0x000000a00000a947 */ /* 0x000fea0003800000 */
[----:B------:R-:W-:Y:S01]  /*3d00*/  HADD2.F32 R212, -RZ, R24.H0_H0 ;  /* 0x20000018ffd47230 */ /* 0x000fe20000004100 */
[----:B------:R-:W-:Y:S05]  /*3d10*/  BRA `(.L_x_6828) ;  /* 0x0000008000007947 */ /* 0x000fea0003800000 */
.L_x_6827:
        /* <DEDUP_REMOVED lines=8> */
.L_x_6828:
[----:B------:R-:W-:Y:S05]  /*3da0*/  BSYNC B1 ;  /* 0x0000000000017941 */ /* 0x000fea0003800000 */
.L_x_6826:
        /* <DEDUP_REMOVED lines=14> */
.L_x_6830:
        /* <DEDUP_REMOVED lines=8> */
.L_x_6831:
[----:B------:R-:W-:Y:S05]  /*3f10*/  BSYNC B1 ;  /* 0x0000000000017941 */ /* 0x000fea0003800000 */
.L_x_6829:
        /* <DEDUP_REMOVED lines=14> */
.L_x_6833:
        /* <DEDUP_REMOVED lines=8> */
.L_x_6834:
[----:B------:R-:W-:Y:S05]  /*4080*/  BSYNC B1 ;  /* 0x0000000000017941 */ /* 0x000fea0003800000 */
.L_x_6832:
        /* <DEDUP_REMOVED lines=14> */
.L_x_6836:
        /* <DEDUP_REMOVED lines=8> */
.L_x_6837:
[----:B------:R-:W-:Y:S05]  /*41f0*/  BSYNC B1 ;  /* 0x0000000000017941 */ /* 0x000fea0003800000 */
.L_x_6835:
        /* <DEDUP_REMOVED lines=14> */
.L_x_6839:
        /* <DEDUP_REMOVED lines=8> */
.L_x_6840:
[----:B------:R-:W-:Y:S05]  /*4360*/  BSYNC B1 ;  /* 0x0000000000017941 */ /* 0x000fea0003800000 */
.L_x_6838:
        /* <DEDUP_REMOVED lines=14> */
.L_x_6842:
        /* <DEDUP_REMOVED lines=8> */
.L_x_6843:
[----:B------:R-:W-:Y:S05]  /*44d0*/  BSYNC B1 ;  /* 0x0000000000017941 */ /* 0x000fea0003800000 */
.L_x_6841:
        /* <DEDUP_REMOVED lines=14> */
.L_x_6845:
        /* <DEDUP_REMOVED lines=8> */
.L_x_6846:
[----:B------:R-:W-:Y:S05]  /*4640*/  BSYNC B1 ;  /* 0x0000000000017941 */ /* 0x000fea0003800000 */
.L_x_6844:
        /* <DEDUP_REMOVED lines=14> */
.L_x_6848:
        /* <DEDUP_REMOVED lines=8> */
.L_x_6849:
[----:B------:R-:W-:Y:S05]  /*47b0*/  BSYNC B1 ;  /* 0x0000000000017941 */ /* 0x000fea0003800000 */
.L_x_6847:
[----:B------:R-:W-:Y:S01]  /*47c0*/  @P0 F2FP.PACK_AB R213, RZ, R212 ;  /* 0x000000d4ffd5023e */ /* 0x000fe200000000ff */
[----:B------:R-:W-:Y:S01]  /*47d0*/  @P3 FMUL.FTZ R212, R212, c[0x0][0x1ec] ;  /* 0x00007b00d4d43a20 */ /* 0x000fe20000410000 */
[----:B------:R-:W-:Y:S01]  /*47e0*/  BSSY B1, `(.L_x_6850) ;  /* 0x0000012000017945 */ /* 0x000fe20003800000 */
[----:B------:R-:W-:Y:S02]  /*47f0*/  IADD3 R210, R210, 0x60, RZ ;  /* 0x00000060d2d27810 */ /* 0x000fe40007ffe0ff */
        /* <DEDUP_REMOVED lines=16> */
.L_x_6851:
[----:B------:R-:W-:Y:S05]  /*4900*/  BSYNC B1 ;  /* 0x0000000000017941 */ /* 0x000fea0003800000 */
.L_x_6850:
[----:B------:R-:W-:Y:S01]  /*4910*/  BSSY B1, `(.L_x_6852) ;  /* 0x000000e000017945 */ /* 0x000fe20003800000 */
[----:B------:R-:W-:Y:S05]  /*4920*/  @P1 BRA `(.L_x_6853) ;  /* 0x0000004000001947 */ /* 0x000fea0003800000 */
[----:B-1----:R-:W-:Y:S01]  /*4930*/  MOV R212, RZ ;  /* 0x000000ff00d47202 */ /* 0x002fe20000000f00 */
[----:B------:R-:W-:Y:S05]  /*4940*/  @!P2 BRA `(.L_x_6854) ;  /* 0x000000a00000a947 */ /* 0x000fea0003800000 */
[----:B------:R-:W-:Y:S01]  /*4950*/  HADD2.F32 R212, -RZ, R20.H0_H0 ;  /* 0x20000014ffd47230 */ /* 0x000fe20000004100 */
[----:B------:R-:W-:Y:S05]  /*4960*/  BRA `(.L_x_6854) ;  /* 0x0000008000007947 */ /* 0x000fea0003800000 */
.L_x_6853:
[----:B------:R-:W2:Y:S02]  /*4970*/  LDC.U8 R211, c[0x0][0x1f0] ;  /* 0x00007c00ffd37b82 */ /* 0x000ea40000000000 */
[----:B--2---:R-:W-:-:S04]  /*4980*/  ISETP.NE.AND P4, PT, R211, RZ, PT ;  /* 0x000000ffd300720c */ /* 0x004fc80003f85270 */
[----:B------:R-:W-:-:S05]  /*4990*/  FSEL R211, R207, RZ, !P4 ;  /* 0x000000ffcfd37208 */ /* 0x000fca0006000000 */
[----:B------:R-:W-:-:S04]  /*49a0*/  FFMA.FTZ R211, R9, R208, R211 ;  /* 0x000000d009d37223 */ /* 0x000fc800000100d3 */
[----:B------:R-:W-:-:S04]  /*49b0*/  FADD.FTZ R211, R243, -R211 ;  /* 0x800000d3f3d37221 */ /* 0x000fc80000010000 */
[----:B-1----:R-:W-:Y:S01]  /*49c0*/  FMUL.FTZ R212, R221, R211 ;  /* 0x000000d3ddd47220 */ /* 0x002fe20000410000 */
[----:B------:R-:W-:-:S05]  /*49d0*/  @P2 HADD2.F32 R211, -RZ, R20.H0_H0 ;  /* 0x20000014ffd32230 */ /* 0x000fca0000004100 */
[----:B------:R-:W-:Y:S02]  /*49e0*/  @P2 FADD.FTZ R212, R212, R211 ;  /* 0x000000d3d4d42221 */ /* 0x000fe40000010000 */
.L_x_6854:
[----:B------:R-:W-:Y:S05]  /*49f0*/  BSYNC B1 ;  /* 0x0000000000017941 */ /* 0x000fea0003800000 */
.L_x_6852:
[----:B------:R-:W-:Y:S01]  /*4a00*/  @P0 F2FP.PACK_AB R211, RZ, R212 ;  /* 0x000000d4ffd3023e */ /* 0x000fe200000000ff */
[----:B------:R-:W-:Y:S03]  /*4a10*/  BSSY B1, `(.L_x_6855) ;  /* 0x0000015000017945 */ /* 0x000fe60003800000 */
[----:B------:R-:W-:Y:S01]  /*4a20*/  @P0 PRMT R188, R211, 0x7610, R188 ;  /* 0x00007610d3bc0816 */ /* 0x000fe200000000bc */
[----:B------:R-:W-:Y:S01]  /*4a30*/  @P3 FMUL.FTZ R211, R212, c[0x0][0x1ec] ;  /* 0x00007b00d4d33a20 */ /* 0x000fe20000410000 */
        /* <DEDUP_REMOVED lines=10> */
.L_x_6856:
[----:B------:R-:W1:Y:S02]  /*4ae0*/  LDC.U8 R211, c[0x0][0x1f0] ;  /* 0x00007c00ffd37b82 */ /* 0x000e640000000000 */
[----:B-1----:R-:W-:-:S04]  /*4af0*/  ISETP.NE.AND P4, PT, R211, RZ, PT ;  /* 0x000000ffd300720c */ /* 0x002fc80003f85270 */
[----:B------:R-:W-:-:S05]  /*4b00*/  FSEL R211, R207, RZ, !P4 ;  /* 0x000000ffcfd37208 */ /* 0x000fca0006000000 */
[----:B------:R-:W-:-:S04]  /*4b10*/  FFMA.FTZ R211, R8, R208, R211 ;  /* 0x000000d008d37223 */ /* 0x000fc800000100d3 */
[----:B------:R-:W-:-:S04]  /*4b20*/  FADD.FTZ R211, R244, -R211 ;  /* 0x800000d3f4d37221 */ /* 0x000fc80000010000 */
[----:B------:R-:W-:Y:S01]  /*4b30*/  FMUL.FTZ R212, R221, R211 ;  /* 0x000000d3ddd47220 */ /* 0x000fe20000410000 */
[----:B------:R-:W-:-:S05]  /*4b40*/  @P2 HADD2.F32 R211, -RZ, R20.H1_H1 ;  /* 0x30000014ffd32230 */ /* 0x000fca0000004100 */
[----:B------:R-:W-:Y:S02]  /*4b50*/  @P2 FADD.FTZ R212, R212, R211 ;  /* 0x000000d3d4d42221 */ /* 0x000fe40000010000 */
.L_x_6857:
[----:B------:R-:W-:Y:S05]  /*4b60*/  BSYNC B1 ;  /* 0x0000000000017941 */ /* 0x000fea0003800000 */
.L_x_6855:
[----:B------:R-:W-:Y:S01]  /*4b70*/  @P0 F2FP.PACK_AB R211, RZ, R212 ;  /* 0x000000d4ffd3023e */ /* 0x000fe200000000ff */
[----:B------:R-:W-:Y:S03]  /*4b80*/  BSSY B1, `(.L_x_6858) ;  /* 0x0000015000017945 */ /* 0x000fe60003800000 */
[----:B------:R-:W-:Y:S01]  /*4b90*/  @P0 PRMT R188, R188, 0x5410, R211 ;  /* 0x00005410bcbc0816 */ /* 0x000fe200000000d3 */
[----:B------:R-:W-:Y:S01]  /*4ba0*/  @P3 FMUL.FTZ R211, R212, c[0x0][0x1ec] ;  /* 0x00007b00d4d33a20 */ /* 0x000fe20000410000 */
        /* <DEDUP_REMOVED lines=10> */
.L_x_6859:
[----:B------:R-:W1:Y:S02]  /*4c50*/  LDC.U8 R211, c[0x0][0x1f0] ;  /* 0x00007c00ffd37b82 */ /* 0x000e640000000000 */
[----:B-1----:R-:W-:-:S04]  /*4c60*/  ISETP.NE.AND P4, PT, R211, RZ, PT ;  /* 0x000000ffd300720c */ /* 0x002fc80003f85270 */
[----:B------:R-:W-:-:S05]  /*4c70*/  FSEL R211, R207, RZ, !P4 ;  /* 0x000000ffcfd37208 */ /* 0x000fca0006000000 */
[----:B------:R-:W-:-:S04]  /*4c80*/  FFMA.FTZ R211, R7, R208, R211 ;  /* 0x000000d007d37223 */ /* 0x000fc800000100d3 */
[----:B------:R-:W-:-:S04]  /*4c90*/  FADD.FTZ R211, R245, -R211 ;  /* 0x800000d3f5d37221 */ /* 0x000fc80000010000 */
[----:B------:R-:W-:Y:S01]  /*4ca0*/  FMUL.FTZ R212, R221, R211 ;  /* 0x000000d3ddd47220 */ /* 0x000fe20000410000 */
[----:B------:R-:W-:-:S05]  /*4cb0*/  @P2 HADD2.F32 R211, -RZ, R21.H0_H0 ;  /* 0x20000015ffd32230 */ /* 0x000fca0000004100 */
[----:B------:R-:W-:Y:S02]  /*4cc0*/  @P2 FADD.FTZ R212, R212, R211 ;  /* 0x000000d3d4d42221 */ /* 0x000fe40000010000 */
.L_x_6860:
[----:B------:R-:W-:Y:S05]  /*4cd0*/  BSYNC B1 ;  /* 0x0000000000017941 */ /* 0x000fea0003800000 */
.L_x_6858:
[----:B------:R-:W-:Y:S01]  /*4ce0*/  @P0 F2FP.PACK_AB R211, RZ, R212 ;  /* 0x000000d4ffd3023e */ /* 0x000fe200000000ff */
[----:B------:R-:W-:Y:S03]  /*4cf0*/  BSSY B1, `(.L_x_6861) ;  /* 0x0000015000017945 */ /* 0x000fe60003800000 */
[----:B------:R-:W-:Y:S01]  /*4d00*/  @P0 PRMT R189, R211, 0x7610, R189 ;  /* 0x00007610d3bd0816 */ /* 0x000fe200000000bd */
[----:B------:R-:W-:Y:S01]  /*4d10*/  @P3 FMUL.FTZ R211, R212, c[0x0][0x1ec] ;  /* 0x00007b00d4d33a20 */ /* 0x000fe20000410000 */
        /* <DEDUP_REMOVED lines=10> */
.L_x_6862:
        /* <DEDUP_REMOVED lines=8> */
.L_x_6863:
[----:B------:R-:W-:Y:S05]  /*4e40*/  BSYNC B1 ;  /* 0x0000000000017941 */ /* 0x000fea0003800000 */
.L_x_6861:
        /* <DEDUP_REMOVED lines=14> */
.L_x_6865:
        /* <DEDUP_REMOVED lines=8> */
.L_x_6866:
[----:B------:R-:W-:Y:S05]  /*4fb0*/  BSYNC B1 ;  /* 0x0000000000017941 */ /* 0x000fea0003800000 */
.L_x_6864:
        /* <DEDUP_REMOVED lines=14> */
.L_x_6868:
        /* <DEDUP_REMOVED lines=8> */
.L_x_6869:
[----:B------:R-:W-:Y:S05]  /*5120*/  BSYNC B1 ;  /* 0x0000000000017941 */ /* 0x000fea0003800000 */
.L_x_6867:
        /* <DEDUP_REMOVED lines=14> */
.L_x_6871:
        /* <DEDUP_REMOVED lines=8> */
.L_x_6872:
[----:B------:R-:W-:Y:S05]  /*5290*/  BSYNC B1 ;  /* 0x0000000000017941 */ /* 0x000fea0003800000 */
.L_x_6870:
        /* <DEDUP_REMOVED lines=14> */
.L_x_6874:
[----:B------:R-:W1:Y:S02]  /*5380*/  LDC.U8 R211, c[0x0][0x1f0] ;  /* 0x00007c00ffd37b82 */ /* 0x000e640000000000 */
[----:B-1----:R-:W-:-:S04]  /*5390*/  ISETP.NE.AND P1, PT, R211, RZ, PT ;  /* 0x000000ffd300720c */ /* 0x002fc80003f25270 */
[----:B------:R-:W-:-:S05]  /*53a0*/  FSEL R207, R207, RZ, !P1 ;  /* 0x000000ffcfcf7208 */ /* 0x000fca0004800000 */
[----:B------:R-:W-:Y:S01]  /*53b0*/  FFMA.FTZ R207, R2, R208, R207 ;  /* 0x000000d002cf7223 */ /* 0x000fe200000100cf */
[----:B------:R-:W-:-:S03]  /*53c0*/  @P2 HADD2.F32 R208, -RZ, R23.H1_H1 ;  /* 0x30000017ffd02230 */ /* 0x000fc60000004100 */
[----:B------:R-:W-:-:S04]  /*53d0*/  FADD.FTZ R207, R250, -R207 ;  /* 0x800000cffacf7221 */ /* 0x000fc80000010000 */
[----:B------:R-:W-:-:S04]  /*53e0*/  FMUL.FTZ R207, R221, R207 ;  /* 0x000000cfddcf7220 */ /* 0x000fc80000410000 */
[----:B------:R-:W-:Y:S02]  /*53f0*/  @P2 FADD.FTZ R207, R207, R208 ;  /* 0x000000d0cfcf2221 */ /* 0x000fe40000010000 */
.L_x_6875:
[----:B------:R-:W-:Y:S05]  /*5400*/  BSYNC B1 ;  /* 0x0000000000017941 */ /* 0x000fea0003800000 */
.L_x_6873:
[----:B------:R-:W-:Y:S01]  /*5410*/  @P0 F2FP.PACK_AB R208, RZ, R207 ;  /* 0x000000cfffd0023e */ /* 0x000fe200000000ff */
[----:B------:R-:W-:-:S03]  /*5420*/  @P3 FMUL.FTZ R207, R207, c[0x0][0x1ec] ;  /* 0x00007b00cfcf3a20 */ /* 0x000fc60000410000 */
[----:B------:R-:W-:Y:S01]  /*5430*/  @P0 PRMT R191, R191, 0x5410, R208 ;  /* 0x00005410bfbf0816 */ /* 0x000fe200000000d0 */
[----:B------:R-:W-:-:S05]  /*5440*/  @P3 HADD2.F32 R208, -RZ, R187.H1_H1 ;  /* 0x300000bbffd03230 */ /* 0x000fca0000004100 */
[-C--:B------:R-:W-:Y:S01]  /*5450*/  @P3 FFMA.FTZ R179, R208, R207.reuse, R179 ;  /* 0x000000cfd0b33223 */ /* 0x080fe200000100b3 */
[----:B------:R-:W-:Y:S01]  /*5460*/  @P0 MOV R208, 0x10 ;  /* 0x0000001000d00802 */ /* 0x000fe20000000f00 */
[----:B------:R-:W-:-:S04]  /*5470*/  @P3 FMUL.FTZ R207, R39, R207 ;  /* 0x000000cf27cf3220 */ /* 0x000fc80000410000 */
[----:B------:R-:W-:Y:S01]  /*5480*/  @P0 IMAD.WIDE.U32 R208, R209, R208, c[0x0][0x258] ;  /* 0x00009600d1d00625 */ /* 0x000fe200078e00d0 */
[----:B------:R-:W-:-:S04]  /*5490*/  @P3 F2FP.PACK_AB R207, RZ, R207 ;  /* 0x000000cfffcf323e */ /* 0x000fc800000000ff */
        /* <DEDUP_REMOVED lines=10> */
.L_x_6768:
[----:B------:R-:W-:Y:S05]  /*5540*/  BSYNC B0 ;  /* 0x0000000000007941 */ /* 0x000fea0003800000 */
.L_x_6766:
        /* <DEDUP_REMOVED lines=265> */
.L_x_6772:
[----:B-1----:R-:W-:Y:S01]  /*65e0*/  HFMA2.MMA R213, -RZ, RZ, 0, 5.9604644775390625e-08 ;  /* 0x00000001ffd57435 */ /* 0x002fe200000001ff */
[----:B------:R-:W-:-:S02]  /*65f0*/  MOV R211, R207 ;  /* 0x000000cf00d37202 */ /* 0x000fc40000000f00 */
[----:B------:R-:W-:Y:S02]  /*6600*/  MOV R216, 0x1f ;  /* 0x0000001f00d87802 */ /* 0x000fe40000000f00 */
[----:B------:R-:W-:Y:S02]  /*6610*/  MOV R214, 0xffffffff ;  /* 0xffffffff00d67802 */ /* 0x000fe40000000f00 */
[----:B------:R-:W-:Y:S02]  /*6620*/  MOV R210, 0x6640 ;  /* 0x0000664000d27802 */ /* 0x000fe40000000f00 */
[----:B0----5:R-:W-:Y:S05]  /*6630*/  CALL.REL.NOINC `($__internal_107_$__cuda_sm70_shflsync_bfly_p) ;  /* 0x0000046000007944 */ /* 0x021fea0003c00000 */
[----:B-1----:R-:W-:Y:S01]  /*6640*/  MOV R212, R213 ;  /* 0x000000d500d47202 */ /* 0x002fe20000000f00 */
[----:B------:R-:W-:Y:S05]  /*6650*/  BRA `(.L_x_6877) ;  /* 0xffffbab000007947 */ /* 0x000fea000383ffff */
.L_x_6773:
[----:B------:R-:W-:Y:S01]  /*6660*/  HFMA2.MMA R213, -RZ, RZ, 0, 5.9604644775390625e-08 ;  /* 0x00000001ffd57435 */ /* 0x000fe200000001ff */
[----:B------:R-:W-:Y:S02]  /*6670*/  MOV R211, R208 ;  /* 0x000000d000d37202 */ /* 0x000fe40000000f00 */
[----:B------:R-:W-:Y:S02]  /*6680*/  MOV R216, 0x1f ;  /* 0x0000001f00d87802 */ /* 0x000fe40000000f00 */
[----:B------:R-:W-:-:S02]  /*6690*/  MOV R214, 0xffffffff ;  /* 0xffffffff00d67802 */ /* 0x000fc40000000f00 */
[----:B------:R-:W-:Y:S02]  /*66a0*/  MOV R210, 0x66c0 ;  /* 0x000066c000d27802 */ /* 0x000fe40000000f00 */
[----:B012--5:R-:W-:Y:S05]  /*66b0*/  CALL.REL.NOINC `($__internal_107_$__cuda_sm70_shflsync_bfly_p) ;  /* 0x000003e000007944 */ /* 0x027fea0003c00000 */
[----:B------:R-:W-:Y:S01]  /*66c0*/  FADD.FTZ R212, R212, R207 ;  /* 0x000000cfd4d47221 */ /* 0x000fe20000010000 */
[----:B------:R-:W-:Y:S01]  /*66d0*/  MOV R216, 0x1f ;  /* 0x0000001f00d87802 */ /* 0x000fe20000000f00 */
[----:B-1----:R-:W-:Y:S01]  /*66e0*/  FADD.FTZ R207, R208, R213 ;  /* 0x000000d5d0cf7221 */ /* 0x002fe20000010000 */
[----:B------:R-:W-:Y:S01]  /*66f0*/  HFMA2.MMA R213, -RZ, RZ, 0, 1.1920928955078125e-07 ;  /* 0x00000002ffd57435 */ /* 0x000fe200000001ff */
[----:B------:R-:W-:Y:S02]  /*6700*/  MOV R214, 0xffffffff ;  /* 0xffffffff00d67802 */ /* 0x000fe40000000f00 */
[----:B------:R-:W-:Y:S02]  /*6710*/  MOV R211, R212 ;  /* 0x000000d400d37202 */ /* 0x000fe40000000f00 */
[----:B------:R-:W-:Y:S02]  /*6720*/  MOV R210, 0x6740 ;  /* 0x0000674000d27802 */ /* 0x000fe40000000f00 */
[----:B------:R-:W-:Y:S05]  /*6730*/  CALL.REL.NOINC `($__internal_107_$__cuda_sm70_shflsync_bfly_p) ;  /* 0x0000036000007944 */ /* 0x000fea0003c00000 */
[----:B-1----:R-:W-:Y:S01]  /*6740*/  MOV R208, R213 ;  /* 0x000000d500d07202 */ /* 0x002fe20000000f00 */
[----:B------:R-:W-:Y:S01]  /*6750*/  HFMA2.MMA R213, -RZ, RZ, 0, 1.1920928955078125e-07 ;  /* 0x00000002ffd57435 */ /* 0x000fe200000001ff */
[----:B------:R-:W-:-:S02]  /*6760*/  MOV R211, R207 ;  /* 0x000000cf00d37202 */ /* 0x000fc40000000f00 */
[----:B------:R-:W-:Y:S02]  /*6770*/  MOV R216, 0x1f ;  /* 0x0000001f00d87802 */ /* 0x000fe40000000f00 */
[----:B------:R-:W-:Y:S02]  /*6780*/  MOV R214, 0xffffffff ;  /* 0xffffffff00d67802 */ /* 0x000fe40000000f00 */
[----:B------:R-:W-:Y:S02]  /*6790*/  MOV R210, 0x67b0 ;  /* 0x000067b000d27802 */ /* 0x000fe40000000f00 */
[----:B------:R-:W-:Y:S05]  /*67a0*/  CALL.REL.NOINC `($__internal_107_$__cuda_sm70_shflsync_bfly_p) ;  /* 0x000002f000007944 */ /* 0x000fea0003c00000 */
[----:B------:R-:W-:Y:S01]  /*67b0*/  FADD.FTZ R208, R208, R212 ;  /* 0x000000d4d0d07221 */ /* 0x000fe20000010000 */
[----:B------:R-:W-:Y:S01]  /*67c0*/  MOV R216, 0x1f ;  /* 0x0000001f00d87802 */ /* 0x000fe20000000f00 */
[----:B-1----:R-:W-:Y:S01]  /*67d0*/  FADD.FTZ R207, R207, R213 ;  /* 0x000000d5cfcf7221 */ /* 0x002fe20000010000 */
[----:B------:R-:W-:Y:S01]  /*67e0*/  HFMA2.MMA R213, -RZ, RZ, 0, 2.384185791015625e-07 ;  /* 0x00000004ffd57435 */ /* 0x000fe200000001ff */
[----:B------:R-:W-:Y:S02]  /*67f0*/  MOV R214, 0xffffffff ;  /* 0xffffffff00d67802 */ /* 0x000fe40000000f00 */
[----:B------:R-:W-:-:S02]  /*6800*/  MOV R211, R208 ;  /* 0x000000d000d37202 */ /* 0x000fc40000000f00 */
[----:B------:R-:W-:Y:S02]  /*6810*/  MOV R210, 0x6830 ;  /* 0x0000683000d27802 */ /* 0x000fe40000000f00 */
[----:B------:R-:W-:Y:S05]  /*6820*/  CALL.REL.NOINC `($__internal_107_$__cuda_sm70_shflsync_bfly_p) ;  /* 0x0000027000007944 */ /* 0x000fea0003c00000 */
[----:B-1----:R-:W-:Y:S01]  /*6830*/  MOV R212, R213 ;  /* 0x000000d500d47202 */ /* 0x002fe20000000f00 */
[----:B------:R-:W-:Y:S01]  /*6840*/  HFMA2.MMA R213, -RZ, RZ, 0, 2.384185791015625e-07 ;  /* 0x00000004ffd57435 */ /* 0x000fe200000001ff */
[----:B------:R-:W-:Y:S02]  /*6850*/  MOV R211, R207 ;  /* 0x000000cf00d37202 */ /* 0x000fe40000000f00 */
[----:B------:R-:W-:Y:S02]  /*6860*/  MOV R216, 0x1f ;  /* 0x0000001f00d87802 */ /* 0x000fe40000000f00 */
[----:B------:R-:W-:Y:S02]  /*6870*/  MOV R214, 0xffffffff ;  /* 0xffffffff00d67802 */ /* 0x000fe40000000f00 */
[----:B------:R-:W-:Y:S02]  /*6880*/  MOV R210, 0x68a0 ;  /* 0x000068a000d27802 */ /* 0x000fe40000000f00 */
[----:B------:R-:W-:Y:S05]  /*6890*/  CALL.REL.NOINC `($__internal_107_$__cuda_sm70_shflsync_bfly_p) ;  /* 0x0000020000007944 */ /* 0x000fea0003c00000 */
[----:B------:R-:W-:Y:S01]  /*68a0*/  FADD.FTZ R212, R212, R208 ;  /* 0x000000d0d4d47221 */ /* 0x000fe20000010000 */
[----:B------:R-:W-:Y:S01]  /*68b0*/  MOV R216, 0x1f ;  /* 0x0000001f00d87802 */ /* 0x000fe20000000f00 */
[----:B-1----:R-:W-:Y:S01]  /*68c0*/  FADD.FTZ R208, R207, R213 ;  /* 0x000000d5cfd07221 */ /* 0x002fe20000010000 */
[----:B------:R-:W-:Y:S01]  /*68d0*/  HFMA2.MMA R213, -RZ, RZ, 0, 4.76837158203125e-07 ;  /* 0x00000008ffd57435 */ /* 0x000fe200000001ff */
[----:B------:R-:W-:-:S02]  /*68e0*/  MOV R214, 0xffffffff ;  /* 0xffffffff00d67802 */ /* 0x000fc40000000f00 */
[----:B------:R-:W-:Y:S02]  /*68f0*/  MOV R211, R212 ;  /* 0x000000d400d37202 */ /* 0x000fe40000000f00 */
[----:B------:R-:W-:Y:S02]  /*6900*/  MOV R210, 0x6920 ;  /* 0x0000692000d27802 */ /* 0x000fe40000000f00 */
[----:B------:R-:W-:Y:S05]  /*6910*/  CALL.REL.NOINC `($__internal_107_$__cuda_sm70_shflsync_bfly_p) ;  /* 0x0000018000007944 */ /* 0x000fea0003c00000 */
[----:B-1----:R-:W-:Y:S01]  /*6920*/  MOV R207, R213 ;  /* 0x000000d500cf7202 */ /* 0x002fe20000000f00 */
[----:B------:R-:W-:Y:S01]  /*6930*/  HFMA2.MMA R213, -RZ, RZ, 0, 4.76837158203125e-07 ;  /* 0x00000008ffd57435 */ /* 0x000fe200000001ff */
[----:B------:R-:W-:Y:S02]  /*6940*/  MOV R211, R208 ;  /* 0x000000d000d37202 */ /* 0x000fe40000000f00 */
[----:B------:R-:W-:Y:S02]  /*6950*/  MOV R216, 0x1f ;  /* 0x0000001f00d87802 */ /* 0x000fe40000000f00 */
[----:B------:R-:W-:Y:S02]  /*6960*/  MOV R214, 0xffffffff ;  /* 0xffffffff00d67802 */ /* 0x000fe40000000f00 */
[----:B------:R-:W-:-:S02]  /*6970*/  MOV R210, 0x6990 ;  /* 0x0000699000d27802 */ /* 0x000fc40000000f00 */
[----:B------:R-:W-:Y:S05]  /*6980*/  CALL.REL.NOINC `($__internal_107_$__cuda_sm70_shflsync_bfly_p) ;  /* 0x0000011000007944 */ /* 0x000fea0003c00000 */
[----:B------:R-:W-:Y:S01]  /*6990*/  FADD.FTZ R207, R207, R212 ;  /* 0x000000d4cfcf7221 */ /* 0x000fe20000010000 */
[----:B------:R-:W-:Y:S01]  /*69a0*/  MOV R216, 0x1f ;  /* 0x0000001f00d87802 */ /* 0x000fe20000000f00 */
[----:B-1----:R-:W-:Y:S01]  /*69b0*/  FADD.FTZ R208, R208, R213 ;  /* 0x000000d5d0d07221 */ /* 0x002fe20000010000 */
[----:B------:R-:W-:Y:S01]  /*69c0*/  HFMA2.MMA R213, -RZ, RZ, 0, 9.5367431640625e-07 ;  /* 0x00000010ffd57435 */ /* 0x000fe200000001ff */
[----:B------:R-:W-:-:S02]  /*69d0*/  MOV R214, 0xffffffff ;  /* 0xffffffff00d67802 */ /* 0x000fc40000000f00 */
[----:B------:R-:W-:Y:S02]  /*69e0*/  MOV R211, R207 ;  /* 0x000000cf00d37202 */ /* 0x000fe40000000f00 */
[----:B------:R-:W-:Y:S02]  /*69f0*/  MOV R210, 0x6a10 ;  /* 0x00006a1000d27802 */ /* 0x000fe40000000f00 */
[----:B------:R-:W-:Y:S05]  /*6a00*/  CALL.REL.NOINC `($__internal_107_$__cuda_sm70_shflsync_bfly_p) ;  /* 0x0000009000007944 */ /* 0x000fea0003c00000 */
[----:B-1----:R-:W-:Y:S01]  /*6a10*/  MOV R212, R213 ;  /* 0x000000d500d47202 */ /* 0x002fe20000000f00 */
[----:B------:R-:W-:Y:S01]  /*6a20*/  HFMA2.MMA R213, -RZ, RZ, 0, 9.5367431640625e-07 ;  /* 0x00000010ffd57435 */ /* 0x000fe200000001ff */
[----:B------:R-:W-:Y:S02]  /*6a30*/  MOV R211, R208 ;  /* 0x000000d000d37202 */ /* 0x000fe40000000f00 */
[----:B------:R-:W-:Y:S02]  /*6a40*/  MOV R216, 0x1f ;  /* 0x0000001f00d87802 */ /* 0x000fe40000000f00 */
[----:B------:R-:W-:Y:S02]  /*6a50*/  MOV R214, 0xffffffff ;  /* 0xffffffff00d67802 */ /* 0x000fe40000000f00 */
[----:B------:R-:W-:-:S02]  /*6a60*/  MOV R210, 0x6a80 ;  /* 0x00006a8000d27802 */ /* 0x000fc40000000f00 */
[----:B------:R-:W-:Y:S05]  /*6a70*/  CALL.REL.NOINC `($__internal_107_$__cuda_sm70_shflsync_bfly_p) ;  /* 0x0000002000007944 */ /* 0x000fea0003c00000 */
[----:B-1----:R-:W-:Y:S01]  /*6a80*/  MOV R210, R213 ;  /* 0x000000d500d27202 */ /* 0x002fe20000000f00 */
[----:B------:R-:W-:Y:S05]  /*6a90*/  BRA `(.L_x_6878) ;  /* 0xffffb79000007947 */ /* 0x000fea000383ffff */
        .weak           $__internal_107_$__cuda_sm70_shflsync_bfly_p
        .type           $__internal_107_$__cuda_sm70_shflsync_bfly_p,@function
        .size           $__internal_107_$__cuda_sm70_shflsync_bfly_p,(.L_x_12409 - $__internal_107_$__cuda_sm70_shflsync_bfly_p)
$__internal_107_$__cuda_sm70_shflsync_bfly_p:
[----:B------:R-:W-:Y:S04]  /*6aa0*/  WARPSYNC R214 ;  /* 0x000000d600007348 */ /* 0x000fe80003800000 */
[----:B------:R0:W1:Y:S02]  /*6ab0*/  SHFL.BFLY PT, R213, R211, R213, R216 ;  /* 0x0c0000d5d3d57389 */ /* 0x00006400000e00d8 */
[----:B0-----:R-:W-:-:S06]  /*6ac0*/  HFMA2.MMA R211, -RZ, RZ, 0, 0 ;  /* 0x00000000ffd37435 */ /* 0x001fcc00000001ff */
[----:B------:R-:W-:Y:S05]  /*6ad0*/  RET.REL.NODEC R210 `(_ZN10layer_norm13ln_bwd_kernelINS_13Kernel_traitsIf6__halfS2_S2_fjLj1024ELj1ELj4ELj1ELj16ENS_18Kernel_traits_baseILj1024EfS2_S2_S2_fjLj128EEEEELb0ELb1ELb1ELb1EEEvNS_9BwdParamsE) ;  /* 0xffff9520d2007950 */ /* 0x000fea0003c3ffff */
.L_x_6879:
        /* <DEDUP_REMOVED lines=10> */
.L_x_12409:


//--------------------- .text._ZN10layer_norm13ln_bwd_kernelINS_13Kernel_traitsIf6__halfS2_S2_fjLj1024ELj1ELj4ELj1ELj16ENS_18Kernel_traits_baseILj1024EfS2_S2_S2_fjLj128EEEEELb1ELb0ELb0ELb0EEEvNS_9BwdParamsE --------------------------
	.section	.text._ZN10layer_norm13ln_bwd_kernelINS_13Kernel_traitsIf6__halfS2_S2_fjLj1024ELj1ELj4ELj1ELj16ENS_18Kernel_traits_baseILj1024EfS2_S2_S2_fjLj128EEEEELb1ELb0ELb0ELb0EEEvNS_9BwdParamsE,"ax",@progbits
	.sectioninfo	@"SHI_REGISTERS=217"
	.align	128
        .global         _ZN10layer_norm13ln_bwd_kernelINS_13Kernel_traitsIf6__halfS2_S2_fjLj1024ELj1ELj4ELj1ELj16ENS_18Kernel_traits_baseILj1024EfS2_S2_S2_fjLj128EEEEELb1ELb0ELb0ELb0EEEvNS_9BwdParamsE
        .type           _ZN10layer_norm13ln_bwd_kernelINS_13Kernel_traitsIf6__halfS2_S2_fjLj1024ELj1ELj4ELj1ELj16ENS_18Kernel_traits_baseILj1024EfS2_S2_S2_fjLj128EEEEELb1ELb0ELb0ELb0EEEvNS_9BwdParamsE,@function
        .size           _ZN10layer_norm13ln_bwd_kernelINS_13Kernel_traitsIf6__halfS2_S2_fjLj1024ELj1ELj4ELj1ELj16ENS_18Kernel_traits_baseILj1024EfS2_S2_S2_fjLj128EEEEELb1ELb0ELb0ELb0EEEvNS_9BwdParamsE,(.L_x_12410 - _ZN10layer_norm13ln_bwd_kernelINS_13Kernel_traitsIf6__halfS2_S2_fjLj1024ELj1ELj4ELj1ELj16ENS_18Kernel_traits_baseILj1024EfS2_S2_S2_fjLj128EEEEELb1ELb0ELb0ELb0EEEvNS_9BwdParamsE)
        .other          _ZN10layer_norm13ln_bwd_kernelINS_13Kernel_traitsIf6__halfS2_S2_fjLj1024ELj1ELj4ELj1ELj16ENS_18Kernel_traits_baseILj1024EfS2_S2_S2_fjLj128EEEEELb1ELb0ELb0ELb0EEEvNS_9BwdParamsE,@"STO_CUDA_ENTRY STV_DEFAULT"
_ZN10layer_norm13ln_bwd_kernelINS_13Kernel_traitsIf6__halfS2_S2_fjLj1024ELj1ELj4ELj1ELj16ENS_18Kernel_traits_baseILj1024EfS2_S2_S2_fjLj128EEEEELb1ELb0ELb0ELb0EEEvNS_9BwdParamsE:
.text._ZN10layer_norm13ln_bwd_kernelINS_13Kernel_traitsIf6__halfS2_S2_fjLj1024ELj1ELj4ELj1ELj16ENS_18Kernel_traits_baseILj1024EfS2_S2_S2_fjLj128EEEEELb1ELb0ELb0ELb0EEEvNS_9BwdParamsE:
        /* <DEDUP_REMOVED lines=72> */
.L_x_6900:
        /* <DEDUP_REMOVED lines=21> */
[----:B--2---:R-:W-:Y:S01]  /*05d0*/  FSEL R203, R150, RZ, !P5 ;  /* 0x000000ff96cb7208 */ /* 0x004fe20006800000 */
[----:B---3--:R-:W-:Y:S01]  /*05e0*/  @P0 HADD2.F32 R162, -RZ, R148.H0_H0 ;  /* 0x20000094ffa20230 */ /* 0x008fe20000004100 */
        /* <DEDUP_REMOVED lines=17> */
[--C-:B------:R-:W-:Y:S02]  /*0700*/  HADD2.F32 R18, -RZ, R13.reuse.H0_H0 ;  /* 0x2000000dff127230 */ /* 0x100fe40000004100 */
[----:B------:R-:W-:Y:S01]  /*0710*/  HADD2.F32 R148, -RZ, R14.H0_H0 ;  /* 0x2000000eff947230 */ /* 0x000fe20000004100 */
[C---:B------:R-:W-:Y:S01]  /*0720*/  FADD.FTZ R12, -R203.reuse, R12 ;  /* 0x0000000ccb0c7221 */ /* 0x040fe20000010100 */
[--C-:B---3--:R-:W-:Y:S01]  /*0730*/  HADD2.F32 R17, -RZ, R10.reuse.H0_H0 ;  /* 0x2000000aff117230 */ /* 0x108fe20000004100 */
[----:B0-----:R-:W-:Y:S01]  /*0740*/  FADD.FTZ R6, -R203, R16 ;  /* 0x00000010cb067221 */ /* 0x001fe20000010100 */
[----:B------:R-:W-:Y:S01]  /*0750*/  HADD2.F32 R152, -RZ, R10.H1_H1 ;  /* 0x3000000aff987230 */ /* 0x000fe20000004100 */
[----:B-----5:R-:W-:Y:S01]  /*0760*/  FMUL.FTZ R7, R161, R12 ;  /* 0x0000000ca1077220 */ /* 0x020fe20000410000 */
[----:B------:R-:W-:Y:S01]  /*0770*/  HADD2.F32 R20, -RZ, R13.H1_H1 ;  /* 0x3000000dff147230 */ /* 0x000fe20000004100 */
[C---:B------:R-:W-:Y:S01]  /*0780*/  FADD.FTZ R10, -R203.reuse, R18 ;  /* 0x00000012cb0a7221 */ /* 0x040fe20000010100 */
[----:B------:R-:W-:Y:S01]  /*0790*/  HADD2.F32 R13, -RZ, R8.H0_H0 ;  /* 0x20000008ff0d7230 */ /* 0x000fe20000004100 */
[----:B------:R-:W-:Y:S01]  /*07a0*/  FADD.FTZ R12, -R203, R148 ;  /* 0x00000094cb0c7221 */ /* 0x000fe20000010100 */
[--C-:B------:R-:W-:Y:S01]  /*07b0*/  HADD2.F32 R154, -RZ, R15.reuse.H0_H0 ;  /* 0x2000000fff9a7230 */ /* 0x100fe20000004100 */
[C---:B------:R-:W-:Y:S01]  /*07c0*/  FMUL.FTZ R6, R161.reuse, R6 ;  /* 0x00000006a1067220 */ /* 0x040fe20000410000 */
[----:B------:R-:W-:Y:S01]  /*07d0*/  HADD2.F32 R204, -RZ, R15.H1_H1 ;  /* 0x3000000fffcc7230 */ /* 0x000fe20000004100 */
[C---:B------:R-:W-:Y:S01]  /*07e0*/  FMUL.FTZ R10, R161.reuse, R10 ;  /* 0x0000000aa10a7220 */ /* 0x040fe20000410000 */
[----:B------:R-:W-:Y:S01]  /*07f0*/  HADD2.F32 R15, -RZ, R9.H0_H0 ;  /* 0x20000009ff0f7230 */ /* 0x000fe20000004100 */
[----:B------:R-:W-:Y:S01]  /*0800*/  FMUL.FTZ R12, R161, R12 ;  /* 0x0000000ca10c7220 */ /* 0x000fe20000410000 */
[----:B------:R-:W-:-:S02]  /*0810*/  HADD2.F32 R150, -RZ, R14.H1_H1 ;  /* 0x3000000eff967230 */ /* 0x000fc40000004100 */
[----:B------:R-:W-:Y:S02]  /*0820*/  HADD2.F32 R8, -RZ, R8.H1_H1 ;  /* 0x30000008ff087230 */ /* 0x000fe40000004100 */
[----:B------:R-:W-:Y:S01]  /*0830*/  HADD2.F32 R14, -RZ, R9.H1_H1 ;  /* 0x30000009ff0e7230 */ /* 0x000fe20000004100 */
[-C--:B------:R-:W-:Y:S02]  /*0840*/  FMUL.FTZ R9, R36, R13.reuse ;  /* 0x0000000d24097220 */ /* 0x080fe40000410000 */
        /* <DEDUP_REMOVED lines=12> */
[----:B------:R-:W-:Y:S01]  /*0910*/  FADD.FTZ R17, RZ, R9 ;  /* 0x00000009ff117221 */ /* 0x000fe20000010000 */
[--C-:B------:R-:W-:Y:S01]  /*0920*/  HADD2.F32 R21, -RZ, R11.reuse.H0_H0 ;  /* 0x2000000bff157230 */ /* 0x100fe20000004100 */
[----:B------:R-:W-:Y:S01]  /*0930*/  FFMA.FTZ R18, R6, R9, RZ ;  /* 0x0000000906127223 */ /* 0x000fe200000100ff */
[----:B------:R-:W-:Y:S01]  /*0940*/  HADD2.F32 R206, -RZ, R11.H1_H1 ;  /* 0x3000000bffce7230 */ /* 0x000fe20000004100 */
[----:B------:R-:W-:Y:S02]  /*0950*/  FMUL.FTZ R11, R161, R20 ;  /* 0x00000014a10b7220 */ /* 0x000fe40000410000 */
[----:B------:R-:W-:-:S02]  /*0960*/  FADD.FTZ R20, R17, R8 ;  /* 0x0000000811147221 */ /* 0x000fc40000010000 */
[----:B------:R-:W-:Y:S02]  /*0970*/  FFMA.FTZ R18, R7, R8, R18 ;  /* 0x0000000807127223 */ /* 0x000fe40000010012 */
[----:B------:R-:W-:Y:S02]  /*0980*/  FADD.FTZ R103, R103, R14 ;  /* 0x0000000e67677221 */ /* 0x000fe40000010000 */
[-C--:B------:R-:W-:Y:S02]  /*0990*/  FFMA.FTZ R71, R11, R14.reuse, R71 ;  /* 0x0000000e0b477223 */ /* 0x080fe40000010047 */
[----:B------:R-:W-:Y:S02]  /*09a0*/  FADD.FTZ R154, -R203, R154 ;  /* 0x0000009acb9a7221 */ /* 0x000fe40000010100 */
[----:B------:R-:W-:Y:S02]  /*09b0*/  FADD.FTZ R19, R20, R13 ;  /* 0x0000000d14137221 */ /* 0x000fe40000010000 */
[----:B------:R-:W-:-:S02]  /*09c0*/  FMUL.FTZ R14, R39, R14 ;  /* 0x0000000e270e7220 */ /* 0x000fc40000410000 */
[----:B------:R-:W-:Y:S02]  /*09d0*/  FFMA.FTZ R20, R10, R13, R18 ;  /* 0x0000000d0a147223 */ /* 0x000fe40000010012 */
[----:B------:R-:W-:Y:S02]  /*09e0*/  FMUL.FTZ R18, R161, R154 ;  /* 0x0000009aa1127220 */ /* 0x000fe40000410000 */
[----:B------:R-:W-:Y:S02]  /*09f0*/  FADD.FTZ R16, -R203, R150 ;  /* 0x00000096cb107221 */ /* 0x000fe40000010100 */
[----:B------:R-:W-:Y:S02]  /*0a00*/  FADD.FTZ R148, R19, R14 ;  /* 0x0000000e13947221 */ /* 0x000fe40000010000 */
[----:B------:R-:W-:Y:S02]  /*0a10*/  FFMA.FTZ R20, R11, R14, R20 ;  /* 0x0000000e0b147223 */ /* 0x000fe40000010014 */
        /* <DEDUP_REMOVED lines=15> */
[----:B------:R-:W-:Y:S01]  /*0b10*/  FFMA.FTZ R75, R21, R206, R75 ;  /* 0x000000ce154b7223 */ /* 0x000fe2000001004b */
[----:B------:R-:W-:Y:S01]  /*0b20*/  IADD3 R206, R4, 0x20, RZ ;  /* 0x0000002004ce7810 */ /* 0x000fe20007ffe0ff */
[----:B------:R-:W-:Y:S02]  /*0b30*/  FADD.FTZ R105, R105, R152 ;  /* 0x0000009869697221 */ /* 0x000fe40000010000 */
[----:B------:R-:W-:Y:S02]  /*0b40*/  FFMA.FTZ R73, R16, R152, R73 ;  /* 0x0000009810497223 */ /* 0x000fe40000010049 */
[----:B------:R-:W-:-:S02]  /*0b50*/  FADD.FTZ R205, R205, R20 ;  /* 0x00000014cdcd7221 */ /* 0x000fc40000010000 */
[----:B------:R-:W-:Y:S02]  /*0b60*/  FFMA.FTZ R204, R21, R20, R149 ;  /* 0x0000001415cc7223 */ /* 0x000fe40000010095 */
.L_x_6883:
[----:B-1----:R-:W-:Y:S05]  /*0b70*/  BSYNC B1 ;  /* 0x0000000000017941 */ /* 0x002fea0003800000 */
.L_x_6882:
        /* <DEDUP_REMOVED lines=19> */
[--C-:B------:R-:W-:Y:S02]  /*0cb0*/  HADD2.F32 R150, -RZ, R29.reuse.H0_H0 ;  /* 0x2000001dff967230 */ /* 0x100fe40000004100 */
[----:B------:R-:W-:Y:S02]  /*0cc0*/  HADD2.F32 R152, -RZ, R29.H1_H1 ;  /* 0x3000001dff987230 */ /* 0x000fe40000004100 */
[----:B------:R-:W-:Y:S01]  /*0cd0*/  HADD2.F32 R156, -RZ, R30.H0_H0 ;  /* 0x2000001eff9c7230 */ /* 0x000fe20000004100 */
[C---:B------:R-:W-:Y:S01]  /*0ce0*/  FADD.FTZ R148, -R203.reuse, R148 ;  /* 0x00000094cb947221 */ /* 0x040fe20000010100 */
[----:B---3--:R-:W-:Y:S01]  /*0cf0*/  HADD2.F32 R29, -RZ, R24.H0_H0 ;  /* 0x20000018ff1d7230 */ /* 0x008fe20000004100 */
[C---:B0-----:R-:W-:Y:S01]  /*0d00*/  FADD.FTZ R22, -R203.reuse, R28 ;  /* 0x0000001ccb167221 */ /* 0x041fe20000010100 */
[----:B------:R-:W-:Y:S01]  /*0d10*/  HADD2.F32 R158, -RZ, R30.H1_H1 ;  /* 0x3000001eff9e7230 */ /* 0x000fe20000004100 */
[----:B------:R-:W-:Y:S01]  /*0d20*/  FADD.FTZ R156, -R203, R156 ;  /* 0x0000009ccb9c7221 */ /* 0x000fe20000010100 */
[----:B------:R-:W-:Y:S01]  /*0d30*/  HADD2.F32 R30, -RZ, R24.H1_H1 ;  /* 0x30000018ff1e7230 */ /* 0x000fe20000004100 */
[----:B-----5:R-:W-:-:S02]  /*0d40*/  FMUL.FTZ R5, R161, R148 ;  /* 0x00000094a1057220 */ /* 0x020fc40000410000 */
[----:B------:R-:W-:Y:S01]  /*0d50*/  FMUL.FTZ R24, R44, R29 ;  /* 0x0000001d2c187220 */ /* 0x000fe20000410000 */
[--C-:B------:R-:W-:Y:S01]  /*0d60*/  HADD2.F32 R208, -RZ, R31.reuse.H0_H0 ;  /* 0x2000001fffd07230 */ /* 0x100fe20000004100 */
[C---:B------:R-:W-:Y:S01]  /*0d70*/  FMUL.FTZ R22, R161.reuse, R22 ;  /* 0x00000016a1167220 */ /* 0x040fe20000410000 */
[----:B------:R-:W-:Y:S02]  /*0d80*/  HADD2.F32 R210, -RZ, R31.H1_H1 ;  /* 0x3000001fffd27230 */ /* 0x000fe40000004100 */
[----:B------:R-:W-:Y:S02]  /*0d90*/  HADD2.F32 R149, -RZ, R26.H0_H0 ;  /* 0x2000001aff957230 */ /* 0x000fe40000004100 */
[--C-:B------:R-:W-:Y:S02]  /*0da0*/  HADD2.F32 R151, -RZ, R27.reuse.H0_H0 ;  /* 0x2000001bff977230 */ /* 0x100fe40000004100 */
        /* <DEDUP_REMOVED lines=8> */
[----:B------:R-:W-:Y:S01]  /*0e30*/  FADD.FTZ R109, R109, R30 ;  /* 0x0000001e6d6d7221 */ /* 0x000fe20000010000 */
[----:B------:R-:W-:Y:S01]  /*0e40*/  HADD2.F32 R160, -RZ, R26.H1_H1 ;  /* 0x3000001affa07230 */ /* 0x000fe20000004100 */
[----:B------:R-:W-:Y:S02]  /*0e50*/  FFMA.FTZ R77, R22, R30, R77 ;  /* 0x0000001e164d7223 */ /* 0x000fe4000001004d */
[----:B------:R-:W-:-:S02]  /*0e60*/  FADD.FTZ R112, R112, R149 ;  /* 0x0000009570707221 */ /* 0x000fc40000010000 */
        /* <DEDUP_REMOVED lines=42> */
.L_x_6885:
[----:B------:R-:W-:Y:S05]  /*1110*/  BSYNC B1 ;  /* 0x0000000000017941 */ /* 0x000fea0003800000 */
.L_x_6884:
        /* <DEDUP_REMOVED lines=26> */
[----:B------:R-:W-:Y:S01]  /*12c0*/  FMUL.FTZ R166, R52, R149 ;  /* 0x0000009534a67220 */ /* 0x000fe20000410000 */
[--C-:B------:R-:W-:Y:S01]  /*12d0*/  HADD2.F32 R184, -RZ, R151.reuse.H0_H0 ;  /* 0x20000097ffb87230 */ /* 0x100fe20000004100 */
[----:B------:R-:W-:Y:S01]  /*12e0*/  FADD.FTZ R176, -R203, R176 ;  /* 0x000000b0cbb07221 */ /* 0x000fe20000010100 */
[----:B------:R-:W-:Y:S01]  /*12f0*/  HADD2.F32 R186, -RZ, R151.H1_H1 ;  /* 0x30000097ffba7230 */ /* 0x000fe20000004100 */
[----:B------:R-:W-:Y:S01]  /*1300*/  FMUL.FTZ R164, R161, R148 ;  /* 0x00000094a1a47220 */ /* 0x000fe20000410000 */
        /* <DEDUP_REMOVED lines=58> */
.L_x_6887:
[----:B------:R-:W-:Y:S05]  /*16b0*/  BSYNC B1 ;  /* 0x0000000000017941 */ /* 0x000fea0003800000 */
.L_x_6886:
        /* <DEDUP_REMOVED lines=24> */
[----:B-----5:R-:W-:Y:S01]  /*1840*/  FMUL.FTZ R163, R161, R190 ;  /* 0x000000bea1a37220 */ /* 0x020fe20000410000 */
[--C-:B------:R-:W-:Y:S01]  /*1850*/  HADD2.F32 R196, -RZ, R150.reuse.H0_H0 ;  /* 0x20000096ffc47230 */ /* 0x100fe20000004100 */
[----:B------:R-:W-:Y:S01]  /*1860*/  FMUL.FTZ R190, R60, R149 ;  /* 0x000000953cbe7220 */ /* 0x000fe20000410000 */
[----:B------:R-:W-:Y:S01]  /*1870*/  HADD2.F32 R150, -RZ, R150.H1_H1 ;  /* 0x30000096ff967230 */ /* 0x000fe20000004100 */
[C---:B------:R-:W-:Y:S01]  /*1880*/  FADD.FTZ R192, -R203.reuse, R192 ;  /* 0x000000c0cbc07221 */ /* 0x040fe20000010100 */
[--C-:B------:R-:W-:Y:S01]  /*1890*/  HADD2.F32 R200, -RZ, R151.reuse.H0_H0 ;  /* 0x20000097ffc87230 */ /* 0x100fe20000004100 */
[----:B------:R-:W-:Y:S01]  /*18a0*/  FADD.FTZ R194, -R203, R194 ;  /* 0x000000c2cbc27221 */ /* 0x000fe20000010100 */
[----:B------:R-:W-:Y:S01]  /*18b0*/  HADD2.F32 R202, -RZ, R151.H1_H1 ;  /* 0x30000097ffca7230 */ /* 0x000fe20000004100 */
[----:B0-----:R-:W-:Y:S01]  /*18c0*/  FMUL.FTZ R188, R161, R148 ;  /* 0x00000094a1bc7220 */ /* 0x001fe20000410000 */
[----:B------:R-:W-:Y:S01]  /*18d0*/  HADD2.F32 R151, -RZ, R153.H0_H0 ;  /* 0x20000099ff977230 */ /* 0x000fe20000004100 */
[----:B------:R-:W-:-:S02]  /*18e0*/  FMUL.FTZ R191, R61, R152 ;  /* 0x000000983dbf7220 */ /* 0x000fc40000410000 */
[----:B------:R-:W-:Y:S02]  /*18f0*/  FADD.FTZ R148, R205, R190 ;  /* 0x000000becd947221 */ /* 0x000fe40000010000 */
[----:B------:R-:W-:Y:S02]  /*1900*/  FFMA.FTZ R204, R163, R190, R204 ;  /* 0x000000bea3cc7223 */ /* 0x000fe400000100cc */
[----:B------:R-:W-:Y:S01]  /*1910*/  FADD.FTZ R198, -R203, R150 ;  /* 0x00000096cbc67221 */ /* 0x000fe20000010100 */
        /* <DEDUP_REMOVED lines=9> */
[----:B------:R-:W-:Y:S02]  /*19b0*/  FADD.FTZ R196, -R203, R196 ;  /* 0x000000c4cbc47221 */ /* 0x000fe40000010100 */
[----:B------:R-:W-:-:S02]  /*19c0*/  FMUL.FTZ R193, R63, R150 ;  /* 0x000000963fc17220 */ /* 0x000fc40000410000 */
[----:B------:R-:W-:Y:S02]  /*19d0*/  FADD.FTZ R148, R149, R194 ;  /* 0x000000c295947221 */ /* 0x000fe40000010000 */
[----:B------:R-:W-:Y:S01]  /*19e0*/  FFMA.FTZ R204, R189, R194, R204 ;  /* 0x000000c2bdcc7223 */ /* 0x000fe200000100cc */
[----:B------:R-:W-:Y:S01]  /*19f0*/  HADD2.F32 R154, -RZ, R154.H1_H1 ;  /* 0x3000009aff9a7230 */ /* 0x000fe20000004100 */
[----:B------:R-:W-:Y:S02]  /*1a00*/  FMUL.FTZ R195, R161, R196 ;  /* 0x000000c4a1c37220 */ /* 0x000fe40000410000 */
[----:B------:R-:W-:Y:S02]  /*1a10*/  FMUL.FTZ R196, R64, R153 ;  /* 0x0000009940c47220 */ /* 0x000fe40000410000 */
        /* <DEDUP_REMOVED lines=34> */
.L_x_6889:
[----:B------:R-:W-:Y:S05]  /*1c40*/  BSYNC B1 ;  /* 0x0000000000017941 */ /* 0x000fea0003800000 */
.L_x_6888:
[----:B------:R-:W-:Y:S05]  /*1c50*/  BRA.DIV ~URZ, `(.L_x_6890) ;  /* 0x00002c827f007947 */ /* 0x000fea000b800000 */
[----:B------:R0:W1:Y:S02]  /*1c60*/  SHFL.BFLY PT, R150, R205, 0x1, 0x1f ;  /* 0x0c201f00cd967f89 */ /* 0x00006400000e0000 */
.L_x_6901:
        /* <DEDUP_REMOVED lines=18> */
.L_x_6902:
        /* <DEDUP_REMOVED lines=20> */
[----:B0-----:R-:W-:Y:S01]  /*1ed0*/  @P6 HADD2.F32 R152, -RZ, R130.H0_H0 ;  /* 0x20000082ff986230 */ /* 0x001fe20000004100 */
[----:B------:R-:W-:Y:S01]  /*1ee0*/  FFMA.FTZ R154, R16, R204, R203 ;  /* 0x000000cc109a7223 */ /* 0x000fe200000100cb */
[--C-:B------:R-:W-:Y:S01]  /*1ef0*/  @P6 HADD2.F32 R148, -RZ, R128.reuse.H0_H0 ;  /* 0x20000080ff946230 */ /* 0x100fe20000004100 */
[----:B------:R-:W-:Y:S01]  /*1f00*/  FMUL.FTZ R151, R161, R150 ;  /* 0x00000096a1977220 */ /* 0x000fe20000410000 */
[----:B------:R-:W-:Y:S01]  /*1f10*/  @P6 HADD2.F32 R150, -RZ, R128.H1_H1 ;  /* 0x30000080ff966230 */ /* 0x000fe20000004100 */
[----:B------:R-:W-:Y:S01]  /*1f20*/  @P6 FADD.FTZ R205, R205, R152 ;  /* 0x00000098cdcd6221 */ /* 0x000fe20000010000 */
[----:B------:R-:W-:Y:S01]  /*1f30*/  @P6 HADD2.F32 R206, -RZ, R131.H1_H1 ;  /* 0x30000083ffce6230 */ /* 0x000fe20000004100 */
[----:B------:R-:W-:-:S02]  /*1f40*/  FADD.FTZ R154, R17, -R154 ;  /* 0x8000009a119a7221 */ /* 0x000fc40000010000 */
[----:B------:R-:W-:Y:S02]  /*1f50*/  FMUL.FTZ R152, R205, R162 ;  /* 0x000000a2cd987220 */ /* 0x000fe40000410000 */
[----:B------:R-:W-:Y:S02]  /*1f60*/  @P6 FADD.FTZ R149, R149, R148 ;  /* 0x0000009495956221 */ /* 0x000fe40000010000 */
[----:B------:R-:W-:Y:S02]  /*1f70*/  FMUL.FTZ R152, R152, c[0x0][0x1e8] ;  /* 0x00007a0098987a20 */ /* 0x000fe40000410000 */
[--C-:B------:R-:W-:Y:S02]  /*1f80*/  FFMA.FTZ R148, R10, R204, R203.reuse ;  /* 0x000000cc0a947223 */ /* 0x100fe400000100cb */
[----:B------:R-:W-:Y:S01]  /*1f90*/  FMUL.FTZ R207, R161, R154 ;  /* 0x0000009aa1cf7220 */ /* 0x000fe20000410000 */
[----:B------:R-:W-:Y:S01]  /*1fa0*/  FSEL R213, R152, RZ, P0 ;  /* 0x000000ff98d57208 */ /* 0x000fe20000000000 */
[----:B------:R-:W-:Y:S01]  /*1fb0*/  @P6 HADD2.F32 R154, -RZ, R130.H1_H1 ;  /* 0x30000082ff9a6230 */ /* 0x000fe20000004100 */
        /* <DEDUP_REMOVED lines=8> */
[----:B------:R-:W-:-:S02]  /*2040*/  @P6 FADD.FTZ R207, R207, R154 ;  /* 0x0000009acfcf6221 */ /* 0x000fc40000010000 */
[----:B------:R-:W-:Y:S01]  /*2050*/  FMUL.FTZ R153, R161, R148 ;  /* 0x00000094a1997220 */ /* 0x000fe20000410000 */
[--C-:B------:R-:W-:Y:S01]  /*2060*/  @P6 HADD2.F32 R148, -RZ, R129.reuse.H0_H0 ;  /* 0x20000081ff946230 */ /* 0x100fe20000004100 */
[----:B------:R-:W-:Y:S02]  /*2070*/  FADD.FTZ R152, R19, -R152 ;  /* 0x8000009813987221 */ /* 0x000fe40000010000 */
        /* <DEDUP_REMOVED lines=65> */
.L_x_6893:
[----:B------:R-:W-:Y:S05]  /*2490*/  BSYNC B1 ;  /* 0x0000000000017941 */ /* 0x000fea0003800000 */
.L_x_6892:
        /* <DEDUP_REMOVED lines=107> */
.L_x_6895:
[----:B------:R-:W-:Y:S05]  /*2b50*/  BSYNC B1 ;  /* 0x0000000000017941 */ /* 0x000fea0003800000 */
.L_x_6894:
        /* <DEDUP_REMOVED lines=107> */
.L_x_6897:
[----:B------:R-:W-:Y:S05]  /*3210*/  BSYNC B1 ;  /* 0x0000000000017941 */ /* 0x000fea0003800000 */
.L_x_6896:
        /* <DEDUP_REMOVED lines=14> */
[--C-:B------:R-:W-:Y:S01]  /*3300*/  @P6 HADD2.F32 R148, -RZ, R34.reuse.H1_H1 ;  /* 0x30000022ff946230 */ /* 0x100fe20000004100 */
[-CC-:B------:R-:W-:Y:S01]  /*3310*/  FFMA.FTZ R154, R192, R204.reuse, R203.reuse ;  /* 0x000000ccc09a7223 */ /* 0x180fe200000100cb */
[----:B------:R-:W-:Y:S01]  /*3320*/  @P6 HADD2.F32 R150, -RZ, R34.H0_H0 ;  /* 0x20000022ff966230 */ /* 0x000fe20000004100 */
[----:B------:R-:W-:-:S02]  /*3330*/  FFMA.FTZ R155, R199, R204, R203 ;  /* 0x000000ccc79b7223 */ /* 0x000fc400000100cb */
[----:B------:R-:W-:Y:S02]  /*3340*/  @P6 FADD.FTZ R207, R207, R148 ;  /* 0x00000094cfcf6221 */ /* 0x000fe40000010000 */
[----:B------:R-:W-:Y:S02]  /*3350*/  @P6 FADD.FTZ R205, R205, R150 ;  /* 0x00000096cdcd6221 */ /* 0x000fe40000010000 */
[-C--:B------:R-:W-:Y:S02]  /*3360*/  FMUL.FTZ R153, R207, R162.reuse ;  /* 0x000000a2cf997220 */ /* 0x080fe40000410000 */
[----:B------:R-:W-:Y:S02]  /*3370*/  FMUL.FTZ R148, R205, R162 ;  /* 0x000000a2cd947220 */ /* 0x000fe40000410000 */
[----:B------:R-:W-:Y:S02]  /*3380*/  FMUL.FTZ R153, R153, c[0x0][0x1e8] ;  /* 0x00007a0099997a20 */ /* 0x000fe40000410000 */
[----:B------:R-:W-:-:S02]  /*3390*/  FFMA.FTZ R150, R188, R204, R203 ;  /* 0x000000ccbc967223 */ /* 0x000fc400000100cb */
[----:B------:R-:W-:Y:S01]  /*33a0*/  FMUL.FTZ R152, R148, c[0x0][0x1e8] ;  /* 0x00007a0094987a20 */ /* 0x000fe20000410000 */
[----:B------:R-:W-:Y:S01]  /*33b0*/  FSEL R213, R153, RZ, P0 ;  /* 0x000000ff99d57208 */ /* 0x000fe20000000000 */
[----:B------:R-:W-:Y:S01]  /*33c0*/  FADD.FTZ R150, R191, -R150 ;  /* 0x80000096bf967221 */ /* 0x000fe20000010000 */
[----:B------:R-:W-:Y:S01]  /*33d0*/  MOV R148, R174 ;  /* 0x000000ae00947202 */ /* 0x000fe20000000f00 */
[----:B------:R-:W-:Y:S01]  /*33e0*/  FADD.FTZ R154, R193, -R154 ;  /* 0x8000009ac19a7221 */ /* 0x000fe20000010000 */
[----:B------:R-:W-:Y:S01]  /*33f0*/  ISETP.NE.U32.AND P0, PT, RZ, c[0x0][0x258], PT ;  /* 0x00009600ff007a0c */ /* 0x000fe20003f05070 */
[----:B------:R-:W-:Y:S01]  /*3400*/  FFMA.FTZ R206, R202, R204, R203 ;  /* 0x000000cccace7223 */ /* 0x000fe200000100cb */
[----:B------:R-:W-:Y:S01]  /*3410*/  FSEL R208, R152, RZ, P5 ;  /* 0x000000ff98d07208 */ /* 0x000fe20002800000 */
[----:B------:R-:W-:Y:S01]  /*3420*/  FADD.FTZ R152, R194, -R151 ;  /* 0x80000097c2987221 */ /* 0x000fe20000010000 */
[----:B------:R-:W-:Y:S01]  /*3430*/  LOP3.LUT P5, RZ, R148, 0xff, RZ, 0xc0, !PT ;  /* 0x000000ff94ff7812 */ /* 0x000fe200078ac0ff */
[----:B------:R-:W-:Y:S01]  /*3440*/  FADD.FTZ R148, R190, -R149 ;  /* 0x80000095be947221 */ /* 0x000fe20000010000 */
[----:B------:R-:W-:Y:S01]  /*3450*/  ISETP.NE.AND.EX P0, PT, RZ, c[0x0][0x25c], PT, P0 ;  /* 0x00009700ff007a0c */ /* 0x000fe20003f05300 */
[C---:B------:R-:W-:Y:S01]  /*3460*/  FMUL.FTZ R151, R161.reuse, R150 ;  /* 0x00000096a1977220 */ /* 0x040fe20000410000 */
[--C-:B------:R-:W-:Y:S01]  /*3470*/  @P6 HADD2.F32 R150, -RZ, R33.reuse.H0_H0 ;  /* 0x20000021ff966230 */ /* 0x100fe20000004100 */
[C---:B------:R-:W-:Y:S01]  /*3480*/  FMUL.FTZ R153, R161.reuse, R152 ;  /* 0x00000098a1997220 */ /* 0x040fe20000410000 */
[----:B------:R-:W-:Y:S01]  /*3490*/  @P6 HADD2.F32 R152, -RZ, R33.H1_H1 ;  /* 0x30000021ff986230 */ /* 0x000fe20000004100 */
[----:B------:R-:W-:Y:S01]  /*34a0*/  FMUL.FTZ R149, R161, R148 ;  /* 0x00000094a1957220 */ /* 0x000fe20000410000 */
[----:B------:R-:W-:Y:S01]  /*34b0*/  @P6 HADD2.F32 R148, -RZ, R32.H0_H0 ;  /* 0x20000020ff946230 */ /* 0x000fe20000004100 */
[----:B------:R-:W-:-:S02]  /*34c0*/  FADD.FTZ R204, R200, -R155 ;  /* 0x8000009bc8cc7221 */ /* 0x000fc40000010000 */
[----:B------:R-:W-:Y:S02]  /*34d0*/  @P6 FADD.FTZ R153, R153, R150 ;  /* 0x0000009699996221 */ /* 0x000fe40000010000 */
[----:B------:R-:W-:Y:S01]  /*34e0*/  FMUL.FTZ R155, R161, R154 ;  /* 0x0000009aa19b7220 */ /* 0x000fe20000410000 */
[--C-:B------:R-:W-:Y:S01]  /*34f0*/  @P6 HADD2.F32 R154, -RZ, R35.reuse.H0_H0 ;  /* 0x20000023ff9a6230 */ /* 0x100fe20000004100 */
[----:B------:R-:W-:Y:S01]  /*3500*/  FADD.FTZ R206, R201, -R206 ;  /* 0x800000cec9ce7221 */ /* 0x000fe20000010000 */
[----:B------:R-:W-:Y:S01]  /*3510*/  @P0 F2FP.PACK_AB R150, RZ, R153 ;  /* 0x00000099ff96023e */ /* 0x000fe200000000ff */
[----:B------:R-:W-:Y:S01]  /*3520*/  @P6 FADD.FTZ R149, R149, R148 ;  /* 0x0000009495956221 */ /* 0x000fe20000010000 */
[----:B------:R-:W-:Y:S01]  /*3530*/  @P6 HADD2.F32 R148, -RZ, R32.H1_H1 ;  /* 0x30000020ff946230 */ /* 0x000fe20000004100 */
[----:B------:R-:W-:Y:S01]  /*3540*/  FMUL.FTZ R209, R161, R204 ;  /* 0x000000cca1d17220 */ /* 0x000fe20000410000 */
[----:B------:R-:W-:Y:S01]  /*3550*/  @P6 HADD2.F32 R204, -RZ, R35.H1_H1 ;  /* 0x30000023ffcc6230 */ /* 0x000fe20000004100 */
[----:B------:R-:W-:Y:S01]  /*3560*/  @P6 FADD.FTZ R155, R155, R152 ;  /* 0x000000989b9b6221 */ /* 0x000fe20000010000 */
[----:B------:R-:W-:Y:S01]  /*3570*/  @P0 F2FP.PACK_AB R205, RZ, R205 ;  /* 0x000000cdffcd023e */ /* 0x000fe200000000ff */
[----:B------:R-:W-:Y:S01]  /*3580*/  FMUL.FTZ R211, R161, R206 ;  /* 0x000000cea1d37220 */ /* 0x000fe20000410000 */
[----:B------:R-:W-:Y:S01]  /*3590*/  @P0 F2FP.PACK_AB R207, RZ, R207 ;  /* 0x000000cfffcf023e */ /* 0x000fe200000000ff */
[-C--:B------:R-:W-:Y:S01]  /*35a0*/  FMUL.FTZ R153, R153, R162.reuse ;  /* 0x000000a299997220 */ /* 0x080fe20000410000 */
[----:B------:R-:W-:Y:S01]  /*35b0*/  @P0 F2FP.PACK_AB R203, RZ, R155 ;  /* 0x0000009bffcb023e */ /* 0x000fe200000000ff */
[----:B------:R-:W-:Y:S01]  /*35c0*/  @P6 FADD.FTZ R151, R151, R148 ;  /* 0x0000009497976221 */ /* 0x000fe20000010000 */
[----:B------:R-:W-:Y:S01]  /*35d0*/  @P0 F2FP.PACK_AB R148, RZ, R149 ;  /* 0x00000095ff94023e */ /* 0x000fe200000000ff */
[----:B------:R-:W-:Y:S01]  /*35e0*/  @P6 FADD.FTZ R209, R209, R154 ;  /* 0x0000009ad1d16221 */ /* 0x000fe20000010000 */
[----:B------:R-:W-:Y:S01]  /*35f0*/  @P0 PRMT R94, R205, 0x7610, R94 ;  /* 0x00007610cd5e0816 */ /* 0x000fe2000000005e */
[----:B------:R-:W-:Y:S01]  /*3600*/  @P6 FADD.FTZ R211, R211, R204 ;  /* 0x000000ccd3d36221 */ /* 0x000fe20000010000 */
[C---:B------:R-:W-:Y:S01]  /*3610*/  LOP3.LUT P6, RZ, R174.reuse, 0xff0000, RZ, 0xc0, !PT ;  /* 0x00ff0000aeff7812 */ /* 0x040fe200078cc0ff */
        /* <DEDUP_REMOVED lines=8> */
[----:B------:R-:W-:Y:S01]  /*36a0*/  FMUL.FTZ R149, R149, c[0x0][0x1e8] ;  /* 0x00007a0095957a20 */ /* 0x000fe20000410000 */
[----:B------:R-:W-:Y:S01]  /*36b0*/  HFMA2.MMA R205, -RZ, RZ, 0, 9.5367431640625e-07 ;  /* 0x00000010ffcd7435 */ /* 0x000fe200000001ff */
        /* <DEDUP_REMOVED lines=9> */
[----:B------:R-:W-:-:S02]  /*3750*/  FSEL R154, R151, RZ, P6 ;  /* 0x000000ff979a7208 */ /* 0x000fc40003000000 */
[----:B------:R-:W-:Y:S01]  /*3760*/  ISETP.NE.AND.EX P5, PT, RZ, c[0x0][0x25c], PT, P5 ;  /* 0x00009700ff007a0c */ /* 0x000fe20003fa5350 */
[----:B------:R-:W-:Y:S01]  /*3770*/  FMUL.FTZ R162, R162, c[0x0][0x1e8] ;  /* 0x00007a00a2a27a20 */ /* 0x000fe20000410000 */
[----:B------:R-:W-:Y:S02]  /*3780*/  LOP3.LUT P6, RZ, R175, 0xff0000, RZ, 0xc0, !PT ;  /* 0x00ff0000afff7812 */ /* 0x000fe400078cc0ff */
[----:B------:R-:W-:Y:S02]  /*3790*/  @P0 F2FP.PACK_AB R211, RZ, R211 ;  /* 0x000000d3ffd3023e */ /* 0x000fe400000000ff */
[----:B------:R-:W-:Y:S02]  /*37a0*/  FSEL R151, R209, RZ, P6 ;  /* 0x000000ffd1977208 */ /* 0x000fe40003000000 */
[----:B------:R-:W-:Y:S02]  /*37b0*/  LOP3.LUT P6, RZ, R175, 0xff000000, RZ, 0xc0, !PT ;  /* 0xff000000afff7812 */ /* 0x000fe400078cc0ff */
[----:B------:R-:W-:-:S02]  /*37c0*/  @P0 PRMT R93, R150, 0x7610, R93 ;  /* 0x00007610965d0816 */ /* 0x000fc4000000005d */
[----:B------:R-:W-:Y:S02]  /*37d0*/  @P0 PRMT R92, R148, 0x7610, R92 ;  /* 0x00007610945c0816 */ /* 0x000fe4000000005c */
[----:B------:R-:W-:Y:S02]  /*37e0*/  @P0 PRMT R95, R152, 0x7610, R95 ;  /* 0x00007610985f0816 */ /* 0x000fe4000000005f */
[----:B------:R-:W-:Y:S02]  /*37f0*/  FSEL R162, R162, RZ, P6 ;  /* 0x000000ffa2a27208 */ /* 0x000fe40003000000 */
[----:B------:R-:W-:Y:S01]  /*3800*/  F2FP.PACK_AB R148, R154, R153 ;  /* 0x000000999a94723e */ /* 0x000fe200000000ff */
[-C--:B------:R-:W-:Y:S01]  /*3810*/  @P5 IMAD.WIDE.U32 R152, R4, R205.reuse, c[0x0][0x258] ;  /* 0x0000960004985625 */ /* 0x080fe200078e00cd */
[----:B------:R-:W-:Y:S02]  /*3820*/  @P0 PRMT R94, R94, 0x5410, R207 ;  /* 0x000054105e5e0816 */ /* 0x000fe400000000cf */
[----:B------:R-:W-:Y:S01]  /*3830*/  F2FP.PACK_AB R149, R155, R204 ;  /* 0x000000cc9b95723e */ /* 0x000fe200000000ff */
        /* <DEDUP_REMOVED lines=8> */
.L_x_6899:
[----:B------:R-:W-:Y:S05]  /*38c0*/  BSYNC B1 ;  /* 0x0000000000017941 */ /* 0x000fea0003800000 */
.L_x_6898:
[----:B0-----:R-:W-:-:S04]  /*38d0*/  MOV R149, c[0x0][0x160] ;  /* 0x0000580000957a02 */ /* 0x001fc80000000f00 */
[----:B------:R-:W-:-:S04]  /*38e0*/  LEA R0, R149, R0, 0x2 ;  /* 0x0000000095007211 */ /* 0x000fc800078e10ff */
[----:B------:R-:W-:-:S13]  /*38f0*/  ISETP.GE.AND P0, PT, R0, c[0x0][0x164], PT ;  /* 0x0000590000007a0c */ /* 0x000fda0003f06270 */
[----:B-----5:R-:W-:Y:S01]  /*3900*/  @P0 CALL.REL.NOINC `(.L_x_6881) ;  /* 0x0000001000000944 */ /* 0x020fe20003c00000 */
[----:B------:R-:W-:Y:S05]  /*3910*/  BRA `(.L_x_6900) ;  /* 0xffffcb6000007947 */ /* 0x000fea000383ffff */
.L_x_6881:
[----:B0-----:R-:W-:Y:S05]  /*3920*/  BSYNC B0 ;  /* 0x0000000000007941 */ /* 0x001fea0003800000 */
.L_x_6880:
        /* <DEDUP_REMOVED lines=251> */
.L_x_6890:
[----:B------:R-:W-:Y:S01]  /*48e0*/  HFMA2.MMA R206, -RZ, RZ, 0, 5.9604644775390625e-08 ;  /* 0x00000001ffce7435 */ /* 0x000fe200000001ff */
[----:B------:R-:W-:-:S02]  /*48f0*/  MOV R151, R205 ;  /* 0x000000cd00977202 */ /* 0x000fc40000000f00 */
[----:B------:R-:W-:Y:S02]  /*4900*/  MOV R153, 0x1f ;  /* 0x0000001f00997802 */ /* 0x000fe40000000f00 */
[----:B------:R-:W-:Y:S02]  /*4910*/  MOV R208, 0xffffffff ;  /* 0xffffffff00d07802 */ /* 0x000fe40000000f00 */
[----:B------:R-:W-:Y:S02]  /*4920*/  MOV R148, 0x4940 ;  /* 0x0000494000947802 */ /* 0x000fe40000000f00 */
[----:B-----5:R-:W-:Y:S05]  /*4930*/  CALL.REL.NOINC `($__internal_108_$__cuda_sm70_shflsync_bfly_p) ;  /* 0x0000046000007944 */ /* 0x020fea0003c00000 */
[----:B-1----:R-:W-:Y:S01]  /*4940*/  MOV R150, R151 ;  /* 0x0000009700967202 */ /* 0x002fe20000000f00 */
[----:B0-----:R-:W-:Y:S05]  /*4950*/  BRA `(.L_x_6901) ;  /* 0xffffd31000007947 */ /* 0x001fea000383ffff */
.L_x_6891:
[----:B------:R-:W-:Y:S01]  /*4960*/  HFMA2.MMA R206, -RZ, RZ, 0, 5.9604644775390625e-08 ;  /* 0x00000001ffce7435 */ /* 0x000fe200000001ff */
[----:B------:R-:W-:Y:S02]  /*4970*/  MOV R151, R204 ;  /* 0x000000cc00977202 */ /* 0x000fe40000000f00 */
[----:B------:R-:W-:Y:S02]  /*4980*/  MOV R153, 0x1f ;  /* 0x0000001f00997802 */ /* 0x000fe40000000f00 */
[----:B------:R-:W-:-:S02]  /*4990*/  MOV R208, 0xffffffff ;  /* 0xffffffff00d07802 */ /* 0x000fc40000000f00 */
[----:B------:R-:W-:Y:S02]  /*49a0*/  MOV R148, 0x49c0 ;  /* 0x000049c000947802 */ /* 0x000fe40000000f00 */
[----:B01---5:R-:W-:Y:S05]  /*49b0*/  CALL.REL.NOINC `($__internal_108_$__cuda_sm70_shflsync_bfly_p) ;  /* 0x000003e000007944 */ /* 0x023fea0003c00000 */
[----:B------:R-:W-:Y:S01]  /*49c0*/  FADD.FTZ R205, R150, R205 ;  /* 0x000000cd96cd7221 */ /* 0x000fe20000010000 */
[----:B0-----:R-:W-:Y:S01]  /*49d0*/  HFMA2.MMA R206, -RZ, RZ, 0, 1.1920928955078125e-07 ;  /* 0x00000002ffce7435 */ /* 0x001fe200000001ff */
[----:B-1----:R-:W-:Y:S01]  /*49e0*/  FADD.FTZ R204, R204, R151 ;  /* 0x00000097cccc7221 */ /* 0x002fe20000010000 */
[----:B------:R-:W-:Y:S02]  /*49f0*/  MOV R153, 0x1f ;  /* 0x0000001f00997802 */ /* 0x000fe40000000f00 */
[----:B------:R-:W-:Y:S02]  /*4a00*/  MOV R208, 0xffffffff ;  /* 0xffffffff00d07802 */ /* 0x000fe40000000f00 */
[----:B------:R-:W-:Y:S02]  /*4a10*/  MOV R151, R205 ;  /* 0x000000cd00977202 */ /* 0x000fe40000000f00 */
[----:B------:R-:W-:Y:S02]  /*4a20*/  MOV R148, 0x4a40 ;  /* 0x00004a4000947802 */ /* 0x000fe40000000f00 */
[----:B------:R-:W-:Y:S05]  /*4a30*/  CALL.REL.NOINC `($__internal_108_$__cuda_sm70_shflsync_bfly_p) ;  /* 0x0000036000007944 */ /* 0x000fea0003c00000 */
[----:B0-----:R-:W-:Y:S01]  /*4a40*/  HFMA2.MMA R206, -RZ, RZ, 0, 1.1920928955078125e-07 ;  /* 0x00000002ffce7435 */ /* 0x001fe200000001ff */
[----:B-1----:R-:W-:-:S02]  /*4a50*/  MOV R150, R151 ;  /* 0x0000009700967202 */ /* 0x002fc40000000f00 */
[----:B------:R-:W-:Y:S02]  /*4a60*/  MOV R151, R204 ;  /* 0x000000cc00977202 */ /* 0x000fe40000000f00 */
[----:B------:R-:W-:Y:S02]  /*4a70*/  MOV R153, 0x1f ;  /* 0x0000001f00997802 */ /* 0x000fe40000000f00 */
[----:B------:R-:W-:Y:S02]  /*4a80*/  MOV R208, 0xffffffff ;  /* 0xffffffff00d07802 */ /* 0x000fe40000000f00 */
[----:B------:R-:W-:Y:S02]  /*4a90*/  MOV R148, 0x4ab0 ;  /* 0x00004ab000947802 */ /* 0x000fe40000000f00 */
[----:B------:R-:W-:Y:S05]  /*4aa0*/  CALL.REL.NOINC `($__internal_108_$__cuda_sm70_shflsync_bfly_p) ;  /* 0x000002f000007944 */ /* 0x000fea0003c00000 */
[----:B------:R-:W-:Y:S01]  /*4ab0*/  FADD.FTZ R205, R150, R205 ;  /* 0x000000cd96cd7221 */ /* 0x000fe20000010000 */
[----:B0-----:R-:W-:Y:S01]  /*4ac0*/  HFMA2.MMA R206, -RZ, RZ, 0, 2.384185791015625e-07 ;  /* 0x00000004ffce7435 */ /* 0x001fe200000001ff */
[----:B-1----:R-:W-:Y:S01]  /*4ad0*/  FADD.FTZ R204, R204, R151 ;  /* 0x00000097cccc7221 */ /* 0x002fe20000010000 */
[----:B------:R-:W-:Y:S02]  /*4ae0*/  MOV R153, 0x1f ;  /* 0x0000001f00997802 */ /* 0x000fe40000000f00 */
[----:B------:R-:W-:-:S02]  /*4af0*/  MOV R208, 0xffffffff ;  /* 0xffffffff00d07802 */ /* 0x000fc40000000f00 */
[----:B------:R-:W-:Y:S02]  /*4b00*/  MOV R151, R205 ;  /* 0x000000cd00977202 */ /* 0x000fe40000000f00 */
[----:B------:R-:W-:Y:S02]  /*4b10*/  MOV R148, 0x4b30 ;  /* 0x00004b3000947802 */ /* 0x000fe40000000f00 */
[----:B------:R-:W-:Y:S05]  /*4b20*/  CALL.REL.NOINC `($__internal_108_$__cuda_sm70_shflsync_bfly_p) ;  /* 0x0000027000007944 */ /* 0x000fea0003c00000 */
[----:B0-----:R-:W-:Y:S01]  /*4b30*/  HFMA2.MMA R206, -RZ, RZ, 0, 2.384185791015625e-07 ;  /* 0x00000004ffce7435 */ /* 0x001fe200000001ff */
[----:B-1----:R-:W-:Y:S02]  /*4b40*/  MOV R150, R151 ;  /* 0x0000009700967202 */ /* 0x002fe40000000f00 */
[----:B------:R-:W-:Y:S02]  /*4b50*/  MOV R151, R204 ;  /* 0x000000cc00977202 */ /* 0x000fe40000000f00 */
[----:B------:R-:W-:Y:S02]  /*4b60*/  MOV R153, 0x1f ;  /* 0x0000001f00997802 */ /* 0x000fe40000000f00 */
[----:B------:R-:W-:Y:S02]  /*4b70*/  MOV R208, 0xffffffff ;  /* 0xffffffff00d07802 */ /* 0x000fe40000000f00 */
[----:B------:R-:W-:-:S02]  /*4b80*/  MOV R148, 0x4ba0 ;  /* 0x00004ba000947802 */ /* 0x000fc40000000f00 */
[----:B------:R-:W-:Y:S05]  /*4b90*/  CALL.REL.NOINC `($__internal_108_$__cuda_sm70_shflsync_bfly_p) ;  /* 0x0000020000007944 */ /* 0x000fea0003c00000 */
[----:B------:R-:W-:Y:S01]  /*4ba0*/  FADD.FTZ R205, R150, R205 ;  /* 0x000000cd96cd7221 */ /* 0x000fe20000010000 */
[----:B0-----:R-:W-:Y:S01]  /*4bb0*/  HFMA2.MMA R206, -RZ, RZ, 0, 4.76837158203125e-07 ;  /* 0x00000008ffce7435 */ /* 0x001fe200000001ff */
[----:B-1----:R-:W-:Y:S01]  /*4bc0*/  FADD.FTZ R154, R204, R151 ;  /* 0x00000097cc9a7221 */ /* 0x002fe20000010000 */
[----:B------:R-:W-:-:S02]  /*4bd0*/  MOV R153, 0x1f ;  /* 0x0000001f00997802 */ /* 0x000fc40000000f00 */
[----:B------:R-:W-:Y:S02]  /*4be0*/  MOV R208, 0xffffffff ;  /* 0xffffffff00d07802 */ /* 0x000fe40000000f00 */
[----:B------:R-:W-:Y:S02]  /*4bf0*/  MOV R151, R205 ;  /* 0x000000cd00977202 */ /* 0x000fe40000000f00 */
[----:B------:R-:W-:Y:S02]  /*4c00*/  MOV R148, 0x4c20 ;  /* 0x00004c2000947802 */ /* 0x000fe40000000f00 */
[----:B------:R-:W-:Y:S05]  /*4c10*/  CALL.REL.NOINC `($__internal_108_$__cuda_sm70_shflsync_bfly_p) ;  /* 0x0000018000007944 */ /* 0x000fea0003c00000 */
[----:B0-----:R-:W-:Y:S01]  /*4c20*/  HFMA2.MMA R206, -RZ, RZ, 0, 4.76837158203125e-07 ;  /* 0x00000008ffce7435 */ /* 0x001fe200000001ff */
[----:B-1----:R-:W-:Y:S02]  /*4c30*/  MOV R150, R151 ;  /* 0x0000009700967202 */ /* 0x002fe40000000f00 */
[----:B------:R-:W-:Y:S02]  /*4c40*/  MOV R151, R154 ;  /* 0x0000009a00977202 */ /* 0x000fe40000000f00 */
[----:B------:R-:W-:Y:S02]  /*4c50*/  MOV R153, 0x1f ;  /* 0x0000001f00997802 */ /* 0x000fe40000000f00 */
[----:B------:R-:W-:-:S02]  /*4c60*/  MOV R208, 0xffffffff ;  /* 0xffffffff00d07802 */ /* 0x000fc40000000f00 */
[----:B------:R-:W-:Y:S02]  /*4c70*/  MOV R148, 0x4c90 ;  /* 0x00004c9000947802 */ /* 0x000fe40000000f00 */
[----:B------:R-:W-:Y:S05]  /*4c80*/  CALL.REL.NOINC `($__internal_108_$__cuda_sm70_shflsync_bfly_p) ;  /* 0x0000011000007944 */ /* 0x000fea0003c00000 */
[----:B------:R-:W-:Y:S01]  /*4c90*/  FADD.FTZ R152, R150, R205 ;  /* 0x000000cd96987221 */ /* 0x000fe20000010000 */
[----:B0-----:R-:W-:Y:S01]  /*4ca0*/  HFMA2.MMA R206, -RZ, RZ, 0, 9.5367431640625e-07 ;  /* 0x00000010ffce7435 */ /* 0x001fe200000001ff */
[----:B-1----:R-:W-:Y:S01]  /*4cb0*/  FADD.FTZ R154, R154, R151 ;  /* 0x000000979a9a7221 */ /* 0x002fe20000010000 */
[----:B------:R-:W-:Y:S02]  /*4cc0*/  MOV R153, 0x1f ;  /* 0x0000001f00997802 */ /* 0x000fe40000000f00 */
[----:B------:R-:W-:Y:S02]  /*4cd0*/  MOV R208, 0xffffffff ;  /* 0xffffffff00d07802 */ /* 0x000fe40000000f00 */
[----:B------:R-:W-:Y:S02]  /*4ce0*/  MOV R151, R152 ;  /* 0x0000009800977202 */ /* 0x000fe40000000f00 */
[----:B------:R-:W-:Y:S02]  /*4cf0*/  MOV R148, 0x4d10 ;  /* 0x00004d1000947802 */ /* 0x000fe40000000f00 */
[----:B------:R-:W-:Y:S05]  /*4d00*/  CALL.REL.NOINC `($__internal_108_$__cuda_sm70_shflsync_bfly_p) ;  /* 0x0000009000007944 */ /* 0x000fea0003c00000 */
[----:B0-----:R-:W-:Y:S01]  /*4d10*/  HFMA2.MMA R206, -RZ, RZ, 0, 9.5367431640625e-07 ;  /* 0x00000010ffce7435 */ /* 0x001fe200000001ff */
[----:B-1----:R-:W-:-:S02]  /*4d20*/  MOV R155, R151 ;  /* 0x00000097009b7202 */ /* 0x002fc40000000f00 */
[----:B------:R-:W-:Y:S02]  /*4d30*/  MOV R151, R154 ;  /* 0x0000009a00977202 */ /* 0x000fe40000000f00 */
[----:B------:R-:W-:Y:S02]  /*4d40*/  MOV R153, 0x1f ;  /* 0x0000001f00997802 */ /* 0x000fe40000000f00 */
[----:B------:R-:W-:Y:S02]  /*4d50*/  MOV R208, 0xffffffff ;  /* 0xffffffff00d07802 */ /* 0x000fe40000000f00 */
[----:B------:R-:W-:Y:S02]  /*4d60*/  MOV R148, 0x4d80 ;  /* 0x00004d8000947802 */ /* 0x000fe40000000f00 */
[----:B------:R-:W-:Y:S05]  /*4d70*/  CALL.REL.NOINC `($__internal_108_$__cuda_sm70_shflsync_bfly_p) ;  /* 0x0000002000007944 */ /* 0x000fea0003c00000 */
[----:B-1----:R-:W-:Y:S01]  /*4d80*/  MOV R149, R151 ;  /* 0x0000009700957202 */ /* 0x002fe20000000f00 */
[----:B0-----:R-:W-:Y:S05]  /*4d90*/  BRA `(.L_x_6902) ;  /* 0xffffcff000007947 */ /* 0x001fea000383ffff */
        .weak           $__internal_108_$__cuda_sm70_shflsync_bfly_p
        .type           $__internal_108_$__cuda_sm70_shflsync_bfly_p,@function
        .size           $__internal_108_$__cuda_sm70_shflsync_bfly_p,(.L_x_12410 - $__internal_108_$__cuda_sm70_shflsync_bfly_p)
$__internal_108_$__cuda_sm70_shflsync_bfly_p:
[----:B------:R-:W-:Y:S01]  /*4da0*/  HFMA2.MMA R149, -RZ, RZ, 0, 0 ;  /* 0x00000000ff957435 */ /* 0x000fe200000001ff */
[----:B------:R-:W-:Y:S04]  /*4db0*/  WARPSYNC R208 ;  /* 0x000000d000007348 */ /* 0x000fe80003800000 */
[----:B------:R0:W1:Y:S01]  /*4dc0*/  SHFL.BFLY PT, R151, R151, R206, R153 ;  /* 0x0c0000ce97977389 */ /* 0x00006200000e0099 */
[----:B------:R-:W-:Y:S05]  /*4dd0*/  RET.REL.NODEC R148 `(_ZN10layer_norm13ln_bwd_kernelINS_13Kernel_traitsIf6__halfS2_S2_fjLj1024ELj1ELj4ELj1ELj16ENS_18Kernel_traits_baseILj1024EfS2_S2_S2_fjLj128EEEEELb1ELb0ELb0ELb0EEEvNS_9BwdParamsE) ;  /* 0xffffb22094007950 */ /* 0x000fea0003c3ffff */
.L_x_6903:
        /* <DEDUP_REMOVED lines=10> */
.L_x_12410:


//--------------------- .text._ZN10layer_norm13ln_bwd_kernelINS_13Kernel_traitsIf6__halfS2_S2_fjLj1024ELj1ELj4ELj1ELj16ENS_18Kernel_traits_baseILj1024EfS2_S2_S2_fjLj128EEEEELb1ELb0ELb0ELb1EEEvNS_9BwdParamsE --------------------------
	.section	.text._ZN10layer_norm13ln_bwd_kernelINS_13Kernel_traitsIf6__halfS2_S2_fjLj1024ELj1ELj4ELj1ELj16ENS_18Kernel_traits_baseILj1024EfS2_S2_S2_fjLj128EEEEELb1ELb0ELb0ELb1EEEvNS_9BwdParamsE,"ax",@progbits
	.sectioninfo	@"SHI_REGISTERS=226"
	.align	128
        .global         _ZN10layer_norm13ln_bwd_kernelINS_13Kernel_traitsIf6__halfS2_S2_fjLj1024ELj1ELj4ELj1ELj16ENS_18Kernel_traits_baseILj1024EfS2_S2_S2_fjLj128EEEEELb1ELb0ELb0ELb1EEEvNS_9BwdParamsE
        .type           _ZN10layer_norm13ln_bwd_kernelINS_13Kernel_traitsIf6__halfS2_S2_fjLj1024ELj1ELj4ELj1ELj16ENS_18Kernel_traits_baseILj1024EfS2_S2_S2_fjLj128EEEEELb1ELb0ELb0ELb1EEEvNS_9BwdParamsE,@function
        .size           _ZN10layer_norm13ln_bwd_kernelINS_13Kernel_traitsIf6__halfS2_S2_fjLj1024ELj1ELj4ELj1ELj16ENS_18Kernel_traits_baseILj1024EfS2_S2_S2_fjLj128EEEEELb1ELb0ELb0ELb1EEEvNS_9BwdParamsE,(.L_x_12411 - _ZN10layer_norm13ln_bwd_kernelINS_13Kernel_traitsIf6__halfS2_S2_fjLj1024ELj1ELj4ELj1ELj16ENS_18Kernel_traits_baseILj1024EfS2_S2_S2_fjLj128EEEEELb1ELb0ELb0ELb1EEEvNS_9BwdParamsE)
        .other          _ZN10layer_norm13ln_bwd_kernelINS_13Kernel_traitsIf6__halfS2_S2_fjLj1024ELj1ELj4ELj1ELj16ENS_18Kernel_traits_baseILj1024EfS2_S2_S2_fjLj128EEEEELb1ELb0ELb0ELb1EEEvNS_9BwdParamsE,@"STO_CUDA_ENTRY STV_DEFAULT"
_ZN10layer_norm13ln_bwd_kernelINS_13Kernel_traitsIf6__halfS2_S2_fjLj1024ELj1ELj4ELj1ELj16ENS_18Kernel_traits_baseILj1024EfS2_S2_S2_fjLj128EEEEELb1ELb0ELb0ELb1EEEvNS_9BwdParamsE:
.text._ZN10layer_norm13ln_bwd_kernelINS_13Kernel_traitsIf6__halfS2_S2_fjLj1024ELj1ELj4ELj1ELj16ENS_18Kernel_traits_baseILj1024EfS2_S2_S2_fjLj128EEEEELb1ELb0ELb0ELb1EEEvNS_9BwdParamsE:
        /* <DEDUP_REMOVED lines=42> */
.L_x_6905:
        /* <DEDUP_REMOVED lines=47> */
.L_x_6911:
        /* <DEDUP_REMOVED lines=15> */
[C---:B------:R-:W-:Y:S02]  /*0680*/  IADD3 R161, R160.reuse, 0x40, RZ ;  /* 0x00000040a0a17810 */ /* 0x040fe40007ffe0ff */
[C---:B------:R-:W-:Y:S01]  /*0690*/  IADD3 R172, R160.reuse, 0x60, RZ ;  /* 0x00000060a0ac7810 */ /* 0x040fe20007ffe0ff */
[----:B------:R-:W3:Y:S01]  /*06a0*/  LDG.E.128 R56, [R56.64] ;  /* 0x0000000438387981 */ /* 0x000ee2000c1e1d00 */
[----:B------:R-:W-:-:S04]  /*06b0*/  IMAD.WIDE.U32 R60, R160, R171, c[0x0][0x208] ;  /* 0x00008200a03c7625 */ /* 0x000fc800078e00ab */
[----:B0-----:R-:W-:Y:S01]  /*06c0*/  IMAD.WIDE R2, R158, R165, c[0x0][0x1a0] ;  /* 0x000068009e027625 */ /* 0x001fe200078e02a5 */
[----:B------:R-:W-:Y:S01]  /*06d0*/  IADD3 R170, R160, 0x60, RZ ;  /* 0x00000060a0aa7810 */ /* 0x000fe20007ffe0ff */
[----:B------:R-:W4:Y:S02]  /*06e0*/  LDG.E.128 R60, [R60.64] ;  /* 0x000000043c3c7981 */ /* 0x000f24000c1e1d00 */
[----:B------:R-:W-:Y:S02]  /*06f0*/  IMAD.WIDE.U32 R64, R163, R171, c[0x0][0x188] ;  /* 0x00006200a3407625 */ /* 0x000fe400078e00ab */
[----:B------:R0:W4:Y:S02]  /*0700*/  LDG.E R175, [R2.64] ;  /* 0x0000000402af7981 */ /* 0x000124000c1e1900 */
[----:B------:R-:W-:Y:S02]  /*0710*/  IMAD.WIDE R164, R158, R165, c[0x0][0x1a8] ;  /* 0x00006a009ea47625 */ /* 0x000fe400078e02a5 */
[----:B------:R-:W4:Y:S02]  /*0720*/  LDG.E.128 R64, [R64.64] ;  /* 0x0000000440407981 */ /* 0x000f24000c1e1d00 */
[----:B------:R-:W-:-:S02]  /*0730*/  IMAD.WIDE.U32 R72, R161, R171, c[0x0][0x188] ;  /* 0x00006200a1487625 */ /* 0x000fc400078e00ab */
[----:B------:R-:W4:Y:S02]  /*0740*/  LDG.E R164, [R164.64] ;  /* 0x00000004a4a47981 */ /* 0x000f24000c1e1900 */
        /* <DEDUP_REMOVED lines=9> */
[----:B0-----:R-:W-:-:S05]  /*07e0*/  MOV R2, 0x8 ;  /* 0x0000000800027802 */ /* 0x001fca0000000f00 */
[----:B------:R-:W-:-:S04]  /*07f0*/  IMAD.WIDE.U32 R92, R160, R2, c[0x0][0x190] ;  /* 0x00006400a05c7625 */ /* 0x000fc800078e0002 */
[-C--:B------:R-:W-:Y:S02]  /*0800*/  IMAD.WIDE.U32 R90, R163, R2.reuse, c[0x0][0x190] ;  /* 0x00006400a35a7625 */ /* 0x080fe400078e0002 */
[----:B-----5:R-:W5:Y:S02]  /*0810*/  LDG.E.64 R92, [R92.64] ;  /* 0x000000045c5c7981 */ /* 0x020f64000c1e1b00 */
[-C--:B------:R-:W-:Y:S02]  /*0820*/  IMAD.WIDE.U32 R172, R172, R2.reuse, c[0x0][0x190] ;  /* 0x00006400acac7625 */ /* 0x080fe400078e0002 */
[----:B------:R-:W5:Y:S02]  /*0830*/  LDG.E.64 R90, [R90.64] ;  /* 0x000000045a5a7981 */ /* 0x000f64000c1e1b00 */
[----:B------:R-:W-:-:S06]  /*0840*/  IMAD.WIDE.U32 R2, R161, R2, c[0x0][0x190] ;  /* 0x00006400a1027625 */ /* 0x000fcc00078e0002 */
[----:B------:R-:W5:Y:S01]  /*0850*/  LDG.E.64 R2, [R2.64] ;  /* 0x0000000402027981 */ /* 0x000f62000c1e1b00 */
[----:B------:R-:W-:-:S04]  /*0860*/  ISETP.NE.U32.AND P0, PT, RZ, c[0x0][0x218], PT ;  /* 0x00008600ff007a0c */ /* 0x000fc80003f05070 */
[----:B------:R-:W-:Y:S02]  /*0870*/  ISETP.NE.AND.EX P0, PT, RZ, c[0x0][0x21c], PT, P0 ;  /* 0x00008700ff007a0c */ /* 0x000fe40003f05300 */
[----:B------:R-:W-:-:S11]  /*0880*/  MOV R162, 0x3f800000 ;  /* 0x3f80000000a27802 */ /* 0x000fd60000000f00 */
[----:B------:R-:W-:-:S04]  /*0890*/  @P0 IMAD.WIDE.U32 R166, R171, R163, c[0x0][0x218] ;  /* 0x00008600aba60625 */ /* 0x000fc800078e00a3 */
[----:B------:R-:W-:Y:S01]  /*08a0*/  @P0 IMAD.WIDE.U32 R88, R160, R171, c[0x0][0x218] ;  /* 0x00008600a0580625 */ /* 0x000fe200078e00ab */
[----:B------:R3:W5:Y:S03]  /*08b0*/  @P0 LDG.E.128 R40, [R166.64] ;  /* 0x00000004a6280981 */ /* 0x000766000c1e1d00 */
[----:B------:R-:W-:Y:S01]  /*08c0*/  @P0 IMAD.WIDE.U32 R168, R171, R161, c[0x0][0x218] ;  /* 0x00008600aba80625 */ /* 0x000fe200078e00a1 */
[----:B------:R0:W5:Y:S03]  /*08d0*/  @P0 LDG.E.128 R36, [R88.64] ;  /* 0x0000000458240981 */ /* 0x000166000c1e1d00 */
[----:B------:R-:W-:Y:S01]  /*08e0*/  @P0 IMAD.WIDE.U32 R170, R170, R171, c[0x0][0x218] ;  /* 0x00008600aaaa0625 */ /* 0x000fe200078e00ab */
[----:B------:R1:W5:Y:S04]  /*08f0*/  @P0 LDG.E.128 R44, [R168.64] ;  /* 0x00000004a82c0981 */ /* 0x000368000c1e1d00 */
[----:B------:R1:W5:Y:S04]  /*0900*/  @P0 LDG.E.128 R48, [R170.64] ;  /* 0x00000004aa300981 */ /* 0x000368000c1e1d00 */
[----:B0-----:R0:W5:Y:S01]  /*0910*/  LDG.E.64 R88, [R172.64] ;  /* 0x00000004ac587981 */ /* 0x001162000c1e1b00 */
[----:B--2---:R-:W-:Y:S01]  /*0920*/  @P1 HADD2.F32 R162, -RZ, R174.H0_H0 ;  /* 0x200000aeffa21230 */ /* 0x004fe20000004100 */
[----:B------:R-:W-:Y:S01]  /*0930*/  ISETP.NE.AND P1, PT, R159, RZ, PT ;  /* 0x000000ff9f00720c */ /* 0x000fe20003f25270 */
[----:B---3--:R-:W-:-:S02]  /*0940*/  HADD2.F32 R166, -RZ, R56.H0_H0 ;  /* 0x20000038ffa67230 */ /* 0x008fc40000004100 */
[----:B-1----:R-:W-:Y:S02]  /*0950*/  HADD2.F32 R170, -RZ, R58.H0_H0 ;  /* 0x2000003affaa7230 */ /* 0x002fe40000004100 */
[----:B------:R-:W-:Y:S02]  /*0960*/  HADD2.F32 R56, -RZ, R56.H1_H1 ;  /* 0x30000038ff387230 */ /* 0x000fe40000004100 */
[--C-:B------:R-:W-:Y:S02]  /*0970*/  HADD2.F32 R176, -RZ, R59.reuse.H0_H0 ;  /* 0x2000003bffb07230 */ /* 0x100fe40000004100 */
[----:B------:R-:W-:Y:S01]  /*0980*/  HADD2.F32 R178, -RZ, R59.H1_H1 ;  /* 0x3000003bffb27230 */ /* 0x000fe20000004100 */
[----:B----4-:R-:W-:Y:S01]  /*0990*/  FSEL R223, R175, RZ, !P1 ;  /* 0x000000ffafdf7208 */ /* 0x010fe20004800000 */
[----:B------:R-:W-:-:S04]  /*09a0*/  HADD2.F32 R174, -RZ, R58.H1_H1 ;  /* 0x3000003affae7230 */ /* 0x000fc80000004100 */
[C---:B------:R-:W-:Y:S01]  /*09b0*/  FADD.FTZ R59, -R223.reuse, R166 ;  /* 0x000000a6df3b7221 */ /* 0x040fe20000010100 */
[----:B------:R-:W-:Y:S01]  /*09c0*/  HADD2.F32 R168, -RZ, R57.H0_H0 ;  /* 0x20000039ffa87230 */ /* 0x000fe20000004100 */
[C---:B------:R-:W-:Y:S01]  /*09d0*/  FADD.FTZ R175, -R223.reuse, R170 ;  /* 0x000000aadfaf7221 */ /* 0x040fe20000010100 */
[----:B------:R-:W-:Y:S01]  /*09e0*/  HADD2.F32 R169, -RZ, R60.H0_H0 ;  /* 0x2000003cffa97230 */ /* 0x000fe20000004100 */
[----:B------:R-:W-:Y:S01]  /*09f0*/  FMUL.FTZ R170, R164, R59 ;  /* 0x0000003ba4aa7220 */ /* 0x000fe20000410000 */
[--C-:B------:R-:W-:Y:S02]  /*0a00*/  HADD2.F32 R187, -RZ, R65.reuse.H0_H0 ;  /* 0x20000041ffbb7230 */ /* 0x100fe40000004100 */
[----:B------:R-:W-:Y:S01]  /*0a10*/  HADD2.F32 R188, -RZ, R65.H1_H1 ;  /* 0x30000041ffbc7230 */ /* 0x000fe20000004100 */
[C---:B------:R-:W-:Y:S01]  /*0a20*/  FADD.FTZ R65, -R223.reuse, R56 ;  /* 0x00000038df417221 */ /* 0x040fe20000010100 */
[----:B------:R-:W-:Y:S01]  /*0a30*/  HADD2.F32 R197, -RZ, R74.H1_H1 ;  /* 0x3000004affc57230 */ /* 0x000fe20000004100 */
[----:B------:R-:W-:Y:S01]  /*0a40*/  FADD.FTZ R177, -R223, R174 ;  /* 0x000000aedfb17221 */ /* 0x000fe20000010100 */
[----:B------:R-:W-:-:S02]  /*0a50*/  HADD2.F32 R200, -RZ, R80.H0_H0 ;  /* 0x20000050ffc87230 */ /* 0x000fc40000004100 */
[----:B------:R-:W-:Y:S01]  /*0a60*/  HADD2.F32 R203, -RZ, R80.H1_H1 ;  /* 0x30000050ffcb7230 */ /* 0x000fe20000004100 */
[----:B------:R-:W-:Y:S01]  /*0a70*/  FADD.FTZ R156, R169, R156 ;  /* 0x0000009ca99c7221 */ /* 0x000fe20000010000 */
[----:B0-----:R-:W-:Y:S01]  /*0a80*/  HADD2.F32 R173, -RZ, R60.H1_H1 ;  /* 0x3000003cffad7230 */ /* 0x001fe20000004100 */
[----:B------:R-:W-:Y:S01]  /*0a90*/  FMUL.FTZ R174, R164, R65 ;  /* 0x00000041a4ae7220 */ /* 0x000fe20000410000 */
[--C-:B------:R-:W-:Y:S01]  /*0aa0*/  HADD2.F32 R172, -RZ, R64.reuse.H0_H0 ;  /* 0x20000040ffac7230 */ /* 0x100fe20000004100 */
[----:B------:R-:W-:Y:S01]  /*0ab0*/  FFMA.FTZ R157, R170, R169, R157 ;  /* 0x000000a9aa9d7223 */ /* 0x000fe2000001009d */
[----:B------:R-:W-:Y:S02]  /*0ac0*/  HADD2.F32 R181, -RZ, R64.H1_H1 ;  /* 0x30000040ffb57230 */ /* 0x000fe40000004100 */
[--C-:B------:R-:W-:Y:S02]  /*0ad0*/  HADD2.F32 R189, -RZ, R66.reuse.H0_H0 ;  /* 0x20000042ffbd7230 */ /* 0x100fe40000004100 */
[----:B------:R-:W-:-:S02]  /*0ae0*/  HADD2.F32 R191, -RZ, R66.H1_H1 ;  /* 0x30000042ffbf7230 */ /* 0x000fc40000004100 */
[--C-:B------:R-:W-:Y:S02]  /*0af0*/  HADD2.F32 R192, -RZ, R67.reuse.H0_H0 ;  /* 0x20000043ffc07230 */ /* 0x100fe40000004100 */
[----:B------:R-:W-:Y:S01]  /*0b00*/  HADD2.F32 R193, -RZ, R67.H1_H1 ;  /* 0x30000043ffc17230 */ /* 0x000fe20000004100 */
[----:B------:R-:W-:Y:S01]  /*0b10*/  FADD.FTZ R67, -R223, R168 ;  /* 0x000000a8df437221 */ /* 0x000fe20000010100 */
[----:B------:R-:W-:Y:S02]  /*0b20*/  HADD2.F32 R199, -RZ, R75.H1_H1 ;  /* 0x3000004bffc77230 */ /* 0x000fe40000004100 */
[----:B------:R-:W-:Y:S01]  /*0b30*/  HADD2.F32 R80, -RZ, R81.H1_H1 ;  /* 0x30000051ff507230 */ /* 0x000fe20000004100 */
[----:B------:R-:W-:Y:S01]  /*0b40*/  FMUL.FTZ R169, R32, R169 ;  /* 0x000000a920a97220 */ /* 0x000fe20000410000 */
[--C-:B------:R-:W-:Y:S02]  /*0b50*/  HADD2.F32 R64, -RZ, R71.reuse.H0_H0 ;  /* 0x20000047ff407230 */ /* 0x100fe40000004100 */
[----:B------:R-:W-:-:S02]  /*0b60*/  HADD2.F32 R66, -RZ, R71.H1_H1 ;  /* 0x30000047ff427230 */ /* 0x000fc40000004100 */
[--C-:B------:R-:W-:Y:S02]  /*0b70*/  HADD2.F32 R71, -RZ, R72.reuse.H0_H0 ;  /* 0x20000048ff477230 */ /* 0x100fe40000004100 */
[----:B------:R-:W-:Y:S01]  /*0b80*/  HADD2.F32 R194, -RZ, R72.H1_H1 ;  /* 0x30000048ffc27230 */ /* 0x000fe20000004100 */
[C---:B------:R-:W-:Y:S01]  /*0b90*/  FADD.FTZ R185, -R223.reuse, R178 ;  /* 0x000000b2dfb97221 */ /* 0x040fe20000010100 */
[--C-:B------:R-:W-:Y:S02]  /*0ba0*/  HADD2.F32 R186, -RZ, R77.reuse.H0_H0 ;  /* 0x2000004dffba7230 */ /* 0x100fe40000004100 */
[----:B------:R-:W-:Y:S01]  /*0bb0*/  HADD2.F32 R72, -RZ, R77.H1_H1 ;  /* 0x3000004dff487230 */ /* 0x000fe20000004100 */
[C---:B------:R-:W-:Y:S01]  /*0bc0*/  FADD.FTZ R77, -R223.reuse, R197 ;  /* 0x000000c5df4d7221 */ /* 0x040fe20000010100 */
[----:B------:R-:W-:Y:S01]  /*0bd0*/  HADD2.F32 R183, -RZ, R61.H0_H0 ;  /* 0x2000003dffb77230 */ /* 0x000fe20000004100 */
[C---:B------:R-:W-:Y:S01]  /*0be0*/  FADD.FTZ R217, -R223.reuse, R192 ;  /* 0x000000c0dfd97221 */ /* 0x040fe20000010100 */
[----:B------:R-:W-:Y:S01]  /*0bf0*/  HADD2.F32 R201, -RZ, R81.H0_H0 ;  /* 0x20000051ffc97230 */ /* 0x000fe20000004100 */
        /* <DEDUP_REMOVED lines=9> */
[----:B------:R-:W-:Y:S01]  /*0c90*/  FADD.FTZ R80, RZ, R169 ;  /* 0x000000a9ff507221 */ /* 0x000fe20000010000 */
[----:B------:R-:W-:Y:S01]  /*0ca0*/  HADD2.F32 R195, -RZ, R73.H0_H0 ;  /* 0x20000049ffc37230 */ /* 0x000fe20000004100 */
[----:B------:R-:W-:Y:S01]  /*0cb0*/  FFMA.FTZ R85, R170, R169, RZ ;  /* 0x000000a9aa557223 */ /* 0x000fe200000100ff */
[----:B------:R-:W-:Y:S01]  /*0cc0*/  HADD2.F32 R61, -RZ, R61.H1_H1 ;  /* 0x3000003dff3d7230 */ /* 0x000fe20000004100 */
[----:B------:R-:W-:Y:S01]  /*0cd0*/  FADD.FTZ R152, R183, R152 ;  /* 0x00000098b7987221 */ /* 0x000fe20000010000 */
[--C-:B------:R-:W-:Y:S01]  /*0ce0*/  HADD2.F32 R184, -RZ, R69.reuse.H0_H0 ;  /* 0x20000045ffb87230 */ /* 0x100fe20000004100 */
[-C--:B------:R-:W-:Y:S01]  /*0cf0*/  FFMA.FTZ R153, R178, R183.reuse, R153 ;  /* 0x000000b7b2997223 */ /* 0x080fe20000010099 */
[----:B------:R-:W-:Y:S01]  /*0d00*/  HADD2.F32 R58, -RZ, R69.H1_H1 ;  /* 0x30000045ff3a7230 */ /* 0x000fe20000004100 */
[----:B------:R-:W-:-:S02]  /*0d10*/  FMUL.FTZ R183, R34, R183 ;  /* 0x000000b722b77220 */ /* 0x000fc40000410000 */
[----:B------:R-:W-:Y:S01]  /*0d20*/  FADD.FTZ R80, R80, R173 ;  /* 0x000000ad50507221 */ /* 0x000fe20000010000 */
[----:B------:R-:W-:Y:S01]  /*0d30*/  HADD2.F32 R165, -RZ, R62.H0_H0 ;  /* 0x2000003effa57230 */ /* 0x000fe20000004100 */
[C---:B------:R-:W-:Y:S02]  /*0d40*/  FADD.FTZ R69, -R223.reuse, R57 ;  /* 0x00000039df457221 */ /* 0x040fe40000010100 */
[----:B------:R-:W-:Y:S01]  /*0d50*/  FFMA.FTZ R85, R174, R173, R85 ;  /* 0x000000adae557223 */ /* 0x000fe20000010055 */
[--C-:B------:R-:W-:Y:S01]  /*0d60*/  HADD2.F32 R56, -RZ, R87.reuse.H1_H1 ;  /* 0x30000057ff387230 */ /* 0x100fe20000004100 */
[C---:B------:R-:W-:Y:S02]  /*0d70*/  FADD.FTZ R209, -R223.reuse, R187 ;  /* 0x000000bbdfd17221 */ /* 0x040fe40000010100 */
[C---:B------:R-:W-:Y:S01]  /*0d80*/  FADD.FTZ R213, -R223.reuse, R189 ;  /* 0x000000bddfd57221 */ /* 0x040fe20000010100 */
[----:B------:R-:W-:Y:S01]  /*0d90*/  HADD2.F32 R189, -RZ, R87.H0_H0 ;  /* 0x20000057ffbd7230 */ /* 0x000fe20000004100 */
[C---:B------:R-:W-:Y:S01]  /*0da0*/  FADD.FTZ R211, -R223.reuse, R188 ;  /* 0x000000bcdfd37221 */ /* 0x040fe20000010100 */
[--C-:B------:R-:W-:Y:S01]  /*0db0*/  HADD2.F32 R188, -RZ, R86.reuse.H1_H1 ;  /* 0x30000056ffbc7230 */ /* 0x100fe20000004100 */
[----:B------:R-:W-:Y:S01]  /*0dc0*/  FADD.FTZ R187, -R223, R195 ;  /* 0x000000c3dfbb7221 */ /* 0x000fe20000010100 */
[----:B------:R-:W-:Y:S01]  /*0dd0*/  HADD2.F32 R195, -RZ, R86.H0_H0 ;  /* 0x20000056ffc37230 */ /* 0x000fe20000004100 */
[----:B------:R-:W-:-:S02]  /*0de0*/  FMUL.FTZ R166, R164, R175 ;  /* 0x000000afa4a67220 */ /* 0x000fc40000410000 */
[----:B------:R-:W-:Y:S02]  /*0df0*/  FMUL.FTZ R87, R35, R61 ;  /* 0x0000003d23577220 */ /* 0x000fe40000410000 */
[----:B------:R-:W-:Y:S01]  /*0e00*/  FADD.FTZ R80, R80, R183 ;  /* 0x000000b750507221 */ /* 0x000fe20000010000 */
[----:B------:R-:W-:Y:S01]  /*0e10*/  HADD2.F32 R167, -RZ, R62.H1_H1 ;  /* 0x3000003effa77230 */ /* 0x000fe20000004100 */
[----:B------:R-:W-:Y:S02]  /*0e20*/  FMUL.FTZ R86, R164, R69 ;  /* 0x00000045a4567220 */ /* 0x000fe40000410000 */
[----:B------:R-:W-:Y:S02]  /*0e30*/  FFMA.FTZ R85, R178, R183, R85 ;  /* 0x000000b7b2557223 */ /* 0x000fe40000010055 */
[----:B------:R-:W-:Y:S02]  /*0e40*/  FADD.FTZ R179, -R223, R176 ;  /* 0x000000b0dfb37221 */ /* 0x000fe40000010100 */
[----:B------:R-:W-:-:S02]  /*0e50*/  FADD.FTZ R148, R165, R148 ;  /* 0x00000094a5947221 */ /* 0x000fc40000010000 */
[----:B------:R-:W-:Y:S02]  /*0e60*/  FMUL.FTZ R168, R164, R177 ;  /* 0x000000b1a4a87220 */ /* 0x000fe40000410000 */
[-C--:B------:R-:W-:Y:S02]  /*0e70*/  FFMA.FTZ R149, R166, R165.reuse, R149 ;  /* 0x000000a5a6957223 */ /* 0x080fe40000010095 */
[----:B------:R-:W-:Y:S02]  /*0e80*/  FMUL.FTZ R165, R28, R165 ;  /* 0x000000a51ca57220 */ /* 0x000fe40000410000 */
[----:B------:R-:W-:Y:S01]  /*0e90*/  FADD.FTZ R80, R80, R87 ;  /* 0x0000005750507221 */ /* 0x000fe20000010000 */
[----:B------:R-:W-:Y:S01]  /*0ea0*/  HADD2.F32 R171, -RZ, R63.H0_H0 ;  /* 0x2000003fffab7230 */ /* 0x000fe20000004100 */
[----:B------:R-:W-:Y:S02]  /*0eb0*/  FFMA.FTZ R85, R86, R87, R85 ;  /* 0x0000005756557223 */ /* 0x000fe40000010055 */
[----:B------:R-:W-:-:S02]  /*0ec0*/  FADD.FTZ R205, -R223, R172 ;  /* 0x000000acdfcd7221 */ /* 0x000fc40000010100 */
[----:B------:R-:W-:Y:S02]  /*0ed0*/  FADD.FTZ R146, R167, R146 ;  /* 0x00000092a7927221 */ /* 0x000fe40000010000 */
[----:B------:R-:W-:Y:S02]  /*0ee0*/  FMUL.FTZ R172, R164, R179 ;  /* 0x000000b3a4ac7220 */ /* 0x000fe40000410000 */
[-C--:B------:R-:W-:Y:S02]  /*0ef0*/  FFMA.FTZ R147, R168, R167.reuse, R147 ;  /* 0x000000a7a8937223 */ /* 0x080fe40000010093 */
        /* <DEDUP_REMOVED lines=14> */
[----:B------:R-:W-:Y:S02]  /*0fe0*/  FMUL.FTZ R176, R164, R185 ;  /* 0x000000b9a4b07220 */ /* 0x000fe40000410000 */
[----:B------:R-:W-:Y:S01]  /*0ff0*/  FFMA.FTZ R85, R172, R171, R85 ;  /* 0x000000abac557223 */ /* 0x000fe20000010055 */
[----:B------:R-:W-:Y:S01]  /*1000*/  HADD2.F32 R180, -RZ, R68.H1_H1 ;  /* 0x30000044ffb47230 */ /* 0x000fe20000004100 */
[----:B------:R-:W-:Y:S02]  /*1010*/  FADD.FTZ R139, R182, R139 ;  /* 0x0000008bb68b7221 */ /* 0x000fe40000010000 */
[----:B------:R-:W-:-:S02]  /*1020*/  FMUL.FTZ R179, R164, R207 ;  /* 0x000000cfa4b37220 */ /* 0x000fc40000410000 */
[-C--:B------:R-:W-:Y:S02]  /*1030*/  FFMA.FTZ R138, R177, R182.reuse, R138 ;  /* 0x000000b6b18a7223 */ /* 0x080fe4000001008a */
[----:B------:R-:W-:Y:S02]  /*1040*/  FADD.FTZ R205, R80, R175 ;  /* 0x000000af50cd7221 */ /* 0x000fe40000010000 */
[----:B------:R-:W-:Y:S02]  /*1050*/  FMUL.FTZ R182, R24, R182 ;  /* 0x000000b618b67220 */ /* 0x000fe40000410000 */
        /* <DEDUP_REMOVED lines=23> */
[----:B------:R-:W-:Y:S01]  /*11d0*/  HADD2.F32 R62, -RZ, R70.H1_H1 ;  /* 0x30000046ff3e7230 */ /* 0x000fe20000004100 */
        /* <DEDUP_REMOVED lines=21> */
[----:B------:R-:W-:Y:S01]  /*1330*/  FFMA.FTZ R80, R63, R62, R80 ;  /* 0x0000003e3f507223 */ /* 0x000fe20000010050 */
[----:B------:R-:W-:Y:S01]  /*1340*/  HADD2.F32 R68, -RZ, R76.H0_H0 ;  /* 0x2000004cff447230 */ /* 0x000fe20000004100 */
[----:B------:R-:W-:Y:S01]  /*1350*/  FADD.FTZ R71, -R223, R194 ;  /* 0x000000c2df477221 */ /* 0x000fe20000010100 */
[----:B------:R-:W-:Y:S01]  /*1360*/  HADD2.F32 R190, -RZ, R79.H1_H1 ;  /* 0x3000004fffbe7230 */ /* 0x000fe20000004100 */
[----:B------:R-:W-:-:S02]  /*1370*/  FADD.FTZ R125, R66, R125 ;  /* 0x0000007d427d7221 */ /* 0x000fc40000010000 */
[C---:B------:R-:W-:Y:S02]  /*1380*/  FMUL.FTZ R69, R164.reuse, R221 ;  /* 0x000000dda4457220 */ /* 0x040fe40000410000 */
[-C--:B------:R-:W-:Y:S02]  /*1390*/  FFMA.FTZ R124, R67, R66.reuse, R124 ;  /* 0x00000042437c7223 */ /* 0x080fe4000001007c */
[----:B------:R-:W-:Y:S02]  /*13a0*/  FMUL.FTZ R81, R164, R81 ;  /* 0x00000051a4517220 */ /* 0x000fe40000410000 */
[----:B------:R-:W-:Y:S02]  /*13b0*/  FMUL.FTZ R66, R23, R66 ;  /* 0x0000004217427220 */ /* 0x000fe40000410000 */
[----:B------:R-:W-:Y:S02]  /*13c0*/  FADD.FTZ R85, R85, R64 ;  /* 0x0000004055557221 */ /* 0x000fe40000010000 */
[----:B------:R-:W-:Y:S01]  /*13d0*/  FFMA.FTZ R194, R65, R64, R80 ;  /* 0x0000004041c27223 */ /* 0x000fe20000010050 */
[----:B------:R-:W-:Y:S01]  /*13e0*/  HADD2.F32 R73, -RZ, R73.H1_H1 ;  /* 0x30000049ff497230 */ /* 0x000fe20000004100 */
[----:B------:R-:W-:Y:S01]  /*13f0*/  FADD.FTZ R123, R68, R123 ;  /* 0x0000007b447b7221 */ /* 0x000fe20000010000 */
[----:B------:R-:W-:Y:S01]  /*1400*/  HADD2.F32 R70, -RZ, R76.H1_H1 ;  /* 0x3000004cff467230 */ /* 0x000fe20000004100 */
[----:B------:R-:W-:-:S02]  /*1410*/  FFMA.FTZ R122, R69, R68, R122 ;  /* 0x00000044457a7223 */ /* 0x000fc4000001007a */
[----:B------:R-:W-:Y:S02]  /*1420*/  FMUL.FTZ R71, R164, R71 ;  /* 0x00000047a4477220 */ /* 0x000fe40000410000 */
[----:B------:R-:W-:Y:S02]  /*1430*/  FADD.FTZ R109, R190, R109 ;  /* 0x0000006dbe6d7221 */ /* 0x000fe40000010000 */
[-C--:B------:R-:W-:Y:S02]  /*1440*/  FFMA.FTZ R108, R81, R190.reuse, R108 ;  /* 0x000000be516c7223 */ /* 0x080fe4000001006c */
[----:B------:R-:W-:Y:S02]  /*1450*/  FMUL.FTZ R80, R15, R190 ;  /* 0x000000be0f507220 */ /* 0x000fe40000410000 */
[----:B------:R-:W-:Y:S02]  /*1460*/  FMUL.FTZ R68, R16, R68 ;  /* 0x0000004410447220 */ /* 0x000fe40000410000 */
[----:B------:R-:W-:-:S02]  /*1470*/  FADD.FTZ R85, R85, R66 ;  /* 0x0000004255557221 */ /* 0x000fc40000010000 */
[----:B------:R-:W-:Y:S01]  /*1480*/  FFMA.FTZ R190, R67, R66, R194 ;  /* 0x0000004243be7223 */ /* 0x000fe200000100c2 */
[----:B------:R-:W-:Y:S01]  /*1490*/  HADD2.F32 R196, -RZ, R74.H0_H0 ;  /* 0x2000004affc47230 */ /* 0x000fe20000004100 */
[----:B------:R-:W-:Y:S02]  /*14a0*/  FADD.FTZ R73, -R223, R73 ;  /* 0x00000049df497221 */ /* 0x000fe40000010100 */
[----:B------:R-:W-:Y:S02]  /*14b0*/  FADD.FTZ R121, R70, R121 ;  /* 0x0000007946797221 */ /* 0x000fe40000010000 */
[-C--:B------:R-:W-:Y:S02]  /*14c0*/  FFMA.FTZ R120, R71, R70.reuse, R120 ;  /* 0x0000004647787223 */ /* 0x080fe40000010078 */
[----:B------:R-:W-:Y:S02]  /*14d0*/  FMUL.FTZ R187, R164, R187 ;  /* 0x000000bba4bb7220 */ /* 0x000fe40000410000 */
[----:B------:R-:W-:-:S02]  /*14e0*/  FMUL.FTZ R70, R17, R70 ;  /* 0x0000004611467220 */ /* 0x000fc40000410000 */
[----:B------:R-:W-:Y:S02]  /*14f0*/  FADD.FTZ R85, R85, R68 ;  /* 0x0000004455557221 */ /* 0x000fe40000010000 */
[----:B------:R-:W-:Y:S01]  /*1500*/  FFMA.FTZ R190, R69, R68, R190 ;  /* 0x0000004445be7223 */ /* 0x000fe200000100be */
[----:B------:R-:W-:Y:S01]  /*1510*/  HADD2.F32 R198, -RZ, R75.H0_H0 ;  /* 0x2000004bffc67230 */ /* 0x000fe20000004100 */
[----:B------:R-:W-:Y:S02]  /*1520*/  FADD.FTZ R75, -R223, R196 ;  /* 0x000000c4df4b7221 */ /* 0x000fe40000010100 */
[----:B------:R-:W-:Y:S02]  /*1530*/  FADD.FTZ R119, R186, R119 ;  /* 0x00000077ba777221 */ /* 0x000fe40000010000 */
[----:B------:R-:W-:Y:S02]  /*1540*/  FFMA.FTZ R118, R187, R186, R118 ;  /* 0x000000babb767223 */ /* 0x000fe40000010076 */
[----:B------:R-:W-:-:S02]  /*1550*/  FMUL.FTZ R73, R164, R73 ;  /* 0x00000049a4497220 */ /* 0x000fc40000410000 */
[----:B------:R-:W-:Y:S02]  /*1560*/  FMUL.FTZ R186, R18, R186 ;  /* 0x000000ba12ba7220 */ /* 0x000fe40000410000 */
[----:B------:R-:W-:Y:S02]  /*1570*/  FADD.FTZ R205, R85, R70 ;  /* 0x0000004655cd7221 */ /* 0x000fe40000010000 */
[----:B------:R-:W-:Y:S01]  /*1580*/  FFMA.FTZ R190, R71, R70, R190 ;  /* 0x0000004647be7223 */ /* 0x000fe200000100be */
[--C-:B------:R-:W-:Y:S01]  /*1590*/  HADD2.F32 R74, -RZ, R78.reuse.H0_H0 ;  /* 0x2000004eff4a7230 */ /* 0x100fe20000004100 */
[----:B------:R-:W-:Y:S02]  /*15a0*/  FADD.FTZ R117, R72, R117 ;  /* 0x0000007548757221 */ /* 0x000fe40000010000 */
[-C--:B------:R-:W-:Y:S02]  /*15b0*/  FFMA.FTZ R116, R73, R72.reuse, R116 ;  /* 0x0000004849747223 */ /* 0x080fe40000010074 */
[----:B------:R-:W-:Y:S01]  /*15c0*/  FMUL.FTZ R75, R164, R75 ;  /* 0x0000004ba44b7220 */ /* 0x000fe20000410000 */
[----:B------:R-:W-:Y:S01]  /*15d0*/  HADD2.F32 R76, -RZ, R78.H1_H1 ;  /* 0x3000004eff4c7230 */ /* 0x000fe20000004100 */
        /* <DEDUP_REMOVED lines=14> */
[----:B------:R-:W-:Y:S02]  /*16c0*/  FFMA.FTZ R112, R77, R76, R112 ;  /* 0x0000004c4d707223 */ /* 0x000fe40000010070 */
[----:B------:R-:W-:-:S02]  /*16d0*/  FMUL.FTZ R79, R164, R79 ;  /* 0x0000004fa44f7220 */ /* 0x000fc40000410000 */
[----:B------:R-:W-:Y:S02]  /*16e0*/  FMUL.FTZ R76, R13, R76 ;  /* 0x0000004c0d4c7220 */ /* 0x000fe40000410000 */
[----:B------:R-:W-:Y:S02]  /*16f0*/  FADD.FTZ R205, R205, R74 ;  /* 0x0000004acdcd7221 */ /* 0x000fe40000010000 */
[----:B------:R-:W-:Y:S01]  /*1700*/  FFMA.FTZ R194, R75, R74, R190 ;  /* 0x0000004a4bc27223 */ /* 0x000fe200000100be */
[--C-:B------:R-:W-:Y:S01]  /*1710*/  HADD2.F32 R204, -RZ, R83.reuse.H0_H0 ;  /* 0x20000053ffcc7230 */ /* 0x100fe20000004100 */
[C---:B------:R-:W-:Y:S01]  /*1720*/  FADD.FTZ R201, -R223.reuse, R201 ;  /* 0x000000c9dfc97221 */ /* 0x040fe20000010100 */
[----:B------:R-:W-:Y:S01]  /*1730*/  HADD2.F32 R206, -RZ, R83.H1_H1 ;  /* 0x30000053ffce7230 */ /* 0x000fe20000004100 */
[----:B------:R-:W-:Y:S02]  /*1740*/  FADD.FTZ R83, -R223, R200 ;  /* 0x000000c8df537221 */ /* 0x000fe40000010100 */
[----:B------:R-:W-:-:S02]  /*1750*/  FADD.FTZ R111, R78, R111 ;  /* 0x0000006f4e6f7221 */ /* 0x000fc40000010000 */
[-C--:B------:R-:W-:Y:S02]  /*1760*/  FFMA.FTZ R110, R79, R78.reuse, R110 ;  /* 0x0000004e4f6e7223 */ /* 0x080fe4000001006e */
[----:B------:R-:W-:Y:S02]  /*1770*/  FMUL.FTZ R78, R14, R78 ;  /* 0x0000004e0e4e7220 */ /* 0x000fe40000410000 */
[----:B------:R-:W-:Y:S02]  /*1780*/  FADD.FTZ R205, R205, R76 ;  /* 0x0000004ccdcd7221 */ /* 0x000fe40000010000 */
[----:B------:R-:W-:Y:S02]  /*1790*/  FFMA.FTZ R194, R77, R76, R194 ;  /* 0x0000004c4dc27223 */ /* 0x000fe400000100c2 */
[C---:B------:R-:W-:Y:S01]  /*17a0*/  FADD.FTZ R191, -R223.reuse, R82 ;  /* 0x00000052dfbf7221 */ /* 0x040fe20000010100 */
[----:B------:R-:W-:Y:S01]  /*17b0*/  HADD2.F32 R82, -RZ, R84.H0_H0 ;  /* 0x20000054ff527230 */ /* 0x000fe20000004100 */
[----:B------:R-:W-:-:S02]  /*17c0*/  FADD.FTZ R203, -R223, R203 ;  /* 0x000000cbdfcb7221 */ /* 0x000fc40000010100 */
[C---:B------:R-:W-:Y:S02]  /*17d0*/  FMUL.FTZ R83, R164.reuse, R83 ;  /* 0x00000053a4537220 */ /* 0x040fe40000410000 */
        /* <DEDUP_REMOVED lines=32> */
[----:B------:R-:W-:Y:S02]  /*19e0*/  FADD.FTZ R181, -R223, R204 ;  /* 0x000000ccdfb57221 */ /* 0x000fe40000010100 */
        /* <DEDUP_REMOVED lines=8> */
[----:B------:R-:W-:-:S02]  /*1a70*/  FADD.FTZ R57, -R223, R206 ;  /* 0x000000cedf397221 */ /* 0x000fc40000010100 */
        /* <DEDUP_REMOVED lines=15> */
.L_x_6912:
        /* <DEDUP_REMOVED lines=18> */
.L_x_6913:
[----:B--2---:R-:W-:Y:S01]  /*1c90*/  FADD.FTZ R204, R204, R199 ;  /* 0x000000c7cccc7221 */ /* 0x004fe20000010000 */
[----:B-----5:R-:W-:Y:S01]  /*1ca0*/  LOP3.LUT P6, RZ, R92, 0xff00, RZ, 0xc0, !PT ;  /* 0x0000ff005cff7812 */ /* 0x020fe200078cc0ff */
[----:B-1----:R-:W-:Y:S01]  /*1cb0*/  FADD.FTZ R56, R56, R203 ;  /* 0x000000cb38387221 */ /* 0x002fe20000010000 */
[----:B------:R-:W-:Y:S01]  /*1cc0*/  LOP3.LUT P3, RZ, R92, 0xff0000, RZ, 0xc0, !PT ;  /* 0x00ff00005cff7812 */ /* 0x000fe2000786c0ff */
[----:B------:R-:W-:Y:S01]  /*1cd0*/  FMUL.FTZ R200, R204, c[0x0][0x1e0] ;  /* 0x00007800ccc87a20 */ /* 0x000fe20000410000 */
[----:B------:R-:W-:Y:S01]  /*1ce0*/  LOP3.LUT P4, RZ, R92, 0xff000000, RZ, 0xc0, !PT ;  /* 0xff0000005cff7812 */ /* 0x000fe2000788c0ff */
[----:B------:R-:W-:Y:S01]  /*1cf0*/  FMUL.FTZ R195, R56, c[0x0][0x1e0] ;  /* 0x0000780038c37a20 */ /* 0x000fe20000410000 */
[----:B------:R-:W-:Y:S01]  /*1d00*/  @P0 HADD2.F32 R56, -RZ, R36.H0_H0 ;  /* 0x20000024ff380230 */ /* 0x000fe20000004100 */
[----:B------:R-:W-:Y:S02]  /*1d10*/  LOP3.LUT P5, RZ, R93, 0xff, RZ, 0xc0, !PT ;  /* 0x000000ff5dff7812 */ /* 0x000fe400078ac0ff */
[----:B------:R-:W-:-:S02]  /*1d20*/  FSEL R200, R200, RZ, !P1 ;  /* 0x000000ffc8c87208 */ /* 0x000fc40004800000 */
[----:B------:R-:W-:-:S03]  /*1d30*/  LOP3.LUT P1, RZ, R93, 0xff00, RZ, 0xc0, !PT ;  /* 0x0000ff005dff7812 */ /* 0x000fc6000782c0ff */
[-CC-:B------:R-:W-:Y:S02]  /*1d40*/  FFMA.FTZ R170, R170, R195.reuse, R200.reuse ;  /* 0x000000c3aaaa7223 */ /* 0x180fe400000100c8 */
[-C--:B------:R-:W-:Y:S02]  /*1d50*/  FFMA.FTZ R174, R174, R195.reuse, R200 ;  /* 0x000000c3aeae7223 */ /* 0x080fe400000100c8 */
[----:B------:R-:W-:Y:S01]  /*1d60*/  FADD.FTZ R57, R169, -R170 ;  /* 0x800000aaa9397221 */ /* 0x000fe20000010000 */
[----:B------:R-:W-:Y:S01]  /*1d70*/  MOV R170, R92 ;  /* 0x0000005c00aa7202 */ /* 0x000fe20000000f00 */
[----:B------:R-:W-:Y:S01]  /*1d80*/  FADD.FTZ R169, R173, -R174 ;  /* 0x800000aeada97221 */ /* 0x000fe20000010000 */
[----:B------:R-:W-:Y:S01]  /*1d90*/  @P0 HADD2.F32 R174, -RZ, R36.H1_H1 ;  /* 0x30000024ffae0230 */ /* 0x000fe20000004100 */
[----:B------:R-:W-:Y:S01]  /*1da0*/  FFMA.FTZ R178, R178, R195, R200 ;  /* 0x000000c3b2b27223 */ /* 0x000fe200000100c8 */
[----:B------:R-:W-:Y:S01]  /*1db0*/  LOP3.LUT P2, RZ, R170, 0xff, RZ, 0xc0, !PT ;  /* 0x000000ffaaff7812 */ /* 0x000fe2000784c0ff */
[----:B------:R-:W-:-:S02]  /*1dc0*/  FMUL.FTZ R169, R164, R169 ;  /* 0x000000a9a4a97220 */ /* 0x000fc40000410000 */
[C---:B------:R-:W-:Y:S02]  /*1dd0*/  FMUL.FTZ R57, R164.reuse, R57 ;  /* 0x00000039a4397220 */ /* 0x040fe40000410000 */
[----:B------:R-:W-:Y:S02]  /*1de0*/  @P0 FADD.FTZ R169, R169, R174 ;  /* 0x000000aea9a90221 */ /* 0x000fe40000010000 */
[----:B------:R-:W-:Y:S01]  /*1df0*/  FADD.FTZ R173, R183, -R178 ;  /* 0x800000b2b7ad7221 */ /* 0x000fe20000010000 */
[----:B------:R-:W-:Y:S01]  /*1e00*/  @P0 HADD2.F32 R178, -RZ, R37.H0_H0 ;  /* 0x20000025ffb20230 */ /* 0x000fe20000004100 */
[----:B------:R-:W-:Y:S02]  /*1e10*/  @P0 FADD.FTZ R57, R57, R56 ;  /* 0x0000003839390221 */ /* 0x000fe40000010000 */
[----:B------:R-:W-:Y:S02]  /*1e20*/  FMUL.FTZ R92, R169, R162 ;  /* 0x000000a2a95c7220 */ /* 0x000fe40000410000 */
[----:B------:R-:W-:-:S02]  /*1e30*/  FMUL.FTZ R173, R164, R173 ;  /* 0x000000ada4ad7220 */ /* 0x000fc40000410000 */
[-C--:B------:R-:W-:Y:S02]  /*1e40*/  FMUL.FTZ R56, R57, R162.reuse ;  /* 0x000000a239387220 */ /* 0x080fe40000410000 */
[----:B------:R-:W-:Y:S02]  /*1e50*/  FMUL.FTZ R92, R92, c[0x0][0x1e8] ;  /* 0x00007a005c5c7a20 */ /* 0x000fe40000410000 */
[----:B------:R-:W-:Y:S02]  /*1e60*/  @P0 FADD.FTZ R173, R173, R178 ;  /* 0x000000b2adad0221 */ /* 0x000fe40000010000 */
[----:B------:R-:W-:Y:S01]  /*1e70*/  FMUL.FTZ R56, R56, c[0x0][0x1e8] ;  /* 0x00007a0038387a20 */ /* 0x000fe20000410000 */
[----:B------:R-:W-:Y:S01]  /*1e80*/  FSEL R183, R92, RZ, P6 ;  /* 0x000000ff5cb77208 */ /* 0x000fe20003000000 */
[----:B------:R-:W-:Y:S01]  /*1e90*/  FMUL.FTZ R170, R173, R162 ;  /* 0x000000a2adaa7220 */ /* 0x000fe20000410000 */
[C---:B------:R-:W-:Y:S01]  /*1ea0*/  LOP3.LUT P6, RZ, R93.reuse, 0xff000000, RZ, 0xc0, !PT ;  /* 0xff0000005dff7812 */ /* 0x040fe200078cc0ff */
[-CC-:B------:R-:W-:Y:S01]  /*1eb0*/  FFMA.FTZ R92, R86, R195.reuse, R200.reuse ;  /* 0x000000c3565c7223 */ /* 0x180fe200000100c8 */
[----:B------:R-:W-:Y:S01]  /*1ec0*/  FSEL R56, R56, RZ, P2 ;  /* 0x000000ff38387208 */ /* 0x000fe20001000000 */
[----:B------:R-:W-:Y:S01]  /*1ed0*/  FMUL.FTZ R170, R170, c[0x0][0x1e8] ;  /* 0x00007a00aaaa7a20 */ /* 0x000fe20000410000 */
[----:B------:R-:W-:Y:S01]  /*1ee0*/  LOP3.LUT P2, RZ, R93, 0xff0000, RZ, 0xc0, !PT ;  /* 0x00ff00005dff7812 */ /* 0x000fe2000784c0ff */
[-CC-:B------:R-:W-:Y:S01]  /*1ef0*/  FFMA.FTZ R166, R166, R195.reuse, R200.reuse ;  /* 0x000000c3a6a67223 */ /* 0x180fe200000100c8 */
[----:B------:R-:W-:Y:S01]  /*1f00*/  MOV R93, R90 ;  /* 0x0000005a005d7202 */ /* 0x000fe20000000f00 */
[-CC-:B------:R-:W-:Y:S01]  /*1f10*/  FFMA.FTZ R168, R168, R195.reuse, R200.reuse ;  /* 0x000000c3a8a87223 */ /* 0x180fe200000100c8 */
[----:B------:R-:W-:Y:S01]  /*1f20*/  FSEL R86, R170, RZ, P3 ;  /* 0x000000ffaa567208 */ /* 0x000fe20001800000 */
[-C--:B------:R-:W-:Y:S01]  /*1f30*/  FFMA.FTZ R176, R176, R195.reuse, R200 ;  /* 0x000000c3b0b07223 */ /* 0x080fe200000100c8 */
[----:B------:R-:W-:Y:S01]  /*1f40*/  LOP3.LUT P3, RZ, R93, 0xff, RZ, 0xc0, !PT ;  /* 0x000000ff5dff7812 */ /* 0x000fe2000786c0ff */
[----:B------:R-:W-:Y:S01]  /*1f50*/  FADD.FTZ R87, R87, -R92 ;  /* 0x8000005c57577221 */ /* 0x000fe20000010000 */
[----:B------:R-:W-:Y:S01]  /*1f60*/  @P0 HADD2.F32 R92, -RZ, R37.H1_H1 ;  /* 0x30000025ff5c0230 */ /* 0x000fe20000004100 */
[-CC-:B------:R-:W-:Y:S01]  /*1f70*/  FFMA.FTZ R172, R172, R195.reuse, R200.reuse ;  /* 0x000000c3acac7223 */ /* 0x180fe200000100c8 */
[----:B------:R-:W-:Y:S01]  /*1f80*/  @P0 HADD2.F32 R170, -RZ, R40.H0_H0 ;  /* 0x20000028ffaa0230 */ /* 0x000fe20000004100 */
[----:B0-----:R-:W-:Y:S01]  /*1f90*/  FFMA.FTZ R199, R177, R195, R200 ;  /* 0x000000c3b1c77223 */ /* 0x001fe200000100c8 */
[----:B------:R-:W-:Y:S01]  /*1fa0*/  F2FP.PACK_AB R56, R183, R56 ;  /* 0x00000038b738723e */ /* 0x000fe200000000ff */
[----:B------:R-:W-:Y:S01]  /*1fb0*/  FADD.FTZ R165, R165, -R166 ;  /* 0x800000a6a5a57221 */ /* 0x000fe20000010000 */
[----:B------:R-:W-:Y:S01]  /*1fc0*/  @P0 HADD2.F32 R166, -RZ, R38.H0_H0 ;  /* 0x20000026ffa60230 */ /* 0x000fe20000004100 */
[----:B------:R-:W-:Y:S01]  /*1fd0*/  FADD.FTZ R177, R167, -R168 ;  /* 0x800000a8a7b17221 */ /* 0x000fe20000010000 */
[----:B------:R-:W-:Y:S01]  /*1fe0*/  @P0 HADD2.F32 R168, -RZ, R39.H1_H1 ;  /* 0x30000027ffa80230 */ /* 0x000fe20000004100 */
[----:B------:R-:W-:-:S02]  /*1ff0*/  FADD.FTZ R175, R175, -R176 ;  /* 0x800000b0afaf7221 */ /* 0x000fc40000010000 */
[C---:B------:R-:W-:Y:S02]  /*2000*/  FMUL.FTZ R167, R164.reuse, R87 ;  /* 0x00000057a4a77220 */ /* 0x040fe40000410000 */
[-CC-:B------:R-:W-:Y:S02]  /*2010*/  FFMA.FTZ R179, R179, R195.reuse, R200.reuse ;  /* 0x000000c3b3b37223 */ /* 0x180fe400000100c8 */
[----:B------:R-:W-:Y:S02]  /*2020*/  FFMA.FTZ R59, R59, R195, R200 ;  /* 0x000000c33b3b7223 */ /* 0x000fe400000100c8 */
[----:B------:R-:W-:Y:S02]  /*2030*/  FADD.FTZ R93, R171, -R172 ;  /* 0x800000acab5d7221 */ /* 0x000fe40000010000 */
[C---:B------:R-:W-:Y:S02]  /*2040*/  FMUL.FTZ R171, R164.reuse, R165 ;  /* 0x000000a5a4ab7220 */ /* 0x040fe40000410000 */
[----:B------:R-:W-:-:S02]  /*2050*/  FMUL.FTZ R175, R164, R175 ;  /* 0x000000afa4af7220 */ /* 0x000fc40000410000 */
[----:B------:R-:W-:Y:S01]  /*2060*/  @P0 FADD.FTZ R167, R167, R92 ;  /* 0x0000005ca7a70221 */ /* 0x000fe20000010000 */
[----:B------:R-:W-:Y:S01]  /*2070*/  @P0 HADD2.F32 R92, -RZ, R38.H1_H1 ;  /* 0x30000026ff5c0230 */ /* 0x000fe20000004100 */
[----:B------:R-:W-:Y:S02]  /*2080*/  FFMA.FTZ R61, R61, R195, R200 ;  /* 0x000000c33d3d7223 */ /* 0x000fe400000100c8 */
[----:B------:R-:W-:Y:S02]  /*2090*/  FADD.FTZ R199, R182, -R199 ;  /* 0x800000c7b6c77221 */ /* 0x000fe40000010000 */
[----:B------:R-:W-:Y:S02]  /*20a0*/  FADD.FTZ R165, R180, -R179 ;  /* 0x800000b3b4a57221 */ /* 0x000fe40000010000 */
[----:B------:R-:W-:Y:S01]  /*20b0*/  FADD.FTZ R59, R58, -R59 ;  /* 0x8000003b3a3b7221 */ /* 0x000fe20000010000 */
[----:B------:R-:W-:Y:S01]  /*20c0*/  @P0 HADD2.F32 R58, -RZ, R41.H1_H1 ;  /* 0x30000029ff3a0230 */ /* 0x000fe20000004100 */
[----:B------:R-:W-:-:S02]  /*20d0*/  FMUL.FTZ R177, R164, R177 ;  /* 0x000000b1a4b17220 */ /* 0x000fc40000410000 */
[-C--:B------:R-:W-:Y:S02]  /*20e0*/  FFMA.FTZ R185, R185, R195.reuse, R200 ;  /* 0x000000c3b9b97223 */ /* 0x080fe400000100c8 */
[----:B------:R-:W-:Y:S01]  /*20f0*/  @P0 FADD.FTZ R171, R171, R166 ;  /* 0x000000a6abab0221 */ /* 0x000fe20000010000 */
[----:B------:R-:W-:Y:S01]  /*2100*/  @P0 HADD2.F32 R166, -RZ, R39.H0_H0 ;  /* 0x20000027ffa60230 */ /* 0x000fe20000004100 */
[----:B------:R-:W-:Y:S01]  /*2110*/  @P0 FADD.FTZ R175, R175, R168 ;  /* 0x000000a8afaf0221 */ /* 0x000fe20000010000 */
[----:B------:R-:W-:Y:S01]  /*2120*/  @P0 HADD2.F32 R168, -RZ, R40.H1_H1 ;  /* 0x30000028ffa80230 */ /* 0x000fe20000004100 */
[--C-:B------:R-:W-:Y:S02]  /*2130*/  FFMA.FTZ R63, R63, R195, R200.reuse ;  /* 0x000000c33f3f7223 */ /* 0x100fe400000100c8 */
[----:B------:R-:W-:Y:S02]  /*2140*/  FMUL.FTZ R179, R164, R93 ;  /* 0x0000005da4b37220 */ /* 0x000fe40000410000 */
[----:B------:R-:W-:Y:S01]  /*2150*/  FADD.FTZ R61, R60, -R61 ;  /* 0x8000003d3c3d7221 */ /* 0x000fe20000010000 */
[----:B------:R-:W-:Y:S01]  /*2160*/  @P0 HADD2.F32 R60, -RZ, R42.H0_H0 ;  /* 0x2000002aff3c0230 */ /* 0x000fe20000004100 */
[----:B------:R-:W-:-:S02]  /*2170*/  FFMA.FTZ R207, R71, R195, R200 ;  /* 0x000000c347cf7223 */ /* 0x000fc400000100c8 */
[C---:B------:R-:W-:Y:S02]  /*2180*/  FMUL.FTZ R87, R164.reuse, R199 ;  /* 0x000000c7a4577220 */ /* 0x040fe40000410000 */
[C---:B------:R-:W-:Y:S02]  /*2190*/  FMUL.FTZ R93, R164.reuse, R165 ;  /* 0x000000a5a45d7220 */ /* 0x040fe40000410000 */
[----:B------:R-:W-:Y:S02]  /*21a0*/  FMUL.FTZ R71, R164, R59 ;  /* 0x0000003ba4477220 */ /* 0x000fe40000410000 */
[----:B------:R-:W-:Y:S02]  /*21b0*/  @P0 FADD.FTZ R177, R177, R92 ;  /* 0x0000005cb1b10221 */ /* 0x000fe40000010000 */
[----:B------:R-:W-:Y:S02]  /*21c0*/  FFMA.FTZ R65, R65, R195, R200 ;  /* 0x000000c341417223 */ /* 0x000fe400000100c8 */
[----:B------:R-:W-:-:S02]  /*21d0*/  FADD.FTZ R185, R184, -R185 ;  /* 0x800000b9b8b97221 */ /* 0x000fc40000010000 */
[----:B------:R-:W-:Y:S01]  /*21e0*/  FADD.FTZ R209, R62, -R63 ;  /* 0x8000003f3ed17221 */ /* 0x000fe20000010000 */
[----:B------:R-:W-:Y:S01]  /*21f0*/  @P0 HADD2.F32 R62, -RZ, R43.H1_H1 ;  /* 0x3000002bff3e0230 */ /* 0x000fe20000004100 */
[----:B------:R-:W-:Y:S02]  /*2200*/  FMUL.FTZ R63, R164, R61 ;  /* 0x0000003da43f7220 */ /* 0x000fe40000410000 */
[----:B------:R-:W-:Y:S02]  /*2210*/  @P0 FADD.FTZ R179, R179, R166 ;  /* 0x000000a6b3b30221 */ /* 0x000fe40000010000 */
[----:B------:R-:W-:Y:S01]  /*2220*/  @P0 FADD.FTZ R87, R87, R170 ;  /* 0x000000aa57570221 */ /* 0x000fe20000010000 */
[----:B------:R-:W-:Y:S01]  /*2230*/  @P0 HADD2.F32 R170, -RZ, R41.H0_H0 ;  /* 0x20000029ffaa0230 */ /* 0x000fe20000004100 */
[----:B------:R-:W-:Y:S02]  /*2240*/  FMUL.FTZ R92, R167, R162 ;  /* 0x000000a2a75c7220 */ /* 0x000fe40000410000 */
[----:B------:R-:W-:-:S02]  /*2250*/  @P0 FADD.FTZ R93, R93, R168 ;  /* 0x000000a85d5d0221 */ /* 0x000fc40000010000 */
[----:B------:R-:W-:Y:S02]  /*2260*/  FFMA.FTZ R187, R187, R195, R200 ;  /* 0x000000c3bbbb7223 */ /* 0x000fe400000100c8 */
[----:B------:R-:W-:Y:S01]  /*2270*/  @P0 FADD.FTZ R71, R71, R58 ;  /* 0x0000003a47470221 */ /* 0x000fe20000010000 */
[----:B------:R-:W-:Y:S01]  /*2280*/  @P0 HADD2.F32 R58, -RZ, R42.H1_H1 ;  /* 0x3000002aff3a0230 */ /* 0x000fe20000004100 */
[-C--:B------:R-:W-:Y:S02]  /*2290*/  FMUL.FTZ R166, R171, R162.reuse ;  /* 0x000000a2aba67220 */ /* 0x080fe40000410000 */
[----:B------:R-:W-:Y:S02]  /*22a0*/  FMUL.FTZ R168, R177, R162 ;  /* 0x000000a2b1a87220 */ /* 0x000fe40000410000 */
[----:B------:R-:W-:Y:S01]  /*22b0*/  FADD.FTZ R65, R64, -R65 ;  /* 0x8000004140417221 */ /* 0x000fe20000010000 */
[----:B------:R-:W-:Y:S01]  /*22c0*/  @P0 HADD2.F32 R64, -RZ, R44.H0_H0 ;  /* 0x2000002cff400230 */ /* 0x000fe20000004100 */
[----:B------:R-:W-:-:S02]  /*22d0*/  FMUL.FTZ R165, R164, R185 ;  /* 0x000000b9a4a57220 */ /* 0x000fc40000410000 */
[----:B------:R-:W-:Y:S02]  /*22e0*/  FFMA.FTZ R67, R67, R195, R200 ;  /* 0x000000c343437223 */ /* 0x000fe400000100c8 */
[----:B------:R-:W-:Y:S02]  /*22f0*/  FMUL.FTZ R209, R164, R209 ;  /* 0x000000d1a4d17220 */ /* 0x000fe40000410000 */
[----:B------:R-:W-:Y:S01]  /*2300*/  @P0 FADD.FTZ R63, R63, R60 ;  /* 0x0000003c3f3f0221 */ /* 0x000fe20000010000 */
[----:B------:R-:W-:Y:S01]  /*2310*/  @P0 HADD2.F32 R60, -RZ, R43.H0_H0 ;  /* 0x2000002bff3c0230 */ /* 0x000fe20000004100 */
[----:B------:R-:W-:Y:S02]  /*2320*/  FMUL.FTZ R92, R92, c[0x0][0x1e8] ;  /* 0x00007a005c5c7a20 */ /* 0x000fe40000410000 */
[----:B------:R-:W-:Y:S02]  /*2330*/  FADD.FTZ R61, R186, -R187 ;  /* 0x800000bbba3d7221 */ /* 0x000fe40000010000 */
[----:B------:R-:W-:Y:S01]  /*2340*/  FMUL.FTZ R166, R166, c[0x0][0x1e8] ;  /* 0x00007a00a6a67a20 */ /* 0x000fe20000410000 */
[----:B------:R-:W-:Y:S01]  /*2350*/  FSEL R199, R92, RZ, P4 ;  /* 0x000000ff5cc77208 */ /* 0x000fe20002000000 */
[----:B------:R-:W-:Y:S01]  /*2360*/  FMUL.FTZ R168, R168, c[0x0][0x1e8] ;  /* 0x00007a00a8a87a20 */ /* 0x000fe20000410000 */
[----:B------:R-:W-:Y:S01]  /*2370*/  LOP3.LUT P4, RZ, R90, 0xff00, RZ, 0xc0, !PT ;  /* 0x0000ff005aff7812 */ /* 0x000fe2000788c0ff */
[----:B------:R-:W-:Y:S01]  /*2380*/  FMUL.FTZ R187, R164, R65 ;  /* 0x00000041a4bb7220 */ /* 0x000fe20000410000 */
[----:B------:R-:W-:Y:S01]  /*2390*/  FSEL R92, R166, RZ, P5 ;  /* 0x000000ffa65c7208 */ /* 0x000fe20002800000 */
[----:B------:R-:W-:Y:S01]  /*23a0*/  @P0 FADD.FTZ R165, R165, R170 ;  /* 0x000000aaa5a50221 */ /* 0x000fe20000010000 */
[----:B------:R-:W-:Y:S01]  /*23b0*/  FSEL R203, R168, RZ, P1 ;  /* 0x000000ffa8cb7208 */ /* 0x000fe20000800000 */
[----:B------:R-:W-:Y:S01]  /*23c0*/  FADD.FTZ R67, R66, -R67 ;  /* 0x8000004342437221 */ /* 0x000fe20000010000 */
[C---:B------:R-:W-:Y:S01]  /*23d0*/  LOP3.LUT P5, RZ, R90.reuse, 0xff0000, RZ, 0xc0, !PT ;  /* 0x00ff00005aff7812 */ /* 0x040fe200078ac0ff */
[----:B------:R-:W-:Y:S01]  /*23e0*/  @P0 FADD.FTZ R209, R209, R58 ;  /* 0x0000003ad1d10221 */ /* 0x000fe20000010000 */
[----:B------:R-:W-:Y:S01]  /*23f0*/  LOP3.LUT P1, RZ, R90, 0xff000000, RZ, 0xc0, !PT ;  /* 0xff0000005aff7812 */ /* 0x000fe2000782c0ff */
[----:B------:R-:W-:-:S02]  /*2400*/  FMUL.FTZ R170, R179, R162 ;  /* 0x000000a2b3aa7220 */ /* 0x000fc40000410000 */
[----:B------:R-:W-:Y:S02]  /*2410*/  FFMA.FTZ R69, R69, R195, R200 ;  /* 0x000000c345457223 */ /* 0x000fe400000100c8 */
[----:B------:R-:W-:Y:S02]  /*2420*/  FADD.FTZ R59, R70, -R207 ;  /* 0x800000cf463b7221 */ /* 0x000fe40000010000 */
[-C--:B------:R-:W-:Y:S02]  /*2430*/  FMUL.FTZ R58, R71, R162.reuse ;  /* 0x000000a2473a7220 */ /* 0x080fe40000410000 */
[----:B------:R-:W-:Y:S01]  /*2440*/  @P0 FADD.FTZ R187, R187, R60 ;  /* 0x0000003cbbbb0221 */ /* 0x000fe20000010000 */
[----:B------:R-:W-:Y:S01]  /*2450*/  @P0 HADD2.F32 R60, -RZ, R44.H1_H1 ;  /* 0x3000002cff3c0230 */ /* 0x000fe20000004100 */
[----:B------:R-:W-:Y:S02]  /*2460*/  FMUL.FTZ R207, R164, R67 ;  /* 0x00000043a4cf7220 */ /* 0x000fe40000410000 */
[----:B------:R-:W-:-:S02]  /*2470*/  FMUL.FTZ R172, R175, R162 ;  /* 0x000000a2afac7220 */ /* 0x000fc40000410000 */
[----:B------:R-:W-:Y:S02]  /*2480*/  FMUL.FTZ R166, R170, c[0x0][0x1e8] ;  /* 0x00007a00aaa67a20 */ /* 0x000fe40000410000 */
[----:B------:R-:W-:Y:S02]  /*2490*/  FADD.FTZ R69, R68, -R69 ;  /* 0x8000004544457221 */ /* 0x000fe40000010000 */
[----:B------:R-:W-:Y:S01]  /*24a0*/  FMUL.FTZ R67, R164, R59 ;  /* 0x0000003ba4437220 */ /* 0x000fe20000410000 */
[----:B------:R-:W-:Y:S01]  /*24b0*/  FSEL R166, R166, RZ, P2 ;  /* 0x000000ffa6a67208 */ /* 0x000fe20001000000 */
[----:B------:R-:W-:Y:S01]  /*24c0*/  FMUL.FTZ R58, R58, c[0x0][0x1e8] ;  /* 0x00007a003a3a7a20 */ /* 0x000fe20000410000 */
[----:B------:R-:W-:Y:S01]  /*24d0*/  LOP3.LUT P2, RZ, R91, 0xff, RZ, 0xc0, !PT ;  /* 0x000000ff5bff7812 */ /* 0x000fe2000784c0ff */
[-C--:B------:R-:W-:Y:S02]  /*24e0*/  FMUL.FTZ R90, R87, R162.reuse ;  /* 0x000000a2575a7220 */ /* 0x080fe40000410000 */
[----:B------:R-:W-:Y:S01]  /*24f0*/  FMUL.FTZ R59, R63, R162 ;  /* 0x000000a23f3b7220 */ /* 0x000fe20000410000 */
[----:B------:R-:W-:Y:S01]  /*2500*/  FSEL R66, R58, RZ, P1 ;  /* 0x000000ff3a427208 */ /* 0x000fe20000800000 */
[----:B------:R-:W-:Y:S01]  /*2510*/  @P0 FADD.FTZ R207, R207, R62 ;  /* 0x0000003ecfcf0221 */ /* 0x000fe20000010000 */
[----:B------:R-:W-:Y:S01]  /*2520*/  @P0 HADD2.F32 R62, -RZ, R45.H0_H0 ;  /* 0x2000002dff3e0230 */ /* 0x000fe20000004100 */
[----:B------:R-:W-:Y:S01]  /*2530*/  FMUL.FTZ R172, R172, c[0x0][0x1e8] ;  /* 0x00007a00acac7a20 */ /* 0x000fe20000410000 */
[----:B------:R-:W-:Y:S01]  /*2540*/  LOP3.LUT P1, RZ, R2, 0xff00, RZ, 0xc0, !PT ;  /* 0x0000ff0002ff7812 */ /* 0x000fe2000782c0ff */
[----:B------:R-:W-:-:S02]  /*2550*/  FMUL.FTZ R65, R164, R69 ;  /* 0x00000045a4417220 */ /* 0x000fc40000410000 */
[----:B------:R-:W-:Y:S01]  /*2560*/  @P0 FADD.FTZ R67, R67, R60 ;  /* 0x0000003c43430221 */ /* 0x000fe20000010000 */
[----:B------:R-:W-:Y:S01]  /*2570*/  FSEL R205, R172, RZ, P6 ;  /* 0x000000ffaccd7208 */ /* 0x000fe20003000000 */
[-C--:B------:R-:W-:Y:S01]  /*2580*/  FMUL.FTZ R168, R93, R162.reuse ;  /* 0x000000a25da87220 */ /* 0x080fe20000410000 */
[----:B------:R-:W-:Y:S01]  /*2590*/  LOP3.LUT P6, RZ, R91, 0xff00, RZ, 0xc0, !PT ;  /* 0x0000ff005bff7812 */ /* 0x000fe200078cc0ff */
[----:B------:R-:W-:Y:S02]  /*25a0*/  FMUL.FTZ R90, R90, c[0x0][0x1e8] ;  /* 0x00007a005a5a7a20 */ /* 0x000fe40000410000 */
[----:B------:R-:W-:Y:S02]  /*25b0*/  FMUL.FTZ R69, R164, R61 ;  /* 0x0000003da4457220 */ /* 0x000fe40000410000 */
[-C--:B------:R-:W-:Y:S01]  /*25c0*/  FMUL.FTZ R60, R209, R162.reuse ;  /* 0x000000a2d13c7220 */ /* 0x080fe20000410000 */
[----:B------:R-:W-:Y:S01]  /*25d0*/  FSEL R90, R90, RZ, P3 ;  /* 0x000000ff5a5a7208 */ /* 0x000fe20001800000 */
[----:B------:R-:W-:Y:S01]  /*25e0*/  FMUL.FTZ R59, R59, c[0x0][0x1e8] ;  /* 0x00007a003b3b7a20 */ /* 0x000fe20000410000 */
[----:B------:R-:W-:Y:S01]  /*25f0*/  LOP3.LUT P3, RZ, R91, 0xff0000, RZ, 0xc0, !PT ;  /* 0x00ff00005bff7812 */ /* 0x000fe2000786c0ff */
[----:B------:R-:W-:-:S02]  /*2600*/  FMUL.FTZ R58, R187, R162 ;  /* 0x000000a2bb3a7220 */ /* 0x000fc40000410000 */
[----:B------:R-:W-:Y:S02]  /*2610*/  FMUL.FTZ R168, R168, c[0x0][0x1e8] ;  /* 0x00007a00a8a87a20 */ /* 0x000fe40000410000 */
[----:B------:R-:W-:Y:S01]  /*2620*/  @P0 FADD.FTZ R69, R69, R62 ;  /* 0x0000003e45450221 */ /* 0x000fe20000010000 */
[----:B------:R-:W-:Y:S01]  /*2630*/  FSEL R62, R59, RZ, P2 ;  /* 0x000000ff3b3e7208 */ /* 0x000fe20001000000 */
[----:B------:R-:W-:Y:S01]  /*2640*/  FMUL.FTZ R60, R60, c[0x0][0x1e8] ;  /* 0x00007a003c3c7a20 */ /* 0x000fe20000410000 */
[----:B------:R-:W-:Y:S01]  /*2650*/  FSEL R185, R168, RZ, P4 ;  /* 0x000000ffa8b97208 */ /* 0x000fe20002000000 */
[----:B------:R-:W-:Y:S01]  /*2660*/  FMUL.FTZ R58, R58, c[0x0][0x1e8] ;  /* 0x00007a003a3a7a20 */ /* 0x000fe20000410000 */
[----:B------:R-:W-:Y:S01]  /*2670*/  MOV R168, R2 ;  /* 0x0000000200a87202 */ /* 0x000fe20000000f00 */
[-C--:B------:R-:W-:Y:S01]  /*2680*/  FMUL.FTZ R170, R165, R162.reuse ;  /* 0x000000a2a5aa7220 */ /* 0x080fe20000410000 */
[----:B------:R-:W-:Y:S01]  /*2690*/  FSEL R213, R60, RZ, P6 ;  /* 0x000000ff3cd57208 */ /* 0x000fe20003000000 */
[-C--:B------:R-:W-:Y:S01]  /*26a0*/  FMUL.FTZ R59, R207, R162.reuse ;  /* 0x000000a2cf3b7220 */ /* 0x080fe20000410000 */
[C---:B------:R-:W-:Y:S01]  /*26b0*/  LOP3.LUT P2, RZ, R2.reuse, 0xff0000, RZ, 0xc0, !PT ;  /* 0x00ff000002ff7812 */ /* 0x040fe2000784c0ff */
[----:B------:R-:W-:Y:S01]  /*26c0*/  @P0 FADD.FTZ R65, R65, R64 ;  /* 0x0000004041410221 */ /* 0x000fe20000010000 */
        /* <DEDUP_REMOVED lines=13> */
[-CC-:B------:R-:W-:Y:S01]  /*27a0*/  FFMA.FTZ R73, R73, R195.reuse, R200.reuse ;  /* 0x000000c349497223 */ /* 0x180fe200000100c8 */
[----:B------:R-:W-:Y:S01]  /*27b0*/  FSEL R64, R2, RZ, P5 ;  /* 0x000000ff02407208 */ /* 0x000fe20002800000 */
[----:B------:R-:W-:Y:S01]  /*27c0*/  FMUL.FTZ R59, R69, R162 ;  /* 0x000000a2453b7220 */ /* 0x000fe20000410000 */
[----:B------:R-:W-:Y:S01]  /*27d0*/  FSEL R211, R58, RZ, P1 ;  /* 0x000000ff3ad37208 */ /* 0x000fe20000800000 */
[----:B------:R-:W-:Y:S01]  /*27e0*/  IMAD R60, R158, c[0x0][0x168], RZ ;  /* 0x00005a009e3c7a24 */ /* 0x000fe200078e02ff */
[----:B------:R-:W-:Y:S01]  /*27f0*/  LOP3.LUT P4, RZ, R3, 0xff00, RZ, 0xc0, !PT ;  /* 0x0000ff0003ff7812 */ /* 0x000fe2000788c0ff */
[-CC-:B------:R-:W-:Y:S01]  /*2800*/  FFMA.FTZ R197, R197, R195.reuse, R200.reuse ;  /* 0x000000c3c5c57223 */ /* 0x180fe200000100c8 */
[C---:B------:R-:W-:Y:S01]  /*2810*/  LOP3.LUT P5, RZ, R3.reuse, 0xff0000, RZ, 0xc0, !PT ;  /* 0x00ff000003ff7812 */ /* 0x040fe200078ac0ff */
[----:B------:R-:W-:Y:S01]  /*2820*/  FADD.FTZ R73, R72, -R73 ;  /* 0x8000004948497221 */ /* 0x000fe20000010000 */
[----:B------:R-:W-:Y:S01]  /*2830*/  LOP3.LUT P1, RZ, R3, 0xff000000, RZ, 0xc0, !PT ;  /* 0xff00000003ff7812 */ /* 0x000fe2000782c0ff */
[----:B------:R-:W-:Y:S01]  /*2840*/  FMUL.FTZ R59, R59, c[0x0][0x1e8] ;  /* 0x00007a003b3b7a20 */ /* 0x000fe20000410000 */
[----:B------:R-:W-:Y:S01]  /*2850*/  MOV R2, R88 ;  /* 0x0000005800027202 */ /* 0x000fe20000000f00 */
[-CC-:B------:R-:W-:Y:S01]  /*2860*/  FFMA.FTZ R75, R75, R195.reuse, R200.reuse ;  /* 0x000000c34b4b7223 */ /* 0x180fe200000100c8 */
[----:B------:R-:W-:Y:S01]  /*2870*/  @P0 HADD2.F32 R58, -RZ, R45.H1_H1 ;  /* 0x3000002dff3a0230 */ /* 0x000fe20000004100 */
[-C--:B------:R-:W-:Y:S01]  /*2880*/  FFMA.FTZ R77, R77, R195.reuse, R200 ;  /* 0x000000c34d4d7223 */ /* 0x080fe200000100c8 */
[----:B------:R-:W-:Y:S01]  /*2890*/  SHF.R.S32.HI R61, RZ, 0x1f, R60 ;  /* 0x0000001fff3d7819 */ /* 0x000fe2000001143c */
[-CC-:B------:R-:W-:Y:S01]  /*28a0*/  FFMA.FTZ R79, R79, R195.reuse, R200.reuse ;  /* 0x000000c34f4f7223 */ /* 0x180fe200000100c8 */
[----:B------:R-:W-:Y:S01]  /*28b0*/  FSEL R68, R59, RZ, P2 ;  /* 0x000000ff3b447208 */ /* 0x000fe20001000000 */
[--C-:B------:R-:W-:Y:S01]  /*28c0*/  FFMA.FTZ R81, R81, R195, R200.reuse ;  /* 0x000000c351517223 */ /* 0x100fe200000100c8 */
[----:B------:R-:W-:Y:S01]  /*28d0*/  LOP3.LUT P2, RZ, R2, 0xff, RZ, 0xc0, !PT ;  /* 0x000000ff02ff7812 */ /* 0x000fe2000784c0ff */
[----:B------:R-:W-:Y:S01]  /*28e0*/  FADD.FTZ R3, R192, -R197 ;  /* 0x800000c5c0037221 */ /* 0x000fe20000010000 */
[----:B------:R-:W-:Y:S01]  /*28f0*/  LEA.HI R2, R61, R60, RZ, 0x3 ;  /* 0x0000003c3d027211 */ /* 0x000fe200078f18ff */
[----:B------:R-:W-:Y:S01]  /*2900*/  FMUL.FTZ R197, R164, R73 ;  /* 0x00000049a4c57220 */ /* 0x000fe20000410000 */
[--C-:B------:R-:W-:Y:S01]  /*2910*/  @P0 HADD2.F32 R60, -RZ, R46.reuse.H0_H0 ;  /* 0x2000002eff3c0230 */ /* 0x100fe20000004100 */
[-CC-:B------:R-:W-:Y:S01]  /*2920*/  FFMA.FTZ R193, R193, R195.reuse, R200.reuse ;  /* 0x000000c3c1c17223 */ /* 0x180fe200000100c8 */
[----:B------:R-:W-:Y:S01]  /*2930*/  @P0 HADD2.F32 R72, -RZ, R46.H1_H1 ;  /* 0x3000002eff480230 */ /* 0x000fe20000004100 */
[-CC-:B------:R-:W-:Y:S01]  /*2940*/  FFMA.FTZ R191, R191, R195.reuse, R200.reuse ;  /* 0x000000c3bfbf7223 */ /* 0x180fe200000100c8 */
[----:B------:R-:W-:Y:S01]  /*2950*/  F2FP.PACK_AB R62, R213, R62 ;  /* 0x0000003ed53e723e */ /* 0x000fe200000000ff */
[----:B------:R-:W-:-:S02]  /*2960*/  FFMA.FTZ R198, R198, R195, R200 ;  /* 0x000000c3c6c67223 */ /* 0x000fc400000100c8 */
[----:B------:R-:W-:Y:S01]  /*2970*/  FADD.FTZ R75, R74, -R75 ;  /* 0x8000004b4a4b7221 */ /* 0x000fe20000010000 */
[----:B------:R-:W-:Y:S01]  /*2980*/  @P0 HADD2.F32 R74, -RZ, R47.H0_H0 ;  /* 0x2000002fff4a0230 */ /* 0x000fe20000004100 */
[----:B------:R-:W-:Y:S02]  /*2990*/  FADD.FTZ R77, R76, -R77 ;  /* 0x8000004d4c4d7221 */ /* 0x000fe40000010000 */
[----:B------:R-:W-:Y:S02]  /*29a0*/  FADD.FTZ R79, R78, -R79 ;  /* 0x8000004f4e4f7221 */ /* 0x000fe40000010000 */
[----:B------:R-:W-:Y:S02]  /*29b0*/  FADD.FTZ R81, R80, -R81 ;  /* 0x8000005150517221 */ /* 0x000fe40000010000 */
[-CC-:B------:R-:W-:Y:S02]  /*29c0*/  FFMA.FTZ R83, R83, R195.reuse, R200.reuse ;  /* 0x000000c353537223 */ /* 0x180fe400000100c8 */
[----:B------:R-:W-:-:S02]  /*29d0*/  FFMA.FTZ R85, R85, R195, R200 ;  /* 0x000000c355557223 */ /* 0x000fc400000100c8 */
[-C--:B------:R-:W-:Y:S02]  /*29e0*/  FFMA.FTZ R201, R201, R195.reuse, R200 ;  /* 0x000000c3c9c97223 */ /* 0x080fe400000100c8 */
[----:B------:R-:W-:Y:S01]  /*29f0*/  @P0 FADD.FTZ R197, R197, R58 ;  /* 0x0000003ac5c50221 */ /* 0x000fe20000010000 */
[----:B------:R-:W-:Y:S01]  /*2a00*/  @P0 HADD2.F32 R58, -RZ, R47.H1_H1 ;  /* 0x3000002fff3a0230 */ /* 0x000fe20000004100 */
[----:B------:R-:W-:Y:S02]  /*2a10*/  FFMA.FTZ R181, R181, R195, R200 ;  /* 0x000000c3b5b57223 */ /* 0x000fe400000100c8 */
[----:B------:R-:W-:Y:S02]  /*2a20*/  FADD.FTZ R59, R194, -R193 ;  /* 0x800000c1c23b7221 */ /* 0x000fe40000010000 */
[----:B------:R-:W-:Y:S02]  /*2a30*/  FADD.FTZ R61, R188, -R191 ;  /* 0x800000bfbc3d7221 */ /* 0x000fe40000010000 */
[----:B------:R-:W-:-:S02]  /*2a40*/  FADD.FTZ R219, R189, -R198 ;  /* 0x800000c6bddb7221 */ /* 0x000fc40000010000 */
[C---:B------:R-:W-:Y:S02]  /*2a50*/  FMUL.FTZ R189, R164.reuse, R75 ;  /* 0x0000004ba4bd7220 */ /* 0x040fe40000410000 */
[C---:B------:R-:W-:Y:S02]  /*2a60*/  FMUL.FTZ R195, R164.reuse, R77 ;  /* 0x0000004da4c37220 */ /* 0x040fe40000410000 */
[C---:B------:R-:W-:Y:S02]  /*2a70*/  FMUL.FTZ R191, R164.reuse, R79 ;  /* 0x0000004fa4bf7220 */ /* 0x040fe40000410000 */
[----:B------:R-:W-:Y:S02]  /*2a80*/  FMUL.FTZ R193, R164, R81 ;  /* 0x00000051a4c17220 */ /* 0x000fe40000410000 */
[----:B------:R-:W-:Y:S01]  /*2a90*/  FADD.FTZ R83, R82, -R83 ;  /* 0x8000005352537221 */ /* 0x000fe20000010000 */
[----:B------:R-:W-:Y:S01]  /*2aa0*/  HFMA2.MMA R82, -RZ, RZ, 0, 9.5367431640625e-07 ;  /* 0x00000010ff527435 */ /* 0x000fe200000001ff */
[----:B------:R-:W-:-:S02]  /*2ab0*/  FADD.FTZ R85, R84, -R85 ;  /* 0x8000005554557221 */ /* 0x000fc40000010000 */
        /* <DEDUP_REMOVED lines=10> */
[----:B------:R-:W-:-:S02]  /*2b60*/  FMUL.FTZ R181, R164, R83 ;  /* 0x00000053a4b57220 */ /* 0x000fc40000410000 */
[C---:B------:R-:W-:Y:S02]  /*2b70*/  FMUL.FTZ R81, R164.reuse, R85 ;  /* 0x00000055a4517220 */ /* 0x040fe40000410000 */
[C---:B------:R-:W-:Y:S02]  /*2b80*/  FMUL.FTZ R85, R164.reuse, R201 ;  /* 0x000000c9a4557220 */ /* 0x040fe40000410000 */
[C---:B------:R-:W-:Y:S02]  /*2b90*/  FMUL.FTZ R83, R164.reuse, R219 ;  /* 0x000000dba4537220 */ /* 0x040fe40000410000 */
        /* <DEDUP_REMOVED lines=8> */
[----:B------:R-:W-:-:S02]  /*2c20*/  FMUL.FTZ R77, R164, R3 ;  /* 0x00000003a44d7220 */ /* 0x000fc40000410000 */
[C---:B------:R-:W-:Y:S02]  /*2c30*/  FMUL.FTZ R73, R164.reuse, R59 ;  /* 0x0000003ba4497220 */ /* 0x040fe40000410000 */
[----:B------:R-:W-:Y:S01]  /*2c40*/  FMUL.FTZ R75, R164, R61 ;  /* 0x0000003da44b7220 */ /* 0x000fe20000410000 */
[----:B------:R-:W-:Y:S01]  /*2c50*/  LOP3.LUT R61, R140, 0x1f, RZ, 0xc0, !PT ;  /* 0x0000001f8c3d7812 */ /* 0x000fe200078ec0ff */
[----:B------:R-:W-:Y:S02]  /*2c60*/  FMUL.FTZ R79, R164, R217 ;  /* 0x000000d9a44f7220 */ /* 0x000fe40000410000 */
[----:B------:R-:W-:Y:S01]  /*2c70*/  FMUL.FTZ R3, R197, R162 ;  /* 0x000000a2c5037220 */ /* 0x000fe20000410000 */
[----:B------:R-:W-:Y:S01]  /*2c80*/  LEA.HI.SX32 R76, R2, R61, 0x1d ;  /* 0x0000003d024c7211 */ /* 0x000fe200078feaff */
[----:B------:R-:W-:Y:S02]  /*2c90*/  @P0 FADD.FTZ R77, R77, R74 ;  /* 0x0000004a4d4d0221 */ /* 0x000fe40000010000 */
[----:B------:R-:W-:-:S02]  /*2ca0*/  @P0 FADD.FTZ R73, R73, R58 ;  /* 0x0000003a49490221 */ /* 0x000fc40000010000 */
[----:B------:R-:W-:Y:S02]  /*2cb0*/  FMUL.FTZ R3, R3, c[0x0][0x1e8] ;  /* 0x00007a0003037a20 */ /* 0x000fe40000410000 */
[----:B------:R-:W-:Y:S02]  /*2cc0*/  @P0 FADD.FTZ R75, R75, R60 ;  /* 0x0000003c4b4b0221 */ /* 0x000fe40000010000 */
[----:B------:R-:W-:Y:S01]  /*2cd0*/  @P0 FADD.FTZ R79, R79, R72 ;  /* 0x000000484f4f0221 */ /* 0x000fe20000010000 */
[----:B------:R-:W-:Y:S01]  /*2ce0*/  ISETP.NE.U32.AND P0, PT, RZ, c[0x0][0x258], PT ;  /* 0x00009600ff007a0c */ /* 0x000fe20003f05070 */
[-C--:B------:R-:W-:Y:S01]  /*2cf0*/  FMUL.FTZ R59, R195, R162.reuse ;  /* 0x000000a2c33b7220 */ /* 0x080fe20000410000 */
[----:B------:R-:W-:Y:S01]  /*2d00*/  FSEL R201, R3, RZ, P6 ;  /* 0x000000ff03c97208 */ /* 0x000fe20003000000 */
[----:B------:R-:W-:Y:S01]  /*2d10*/  FMUL.FTZ R3, R191, R162 ;  /* 0x000000a2bf037220 */ /* 0x000fe20000410000 */
[----:B------:R-:W-:Y:S01]  /*2d20*/  ISETP.NE.AND.EX P0, PT, RZ, c[0x0][0x25c], PT, P0 ;  /* 0x00009700ff007a0c */ /* 0x000fe20003f05300 */
[----:B------:R-:W-:Y:S01]  /*2d30*/  FMUL.FTZ R59, R59, c[0x0][0x1e8] ;  /* 0x00007a003b3b7a20 */ /* 0x000fe20000410000 */
[----:B------:R-:W-:Y:S01]  /*2d40*/  LOP3.LUT P6, RZ, R89, 0xff, RZ, 0xc0, !PT ;  /* 0x000000ff59ff7812 */ /* 0x000fe200078cc0ff */
[----:B------:R-:W-:-:S02]  /*2d50*/  FMUL.FTZ R3, R3, c[0x0][0x1e8] ;  /* 0x00007a0003037a20 */ /* 0x000fc40000410000 */
        /* <DEDUP_REMOVED lines=9> */
[----:B------:R-:W-:Y:S01]  /*2df0*/  @P0 F2FP.PACK_AB R57, RZ, R57 ;  /* 0x00000039ff39023e */ /* 0x000fe200000000ff */
[----:B------:R-:W-:Y:S01]  /*2e00*/  FMUL.FTZ R59, R59, c[0x0][0x1e8] ;  /* 0x00007a003b3b7a20 */ /* 0x000fe20000410000 */
[----:B------:R-:W-:Y:S01]  /*2e10*/  @P0 F2FP.PACK_AB R173, RZ, R173 ;  /* 0x000000adffad023e */ /* 0x000fe200000000ff */
[----:B------:R-:W-:Y:S01]  /*2e20*/  IMAD.WIDE.U32 R60, R160, R82, c[0x0][0x248] ;  /* 0x00009200a03c7625 */ /* 0x000fe200078e0052 */
[----:B------:R-:W-:-:S02]  /*2e30*/  @P0 F2FP.PACK_AB R171, RZ, R171 ;  /* 0x000000abffab023e */ /* 0x000fc400000000ff */
[----:B------:R-:W-:Y:S02]  /*2e40*/  @P0 F2FP.PACK_AB R179, RZ, R179 ;  /* 0x000000b3ffb3023e */ /* 0x000fe400000000ff */
[----:B------:R-:W-:Y:S02]  /*2e50*/  @P0 F2FP.PACK_AB R169, RZ, R169 ;  /* 0x000000a9ffa9023e */ /* 0x000fe400000000ff */
[----:B------:R-:W-:Y:S02]  /*2e60*/  @P0 F2FP.PACK_AB R167, RZ, R167 ;  /* 0x000000a7ffa7023e */ /* 0x000fe400000000ff */
[----:B------:R-:W-:Y:S02]  /*2e70*/  @P0 F2FP.PACK_AB R177, RZ, R177 ;  /* 0x000000b1ffb1023e */ /* 0x000fe400000000ff */
[----:B------:R-:W-:Y:S02]  /*2e80*/  @P0 F2FP.PACK_AB R175, RZ, R175 ;  /* 0x000000afffaf023e */ /* 0x000fe400000000ff */
[----:B------:R-:W-:-:S02]  /*2e90*/  @P0 PRMT R52, R57, 0x7610, R52 ;  /* 0x0000761039340816 */ /* 0x000fc40000000034 */
[----:B------:R-:W-:Y:S02]  /*2ea0*/  @P0 PRMT R53, R173, 0x7610, R53 ;  /* 0x00007610ad350816 */ /* 0x000fe40000000035 */
[----:B------:R-:W-:Y:S02]  /*2eb0*/  @P0 PRMT R54, R171, 0x7610, R54 ;  /* 0x00007610ab360816 */ /* 0x000fe40000000036 */
[----:B------:R-:W-:Y:S02]  /*2ec0*/  @P0 PRMT R55, R179, 0x7610, R55 ;  /* 0x00007610b3370816 */ /* 0x000fe40000000037 */
[----:B------:R-:W-:Y:S01]  /*2ed0*/  FSEL R74, R3, RZ, P4 ;  /* 0x000000ff034a7208 */ /* 0x000fe20002000000 */
[----:B------:R-:W-:Y:S01]  /*2ee0*/  @P0 IMAD.WIDE.U32 R2, R160, R82, c[0x0][0x258] ;  /* 0x00009600a0020625 */ /* 0x000fe200078e0052 */
[----:B------:R-:W-:Y:S02]  /*2ef0*/  @P0 PRMT R52, R52, 0x5410, R169 ;  /* 0x0000541034340816 */ /* 0x000fe400000000a9 */
[----:B------:R-:W-:-:S02]  /*2f00*/  @P0 PRMT R53, R53, 0x5410, R167 ;  /* 0x0000541035350816 */ /* 0x000fc400000000a7 */
[----:B------:R-:W-:Y:S02]  /*2f10*/  @P0 PRMT R54, R54, 0x5410, R177 ;  /* 0x0000541036360816 */ /* 0x000fe400000000b1 */
[----:B------:R-:W-:Y:S02]  /*2f20*/  @P0 PRMT R55, R55, 0x5410, R175 ;  /* 0x0000541037370816 */ /* 0x000fe400000000af */
[----:B------:R-:W-:Y:S01]  /*2f30*/  FSEL R78, R58, RZ, P3 ;  /* 0x000000ff3a4e7208 */ /* 0x000fe20001800000 */
[----:B------:R-:W-:Y:S01]  /*2f40*/  FMUL.FTZ R58, R193, R162 ;  /* 0x000000a2c13a7220 */ /* 0x000fe20000410000 */
[----:B------:R-:W-:Y:S01]  /*2f50*/  @P0 F2FP.PACK_AB R87, RZ, R87 ;  /* 0x00000057ff57023e */ /* 0x000fe200000000ff */
[----:B------:R0:W-:Y:S01]  /*2f60*/  @P0 STG.E.128 [R2.64], R52 ;  /* 0x0000003402000986 */ /* 0x0001e2000c101d04 */
[----:B------:R-:W-:Y:S01]  /*2f70*/  @P0 F2FP.PACK_AB R165, RZ, R165 ;  /* 0x000000a5ffa5023e */ /* 0x000fe200000000ff */
[----:B------:R-:W-:Y:S01]  /*2f80*/  FMUL.FTZ R58, R58, c[0x0][0x1e8] ;  /* 0x00007a003a3a7a20 */ /* 0x000fe20000410000 */
[----:B------:R-:W-:-:S02]  /*2f90*/  @P0 F2FP.PACK_AB R187, RZ, R187 ;  /* 0x000000bbffbb023e */ /* 0x000fc400000000ff */
[----:B------:R-:W-:Y:S02]  /*2fa0*/  @P0 F2FP.PACK_AB R93, RZ, R93 ;  /* 0x0000005dff5d023e */ /* 0x000fe400000000ff */
[----:B------:R-:W-:Y:S02]  /*2fb0*/  @P0 F2FP.PACK_AB R71, RZ, R71 ;  /* 0x00000047ff47023e */ /* 0x000fe400000000ff */
[----:B------:R-:W-:Y:S02]  /*2fc0*/  @P0 F2FP.PACK_AB R209, RZ, R209 ;  /* 0x000000d1ffd1023e */ /* 0x000fe400000000ff */
[----:B------:R-:W-:Y:S02]  /*2fd0*/  @P0 F2FP.PACK_AB R207, RZ, R207 ;  /* 0x000000cfffcf023e */ /* 0x000fe400000000ff */
[----:B------:R-:W-:Y:S02]  /*2fe0*/  FSEL R219, R58, RZ, P1 ;  /* 0x000000ff3adb7208 */ /* 0x000fe40000800000 */
[----:B------:R-:W-:-:S02]  /*2ff0*/  FSEL R72, R59, RZ, P2 ;  /* 0x000000ff3b487208 */ /* 0x000fc40001000000 */
[----:B------:R-:W-:Y:S02]  /*3000*/  F2FP.PACK_AB R59, R205, R166 ;  /* 0x000000a6cd3b723e */ /* 0x000fe400000000ff */
[----:B0-----:R-:W-:Y:S02]  /*3010*/  @P0 F2FP.PACK_AB R3, RZ, R63 ;  /* 0x0000003fff03023e */ /* 0x001fe400000000ff */
[----:B------:R-:W-:Y:S02]  /*3020*/  @P0 PRMT R52, R87, 0x7610, R52 ;  /* 0x0000761057340816 */ /* 0x000fe40000000034 */
[----:B------:R-:W-:Y:S02]  /*3030*/  @P0 PRMT R53, R165, 0x7610, R53 ;  /* 0x00007610a5350816 */ /* 0x000fe40000000035 */
[----:B------:R-:W-:Y:S01]  /*3040*/  @P0 PRMT R54, R3, 0x7610, R54 ;  /* 0x0000761003360816 */ /* 0x000fe20000000036 */
[----:B------:R-:W-:Y:S01]  /*3050*/  @P0 IMAD.WIDE.U32 R2, R163, R82, c[0x0][0x258] ;  /* 0x00009600a3020625 */ /* 0x000fe200078e0052 */
[----:B------:R-:W-:-:S02]  /*3060*/  @P0 PRMT R55, R187, 0x7610, R55 ;  /* 0x00007610bb370816 */ /* 0x000fc40000000037 */
[----:B------:R-:W-:Y:S02]  /*3070*/  F2FP.PACK_AB R58, R203, R92 ;  /* 0x0000005ccb3a723e */ /* 0x000fe400000000ff */
[----:B------:R-:W-:Y:S02]  /*3080*/  F2FP.PACK_AB R57, R199, R86 ;  /* 0x00000056c739723e */ /* 0x000fe400000000ff */
[----:B------:R-:W-:Y:S02]  /*3090*/  @P0 PRMT R52, R52, 0x5410, R93 ;  /* 0x0000541034340816 */ /* 0x000fe4000000005d */
[----:B------:R-:W-:Y:S01]  /*30a0*/  @P0 PRMT R53, R53, 0x5410, R71 ;  /* 0x0000541035350816 */ /* 0x000fe20000000047 */
[----:B------:R0:W-:Y:S01]  /*30b0*/  STG.E.128 [R60.64], R56 ;  /* 0x000000383c007986 */ /* 0x0001e2000c101d04 */
[----:B------:R-:W-:Y:S02]  /*30c0*/  @P0 PRMT R54, R54, 0x5410, R209 ;  /* 0x0000541036360816 */ /* 0x000fe400000000d1 */
[----:B------:R-:W-:-:S02]  /*30d0*/  @P0 PRMT R55, R55, 0x5410, R207 ;  /* 0x0000541037370816 */ /* 0x000fc400000000cf */
[----:B------:R-:W-:Y:S02]  /*30e0*/  @P0 F2FP.PACK_AB R65, RZ, R65 ;  /* 0x00000041ff41023e */ /* 0x000fe400000000ff */
[----:B------:R-:W-:Y:S01]  /*30f0*/  @P0 F2FP.PACK_AB R69, RZ, R69 ;  /* 0x00000045ff45023e */ /* 0x000fe200000000ff */
[----:B------:R1:W-:Y:S01]  /*3100*/  @P0 STG.E.128 [R2.64], R52 ;  /* 0x0000003402000986 */ /* 0x0003e2000c101d04 */
[----:B------:R-:W-:Y:S02]  /*3110*/  @P0 F2FP.PACK_AB R189, RZ, R189 ;  /* 0x000000bdffbd023e */ /* 0x000fe400000000ff */
[----:B------:R-:W-:Y:S02]  /*3120*/  @P0 F2FP.PACK_AB R191, RZ, R191 ;  /* 0x000000bfffbf023e */ /* 0x000fe400000000ff */
[----:B------:R-:W-:Y:S02]  /*3130*/  F2FP.PACK_AB R63, R215, R70 ;  /* 0x00000046d73f723e */ /* 0x000fe400000000ff */
[----:B------:R-:W-:-:S02]  /*3140*/  @P0 F2FP.PACK_AB R67, RZ, R67 ;  /* 0x00000043ff43023e */ /* 0x000fc400000000ff */
[----:B------:R-:W-:Y:S01]  /*3150*/  @P0 F2FP.PACK_AB R197, RZ, R197 ;  /* 0x000000c5ffc5023e */ /* 0x000fe200000000ff */
[----:B0-----:R-:W-:Y:S01]  /*3160*/  IMAD.WIDE.U32 R56, R163, R82, c[0x0][0x248] ;  /* 0x00009200a3387625 */ /* 0x001fe200078e0052 */
[----:B------:R-:W-:Y:S02]  /*3170*/  F2FP.PACK_AB R61, R66, R91 ;  /* 0x0000005b423d723e */ /* 0x000fe400000000ff */
[----:B------:R-:W-:Y:S02]  /*3180*/  F2FP.PACK_AB R60, R185, R90 ;  /* 0x0000005ab93c723e */ /* 0x000fe400000000ff */
[----:B------:R-:W-:Y:S02]  /*3190*/  @P0 F2FP.PACK_AB R195, RZ, R195 ;  /* 0x000000c3ffc3023e */ /* 0x000fe400000000ff */
[----:B------:R-:W-:Y:S01]  /*31a0*/  @P0 F2FP.PACK_AB R193, RZ, R193 ;  /* 0x000000c1ffc1023e */ /* 0x000fe200000000ff */
[----:B------:R0:W-:Y:S01]  /*31b0*/  STG.E.128 [R56.64], R60 ;  /* 0x0000003c38007986 */ /* 0x0001e2000c101d04 */
[----:B-1----:R-:W-:Y:S01]  /*31c0*/  @P0 PRMT R52, R65, 0x7610, R52 ;  /* 0x0000761041340816 */ /* 0x002fe20000000034 */
[----:B------:R-:W-:Y:S01]  /*31d0*/  @P0 IMAD.WIDE.U32 R2, R161, R82, c[0x0][0x258] ;  /* 0x00009600a1020625 */ /* 0x000fe200078e0052 */
[----:B------:R-:W-:-:S02]  /*31e0*/  @P0 PRMT R53, R69, 0x7610, R53 ;  /* 0x0000761045350816 */ /* 0x000fc40000000035 */
[----:B------:R-:W-:Y:S02]  /*31f0*/  @P0 PRMT R54, R189, 0x7610, R54 ;  /* 0x00007610bd360816 */ /* 0x000fe40000000036 */
[----:B------:R-:W-:Y:S02]  /*3200*/  @P0 PRMT R55, R191, 0x7610, R55 ;  /* 0x00007610bf370816 */ /* 0x000fe40000000037 */
[----:B------:R-:W-:Y:S02]  /*3210*/  @P0 PRMT R52, R52, 0x5410, R67 ;  /* 0x0000541034340816 */ /* 0x000fe40000000043 */
[----:B------:R-:W-:Y:S02]  /*3220*/  @P0 PRMT R53, R53, 0x5410, R197 ;  /* 0x0000541035350816 */ /* 0x000fe400000000c5 */
[----:B------:R-:W-:Y:S02]  /*3230*/  @P0 PRMT R54, R54, 0x5410, R195 ;  /* 0x0000541036360816 */ /* 0x000fe400000000c3 */
[----:B------:R-:W-:-:S02]  /*3240*/  @P0 PRMT R55, R55, 0x5410, R193 ;  /* 0x0000541037370816 */ /* 0x000fc400000000c1 */
[----:B------:R-:W-:Y:S01]  /*3250*/  F2FP.PACK_AB R59, R219, R80 ;  /* 0x00000050db3b723e */ /* 0x000fe200000000ff */
[----:B0-----:R-:W-:Y:S01]  /*3260*/  IMAD.WIDE.U32 R60, R161, R82, c[0x0][0x248] ;  /* 0x00009200a13c7625 */ /* 0x001fe200078e0052 */
[----:B------:R-:W-:Y:S01]  /*3270*/  F2FP.PACK_AB R58, R217, R78 ;  /* 0x0000004ed93a723e */ /* 0x000fe200000000ff */
[----:B------:R0:W-:Y:S01]  /*3280*/  @P0 STG.E.128 [R2.64], R52 ;  /* 0x0000003402000986 */ /* 0x0001e2000c101d04 */
[----:B------:R-:W-:Y:S02]  /*3290*/  F2FP.PACK_AB R57, R201, R68 ;  /* 0x00000044c939723e */ /* 0x000fe400000000ff */
        /* <DEDUP_REMOVED lines=10> */
[----:B------:R-:W-:Y:S01]  /*3340*/  FMUL.FTZ R75, R75, c[0x0][0x1e8] ;  /* 0x00007a004b4b7a20 */ /* 0x000fe20000410000 */
[----:B------:R-:W-:Y:S01]  /*3350*/  LOP3.LUT P3, RZ, R88, 0xff00, RZ, 0xc0, !PT ;  /* 0x0000ff0058ff7812 */ /* 0x000fe2000786c0ff */
[----:B------:R-:W-:Y:S01]  /*3360*/  FMUL.FTZ R79, R79, c[0x0][0x1e8] ;  /* 0x00007a004f4f7a20 */ /* 0x000fe20000410000 */
[----:B------:R-:W-:Y:S01]  /*3370*/  LOP3.LUT P1, RZ, R89, 0xff00, RZ, 0xc0, !PT ;  /* 0x0000ff0059ff7812 */ /* 0x000fe2000782c0ff */
[----:B------:R-:W-:Y:S01]  /*3380*/  FMUL.FTZ R77, R77, c[0x0][0x1e8] ;  /* 0x00007a004d4d7a20 */ /* 0x000fe20000410000 */
[----:B0-----:R-:W-:Y:S01]  /*3390*/  @P0 F2FP.PACK_AB R3, RZ, R81 ;  /* 0x00000051ff03023e */ /* 0x001fe200000000ff */
[----:B------:R-:W-:Y:S01]  /*33a0*/  FMUL.FTZ R81, R81, R162 ;  /* 0x000000a251517220 */ /* 0x000fe20000410000 */
[----:B------:R-:W-:-:S02]  /*33b0*/  LOP3.LUT P2, RZ, R89, 0xff0000, RZ, 0xc0, !PT ;  /* 0x00ff000059ff7812 */ /* 0x000fc4000784c0ff */
[----:B------:R-:W-:Y:S01]  /*33c0*/  LOP3.LUT P4, RZ, R89, 0xff000000, RZ, 0xc0, !PT ;  /* 0xff00000059ff7812 */ /* 0x000fe2000788c0ff */
[----:B------:R-:W-:Y:S01]  /*33d0*/  FMUL.FTZ R81, R81, c[0x0][0x1e8] ;  /* 0x00007a0051517a20 */ /* 0x000fe20000410000 */
[----:B------:R-:W-:Y:S02]  /*33e0*/  @P0 PRMT R52, R181, 0x7610, R52 ;  /* 0x00007610b5340816 */ /* 0x000fe40000000034 */
[----:B-1----:R-:W-:Y:S01]  /*33f0*/  @P0 F2FP.PACK_AB R61, RZ, R73 ;  /* 0x00000049ff3d023e */ /* 0x002fe200000000ff */
[-C--:B------:R-:W-:Y:S01]  /*3400*/  FMUL.FTZ R73, R73, R162.reuse ;  /* 0x000000a249497220 */ /* 0x080fe20000410000 */
[----:B------:R-:W-:Y:S01]  /*3410*/  @P0 IADD3 R65, R160, 0x60, RZ ;  /* 0x00000060a0410810 */ /* 0x000fe20007ffe0ff */
[----:B------:R-:W-:Y:S01]  /*3420*/  FMUL.FTZ R162, R83, R162 ;  /* 0x000000a253a27220 */ /* 0x000fe20000410000 */
[----:B------:R-:W-:Y:S01]  /*3430*/  @P0 F2FP.PACK_AB R83, RZ, R83 ;  /* 0x00000053ff53023e */ /* 0x000fe200000000ff */
[----:B------:R-:W-:Y:S01]  /*3440*/  FMUL.FTZ R73, R73, c[0x0][0x1e8] ;  /* 0x00007a0049497a20 */ /* 0x000fe20000410000 */
[----:B------:R-:W-:Y:S01]  /*3450*/  @P0 PRMT R53, R85, 0x7610, R53 ;  /* 0x0000761055350816 */ /* 0x000fe20000000035 */
[----:B------:R-:W-:Y:S01]  /*3460*/  FMUL.FTZ R162, R162, c[0x0][0x1e8] ;  /* 0x00007a00a2a27a20 */ /* 0x000fe20000410000 */
[----:B------:R-:W-:-:S02]  /*3470*/  IADD3 R67, R76, 0x60, RZ ;  /* 0x000000604c437810 */ /* 0x000fc40007ffe0ff */
[----:B------:R-:W-:Y:S02]  /*3480*/  @P0 PRMT R54, R61, 0x7610, R54 ;  /* 0x000076103d360816 */ /* 0x000fe40000000036 */
[----:B------:R-:W-:Y:S01]  /*3490*/  @P0 PRMT R55, R64, 0x7610, R55 ;  /* 0x0000761040370816 */ /* 0x000fe20000000037 */
[----:B------:R-:W-:Y:S01]  /*34a0*/  IMAD.WIDE.U32 R60, R67, R82, c[0x0][0x248] ;  /* 0x00009200433c7625 */ /* 0x000fe200078e0052 */
[----:B------:R-:W-:Y:S02]  /*34b0*/  FSEL R58, R73, RZ, P6 ;  /* 0x000000ff493a7208 */ /* 0x000fe40003000000 */
[----:B------:R-:W-:Y:S02]  /*34c0*/  FSEL R59, R79, RZ, P2 ;  /* 0x000000ff4f3b7208 */ /* 0x000fe40001000000 */
[----:B------:R-:W-:Y:S02]  /*34d0*/  FSEL R162, R162, RZ, P4 ;  /* 0x000000ffa2a27208 */ /* 0x000fe40002000000 */
[----:B------:R-:W-:-:S02]  /*34e0*/  FSEL R75, R75, RZ, P1 ;  /* 0x000000ff4b4b7208 */ /* 0x000fc40000800000 */
[----:B------:R-:W-:Y:S02]  /*34f0*/  FSEL R57, R77, RZ, P5 ;  /* 0x000000ff4d397208 */ /* 0x000fe40002800000 */
[----:B------:R-:W-:Y:S02]  /*3500*/  FSEL R81, R81, RZ, P3 ;  /* 0x000000ff51517208 */ /* 0x000fe40001800000 */
[----:B------:R-:W-:Y:S01]  /*3510*/  @P0 PRMT R52, R52, 0x5410, R3 ;  /* 0x0000541034340816 */ /* 0x000fe20000000003 */
[----:B------:R-:W-:Y:S01]  /*3520*/  @P0 IMAD.WIDE.U32 R2, R65, R82, c[0x0][0x258] ;  /* 0x0000960041020625 */ /* 0x000fe200078e0052 */
[----:B------:R-:W-:Y:S02]  /*3530*/  @P0 PRMT R53, R53, 0x5410, R62 ;  /* 0x0000541035350816 */ /* 0x000fe4000000003e */
[----:B------:R-:W-:Y:S02]  /*3540*/  @P0 PRMT R54, R54, 0x5410, R63 ;  /* 0x0000541036360816 */ /* 0x000fe4000000003f */
[----:B------:R-:W-:-:S02]  /*3550*/  @P0 PRMT R55, R55, 0x5410, R83 ;  /* 0x0000541037370816 */ /* 0x000fc40000000053 */
[----:B------:R-:W-:Y:S02]  /*3560*/  F2FP.PACK_AB R59, R162, R59 ;  /* 0x0000003ba23b723e */ /* 0x000fe400000000ff */
[----:B------:R-:W-:Y:S01]  /*3570*/  F2FP.PACK_AB R58, R75, R58 ;  /* 0x0000003a4b3a723e */ /* 0x000fe200000000ff */
[----:B------:R0:W-:Y:S01]  /*3580*/  @P0 STG.E.128 [R2.64], R52 ;  /* 0x0000003402000986 */ /* 0x0001e2000c101d04 */
[----:B------:R-:W-:Y:S02]  /*3590*/  F2FP.PACK_AB R57, R57, R74 ;  /* 0x0000004a3939723e */ /* 0x000fe400000000ff */
[----:B------:R-:W-:Y:S02]  /*35a0*/  F2FP.PACK_AB R56, R81, R72 ;  /* 0x000000485138723e */ /* 0x000fe400000000ff */
[----:B------:R-:W-:-:S03]  /*35b0*/  MOV R63, c[0x0][0x160] ;  /* 0x00005800003f7a02 */ /* 0x000fc60000000f00 */
[----:B------:R0:W-:Y:S01]  /*35c0*/  STG.E.128 [R60.64], R56 ;  /* 0x000000383c007986 */ /* 0x0001e2000c101d04 */
[----:B------:R-:W-:-:S04]  /*35d0*/  LEA R158, R63, R158, 0x2 ;  /* 0x0000009e3f9e7211 */ /* 0x000fc800078e10ff */
[----:B------:R-:W-:-:S13]  /*35e0*/  ISETP.GE.AND P0, PT, R158, c[0x0][0x164], PT ;  /* 0x000059009e007a0c */ /* 0x000fda0003f06270 */
[----:B0-----:R-:W-:Y:S01]  /*35f0*/  @P0 CALL.REL.NOINC `(.L_x_6910) ;  /* 0x0000001000000944 */ /* 0x001fe20003c00000 */
[----:B------:R-:W-:Y:S05]  /*3600*/  BRA `(.L_x_6911) ;  /* 0xffffcf8000007947 */ /* 0x000fea000383ffff */
.L_x_6910:
[----:B------:R-:W-:Y:S05]  /*3610*/  BSYNC B1 ;  /* 0x0000000000017941 */ /* 0x000fea0003800000 */
.L_x_6907:
        /* <DEDUP_REMOVED lines=62> */
.L_x_6906:
[----:B------:R-:W-:Y:S05]  /*3a00*/  BSYNC B0 ;  /* 0x0000000000007941 */ /* 0x000fea0003800000 */
.L_x_6904:
        /* <DEDUP_REMOVED lines=180> */
.L_x_6908:
[----:B------:R-:W-:Y:S01]  /*4550*/  HFMA2.MMA R205, -RZ, RZ, 0, 5.9604644775390625e-08 ;  /* 0x00000001ffcd7435 */ /* 0x000fe200000001ff */
[----:B------:R-:W-:-:S02]  /*4560*/  MOV R200, R204 ;  /* 0x000000cc00c87202 */ /* 0x000fc40000000f00 */
[----:B------:R-:W-:Y:S02]  /*4570*/  MOV R202, 0x1f ;  /* 0x0000001f00ca7802 */ /* 0x000fe40000000f00 */
[----:B------:R-:W-:Y:S02]  /*4580*/  MOV R207, 0xffffffff ;  /* 0xffffffff00cf7802 */ /* 0x000fe40000000f00 */
[----:B------:R-:W-:Y:S02]  /*4590*/  MOV R56, 0x45b0 ;  /* 0x000045b000387802 */ /* 0x000fe40000000f00 */
[----:B-----5:R-:W-:Y:S05]  /*45a0*/  CALL.REL.NOINC `($__internal_109_$__cuda_sm70_shflsync_bfly_p) ;  /* 0x0000046000007944 */ /* 0x020fea0003c00000 */
[----:B-1----:R-:W-:Y:S01]  /*45b0*/  MOV R195, R200 ;  /* 0x000000c800c37202 */ /* 0x002fe20000000f00 */
[----:B0-----:R-:W-:Y:S05]  /*45c0*/  BRA `(.L_x_6912) ;  /* 0xffffd5a000007947 */ /* 0x001fea000383ffff */
.L_x_6909:
[----:B------:R-:W-:Y:S01]  /*45d0*/  HFMA2.MMA R205, -RZ, RZ, 0, 5.9604644775390625e-08 ;  /* 0x00000001ffcd7435 */ /* 0x000fe200000001ff */
[----:B------:R-:W-:Y:S02]  /*45e0*/  MOV R200, R199 ;  /* 0x000000c700c87202 */ /* 0x000fe40000000f00 */
[----:B------:R-:W-:Y:S02]  /*45f0*/  MOV R202, 0x1f ;  /* 0x0000001f00ca7802 */ /* 0x000fe40000000f00 */
[----:B------:R-:W-:-:S02]  /*4600*/  MOV R207, 0xffffffff ;  /* 0xffffffff00cf7802 */ /* 0x000fc40000000f00 */
[----:B------:R-:W-:Y:S02]  /*4610*/  MOV R56, 0x4630 ;  /* 0x0000463000387802 */ /* 0x000fe40000000f00 */
[----:B01---5:R-:W-:Y:S05]  /*4620*/  CALL.REL.NOINC `($__internal_109_$__cuda_sm70_shflsync_bfly_p) ;  /* 0x000003e000007944 */ /* 0x023fea0003c00000 */
[----:B------:R-:W-:Y:S01]  /*4630*/  FADD.FTZ R204, R204, R195 ;  /* 0x000000c3cccc7221 */ /* 0x000fe20000010000 */
[----:B0-----:R-:W-:Y:S01]  /*4640*/  HFMA2.MMA R205, -RZ, RZ, 0, 1.1920928955078125e-07 ;  /* 0x00000002ffcd7435 */ /* 0x001fe200000001ff */
[----:B-1----:R-:W-:Y:S01]  /*4650*/  FADD.FTZ R199, R199, R200 ;  /* 0x000000c8c7c77221 */ /* 0x002fe20000010000 */
[----:B------:R-:W-:Y:S02]  /*4660*/  MOV R202, 0x1f ;  /* 0x0000001f00ca7802 */ /* 0x000fe40000000f00 */
[----:B------:R-:W-:Y:S02]  /*4670*/  MOV R207, 0xffffffff ;  /* 0xffffffff00cf7802 */ /* 0x000fe40000000f00 */
[----:B------:R-:W-:Y:S02]  /*4680*/  MOV R200, R204 ;  /* 0x000000cc00c87202 */ /* 0x000fe40000000f00 */
[----:B------:R-:W-:Y:S02]  /*4690*/  MOV R56, 0x46b0 ;  /* 0x000046b000387802 */ /* 0x000fe40000000f00 */
[----:B------:R-:W-:Y:S05]  /*46a0*/  CALL.REL.NOINC `($__internal_109_$__cuda_sm70_shflsync_bfly_p) ;  /* 0x0000036000007944 */ /* 0x000fea0003c00000 */
[----:B0-----:R-:W-:Y:S01]  /*46b0*/  HFMA2.MMA R205, -RZ, RZ, 0, 1.1920928955078125e-07 ;  /* 0x00000002ffcd7435 */ /* 0x001fe200000001ff */
[----:B-1----:R-:W-:-:S02]  /*46c0*/  MOV R195, R200 ;  /* 0x000000c800c37202 */ /* 0x002fc40000000f00 */
[----:B------:R-:W-:Y:S02]  /*46d0*/  MOV R200, R199 ;  /* 0x000000c700c87202 */ /* 0x000fe40000000f00 */
[----:B------:R-:W-:Y:S02]  /*46e0*/  MOV R202, 0x1f ;  /* 0x0000001f00ca7802 */ /* 0x000fe40000000f00 */
[----:B------:R-:W-:Y:S02]  /*46f0*/  MOV R207, 0xffffffff ;  /* 0xffffffff00cf7802 */ /* 0x000fe40000000f00 */
[----:B------:R-:W-:Y:S02]  /*4700*/  MOV R56, 0x4720 ;  /* 0x0000472000387802 */ /* 0x000fe40000000f00 */
[----:B------:R-:W-:Y:S05]  /*4710*/  CALL.REL.NOINC `($__internal_109_$__cuda_sm70_shflsync_bfly_p) ;  /* 0x000002f000007944 */ /* 0x000fea0003c00000 */
[----:B------:R-:W-:Y:S01]  /*4720*/  FADD.FTZ R204, R195, R204 ;  /* 0x000000ccc3cc7221 */ /* 0x000fe20000010000 */
[----:B0-----:R-:W-:Y:S01]  /*4730*/  HFMA2.MMA R205, -RZ, RZ, 0, 2.384185791015625e-07 ;  /* 0x00000004ffcd7435 */ /* 0x001fe200000001ff */
[----:B-1----:R-:W-:Y:S01]  /*4740*/  FADD.FTZ R199, R199, R200 ;  /* 0x000000c8c7c77221 */ /* 0x002fe20000010000 */
[----:B------:R-:W-:Y:S02]  /*4750*/  MOV R202, 0x1f ;  /* 0x0000001f00ca7802 */ /* 0x000fe40000000f00 */
[----:B------:R-:W-:-:S02]  /*4760*/  MOV R207, 0xffffffff ;  /* 0xffffffff00cf7802 */ /* 0x000fc40000000f00 */
[----:B------:R-:W-:Y:S02]  /*4770*/  MOV R200, R204 ;  /* 0x000000cc00c87202 */ /* 0x000fe40000000f00 */
[----:B------:R-:W-:Y:S02]  /*4780*/  MOV R56, 0x47a0 ;  /* 0x000047a000387802 */ /* 0x000fe40000000f00 */
[----:B------:R-:W-:Y:S05]  /*4790*/  CALL.REL.NOINC `($__internal_109_$__cuda_sm70_shflsync_bfly_p) ;  /* 0x0000027000007944 */ /* 0x000fea0003c00000 */
[----:B0-----:R-:W-:Y:S01]  /*47a0*/  HFMA2.MMA R205, -RZ, RZ, 0, 2.384185791015625e-07 ;  /* 0x00000004ffcd7435 */ /* 0x001fe200000001ff */
[----:B-1----:R-:W-:Y:S02]  /*47b0*/  MOV R195, R200 ;  /* 0x000000c800c37202 */ /* 0x002fe40000000f00 */
[----:B------:R-:W-:Y:S02]  /*47c0*/  MOV R200, R199 ;  /* 0x000000c700c87202 */ /* 0x000fe40000000f00 */
[----:B------:R-:W-:Y:S02]  /*47d0*/  MOV R202, 0x1f ;  /* 0x0000001f00ca7802 */ /* 0x000fe40000000f00 */
[----:B------:R-:W-:Y:S02]  /*47e0*/  MOV R207, 0xffffffff ;  /* 0xffffffff00cf7802 */ /* 0x000fe40000000f00 */
[----:B------:R-:W-:-:S02]  /*47f0*/  MOV R56, 0x4810 ;  /* 0x0000481000387802 */ /* 0x000fc40000000f00 */
[----:B------:R-:W-:Y:S05]  /*4800*/  CALL.REL.NOINC `($__internal_109_$__cuda_sm70_shflsync_bfly_p) ;  /* 0x0000020000007944 */ /* 0x000fea0003c00000 */
[----:B------:R-:W-:Y:S01]  /*4810*/  FADD.FTZ R204, R195, R204 ;  /* 0x000000ccc3cc7221 */ /* 0x000fe20000010000 */
[----:B0-----:R-:W-:Y:S01]  /*4820*/  HFMA2.MMA R205, -RZ, RZ, 0, 4.76837158203125e-07 ;  /* 0x00000008ffcd7435 */ /* 0x001fe200000001ff */
[----:B-1----:R-:W-:Y:S01]  /*4830*/  FADD.FTZ R203, R199, R200 ;  /* 0x000000c8c7cb7221 */ /* 0x002fe20000010000 */
[----:B------:R-:W-:-:S02]  /*4840*/  MOV R202, 0x1f ;  /* 0x0000001f00ca7802 */ /* 0x000fc40000000f00 */
[----:B------:R-:W-:Y:S02]  /*4850*/  MOV R207, 0xffffffff ;  /* 0xffffffff00cf7802 */ /* 0x000fe40000000f00 */
[----:B------:R-:W-:Y:S02]  /*4860*/  MOV R200, R204 ;  /* 0x000000cc00c87202 */ /* 0x000fe40000000f00 */
[----:B------:R-:W-:Y:S02]  /*4870*/  MOV R56, 0x4890 ;  /* 0x0000489000387802 */ /* 0x000fe40000000f00 */
[----:B------:R-:W-:Y:S05]  /*4880*/  CALL.REL.NOINC `($__internal_109_$__cuda_sm70_shflsync_bfly_p) ;  /* 0x0000018000007944 */ /* 0x000fea0003c00000 */
[----:B0-----:R-:W-:Y:S01]  /*4890*/  HFMA2.MMA R205, -RZ, RZ, 0, 4.76837158203125e-07 ;  /* 0x00000008ffcd7435 */ /* 0x001fe200000001ff */
[----:B-1----:R-:W-:Y:S02]  /*48a0*/  MOV R195, R200 ;  /* 0x000000c800c37202 */ /* 0x002fe40000000f00 */
[----:B------:R-:W-:Y:S02]  /*48b0*/  MOV R200, R203 ;  /* 0x000000cb00c87202 */ /* 0x000fe40000000f00 */
[----:B------:R-:W-:Y:S02]  /*48c0*/  MOV R202, 0x1f ;  /* 0x0000001f00ca7802 */ /* 0x000fe40000000f00 */
[----:B------:R-:W-:-:S02]  /*48d0*/  MOV R207, 0xffffffff ;  /* 0xffffffff00cf7802 */ /* 0x000fc40000000f00 */
[----:B------:R-:W-:Y:S02]  /*48e0*/  MOV R56, 0x4900 ;  /* 0x0000490000387802 */ /* 0x000fe40000000f00 */
[----:B------:R-:W-:Y:S05]  /*48f0*/  CALL.REL.NOINC `($__internal_109_$__cuda_sm70_shflsync_bfly_p) ;  /* 0x0000011000007944 */ /* 0x000fea0003c00000 */
[----:B------:R-:W-:Y:S01]  /*4900*/  FADD.FTZ R199, R195, R204 ;  /* 0x000000ccc3c77221 */ /* 0x000fe20000010000 */
[----:B0-----:R-:W-:Y:S01]  /*4910*/  HFMA2.MMA R205, -RZ, RZ, 0, 9.5367431640625e-07 ;  /* 0x00000010ffcd7435 */ /* 0x001fe200000001ff */
[----:B-1----:R-:W-:Y:S01]  /*4920*/  FADD.FTZ R203, R203, R200 ;  /* 0x000000c8cbcb7221 */ /* 0x002fe20000010000 */
[----:B------:R-:W-:Y:S02]  /*4930*/  MOV R202, 0x1f ;  /* 0x0000001f00ca7802 */ /* 0x000fe40000000f00 */
[----:B------:R-:W-:Y:S02]  /*4940*/  MOV R207, 0xffffffff ;  /* 0xffffffff00cf7802 */ /* 0x000fe40000000f00 */
[----:B------:R-:W-:Y:S02]  /*4950*/  MOV R200, R199 ;  /* 0x000000c700c87202 */ /* 0x000fe40000000f00 */
[----:B------:R-:W-:Y:S02]  /*4960*/  MOV R56, 0x4980 ;  /* 0x0000498000387802 */ /* 0x000fe40000000f00 */
[----:B------:R-:W-:Y:S05]  /*4970*/  CALL.REL.NOINC `($__internal_109_$__cuda_sm70_shflsync_bfly_p) ;  /* 0x0000009000007944 */ /* 0x000fea0003c00000 */
[----:B0-----:R-:W-:Y:S01]  /*4980*/  HFMA2.MMA R205, -RZ, RZ, 0, 9.5367431640625e-07 ;  /* 0x00000010ffcd7435 */ /* 0x001fe200000001ff */
[----:B-1----:R-:W-:-:S02]  /*4990*/  MOV R204, R200 ;  /* 0x000000c800cc7202 */ /* 0x002fc40000000f00 */
[----:B------:R-:W-:Y:S02]  /*49a0*/  MOV R200, R203 ;  /* 0x000000cb00c87202 */ /* 0x000fe40000000f00 */
[----:B------:R-:W-:Y:S02]  /*49b0*/  MOV R202, 0x1f ;  /* 0x0000001f00ca7802 */ /* 0x000fe40000000f00 */
[----:B------:R-:W-:Y:S02]  /*49c0*/  MOV R207, 0xffffffff ;  /* 0xffffffff00cf7802 */ /* 0x000fe40000000f00 */
[----:B------:R-:W-:Y:S02]  /*49d0*/  MOV R56, 0x49f0 ;  /* 0x000049f000387802 */ /* 0x000fe40000000f00 */
[----:B------:R-:W-:Y:S05]  /*49e0*/  CALL.REL.NOINC `($__internal_109_$__cuda_sm70_shflsync_bfly_p) ;  /* 0x0000002000007944 */ /* 0x000fea0003c00000 */
[----:B-1----:R-:W-:Y:S01]  /*49f0*/  MOV R56, R200 ;  /* 0x000000c800387202 */ /* 0x002fe20000000f00 */
[----:B0-----:R-:W-:Y:S05]  /*4a00*/  BRA `(.L_x_6913) ;  /* 0xffffd28000007947 */ /* 0x001fea000383ffff */
        .weak           $__internal_109_$__cuda_sm70_shflsync_bfly_p
        .type           $__internal_109_$__cuda_sm70_shflsync_bfly_p,@function
        .size           $__internal_109_$__cuda_sm70_shflsync_bfly_p,(.L_x_12411 - $__internal_109_$__cuda_sm70_shflsync_bfly_p)
$__internal_109_$__cuda_sm70_shflsync_bfly_p:
[----:B------:R-:W-:Y:S01]  /*4a10*/  HFMA2.MMA R57, -RZ, RZ, 0, 0 ;  /* 0x00000000ff397435 */ /* 0x000fe200000001ff */
[----:B------:R-:W-:Y:S04]  /*4a20*/  WARPSYNC R207 ;  /* 0x000000cf00007348 */ /* 0x000fe80003800000 */
[----:B------:R0:W1:Y:S01]  /*4a30*/  SHFL.BFLY PT, R200, R200, R205, R202 ;  /* 0x0c0000cdc8c87389 */ /* 0x00006200000e00ca */
[----:B------:R-:W-:Y:S05]  /*4a40*/  RET.REL.NODEC R56 `(_ZN10layer_norm13ln_bwd_kernelINS_13Kernel_traitsIf6__halfS2_S2_fjLj1024ELj1ELj4ELj1ELj16ENS_18Kernel_traits_baseILj1024EfS2_S2_S2_fjLj128EEEEELb1ELb0ELb0ELb1EEEvNS_9BwdParamsE) ;  /* 0xffffb5b038007950 */ /* 0x000fea0003c3ffff */
.L_x_6914:
        /* <DEDUP_REMOVED lines=11> */
.L_x_12411:


//--------------------- .text._ZN10layer_norm22ln_bwd_finalize_kernelINS_22Kernel_traits_finalizeILj1024Ef6__halfS2_S2_fjLb0ELj1024ELj4ENS_18Kernel_traits_baseILj1024EfS2_S2_S2_fjLj1024EEEEELb0ELb0EEEvNS_9BwdParamsE --------------------------
	.section	.text._ZN10layer_norm22ln_bwd_finalize_kernelINS_22Kernel_traits_finalizeILj1024Ef6__halfS2_S2_fjLb0ELj1024ELj4ENS_18Kernel_traits_baseILj1024EfS2_S2_S2_fjLj1024EEEEELb0ELb0EEEvNS_9BwdParamsE,"ax",@progbits
	.sectioninfo	@"SHI_REGISTERS=30"
	.align	128
        .global         _ZN10layer_norm22ln_bwd_finalize_kernelINS_22Kernel_traits_finalizeILj1024Ef6__halfS2_S2_fjLb0ELj1024ELj4ENS_18Kernel_traits_baseILj1024EfS2_S2_S2_fjLj1024EEEEELb0ELb0EEEvNS_9BwdParamsE
        .type           _ZN10layer_norm22ln_bwd_finalize_kernelINS_22Kernel_traits_finalizeILj1024Ef6__halfS2_S2_fjLb0ELj1024ELj4ENS_18Kernel_traits_baseILj1024EfS2_S2_S2_fjLj1024EEEEELb0ELb0EEEvNS_9BwdParamsE,@function
        .size           _ZN10layer_norm22ln_bwd_finalize_kernelINS_22Kernel_traits_finalizeILj1024Ef6__halfS2_S2_fjLb0ELj1024ELj4ENS_18Kernel_traits_baseILj1024EfS2_S2_S2_fjLj1024EEEEELb0ELb0EEEvNS_9BwdParamsE,(.L_x_12412 - _ZN10layer_norm22ln_bwd_finalize_kernelINS_22Kernel_traits_finalizeILj1024Ef6__halfS2_S2_fjLb0ELj1024ELj4ENS_18Kernel_traits_baseILj1024EfS2_S2_S2_fjLj1024EEEEELb0ELb0EEEvNS_9BwdParamsE)
        .other          _ZN10layer_norm22ln_bwd_finalize_kernelINS_22Kernel_traits_finalizeILj1024Ef6__halfS2_S2_fjLb0ELj1024ELj4ENS_18Kernel_traits_baseILj1024EfS2_S2_S2_fjLj1024EEEEELb0ELb0EEEvNS_9BwdParamsE,@"STO_CUDA_ENTRY STV_DEFAULT"
_ZN10layer_norm22ln_bwd_finalize_kernelINS_22Kernel_traits_finalizeILj1024Ef6__halfS2_S2_fjLb0ELj1024ELj4ENS_18Kernel_traits_baseILj1024EfS2_S2_S2_fjLj1024EEEEELb0ELb0EEEvNS_9BwdParamsE:
.text._ZN10layer_norm22ln_bwd_finalize_kernelINS_22Kernel_traits_finalizeILj1024Ef6__halfS2_S2_fjLb0ELj1024ELj4ENS_18Kernel_traits_baseILj1024EfS2_S2_S2_fjLj1024EEEEELb0ELb0EEEvNS_9BwdParamsE:
        /* <DEDUP_REMOVED lines=19> */
.L_x_6928:
        /* <DEDUP_REMOVED lines=28> */
.L_x_6919:
        /* <DEDUP_REMOVED lines=35> */
.L_x_6918:
[----:B------:R-:W-:Y:S05]  /*0520*/  BSYNC B1 ;  /* 0x0000000000017941 */ /* 0x000fea0003800000 */
.L_x_6917:
        /* <DEDUP_REMOVED lines=23> */
.L_x_6921:
[----:B------:R-:W-:Y:S05]  /*06a0*/  BSYNC B1 ;  /* 0x0000000000017941 */ /* 0x000fea0003800000 */
.L_x_6920:
        /* <DEDUP_REMOVED lines=11> */
.L_x_6922:
[----:B------:R-:W-:Y:S05]  /*0760*/  BSYNC B1 ;  /* 0x0000000000017941 */ /* 0x000fea0003800000 */
.L_x_6916:
[----:B------:R-:W-:Y:S05]  /*0770*/  BSYNC B0 ;  /* 0x0000000000007941 */ /* 0x000fea0003800000 */
.L_x_6915:
        /* <DEDUP_REMOVED lines=11> */
.L_x_6929:
        /* <DEDUP_REMOVED lines=18> */
.L_x_6930:
[----:B---3--:R-:W-:Y:S02]  /*0950*/  FADD.FTZ R4, R4, R9 ;  /* 0x0000000904047221 */ /* 0x008fe40000010000 */
[----:B-12---:R-:W-:-:S03]  /*0960*/  FADD.FTZ R6, R5, R6 ;  /* 0x0000000605067221 */ /* 0x006fc60000010000 */
[----:B------:R1:W-:Y:S04]  /*0970*/  @!P1 STS [R17.X4+0x2000], R4 ;  /* 0x0020000411009388 */ /* 0x0003e80000004800 */
[----:B------:R1:W-:Y:S02]  /*0980*/  @!P1 STS [R17.X4+0x2080], R6 ;  /* 0x0020800611009388 */ /* 0x0003e40000004800 */
.L_x_6923:
        /* <DEDUP_REMOVED lines=15> */
.L_x_6927:
[----:B------:R-:W-:Y:S05]  /*0a80*/  BSYNC B0 ;  /* 0x0000000000007941 */ /* 0x000fea0003800000 */
.L_x_6926:
[C---:B------:R-:W-:Y:S02]  /*0a90*/  ISETP.GT.U32.AND P1, PT, R18.reuse, -0x401, PT ;  /* 0xfffffbff1200780c */ /* 0x040fe40003f24070 */
[----:B------:R-:W-:Y:S02]  /*0aa0*/  IADD3 R18, R18, 0x400, RZ ;  /* 0x0000040012127810 */ /* 0x000fe40007ffe0ff */
[----:B------:R-:W-:-:S09]  /*0ab0*/  IADD3 R19, R19, 0x200, RZ ;  /* 0x0000020013137810 */ /* 0x000fd20007ffe0ff */
[----:B01----:R-:W-:Y:S05]  /*0ac0*/  @P1 BRA `(.L_x_6928) ;  /* 0xfffff66000001947 */ /* 0x003fea000383ffff */
[----:B------:R-:W-:Y:S05]  /*0ad0*/  EXIT ;  /* 0x000000000000794d */ /* 0x000fea0003800000 */
.L_x_6924:
[----:B--2---:R-:W-:Y:S01]  /*0ae0*/  IMAD.MOV.U32 R9, RZ, RZ, R5 ;  /* 0x000000ffff097224 */ /* 0x004fe200078e0005 */
[----:B------:R-:W-:Y:S01]  /*0af0*/  MOV R8, 0x1 ;  /* 0x0000000100087802 */ /* 0x000fe20000000f00 */
[----:B------:R-:W-:Y:S01]  /*0b00*/  IMAD.MOV.U32 R7, RZ, RZ, 0x1f ;  /* 0x0000001fff077424 */ /* 0x000fe200078e00ff */
[----:B------:R-:W-:Y:S02]  /*0b10*/  MOV R10, 0xffffffff ;  /* 0xffffffff000a7802 */ /* 0x000fe40000000f00 */
[----:B------:R-:W-:Y:S02]  /*0b20*/  MOV R2, 0xb40 ;  /* 0x00000b4000027802 */ /* 0x000fe40000000f00 */
[----:B01----:R-:W-:Y:S05]  /*0b30*/  CALL.REL.NOINC `($__internal_110_$__cuda_sm70_shflsync_bfly_p) ;  /* 0x000003b000007944 */ /* 0x003fea0003c00000 */
[----:B-1----:R-:W-:Y:S01]  /*0b40*/  IMAD.MOV.U32 R2, RZ, RZ, R7 ;  /* 0x000000ffff027224 */ /* 0x002fe200078e0007 */
[----:B0-----:R-:W-:Y:S05]  /*0b50*/  BRA `(.L_x_6929) ;  /* 0xfffffcd000007947 */ /* 0x001fea000383ffff */
.L_x_6925:
[----:B------:R-:W-:Y:S01]  /*0b60*/  HFMA2.MMA R8, -RZ, RZ, 0, 1.1920928955078125e-07 ;  /* 0x00000002ff087435 */ /* 0x000fe200000001ff */
[----:B------:R-:W-:Y:S01]  /*0b70*/  MOV R7, 0x1f ;  /* 0x0000001f00077802 */ /* 0x000fe20000000f00 */
[----:B------:R-:W-:Y:S01]  /*0b80*/  IMAD.MOV.U32 R10, RZ, RZ, -0x1 ;  /* 0xffffffffff0a7424 */ /* 0x000fe200078e00ff */
[----:B------:R-:W-:-:S03]  /*0b90*/  MOV R2, 0xbb0 ;  /* 0x00000bb000027802 */ /* 0x000fc60000000f00 */
[----:B012---:R-:W-:Y:S05]  /*0ba0*/  CALL.REL.NOINC `($__internal_110_$__cuda_sm70_shflsync_bfly_p) ;  /* 0x0000034000007944 */ /* 0x007fea0003c00000 */
[----:B0-----:R-:W-:Y:S01]  /*0bb0*/  HFMA2.MMA R8, -RZ, RZ, 0, 2.384185791015625e-07 ;  /* 0x00000004ff087435 */ /* 0x001fe200000001ff */
[----:B-1----:R-:W-:Y:S01]  /*0bc0*/  FADD.FTZ R9, R9, R7 ;  /* 0x0000000709097221 */ /* 0x002fe20000010000 */
[----:B------:R-:W-:Y:S01]  /*0bd0*/  MOV R7, 0x1f ;  /* 0x0000001f00077802 */ /* 0x000fe20000000f00 */
[----:B------:R-:W-:Y:S01]  /*0be0*/  IMAD.MOV.U32 R10, RZ, RZ, -0x1 ;  /* 0xffffffffff0a7424 */ /* 0x000fe200078e00ff */
[----:B------:R-:W-:-:S02]  /*0bf0*/  MOV R2, 0xc10 ;  /* 0x00000c1000027802 */ /* 0x000fc40000000f00 */
[----:B------:R-:W-:Y:S05]  /*0c00*/  CALL.REL.NOINC `($__internal_110_$__cuda_sm70_shflsync_bfly_p) ;  /* 0x000002e000007944 */ /* 0x000fea0003c00000 */
[----:B0-----:R-:W-:Y:S01]  /*0c10*/  HFMA2.MMA R8, -RZ, RZ, 0, 4.76837158203125e-07 ;  /* 0x00000008ff087435 */ /* 0x001fe200000001ff */
[----:B-1----:R-:W-:Y:S01]  /*0c20*/  FADD.FTZ R9, R9, R7 ;  /* 0x0000000709097221 */ /* 0x002fe20000010000 */
[----:B------:R-:W-:Y:S01]  /*0c30*/  MOV R7, 0x1f ;  /* 0x0000001f00077802 */ /* 0x000fe20000000f00 */
[----:B------:R-:W-:Y:S01]  /*0c40*/  IMAD.MOV.U32 R10, RZ, RZ, -0x1 ;  /* 0xffffffffff0a7424 */ /* 0x000fe200078e00ff */
[----:B------:R-:W-:-:S02]  /*0c50*/  MOV R2, 0xc70 ;  /* 0x00000c7000027802 */ /* 0x000fc40000000f00 */
[----:B------:R-:W-:Y:S05]  /*0c60*/  CALL.REL.NOINC `($__internal_110_$__cuda_sm70_shflsync_bfly_p) ;  /* 0x0000028000007944 */ /* 0x000fea0003c00000 */
[----:B-1----:R-:W-:Y:S01]  /*0c70*/  FADD.FTZ R6, R9, R7 ;  /* 0x0000000709067221 */ /* 0x002fe20000010000 */
[----:B0-----:R-:W-:Y:S01]  /*0c80*/  HFMA2.MMA R8, -RZ, RZ, 0, 9.5367431640625e-07 ;  /* 0x00000010ff087435 */ /* 0x001fe200000001ff */
[----:B------:R-:W-:Y:S01]  /*0c90*/  MOV R7, 0x1f ;  /* 0x0000001f00077802 */ /* 0x000fe20000000f00 */
[----:B------:R-:W-:Y:S01]  /*0ca0*/  IMAD.MOV.U32 R10, RZ, RZ, -0x1 ;  /* 0xffffffffff0a7424 */ /* 0x000fe200078e00ff */
[----:B------:R-:W-:-:S02]  /*0cb0*/  MOV R2, 0xce0 ;  /* 0x00000ce000027802 */ /* 0x000fc40000000f00 */
[----:B------:R-:W-:Y:S02]  /*0cc0*/  MOV R9, R6 ;  /* 0x0000000600097202 */ /* 0x000fe40000000f00 */
[----:B------:R-:W-:Y:S05]  /*0cd0*/  CALL.REL.NOINC `($__internal_110_$__cuda_sm70_shflsync_bfly_p) ;  /* 0x0000021000007944 */ /* 0x000fea0003c00000 */
[----:B0-----:R-:W-:Y:S01]  /*0ce0*/  HFMA2.MMA R8, -RZ, RZ, 0, 5.9604644775390625e-08 ;  /* 0x00000001ff087435 */ /* 0x001fe200000001ff */
[----:B-1----:R-:W-:Y:S01]  /*0cf0*/  MOV R5, R7 ;  /* 0x0000000700057202 */ /* 0x002fe20000000f00 */
[----:B------:R-:W-:Y:S01]  /*0d00*/  IMAD.MOV.U32 R9, RZ, RZ, R4 ;  /* 0x000000ffff097224 */ /* 0x000fe200078e0004 */
[----:B------:R-:W-:Y:S01]  /*0d10*/  MOV R7, 0x1f ;  /* 0x0000001f00077802 */ /* 0x000fe20000000f00 */
[----:B------:R-:W-:Y:S01]  /*0d20*/  IMAD.MOV.U32 R10, RZ, RZ, -0x1 ;  /* 0xffffffffff0a7424 */ /* 0x000fe200078e00ff */
[----:B------:R-:W-:Y:S02]  /*0d30*/  MOV R2, 0xd50 ;  /* 0x00000d5000027802 */ /* 0x000fe40000000f00 */
[----:B------:R-:W-:Y:S05]  /*0d40*/  CALL.REL.NOINC `($__internal_110_$__cuda_sm70_shflsync_bfly_p) ;  /* 0x000001a000007944 */ /* 0x000fea0003c00000 */
[----:B0-----:R-:W-:Y:S01]  /*0d50*/  HFMA2.MMA R8, -RZ, RZ, 0, 1.1920928955078125e-07 ;  /* 0x00000002ff087435 */ /* 0x001fe200000001ff */
[----:B-1----:R-:W-:Y:S01]  /*0d60*/  FADD.FTZ R9, R4, R7 ;  /* 0x0000000704097221 */ /* 0x002fe20000010000 */
[----:B------:R-:W-:Y:S01]  /*0d70*/  MOV R7, 0x1f ;  /* 0x0000001f00077802 */ /* 0x000fe20000000f00 */
[----:B------:R-:W-:Y:S01]  /*0d80*/  IMAD.MOV.U32 R10, RZ, RZ, -0x1 ;  /* 0xffffffffff0a7424 */ /* 0x000fe200078e00ff */
[----:B------:R-:W-:Y:S02]  /*0d90*/  MOV R2, 0xdb0 ;  /* 0x00000db000027802 */ /* 0x000fe40000000f00 */
[----:B------:R-:W-:Y:S05]  /*0da0*/  CALL.REL.NOINC `($__internal_110_$__cuda_sm70_shflsync_bfly_p) ;  /* 0x0000014000007944 */ /* 0x000fea0003c00000 */
        /* <DEDUP_REMOVED lines=12> */
[----:B0-----:R-:W-:Y:S01]  /*0e70*/  HFMA2.MMA R8, -RZ, RZ, 0, 9.5367431640625e-07 ;  /* 0x00000010ff087435 */ /* 0x001fe200000001ff */
[----:B-1----:R-:W-:Y:S01]  /*0e80*/  FADD.FTZ R9, R9, R7 ;  /* 0x0000000709097221 */ /* 0x002fe20000010000 */
[----:B------:R-:W-:Y:S01]  /*0e90*/  MOV R7, 0x1f ;  /* 0x0000001f00077802 */ /* 0x000fe20000000f00 */
[----:B------:R-:W-:Y:S01]  /*0ea0*/  IMAD.MOV.U32 R10, RZ, RZ, -0x1 ;  /* 0xffffffffff0a7424 */ /* 0x000fe200078e00ff */
[----:B------:R-:W-:-:S02]  /*0eb0*/  MOV R2, 0xed0 ;  /* 0x00000ed000027802 */ /* 0x000fc40000000f00 */
[----:B------:R-:W-:Y:S05]  /*0ec0*/  CALL.REL.NOINC `($__internal_110_$__cuda_sm70_shflsync_bfly_p) ;  /* 0x0000002000007944 */ /* 0x000fea0003c00000 */
[----:B-1----:R-:W-:Y:S01]  /*0ed0*/  MOV R4, R7 ;  /* 0x0000000700047202 */ /* 0x002fe20000000f00 */
[----:B0-----:R-:W-:Y:S05]  /*0ee0*/  BRA `(.L_x_6930) ;  /* 0xfffffa6000007947 */ /* 0x001fea000383ffff */
        .weak           $__internal_110_$__cuda_sm70_shflsync_bfly_p
        .type           $__internal_110_$__cuda_sm70_shflsync_bfly_p,@function
        .size           $__internal_110_$__cuda_sm70_shflsync_bfly_p,(.L_x_12412 - $__internal_110_$__cuda_sm70_shflsync_bfly_p)
$__internal_110_$__cuda_sm70_shflsync_bfly_p:
[----:B------:R-:W-:Y:S01]  /*0ef0*/  HFMA2.MMA R3, -RZ, RZ, 0, 0 ;  /* 0x00000000ff037435 */ /* 0x000fe200000001ff */
[----:B------:R-:W-:Y:S04]  /*0f00*/  WARPSYNC R10 ;  /* 0x0000000a00007348 */ /* 0x000fe80003800000 */
[----:B------:R0:W1:Y:S01]  /*0f10*/  SHFL.BFLY PT, R7, R9, R8, R7 ;  /* 0x0c00000809077389 */ /* 0x00006200000e0007 */
[----:B------:R-:W-:Y:S05]  /*0f20*/  RET.REL.NODEC R2 `(_ZN10layer_norm22ln_bwd_finalize_kernelINS_22Kernel_traits_finalizeILj1024Ef6__halfS2_S2_fjLb0ELj1024ELj4ENS_18Kernel_traits_baseILj1024EfS2_S2_S2_fjLj1024EEEEELb0ELb0EEEvNS_9BwdParamsE) ;  /* 0xfffff0d002007950 */ /* 0x000fea0003c3ffff */
.L_x_6931:
        /* <DEDUP_REMOVED lines=13> */
.L_x_12412:


//--------------------- .text._ZN10layer_norm13ln_bwd_kernelINS_13Kernel_traitsIf6__halfS2_S2_fjLj1024ELj1ELj4ELj1ELj16ENS_18Kernel_traits_baseILj1024EfS2_S2_S2_fjLj128EEEEELb1ELb0ELb1ELb0EEEvNS_9BwdParamsE --------------------------
	.section	.text._ZN10layer_norm13ln_bwd_kernelINS_13Kernel_traitsIf6__halfS2_S2_fjLj1024ELj1ELj4ELj1ELj16ENS_18Kernel_traits_baseILj1024EfS2_S2_S2_fjLj128EEEEELb1ELb0ELb1ELb0EEEvNS_9BwdParamsE,"ax",@progbits
	.sectioninfo	@"SHI_REGISTERS=220"
	.align	128
        .global         _ZN10layer_norm13ln_bwd_kernelINS_13Kernel_traitsIf6__halfS2_S2_fjLj1024ELj1ELj4ELj1ELj16ENS_18Kernel_traits_baseILj1024EfS2_S2_S2_fjLj128EEEEELb1ELb0ELb1ELb0EEEvNS_9BwdParamsE
        .type           _ZN10layer_norm13ln_bwd_kernelINS_13Kernel_traitsIf6__halfS2_S2_fjLj1024ELj1ELj4ELj1ELj16ENS_18Kernel_traits_baseILj1024EfS2_S2_S2_fjLj128EEEEELb1ELb0ELb1ELb0EEEvNS_9BwdParamsE,@function
        .size           _ZN10layer_norm13ln_bwd_kernelINS_13Kernel_traitsIf6__halfS2_S2_fjLj1024ELj1ELj4ELj1ELj16ENS_18Kernel_traits_baseILj1024EfS2_S2_S2_fjLj128EEEEELb1ELb0ELb1ELb0EEEvNS_9BwdParamsE,(.L_x_12413 - _ZN10layer_norm13ln_bwd_kernelINS_13Kernel_traitsIf6__halfS2_S2_fjLj1024ELj1ELj4ELj1ELj16ENS_18Kernel_traits_baseILj1024EfS2_S2_S2_fjLj128EEEEELb1ELb0ELb1ELb0EEEvNS_9BwdParamsE)
        .other          _ZN10layer_norm13ln_bwd_kernelINS_13Kernel_traitsIf6__halfS2_S2_fjLj1024ELj1ELj4ELj1ELj16ENS_18Kernel_traits_baseILj1024EfS2_S2_S2_fjLj128EEEEELb1ELb0ELb1ELb0EEEvNS_9BwdParamsE,@"STO_CUDA_ENTRY STV_DEFAULT"
_ZN10layer_norm13ln_bwd_kernelINS_13Kernel_traitsIf6__halfS2_S2_fjLj1024ELj1ELj4ELj1ELj16ENS_18Kernel_traits_baseILj1024EfS2_S2_S2_fjLj128EEEEELb1ELb0ELb1ELb0EEEvNS_9BwdParamsE:
.text._ZN10layer_norm13ln_bwd_kernelINS_13Kernel_traitsIf6__halfS2_S2_fjLj1024ELj1ELj4ELj1ELj16ENS_18Kernel_traits_baseILj1024EfS2_S2_S2_fjLj128EEEEELb1ELb0ELb1ELb0EEEvNS_9BwdParamsE:
        /* <DEDUP_REMOVED lines=73> */
[----:B------:R-:W-:-:S07]  /*0490*/  HFMA2.MMA R69, -RZ, RZ, 0, 0 ;  /* 0x00000000ff457435 */ /* 0x000fce00000001ff */
.L_x_7055:
        /* <DEDUP_REMOVED lines=8> */
[----:B------:R-:W-:Y:S01]  /*0520*/  MOV R209, 0x10 ;  /* 0x0000001000d17802 */ /* 0x000fe20000000f00 */
[----:B------:R-:W-:Y:S03]  /*0530*/  BSSY B1, `(.L_x_6934) ;  /* 0x00001b3000017945 */ /* 0x000fe60003800000 */
        /* <DEDUP_REMOVED lines=9> */
[----:B------:R-:W-:Y:S02]  /*05d0*/  LOP3.LUT P4, RZ, R0, 0xffffffe0, RZ, 0xc0, !PT ;  /* 0xffffffe000ff7812 */ /* 0x000fe4000788c0ff */
[----:B------:R-:W-:-:S09]  /*05e0*/  MOV R158, R6 ;  /* 0x00000006009e7202 */ /* 0x000fd20000000f00 */
[----:B------:R-:W-:-:S05]  /*05f0*/  @P3 IADD3 R154, R7, -0x1, RZ ;  /* 0xffffffff079a3810 */ /* 0x000fca0007ffe0ff */
[----:B------:R-:W-:Y:S01]  /*0600*/  @P3 IMAD R155, R154, c[0x0][0x168], RZ ;  /* 0x00005a009a9b3a24 */ /* 0x000fe200078e02ff */
[----:B------:R-:W-:-:S04]  /*0610*/  MOV R154, RZ ;  /* 0x000000ff009a7202 */ /* 0x000fc80000000f00 */
        /* <DEDUP_REMOVED lines=12> */
.L_x_6937:
[----:B------:R-:W-:Y:S05]  /*06e0*/  BSYNC B2 ;  /* 0x0000000000027941 */ /* 0x000fea0003800000 */
.L_x_6936:
[----:B------:R-:W-:Y:S01]  /*06f0*/  BSSY B2, `(.L_x_6938) ;  /* 0x000000b000027945 */ /* 0x000fe20003800000 */
[----:B------:R-:W-:Y:S05]  /*0700*/  @!P0 BRA `(.L_x_6939) ;  /* 0x0000009000008947 */ /* 0x000fea0003800000 */
[----:B------:R-:W-:Y:S02]  /*0710*/  ISETP.NE.U32.AND P3, PT, RZ, c[0x0][0x218], PT ;  /* 0x00008600ff007a0c */ /* 0x000fe40003f65070 */
[----:B------:R-:W-:-:S02]  /*0720*/  MOV R179, 0x8 ;  /* 0x0000000800b37802 */ /* 0x000fc40000000f00 */
[----:B------:R-:W-:-:S03]  /*0730*/  ISETP.NE.AND.EX P3, PT, RZ, c[0x0][0x21c], PT, P3 ;  /* 0x00008700ff007a0c */ /* 0x000fc60003f65330 */
[----:B------:R-:W-:-:S06]  /*0740*/  IMAD.WIDE.U32 R178, R154, R179, c[0x0][0x190] ;  /* 0x000064009ab27625 */ /* 0x000fcc00078e00b3 */
[----:B------:R-:W5:Y:S04]  /*0750*/  LDG.E.64 R178, [R178.64] ;  /* 0x00000004b2b27981 */ /* 0x000f68000c1e1b00 */
[----:B-1----:R-:W-:-:S05]  /*0760*/  @P3 IMAD.WIDE.U32 R152, R158, R209, c[0x0][0x218] ;  /* 0x000086009e983625 */ /* 0x002fca00078e00d1 */
[----:B------:R1:W5:Y:S01]  /*0770*/  @P3 LDG.E.128 R132, [R152.64] ;  /* 0x0000000498843981 */ /* 0x000362000c1e1d00 */
[----:B------:R-:W-:Y:S02]  /*0780*/  IADD3 R154, R154, 0x20, RZ ;  /* 0x000000209a9a7810 */ /* 0x000fe40007ffe0ff */
[----:B------:R-:W-:Y:S02]  /*0790*/  IADD3 R158, R158, 0x20, RZ ;  /* 0x000000209e9e7810 */ /* 0x000fe40007ffe0ff */
.L_x_6939:
[----:B------:R-:W-:Y:S05]  /*07a0*/  BSYNC B2 ;  /* 0x0000000000027941 */ /* 0x000fea0003800000 */
.L_x_6938:
        /* <DEDUP_REMOVED lines=11> */
.L_x_6941:
[----:B------:R-:W-:Y:S05]  /*0860*/  BSYNC B2 ;  /* 0x0000000000027941 */ /* 0x000fea0003800000 */
.L_x_6940:
        /* <DEDUP_REMOVED lines=13> */
.L_x_6935:
[----:B---3--:R-:W-:-:S06]  /*0940*/  IMAD.WIDE R154, R3, R158, c[0x0][0x1a0] ;  /* 0x00006800039a7625 */ /* 0x008fcc00078e029e */
[----:B------:R-:W2:Y:S01]  /*0950*/  LDG.E R154, [R154.64] ;  /* 0x000000049a9a7981 */ /* 0x000ea2000c1e1900 */
[----:B-----5:R-:W-:Y:S01]  /*0960*/  ISETP.GE.AND P3, PT, R7, 0x1, PT ;  /* 0x000000010700780c */ /* 0x020fe20003f66270 */
[----:B------:R-:W-:Y:S01]  /*0970*/  BSSY B2, `(.L_x_6943) ;  /* 0x0000067000027945 */ /* 0x000fe20003800000 */
[----:B------:R-:W-:Y:S01]  /*0980*/  IADD3 R156, R208, -0x1, RZ ;  /* 0xffffffffd09c7810 */ /* 0x000fe20007ffe0ff */
[----:B------:R-:W-:Y:S01]  /*0990*/  HFMA2.MMA R212, -RZ, RZ, 0, 0 ;  /* 0x00000000ffd47435 */ /* 0x000fe200000001ff */
        /* <DEDUP_REMOVED lines=24> */
[----:B------:R0:W5:Y:S01]  /*0b20*/  @P3 LDG.E.128 R128, [R152.64] ;  /* 0x0000000498803981 */ /* 0x000162000c1e1d00 */
[----:B------:R-:W-:Y:S02]  /*0b30*/  IADD3 R216, R6, 0x20, RZ ;  /* 0x0000002006d87810 */ /* 0x000fe40007ffe0ff */
[----:B------:R-:W-:-:S02]  /*0b40*/  IADD3 R214, R214, 0x20, RZ ;  /* 0x00000020d6d67810 */ /* 0x000fc40007ffe0ff */
[----:B------:R-:W-:Y:S01]  /*0b50*/  IADD3 R210, R210, 0x20, RZ ;  /* 0x00000020d2d27810 */ /* 0x000fe20007ffe0ff */
[--C-:B--2---:R-:W-:Y:S02]  /*0b60*/  HADD2.F32 R17, -RZ, R8.reuse.H0_H0 ;  /* 0x20000008ff117230 */ /* 0x104fe40000004100 */
[----:B------:R-:W-:-:S03]  /*0b70*/  HADD2.F32 R19, -RZ, R8.H1_H1 ;  /* 0x30000008ff137230 */ /* 0x000fc60000004100 */
[----:B------:R-:W-:Y:S01]  /*0b80*/  FADD.FTZ R17, -R208, R17 ;  /* 0x00000011d0117221 */ /* 0x000fe20000010100 */
[--C-:B------:R-:W-:Y:S02]  /*0b90*/  HADD2.F32 R211, -RZ, R11.reuse.H0_H0 ;  /* 0x2000000bffd37230 */ /* 0x100fe40000004100 */
[----:B------:R-:W-:Y:S01]  /*0ba0*/  HADD2.F32 R215, -RZ, R11.H1_H1 ;  /* 0x3000000bffd77230 */ /* 0x000fe20000004100 */
[----:B------:R-:W-:Y:S01]  /*0bb0*/  FMUL.FTZ R8, R2, R17 ;  /* 0x0000001102087220 */ /* 0x000fe20000410000 */
[--C-:B------:R-:W-:Y:S02]  /*0bc0*/  HADD2.F32 R21, -RZ, R9.reuse.H0_H0 ;  /* 0x20000009ff157230 */ /* 0x100fe40000004100 */
[----:B------:R-:W-:Y:S01]  /*0bd0*/  HADD2.F32 R155, -RZ, R9.H1_H1 ;  /* 0x30000009ff9b7230 */ /* 0x000fe20000004100 */
[----:B------:R-:W-:Y:S01]  /*0be0*/  FADD.FTZ R9, -R208, R19 ;  /* 0x00000013d0097221 */ /* 0x000fe20000010100 */
[--C-:B---3--:R-:W-:Y:S02]  /*0bf0*/  HADD2.F32 R11, -RZ, R12.reuse.H0_H0 ;  /* 0x2000000cff0b7230 */ /* 0x108fe40000004100 */
[----:B------:R-:W-:Y:S01]  /*0c00*/  HADD2.F32 R12, -RZ, R12.H1_H1 ;  /* 0x3000000cff0c7230 */ /* 0x000fe20000004100 */
[----:B------:R-:W-:-:S02]  /*0c10*/  FMUL.FTZ R9, R2, R9 ;  /* 0x0000000902097220 */ /* 0x000fc40000410000 */
[----:B------:R-:W-:Y:S02]  /*0c20*/  FADD.FTZ R100, R100, R11 ;  /* 0x0000000b64647221 */ /* 0x000fe40000010000 */
[-C--:B------:R-:W-:Y:S02]  /*0c30*/  FFMA.FTZ R68, R8, R11.reuse, R68 ;  /* 0x0000000b08447223 */ /* 0x080fe40000010044 */
[----:B------:R-:W-:Y:S01]  /*0c40*/  FMUL.FTZ R11, R36, R11 ;  /* 0x0000000b240b7220 */ /* 0x000fe20000410000 */
[----:B------:R-:W-:Y:S01]  /*0c50*/  HADD2.F32 R159, -RZ, R10.H1_H1 ;  /* 0x3000000aff9f7230 */ /* 0x000fe20000004100 */
[----:B------:R-:W-:Y:S01]  /*0c60*/  FADD.FTZ R101, R101, R12 ;  /* 0x0000000c65657221 */ /* 0x000fe20000010000 */
[--C-:B------:R-:W-:Y:S01]  /*0c70*/  HADD2.F32 R23, -RZ, R13.reuse.H0_H0 ;  /* 0x2000000dff177230 */ /* 0x100fe20000004100 */
[----:B------:R-:W-:Y:S01]  /*0c80*/  FFMA.FTZ R69, R9, R12, R69 ;  /* 0x0000000c09457223 */ /* 0x000fe20000010045 */
[----:B------:R-:W-:Y:S01]  /*0c90*/  HADD2.F32 R16, -RZ, R13.H1_H1 ;  /* 0x3000000dff107230 */ /* 0x000fe20000004100 */
[----:B------:R-:W-:-:S02]  /*0ca0*/  FADD.FTZ R13, -R208, R155 ;  /* 0x0000009bd00d7221 */ /* 0x000fc40000010100 */
[----:B------:R-:W-:Y:S02]  /*0cb0*/  FMUL.FTZ R12, R37, R12 ;  /* 0x0000000c250c7220 */ /* 0x000fe40000410000 */
[----:B------:R-:W-:Y:S02]  /*0cc0*/  FADD.FTZ R19, RZ, R11 ;  /* 0x0000000bff137221 */ /* 0x000fe40000010000 */
[----:B------:R-:W-:Y:S02]  /*0cd0*/  FADD.FTZ R21, -R208, R21 ;  /* 0x00000015d0157221 */ /* 0x000fe40000010100 */
[----:B------:R-:W-:Y:S01]  /*0ce0*/  FFMA.FTZ R20, R8, R11, RZ ;  /* 0x0000000b08147223 */ /* 0x000fe200000100ff */
[--C-:B------:R-:W-:Y:S01]  /*0cf0*/  HADD2.F32 R213, -RZ, R15.reuse.H0_H0 ;  /* 0x2000000fffd57230 */ /* 0x100fe20000004100 */
[----:B------:R-:W-:Y:S01]  /*0d00*/  FADD.FTZ R159, -R208, R159 ;  /* 0x0000009fd09f7221 */ /* 0x000fe20000010100 */
[----:B------:R-:W-:Y:S01]  /*0d10*/  HADD2.F32 R154, -RZ, R15.H1_H1 ;  /* 0x3000000fff9a7230 */ /* 0x000fe20000004100 */
[----:B------:R-:W-:Y:S01]  /*0d20*/  FMUL.FTZ R13, R2, R13 ;  /* 0x0000000d020d7220 */ /* 0x000fe20000410000 */
[----:B------:R-:W-:Y:S01]  /*0d30*/  HADD2.F32 R157, -RZ, R10.H0_H0 ;  /* 0x2000000aff9d7230 */ /* 0x000fe20000004100 */
[----:B------:R-:W-:-:S02]  /*0d40*/  FMUL.FTZ R15, R38, R23 ;  /* 0x00000017260f7220 */ /* 0x000fc40000410000 */
[----:B------:R-:W-:Y:S02]  /*0d50*/  FADD.FTZ R22, R19, R12 ;  /* 0x0000000c13167221 */ /* 0x000fe40000010000 */
[C---:B------:R-:W-:Y:S02]  /*0d60*/  FMUL.FTZ R10, R2.reuse, R21 ;  /* 0x00000015020a7220 */ /* 0x040fe40000410000 */
[----:B------:R-:W-:Y:S01]  /*0d70*/  FFMA.FTZ R20, R9, R12, R20 ;  /* 0x0000000c09147223 */ /* 0x000fe20000010014 */
[--C-:B0-----:R-:W-:Y:S01]  /*0d80*/  HADD2.F32 R152, -RZ, R14.reuse.H1_H1 ;  /* 0x3000000eff987230 */ /* 0x101fe20000004100 */
[----:B------:R-:W-:Y:S01]  /*0d90*/  FADD.FTZ R103, R103, R16 ;  /* 0x0000001067677221 */ /* 0x000fe20000010000 */
[----:B------:R-:W-:Y:S01]  /*0da0*/  HADD2.F32 R153, -RZ, R14.H0_H0 ;  /* 0x2000000eff997230 */ /* 0x000fe20000004100 */
        /* <DEDUP_REMOVED lines=35> */
.L_x_6944:
[----:B------:R-:W-:Y:S05]  /*0fe0*/  BSYNC B2 ;  /* 0x0000000000027941 */ /* 0x000fea0003800000 */
.L_x_6943:
        /* <DEDUP_REMOVED lines=27> */
[----:B------:R-:W-:Y:S01]  /*11a0*/  FMUL.FTZ R25, R2, R25 ;  /* 0x0000001902197220 */ /* 0x000fe20000410000 */
[--C-:B0-----:R-:W-:Y:S01]  /*11b0*/  HADD2.F32 R153, -RZ, R29.reuse.H0_H0 ;  /* 0x2000001dff997230 */ /* 0x101fe20000004100 */
[----:B------:R-:W-:Y:S01]  /*11c0*/  FADD.FTZ R108, R108, R27 ;  /* 0x0000001b6c6c7221 */ /* 0x000fe20000010000 */
[----:B------:R-:W-:Y:S01]  /*11d0*/  HADD2.F32 R152, -RZ, R29.H1_H1 ;  /* 0x3000001dff987230 */ /* 0x000fe20000004100 */
[----:B------:R-:W-:-:S02]  /*11e0*/  FADD.FTZ R29, -R208, R161 ;  /* 0x000000a1d01d7221 */ /* 0x000fc40000010100 */
[-C--:B------:R-:W-:Y:S02]  /*11f0*/  FFMA.FTZ R76, R24, R27.reuse, R76 ;  /* 0x0000001b184c7223 */ /* 0x080fe4000001004c */
[----:B------:R-:W-:Y:S02]  /*1200*/  FMUL.FTZ R27, R44, R27 ;  /* 0x0000001b2c1b7220 */ /* 0x000fe40000410000 */
        /* <DEDUP_REMOVED lines=10> */
[----:B------:R-:W-:Y:S01]  /*12b0*/  FMUL.FTZ R26, R2, R159 ;  /* 0x0000009f021a7220 */ /* 0x000fe20000410000 */
[--C-:B------:R-:W-:Y:S01]  /*12c0*/  HADD2.F32 R165, -RZ, R30.reuse.H0_H0 ;  /* 0x2000001effa57230 */ /* 0x100fe20000004100 */
[-C--:B------:R-:W-:Y:S01]  /*12d0*/  FFMA.FTZ R79, R29, R152.reuse, R79 ;  /* 0x000000981d4f7223 */ /* 0x080fe2000001004f */
[----:B------:R-:W-:Y:S01]  /*12e0*/  HADD2.F32 R154, -RZ, R30.H1_H1 ;  /* 0x3000001eff9a7230 */ /* 0x000fe20000004100 */
[----:B------:R-:W-:Y:S01]  /*12f0*/  FMUL.FTZ R30, R47, R152 ;  /* 0x000000982f1e7220 */ /* 0x000fe20000410000 */
[--C-:B------:R-:W-:Y:S01]  /*1300*/  HADD2.F32 R215, -RZ, R31.reuse.H0_H0 ;  /* 0x2000001fffd77230 */ /* 0x100fe20000004100 */
[----:B------:R-:W-:Y:S01]  /*1310*/  FADD.FTZ R152, R211, R28 ;  /* 0x0000001cd3987221 */ /* 0x000fe20000010000 */
[----:B------:R-:W-:Y:S01]  /*1320*/  HADD2.F32 R156, -RZ, R31.H1_H1 ;  /* 0x3000001fff9c7230 */ /* 0x000fe20000004100 */
[----:B------:R-:W-:-:S02]  /*1330*/  FMUL.FTZ R31, R46, R153 ;  /* 0x000000992e1f7220 */ /* 0x000fc40000410000 */
[----:B------:R-:W-:Y:S02]  /*1340*/  FFMA.FTZ R212, R25, R28, R212 ;  /* 0x0000001c19d47223 */ /* 0x000fe400000100d4 */
[----:B------:R-:W-:Y:S02]  /*1350*/  FADD.FTZ R110, R110, R153 ;  /* 0x000000996e6e7221 */ /* 0x000fe40000010000 */
[----:B------:R-:W-:Y:S02]  /*1360*/  FFMA.FTZ R78, R26, R153, R78 ;  /* 0x000000991a4e7223 */ /* 0x000fe4000001004e */
[----:B------:R-:W-:Y:S02]  /*1370*/  FADD.FTZ R161, -R208, R163 ;  /* 0x000000a3d0a17221 */ /* 0x000fe40000010100 */
        /* <DEDUP_REMOVED lines=11> */
[C---:B------:R-:W-:Y:S02]  /*1430*/  FFMA.FTZ R212, R161.reuse, R160, R212 ;  /* 0x000000a0a1d47223 */ /* 0x040fe400000100d4 */
        /* <DEDUP_REMOVED lines=19> */
.L_x_6946:
[----:B------:R-:W-:Y:S05]  /*1570*/  BSYNC B2 ;  /* 0x0000000000027941 */ /* 0x000fea0003800000 */
.L_x_6945:
        /* <DEDUP_REMOVED lines=88> */
.L_x_6948:
[----:B------:R-:W-:Y:S05]  /*1b00*/  BSYNC B2 ;  /* 0x0000000000027941 */ /* 0x000fea0003800000 */
.L_x_6947:
        /* <DEDUP_REMOVED lines=13> */
[--C-:B--2---:R-:W-:Y:S02]  /*1be0*/  HADD2.F32 R199, -RZ, R153.reuse.H0_H0 ;  /* 0x20000099ffc77230 */ /* 0x104fe40000004100 */
[----:B------:R-:W-:Y:S02]  /*1bf0*/  HADD2.F32 R153, -RZ, R153.H1_H1 ;  /* 0x30000099ff997230 */ /* 0x000fe40000004100 */
[--C-:B------:R-:W-:Y:S01]  /*1c00*/  HADD2.F32 R169, -RZ, R152.reuse.H0_H0 ;  /* 0x20000098ffa97230 */ /* 0x100fe20000004100 */
[C---:B0-----:R-:W-:Y:S01]  /*1c10*/  FADD.FTZ R195, -R208.reuse, R199 ;  /* 0x000000c7d0c37221 */ /* 0x041fe20000010100 */
[----:B------:R-:W-:Y:S01]  /*1c20*/  HADD2.F32 R197, -RZ, R152.H1_H1 ;  /* 0x30000098ffc57230 */ /* 0x000fe20000004100 */
[C---:B------:R-:W-:Y:S01]  /*1c30*/  FADD.FTZ R199, -R208.reuse, R153 ;  /* 0x00000099d0c77221 */ /* 0x040fe20000010100 */
[----:B---3--:R-:W-:Y:S01]  /*1c40*/  HADD2.F32 R153, -RZ, R156.H0_H0 ;  /* 0x2000009cff997230 */ /* 0x008fe20000004100 */
[----:B------:R-:W-:Y:S01]  /*1c50*/  FADD.FTZ R169, -R208, R169 ;  /* 0x000000a9d0a97221 */ /* 0x000fe20000010100 */
[----:B------:R-:W-:-:S02]  /*1c60*/  HADD2.F32 R205, -RZ, R155.H0_H0 ;  /* 0x2000009bffcd7230 */ /* 0x000fc40000004100 */
[----:B------:R-:W-:Y:S01]  /*1c70*/  HADD2.F32 R155, -RZ, R155.H1_H1 ;  /* 0x3000009bff9b7230 */ /* 0x000fe20000004100 */
[----:B------:R-:W-:Y:S01]  /*1c80*/  FADD.FTZ R197, -R208, R197 ;  /* 0x000000c5d0c57221 */ /* 0x000fe20000010100 */
[--C-:B------:R-:W-:Y:S01]  /*1c90*/  HADD2.F32 R152, -RZ, R157.reuse.H1_H1 ;  /* 0x3000009dff987230 */ /* 0x100fe20000004100 */
[C---:B------:R-:W-:Y:S01]  /*1ca0*/  FMUL.FTZ R196, R2.reuse, R199 ;  /* 0x000000c702c47220 */ /* 0x040fe20000410000 */
[----:B------:R-:W-:Y:S01]  /*1cb0*/  HADD2.F32 R156, -RZ, R156.H1_H1 ;  /* 0x3000009cff9c7230 */ /* 0x000fe20000004100 */
[----:B------:R-:W-:Y:S02]  /*1cc0*/  FMUL.FTZ R169, R2, R169 ;  /* 0x000000a902a97220 */ /* 0x000fe40000410000 */
[----:B------:R-:W-:Y:S02]  /*1cd0*/  FMUL.FTZ R194, R60, R153 ;  /* 0x000000993cc27220 */ /* 0x000fe40000410000 */
[----:B------:R-:W-:Y:S01]  /*1ce0*/  FADD.FTZ R209, -R208, R155 ;  /* 0x0000009bd0d17221 */ /* 0x000fe20000010100 */
[----:B------:R-:W-:Y:S01]  /*1cf0*/  HADD2.F32 R155, -RZ, R157.H0_H0 ;  /* 0x2000009dff9b7230 */ /* 0x000fe20000004100 */
[----:B------:R-:W-:-:S02]  /*1d00*/  FMUL.FTZ R192, R2, R197 ;  /* 0x000000c502c07220 */ /* 0x000fc40000410000 */
[----:B------:R-:W-:Y:S02]  /*1d10*/  FADD.FTZ R95, R95, R152 ;  /* 0x000000985f5f7221 */ /* 0x000fe40000010000 */
        /* <DEDUP_REMOVED lines=17> */
[----:B------:R-:W-:Y:S01]  /*1e30*/  HADD2.F32 R158, -RZ, R158.H1_H1 ;  /* 0x3000009eff9e7230 */ /* 0x000fe20000004100 */
[----:B------:R-:W-:Y:S02]  /*1e40*/  FADD.FTZ R203, -R208, R203 ;  /* 0x000000cbd0cb7221 */ /* 0x000fe40000010100 */
[----:B------:R-:W-:Y:S02]  /*1e50*/  FMUL.FTZ R201, R2, R201 ;  /* 0x000000c902c97220 */ /* 0x000fe40000410000 */
[----:B------:R-:W-:Y:S02]  /*1e60*/  FMUL.FTZ R200, R64, R157 ;  /* 0x0000009d40c87220 */ /* 0x000fe40000410000 */
[----:B------:R-:W-:Y:S02]  /*1e70*/  FADD.FTZ R153, R152, R199 ;  /* 0x000000c798997221 */ /* 0x000fe40000010000 */
[----:B------:R-:W-:Y:S01]  /*1e80*/  FFMA.FTZ R212, R196, R199, R212 ;  /* 0x000000c7c4d47223 */ /* 0x000fe200000100d4 */
[----:B------:R-:W-:Y:S01]  /*1e90*/  HADD2.F32 R207, -RZ, R159.H0_H0 ;  /* 0x2000009fffcf7230 */ /* 0x000fe20000004100 */
[----:B------:R-:W-:-:S02]  /*1ea0*/  FADD.FTZ R205, -R208, R205 ;  /* 0x000000cdd0cd7221 */ /* 0x000fc40000010100 */
[C---:B------:R-:W-:Y:S02]  /*1eb0*/  FMUL.FTZ R202, R2.reuse, R203 ;  /* 0x000000cb02ca7220 */ /* 0x040fe40000410000 */
[----:B------:R-:W-:Y:S02]  /*1ec0*/  FMUL.FTZ R203, R65, R158 ;  /* 0x0000009e41cb7220 */ /* 0x000fe40000410000 */
[----:B------:R-:W-:Y:S02]  /*1ed0*/  FADD.FTZ R152, R153, R200 ;  /* 0x000000c899987221 */ /* 0x000fe40000010000 */
[----:B------:R-:W-:Y:S01]  /*1ee0*/  FFMA.FTZ R212, R201, R200, R212 ;  /* 0x000000c8c9d47223 */ /* 0x000fe200000100d4 */
[----:B------:R-:W-:Y:S01]  /*1ef0*/  HADD2.F32 R154, -RZ, R159.H1_H1 ;  /* 0x3000009fff9a7230 */ /* 0x000fe20000004100 */
        /* <DEDUP_REMOVED lines=22> */
.L_x_6942:
[----:B------:R-:W-:Y:S05]  /*2060*/  BSYNC B1 ;  /* 0x0000000000017941 */ /* 0x000fea0003800000 */
.L_x_6934:
[----:B------:R-:W-:Y:S05]  /*2070*/  BRA.DIV ~URZ, `(.L_x_6949) ;  /* 0x000043427f007947 */ /* 0x000fea000b800000 */
[----:B------:R2:W3:Y:S02]  /*2080*/  SHFL.BFLY PT, R154, R211, 0x1, 0x1f ;  /* 0x0c201f00d39a7f89 */ /* 0x0004e400000e0000 */
.L_x_7056:
        /* <DEDUP_REMOVED lines=18> */
.L_x_7057:
        /* <DEDUP_REMOVED lines=25> */
.L_x_6954:
        /* <DEDUP_REMOVED lines=11> */
.L_x_6955:
[----:B------:R-:W-:Y:S05]  /*23f0*/  BSYNC B2 ;  /* 0x0000000000027941 */ /* 0x000fea0003800000 */
.L_x_6953:
        /* <DEDUP_REMOVED lines=16> */
.L_x_6957:
[----:B0-----:R-:W-:-:S04]  /*2500*/  ISETP.NE.AND P6, PT, R4, RZ, PT ;  /* 0x000000ff0400720c */ /* 0x001fc80003fc5270 */
[----:B------:R-:W-:-:S05]  /*2510*/  FSEL R152, R156, RZ, !P6 ;  /* 0x000000ff9c987208 */ /* 0x000fca0007000000 */
[----:B------:R-:W-:Y:S01]  /*2520*/  FFMA.FTZ R153, R9, R157, R152 ;  /* 0x0000009d09997223 */ /* 0x000fe20000010098 */
[----:B------:R-:W-:-:S03]  /*2530*/  @P4 HADD2.F32 R152, -RZ, R128.H1_H1 ;  /* 0x30000080ff984230 */ /* 0x000fc60000004100 */
[----:B------:R-:W-:-:S04]  /*2540*/  FADD.FTZ R153, R12, -R153 ;  /* 0x800000990c997221 */ /* 0x000fc80000010000 */
[----:B------:R-:W-:-:S04]  /*2550*/  FMUL.FTZ R153, R2, R153 ;  /* 0x0000009902997220 */ /* 0x000fc80000410000 */
[----:B------:R-:W-:Y:S02]  /*2560*/  @P4 FADD.FTZ R153, R153, R152 ;  /* 0x0000009899994221 */ /* 0x000fe40000010000 */
.L_x_6958:
[----:B------:R-:W-:Y:S05]  /*2570*/  BSYNC B2 ;  /* 0x0000000000027941 */ /* 0x000fea0003800000 */
.L_x_6956:
        /* <DEDUP_REMOVED lines=14> */
.L_x_6960:
[----:B0-----:R-:W-:-:S04]  /*2660*/  ISETP.NE.AND P6, PT, R4, RZ, PT ;  /* 0x000000ff0400720c */ /* 0x001fc80003fc5270 */
[----:B------:R-:W-:-:S05]  /*2670*/  FSEL R152, R156, RZ, !P6 ;  /* 0x000000ff9c987208 */ /* 0x000fca0007000000 */
[----:B------:R-:W-:-:S04]  /*2680*/  FFMA.FTZ R152, R10, R157, R152 ;  /* 0x0000009d0a987223 */ /* 0x000fc80000010098 */
[----:B------:R-:W-:Y:S01]  /*2690*/  FADD.FTZ R153, R15, -R152 ;  /* 0x800000980f997221 */ /* 0x000fe20000010000 */
[----:B------:R-:W-:-:S03]  /*26a0*/  @P4 HADD2.F32 R152, -RZ, R129.H0_H0 ;  /* 0x20000081ff984230 */ /* 0x000fc60000004100 */
[----:B------:R-:W-:-:S04]  /*26b0*/  FMUL.FTZ R153, R2, R153 ;  /* 0x0000009902997220 */ /* 0x000fc80000410000 */
[----:B------:R-:W-:Y:S02]  /*26c0*/  @P4 FADD.FTZ R153, R153, R152 ;  /* 0x0000009899994221 */ /* 0x000fe40000010000 */
.L_x_6961:
[----:B------:R-:W-:Y:S05]  /*26d0*/  BSYNC B2 ;  /* 0x0000000000027941 */ /* 0x000fea0003800000 */
.L_x_6959:
        /* <DEDUP_REMOVED lines=14> */
.L_x_6963:
[----:B0-----:R-:W-:-:S04]  /*27c0*/  ISETP.NE.AND P6, PT, R4, RZ, PT ;  /* 0x000000ff0400720c */ /* 0x001fc80003fc5270 */
[----:B------:R-:W-:-:S05]  /*27d0*/  FSEL R152, R156, RZ, !P6 ;  /* 0x000000ff9c987208 */ /* 0x000fca0007000000 */
[----:B------:R-:W-:Y:S01]  /*27e0*/  FFMA.FTZ R153, R13, R157, R152 ;  /* 0x0000009d0d997223 */ /* 0x000fe20000010098 */
[----:B------:R-:W-:-:S03]  /*27f0*/  @P4 HADD2.F32 R152, -RZ, R129.H1_H1 ;  /* 0x30000081ff984230 */ /* 0x000fc60000004100 */
[----:B------:R-:W-:-:S04]  /*2800*/  FADD.FTZ R153, R16, -R153 ;  /* 0x8000009910997221 */ /* 0x000fc80000010000 */
[----:B------:R-:W-:-:S04]  /*2810*/  FMUL.FTZ R153, R2, R153 ;  /* 0x0000009902997220 */ /* 0x000fc80000410000 */
[----:B------:R-:W-:Y:S02]  /*2820*/  @P4 FADD.FTZ R153, R153, R152 ;  /* 0x0000009899994221 */ /* 0x000fe40000010000 */
.L_x_6964:
[----:B------:R-:W-:Y:S05]  /*2830*/  BSYNC B2 ;  /* 0x0000000000027941 */ /* 0x000fea0003800000 */
.L_x_6962:
        /* <DEDUP_REMOVED lines=14> */
.L_x_6966:
[----:B0-----:R-:W-:-:S04]  /*2920*/  ISETP.NE.AND P6, PT, R4, RZ, PT ;  /* 0x000000ff0400720c */ /* 0x001fc80003fc5270 */
[----:B------:R-:W-:-:S05]  /*2930*/  FSEL R152, R156, RZ, !P6 ;  /* 0x000000ff9c987208 */ /* 0x000fca0007000000 */
[----:B------:R-:W-:-:S04]  /*2940*/  FFMA.FTZ R152, R14, R157, R152 ;  /* 0x0000009d0e987223 */ /* 0x000fc80000010098 */
[----:B------:R-:W-:Y:S01]  /*2950*/  FADD.FTZ R153, R17, -R152 ;  /* 0x8000009811997221 */ /* 0x000fe20000010000 */
[----:B------:R-:W-:-:S03]  /*2960*/  @P4 HADD2.F32 R152, -RZ, R130.H0_H0 ;  /* 0x20000082ff984230 */ /* 0x000fc60000004100 */
[----:B------:R-:W-:-:S04]  /*2970*/  FMUL.FTZ R153, R2, R153 ;  /* 0x0000009902997220 */ /* 0x000fc80000410000 */
[----:B------:R-:W-:Y:S02]  /*2980*/  @P4 FADD.FTZ R153, R153, R152 ;  /* 0x0000009899994221 */ /* 0x000fe40000010000 */
.L_x_6967:
[----:B------:R-:W-:Y:S05]  /*2990*/  BSYNC B2 ;  /* 0x0000000000027941 */ /* 0x000fea0003800000 */
.L_x_6965:
        /* <DEDUP_REMOVED lines=14> */
.L_x_6969:
[----:B0-----:R-:W-:-:S04]  /*2a80*/  ISETP.NE.AND P6, PT, R4, RZ, PT ;  /* 0x000000ff0400720c */ /* 0x001fc80003fc5270 */
[----:B------:R-:W-:-:S05]  /*2a90*/  FSEL R152, R156, RZ, !P6 ;  /* 0x000000ff9c987208 */ /* 0x000fca0007000000 */
[----:B------:R-:W-:-:S04]  /*2aa0*/  FFMA.FTZ R152, R18, R157, R152 ;  /* 0x0000009d12987223 */ /* 0x000fc80000010098 */
[----:B------:R-:W-:Y:S01]  /*2ab0*/  FADD.FTZ R153, R19, -R152 ;  /* 0x8000009813997221 */ /* 0x000fe20000010000 */
[----:B------:R-:W-:-:S03]  /*2ac0*/  @P4 HADD2.F32 R152, -RZ, R130.H1_H1 ;  /* 0x30000082ff984230 */ /* 0x000fc60000004100 */
[----:B------:R-:W-:-:S04]  /*2ad0*/  FMUL.FTZ R153, R2, R153 ;  /* 0x0000009902997220 */ /* 0x000fc80000410000 */
[----:B------:R-:W-:Y:S02]  /*2ae0*/  @P4 FADD.FTZ R153, R153, R152 ;  /* 0x0000009899994221 */ /* 0x000fe40000010000 */
.L_x_6970:
[----:B------:R-:W-:Y:S05]  /*2af0*/  BSYNC B2 ;  /* 0x0000000000027941 */ /* 0x000fea0003800000 */
.L_x_6968:
        /* <DEDUP_REMOVED lines=14> */
.L_x_6972:
[----:B0-----:R-:W-:-:S04]  /*2be0*/  ISETP.NE.AND P6, PT, R4, RZ, PT ;  /* 0x000000ff0400720c */ /* 0x001fc80003fc5270 */
[----:B------:R-:W-:-:S05]  /*2bf0*/  FSEL R152, R156, RZ, !P6 ;  /* 0x000000ff9c987208 */ /* 0x000fca0007000000 */
[----:B------:R-:W-:-:S04]  /*2c00*/  FFMA.FTZ R152, R20, R157, R152 ;  /* 0x0000009d14987223 */ /* 0x000fc80000010098 */
[----:B------:R-:W-:Y:S01]  /*2c10*/  FADD.FTZ R153, R21, -R152 ;  /* 0x8000009815997221 */ /* 0x000fe20000010000 */
[----:B------:R-:W-:-:S03]  /*2c20*/  @P4 HADD2.F32 R152, -RZ, R131.H0_H0 ;  /* 0x20000083ff984230 */ /* 0x000fc60000004100 */
[----:B------:R-:W-:-:S04]  /*2c30*/  FMUL.FTZ R153, R2, R153 ;  /* 0x0000009902997220 */ /* 0x000fc80000410000 */
[----:B------:R-:W-:Y:S02]  /*2c40*/  @P4 FADD.FTZ R153, R153, R152 ;  /* 0x0000009899994221 */ /* 0x000fe40000010000 */
.L_x_6973:
[----:B------:R-:W-:Y:S05]  /*2c50*/  BSYNC B2 ;  /* 0x0000000000027941 */ /* 0x000fea0003800000 */
.L_x_6971:
        /* <DEDUP_REMOVED lines=14> */
.L_x_6975:
[----:B0-----:R-:W-:-:S04]  /*2d40*/  ISETP.NE.AND P6, PT, R4, RZ, PT ;  /* 0x000000ff0400720c */ /* 0x001fc80003fc5270 */
[----:B------:R-:W-:-:S05]  /*2d50*/  FSEL R152, R156, RZ, !P6 ;  /* 0x000000ff9c987208 */ /* 0x000fca0007000000 */
[----:B------:R-:W-:-:S04]  /*2d60*/  FFMA.FTZ R152, R22, R157, R152 ;  /* 0x0000009d16987223 */ /* 0x000fc80000010098 */
[----:B------:R-:W-:Y:S01]  /*2d70*/  FADD.FTZ R153, R23, -R152 ;  /* 0x8000009817997221 */ /* 0x000fe20000010000 */
[----:B------:R-:W-:-:S03]  /*2d80*/  @P4 HADD2.F32 R152, -RZ, R131.H1_H1 ;  /* 0x30000083ff984230 */ /* 0x000fc60000004100 */
[----:B------:R-:W-:-:S04]  /*2d90*/  FMUL.FTZ R153, R2, R153 ;  /* 0x0000009902997220 */ /* 0x000fc80000410000 */
[----:B------:R-:W-:Y:S02]  /*2da0*/  @P4 FADD.FTZ R153, R153, R152 ;  /* 0x0000009899994221 */ /* 0x000fe40000010000 */
.L_x_6976:
[----:B------:R-:W-:Y:S05]  /*2db0*/  BSYNC B2 ;  /* 0x0000000000027941 */ /* 0x000fea0003800000 */
.L_x_6974:
        /* <DEDUP_REMOVED lines=16> */
.L_x_6952:
[----:B------:R-:W-:Y:S05]  /*2ec0*/  BSYNC B1 ;  /* 0x0000000000017941 */ /* 0x000fea0003800000 */
.L_x_6951:
        /* <DEDUP_REMOVED lines=10> */
[----:B-----5:R-:W-:Y:S01]  /*2f70*/  HADD2.F32 R153, -RZ, R132.H0_H0 ;  /* 0x20000084ff997230 */ /* 0x020fe20000004100 */
[----:B------:R-:W-:Y:S05]  /*2f80*/  BRA `(.L_x_6981) ;  /* 0x000000b000007947 */ /* 0x000fea0003800000 */
.L_x_6980:
        /* <DEDUP_REMOVED lines=11> */
.L_x_6981:
[----:B------:R-:W-:Y:S05]  /*3040*/  BSYNC B2 ;  /* 0x0000000000027941 */ /* 0x000fea0003800000 */
.L_x_6979:
        /* <DEDUP_REMOVED lines=16> */
.L_x_6983:
[----:B0-----:R-:W-:-:S04]  /*3150*/  ISETP.NE.AND P6, PT, R4, RZ, PT ;  /* 0x000000ff0400720c */ /* 0x001fc80003fc5270 */
[----:B------:R-:W-:-:S05]  /*3160*/  FSEL R152, R156, RZ, !P6 ;  /* 0x000000ff9c987208 */ /* 0x000fca0007000000 */
[----:B------:R-:W-:Y:S01]  /*3170*/  FFMA.FTZ R153, R25, R157, R152 ;  /* 0x0000009d19997223 */ /* 0x000fe20000010098 */
[----:B------:R-:W-:-:S03]  /*3180*/  @P4 HADD2.F32 R152, -RZ, R132.H1_H1 ;  /* 0x30000084ff984230 */ /* 0x000fc60000004100 */
[----:B------:R-:W-:-:S04]  /*3190*/  FADD.FTZ R153, R28, -R153 ;  /* 0x800000991c997221 */ /* 0x000fc80000010000 */
[----:B------:R-:W-:-:S04]  /*31a0*/  FMUL.FTZ R153, R2, R153 ;  /* 0x0000009902997220 */ /* 0x000fc80000410000 */
[----:B------:R-:W-:Y:S02]  /*31b0*/  @P4 FADD.FTZ R153, R153, R152 ;  /* 0x0000009899994221 */ /* 0x000fe40000010000 */
.L_x_6984:
[----:B------:R-:W-:Y:S05]  /*31c0*/  BSYNC B2 ;  /* 0x0000000000027941 */ /* 0x000fea0003800000 */
.L_x_6982:
        /* <DEDUP_REMOVED lines=14> */
.L_x_6986:
[----:B0-----:R-:W-:-:S04]  /*32b0*/  ISETP.NE.AND P6, PT, R4, RZ, PT ;  /* 0x000000ff0400720c */ /* 0x001fc80003fc5270 */
[----:B------:R-:W-:-:S05]  /*32c0*/  FSEL R152, R156, RZ, !P6 ;  /* 0x000000ff9c987208 */ /* 0x000fca0007000000 */
[----:B------:R-:W-:-:S04]  /*32d0*/  FFMA.FTZ R152, R26, R157, R152 ;  /* 0x0000009d1a987223 */ /* 0x000fc80000010098 */
[----:B------:R-:W-:Y:S01]  /*32e0*/  FADD.FTZ R153, R31, -R152 ;  /* 0x800000981f997221 */ /* 0x000fe20000010000 */
[----:B------:R-:W-:-:S03]  /*32f0*/  @P4 HADD2.F32 R152, -RZ, R133.H0_H0 ;  /* 0x20000085ff984230 */ /* 0x000fc60000004100 */
[----:B------:R-:W-:-:S04]  /*3300*/  FMUL.FTZ R153, R2, R153 ;  /* 0x0000009902997220 */ /* 0x000fc80000410000 */
[----:B------:R-:W-:Y:S02]  /*3310*/  @P4 FADD.FTZ R153, R153, R152 ;  /* 0x0000009899994221 */ /* 0x000fe40000010000 */
.L_x_6987:
[----:B------:R-:W-:Y:S05]  /*3320*/  BSYNC B2 ;  /* 0x0000000000027941 */ /* 0x000fea0003800000 */
.L_x_6985:
        /* <DEDUP_REMOVED lines=14> */
.L_x_6989:
[----:B0-----:R-:W-:-:S04]  /*3410*/  ISETP.NE.AND P6, PT, R4, RZ, PT ;  /* 0x000000ff0400720c */ /* 0x001fc80003fc5270 */
[----:B------:R-:W-:-:S05]  /*3420*/  FSEL R152, R156, RZ, !P6 ;  /* 0x000000ff9c987208 */ /* 0x000fca0007000000 */
[----:B------:R-:W-:Y:S01]  /*3430*/  FFMA.FTZ R153, R29, R157, R152 ;  /* 0x0000009d1d997223 */ /* 0x000fe20000010098 */
[----:B------:R-:W-:-:S03]  /*3440*/  @P4 HADD2.F32 R152, -RZ, R133.H1_H1 ;  /* 0x30000085ff984230 */ /* 0x000fc60000004100 */
[----:B------:R-:W-:-:S04]  /*3450*/  FADD.FTZ R153, R30, -R153 ;  /* 0x800000991e997221 */ /* 0x000fc80000010000 */
[----:B------:R-:W-:-:S04]  /*3460*/  FMUL.FTZ R153, R2, R153 ;  /* 0x0000009902997220 */ /* 0x000fc80000410000 */
[----:B------:R-:W-:Y:S02]  /*3470*/  @P4 FADD.FTZ R153, R153, R152 ;  /* 0x0000009899994221 */ /* 0x000fe40000010000 */
.L_x_6990:
[----:B------:R-:W-:Y:S05]  /*3480*/  BSYNC B2 ;  /* 0x0000000000027941 */ /* 0x000fea0003800000 */
.L_x_6988:
        /* <DEDUP_REMOVED lines=14> */
.L_x_6992:
[----:B0-----:R-:W-:-:S04]  /*3570*/  ISETP.NE.AND P6, PT, R4, RZ, PT ;  /* 0x000000ff0400720c */ /* 0x001fc80003fc5270 */
[----:B------:R-:W-:-:S05]  /*3580*/  FSEL R152, R156, RZ, !P6 ;  /* 0x000000ff9c987208 */ /* 0x000fca0007000000 */
[----:B------:R-:W-:Y:S01]  /*3590*/  FFMA.FTZ R153, R161, R157, R152 ;  /* 0x0000009da1997223 */ /* 0x000fe20000010098 */
[----:B------:R-:W-:-:S03]  /*35a0*/  @P4 HADD2.F32 R152, -RZ, R134.H0_H0 ;  /* 0x20000086ff984230 */ /* 0x000fc60000004100 */
[----:B------:R-:W-:-:S04]  /*35b0*/  FADD.FTZ R153, R160, -R153 ;  /* 0x80000099a0997221 */ /* 0x000fc80000010000 */
[----:B------:R-:W-:-:S04]  /*35c0*/  FMUL.FTZ R153, R2, R153 ;  /* 0x0000009902997220 */ /* 0x000fc80000410000 */
[----:B------:R-:W-:Y:S02]  /*35d0*/  @P4 FADD.FTZ R153, R153, R152 ;  /* 0x0000009899994221 */ /* 0x000fe40000010000 */
.L_x_6993:
[----:B------:R-:W-:Y:S05]  /*35e0*/  BSYNC B2 ;  /* 0x0000000000027941 */ /* 0x000fea0003800000 */
.L_x_6991:
        /* <DEDUP_REMOVED lines=14> */
.L_x_6995:
[----:B0-----:R-:W-:-:S04]  /*36d0*/  ISETP.NE.AND P6, PT, R4, RZ, PT ;  /* 0x000000ff0400720c */ /* 0x001fc80003fc5270 */
[----:B------:R-:W-:-:S05]  /*36e0*/  FSEL R152, R156, RZ, !P6 ;  /* 0x000000ff9c987208 */ /* 0x000fca0007000000 */
[----:B------:R-:W-:-:S04]  /*36f0*/  FFMA.FTZ R152, R162, R157, R152 ;  /* 0x0000009da2987223 */ /* 0x000fc80000010098 */
[----:B------:R-:W-:Y:S01]  /*3700*/  FADD.FTZ R153, R163, -R152 ;  /* 0x80000098a3997221 */ /* 0x000fe20000010000 */
[----:B------:R-:W-:-:S03]  /*3710*/  @P4 HADD2.F32 R152, -RZ, R134.H1_H1 ;  /* 0x30000086ff984230 */ /* 0x000fc60000004100 */
[----:B------:R-:W-:-:S04]  /*3720*/  FMUL.FTZ R153, R2, R153 ;  /* 0x0000009902997220 */ /* 0x000fc80000410000 */
[----:B------:R-:W-:Y:S02]  /*3730*/  @P4 FADD.FTZ R153, R153, R152 ;  /* 0x0000009899994221 */ /* 0x000fe40000010000 */
.L_x_6996:
[----:B------:R-:W-:Y:S05]  /*3740*/  BSYNC B2 ;  /* 0x0000000000027941 */ /* 0x000fea0003800000 */
.L_x_6994:
        /* <DEDUP_REMOVED lines=14> */
.L_x_6998:
[----:B0-----:R-:W-:-:S04]  /*3830*/  ISETP.NE.AND P6, PT, R4, RZ, PT ;  /* 0x000000ff0400720c */ /* 0x001fc80003fc5270 */
[----:B------:R-:W-:-:S05]  /*3840*/  FSEL R152, R156, RZ, !P6 ;  /* 0x000000ff9c987208 */ /* 0x000fca0007000000 */
[----:B------:R-:W-:Y:S01]  /*3850*/  FFMA.FTZ R153, R165, R157, R152 ;  /* 0x0000009da5997223 */ /* 0x000fe20000010098 */
[----:B------:R-:W-:-:S03]  /*3860*/  @P4 HADD2.F32 R152, -RZ, R135.H0_H0 ;  /* 0x20000087ff984230 */ /* 0x000fc60000004100 */
[----:B------:R-:W-:-:S04]  /*3870*/  FADD.FTZ R153, R164, -R153 ;  /* 0x80000099a4997221 */ /* 0x000fc80000010000 */
[----:B------:R-:W-:-:S04]  /*3880*/  FMUL.FTZ R153, R2, R153 ;  /* 0x0000009902997220 */ /* 0x000fc80000410000 */
[----:B------:R-:W-:Y:S02]  /*3890*/  @P4 FADD.FTZ R153, R153, R152 ;  /* 0x0000009899994221 */ /* 0x000fe40000010000 */
.L_x_6999:
[----:B------:R-:W-:Y:S05]  /*38a0*/  BSYNC B2 ;  /* 0x0000000000027941 */ /* 0x000fea0003800000 */
.L_x_6997:
        /* <DEDUP_REMOVED lines=14> */
.L_x_7001:
[----:B0-----:R-:W-:-:S04]  /*3990*/  ISETP.NE.AND P6, PT, R4, RZ, PT ;  /* 0x000000ff0400720c */ /* 0x001fc80003fc5270 */
[----:B------:R-:W-:-:S05]  /*39a0*/  FSEL R152, R156, RZ, !P6 ;  /* 0x000000ff9c987208 */ /* 0x000fca0007000000 */
[----:B------:R-:W-:-:S04]  /*39b0*/  FFMA.FTZ R152, R166, R157, R152 ;  /* 0x0000009da6987223 */ /* 0x000fc80000010098 */
[----:B------:R-:W-:Y:S01]  /*39c0*/  FADD.FTZ R153, R167, -R152 ;  /* 0x80000098a7997221 */ /* 0x000fe20000010000 */
[----:B------:R-:W-:-:S03]  /*39d0*/  @P4 HADD2.F32 R152, -RZ, R135.H1_H1 ;  /* 0x30000087ff984230 */ /* 0x000fc60000004100 */
[----:B------:R-:W-:-:S04]  /*39e0*/  FMUL.FTZ R153, R2, R153 ;  /* 0x0000009902997220 */ /* 0x000fc80000410000 */
[----:B------:R-:W-:Y:S02]  /*39f0*/  @P4 FADD.FTZ R153, R153, R152 ;  /* 0x0000009899994221 */ /* 0x000fe40000010000 */
.L_x_7002:
[----:B------:R-:W-:Y:S05]  /*3a00*/  BSYNC B2 ;  /* 0x0000000000027941 */ /* 0x000fea0003800000 */
.L_x_7000:
        /* <DEDUP_REMOVED lines=16> */
.L_x_6978:
[----:B------:R-:W-:Y:S05]  /*3b10*/  BSYNC B1 ;  /* 0x0000000000017941 */ /* 0x000fea0003800000 */
.L_x_6977:
        /* <DEDUP_REMOVED lines=12> */
.L_x_7006:
        /* <DEDUP_REMOVED lines=11> */
.L_x_7007:
[----:B------:R-:W-:Y:S05]  /*3c90*/  BSYNC B2 ;  /* 0x0000000000027941 */ /* 0x000fea0003800000 */
.L_x_7005:
        /* <DEDUP_REMOVED lines=16> */
.L_x_7009:
[----:B0-----:R-:W-:-:S04]  /*3da0*/  ISETP.NE.AND P6, PT, R4, RZ, PT ;  /* 0x000000ff0400720c */ /* 0x001fc80003fc5270 */
[----:B------:R-:W-:-:S05]  /*3db0*/  FSEL R152, R156, RZ, !P6 ;  /* 0x000000ff9c987208 */ /* 0x000fca0007000000 */
[----:B------:R-:W-:-:S04]  /*3dc0*/  FFMA.FTZ R152, R168, R157, R152 ;  /* 0x0000009da8987223 */ /* 0x000fc80000010098 */
[----:B------:R-:W-:Y:S01]  /*3dd0*/  FADD.FTZ R153, R183, -R152 ;  /* 0x80000098b7997221 */ /* 0x000fe20000010000 */
[----:B------:R-:W-:-:S03]  /*3de0*/  @P4 HADD2.F32 R152, -RZ, R136.H1_H1 ;  /* 0x30000088ff984230 */ /* 0x000fc60000004100 */
[----:B------:R-:W-:-:S04]  /*3df0*/  FMUL.FTZ R153, R2, R153 ;  /* 0x0000009902997220 */ /* 0x000fc80000410000 */
[----:B------:R-:W-:Y:S02]  /*3e00*/  @P4 FADD.FTZ R153, R153, R152 ;  /* 0x0000009899994221 */ /* 0x000fe40000010000 */
.L_x_7010:
[----:B------:R-:W-:Y:S05]  /*3e10*/  BSYNC B2 ;  /* 0x0000000000027941 */ /* 0x000fea0003800000 */
.L_x_7008:
        /* <DEDUP_REMOVED lines=14> */
.L_x_7012:
[----:B0-----:R-:W-:-:S04]  /*3f00*/  ISETP.NE.AND P6, PT, R4, RZ, PT ;  /* 0x000000ff0400720c */ /* 0x001fc80003fc5270 */
[----:B------:R-:W-:-:S05]  /*3f10*/  FSEL R152, R156, RZ, !P6 ;  /* 0x000000ff9c987208 */ /* 0x000fca0007000000 */
[----:B------:R-:W-:Y:S01]  /*3f20*/  FFMA.FTZ R153, R173, R157, R152 ;  /* 0x0000009dad997223 */ /* 0x000fe20000010098 */
[----:B------:R-:W-:-:S03]  /*3f30*/  @P4 HADD2.F32 R152, -RZ, R137.H0_H0 ;  /* 0x20000089ff984230 */ /* 0x000fc60000004100 */
[----:B------:R-:W-:-:S04]  /*3f40*/  FADD.FTZ R153, R182, -R153 ;  /* 0x80000099b6997221 */ /* 0x000fc80000010000 */
[----:B------:R-:W-:-:S04]  /*3f50*/  FMUL.FTZ R153, R2, R153 ;  /* 0x0000009902997220 */ /* 0x000fc80000410000 */
[----:B------:R-:W-:Y:S02]  /*3f60*/  @P4 FADD.FTZ R153, R153, R152 ;  /* 0x0000009899994221 */ /* 0x000fe40000010000 */
.L_x_7013:
[----:B------:R-:W-:Y:S05]  /*3f70*/  BSYNC B2 ;  /* 0x0000000000027941 */ /* 0x000fea0003800000 */
.L_x_7011:
        /* <DEDUP_REMOVED lines=14> */
.L_x_7015:
[----:B0-----:R-:W-:-:S04]  /*4060*/  ISETP.NE.AND P6, PT, R4, RZ, PT ;  /* 0x000000ff0400720c */ /* 0x001fc80003fc5270 */
[----:B------:R-:W-:-:S05]  /*4070*/  FSEL R152, R156, RZ, !P6 ;  /* 0x000000ff9c987208 */ /* 0x000fca0007000000 */
[----:B------:R-:W-:-:S04]  /*4080*/  FFMA.FTZ R152, R172, R157, R152 ;  /* 0x0000009dac987223 */ /* 0x000fc80000010098 */
[----:B------:R-:W-:Y:S01]  /*4090*/  FADD.FTZ R153, R187, -R152 ;  /* 0x80000098bb997221 */ /* 0x000fe20000010000 */
[----:B------:R-:W-:-:S03]  /*40a0*/  @P4 HADD2.F32 R152, -RZ, R137.H1_H1 ;  /* 0x30000089ff984230 */ /* 0x000fc60000004100 */
[----:B------:R-:W-:-:S04]  /*40b0*/  FMUL.FTZ R153, R2, R153 ;  /* 0x0000009902997220 */ /* 0x000fc80000410000 */
[----:B------:R-:W-:Y:S02]  /*40c0*/  @P4 FADD.FTZ R153, R153, R152 ;  /* 0x0000009899994221 */ /* 0x000fe40000010000 */
.L_x_7016:
[----:B------:R-:W-:Y:S05]  /*40d0*/  BSYNC B2 ;  /* 0x0000000000027941 */ /* 0x000fea0003800000 */
.L_x_7014:
        /* <DEDUP_REMOVED lines=14> */
.L_x_7018:
[----:B0-----:R-:W-:-:S04]  /*41c0*/  ISETP.NE.AND P6, PT, R4, RZ, PT ;  /* 0x000000ff0400720c */ /* 0x001fc80003fc5270 */
[----:B------:R-:W-:-:S05]  /*41d0*/  FSEL R152, R156, RZ, !P6 ;  /* 0x000000ff9c987208 */ /* 0x000fca0007000000 */
[----:B------:R-:W-:Y:S01]  /*41e0*/  FFMA.FTZ R153, R185, R157, R152 ;  /* 0x0000009db9997223 */ /* 0x000fe20000010098 */
[----:B------:R-:W-:-:S03]  /*41f0*/  @P4 HADD2.F32 R152, -RZ, R138.H0_H0 ;  /* 0x2000008aff984230 */ /* 0x000fc60000004100 */
[----:B------:R-:W-:-:S04]  /*4200*/  FADD.FTZ R153, R184, -R153 ;  /* 0x80000099b8997221 */ /* 0x000fc80000010000 */
[----:B------:R-:W-:-:S04]  /*4210*/  FMUL.FTZ R153, R2, R153 ;  /* 0x0000009902997220 */ /* 0x000fc80000410000 */
[----:B------:R-:W-:Y:S02]  /*4220*/  @P4 FADD.FTZ R153, R153, R152 ;  /* 0x0000009899994221 */ /* 0x000fe40000010000 */
.L_x_7019:
[----:B------:R-:W-:Y:S05]  /*4230*/  BSYNC B2 ;  /* 0x0000000000027941 */ /* 0x000fea0003800000 */
.L_x_7017:
        /* <DEDUP_REMOVED lines=14> */
.L_x_7021:
[----:B0-----:R-:W-:-:S04]  /*4320*/  ISETP.NE.AND P6, PT, R4, RZ, PT ;  /* 0x000000ff0400720c */ /* 0x001fc80003fc5270 */
[----:B------:R-:W-:-:S05]  /*4330*/  FSEL R152, R156, RZ, !P6 ;  /* 0x000000ff9c987208 */ /* 0x000fca0007000000 */
[----:B------:R-:W-:-:S04]  /*4340*/  FFMA.FTZ R152, R186, R157, R152 ;  /* 0x0000009dba987223 */ /* 0x000fc80000010098 */
[----:B------:R-:W-:Y:S01]  /*4350*/  FADD.FTZ R153, R189, -R152 ;  /* 0x80000098bd997221 */ /* 0x000fe20000010000 */
[----:B------:R-:W-:-:S03]  /*4360*/  @P4 HADD2.F32 R152, -RZ, R138.H1_H1 ;  /* 0x3000008aff984230 */ /* 0x000fc60000004100 */
[----:B------:R-:W-:-:S04]  /*4370*/  FMUL.FTZ R153, R2, R153 ;  /* 0x0000009902997220 */ /* 0x000fc80000410000 */
[----:B------:R-:W-:Y:S02]  /*4380*/  @P4 FADD.FTZ R153, R153, R152 ;  /* 0x0000009899994221 */ /* 0x000fe40000010000 */
.L_x_7022:
[----:B------:R-:W-:Y:S05]  /*4390*/  BSYNC B2 ;  /* 0x0000000000027941 */ /* 0x000fea0003800000 */
.L_x_7020:
        /* <DEDUP_REMOVED lines=14> */
.L_x_7024:
[----:B0-----:R-:W-:-:S04]  /*4480*/  ISETP.NE.AND P6, PT, R4, RZ, PT ;  /* 0x000000ff0400720c */ /* 0x001fc80003fc5270 */
[----:B------:R-:W-:-:S05]  /*4490*/  FSEL R152, R156, RZ, !P6 ;  /* 0x000000ff9c987208 */ /* 0x000fca0007000000 */
[----:B------:R-:W-:Y:S01]  /*44a0*/  FFMA.FTZ R153, R191, R157, R152 ;  /* 0x0000009dbf997223 */ /* 0x000fe20000010098 */
[----:B------:R-:W-:-:S03]  /*44b0*/  @P4 HADD2.F32 R152, -RZ, R139.H0_H0 ;  /* 0x2000008bff984230 */ /* 0x000fc60000004100 */
[----:B------:R-:W-:-:S04]  /*44c0*/  FADD.FTZ R153, R188, -R153 ;  /* 0x80000099bc997221 */ /* 0x000fc80000010000 */
[----:B------:R-:W-:-:S04]  /*44d0*/  FMUL.FTZ R153, R2, R153 ;  /* 0x0000009902997220 */ /* 0x000fc80000410000 */
[----:B------:R-:W-:Y:S02]  /*44e0*/  @P4 FADD.FTZ R153, R153, R152 ;  /* 0x0000009899994221 */ /* 0x000fe40000010000 */
.L_x_7025:
[----:B------:R-:W-:Y:S05]  /*44f0*/  BSYNC B2 ;  /* 0x0000000000027941 */ /* 0x000fea0003800000 */
.L_x_7023:
        /* <DEDUP_REMOVED lines=14> */
.L_x_7027:
[----:B0-----:R-:W-:-:S04]  /*45e0*/  ISETP.NE.AND P6, PT, R4, RZ, PT ;  /* 0x000000ff0400720c */ /* 0x001fc80003fc5270 */
[----:B------:R-:W-:-:S05]  /*45f0*/  FSEL R152, R156, RZ, !P6 ;  /* 0x000000ff9c987208 */ /* 0x000fca0007000000 */
[----:B------:R-:W-:-:S04]  /*4600*/  FFMA.FTZ R152, R190, R157, R152 ;  /* 0x0000009dbe987223 */ /* 0x000fc80000010098 */
[----:B------:R-:W-:Y:S01]  /*4610*/  FADD.FTZ R153, R193, -R152 ;  /* 0x80000098c1997221 */ /* 0x000fe20000010000 */
[----:B------:R-:W-:-:S03]  /*4620*/  @P4 HADD2.F32 R152, -RZ, R139.H1_H1 ;  /* 0x3000008bff984230 */ /* 0x000fc60000004100 */
[----:B------:R-:W-:-:S04]  /*4630*/  FMUL.FTZ R153, R2, R153 ;  /* 0x0000009902997220 */ /* 0x000fc80000410000 */
[----:B------:R-:W-:Y:S02]  /*4640*/  @P4 FADD.FTZ R153, R153, R152 ;  /* 0x0000009899994221 */ /* 0x000fe40000010000 */
.L_x_7028:
[----:B------:R-:W-:Y:S05]  /*4650*/  BSYNC B2 ;  /* 0x0000000000027941 */ /* 0x000fea0003800000 */
.L_x_7026:
        /* <DEDUP_REMOVED lines=16> */
.L_x_7004:
[----:B------:R-:W-:Y:S05]  /*4760*/  BSYNC B1 ;  /* 0x0000000000017941 */ /* 0x000fea0003800000 */
.L_x_7003:
        /* <DEDUP_REMOVED lines=13> */
.L_x_7032:
        /* <DEDUP_REMOVED lines=11> */
.L_x_7033:
[----:B------:R-:W-:Y:S05]  /*48f0*/  BSYNC B2 ;  /* 0x0000000000027941 */ /* 0x000fea0003800000 */
.L_x_7031:
        /* <DEDUP_REMOVED lines=16> */
.L_x_7035:
[----:B0-----:R-:W-:-:S04]  /*4a00*/  ISETP.NE.AND P6, PT, R4, RZ, PT ;  /* 0x000000ff0400720c */ /* 0x001fc80003fc5270 */
[----:B------:R-:W-:-:S05]  /*4a10*/  FSEL R152, R156, RZ, !P6 ;  /* 0x000000ff9c987208 */ /* 0x000fca0007000000 */
[----:B------:R-:W-:-:S04]  /*4a20*/  FFMA.FTZ R152, R192, R157, R152 ;  /* 0x0000009dc0987223 */ /* 0x000fc80000010098 */
[----:B------:R-:W-:Y:S01]  /*4a30*/  FADD.FTZ R153, R197, -R152 ;  /* 0x80000098c5997221 */ /* 0x000fe20000010000 */
[----:B------:R-:W-:-:S03]  /*4a40*/  @P4 HADD2.F32 R152, -RZ, R32.H1_H1 ;  /* 0x30000020ff984230 */ /* 0x000fc60000004100 */
[----:B------:R-:W-:-:S04]  /*4a50*/  FMUL.FTZ R153, R2, R153 ;  /* 0x0000009902997220 */ /* 0x000fc80000410000 */
[----:B------:R-:W-:Y:S02]  /*4a60*/  @P4 FADD.FTZ R153, R153, R152 ;  /* 0x0000009899994221 */ /* 0x000fe40000010000 */
.L_x_7036:
[----:B------:R-:W-:Y:S05]  /*4a70*/  BSYNC B2 ;  /* 0x0000000000027941 */ /* 0x000fea0003800000 */
.L_x_7034:
        /* <DEDUP_REMOVED lines=14> */
.L_x_7038:
[----:B0-----:R-:W-:-:S04]  /*4b60*/  ISETP.NE.AND P6, PT, R4, RZ, PT ;  /* 0x000000ff0400720c */ /* 0x001fc80003fc5270 */
[----:B------:R-:W-:-:S05]  /*4b70*/  FSEL R152, R156, RZ, !P6 ;  /* 0x000000ff9c987208 */ /* 0x000fca0007000000 */
[----:B------:R-:W-:Y:S01]  /*4b80*/  FFMA.FTZ R153, R195, R157, R152 ;  /* 0x0000009dc3997223 */ /* 0x000fe20000010098 */
[----:B------:R-:W-:-:S03]  /*4b90*/  @P4 HADD2.F32 R152, -RZ, R33.H0_H0 ;  /* 0x20000021ff984230 */ /* 0x000fc60000004100 */
[----:B------:R-:W-:-:S04]  /*4ba0*/  FADD.FTZ R153, R198, -R153 ;  /* 0x80000099c6997221 */ /* 0x000fc80000010000 */
[----:B------:R-:W-:-:S04]  /*4bb0*/  FMUL.FTZ R153, R2, R153 ;  /* 0x0000009902997220 */ /* 0x000fc80000410000 */
[----:B------:R-:W-:Y:S02]  /*4bc0*/  @P4 FADD.FTZ R153, R153, R152 ;  /* 0x0000009899994221 */ /* 0x000fe40000010000 */
.L_x_7039:
[----:B------:R-:W-:Y:S05]  /*4bd0*/  BSYNC B2 ;  /* 0x0000000000027941 */ /* 0x000fea0003800000 */
.L_x_7037:
        /* <DEDUP_REMOVED lines=14> */
.L_x_7041:
[----:B0-----:R-:W-:-:S04]  /*4cc0*/  ISETP.NE.AND P6, PT, R4, RZ, PT ;  /* 0x000000ff0400720c */ /* 0x001fc80003fc5270 */
[----:B------:R-:W-:-:S05]  /*4cd0*/  FSEL R152, R156, RZ, !P6 ;  /* 0x000000ff9c987208 */ /* 0x000fca0007000000 */
[----:B------:R-:W-:-:S04]  /*4ce0*/  FFMA.FTZ R152, R196, R157, R152 ;  /* 0x0000009dc4987223 */ /* 0x000fc80000010098 */
[----:B------:R-:W-:Y:S01]  /*4cf0*/  FADD.FTZ R153, R199, -R152 ;  /* 0x80000098c7997221 */ /* 0x000fe20000010000 */
[----:B------:R-:W-:-:S03]  /*4d00*/  @P4 HADD2.F32 R152, -RZ, R33.H1_H1 ;  /* 0x30000021ff984230 */ /* 0x000fc60000004100 */
[----:B------:R-:W-:-:S04]  /*4d10*/  FMUL.FTZ R153, R2, R153 ;  /* 0x0000009902997220 */ /* 0x000fc80000410000 */
[----:B------:R-:W-:Y:S02]  /*4d20*/  @P4 FADD.FTZ R153, R153, R152 ;  /* 0x0000009899994221 */ /* 0x000fe40000010000 */
.L_x_7042:
[----:B------:R-:W-:Y:S05]  /*4d30*/  BSYNC B2 ;  /* 0x0000000000027941 */ /* 0x000fea0003800000 */
.L_x_7040:
        /* <DEDUP_REMOVED lines=14> */
.L_x_7044:
[----:B0-----:R-:W-:-:S04]  /*4e20*/  ISETP.NE.AND P6, PT, R4, RZ, PT ;  /* 0x000000ff0400720c */ /* 0x001fc80003fc5270 */
[----:B------:R-:W-:-:S05]  /*4e30*/  FSEL R152, R156, RZ, !P6 ;  /* 0x000000ff9c987208 */ /* 0x000fca0007000000 */
[----:B------:R-:W-:Y:S01]  /*4e40*/  FFMA.FTZ R153, R201, R157, R152 ;  /* 0x0000009dc9997223 */ /* 0x000fe20000010098 */
[----:B------:R-:W-:-:S03]  /*4e50*/  @P4 HADD2.F32 R152, -RZ, R34.H0_H0 ;  /* 0x20000022ff984230 */ /* 0x000fc60000004100 */
[----:B------:R-:W-:-:S04]  /*4e60*/  FADD.FTZ R153, R200, -R153 ;  /* 0x80000099c8997221 */ /* 0x000fc80000010000 */
[----:B------:R-:W-:-:S04]  /*4e70*/  FMUL.FTZ R153, R2, R153 ;  /* 0x0000009902997220 */ /* 0x000fc80000410000 */
[----:B------:R-:W-:Y:S02]  /*4e80*/  @P4 FADD.FTZ R153, R153, R152 ;  /* 0x0000009899994221 */ /* 0x000fe40000010000 */
.L_x_7045:
[----:B------:R-:W-:Y:S05]  /*4e90*/  BSYNC B2 ;  /* 0x0000000000027941 */ /* 0x000fea0003800000 */
.L_x_7043:
        /* <DEDUP_REMOVED lines=14> */
.L_x_7047:
[----:B0-----:R-:W-:-:S04]  /*4f80*/  ISETP.NE.AND P6, PT, R4, RZ, PT ;  /* 0x000000ff0400720c */ /* 0x001fc80003fc5270 */
[----:B------:R-:W-:-:S05]  /*4f90*/  FSEL R152, R156, RZ, !P6 ;  /* 0x000000ff9c987208 */ /* 0x000fca0007000000 */
[----:B------:R-:W-:-:S04]  /*4fa0*/  FFMA.FTZ R152, R202, R157, R152 ;  /* 0x0000009dca987223 */ /* 0x000fc80000010098 */
[----:B------:R-:W-:Y:S01]  /*4fb0*/  FADD.FTZ R153, R203, -R152 ;  /* 0x80000098cb997221 */ /* 0x000fe20000010000 */
[----:B------:R-:W-:-:S03]  /*4fc0*/  @P4 HADD2.F32 R152, -RZ, R34.H1_H1 ;  /* 0x30000022ff984230 */ /* 0x000fc60000004100 */
[----:B------:R-:W-:-:S04]  /*4fd0*/  FMUL.FTZ R153, R2, R153 ;  /* 0x0000009902997220 */ /* 0x000fc80000410000 */
[----:B------:R-:W-:Y:S02]  /*4fe0*/  @P4 FADD.FTZ R153, R153, R152 ;  /* 0x0000009899994221 */ /* 0x000fe40000010000 */
.L_x_7048:
[----:B------:R-:W-:Y:S05]  /*4ff0*/  BSYNC B2 ;  /* 0x0000000000027941 */ /* 0x000fea0003800000 */
.L_x_7046:
        /* <DEDUP_REMOVED lines=14> */
.L_x_7050:
[----:B0-----:R-:W-:-:S04]  /*50e0*/  ISETP.NE.AND P6, PT, R4, RZ, PT ;  /* 0x000000ff0400720c */ /* 0x001fc80003fc5270 */
[----:B------:R-:W-:-:S05]  /*50f0*/  FSEL R152, R156, RZ, !P6 ;  /* 0x000000ff9c987208 */ /* 0x000fca0007000000 */
[----:B------:R-:W-:Y:S01]  /*5100*/  FFMA.FTZ R153, R205, R157, R152 ;  /* 0x0000009dcd997223 */ /* 0x000fe20000010098 */
[----:B------:R-:W-:-:S03]  /*5110*/  @P4 HADD2.F32 R152, -RZ, R35.H0_H0 ;  /* 0x20000023ff984230 */ /* 0x000fc60000004100 */
[----:B------:R-:W-:-:S04]  /*5120*/  FADD.FTZ R153, R204, -R153 ;  /* 0x80000099cc997221 */ /* 0x000fc80000010000 */
[----:B------:R-:W-:-:S04]  /*5130*/  FMUL.FTZ R153, R2, R153 ;  /* 0x0000009902997220 */ /* 0x000fc80000410000 */
[----:B------:R-:W-:Y:S02]  /*5140*/  @P4 FADD.FTZ R153, R153, R152 ;  /* 0x0000009899994221 */ /* 0x000fe40000010000 */
.L_x_7051:
[----:B------:R-:W-:Y:S05]  /*5150*/  BSYNC B2 ;  /* 0x0000000000027941 */ /* 0x000fea0003800000 */
.L_x_7049:
        /* <DEDUP_REMOVED lines=14> */
.L_x_7053:
[----:B0-----:R-:W-:Y:S01]  /*5240*/  ISETP.NE.AND P2, PT, R4, RZ, PT ;  /* 0x000000ff0400720c */ /* 0x001fe20003f45270 */
[----:B------:R-:W-:-:S03]  /*5250*/  @P4 HADD2.F32 R153, -RZ, R35.H1_H1 ;  /* 0x30000023ff994230 */ /* 0x000fc60000004100 */
[----:B------:R-:W-:-:S05]  /*5260*/  FSEL R156, R156, RZ, !P2 ;  /* 0x000000ff9c9c7208 */ /* 0x000fca0005000000 */
[----:B------:R-:W-:-:S04]  /*5270*/  FFMA.FTZ R157, R207, R157, R156 ;  /* 0x0000009dcf9d7223 */ /* 0x000fc8000001009c */
[----:B------:R-:W-:-:S04]  /*5280*/  FADD.FTZ R157, R206, -R157 ;  /* 0x8000009dce9d7221 */ /* 0x000fc80000010000 */
[----:B------:R-:W-:-:S04]  /*5290*/  FMUL.FTZ R2, R2, R157 ;  /* 0x0000009d02027220 */ /* 0x000fc80000410000 */
[----:B------:R-:W-:Y:S02]  /*52a0*/  @P4 FADD.FTZ R2, R2, R153 ;  /* 0x0000009902024221 */ /* 0x000fe40000010000 */
.L_x_7054:
[----:B------:R-:W-:Y:S05]  /*52b0*/  BSYNC B2 ;  /* 0x0000000000027941 */ /* 0x000fea0003800000 */
.L_x_7052:
        /* <DEDUP_REMOVED lines=14> */
.L_x_7030:
[----:B------:R-:W-:Y:S05]  /*53a0*/  BSYNC B1 ;  /* 0x0000000000017941 */ /* 0x000fea0003800000 */
.L_x_7029:
[----:B------:R-:W-:-:S05]  /*53b0*/  MOV R2, c[0x0][0x160] ;  /* 0x0000580000027a02 */ /* 0x000fca0000000f00 */
[----:B------:R-:W-:-:S05]  /*53c0*/  IMAD R3, R2, 0x4, R3 ;  /* 0x0000000402037824 */ /* 0x000fca00078e0203 */
[----:B------:R-:W-:-:S13]  /*53d0*/  ISETP.GE.AND P2, PT, R3, c[0x0][0x164], PT ;  /* 0x0000590003007a0c */ /* 0x000fda0003f46270 */
[----:B01---5:R-:W-:Y:S01]  /*53e0*/  @P2 CALL.REL.NOINC `(.L_x_6933) ;  /* 0x0000001000002944 */ /* 0x023fe20003c00000 */
[----:B------:R-:W-:Y:S05]  /*53f0*/  BRA `(.L_x_7055) ;  /* 0xffffb0a000007947 */ /* 0x000fea000383ffff */
.L_x_6933:
[----:B-1----:R-:W-:Y:S05]  /*5400*/  BSYNC B0 ;  /* 0x0000000000007941 */ /* 0x002fea0003800000 */
.L_x_6932:
        /* <DEDUP_REMOVED lines=19> */
[----:B------:R-:W-:Y:S02]  /*5540*/  STS.128 [R0+0x800], R116 ;  /* 0x0008007400007388 */ /* 0x000fe40000000c00 */
[----:B------:R-:W-:Y:S02]  /*5550*/  SHF.L.U32 R38, R47, 0x2, RZ ;  /* 0x000000022f267819 */ /* 0x000fe400000006ff */
        /* <DEDUP_REMOVED lines=119> */
[----:B------:R-:W-:-:S02]  /*5cd0*/  FADD.FTZ R15, RZ, R15 ;  /* 0x0000000fff0f7221 */ /* 0x000fc40000010000 */
[----:B------:R-:W-:Y:S01]  /*5ce0*/  @P5 IADD3.X R47, RZ, R47, RZ, P6, !PT ;  /* 0x0000002fff2f5210 */ /* 0x000fe200037fe4ff */
[----:B------:R2:W-:Y:S01]  /*5cf0*/  @P5 STG.E [R2.64], R31 ;  /* 0x0000001f02005986 */ /* 0x0005e2000c101904 */
[----:B------:R-:W-:Y:S02]  /*5d00*/  @P0 MOV R6, R38 ;  /* 0x0000002600060202 */ /* 0x000fe40000000f00 */
[----:B------:R-:W-:Y:S01]  /*5d10*/  ISETP.GE.U32.AND P5, PT, R32, 0x380, PT ;  /* 0x000003802000780c */ /* 0x000fe20003fa6070 */
[----:B------:R-:W4:Y:S01]  /*5d20*/  LDS R31, [R5.X4+0x400] ;  /* 0x00040000051f7984 */ /* 0x000f220000004800 */
[----:B------:R-:W-:Y:S02]  /*5d30*/  @P0 IMAD.MOV.U32 R7, RZ, RZ, R47 ;  /* 0x000000ffff070224 */ /* 0x000fe400078e002f */
[----:B0-----:R-:W-:Y:S01]  /*5d40*/  FADD.FTZ R14, R14, R21 ;  /* 0x000000150e0e7221 */ /* 0x001fe20000010000 */
[----:B------:R-:W-:Y:S01]  /*5d50*/  LDS R19, [R5.X4+0x1a00] ;  /* 0x001a000005137984 */ /* 0x000fe20000004800 */
[----:B-1----:R-:W-:-:S02]  /*5d60*/  FADD.FTZ R15, R15, R16 ;  /* 0x000000100f0f7221 */ /* 0x002fc40000010000 */
        /* <DEDUP_REMOVED lines=15> */
[----:B------:R-:W3:Y:S01]  /*5e60*/  LDS R32, [R5.X4+0x1400] ;  /* 0x0014000005207984 */ /* 0x000ee20000004800 */
[----:B----4-:R-:W-:-:S03]  /*5e70*/  FADD.FTZ R8, R15, R8 ;  /* 0x000000080f087221 */ /* 0x010fc60000010000 */
[----:B------:R4:W-:Y:S01]  /*5e80*/  @P0 STG.E [R2.64], R45 ;  /* 0x0000002d02000986 */ /* 0x0009e2000c101904 */
[----:B------:R-:W-:-:S03]  /*5e90*/  FADD.FTZ R27, R8, R27 ;  /* 0x0000001b081b7221 */ /* 0x000fc60000010000 */
        /* <DEDUP_REMOVED lines=12> */
[----:B-1----:R-:W-:-:S03]  /*5f60*/  FADD.FTZ R17, R4, R17 ;  /* 0x0000001104117221 */ /* 0x002fc60000010000 */
[----:B------:R-:W1:Y:S01]  /*5f70*/  LDS R15, [R5.X4+0x3e00] ;  /* 0x003e0000050f7984 */ /* 0x000e620000004800 */
[----:B--2---:R-:W-:Y:S02]  /*5f80*/  FADD.FTZ R0, RZ, R0 ;  /* 0x00000000ff007221 */ /* 0x004fe40000010000 */
[----:B---3--:R-:W-:Y:S02]  /*5f90*/  FADD.FTZ R31, R31, R32 ;  /* 0x000000201f1f7221 */ /* 0x008fe40000010000 */
[----:B------:R-:W-:Y:S02]  /*5fa0*/  FADD.FTZ R0, R0, R19 ;  /* 0x0000001300007221 */ /* 0x000fe40000010000 */
[----:B------:R-:W-:Y:S02]  /*5fb0*/  FADD.FTZ R31, R31, R34 ;  /* 0x000000221f1f7221 */ /* 0x000fe40000010000 */
[----:B------:R-:W-:Y:S02]  /*5fc0*/  FADD.FTZ R0, R0, R23 ;  /* 0x0000001700007221 */ /* 0x000fe40000010000 */
[----:B------:R-:W-:-:S02]  /*5fd0*/  FADD.FTZ R31, R31, R36 ;  /* 0x000000241f1f7221 */ /* 0x000fc40000010000 */
[----:B------:R-:W-:-:S03]  /*5fe0*/  FADD.FTZ R29, R0, R29 ;  /* 0x0000001d001d7221 */ /* 0x000fc60000010000 */
[----:B------:R2:W-:Y:S04]  /*5ff0*/  @P4 STG.E [R2.64], R31 ;  /* 0x0000001f02004986 */ /* 0x0005e8000c101904 */
[----:B------:R-:W3:Y:S01]  /*6000*/  LDS R31, [R5.X4+0x3c00] ;  /* 0x003c0000051f7984 */ /* 0x000ee20000004800 */
[----:B----4-:R-:W-:Y:S02]  /*6010*/  FADD.FTZ R6, RZ, R6 ;  /* 0x00000006ff067221 */ /* 0x010fe40000010000 */
[----:B------:R-:W-:Y:S01]  /*6020*/  FADD.FTZ R10, R17, R10 ;  /* 0x0000000a110a7221 */ /* 0x000fe20000010000 */
[----:B--2---:R-:W-:Y:S01]  /*6030*/  @P4 MOV R2, R38 ;  /* 0x0000002600024202 */ /* 0x004fe20000000f00 */
[----:B------:R-:W-:Y:S01]  /*6040*/  FADD.FTZ R0, R6, R7 ;  /* 0x0000000706007221 */ /* 0x000fe20000010000 */
[----:B------:R-:W-:-:S02]  /*6050*/  @P4 MOV R3, R47 ;  /* 0x0000002f00034202 */ /* 0x000fc40000000f00 */
[----:B------:R-:W-:Y:S01]  /*6060*/  @P4 IADD3 R38, P0, R38, 0x200, RZ ;  /* 0x0000020026264810 */ /* 0x000fe20007f1e0ff */
[----:B0-----:R-:W-:Y:S02]  /*6070*/  FADD.FTZ R0, R0, R21 ;  /* 0x0000001500007221 */ /* 0x001fe40000010000 */
[----:B------:R0:W-:Y:S01]  /*6080*/  @P4 STG.E [R2.64], R35 ;  /* 0x0000002302004986 */ /* 0x0001e2000c101904 */
[----:B------:R-:W-:Y:S01]  /*6090*/  @P4 IADD3.X R47, RZ, R47, RZ, P0, !PT ;  /* 0x0000002fff2f4210 */ /* 0x000fe200007fe4ff */
[----:B-1----:R-:W-:Y:S01]  /*60a0*/  FADD.FTZ R15, R0, R15 ;  /* 0x0000000f000f7221 */ /* 0x002fe20000010000 */
[----:B0-----:R-:W-:Y:S02]  /*60b0*/  @P3 MOV R2, R40 ;  /* 0x0000002800023202 */ /* 0x001fe40000000f00 */
[----:B------:R-:W-:Y:S02]  /*60c0*/  @P3 MOV R3, R49 ;  /* 0x0000003100033202 */ /* 0x000fe40000000f00 */
[----:B------:R-:W-:-:S03]  /*60d0*/  @P3 IADD3 R40, P0, R40, 0x200, RZ ;  /* 0x0000020028283810 */ /* 0x000fc60007f1e0ff */
[----:B------:R0:W-:Y:S01]  /*60e0*/  @P3 STG.E [R2.64], R25 ;  /* 0x0000001902003986 */ /* 0x0001e2000c101904 */
[----:B------:R-:W-:Y:S01]  /*60f0*/  @P3 IADD3.X R49, RZ, R49, RZ, P0, !PT ;  /* 0x00000031ff313210 */ /* 0x000fe200007fe4ff */
[----:B---3--:R-:W-:Y:S01]  /*6100*/  FADD.FTZ R31, R10, R31 ;  /* 0x0000001f0a1f7221 */ /* 0x008fe20000010000 */
        /* <DEDUP_REMOVED lines=43> */
.L_x_6949:
[----:B------:R-:W-:Y:S01]  /*63c0*/  HFMA2.MMA R208, -RZ, RZ, 0, 5.9604644775390625e-08 ;  /* 0x00000001ffd07435 */ /* 0x000fe200000001ff */
[----:B------:R-:W-:-:S02]  /*63d0*/  MOV R155, R211 ;  /* 0x000000d3009b7202 */ /* 0x000fc40000000f00 */
[----:B------:R-:W-:Y:S02]  /*63e0*/  MOV R157, 0x1f ;  /* 0x0000001f009d7802 */ /* 0x000fe40000000f00 */
[----:B------:R-:W-:Y:S02]  /*63f0*/  MOV R210, 0xffffffff ;  /* 0xffffffff00d27802 */ /* 0x000fe40000000f00 */
[----:B-1----:R-:W-:Y:S02]  /*6400*/  MOV R152, 0x6420 ;  /* 0x0000642000987802 */ /* 0x002fe40000000f00 */
[----:B0----5:R-:W-:Y:S05]  /*6410*/  CALL.REL.NOINC `($__internal_111_$__cuda_sm70_shflsync_bfly_p) ;  /* 0x0000046000007944 */ /* 0x021fea0003c00000 */
[----:B-1----:R-:W-:Y:S01]  /*6420*/  MOV R154, R155 ;  /* 0x0000009b009a7202 */ /* 0x002fe20000000f00 */
[----:B0-----:R-:W-:Y:S05]  /*6430*/  BRA `(.L_x_7056) ;  /* 0xffffbc5000007947 */ /* 0x001fea000383ffff */
.L_x_6950:
[----:B------:R-:W-:Y:S01]  /*6440*/  HFMA2.MMA R208, -RZ, RZ, 0, 5.9604644775390625e-08 ;  /* 0x00000001ffd07435 */ /* 0x000fe200000001ff */
[----:B------:R-:W-:Y:S01]  /*6450*/  IMAD.MOV.U32 R155, RZ, RZ, R212 ;  /* 0x000000ffff9b7224 */ /* 0x000fe200078e00d4 */
[----:B------:R-:W-:Y:S02]  /*6460*/  MOV R157, 0x1f ;  /* 0x0000001f009d7802 */ /* 0x000fe40000000f00 */
[----:B------:R-:W-:Y:S02]  /*6470*/  MOV R210, 0xffffffff ;  /* 0xffffffff00d27802 */ /* 0x000fe40000000f00 */
[----:B-1----:R-:W-:-:S02]  /*6480*/  MOV R152, 0x64a0 ;  /* 0x000064a000987802 */ /* 0x002fc40000000f00 */
[----:B0-23-5:R-:W-:Y:S05]  /*6490*/  CALL.REL.NOINC `($__internal_111_$__cuda_sm70_shflsync_bfly_p) ;  /* 0x000003e000007944 */ /* 0x02dfea0003c00000 */
[----:B------:R-:W-:Y:S01]  /*64a0*/  FADD.FTZ R211, R154, R211 ;  /* 0x000000d39ad37221 */ /* 0x000fe20000010000 */
[----:B0-----:R-:W-:Y:S01]  /*64b0*/  HFMA2.MMA R208, -RZ, RZ, 0, 1.1920928955078125e-07 ;  /* 0x00000002ffd07435 */ /* 0x001fe200000001ff */
[----:B-1----:R-:W-:Y:S01]  /*64c0*/  FADD.FTZ R212, R212, R155 ;  /* 0x0000009bd4d47221 */ /* 0x002fe20000010000 */
[----:B------:R-:W-:-:S02]  /*64d0*/  MOV R157, 0x1f ;  /* 0x0000001f009d7802 */ /* 0x000fc40000000f00 */
[----:B------:R-:W-:Y:S02]  /*64e0*/  MOV R210, 0xffffffff ;  /* 0xffffffff00d27802 */ /* 0x000fe40000000f00 */
[----:B------:R-:W-:Y:S02]  /*64f0*/  MOV R155, R211 ;  /* 0x000000d3009b7202 */ /* 0x000fe40000000f00 */
[----:B------:R-:W-:Y:S02]  /*6500*/  MOV R152, 0x6520 ;  /* 0x0000652000987802 */ /* 0x000fe40000000f00 */
[----:B------:R-:W-:Y:S05]  /*6510*/  CALL.REL.NOINC `($__internal_111_$__cuda_sm70_shflsync_bfly_p) ;  /* 0x0000036000007944 */ /* 0x000fea0003c00000 */
[----:B0-----:R-:W-:Y:S01]  /*6520*/  HFMA2.MMA R208, -RZ, RZ, 0, 1.1920928955078125e-07 ;  /* 0x00000002ffd07435 */ /* 0x001fe200000001ff */
[----:B-1----:R-:W-:Y:S02]  /*6530*/  MOV R154, R155 ;  /* 0x0000009b009a7202 */ /* 0x002fe40000000f00 */
[----:B------:R-:W-:Y:S02]  /*6540*/  MOV R155, R212 ;  /* 0x000000d4009b7202 */ /* 0x000fe40000000f00 */
[----:B------:R-:W-:Y:S02]  /*6550*/  MOV R157, 0x1f ;  /* 0x0000001f009d7802 */ /* 0x000fe40000000f00 */
[----:B------:R-:W-:-:S02]  /*6560*/  MOV R210, 0xffffffff ;  /* 0xffffffff00d27802 */ /* 0x000fc40000000f00 */
[----:B------:R-:W-:Y:S02]  /*6570*/  MOV R152, 0x6590 ;  /* 0x0000659000987802 */ /* 0x000fe40000000f00 */
[----:B------:R-:W-:Y:S05]  /*6580*/  CALL.REL.NOINC `($__internal_111_$__cuda_sm70_shflsync_bfly_p) ;  /* 0x000002f000007944 */ /* 0x000fea0003c00000 */
[----:B------:R-:W-:Y:S01]  /*6590*/  FADD.FTZ R211, R154, R211 ;  /* 0x000000d39ad37221 */ /* 0x000fe20000010000 */
[----:B0-----:R-:W-:Y:S01]  /*65a0*/  HFMA2.MMA R208, -RZ, RZ, 0, 2.384185791015625e-07 ;  /* 0x00000004ffd07435 */ /* 0x001fe200000001ff */
[----:B-1----:R-:W-:Y:S01]  /*65b0*/  FADD.FTZ R212, R212, R155 ;  /* 0x0000009bd4d47221 */ /* 0x002fe20000010000 */
[----:B------:R-:W-:Y:S01]  /*65c0*/  MOV R210, 0xffffffff ;  /* 0xffffffff00d27802 */ /* 0x000fe20000000f00 */
[----:B------:R-:W-:Y:S01]  /*65d0*/  IMAD.MOV.U32 R157, RZ, RZ, 0x1f ;  /* 0x0000001fff9d7424 */ /* 0x000fe200078e00ff */
[----:B------:R-:W-:Y:S02]  /*65e0*/  MOV R155, R211 ;  /* 0x000000d3009b7202 */ /* 0x000fe40000000f00 */
[----:B------:R-:W-:Y:S02]  /*65f0*/  MOV R152, 0x6610 ;  /* 0x0000661000987802 */ /* 0x000fe40000000f00 */
[----:B------:R-:W-:Y:S05]  /*6600*/  CALL.REL.NOINC `($__internal_111_$__cuda_sm70_shflsync_bfly_p) ;  /* 0x0000027000007944 */ /* 0x000fea0003c00000 */
[----:B0-----:R-:W-:Y:S01]  /*6610*/  HFMA2.MMA R208, -RZ, RZ, 0, 2.384185791015625e-07 ;  /* 0x00000004ffd07435 */ /* 0x001fe200000001ff */
[----:B-1----:R-:W-:Y:S02]  /*6620*/  MOV R154, R155 ;  /* 0x0000009b009a7202 */ /* 0x002fe40000000f00 */
[----:B------:R-:W-:-:S02]  /*6630*/  MOV R155, R212 ;  /* 0x000000d4009b7202 */ /* 0x000fc40000000f00 */
[----:B------:R-:W-:Y:S02]  /*6640*/  MOV R157, 0x1f ;  /* 0x0000001f009d7802 */ /* 0x000fe40000000f00 */
[----:B------:R-:W-:Y:S02]  /*6650*/  MOV R210, 0xffffffff ;  /* 0xffffffff00d27802 */ /* 0x000fe40000000f00 */
[----:B------:R-:W-:Y:S02]  /*6660*/  MOV R152, 0x6680 ;  /* 0x0000668000987802 */ /* 0x000fe40000000f00 */
[----:B------:R-:W-:Y:S05]  /*6670*/  CALL.REL.NOINC `($__internal_111_$__cuda_sm70_shflsync_bfly_p) ;  /* 0x0000020000007944 */ /* 0x000fea0003c00000 */
[----:B------:R-:W-:Y:S01]  /*6680*/  FADD.FTZ R211, R154, R211 ;  /* 0x000000d39ad37221 */ /* 0x000fe20000010000 */
[----:B0-----:R-:W-:Y:S01]  /*6690*/  HFMA2.MMA R208, -RZ, RZ, 0, 4.76837158203125e-07 ;  /* 0x00000008ffd07435 */ /* 0x001fe200000001ff */
[----:B-1----:R-:W-:Y:S01]  /*66a0*/  FADD.FTZ R158, R212, R155 ;  /* 0x0000009bd49e7221 */ /* 0x002fe20000010000 */
[----:B------:R-:W-:Y:S02]  /*66b0*/  MOV R157, 0x1f ;  /* 0x0000001f009d7802 */ /* 0x000fe40000000f00 */
[----:B------:R-:W-:Y:S02]  /*66c0*/  MOV R210, 0xffffffff ;  /* 0xffffffff00d27802 */ /* 0x000fe40000000f00 */
[----:B------:R-:W-:-:S02]  /*66d0*/  MOV R155, R211 ;  /* 0x000000d3009b7202 */ /* 0x000fc40000000f00 */
[----:B------:R-:W-:Y:S02]  /*66e0*/  MOV R152, 0x6700 ;  /* 0x0000670000987802 */ /* 0x000fe40000000f00 */
[----:B------:R-:W-:Y:S05]  /*66f0*/  CALL.REL.NOINC `($__internal_111_$__cuda_sm70_shflsync_bfly_p) ;  /* 0x0000018000007944 */ /* 0x000fea0003c00000 */
[----:B0-----:R-:W-:Y:S01]  /*6700*/  HFMA2.MMA R157, -RZ, RZ, 0, 1.847743988037109375e-06 ;  /* 0x0000001fff9d7435 */ /* 0x001fe200000001ff */
[----:B-1----:R-:W-:Y:S01]  /*6710*/  MOV R154, R155 ;  /* 0x0000009b009a7202 */ /* 0x002fe20000000f00 */
[----:B------:R-:W-:Y:S01]  /*6720*/  IMAD.MOV.U32 R208, RZ, RZ, 0x8 ;  /* 0x00000008ffd07424 */ /* 0x000fe200078e00ff */
[----:B------:R-:W-:Y:S02]  /*6730*/  MOV R155, R158 ;  /* 0x0000009e009b7202 */ /* 0x000fe40000000f00 */
[----:B------:R-:W-:Y:S02]  /*6740*/  MOV R210, 0xffffffff ;  /* 0xffffffff00d27802 */ /* 0x000fe40000000f00 */
[----:B------:R-:W-:Y:S02]  /*6750*/  MOV R152, 0x6770 ;  /* 0x0000677000987802 */ /* 0x000fe40000000f00 */
[----:B------:R-:W-:Y:S05]  /*6760*/  CALL.REL.NOINC `($__internal_111_$__cuda_sm70_shflsync_bfly_p) ;  /* 0x0000011000007944 */ /* 0x000fea0003c00000 */
[----:B------:R-:W-:Y:S01]  /*6770*/  FADD.FTZ R156, R154, R211 ;  /* 0x000000d39a9c7221 */ /* 0x000fe20000010000 */
[----:B0-----:R-:W-:Y:S01]  /*6780*/  HFMA2.MMA R208, -RZ, RZ, 0, 9.5367431640625e-07 ;  /* 0x00000010ffd07435 */ /* 0x001fe200000001ff */
[----:B-1----:R-:W-:Y:S01]  /*6790*/  FADD.FTZ R158, R158, R155 ;  /* 0x0000009b9e9e7221 */ /* 0x002fe20000010000 */
[----:B------:R-:W-:-:S02]  /*67a0*/  MOV R157, 0x1f ;  /* 0x0000001f009d7802 */ /* 0x000fc40000000f00 */
[----:B------:R-:W-:Y:S02]  /*67b0*/  MOV R210, 0xffffffff ;  /* 0xffffffff00d27802 */ /* 0x000fe40000000f00 */
[----:B------:R-:W-:Y:S02]  /*67c0*/  MOV R155, R156 ;  /* 0x0000009c009b7202 */ /* 0x000fe40000000f00 */
[----:B------:R-:W-:Y:S02]  /*67d0*/  MOV R152, 0x67f0 ;  /* 0x000067f000987802 */ /* 0x000fe40000000f00 */
[----:B------:R-:W-:Y:S05]  /*67e0*/  CALL.REL.NOINC `($__internal_111_$__cuda_sm70_shflsync_bfly_p) ;  /* 0x0000009000007944 */ /* 0x000fea0003c00000 */
[----:B0-----:R-:W-:Y:S01]  /*67f0*/  HFMA2.MMA R208, -RZ, RZ, 0, 9.5367431640625e-07 ;  /* 0x00000010ffd07435 */ /* 0x001fe200000001ff */
[----:B-1----:R-:W-:Y:S02]  /*6800*/  MOV R159, R155 ;  /* 0x0000009b009f7202 */ /* 0x002fe40000000f00 */
[----:B------:R-:W-:Y:S02]  /*6810*/  MOV R155, R158 ;  /* 0x0000009e009b7202 */ /* 0x000fe40000000f00 */
[----:B------:R-:W-:Y:S02]  /*6820*/  MOV R157, 0x1f ;  /* 0x0000001f009d7802 */ /* 0x000fe40000000f00 */
[----:B------:R-:W-:-:S02]  /*6830*/  MOV R210, 0xffffffff ;  /* 0xffffffff00d27802 */ /* 0x000fc40000000f00 */
[----:B------:R-:W-:Y:S02]  /*6840*/  MOV R152, 0x6860 ;  /* 0x0000686000987802 */ /* 0x000fe40000000f00 */
[----:B------:R-:W-:Y:S05]  /*6850*/  CALL.REL.NOINC `($__internal_111_$__cuda_sm70_shflsync_bfly_p) ;  /* 0x0000002000007944 */ /* 0x000fea0003c00000 */
[----:B-1----:R-:W-:Y:S01]  /*6860*/  MOV R153, R155 ;  /* 0x0000009b00997202 */ /* 0x002fe20000000f00 */
[----:B0-----:R-:W-:Y:S05]  /*6870*/  BRA `(.L_x_7057) ;  /* 0xffffb93000007947 */ /* 0x001fea000383ffff */
        .weak           $__internal_111_$__cuda_sm70_shflsync_bfly_p
        .type           $__internal_111_$__cuda_sm70_shflsync_bfly_p,@function
        .size           $__internal_111_$__cuda_sm70_shflsync_bfly_p,(.L_x_12413 - $__internal_111_$__cuda_sm70_shflsync_bfly_p)
$__internal_111_$__cuda_sm70_shflsync_bfly_p:
[----:B------:R-:W-:Y:S01]  /*6880*/  HFMA2.MMA R153, -RZ, RZ, 0, 0 ;  /* 0x00000000ff997435 */ /* 0x000fe200000001ff */
[----:B------:R-:W-:Y:S04]  /*6890*/  WARPSYNC R210 ;  /* 0x000000d200007348 */ /* 0x000fe80003800000 */
[----:B------:R0:W1:Y:S01]  /*68a0*/  SHFL.BFLY PT, R155, R155, R208, R157 ;  /* 0x0c0000d09b9b7389 */ /* 0x00006200000e009d */
[----:B------:R-:W-:Y:S05]  /*68b0*/  RET.REL.NODEC R152 `(_ZN10layer_norm13ln_bwd_kernelINS_13Kernel_traitsIf6__halfS2_S2_fjLj1024ELj1ELj4ELj1ELj16ENS_18Kernel_traits_baseILj1024EfS2_S2_S2_fjLj128EEEEELb1ELb0ELb1ELb0EEEvNS_9BwdParamsE) ;  /* 0xffff974098007950 */ /* 0x000fea0003c3ffff */
.L_x_7058:
        /* <DEDUP_REMOVED lines=12> */
.L_x_12413:


//--------------------- .text._ZN10layer_norm22ln_bwd_finalize_kernelINS_22Kernel_traits_finalizeILj1024Ef6__halfS2_S2_fjLb0ELj1024ELj4ENS_18Kernel_traits_baseILj1024EfS2_S2_S2_fjLj1024EEEEELb0ELb1EEEvNS_9BwdParamsE --------------------------
	.section	.text._ZN10layer_norm22ln_bwd_finalize_kernelINS_22Kernel_traits_finalizeILj1024Ef6__halfS2_S2_fjLb0ELj1024ELj4ENS_18Kernel_traits_baseILj1024EfS2_S2_S2_fjLj1024EEEEELb0ELb1EEEvNS_9BwdParamsE,"ax",@progbits
	.sectioninfo	@"SHI_REGISTERS=32"
	.align	128
        .global         _ZN10layer_norm22ln_bwd_finalize_kernelINS_22Kernel_traits_finalizeILj1024Ef6__halfS2_S2_fjLb0ELj1024ELj4ENS_18Kernel_traits_baseILj1024EfS2_S2_S2_fjLj1024EEEEELb0ELb1EEEvNS_9BwdParamsE
        .type           _ZN10layer_norm22ln_bwd_finalize_kernelINS_22Kernel_traits_finalizeILj1024Ef6__halfS2_S2_fjLb0ELj1024ELj4ENS_18Kernel_traits_baseILj1024EfS2_S2_S2_fjLj1024EEEEELb0ELb1EEEvNS_9BwdParamsE,@function
        .size           _ZN10layer_norm22ln_bwd_finalize_kernelINS_22Kernel_traits_finalizeILj1024Ef6__halfS2_S2_fjLb0ELj1024ELj4ENS_18Kernel_traits_baseILj1024EfS2_S2_S2_fjLj1024EEEEELb0ELb1EEEvNS_9BwdParamsE,(.L_x_12414 - _ZN10layer_norm22ln_bwd_finalize_kernelINS_22Kernel_traits_finalizeILj1024Ef6__halfS2_S2_fjLb0ELj1024ELj4ENS_18Kernel_traits_baseILj1024EfS2_S2_S2_fjLj1024EEEEELb0ELb1EEEvNS_9BwdParamsE)
        .other          _ZN10layer_norm22ln_bwd_finalize_kernelINS_22Kernel_traits_finalizeILj1024Ef6__halfS2_S2_fjLb0ELj1024ELj4ENS_18Kernel_traits_baseILj1024EfS2_S2_S2_fjLj1024EEEEELb0ELb1EEEvNS_9BwdParamsE,@"STO_CUDA_ENTRY STV_DEFAULT"
_ZN10layer_norm22ln_bwd_finalize_kernelINS_22Kernel_traits_finalizeILj1024Ef6__halfS2_S2_fjLb0ELj1024ELj4ENS_18Kernel_traits_baseILj1024EfS2_S2_S2_fjLj1024EEEEELb0ELb1EEEvNS_9BwdParamsE:
.text._ZN10layer_norm22ln_bwd_finalize_kernelINS_22Kernel_traits_finalizeILj1024Ef6__halfS2_S2_fjLb0ELj1024ELj4ENS_18Kernel_traits_baseILj1024EfS2_S2_S2_fjLj1024EEEEELb0ELb1EEEvNS_9BwdParamsE:
        /* <DEDUP_REMOVED lines=19> */
.L_x_7069:
        /* <DEDUP_REMOVED lines=27> */
.L_x_7063:
        /* <DEDUP_REMOVED lines=35> */
.L_x_7062:
[----:B------:R-:W-:Y:S05]  /*0510*/  BSYNC B1 ;  /* 0x0000000000017941 */ /* 0x000fea0003800000 */
.L_x_7061:
        /* <DEDUP_REMOVED lines=23> */
.L_x_7065:
[----:B------:R-:W-:Y:S05]  /*0690*/  BSYNC B1 ;  /* 0x0000000000017941 */ /* 0x000fea0003800000 */
.L_x_7064:
        /* <DEDUP_REMOVED lines=10> */
.L_x_7060:
[----:B------:R-:W-:Y:S05]  /*0740*/  BSYNC B0 ;  /* 0x0000000000007941 */ /* 0x000fea0003800000 */
.L_x_7059:
        /* <DEDUP_REMOVED lines=11> */
.L_x_7070:
        /* <DEDUP_REMOVED lines=18> */
.L_x_7071:
[----:B------:R-:W-:Y:S01]  /*0920*/  @!P1 SHF.R.U32.HI R2, RZ, 0x3, R0 ;  /* 0x00000003ff029819 */ /* 0x000fe20000011600 */
[----:B---3--:R-:W-:Y:S02]  /*0930*/  FADD.FTZ R5, R5, R10 ;  /* 0x0000000a05057221 */ /* 0x008fe40000010000 */
[----:B--2---:R-:W-:Y:S01]  /*0940*/  FADD.FTZ R7, R7, R4 ;  /* 0x0000000407077221 */ /* 0x004fe20000010000 */
[----:B------:R-:W-:-:S05]  /*0950*/  @!P1 LOP3.LUT R2, R2, 0x1ffffffc, RZ, 0xc0, !PT ;  /* 0x1ffffffc02029812 */ /* 0x000fca00078ec0ff */
[----:B------:R2:W-:Y:S04]  /*0960*/  @!P1 STS [R2+0x2000], R5 ;  /* 0x0020000502009388 */ /* 0x0005e80000000800 */
[----:B------:R2:W-:Y:S02]  /*0970*/  @!P1 STS [R2+0x2080], R7 ;  /* 0x0020800702009388 */ /* 0x0005e40000000800 */
.L_x_7066:
        /* <DEDUP_REMOVED lines=14> */
.L_x_7067:
[----:B------:R-:W-:Y:S01]  /*0a60*/  HFMA2.MMA R9, -RZ, RZ, 0, 5.9604644775390625e-08 ;  /* 0x00000001ff097435 */ /* 0x000fe200000001ff */
[----:B--2---:R-:W-:Y:S01]  /*0a70*/  IMAD.MOV.U32 R10, RZ, RZ, R4 ;  /* 0x000000ffff0a7224 */ /* 0x004fe200078e0004 */
[----:B------:R-:W-:Y:S01]  /*0a80*/  MOV R11, 0xffffffff ;  /* 0xffffffff000b7802 */ /* 0x000fe20000000f00 */
[----:B------:R-:W-:Y:S01]  /*0a90*/  IMAD.MOV.U32 R6, RZ, RZ, 0x1f ;  /* 0x0000001fff067424 */ /* 0x000fe200078e00ff */
[----:B------:R-:W-:-:S02]  /*0aa0*/  MOV R2, 0xac0 ;  /* 0x00000ac000027802 */ /* 0x000fc40000000f00 */
[----:B01----:R-:W-:Y:S05]  /*0ab0*/  CALL.REL.NOINC `($__internal_112_$__cuda_sm70_shflsync_bfly_p) ;  /* 0x000003c000007944 */ /* 0x003fea0003c00000 */
[----:B-1----:R-:W-:Y:S01]  /*0ac0*/  MOV R3, R6 ;  /* 0x0000000600037202 */ /* 0x002fe20000000f00 */
[----:B0-----:R-:W-:Y:S05]  /*0ad0*/  BRA `(.L_x_7070) ;  /* 0xfffffd2000007947 */ /* 0x001fea000383ffff */
.L_x_7068:
[----:B------:R-:W-:Y:S01]  /*0ae0*/  HFMA2.MMA R9, -RZ, RZ, 0, 1.1920928955078125e-07 ;  /* 0x00000002ff097435 */ /* 0x000fe200000001ff */
[----:B------:R-:W-:Y:S01]  /*0af0*/  IMAD.MOV.U32 R10, RZ, RZ, R13 ;  /* 0x000000ffff0a7224 */ /* 0x000fe200078e000d */
[----:B------:R-:W-:Y:S01]  /*0b00*/  MOV R6, 0x1f ;  /* 0x0000001f00067802 */ /* 0x000fe20000000f00 */
[----:B------:R-:W-:Y:S01]  /*0b10*/  IMAD.MOV.U32 R11, RZ, RZ, -0x1 ;  /* 0xffffffffff0b7424 */ /* 0x000fe200078e00ff */
[----:B------:R-:W-:-:S02]  /*0b20*/  MOV R2, 0xb40 ;  /* 0x00000b4000027802 */ /* 0x000fc40000000f00 */
[----:B012---:R-:W-:Y:S05]  /*0b30*/  CALL.REL.NOINC `($__internal_112_$__cuda_sm70_shflsync_bfly_p) ;  /* 0x0000034000007944 */ /* 0x007fea0003c00000 */
[----:B0-----:R-:W-:Y:S01]  /*0b40*/  HFMA2.MMA R9, -RZ, RZ, 0, 2.384185791015625e-07 ;  /* 0x00000004ff097435 */ /* 0x001fe200000001ff */
[----:B-1----:R-:W-:Y:S01]  /*0b50*/  FADD.FTZ R10, R13, R6 ;  /* 0x000000060d0a7221 */ /* 0x002fe20000010000 */
[----:B------:R-:W-:Y:S01]  /*0b60*/  MOV R6, 0x1f ;  /* 0x0000001f00067802 */ /* 0x000fe20000000f00 */
[----:B------:R-:W-:Y:S01]  /*0b70*/  IMAD.MOV.U32 R11, RZ, RZ, -0x1 ;  /* 0xffffffffff0b7424 */ /* 0x000fe200078e00ff */
[----:B------:R-:W-:-:S02]  /*0b80*/  MOV R2, 0xba0 ;  /* 0x00000ba000027802 */ /* 0x000fc40000000f00 */
[----:B------:R-:W-:Y:S05]  /*0b90*/  CALL.REL.NOINC `($__internal_112_$__cuda_sm70_shflsync_bfly_p) ;  /* 0x000002e000007944 */ /* 0x000fea0003c00000 */
[----:B0-----:R-:W-:Y:S01]  /*0ba0*/  HFMA2.MMA R9, -RZ, RZ, 0, 4.76837158203125e-07 ;  /* 0x00000008ff097435 */ /* 0x001fe200000001ff */
[----:B-1----:R-:W-:Y:S01]  /*0bb0*/  FADD.FTZ R10, R10, R6 ;  /* 0x000000060a0a7221 */ /* 0x002fe20000010000 */
[----:B------:R-:W-:Y:S01]  /*0bc0*/  MOV R6, 0x1f ;  /* 0x0000001f00067802 */ /* 0x000fe20000000f00 */
[----:B------:R-:W-:Y:S01]  /*0bd0*/  IMAD.MOV.U32 R11, RZ, RZ, -0x1 ;  /* 0xffffffffff0b7424 */ /* 0x000fe200078e00ff */
[----:B------:R-:W-:-:S02]  /*0be0*/  MOV R2, 0xc00 ;  /* 0x00000c0000027802 */ /* 0x000fc40000000f00 */
[----:B------:R-:W-:Y:S05]  /*0bf0*/  CALL.REL.NOINC `($__internal_112_$__cuda_sm70_shflsync_bfly_p) ;  /* 0x0000028000007944 */ /* 0x000fea0003c00000 */
[----:B-1----:R-:W-:Y:S01]  /*0c00*/  FADD.FTZ R4, R10, R6 ;  /* 0x000000060a047221 */ /* 0x002fe20000010000 */
[----:B0-----:R-:W-:Y:S01]  /*0c10*/  HFMA2.MMA R9, -RZ, RZ, 0, 9.5367431640625e-07 ;  /* 0x00000010ff097435 */ /* 0x001fe200000001ff */
[----:B------:R-:W-:Y:S01]  /*0c20*/  MOV R6, 0x1f ;  /* 0x0000001f00067802 */ /* 0x000fe20000000f00 */
[----:B------:R-:W-:Y:S01]  /*0c30*/  IMAD.MOV.U32 R11, RZ, RZ, -0x1 ;  /* 0xffffffffff0b7424 */ /* 0x000fe200078e00ff */
[----:B------:R-:W-:-:S02]  /*0c40*/  MOV R2, 0xc70 ;  /* 0x00000c7000027802 */ /* 0x000fc40000000f00 */
[----:B------:R-:W-:Y:S02]  /*0c50*/  MOV R10, R4 ;  /* 0x00000004000a7202 */ /* 0x000fe40000000f00 */
[----:B------:R-:W-:Y:S05]  /*0c60*/  CALL.REL.NOINC `($__internal_112_$__cuda_sm70_shflsync_bfly_p) ;  /* 0x0000021000007944 */ /* 0x000fea0003c00000 */
[----:B0-----:R-:W-:Y:S01]  /*0c70*/  HFMA2.MMA R9, -RZ, RZ, 0, 5.9604644775390625e-08 ;  /* 0x00000001ff097435 */ /* 0x001fe200000001ff */
[----:B-1----:R-:W-:Y:S01]  /*0c80*/  MOV R7, R6 ;  /* 0x0000000600077202 */ /* 0x002fe20000000f00 */
[----:B------:R-:W-:Y:S01]  /*0c90*/  IMAD.MOV.U32 R10, RZ, RZ, R5 ;  /* 0x000000ffff0a7224 */ /* 0x000fe200078e0005 */
[----:B------:R-:W-:Y:S01]  /*0ca0*/  MOV R6, 0x1f ;  /* 0x0000001f00067802 */ /* 0x000fe20000000f00 */
[----:B------:R-:W-:Y:S01]  /*0cb0*/  IMAD.MOV.U32 R11, RZ, RZ, -0x1 ;  /* 0xffffffffff0b7424 */ /* 0x000fe200078e00ff */
[----:B------:R-:W-:Y:S02]  /*0cc0*/  MOV R2, 0xce0 ;  /* 0x00000ce000027802 */ /* 0x000fe40000000f00 */
[----:B------:R-:W-:Y:S05]  /*0cd0*/  CALL.REL.NOINC `($__internal_112_$__cuda_sm70_shflsync_bfly_p) ;  /* 0x000001a000007944 */ /* 0x000fea0003c00000 */
[----:B0-----:R-:W-:Y:S01]  /*0ce0*/  HFMA2.MMA R9, -RZ, RZ, 0, 1.1920928955078125e-07 ;  /* 0x00000002ff097435 */ /* 0x001fe200000001ff */
[----:B-1----:R-:W-:Y:S01]  /*0cf0*/  FADD.FTZ R10, R5, R6 ;  /* 0x00000006050a7221 */ /* 0x002fe20000010000 */
[----:B------:R-:W-:Y:S01]  /*0d00*/  MOV R6, 0x1f ;  /* 0x0000001f00067802 */ /* 0x000fe20000000f00 */
[----:B------:R-:W-:Y:S01]  /*0d10*/  IMAD.MOV.U32 R11, RZ, RZ, -0x1 ;  /* 0xffffffffff0b7424 */ /* 0x000fe200078e00ff */
[----:B------:R-:W-:Y:S02]  /*0d20*/  MOV R2, 0xd40 ;  /* 0x00000d4000027802 */ /* 0x000fe40000000f00 */
[----:B------:R-:W-:Y:S05]  /*0d30*/  CALL.REL.NOINC `($__internal_112_$__cuda_sm70_shflsync_bfly_p) ;  /* 0x0000014000007944 */ /* 0x000fea0003c00000 */
        /* <DEDUP_REMOVED lines=12> */
[----:B0-----:R-:W-:Y:S01]  /*0e00*/  HFMA2.MMA R9, -RZ, RZ, 0, 9.5367431640625e-07 ;  /* 0x00000010ff097435 */ /* 0x001fe200000001ff */
[----:B-1----:R-:W-:Y:S01]  /*0e10*/  FADD.FTZ R10, R10, R6 ;  /* 0x000000060a0a7221 */ /* 0x002fe20000010000 */
[----:B------:R-:W-:Y:S01]  /*0e20*/  MOV R6, 0x1f ;  /* 0x0000001f00067802 */ /* 0x000fe20000000f00 */
[----:B------:R-:W-:Y:S01]  /*0e30*/  IMAD.MOV.U32 R11, RZ, RZ, -0x1 ;  /* 0xffffffffff0b7424 */ /* 0x000fe200078e00ff */
[----:B------:R-:W-:-:S02]  /*0e40*/  MOV R2, 0xe60 ;  /* 0x00000e6000027802 */ /* 0x000fc40000000f00 */
[----:B------:R-:W-:Y:S05]  /*0e50*/  CALL.REL.NOINC `($__internal_112_$__cuda_sm70_shflsync_bfly_p) ;  /* 0x0000002000007944 */ /* 0x000fea0003c00000 */
[----:B-1----:R-:W-:Y:S01]  /*0e60*/  MOV R5, R6 ;  /* 0x0000000600057202 */ /* 0x002fe20000000f00 */
[----:B0-----:R-:W-:Y:S05]  /*0e70*/  BRA `(.L_x_7071) ;  /* 0xfffffaa000007947 */ /* 0x001fea000383ffff */
        .weak           $__internal_112_$__cuda_sm70_shflsync_bfly_p
        .type           $__internal_112_$__cuda_sm70_shflsync_bfly_p,@function
        .size           $__internal_112_$__cuda_sm70_shflsync_bfly_p,(.L_x_12414 - $__internal_112_$__cuda_sm70_shflsync_bfly_p)
$__internal_112_$__cuda_sm70_shflsync_bfly_p:
[----:B------:R-:W-:Y:S01]  /*0e80*/  HFMA2.MMA R3, -RZ, RZ, 0, 0 ;  /* 0x00000000ff037435 */ /* 0x000fe200000001ff */
[----:B------:R-:W-:Y:S04]  /*0e90*/  WARPSYNC R11 ;  /* 0x0000000b00007348 */ /* 0x000fe80003800000 */
[----:B------:R0:W1:Y:S01]  /*0ea0*/  SHFL.BFLY PT, R6, R10, R9, R6 ;  /* 0x0c0000090a067389 */ /* 0x00006200000e0006 */
[----:B------:R-:W-:Y:S05]  /*0eb0*/  RET.REL.NODEC R2 `(_ZN10layer_norm22ln_bwd_finalize_kernelINS_22Kernel_traits_finalizeILj1024Ef6__halfS2_S2_fjLb0ELj1024ELj4ENS_18Kernel_traits_baseILj1024EfS2_S2_S2_fjLj1024EEEEELb0ELb1EEEvNS_9BwdParamsE) ;  /* 0xfffff14002007950 */ /* 0x000fea0003c3ffff */
.L_x_7072:
        /* <DEDUP_REMOVED lines=12> */
.L_x_12414:


//--------------------- .text._ZN10layer_norm13ln_bwd_kernelINS_13Kernel_traitsIf6__halfS2_S2_fjLj1024ELj1ELj4ELj1ELj16ENS_18Kernel_traits_baseILj1024EfS2_S2_S2_fjLj128EEEEELb1ELb0ELb1ELb1EEEvNS_9BwdParamsE --------------------------
	.section	.text._ZN10layer_norm13ln_bwd_kernelINS_13Kernel_traitsIf6__halfS2_S2_fjLj1024ELj1ELj4ELj1ELj16ENS_18Kernel_traits_baseILj1024EfS2_S2_S2_fjLj128EEEEELb1ELb0ELb1ELb1EEEvNS_9BwdParamsE,"ax",@progbits
	.sectioninfo	@"SHI_REGISTERS=242"
	.align	128
        .global         _ZN10layer_norm13ln_bwd_kernelINS_13Kernel_traitsIf6__halfS2_S2_fjLj1024ELj1ELj4ELj1ELj16ENS_18Kernel_traits_baseILj1024EfS2_S2_S2_fjLj128EEEEELb1ELb0ELb1ELb1EEEvNS_9BwdParamsE
        .type           _ZN10layer_norm13ln_bwd_kernelINS_13Kernel_traitsIf6__halfS2_S2_fjLj1024ELj1ELj4ELj1ELj16ENS_18Kernel_traits_baseILj1024EfS2_S2_S2_fjLj128EEEEELb1ELb0ELb1ELb1EEEvNS_9BwdParamsE,@function
        .size           _ZN10layer_norm13ln_bwd_kernelINS_13Kernel_traitsIf6__halfS2_S2_fjLj1024ELj1ELj4ELj1ELj16ENS_18Kernel_traits_baseILj1024EfS2_S2_S2_fjLj128EEEEELb1ELb0ELb1ELb1EEEvNS_9BwdParamsE,(.L_x_12415 - _ZN10layer_norm13ln_bwd_kernelINS_13Kernel_traitsIf6__halfS2_S2_fjLj1024ELj1ELj4ELj1ELj16ENS_18Kernel_traits_baseILj1024EfS2_S2_S2_fjLj128EEEEELb1ELb0ELb1ELb1EEEvNS_9BwdParamsE)
        .other          _ZN10layer_norm13ln_bwd_kernelINS_13Kernel_traitsIf6__halfS2_S2_fjLj1024ELj1ELj4ELj1ELj16ENS_18Kernel_traits_baseILj1024EfS2_S2_S2_fjLj128EEEEELb1ELb0ELb1ELb1EEEvNS_9BwdParamsE,@"STO_CUDA_ENTRY STV_DEFAULT"
_ZN10layer_norm13ln_bwd_kernelINS_13Kernel_traitsIf6__halfS2_S2_fjLj1024ELj1ELj4ELj1ELj16ENS_18Kernel_traits_baseILj1024EfS2_S2_S2_fjLj128EEEEELb1ELb0ELb1ELb1EEEvNS_9BwdParamsE:
.text._ZN10layer_norm13ln_bwd_kernelINS_13Kernel_traitsIf6__halfS2_S2_fjLj1024ELj1ELj4ELj1ELj16ENS_18Kernel_traits_baseILj1024EfS2_S2_S2_fjLj128EEEEELb1ELb0ELb1ELb1EEEvNS_9BwdParamsE:
        /* <DEDUP_REMOVED lines=42> */
.L_x_7074:
        /* <DEDUP_REMOVED lines=45> */
.L_x_7177:
[----:B------:R-:W-:-:S10]  /*0570*/  HFMA2.MMA R129, -RZ, RZ, 0, 2.384185791015625e-07 ;  /* 0x00000004ff817435 */ /* 0x000fd400000001ff */
[----:B------:R-:W-:-:S05]  /*0580*/  IMAD.WIDE R124, R138, R129, c[0x0][0x1d8] ;  /* 0x000076008a7c7625 */ /* 0x000fca00078e0281 */
[----:B------:R0:W2:Y:S01]  /*0590*/  LDG.E R131, [R124.64] ;  /* 0x000000047c837981 */ /* 0x0000a2000c1e1900 */
[----:B------:R-:W-:Y:S01]  /*05a0*/  IMAD R126, R138, c[0x0][0x168], RZ ;  /* 0x00005a008a7e7a24 */ /* 0x000fe200078e02ff */
[----:B------:R-:W-:Y:S01]  /*05b0*/  LOP3.LUT R130, R0, 0x1f, RZ, 0xc0, !PT ;  /* 0x0000001f00827812 */ /* 0x000fe200078ec0ff */
[----:B------:R-:W-:-:S03]  /*05c0*/  IMAD.WIDE R140, R138, R129, c[0x0][0x1a8] ;  /* 0x00006a008a8c7625 */ /* 0x000fc600078e0281 */
[----:B------:R-:W-:Y:S01]  /*05d0*/  SHF.R.S32.HI R127, RZ, 0x1f, R126 ;  /* 0x0000001fff7f7819 */ /* 0x000fe2000001147e */
[CC--:B------:R-:W-:Y:S01]  /*05e0*/  IMAD.WIDE R2, R138.reuse, R129.reuse, c[0x0][0x1d0] ;  /* 0x000074008a027625 */ /* 0x0c0fe200078e0281 */
[----:B------:R-:W-:Y:S01]  /*05f0*/  MOV R134, 0x10 ;  /* 0x0000001000867802 */ /* 0x000fe20000000f00 */
[----:B-----5:R1:W5:Y:S01]  /*0600*/  LDG.E R140, [R140.64] ;  /* 0x000000048c8c7981 */ /* 0x020362000c1e1900 */
[----:B------:R-:W-:Y:S01]  /*0610*/  LEA.HI R127, R127, R126, RZ, 0x3 ;  /* 0x0000007e7f7f7211 */ /* 0x000fe200078f18ff */
[----:B------:R-:W-:Y:S02]  /*0620*/  BSSY B1, `(.L_x_7076) ;  /* 0x000017d000017945 */ /* 0x000fe40003800000 */
        /* <DEDUP_REMOVED lines=40> */
.L_x_7077:
        /* <DEDUP_REMOVED lines=51> */
[----:B--2---:R-:W-:Y:S01]  /*0be0*/  FSEL R205, R185, RZ, !P0 ;  /* 0x000000ffb9cd7208 */ /* 0x004fe20004000000 */
[----:B---3--:R-:W-:Y:S02]  /*0bf0*/  HADD2.F32 R181, -RZ, R177.H0_H0 ;  /* 0x200000b1ffb57230 */ /* 0x008fe40000004100 */
[--C-:B------:R-:W-:Y:S02]  /*0c00*/  HADD2.F32 R183, -RZ, R179.reuse.H0_H0 ;  /* 0x200000b3ffb77230 */ /* 0x100fe40000004100 */
[----:B------:R-:W-:-:S02]  /*0c10*/  HADD2.F32 R179, -RZ, R179.H1_H1 ;  /* 0x300000b3ffb37230 */ /* 0x000fc40000004100 */
[----:B------:R-:W-:Y:S01]  /*0c20*/  HADD2.F32 R180, -RZ, R176.H0_H0 ;  /* 0x200000b0ffb47230 */ /* 0x000fe20000004100 */
[C---:B------:R-:W-:Y:S01]  /*0c30*/  FADD.FTZ R181, -R205.reuse, R181 ;  /* 0x000000b5cdb57221 */ /* 0x040fe20000010100 */
[----:B----4-:R-:W-:Y:S02]  /*0c40*/  HADD2.F32 R188, -RZ, R163.H1_H1 ;  /* 0x300000a3ffbc7230 */ /* 0x010fe40000004100 */
[----:B------:R-:W-:Y:S01]  /*0c50*/  HADD2.F32 R184, -RZ, R161.H1_H1 ;  /* 0x300000a1ffb87230 */ /* 0x000fe20000004100 */
[----:B------:R-:W-:Y:S01]  /*0c60*/  FADD.FTZ R183, -R205, R183 ;  /* 0x000000b7cdb77221 */ /* 0x000fe20000010100 */
        /* <DEDUP_REMOVED lines=10> */
[----:B------:R-:W-:Y:S01]  /*0d10*/  HADD2.F32 R132, -RZ, R159.H1_H1 ;  /* 0x3000009fff847230 */ /* 0x000fe20000004100 */
[C---:B------:R-:W-:Y:S01]  /*0d20*/  FADD.FTZ R159, -R205.reuse, R168 ;  /* 0x000000a8cd9f7221 */ /* 0x040fe20000010100 */
[--C-:B0-----:R-:W-:Y:S01]  /*0d30*/  HADD2.F32 R135, -RZ, R158.reuse.H0_H0 ;  /* 0x2000009eff877230 */ /* 0x101fe20000004100 */
[C---:B------:R-:W-:Y:S01]  /*0d40*/  FADD.FTZ R179, -R205.reuse, R179 ;  /* 0x000000b3cdb37221 */ /* 0x040fe20000010100 */
[----:B------:R-:W-:Y:S01]  /*0d50*/  HADD2.F32 R134, -RZ, R158.H1_H1 ;  /* 0x3000009eff867230 */ /* 0x000fe20000004100 */
[----:B------:R-:W-:Y:S01]  /*0d60*/  FADD.FTZ R225, -R205, R188 ;  /* 0x000000bccde17221 */ /* 0x000fe20000010100 */
[----:B------:R-:W-:Y:S02]  /*0d70*/  HADD2.F32 R176, -RZ, R176.H1_H1 ;  /* 0x300000b0ffb07230 */ /* 0x000fe40000004100 */
[----:B------:R-:W-:-:S02]  /*0d80*/  HADD2.F32 R191, -RZ, R156.H0_H0 ;  /* 0x2000009cffbf7230 */ /* 0x000fc40000004100 */
[----:B------:R-:W-:Y:S02]  /*0d90*/  HADD2.F32 R196, -RZ, R156.H1_H1 ;  /* 0x3000009cffc47230 */ /* 0x000fe40000004100 */
[----:B------:R-:W-:Y:S01]  /*0da0*/  HADD2.F32 R158, -RZ, R153.H0_H0 ;  /* 0x20000099ff9e7230 */ /* 0x000fe20000004100 */
[C---:B------:R-:W-:Y:S01]  /*0db0*/  FADD.FTZ R153, -R205.reuse, R180 ;  /* 0x000000b4cd997221 */ /* 0x040fe20000010100 */
[--C-:B------:R-:W-:Y:S01]  /*0dc0*/  HADD2.F32 R156, -RZ, R152.reuse.H0_H0 ;  /* 0x20000098ff9c7230 */ /* 0x100fe20000004100 */
[C---:B------:R-:W-:Y:S01]  /*0dd0*/  FADD.FTZ R217, -R205.reuse, R184 ;  /* 0x000000b8cdd97221 */ /* 0x040fe20000010100 */
[--C-:B------:R-:W-:Y:S01]  /*0de0*/  HADD2.F32 R193, -RZ, R175.reuse.H0_H0 ;  /* 0x200000afffc17230 */ /* 0x100fe20000004100 */
[C---:B------:R-:W-:Y:S01]  /*0df0*/  FMUL.FTZ R188, R140.reuse, R181 ;  /* 0x000000b58cbc7220 */ /* 0x040fe20000410000 */
[----:B------:R-:W-:Y:S01]  /*0e00*/  HADD2.F32 R152, -RZ, R152.H1_H1 ;  /* 0x30000098ff987230 */ /* 0x000fe20000004100 */
[C---:B------:R-:W-:Y:S01]  /*0e10*/  FADD.FTZ R169, -R205.reuse, R169 ;  /* 0x000000a9cda97221 */ /* 0x040fe20000010100 */
[----:B------:R-:W-:Y:S01]  /*0e20*/  HADD2.F32 R192, -RZ, R175.H1_H1 ;  /* 0x300000afffc07230 */ /* 0x000fe20000004100 */
[C---:B------:R-:W-:Y:S01]  /*0e30*/  FMUL.FTZ R184, R140.reuse, R183 ;  /* 0x000000b78cb87220 */ /* 0x040fe20000410000 */
[----:B------:R-:W-:Y:S01]  /*0e40*/  HADD2.F32 R199, -RZ, R154.H0_H0 ;  /* 0x2000009affc77230 */ /* 0x000fe20000004100 */
[----:B------:R-:W-:Y:S01]  /*0e50*/  FMUL.FTZ R181, R140, R159 ;  /* 0x0000009f8cb57220 */ /* 0x000fe20000410000 */
[----:B------:R-:W-:Y:S01]  /*0e60*/  HADD2.F32 R182, -RZ, R178.H0_H0 ;  /* 0x200000b2ffb67230 */ /* 0x000fe20000004100 */
[----:B------:R-:W-:-:S02]  /*0e70*/  FADD.FTZ R233, -R205, R190 ;  /* 0x000000becde97221 */ /* 0x000fc40000010100 */
[----:B------:R-:W-:Y:S02]  /*0e80*/  FMUL.FTZ R183, R140, R179 ;  /* 0x000000b38cb77220 */ /* 0x000fe40000410000 */
[----:B------:R-:W-:Y:S01]  /*0e90*/  FMUL.FTZ R159, R32, R213 ;  /* 0x000000d5209f7220 */ /* 0x000fe20000410000 */
[----:B------:R-:W-:Y:S01]  /*0ea0*/  HADD2.F32 R194, -RZ, R165.H1_H1 ;  /* 0x300000a5ffc27230 */ /* 0x000fe20000004100 */
[C---:B------:R-:W-:Y:S01]  /*0eb0*/  FADD.FTZ R189, -R205.reuse, R176 ;  /* 0x000000b0cdbd7221 */ /* 0x040fe20000010100 */
[--C-:B-1----:R-:W-:Y:S01]  /*0ec0*/  HADD2.F32 R137, -RZ, R157.reuse.H0_H0 ;  /* 0x2000009dff897230 */ /* 0x102fe20000004100 */
[----:B------:R-:W-:Y:S01]  /*0ed0*/  FMUL.FTZ R190, R140, R153 ;  /* 0x000000998cbe7220 */ /* 0x000fe20000410000 */
[----:B------:R-:W-:Y:S01]  /*0ee0*/  HADD2.F32 R136, -RZ, R157.H1_H1 ;  /* 0x3000009dff887230 */ /* 0x000fe20000004100 */
[C---:B------:R-:W-:Y:S01]  /*0ef0*/  FADD.FTZ R157, -R205.reuse, R172 ;  /* 0x000000accd9d7221 */ /* 0x040fe20000010100 */
[----:B------:R-:W-:Y:S01]  /*0f00*/  HADD2.F32 R177, -RZ, R177.H1_H1 ;  /* 0x300000b1ffb17230 */ /* 0x000fe20000004100 */
[----:B------:R-:W-:-:S02]  /*0f10*/  FADD.FTZ R229, -R205, R152 ;  /* 0x00000098cde57221 */ /* 0x000fc40000010100 */
[----:B------:R-:W-:Y:S02]  /*0f20*/  FADD.FTZ R231, -R205, R158 ;  /* 0x0000009ecde77221 */ /* 0x000fe40000010100 */
[----:B------:R-:W-:Y:S02]  /*0f30*/  FMUL.FTZ R179, R140, R169 ;  /* 0x000000a98cb37220 */ /* 0x000fe40000410000 */
[-C--:B------:R-:W-:Y:S02]  /*0f40*/  FFMA.FTZ R42, R184, R193.reuse, R42 ;  /* 0x000000c1b82a7223 */ /* 0x080fe4000001002a */
[----:B------:R-:W-:Y:S02]  /*0f50*/  FADD.FTZ R74, R74, R193 ;  /* 0x000000c14a4a7221 */ /* 0x000fe40000010000 */
[----:B------:R-:W-:Y:S01]  /*0f60*/  FMUL.FTZ R153, R30, R193 ;  /* 0x000000c11e997220 */ /* 0x000fe20000410000 */
[--C-:B------:R-:W-:Y:S01]  /*0f70*/  HADD2.F32 R203, -RZ, R155.reuse.H0_H0 ;  /* 0x2000009bffcb7230 */ /* 0x100fe20000004100 */
[----:B------:R-:W-:Y:S01]  /*0f80*/  FMUL.FTZ R158, R33, R210 ;  /* 0x000000d2219e7220 */ /* 0x000fe20000410000 */
[----:B------:R-:W-:Y:S01]  /*0f90*/  HADD2.F32 R207, -RZ, R155.H1_H1 ;  /* 0x3000009bffcf7230 */ /* 0x000fe20000004100 */
[----:B------:R-:W-:-:S02]  /*0fa0*/  FFMA.FTZ R43, R183, R192, R43 ;  /* 0x000000c0b72b7223 */ /* 0x000fc4000001002b */
[----:B------:R-:W-:Y:S02]  /*0fb0*/  FADD.FTZ R75, R75, R192 ;  /* 0x000000c04b4b7221 */ /* 0x000fe40000010000 */
[----:B------:R-:W-:Y:S02]  /*0fc0*/  FMUL.FTZ R152, R31, R192 ;  /* 0x000000c01f987220 */ /* 0x000fe40000410000 */
[----:B------:R-:W-:Y:S01]  /*0fd0*/  FADD.FTZ R193, RZ, R159 ;  /* 0x0000009fffc17221 */ /* 0x000fe20000010000 */
[--C-:B------:R-:W-:Y:S01]  /*0fe0*/  HADD2.F32 R204, -RZ, R148.reuse.H1_H1 ;  /* 0x30000094ffcc7230 */ /* 0x100fe20000004100 */
[C---:B------:R-:W-:Y:S01]  /*0ff0*/  FADD.FTZ R235, -R205.reuse, R199 ;  /* 0x000000c7cdeb7221 */ /* 0x040fe20000010100 */
[----:B------:R-:W-:Y:S01]  /*1000*/  HADD2.F32 R199, -RZ, R148.H0_H0 ;  /* 0x20000094ffc77230 */ /* 0x000fe20000004100 */
[----:B------:R-:W-:Y:S02]  /*1010*/  FMUL.FTZ R189, R140, R189 ;  /* 0x000000bd8cbd7220 */ /* 0x000fe40000410000 */
[----:B------:R-:W-:Y:S01]  /*1020*/  FFMA.FTZ R192, R190, R159, RZ ;  /* 0x0000009fbec07223 */ /* 0x000fe200000100ff */
[----:B------:R-:W-:Y:S01]  /*1030*/  HADD2.F32 R187, -RZ, R163.H0_H0 ;  /* 0x200000a3ffbb7230 */ /* 0x000fe20000004100 */
[----:B------:R-:W-:-:S02]  /*1040*/  FADD.FTZ R155, -R205, R182 ;  /* 0x000000b6cd9b7221 */ /* 0x000fc40000010100 */
[----:B------:R-:W-:Y:S02]  /*1050*/  FMUL.FTZ R182, R140, R157 ;  /* 0x0000009d8cb67220 */ /* 0x000fe40000410000 */
[-C--:B------:R-:W-:Y:S02]  /*1060*/  FFMA.FTZ R47, R179, R194.reuse, R47 ;  /* 0x000000c2b32f7223 */ /* 0x080fe4000001002f */
[----:B------:R-:W-:Y:S02]  /*1070*/  FADD.FTZ R79, R79, R194 ;  /* 0x000000c24f4f7221 */ /* 0x000fe40000010000 */
[----:B------:R-:W-:Y:S01]  /*1080*/  FMUL.FTZ R148, R27, R194 ;  /* 0x000000c21b947220 */ /* 0x000fe20000410000 */
[----:B------:R-:W-:Y:S01]  /*1090*/  HADD2.F32 R186, -RZ, R162.H0_H0 ;  /* 0x200000a2ffba7230 */ /* 0x000fe20000004100 */
[----:B------:R-:W-:Y:S02]  /*10a0*/  FMUL.FTZ R157, R34, R211 ;  /* 0x000000d3229d7220 */ /* 0x000fe40000410000 */
[----:B------:R-:W-:-:S02]  /*10b0*/  FADD.FTZ R194, R193, R158 ;  /* 0x0000009ec1c27221 */ /* 0x000fc40000010000 */
[----:B------:R-:W-:Y:S02]  /*10c0*/  FADD.FTZ R177, -R205, R177 ;  /* 0x000000b1cdb17221 */ /* 0x000fe40000010100 */
[----:B------:R-:W-:Y:S01]  /*10d0*/  FFMA.FTZ R192, R189, R158, R192 ;  /* 0x0000009ebdc07223 */ /* 0x000fe200000100c0 */
[----:B------:R-:W-:Y:S01]  /*10e0*/  HADD2.F32 R201, -RZ, R174.H0_H0 ;  /* 0x200000aeffc97230 */ /* 0x000fe20000004100 */
[C---:B------:R-:W-:Y:S01]  /*10f0*/  FADD.FTZ R227, -R205.reuse, R156 ;  /* 0x0000009ccde37221 */ /* 0x040fe20000010100 */
[----:B------:R-:W-:Y:S01]  /*1100*/  HADD2.F32 R178, -RZ, R178.H1_H1 ;  /* 0x300000b2ffb27230 */ /* 0x000fe20000004100 */
[----:B------:R-:W-:Y:S02]  /*1110*/  FADD.FTZ R223, -R205, R187 ;  /* 0x000000bbcddf7221 */ /* 0x000fe40000010100 */
[----:B------:R-:W-:Y:S02]  /*1120*/  FMUL.FTZ R156, R35, R202 ;  /* 0x000000ca239c7220 */ /* 0x000fe40000410000 */
[----:B------:R-:W-:Y:S01]  /*1130*/  FADD.FTZ R193, R194, R157 ;  /* 0x0000009dc2c17221 */ /* 0x000fe20000010000 */
[----:B------:R-:W-:Y:S01]  /*1140*/  HADD2.F32 R200, -RZ, R174.H1_H1 ;  /* 0x300000aeffc87230 */ /* 0x000fe20000004100 */
[----:B------:R-:W-:Y:S01]  /*1150*/  FMUL.FTZ R187, R140, R177 ;  /* 0x000000b18cbb7220 */ /* 0x000fe20000410000 */
[----:B------:R-:W-:Y:S01]  /*1160*/  HADD2.F32 R175, -RZ, R171.H0_H0 ;  /* 0x200000abffaf7230 */ /* 0x000fe20000004100 */
[----:B------:R-:W-:Y:S01]  /*1170*/  FFMA.FTZ R192, R188, R157, R192 ;  /* 0x0000009dbcc07223 */ /* 0x000fe200000100c0 */
[--C-:B------:R-:W-:Y:S01]  /*1180*/  HADD2.F32 R197, -RZ, R164.reuse.H0_H0 ;  /* 0x200000a4ffc57230 */ /* 0x100fe20000004100 */
[----:B------:R-:W-:Y:S01]  /*1190*/  FADD.FTZ R219, -R205, R186 ;  /* 0x000000bacddb7221 */ /* 0x000fe20000010100 */
[----:B------:R-:W-:Y:S01]  /*11a0*/  HADD2.F32 R198, -RZ, R164.H1_H1 ;  /* 0x300000a4ffc67230 */ /* 0x000fe20000004100 */
[----:B------:R-:W-:Y:S01]  /*11b0*/  FMUL.FTZ R186, R140, R155 ;  /* 0x0000009b8cba7220 */ /* 0x000fe20000410000 */
[----:B------:R-:W-:Y:S01]  /*11c0*/  HADD2.F32 R154, -RZ, R154.H1_H1 ;  /* 0x3000009aff9a7230 */ /* 0x000fe20000004100 */
[----:B------:R-:W-:Y:S01]  /*11d0*/  FMUL.FTZ R155, R28, R201 ;  /* 0x000000c91c9b7220 */ /* 0x000fe20000410000 */
[----:B------:R-:W-:Y:S01]  /*11e0*/  HADD2.F32 R174, -RZ, R170.H0_H0 ;  /* 0x200000aaffae7230 */ /* 0x000fe20000004100 */
[----:B------:R-:W-:Y:S01]  /*11f0*/  FADD.FTZ R194, R193, R156 ;  /* 0x0000009cc1c27221 */ /* 0x000fe20000010000 */
[----:B------:R-:W-:-:S02]  /*1200*/  HADD2.F32 R147, -RZ, R166.H0_H0 ;  /* 0x200000a6ff937230 */ /* 0x000fc40000004100 */
[----:B------:R-:W-:Y:S02]  /*1210*/  HADD2.F32 R146, -RZ, R166.H1_H1 ;  /* 0x300000a6ff927230 */ /* 0x000fe40000004100 */
[----:B------:R-:W-:Y:S01]  /*1220*/  HADD2.F32 R164, -RZ, R160.H0_H0 ;  /* 0x200000a0ffa47230 */ /* 0x000fe20000004100 */
[----:B------:R-:W-:Y:S01]  /*1230*/  FADD.FTZ R185, -R205, R178 ;  /* 0x000000b2cdb97221 */ /* 0x000fe20000010100 */
[----:B------:R-:W-:Y:S01]  /*1240*/  HADD2.F32 R170, -RZ, R170.H1_H1 ;  /* 0x300000aaffaa7230 */ /* 0x000fe20000004100 */
[----:B------:R-:W-:Y:S01]  /*1250*/  FFMA.FTZ R192, R187, R156, R192 ;  /* 0x0000009cbbc07223 */ /* 0x000fe200000100c0 */
[----:B------:R-:W-:Y:S02]  /*1260*/  HADD2.F32 R171, -RZ, R171.H1_H1 ;  /* 0x300000abffab7230 */ /* 0x000fe40000004100 */
[----:B------:R-:W-:Y:S02]  /*1270*/  HADD2.F32 R160, -RZ, R160.H1_H1 ;  /* 0x300000a0ffa07230 */ /* 0x000fe40000004100 */
[----:B------:R-:W-:-:S02]  /*1280*/  HADD2.F32 R166, -RZ, R161.H0_H0 ;  /* 0x200000a1ffa67230 */ /* 0x000fc40000004100 */
[----:B------:R-:W-:Y:S01]  /*1290*/  HADD2.F32 R162, -RZ, R162.H1_H1 ;  /* 0x300000a2ffa27230 */ /* 0x000fe20000004100 */
[C---:B------:R-:W-:Y:S01]  /*12a0*/  FADD.FTZ R175, -R205.reuse, R175 ;  /* 0x000000afcdaf7221 */ /* 0x040fe20000010100 */
[----:B------:R-:W-:Y:S01]  /*12b0*/  HADD2.F32 R195, -RZ, R165.H0_H0 ;  /* 0x200000a5ffc37230 */ /* 0x000fe20000004100 */
[----:B------:R-:W-:Y:S01]  /*12c0*/  FADD.FTZ R237, -R205, R154 ;  /* 0x0000009acded7221 */ /* 0x000fe20000010100 */
[--C-:B------:R-:W-:Y:S01]  /*12d0*/  HADD2.F32 R129, -RZ, R167.reuse.H0_H0 ;  /* 0x200000a7ff817230 */ /* 0x100fe20000004100 */
[----:B------:R-:W-:Y:S01]  /*12e0*/  FMUL.FTZ R154, R29, R200 ;  /* 0x000000c81d9a7220 */ /* 0x000fe20000410000 */
[----:B------:R-:W-:Y:S01]  /*12f0*/  HADD2.F32 R128, -RZ, R167.H1_H1 ;  /* 0x300000a7ff807230 */ /* 0x000fe20000004100 */
[----:B------:R-:W-:Y:S01]  /*1300*/  FADD.FTZ R193, R194, R155 ;  /* 0x0000009bc2c17221 */ /* 0x000fe20000010000 */
[----:B------:R-:W-:Y:S01]  /*1310*/  HADD2.F32 R208, -RZ, R150.H1_H1 ;  /* 0x30000096ffd07230 */ /* 0x000fe20000004100 */
        /* <DEDUP_REMOVED lines=10> */
[----:B------:R-:W-:Y:S01]  /*13c0*/  HADD2.F32 R205, -RZ, R150.H0_H0 ;  /* 0x20000096ffcd7230 */ /* 0x000fe20000004100 */
        /* <DEDUP_REMOVED lines=15> */
[--C-:B------:R-:W-:Y:S01]  /*14c0*/  HADD2.F32 R203, -RZ, R149.reuse.H0_H0 ;  /* 0x20000095ffcb7230 */ /* 0x100fe20000004100 */
[-C--:B------:R-:W-:Y:S01]  /*14d0*/  FFMA.FTZ R51, R174, R128.reuse, R51 ;  /* 0x00000080ae337223 */ /* 0x080fe20000010033 */
[----:B------:R-:W-:Y:S01]  /*14e0*/  HADD2.F32 R206, -RZ, R149.H1_H1 ;  /* 0x30000095ffce7230 */ /* 0x000fe20000004100 */
[----:B------:R-:W-:Y:S01]  /*14f0*/  FADD.FTZ R83, R83, R128 ;  /* 0x0000008053537221 */ /* 0x000fe20000010000 */
[--C-:B------:R-:W-:Y:S01]  /*1500*/  HADD2.F32 R209, -RZ, R151.reuse.H0_H0 ;  /* 0x20000097ffd17230 */ /* 0x100fe20000004100 */
[----:B------:R-:W-:Y:S01]  /*1510*/  FMUL.FTZ R193, R23, R128 ;  /* 0x0000008017c17220 */ /* 0x000fe20000410000 */
[----:B------:R-:W-:Y:S01]  /*1520*/  HADD2.F32 R212, -RZ, R151.H1_H1 ;  /* 0x30000097ffd47230 */ /* 0x000fe20000004100 */
        /* <DEDUP_REMOVED lines=140> */
.L_x_7078:
[----:B------:R-:W-:Y:S05]  /*1df0*/  BSYNC B1 ;  /* 0x0000000000017941 */ /* 0x000fea0003800000 */
.L_x_7076:
        /* <DEDUP_REMOVED lines=10> */
.L_x_7178:
        /* <DEDUP_REMOVED lines=18> */
.L_x_7179:
        /* <DEDUP_REMOVED lines=22> */
.L_x_7082:
        /* <DEDUP_REMOVED lines=11> */
.L_x_7083:
[----:B------:R-:W-:Y:S05]  /*21d0*/  BSYNC B1 ;  /* 0x0000000000017941 */ /* 0x000fea0003800000 */
.L_x_7081:
        /* <DEDUP_REMOVED lines=16> */
.L_x_7085:
[----:B------:R-:W-:-:S04]  /*22e0*/  ISETP.NE.AND P4, PT, R139, RZ, PT ;  /* 0x000000ff8b00720c */ /* 0x000fc80003f85270 */
[----:B------:R-:W-:-:S05]  /*22f0*/  FSEL R128, R133, RZ, !P4 ;  /* 0x000000ff85807208 */ /* 0x000fca0006000000 */
[----:B------:R-:W-:Y:S01]  /*2300*/  FFMA.FTZ R129, R189, R135, R128 ;  /* 0x00000087bd817223 */ /* 0x000fe20000010080 */
[----:B------:R-:W-:-:S03]  /*2310*/  @P3 HADD2.F32 R128, -RZ, R100.H1_H1 ;  /* 0x30000064ff803230 */ /* 0x000fc60000004100 */
[----:B------:R-:W-:-:S04]  /*2320*/  FADD.FTZ R129, R158, -R129 ;  /* 0x800000819e817221 */ /* 0x000fc80000010000 */
[----:B------:R-:W-:-:S04]  /*2330*/  FMUL.FTZ R129, R140, R129 ;  /* 0x000000818c817220 */ /* 0x000fc80000410000 */
[----:B------:R-:W-:Y:S02]  /*2340*/  @P3 FADD.FTZ R129, R129, R128 ;  /* 0x0000008081813221 */ /* 0x000fe40000010000 */
.L_x_7086:
[----:B------:R-:W-:Y:S05]  /*2350*/  BSYNC B1 ;  /* 0x0000000000017941 */ /* 0x000fea0003800000 */
.L_x_7084:
        /* <DEDUP_REMOVED lines=14> */
.L_x_7088:
[----:B------:R-:W-:-:S04]  /*2440*/  ISETP.NE.AND P4, PT, R139, RZ, PT ;  /* 0x000000ff8b00720c */ /* 0x000fc80003f85270 */
[----:B------:R-:W-:-:S05]  /*2450*/  FSEL R128, R133, RZ, !P4 ;  /* 0x000000ff85807208 */ /* 0x000fca0006000000 */
[----:B------:R-:W-:-:S04]  /*2460*/  FFMA.FTZ R128, R188, R135, R128 ;  /* 0x00000087bc807223 */ /* 0x000fc80000010080 */
[----:B------:R-:W-:Y:S01]  /*2470*/  FADD.FTZ R129, R157, -R128 ;  /* 0x800000809d817221 */ /* 0x000fe20000010000 */
[----:B------:R-:W-:-:S03]  /*2480*/  @P3 HADD2.F32 R128, -RZ, R101.H0_H0 ;  /* 0x20000065ff803230 */ /* 0x000fc60000004100 */
[----:B------:R-:W-:-:S04]  /*2490*/  FMUL.FTZ R129, R140, R129 ;  /* 0x000000818c817220 */ /* 0x000fc80000410000 */
[----:B------:R-:W-:Y:S02]  /*24a0*/  @P3 FADD.FTZ R129, R129, R128 ;  /* 0x0000008081813221 */ /* 0x000fe40000010000 */
.L_x_7089:
[----:B------:R-:W-:Y:S05]  /*24b0*/  BSYNC B1 ;  /* 0x0000000000017941 */ /* 0x000fea0003800000 */
.L_x_7087:
        /* <DEDUP_REMOVED lines=14> */
.L_x_7091:
[----:B------:R-:W-:-:S04]  /*25a0*/  ISETP.NE.AND P4, PT, R139, RZ, PT ;  /* 0x000000ff8b00720c */ /* 0x000fc80003f85270 */
[----:B------:R-:W-:-:S05]  /*25b0*/  FSEL R128, R133, RZ, !P4 ;  /* 0x000000ff85807208 */ /* 0x000fca0006000000 */
[----:B------:R-:W-:Y:S01]  /*25c0*/  FFMA.FTZ R129, R187, R135, R128 ;  /* 0x00000087bb817223 */ /* 0x000fe20000010080 */
[----:B------:R-:W-:-:S03]  /*25d0*/  @P3 HADD2.F32 R128, -RZ, R101.H1_H1 ;  /* 0x30000065ff803230 */ /* 0x000fc60000004100 */
[----:B------:R-:W-:-:S04]  /*25e0*/  FADD.FTZ R129, R156, -R129 ;  /* 0x800000819c817221 */ /* 0x000fc80000010000 */
[----:B------:R-:W-:-:S04]  /*25f0*/  FMUL.FTZ R129, R140, R129 ;  /* 0x000000818c817220 */ /* 0x000fc80000410000 */
[----:B------:R-:W-:Y:S02]  /*2600*/  @P3 FADD.FTZ R129, R129, R128 ;  /* 0x0000008081813221 */ /* 0x000fe40000010000 */
.L_x_7092:
[----:B------:R-:W-:Y:S05]  /*2610*/  BSYNC B1 ;  /* 0x0000000000017941 */ /* 0x000fea0003800000 */
.L_x_7090:
        /* <DEDUP_REMOVED lines=14> */
.L_x_7094:
[----:B------:R-:W-:-:S04]  /*2700*/  ISETP.NE.AND P4, PT, R139, RZ, PT ;  /* 0x000000ff8b00720c */ /* 0x000fc80003f85270 */
[----:B------:R-:W-:-:S05]  /*2710*/  FSEL R128, R133, RZ, !P4 ;  /* 0x000000ff85807208 */ /* 0x000fca0006000000 */
[----:B------:R-:W-:-:S04]  /*2720*/  FFMA.FTZ R128, R186, R135, R128 ;  /* 0x00000087ba807223 */ /* 0x000fc80000010080 */
[----:B------:R-:W-:Y:S01]  /*2730*/  FADD.FTZ R129, R155, -R128 ;  /* 0x800000809b817221 */ /* 0x000fe20000010000 */
[----:B------:R-:W-:-:S03]  /*2740*/  @P3 HADD2.F32 R128, -RZ, R102.H0_H0 ;  /* 0x20000066ff803230 */ /* 0x000fc60000004100 */
[----:B------:R-:W-:-:S04]  /*2750*/  FMUL.FTZ R129, R140, R129 ;  /* 0x000000818c817220 */ /* 0x000fc80000410000 */
[----:B------:R-:W-:Y:S02]  /*2760*/  @P3 FADD.FTZ R129, R129, R128 ;  /* 0x0000008081813221 */ /* 0x000fe40000010000 */
.L_x_7095:
[----:B------:R-:W-:Y:S05]  /*2770*/  BSYNC B1 ;  /* 0x0000000000017941 */ /* 0x000fea0003800000 */
.L_x_7093:
        /* <DEDUP_REMOVED lines=14> */
.L_x_7097:
[----:B------:R-:W-:-:S04]  /*2860*/  ISETP.NE.AND P4, PT, R139, RZ, PT ;  /* 0x000000ff8b00720c */ /* 0x000fc80003f85270 */
[----:B------:R-:W-:-:S05]  /*2870*/  FSEL R128, R133, RZ, !P4 ;  /* 0x000000ff85807208 */ /* 0x000fca0006000000 */
[----:B------:R-:W-:Y:S01]  /*2880*/  FFMA.FTZ R129, R185, R135, R128 ;  /* 0x00000087b9817223 */ /* 0x000fe20000010080 */
[----:B------:R-:W-:-:S03]  /*2890*/  @P3 HADD2.F32 R128, -RZ, R102.H1_H1 ;  /* 0x30000066ff803230 */ /* 0x000fc60000004100 */
[----:B------:R-:W-:-:S04]  /*28a0*/  FADD.FTZ R129, R154, -R129 ;  /* 0x800000819a817221 */ /* 0x000fc80000010000 */
[----:B------:R-:W-:-:S04]  /*28b0*/  FMUL.FTZ R129, R140, R129 ;  /* 0x000000818c817220 */ /* 0x000fc80000410000 */
[----:B------:R-:W-:Y:S02]  /*28c0*/  @P3 FADD.FTZ R129, R129, R128 ;  /* 0x0000008081813221 */ /* 0x000fe40000010000 */
.L_x_7098:
[----:B------:R-:W-:Y:S05]  /*28d0*/  BSYNC B1 ;  /* 0x0000000000017941 */ /* 0x000fea0003800000 */
.L_x_7096:
        /* <DEDUP_REMOVED lines=14> */
.L_x_7100:
[----:B------:R-:W-:-:S04]  /*29c0*/  ISETP.NE.AND P4, PT, R139, RZ, PT ;  /* 0x000000ff8b00720c */ /* 0x000fc80003f85270 */
[----:B------:R-:W-:-:S05]  /*29d0*/  FSEL R128, R133, RZ, !P4 ;  /* 0x000000ff85807208 */ /* 0x000fca0006000000 */
[----:B------:R-:W-:-:S04]  /*29e0*/  FFMA.FTZ R128, R184, R135, R128 ;  /* 0x00000087b8807223 */ /* 0x000fc80000010080 */
[----:B------:R-:W-:Y:S01]  /*29f0*/  FADD.FTZ R129, R153, -R128 ;  /* 0x8000008099817221 */ /* 0x000fe20000010000 */
[----:B------:R-:W-:-:S03]  /*2a00*/  @P3 HADD2.F32 R128, -RZ, R103.H0_H0 ;  /* 0x20000067ff803230 */ /* 0x000fc60000004100 */
[----:B------:R-:W-:-:S04]  /*2a10*/  FMUL.FTZ R129, R140, R129 ;  /* 0x000000818c817220 */ /* 0x000fc80000410000 */
[----:B------:R-:W-:Y:S02]  /*2a20*/  @P3 FADD.FTZ R129, R129, R128 ;  /* 0x0000008081813221 */ /* 0x000fe40000010000 */
.L_x_7101:
[----:B------:R-:W-:Y:S05]  /*2a30*/  BSYNC B1 ;  /* 0x0000000000017941 */ /* 0x000fea0003800000 */
.L_x_7099:
        /* <DEDUP_REMOVED lines=14> */
.L_x_7103:
[----:B------:R-:W-:-:S04]  /*2b20*/  ISETP.NE.AND P4, PT, R139, RZ, PT ;  /* 0x000000ff8b00720c */ /* 0x000fc80003f85270 */
[----:B------:R-:W-:-:S05]  /*2b30*/  FSEL R128, R133, RZ, !P4 ;  /* 0x000000ff85807208 */ /* 0x000fca0006000000 */
[----:B------:R-:W-:Y:S01]  /*2b40*/  FFMA.FTZ R129, R183, R135, R128 ;  /* 0x00000087b7817223 */ /* 0x000fe20000010080 */
[----:B------:R-:W-:-:S03]  /*2b50*/  @P3 HADD2.F32 R128, -RZ, R103.H1_H1 ;  /* 0x30000067ff803230 */ /* 0x000fc60000004100 */
[----:B------:R-:W-:-:S04]  /*2b60*/  FADD.FTZ R129, R152, -R129 ;  /* 0x8000008198817221 */ /* 0x000fc80000010000 */
[----:B------:R-:W-:-:S04]  /*2b70*/  FMUL.FTZ R129, R140, R129 ;  /* 0x000000818c817220 */ /* 0x000fc80000410000 */
[----:B------:R-:W-:Y:S02]  /*2b80*/  @P3 FADD.FTZ R129, R129, R128 ;  /* 0x0000008081813221 */ /* 0x000fe40000010000 */
.L_x_7104:
[----:B------:R-:W-:Y:S05]  /*2b90*/  BSYNC B1 ;  /* 0x0000000000017941 */ /* 0x000fea0003800000 */
.L_x_7102:
[----:B------:R-:W-:Y:S01]  /*2ba0*/  @P2 FMUL.FTZ R128, R129, c[0x0][0x1ec] ;  /* 0x00007b0081802a20 */ /* 0x000fe20000410000 */
[----:B------:R-:W-:Y:S01]  /*2bb0*/  @P2 LOP3.LUT P4, RZ, R131, 0xff000000, RZ, 0xc0, !PT ;  /* 0xff00000083ff2812 */ /* 0x000fe2000788c0ff */
[----:B------:R-:W-:Y:S01]  /*2bc0*/  BSSY B1, `(.L_x_7105) ;  /* 0x0000019000017945 */ /* 0x000fe20003800000 */
[----:B------:R-:W-:Y:S01]  /*2bd0*/  @P0 MOV R136, 0x10 ;  /* 0x0000001000880802 */ /* 0x000fe20000000f00 */
[----:B------:R-:W-:Y:S01]  /*2be0*/  @P2 FMUL.FTZ R128, R128, c[0x0][0x1e8] ;  /* 0x00007a0080802a20 */ /* 0x000fe20000410000 */
[----:B------:R-:W-:Y:S02]  /*2bf0*/  @P0 F2FP.PACK_AB R134, RZ, R129 ;  /* 0x00000081ff86023e */ /* 0x000fe400000000ff */
[----:B------:R-:W-:Y:S02]  /*2c00*/  @P2 MOV R131, 0x10 ;  /* 0x0000001000832802 */ /* 0x000fe40000000f00 */
        /* <DEDUP_REMOVED lines=13> */
.L_x_7106:
[----:B------:R-:W-:-:S04]  /*2ce0*/  ISETP.NE.AND P4, PT, R139, RZ, PT ;  /* 0x000000ff8b00720c */ /* 0x000fc80003f85270 */
[----:B0-----:R-:W-:-:S05]  /*2cf0*/  FSEL R128, R133, RZ, !P4 ;  /* 0x000000ff85807208 */ /* 0x001fca0006000000 */
[----:B------:R-:W-:-:S04]  /*2d00*/  FFMA.FTZ R128, R182, R135, R128 ;  /* 0x00000087b6807223 */ /* 0x000fc80000010080 */
[----:B------:R-:W-:Y:S01]  /*2d10*/  FADD.FTZ R129, R151, -R128 ;  /* 0x8000008097817221 */ /* 0x000fe20000010000 */
[----:B------:R-:W-:-:S03]  /*2d20*/  @P3 HADD2.F32 R128, -RZ, R104.H0_H0 ;  /* 0x20000068ff803230 */ /* 0x000fc60000004100 */
[----:B------:R-:W-:-:S04]  /*2d30*/  FMUL.FTZ R129, R140, R129 ;  /* 0x000000818c817220 */ /* 0x000fc80000410000 */
[----:B------:R-:W-:Y:S02]  /*2d40*/  @P3 FADD.FTZ R129, R129, R128 ;  /* 0x0000008081813221 */ /* 0x000fe40000010000 */
.L_x_7107:
[----:B------:R-:W-:Y:S05]  /*2d50*/  BSYNC B1 ;  /* 0x0000000000017941 */ /* 0x000fea0003800000 */
.L_x_7105:
        /* <DEDUP_REMOVED lines=14> */
.L_x_7109:
[----:B------:R-:W-:-:S04]  /*2e40*/  ISETP.NE.AND P4, PT, R139, RZ, PT ;  /* 0x000000ff8b00720c */ /* 0x000fc80003f85270 */
[----:B------:R-:W-:-:S05]  /*2e50*/  FSEL R128, R133, RZ, !P4 ;  /* 0x000000ff85807208 */ /* 0x000fca0006000000 */
[----:B------:R-:W-:Y:S01]  /*2e60*/  FFMA.FTZ R129, R181, R135, R128 ;  /* 0x00000087b5817223 */ /* 0x000fe20000010080 */
[----:B------:R-:W-:-:S03]  /*2e70*/  @P3 HADD2.F32 R128, -RZ, R104.H1_H1 ;  /* 0x30000068ff803230 */ /* 0x000fc60000004100 */
[----:B------:R-:W-:-:S04]  /*2e80*/  FADD.FTZ R129, R150, -R129 ;  /* 0x8000008196817221 */ /* 0x000fc80000010000 */
[----:B------:R-:W-:-:S04]  /*2e90*/  FMUL.FTZ R129, R140, R129 ;  /* 0x000000818c817220 */ /* 0x000fc80000410000 */
[----:B------:R-:W-:Y:S02]  /*2ea0*/  @P3 FADD.FTZ R129, R129, R128 ;  /* 0x0000008081813221 */ /* 0x000fe40000010000 */
.L_x_7110:
[----:B------:R-:W-:Y:S05]  /*2eb0*/  BSYNC B1 ;  /* 0x0000000000017941 */ /* 0x000fea0003800000 */
.L_x_7108:
        /* <DEDUP_REMOVED lines=14> */
.L_x_7112:
[----:B------:R-:W-:-:S04]  /*2fa0*/  ISETP.NE.AND P4, PT, R139, RZ, PT ;  /* 0x000000ff8b00720c */ /* 0x000fc80003f85270 */
[----:B------:R-:W-:-:S05]  /*2fb0*/  FSEL R128, R133, RZ, !P4 ;  /* 0x000000ff85807208 */ /* 0x000fca0006000000 */
[----:B------:R-:W-:-:S04]  /*2fc0*/  FFMA.FTZ R128, R180, R135, R128 ;  /* 0x00000087b4807223 */ /* 0x000fc80000010080 */
[----:B------:R-:W-:Y:S01]  /*2fd0*/  FADD.FTZ R129, R149, -R128 ;  /* 0x8000008095817221 */ /* 0x000fe20000010000 */
[----:B------:R-:W-:-:S03]  /*2fe0*/  @P3 HADD2.F32 R128, -RZ, R105.H0_H0 ;  /* 0x20000069ff803230 */ /* 0x000fc60000004100 */
[----:B------:R-:W-:-:S04]  /*2ff0*/  FMUL.FTZ R129, R140, R129 ;  /* 0x000000818c817220 */ /* 0x000fc80000410000 */
[----:B------:R-:W-:Y:S02]  /*3000*/  @P3 FADD.FTZ R129, R129, R128 ;  /* 0x0000008081813221 */ /* 0x000fe40000010000 */
.L_x_7113:
[----:B------:R-:W-:Y:S05]  /*3010*/  BSYNC B1 ;  /* 0x0000000000017941 */ /* 0x000fea0003800000 */
.L_x_7111:
        /* <DEDUP_REMOVED lines=14> */
.L_x_7115:
[----:B------:R-:W-:-:S04]  /*3100*/  ISETP.NE.AND P4, PT, R139, RZ, PT ;  /* 0x000000ff8b00720c */ /* 0x000fc80003f85270 */
[----:B------:R-:W-:-:S05]  /*3110*/  FSEL R128, R133, RZ, !P4 ;  /* 0x000000ff85807208 */ /* 0x000fca0006000000 */
[----:B------:R-:W-:Y:S01]  /*3120*/  FFMA.FTZ R129, R179, R135, R128 ;  /* 0x00000087b3817223 */ /* 0x000fe20000010080 */
[----:B------:R-:W-:-:S03]  /*3130*/  @P3 HADD2.F32 R128, -RZ, R105.H1_H1 ;  /* 0x30000069ff803230 */ /* 0x000fc60000004100 */
[----:B------:R-:W-:-:S04]  /*3140*/  FADD.FTZ R129, R148, -R129 ;  /* 0x8000008194817221 */ /* 0x000fc80000010000 */
[----:B------:R-:W-:-:S04]  /*3150*/  FMUL.FTZ R129, R140, R129 ;  /* 0x000000818c817220 */ /* 0x000fc80000410000 */
[----:B------:R-:W-:Y:S02]  /*3160*/  @P3 FADD.FTZ R129, R129, R128 ;  /* 0x0000008081813221 */ /* 0x000fe40000010000 */
.L_x_7116:
[----:B------:R-:W-:Y:S05]  /*3170*/  BSYNC B1 ;  /* 0x0000000000017941 */ /* 0x000fea0003800000 */
.L_x_7114:
        /* <DEDUP_REMOVED lines=14> */
.L_x_7118:
[----:B------:R-:W-:-:S04]  /*3260*/  ISETP.NE.AND P4, PT, R139, RZ, PT ;  /* 0x000000ff8b00720c */ /* 0x000fc80003f85270 */
[----:B------:R-:W-:-:S05]  /*3270*/  FSEL R128, R133, RZ, !P4 ;  /* 0x000000ff85807208 */ /* 0x000fca0006000000 */
[----:B------:R-:W-:-:S04]  /*3280*/  FFMA.FTZ R128, R178, R135, R128 ;  /* 0x00000087b2807223 */ /* 0x000fc80000010080 */
[----:B------:R-:W-:Y:S01]  /*3290*/  FADD.FTZ R129, R147, -R128 ;  /* 0x8000008093817221 */ /* 0x000fe20000010000 */
[----:B------:R-:W-:-:S03]  /*32a0*/  @P3 HADD2.F32 R128, -RZ, R106.H0_H0 ;  /* 0x2000006aff803230 */ /* 0x000fc60000004100 */
[----:B------:R-:W-:-:S04]  /*32b0*/  FMUL.FTZ R129, R140, R129 ;  /* 0x000000818c817220 */ /* 0x000fc80000410000 */
[----:B------:R-:W-:Y:S02]  /*32c0*/  @P3 FADD.FTZ R129, R129, R128 ;  /* 0x0000008081813221 */ /* 0x000fe40000010000 */
.L_x_7119:
[----:B------:R-:W-:Y:S05]  /*32d0*/  BSYNC B1 ;  /* 0x0000000000017941 */ /* 0x000fea0003800000 */
.L_x_7117:
        /* <DEDUP_REMOVED lines=14> */
.L_x_7121:
[----:B------:R-:W-:Y:S01]  /*33c0*/  ISETP.NE.AND P4, PT, R139, RZ, PT ;  /* 0x000000ff8b00720c */ /* 0x000fe20003f85270 */
[----:B------:R-:W-:-:S03]  /*33d0*/  @P3 HADD2.F32 R128, -RZ, R106.H1_H1 ;  /* 0x3000006aff803230 */ /* 0x000fc60000004100 */
[----:B------:R-:W-:-:S05]  /*33e0*/  FSEL R129, R133, RZ, !P4 ;  /* 0x000000ff85817208 */ /* 0x000fca0006000000 */
[----:B------:R-:W-:-:S04]  /*33f0*/  FFMA.FTZ R129, R176, R135, R129 ;  /* 0x00000087b0817223 */ /* 0x000fc80000010081 */
[----:B------:R-:W-:-:S04]  /*3400*/  FADD.FTZ R129, R146, -R129 ;  /* 0x8000008192817221 */ /* 0x000fc80000010000 */
[----:B------:R-:W-:-:S04]  /*3410*/  FMUL.FTZ R129, R140, R129 ;  /* 0x000000818c817220 */ /* 0x000fc80000410000 */
[----:B------:R-:W-:Y:S02]  /*3420*/  @P3 FADD.FTZ R129, R129, R128 ;  /* 0x0000008081813221 */ /* 0x000fe40000010000 */
.L_x_7122:
[----:B------:R-:W-:Y:S05]  /*3430*/  BSYNC B1 ;  /* 0x0000000000017941 */ /* 0x000fea0003800000 */
.L_x_7120:
        /* <DEDUP_REMOVED lines=14> */
.L_x_7124:
[----:B------:R-:W-:-:S04]  /*3520*/  ISETP.NE.AND P4, PT, R139, RZ, PT ;  /* 0x000000ff8b00720c */ /* 0x000fc80003f85270 */
[----:B------:R-:W-:-:S05]  /*3530*/  FSEL R128, R133, RZ, !P4 ;  /* 0x000000ff85807208 */ /* 0x000fca0006000000 */
[----:B------:R-:W-:Y:S01]  /*3540*/  FFMA.FTZ R129, R177, R135, R128 ;  /* 0x00000087b1817223 */ /* 0x000fe20000010080 */
[----:B------:R-:W-:-:S03]  /*3550*/  @P3 HADD2.F32 R128, -RZ, R107.H0_H0 ;  /* 0x2000006bff803230 */ /* 0x000fc60000004100 */
[----:B------:R-:W-:-:S04]  /*3560*/  FADD.FTZ R129, R192, -R129 ;  /* 0x80000081c0817221 */ /* 0x000fc80000010000 */
[----:B------:R-:W-:-:S04]  /*3570*/  FMUL.FTZ R129, R140, R129 ;  /* 0x000000818c817220 */ /* 0x000fc80000410000 */
[----:B------:R-:W-:Y:S02]  /*3580*/  @P3 FADD.FTZ R129, R129, R128 ;  /* 0x0000008081813221 */ /* 0x000fe40000010000 */
.L_x_7125:
[----:B------:R-:W-:Y:S05]  /*3590*/  BSYNC B1 ;  /* 0x0000000000017941 */ /* 0x000fea0003800000 */
.L_x_7123:
        /* <DEDUP_REMOVED lines=14> */
.L_x_7127:
[----:B------:R-:W-:-:S04]  /*3680*/  ISETP.NE.AND P4, PT, R139, RZ, PT ;  /* 0x000000ff8b00720c */ /* 0x000fc80003f85270 */
[----:B------:R-:W-:-:S05]  /*3690*/  FSEL R128, R133, RZ, !P4 ;  /* 0x000000ff85807208 */ /* 0x000fca0006000000 */
[----:B------:R-:W-:-:S04]  /*36a0*/  FFMA.FTZ R128, R174, R135, R128 ;  /* 0x00000087ae807223 */ /* 0x000fc80000010080 */
[----:B------:R-:W-:Y:S01]  /*36b0*/  FADD.FTZ R129, R193, -R128 ;  /* 0x80000080c1817221 */ /* 0x000fe20000010000 */
[----:B------:R-:W-:-:S03]  /*36c0*/  @P3 HADD2.F32 R128, -RZ, R107.H1_H1 ;  /* 0x3000006bff803230 */ /* 0x000fc60000004100 */
[----:B------:R-:W-:-:S04]  /*36d0*/  FMUL.FTZ R129, R140, R129 ;  /* 0x000000818c817220 */ /* 0x000fc80000410000 */
[----:B------:R-:W-:Y:S02]  /*36e0*/  @P3 FADD.FTZ R129, R129, R128 ;  /* 0x0000008081813221 */ /* 0x000fe40000010000 */
.L_x_7128:
[----:B------:R-:W-:Y:S05]  /*36f0*/  BSYNC B1 ;  /* 0x0000000000017941 */ /* 0x000fea0003800000 */
.L_x_7126:
[----:B------:R-:W-:Y:S01]  /*3700*/  @P2 FMUL.FTZ R126, R129, c[0x0][0x1ec] ;  /* 0x00007b00817e2a20 */ /* 0x000fe20000410000 */
[----:B------:R-:W-:Y:S01]  /*3710*/  @P2 LOP3.LUT P4, RZ, R127, 0xff000000, RZ, 0xc0, !PT ;  /* 0xff0000007fff2812 */ /* 0x000fe2000788c0ff */
[----:B------:R-:W-:Y:S01]  /*3720*/  BSSY B1, `(.L_x_7129) ;  /* 0x000001a000017945 */ /* 0x000fe20003800000 */
        /* <DEDUP_REMOVED lines=18> */
.L_x_7130:
[----:B------:R-:W-:-:S04]  /*3850*/  ISETP.NE.AND P4, PT, R139, RZ, PT ;  /* 0x000000ff8b00720c */ /* 0x000fc80003f85270 */
[----:B0-----:R-:W-:-:S05]  /*3860*/  FSEL R126, R133, RZ, !P4 ;  /* 0x000000ff857e7208 */ /* 0x001fca0006000000 */
[----:B------:R-:W-:Y:S01]  /*3870*/  FFMA.FTZ R127, R175, R135, R126 ;  /* 0x00000087af7f7223 */ /* 0x000fe2000001007e */
[----:B------:R-:W-:-:S03]  /*3880*/  @P3 HADD2.F32 R126, -RZ, R108.H0_H0 ;  /* 0x2000006cff7e3230 */ /* 0x000fc60000004100 */
[----:B------:R-:W-:-:S04]  /*3890*/  FADD.FTZ R127, R194, -R127 ;  /* 0x8000007fc27f7221 */ /* 0x000fc80000010000 */
[----:B------:R-:W-:-:S04]  /*38a0*/  FMUL.FTZ R127, R140, R127 ;  /* 0x0000007f8c7f7220 */ /* 0x000fc80000410000 */
[----:B------:R-:W-:Y:S02]  /*38b0*/  @P3 FADD.FTZ R127, R127, R126 ;  /* 0x0000007e7f7f3221 */ /* 0x000fe40000010000 */
.L_x_7131:
[----:B------:R-:W-:Y:S05]  /*38c0*/  BSYNC B1 ;  /* 0x0000000000017941 */ /* 0x000fea0003800000 */
.L_x_7129:
        /* <DEDUP_REMOVED lines=14> */
.L_x_7133:
[----:B------:R-:W-:-:S04]  /*39b0*/  ISETP.NE.AND P4, PT, R139, RZ, PT ;  /* 0x000000ff8b00720c */ /* 0x000fc80003f85270 */
[----:B------:R-:W-:-:S05]  /*39c0*/  FSEL R126, R133, RZ, !P4 ;  /* 0x000000ff857e7208 */ /* 0x000fca0006000000 */
[----:B------:R-:W-:-:S04]  /*39d0*/  FFMA.FTZ R126, R172, R135, R126 ;  /* 0x00000087ac7e7223 */ /* 0x000fc8000001007e */
[----:B------:R-:W-:Y:S01]  /*39e0*/  FADD.FTZ R127, R191, -R126 ;  /* 0x8000007ebf7f7221 */ /* 0x000fe20000010000 */
[----:B------:R-:W-:-:S03]  /*39f0*/  @P3 HADD2.F32 R126, -RZ, R108.H1_H1 ;  /* 0x3000006cff7e3230 */ /* 0x000fc60000004100 */
[----:B------:R-:W-:-:S04]  /*3a00*/  FMUL.FTZ R127, R140, R127 ;  /* 0x0000007f8c7f7220 */ /* 0x000fc80000410000 */
[----:B------:R-:W-:Y:S02]  /*3a10*/  @P3 FADD.FTZ R127, R127, R126 ;  /* 0x0000007e7f7f3221 */ /* 0x000fe40000010000 */
.L_x_7134:
[----:B------:R-:W-:Y:S05]  /*3a20*/  BSYNC B1 ;  /* 0x0000000000017941 */ /* 0x000fea0003800000 */
.L_x_7132:
        /* <DEDUP_REMOVED lines=14> */
.L_x_7136:
[----:B------:R-:W-:-:S04]  /*3b10*/  ISETP.NE.AND P4, PT, R139, RZ, PT ;  /* 0x000000ff8b00720c */ /* 0x000fc80003f85270 */
[----:B------:R-:W-:-:S05]  /*3b20*/  FSEL R126, R133, RZ, !P4 ;  /* 0x000000ff857e7208 */ /* 0x000fca0006000000 */
[----:B------:R-:W-:Y:S01]  /*3b30*/  FFMA.FTZ R127, R173, R135, R126 ;  /* 0x00000087ad7f7223 */ /* 0x000fe2000001007e */
[----:B------:R-:W-:-:S03]  /*3b40*/  @P3 HADD2.F32 R126, -RZ, R109.H0_H0 ;  /* 0x2000006dff7e3230 */ /* 0x000fc60000004100 */
[----:B------:R-:W-:-:S04]  /*3b50*/  FADD.FTZ R127, R196, -R127 ;  /* 0x8000007fc47f7221 */ /* 0x000fc80000010000 */
[----:B------:R-:W-:-:S04]  /*3b60*/  FMUL.FTZ R127, R140, R127 ;  /* 0x0000007f8c7f7220 */ /* 0x000fc80000410000 */
[----:B------:R-:W-:Y:S02]  /*3b70*/  @P3 FADD.FTZ R127, R127, R126 ;  /* 0x0000007e7f7f3221 */ /* 0x000fe40000010000 */
.L_x_7137:
[----:B------:R-:W-:Y:S05]  /*3b80*/  BSYNC B1 ;  /* 0x0000000000017941 */ /* 0x000fea0003800000 */
.L_x_7135:
        /* <DEDUP_REMOVED lines=14> */
.L_x_7139:
[----:B------:R-:W-:-:S04]  /*3c70*/  ISETP.NE.AND P4, PT, R139, RZ, PT ;  /* 0x000000ff8b00720c */ /* 0x000fc80003f85270 */
[----:B------:R-:W-:-:S05]  /*3c80*/  FSEL R126, R133, RZ, !P4 ;  /* 0x000000ff857e7208 */ /* 0x000fca0006000000 */
[----:B------:R-:W-:-:S04]  /*3c90*/  FFMA.FTZ R126, R170, R135, R126 ;  /* 0x00000087aa7e7223 */ /* 0x000fc8000001007e */
[----:B------:R-:W-:Y:S01]  /*3ca0*/  FADD.FTZ R127, R195, -R126 ;  /* 0x8000007ec37f7221 */ /* 0x000fe20000010000 */
[----:B------:R-:W-:-:S03]  /*3cb0*/  @P3 HADD2.F32 R126, -RZ, R109.H1_H1 ;  /* 0x3000006dff7e3230 */ /* 0x000fc60000004100 */
[----:B------:R-:W-:-:S04]  /*3cc0*/  FMUL.FTZ R127, R140, R127 ;  /* 0x0000007f8c7f7220 */ /* 0x000fc80000410000 */
[----:B------:R-:W-:Y:S02]  /*3cd0*/  @P3 FADD.FTZ R127, R127, R126 ;  /* 0x0000007e7f7f3221 */ /* 0x000fe40000010000 */
.L_x_7140:
[----:B------:R-:W-:Y:S05]  /*3ce0*/  BSYNC B1 ;  /* 0x0000000000017941 */ /* 0x000fea0003800000 */
.L_x_7138:
        /* <DEDUP_REMOVED lines=14> */
.L_x_7142:
[----:B------:R-:W-:-:S04]  /*3dd0*/  ISETP.NE.AND P4, PT, R139, RZ, PT ;  /* 0x000000ff8b00720c */ /* 0x000fc80003f85270 */
[----:B------:R-:W-:-:S05]  /*3de0*/  FSEL R126, R133, RZ, !P4 ;  /* 0x000000ff857e7208 */ /* 0x000fca0006000000 */
[----:B------:R-:W-:Y:S01]  /*3df0*/  FFMA.FTZ R127, R171, R135, R126 ;  /* 0x00000087ab7f7223 */ /* 0x000fe2000001007e */
[----:B------:R-:W-:-:S03]  /*3e00*/  @P3 HADD2.F32 R126, -RZ, R110.H0_H0 ;  /* 0x2000006eff7e3230 */ /* 0x000fc60000004100 */
[----:B------:R-:W-:-:S04]  /*3e10*/  FADD.FTZ R127, R198, -R127 ;  /* 0x8000007fc67f7221 */ /* 0x000fc80000010000 */
[----:B------:R-:W-:-:S04]  /*3e20*/  FMUL.FTZ R127, R140, R127 ;  /* 0x0000007f8c7f7220 */ /* 0x000fc80000410000 */
[----:B------:R-:W-:Y:S02]  /*3e30*/  @P3 FADD.FTZ R127, R127, R126 ;  /* 0x0000007e7f7f3221 */ /* 0x000fe40000010000 */
.L_x_7143:
[----:B------:R-:W-:Y:S05]  /*3e40*/  BSYNC B1 ;  /* 0x0000000000017941 */ /* 0x000fea0003800000 */
.L_x_7141:
        /* <DEDUP_REMOVED lines=14> */
.L_x_7145:
[----:B------:R-:W-:-:S04]  /*3f30*/  ISETP.NE.AND P4, PT, R139, RZ, PT ;  /* 0x000000ff8b00720c */ /* 0x000fc80003f85270 */
[----:B------:R-:W-:-:S05]  /*3f40*/  FSEL R126, R133, RZ, !P4 ;  /* 0x000000ff857e7208 */ /* 0x000fca0006000000 */
[----:B------:R-:W-:-:S04]  /*3f50*/  FFMA.FTZ R126, R168, R135, R126 ;  /* 0x00000087a87e7223 */ /* 0x000fc8000001007e */
[----:B------:R-:W-:Y:S01]  /*3f60*/  FADD.FTZ R127, R197, -R126 ;  /* 0x8000007ec57f7221 */ /* 0x000fe20000010000 */
[----:B------:R-:W-:-:S03]  /*3f70*/  @P3 HADD2.F32 R126, -RZ, R110.H1_H1 ;  /* 0x3000006eff7e3230 */ /* 0x000fc60000004100 */
[----:B------:R-:W-:-:S04]  /*3f80*/  FMUL.FTZ R127, R140, R127 ;  /* 0x0000007f8c7f7220 */ /* 0x000fc80000410000 */
[----:B------:R-:W-:Y:S02]  /*3f90*/  @P3 FADD.FTZ R127, R127, R126 ;  /* 0x0000007e7f7f3221 */ /* 0x000fe40000010000 */
.L_x_7146:
[----:B------:R-:W-:Y:S05]  /*3fa0*/  BSYNC B1 ;  /* 0x0000000000017941 */ /* 0x000fea0003800000 */
.L_x_7144:
        /* <DEDUP_REMOVED lines=14> */
.L_x_7148:
[----:B------:R-:W-:-:S04]  /*4090*/  ISETP.NE.AND P4, PT, R139, RZ, PT ;  /* 0x000000ff8b00720c */ /* 0x000fc80003f85270 */
[----:B------:R-:W-:-:S05]  /*40a0*/  FSEL R126, R133, RZ, !P4 ;  /* 0x000000ff857e7208 */ /* 0x000fca0006000000 */
[----:B------:R-:W-:Y:S01]  /*40b0*/  FFMA.FTZ R127, R169, R135, R126 ;  /* 0x00000087a97f7223 */ /* 0x000fe2000001007e */
[----:B------:R-:W-:-:S03]  /*40c0*/  @P3 HADD2.F32 R126, -RZ, R111.H0_H0 ;  /* 0x2000006fff7e3230 */ /* 0x000fc60000004100 */
[----:B------:R-:W-:-:S04]  /*40d0*/  FADD.FTZ R127, R200, -R127 ;  /* 0x8000007fc87f7221 */ /* 0x000fc80000010000 */
[----:B------:R-:W-:-:S04]  /*40e0*/  FMUL.FTZ R127, R140, R127 ;  /* 0x0000007f8c7f7220 */ /* 0x000fc80000410000 */
[----:B------:R-:W-:Y:S02]  /*40f0*/  @P3 FADD.FTZ R127, R127, R126 ;  /* 0x0000007e7f7f3221 */ /* 0x000fe40000010000 */
.L_x_7149:
[----:B------:R-:W-:Y:S05]  /*4100*/  BSYNC B1 ;  /* 0x0000000000017941 */ /* 0x000fea0003800000 */
.L_x_7147:
        /* <DEDUP_REMOVED lines=14> */
.L_x_7151:
[----:B------:R-:W-:-:S04]  /*41f0*/  ISETP.NE.AND P4, PT, R139, RZ, PT ;  /* 0x000000ff8b00720c */ /* 0x000fc80003f85270 */
[----:B------:R-:W-:-:S05]  /*4200*/  FSEL R126, R133, RZ, !P4 ;  /* 0x000000ff857e7208 */ /* 0x000fca0006000000 */
[----:B------:R-:W-:-:S04]  /*4210*/  FFMA.FTZ R126, R166, R135, R126 ;  /* 0x00000087a67e7223 */ /* 0x000fc8000001007e */
[----:B------:R-:W-:Y:S01]  /*4220*/  FADD.FTZ R127, R201, -R126 ;  /* 0x8000007ec97f7221 */ /* 0x000fe20000010000 */
[----:B------:R-:W-:-:S03]  /*4230*/  @P3 HADD2.F32 R126, -RZ, R111.H1_H1 ;  /* 0x3000006fff7e3230 */ /* 0x000fc60000004100 */
[----:B------:R-:W-:-:S04]  /*4240*/  FMUL.FTZ R127, R140, R127 ;  /* 0x0000007f8c7f7220 */ /* 0x000fc80000410000 */
[----:B------:R-:W-:Y:S02]  /*4250*/  @P3 FADD.FTZ R127, R127, R126 ;  /* 0x0000007e7f7f3221 */ /* 0x000fe40000010000 */
.L_x_7152:
[----:B------:R-:W-:Y:S05]  /*4260*/  BSYNC B1 ;  /* 0x0000000000017941 */ /* 0x000fea0003800000 */
.L_x_7150:
        /* <DEDUP_REMOVED lines=21> */
.L_x_7154:
[----:B------:R-:W-:-:S04]  /*43c0*/  ISETP.NE.AND P4, PT, R139, RZ, PT ;  /* 0x000000ff8b00720c */ /* 0x000fc80003f85270 */
[----:B0-----:R-:W-:-:S05]  /*43d0*/  FSEL R124, R133, RZ, !P4 ;  /* 0x000000ff857c7208 */ /* 0x001fca0006000000 */
[----:B------:R-:W-:Y:S01]  /*43e0*/  FFMA.FTZ R125, R167, R135, R124 ;  /* 0x00000087a77d7223 */ /* 0x000fe2000001007c */
[----:B------:R-:W-:-:S03]  /*43f0*/  @P3 HADD2.F32 R124, -RZ, R112.H0_H0 ;  /* 0x20000070ff7c3230 */ /* 0x000fc60000004100 */
[----:B------:R-:W-:-:S04]  /*4400*/  FADD.FTZ R125, R202, -R125 ;  /* 0x8000007dca7d7221 */ /* 0x000fc80000010000 */
[----:B------:R-:W-:-:S04]  /*4410*/  FMUL.FTZ R125, R140, R125 ;  /* 0x0000007d8c7d7220 */ /* 0x000fc80000410000 */
[----:B------:R-:W-:Y:S02]  /*4420*/  @P3 FADD.FTZ R125, R125, R124 ;  /* 0x0000007c7d7d3221 */ /* 0x000fe40000010000 */
.L_x_7155:
[----:B------:R-:W-:Y:S05]  /*4430*/  BSYNC B1 ;  /* 0x0000000000017941 */ /* 0x000fea0003800000 */
.L_x_7153:
        /* <DEDUP_REMOVED lines=14> */
.L_x_7157:
[----:B------:R-:W-:-:S04]  /*4520*/  ISETP.NE.AND P4, PT, R139, RZ, PT ;  /* 0x000000ff8b00720c */ /* 0x000fc80003f85270 */
[----:B------:R-:W-:-:S05]  /*4530*/  FSEL R124, R133, RZ, !P4 ;  /* 0x000000ff857c7208 */ /* 0x000fca0006000000 */
[----:B------:R-:W-:-:S04]  /*4540*/  FFMA.FTZ R124, R164, R135, R124 ;  /* 0x00000087a47c7223 */ /* 0x000fc8000001007c */
[----:B------:R-:W-:Y:S01]  /*4550*/  FADD.FTZ R125, R199, -R124 ;  /* 0x8000007cc77d7221 */ /* 0x000fe20000010000 */
[----:B------:R-:W-:-:S03]  /*4560*/  @P3 HADD2.F32 R124, -RZ, R112.H1_H1 ;  /* 0x30000070ff7c3230 */ /* 0x000fc60000004100 */
[----:B------:R-:W-:-:S04]  /*4570*/  FMUL.FTZ R125, R140, R125 ;  /* 0x0000007d8c7d7220 */ /* 0x000fc80000410000 */
[----:B------:R-:W-:Y:S02]  /*4580*/  @P3 FADD.FTZ R125, R125, R124 ;  /* 0x0000007c7d7d3221 */ /* 0x000fe40000010000 */
.L_x_7158:
[----:B------:R-:W-:Y:S05]  /*4590*/  BSYNC B1 ;  /* 0x0000000000017941 */ /* 0x000fea0003800000 */
.L_x_7156:
        /* <DEDUP_REMOVED lines=14> */
.L_x_7160:
[----:B------:R-:W-:-:S04]  /*4680*/  ISETP.NE.AND P4, PT, R139, RZ, PT ;  /* 0x000000ff8b00720c */ /* 0x000fc80003f85270 */
[----:B------:R-:W-:-:S05]  /*4690*/  FSEL R124, R133, RZ, !P4 ;  /* 0x000000ff857c7208 */ /* 0x000fca0006000000 */
[----:B------:R-:W-:Y:S01]  /*46a0*/  FFMA.FTZ R125, R165, R135, R124 ;  /* 0x00000087a57d7223 */ /* 0x000fe2000001007c */
[----:B------:R-:W-:-:S03]  /*46b0*/  @P3 HADD2.F32 R124, -RZ, R113.H0_H0 ;  /* 0x20000071ff7c3230 */ /* 0x000fc60000004100 */
[----:B------:R-:W-:-:S04]  /*46c0*/  FADD.FTZ R125, R204, -R125 ;  /* 0x8000007dcc7d7221 */ /* 0x000fc80000010000 */
[----:B------:R-:W-:-:S04]  /*46d0*/  FMUL.FTZ R125, R140, R125 ;  /* 0x0000007d8c7d7220 */ /* 0x000fc80000410000 */
[----:B------:R-:W-:Y:S02]  /*46e0*/  @P3 FADD.FTZ R125, R125, R124 ;  /* 0x0000007c7d7d3221 */ /* 0x000fe40000010000 */
.L_x_7161:
[----:B------:R-:W-:Y:S05]  /*46f0*/  BSYNC B1 ;  /* 0x0000000000017941 */ /* 0x000fea0003800000 */
.L_x_7159:
        /* <DEDUP_REMOVED lines=14> */
.L_x_7163:
[----:B------:R-:W-:-:S04]  /*47e0*/  ISETP.NE.AND P4, PT, R139, RZ, PT ;  /* 0x000000ff8b00720c */ /* 0x000fc80003f85270 */
[----:B------:R-:W-:-:S05]  /*47f0*/  FSEL R124, R133, RZ, !P4 ;  /* 0x000000ff857c7208 */ /* 0x000fca0006000000 */
[----:B------:R-:W-:-:S04]  /*4800*/  FFMA.FTZ R124, R162, R135, R124 ;  /* 0x00000087a27c7223 */ /* 0x000fc8000001007c */
[----:B------:R-:W-:Y:S01]  /*4810*/  FADD.FTZ R125, R203, -R124 ;  /* 0x8000007ccb7d7221 */ /* 0x000fe20000010000 */
[----:B------:R-:W-:-:S03]  /*4820*/  @P3 HADD2.F32 R124, -RZ, R113.H1_H1 ;  /* 0x30000071ff7c3230 */ /* 0x000fc60000004100 */
[----:B------:R-:W-:-:S04]  /*4830*/  FMUL.FTZ R125, R140, R125 ;  /* 0x0000007d8c7d7220 */ /* 0x000fc80000410000 */
[----:B------:R-:W-:Y:S02]  /*4840*/  @P3 FADD.FTZ R125, R125, R124 ;  /* 0x0000007c7d7d3221 */ /* 0x000fe40000010000 */
.L_x_7164:
[----:B------:R-:W-:Y:S05]  /*4850*/  BSYNC B1 ;  /* 0x0000000000017941 */ /* 0x000fea0003800000 */
.L_x_7162:
        /* <DEDUP_REMOVED lines=14> */
.L_x_7166:
[----:B------:R-:W-:-:S04]  /*4940*/  ISETP.NE.AND P4, PT, R139, RZ, PT ;  /* 0x000000ff8b00720c */ /* 0x000fc80003f85270 */
[----:B------:R-:W-:-:S05]  /*4950*/  FSEL R124, R133, RZ, !P4 ;  /* 0x000000ff857c7208 */ /* 0x000fca0006000000 */
[----:B------:R-:W-:Y:S01]  /*4960*/  FFMA.FTZ R125, R163, R135, R124 ;  /* 0x00000087a37d7223 */ /* 0x000fe2000001007c */
[----:B------:R-:W-:-:S03]  /*4970*/  @P3 HADD2.F32 R124, -RZ, R114.H0_H0 ;  /* 0x20000072ff7c3230 */ /* 0x000fc60000004100 */
[----:B------:R-:W-:-:S04]  /*4980*/  FADD.FTZ R125, R206, -R125 ;  /* 0x8000007dce7d7221 */ /* 0x000fc80000010000 */
[----:B------:R-:W-:-:S04]  /*4990*/  FMUL.FTZ R125, R140, R125 ;  /* 0x0000007d8c7d7220 */ /* 0x000fc80000410000 */
[----:B------:R-:W-:Y:S02]  /*49a0*/  @P3 FADD.FTZ R125, R125, R124 ;  /* 0x0000007c7d7d3221 */ /* 0x000fe40000010000 */
.L_x_7167:
[----:B------:R-:W-:Y:S05]  /*49b0*/  BSYNC B1 ;  /* 0x0000000000017941 */ /* 0x000fea0003800000 */
.L_x_7165:
        /* <DEDUP_REMOVED lines=14> */
.L_x_7169:
[----:B------:R-:W-:-:S04]  /*4aa0*/  ISETP.NE.AND P4, PT, R139, RZ, PT ;  /* 0x000000ff8b00720c */ /* 0x000fc80003f85270 */
[----:B------:R-:W-:-:S05]  /*4ab0*/  FSEL R124, R133, RZ, !P4 ;  /* 0x000000ff857c7208 */ /* 0x000fca0006000000 */
[----:B------:R-:W-:-:S04]  /*4ac0*/  FFMA.FTZ R124, R160, R135, R124 ;  /* 0x00000087a07c7223 */ /* 0x000fc8000001007c */
[----:B------:R-:W-:Y:S01]  /*4ad0*/  FADD.FTZ R125, R205, -R124 ;  /* 0x8000007ccd7d7221 */ /* 0x000fe20000010000 */
[----:B------:R-:W-:-:S03]  /*4ae0*/  @P3 HADD2.F32 R124, -RZ, R114.H1_H1 ;  /* 0x30000072ff7c3230 */ /* 0x000fc60000004100 */
[----:B------:R-:W-:-:S04]  /*4af0*/  FMUL.FTZ R125, R140, R125 ;  /* 0x0000007d8c7d7220 */ /* 0x000fc80000410000 */
[----:B------:R-:W-:Y:S02]  /*4b00*/  @P3 FADD.FTZ R125, R125, R124 ;  /* 0x0000007c7d7d3221 */ /* 0x000fe40000010000 */
.L_x_7170:
[----:B------:R-:W-:Y:S05]  /*4b10*/  BSYNC B1 ;  /* 0x0000000000017941 */ /* 0x000fea0003800000 */
.L_x_7168:
        /* <DEDUP_REMOVED lines=14> */
.L_x_7172:
[----:B------:R-:W-:-:S04]  /*4c00*/  ISETP.NE.AND P4, PT, R139, RZ, PT ;  /* 0x000000ff8b00720c */ /* 0x000fc80003f85270 */
[----:B------:R-:W-:-:S05]  /*4c10*/  FSEL R124, R133, RZ, !P4 ;  /* 0x000000ff857c7208 */ /* 0x000fca0006000000 */
[----:B------:R-:W-:Y:S01]  /*4c20*/  FFMA.FTZ R125, R161, R135, R124 ;  /* 0x00000087a17d7223 */ /* 0x000fe2000001007c */
[----:B------:R-:W-:-:S03]  /*4c30*/  @P3 HADD2.F32 R124, -RZ, R115.H0_H0 ;  /* 0x20000073ff7c3230 */ /* 0x000fc60000004100 */
[----:B------:R-:W-:-:S04]  /*4c40*/  FADD.FTZ R125, R208, -R125 ;  /* 0x8000007dd07d7221 */ /* 0x000fc80000010000 */
[----:B------:R-:W-:-:S04]  /*4c50*/  FMUL.FTZ R125, R140, R125 ;  /* 0x0000007d8c7d7220 */ /* 0x000fc80000410000 */
[----:B------:R-:W-:Y:S02]  /*4c60*/  @P3 FADD.FTZ R125, R125, R124 ;  /* 0x0000007c7d7d3221 */ /* 0x000fe40000010000 */
.L_x_7173:
[----:B------:R-:W-:Y:S05]  /*4c70*/  BSYNC B1 ;  /* 0x0000000000017941 */ /* 0x000fea0003800000 */
.L_x_7171:
        /* <DEDUP_REMOVED lines=14> */
.L_x_7175:
[----:B------:R-:W-:-:S04]  /*4d60*/  ISETP.NE.AND P1, PT, R139, RZ, PT ;  /* 0x000000ff8b00720c */ /* 0x000fc80003f25270 */
[----:B------:R-:W-:-:S05]  /*4d70*/  FSEL R124, R133, RZ, !P1 ;  /* 0x000000ff857c7208 */ /* 0x000fca0004800000 */
[----:B------:R-:W-:-:S04]  /*4d80*/  FFMA.FTZ R124, R210, R135, R124 ;  /* 0x00000087d27c7223 */ /* 0x000fc8000001007c */
[----:B------:R-:W-:Y:S01]  /*4d90*/  FADD.FTZ R125, R207, -R124 ;  /* 0x8000007ccf7d7221 */ /* 0x000fe20000010000 */
[----:B------:R-:W-:-:S03]  /*4da0*/  @P3 HADD2.F32 R124, -RZ, R115.H1_H1 ;  /* 0x30000073ff7c3230 */ /* 0x000fc60000004100 */
[----:B------:R-:W-:-:S04]  /*4db0*/  FMUL.FTZ R125, R140, R125 ;  /* 0x0000007d8c7d7220 */ /* 0x000fc80000410000 */
[----:B------:R-:W-:Y:S02]  /*4dc0*/  @P3 FADD.FTZ R125, R125, R124 ;  /* 0x0000007c7d7d3221 */ /* 0x000fe40000010000 */
.L_x_7176:
[----:B------:R-:W-:Y:S05]  /*4dd0*/  BSYNC B1 ;  /* 0x0000000000017941 */ /* 0x000fea0003800000 */
.L_x_7174:
        /* <DEDUP_REMOVED lines=20> */
.L_x_7075:
[----:B------:R-:W-:Y:S05]  /*4f20*/  BSYNC B0 ;  /* 0x0000000000007941 */ /* 0x000fea0003800000 */
.L_x_7073:
        /* <DEDUP_REMOVED lines=180> */
.L_x_7079:
[----:B------:R-:W-:Y:S01]  /*5a70*/  HFMA2.MMA R214, -RZ, RZ, 0, 5.9604644775390625e-08 ;  /* 0x00000001ffd67435 */ /* 0x000fe200000001ff */
[----:B------:R-:W-:-:S02]  /*5a80*/  MOV R133, R209 ;  /* 0x000000d100857202 */ /* 0x000fc40000000f00 */
[----:B------:R-:W-:Y:S02]  /*5a90*/  MOV R135, 0x1f ;  /* 0x0000001f00877802 */ /* 0x000fe40000000f00 */
[----:B------:R-:W-:Y:S02]  /*5aa0*/  MOV R216, 0xffffffff ;  /* 0xffffffff00d87802 */ /* 0x000fe40000000f00 */
[----:B------:R-:W-:Y:S02]  /*5ab0*/  MOV R128, 0x5ad0 ;  /* 0x00005ad000807802 */ /* 0x000fe40000000f00 */
[----:B------:R-:W-:Y:S05]  /*5ac0*/  CALL.REL.NOINC `($__internal_113_$__cuda_sm70_shflsync_bfly_p) ;  /* 0x0000046000007944 */ /* 0x000fea0003c00000 */
[----:B-1----:R-:W-:Y:S01]  /*5ad0*/  MOV R134, R133 ;  /* 0x0000008500867202 */ /* 0x002fe20000000f00 */
[----:B0-----:R-:W-:Y:S05]  /*5ae0*/  BRA `(.L_x_7178) ;  /* 0xffffc3b000007947 */ /* 0x001fea000383ffff */
.L_x_7080:
[----:B------:R-:W-:Y:S01]  /*5af0*/  HFMA2.MMA R214, -RZ, RZ, 0, 5.9604644775390625e-08 ;  /* 0x00000001ffd67435 */ /* 0x000fe200000001ff */
[----:B------:R-:W-:Y:S02]  /*5b00*/  MOV R133, R132 ;  /* 0x0000008400857202 */ /* 0x000fe40000000f00 */
[----:B------:R-:W-:Y:S02]  /*5b10*/  MOV R135, 0x1f ;  /* 0x0000001f00877802 */ /* 0x000fe40000000f00 */
[----:B------:R-:W-:-:S02]  /*5b20*/  MOV R216, 0xffffffff ;  /* 0xffffffff00d87802 */ /* 0x000fc40000000f00 */
[----:B------:R-:W-:Y:S02]  /*5b30*/  MOV R128, 0x5b50 ;  /* 0x00005b5000807802 */ /* 0x000fe40000000f00 */
[----:B01----:R-:W-:Y:S05]  /*5b40*/  CALL.REL.NOINC `($__internal_113_$__cuda_sm70_shflsync_bfly_p) ;  /* 0x000003e000007944 */ /* 0x003fea0003c00000 */
[----:B------:R-:W-:Y:S01]  /*5b50*/  FADD.FTZ R209, R134, R209 ;  /* 0x000000d186d17221 */ /* 0x000fe20000010000 */
[----:B0-----:R-:W-:Y:S01]  /*5b60*/  HFMA2.MMA R214, -RZ, RZ, 0, 1.1920928955078125e-07 ;  /* 0x00000002ffd67435 */ /* 0x001fe200000001ff */
[----:B-1----:R-:W-:Y:S01]  /*5b70*/  FADD.FTZ R134, R132, R133 ;  /* 0x0000008584867221 */ /* 0x002fe20000010000 */
[----:B------:R-:W-:Y:S02]  /*5b80*/  MOV R135, 0x1f ;  /* 0x0000001f00877802 */ /* 0x000fe40000000f00 */
[----:B------:R-:W-:Y:S02]  /*5b90*/  MOV R216, 0xffffffff ;  /* 0xffffffff00d87802 */ /* 0x000fe40000000f00 */
[----:B------:R-:W-:Y:S02]  /*5ba0*/  MOV R133, R209 ;  /* 0x000000d100857202 */ /* 0x000fe40000000f00 */
[----:B------:R-:W-:Y:S02]  /*5bb0*/  MOV R128, 0x5bd0 ;  /* 0x00005bd000807802 */ /* 0x000fe40000000f00 */
[----:B------:R-:W-:Y:S05]  /*5bc0*/  CALL.REL.NOINC `($__internal_113_$__cuda_sm70_shflsync_bfly_p) ;  /* 0x0000036000007944 */ /* 0x000fea0003c00000 */
[----:B0-----:R-:W-:Y:S01]  /*5bd0*/  HFMA2.MMA R214, -RZ, RZ, 0, 1.1920928955078125e-07 ;  /* 0x00000002ffd67435 */ /* 0x001fe200000001ff */
[----:B-1----:R-:W-:-:S02]  /*5be0*/  MOV R132, R133 ;  /* 0x0000008500847202 */ /* 0x002fc40000000f00 */
[----:B------:R-:W-:Y:S02]  /*5bf0*/  MOV R133, R134 ;  /* 0x0000008600857202 */ /* 0x000fe40000000f00 */
[----:B------:R-:W-:Y:S02]  /*5c00*/  MOV R135, 0x1f ;  /* 0x0000001f00877802 */ /* 0x000fe40000000f00 */
[----:B------:R-:W-:Y:S02]  /*5c10*/  MOV R216, 0xffffffff ;  /* 0xffffffff00d87802 */ /* 0x000fe40000000f00 */
[----:B------:R-:W-:Y:S02]  /*5c20*/  MOV R128, 0x5c40 ;  /* 0x00005c4000807802 */ /* 0x000fe40000000f00 */
[----:B------:R-:W-:Y:S05]  /*5c30*/  CALL.REL.NOINC `($__internal_113_$__cuda_sm70_shflsync_bfly_p) ;  /* 0x000002f000007944 */ /* 0x000fea0003c00000 */
[----:B------:R-:W-:Y:S01]  /*5c40*/  FADD.FTZ R209, R132, R209 ;  /* 0x000000d184d17221 */ /* 0x000fe20000010000 */
[----:B0-----:R-:W-:Y:S01]  /*5c50*/  HFMA2.MMA R214, -RZ, RZ, 0, 2.384185791015625e-07 ;  /* 0x00000004ffd67435 */ /* 0x001fe200000001ff */
[----:B-1----:R-:W-:Y:S01]  /*5c60*/  FADD.FTZ R134, R134, R133 ;  /* 0x0000008586867221 */ /* 0x002fe20000010000 */
[----:B------:R-:W-:Y:S02]  /*5c70*/  MOV R135, 0x1f ;  /* 0x0000001f00877802 */ /* 0x000fe40000000f00 */
[----:B------:R-:W-:-:S02]  /*5c80*/  MOV R216, 0xffffffff ;  /* 0xffffffff00d87802 */ /* 0x000fc40000000f00 */
[----:B------:R-:W-:Y:S02]  /*5c90*/  MOV R133, R209 ;  /* 0x000000d100857202 */ /* 0x000fe40000000f00 */
[----:B------:R-:W-:Y:S02]  /*5ca0*/  MOV R128, 0x5cc0 ;  /* 0x00005cc000807802 */ /* 0x000fe40000000f00 */
[----:B------:R-:W-:Y:S05]  /*5cb0*/  CALL.REL.NOINC `($__internal_113_$__cuda_sm70_shflsync_bfly_p) ;  /* 0x0000027000007944 */ /* 0x000fea0003c00000 */
[----:B0-----:R-:W-:Y:S01]  /*5cc0*/  HFMA2.MMA R214, -RZ, RZ, 0, 2.384185791015625e-07 ;  /* 0x00000004ffd67435 */ /* 0x001fe200000001ff */
[----:B-1----:R-:W-:Y:S02]  /*5cd0*/  MOV R132, R133 ;  /* 0x0000008500847202 */ /* 0x002fe40000000f00 */
[----:B------:R-:W-:Y:S02]  /*5ce0*/  MOV R133, R134 ;  /* 0x0000008600857202 */ /* 0x000fe40000000f00 */
[----:B------:R-:W-:Y:S02]  /*5cf0*/  MOV R135, 0x1f ;  /* 0x0000001f00877802 */ /* 0x000fe40000000f00 */
[----:B------:R-:W-:Y:S02]  /*5d00*/  MOV R216, 0xffffffff ;  /* 0xffffffff00d87802 */ /* 0x000fe40000000f00 */
[----:B------:R-:W-:-:S02]  /*5d10*/  MOV R128, 0x5d30 ;  /* 0x00005d3000807802 */ /* 0x000fc40000000f00 */
[----:B------:R-:W-:Y:S05]  /*5d20*/  CALL.REL.NOINC `($__internal_113_$__cuda_sm70_shflsync_bfly_p) ;  /* 0x0000020000007944 */ /* 0x000fea0003c00000 */
[----:B------:R-:W-:Y:S01]  /*5d30*/  FADD.FTZ R209, R132, R209 ;  /* 0x000000d184d17221 */ /* 0x000fe20000010000 */
[----:B0-----:R-:W-:Y:S01]  /*5d40*/  HFMA2.MMA R214, -RZ, RZ, 0, 4.76837158203125e-07 ;  /* 0x00000008ffd67435 */ /* 0x001fe200000001ff */
[----:B-1----:R-:W-:Y:S01]  /*5d50*/  FADD.FTZ R134, R134, R133 ;  /* 0x0000008586867221 */ /* 0x002fe20000010000 */
[----:B------:R-:W-:-:S02]  /*5d60*/  MOV R135, 0x1f ;  /* 0x0000001f00877802 */ /* 0x000fc40000000f00 */
[----:B------:R-:W-:Y:S02]  /*5d70*/  MOV R216, 0xffffffff ;  /* 0xffffffff00d87802 */ /* 0x000fe40000000f00 */
[----:B------:R-:W-:Y:S02]  /*5d80*/  MOV R133, R209 ;  /* 0x000000d100857202 */ /* 0x000fe40000000f00 */
[----:B------:R-:W-:Y:S02]  /*5d90*/  MOV R128, 0x5db0 ;  /* 0x00005db000807802 */ /* 0x000fe40000000f00 */
[----:B------:R-:W-:Y:S05]  /*5da0*/  CALL.REL.NOINC `($__internal_113_$__cuda_sm70_shflsync_bfly_p) ;  /* 0x0000018000007944 */ /* 0x000fea0003c00000 */
[----:B0-----:R-:W-:Y:S01]  /*5db0*/  HFMA2.MMA R214, -RZ, RZ, 0, 4.76837158203125e-07 ;  /* 0x00000008ffd67435 */ /* 0x001fe200000001ff */
[----:B-1----:R-:W-:Y:S02]  /*5dc0*/  MOV R132, R133 ;  /* 0x0000008500847202 */ /* 0x002fe40000000f00 */
[----:B------:R-:W-:Y:S02]  /*5dd0*/  MOV R133, R134 ;  /* 0x0000008600857202 */ /* 0x000fe40000000f00 */
[----:B------:R-:W-:Y:S02]  /*5de0*/  MOV R135, 0x1f ;  /* 0x0000001f00877802 */ /* 0x000fe40000000f00 */
[----:B------:R-:W-:-:S02]  /*5df0*/  MOV R216, 0xffffffff ;  /* 0xffffffff00d87802 */ /* 0x000fc40000000f00 */
[----:B------:R-:W-:Y:S02]  /*5e00*/  MOV R128, 0x5e20 ;  /* 0x00005e2000807802 */ /* 0x000fe40000000f00 */
[----:B------:R-:W-:Y:S05]  /*5e10*/  CALL.REL.NOINC `($__internal_113_$__cuda_sm70_shflsync_bfly_p) ;  /* 0x0000011000007944 */ /* 0x000fea0003c00000 */
[----:B------:R-:W-:Y:S01]  /*5e20*/  FADD.FTZ R132, R132, R209 ;  /* 0x000000d184847221 */ /* 0x000fe20000010000 */
[----:B0-----:R-:W-:Y:S01]  /*5e30*/  HFMA2.MMA R214, -RZ, RZ, 0, 9.5367431640625e-07 ;  /* 0x00000010ffd67435 */ /* 0x001fe200000001ff */
[----:B-1----:R-:W-:Y:S01]  /*5e40*/  FADD.FTZ R136, R134, R133 ;  /* 0x0000008586887221 */ /* 0x002fe20000010000 */
[----:B------:R-:W-:Y:S02]  /*5e50*/  MOV R135, 0x1f ;  /* 0x0000001f00877802 */ /* 0x000fe40000000f00 */
[----:B------:R-:W-:Y:S02]  /*5e60*/  MOV R216, 0xffffffff ;  /* 0xffffffff00d87802 */ /* 0x000fe40000000f00 */
[----:B------:R-:W-:Y:S02]  /*5e70*/  MOV R133, R132 ;  /* 0x0000008400857202 */ /* 0x000fe40000000f00 */
[----:B------:R-:W-:Y:S02]  /*5e80*/  MOV R128, 0x5ea0 ;  /* 0x00005ea000807802 */ /* 0x000fe40000000f00 */
[----:B------:R-:W-:Y:S05]  /*5e90*/  CALL.REL.NOINC `($__internal_113_$__cuda_sm70_shflsync_bfly_p) ;  /* 0x0000009000007944 */ /* 0x000fea0003c00000 */
[----:B0-----:R-:W-:Y:S01]  /*5ea0*/  HFMA2.MMA R214, -RZ, RZ, 0, 9.5367431640625e-07 ;  /* 0x00000010ffd67435 */ /* 0x001fe200000001ff */
[----:B-1----:R-:W-:-:S02]  /*5eb0*/  MOV R137, R133 ;  /* 0x0000008500897202 */ /* 0x002fc40000000f00 */
[----:B------:R-:W-:Y:S02]  /*5ec0*/  MOV R133, R136 ;  /* 0x0000008800857202 */ /* 0x000fe40000000f00 */
[----:B------:R-:W-:Y:S02]  /*5ed0*/  MOV R135, 0x1f ;  /* 0x0000001f00877802 */ /* 0x000fe40000000f00 */
[----:B------:R-:W-:Y:S02]  /*5ee0*/  MOV R216, 0xffffffff ;  /* 0xffffffff00d87802 */ /* 0x000fe40000000f00 */
[----:B------:R-:W-:Y:S02]  /*5ef0*/  MOV R128, 0x5f10 ;  /* 0x00005f1000807802 */ /* 0x000fe40000000f00 */
[----:B------:R-:W-:Y:S05]  /*5f00*/  CALL.REL.NOINC `($__internal_113_$__cuda_sm70_shflsync_bfly_p) ;  /* 0x0000002000007944 */ /* 0x000fea0003c00000 */
[----:B-1----:R-:W-:Y:S01]  /*5f10*/  MOV R129, R133 ;  /* 0x0000008500817202 */ /* 0x002fe20000000f00 */
[----:B0-----:R-:W-:Y:S05]  /*5f20*/  BRA `(.L_x_7179) ;  /* 0xffffc09000007947 */ /* 0x001fea000383ffff */
        .weak           $__internal_113_$__cuda_sm70_shflsync_bfly_p
        .type           $__internal_113_$__cuda_sm70_shflsync_bfly_p,@function
        .size           $__internal_113_$__cuda_sm70_shflsync_bfly_p,(.L_x_12415 - $__internal_113_$__cuda_sm70_shflsync_bfly_p)
$__internal_113_$__cuda_sm70_shflsync_bfly_p:
[----:B------:R-:W-:Y:S01]  /*5f30*/  HFMA2.MMA R129, -RZ, RZ, 0, 0 ;  /* 0x00000000ff817435 */ /* 0x000fe200000001ff */
[----:B------:R-:W-:Y:S04]  /*5f40*/  WARPSYNC R216 ;  /* 0x000000d800007348 */ /* 0x000fe80003800000 */
[----:B------:R0:W1:Y:S01]  /*5f50*/  SHFL.BFLY PT, R133, R133, R214, R135 ;  /* 0x0c0000d685857389 */ /* 0x00006200000e0087 */
[----:B------:R-:W-:Y:S05]  /*5f60*/  RET.REL.NODEC R128 `(_ZN10layer_norm13ln_bwd_kernelINS_13Kernel_traitsIf6__halfS2_S2_fjLj1024ELj1ELj4ELj1ELj16ENS_18Kernel_traits_baseILj1024EfS2_S2_S2_fjLj128EEEEELb1ELb0ELb1ELb1EEEvNS_9BwdParamsE) ;  /* 0xffffa09080007950 */ /* 0x000fea0003c3ffff */
.L_x_7180:
        /* <DEDUP_REMOVED lines=9> */
.L_x_12415:


//--------------------- .text._ZN10layer_norm13ln_bwd_kernelINS_13Kernel_traitsIf6__halfS2_S2_fjLj1024ELj1ELj4ELj1ELj16ENS_18Kernel_traits_baseILj1024EfS2_S2_S2_fjLj128EEEEELb1ELb1ELb0ELb0EEEvNS_9BwdParamsE --------------------------
	.section	.text._ZN10layer_norm13ln_bwd_kernelINS_13Kernel_traitsIf6__halfS2_S2_fjLj1024ELj1ELj4ELj1ELj16ENS_18Kernel_traits_baseILj1024EfS2_S2_S2_fjLj128EEEEELb1ELb1ELb0ELb0EEEvNS_9BwdParamsE,"ax",@progbits
	.sectioninfo	@"SHI_REGISTERS=255"
	.align	128
        .global         _ZN10layer_norm13ln_bwd_kernelINS_13Kernel_traitsIf6__halfS2_S2_fjLj1024ELj1ELj4ELj1ELj16ENS_18Kernel_traits_baseILj1024EfS2_S2_S2_fjLj128EEEEELb1ELb1ELb0ELb0EEEvNS_9BwdParamsE
        .type           _ZN10layer_norm13ln_bwd_kernelINS_13Kernel_traitsIf6__halfS2_S2_fjLj1024ELj1ELj4ELj1ELj16ENS_18Kernel_traits_baseILj1024EfS2_S2_S2_fjLj128EEEEELb1ELb1ELb0ELb0EEEvNS_9BwdParamsE,@function
        .size           _ZN10layer_norm13ln_bwd_kernelINS_13Kernel_traitsIf6__halfS2_S2_fjLj1024ELj1ELj4ELj1ELj16ENS_18Kernel_traits_baseILj1024EfS2_S2_S2_fjLj128EEEEELb1ELb1ELb0ELb0EEEvNS_9BwdParamsE,(.L_x_12416 - _ZN10layer_norm13ln_bwd_kernelINS_13Kernel_traitsIf6__halfS2_S2_fjLj1024ELj1ELj4ELj1ELj16ENS_18Kernel_traits_baseILj1024EfS2_S2_S2_fjLj128EEEEELb1ELb1ELb0ELb0EEEvNS_9BwdParamsE)
        .other          _ZN10layer_norm13ln_bwd_kernelINS_13Kernel_traitsIf6__halfS2_S2_fjLj1024ELj1ELj4ELj1ELj16ENS_18Kernel_traits_baseILj1024EfS2_S2_S2_fjLj128EEEEELb1ELb1ELb0ELb0EEEvNS_9BwdParamsE,@"STO_CUDA_ENTRY STV_DEFAULT"
_ZN10layer_norm13ln_bwd_kernelINS_13Kernel_traitsIf6__halfS2_S2_fjLj1024ELj1ELj4ELj1ELj16ENS_18Kernel_traits_baseILj1024EfS2_S2_S2_fjLj128EEEEELb1ELb1ELb0ELb0EEEvNS_9BwdParamsE:
.text._ZN10layer_norm13ln_bwd_kernelINS_13Kernel_traitsIf6__halfS2_S2_fjLj1024ELj1ELj4ELj1ELj16ENS_18Kernel_traits_baseILj1024EfS2_S2_S2_fjLj128EEEEELb1ELb1ELb0ELb0EEEvNS_9BwdParamsE:
        /* <DEDUP_REMOVED lines=120> */
.L_x_7201:
        /* <DEDUP_REMOVED lines=15> */
[----:B------:R-:W-:Y:S01]  /*0870*/  CS2R R224, SRZ ;  /* 0x0000000000e07805 */ /* 0x000fe2000001ff00 */
[----:B----4-:R-:W-:Y:S01]  /*0880*/  ISETP.NE.AND P5, PT, R201, RZ, PT ;  /* 0x000000ffc900720c */ /* 0x010fe20003fa5270 */
        /* <DEDUP_REMOVED lines=18> */
[----:B------:R0:W3:Y:S04]  /*09b0*/  LDG.E.128 R184, [R20.64] ;  /* 0x0000000414b87981 */ /* 0x0000e8000c1e1d00 */
[----:B------:R-:W3:Y:S04]  /*09c0*/  LDL R249, [R1+0x34] ;  /* 0x0000340001f97983 */ /* 0x000ee80000100800 */
[----:B------:R-:W3:Y:S04]  /*09d0*/  LDL R241, [R1+0x48] ;  /* 0x0000480001f17983 */ /* 0x000ee80000100800 */
[----:B------:R-:W4:Y:S04]  /*09e0*/  LDL R248, [R1+0x38] ;  /* 0x0000380001f87983 */ /* 0x000f280000100800 */
[----:B------:R-:W4:Y:S01]  /*09f0*/  LDL R247, [R1+0x3c] ;  /* 0x00003c0001f77983 */ /* 0x000f220000100800 */
        /* <DEDUP_REMOVED lines=8> */
[----:B------:R-:W-:Y:S01]  /*0a80*/  IADD3 R226, R2, 0x20, RZ ;  /* 0x0000002002e27810 */ /* 0x000fe20007ffe0ff */
[--C-:B--2---:R-:W-:Y:S02]  /*0a90*/  HADD2.F32 R225, -RZ, R16.reuse.H0_H0 ;  /* 0x20000010ffe17230 */ /* 0x104fe40000004100 */
[----:B0-----:R-:W-:Y:S02]  /*0aa0*/  HADD2.F32 R21, -RZ, R16.H1_H1 ;  /* 0x30000010ff157230 */ /* 0x001fe40000004100 */
[--C-:B------:R-:W-:Y:S02]  /*0ab0*/  HADD2.F32 R20, -RZ, R17.reuse.H0_H0 ;  /* 0x20000011ff147230 */ /* 0x100fe40000004100 */
[----:B------:R-:W-:Y:S02]  /*0ac0*/  HADD2.F32 R17, -RZ, R17.H1_H1 ;  /* 0x30000011ff117230 */ /* 0x000fe40000004100 */
[----:B------:R-:W-:-:S02]  /*0ad0*/  HADD2.F32 R16, -RZ, R18.H0_H0 ;  /* 0x20000012ff107230 */ /* 0x000fc40000004100 */
[----:B------:R-:W-:Y:S01]  /*0ae0*/  HADD2.F32 R15, -RZ, R18.H1_H1 ;  /* 0x30000012ff0f7230 */ /* 0x000fe20000004100 */
[C---:B------:R-:W-:Y:S01]  /*0af0*/  FADD.FTZ R18, -R222.reuse, R225 ;  /* 0x000000e1de127221 */ /* 0x040fe20000010100 */
[--C-:B------:R-:W-:Y:S01]  /*0b00*/  HADD2.F32 R201, -RZ, R19.reuse.H0_H0 ;  /* 0x20000013ffc97230 */ /* 0x100fe20000004100 */
[C---:B------:R-:W-:Y:S01]  /*0b10*/  FADD.FTZ R225, -R222.reuse, R21 ;  /* 0x00000015dee17221 */ /* 0x040fe20000010100 */
[----:B------:R-:W-:Y:S01]  /*0b20*/  HADD2.F32 R200, -RZ, R19.H1_H1 ;  /* 0x30000013ffc87230 */ /* 0x000fe20000004100 */
[----:B-----5:R-:W-:Y:S01]  /*0b30*/  FMUL.FTZ R21, R199, R18 ;  /* 0x00000012c7157220 */ /* 0x020fe20000410000 */
[----:B---3--:R-:W-:Y:S01]  /*0b40*/  HADD2.F32 R19, -RZ, R184.H0_H0 ;  /* 0x200000b8ff137230 */ /* 0x008fe20000004100 */
[C---:B------:R-:W-:Y:S02]  /*0b50*/  FADD.FTZ R17, -R222.reuse, R17 ;  /* 0x00000011de117221 */ /* 0x040fe40000010100 */
[----:B------:R-:W-:Y:S01]  /*0b60*/  FADD.FTZ R16, -R222, R16 ;  /* 0x00000010de107221 */ /* 0x000fe20000010100 */
[----:B------:R-:W-:-:S02]  /*0b70*/  HADD2.F32 R203, -RZ, R185.H0_H0 ;  /* 0x200000b9ffcb7230 */ /* 0x000fc40000004100 */
[----:B------:R-:W-:Y:S01]  /*0b80*/  HADD2.F32 R202, -RZ, R185.H1_H1 ;  /* 0x300000b9ffca7230 */ /* 0x000fe20000004100 */
[----:B------:R-:W-:Y:S01]  /*0b90*/  FADD.FTZ R88, R88, R19 ;  /* 0x0000001358587221 */ /* 0x000fe20000010000 */
[----:B------:R-:W-:Y:S01]  /*0ba0*/  HADD2.F32 R185, -RZ, R186.H0_H0 ;  /* 0x200000baffb97230 */ /* 0x000fe20000004100 */
[----:B------:R-:W-:Y:S01]  /*0bb0*/  FFMA.FTZ R120, R21, R19, R120 ;  /* 0x0000001315787223 */ /* 0x000fe20000010078 */
[----:B------:R-:W-:Y:S01]  /*0bc0*/  HADD2.F32 R224, -RZ, R184.H1_H1 ;  /* 0x300000b8ffe07230 */ /* 0x000fe20000004100 */
[C---:B------:R-:W-:Y:S02]  /*0bd0*/  FMUL.FTZ R17, R199.reuse, R17 ;  /* 0x00000011c7117220 */ /* 0x040fe40000410000 */
[C---:B------:R-:W-:Y:S02]  /*0be0*/  FADD.FTZ R15, -R222.reuse, R15 ;  /* 0x0000000fde0f7221 */ /* 0x040fe40000010100 */
[----:B------:R-:W-:Y:S02]  /*0bf0*/  FMUL.FTZ R16, R199, R16 ;  /* 0x00000010c7107220 */ /* 0x000fe40000410000 */
[----:B------:R-:W-:Y:S01]  /*0c00*/  FMUL.FTZ R19, R243, R19 ;  /* 0x00000013f3137220 */ /* 0x000fe20000410000 */
[----:B------:R-:W-:Y:S01]  /*0c10*/  HADD2.F32 R186, -RZ, R186.H1_H1 ;  /* 0x300000baffba7230 */ /* 0x000fe20000004100 */
        /* <DEDUP_REMOVED lines=22> */
[----:B------:R-:W-:Y:S01]  /*0d80*/  HADD2.F32 R184, -RZ, R187.H0_H0 ;  /* 0x200000bbffb87230 */ /* 0x000fe20000004100 */
        /* <DEDUP_REMOVED lines=8> */
[----:B------:R-:W-:Y:S01]  /*0e10*/  HADD2.F32 R187, -RZ, R187.H1_H1 ;  /* 0x300000bbffbb7230 */ /* 0x000fe20000004100 */
        /* <DEDUP_REMOVED lines=15> */
.L_x_7184:
[----:B------:R-:W-:Y:S05]  /*0f10*/  BSYNC B1 ;  /* 0x0000000000017941 */ /* 0x000fea0003800000 */
.L_x_7183:
        /* <DEDUP_REMOVED lines=18> */
[----:B------:R-:W-:Y:S02]  /*1040*/  HADD2.F32 R4, -RZ, R200.H1_H1 ;  /* 0x300000c8ff047230 */ /* 0x000fe40000004100 */
[--C-:B------:R-:W-:Y:S02]  /*1050*/  HADD2.F32 R12, -RZ, R201.reuse.H0_H0 ;  /* 0x200000c9ff0c7230 */ /* 0x100fe40000004100 */
[----:B------:R-:W-:Y:S02]  /*1060*/  HADD2.F32 R13, -RZ, R201.H1_H1 ;  /* 0x300000c9ff0d7230 */ /* 0x000fe40000004100 */
[--C-:B0-----:R-:W-:Y:S01]  /*1070*/  HADD2.F32 R11, -RZ, R202.reuse.H0_H0 ;  /* 0x200000caff0b7230 */ /* 0x101fe20000004100 */
[----:B------:R-:W-:Y:S01]  /*1080*/  FADD.FTZ R12, -R222, R12 ;  /* 0x0000000cde0c7221 */ /* 0x000fe20000010100 */
[----:B------:R-:W-:-:S02]  /*1090*/  HADD2.F32 R202, -RZ, R202.H1_H1 ;  /* 0x300000caffca7230 */ /* 0x000fc40000004100 */
[--C-:B------:R-:W-:Y:S01]  /*10a0*/  HADD2.F32 R10, -RZ, R203.reuse.H0_H0 ;  /* 0x200000cbff0a7230 */ /* 0x100fe20000004100 */
[C---:B------:R-:W-:Y:S01]  /*10b0*/  FADD.FTZ R11, -R222.reuse, R11 ;  /* 0x0000000bde0b7221 */ /* 0x040fe20000010100 */
[----:B------:R-:W-:Y:S01]  /*10c0*/  HADD2.F32 R203, -RZ, R203.H1_H1 ;  /* 0x300000cbffcb7230 */ /* 0x000fe20000004100 */
[C---:B------:R-:W-:Y:S01]  /*10d0*/  FADD.FTZ R202, -R222.reuse, R202 ;  /* 0x000000cadeca7221 */ /* 0x040fe20000010100 */
[--C-:B---3--:R-:W-:Y:S01]  /*10e0*/  HADD2.F32 R219, -RZ, R184.reuse.H0_H0 ;  /* 0x200000b8ffdb7230 */ /* 0x108fe20000004100 */
[C---:B-----5:R-:W-:Y:S01]  /*10f0*/  FMUL.FTZ R11, R199.reuse, R11 ;  /* 0x0000000bc70b7220 */ /* 0x060fe20000410000 */
[----:B------:R-:W-:Y:S01]  /*1100*/  HADD2.F32 R220, -RZ, R184.H1_H1 ;  /* 0x300000b8ffdc7230 */ /* 0x000fe20000004100 */
[C---:B------:R-:W-:Y:S01]  /*1110*/  FADD.FTZ R184, -R222.reuse, R14 ;  /* 0x0000000edeb87221 */ /* 0x040fe20000010100 */
[--C-:B------:R-:W-:Y:S01]  /*1120*/  HADD2.F32 R201, -RZ, R185.reuse.H0_H0 ;  /* 0x200000b9ffc97230 */ /* 0x100fe20000004100 */
        /* <DEDUP_REMOVED lines=56> */
.L_x_7186:
[----:B------:R-:W-:Y:S05]  /*14b0*/  BSYNC B1 ;  /* 0x0000000000017941 */ /* 0x000fea0003800000 */
.L_x_7185:
        /* <DEDUP_REMOVED lines=19> */
[--C-:B0-----:R-:W-:Y:S02]  /*15f0*/  HADD2.F32 R7, -RZ, R201.reuse.H0_H0 ;  /* 0x200000c9ff077230 */ /* 0x101fe40000004100 */
[----:B------:R-:W-:Y:S02]  /*1600*/  HADD2.F32 R8, -RZ, R201.H1_H1 ;  /* 0x300000c9ff087230 */ /* 0x000fe40000004100 */
[--C-:B------:R-:W-:Y:S01]  /*1610*/  HADD2.F32 R6, -RZ, R202.reuse.H0_H0 ;  /* 0x200000caff067230 */ /* 0x100fe20000004100 */
        /* <DEDUP_REMOVED lines=67> */
.L_x_7188:
[----:B------:R-:W-:Y:S05]  /*1a50*/  BSYNC B1 ;  /* 0x0000000000017941 */ /* 0x000fea0003800000 */
.L_x_7187:
        /* <DEDUP_REMOVED lines=14> */
[----:B------:R-:W-:-:S06]  /*1b40*/  LEA.HI.X R23, R226, c[0x0][0x194], RZ, 0x3, P0 ;  /* 0x00006500e2177a11 */ /* 0x000fcc00000f1cff */
[----:B------:R-:W5:Y:S01]  /*1b50*/  LDG.E.64 R22, [R22.64] ;  /* 0x0000000416167981 */ /* 0x000f62000c1e1b00 */
[--C-:B--2---:R-:W-:Y:S02]  /*1b60*/  HADD2.F32 R203, -RZ, R184.reuse.H0_H0 ;  /* 0x200000b8ffcb7230 */ /* 0x104fe40000004100 */
[----:B------:R-:W-:Y:S02]  /*1b70*/  HADD2.F32 R207, -RZ, R184.H1_H1 ;  /* 0x300000b8ffcf7230 */ /* 0x000fe40000004100 */
        /* <DEDUP_REMOVED lines=8> */
[C---:B-----5:R-:W-:Y:S01]  /*1c00*/  FMUL.FTZ R230, R199.reuse, R207 ;  /* 0x000000cfc7e67220 */ /* 0x060fe20000410000 */
[----:B------:R-:W-:Y:S01]  /*1c10*/  HADD2.F32 R186, -RZ, R186.H1_H1 ;  /* 0x300000baffba7230 */ /* 0x000fe20000004100 */
[C---:B------:R-:W-:Y:S01]  /*1c20*/  FADD.FTZ R202, -R222.reuse, R202 ;  /* 0x000000cadeca7221 */ /* 0x040fe20000010100 */
[--C-:B---3--:R-:W-:Y:S01]  /*1c30*/  HADD2.F32 R208, -RZ, R188.reuse.H0_H0 ;  /* 0x200000bcffd07230 */ /* 0x108fe20000004100 */
[----:B------:R-:W-:Y:S01]  /*1c40*/  FADD.FTZ R200, -R222, R200 ;  /* 0x000000c8dec87221 */ /* 0x000fe20000010100 */
[----:B------:R-:W-:Y:S01]  /*1c50*/  HADD2.F32 R206, -RZ, R188.H1_H1 ;  /* 0x300000bcffce7230 */ /* 0x000fe20000004100 */
[----:B------:R-:W-:Y:S01]  /*1c60*/  FMUL.FTZ R188, R199, R187 ;  /* 0x000000bbc7bc7220 */ /* 0x000fe20000410000 */
[--C-:B------:R-:W-:Y:S01]  /*1c70*/  HADD2.F32 R204, -RZ, R189.reuse.H0_H0 ;  /* 0x200000bdffcc7230 */ /* 0x100fe20000004100 */
[-C--:B------:R-:W-:Y:S01]  /*1c80*/  FMUL.FTZ R231, R128, R208.reuse ;  /* 0x000000d080e77220 */ /* 0x080fe20000410000 */
[----:B------:R-:W-:Y:S01]  /*1c90*/  HADD2.F32 R203, -RZ, R189.H1_H1 ;  /* 0x300000bdffcb7230 */ /* 0x000fe20000004100 */
[----:B------:R-:W-:Y:S01]  /*1ca0*/  FADD.FTZ R186, -R222, R186 ;  /* 0x000000badeba7221 */ /* 0x000fe20000010100 */
        /* <DEDUP_REMOVED lines=14> */
[C---:B------:R-:W-:Y:S02]  /*1d90*/  FMUL.FTZ R212, R199.reuse, R205 ;  /* 0x000000cdc7d47220 */ /* 0x040fe40000410000 */
[----:B------:R-:W-:Y:S02]  /*1da0*/  FMUL.FTZ R211, R130, R204 ;  /* 0x000000cc82d37220 */ /* 0x000fe40000410000 */
[----:B------:R-:W-:Y:S02]  /*1db0*/  FFMA.FTZ R191, R230, R227, R200 ;  /* 0x000000e3e6bf7223 */ /* 0x000fe400000100c8 */
[----:B------:R-:W-:Y:S02]  /*1dc0*/  FADD.FTZ R185, -R222, R185 ;  /* 0x000000b9deb97221 */ /* 0x000fe40000010100 */
        /* <DEDUP_REMOVED lines=33> */
.L_x_7190:
[----:B------:R-:W-:Y:S05]  /*1fe0*/  BSYNC B1 ;  /* 0x0000000000017941 */ /* 0x000fea0003800000 */
.L_x_7189:
[----:B------:R-:W-:Y:S05]  /*1ff0*/  BRA.DIV ~URZ, `(.L_x_7191) ;  /* 0x000040a27f007947 */ /* 0x000fea000b800000 */
[----:B------:R0:W1:Y:S02]  /*2000*/  SHFL.BFLY PT, R187, R224, 0x1, 0x1f ;  /* 0x0c201f00e0bb7f89 */ /* 0x00006400000e0000 */
.L_x_7216:
        /* <DEDUP_REMOVED lines=18> */
.L_x_7217:
        /* <DEDUP_REMOVED lines=17> */
[----:B------:R-:W-:Y:S01]  /*2240*/  @P0 HADD2.F32 R185, -RZ, R24.H0_H0 ;  /* 0x20000018ffb90230 */ /* 0x000fe20000004100 */
[----:B------:R-:W-:-:S02]  /*2250*/  FMUL.FTZ R248, R199, R186 ;  /* 0x000000bac7f87220 */ /* 0x000fc40000410000 */
[-C--:B------:R-:W-:Y:S02]  /*2260*/  FFMA.FTZ R186, R18, R203.reuse, R184 ;  /* 0x000000cb12ba7223 */ /* 0x080fe400000100b8 */
[----:B------:R-:W-:Y:S02]  /*2270*/  @P0 FADD.FTZ R200, R200, R185 ;  /* 0x000000b9c8c80221 */ /* 0x000fe40000010000 */
[----:B------:R-:W-:Y:S02]  /*2280*/  FADD.FTZ R186, R251, -R186 ;  /* 0x800000bafbba7221 */ /* 0x000fe40000010000 */
[----:B------:R-:W-:Y:S01]  /*2290*/  FFMA.FTZ R187, R17, R203, R184 ;  /* 0x000000cb11bb7223 */ /* 0x000fe200000100b8 */
[----:B------:R-:W-:Y:S01]  /*22a0*/  @P6 F2FP.PACK_AB R185, RZ, R200 ;  /* 0x000000c8ffb9623e */ /* 0x000fe200000000ff */
[----:B------:R-:W-:Y:S01]  /*22b0*/  FMUL.FTZ R249, R199, R186 ;  /* 0x000000bac7f97220 */ /* 0x000fe20000410000 */
[----:B------:R-:W-:Y:S01]  /*22c0*/  @P0 HADD2.F32 R186, -RZ, R25.H0_H0 ;  /* 0x20000019ffba0230 */ /* 0x000fe20000004100 */
[----:B------:R-:W-:Y:S01]  /*22d0*/  FADD.FTZ R187, R246, -R187 ;  /* 0x800000bbf6bb7221 */ /* 0x000fe20000010000 */
[----:B------:R-:W-:Y:S01]  /*22e0*/  @P6 PRMT R180, R185, 0x7610, R180 ;  /* 0x00007610b9b46816 */ /* 0x000fe200000000b4 */
[----:B------:R-:W-:-:S02]  /*22f0*/  @P0 HADD2.F32 R185, -RZ, R24.H1_H1 ;  /* 0x30000018ffb90230 */ /* 0x000fc40000004100 */
[----:B------:R-:W-:Y:S01]  /*2300*/  @P0 FADD.FTZ R249, R249, R186 ;  /* 0x000000baf9f90221 */ /* 0x000fe20000010000 */
[----:B------:R-:W-:Y:S01]  /*2310*/  @P0 HADD2.F32 R186, -RZ, R26.H0_H0 ;  /* 0x2000001affba0230 */ /* 0x000fe20000004100 */
[----:B------:R-:W-:Y:S02]  /*2320*/  FMUL.FTZ R247, R199, R187 ;  /* 0x000000bbc7f77220 */ /* 0x000fe40000410000 */
[----:B------:R-:W-:Y:S02]  /*2330*/  @P0 FADD.FTZ R248, R248, R185 ;  /* 0x000000b9f8f80221 */ /* 0x000fe40000010000 */
[----:B------:R-:W-:-:S04]  /*2340*/  FFMA.FTZ R185, R16, R203, R184 ;  /* 0x000000cb10b97223 */ /* 0x000fc800000100b8 */
[----:B------:R-:W-:-:S04]  /*2350*/  FADD.FTZ R185, R245, -R185 ;  /* 0x800000b9f5b97221 */ /* 0x000fc80000010000 */
[----:B------:R-:W-:Y:S01]  /*2360*/  FMUL.FTZ R226, R199, R185 ;  /* 0x000000b9c7e27220 */ /* 0x000fe20000410000 */
[----:B------:R-:W-:-:S03]  /*2370*/  @P0 HADD2.F32 R185, -RZ, R25.H1_H1 ;  /* 0x30000019ffb90230 */ /* 0x000fc60000004100 */
[----:B------:R-:W-:Y:S02]  /*2380*/  @P0 FADD.FTZ R226, R226, R186 ;  /* 0x000000bae2e20221 */ /* 0x000fe40000010000 */
[----:B------:R-:W-:Y:S02]  /*2390*/  @P0 FADD.FTZ R247, R247, R185 ;  /* 0x000000b9f7f70221 */ /* 0x000fe40000010000 */
[-CC-:B------:R-:W-:Y:S02]  /*23a0*/  FFMA.FTZ R185, R15, R203.reuse, R184.reuse ;  /* 0x000000cb0fb97223 */ /* 0x180fe400000100b8 */
[-CC-:B------:R-:W-:Y:S02]  /*23b0*/  FFMA.FTZ R186, R243, R203.reuse, R184.reuse ;  /* 0x000000cbf3ba7223 */ /* 0x180fe400000100b8 */
[----:B------:R-:W-:Y:S02]  /*23c0*/  FFMA.FTZ R184, R241, R203, R184 ;  /* 0x000000cbf1b87223 */ /* 0x000fe400000100b8 */
[----:B------:R-:W-:-:S02]  /*23d0*/  FADD.FTZ R185, R244, -R185 ;  /* 0x800000b9f4b97221 */ /* 0x000fc40000010000 */
[----:B------:R-:W-:Y:S02]  /*23e0*/  FADD.FTZ R184, R240, -R184 ;  /* 0x800000b8f0b87221 */ /* 0x000fe40000010000 */
[C---:B0-----:R-:W-:Y:S01]  /*23f0*/  FMUL.FTZ R224, R199.reuse, R185 ;  /* 0x000000b9c7e07220 */ /* 0x041fe20000410000 */
[----:B------:R-:W-:Y:S01]  /*2400*/  @P0 HADD2.F32 R185, -RZ, R26.H1_H1 ;  /* 0x3000001affb90230 */ /* 0x000fe20000004100 */
[----:B------:R-:W-:Y:S02]  /*2410*/  FADD.FTZ R186, R242, -R186 ;  /* 0x800000baf2ba7221 */ /* 0x000fe40000010000 */
[C---:B------:R-:W-:Y:S01]  /*2420*/  FMUL.FTZ R222, R199.reuse, R184 ;  /* 0x000000b8c7de7220 */ /* 0x040fe20000410000 */
[--C-:B------:R-:W-:Y:S01]  /*2430*/  @P0 HADD2.F32 R184, -RZ, R27.reuse.H0_H0 ;  /* 0x2000001bffb80230 */ /* 0x100fe20000004100 */
[----:B------:R-:W-:Y:S02]  /*2440*/  FMUL.FTZ R225, R199, R186 ;  /* 0x000000bac7e17220 */ /* 0x000fe40000410000 */
[----:B------:R-:W-:Y:S01]  /*2450*/  @P0 FADD.FTZ R224, R224, R185 ;  /* 0x000000b9e0e00221 */ /* 0x000fe20000010000 */
[----:B------:R-:W-:Y:S01]  /*2460*/  @P0 HADD2.F32 R185, -RZ, R27.H1_H1 ;  /* 0x3000001bffb90230 */ /* 0x000fe20000004100 */
[----:B------:R-:W-:Y:S01]  /*2470*/  @P0 FADD.FTZ R225, R225, R184 ;  /* 0x000000b8e1e10221 */ /* 0x000fe20000010000 */
[----:B------:R-:W-:-:S03]  /*2480*/  MOV R184, R196 ;  /* 0x000000c400b87202 */ /* 0x000fc60000000f00 */
[----:B------:R-:W-:Y:S01]  /*2490*/  @P0 FADD.FTZ R222, R222, R185 ;  /* 0x000000b9dede0221 */ /* 0x000fe20000010000 */
[----:B------:R-:W-:Y:S01]  /*24a0*/  LOP3.LUT P0, RZ, R184, 0xff, RZ, 0xc0, !PT ;  /* 0x000000ffb8ff7812 */ /* 0x000fe2000780c0ff */
[----:B------:R-:W-:-:S06]  /*24b0*/  IMAD.WIDE.U32 R184, R2, R201, c[0x0][0x170] ;  /* 0x00005c0002b87625 */ /* 0x000fcc00078e00c9 */
[----:B------:R-:W2:Y:S01]  /*24c0*/  LDG.E.128 R184, [R184.64] ;  /* 0x00000004b8b87981 */ /* 0x000ea2000c1e1d00 */
[----:B------:R-:W-:-:S04]  /*24d0*/  FMUL.FTZ R200, R200, R198 ;  /* 0x000000c6c8c87220 */ /* 0x000fc80000410000 */
[----:B------:R-:W-:Y:S01]  /*24e0*/  FMUL.FTZ R250, R200, c[0x0][0x1e8] ;  /* 0x00007a00c8fa7a20 */ /* 0x000fe20000410000 */
[----:B------:R-:W-:Y:S01]  /*24f0*/  MOV R200, RZ ;  /* 0x000000ff00c87202 */ /* 0x000fe20000000f00 */
[----:B--2---:R-:W-:-:S05]  /*2500*/  @P0 HADD2.F32 R201, -RZ, R184.H0_H0 ;  /* 0x200000b8ffc90230 */ /* 0x004fca0000004100 */
[----:B------:R-:W-:Y:S01]  /*2510*/  @P0 FMUL.FTZ R200, R250, R201 ;  /* 0x000000c9fac80220 */ /* 0x000fe20000410000 */
[----:B------:R-:W-:-:S03]  /*2520*/  HFMA2.MMA R201, -RZ, RZ, 0, 9.5367431640625e-07 ;  /* 0x00000010ffc97435 */ /* 0x000fc600000001ff */
[----:B------:R-:W-:Y:S01]  /*2530*/  FADD.FTZ R56, R56, R200 ;  /* 0x000000c838387221 */ /* 0x000fe20000010000 */
[----:B------:R-:W-:-:S04]  /*2540*/  @P6 F2FP.PACK_AB R200, RZ, R248 ;  /* 0x000000f8ffc8623e */ /* 0x000fc800000000ff */
[----:B------:R-:W-:Y:S02]  /*2550*/  @P6 PRMT R180, R180, 0x5410, R200 ;  /* 0x00005410b4b46816 */ /* 0x000fe400000000c8 */
        /* <DEDUP_REMOVED lines=12> */
[----:B------:R-:W2:Y:S02]  /*2620*/  LDL R200, [R1+0x20] ;  /* 0x0000200001c87983 */ /* 0x000ea40000100800 */
[----:B--2---:R-:W-:Y:S02]  /*2630*/  FMUL.FTZ R250, R200, R250 ;  /* 0x000000fac8fa7220 */ /* 0x004fe40000410000 */
[----:B------:R-:W-:-:S05]  /*2640*/  @P6 IMAD.WIDE.U32 R200, R2, R201, c[0x0][0x258] ;  /* 0x0000960002c86625 */ /* 0x000fca00078e00c9 */
[----:B------:R0:W-:Y:S01]  /*2650*/  @P6 STG.E.128 [R200.64], R180 ;  /* 0x000000b4c8006986 */ /* 0x0001e2000c101d04 */
[----:B------:R-:W-:-:S13]  /*2660*/  LOP3.LUT P6, RZ, R196, 0xff00, RZ, 0xc0, !PT ;  /* 0x0000ff00c4ff7812 */ /* 0x000fda00078cc0ff */
[----:B------:R-:W-:Y:S01]  /*2670*/  @P6 HADD2.F32 R184, -RZ, R184.H1_H1 ;  /* 0x300000b8ffb86230 */ /* 0x000fe20000004100 */
[----:B0-----:R-:W-:Y:S01]  /*2680*/  FMUL.FTZ R201, R248, R198 ;  /* 0x000000c6f8c97220 */ /* 0x001fe20000410000 */
[----:B------:R-:W-:Y:S02]  /*2690*/  FSEL R200, R250, RZ, P0 ;  /* 0x000000fffac87208 */ /* 0x000fe40000000000 */
[----:B------:R-:W-:Y:S01]  /*26a0*/  LOP3.LUT P0, RZ, R196, 0xff0000, RZ, 0xc0, !PT ;  /* 0x00ff0000c4ff7812 */ /* 0x000fe2000780c0ff */
[----:B------:R-:W-:Y:S01]  /*26b0*/  FMUL.FTZ R248, R201, c[0x0][0x1e8] ;  /* 0x00007a00c9f87a20 */ /* 0x000fe20000410000 */
[----:B------:R-:W-:-:S03]  /*26c0*/  MOV R201, RZ ;  /* 0x000000ff00c97202 */ /* 0x000fc60000000f00 */
[----:B------:R-:W-:Y:S02]  /*26d0*/  @P6 FMUL.FTZ R201, R248, R184 ;  /* 0x000000b8f8c96220 */ /* 0x000fe40000410000 */
[----:B------:R-:W-:Y:S02]  /*26e0*/  FMUL.FTZ R184, R249, R198 ;  /* 0x000000c6f9b87220 */ /* 0x000fe40000410000 */
[----:B------:R-:W2:Y:S01]  /*26f0*/  LDL R249, [R1+0x24] ;  /* 0x0000240001f97983 */ /* 0x000ea20000100800 */
[----:B------:R-:W-:Y:S02]  /*2700*/  FADD.FTZ R57, R57, R201 ;  /* 0x000000c939397221 */ /* 0x000fe40000010000 */
[----:B------:R-:W-:Y:S01]  /*2710*/  FMUL.FTZ R250, R184, c[0x0][0x1e8] ;  /* 0x00007a00b8fa7a20 */ /* 0x000fe20000410000 */
[----:B------:R-:W-:Y:S01]  /*2720*/  @P0 HADD2.F32 R201, -RZ, R185.H0_H0 ;  /* 0x200000b9ffc90230 */ /* 0x000fe20000004100 */
        /* <DEDUP_REMOVED lines=8> */
[----:B------:R-:W-:Y:S01]  /*27b0*/  @P6 HADD2.F32 R185, -RZ, R185.H1_H1 ;  /* 0x300000b9ffb96230 */ /* 0x000fe20000004100 */
[----:B--2---:R-:W-:Y:S01]  /*27c0*/  FMUL.FTZ R201, R247, R250 ;  /* 0x000000faf7c97220 */ /* 0x004fe20000410000 */
[----:B------:R-:W-:-:S03]  /*27d0*/  MOV R247, RZ ;  /* 0x000000ff00f77202 */ /* 0x000fc60000000f00 */
[----:B------:R-:W-:Y:S01]  /*27e0*/  @P6 FMUL.FTZ R247, R249, R185 ;  /* 0x000000b9f9f76220 */ /* 0x000fe20000410000 */
[----:B------:R-:W-:Y:S01]  /*27f0*/  FSEL R185, R201, RZ, P0 ;  /* 0x000000ffc9b97208 */ /* 0x000fe20000000000 */
[----:B------:R-:W-:Y:S01]  /*2800*/  FMUL.FTZ R201, R226, R198 ;  /* 0x000000c6e2c97220 */ /* 0x000fe20000410000 */
[----:B------:R-:W-:Y:S01]  /*2810*/  LOP3.LUT P0, RZ, R197, 0xff, RZ, 0xc0, !PT ;  /* 0x000000ffc5ff7812 */ /* 0x000fe2000780c0ff */
[----:B------:R-:W2:Y:S01]  /*2820*/  LDL R226, [R1+0x2c] ;  /* 0x00002c0001e27983 */ /* 0x000ea20000100800 */
[----:B------:R-:W-:Y:S01]  /*2830*/  F2FP.PACK_AB R184, R184, R200 ;  /* 0x000000c8b8b8723e */ /* 0x000fe200000000ff */
[----:B------:R-:W-:-:S10]  /*2840*/  FMUL.FTZ R250, R201, c[0x0][0x1e8] ;  /* 0x00007a00c9fa7a20 */ /* 0x000fd40000410000 */
        /* <DEDUP_REMOVED lines=29> */
[----:B------:R-:W-:-:S05]  /*2a20*/  @P6 HADD2.F32 R187, -RZ, R187.H1_H1 ;  /* 0x300000bbffbb6230 */ /* 0x000fca0000004100 */
[----:B------:R-:W-:Y:S02]  /*2a30*/  @P6 FMUL.FTZ R222, R201, R187 ;  /* 0x000000bbc9de6220 */ /* 0x000fe40000410000 */
[----:B------:R-:W3:Y:S01]  /*2a40*/  LDL R187, [R1+0x18] ;  /* 0x0000180001bb7983 */ /* 0x000ee20000100800 */
[----:B------:R-:W-:Y:S01]  /*2a50*/  F2FP.PACK_AB R186, R200, R186 ;  /* 0x000000bac8ba723e */ /* 0x000fe200000000ff */
        /* <DEDUP_REMOVED lines=11> */
[----:B------:R-:W-:Y:S01]  /*2b10*/  F2FP.PACK_AB R187, R201, R187 ;  /* 0x000000bbc9bb723e */ /* 0x000fe200000000ff */
[C---:B------:R-:W-:Y:S01]  /*2b20*/  IMAD.WIDE.U32 R200, R2.reuse, R249, c[0x0][0x248] ;  /* 0x0000920002c87625 */ /* 0x040fe200078e00f9 */
[----:B------:R-:W-:-:S04]  /*2b30*/  IADD3 R2, R2, 0x20, RZ ;  /* 0x0000002002027810 */ /* 0x000fc80007ffe0ff */
[----:B------:R0:W-:Y:S03]  /*2b40*/  STG.E.128 [R200.64], R184 ;  /* 0x000000b8c8007986 */ /* 0x0001e6000c101d04 */
.L_x_7194:
[----:B------:R-:W-:Y:S05]  /*2b50*/  BSYNC B1 ;  /* 0x0000000000017941 */ /* 0x000fea0003800000 */
.L_x_7193:
[----:B------:R-:W-:Y:S01]  /*2b60*/  BSSY B1, `(.L_x_7195) ;  /* 0x000009c000017945 */ /* 0x000fe20003800000 */
[----:B------:R-:W-:Y:S05]  /*2b70*/  @!P2 BRA `(.L_x_7196) ;  /* 0x000009a00000a947 */ /* 0x000fea0003800000 */
[----:B------:R-:W-:Y:S01]  /*2b80*/  ISETP.NE.U32.AND P0, PT, RZ, c[0x0][0x218], PT ;  /* 0x00008600ff007a0c */ /* 0x000fe20003f05070 */
[----:B------:R-:W-:Y:S01]  /*2b90*/  STL [R1+0x50], R0 ;  /* 0x0000500001007387 */ /* 0x000fe20000100800 */
        /* <DEDUP_REMOVED lines=9> */
[----:B------:R-:W-:Y:S01]  /*2c30*/  @P0 HADD2.F32 R185, -RZ, R168.H0_H0 ;  /* 0x200000a8ffb90230 */ /* 0x000fe20000004100 */
[----:B------:R-:W-:Y:S01]  /*2c40*/  FMUL.FTZ R247, R199, R186 ;  /* 0x000000bac7f77220 */ /* 0x000fe20000410000 */
[----:B------:R-:W-:-:S03]  /*2c50*/  @P0 HADD2.F32 R186, -RZ, R170.H0_H0 ;  /* 0x200000aaffba0230 */ /* 0x000fc60000004100 */
[----:B------:R-:W-:Y:S02]  /*2c60*/  @P0 FADD.FTZ R226, R226, R185 ;  /* 0x000000b9e2e20221 */ /* 0x000fe40000010000 */
[----:B------:R-:W-:-:S04]  /*2c70*/  FFMA.FTZ R185, R11, R203, R184 ;  /* 0x000000cb0bb97223 */ /* 0x000fc800000100b8 */
[----:B------:R-:W-:-:S04]  /*2c80*/  FADD.FTZ R185, R235, -R185 ;  /* 0x800000b9ebb97221 */ /* 0x000fc80000010000 */
[----:B------:R-:W-:Y:S01]  /*2c90*/  FMUL.FTZ R248, R199, R185 ;  /* 0x000000b9c7f87220 */ /* 0x000fe20000410000 */
[----:B------:R-:W-:-:S03]  /*2ca0*/  @P0 HADD2.F32 R185, -RZ, R169.H0_H0 ;  /* 0x200000a9ffb90230 */ /* 0x000fc60000004100 */
[----:B------:R-:W-:Y:S02]  /*2cb0*/  @P0 FADD.FTZ R248, R248, R186 ;  /* 0x000000baf8f80221 */ /* 0x000fe40000010000 */
[----:B------:R-:W-:Y:S01]  /*2cc0*/  @P0 FADD.FTZ R247, R247, R185 ;  /* 0x000000b9f7f70221 */ /* 0x000fe20000010000 */
[----:B------:R-:W-:Y:S02]  /*2cd0*/  @P6 F2FP.PACK_AB R185, RZ, R226 ;  /* 0x000000e2ffb9623e */ /* 0x000fe400000000ff */
[----:B------:R-:W-:Y:S02]  /*2ce0*/  @P6 F2FP.PACK_AB R187, RZ, R248 ;  /* 0x000000f8ffbb623e */ /* 0x000fe400000000ff */
[----:B------:R-:W-:Y:S02]  /*2cf0*/  @P6 F2FP.PACK_AB R186, RZ, R247 ;  /* 0x000000f7ffba623e */ /* 0x000fe400000000ff */
[----:B------:R-:W-:Y:S01]  /*2d00*/  @P6 PRMT R180, R185, 0x7610, R180 ;  /* 0x00007610b9b46816 */ /* 0x000fe200000000b4 */
[-CC-:B------:R-:W-:Y:S01]  /*2d10*/  FFMA.FTZ R185, R12, R203.reuse, R184.reuse ;  /* 0x000000cb0cb97223 */ /* 0x180fe200000100b8 */
[----:B------:R-:W-:Y:S01]  /*2d20*/  @P6 PRMT R181, R186, 0x7610, R181 ;  /* 0x00007610bab56816 */ /* 0x000fe200000000b5 */
[----:B------:R-:W-:Y:S01]  /*2d30*/  FFMA.FTZ R186, R14, R203, R184 ;  /* 0x000000cb0eba7223 */ /* 0x000fe200000100b8 */
[----:B------:R-:W-:Y:S01]  /*2d40*/  @P6 PRMT R182, R187, 0x7610, R182 ;  /* 0x00007610bbb66816 */ /* 0x000fe200000000b6 */
[----:B------:R-:W-:-:S02]  /*2d50*/  FADD.FTZ R185, R236, -R185 ;  /* 0x800000b9ecb97221 */ /* 0x000fc40000010000 */
[----:B------:R-:W-:Y:S02]  /*2d60*/  FADD.FTZ R186, R238, -R186 ;  /* 0x800000baeeba7221 */ /* 0x000fe40000010000 */
[C---:B------:R-:W-:Y:S01]  /*2d70*/  FMUL.FTZ R250, R199.reuse, R185 ;  /* 0x000000b9c7fa7220 */ /* 0x040fe20000410000 */
[----:B------:R-:W-:Y:S01]  /*2d80*/  @P0 HADD2.F32 R185, -RZ, R168.H1_H1 ;  /* 0x300000a8ffb90230 */ /* 0x000fe20000004100 */
[----:B------:R-:W-:Y:S01]  /*2d90*/  FMUL.FTZ R249, R199, R186 ;  /* 0x000000bac7f97220 */ /* 0x000fe20000410000 */
[----:B------:R-:W-:-:S03]  /*2da0*/  @P0 HADD2.F32 R186, -RZ, R169.H1_H1 ;  /* 0x300000a9ffba0230 */ /* 0x000fc60000004100 */
[----:B------:R-:W-:Y:S02]  /*2db0*/  @P0 FADD.FTZ R249, R249, R185 ;  /* 0x000000b9f9f90221 */ /* 0x000fe40000010000 */
[-C--:B------:R-:W-:Y:S02]  /*2dc0*/  FFMA.FTZ R185, R10, R203.reuse, R184 ;  /* 0x000000cb0ab97223 */ /* 0x080fe400000100b8 */
[----:B------:R-:W-:Y:S02]  /*2dd0*/  @P0 FADD.FTZ R250, R250, R186 ;  /* 0x000000bafafa0221 */ /* 0x000fe40000010000 */
[-CC-:B------:R-:W-:Y:S02]  /*2de0*/  FFMA.FTZ R186, R234, R203.reuse, R184.reuse ;  /* 0x000000cbeaba7223 */ /* 0x180fe400000100b8 */
[----:B------:R-:W-:Y:S02]  /*2df0*/  FADD.FTZ R185, R221, -R185 ;  /* 0x800000b9ddb97221 */ /* 0x000fe40000010000 */
[----:B------:R-:W-:-:S02]  /*2e00*/  FFMA.FTZ R184, R220, R203, R184 ;  /* 0x000000cbdcb87223 */ /* 0x000fc400000100b8 */
[----:B------:R-:W-:Y:S01]  /*2e10*/  FMUL.FTZ R224, R199, R185 ;  /* 0x000000b9c7e07220 */ /* 0x000fe20000410000 */
[--C-:B------:R-:W-:Y:S01]  /*2e20*/  @P0 HADD2.F32 R185, -RZ, R171.reuse.H0_H0 ;  /* 0x200000abffb90230 */ /* 0x100fe20000004100 */
[----:B------:R-:W-:Y:S02]  /*2e30*/  FADD.FTZ R184, R219, -R184 ;  /* 0x800000b8dbb87221 */ /* 0x000fe40000010000 */
[----:B------:R-:W-:Y:S02]  /*2e40*/  FADD.FTZ R186, R223, -R186 ;  /* 0x800000badfba7221 */ /* 0x000fe40000010000 */
[C---:B------:R-:W-:Y:S01]  /*2e50*/  FMUL.FTZ R222, R199.reuse, R184 ;  /* 0x000000b8c7de7220 */ /* 0x040fe20000410000 */
[----:B------:R-:W-:Y:S01]  /*2e60*/  @P0 HADD2.F32 R184, -RZ, R170.H1_H1 ;  /* 0x300000aaffb80230 */ /* 0x000fe20000004100 */
[----:B------:R-:W-:Y:S01]  /*2e70*/  @P0 FADD.FTZ R224, R224, R185 ;  /* 0x000000b9e0e00221 */ /* 0x000fe20000010000 */
[----:B------:R-:W-:Y:S01]  /*2e80*/  @P0 HADD2.F32 R185, -RZ, R171.H1_H1 ;  /* 0x300000abffb90230 */ /* 0x000fe20000004100 */
[----:B------:R-:W-:Y:S01]  /*2e90*/  FMUL.FTZ R225, R199, R186 ;  /* 0x000000bac7e17220 */ /* 0x000fe20000410000 */
[----:B------:R-:W-:-:S03]  /*2ea0*/  @P6 F2FP.PACK_AB R186, RZ, R250 ;  /* 0x000000faffba623e */ /* 0x000fc600000000ff */
[----:B------:R-:W-:Y:S01]  /*2eb0*/  @P0 FADD.FTZ R225, R225, R184 ;  /* 0x000000b8e1e10221 */ /* 0x000fe20000010000 */
[----:B------:R-:W-:Y:S01]  /*2ec0*/  @P6 F2FP.PACK_AB R184, RZ, R224 ;  /* 0x000000e0ffb8623e */ /* 0x000fe200000000ff */
[----:B------:R-:W-:Y:S01]  /*2ed0*/  @P0 FADD.FTZ R222, R222, R185 ;  /* 0x000000b9dede0221 */ /* 0x000fe20000010000 */
[----:B------:R-:W-:Y:S02]  /*2ee0*/  @P6 F2FP.PACK_AB R185, RZ, R249 ;  /* 0x000000f9ffb9623e */ /* 0x000fe400000000ff */
[----:B------:R-:W-:Y:S02]  /*2ef0*/  @P6 PRMT R183, R184, 0x7610, R183 ;  /* 0x00007610b8b76816 */ /* 0x000fe400000000b7 */
[----:B------:R-:W-:Y:S02]  /*2f00*/  MOV R184, 0x10 ;  /* 0x0000001000b87802 */ /* 0x000fe40000000f00 */
[----:B------:R-:W-:Y:S02]  /*2f10*/  @P6 PRMT R180, R180, 0x5410, R185 ;  /* 0x00005410b4b46816 */ /* 0x000fe400000000b9 */
[----:B------:R-:W-:Y:S01]  /*2f20*/  @P6 F2FP.PACK_AB R187, RZ, R225 ;  /* 0x000000e1ffbb623e */ /* 0x000fe200000000ff */
[----:B------:R-:W-:Y:S01]  /*2f30*/  IMAD.WIDE.U32 R184, R2, R184, c[0x0][0x170] ;  /* 0x00005c0002b87625 */ /* 0x000fe200078e00b8 */
[----:B------:R-:W-:-:S02]  /*2f40*/  @P6 PRMT R181, R181, 0x5410, R186 ;  /* 0x00005410b5b56816 */ /* 0x000fc400000000ba */
[----:B------:R-:W-:Y:S02]  /*2f50*/  @P6 PRMT R182, R182, 0x5410, R187 ;  /* 0x00005410b6b66816 */ /* 0x000fe400000000bb */
[----:B------:R-:W-:Y:S01]  /*2f60*/  @P6 F2FP.PACK_AB R200, RZ, R222 ;  /* 0x000000deffc8623e */ /* 0x000fe200000000ff */
[----:B------:R-:W2:Y:S03]  /*2f70*/  LDG.E.128 R184, [R184.64] ;  /* 0x00000004b8b87981 */ /* 0x000ea6000c1e1d00 */
[----:B------:R-:W-:Y:S02]  /*2f80*/  @P6 PRMT R183, R183, 0x5410, R200 ;  /* 0x00005410b7b76816 */ /* 0x000fe400000000c8 */
        /* <DEDUP_REMOVED lines=8> */
[----:B--2---:R-:W-:-:S05]  /*3010*/  @P6 HADD2.F32 R201, -RZ, R184.H0_H0 ;  /* 0x200000b8ffc96230 */ /* 0x004fca0000004100 */
[----:B------:R-:W-:Y:S02]  /*3020*/  @P6 FMUL.FTZ R200, R0, R201 ;  /* 0x000000c900c86220 */ /* 0x000fe40000410000 */
[----:B------:R-:W2:Y:S02]  /*3030*/  LDL R201, [R1] ;  /* 0x0000000001c97983 */ /* 0x000ea40000100800 */
[----:B------:R-:W-:Y:S02]  /*3040*/  FADD.FTZ R48, R48, R200 ;  /* 0x000000c830307221 */ /* 0x000fe40000010000 */
[----:B------:R-:W-:Y:S02]  /*3050*/  FMUL.FTZ R200, R249, R198 ;  /* 0x000000c6f9c87220 */ /* 0x000fe40000410000 */
[----:B------:R-:W3:Y:S01]  /*3060*/  LDL R249, [R1+0x4] ;  /* 0x0000040001f97983 */ /* 0x000ee20000100800 */
[----:B------:R-:W-:Y:S01]  /*3070*/  LOP3.LUT P0, RZ, R194, 0xff00, RZ, 0xc0, !PT ;  /* 0x0000ff00c2ff7812 */ /* 0x000fe2000780c0ff */
[----:B------:R-:W-:Y:S01]  /*3080*/  FMUL.FTZ R226, R200, c[0x0][0x1e8] ;  /* 0x00007a00c8e27a20 */ /* 0x000fe20000410000 */
[----:B------:R-:W-:-:S11]  /*3090*/  MOV R200, RZ ;  /* 0x000000ff00c87202 */ /* 0x000fd60000000f00 */
[----:B------:R-:W-:-:S05]  /*30a0*/  @P0 HADD2.F32 R184, -RZ, R184.H1_H1 ;  /* 0x300000b8ffb80230 */ /* 0x000fca0000004100 */
[----:B------:R-:W-:-:S04]  /*30b0*/  @P0 FMUL.FTZ R200, R226, R184 ;  /* 0x000000b8e2c80220 */ /* 0x000fc80000410000 */
[----:B------:R-:W-:Y:S02]  /*30c0*/  FADD.FTZ R49, R49, R200 ;  /* 0x000000c831317221 */ /* 0x000fe40000010000 */
[----:B--2---:R-:W-:Y:S02]  /*30d0*/  FMUL.FTZ R201, R201, R0 ;  /* 0x00000000c9c97220 */ /* 0x004fe40000410000 */
[----:B------:R0:W5:Y:S03]  /*30e0*/  LDL.LU R0, [R1+0x50] ;  /* 0x0000500001007983 */ /* 0x0001660000300800 */
[----:B------:R-:W-:Y:S02]  /*30f0*/  FSEL R184, R201, RZ, P6 ;  /* 0x000000ffc9b87208 */ /* 0x000fe40003000000 */
[----:B------:R-:W-:Y:S01]  /*3100*/  LOP3.LUT P6, RZ, R194, 0xff0000, RZ, 0xc0, !PT ;  /* 0x00ff0000c2ff7812 */ /* 0x000fe200078cc0ff */
[----:B------:R-:W-:-:S02]  /*3110*/  FMUL.FTZ R201, R247, R198 ;  /* 0x000000c6f7c97220 */ /* 0x000fc40000410000 */
[----:B---3--:R-:W-:Y:S01]  /*3120*/  FMUL.FTZ R200, R249, R226 ;  /* 0x000000e2f9c87220 */ /* 0x008fe20000410000 */
[----:B------:R-:W-:Y:S01]  /*3130*/  HFMA2.MMA R226, -RZ, RZ, 0, 0 ;  /* 0x00000000ffe27435 */ /* 0x000fe200000001ff */
[----:B------:R-:W-:-:S08]  /*3140*/  FMUL.FTZ R247, R201, c[0x0][0x1e8] ;  /* 0x00007a00c9f77a20 */ /* 0x000fd00000410000 */
[----:B------:R-:W-:-:S05]  /*3150*/  @P6 HADD2.F32 R201, -RZ, R185.H0_H0 ;  /* 0x200000b9ffc96230 */ /* 0x000fca0000004100 */
[----:B------:R-:W-:Y:S02]  /*3160*/  @P6 FMUL.FTZ R226, R247, R201 ;  /* 0x000000c9f7e26220 */ /* 0x000fe40000410000 */
[----:B------:R-:W-:Y:S02]  /*3170*/  FMUL.FTZ R201, R250, R198 ;  /* 0x000000c6fac97220 */ /* 0x000fe40000410000 */
[----:B------:R-:W2:Y:S01]  /*3180*/  LDL R250, [R1+0x8] ;  /* 0x0000080001fa7983 */ /* 0x000ea20000100800 */
[----:B------:R-:W-:Y:S02]  /*3190*/  FSEL R200, R200, RZ, P0 ;  /* 0x000000ffc8c87208 */ /* 0x000fe40000000000 */
[----:B------:R-:W-:Y:S01]  /*31a0*/  LOP3.LUT P0, RZ, R194, 0xff000000, RZ, 0xc0, !PT ;  /* 0xff000000c2ff7812 */ /* 0x000fe2000780c0ff */
[----:B------:R-:W-:-:S12]  /*31b0*/  FMUL.FTZ R249, R201, c[0x0][0x1e8] ;  /* 0x00007a00c9f97a20 */ /* 0x000fd80000410000 */
[----:B------:R-:W-:Y:S01]  /*31c0*/  @P0 HADD2.F32 R185, -RZ, R185.H1_H1 ;  /* 0x300000b9ffb90230 */ /* 0x000fe20000004100 */
[----:B--2---:R-:W-:Y:S01]  /*31d0*/  FMUL.FTZ R201, R250, R247 ;  /* 0x000000f7fac97220 */ /* 0x004fe20000410000 */
[----:B------:R-:W-:-:S03]  /*31e0*/  MOV R247, RZ ;  /* 0x000000ff00f77202 */ /* 0x000fc60000000f00 */
[----:B------:R-:W-:Y:S01]  /*31f0*/  @P0 FMUL.FTZ R247, R249, R185 ;  /* 0x000000b9f9f70220 */ /* 0x000fe20000410000 */
[----:B------:R-:W-:Y:S01]  /*3200*/  FSEL R185, R201, RZ, P6 ;  /* 0x000000ffc9b97208 */ /* 0x000fe20003000000 */
[----:B------:R-:W-:Y:S02]  /*3210*/  FMUL.FTZ R201, R248, R198 ;  /* 0x000000c6f8c97220 */ /* 0x000fe40000410000 */
[----:B------:R-:W2:Y:S01]  /*3220*/  LDL R248, [R1+0xc] ;  /* 0x00000c0001f87983 */ /* 0x000ea20000100800 */
[----:B------:R-:W-:Y:S02]  /*3230*/  LOP3.LUT P6, RZ, R195, 0xff, RZ, 0xc0, !PT ;  /* 0x000000ffc3ff7812 */ /* 0x000fe400078cc0ff */
[----:B------:R-:W-:Y:S01]  /*3240*/  F2FP.PACK_AB R184, R200, R184 ;  /* 0x000000b8c8b8723e */ /* 0x000fe200000000ff */
[----:B------:R-:W-:-:S10]  /*3250*/  FMUL.FTZ R250, R201, c[0x0][0x1e8] ;  /* 0x00007a00c9fa7a20 */ /* 0x000fd40000410000 */
[----:B------:R-:W-:Y:S01]  /*3260*/  @P6 HADD2.F32 R201, -RZ, R186.H0_H0 ;  /* 0x200000baffc96230 */ /* 0x000fe20000004100 */
[----:B------:R-:W-:Y:S02]  /*3270*/  FADD.FTZ R50, R50, R226 ;  /* 0x000000e232327221 */ /* 0x000fe40000010000 */
[----:B------:R-:W-:Y:S02]  /*3280*/  FADD.FTZ R51, R51, R247 ;  /* 0x000000f733337221 */ /* 0x000fe40000010000 */
[----:B--2---:R-:W-:Y:S01]  /*3290*/  FMUL.FTZ R200, R248, R249 ;  /* 0x000000f9f8c87220 */ /* 0x004fe20000410000 */
[----:B------:R-:W-:-:S04]  /*32a0*/  HFMA2.MMA R248, -RZ, RZ, 0, 0 ;  /* 0x00000000fff87435 */ /* 0x000fc800000001ff */
[----:B------:R-:W-:Y:S02]  /*32b0*/  FSEL R200, R200, RZ, P0 ;  /* 0x000000ffc8c87208 */ /* 0x000fe40000000000 */
[----:B------:R-:W-:Y:S01]  /*32c0*/  LOP3.LUT P0, RZ, R195, 0xff00, RZ, 0xc0, !PT ;  /* 0x0000ff00c3ff7812 */ /* 0x000fe2000780c0ff */
[----:B------:R-:W-:Y:S02]  /*32d0*/  @P6 FMUL.FTZ R248, R250, R201 ;  /* 0x000000c9faf86220 */ /* 0x000fe40000410000 */
[----:B------:R-:W-:-:S04]  /*32e0*/  FMUL.FTZ R201, R225, R198 ;  /* 0x000000c6e1c97220 */ /* 0x000fc80000410000 */
[----:B------:R-:W-:Y:S02]  /*32f0*/  FMUL.FTZ R249, R201, c[0x0][0x1e8] ;  /* 0x00007a00c9f97a20 */ /* 0x000fe40000410000 */
[----:B------:R-:W-:-:S04]  /*3300*/  FMUL.FTZ R201, R156, R250 ;  /* 0x000000fa9cc97220 */ /* 0x000fc80000410000 */
[----:B------:R-:W-:Y:S01]  /*3310*/  @P0 HADD2.F32 R186, -RZ, R186.H1_H1 ;  /* 0x300000baffba0230 */ /* 0x000fe20000004100 */
[----:B------:R-:W-:-:S04]  /*3320*/  MOV R225, RZ ;  /* 0x000000ff00e17202 */ /* 0x000fc80000000f00 */
[----:B------:R-:W-:Y:S01]  /*3330*/  @P0 FMUL.FTZ R225, R249, R186 ;  /* 0x000000baf9e10220 */ /* 0x000fe20000410000 */
[----:B------:R-:W-:Y:S02]  /*3340*/  FSEL R186, R201, RZ, P6 ;  /* 0x000000ffc9ba7208 */ /* 0x000fe40003000000 */
[----:B------:R-:W-:Y:S02]  /*3350*/  LOP3.LUT P6, RZ, R195, 0xff0000, RZ, 0xc0, !PT ;  /* 0x00ff0000c3ff7812 */ /* 0x000fe400078cc0ff */
[----:B------:R-:W-:Y:S01]  /*3360*/  F2FP.PACK_AB R185, R200, R185 ;  /* 0x000000b9c8b9723e */ /* 0x000fe200000000ff */
[----:B------:R-:W-:Y:S02]  /*3370*/  FMUL.FTZ R200, R157, R249 ;  /* 0x000000f99dc87220 */ /* 0x000fe40000410000 */
[----:B------:R-:W-:-:S03]  /*3380*/  FMUL.FTZ R201, R224, R198 ;  /* 0x000000c6e0c97220 */ /* 0x000fc60000410000 */
[----:B------:R-:W-:Y:S02]  /*3390*/  FSEL R200, R200, RZ, P0 ;  /* 0x000000ffc8c87208 */ /* 0x000fe40000000000 */
[----:B------:R-:W-:Y:S01]  /*33a0*/  LOP3.LUT P0, RZ, R195, 0xff000000, RZ, 0xc0, !PT ;  /* 0xff000000c3ff7812 */ /* 0x000fe2000780c0ff */
[----:B------:R-:W-:Y:S01]  /*33b0*/  FMUL.FTZ R250, R201, c[0x0][0x1e8] ;  /* 0x00007a00c9fa7a20 */ /* 0x000fe20000410000 */
[----:B------:R-:W-:Y:S01]  /*33c0*/  HFMA2.MMA R224, -RZ, RZ, 0, 0 ;  /* 0x00000000ffe07435 */ /* 0x000fe200000001ff */
[----:B------:R-:W-:-:S05]  /*33d0*/  @P6 HADD2.F32 R201, -RZ, R187.H0_H0 ;  /* 0x200000bbffc96230 */ /* 0x000fca0000004100 */
[----:B------:R-:W-:Y:S02]  /*33e0*/  @P6 FMUL.FTZ R224, R250, R201 ;  /* 0x000000c9fae06220 */ /* 0x000fe40000410000 */
[----:B------:R-:W-:-:S03]  /*33f0*/  FMUL.FTZ R201, R222, R198 ;  /* 0x000000c6dec97220 */ /* 0x000fc60000410000 */
[----:B------:R-:W-:Y:S01]  /*3400*/  @P0 HADD2.F32 R187, -RZ, R187.H1_H1 ;  /* 0x300000bbffbb0230 */ /* 0x000fe20000004100 */
[----:B------:R-:W-:Y:S01]  /*3410*/  FMUL.FTZ R201, R201, c[0x0][0x1e8] ;  /* 0x00007a00c9c97a20 */ /* 0x000fe20000410000 */
[----:B------:R-:W-:-:S03]  /*3420*/  MOV R222, RZ ;  /* 0x000000ff00de7202 */ /* 0x000fc60000000f00 */
[----:B------:R-:W-:Y:S02]  /*3430*/  @P0 FMUL.FTZ R222, R201, R187 ;  /* 0x000000bbc9de0220 */ /* 0x000fe40000410000 */
[----:B------:R-:W-:Y:S02]  /*3440*/  FMUL.FTZ R187, R158, R250 ;  /* 0x000000fa9ebb7220 */ /* 0x000fe40000410000 */
[----:B------:R-:W-:Y:S01]  /*3450*/  FMUL.FTZ R201, R159, R201 ;  /* 0x000000c99fc97220 */ /* 0x000fe20000410000 */
[----:B------:R-:W-:Y:S02]  /*3460*/  F2FP.PACK_AB R186, R200, R186 ;  /* 0x000000bac8ba723e */ /* 0x000fe400000000ff */
[----:B------:R-:W-:Y:S02]  /*3470*/  FSEL R187, R187, RZ, P6 ;  /* 0x000000ffbbbb7208 */ /* 0x000fe40003000000 */
[----:B------:R-:W-:Y:S02]  /*3480*/  FSEL R201, R201, RZ, P0 ;  /* 0x000000ffc9c97208 */ /* 0x000fe40000000000 */
[----:B------:R-:W-:-:S02]  /*3490*/  LEA R200, P0, R2, c[0x0][0x248], 0x4 ;  /* 0x0000920002c87a11 */ /* 0x000fc400078020ff */
[----:B------:R-:W-:Y:S02]  /*34a0*/  F2FP.PACK_AB R187, R201, R187 ;  /* 0x000000bbc9bb723e */ /* 0x000fe400000000ff */
[----:B------:R-:W-:-:S05]  /*34b0*/  LEA.HI.X R201, R2, c[0x0][0x24c], RZ, 0x4, P0 ;  /* 0x0000930002c97a11 */ /* 0x000fca00000f24ff */
[----:B------:R0:W-:Y:S01]  /*34c0*/  STG.E.128 [R200.64], R184 ;  /* 0x000000b8c8007986 */ /* 0x0001e2000c101d04 */
[----:B------:R-:W-:Y:S01]  /*34d0*/  FADD.FTZ R44, R44, R248 ;  /* 0x000000f82c2c7221 */ /* 0x000fe20000010000 */
[----:B------:R-:W-:Y:S01]  /*34e0*/  IADD3 R2, R2, 0x20, RZ ;  /* 0x0000002002027810 */ /* 0x000fe20007ffe0ff */
[----:B------:R-:W-:Y:S02]  /*34f0*/  FADD.FTZ R45, R45, R225 ;  /* 0x000000e12d2d7221 */ /* 0x000fe40000010000 */
[----:B------:R-:W-:Y:S02]  /*3500*/  FADD.FTZ R46, R46, R224 ;  /* 0x000000e02e2e7221 */ /* 0x000fe40000010000 */
[----:B------:R-:W-:Y:S02]  /*3510*/  FADD.FTZ R47, R47, R222 ;  /* 0x000000de2f2f7221 */ /* 0x000fe40000010000 */
.L_x_7196:
[----:B------:R-:W-:Y:S05]  /*3520*/  BSYNC B1 ;  /* 0x0000000000017941 */ /* 0x000fea0003800000 */
.L_x_7195:
[----:B------:R-:W-:Y:S01]  /*3530*/  BSSY B1, `(.L_x_7197) ;  /* 0x0000097000017945 */ /* 0x000fe20003800000 */
[----:B------:R-:W-:Y:S05]  /*3540*/  @!P3 BRA `(.L_x_7198) ;  /* 0x000009500000b947 */ /* 0x000fea0003800000 */
[----:B------:R-:W-:Y:S02]  /*3550*/  ISETP.NE.U32.AND P0, PT, RZ, c[0x0][0x218], PT ;  /* 0x00008600ff007a0c */ /* 0x000fe40003f05070 */
[----:B0-----:R-:W-:-:S02]  /*3560*/  FSEL R184, R202, RZ, !P5 ;  /* 0x000000ffcab87208 */ /* 0x001fc40006800000 */
[----:B------:R-:W-:Y:S02]  /*3570*/  ISETP.NE.AND.EX P0, PT, RZ, c[0x0][0x21c], PT, P0 ;  /* 0x00008700ff007a0c */ /* 0x000fe40003f05300 */
[----:B------:R-:W-:Y:S01]  /*3580*/  ISETP.NE.U32.AND P6, PT, RZ, c[0x0][0x258], PT ;  /* 0x00009600ff007a0c */ /* 0x000fe20003fc5070 */
[-CC-:B------:R-:W-:Y:S02]  /*3590*/  FFMA.FTZ R185, R3, R203.reuse, R184.reuse ;  /* 0x000000cb03b97223 */ /* 0x180fe400000100b8 */
[----:B------:R-:W-:Y:S01]  /*35a0*/  FFMA.FTZ R186, R8, R203, R184 ;  /* 0x000000cb08ba7223 */ /* 0x000fe200000100b8 */
[----:B------:R-:W-:Y:S01]  /*35b0*/  ISETP.NE.AND.EX P6, PT, RZ, c[0x0][0x25c], PT, P6 ;  /* 0x00009700ff007a0c */ /* 0x000fe20003fc5360 */
[----:B------:R-:W-:Y:S02]  /*35c0*/  FADD.FTZ R185, R233, -R185 ;  /* 0x800000b9e9b97221 */ /* 0x000fe40000010000 */
[----:B------:R-:W-:Y:S02]  /*35d0*/  FADD.FTZ R186, R229, -R186 ;  /* 0x800000bae5ba7221 */ /* 0x000fe40000010000 */
[----:B-----5:R-:W-:-:S02]  /*35e0*/  FMUL.FTZ R226, R199, R185 ;  /* 0x000000b9c7e27220 */ /* 0x020fc40000410000 */
        /* <DEDUP_REMOVED lines=44> */
[----:B------:R-:W-:Y:S01]  /*38b0*/  @P6 PRMT R183, R184, 0x7610, R183 ;  /* 0x00007610b8b76816 */ /* 0x000fe200000000b7 */
[----:B------:R-:W-:Y:S01]  /*38c0*/  HFMA2.MMA R184, -RZ, RZ, 0, 9.5367431640625e-07 ;  /* 0x00000010ffb87435 */ /* 0x000fe200000001ff */
[----:B------:R-:W-:Y:S02]  /*38d0*/  @P6 PRMT R180, R180, 0x5410, R185 ;  /* 0x00005410b4b46816 */ /* 0x000fe400000000b9 */
[----:B------:R-:W-:Y:S02]  /*38e0*/  @P6 F2FP.PACK_AB R187, RZ, R225 ;  /* 0x000000e1ffbb623e */ /* 0x000fe400000000ff */
[----:B------:R-:W-:-:S02]  /*38f0*/  @P6 PRMT R181, R181, 0x5410, R186 ;  /* 0x00005410b5b56816 */ /* 0x000fc400000000ba */
[----:B------:R-:W-:Y:S02]  /*3900*/  @P6 PRMT R182, R182, 0x5410, R187 ;  /* 0x00005410b6b66816 */ /* 0x000fe400000000bb */
[----:B------:R-:W-:Y:S01]  /*3910*/  @P6 F2FP.PACK_AB R200, RZ, R222 ;  /* 0x000000deffc8623e */ /* 0x000fe200000000ff */
[----:B------:R-:W-:-:S03]  /*3920*/  IMAD.WIDE.U32 R184, R2, R184, c[0x0][0x170] ;  /* 0x00005c0002b87625 */ /* 0x000fc600078e00b8 */
[----:B------:R-:W-:-:S03]  /*3930*/  @P6 PRMT R183, R183, 0x5410, R200 ;  /* 0x00005410b7b76816 */ /* 0x000fc600000000c8 */
        /* <DEDUP_REMOVED lines=10> */
[--C-:B--2---:R-:W-:Y:S02]  /*39e0*/  @P6 HADD2.F32 R201, -RZ, R184.reuse.H0_H0 ;  /* 0x200000b8ffc96230 */ /* 0x104fe40000004100 */
[----:B------:R-:W-:-:S03]  /*39f0*/  @P0 HADD2.F32 R184, -RZ, R184.H1_H1 ;  /* 0x300000b8ffb80230 */ /* 0x000fc60000004100 */
[----:B------:R-:W-:Y:S01]  /*3a00*/  @P6 FMUL.FTZ R200, R226, R201 ;  /* 0x000000c9e2c86220 */ /* 0x000fe20000410000 */
[----:B------:R-:W-:-:S03]  /*3a10*/  MOV R201, R226 ;  /* 0x000000e200c97202 */ /* 0x000fc60000000f00 */
[----:B------:R-:W-:Y:S02]  /*3a20*/  FADD.FTZ R40, R40, R200 ;  /* 0x000000c828287221 */ /* 0x000fe40000010000 */
[----:B------:R-:W-:Y:S02]  /*3a30*/  FMUL.FTZ R200, R249, R198 ;  /* 0x000000c6f9c87220 */ /* 0x000fe40000410000 */
[----:B------:R-:W-:Y:S02]  /*3a40*/  FMUL.FTZ R201, R144, R201 ;  /* 0x000000c990c97220 */ /* 0x000fe40000410000 */
[----:B------:R-:W-:Y:S01]  /*3a50*/  FMUL.FTZ R226, R200, c[0x0][0x1e8] ;  /* 0x00007a00c8e27a20 */ /* 0x000fe20000410000 */
[----:B------:R-:W-:-:S06]  /*3a60*/  HFMA2.MMA R200, -RZ, RZ, 0, 0 ;  /* 0x00000000ffc87435 */ /* 0x000fcc00000001ff */
[----:B------:R-:W-:Y:S01]  /*3a70*/  @P0 FMUL.FTZ R200, R226, R184 ;  /* 0x000000b8e2c80220 */ /* 0x000fe20000410000 */
[----:B------:R-:W-:Y:S01]  /*3a80*/  FSEL R184, R201, RZ, P6 ;  /* 0x000000ffc9b87208 */ /* 0x000fe20003000000 */
[----:B------:R-:W-:Y:S01]  /*3a90*/  FMUL.FTZ R201, R247, R198 ;  /* 0x000000c6f7c97220 */ /* 0x000fe20000410000 */
[----:B------:R-:W-:Y:S01]  /*3aa0*/  LOP3.LUT P6, RZ, R192, 0xff0000, RZ, 0xc0, !PT ;  /* 0x00ff0000c0ff7812 */ /* 0x000fe200078cc0ff */
[----:B------:R-:W-:Y:S02]  /*3ab0*/  FADD.FTZ R41, R41, R200 ;  /* 0x000000c829297221 */ /* 0x000fe40000010000 */
[----:B------:R-:W-:Y:S01]  /*3ac0*/  FMUL.FTZ R200, R145, R226 ;  /* 0x000000e291c87220 */ /* 0x000fe20000410000 */
[----:B------:R-:W-:Y:S01]  /*3ad0*/  MOV R226, RZ ;  /* 0x000000ff00e27202 */ /* 0x000fe20000000f00 */
[----:B------:R-:W-:-:S03]  /*3ae0*/  FMUL.FTZ R247, R201, c[0x0][0x1e8] ;  /* 0x00007a00c9f77a20 */ /* 0x000fc60000410000 */
[----:B------:R-:W-:Y:S02]  /*3af0*/  FSEL R200, R200, RZ, P0 ;  /* 0x000000ffc8c87208 */ /* 0x000fe40000000000 */
[----:B------:R-:W-:Y:S02]  /*3b00*/  LOP3.LUT P0, RZ, R192, 0xff000000, RZ, 0xc0, !PT ;  /* 0xff000000c0ff7812 */ /* 0x000fe4000780c0ff */
[----:B------:R-:W-:Y:S01]  /*3b10*/  F2FP.PACK_AB R184, R200, R184 ;  /* 0x000000b8c8b8723e */ /* 0x000fe200000000ff */
[----:B------:R-:W-:-:S05]  /*3b20*/  @P6 HADD2.F32 R201, -RZ, R185.H0_H0 ;  /* 0x200000b9ffc96230 */ /* 0x000fca0000004100 */
[----:B------:R-:W-:Y:S02]  /*3b30*/  @P6 FMUL.FTZ R226, R247, R201 ;  /* 0x000000c9f7e26220 */ /* 0x000fe40000410000 */
[----:B------:R-:W-:Y:S02]  /*3b40*/  FMUL.FTZ R201, R250, R198 ;  /* 0x000000c6fac97220 */ /* 0x000fe40000410000 */
[----:B------:R-:W-:Y:S01]  /*3b50*/  FADD.FTZ R42, R42, R226 ;  /* 0x000000e22a2a7221 */ /* 0x000fe20000010000 */
[----:B------:R-:W-:Y:S01]  /*3b60*/  @P0 HADD2.F32 R185, -RZ, R185.H1_H1 ;  /* 0x300000b9ffb90230 */ /* 0x000fe20000004100 */
[----:B------:R-:W-:Y:S02]  /*3b70*/  FMUL.FTZ R249, R201, c[0x0][0x1e8] ;  /* 0x00007a00c9f97a20 */ /* 0x000fe40000410000 */
[----:B------:R-:W-:Y:S01]  /*3b80*/  FMUL.FTZ R201, R146, R247 ;  /* 0x000000f792c97220 */ /* 0x000fe20000410000 */
[----:B------:R-:W-:Y:S01]  /*3b90*/  HFMA2.MMA R247, -RZ, RZ, 0, 0 ;  /* 0x00000000fff77435 */ /* 0x000fe200000001ff */
[----:B------:R-:W-:-:S05]  /*3ba0*/  FMUL.FTZ R200, R147, R249 ;  /* 0x000000f993c87220 */ /* 0x000fca0000410000 */
[----:B------:R-:W-:Y:S01]  /*3bb0*/  @P0 FMUL.FTZ R247, R249, R185 ;  /* 0x000000b9f9f70220 */ /* 0x000fe20000410000 */
[----:B------:R-:W-:Y:S01]  /*3bc0*/  FSEL R185, R201, RZ, P6 ;  /* 0x000000ffc9b97208 */ /* 0x000fe20003000000 */
[----:B------:R-:W-:Y:S01]  /*3bd0*/  FMUL.FTZ R201, R248, R198 ;  /* 0x000000c6f8c97220 */ /* 0x000fe20000410000 */
[----:B------:R-:W-:Y:S01]  /*3be0*/  LOP3.LUT P6, RZ, R193, 0xff, RZ, 0xc0, !PT ;  /* 0x000000ffc1ff7812 */ /* 0x000fe200078cc0ff */
[----:B------:R-:W-:Y:S01]  /*3bf0*/  FADD.FTZ R43, R43, R247 ;  /* 0x000000f72b2b7221 */ /* 0x000fe20000010000 */
[----:B------:R-:W-:Y:S01]  /*3c00*/  FSEL R200, R200, RZ, P0 ;  /* 0x000000ffc8c87208 */ /* 0x000fe20000000000 */
[----:B------:R-:W-:Y:S01]  /*3c10*/  FMUL.FTZ R250, R201, c[0x0][0x1e8] ;  /* 0x00007a00c9fa7a20 */ /* 0x000fe20000410000 */
[----:B------:R-:W-:Y:S02]  /*3c20*/  LOP3.LUT P0, RZ, R193, 0xff00, RZ, 0xc0, !PT ;  /* 0x0000ff00c1ff7812 */ /* 0x000fe4000780c0ff */
[----:B------:R-:W-:Y:S02]  /*3c30*/  MOV R248, RZ ;  /* 0x000000ff00f87202 */ /* 0x000fe40000000f00 */
[----:B------:R-:W-:-:S05]  /*3c40*/  F2FP.PACK_AB R185, R200, R185 ;  /* 0x000000b9c8b9723e */ /* 0x000fca00000000ff */
[----:B------:R-:W-:-:S04]  /*3c50*/  @P6 HADD2.F32 R201, -RZ, R186.H0_H0 ;  /* 0x200000baffc96230 */ /* 0x000fc80000004100 */
[----:B------:R-:W-:Y:S01]  /*3c60*/  @P0 HADD2.F32 R186, -RZ, R186.H1_H1 ;  /* 0x300000baffba0230 */ /* 0x000fe20000004100 */
[----:B------:R-:W-:Y:S02]  /*3c70*/  @P6 FMUL.FTZ R248, R250, R201 ;  /* 0x000000c9faf86220 */ /* 0x000fe40000410000 */
[----:B------:R-:W-:Y:S01]  /*3c80*/  FMUL.FTZ R201, R225, R198 ;  /* 0x000000c6e1c97220 */ /* 0x000fe20000410000 */
[----:B------:R-:W-:Y:S01]  /*3c90*/  HFMA2.MMA R225, -RZ, RZ, 0, 0 ;  /* 0x00000000ffe17435 */ /* 0x000fe200000001ff */
        /* <DEDUP_REMOVED lines=28> */
[----:B------:R-:W-:Y:S02]  /*3e60*/  F2FP.PACK_AB R187, R201, R187 ;  /* 0x000000bbc9bb723e */ /* 0x000fe400000000ff */
[C---:B------:R-:W-:Y:S02]  /*3e70*/  LEA.HI.X R201, R2.reuse, c[0x0][0x24c], RZ, 0x4, P0 ;  /* 0x0000930002c97a11 */ /* 0x040fe400000f24ff */
[----:B------:R-:W-:-:S03]  /*3e80*/  IADD3 R2, R2, 0x20, RZ ;  /* 0x0000002002027810 */ /* 0x000fc60007ffe0ff */
[----:B------:R0:W-:Y:S04]  /*3e90*/  STG.E.128 [R200.64], R184 ;  /* 0x000000b8c8007986 */ /* 0x0001e8000c101d04 */
.L_x_7198:
[----:B------:R-:W-:Y:S05]  /*3ea0*/  BSYNC B1 ;  /* 0x0000000000017941 */ /* 0x000fea0003800000 */
.L_x_7197:
        /* <DEDUP_REMOVED lines=10> */
[-CC-:B------:R-:W-:Y:S02]  /*3f50*/  FFMA.FTZ R202, R212, R203.reuse, R184.reuse ;  /* 0x000000cbd4ca7223 */ /* 0x180fe400000100b8 */
[-CC-:B------:R-:W-:Y:S02]  /*3f60*/  FFMA.FTZ R187, R210, R203.reuse, R184.reuse ;  /* 0x000000cbd2bb7223 */ /* 0x180fe400000100b8 */
[-CC-:B------:R-:W-:Y:S02]  /*3f70*/  FFMA.FTZ R201, R208, R203.reuse, R184.reuse ;  /* 0x000000cbd0c97223 */ /* 0x180fe400000100b8 */
[-CC-:B------:R-:W-:Y:S02]  /*3f80*/  FFMA.FTZ R186, R206, R203.reuse, R184.reuse ;  /* 0x000000cbceba7223 */ /* 0x180fe400000100b8 */
[-CC-:B------:R-:W-:Y:S02]  /*3f90*/  FFMA.FTZ R185, R189, R203.reuse, R184.reuse ;  /* 0x000000cbbdb97223 */ /* 0x180fe400000100b8 */
[----:B------:R-:W-:Y:S01]  /*3fa0*/  FFMA.FTZ R184, R191, R203, R184 ;  /* 0x000000cbbfb87223 */ /* 0x000fe200000100b8 */
[----:B------:R-:W-:Y:S01]  /*3fb0*/  @P0 HADD2.F32 R203, -RZ, R176.H0_H0 ;  /* 0x200000b0ffcb0230 */ /* 0x000fe20000004100 */
[----:B-----5:R-:W-:-:S02]  /*3fc0*/  FMUL.FTZ R224, R199, R222 ;  /* 0x000000dec7e07220 */ /* 0x020fc40000410000 */
[----:B------:R-:W-:Y:S02]  /*3fd0*/  FADD.FTZ R202, R211, -R202 ;  /* 0x800000cad3ca7221 */ /* 0x000fe40000010000 */
[----:B------:R-:W-:Y:S02]  /*3fe0*/  FADD.FTZ R201, R207, -R201 ;  /* 0x800000c9cfc97221 */ /* 0x000fe40000010000 */
[----:B------:R-:W-:Y:S02]  /*3ff0*/  @P0 FADD.FTZ R224, R224, R203 ;  /* 0x000000cbe0e00221 */ /* 0x000fe40000010000 */
[C---:B------:R-:W-:Y:S01]  /*4000*/  FMUL.FTZ R222, R199.reuse, R202 ;  /* 0x000000cac7de7220 */ /* 0x040fe20000410000 */
[----:B------:R-:W-:Y:S01]  /*4010*/  @P0 HADD2.F32 R202, -RZ, R177.H0_H0 ;  /* 0x200000b1ffca0230 */ /* 0x000fe20000004100 */
[----:B------:R-:W-:Y:S01]  /*4020*/  FMUL.FTZ R203, R199, R201 ;  /* 0x000000c9c7cb7220 */ /* 0x000fe20000410000 */
[----:B------:R-:W-:Y:S01]  /*4030*/  @P0 HADD2.F32 R201, -RZ, R178.H0_H0 ;  /* 0x200000b2ffc90230 */ /* 0x000fe20000004100 */
[----:B------:R-:W-:-:S02]  /*4040*/  FADD.FTZ R200, R227, -R200 ;  /* 0x800000c8e3c87221 */ /* 0x000fc40000010000 */
[----:B------:R-:W-:Y:S02]  /*4050*/  FADD.FTZ R187, R209, -R187 ;  /* 0x800000bbd1bb7221 */ /* 0x000fe40000010000 */
[----:B------:R-:W-:Y:S02]  /*4060*/  FADD.FTZ R186, R205, -R186 ;  /* 0x800000bacdba7221 */ /* 0x000fe40000010000 */
[----:B------:R-:W-:Y:S02]  /*4070*/  FADD.FTZ R185, R190, -R185 ;  /* 0x800000b9beb97221 */ /* 0x000fe40000010000 */
[----:B------:R-:W-:Y:S02]  /*4080*/  FADD.FTZ R184, R204, -R184 ;  /* 0x800000b8ccb87221 */ /* 0x000fe40000010000 */
[----:B------:R-:W-:Y:S02]  /*4090*/  @P0 FADD.FTZ R222, R222, R202 ;  /* 0x000000cadede0221 */ /* 0x000fe40000010000 */
[----:B------:R-:W-:-:S02]  /*40a0*/  @P0 FADD.FTZ R203, R203, R201 ;  /* 0x000000c9cbcb0221 */ /* 0x000fc40000010000 */
[C---:B------:R-:W-:Y:S02]  /*40b0*/  FMUL.FTZ R225, R199.reuse, R200 ;  /* 0x000000c8c7e17220 */ /* 0x040fe40000410000 */
[C---:B------:R-:W-:Y:S02]  /*40c0*/  FMUL.FTZ R202, R199.reuse, R187 ;  /* 0x000000bbc7ca7220 */ /* 0x040fe40000410000 */
[C---:B------:R-:W-:Y:S01]  /*40d0*/  FMUL.FTZ R201, R199.reuse, R186 ;  /* 0x000000bac7c97220 */ /* 0x040fe20000410000 */
[----:B------:R-:W-:Y:S01]  /*40e0*/  @P5 F2FP.PACK_AB R186, RZ, R203 ;  /* 0x000000cbffba523e */ /* 0x000fe200000000ff */
[C---:B------:R-:W-:Y:S01]  /*40f0*/  FMUL.FTZ R200, R199.reuse, R185 ;  /* 0x000000b9c7c87220 */ /* 0x040fe20000410000 */
[----:B------:R-:W-:Y:S01]  /*4100*/  @P5 F2FP.PACK_AB R185, RZ, R222 ;  /* 0x000000deffb9523e */ /* 0x000fe200000000ff */
[----:B------:R-:W-:Y:S01]  /*4110*/  FMUL.FTZ R199, R199, R184 ;  /* 0x000000b8c7c77220 */ /* 0x000fe20000410000 */
[----:B------:R-:W-:Y:S01]  /*4120*/  @P5 F2FP.PACK_AB R184, RZ, R224 ;  /* 0x000000e0ffb8523e */ /* 0x000fe200000000ff */
[-C--:B------:R-:W-:Y:S01]  /*4130*/  FMUL.FTZ R226, R222, R198.reuse ;  /* 0x000000c6dee27220 */ /* 0x080fe20000410000 */
[----:B------:R-:W-:Y:S01]  /*4140*/  @P5 PRMT R181, R185, 0x7610, R181 ;  /* 0x00007610b9b55816 */ /* 0x000fe200000000b5 */
[----:B------:R-:W-:Y:S01]  /*4150*/  @P0 HADD2.F32 R185, -RZ, R178.H1_H1 ;  /* 0x300000b2ffb90230 */ /* 0x000fe20000004100 */
[----:B------:R-:W-:Y:S01]  /*4160*/  @P5 PRMT R180, R184, 0x7610, R180 ;  /* 0x00007610b8b45816 */ /* 0x000fe200000000b4 */
[----:B------:R-:W-:Y:S01]  /*4170*/  @P0 HADD2.F32 R184, -RZ, R176.H1_H1 ;  /* 0x300000b0ffb80230 */ /* 0x000fe20000004100 */
[----:B------:R-:W-:Y:S01]  /*4180*/  @P5 PRMT R182, R186, 0x7610, R182 ;  /* 0x00007610bab65816 */ /* 0x000fe200000000b6 */
[----:B------:R-:W-:-:S02]  /*4190*/  FMUL.FTZ R224, R224, R198 ;  /* 0x000000c6e0e07220 */ /* 0x000fc40000410000 */
[----:B------:R-:W-:Y:S01]  /*41a0*/  @P0 FADD.FTZ R201, R201, R185 ;  /* 0x000000b9c9c90221 */ /* 0x000fe20000010000 */
[----:B------:R-:W-:Y:S01]  /*41b0*/  @P0 HADD2.F32 R185, -RZ, R179.H1_H1 ;  /* 0x300000b3ffb90230 */ /* 0x000fe20000004100 */
[----:B------:R-:W-:Y:S01]  /*41c0*/  @P0 FADD.FTZ R225, R225, R184 ;  /* 0x000000b8e1e10221 */ /* 0x000fe20000010000 */
[----:B------:R-:W-:Y:S01]  /*41d0*/  @P0 HADD2.F32 R184, -RZ, R177.H1_H1 ;  /* 0x300000b1ffb80230 */ /* 0x000fe20000004100 */
[-C--:B------:R-:W-:Y:S01]  /*41e0*/  FMUL.FTZ R203, R203, R198.reuse ;  /* 0x000000c6cbcb7220 */ /* 0x080fe20000410000 */
[----:B------:R-:W-:Y:S01]  /*41f0*/  @P5 F2FP.PACK_AB R186, RZ, R201 ;  /* 0x000000c9ffba523e */ /* 0x000fe200000000ff */
[----:B------:R-:W-:Y:S02]  /*4200*/  @P0 FADD.FTZ R199, R199, R185 ;  /* 0x000000b9c7c70221 */ /* 0x000fe40000010000 */
[----:B------:R-:W-:Y:S01]  /*4210*/  @P0 FADD.FTZ R202, R202, R184 ;  /* 0x000000b8caca0221 */ /* 0x000fe20000010000 */
[----:B------:R-:W-:Y:S01]  /*4220*/  @P0 HADD2.F32 R184, -RZ, R179.H0_H0 ;  /* 0x200000b3ffb80230 */ /* 0x000fe20000004100 */
[----:B------:R-:W-:Y:S01]  /*4230*/  @P5 PRMT R182, R182, 0x5410, R186 ;  /* 0x00005410b6b65816 */ /* 0x000fe200000000ba */
[----:B------:R-:W-:-:S02]  /*4240*/  FMUL.FTZ R201, R201, R198 ;  /* 0x000000c6c9c97220 */ /* 0x000fc40000410000 */
[----:B------:R-:W-:Y:S01]  /*4250*/  @P5 F2FP.PACK_AB R185, RZ, R202 ;  /* 0x000000caffb9523e */ /* 0x000fe200000000ff */
[----:B------:R-:W-:Y:S01]  /*4260*/  @P0 FADD.FTZ R200, R200, R184 ;  /* 0x000000b8c8c80221 */ /* 0x000fe20000010000 */
[----:B------:R-:W-:Y:S01]  /*4270*/  @P5 F2FP.PACK_AB R184, RZ, R225 ;  /* 0x000000e1ffb8523e */ /* 0x000fe200000000ff */
[-C--:B------:R-:W-:Y:S01]  /*4280*/  FMUL.FTZ R222, R202, R198.reuse ;  /* 0x000000c6cade7220 */ /* 0x080fe20000410000 */
[----:B------:R-:W-:Y:S01]  /*4290*/  @P5 PRMT R181, R181, 0x5410, R185 ;  /* 0x00005410b5b55816 */ /* 0x000fe200000000b9 */
[-C--:B------:R-:W-:Y:S01]  /*42a0*/  FMUL.FTZ R202, R199, R198.reuse ;  /* 0x000000c6c7ca7220 */ /* 0x080fe20000410000 */
[----:B------:R-:W-:Y:S01]  /*42b0*/  @P5 PRMT R180, R180, 0x5410, R184 ;  /* 0x00005410b4b45816 */ /* 0x000fe200000000b8 */
[----:B------:R-:W-:Y:S01]  /*42c0*/  FMUL.FTZ R225, R225, R198 ;  /* 0x000000c6e1e17220 */ /* 0x000fe20000410000 */
[----:B------:R-:W-:Y:S02]  /*42d0*/  MOV R184, 0x10 ;  /* 0x0000001000b87802 */ /* 0x000fe40000000f00 */
[----:B------:R-:W-:Y:S01]  /*42e0*/  @P5 F2FP.PACK_AB R187, RZ, R200 ;  /* 0x000000c8ffbb523e */ /* 0x000fe200000000ff */
[----:B------:R-:W-:Y:S01]  /*42f0*/  FMUL.FTZ R200, R200, R198 ;  /* 0x000000c6c8c87220 */ /* 0x000fe20000410000 */
[----:B------:R-:W-:Y:S01]  /*4300*/  @P5 F2FP.PACK_AB R199, RZ, R199 ;  /* 0x000000c7ffc7523e */ /* 0x000fe200000000ff */
[----:B------:R-:W-:Y:S01]  /*4310*/  IMAD.WIDE.U32 R184, R2, R184, c[0x0][0x170] ;  /* 0x00005c0002b87625 */ /* 0x000fe200078e00b8 */
[----:B------:R-:W-:-:S02]  /*4320*/  @P5 PRMT R183, R187, 0x7610, R183 ;  /* 0x00007610bbb75816 */ /* 0x000fc400000000b7 */
[C---:B------:R-:W-:Y:S02]  /*4330*/  @P5 LEA R198, P0, R2.reuse, c[0x0][0x258], 0x4 ;  /* 0x0000960002c65a11 */ /* 0x040fe400078020ff */
[----:B------:R-:W-:Y:S01]  /*4340*/  @P5 PRMT R183, R183, 0x5410, R199 ;  /* 0x00005410b7b75816 */ /* 0x000fe200000000c7 */
[----:B------:R-:W2:Y:S01]  /*4350*/  LDG.E.128 R184, [R184.64] ;  /* 0x00000004b8b87981 */ /* 0x000ea2000c1e1d00 */
[----:B------:R-:W-:Y:S02]  /*4360*/  @P5 LEA.HI.X R199, R2, c[0x0][0x25c], RZ, 0x4, P0 ;  /* 0x0000970002c75a11 */ /* 0x000fe400000f24ff */
[C---:B------:R-:W-:Y:S02]  /*4370*/  LOP3.LUT P0, RZ, R22.reuse, 0xff00, RZ, 0xc0, !PT ;  /* 0x0000ff0016ff7812 */ /* 0x040fe4000780c0ff */
[----:B------:R-:W-:Y:S01]  /*4380*/  LOP3.LUT P6, RZ, R22, 0xff0000, RZ, 0xc0, !PT ;  /* 0x00ff000016ff7812 */ /* 0x000fe200078cc0ff */
[----:B------:R0:W-:Y:S02]  /*4390*/  @P5 STG.E.128 [R198.64], R180 ;  /* 0x000000b4c6005986 */ /* 0x0001e4000c101d04 */
[----:B0-----:R-:W-:Y:S01]  /*43a0*/  MOV R198, R22 ;  /* 0x0000001600c67202 */ /* 0x001fe20000000f00 */
[----:B------:R-:W-:-:S03]  /*43b0*/  FMUL.FTZ R199, R224, c[0x0][0x1e8] ;  /* 0x00007a00e0c77a20 */ /* 0x000fc60000410000 */
[----:B------:R-:W-:Y:S01]  /*43c0*/  LOP3.LUT P5, RZ, R198, 0xff, RZ, 0xc0, !PT ;  /* 0x000000ffc6ff7812 */ /* 0x000fe200078ac0ff */
[----:B------:R-:W-:-:S12]  /*43d0*/  HFMA2.MMA R198, -RZ, RZ, 0, 0 ;  /* 0x00000000ffc67435 */ /* 0x000fd800000001ff */
[----:B--2---:R-:W-:-:S05]  /*43e0*/  @P5 HADD2.F32 R224, -RZ, R184.H0_H0 ;  /* 0x200000b8ffe05230 */ /* 0x004fca0000004100 */
[----:B------:R-:W-:Y:S01]  /*43f0*/  @P5 FMUL.FTZ R198, R199, R224 ;  /* 0x000000e0c7c65220 */ /* 0x000fe20000410000 */
[----:B------:R-:W-:Y:S01]  /*4400*/  MOV R224, RZ ;  /* 0x000000ff00e07202 */ /* 0x000fe20000000f00 */
[----:B------:R-:W-:Y:S02]  /*4410*/  FMUL.FTZ R199, R136, R199 ;  /* 0x000000c788c77220 */ /* 0x000fe40000410000 */
[----:B------:R-:W-:Y:S01]  /*4420*/  FADD.FTZ R32, R32, R198 ;  /* 0x000000c620207221 */ /* 0x000fe20000010000 */
[----:B------:R-:W-:Y:S01]  /*4430*/  @P0 HADD2.F32 R198, -RZ, R184.H1_H1 ;  /* 0x300000b8ffc60230 */ /* 0x000fe20000004100 */
[----:B------:R-:W-:Y:S01]  /*4440*/  FMUL.FTZ R184, R225, c[0x0][0x1e8] ;  /* 0x00007a00e1b87a20 */ /* 0x000fe20000410000 */
[----:B------:R-:W-:Y:S01]  /*4450*/  FSEL R199, R199, RZ, P5 ;  /* 0x000000ffc7c77208 */ /* 0x000fe20002800000 */
[----:B------:R-:W-:Y:S01]  /*4460*/  @P6 HADD2.F32 R225, -RZ, R185.H0_H0 ;  /* 0x200000b9ffe16230 */ /* 0x000fe20000004100 */
[----:B------:R-:W-:Y:S01]  /*4470*/  LOP3.LUT P5, RZ, R22, 0xff000000, RZ, 0xc0, !PT ;  /* 0xff00000016ff7812 */ /* 0x000fe200078ac0ff */
[----:B------:R-:W-:-:S02]  /*4480*/  @P0 FMUL.FTZ R224, R184, R198 ;  /* 0x000000c6b8e00220 */ /* 0x000fc40000410000 */
[----:B------:R-:W-:Y:S02]  /*4490*/  FMUL.FTZ R184, R137, R184 ;  /* 0x000000b889b87220 */ /* 0x000fe40000410000 */
[----:B------:R-:W-:Y:S01]  /*44a0*/  FADD.FTZ R33, R33, R224 ;  /* 0x000000e021217221 */ /* 0x000fe20000010000 */
[----:B------:R-:W-:Y:S01]  /*44b0*/  HFMA2.MMA R224, -RZ, RZ, 0, 0 ;  /* 0x00000000ffe07435 */ /* 0x000fe200000001ff */
[----:B------:R-:W-:Y:S01]  /*44c0*/  FMUL.FTZ R198, R226, c[0x0][0x1e8] ;  /* 0x00007a00e2c67a20 */ /* 0x000fe20000410000 */
[----:B------:R-:W-:Y:S02]  /*44d0*/  FSEL R184, R184, RZ, P0 ;  /* 0x000000ffb8b87208 */ /* 0x000fe40000000000 */
[----:B------:R-:W-:Y:S02]  /*44e0*/  LOP3.LUT P0, RZ, R23, 0xff, RZ, 0xc0, !PT ;  /* 0x000000ff17ff7812 */ /* 0x000fe4000780c0ff */
[----:B------:R-:W-:Y:S01]  /*44f0*/  @P6 FMUL.FTZ R224, R198, R225 ;  /* 0x000000e1c6e06220 */ /* 0x000fe20000410000 */
[----:B------:R-:W-:Y:S01]  /*4500*/  @P5 HADD2.F32 R225, -RZ, R185.H1_H1 ;  /* 0x300000b9ffe15230 */ /* 0x000fe20000004100 */
[----:B------:R-:W-:Y:S01]  /*4510*/  FMUL.FTZ R185, R222, c[0x0][0x1e8] ;  /* 0x00007a00deb97a20 */ /* 0x000fe20000410000 */
[----:B------:R-:W-:Y:S01]  /*4520*/  F2FP.PACK_AB R184, R184, R199 ;  /* 0x000000c7b8b8723e */ /* 0x000fe200000000ff */
[----:B------:R-:W-:Y:S01]  /*4530*/  FMUL.FTZ R198, R138, R198 ;  /* 0x000000c68ac67220 */ /* 0x000fe20000410000 */
[----:B------:R-:W-:Y:S01]  /*4540*/  MOV R222, RZ ;  /* 0x000000ff00de7202 */ /* 0x000fe20000000f00 */
[----:B------:R-:W-:Y:S01]  /*4550*/  FMUL.FTZ R199, R203, c[0x0][0x1e8] ;  /* 0x00007a00cbc77a20 */ /* 0x000fe20000410000 */
[----:B------:R-:W-:Y:S01]  /*4560*/  HFMA2.MMA R203, -RZ, RZ, 0, 0 ;  /* 0x00000000ffcb7435 */ /* 0x000fe200000001ff */
[----:B------:R-:W-:Y:S01]  /*4570*/  @P5 FMUL.FTZ R222, R185, R225 ;  /* 0x000000e1b9de5220 */ /* 0x000fe20000410000 */
[----:B------:R-:W-:Y:S01]  /*4580*/  FSEL R198, R198, RZ, P6 ;  /* 0x000000ffc6c67208 */ /* 0x000fe20003000000 */
[----:B------:R-:W-:Y:S01]  /*4590*/  FMUL.FTZ R185, R139, R185 ;  /* 0x000000b98bb97220 */ /* 0x000fe20000410000 */
[----:B------:R-:W-:Y:S01]  /*45a0*/  @P0 HADD2.F32 R225, -RZ, R186.H0_H0 ;  /* 0x200000baffe10230 */ /* 0x000fe20000004100 */
[----:B------:R-:W-:Y:S01]  /*45b0*/  LOP3.LUT P6, RZ, R23, 0xff00, RZ, 0xc0, !PT ;  /* 0x0000ff0017ff7812 */ /* 0x000fe200078cc0ff */
[----:B------:R-:W-:-:S02]  /*45c0*/  FADD.FTZ R34, R34, R224 ;  /* 0x000000e022227221 */ /* 0x000fc40000010000 */
[----:B------:R-:W-:Y:S01]  /*45d0*/  FSEL R185, R185, RZ, P5 ;  /* 0x000000ffb9b97208 */ /* 0x000fe20002800000 */
[----:B------:R-:W-:Y:S01]  /*45e0*/  @P0 FMUL.FTZ R203, R199, R225 ;  /* 0x000000e1c7cb0220 */ /* 0x000fe20000410000 */
[----:B------:R-:W-:Y:S01]  /*45f0*/  LOP3.LUT P5, RZ, R23, 0xff0000, RZ, 0xc0, !PT ;  /* 0x00ff000017ff7812 */ /* 0x000fe200078ac0ff */
[----:B------:R-:W-:Y:S01]  /*4600*/  FMUL.FTZ R199, R132, R199 ;  /* 0x000000c784c77220 */ /* 0x000fe20000410000 */
[----:B------:R-:W-:Y:S01]  /*4610*/  F2FP.PACK_AB R185, R185, R198 ;  /* 0x000000c6b9b9723e */ /* 0x000fe200000000ff */
[----:B------:R-:W-:Y:S01]  /*4620*/  FMUL.FTZ R198, R200, c[0x0][0x1e8] ;  /* 0x00007a00c8c67a20 */ /* 0x000fe20000410000 */
[----:B------:R-:W-:Y:S01]  /*4630*/  HFMA2.MMA R200, -RZ, RZ, 0, 0 ;  /* 0x00000000ffc87435 */ /* 0x000fe200000001ff */
[----:B------:R-:W-:Y:S01]  /*4640*/  FADD.FTZ R35, R35, R222 ;  /* 0x000000de23237221 */ /* 0x000fe20000010000 */
[----:B------:R-:W-:Y:S01]  /*4650*/  FSEL R199, R199, RZ, P0 ;  /* 0x000000ffc7c77208 */ /* 0x000fe20000000000 */
[----:B------:R-:W-:Y:S01]  /*4660*/  FADD.FTZ R28, R28, R203 ;  /* 0x000000cb1c1c7221 */ /* 0x000fe20000010000 */
[----:B------:R-:W-:Y:S01]  /*4670*/  LOP3.LUT P0, RZ, R23, 0xff000000, RZ, 0xc0, !PT ;  /* 0xff00000017ff7812 */ /* 0x000fe2000780c0ff */
[----:B------:R-:W-:Y:S01]  /*4680*/  @P6 HADD2.F32 R225, -RZ, R186.H1_H1 ;  /* 0x300000baffe16230 */ /* 0x000fe20000004100 */
[----:B------:R-:W-:Y:S01]  /*4690*/  FMUL.FTZ R186, R201, c[0x0][0x1e8] ;  /* 0x00007a00c9ba7a20 */ /* 0x000fe20000410000 */
[----:B------:R-:W-:-:S03]  /*46a0*/  MOV R201, RZ ;  /* 0x000000ff00c97202 */ /* 0x000fc60000000f00 */
[----:B------:R-:W-:Y:S01]  /*46b0*/  @P6 FMUL.FTZ R201, R186, R225 ;  /* 0x000000e1bac96220 */ /* 0x000fe20000410000 */
[--C-:B------:R-:W-:Y:S01]  /*46c0*/  @P5 HADD2.F32 R225, -RZ, R187.reuse.H0_H0 ;  /* 0x200000bbffe15230 */ /* 0x100fe20000004100 */
[----:B------:R-:W-:Y:S02]  /*46d0*/  FMUL.FTZ R186, R133, R186 ;  /* 0x000000ba85ba7220 */ /* 0x000fe40000410000 */
[----:B------:R-:W-:Y:S02]  /*46e0*/  FADD.FTZ R29, R29, R201 ;  /* 0x000000c91d1d7221 */ /* 0x000fe40000010000 */
[----:B------:R-:W-:Y:S01]  /*46f0*/  @P5 FMUL.FTZ R200, R198, R225 ;  /* 0x000000e1c6c85220 */ /* 0x000fe20000410000 */
[----:B------:R-:W-:Y:S01]  /*4700*/  @P0 HADD2.F32 R187, -RZ, R187.H1_H1 ;  /* 0x300000bbffbb0230 */ /* 0x000fe20000004100 */
[----:B------:R-:W-:Y:S01]  /*4710*/  FMUL.FTZ R225, R202, c[0x0][0x1e8] ;  /* 0x00007a00cae17a20 */ /* 0x000fe20000410000 */
[----:B------:R-:W-:Y:S01]  /*4720*/  MOV R202, RZ ;  /* 0x000000ff00ca7202 */ /* 0x000fe20000000f00 */
[----:B------:R-:W-:Y:S01]  /*4730*/  FADD.FTZ R30, R30, R200 ;  /* 0x000000c81e1e7221 */ /* 0x000fe20000010000 */
[----:B------:R-:W-:Y:S01]  /*4740*/  FSEL R186, R186, RZ, P6 ;  /* 0x000000ffbaba7208 */ /* 0x000fe20003000000 */
[----:B------:R-:W-:-:S02]  /*4750*/  @P0 FMUL.FTZ R202, R225, R187 ;  /* 0x000000bbe1ca0220 */ /* 0x000fc40000410000 */
[----:B------:R-:W-:Y:S01]  /*4760*/  FMUL.FTZ R187, R134, R198 ;  /* 0x000000c686bb7220 */ /* 0x000fe20000410000 */
[----:B------:R-:W-:Y:S01]  /*4770*/  F2FP.PACK_AB R186, R186, R199 ;  /* 0x000000c7baba723e */ /* 0x000fe200000000ff */
[----:B------:R-:W-:Y:S02]  /*4780*/  FMUL.FTZ R198, R135, R225 ;  /* 0x000000e187c67220 */ /* 0x000fe40000410000 */
[----:B------:R-:W-:Y:S01]  /*4790*/  FADD.FTZ R31, R31, R202 ;  /* 0x000000ca1f1f7221 */ /* 0x000fe20000010000 */
[----:B------:R-:W-:Y:S02]  /*47a0*/  FSEL R187, R187, RZ, P5 ;  /* 0x000000ffbbbb7208 */ /* 0x000fe40002800000 */
[----:B------:R-:W-:-:S04]  /*47b0*/  FSEL R198, R198, RZ, P0 ;  /* 0x000000ffc6c67208 */ /* 0x000fc80000000000 */
[----:B------:R-:W-:Y:S02]  /*47c0*/  F2FP.PACK_AB R187, R198, R187 ;  /* 0x000000bbc6bb723e */ /* 0x000fe400000000ff */
[----:B------:R-:W-:-:S04]  /*47d0*/  LEA R198, P0, R2, c[0x0][0x248], 0x4 ;  /* 0x0000920002c67a11 */ /* 0x000fc800078020ff */
[----:B------:R-:W-:-:S05]  /*47e0*/  LEA.HI.X R199, R2, c[0x0][0x24c], RZ, 0x4, P0 ;  /* 0x0000930002c77a11 */ /* 0x000fca00000f24ff */
[----:B------:R0:W-:Y:S04]  /*47f0*/  STG.E.128 [R198.64], R184 ;  /* 0x000000b8c6007986 */ /* 0x0001e8000c101d04 */
.L_x_7200:
[----:B------:R-:W-:Y:S05]  /*4800*/  BSYNC B1 ;  /* 0x0000000000017941 */ /* 0x000fea0003800000 */
.L_x_7199:
[----:B------:R-:W-:-:S04]  /*4810*/  MOV R2, c[0x0][0x160] ;  /* 0x0000580000027a02 */ /* 0x000fc80000000f00 */
[----:B-----5:R-:W-:-:S04]  /*4820*/  LEA R0, R2, R0, 0x2 ;  /* 0x0000000002007211 */ /* 0x020fc800078e10ff */
[----:B------:R-:W-:-:S13]  /*4830*/  ISETP.GE.AND P0, PT, R0, c[0x0][0x164], PT ;  /* 0x0000590000007a0c */ /* 0x000fda0003f06270 */
[----:B0-----:R-:W-:Y:S01]  /*4840*/  @P0 CALL.REL.NOINC `(.L_x_7182) ;  /* 0x0000001000000944 */ /* 0x001fe20003c00000 */
[----:B------:R-:W-:Y:S05]  /*4850*/  BRA `(.L_x_7201) ;  /* 0xffffbf2000007947 */ /* 0x000fea000383ffff */
.L_x_7182:
[----:B-1----:R-:W-:Y:S05]  /*4860*/  BSYNC B0 ;  /* 0x0000000000007941 */ /* 0x002fea0003800000 */
.L_x_7181:
        /* <DEDUP_REMOVED lines=150> */
.L_x_7203:
[----:B------:R-:W-:Y:S05]  /*51d0*/  BSYNC B0 ;  /* 0x0000000000007941 */ /* 0x000fea0003800000 */
.L_x_7202:
        /* <DEDUP_REMOVED lines=128> */
.L_x_7205:
[----:B0-----:R-:W-:Y:S05]  /*59e0*/  BSYNC B0 ;  /* 0x0000000000007941 */ /* 0x001fea0003800000 */
.L_x_7204:
        /* <DEDUP_REMOVED lines=18> */
.L_x_7207:
[----:B------:R-:W-:Y:S05]  /*5b10*/  BSYNC B0 ;  /* 0x0000000000007941 */ /* 0x000fea0003800000 */
.L_x_7206:
        /* <DEDUP_REMOVED lines=18> */
.L_x_7209:
[----:B------:R-:W-:Y:S05]  /*5c40*/  BSYNC B0 ;  /* 0x0000000000007941 */ /* 0x000fea0003800000 */
.L_x_7208:
        /* <DEDUP_REMOVED lines=18> */
.L_x_7211:
[----:B------:R-:W-:Y:S05]  /*5d70*/  BSYNC B0 ;  /* 0x0000000000007941 */ /* 0x000fea0003800000 */
.L_x_7210:
        /* <DEDUP_REMOVED lines=18> */
.L_x_7213:
[----:B------:R-:W-:Y:S05]  /*5ea0*/  BSYNC B0 ;  /* 0x0000000000007941 */ /* 0x000fea0003800000 */
.L_x_7212:
        /* <DEDUP_REMOVED lines=18> */
.L_x_7215:
[----:B------:R-:W-:Y:S05]  /*5fd0*/  BSYNC B0 ;  /* 0x0000000000007941 */ /* 0x000fea0003800000 */
.L_x_7214:
        /* <DEDUP_REMOVED lines=12> */
.L_x_7191:
[----:B------:R-:W-:Y:S01]  /*60a0*/  HFMA2.MMA R186, -RZ, RZ, 0, 5.9604644775390625e-08 ;  /* 0x00000001ffba7435 */ /* 0x000fe200000001ff */
[----:B------:R-:W-:Y:S02]  /*60b0*/  MOV R185, R224 ;  /* 0x000000e000b97202 */ /* 0x000fe40000000f00 */
[----:B------:R-:W-:Y:S02]  /*60c0*/  MOV R203, 0x1f ;  /* 0x0000001f00cb7802 */ /* 0x000fe40000000f00 */
[----:B------:R-:W-:-:S02]  /*60d0*/  MOV R202, 0xffffffff ;  /* 0xffffffff00ca7802 */ /* 0x000fc40000000f00 */
[----:B------:R-:W-:Y:S02]  /*60e0*/  MOV R184, 0x6100 ;  /* 0x0000610000b87802 */ /* 0x000fe40000000f00 */
[----:B-----5:R-:W-:Y:S05]  /*60f0*/  CALL.REL.NOINC `($__internal_114_$__cuda_sm70_shflsync_bfly_p) ;  /* 0x0000046000007944 */ /* 0x020fea0003c00000 */
[----:B-1----:R-:W-:Y:S01]  /*6100*/  MOV R187, R186 ;  /* 0x000000ba00bb7202 */ /* 0x002fe20000000f00 */
[----:B------:R-:W-:Y:S05]  /*6110*/  BRA `(.L_x_7216) ;  /* 0xffffbef000007947 */ /* 0x000fea000383ffff */
.L_x_7192:
[----:B------:R-:W-:Y:S01]  /*6120*/  HFMA2.MMA R186, -RZ, RZ, 0, 5.9604644775390625e-08 ;  /* 0x00000001ffba7435 */ /* 0x000fe200000001ff */
[----:B------:R-:W-:Y:S02]  /*6130*/  MOV R185, R225 ;  /* 0x000000e100b97202 */ /* 0x000fe40000000f00 */
[----:B------:R-:W-:Y:S02]  /*6140*/  MOV R203, 0x1f ;  /* 0x0000001f00cb7802 */ /* 0x000fe40000000f00 */
[----:B------:R-:W-:Y:S02]  /*6150*/  MOV R202, 0xffffffff ;  /* 0xffffffff00ca7802 */ /* 0x000fe40000000f00 */
[----:B------:R-:W-:Y:S02]  /*6160*/  MOV R184, 0x6180 ;  /* 0x0000618000b87802 */ /* 0x000fe40000000f00 */
[----:B01---5:R-:W-:Y:S05]  /*6170*/  CALL.REL.NOINC `($__internal_114_$__cuda_sm70_shflsync_bfly_p) ;  /* 0x000003e000007944 */ /* 0x023fea0003c00000 */
[----:B------:R-:W-:Y:S01]  /*6180*/  FADD.FTZ R187, R187, R224 ;  /* 0x000000e0bbbb7221 */ /* 0x000fe20000010000 */
[----:B------:R-:W-:Y:S01]  /*6190*/  MOV R203, 0x1f ;  /* 0x0000001f00cb7802 */ /* 0x000fe20000000f00 */
[----:B-1----:R-:W-:Y:S01]  /*61a0*/  FADD.FTZ R200, R225, R186 ;  /* 0x000000bae1c87221 */ /* 0x002fe20000010000 */
[----:B------:R-:W-:Y:S01]  /*61b0*/  HFMA2.MMA R186, -RZ, RZ, 0, 1.1920928955078125e-07 ;  /* 0x00000002ffba7435 */ /* 0x000fe200000001ff */
[----:B------:R-:W-:-:S02]  /*61c0*/  MOV R202, 0xffffffff ;  /* 0xffffffff00ca7802 */ /* 0x000fc40000000f00 */
[----:B------:R-:W-:Y:S02]  /*61d0*/  MOV R185, R187 ;  /* 0x000000bb00b97202 */ /* 0x000fe40000000f00 */
[----:B------:R-:W-:Y:S02]  /*61e0*/  MOV R184, 0x6200 ;  /* 0x0000620000b87802 */ /* 0x000fe40000000f00 */
[----:B------:R-:W-:Y:S05]  /*61f0*/  CALL.REL.NOINC `($__internal_114_$__cuda_sm70_shflsync_bfly_p) ;  /* 0x0000036000007944 */ /* 0x000fea0003c00000 */
[----:B-1----:R-:W-:Y:S01]  /*6200*/  MOV R201, R186 ;  /* 0x000000ba00c97202 */ /* 0x002fe20000000f00 */
[----:B------:R-:W-:Y:S01]  /*6210*/  HFMA2.MMA R186, -RZ, RZ, 0, 1.1920928955078125e-07 ;  /* 0x00000002ffba7435 */ /* 0x000fe200000001ff */
[----:B------:R-:W-:Y:S02]  /*6220*/  MOV R185, R200 ;  /* 0x000000c800b97202 */ /* 0x000fe40000000f00 */
[----:B------:R-:W-:Y:S02]  /*6230*/  MOV R203, 0x1f ;  /* 0x0000001f00cb7802 */ /* 0x000fe40000000f00 */
[----:B------:R-:W-:Y:S02]  /*6240*/  MOV R202, 0xffffffff ;  /* 0xffffffff00ca7802 */ /* 0x000fe40000000f00 */
[----:B------:R-:W-:-:S02]  /*6250*/  MOV R184, 0x6270 ;  /* 0x0000627000b87802 */ /* 0x000fc40000000f00 */
[----:B------:R-:W-:Y:S05]  /*6260*/  CALL.REL.NOINC `($__internal_114_$__cuda_sm70_shflsync_bfly_p) ;  /* 0x000002f000007944 */ /* 0x000fea0003c00000 */
[----:B------:R-:W-:Y:S01]  /*6270*/  FADD.FTZ R187, R201, R187 ;  /* 0x000000bbc9bb7221 */ /* 0x000fe20000010000 */
[----:B------:R-:W-:Y:S01]  /*6280*/  MOV R203, 0x1f ;  /* 0x0000001f00cb7802 */ /* 0x000fe20000000f00 */
[----:B-1----:R-:W-:Y:S01]  /*6290*/  FADD.FTZ R200, R200, R186 ;  /* 0x000000bac8c87221 */ /* 0x002fe20000010000 */
[----:B------:R-:W-:Y:S01]  /*62a0*/  HFMA2.MMA R186, -RZ, RZ, 0, 2.384185791015625e-07 ;  /* 0x00000004ffba7435 */ /* 0x000fe200000001ff */
[----:B------:R-:W-:-:S02]  /*62b0*/  MOV R202, 0xffffffff ;  /* 0xffffffff00ca7802 */ /* 0x000fc40000000f00 */
[----:B------:R-:W-:Y:S02]  /*62c0*/  MOV R185, R187 ;  /* 0x000000bb00b97202 */ /* 0x000fe40000000f00 */
[----:B------:R-:W-:Y:S02]  /*62d0*/  MOV R184, 0x62f0 ;  /* 0x000062f000b87802 */ /* 0x000fe40000000f00 */
[----:B------:R-:W-:Y:S05]  /*62e0*/  CALL.REL.NOINC `($__internal_114_$__cuda_sm70_shflsync_bfly_p) ;  /* 0x0000027000007944 */ /* 0x000fea0003c00000 */
[----:B-1----:R-:W-:Y:S01]  /*62f0*/  MOV R201, R186 ;  /* 0x000000ba00c97202 */ /* 0x002fe20000000f00 */
[----:B------:R-:W-:Y:S01]  /*6300*/  HFMA2.MMA R186, -RZ, RZ, 0, 2.384185791015625e-07 ;  /* 0x00000004ffba7435 */ /* 0x000fe200000001ff */
        /* <DEDUP_REMOVED lines=8> */
[----:B------:R-:W-:Y:S01]  /*6390*/  HFMA2.MMA R186, -RZ, RZ, 0, 4.76837158203125e-07 ;  /* 0x00000008ffba7435 */ /* 0x000fe200000001ff */
[----:B------:R-:W-:-:S02]  /*63a0*/  MOV R202, 0xffffffff ;  /* 0xffffffff00ca7802 */ /* 0x000fc40000000f00 */
[----:B------:R-:W-:Y:S02]  /*63b0*/  MOV R185, R187 ;  /* 0x000000bb00b97202 */ /* 0x000fe40000000f00 */
[----:B------:R-:W-:Y:S02]  /*63c0*/  MOV R184, 0x63e0 ;  /* 0x000063e000b87802 */ /* 0x000fe40000000f00 */
[----:B------:R-:W-:Y:S05]  /*63d0*/  CALL.REL.NOINC `($__internal_114_$__cuda_sm70_shflsync_bfly_p) ;  /* 0x0000018000007944 */ /* 0x000fea0003c00000 */
[----:B-1----:R-:W-:Y:S01]  /*63e0*/  MOV R201, R186 ;  /* 0x000000ba00c97202 */ /* 0x002fe20000000f00 */
[----:B------:R-:W-:Y:S01]  /*63f0*/  HFMA2.MMA R186, -RZ, RZ, 0, 4.76837158203125e-07 ;  /* 0x00000008ffba7435 */ /* 0x000fe200000001ff */
        /* <DEDUP_REMOVED lines=8> */
[----:B------:R-:W-:Y:S01]  /*6480*/  HFMA2.MMA R186, -RZ, RZ, 0, 9.5367431640625e-07 ;  /* 0x00000010ffba7435 */ /* 0x000fe200000001ff */
[----:B------:R-:W-:-:S02]  /*6490*/  MOV R202, 0xffffffff ;  /* 0xffffffff00ca7802 */ /* 0x000fc40000000f00 */
[----:B------:R-:W-:Y:S02]  /*64a0*/  MOV R185, R187 ;  /* 0x000000bb00b97202 */ /* 0x000fe40000000f00 */
[----:B------:R-:W-:Y:S02]  /*64b0*/  MOV R184, 0x64d0 ;  /* 0x000064d000b87802 */ /* 0x000fe40000000f00 */
[----:B------:R-:W-:Y:S05]  /*64c0*/  CALL.REL.NOINC `($__internal_114_$__cuda_sm70_shflsync_bfly_p) ;  /* 0x0000009000007944 */ /* 0x000fea0003c00000 */
[----:B-1----:R-:W-:Y:S01]  /*64d0*/  MOV R201, R186 ;  /* 0x000000ba00c97202 */ /* 0x002fe20000000f00 */
[----:B------:R-:W-:Y:S01]  /*64e0*/  HFMA2.MMA R186, -RZ, RZ, 0, 9.5367431640625e-07 ;  /* 0x00000010ffba7435 */ /* 0x000fe200000001ff */
[----:B------:R-:W-:Y:S02]  /*64f0*/  MOV R185, R200 ;  /* 0x000000c800b97202 */ /* 0x000fe40000000f00 */
[----:B------:R-:W-:Y:S02]  /*6500*/  MOV R203, 0x1f ;  /* 0x0000001f00cb7802 */ /* 0x000fe40000000f00 */
[----:B------:R-:W-:Y:S02]  /*6510*/  MOV R202, 0xffffffff ;  /* 0xffffffff00ca7802 */ /* 0x000fe40000000f00 */
[----:B------:R-:W-:-:S02]  /*6520*/  MOV R184, 0x6540 ;  /* 0x0000654000b87802 */ /* 0x000fc40000000f00 */
[----:B------:R-:W-:Y:S05]  /*6530*/  CALL.REL.NOINC `($__internal_114_$__cuda_sm70_shflsync_bfly_p) ;  /* 0x0000002000007944 */ /* 0x000fea0003c00000 */
[----:B-1----:R-:W-:Y:S01]  /*6540*/  MOV R184, R186 ;  /* 0x000000ba00b87202 */ /* 0x002fe20000000f00 */
[----:B------:R-:W-:Y:S05]  /*6550*/  BRA `(.L_x_7217) ;  /* 0xffffbbd000007947 */ /* 0x000fea000383ffff */
        .weak           $__internal_114_$__cuda_sm70_shflsync_bfly_p
        .type           $__internal_114_$__cuda_sm70_shflsync_bfly_p,@function
        .size           $__internal_114_$__cuda_sm70_shflsync_bfly_p,(.L_x_12416 - $__internal_114_$__cuda_sm70_shflsync_bfly_p)
$__internal_114_$__cuda_sm70_shflsync_bfly_p:
[----:B------:R-:W-:Y:S04]  /*6560*/  WARPSYNC R202 ;  /* 0x000000ca00007348 */ /* 0x000fe80003800000 */
[----:B------:R0:W1:Y:S02]  /*6570*/  SHFL.BFLY PT, R186, R185, R186, R203 ;  /* 0x0c0000bab9ba7389 */ /* 0x00006400000e00cb */
[----:B0-----:R-:W-:-:S06]  /*6580*/  HFMA2.MMA R185, -RZ, RZ, 0, 0 ;  /* 0x00000000ffb97435 */ /* 0x001fcc00000001ff */
[----:B------:R-:W-:Y:S05]  /*6590*/  RET.REL.NODEC R184 `(_ZN10layer_norm13ln_bwd_kernelINS_13Kernel_traitsIf6__halfS2_S2_fjLj1024ELj1ELj4ELj1ELj16ENS_18Kernel_traits_baseILj1024EfS2_S2_S2_fjLj128EEEEELb1ELb1ELb0ELb0EEEvNS_9BwdParamsE) ;  /* 0xffff9a60b8007950 */ /* 0x000fea0003c3ffff */
.L_x_7218:
        /* <DEDUP_REMOVED lines=14> */
.L_x_12416:


//--------------------- .text._ZN10layer_norm13ln_bwd_kernelINS_13Kernel_traitsIf6__halfS2_S2_fjLj1024ELj1ELj4ELj1ELj16ENS_18Kernel_traits_baseILj1024EfS2_S2_S2_fjLj128EEEEELb1ELb1ELb0ELb1EEEvNS_9BwdParamsE --------------------------
	.section	.text._ZN10layer_norm13ln_bwd_kernelINS_13Kernel_traitsIf6__halfS2_S2_fjLj1024ELj1ELj4ELj1ELj16ENS_18Kernel_traits_baseILj1024EfS2_S2_S2_fjLj128EEEEELb1ELb1ELb0ELb1EEEvNS_9BwdParamsE,"ax",@progbits
	.sectioninfo	@"SHI_REGISTERS=255"
	.align	128
        .global         _ZN10layer_norm13ln_bwd_kernelINS_13Kernel_traitsIf6__halfS2_S2_fjLj1024ELj1ELj4ELj1ELj16ENS_18Kernel_traits_baseILj1024EfS2_S2_S2_fjLj128EEEEELb1ELb1ELb0ELb1EEEvNS_9BwdParamsE
        .type           _ZN10layer_norm13ln_bwd_kernelINS_13Kernel_traitsIf6__halfS2_S2_fjLj1024ELj1ELj4ELj1ELj16ENS_18Kernel_traits_baseILj1024EfS2_S2_S2_fjLj128EEEEELb1ELb1ELb0ELb1EEEvNS_9BwdParamsE,@function
        .size           _ZN10layer_norm13ln_bwd_kernelINS_13Kernel_traitsIf6__halfS2_S2_fjLj1024ELj1ELj4ELj1ELj16ENS_18Kernel_traits_baseILj1024EfS2_S2_S2_fjLj128EEEEELb1ELb1ELb0ELb1EEEvNS_9BwdParamsE,(.L_x_12417 - _ZN10layer_norm13ln_bwd_kernelINS_13Kernel_traitsIf6__halfS2_S2_fjLj1024ELj1ELj4ELj1ELj16ENS_18Kernel_traits_baseILj1024EfS2_S2_S2_fjLj128EEEEELb1ELb1ELb0ELb1EEEvNS_9BwdParamsE)
        .other          _ZN10layer_norm13ln_bwd_kernelINS_13Kernel_traitsIf6__halfS2_S2_fjLj1024ELj1ELj4ELj1ELj16ENS_18Kernel_traits_baseILj1024EfS2_S2_S2_fjLj128EEEEELb1ELb1ELb0ELb1EEEvNS_9BwdParamsE,@"STO_CUDA_ENTRY STV_DEFAULT"
_ZN10layer_norm13ln_bwd_kernelINS_13Kernel_traitsIf6__halfS2_S2_fjLj1024ELj1ELj4ELj1ELj16ENS_18Kernel_traits_baseILj1024EfS2_S2_S2_fjLj128EEEEELb1ELb1ELb0ELb1EEEvNS_9BwdParamsE:
.text._ZN10layer_norm13ln_bwd_kernelINS_13Kernel_traitsIf6__halfS2_S2_fjLj1024ELj1ELj4ELj1ELj16ENS_18Kernel_traits_baseILj1024EfS2_S2_S2_fjLj128EEEEELb1ELb1ELb0ELb1EEEvNS_9BwdParamsE:
        /* <DEDUP_REMOVED lines=59> */
.L_x_7220:
        /* <DEDUP_REMOVED lines=80> */
.L_x_7226:
        /* <DEDUP_REMOVED lines=15> */
[----:B------:R-:W-:-:S04]  /*09a0*/  IMAD.WIDE R136, R197, R170, c[0x0][0x1a0] ;  /* 0x00006800c5887625 */ /* 0x000fc800078e02aa */
[CC--:B0-----:R-:W-:Y:S01]  /*09b0*/  IMAD.WIDE.U32 R120, R198.reuse, R185.reuse, c[0x0][0x188] ;  /* 0x00006200c6787625 */ /* 0x0c1fe200078e00b9 */
[----:B------:R0:W3:Y:S03]  /*09c0*/  LDG.E R207, [R136.64] ;  /* 0x0000000488cf7981 */ /* 0x0000e6000c1e1900 */
[C---:B------:R-:W-:Y:S02]  /*09d0*/  IMAD.WIDE.U32 R124, R198.reuse, R185, c[0x0][0x208] ;  /* 0x00008200c67c7625 */ /* 0x040fe400078e00b9 */
[----:B------:R-:W4:Y:S02]  /*09e0*/  LDG.E.128 R120, [R120.64] ;  /* 0x0000000478787981 */ /* 0x000f24000c1e1d00 */
[----:B------:R-:W-:Y:S01]  /*09f0*/  IMAD.WIDE.U32 R128, R185, R203, c[0x0][0x188] ;  /* 0x00006200b9807625 */ /* 0x000fe200078e00cb */
[C---:B------:R-:W-:Y:S01]  /*0a00*/  IADD3 R199, R198.reuse, 0x60, RZ ;  /* 0x00000060c6c77810 */ /* 0x040fe20007ffe0ff */
[----:B------:R-:W3:Y:S01]  /*0a10*/  LDG.E.128 R124, [R124.64] ;  /* 0x000000047c7c7981 */ /* 0x000ee2000c1e1d00 */
[----:B------:R-:W-:Y:S01]  /*0a20*/  IADD3 R200, R198, 0x40, RZ ;  /* 0x00000040c6c87810 */ /* 0x000fe20007ffe0ff */
[----:B------:R-:W-:-:S02]  /*0a30*/  IMAD.WIDE R170, R197, R170, c[0x0][0x1a8] ;  /* 0x00006a00c5aa7625 */ /* 0x000fc400078e02aa */
[----:B------:R-:W3:Y:S02]  /*0a40*/  LDG.E.128 R128, [R128.64] ;  /* 0x0000000480807981 */ /* 0x000ee4000c1e1d00 */
[-C--:B------:R-:W-:Y:S02]  /*0a50*/  IMAD.WIDE.U32 R140, R203, R185.reuse, c[0x0][0x208] ;  /* 0x00008200cb8c7625 */ /* 0x080fe400078e00b9 */
[----:B------:R1:W3:Y:S02]  /*0a60*/  LDG.E R202, [R170.64] ;  /* 0x00000004aaca7981 */ /* 0x0002e4000c1e1900 */
[-C--:B------:R-:W-:Y:S02]  /*0a70*/  IMAD.WIDE.U32 R138, R199, R185.reuse, c[0x0][0x188] ;  /* 0x00006200c78a7625 */ /* 0x080fe400078e00b9 */
[----:B------:R-:W3:Y:S02]  /*0a80*/  LDG.E.128 R140, [R140.64] ;  /* 0x000000048c8c7981 */ /* 0x000ee4000c1e1d00 */
[----:B------:R-:W-:-:S02]  /*0a90*/  IMAD.WIDE.U32 R132, R200, R185, c[0x0][0x188] ;  /* 0x00006200c8847625 */ /* 0x000fc400078e00b9 */
[----:B0-----:R-:W3:Y:S01]  /*0aa0*/  LDG.E.128 R136, [R138.64] ;  /* 0x000000048a887981 */ /* 0x001ee2000c1e1d00 */
[----:B------:R-:W-:-:S03]  /*0ab0*/  IADD3 R144, R198, 0x40, RZ ;  /* 0x00000040c6907810 */ /* 0x000fc60007ffe0ff */
[----:B------:R-:W3:Y:S02]  /*0ac0*/  LDG.E.128 R132, [R132.64] ;  /* 0x0000000484847981 */ /* 0x000ee4000c1e1d00 */
[----:B------:R-:W-:-:S06]  /*0ad0*/  IMAD.WIDE.U32 R144, R144, R185, c[0x0][0x208] ;  /* 0x0000820090907625 */ /* 0x000fcc00078e00b9 */
[----:B------:R-:W3:Y:S01]  /*0ae0*/  LDG.E.128 R144, [R144.64] ;  /* 0x0000000490907981 */ /* 0x000ee2000c1e1d00 */
[----:B------:R-:W-:-:S05]  /*0af0*/  IADD3 R148, R198, 0x60, RZ ;  /* 0x00000060c6947810 */ /* 0x000fca0007ffe0ff */
[----:B------:R-:W-:-:S06]  /*0b00*/  IMAD.WIDE.U32 R148, R148, R185, c[0x0][0x208] ;  /* 0x0000820094947625 */ /* 0x000fcc00078e00b9 */
[----:B------:R-:W3:Y:S01]  /*0b10*/  LDG.E.128 R148, [R148.64] ;  /* 0x0000000494947981 */ /* 0x000ee2000c1e1d00 */
[----:B------:R-:W-:-:S04]  /*0b20*/  ISETP.NE.U32.AND P0, PT, RZ, c[0x0][0x218], PT ;  /* 0x00008600ff007a0c */ /* 0x000fc80003f05070 */
[----:B------:R-:W-:Y:S02]  /*0b30*/  ISETP.NE.AND.EX P0, PT, RZ, c[0x0][0x21c], PT, P0 ;  /* 0x00008700ff007a0c */ /* 0x000fe40003f05300 */
[----:B------:R-:W-:-:S11]  /*0b40*/  MOV R205, 0x8 ;  /* 0x0000000800cd7802 */ /* 0x000fd60000000f00 */
[----:B-1----:R-:W-:-:S04]  /*0b50*/  @P0 IMAD.WIDE.U32 R170, R198, R185, c[0x0][0x218] ;  /* 0x00008600c6aa0625 */ /* 0x002fc800078e00b9 */
        /* <DEDUP_REMOVED lines=15> */
[----:B0-----:R-:W-:-:S02]  /*0c50*/  ISETP.NE.AND P1, PT, R209, RZ, PT ;  /* 0x000000ffd100720c */ /* 0x001fc40003f25270 */
[----:B------:R-:W-:-:S05]  /*0c60*/  @P0 IMAD.WIDE.U32 R184, R199, R185, c[0x0][0x218] ;  /* 0x00008600c7b80625 */ /* 0x000fca00078e00b9 */
[----:B------:R0:W5:Y:S01]  /*0c70*/  @P0 LDG.E.128 R112, [R184.64] ;  /* 0x00000004b8700981 */ /* 0x000162000c1e1d00 */
[----:B----4-:R-:W-:-:S03]  /*0c80*/  HADD2.F32 R219, -RZ, R120.H0_H0 ;  /* 0x20000078ffdb7230 */ /* 0x010fc60000004100 */
[----:B0-----:R0:W5:Y:S01]  /*0c90*/  LDG.E.64 R184, [R188.64] ;  /* 0x00000004bcb87981 */ /* 0x001162000c1e1b00 */
[----:B------:R-:W-:Y:S01]  /*0ca0*/  HADD2.F32 R238, -RZ, R120.H1_H1 ;  /* 0x30000078ffee7230 */ /* 0x000fe20000004100 */
[----:B---3--:R-:W-:Y:S01]  /*0cb0*/  FSEL R120, R207, RZ, !P1 ;  /* 0x000000ffcf787208 */ /* 0x008fe20004800000 */
[--C-:B------:R-:W-:Y:S02]  /*0cc0*/  HADD2.F32 R237, -RZ, R124.reuse.H0_H0 ;  /* 0x2000007cffed7230 */ /* 0x100fe40000004100 */
[----:B------:R-:W-:Y:S02]  /*0cd0*/  HADD2.F32 R205, -RZ, R124.H1_H1 ;  /* 0x3000007cffcd7230 */ /* 0x000fe40000004100 */
[----:B------:R-:W-:Y:S01]  /*0ce0*/  HADD2.F32 R224, -RZ, R128.H1_H1 ;  /* 0x30000080ffe07230 */ /* 0x000fe20000004100 */
[----:B------:R-:W-:Y:S01]  /*0cf0*/  FADD.FTZ R124, -R120, R219 ;  /* 0x000000db787c7221 */ /* 0x000fe20000010100 */
[----:B------:R-:W-:-:S03]  /*0d00*/  HADD2.F32 R227, -RZ, R130.H1_H1 ;  /* 0x30000082ffe37230 */ /* 0x000fc60000004100 */
[C---:B------:R-:W-:Y:S02]  /*0d10*/  FADD.FTZ R224, -R120.reuse, R224 ;  /* 0x000000e078e07221 */ /* 0x040fe40000010100 */
[----:B------:R-:W-:Y:S02]  /*0d20*/  FADD.FTZ R227, -R120, R227 ;  /* 0x000000e378e37221 */ /* 0x000fe40000010100 */
[----:B------:R-:W-:Y:S01]  /*0d30*/  FMUL.FTZ R124, R202, R124 ;  /* 0x0000007cca7c7220 */ /* 0x000fe20000410000 */
[--C-:B0-----:R-:W-:Y:S02]  /*0d40*/  HADD2.F32 R189, -RZ, R126.reuse.H0_H0 ;  /* 0x2000007effbd7230 */ /* 0x101fe40000004100 */
[----:B------:R-:W-:Y:S02]  /*0d50*/  HADD2.F32 R206, -RZ, R126.H1_H1 ;  /* 0x3000007effce7230 */ /* 0x000fe40000004100 */
[----:B------:R-:W-:Y:S02]  /*0d60*/  HADD2.F32 R225, -RZ, R140.H0_H0 ;  /* 0x2000008cffe17230 */ /* 0x000fe40000004100 */
[----:B------:R-:W-:Y:S01]  /*0d70*/  HADD2.F32 R228, -RZ, R142.H0_H0 ;  /* 0x2000008effe47230 */ /* 0x000fe20000004100 */
[----:B------:R-:W-:Y:S01]  /*0d80*/  FADD.FTZ R34, R237, R34 ;  /* 0x00000022ed227221 */ /* 0x000fe20000010000 */
[--C-:B------:R-:W-:Y:S01]  /*0d90*/  HADD2.F32 R222, -RZ, R121.reuse.H1_H1 ;  /* 0x30000079ffde7230 */ /* 0x100fe20000004100 */
[----:B------:R-:W-:Y:S01]  /*0da0*/  FFMA.FTZ R2, R124, R237, R2 ;  /* 0x000000ed7c027223 */ /* 0x000fe20000010002 */
[----:B------:R-:W-:Y:S01]  /*0db0*/  HADD2.F32 R126, -RZ, R130.H0_H0 ;  /* 0x20000082ff7e7230 */ /* 0x000fe20000004100 */
[C---:B------:R-:W-:Y:S01]  /*0dc0*/  FMUL.FTZ R224, R202.reuse, R224 ;  /* 0x000000e0cae07220 */ /* 0x040fe20000410000 */
[----:B------:R-:W-:Y:S01]  /*0dd0*/  HADD2.F32 R140, -RZ, R140.H1_H1 ;  /* 0x3000008cff8c7230 */ /* 0x000fe20000004100 */
[----:B------:R-:W-:Y:S01]  /*0de0*/  FMUL.FTZ R227, R202, R227 ;  /* 0x000000e3cae37220 */ /* 0x000fe20000410000 */
[----:B------:R-:W-:Y:S01]  /*0df0*/  HADD2.F32 R142, -RZ, R142.H1_H1 ;  /* 0x3000008eff8e7230 */ /* 0x000fe20000004100 */
[----:B------:R-:W-:Y:S01]  /*0e00*/  FADD.FTZ R238, -R120, R238 ;  /* 0x000000ee78ee7221 */ /* 0x000fe20000010100 */
[----:B------:R-:W-:Y:S01]  /*0e10*/  HADD2.F32 R214, -RZ, R121.H0_H0 ;  /* 0x20000079ffd67230 */ /* 0x000fe20000004100 */
[----:B------:R-:W-:Y:S01]  /*0e20*/  FMUL.FTZ R237, R96, R237 ;  /* 0x000000ed60ed7220 */ /* 0x000fe20000410000 */
[----:B------:R-:W-:-:S02]  /*0e30*/  HADD2.F32 R188, -RZ, R125.H0_H0 ;  /* 0x2000007dffbc7230 */ /* 0x000fc40000004100 */
[----:B------:R-:W-:Y:S01]  /*0e40*/  HADD2.F32 R220, -RZ, R125.H1_H1 ;  /* 0x3000007dffdc7230 */ /* 0x000fe20000004100 */
[----:B------:R-:W-:Y:S01]  /*0e50*/  FADD.FTZ R222, -R120, R222 ;  /* 0x000000de78de7221 */ /* 0x000fe20000010100 */
[--C-:B------:R-:W-:Y:S01]  /*0e60*/  HADD2.F32 R221, -RZ, R122.reuse.H0_H0 ;  /* 0x2000007affdd7230 */ /* 0x100fe20000004100 */
[----:B------:R-:W-:Y:S01]  /*0e70*/  FADD.FTZ R157, R140, R157 ;  /* 0x0000009d8c9d7221 */ /* 0x000fe20000010000 */
        /* <DEDUP_REMOVED lines=10> */
[----:B------:R-:W-:Y:S01]  /*0f20*/  HADD2.F32 R125, -RZ, R137.H0_H0 ;  /* 0x20000089ff7d7230 */ /* 0x000fe20000004100 */
[----:B------:R-:W-:Y:S01]  /*0f30*/  FMUL.FTZ R230, R85, R142 ;  /* 0x0000008e55e67220 */ /* 0x000fe20000410000 */
[--C-:B------:R-:W-:Y:S01]  /*0f40*/  HADD2.F32 R123, -RZ, R127.reuse.H0_H0 ;  /* 0x2000007fff7b7230 */ /* 0x100fe20000004100 */
[----:B------:R-:W-:Y:S01]  /*0f50*/  FMUL.FTZ R238, R202, R238 ;  /* 0x000000eecaee7220 */ /* 0x000fe20000410000 */
[----:B------:R-:W-:Y:S01]  /*0f60*/  HADD2.F32 R122, -RZ, R127.H1_H1 ;  /* 0x3000007fff7a7230 */ /* 0x000fe20000004100 */
[----:B------:R-:W-:-:S02]  /*0f70*/  FADD.FTZ R127, -R120, R214 ;  /* 0x000000d6787f7221 */ /* 0x000fc40000010100 */
[----:B------:R-:W-:Y:S02]  /*0f80*/  FMUL.FTZ R126, R97, R205 ;  /* 0x000000cd617e7220 */ /* 0x000fe40000410000 */
[----:B------:R-:W-:Y:S02]  /*0f90*/  FADD.FTZ R142, RZ, R237 ;  /* 0x000000edff8e7221 */ /* 0x000fe40000010000 */
[----:B------:R-:W-:Y:S01]  /*0fa0*/  FFMA.FTZ R140, R124, R237, RZ ;  /* 0x000000ed7c8c7223 */ /* 0x000fe200000100ff */
[--C-:B------:R-:W-:Y:S01]  /*0fb0*/  HADD2.F32 R240, -RZ, R138.reuse.H0_H0 ;  /* 0x2000008afff07230 */ /* 0x100fe20000004100 */
[C---:B------:R-:W-:Y:S01]  /*0fc0*/  FADD.FTZ R221, -R120.reuse, R221 ;  /* 0x000000dd78dd7221 */ /* 0x040fe20000010100 */
[----:B------:R-:W-:Y:S01]  /*0fd0*/  HADD2.F32 R239, -RZ, R138.H1_H1 ;  /* 0x3000008affef7230 */ /* 0x000fe20000004100 */
        /* <DEDUP_REMOVED lines=12> */
[--C-:B------:R-:W-:Y:S01]  /*10a0*/  HADD2.F32 R234, -RZ, R129.reuse.H0_H0 ;  /* 0x20000081ffea7230 */ /* 0x100fe20000004100 */
[----:B------:R-:W-:Y:S01]  /*10b0*/  FADD.FTZ R154, R189, R154 ;  /* 0x0000009abd9a7221 */ /* 0x000fe20000010000 */
[----:B------:R-:W-:Y:S01]  /*10c0*/  HADD2.F32 R216, -RZ, R129.H1_H1 ;  /* 0x30000081ffd87230 */ /* 0x000fe20000004100 */
[----:B------:R-:W-:-:S02]  /*10d0*/  FADD.FTZ R129, -R120, R208 ;  /* 0x000000d078817221 */ /* 0x000fc40000010100 */
[-C--:B------:R-:W-:Y:S02]  /*10e0*/  FFMA.FTZ R6, R221, R189.reuse, R6 ;  /* 0x000000bddd067223 */ /* 0x080fe40000010006 */
[----:B------:R-:W-:Y:S02]  /*10f0*/  FADD.FTZ R213, -R120, R213 ;  /* 0x000000d578d57221 */ /* 0x000fe40000010100 */
[----:B------:R-:W-:Y:S02]  /*1100*/  FMUL.FTZ R189, R92, R189 ;  /* 0x000000bd5cbd7220 */ /* 0x000fe40000410000 */
[----:B------:R-:W-:Y:S02]  /*1110*/  FADD.FTZ R142, R142, R220 ;  /* 0x000000dc8e8e7221 */ /* 0x000fe40000010000 */
[----:B------:R-:W-:Y:S01]  /*1120*/  FFMA.FTZ R140, R222, R220, R140 ;  /* 0x000000dcde8c7223 */ /* 0x000fe2000001008c */
[----:B------:R-:W-:Y:S01]  /*1130*/  HADD2.F32 R223, -RZ, R128.H0_H0 ;  /* 0x20000080ffdf7230 */ /* 0x000fe20000004100 */
        /* <DEDUP_REMOVED lines=53> */
[----:B------:R-:W-:Y:S01]  /*1490*/  HADD2.F32 R215, -RZ, R132.H0_H0 ;  /* 0x20000084ffd77230 */ /* 0x000fe20000004100 */
[----:B------:R-:W-:Y:S01]  /*14a0*/  FADD.FTZ R231, -R120, R231 ;  /* 0x000000e778e77221 */ /* 0x000fe20000010100 */
[--C-:B------:R-:W-:Y:S01]  /*14b0*/  HADD2.F32 R232, -RZ, R143.reuse.H0_H0 ;  /* 0x2000008fffe87230 */ /* 0x100fe20000004100 */
[----:B------:R-:W-:Y:S02]  /*14c0*/  FMUL.FTZ R229, R202, R229 ;  /* 0x000000e5cae57220 */ /* 0x000fe40000410000 */
[----:B------:R-:W-:Y:S02]  /*14d0*/  FADD.FTZ R142, R142, R228 ;  /* 0x000000e48e8e7221 */ /* 0x000fe40000010000 */
[----:B------:R-:W-:Y:S01]  /*14e0*/  FFMA.FTZ R140, R131, R228, R140 ;  /* 0x000000e4838c7223 */ /* 0x000fe2000001008c */
[----:B------:R-:W-:Y:S01]  /*14f0*/  HADD2.F32 R233, -RZ, R143.H1_H1 ;  /* 0x3000008fffe97230 */ /* 0x000fe20000004100 */
[----:B------:R-:W-:-:S02]  /*1500*/  FADD.FTZ R215, -R120, R215 ;  /* 0x000000d778d77221 */ /* 0x000fc40000010100 */
[----:B------:R-:W-:Y:S02]  /*1510*/  FADD.FTZ R164, R232, R164 ;  /* 0x000000a4e8a47221 */ /* 0x000fe40000010000 */
[----:B------:R-:W-:Y:S02]  /*1520*/  FMUL.FTZ R231, R202, R231 ;  /* 0x000000e7cae77220 */ /* 0x000fe40000410000 */
[-C--:B------:R-:W-:Y:S02]  /*1530*/  FFMA.FTZ R16, R229, R232.reuse, R16 ;  /* 0x000000e8e5107223 */ /* 0x080fe40000010010 */
[----:B------:R-:W-:Y:S02]  /*1540*/  FMUL.FTZ R232, R86, R232 ;  /* 0x000000e856e87220 */ /* 0x000fe40000410000 */
[----:B------:R-:W-:Y:S02]  /*1550*/  FADD.FTZ R142, R142, R230 ;  /* 0x000000e68e8e7221 */ /* 0x000fe40000010000 */
[----:B------:R-:W-:Y:S01]  /*1560*/  FFMA.FTZ R140, R227, R230, R140 ;  /* 0x000000e6e38c7223 */ /* 0x000fe2000001008c */
[----:B------:R-:W-:Y:S01]  /*1570*/  HADD2.F32 R218, -RZ, R133.H0_H0 ;  /* 0x20000085ffda7230 */ /* 0x000fe20000004100 */
[----:B------:R-:W-:Y:S01]  /*1580*/  FADD.FTZ R163, R233, R163 ;  /* 0x000000a3e9a37221 */ /* 0x000fe20000010000 */
[----:B------:R-:W-:Y:S01]  /*1590*/  HADD2.F32 R214, -RZ, R144.H0_H0 ;  /* 0x20000090ffd67230 */ /* 0x000fe20000004100 */
[----:B------:R-:W-:Y:S01]  /*15a0*/  FMUL.FTZ R215, R202, R215 ;  /* 0x000000d7cad77220 */ /* 0x000fe20000410000 */
[----:B------:R-:W-:Y:S01]  /*15b0*/  HADD2.F32 R217, -RZ, R132.H1_H1 ;  /* 0x30000084ffd97230 */ /* 0x000fe20000004100 */
[----:B------:R-:W-:-:S02]  /*15c0*/  FFMA.FTZ R15, R231, R233, R15 ;  /* 0x000000e9e70f7223 */ /* 0x000fc4000001000f */
[----:B------:R-:W-:Y:S02]  /*15d0*/  FMUL.FTZ R233, R87, R233 ;  /* 0x000000e957e97220 */ /* 0x000fe40000410000 */
[----:B------:R-:W-:Y:S02]  /*15e0*/  FADD.FTZ R142, R142, R232 ;  /* 0x000000e88e8e7221 */ /* 0x000fe40000010000 */
[----:B------:R-:W-:Y:S01]  /*15f0*/  FFMA.FTZ R140, R229, R232, R140 ;  /* 0x000000e8e58c7223 */ /* 0x000fe2000001008c */
[----:B------:R-:W-:Y:S01]  /*1600*/  HADD2.F32 R211, -RZ, R133.H1_H1 ;  /* 0x30000085ffd37230 */ /* 0x000fe20000004100 */
[----:B------:R-:W-:Y:S01]  /*1610*/  FADD.FTZ R218, -R120, R218 ;  /* 0x000000da78da7221 */ /* 0x000fe20000010100 */
[----:B------:R-:W-:Y:S01]  /*1620*/  HADD2.F32 R144, -RZ, R144.H1_H1 ;  /* 0x30000090ff907230 */ /* 0x000fe20000004100 */
[----:B------:R-:W-:Y:S02]  /*1630*/  FADD.FTZ R166, R214, R166 ;  /* 0x000000a6d6a67221 */ /* 0x000fe40000010000 */
[----:B------:R-:W-:-:S02]  /*1640*/  FFMA.FTZ R18, R215, R214, R18 ;  /* 0x000000d6d7127223 */ /* 0x000fc40000010012 */
[----:B------:R-:W-:Y:S02]  /*1650*/  FADD.FTZ R217, -R120, R217 ;  /* 0x000000d978d97221 */ /* 0x000fe40000010100 */
[----:B------:R-:W-:Y:S02]  /*1660*/  FMUL.FTZ R214, R80, R214 ;  /* 0x000000d650d67220 */ /* 0x000fe40000410000 */
[----:B------:R-:W-:Y:S02]  /*1670*/  FADD.FTZ R142, R142, R233 ;  /* 0x000000e98e8e7221 */ /* 0x000fe40000010000 */
[----:B------:R-:W-:Y:S01]  /*1680*/  FFMA.FTZ R140, R231, R233, R140 ;  /* 0x000000e9e78c7223 */ /* 0x000fe2000001008c */
[----:B------:R-:W-:Y:S01]  /*1690*/  HADD2.F32 R132, -RZ, R134.H0_H0 ;  /* 0x20000086ff847230 */ /* 0x000fe20000004100 */
[----:B------:R-:W-:Y:S01]  /*16a0*/  FADD.FTZ R211, -R120, R211 ;  /* 0x000000d378d37221 */ /* 0x000fe20000010100 */
[----:B------:R-:W-:Y:S01]  /*16b0*/  HADD2.F32 R216, -RZ, R145.H0_H0 ;  /* 0x20000091ffd87230 */ /* 0x000fe20000004100 */
[----:B------:R-:W-:-:S02]  /*16c0*/  FMUL.FTZ R218, R202, R218 ;  /* 0x000000dacada7220 */ /* 0x000fc40000410000 */
[----:B------:R-:W-:Y:S02]  /*16d0*/  FMUL.FTZ R217, R202, R217 ;  /* 0x000000d9cad97220 */ /* 0x000fe40000410000 */
[----:B------:R-:W-:Y:S02]  /*16e0*/  FMUL.FTZ R219, R81, R144 ;  /* 0x0000009051db7220 */ /* 0x000fe40000410000 */
[----:B------:R-:W-:Y:S02]  /*16f0*/  FADD.FTZ R142, R142, R214 ;  /* 0x000000d68e8e7221 */ /* 0x000fe40000010000 */
[----:B------:R-:W-:Y:S01]  /*1700*/  FFMA.FTZ R140, R215, R214, R140 ;  /* 0x000000d6d78c7223 */ /* 0x000fe2000001008c */
[----:B------:R-:W-:Y:S01]  /*1710*/  HADD2.F32 R133, -RZ, R145.H1_H1 ;  /* 0x30000091ff857230 */ /* 0x000fe20000004100 */
[----:B------:R-:W-:Y:S02]  /*1720*/  FADD.FTZ R132, -R120, R132 ;  /* 0x0000008478847221 */ /* 0x000fe40000010100 */
[----:B------:R-:W-:-:S02]  /*1730*/  FADD.FTZ R168, R216, R168 ;  /* 0x000000a8d8a87221 */ /* 0x000fc40000010000 */
[-C--:B------:R-:W-:Y:S02]  /*1740*/  FFMA.FTZ R20, R218, R216.reuse, R20 ;  /* 0x000000d8da147223 */ /* 0x080fe40000010014 */
[----:B------:R-:W-:Y:S02]  /*1750*/  FMUL.FTZ R211, R202, R211 ;  /* 0x000000d3cad37220 */ /* 0x000fe40000410000 */
[----:B------:R-:W-:Y:S02]  /*1760*/  FMUL.FTZ R216, R82, R216 ;  /* 0x000000d852d87220 */ /* 0x000fe40000410000 */
[----:B------:R-:W-:Y:S02]  /*1770*/  FADD.FTZ R142, R142, R219 ;  /* 0x000000db8e8e7221 */ /* 0x000fe40000010000 */
[----:B------:R-:W-:Y:S01]  /*1780*/  FFMA.FTZ R140, R217, R219, R140 ;  /* 0x000000dbd98c7223 */ /* 0x000fe2000001008c */
[----:B------:R-:W-:Y:S01]  /*1790*/  HADD2.F32 R210, -RZ, R135.H0_H0 ;  /* 0x20000087ffd27230 */ /* 0x000fe20000004100 */
[----:B------:R-:W-:Y:S01]  /*17a0*/  FADD.FTZ R167, R133, R167 ;  /* 0x000000a785a77221 */ /* 0x000fe20000010000 */
[----:B------:R-:W-:Y:S01]  /*17b0*/  HADD2.F32 R212, -RZ, R146.H0_H0 ;  /* 0x20000092ffd47230 */ /* 0x000fe20000004100 */
[----:B------:R-:W-:Y:S01]  /*17c0*/  FFMA.FTZ R19, R211, R133, R19 ;  /* 0x00000085d3137223 */ /* 0x000fe20000010013 */
[----:B------:R-:W-:Y:S01]  /*17d0*/  HADD2.F32 R209, -RZ, R134.H1_H1 ;  /* 0x30000086ffd17230 */ /* 0x000fe20000004100 */
[----:B------:R-:W-:-:S02]  /*17e0*/  FMUL.FTZ R132, R202, R132 ;  /* 0x00000084ca847220 */ /* 0x000fc40000410000 */
[----:B------:R-:W-:Y:S02]  /*17f0*/  FMUL.FTZ R133, R83, R133 ;  /* 0x0000008553857220 */ /* 0x000fe40000410000 */
[----:B------:R-:W-:Y:S02]  /*1800*/  FADD.FTZ R142, R142, R216 ;  /* 0x000000d88e8e7221 */ /* 0x000fe40000010000 */
[----:B------:R-:W-:Y:S01]  /*1810*/  FFMA.FTZ R140, R218, R216, R140 ;  /* 0x000000d8da8c7223 */ /* 0x000fe2000001008c */
[----:B------:R-:W-:Y:S01]  /*1820*/  HADD2.F32 R146, -RZ, R146.H1_H1 ;  /* 0x30000092ff927230 */ /* 0x000fe20000004100 */
[----:B------:R-:W-:Y:S02]  /*1830*/  FADD.FTZ R210, -R120, R210 ;  /* 0x000000d278d27221 */ /* 0x000fe40000010100 */
[----:B------:R-:W-:Y:S02]  /*1840*/  FADD.FTZ R172, R212, R172 ;  /* 0x000000acd4ac7221 */ /* 0x000fe40000010000 */
[----:B------:R-:W-:-:S02]  /*1850*/  FFMA.FTZ R22, R132, R212, R22 ;  /* 0x000000d484167223 */ /* 0x000fc40000010016 */
[----:B------:R-:W-:Y:S02]  /*1860*/  FADD.FTZ R209, -R120, R209 ;  /* 0x000000d178d17221 */ /* 0x000fe40000010100 */
        /* <DEDUP_REMOVED lines=8> */
[----:B------:R-:W-:-:S02]  /*18f0*/  FADD.FTZ R165, R144, R165 ;  /* 0x000000a590a57221 */ /* 0x000fc40000010000 */
[----:B------:R-:W-:Y:S02]  /*1900*/  FFMA.FTZ R17, R217, R144, R17 ;  /* 0x00000090d9117223 */ /* 0x000fe40000010011 */
[C---:B------:R-:W-:Y:S02]  /*1910*/  FMUL.FTZ R210, R202.reuse, R210 ;  /* 0x000000d2cad27220 */ /* 0x040fe40000410000 */
[----:B------:R-:W-:Y:S02]  /*1920*/  FMUL.FTZ R209, R202, R209 ;  /* 0x000000d1cad17220 */ /* 0x000fe40000410000 */
[----:B------:R-:W-:Y:S02]  /*1930*/  FMUL.FTZ R206, R77, R146 ;  /* 0x000000924dce7220 */ /* 0x000fe40000410000 */
[----:B------:R-:W-:Y:S02]  /*1940*/  FADD.FTZ R142, R142, R212 ;  /* 0x000000d48e8e7221 */ /* 0x000fe40000010000 */
        /* <DEDUP_REMOVED lines=9> */
[C---:B------:R-:W-:Y:S01]  /*19e0*/  FFMA.FTZ R144, R209.reuse, R206, R144 ;  /* 0x000000ced1907223 */ /* 0x040fe20000010090 */
[----:B------:R-:W-:Y:S01]  /*19f0*/  HADD2.F32 R135, -RZ, R148.H0_H0 ;  /* 0x20000094ff877230 */ /* 0x000fe20000004100 */
[----:B------:R-:W-:Y:S01]  /*1a00*/  FADD.FTZ R136, -R120, R136 ;  /* 0x0000008878887221 */ /* 0x000fe20000010100 */
[----:B------:R-:W-:Y:S01]  /*1a10*/  HADD2.F32 R241, -RZ, R137.H1_H1 ;  /* 0x30000089fff17230 */ /* 0x000fe20000004100 */
[----:B------:R-:W-:Y:S01]  /*1a20*/  FADD.FTZ R169, R146, R169 ;  /* 0x000000a992a97221 */ /* 0x000fe20000010000 */
[--C-:B------:R-:W-:Y:S01]  /*1a30*/  HADD2.F32 R121, -RZ, R139.reuse.H0_H0 ;  /* 0x2000008bff797230 */ /* 0x100fe20000004100 */
[----:B------:R-:W-:Y:S01]  /*1a40*/  FFMA.FTZ R21, R209, R146, R21 ;  /* 0x00000092d1157223 */ /* 0x000fe20000010015 */
[----:B------:R-:W-:Y:S01]  /*1a50*/  HADD2.F32 R139, -RZ, R139.H1_H1 ;  /* 0x3000008bff8b7230 */ /* 0x000fe20000004100 */
        /* <DEDUP_REMOVED lines=9> */
[C---:B------:R-:W-:Y:S02]  /*1af0*/  FADD.FTZ R241, -R120.reuse, R241 ;  /* 0x000000f178f17221 */ /* 0x040fe40000010100 */
[C---:B------:R-:W-:Y:S02]  /*1b00*/  FADD.FTZ R240, -R120.reuse, R240 ;  /* 0x000000f078f07221 */ /* 0x040fe40000010100 */
[C---:B------:R-:W-:Y:S02]  /*1b10*/  FADD.FTZ R239, -R120.reuse, R239 ;  /* 0x000000ef78ef7221 */ /* 0x040fe40000010100 */
[----:B------:R-:W-:Y:S02]  /*1b20*/  FADD.FTZ R121, -R120, R121 ;  /* 0x0000007978797221 */ /* 0x000fe40000010100 */
[----:B------:R-:W-:-:S02]  /*1b30*/  FMUL.FTZ R135, R72, R135 ;  /* 0x0000008748877220 */ /* 0x000fc40000410000 */
[----:B------:R-:W-:Y:S02]  /*1b40*/  FADD.FTZ R146, R146, R213 ;  /* 0x000000d592927221 */ /* 0x000fe40000010000 */
[----:B------:R-:W-:Y:S02]  /*1b50*/  FFMA.FTZ R144, R207, R213, R144 ;  /* 0x000000d5cf907223 */ /* 0x000fe40000010090 */
[----:B------:R-:W-:Y:S01]  /*1b60*/  FADD.FTZ R120, -R120, R139 ;  /* 0x0000008b78787221 */ /* 0x000fe20000010100 */
[----:B------:R-:W-:Y:S01]  /*1b70*/  HADD2.F32 R139, -RZ, R149.H0_H0 ;  /* 0x20000095ff8b7230 */ /* 0x000fe20000004100 */
[----:B------:R-:W-:Y:S02]  /*1b80*/  FADD.FTZ R173, R147, R173 ;  /* 0x000000ad93ad7221 */ /* 0x000fe40000010000 */
[----:B------:R-:W-:Y:S02]  /*1b90*/  FFMA.FTZ R23, R207, R147, R23 ;  /* 0x00000093cf177223 */ /* 0x000fe40000010017 */
        /* <DEDUP_REMOVED lines=12> */
[----:B------:R-:W-:Y:S01]  /*1c60*/  FFMA.FTZ R147, R136, R137, R147 ;  /* 0x0000008988937223 */ /* 0x000fe20000010093 */
[--C-:B------:R-:W-:Y:S01]  /*1c70*/  HADD2.F32 R143, -RZ, R150.reuse.H0_H0 ;  /* 0x20000096ff8f7230 */ /* 0x100fe20000004100 */
[----:B------:R-:W-:Y:S01]  /*1c80*/  FADD.FTZ R179, R141, R179 ;  /* 0x000000b38db37221 */ /* 0x000fe20000010000 */
[----:B------:R-:W-:Y:S01]  /*1c90*/  HADD2.F32 R145, -RZ, R150.H1_H1 ;  /* 0x30000096ff917230 */ /* 0x000fe20000004100 */
        /* <DEDUP_REMOVED lines=9> */
[----:B------:R-:W-:Y:S01]  /*1d30*/  HADD2.F32 R148, -RZ, R151.H0_H0 ;  /* 0x20000097ff947230 */ /* 0x000fe20000004100 */
        /* <DEDUP_REMOVED lines=24> */
.L_x_7227:
        /* <DEDUP_REMOVED lines=18> */
.L_x_7228:
        /* <DEDUP_REMOVED lines=17> */
[-CC-:B------:R-:W-:Y:S01]  /*20f0*/  FFMA.FTZ R188, R188, R151.reuse, R150.reuse ;  /* 0x00000097bcbc7223 */ /* 0x180fe20000010096 */
[----:B------:R-:W-:Y:S01]  /*2100*/  LOP3.LUT P2, RZ, R184, 0xff0000, RZ, 0xc0, !PT ;  /* 0x00ff0000b8ff7812 */ /* 0x000fe2000784c0ff */
[----:B------:R-:W-:Y:S01]  /*2110*/  FFMA.FTZ R128, R128, R151, R150 ;  /* 0x0000009780807223 */ /* 0x000fe20000010096 */
[----:B------:R-:W-:Y:S01]  /*2120*/  LOP3.LUT P5, RZ, R184, 0xff000000, RZ, 0xc0, !PT ;  /* 0xff000000b8ff7812 */ /* 0x000fe200078ac0ff */
[----:B------:R-:W-:Y:S01]  /*2130*/  FADD.FTZ R123, R123, -R188 ;  /* 0x800000bc7b7b7221 */ /* 0x000fe20000010000 */
[----:B------:R-:W-:Y:S01]  /*2140*/  MOV R188, R184 ;  /* 0x000000b800bc7202 */ /* 0x000fe20000000f00 */
[----:B------:R-:W-:Y:S01]  /*2150*/  FADD.FTZ R122, R122, -R128 ;  /* 0x800000807a7a7221 */ /* 0x000fe20000010000 */
[--C-:B------:R-:W-:Y:S01]  /*2160*/  @P0 HADD2.F32 R128, -RZ, R100.reuse.H0_H0 ;  /* 0x20000064ff800230 */ /* 0x100fe20000004100 */
[----:B------:R-:W-:Y:S01]  /*2170*/  FMUL.FTZ R237, R202, R237 ;  /* 0x000000edcaed7220 */ /* 0x000fe20000410000 */
[----:B------:R-:W-:Y:S01]  /*2180*/  LOP3.LUT P4, RZ, R188, 0xff, RZ, 0xc0, !PT ;  /* 0x000000ffbcff7812 */ /* 0x000fe2000788c0ff */
[----:B------:R-:W-:Y:S01]  /*2190*/  FMUL.FTZ R120, R202, R120 ;  /* 0x00000078ca787220 */ /* 0x000fe20000410000 */
[----:B------:R-:W-:Y:S01]  /*21a0*/  HFMA2.MMA R188, -RZ, RZ, 0, 0 ;  /* 0x00000000ffbc7435 */ /* 0x000fe200000001ff */
[----:B------:R-:W-:Y:S01]  /*21b0*/  @P0 FADD.FTZ R237, R237, R128 ;  /* 0x00000080eded0221 */ /* 0x000fe20000010000 */
[----:B------:R-:W-:Y:S01]  /*21c0*/  @P0 HADD2.F32 R128, -RZ, R100.H1_H1 ;  /* 0x30000064ff800230 */ /* 0x000fe20000004100 */
[-CC-:B------:R-:W-:Y:S01]  /*21d0*/  FFMA.FTZ R222, R222, R151.reuse, R150.reuse ;  /* 0x00000097dede7223 */ /* 0x180fe20000010096 */
[----:B------:R-:W-:Y:S01]  /*21e0*/  ISETP.NE.U32.AND P1, PT, RZ, c[0x0][0x258], PT ;  /* 0x00009600ff007a0c */ /* 0x000fe20003f25070 */
[----:B------:R-:W-:-:S02]  /*21f0*/  FFMA.FTZ R221, R221, R151, R150 ;  /* 0x00000097dddd7223 */ /* 0x000fc40000010096 */
[----:B------:R-:W-:Y:S02]  /*2200*/  FFMA.FTZ R205, R205, R151, R150 ;  /* 0x00000097cdcd7223 */ /* 0x000fe40000010096 */
[----:B------:R-:W-:Y:S02]  /*2210*/  @P0 FADD.FTZ R120, R120, R128 ;  /* 0x0000008078780221 */ /* 0x000fe40000010000 */
[----:B------:R-:W-:Y:S02]  /*2220*/  FMUL.FTZ R128, R237, R201 ;  /* 0x000000c9ed807220 */ /* 0x000fe40000410000 */
[----:B------:R-:W-:Y:S02]  /*2230*/  FADD.FTZ R220, R220, -R222 ;  /* 0x800000dedcdc7221 */ /* 0x000fe40000010000 */
[----:B------:R-:W-:Y:S01]  /*2240*/  FADD.FTZ R221, R189, -R221 ;  /* 0x800000ddbddd7221 */ /* 0x000fe20000010000 */
[----:B------:R-:W-:Y:S01]  /*2250*/  @P0 HADD2.F32 R189, -RZ, R101.H0_H0 ;  /* 0x20000065ffbd0230 */ /* 0x000fe20000004100 */
[----:B------:R-:W-:-:S02]  /*2260*/  FADD.FTZ R129, R129, -R205 ;  /* 0x800000cd81817221 */ /* 0x000fc40000010000 */
[----:B------:R-:W-:Y:S02]  /*2270*/  FMUL.FTZ R222, R120, R201 ;  /* 0x000000c978de7220 */ /* 0x000fe40000410000 */
[----:B------:R-:W-:Y:S02]  /*2280*/  FMUL.FTZ R121, R202, R121 ;  /* 0x00000079ca797220 */ /* 0x000fe40000410000 */
[----:B------:R-:W-:Y:S02]  /*2290*/  FMUL.FTZ R128, R128, c[0x0][0x1e8] ;  /* 0x00007a0080807a20 */ /* 0x000fe40000410000 */
[----:B------:R-:W-:Y:S02]  /*22a0*/  FMUL.FTZ R222, R222, c[0x0][0x1e8] ;  /* 0x00007a00dede7a20 */ /* 0x000fe40000410000 */
[----:B------:R-:W-:Y:S01]  /*22b0*/  @P0 FADD.FTZ R121, R121, R189 ;  /* 0x000000bd79790221 */ /* 0x000fe20000010000 */
[----:B------:R-:W-:Y:S01]  /*22c0*/  HFMA2.MMA R189, -RZ, RZ, 0, 0 ;  /* 0x00000000ffbd7435 */ /* 0x000fe200000001ff */
[----:B------:R-:W-:Y:S01]  /*22d0*/  FMUL.FTZ R184, R65, R222 ;  /* 0x000000de41b87220 */ /* 0x000fe20000410000 */
[----:B------:R-:W-:-:S02]  /*22e0*/  ISETP.NE.AND.EX P1, PT, RZ, c[0x0][0x25c], PT, P1 ;  /* 0x00009700ff007a0c */ /* 0x000fc40003f25310 */
[----:B------:R-:W-:Y:S02]  /*22f0*/  LOP3.LUT P6, RZ, R185, 0xff, RZ, 0xc0, !PT ;  /* 0x000000ffb9ff7812 */ /* 0x000fe400078cc0ff */
[----:B------:R-:W-:Y:S01]  /*2300*/  FSEL R184, R184, RZ, P3 ;  /* 0x000000ffb8b87208 */ /* 0x000fe20001800000 */
[C---:B------:R-:W-:Y:S02]  /*2310*/  FMUL.FTZ R221, R202.reuse, R221 ;  /* 0x000000ddcadd7220 */ /* 0x040fe40000410000 */
[C---:B------:R-:W-:Y:S02]  /*2320*/  FMUL.FTZ R220, R202.reuse, R220 ;  /* 0x000000dccadc7220 */ /* 0x040fe40000410000 */
[C---:B------:R-:W-:Y:S02]  /*2330*/  FMUL.FTZ R123, R202.reuse, R123 ;  /* 0x0000007bca7b7220 */ /* 0x040fe40000410000 */
[C---:B------:R-:W-:Y:S02]  /*2340*/  FMUL.FTZ R129, R202.reuse, R129 ;  /* 0x00000081ca817220 */ /* 0x040fe40000410000 */
[----:B------:R-:W-:Y:S01]  /*2350*/  FMUL.FTZ R122, R202, R122 ;  /* 0x0000007aca7a7220 */ /* 0x000fe20000410000 */
[----:B------:R-:W-:-:S02]  /*2360*/  @P1 F2FP.PACK_AB R237, RZ, R237 ;  /* 0x000000edffed123e */ /* 0x000fc400000000ff */
[----:B------:R-:W-:Y:S02]  /*2370*/  @P1 F2FP.PACK_AB R120, RZ, R120 ;  /* 0x00000078ff78123e */ /* 0x000fe400000000ff */
[----:B------:R-:W-:-:S04]  /*2380*/  @P1 PRMT R116, R237, 0x7610, R116 ;  /* 0x00007610ed741816 */ /* 0x000fc80000000074 */
[----:B------:R-:W-:Y:S01]  /*2390*/  @P1 PRMT R116, R116, 0x5410, R120 ;  /* 0x0000541074741816 */ /* 0x000fe20000000078 */
[--C-:B----4-:R-:W-:Y:S02]  /*23a0*/  @P4 HADD2.F32 R205, -RZ, R124.reuse.H0_H0 ;  /* 0x2000007cffcd4230 */ /* 0x110fe40000004100 */
[----:B------:R-:W-:Y:S02]  /*23b0*/  @P3 HADD2.F32 R124, -RZ, R124.H1_H1 ;  /* 0x3000007cff7c3230 */ /* 0x000fe40000004100 */
[----:B------:R-:W-:Y:S01]  /*23c0*/  @P2 HADD2.F32 R238, -RZ, R125.H0_H0 ;  /* 0x2000007dffee2230 */ /* 0x000fe20000004100 */
        /* <DEDUP_REMOVED lines=9> */
[----:B------:R-:W-:Y:S01]  /*2460*/  @P0 HADD2.F32 R222, -RZ, R103.H0_H0 ;  /* 0x20000067ffde0230 */ /* 0x000fe20000004100 */
[----:B------:R-:W-:Y:S01]  /*2470*/  LOP3.LUT P4, RZ, R185, 0xff00, RZ, 0xc0, !PT ;  /* 0x0000ff00b9ff7812 */ /* 0x000fe2000788c0ff */
[----:B------:R-:W-:Y:S01]  /*2480*/  @P5 HADD2.F32 R125, -RZ, R125.H1_H1 ;  /* 0x3000007dff7d5230 */ /* 0x000fe20000004100 */
[----:B------:R-:W-:Y:S01]  /*2490*/  FSEL R124, R124, RZ, P2 ;  /* 0x000000ff7c7c7208 */ /* 0x000fe20001000000 */
[-CC-:B------:R-:W-:Y:S01]  /*24a0*/  FFMA.FTZ R223, R223, R151.reuse, R150.reuse ;  /* 0x00000097dfdf7223 */ /* 0x180fe20000010096 */
[C---:B------:R-:W-:Y:S01]  /*24b0*/  LOP3.LUT P3, RZ, R185.reuse, 0xff0000, RZ, 0xc0, !PT ;  /* 0x00ff0000b9ff7812 */ /* 0x040fe2000786c0ff */
[--C-:B------:R-:W-:Y:S01]  /*24c0*/  FFMA.FTZ R234, R234, R151, R150.reuse ;  /* 0x00000097eaea7223 */ /* 0x100fe20000010096 */
[----:B------:R-:W-:Y:S01]  /*24d0*/  LOP3.LUT P2, RZ, R185, 0xff000000, RZ, 0xc0, !PT ;  /* 0xff000000b9ff7812 */ /* 0x000fe2000784c0ff */
[----:B------:R-:W-:Y:S01]  /*24e0*/  @P0 HADD2.F32 R185, -RZ, R102.H0_H0 ;  /* 0x20000066ffb90230 */ /* 0x000fe20000004100 */
[----:B------:R-:W-:Y:S01]  /*24f0*/  @P1 F2FP.PACK_AB R121, RZ, R121 ;  /* 0x00000079ff79123e */ /* 0x000fe200000000ff */
[----:B------:R-:W-:Y:S01]  /*2500*/  FFMA.FTZ R224, R224, R151, R150 ;  /* 0x00000097e0e07223 */ /* 0x000fe20000010096 */
[----:B------:R-:W4:Y:S01]  /*2510*/  LDL.LU R238, [R1+0x28] ;  /* 0x0000280001ee7983 */ /* 0x000f220000300800 */
[----:B------:R-:W-:Y:S01]  /*2520*/  @P0 FADD.FTZ R123, R123, R222 ;  /* 0x000000de7b7b0221 */ /* 0x000fe20000010000 */
[----:B------:R-:W-:Y:S01]  /*2530*/  @P0 HADD2.F32 R222, -RZ, R103.H1_H1 ;  /* 0x30000067ffde0230 */ /* 0x000fe20000004100 */
[----:B------:R-:W-:Y:S01]  /*2540*/  @P0 FADD.FTZ R221, R221, R185 ;  /* 0x000000b9dddd0221 */ /* 0x000fe20000010000 */
[----:B------:R-:W-:Y:S01]  /*2550*/  @P0 HADD2.F32 R185, -RZ, R101.H1_H1 ;  /* 0x30000065ffb90230 */ /* 0x000fe20000004100 */
[----:B------:R-:W-:-:S02]  /*2560*/  @P1 PRMT R117, R121, 0x7610, R117 ;  /* 0x0000761079751816 */ /* 0x000fc40000000075 */
[----:B------:R-:W-:Y:S01]  /*2570*/  @P0 FADD.FTZ R122, R122, R222 ;  /* 0x000000de7a7a0221 */ /* 0x000fe20000010000 */
[----:B------:R-:W-:Y:S01]  /*2580*/  @P1 F2FP.PACK_AB R121, RZ, R221 ;  /* 0x000000ddff79123e */ /* 0x000fe200000000ff */
[----:B------:R-:W-:Y:S01]  /*2590*/  @P0 FADD.FTZ R220, R220, R185 ;  /* 0x000000b9dcdc0221 */ /* 0x000fe20000010000 */
[----:B------:R-:W-:Y:S02]  /*25a0*/  @P0 HADD2.F32 R185, -RZ, R102.H1_H1 ;  /* 0x30000066ffb90230 */ /* 0x000fe40000004100 */
[----:B------:R-:W-:Y:S02]  /*25b0*/  @P1 PRMT R118, R121, 0x7610, R118 ;  /* 0x0000761079761816 */ /* 0x000fe40000000076 */
[----:B------:R-:W-:Y:S01]  /*25c0*/  @P1 F2FP.PACK_AB R121, RZ, R220 ;  /* 0x000000dcff79123e */ /* 0x000fe200000000ff */
[----:B------:R-:W-:Y:S01]  /*25d0*/  @P0 FADD.FTZ R129, R129, R185 ;  /* 0x000000b981810221 */ /* 0x000fe20000010000 */
[----:B------:R-:W-:Y:S02]  /*25e0*/  @P1 F2FP.PACK_AB R185, RZ, R123 ;  /* 0x0000007bffb9123e */ /* 0x000fe400000000ff */
[----:B------:R-:W-:-:S02]  /*25f0*/  @P1 F2FP.PACK_AB R237, RZ, R122 ;  /* 0x0000007affed123e */ /* 0x000fc400000000ff */
[----:B------:R-:W-:Y:S02]  /*2600*/  @P1 F2FP.PACK_AB R222, RZ, R129 ;  /* 0x00000081ffde123e */ /* 0x000fe400000000ff */
[----:B------:R-:W-:Y:S01]  /*2610*/  @P1 PRMT R119, R185, 0x7610, R119 ;  /* 0x00007610b9771816 */ /* 0x000fe20000000077 */
[----:B------:R-:W-:Y:S01]  /*2620*/  FMUL.FTZ R185, R220, R201 ;  /* 0x000000c9dcb97220 */ /* 0x000fe20000410000 */
[----:B------:R-:W-:Y:S01]  /*2630*/  @P1 PRMT R117, R117, 0x5410, R121 ;  /* 0x0000541075751816 */ /* 0x000fe20000000079 */
[----:B------:R-:W-:Y:S01]  /*2640*/  @P1 IMAD.WIDE.U32 R120, R198, R239, c[0x0][0x258] ;  /* 0x00009600c6781625 */ /* 0x000fe200078e00ef */
[----:B------:R-:W-:Y:S02]  /*2650*/  @P1 PRMT R118, R118, 0x5410, R222 ;  /* 0x0000541076761816 */ /* 0x000fe400000000de */
[----:B------:R-:W-:Y:S01]  /*2660*/  @P1 PRMT R119, R119, 0x5410, R237 ;  /* 0x0000541077771816 */ /* 0x000fe200000000ed */
[----:B------:R-:W-:Y:S01]  /*2670*/  FMUL.FTZ R185, R185, c[0x0][0x1e8] ;  /* 0x00007a00b9b97a20 */ /* 0x000fe20000410000 */
[----:B------:R-:W2:Y:S01]  /*2680*/  LDL.LU R237, [R1+0x2c] ;  /* 0x00002c0001ed7983 */ /* 0x000ea20000300800 */
[----:B------:R-:W-:-:S02]  /*2690*/  FMUL.FTZ R220, R221, R201 ;  /* 0x000000c9dddc7220 */ /* 0x000fc40000410000 */
[-C--:B------:R-:W-:Y:S01]  /*26a0*/  FMUL.FTZ R221, R129, R201.reuse ;  /* 0x000000c981dd7220 */ /* 0x080fe20000410000 */
[----:B------:R0:W-:Y:S01]  /*26b0*/  @P1 STG.E.128 [R120.64], R116 ;  /* 0x0000007478001986 */ /* 0x0001e2000c101d04 */
[----:B------:R-:W-:Y:S02]  /*26c0*/  FMUL.FTZ R222, R123, R201 ;  /* 0x000000c97bde7220 */ /* 0x000fe40000410000 */
[----:B------:R-:W-:Y:S02]  /*26d0*/  FMUL.FTZ R220, R220, c[0x0][0x1e8] ;  /* 0x00007a00dcdc7a20 */ /* 0x000fe40000410000 */
[----:B------:R-:W-:Y:S02]  /*26e0*/  FMUL.FTZ R221, R221, c[0x0][0x1e8] ;  /* 0x00007a00dddd7a20 */ /* 0x000fe40000410000 */
[----:B------:R-:W-:Y:S02]  /*26f0*/  FMUL.FTZ R222, R222, c[0x0][0x1e8] ;  /* 0x00007a00dede7a20 */ /* 0x000fe40000410000 */
[----:B------:R-:W-:-:S02]  /*2700*/  FMUL.FTZ R129, R61, R221 ;  /* 0x000000dd3d817220 */ /* 0x000fc40000410000 */
[----:B------:R-:W-:-:S03]  /*2710*/  FMUL.FTZ R123, R62, R222 ;  /* 0x000000de3e7b7220 */ /* 0x000fc60000410000 */
[----:B------:R-:W-:Y:S02]  /*2720*/  FSEL R129, R129, RZ, P4 ;  /* 0x000000ff81817208 */ /* 0x000fe40002000000 */
[----:B------:R-:W-:Y:S01]  /*2730*/  FSEL R123, R123, RZ, P3 ;  /* 0x000000ff7b7b7208 */ /* 0x000fe20001800000 */
[----:B0-----:R-:W-:Y:S01]  /*2740*/  FMUL.FTZ R121, R67, R185 ;  /* 0x000000b943797220 */ /* 0x001fe20000410000 */
[----:B------:R-:W-:-:S04]  /*2750*/  F2FP.PACK_AB R120, R184, R128 ;  /* 0x00000080b878723e */ /* 0x000fc800000000ff */
[----:B------:R-:W-:-:S04]  /*2760*/  FSEL R121, R121, RZ, P5 ;  /* 0x000000ff79797208 */ /* 0x000fc80002800000 */
[----:B------:R-:W-:Y:S01]  /*2770*/  F2FP.PACK_AB R121, R121, R124 ;  /* 0x0000007c7979723e */ /* 0x000fe200000000ff */
[----:B------:R-:W-:Y:S02]  /*2780*/  FMUL.FTZ R124, R122, R201 ;  /* 0x000000c97a7c7220 */ /* 0x000fe40000410000 */
[----:B------:R-:W-:Y:S02]  /*2790*/  FMUL.FTZ R122, R60, R220 ;  /* 0x000000dc3c7a7220 */ /* 0x000fe40000410000 */
[----:B------:R-:W-:-:S03]  /*27a0*/  FMUL.FTZ R124, R124, c[0x0][0x1e8] ;  /* 0x00007a007c7c7a20 */ /* 0x000fc60000410000 */
[----:B------:R-:W-:Y:S01]  /*27b0*/  FSEL R122, R122, RZ, P6 ;  /* 0x000000ff7a7a7208 */ /* 0x000fe20003000000 */
[----:B------:R-:W-:-:S03]  /*27c0*/  FMUL.FTZ R128, R63, R124 ;  /* 0x0000007c3f807220 */ /* 0x000fc60000410000 */
[----:B------:R-:W-:Y:S02]  /*27d0*/  F2FP.PACK_AB R122, R129, R122 ;  /* 0x0000007a817a723e */ /* 0x000fe400000000ff */
[----:B------:R-:W-:-:S04]  /*27e0*/  FSEL R128, R128, RZ, P2 ;  /* 0x000000ff80807208 */ /* 0x000fc80001000000 */
[----:B------:R-:W-:Y:S01]  /*27f0*/  F2FP.PACK_AB R123, R128, R123 ;  /* 0x0000007b807b723e */ /* 0x000fe200000000ff */
[----:B------:R-:W-:-:S05]  /*2800*/  IMAD.WIDE.U32 R128, R198, R239, c[0x0][0x248] ;  /* 0x00009200c6807625 */ /* 0x000fca00078e00ef */
[----:B------:R0:W-:Y:S02]  /*2810*/  STG.E.128 [R128.64], R120 ;  /* 0x0000007880007986 */ /* 0x0001e4000c101d04 */
[----:B0-----:R-:W-:-:S06]  /*2820*/  IMAD.WIDE.U32 R120, R203, R239, c[0x0][0x170] ;  /* 0x00005c00cb787625 */ /* 0x001fcc00078e00ef */
[----:B------:R-:W2:Y:S01]  /*2830*/  LDG.E.128 R120, [R120.64] ;  /* 0x0000000478787981 */ /* 0x000ea2000c1e1d00 */
[----:B------:R-:W-:Y:S01]  /*2840*/  MOV R184, RZ ;  /* 0x000000ff00b87202 */ /* 0x000fe20000000f00 */
[----:B------:R-:W-:Y:S01]  /*2850*/  @P5 FMUL.FTZ R184, R185, R125 ;  /* 0x0000007db9b85220 */ /* 0x000fe20000410000 */
[----:B------:R-:W-:Y:S01]  /*2860*/  HFMA2.MMA R185, -RZ, RZ, 0, 0 ;  /* 0x00000000ffb97435 */ /* 0x000fe200000001ff */
[--C-:B------:R-:W-:Y:S01]  /*2870*/  @P6 HADD2.F32 R125, -RZ, R126.reuse.H0_H0 ;  /* 0x2000007eff7d6230 */ /* 0x100fe20000004100 */
[----:B------:R-:W-:Y:S01]  /*2880*/  FADD.FTZ R223, R225, -R223 ;  /* 0x800000dfe1df7221 */ /* 0x000fe20000010000 */
[----:B------:R-:W-:Y:S01]  /*2890*/  @P4 HADD2.F32 R126, -RZ, R126.H1_H1 ;  /* 0x3000007eff7e4230 */ /* 0x000fe20000004100 */
[----:B------:R-:W-:Y:S01]  /*28a0*/  FADD.FTZ R224, R235, -R224 ;  /* 0x800000e0ebe07221 */ /* 0x000fe20000010000 */
[----:B------:R-:W-:Y:S01]  /*28b0*/  LOP3.LUT P5, RZ, R180, 0xff000000, RZ, 0xc0, !PT ;  /* 0xff000000b4ff7812 */ /* 0x000fe200078ac0ff */
[----:B------:R-:W-:Y:S01]  /*28c0*/  @P6 FMUL.FTZ R185, R220, R125 ;  /* 0x0000007ddcb96220 */ /* 0x000fe20000410000 */
[----:B------:R-:W-:Y:S01]  /*28d0*/  MOV R220, RZ ;  /* 0x000000ff00dc7202 */ /* 0x000fe20000000f00 */
[----:B------:R-:W-:Y:S01]  /*28e0*/  @P4 FMUL.FTZ R220, R221, R126 ;  /* 0x0000007edddc4220 */ /* 0x000fe20000410000 */
[----:B------:R-:W-:Y:S01]  /*28f0*/  HFMA2.MMA R221, -RZ, RZ, 0, 0 ;  /* 0x00000000ffdd7435 */ /* 0x000fe200000001ff */
[--C-:B------:R-:W-:Y:S01]  /*2900*/  @P3 HADD2.F32 R125, -RZ, R127.reuse.H0_H0 ;  /* 0x2000007fff7d3230 */ /* 0x100fe20000004100 */
[----:B------:R-:W-:Y:S01]  /*2910*/  FADD.FTZ R126, R236, -R234 ;  /* 0x800000eaec7e7221 */ /* 0x000fe20000010000 */
[----:B------:R-:W-:Y:S01]  /*2920*/  @P2 HADD2.F32 R127, -RZ, R127.H1_H1 ;  /* 0x3000007fff7f2230 */ /* 0x000fe20000004100 */
[----:B------:R-:W-:Y:S01]  /*2930*/  FMUL.FTZ R234, R202, R223 ;  /* 0x000000dfcaea7220 */ /* 0x000fe20000410000 */
[----:B------:R-:W-:Y:S01]  /*2940*/  LOP3.LUT P4, RZ, R180, 0xff0000, RZ, 0xc0, !PT ;  /* 0x00ff0000b4ff7812 */ /* 0x000fe2000788c0ff */
[----:B------:R-:W-:Y:S01]  /*2950*/  @P3 FMUL.FTZ R221, R222, R125 ;  /* 0x0000007ddedd3220 */ /* 0x000fe20000410000 */
[----:B------:R-:W-:Y:S01]  /*2960*/  MOV R222, RZ ;  /* 0x000000ff00de7202 */ /* 0x000fe20000000f00 */
[----:B------:R-:W-:Y:S01]  /*2970*/  @P2 FMUL.FTZ R222, R124, R127 ;  /* 0x0000007f7cde2220 */ /* 0x000fe20000410000 */
[----:B------:R-:W-:Y:S01]  /*2980*/  MOV R125, R180 ;  /* 0x000000b4007d7202 */ /* 0x000fe20000000f00 */
[--C-:B------:R-:W-:Y:S01]  /*2990*/  @P0 HADD2.F32 R124, -RZ, R104.reuse.H0_H0 ;  /* 0x20000068ff7c0230 */ /* 0x100fe20000004100 */
[----:B------:R-:W-:Y:S01]  /*29a0*/  LOP3.LUT P3, RZ, R180, 0xff00, RZ, 0xc0, !PT ;  /* 0x0000ff00b4ff7812 */ /* 0x000fe2000786c0ff */
[----:B------:R-:W-:Y:S01]  /*29b0*/  FMUL.FTZ R127, R202, R224 ;  /* 0x000000e0ca7f7220 */ /* 0x000fe20000410000 */
[----:B------:R-:W-:Y:S01]  /*29c0*/  LOP3.LUT P2, RZ, R125, 0xff, RZ, 0xc0, !PT ;  /* 0x000000ff7dff7812 */ /* 0x000fe2000784c0ff */
[----:B------:R-:W-:Y:S01]  /*29d0*/  @P0 HADD2.F32 R125, -RZ, R105.H0_H0 ;  /* 0x20000069ff7d0230 */ /* 0x000fe20000004100 */
[----:B------:R-:W-:Y:S01]  /*29e0*/  @P0 FADD.FTZ R234, R234, R124 ;  /* 0x0000007ceaea0221 */ /* 0x000fe20000010000 */
[----:B------:R-:W-:Y:S01]  /*29f0*/  @P0 HADD2.F32 R124, -RZ, R104.H1_H1 ;  /* 0x30000068ff7c0230 */ /* 0x000fe20000004100 */
[----:B------:R-:W-:Y:S01]  /*2a00*/  FMUL.FTZ R126, R202, R126 ;  /* 0x0000007eca7e7220 */ /* 0x000fe20000410000 */
[----:B------:R-:W-:Y:S01]  /*2a10*/  HFMA2.MMA R223, -RZ, RZ, 0, 0 ;  /* 0x00000000ffdf7435 */ /* 0x000fe200000001ff */
[----:B------:R-:W-:Y:S01]  /*2a20*/  CS2R R224, SRZ ;  /* 0x0000000000e07805 */ /* 0x000fe2000001ff00 */
[----:B------:R-:W-:Y:S01]  /*2a30*/  FFMA.FTZ R229, R229, R151, R150 ;  /* 0x00000097e5e57223 */ /* 0x000fe20000010096 */
[----:B------:R-:W-:Y:S01]  /*2a40*/  LOP3.LUT P6, RZ, R181, 0xff, RZ, 0xc0, !PT ;  /* 0x000000ffb5ff7812 */ /* 0x000fe200078cc0ff */
[----:B------:R-:W-:-:S02]  /*2a50*/  @P0 FADD.FTZ R127, R127, R124 ;  /* 0x0000007c7f7f0221 */ /* 0x000fc40000010000 */
[-C--:B------:R-:W-:Y:S02]  /*2a60*/  FMUL.FTZ R124, R234, R201.reuse ;  /* 0x000000c9ea7c7220 */ /* 0x080fe40000410000 */
[----:B------:R-:W-:Y:S02]  /*2a70*/  @P0 FADD.FTZ R126, R126, R125 ;  /* 0x0000007d7e7e0221 */ /* 0x000fe40000010000 */
[----:B------:R-:W-:Y:S02]  /*2a80*/  FMUL.FTZ R125, R127, R201 ;  /* 0x000000c97f7d7220 */ /* 0x000fe40000410000 */
[----:B------:R-:W-:Y:S01]  /*2a90*/  FMUL.FTZ R124, R124, c[0x0][0x1e8] ;  /* 0x00007a007c7c7a20 */ /* 0x000fe20000410000 */
[----:B------:R-:W-:Y:S01]  /*2aa0*/  @P1 F2FP.PACK_AB R180, RZ, R126 ;  /* 0x0000007effb4123e */ /* 0x000fe200000000ff */
[----:B------:R-:W-:Y:S02]  /*2ab0*/  FMUL.FTZ R125, R125, c[0x0][0x1e8] ;  /* 0x00007a007d7d7a20 */ /* 0x000fe40000410000 */
[----:B------:R-:W-:-:S02]  /*2ac0*/  FFMA.FTZ R130, R130, R151, R150 ;  /* 0x0000009782827223 */ /* 0x000fc40000010096 */
[-CC-:B------:R-:W-:Y:S02]  /*2ad0*/  FFMA.FTZ R231, R231, R151.reuse, R150.reuse ;  /* 0x00000097e7e77223 */ /* 0x180fe40000010096 */
[----:B------:R-:W-:Y:S02]  /*2ae0*/  FFMA.FTZ R131, R131, R151, R150 ;  /* 0x0000009783837223 */ /* 0x000fe40000010096 */
[----:B------:R-:W-:Y:S01]  /*2af0*/  FADD.FTZ R229, R232, -R229 ;  /* 0x800000e5e8e57221 */ /* 0x000fe20000010000 */
[----:B------:R-:W-:Y:S01]  /*2b00*/  @P0 HADD2.F32 R232, -RZ, R106.H0_H0 ;  /* 0x2000006affe80230 */ /* 0x000fe20000004100 */
[----:B------:R-:W-:Y:S01]  /*2b10*/  FADD.FTZ R226, R226, -R130 ;  /* 0x80000082e2e27221 */ /* 0x000fe20000010000 */
[--C-:B------:R-:W-:Y:S01]  /*2b20*/  @P0 HADD2.F32 R130, -RZ, R107.reuse.H0_H0 ;  /* 0x2000006bff820230 */ /* 0x100fe20000004100 */
[----:B------:R-:W-:Y:S02]  /*2b30*/  FADD.FTZ R231, R233, -R231 ;  /* 0x800000e7e9e77221 */ /* 0x000fe40000010000 */
[----:B------:R-:W-:Y:S01]  /*2b40*/  FADD.FTZ R228, R228, -R131 ;  /* 0x80000083e4e47221 */ /* 0x000fe20000010000 */
[----:B------:R-:W-:Y:S01]  /*2b50*/  @P1 F2FP.PACK_AB R131, RZ, R127 ;  /* 0x0000007fff83123e */ /* 0x000fe200000000ff */
[----:B------:R-:W-:Y:S01]  /*2b60*/  @P0 HADD2.F32 R127, -RZ, R107.H1_H1 ;  /* 0x3000006bff7f0230 */ /* 0x000fe20000004100 */
[----:B------:R-:W-:-:S02]  /*2b70*/  FMUL.FTZ R231, R202, R231 ;  /* 0x000000e7cae77220 */ /* 0x000fc40000410000 */
[----:B------:R-:W-:Y:S02]  /*2b80*/  FFMA.FTZ R227, R227, R151, R150 ;  /* 0x00000097e3e37223 */ /* 0x000fe40000010096 */
[----:B------:R-:W-:Y:S02]  /*2b90*/  @P0 FADD.FTZ R231, R231, R127 ;  /* 0x0000007fe7e70221 */ /* 0x000fe40000010000 */
[----:B------:R-:W-:Y:S02]  /*2ba0*/  FADD.FTZ R227, R230, -R227 ;  /* 0x800000e3e6e37221 */ /* 0x000fe40000010000 */
[----:B------:R-:W-:-:S04]  /*2bb0*/  FMUL.FTZ R228, R202, R228 ;  /* 0x000000e4cae47220 */ /* 0x000fc80000410000 */
[----:B------:R-:W-:Y:S01]  /*2bc0*/  @P0 FADD.FTZ R228, R228, R232 ;  /* 0x000000e8e4e40221 */ /* 0x000fe20000010000 */
[----:B------:R-:W-:Y:S01]  /*2bd0*/  @P1 PRMT R117, R180, 0x7610, R117 ;  /* 0x00007610b4751816 */ /* 0x000fe20000000075 */
[--C-:B--2---:R-:W-:Y:S02]  /*2be0*/  @P2 HADD2.F32 R128, -RZ, R120.reuse.H0_H0 ;  /* 0x20000078ff802230 */ /* 0x104fe40000004100 */
[----:B------:R-:W-:-:S03]  /*2bf0*/  @P3 HADD2.F32 R120, -RZ, R120.H1_H1 ;  /* 0x30000078ff783230 */ /* 0x000fc60000004100 */
[----:B------:R-:W-:Y:S02]  /*2c00*/  @P2 FMUL.FTZ R223, R124, R128 ;  /* 0x000000807cdf2220 */ /* 0x000fe40000410000 */
[----:B------:R-:W-:Y:S01]  /*2c10*/  FMUL.FTZ R128, R126, R201 ;  /* 0x000000c97e807220 */ /* 0x000fe20000410000 */
[----:B------:R-:W-:Y:S01]  /*2c20*/  @P0 HADD2.F32 R126, -RZ, R105.H1_H1 ;  /* 0x30000069ff7e0230 */ /* 0x000fe20000004100 */
[----:B------:R-:W-:Y:S01]  /*2c30*/  @P3 FMUL.FTZ R224, R125, R120 ;  /* 0x000000787de03220 */ /* 0x000fe20000410000 */
[----:B------:R-:W-:Y:S01]  /*2c40*/  @P4 HADD2.F32 R120, -RZ, R121.H0_H0 ;  /* 0x20000079ff784230 */ /* 0x000fe20000004100 */
[----:B------:R-:W-:Y:S02]  /*2c50*/  FMUL.FTZ R128, R128, c[0x0][0x1e8] ;  /* 0x00007a0080807a20 */ /* 0x000fe40000410000 */
[----:B------:R-:W-:Y:S02]  /*2c60*/  FMUL.FTZ R124, R56, R124 ;  /* 0x0000007c387c7220 */ /* 0x000fe40000410000 */
[----:B------:R-:W-:-:S02]  /*2c70*/  @P4 FMUL.FTZ R225, R128, R120 ;  /* 0x0000007880e14220 */ /* 0x000fc40000410000 */
[----:B------:R-:W-:Y:S01]  /*2c80*/  FMUL.FTZ R120, R57, R125 ;  /* 0x0000007d39787220 */ /* 0x000fe20000410000 */
[----:B------:R-:W-:Y:S01]  /*2c90*/  FSEL R124, R124, RZ, P2 ;  /* 0x000000ff7c7c7208 */ /* 0x000fe20001000000 */
[----:B------:R-:W-:Y:S01]  /*2ca0*/  FMUL.FTZ R125, R58, R128 ;  /* 0x000000803a7d7220 */ /* 0x000fe20000410000 */
[----:B------:R-:W-:Y:S02]  /*2cb0*/  LOP3.LUT P2, RZ, R181, 0xff00, RZ, 0xc0, !PT ;  /* 0x0000ff00b5ff7812 */ /* 0x000fe4000784c0ff */
[----:B------:R-:W-:Y:S02]  /*2cc0*/  FSEL R120, R120, RZ, P3 ;  /* 0x000000ff78787208 */ /* 0x000fe40001800000 */
[----:B------:R-:W-:Y:S02]  /*2cd0*/  LEA R128, P3, R203, c[0x0][0x248], 0x4 ;  /* 0x00009200cb807a11 */ /* 0x000fe400078620ff */
[----:B------:R-:W-:Y:S02]  /*2ce0*/  FSEL R125, R125, RZ, P4 ;  /* 0x000000ff7d7d7208 */ /* 0x000fe40002000000 */
[----:B------:R-:W-:-:S02]  /*2cf0*/  LEA.HI.X R129, R203, c[0x0][0x24c], RZ, 0x4, P3 ;  /* 0x00009300cb817a11 */ /* 0x000fc400018f24ff */
[C---:B------:R-:W-:Y:S02]  /*2d00*/  LOP3.LUT P4, RZ, R181.reuse, 0xff0000, RZ, 0xc0, !PT ;  /* 0x00ff0000b5ff7812 */ /* 0x040fe4000788c0ff */
[----:B------:R-:W-:Y:S01]  /*2d10*/  LOP3.LUT P3, RZ, R181, 0xff000000, RZ, 0xc0, !PT ;  /* 0xff000000b5ff7812 */ /* 0x000fe2000786c0ff */
[C---:B------:R-:W-:Y:S02]  /*2d20*/  FMUL.FTZ R181, R202.reuse, R229 ;  /* 0x000000e5cab57220 */ /* 0x040fe40000410000 */
[----:B------:R-:W-:Y:S02]  /*2d30*/  FMUL.FTZ R229, R202, R226 ;  /* 0x000000e2cae57220 */ /* 0x000fe40000410000 */
[----:B------:R-:W-:Y:S01]  /*2d40*/  @P0 FADD.FTZ R181, R181, R130 ;  /* 0x00000082b5b50221 */ /* 0x000fe20000010000 */
[----:B------:R-:W-:Y:S01]  /*2d50*/  @P1 F2FP.PACK_AB R130, RZ, R234 ;  /* 0x000000eaff82123e */ /* 0x000fe200000000ff */
[----:B------:R-:W-:Y:S01]  /*2d60*/  FMUL.FTZ R226, R231, R201 ;  /* 0x000000c9e7e27220 */ /* 0x000fe20000410000 */
[----:B------:R-:W-:Y:S01]  /*2d70*/  @P1 F2FP.PACK_AB R231, RZ, R231 ;  /* 0x000000e7ffe7123e */ /* 0x000fe200000000ff */
[----:B------:R-:W-:Y:S01]  /*2d80*/  @P0 FADD.FTZ R229, R229, R126 ;  /* 0x0000007ee5e50221 */ /* 0x000fe20000010000 */
[----:B------:R-:W-:Y:S01]  /*2d90*/  @P1 F2FP.PACK_AB R230, RZ, R181 ;  /* 0x000000b5ffe6123e */ /* 0x000fe200000000ff */
[----:B------:R-:W-:-:S02]  /*2da0*/  FMUL.FTZ R181, R181, R201 ;  /* 0x000000c9b5b57220 */ /* 0x000fc40000410000 */
[----:B------:R-:W-:Y:S01]  /*2db0*/  FMUL.FTZ R226, R226, c[0x0][0x1e8] ;  /* 0x00007a00e2e27a20 */ /* 0x000fe20000410000 */
[----:B------:R-:W-:Y:S01]  /*2dc0*/  @P1 F2FP.PACK_AB R232, RZ, R229 ;  /* 0x000000e5ffe8123e */ /* 0x000fe200000000ff */
[----:B------:R-:W-:Y:S02]  /*2dd0*/  FMUL.FTZ R181, R181, c[0x0][0x1e8] ;  /* 0x00007a00b5b57a20 */ /* 0x000fe40000410000 */
[----:B------:R-:W-:Y:S02]  /*2de0*/  FMUL.FTZ R233, R55, R226 ;  /* 0x000000e237e97220 */ /* 0x000fe40000410000 */
[----:B------:R-:W-:Y:S02]  /*2df0*/  FMUL.FTZ R127, R54, R181 ;  /* 0x000000b5367f7220 */ /* 0x000fe40000410000 */
[----:B------:R-:W-:Y:S01]  /*2e00*/  FMUL.FTZ R126, R202, R227 ;  /* 0x000000e3ca7e7220 */ /* 0x000fe20000410000 */
[----:B------:R-:W-:Y:S01]  /*2e10*/  @P0 HADD2.F32 R227, -RZ, R106.H1_H1 ;  /* 0x3000006affe30230 */ /* 0x000fe20000004100 */
[----:B------:R-:W-:Y:S01]  /*2e20*/  FSEL R233, R233, RZ, P3 ;  /* 0x000000ffe9e97208 */ /* 0x000fe20001800000 */
[----:B------:R-:W-:Y:S01]  /*2e30*/  FMUL.FTZ R229, R229, R201 ;  /* 0x000000c9e5e57220 */ /* 0x000fe20000410000 */
[----:B------:R-:W-:-:S02]  /*2e40*/  FSEL R127, R127, RZ, P4 ;  /* 0x000000ff7f7f7208 */ /* 0x000fc40002000000 */
[----:B------:R-:W-:Y:S02]  /*2e50*/  @P0 FADD.FTZ R126, R126, R227 ;  /* 0x000000e37e7e0221 */ /* 0x000fe40000010000 */
[----:B------:R-:W-:Y:S01]  /*2e60*/  F2FP.PACK_AB R127, R233, R127 ;  /* 0x0000007fe97f723e */ /* 0x000fe200000000ff */
[-C--:B------:R-:W-:Y:S01]  /*2e70*/  FMUL.FTZ R227, R228, R201.reuse ;  /* 0x000000c9e4e37220 */ /* 0x080fe20000410000 */
[----:B------:R-:W-:Y:S01]  /*2e80*/  @P1 F2FP.PACK_AB R233, RZ, R228 ;  /* 0x000000e4ffe9123e */ /* 0x000fe200000000ff */
[----:B------:R-:W-:Y:S01]  /*2e90*/  FMUL.FTZ R228, R126, R201 ;  /* 0x000000c97ee47220 */ /* 0x000fe20000410000 */
[----:B------:R-:W-:Y:S01]  /*2ea0*/  @P1 F2FP.PACK_AB R234, RZ, R126 ;  /* 0x0000007effea123e */ /* 0x000fe200000000ff */
[----:B------:R-:W-:Y:S02]  /*2eb0*/  FMUL.FTZ R227, R227, c[0x0][0x1e8] ;  /* 0x00007a00e3e37a20 */ /* 0x000fe40000410000 */
[----:B------:R-:W-:Y:S02]  /*2ec0*/  FMUL.FTZ R228, R228, c[0x0][0x1e8] ;  /* 0x00007a00e4e47a20 */ /* 0x000fe40000410000 */
[----:B------:R-:W-:-:S02]  /*2ed0*/  FMUL.FTZ R229, R229, c[0x0][0x1e8] ;  /* 0x00007a00e5e57a20 */ /* 0x000fc40000410000 */
[----:B------:R-:W-:Y:S02]  /*2ee0*/  FMUL.FTZ R126, R52, R227 ;  /* 0x000000e3347e7220 */ /* 0x000fe40000410000 */
[----:B------:R-:W-:Y:S02]  /*2ef0*/  FMUL.FTZ R236, R53, R228 ;  /* 0x000000e435ec7220 */ /* 0x000fe40000410000 */
[----:B------:R-:W-:Y:S01]  /*2f00*/  FMUL.FTZ R235, R59, R229 ;  /* 0x000000e53beb7220 */ /* 0x000fe20000410000 */
[----:B------:R-:W-:Y:S02]  /*2f10*/  @P1 PRMT R116, R130, 0x7610, R116 ;  /* 0x0000761082741816 */ /* 0x000fe40000000074 */
[----:B------:R-:W-:Y:S02]  /*2f20*/  @P1 PRMT R118, R233, 0x7610, R118 ;  /* 0x00007610e9761816 */ /* 0x000fe40000000076 */
[----:B------:R-:W-:Y:S02]  /*2f30*/  @P1 PRMT R119, R230, 0x7610, R119 ;  /* 0x00007610e6771816 */ /* 0x000fe40000000077 */
        /* <DEDUP_REMOVED lines=9> */
[----:B------:R-:W-:Y:S02]  /*2fd0*/  F2FP.PACK_AB R125, R235, R125 ;  /* 0x0000007deb7d723e */ /* 0x000fe400000000ff */
[----:B------:R-:W-:Y:S01]  /*2fe0*/  F2FP.PACK_AB R124, R120, R124 ;  /* 0x0000007c787c723e */ /* 0x000fe200000000ff */
        /* <DEDUP_REMOVED lines=8> */
[----:B------:R-:W-:Y:S01]  /*3070*/  @P5 HADD2.F32 R120, -RZ, R121.H1_H1 ;  /* 0x30000079ff785230 */ /* 0x000fe20000004100 */
[----:B------:R-:W-:Y:S01]  /*3080*/  MOV R128, R174 ;  /* 0x000000ae00807202 */ /* 0x000fe20000000f00 */
[----:B------:R-:W-:Y:S01]  /*3090*/  @P2 HADD2.F32 R131, -RZ, R122.H1_H1 ;  /* 0x3000007aff832230 */ /* 0x000fe20000004100 */
[----:B------:R-:W-:Y:S01]  /*30a0*/  FADD.FTZ R215, R214, -R215 ;  /* 0x800000d7d6d77221 */ /* 0x000fe20000010000 */
[----:B------:R-:W2:Y:S04]  /*30b0*/  LDL.LU R235, [R1+0x24] ;  /* 0x0000240001eb7983 */ /* 0x000ea80000300800 */
[----:B------:R-:W2:Y:S01]  /*30c0*/  LDG.E.128 R124, [R124.64] ;  /* 0x000000047c7c7981 */ /* 0x000ea2000c1e1d00 */
[----:B------:R-:W-:-:S02]  /*30d0*/  @P5 FMUL.FTZ R180, R229, R120 ;  /* 0x00000078e5b45220 */ /* 0x000fc40000410000 */
[-C--:B------:R-:W-:Y:S01]  /*30e0*/  FFMA.FTZ R120, R217, R151.reuse, R150 ;  /* 0x00000097d9787223 */ /* 0x080fe20000010096 */
[----:B------:R-:W3:Y:S03]  /*30f0*/  LDL.LU R233, [R1+0x18] ;  /* 0x0000180001e97983 */ /* 0x000ee60000300800 */
[----:B------:R-:W-:Y:S01]  /*3100*/  FADD.FTZ R121, R219, -R120 ;  /* 0x80000078db797221 */ /* 0x000fe20000010000 */
[----:B------:R-:W-:Y:S01]  /*3110*/  @P6 HADD2.F32 R120, -RZ, R122.H0_H0 ;  /* 0x2000007aff786230 */ /* 0x000fe20000004100 */
[----:B------:R-:W-:Y:S01]  /*3120*/  FFMA.FTZ R129, R218, R151, R150 ;  /* 0x00000097da817223 */ /* 0x000fe20000010096 */
[--C-:B------:R-:W-:Y:S01]  /*3130*/  @P0 HADD2.F32 R217, -RZ, R108.reuse.H0_H0 ;  /* 0x2000006cffd90230 */ /* 0x100fe20000004100 */
[----:B------:R-:W-:Y:S01]  /*3140*/  LOP3.LUT P5, RZ, R175, 0xff, RZ, 0xc0, !PT ;  /* 0x000000ffafff7812 */ /* 0x000fe200078ac0ff */
[----:B------:R-:W3:Y:S01]  /*3150*/  LDL.LU R230, [R1+0x1c] ;  /* 0x00001c0001e67983 */ /* 0x000ee20000300800 */
[----:B------:R-:W-:Y:S01]  /*3160*/  @P6 FMUL.FTZ R203, R227, R120 ;  /* 0x00000078e3cb6220 */ /* 0x000fe20000410000 */
[----:B------:R-:W-:Y:S01]  /*3170*/  LOP3.LUT P6, RZ, R128, 0xff, RZ, 0xc0, !PT ;  /* 0x000000ff80ff7812 */ /* 0x000fe200078cc0ff */
[----:B------:R-:W-:Y:S01]  /*3180*/  FMUL.FTZ R120, R202, R215 ;  /* 0x000000d7ca787220 */ /* 0x000fe20000410000 */
[--C-:B------:R-:W-:Y:S01]  /*3190*/  @P4 HADD2.F32 R122, -RZ, R123.reuse.H0_H0 ;  /* 0x2000007bff7a4230 */ /* 0x100fe20000004100 */
[----:B------:R-:W-:Y:S01]  /*31a0*/  CS2R R214, SRZ ;  /* 0x0000000000d67805 */ /* 0x000fe2000001ff00 */
[----:B------:R-:W-:Y:S01]  /*31b0*/  @P3 HADD2.F32 R123, -RZ, R123.H1_H1 ;  /* 0x3000007bff7b3230 */ /* 0x000fe20000004100 */
[----:B------:R-:W-:Y:S01]  /*31c0*/  @P2 FMUL.FTZ R214, R228, R131 ;  /* 0x00000083e4d62220 */ /* 0x000fe20000410000 */
[----:B------:R-:W-:Y:S01]  /*31d0*/  LOP3.LUT P2, RZ, R174, 0xff00, RZ, 0xc0, !PT ;  /* 0x0000ff00aeff7812 */ /* 0x000fe2000784c0ff */
[----:B------:R-:W-:Y:S01]  /*31e0*/  @P0 HADD2.F32 R128, -RZ, R108.H1_H1 ;  /* 0x3000006cff800230 */ /* 0x000fe20000004100 */
[----:B------:R-:W-:-:S02]  /*31f0*/  FADD.FTZ R129, R216, -R129 ;  /* 0x80000081d8817221 */ /* 0x000fc40000010000 */
[----:B------:R-:W-:Y:S01]  /*3200*/  FMUL.FTZ R121, R202, R121 ;  /* 0x00000079ca797220 */ /* 0x000fe20000410000 */
[----:B------:R-:W-:Y:S01]  /*3210*/  MOV R218, RZ ;  /* 0x000000ff00da7202 */ /* 0x000fe20000000f00 */
[----:B------:R-:W-:Y:S01]  /*3220*/  @P0 FADD.FTZ R120, R120, R217 ;  /* 0x000000d978780221 */ /* 0x000fe20000010000 */
[----:B------:R-:W-:Y:S01]  /*3230*/  @P0 HADD2.F32 R219, -RZ, R111.H1_H1 ;  /* 0x3000006fffdb0230 */ /* 0x000fe20000004100 */
[----:B------:R-:W-:Y:S01]  /*3240*/  CS2R R216, SRZ ;  /* 0x0000000000d87805 */ /* 0x000fe2000001ff00 */
[----:B------:R-:W-:Y:S01]  /*3250*/  @P0 FADD.FTZ R121, R121, R128 ;  /* 0x0000008079790221 */ /* 0x000fe20000010000 */
[----:B------:R-:W-:Y:S01]  /*3260*/  @P0 HADD2.F32 R131, -RZ, R109.H0_H0 ;  /* 0x2000006dff830230 */ /* 0x000fe20000004100 */
[----:B------:R-:W-:Y:S01]  /*3270*/  @P3 FMUL.FTZ R216, R226, R123 ;  /* 0x0000007be2d83220 */ /* 0x000fe20000410000 */
[----:B------:R-:W-:Y:S01]  /*3280*/  LOP3.LUT P3, RZ, R174, 0xff0000, RZ, 0xc0, !PT ;  /* 0x00ff0000aeff7812 */ /* 0x000fe2000786c0ff */
[----:B------:R-:W-:Y:S01]  /*3290*/  @P4 FMUL.FTZ R215, R181, R122 ;  /* 0x0000007ab5d74220 */ /* 0x000fe20000410000 */
[----:B------:R-:W3:Y:S01]  /*32a0*/  LDL.LU R232, [R1+0x10] ;  /* 0x0000100001e87983 */ /* 0x000ee20000300800 */
[----:B------:R-:W-:-:S02]  /*32b0*/  FMUL.FTZ R123, R120, R201 ;  /* 0x000000c9787b7220 */ /* 0x000fc40000410000 */
[----:B------:R-:W-:Y:S01]  /*32c0*/  FMUL.FTZ R122, R202, R129 ;  /* 0x00000081ca7a7220 */ /* 0x000fe20000410000 */
[----:B------:R-:W-:Y:S01]  /*32d0*/  HFMA2.MMA R181, -RZ, RZ, 0, 0 ;  /* 0x00000000ffb57435 */ /* 0x000fe200000001ff */
[----:B------:R-:W-:Y:S01]  /*32e0*/  FMUL.FTZ R123, R123, c[0x0][0x1e8] ;  /* 0x00007a007b7b7a20 */ /* 0x000fe20000410000 */
[----:B------:R-:W-:Y:S01]  /*32f0*/  LOP3.LUT P4, RZ, R174, 0xff000000, RZ, 0xc0, !PT ;  /* 0xff000000aeff7812 */ /* 0x000fe2000788c0ff */
[----:B------:R-:W-:Y:S01]  /*3300*/  FMUL.FTZ R129, R121, R201 ;  /* 0x000000c979817220 */ /* 0x000fe20000410000 */
[----:B------:R-:W3:Y:S01]  /*3310*/  LDL.LU R234, [R1+0x14] ;  /* 0x0000140001ea7983 */ /* 0x000ee20000300800 */
[----:B------:R-:W-:Y:S02]  /*3320*/  @P0 FADD.FTZ R122, R122, R131 ;  /* 0x000000837a7a0221 */ /* 0x000fe40000010000 */
[----:B------:R-:W-:Y:S01]  /*3330*/  FMUL.FTZ R130, R48, R123 ;  /* 0x0000007b30827220 */ /* 0x000fe20000410000 */
[----:B------:R-:W3:Y:S01]  /*3340*/  LDL.LU R231, [R1+0x8] ;  /* 0x0000080001e77983 */ /* 0x000ee20000300800 */
[----:B------:R-:W-:-:S03]  /*3350*/  FFMA.FTZ R174, R211, R151, R150 ;  /* 0x00000097d3ae7223 */ /* 0x000fc60000010096 */
[----:B------:R-:W-:Y:S01]  /*3360*/  FSEL R130, R130, RZ, P6 ;  /* 0x000000ff82827208 */ /* 0x000fe20003000000 */
[----:B------:R-:W-:Y:S01]  /*3370*/  FFMA.FTZ R211, R210, R151, R150 ;  /* 0x00000097d2d37223 */ /* 0x000fe20000010096 */
[----:B------:R-:W3:Y:S03]  /*3380*/  LDL.LU R229, [R1+0xc] ;  /* 0x00000c0001e57983 */ /* 0x000ee60000300800 */
[----:B------:R-:W-:Y:S01]  /*3390*/  FADD.FTZ R211, R208, -R211 ;  /* 0x800000d3d0d37221 */ /* 0x000fe20000010000 */
[----:B------:R-:W-:Y:S01]  /*33a0*/  @P1 F2FP.PACK_AB R210, RZ, R121 ;  /* 0x00000079ffd2123e */ /* 0x000fe200000000ff */
[----:B------:R-:W3:Y:S01]  /*33b0*/  LDL.LU R227, [R1] ;  /* 0x0000000001e37983 */ /* 0x000ee20000300800 */
[--C-:B--2---:R-:W-:Y:S02]  /*33c0*/  @P6 HADD2.F32 R128, -RZ, R124.reuse.H0_H0 ;  /* 0x2000007cff806230 */ /* 0x104fe40000004100 */
[----:B------:R-:W-:Y:S01]  /*33d0*/  @P2 HADD2.F32 R131, -RZ, R124.H1_H1 ;  /* 0x3000007cff832230 */ /* 0x000fe20000004100 */
[----:B------:R-:W-:-:S02]  /*33e0*/  FMUL.FTZ R124, R129, c[0x0][0x1e8] ;  /* 0x00007a00817c7a20 */ /* 0x000fc40000410000 */
[----:B------:R-:W-:Y:S02]  /*33f0*/  @P6 FMUL.FTZ R217, R123, R128 ;  /* 0x000000807bd96220 */ /* 0x000fe40000410000 */
[----:B------:R-:W-:Y:S02]  /*3400*/  FMUL.FTZ R128, R122, R201 ;  /* 0x000000c97a807220 */ /* 0x000fe40000410000 */
[----:B------:R-:W-:Y:S02]  /*3410*/  @P2 FMUL.FTZ R181, R124, R131 ;  /* 0x000000837cb52220 */ /* 0x000fe40000410000 */
[----:B------:R-:W-:Y:S01]  /*3420*/  FMUL.FTZ R131, R128, c[0x0][0x1e8] ;  /* 0x00007a0080837a20 */ /* 0x000fe20000410000 */
[----:B------:R-:W-:Y:S01]  /*3430*/  @P3 HADD2.F32 R128, -RZ, R125.H0_H0 ;  /* 0x2000007dff803230 */ /* 0x000fe20000004100 */
[----:B------:R-:W-:-:S04]  /*3440*/  FMUL.FTZ R124, R49, R124 ;  /* 0x0000007c317c7220 */ /* 0x000fc80000410000 */
[----:B------:R-:W-:Y:S01]  /*3450*/  @P3 FMUL.FTZ R218, R131, R128 ;  /* 0x0000008083da3220 */ /* 0x000fe20000410000 */
[----:B------:R-:W-:Y:S01]  /*3460*/  FSEL R124, R124, RZ, P2 ;  /* 0x000000ff7c7c7208 */ /* 0x000fe20001000000 */
[----:B------:R-:W-:Y:S01]  /*3470*/  FMUL.FTZ R131, R50, R131 ;  /* 0x0000008332837220 */ /* 0x000fe20000410000 */
[C---:B------:R-:W-:Y:S02]  /*3480*/  LEA R128, P2, R200.reuse, c[0x0][0x248], 0x4 ;  /* 0x00009200c8807a11 */ /* 0x040fe400078420ff */
[----:B------:R-:W-:Y:S02]  /*3490*/  LOP3.LUT P6, RZ, R175, 0xff00, RZ, 0xc0, !PT ;  /* 0x0000ff00afff7812 */ /* 0x000fe400078cc0ff */
[----:B------:R-:W-:Y:S02]  /*34a0*/  FSEL R131, R131, RZ, P3 ;  /* 0x000000ff83837208 */ /* 0x000fe40001800000 */
[----:B------:R-:W-:Y:S02]  /*34b0*/  LEA.HI.X R129, R200, c[0x0][0x24c], RZ, 0x4, P2 ;  /* 0x00009300c8817a11 */ /* 0x000fe400010f24ff */
[----:B------:R-:W-:-:S02]  /*34c0*/  LOP3.LUT P3, RZ, R175, 0xff0000, RZ, 0xc0, !PT ;  /* 0x00ff0000afff7812 */ /* 0x000fc4000786c0ff */
[----:B------:R-:W-:Y:S01]  /*34d0*/  LOP3.LUT P2, RZ, R175, 0xff000000, RZ, 0xc0, !PT ;  /* 0xff000000afff7812 */ /* 0x000fe2000784c0ff */
[----:B------:R-:W-:Y:S01]  /*34e0*/  FADD.FTZ R175, R133, -R174 ;  /* 0x800000ae85af7221 */ /* 0x000fe20000010000 */
[----:B------:R-:W-:Y:S01]  /*34f0*/  @P0 HADD2.F32 R133, -RZ, R109.H1_H1 ;  /* 0x3000006dff850230 */ /* 0x000fe20000004100 */
[--C-:B------:R-:W-:Y:S02]  /*3500*/  FFMA.FTZ R123, R132, R151, R150.reuse ;  /* 0x00000097847b7223 */ /* 0x100fe40000010096 */
[----:B------:R-:W-:Y:S02]  /*3510*/  FMUL.FTZ R174, R202, R175 ;  /* 0x000000afcaae7220 */ /* 0x000fe40000410000 */
[----:B------:R-:W-:Y:S02]  /*3520*/  FFMA.FTZ R132, R207, R151, R150 ;  /* 0x00000097cf847223 */ /* 0x000fe40000010096 */
[----:B------:R-:W-:Y:S02]  /*3530*/  FADD.FTZ R123, R212, -R123 ;  /* 0x8000007bd47b7221 */ /* 0x000fe40000010000 */
[----:B------:R-:W-:Y:S01]  /*3540*/  FADD.FTZ R175, R206, -R209 ;  /* 0x800000d1ceaf7221 */ /* 0x000fe20000010000 */
[--C-:B------:R-:W-:Y:S01]  /*3550*/  @P0 HADD2.F32 R207, -RZ, R110.reuse.H1_H1 ;  /* 0x3000006effcf0230 */ /* 0x100fe20000004100 */
[----:B------:R-:W-:Y:S01]  /*3560*/  @P0 FADD.FTZ R174, R174, R133 ;  /* 0x00000085aeae0221 */ /* 0x000fe20000010000 */
[----:B------:R-:W-:Y:S01]  /*3570*/  @P0 HADD2.F32 R133, -RZ, R110.H0_H0 ;  /* 0x2000006eff850230 */ /* 0x000fe20000004100 */
[----:B------:R-:W-:Y:S01]  /*3580*/  FADD.FTZ R213, R213, -R132 ;  /* 0x80000084d5d57221 */ /* 0x000fe20000010000 */
[----:B------:R-:W-:Y:S01]  /*3590*/  @P0 HADD2.F32 R209, -RZ, R111.H0_H0 ;  /* 0x2000006fffd10230 */ /* 0x000fe20000004100 */
        /* <DEDUP_REMOVED lines=8> */
[-C--:B------:R-:W-:Y:S01]  /*3620*/  FMUL.FTZ R175, R226, R201.reuse ;  /* 0x000000c9e2af7220 */ /* 0x080fe20000410000 */
[----:B------:R-:W-:Y:S01]  /*3630*/  @P1 F2FP.PACK_AB R212, RZ, R206 ;  /* 0x000000ceffd4123e */ /* 0x000fe200000000ff */
[-C--:B------:R-:W-:Y:S01]  /*3640*/  FMUL.FTZ R207, R228, R201.reuse ;  /* 0x000000c9e4cf7220 */ /* 0x080fe20000410000 */
[----:B------:R-:W-:Y:S01]  /*3650*/  @P1 F2FP.PACK_AB R132, RZ, R120 ;  /* 0x00000078ff84123e */ /* 0x000fe200000000ff */
[-C--:B------:R-:W-:Y:S02]  /*3660*/  FMUL.FTZ R206, R206, R201.reuse ;  /* 0x000000c9cece7220 */ /* 0x080fe40000410000 */
[-C--:B------:R-:W-:Y:S01]  /*3670*/  FMUL.FTZ R120, R200, R201.reuse ;  /* 0x000000c9c8787220 */ /* 0x080fe20000410000 */
[----:B------:R-:W-:Y:S01]  /*3680*/  @P1 F2FP.PACK_AB R133, RZ, R174 ;  /* 0x000000aeff85123e */ /* 0x000fe200000000ff */
[----:B------:R-:W-:Y:S01]  /*3690*/  FMUL.FTZ R175, R175, c[0x0][0x1e8] ;  /* 0x00007a00afaf7a20 */ /* 0x000fe20000410000 */
[----:B------:R-:W-:Y:S01]  /*36a0*/  @P1 F2FP.PACK_AB R208, RZ, R200 ;  /* 0x000000c8ffd0123e */ /* 0x000fe200000000ff */
[----:B------:R-:W-:Y:S01]  /*36b0*/  FMUL.FTZ R207, R207, c[0x0][0x1e8] ;  /* 0x00007a00cfcf7a20 */ /* 0x000fe20000410000 */
[----:B------:R-:W-:Y:S01]  /*36c0*/  @P1 F2FP.PACK_AB R211, RZ, R122 ;  /* 0x0000007affd3123e */ /* 0x000fe200000000ff */
[----:B------:R-:W-:-:S02]  /*36d0*/  FMUL.FTZ R174, R174, R201 ;  /* 0x000000c9aeae7220 */ /* 0x000fc40000410000 */
[----:B------:R-:W-:Y:S02]  /*36e0*/  FMUL.FTZ R200, R206, c[0x0][0x1e8] ;  /* 0x00007a00cec87a20 */ /* 0x000fe40000410000 */
[----:B------:R-:W-:Y:S02]  /*36f0*/  FMUL.FTZ R206, R120, c[0x0][0x1e8] ;  /* 0x00007a0078ce7a20 */ /* 0x000fe40000410000 */
[----:B------:R-:W-:Y:S02]  /*3700*/  FMUL.FTZ R122, R44, R175 ;  /* 0x000000af2c7a7220 */ /* 0x000fe40000410000 */
[----:B------:R-:W-:Y:S02]  /*3710*/  FMUL.FTZ R120, R45, R207 ;  /* 0x000000cf2d787220 */ /* 0x000fe40000410000 */
[----:B------:R-:W-:Y:S01]  /*3720*/  FMUL.FTZ R174, R174, c[0x0][0x1e8] ;  /* 0x00007a00aeae7a20 */ /* 0x000fe20000410000 */
[----:B------:R-:W-:Y:S02]  /*3730*/  FSEL R122, R122, RZ, P5 ;  /* 0x000000ff7a7a7208 */ /* 0x000fe40002800000 */
[----:B------:R-:W-:Y:S01]  /*3740*/  FSEL R120, R120, RZ, P6 ;  /* 0x000000ff78787208 */ /* 0x000fe20003000000 */
[----:B------:R-:W-:Y:S01]  /*3750*/  FMUL.FTZ R121, R51, R174 ;  /* 0x000000ae33797220 */ /* 0x000fe20000410000 */
[----:B------:R-:W-:Y:S01]  /*3760*/  @P1 F2FP.PACK_AB R213, RZ, R226 ;  /* 0x000000e2ffd5123e */ /* 0x000fe200000000ff */
[----:B------:R-:W-:Y:S01]  /*3770*/  FMUL.FTZ R123, R46, R200 ;  /* 0x000000c82e7b7220 */ /* 0x000fe20000410000 */
[----:B------:R-:W-:Y:S01]  /*3780*/  F2FP.PACK_AB R122, R120, R122 ;  /* 0x0000007a787a723e */ /* 0x000fe200000000ff */
[----:B------:R-:W-:Y:S01]  /*3790*/  FMUL.FTZ R219, R47, R206 ;  /* 0x000000ce2fdb7220 */ /* 0x000fe20000410000 */
[----:B------:R-:W-:Y:S01]  /*37a0*/  F2FP.PACK_AB R120, R124, R130 ;  /* 0x000000827c78723e */ /* 0x000fe200000000ff */
[----:B------:R-:W2:Y:S01]  /*37b0*/  LDL.LU R226, [R1+0x4] ;  /* 0x0000040001e27983 */ /* 0x000ea20000300800 */
[----:B------:R-:W-:-:S02]  /*37c0*/  FSEL R121, R121, RZ, P4 ;  /* 0x000000ff79797208 */ /* 0x000fc40002000000 */
[----:B------:R-:W-:Y:S02]  /*37d0*/  @P1 IADD3 R130, R198, 0x40, RZ ;  /* 0x00000040c6821810 */ /* 0x000fe40007ffe0ff */
[----:B------:R-:W-:Y:S02]  /*37e0*/  @P1 F2FP.PACK_AB R209, RZ, R228 ;  /* 0x000000e4ffd1123e */ /* 0x000fe400000000ff */
[----:B------:R-:W-:Y:S02]  /*37f0*/  @P1 PRMT R116, R132, 0x7610, R116 ;  /* 0x0000761084741816 */ /* 0x000fe40000000074 */
[----:B------:R-:W-:Y:S02]  /*3800*/  @P1 PRMT R117, R211, 0x7610, R117 ;  /* 0x00007610d3751816 */ /* 0x000fe40000000075 */
[----:B------:R-:W-:Y:S02]  /*3810*/  @P1 PRMT R118, R213, 0x7610, R118 ;  /* 0x00007610d5761816 */ /* 0x000fe40000000076 */
[----:B------:R-:W-:-:S02]  /*3820*/  @P1 PRMT R119, R212, 0x7610, R119 ;  /* 0x00007610d4771816 */ /* 0x000fc40000000077 */
[----:B------:R-:W-:Y:S02]  /*3830*/  FSEL R123, R123, RZ, P3 ;  /* 0x000000ff7b7b7208 */ /* 0x000fe40001800000 */
[----:B------:R-:W-:Y:S02]  /*3840*/  FSEL R219, R219, RZ, P2 ;  /* 0x000000ffdbdb7208 */ /* 0x000fe40001000000 */
[----:B------:R-:W-:Y:S01]  /*3850*/  F2FP.PACK_AB R121, R121, R131 ;  /* 0x000000837979723e */ /* 0x000fe200000000ff */
[----:B------:R-:W-:Y:S01]  /*3860*/  @P1 IMAD.WIDE.U32 R130, R130, R239, c[0x0][0x258] ;  /* 0x0000960082821625 */ /* 0x000fe200078e00ef */
[----:B------:R-:W-:Y:S02]  /*3870*/  @P1 PRMT R116, R116, 0x5410, R210 ;  /* 0x0000541074741816 */ /* 0x000fe400000000d2 */
[----:B------:R-:W-:Y:S02]  /*3880*/  @P1 PRMT R117, R117, 0x5410, R133 ;  /* 0x0000541075751816 */ /* 0x000fe40000000085 */
[----:B------:R-:W-:-:S02]  /*3890*/  @P1 PRMT R118, R118, 0x5410, R209 ;  /* 0x0000541076761816 */ /* 0x000fc400000000d1 */
[----:B------:R-:W-:Y:S01]  /*38a0*/  @P1 PRMT R119, R119, 0x5410, R208 ;  /* 0x0000541077771816 */ /* 0x000fe200000000d0 */
[----:B------:R-:W-:Y:S01]  /*38b0*/  IMAD.WIDE.U32 R132, R199, R239, c[0x0][0x170] ;  /* 0x00005c00c7847625 */ /* 0x000fe200078e00ef */
[----:B------:R-:W-:-:S03]  /*38c0*/  F2FP.PACK_AB R123, R219, R123 ;  /* 0x0000007bdb7b723e */ /* 0x000fc600000000ff */
[----:B------:R-:W-:Y:S04]  /*38d0*/  @P1 STG.E.128 [R130.64], R116 ;  /* 0x0000007482001986 */ /* 0x000fe8000c101d04 */
[----:B------:R0:W-:Y:S04]  /*38e0*/  STG.E.128 [R128.64], R120 ;  /* 0x0000007880007986 */ /* 0x0001e8000c101d04 */
[----:B0-----:R0:W4:Y:S01]  /*38f0*/  LDG.E.128 R120, [R132.64] ;  /* 0x0000000484787981 */ /* 0x001122000c1e1d00 */
[----:B------:R-:W-:Y:S01]  /*3900*/  HFMA2.MMA R208, -RZ, RZ, 0, 0 ;  /* 0x00000000ffd07435 */ /* 0x000fe200000001ff */
[-CC-:B------:R-:W-:Y:S01]  /*3910*/  FFMA.FTZ R134, R134, R151.reuse, R150.reuse ;  /* 0x0000009786867223 */ /* 0x180fe20000010096 */
[----:B------:R-:W-:Y:S01]  /*3920*/  @P4 HADD2.F32 R125, -RZ, R125.H1_H1 ;  /* 0x3000007dff7d4230 */ /* 0x000fe20000004100 */
[----:B------:R-:W-:Y:S01]  /*3930*/  FFMA.FTZ R136, R136, R151, R150 ;  /* 0x0000009788887223 */ /* 0x000fe20000010096 */
[----:B------:R-:W-:Y:S01]  /*3940*/  MOV R124, R170 ;  /* 0x000000aa007c7202 */ /* 0x000fe20000000f00 */
[----:B------:R-:W-:-:S02]  /*3950*/  FADD.FTZ R135, R135, -R134 ;  /* 0x8000008687877221 */ /* 0x000fc40000010000 */
[----:B------:R-:W-:Y:S02]  /*3960*/  FFMA.FTZ R138, R138, R151, R150 ;  /* 0x000000978a8a7223 */ /* 0x000fe40000010096 */
[----:B------:R-:W-:Y:S01]  /*3970*/  @P4 FMUL.FTZ R208, R174, R125 ;  /* 0x0000007daed04220 */ /* 0x000fe20000410000 */
[----:B------:R-:W-:Y:S01]  /*3980*/  LOP3.LUT P4, RZ, R124, 0xff, RZ, 0xc0, !PT ;  /* 0x000000ff7cff7812 */ /* 0x000fe2000788c0ff */
[----:B------:R-:W-:Y:S01]  /*3990*/  FADD.FTZ R137, R137, -R136 ;  /* 0x8000008889897221 */ /* 0x000fe20000010000 */
[--C-:B------:R-:W-:Y:S01]  /*39a0*/  @P0 HADD2.F32 R125, -RZ, R112.reuse.H0_H0 ;  /* 0x20000070ff7d0230 */ /* 0x100fe20000004100 */
[--C-:B------:R-:W-:Y:S01]  /*39b0*/  FFMA.FTZ R140, R140, R151, R150.reuse ;  /* 0x000000978c8c7223 */ /* 0x100fe20000010096 */
[----:B------:R-:W-:Y:S01]  /*39c0*/  @P0 HADD2.F32 R129, -RZ, R112.H1_H1 ;  /* 0x30000070ff810230 */ /* 0x000fe20000004100 */
[----:B------:R-:W-:Y:S02]  /*39d0*/  FMUL.FTZ R124, R202, R135 ;  /* 0x00000087ca7c7220 */ /* 0x000fe40000410000 */
[----:B------:R-:W-:-:S02]  /*39e0*/  FFMA.FTZ R146, R146, R151, R150 ;  /* 0x0000009792927223 */ /* 0x000fc40000010096 */
[----:B------:R-:W-:Y:S02]  /*39f0*/  FADD.FTZ R139, R139, -R138 ;  /* 0x8000008a8b8b7221 */ /* 0x000fe40000010000 */
[----:B------:R-:W-:Y:S02]  /*3a00*/  FMUL.FTZ R138, R202, R137 ;  /* 0x00000089ca8a7220 */ /* 0x000fe40000410000 */
[----:B------:R-:W-:Y:S02]  /*3a10*/  FFMA.FTZ R142, R142, R151, R150 ;  /* 0x000000978e8e7223 */ /* 0x000fe40000010096 */
[----:B------:R-:W-:Y:S02]  /*3a20*/  FADD.FTZ R141, R141, -R140 ;  /* 0x8000008c8d8d7221 */ /* 0x000fe40000010000 */
[----:B------:R-:W-:Y:S01]  /*3a30*/  @P0 FADD.FTZ R124, R124, R125 ;  /* 0x0000007d7c7c0221 */ /* 0x000fe20000010000 */
[----:B------:R-:W-:Y:S01]  /*3a40*/  @P0 HADD2.F32 R125, -RZ, R113.H0_H0 ;  /* 0x20000071ff7d0230 */ /* 0x000fe20000004100 */
[----:B------:R-:W-:-:S02]  /*3a50*/  FADD.FTZ R147, R147, -R146 ;  /* 0x8000009293937221 */ /* 0x000fc40000010000 */
[----:B------:R-:W-:Y:S02]  /*3a60*/  FMUL.FTZ R140, R202, R139 ;  /* 0x0000008bca8c7220 */ /* 0x000fe40000410000 */
[----:B------:R-:W-:Y:S01]  /*3a70*/  @P0 FADD.FTZ R138, R138, R129 ;  /* 0x000000818a8a0221 */ /* 0x000fe20000010000 */
[----:B------:R-:W-:Y:S01]  /*3a80*/  @P0 HADD2.F32 R129, -RZ, R113.H1_H1 ;  /* 0x30000071ff810230 */ /* 0x000fe20000004100 */
[----:B------:R-:W-:Y:S01]  /*3a90*/  FADD.FTZ R143, R143, -R142 ;  /* 0x8000008e8f8f7221 */ /* 0x000fe20000010000 */
[----:B------:R-:W-:Y:S01]  /*3aa0*/  @P0 HADD2.F32 R135, -RZ, R115.H0_H0 ;  /* 0x20000073ff870230 */ /* 0x000fe20000004100 */
[--C-:B------:R-:W-:Y:S02]  /*3ab0*/  FFMA.FTZ R144, R144, R151, R150.reuse ;  /* 0x0000009790907223 */ /* 0x100fe40000010096 */
[----:B------:R-:W-:Y:S01]  /*3ac0*/  FMUL.FTZ R136, R202, R141 ;  /* 0x0000008dca887220 */ /* 0x000fe20000410000 */
[----:B------:R-:W-:Y:S01]  /*3ad0*/  @P0 HADD2.F32 R131, -RZ, R114.H0_H0 ;  /* 0x20000072ff830230 */ /* 0x000fe20000004100 */
[----:B------:R-:W-:-:S02]  /*3ae0*/  FFMA.FTZ R148, R148, R151, R150 ;  /* 0x0000009794947223 */ /* 0x000fc40000010096 */
[----:B0-----:R-:W-:Y:S02]  /*3af0*/  FMUL.FTZ R132, R202, R147 ;  /* 0x00000093ca847220 */ /* 0x001fe40000410000 */
[----:B------:R-:W-:Y:S01]  /*3b00*/  @P0 FADD.FTZ R140, R140, R125 ;  /* 0x0000007d8c8c0221 */ /* 0x000fe20000010000 */
[--C-:B------:R-:W-:Y:S01]  /*3b10*/  @P3 HADD2.F32 R125, -RZ, R127.reuse.H0_H0 ;  /* 0x2000007fff7d3230 */ /* 0x100fe20000004100 */
[----:B------:R-:W-:Y:S01]  /*3b20*/  FMUL.FTZ R134, R202, R143 ;  /* 0x0000008fca867220 */ /* 0x000fe20000410000 */
[--C-:B------:R-:W-:Y:S01]  /*3b30*/  @P5 HADD2.F32 R128, -RZ, R126.reuse.H0_H0 ;  /* 0x2000007eff805230 */ /* 0x100fe20000004100 */
[----:B------:R-:W-:Y:S01]  /*3b40*/  FADD.FTZ R145, R145, -R144 ;  /* 0x8000009091917221 */ /* 0x000fe20000010000 */
[----:B------:R-:W-:Y:S01]  /*3b50*/  @P6 HADD2.F32 R142, -RZ, R126.H1_H1 ;  /* 0x3000007eff8e6230 */ /* 0x000fe20000004100 */
[----:B------:R-:W-:Y:S01]  /*3b60*/  @P0 FADD.FTZ R136, R136, R129 ;  /* 0x0000008188880221 */ /* 0x000fe20000010000 */
[----:B------:R-:W-:Y:S01]  /*3b70*/  @P2 HADD2.F32 R129, -RZ, R127.H1_H1 ;  /* 0x3000007fff812230 */ /* 0x000fe20000004100 */
[----:B------:R-:W-:Y:S01]  /*3b80*/  FADD.FTZ R149, R149, -R148 ;  /* 0x8000009495957221 */ /* 0x000fe20000010000 */
[----:B------:R-:W-:Y:S01]  /*3b90*/  CS2R R126, SRZ ;  /* 0x00000000007e7805 */ /* 0x000fe2000001ff00 */
[----:B------:R-:W-:Y:S01]  /*3ba0*/  @P0 FADD.FTZ R132, R132, R135 ;  /* 0x0000008784840221 */ /* 0x000fe20000010000 */
[----:B------:R-:W-:Y:S01]  /*3bb0*/  HFMA2.MMA R135, -RZ, RZ, 0, 0 ;  /* 0x00000000ff877435 */ /* 0x000fe200000001ff */
[----:B------:R-:W-:Y:S01]  /*3bc0*/  @P0 FADD.FTZ R134, R134, R131 ;  /* 0x0000008386860221 */ /* 0x000fe20000010000 */
[----:B------:R-:W-:Y:S01]  /*3bd0*/  @P0 HADD2.F32 R133, -RZ, R114.H1_H1 ;  /* 0x30000072ff850230 */ /* 0x000fe20000004100 */
[----:B------:R-:W-:Y:S01]  /*3be0*/  FMUL.FTZ R130, R202, R145 ;  /* 0x00000091ca827220 */ /* 0x000fe20000410000 */
[----:B------:R-:W-:Y:S01]  /*3bf0*/  @P0 HADD2.F32 R131, -RZ, R115.H1_H1 ;  /* 0x30000073ff830230 */ /* 0x000fe20000004100 */
[----:B------:R-:W-:Y:S01]  /*3c00*/  @P3 FMUL.FTZ R127, R200, R125 ;  /* 0x0000007dc87f3220 */ /* 0x000fe20000410000 */
[----:B------:R-:W-:Y:S01]  /*3c10*/  @P1 F2FP.PACK_AB R125, RZ, R124 ;  /* 0x0000007cff7d123e */ /* 0x000fe200000000ff */
[----:B------:R-:W-:-:S02]  /*3c20*/  FMUL.FTZ R202, R202, R149 ;  /* 0x00000095caca7220 */ /* 0x000fc40000410000 */
[----:B------:R-:W-:Y:S01]  /*3c30*/  @P2 FMUL.FTZ R126, R206, R129 ;  /* 0x00000081ce7e2220 */ /* 0x000fe20000410000 */
[----:B------:R-:W-:Y:S01]  /*3c40*/  @P1 F2FP.PACK_AB R129, RZ, R140 ;  /* 0x0000008cff81123e */ /* 0x000fe200000000ff */
[----:B------:R-:W-:Y:S01]  /*3c50*/  @P5 FMUL.FTZ R135, R175, R128 ;  /* 0x00000080af875220 */ /* 0x000fe20000410000 */
[----:B------:R-:W-:Y:S01]  /*3c60*/  @P1 F2FP.PACK_AB R128, RZ, R138 ;  /* 0x0000008aff80123e */ /* 0x000fe200000000ff */
[----:B------:R-:W-:Y:S01]  /*3c70*/  @P0 FADD.FTZ R130, R130, R133 ;  /* 0x0000008582820221 */ /* 0x000fe20000010000 */
[----:B------:R-:W-:Y:S01]  /*3c80*/  @P1 PRMT R116, R125, 0x7610, R116 ;  /* 0x000076107d741816 */ /* 0x000fe20000000074 */
[----:B------:R-:W-:Y:S01]  /*3c90*/  @P0 FADD.FTZ R202, R202, R131 ;  /* 0x00000083caca0221 */ /* 0x000fe20000010000 */
[----:B------:R-:W-:Y:S02]  /*3ca0*/  @P1 F2FP.PACK_AB R137, RZ, R134 ;  /* 0x00000086ff89123e */ /* 0x000fe400000000ff */
[----:B------:R-:W-:Y:S02]  /*3cb0*/  @P1 F2FP.PACK_AB R141, RZ, R132 ;  /* 0x00000084ff8d123e */ /* 0x000fe400000000ff */
[----:B------:R-:W-:Y:S01]  /*3cc0*/  MOV R133, RZ ;  /* 0x000000ff00857202 */ /* 0x000fe20000000f00 */
[----:B------:R-:W-:Y:S01]  /*3cd0*/  @P6 FMUL.FTZ R133, R207, R142 ;  /* 0x0000008ecf856220 */ /* 0x000fe20000410000 */
[----:B------:R-:W-:-:S02]  /*3ce0*/  @P1 F2FP.PACK_AB R131, RZ, R136 ;  /* 0x00000088ff83123e */ /* 0x000fc400000000ff */
[----:B------:R-:W-:Y:S02]  /*3cf0*/  @P1 PRMT R117, R129, 0x7610, R117 ;  /* 0x0000761081751816 */ /* 0x000fe40000000075 */
[----:B------:R-:W-:Y:S02]  /*3d00*/  @P1 IADD3 R198, R198, 0x60, RZ ;  /* 0x00000060c6c61810 */ /* 0x000fe40007ffe0ff */
[----:B------:R-:W-:Y:S01]  /*3d10*/  @P1 PRMT R116, R116, 0x5410, R128 ;  /* 0x0000541074741816 */ /* 0x000fe20000000080 */
[----:B------:R-:W-:Y:S01]  /*3d20*/  FMUL.FTZ R128, R124, R201 ;  /* 0x000000c97c807220 */ /* 0x000fe20000410000 */
[----:B------:R-:W-:Y:S02]  /*3d30*/  @P1 F2FP.PACK_AB R139, RZ, R130 ;  /* 0x00000082ff8b123e */ /* 0x000fe400000000ff */
[----:B------:R-:W-:Y:S02]  /*3d40*/  @P1 F2FP.PACK_AB R142, RZ, R202 ;  /* 0x000000caff8e123e */ /* 0x000fe400000000ff */
[----:B------:R-:W-:-:S02]  /*3d50*/  @P1 PRMT R118, R137, 0x7610, R118 ;  /* 0x0000761089761816 */ /* 0x000fc40000000076 */
[----:B------:R-:W-:Y:S02]  /*3d60*/  @P1 PRMT R119, R141, 0x7610, R119 ;  /* 0x000076108d771816 */ /* 0x000fe40000000077 */
[----:B------:R-:W-:Y:S01]  /*3d70*/  @P1 PRMT R117, R117, 0x5410, R131 ;  /* 0x0000541075751816 */ /* 0x000fe20000000083 */
[----:B------:R-:W-:Y:S01]  /*3d80*/  HFMA2.MMA R131, -RZ, RZ, 0, 0 ;  /* 0x00000000ff837435 */ /* 0x000fe200000001ff */
[----:B------:R-:W-:Y:S01]  /*3d90*/  @P1 IMAD.WIDE.U32 R124, R198, R239, c[0x0][0x258] ;  /* 0x00009600c67c1625 */ /* 0x000fe200078e00ef */
[----:B------:R-:W-:Y:S02]  /*3da0*/  @P1 PRMT R118, R118, 0x5410, R139 ;  /* 0x0000541076761816 */ /* 0x000fe4000000008b */
[----:B------:R-:W-:Y:S01]  /*3db0*/  @P1 PRMT R119, R119, 0x5410, R142 ;  /* 0x0000541077771816 */ /* 0x000fe2000000008e */
[----:B------:R-:W-:Y:S02]  /*3dc0*/  FMUL.FTZ R128, R128, c[0x0][0x1e8] ;  /* 0x00007a0080807a20 */ /* 0x000fe40000410000 */
[----:B------:R-:W-:-:S02]  /*3dd0*/  FMUL.FTZ R134, R134, R201 ;  /* 0x000000c986867220 */ /* 0x000fc40000410000 */
[-C--:B------:R-:W-:Y:S02]  /*3de0*/  FMUL.FTZ R138, R138, R201.reuse ;  /* 0x000000c98a8a7220 */ /* 0x080fe40000410000 */
[-C--:B------:R-:W-:Y:S02]  /*3df0*/  FMUL.FTZ R140, R140, R201.reuse ;  /* 0x000000c98c8c7220 */ /* 0x080fe40000410000 */
[-C--:B------:R-:W-:Y:S02]  /*3e00*/  FMUL.FTZ R136, R136, R201.reuse ;  /* 0x000000c988887220 */ /* 0x080fe40000410000 */
[-C--:B------:R-:W-:Y:S02]  /*3e10*/  FMUL.FTZ R130, R130, R201.reuse ;  /* 0x000000c982827220 */ /* 0x080fe40000410000 */
[-C--:B------:R-:W-:Y:S01]  /*3e20*/  FMUL.FTZ R132, R132, R201.reuse ;  /* 0x000000c984847220 */ /* 0x080fe20000410000 */
[----:B------:R-:W-:Y:S01]  /*3e30*/  MOV R142, c[0x0][0x160] ;  /* 0x00005800008e7a02 */ /* 0x000fe20000000f00 */
[----:B------:R-:W-:Y:S01]  /*3e40*/  FMUL.FTZ R201, R202, R201 ;  /* 0x000000c9cac97220 */ /* 0x000fe20000410000 */
[----:B------:R0:W-:Y:S01]  /*3e50*/  @P1 STG.E.128 [R124.64], R116 ;  /* 0x000000747c001986 */ /* 0x0001e2000c101d04 */
[----:B------:R-:W-:-:S02]  /*3e60*/  FMUL.FTZ R137, R40, R128 ;  /* 0x0000008028897220 */ /* 0x000fc40000410000 */
[----:B------:R-:W-:Y:S02]  /*3e70*/  FMUL.FTZ R141, R134, c[0x0][0x1e8] ;  /* 0x00007a00868d7a20 */ /* 0x000fe40000410000 */
[----:B------:R-:W-:Y:S01]  /*3e80*/  FMUL.FTZ R143, R132, c[0x0][0x1e8] ;  /* 0x00007a00848f7a20 */ /* 0x000fe20000410000 */
[----:B------:R-:W-:Y:S01]  /*3e90*/  LEA R197, R142, R197, 0x2 ;  /* 0x000000c58ec57211 */ /* 0x000fe200078e10ff */
[----:B------:R-:W-:Y:S02]  /*3ea0*/  FMUL.FTZ R201, R201, c[0x0][0x1e8] ;  /* 0x00007a00c9c97a20 */ /* 0x000fe40000410000 */
[----:B---3--:R-:W-:Y:S02]  /*3eb0*/  FADD.FTZ R234, R127, R234 ;  /* 0x000000ea7fea7221 */ /* 0x008fe40000010000 */
[----:B------:R-:W-:Y:S01]  /*3ec0*/  FMUL.FTZ R144, R130, c[0x0][0x1e8] ;  /* 0x00007a0082907a20 */ /* 0x000fe20000410000 */
[----:B------:R-:W-:Y:S01]  /*3ed0*/  LOP3.LUT P2, RZ, R171, 0xff, RZ, 0xc0, !PT ;  /* 0x000000ffabff7812 */ /* 0x000fe2000784c0ff */
[----:B------:R-:W-:Y:S01]  /*3ee0*/  FMUL.FTZ R140, R140, c[0x0][0x1e8] ;  /* 0x00007a008c8c7a20 */ /* 0x000fe20000410000 */
[----:B------:R-:W-:Y:S01]  /*3ef0*/  FSEL R137, R137, RZ, P4 ;  /* 0x000000ff89897208 */ /* 0x000fe20002000000 */
[----:B------:R-:W-:-:S02]  /*3f00*/  FMUL.FTZ R142, R136, c[0x0][0x1e8] ;  /* 0x00007a00888e7a20 */ /* 0x000fc40000410000 */
[----:B------:R-:W-:Y:S01]  /*3f10*/  FMUL.FTZ R127, R36, R141 ;  /* 0x0000008d247f7220 */ /* 0x000fe20000410000 */
[----:B------:R-:W-:Y:S01]  /*3f20*/  LOP3.LUT P0, RZ, R170, 0xff00, RZ, 0xc0, !PT ;  /* 0x0000ff00aaff7812 */ /* 0x000fe2000780c0ff */
[----:B------:R-:W-:Y:S02]  /*3f30*/  FADD.FTZ R231, R133, R231 ;  /* 0x000000e785e77221 */ /* 0x000fe40000010000 */
[----:B------:R-:W-:Y:S02]  /*3f40*/  FMUL.FTZ R132, R38, R143 ;  /* 0x0000008f26847220 */ /* 0x000fe40000410000 */
[----:B------:R-:W-:Y:S01]  /*3f50*/  FMUL.FTZ R133, R39, R201 ;  /* 0x000000c927857220 */ /* 0x000fe20000410000 */
[----:B------:R-:W-:Y:S01]  /*3f60*/  LOP3.LUT P6, RZ, R171, 0xff00, RZ, 0xc0, !PT ;  /* 0x0000ff00abff7812 */ /* 0x000fe200078cc0ff */
[----:B------:R-:W-:Y:S02]  /*3f70*/  FADD.FTZ R232, R126, R232 ;  /* 0x000000e87ee87221 */ /* 0x000fe40000010000 */
[----:B------:R-:W-:Y:S01]  /*3f80*/  FMUL.FTZ R130, R37, R144 ;  /* 0x0000009025827220 */ /* 0x000fe20000410000 */
[----:B------:R-:W-:Y:S01]  /*3f90*/  LOP3.LUT P5, RZ, R170, 0xff0000, RZ, 0xc0, !PT ;  /* 0x00ff0000aaff7812 */ /* 0x000fe200078ac0ff */
[----:B0-----:R-:W-:Y:S01]  /*3fa0*/  FMUL.FTZ R125, R42, R140 ;  /* 0x0000008c2a7d7220 */ /* 0x001fe20000410000 */
[----:B------:R-:W-:Y:S01]  /*3fb0*/  LOP3.LUT P3, RZ, R170, 0xff000000, RZ, 0xc0, !PT ;  /* 0xff000000aaff7812 */ /* 0x000fe2000786c0ff */
[----:B------:R-:W-:Y:S01]  /*3fc0*/  FMUL.FTZ R126, R43, R142 ;  /* 0x0000008e2b7e7220 */ /* 0x000fe20000410000 */
[----:B------:R-:W-:Y:S01]  /*3fd0*/  FSEL R134, R127, RZ, P2 ;  /* 0x000000ff7f867208 */ /* 0x000fe20001000000 */
[----:B------:R-:W-:Y:S01]  /*3fe0*/  FMUL.FTZ R139, R138, c[0x0][0x1e8] ;  /* 0x00007a008a8b7a20 */ /* 0x000fe20000410000 */
[----:B------:R-:W-:-:S03]  /*3ff0*/  FSEL R125, R125, RZ, P5 ;  /* 0x000000ff7d7d7208 */ /* 0x000fc60002800000 */
[----:B------:R-:W-:-:S05]  /*4000*/  FMUL.FTZ R124, R41, R139 ;  /* 0x0000008b297c7220 */ /* 0x000fca0000410000 */
[----:B------:R-:W-:Y:S01]  /*4010*/  FSEL R124, R124, RZ, P0 ;  /* 0x000000ff7c7c7208 */ /* 0x000fe20000000000 */
[----:B------:R-:W-:-:S03]  /*4020*/  FADD.FTZ R227, R208, R227 ;  /* 0x000000e3d0e37221 */ /* 0x000fc60000010000 */
[----:B------:R-:W-:Y:S01]  /*4030*/  F2FP.PACK_AB R124, R124, R137 ;  /* 0x000000897c7c723e */ /* 0x000fe200000000ff */
[----:B------:R-:W-:Y:S01]  /*4040*/  HFMA2.MMA R137, -RZ, RZ, 0, 0 ;  /* 0x00000000ff897435 */ /* 0x000fe200000001ff */
        /* <DEDUP_REMOVED lines=19> */
[----:B--2---:R-:W-:-:S05]  /*4180*/  FADD.FTZ R226, R218, R226 ;  /* 0x000000e2dae27221 */ /* 0x004fca0000010000 */
[----:B------:R0:W-:Y:S04]  /*4190*/  STL [R1+0x4], R226 ;  /* 0x000004e201007387 */ /* 0x0001e80000100800 */
[----:B------:R0:W-:Y:S04]  /*41a0*/  STL [R1], R227 ;  /* 0x000000e301007387 */ /* 0x0001e80000100800 */
[----:B------:R0:W-:Y:S01]  /*41b0*/  STL [R1+0xc], R229 ;  /* 0x00000ce501007387 */ /* 0x0001e20000100800 */
[----:B----4-:R-:W-:-:S05]  /*41c0*/  @P4 HADD2.F32 R129, -RZ, R120.H0_H0 ;  /* 0x20000078ff814230 */ /* 0x010fca0000004100 */
[----:B------:R-:W-:Y:S01]  /*41d0*/  @P4 FMUL.FTZ R131, R128, R129 ;  /* 0x0000008180834220 */ /* 0x000fe20000410000 */
[----:B------:R-:W-:Y:S02]  /*41e0*/  LEA R128, P1, R199, c[0x0][0x248], 0x4 ;  /* 0x00009200c7807a11 */ /* 0x000fe400078220ff */
[----:B------:R-:W-:Y:S02]  /*41f0*/  LOP3.LUT P4, RZ, R171, 0xff0000, RZ, 0xc0, !PT ;  /* 0x00ff0000abff7812 */ /* 0x000fe4000788c0ff */
[----:B------:R-:W-:Y:S02]  /*4200*/  LEA.HI.X R129, R199, c[0x0][0x24c], RZ, 0x4, P1 ;  /* 0x00009300c7817a11 */ /* 0x000fe400008f24ff */
[----:B------:R-:W-:Y:S02]  /*4210*/  LOP3.LUT P1, RZ, R171, 0xff000000, RZ, 0xc0, !PT ;  /* 0xff000000abff7812 */ /* 0x000fe4000782c0ff */
[----:B------:R-:W-:Y:S02]  /*4220*/  FSEL R127, R132, RZ, P4 ;  /* 0x000000ff847f7208 */ /* 0x000fe40002000000 */
[----:B------:R-:W-:-:S02]  /*4230*/  FSEL R132, R133, RZ, P1 ;  /* 0x000000ff85847208 */ /* 0x000fc40000800000 */
[----:B------:R-:W-:Y:S02]  /*4240*/  FSEL R133, R130, RZ, P6 ;  /* 0x000000ff82857208 */ /* 0x000fe40003000000 */
[----:B------:R-:W-:Y:S01]  /*4250*/  FSEL R130, R126, RZ, P3 ;  /* 0x000000ff7e827208 */ /* 0x000fe20001800000 */
[----:B------:R-:W-:-:S03]  /*4260*/  @P0 HADD2.F32 R120, -RZ, R120.H1_H1 ;  /* 0x30000078ff780230 */ /* 0x000fc60000004100 */
[----:B------:R-:W-:Y:S01]  /*4270*/  F2FP.PACK_AB R125, R130, R125 ;  /* 0x0000007d827d723e */ /* 0x000fe200000000ff */
[----:B------:R-:W-:Y:S01]  /*4280*/  HFMA2.MMA R130, -RZ, RZ, 0, 0 ;  /* 0x00000000ff827435 */ /* 0x000fe200000001ff */
[----:B------:R-:W-:Y:S01]  /*4290*/  F2FP.PACK_AB R126, R133, R134 ;  /* 0x00000086857e723e */ /* 0x000fe200000000ff */
[--C-:B------:R-:W-:Y:S02]  /*42a0*/  @P5 HADD2.F32 R133, -RZ, R121.reuse.H0_H0 ;  /* 0x20000079ff855230 */ /* 0x100fe40000004100 */
[----:B------:R-:W-:Y:S02]  /*42b0*/  @P3 HADD2.F32 R121, -RZ, R121.H1_H1 ;  /* 0x30000079ff793230 */ /* 0x000fe40000004100 */
[----:B------:R-:W-:Y:S01]  /*42c0*/  @P0 FMUL.FTZ R130, R139, R120 ;  /* 0x000000788b820220 */ /* 0x000fe20000410000 */
[----:B------:R-:W-:Y:S01]  /*42d0*/  HFMA2.MMA R120, -RZ, RZ, 0, 0 ;  /* 0x00000000ff787435 */ /* 0x000fe200000001ff */
[--C-:B------:R-:W-:Y:S01]  /*42e0*/  @P2 HADD2.F32 R134, -RZ, R122.reuse.H0_H0 ;  /* 0x2000007aff862230 */ /* 0x100fe20000004100 */
[----:B------:R-:W-:Y:S01]  /*42f0*/  F2FP.PACK_AB R127, R132, R127 ;  /* 0x0000007f847f723e */ /* 0x000fe200000000ff */
[--C-:B------:R-:W-:Y:S01]  /*4300*/  @P1 HADD2.F32 R138, -RZ, R123.reuse.H1_H1 ;  /* 0x3000007bff8a1230 */ /* 0x100fe20000004100 */
[----:B------:R-:W-:Y:S01]  /*4310*/  MOV R132, RZ ;  /* 0x000000ff00847202 */ /* 0x000fe20000000f00 */
[----:B------:R-:W-:Y:S01]  /*4320*/  @P6 HADD2.F32 R135, -RZ, R122.H1_H1 ;  /* 0x3000007aff876230 */ /* 0x000fe20000004100 */
[----:B------:R-:W-:Y:S01]  /*4330*/  @P5 FMUL.FTZ R132, R140, R133 ;  /* 0x000000858c845220 */ /* 0x000fe20000410000 */
[----:B------:R-:W-:Y:S01]  /*4340*/  @P4 HADD2.F32 R136, -RZ, R123.H0_H0 ;  /* 0x2000007bff884230 */ /* 0x000fe20000004100 */
[----:B------:R-:W-:Y:S01]  /*4350*/  CS2R R122, SRZ ;  /* 0x00000000007a7805 */ /* 0x000fe2000001ff00 */
[----:B------:R-:W-:-:S02]  /*4360*/  @P3 FMUL.FTZ R120, R142, R121 ;  /* 0x000000798e783220 */ /* 0x000fc40000410000 */
[----:B------:R-:W-:Y:S02]  /*4370*/  @P2 FMUL.FTZ R122, R141, R134 ;  /* 0x000000868d7a2220 */ /* 0x000fe40000410000 */
[----:B------:R-:W-:Y:S01]  /*4380*/  FADD.FTZ R230, R131, R230 ;  /* 0x000000e683e67221 */ /* 0x000fe20000010000 */
        /* <DEDUP_REMOVED lines=8> */
[----:B------:R-:W-:-:S02]  /*4410*/  @P4 FMUL.FTZ R133, R143, R136 ;  /* 0x000000888f854220 */ /* 0x000fc40000410000 */
[----:B------:R-:W-:Y:S01]  /*4420*/  FADD.FTZ R236, R120, R236 ;  /* 0x000000ec78ec7221 */ /* 0x000fe20000010000 */
[----:B------:R0:W-:Y:S01]  /*4430*/  STL [R1+0x1c], R230 ;  /* 0x00001ce601007387 */ /* 0x0001e20000100800 */
[----:B------:R-:W-:Y:S02]  /*4440*/  FADD.FTZ R237, R122, R237 ;  /* 0x000000ed7aed7221 */ /* 0x000fe40000010000 */
[----:B------:R-:W-:Y:S01]  /*4450*/  FADD.FTZ R241, R137, R241 ;  /* 0x000000f189f17221 */ /* 0x000fe20000010000 */
[----:B------:R0:W-:Y:S01]  /*4460*/  STL [R1+0x18], R233 ;  /* 0x000018e901007387 */ /* 0x0001e20000100800 */
[----:B------:R-:W-:Y:S02]  /*4470*/  FADD.FTZ R238, R123, R238 ;  /* 0x000000ee7bee7221 */ /* 0x000fe40000010000 */
        /* <DEDUP_REMOVED lines=11> */
.L_x_7225:
[----:B------:R-:W-:Y:S05]  /*4530*/  BSYNC B1 ;  /* 0x0000000000017941 */ /* 0x000fea0003800000 */
.L_x_7222:
        /* <DEDUP_REMOVED lines=69> */
.L_x_7221:
[----:B------:R-:W-:Y:S05]  /*4990*/  BSYNC B0 ;  /* 0x0000000000007941 */ /* 0x000fea0003800000 */
.L_x_7219:
        /* <DEDUP_REMOVED lines=265> */
.L_x_7223:
[----:B------:R-:W-:Y:S01]  /*5a30*/  HFMA2.MMA R150, -RZ, RZ, 0, 5.9604644775390625e-08 ;  /* 0x00000001ff967435 */ /* 0x000fe200000001ff */
[----:B------:R-:W-:-:S02]  /*5a40*/  MOV R121, R239 ;  /* 0x000000ef00797202 */ /* 0x000fc40000000f00 */
[----:B------:R-:W-:Y:S02]  /*5a50*/  MOV R241, 0xffffffff ;  /* 0xffffffff00f17802 */ /* 0x000fe40000000f00 */
[----:B------:R-:W-:Y:S02]  /*5a60*/  MOV R120, 0x5a80 ;  /* 0x00005a8000787802 */ /* 0x000fe40000000f00 */
[----:B-----5:R-:W-:Y:S05]  /*5a70*/  CALL.REL.NOINC `($__internal_115_$__cuda_sm70_shflsync_bfly_p) ;  /* 0x000003d000007944 */ /* 0x020fea0003c00000 */
[----:B-1----:R-:W-:Y:S01]  /*5a80*/  MOV R240, R150 ;  /* 0x0000009600f07202 */ /* 0x002fe20000000f00 */
[----:B0----5:R-:W-:Y:S05]  /*5a90*/  BRA `(.L_x_7227) ;  /* 0xffffc42000007947 */ /* 0x021fea000383ffff */
.L_x_7224:
[----:B------:R-:W-:Y:S01]  /*5aa0*/  HFMA2.MMA R150, -RZ, RZ, 0, 5.9604644775390625e-08 ;  /* 0x00000001ff967435 */ /* 0x000fe200000001ff */
[----:B------:R-:W-:Y:S02]  /*5ab0*/  MOV R121, R151 ;  /* 0x0000009700797202 */ /* 0x000fe40000000f00 */
[----:B------:R-:W-:Y:S02]  /*5ac0*/  MOV R241, 0xffffffff ;  /* 0xffffffff00f17802 */ /* 0x000fe40000000f00 */
[----:B------:R-:W-:Y:S02]  /*5ad0*/  MOV R120, 0x5af0 ;  /* 0x00005af000787802 */ /* 0x000fe40000000f00 */
[----:B01---5:R-:W-:Y:S05]  /*5ae0*/  CALL.REL.NOINC `($__internal_115_$__cuda_sm70_shflsync_bfly_p) ;  /* 0x0000036000007944 */ /* 0x023fea0003c00000 */
[----:B------:R-:W-:Y:S01]  /*5af0*/  FADD.FTZ R239, R239, R240 ;  /* 0x000000f0efef7221 */ /* 0x000fe20000010000 */
[----:B------:R-:W-:Y:S01]  /*5b00*/  MOV R241, 0xffffffff ;  /* 0xffffffff00f17802 */ /* 0x000fe20000000f00 */
[----:B-1----:R-:W-:Y:S01]  /*5b10*/  FADD.FTZ R151, R151, R150 ;  /* 0x0000009697977221 */ /* 0x002fe20000010000 */
[----:B------:R-:W-:Y:S01]  /*5b20*/  HFMA2.MMA R150, -RZ, RZ, 0, 1.1920928955078125e-07 ;  /* 0x00000002ff967435 */ /* 0x000fe200000001ff */
[----:B------:R-:W-:-:S02]  /*5b30*/  MOV R120, 0x5b60 ;  /* 0x00005b6000787802 */ /* 0x000fc40000000f00 */
[----:B------:R-:W-:-:S03]  /*5b40*/  MOV R121, R239 ;  /* 0x000000ef00797202 */ /* 0x000fc60000000f00 */
[----:B0----5:R-:W-:Y:S05]  /*5b50*/  CALL.REL.NOINC `($__internal_115_$__cuda_sm70_shflsync_bfly_p) ;  /* 0x000002f000007944 */ /* 0x021fea0003c00000 */
[----:B-1----:R-:W-:Y:S01]  /*5b60*/  MOV R240, R150 ;  /* 0x0000009600f07202 */ /* 0x002fe20000000f00 */
[----:B------:R-:W-:Y:S01]  /*5b70*/  HFMA2.MMA R150, -RZ, RZ, 0, 1.1920928955078125e-07 ;  /* 0x00000002ff967435 */ /* 0x000fe200000001ff */
[----:B------:R-:W-:Y:S02]  /*5b80*/  MOV R121, R151 ;  /* 0x0000009700797202 */ /* 0x000fe40000000f00 */
[----:B------:R-:W-:Y:S02]  /*5b90*/  MOV R241, 0xffffffff ;  /* 0xffffffff00f17802 */ /* 0x000fe40000000f00 */
[----:B------:R-:W-:Y:S02]  /*5ba0*/  MOV R120, 0x5bc0 ;  /* 0x00005bc000787802 */ /* 0x000fe40000000f00 */
[----:B0----5:R-:W-:Y:S05]  /*5bb0*/  CALL.REL.NOINC `($__internal_115_$__cuda_sm70_shflsync_bfly_p) ;  /* 0x0000029000007944 */ /* 0x021fea0003c00000 */
[----:B------:R-:W-:Y:S01]  /*5bc0*/  FADD.FTZ R239, R240, R239 ;  /* 0x000000eff0ef7221 */ /* 0x000fe20000010000 */
[----:B------:R-:W-:Y:S01]  /*5bd0*/  MOV R241, 0xffffffff ;  /* 0xffffffff00f17802 */ /* 0x000fe20000000f00 */
[----:B-1----:R-:W-:Y:S01]  /*5be0*/  FADD.FTZ R151, R151, R150 ;  /* 0x0000009697977221 */ /* 0x002fe20000010000 */
[----:B------:R-:W-:Y:S01]  /*5bf0*/  HFMA2.MMA R150, -RZ, RZ, 0, 2.384185791015625e-07 ;  /* 0x00000004ff967435 */ /* 0x000fe200000001ff */
[----:B------:R-:W-:-:S02]  /*5c00*/  MOV R120, 0x5c30 ;  /* 0x00005c3000787802 */ /* 0x000fc40000000f00 */
[----:B------:R-:W-:-:S03]  /*5c10*/  MOV R121, R239 ;  /* 0x000000ef00797202 */ /* 0x000fc60000000f00 */
[----:B0----5:R-:W-:Y:S05]  /*5c20*/  CALL.REL.NOINC `($__internal_115_$__cuda_sm70_shflsync_bfly_p) ;  /* 0x0000022000007944 */ /* 0x021fea0003c00000 */
[----:B-1----:R-:W-:Y:S01]  /*5c30*/  MOV R240, R150 ;  /* 0x0000009600f07202 */ /* 0x002fe20000000f00 */
[----:B------:R-:W-:Y:S01]  /*5c40*/  HFMA2.MMA R150, -RZ, RZ, 0, 2.384185791015625e-07 ;  /* 0x00000004ff967435 */ /* 0x000fe200000001ff */
[----:B------:R-:W-:Y:S02]  /*5c50*/  MOV R121, R151 ;  /* 0x0000009700797202 */ /* 0x000fe40000000f00 */
[----:B------:R-:W-:Y:S02]  /*5c60*/  MOV R241, 0xffffffff ;  /* 0xffffffff00f17802 */ /* 0x000fe40000000f00 */
[----:B------:R-:W-:Y:S02]  /*5c70*/  MOV R120, 0x5c90 ;  /* 0x00005c9000787802 */ /* 0x000fe40000000f00 */
[----:B0----5:R-:W-:Y:S05]  /*5c80*/  CALL.REL.NOINC `($__internal_115_$__cuda_sm70_shflsync_bfly_p) ;  /* 0x000001c000007944 */ /* 0x021fea0003c00000 */
[----:B------:R-:W-:Y:S01]  /*5c90*/  FADD.FTZ R239, R240, R239 ;  /* 0x000000eff0ef7221 */ /* 0x000fe20000010000 */
[----:B------:R-:W-:Y:S01]  /*5ca0*/  MOV R241, 0xffffffff ;  /* 0xffffffff00f17802 */ /* 0x000fe20000000f00 */
[----:B-1----:R-:W-:Y:S01]  /*5cb0*/  FADD.FTZ R151, R151, R150 ;  /* 0x0000009697977221 */ /* 0x002fe20000010000 */
[----:B------:R-:W-:Y:S01]  /*5cc0*/  HFMA2.MMA R150, -RZ, RZ, 0, 4.76837158203125e-07 ;  /* 0x00000008ff967435 */ /* 0x000fe200000001ff */
[----:B------:R-:W-:-:S02]  /*5cd0*/  MOV R120, 0x5d00 ;  /* 0x00005d0000787802 */ /* 0x000fc40000000f00 */
[----:B------:R-:W-:-:S03]  /*5ce0*/  MOV R121, R239 ;  /* 0x000000ef00797202 */ /* 0x000fc60000000f00 */
[----:B0----5:R-:W-:Y:S05]  /*5cf0*/  CALL.REL.NOINC `($__internal_115_$__cuda_sm70_shflsync_bfly_p) ;  /* 0x0000015000007944 */ /* 0x021fea0003c00000 */
[----:B-1----:R-:W-:Y:S01]  /*5d00*/  MOV R240, R150 ;  /* 0x0000009600f07202 */ /* 0x002fe20000000f00 */
[----:B------:R-:W-:Y:S01]  /*5d10*/  HFMA2.MMA R150, -RZ, RZ, 0, 4.76837158203125e-07 ;  /* 0x00000008ff967435 */ /* 0x000fe200000001ff */
[----:B------:R-:W-:Y:S02]  /*5d20*/  MOV R121, R151 ;  /* 0x0000009700797202 */ /* 0x000fe40000000f00 */
[----:B------:R-:W-:Y:S02]  /*5d30*/  MOV R241, 0xffffffff ;  /* 0xffffffff00f17802 */ /* 0x000fe40000000f00 */
[----:B------:R-:W-:Y:S02]  /*5d40*/  MOV R120, 0x5d60 ;  /* 0x00005d6000787802 */ /* 0x000fe40000000f00 */
[----:B0----5:R-:W-:Y:S05]  /*5d50*/  CALL.REL.NOINC `($__internal_115_$__cuda_sm70_shflsync_bfly_p) ;  /* 0x000000f000007944 */ /* 0x021fea0003c00000 */
[----:B------:R-:W-:Y:S01]  /*5d60*/  FADD.FTZ R239, R240, R239 ;  /* 0x000000eff0ef7221 */ /* 0x000fe20000010000 */
[----:B------:R-:W-:Y:S01]  /*5d70*/  MOV R241, 0xffffffff ;  /* 0xffffffff00f17802 */ /* 0x000fe20000000f00 */
[----:B-1----:R-:W-:Y:S01]  /*5d80*/  FADD.FTZ R151, R151, R150 ;  /* 0x0000009697977221 */ /* 0x002fe20000010000 */
[----:B------:R-:W-:Y:S01]  /*5d90*/  HFMA2.MMA R150, -RZ, RZ, 0, 9.5367431640625e-07 ;  /* 0x00000010ff967435 */ /* 0x000fe200000001ff */
[----:B------:R-:W-:-:S02]  /*5da0*/  MOV R120, 0x5dd0 ;  /* 0x00005dd000787802 */ /* 0x000fc40000000f00 */
[----:B------:R-:W-:-:S03]  /*5db0*/  MOV R121, R239 ;  /* 0x000000ef00797202 */ /* 0x000fc60000000f00 */
[----:B0----5:R-:W-:Y:S05]  /*5dc0*/  CALL.REL.NOINC `($__internal_115_$__cuda_sm70_shflsync_bfly_p) ;  /* 0x0000008000007944 */ /* 0x021fea0003c00000 */
[----:B-1----:R-:W-:Y:S01]  /*5dd0*/  MOV R240, R150 ;  /* 0x0000009600f07202 */ /* 0x002fe20000000f00 */
[----:B------:R-:W-:Y:S01]  /*5de0*/  HFMA2.MMA R150, -RZ, RZ, 0, 9.5367431640625e-07 ;  /* 0x00000010ff967435 */ /* 0x000fe200000001ff */
[----:B------:R-:W-:Y:S02]  /*5df0*/  MOV R121, R151 ;  /* 0x0000009700797202 */ /* 0x000fe40000000f00 */
[----:B------:R-:W-:Y:S02]  /*5e00*/  MOV R241, 0xffffffff ;  /* 0xffffffff00f17802 */ /* 0x000fe40000000f00 */
[----:B------:R-:W-:Y:S02]  /*5e10*/  MOV R120, 0x5e30 ;  /* 0x00005e3000787802 */ /* 0x000fe40000000f00 */
[----:B0----5:R-:W-:Y:S05]  /*5e20*/  CALL.REL.NOINC `($__internal_115_$__cuda_sm70_shflsync_bfly_p) ;  /* 0x0000002000007944 */ /* 0x021fea0003c00000 */
[----:B-1----:R-:W-:Y:S01]  /*5e30*/  MOV R120, R150 ;  /* 0x0000009600787202 */ /* 0x002fe20000000f00 */
[----:B0----5:R-:W-:Y:S05]  /*5e40*/  BRA `(.L_x_7228) ;  /* 0xffffc19000007947 */ /* 0x021fea000383ffff */
        .weak           $__internal_115_$__cuda_sm70_shflsync_bfly_p
        .type           $__internal_115_$__cuda_sm70_shflsync_bfly_p,@function
        .size           $__internal_115_$__cuda_sm70_shflsync_bfly_p,(.L_x_12417 - $__internal_115_$__cuda_sm70_shflsync_bfly_p)
$__internal_115_$__cuda_sm70_shflsync_bfly_p:
[----:B------:R0:W-:Y:S01]  /*5e50*/  STL [R1+0x38], R0 ;  /* 0x0000380001007387 */ /* 0x0001e20000100800 */
[----:B------:R-:W-:Y:S04]  /*5e60*/  WARPSYNC R241 ;  /* 0x000000f100007348 */ /* 0x000fe80003800000 */
[----:B0-----:R-:W-:-:S07]  /*5e70*/  HFMA2.MMA R0, -RZ, RZ, 0, 1.847743988037109375e-06 ;  /* 0x0000001fff007435 */ /* 0x001fce00000001ff */
[----:B------:R0:W1:Y:S04]  /*5e80*/  SHFL.BFLY PT, R150, R121, R150, R0 ;  /* 0x0c00009679967389 */ /* 0x00006800000e0000 */
[----:B0-----:R0:W5:Y:S01]  /*5e90*/  LDL.LU R0, [R1+0x38] ;  /* 0x0000380001007983 */ /* 0x0011620000300800 */
[----:B------:R-:W-:-:S04]  /*5ea0*/  MOV R121, 0x0 ;  /* 0x0000000000797802 */ /* 0x000fc80000000f00 */
[----:B------:R-:W-:Y:S05]  /*5eb0*/  RET.REL.NODEC R120 `(_ZN10layer_norm13ln_bwd_kernelINS_13Kernel_traitsIf6__halfS2_S2_fjLj1024ELj1ELj4ELj1ELj16ENS_18Kernel_traits_baseILj1024EfS2_S2_S2_fjLj128EEEEELb1ELb1ELb0ELb1EEEvNS_9BwdParamsE) ;  /* 0xffffa14078007950 */ /* 0x000fea0003c3ffff */
.L_x_7229:
        /* <DEDUP_REMOVED lines=12> */
.L_x_12417:


//--------------------- .text._ZN10layer_norm22ln_bwd_finalize_kernelINS_22Kernel_traits_finalizeILj1024Ef6__halfS2_S2_fjLb1ELj1024ELj4ENS_18Kernel_traits_baseILj1024EfS2_S2_S2_fjLj1024EEEEELb1ELb0EEEvNS_9BwdParamsE --------------------------
	.section	.text._ZN10layer_norm22ln_bwd_finalize_kernelINS_22Kernel_traits_finalizeILj1024Ef6__halfS2_S2_fjLb1ELj1024ELj4ENS_18Kernel_traits_baseILj1024EfS2_S2_S2_fjLj1024EEEEELb1ELb0EEEvNS_9BwdParamsE,"ax",@progbits
	.sectioninfo	@"SHI_REGISTERS=32"
	.align	128
        .global         _ZN10layer_norm22ln_bwd_finalize_kernelINS_22Kernel_traits_finalizeILj1024Ef6__halfS2_S2_fjLb1ELj1024ELj4ENS_18Kernel_traits_baseILj1024EfS2_S2_S2_fjLj1024EEEEELb1ELb0EEEvNS_9BwdParamsE
        .type           _ZN10layer_norm22ln_bwd_finalize_kernelINS_22Kernel_traits_finalizeILj1024Ef6__halfS2_S2_fjLb1ELj1024ELj4ENS_18Kernel_traits_baseILj1024EfS2_S2_S2_fjLj1024EEEEELb1ELb0EEEvNS_9BwdParamsE,@function
        .size           _ZN10layer_norm22ln_bwd_finalize_kernelINS_22Kernel_traits_finalizeILj1024Ef6__halfS2_S2_fjLb1ELj1024ELj4ENS_18Kernel_traits_baseILj1024EfS2_S2_S2_fjLj1024EEEEELb1ELb0EEEvNS_9BwdParamsE,(.L_x_12418 - _ZN10layer_norm22ln_bwd_finalize_kernelINS_22Kernel_traits_finalizeILj1024Ef6__halfS2_S2_fjLb1ELj1024ELj4ENS_18Kernel_traits_baseILj1024EfS2_S2_S2_fjLj1024EEEEELb1ELb0EEEvNS_9BwdParamsE)
        .other          _ZN10layer_norm22ln_bwd_finalize_kernelINS_22Kernel_traits_finalizeILj1024Ef6__halfS2_S2_fjLb1ELj1024ELj4ENS_18Kernel_traits_baseILj1024EfS2_S2_S2_fjLj1024EEEEELb1ELb0EEEvNS_9BwdParamsE,@"STO_CUDA_ENTRY STV_DEFAULT"
_ZN10layer_norm22ln_bwd_finalize_kernelINS_22Kernel_traits_finalizeILj1024Ef6__halfS2_S2_fjLb1ELj1024ELj4ENS_18Kernel_traits_baseILj1024EfS2_S2_S2_fjLj1024EEEEELb1ELb0EEEvNS_9BwdParamsE:
.text._ZN10layer_norm22ln_bwd_finalize_kernelINS_22Kernel_traits_finalizeILj1024Ef6__halfS2_S2_fjLb1ELj1024ELj4ENS_18Kernel_traits_baseILj1024EfS2_S2_S2_fjLj1024EEEEELb1ELb0EEEvNS_9BwdParamsE:
        /* <DEDUP_REMOVED lines=19> */
.L_x_7243:
        /* <DEDUP_REMOVED lines=33> */
.L_x_7234:
        /* <DEDUP_REMOVED lines=47> */
.L_x_7233:
[----:B------:R-:W-:Y:S05]  /*0630*/  BSYNC B1 ;  /* 0x0000000000017941 */ /* 0x000fea0003800000 */
.L_x_7232:
        /* <DEDUP_REMOVED lines=29> */
.L_x_7236:
[----:B------:R-:W-:Y:S05]  /*0810*/  BSYNC B1 ;  /* 0x0000000000017941 */ /* 0x000fea0003800000 */
.L_x_7235:
        /* <DEDUP_REMOVED lines=14> */
.L_x_7237:
[----:B------:R-:W-:Y:S05]  /*0900*/  BSYNC B1 ;  /* 0x0000000000017941 */ /* 0x000fea0003800000 */
.L_x_7231:
[----:B------:R-:W-:Y:S05]  /*0910*/  BSYNC B0 ;  /* 0x0000000000007941 */ /* 0x000fea0003800000 */
.L_x_7230:
        /* <DEDUP_REMOVED lines=12> */
.L_x_7244:
        /* <DEDUP_REMOVED lines=27> */
.L_x_7245:
        /* <DEDUP_REMOVED lines=9> */
.L_x_7238:
        /* <DEDUP_REMOVED lines=18> */
.L_x_7242:
[----:B------:R-:W-:Y:S05]  /*0d40*/  BSYNC B0 ;  /* 0x0000000000007941 */ /* 0x000fea0003800000 */
.L_x_7241:
[C---:B------:R-:W-:Y:S02]  /*0d50*/  ISETP.GT.U32.AND P1, PT, R4.reuse, -0x401, PT ;  /* 0xfffffbff0400780c */ /* 0x040fe40003f24070 */
[----:B------:R-:W-:-:S02]  /*0d60*/  IADD3 R4, R4, 0x400, RZ ;  /* 0x0000040004047810 */ /* 0x000fc40007ffe0ff */
[----:B------:R-:W-:-:S09]  /*0d70*/  IADD3 R5, R5, 0x200, RZ ;  /* 0x0000020005057810 */ /* 0x000fd20007ffe0ff */
[----:B01----:R-:W-:Y:S05]  /*0d80*/  @P1 BRA `(.L_x_7243) ;  /* 0xfffff3a000001947 */ /* 0x003fea000383ffff */
[----:B------:R-:W-:Y:S05]  /*0d90*/  EXIT ;  /* 0x000000000000794d */ /* 0x000fea0003800000 */
.L_x_7239:
[----:B------:R-:W-:Y:S01]  /*0da0*/  HFMA2.MMA R17, -RZ, RZ, 0, 5.9604644775390625e-08 ;  /* 0x00000001ff117435 */ /* 0x000fe200000001ff */
[----:B---3--:R-:W-:Y:S01]  /*0db0*/  MOV R18, R10 ;  /* 0x0000000a00127202 */ /* 0x008fe20000000f00 */
[----:B------:R-:W-:Y:S01]  /*0dc0*/  IMAD.MOV.U32 R14, RZ, RZ, 0x1f ;  /* 0x0000001fff0e7424 */ /* 0x000fe200078e00ff */
[----:B------:R-:W-:Y:S02]  /*0dd0*/  MOV R19, 0xffffffff ;  /* 0xffffffff00137802 */ /* 0x000fe40000000f00 */
[----:B------:R-:W-:Y:S02]  /*0de0*/  MOV R8, 0xe00 ;  /* 0x00000e0000087802 */ /* 0x000fe40000000f00 */
[----:B012---:R-:W-:Y:S05]  /*0df0*/  CALL.REL.NOINC `($__internal_116_$__cuda_sm70_shflsync_bfly_p) ;  /* 0x0000059000007944 */ /* 0x007fea0003c00000 */
[----:B01----:R-:W-:Y:S05]  /*0e00*/  BRA `(.L_x_7244) ;  /* 0xfffffbd000007947 */ /* 0x003fea000383ffff */
.L_x_7240:
[----:B------:R-:W-:Y:S01]  /*0e10*/  HFMA2.MMA R17, -RZ, RZ, 0, 1.1920928955078125e-07 ;  /* 0x00000002ff117435 */ /* 0x000fe200000001ff */
[----:B------:R-:W-:Y:S01]  /*0e20*/  IMAD.MOV.U32 R14, RZ, RZ, 0x1f ;  /* 0x0000001fff0e7424 */ /* 0x000fe200078e00ff */
[----:B------:R-:W-:Y:S02]  /*0e30*/  MOV R19, 0xffffffff ;  /* 0xffffffff00137802 */ /* 0x000fe40000000f00 */
[----:B------:R-:W-:Y:S02]  /*0e40*/  MOV R8, 0xe60 ;  /* 0x00000e6000087802 */ /* 0x000fe40000000f00 */
[----:B0123--:R-:W-:Y:S05]  /*0e50*/  CALL.REL.NOINC `($__internal_116_$__cuda_sm70_shflsync_bfly_p) ;  /* 0x0000053000007944 */ /* 0x00ffea0003c00000 */
[----:B0-----:R-:W-:Y:S01]  /*0e60*/  HFMA2.MMA R17, -RZ, RZ, 0, 2.384185791015625e-07 ;  /* 0x00000004ff117435 */ /* 0x001fe200000001ff */
[----:B-1----:R-:W-:Y:S01]  /*0e70*/  FADD.FTZ R18, R18, R14 ;  /* 0x0000000e12127221 */ /* 0x002fe20000010000 */
[----:B------:R-:W-:Y:S01]  /*0e80*/  MOV R19, 0xffffffff ;  /* 0xffffffff00137802 */ /* 0x000fe20000000f00 */
[----:B------:R-:W-:Y:S01]  /*0e90*/  IMAD.MOV.U32 R14, RZ, RZ, 0x1f ;  /* 0x0000001fff0e7424 */ /* 0x000fe200078e00ff */
[----:B------:R-:W-:-:S02]  /*0ea0*/  MOV R8, 0xec0 ;  /* 0x00000ec000087802 */ /* 0x000fc40000000f00 */
[----:B------:R-:W-:Y:S05]  /*0eb0*/  CALL.REL.NOINC `($__internal_116_$__cuda_sm70_shflsync_bfly_p) ;  /* 0x000004d000007944 */ /* 0x000fea0003c00000 */
[----:B0-----:R-:W-:Y:S01]  /*0ec0*/  HFMA2.MMA R17, -RZ, RZ, 0, 4.76837158203125e-07 ;  /* 0x00000008ff117435 */ /* 0x001fe200000001ff */
[----:B-1----:R-:W-:Y:S01]  /*0ed0*/  FADD.FTZ R18, R18, R14 ;  /* 0x0000000e12127221 */ /* 0x002fe20000010000 */
[----:B------:R-:W-:Y:S01]  /*0ee0*/  MOV R19, 0xffffffff ;  /* 0xffffffff00137802 */ /* 0x000fe20000000f00 */
[----:B------:R-:W-:Y:S01]  /*0ef0*/  IMAD.MOV.U32 R14, RZ, RZ, 0x1f ;  /* 0x0000001fff0e7424 */ /* 0x000fe200078e00ff */
[----:B------:R-:W-:-:S02]  /*0f00*/  MOV R8, 0xf20 ;  /* 0x00000f2000087802 */ /* 0x000fc40000000f00 */
[----:B------:R-:W-:Y:S05]  /*0f10*/  CALL.REL.NOINC `($__internal_116_$__cuda_sm70_shflsync_bfly_p) ;  /* 0x0000047000007944 */ /* 0x000fea0003c00000 */
[----:B-1----:R-:W-:Y:S01]  /*0f20*/  FADD.FTZ R10, R18, R14 ;  /* 0x0000000e120a7221 */ /* 0x002fe20000010000 */
[----:B0-----:R-:W-:Y:S01]  /*0f30*/  HFMA2.MMA R17, -RZ, RZ, 0, 9.5367431640625e-07 ;  /* 0x00000010ff117435 */ /* 0x001fe200000001ff */
[----:B------:R-:W-:Y:S01]  /*0f40*/  IMAD.MOV.U32 R14, RZ, RZ, 0x1f ;  /* 0x0000001fff0e7424 */ /* 0x000fe200078e00ff */
[----:B------:R-:W-:-:S02]  /*0f50*/  MOV R19, 0xffffffff ;  /* 0xffffffff00137802 */ /* 0x000fc40000000f00 */
[----:B------:R-:W-:Y:S02]  /*0f60*/  MOV R18, R10 ;  /* 0x0000000a00127202 */ /* 0x000fe40000000f00 */
[----:B------:R-:W-:Y:S02]  /*0f70*/  MOV R8, 0xf90 ;  /* 0x00000f9000087802 */ /* 0x000fe40000000f00 */
[----:B------:R-:W-:Y:S05]  /*0f80*/  CALL.REL.NOINC `($__internal_116_$__cuda_sm70_shflsync_bfly_p) ;  /* 0x0000040000007944 */ /* 0x000fea0003c00000 */
[----:B0-----:R-:W-:Y:S01]  /*0f90*/  HFMA2.MMA R17, -RZ, RZ, 0, 5.9604644775390625e-08 ;  /* 0x00000001ff117435 */ /* 0x001fe200000001ff */
[----:B-1----:R-:W-:Y:S01]  /*0fa0*/  IMAD.MOV.U32 R13, RZ, RZ, R14 ;  /* 0x000000ffff0d7224 */ /* 0x002fe200078e000e */
[----:B------:R-:W-:Y:S01]  /*0fb0*/  MOV R18, R15 ;  /* 0x0000000f00127202 */ /* 0x000fe20000000f00 */
[----:B------:R-:W-:Y:S01]  /*0fc0*/  IMAD.MOV.U32 R14, RZ, RZ, 0x1f ;  /* 0x0000001fff0e7424 */ /* 0x000fe200078e00ff */
[----:B------:R-:W-:Y:S02]  /*0fd0*/  MOV R19, 0xffffffff ;  /* 0xffffffff00137802 */ /* 0x000fe40000000f00 */
[----:B------:R-:W-:Y:S02]  /*0fe0*/  MOV R8, 0x1000 ;  /* 0x0000100000087802 */ /* 0x000fe40000000f00 */
[----:B------:R-:W-:Y:S05]  /*0ff0*/  CALL.REL.NOINC `($__internal_116_$__cuda_sm70_shflsync_bfly_p) ;  /* 0x0000039000007944 */ /* 0x000fea0003c00000 */
[----:B0-----:R-:W-:Y:S01]  /*1000*/  HFMA2.MMA R17, -RZ, RZ, 0, 1.1920928955078125e-07 ;  /* 0x00000002ff117435 */ /* 0x001fe200000001ff */
[----:B-1----:R-:W-:Y:S01]  /*1010*/  FADD.FTZ R18, R15, R14 ;  /* 0x0000000e0f127221 */ /* 0x002fe20000010000 */
[----:B------:R-:W-:Y:S01]  /*1020*/  MOV R19, 0xffffffff ;  /* 0xffffffff00137802 */ /* 0x000fe20000000f00 */
[----:B------:R-:W-:Y:S01]  /*1030*/  IMAD.MOV.U32 R14, RZ, RZ, 0x1f ;  /* 0x0000001fff0e7424 */ /* 0x000fe200078e00ff */
[----:B------:R-:W-:-:S02]  /*1040*/  MOV R8, 0x1060 ;  /* 0x0000106000087802 */ /* 0x000fc40000000f00 */
[----:B------:R-:W-:Y:S05]  /*1050*/  CALL.REL.NOINC `($__internal_116_$__cuda_sm70_shflsync_bfly_p) ;  /* 0x0000033000007944 */ /* 0x000fea0003c00000 */
        /* <DEDUP_REMOVED lines=14> */
[----:B------:R-:W-:Y:S01]  /*1140*/  MOV R14, 0x1f ;  /* 0x0000001f000e7802 */ /* 0x000fe20000000f00 */
[----:B------:R-:W-:Y:S01]  /*1150*/  IMAD.MOV.U32 R19, RZ, RZ, -0x1 ;  /* 0xffffffffff137424 */ /* 0x000fe200078e00ff */
[----:B------:R-:W-:-:S02]  /*1160*/  MOV R8, 0x1190 ;  /* 0x0000119000087802 */ /* 0x000fc40000000f00 */
[----:B------:R-:W-:Y:S02]  /*1170*/  MOV R18, R12 ;  /* 0x0000000c00127202 */ /* 0x000fe40000000f00 */
[----:B------:R-:W-:Y:S05]  /*1180*/  CALL.REL.NOINC `($__internal_116_$__cuda_sm70_shflsync_bfly_p) ;  /* 0x0000020000007944 */ /* 0x000fea0003c00000 */
[----:B-1----:R-:W-:Y:S01]  /*1190*/  MOV R15, R14 ;  /* 0x0000000e000f7202 */ /* 0x002fe20000000f00 */
[----:B------:R-:W-:Y:S01]  /*11a0*/  HFMA2.MMA R14, -RZ, RZ, 0, 1.847743988037109375e-06 ;  /* 0x0000001fff0e7435 */ /* 0x000fe200000001ff */
[----:B0-----:R-:W-:Y:S01]  /*11b0*/  MOV R18, R11 ;  /* 0x0000000b00127202 */ /* 0x001fe20000000f00 */
        /* <DEDUP_REMOVED lines=13> */
[----:B------:R-:W-:Y:S01]  /*1290*/  IMAD.MOV.U32 R19, RZ, RZ, -0x1 ;  /* 0xffffffffff137424 */ /* 0x000fe200078e00ff */
[----:B------:R-:W-:-:S02]  /*12a0*/  MOV R8, 0x12c0 ;  /* 0x000012c000087802 */ /* 0x000fc40000000f00 */
[----:B------:R-:W-:Y:S05]  /*12b0*/  CALL.REL.NOINC `($__internal_116_$__cuda_sm70_shflsync_bfly_p) ;  /* 0x000000d000007944 */ /* 0x000fea0003c00000 */
[----:B0-----:R-:W-:Y:S01]  /*12c0*/  HFMA2.MMA R17, -RZ, RZ, 0, 4.76837158203125e-07 ;  /* 0x00000008ff117435 */ /* 0x001fe200000001ff */
[----:B-1----:R-:W-:Y:S01]  /*12d0*/  FADD.FTZ R18, R18, R14 ;  /* 0x0000000e12127221 */ /* 0x002fe20000010000 */
[----:B------:R-:W-:-:S02]  /*12e0*/  MOV R14, 0x1f ;  /* 0x0000001f000e7802 */ /* 0x000fc40000000f00 */
[----:B------:R-:W-:Y:S02]  /*12f0*/  MOV R19, 0xffffffff ;  /* 0xffffffff00137802 */ /* 0x000fe40000000f00 */
[----:B------:R-:W-:Y:S02]  /*1300*/  MOV R8, 0x1320 ;  /* 0x0000132000087802 */ /* 0x000fe40000000f00 */
[----:B------:R-:W-:Y:S05]  /*1310*/  CALL.REL.NOINC `($__internal_116_$__cuda_sm70_shflsync_bfly_p) ;  /* 0x0000007000007944 */ /* 0x000fea0003c00000 */
[----:B01----:R-:W-:Y:S01]  /*1320*/  FADD.FTZ R18, R18, R14 ;  /* 0x0000000e12127221 */ /* 0x003fe20000010000 */
[----:B------:R-:W-:Y:S01]  /*1330*/  HFMA2.MMA R14, -RZ, RZ, 0, 1.847743988037109375e-06 ;  /* 0x0000001fff0e7435 */ /* 0x000fe200000001ff */
[----:B------:R-:W-:Y:S01]  /*1340*/  IMAD.MOV.U32 R17, RZ, RZ, 0x10 ;  /* 0x00000010ff117424 */ /* 0x000fe200078e00ff */
[----:B------:R-:W-:Y:S02]  /*1350*/  MOV R19, 0xffffffff ;  /* 0xffffffff00137802 */ /* 0x000fe40000000f00 */
[----:B------:R-:W-:Y:S02]  /*1360*/  MOV R8, 0x1380 ;  /* 0x0000138000087802 */ /* 0x000fe40000000f00 */
[----:B------:R-:W-:Y:S05]  /*1370*/  CALL.REL.NOINC `($__internal_116_$__cuda_sm70_shflsync_bfly_p) ;  /* 0x0000001000007944 */ /* 0x000fea0003c00000 */
[----:B01----:R-:W-:Y:S05]  /*1380*/  BRA `(.L_x_7245) ;  /* 0xfffff80000007947 */ /* 0x003fea000383ffff */
        .weak           $__internal_116_$__cuda_sm70_shflsync_bfly_p
        .type           $__internal_116_$__cuda_sm70_shflsync_bfly_p,@function
        .size           $__internal_116_$__cuda_sm70_shflsync_bfly_p,(.L_x_12418 - $__internal_116_$__cuda_sm70_shflsync_bfly_p)
$__internal_116_$__cuda_sm70_shflsync_bfly_p:
[----:B------:R-:W-:Y:S01]  /*1390*/  HFMA2.MMA R9, -RZ, RZ, 0, 0 ;  /* 0x00000000ff097435 */ /* 0x000fe200000001ff */
[----:B------:R-:W-:Y:S04]  /*13a0*/  WARPSYNC R19 ;  /* 0x0000001300007348 */ /* 0x000fe80003800000 */
[----:B------:R0:W1:Y:S01]  /*13b0*/  SHFL.BFLY PT, R14, R18, R17, R14 ;  /* 0x0c000011120e7389 */ /* 0x00006200000e000e */
[----:B------:R-:W-:Y:S05]  /*13c0*/  RET.REL.NODEC R8 `(_ZN10layer_norm22ln_bwd_finalize_kernelINS_22Kernel_traits_finalizeILj1024Ef6__halfS2_S2_fjLb1ELj1024ELj4ENS_18Kernel_traits_baseILj1024EfS2_S2_S2_fjLj1024EEEEELb1ELb0EEEvNS_9BwdParamsE) ;  /* 0xffffec3008007950 */ /* 0x000fea0003c3ffff */
.L_x_7246:
        /* <DEDUP_REMOVED lines=11> */
.L_x_12418:


//--------------------- .text._ZN10layer_norm13ln_bwd_kernelINS_13Kernel_traitsIf6__halfS2_S2_fjLj1024ELj1ELj4ELj1ELj16ENS_18Kernel_traits_baseILj1024EfS2_S2_S2_fjLj128EEEEELb1ELb1ELb1ELb0EEEvNS_9BwdParamsE --------------------------
	.section	.text._ZN10layer_norm13ln_bwd_kernelINS_13Kernel_traitsIf6__halfS2_S2_fjLj1024ELj1ELj4ELj1ELj16ENS_18Kernel_traits_baseILj1024EfS2_S2_S2_fjLj128EEEEELb1ELb1ELb1ELb0EEEvNS_9BwdParamsE,"ax",@progbits
	.sectioninfo	@"SHI_REGISTERS=255"
	.align	128
        .global         _ZN10layer_norm13ln_bwd_kernelINS_13Kernel_traitsIf6__halfS2_S2_fjLj1024ELj1ELj4ELj1ELj16ENS_18Kernel_traits_baseILj1024EfS2_S2_S2_fjLj128EEEEELb1ELb1ELb1ELb0EEEvNS_9BwdParamsE
        .type           _ZN10layer_norm13ln_bwd_kernelINS_13Kernel_traitsIf6__halfS2_S2_fjLj1024ELj1ELj4ELj1ELj16ENS_18Kernel_traits_baseILj1024EfS2_S2_S2_fjLj128EEEEELb1ELb1ELb1ELb0EEEvNS_9BwdParamsE,@function
        .size           _ZN10layer_norm13ln_bwd_kernelINS_13Kernel_traitsIf6__halfS2_S2_fjLj1024ELj1ELj4ELj1ELj16ENS_18Kernel_traits_baseILj1024EfS2_S2_S2_fjLj128EEEEELb1ELb1ELb1ELb0EEEvNS_9BwdParamsE,(.L_x_12419 - _ZN10layer_norm13ln_bwd_kernelINS_13Kernel_traitsIf6__halfS2_S2_fjLj1024ELj1ELj4ELj1ELj16ENS_18Kernel_traits_baseILj1024EfS2_S2_S2_fjLj128EEEEELb1ELb1ELb1ELb0EEEvNS_9BwdParamsE)
        .other          _ZN10layer_norm13ln_bwd_kernelINS_13Kernel_traitsIf6__halfS2_S2_fjLj1024ELj1ELj4ELj1ELj16ENS_18Kernel_traits_baseILj1024EfS2_S2_S2_fjLj128EEEEELb1ELb1ELb1ELb0EEEvNS_9BwdParamsE,@"STO_CUDA_ENTRY STV_DEFAULT"
_ZN10layer_norm13ln_bwd_kernelINS_13Kernel_traitsIf6__halfS2_S2_fjLj1024ELj1ELj4ELj1ELj16ENS_18Kernel_traits_baseILj1024EfS2_S2_S2_fjLj128EEEEELb1ELb1ELb1ELb0EEEvNS_9BwdParamsE:
.text._ZN10layer_norm13ln_bwd_kernelINS_13Kernel_traitsIf6__halfS2_S2_fjLj1024ELj1ELj4ELj1ELj16ENS_18Kernel_traits_baseILj1024EfS2_S2_S2_fjLj128EEEEELb1ELb1ELb1ELb0EEEvNS_9BwdParamsE:
        /* <DEDUP_REMOVED lines=21> */
[----:B------:R-:W-:-:S05]  /*0150*/  @P3 MOV R7, 0x20 ;  /* 0x0000002000073802 */ /* 0x000fca0000000f00 */
        /* <DEDUP_REMOVED lines=29> */
[----:B---3--:R3:W-:Y:S06]  /*0330*/  @P3 STL.64 [R1+0x58], R68 ;  /* 0x0000584401003387 */ /* 0x0087ec0000100a00 */
[----:B------:R-:W-:Y:S01]  /*0340*/  @P2 MOV R19, 0x20 ;  /* 0x0000002000132802 */ /* 0x000fe20000000f00 */
[----:B----4-:R-:W-:Y:S04]  /*0350*/  @P3 STL.64 [R1+0x48], R76 ;  /* 0x0000484c01003387 */ /* 0x010fe80000100a00 */
[----:B------:R-:W-:Y:S01]  /*0360*/  @P3 STL.64 [R1+0x50], R78 ;  /* 0x0000504e01003387 */ /* 0x000fe20000100a00 */
[----:B------:R-:W-:-:S03]  /*0370*/  @P2 IMAD.WIDE.U32 R8, R0, R19, c[0x0][0x1c8] ;  /* 0x0000720000082625 */ /* 0x000fc600078e0013 */
[----:B------:R4:W-:Y:S01]  /*0380*/  @P3 STL.64 [R1+0x60], R70 ;  /* 0x0000604601003387 */ /* 0x0009e20000100a00 */
[----:B------:R-:W-:Y:S01]  /*0390*/  @P2 IMAD.WIDE.U32 R2, R0, R19, c[0x0][0x1b0] ;  /* 0x00006c0000022625 */ /* 0x000fe200078e0013 */
[----:B------:R-:W-:Y:S02]  /*03a0*/  SHF.R.U32.HI R0, RZ, 0x5, R18 ;  /* 0x00000005ff007819 */ /* 0x000fe40000011612 */
        /* <DEDUP_REMOVED lines=61> */
.L_x_7442:
[----:B------:R-:W-:-:S05]  /*0780*/  MOV R190, 0x4 ;  /* 0x0000000400be7802 */ /* 0x000fca0000000f00 */
        /* <DEDUP_REMOVED lines=36> */
.L_x_7252:
[----:B------:R-:W-:Y:S05]  /*09d0*/  BSYNC B2 ;  /* 0x0000000000027941 */ /* 0x000fea0003800000 */
.L_x_7251:
        /* <DEDUP_REMOVED lines=11> */
.L_x_7254:
[----:B------:R-:W-:Y:S05]  /*0a90*/  BSYNC B2 ;  /* 0x0000000000027941 */ /* 0x000fea0003800000 */
.L_x_7253:
[----:B------:R-:W-:Y:S01]  /*0aa0*/  BSSY B2, `(.L_x_7255) ;  /* 0x000000b000027945 */ /* 0x000fe20003800000 */
        /* <DEDUP_REMOVED lines=8> */
[----:B------:R-:W-:Y:S02]  /*0b30*/  IADD3 R188, R188, 0x20, RZ ;  /* 0x00000020bcbc7810 */ /* 0x000fe40007ffe0ff */
[----:B------:R-:W-:Y:S02]  /*0b40*/  IADD3 R189, R189, 0x20, RZ ;  /* 0x00000020bdbd7810 */ /* 0x000fe40007ffe0ff */
.L_x_7256:
[----:B------:R-:W-:Y:S05]  /*0b50*/  BSYNC B2 ;  /* 0x0000000000027941 */ /* 0x000fea0003800000 */
.L_x_7255:
[----:B------:R-:W-:Y:S01]  /*0b60*/  ISETP.GE.U32.AND P3, PT, R5, 0x80, PT ;  /* 0x000000800500780c */ /* 0x000fe20003f66070 */
[----:B------:R-:W-:-:S12]  /*0b70*/  CS2R R226, SRZ ;  /* 0x0000000000e27805 */ /* 0x000fd8000001ff00 */
        /* <DEDUP_REMOVED lines=8> */
[----:B------:R-:W-:Y:S01]  /*0c00*/  HFMA2.MMA R227, -RZ, RZ, 0, 0 ;  /* 0x00000000ffe37435 */ /* 0x000fe200000001ff */
[----:B------:R-:W-:Y:S05]  /*0c10*/  BRA `(.L_x_7257) ;  /* 0x000018b000007947 */ /* 0x000fea0003800000 */
.L_x_7250:
        /* <DEDUP_REMOVED lines=10> */
[----:B------:R-:W-:Y:S02]  /*0cc0*/  @P3 LEA.HI R7, R6, R7, RZ, 0x3 ;  /* 0x0000000706073211 */ /* 0x000fe400078f18ff */
[----:B------:R-:W-:Y:S02]  /*0cd0*/  MOV R6, RZ ;  /* 0x000000ff00067202 */ /* 0x000fe40000000f00 */
        /* <DEDUP_REMOVED lines=20> */
[----:B--2---:R-:W-:Y:S02]  /*0e20*/  HADD2.F32 R229, -RZ, R188.H1_H1 ;  /* 0x300000bcffe57230 */ /* 0x004fe40000004100 */
[----:B------:R-:W-:Y:S02]  /*0e30*/  HADD2.F32 R250, -RZ, R190.H0_H0 ;  /* 0x200000befffa7230 */ /* 0x000fe40000004100 */
[--C-:B------:R-:W-:Y:S02]  /*0e40*/  HADD2.F32 R227, -RZ, R189.reuse.H0_H0 ;  /* 0x200000bdffe37230 */ /* 0x100fe40000004100 */
[----:B------:R-:W-:Y:S02]  /*0e50*/  HADD2.F32 R248, -RZ, R189.H1_H1 ;  /* 0x300000bdfff87230 */ /* 0x000fe40000004100 */
[----:B------:R-:W-:Y:S01]  /*0e60*/  HADD2.F32 R224, -RZ, R188.H0_H0 ;  /* 0x200000bcffe07230 */ /* 0x000fe20000004100 */
[----:B------:R-:W-:Y:S01]  /*0e70*/  FADD.FTZ R249, -R7, R229 ;  /* 0x000000e507f97221 */ /* 0x000fe20000010100 */
[----:B---3--:R-:W-:-:S02]  /*0e80*/  HADD2.F32 R189, -RZ, R195.H0_H0 ;  /* 0x200000c3ffbd7230 */ /* 0x008fc40000004100 */
[----:B------:R-:W-:Y:S01]  /*0e90*/  HADD2.F32 R188, -RZ, R195.H1_H1 ;  /* 0x300000c3ffbc7230 */ /* 0x000fe20000004100 */
[C---:B------:R-:W-:Y:S01]  /*0ea0*/  FADD.FTZ R195, -R7.reuse, R250 ;  /* 0x000000fa07c37221 */ /* 0x040fe20000010100 */
[----:B------:R-:W-:Y:S01]  /*0eb0*/  HADD2.F32 R190, -RZ, R190.H1_H1 ;  /* 0x300000beffbe7230 */ /* 0x000fe20000004100 */
[C---:B------:R-:W-:Y:S01]  /*0ec0*/  FADD.FTZ R229, -R7.reuse, R227 ;  /* 0x000000e307e57221 */ /* 0x040fe20000010100 */
[----:B------:R-:W2:Y:S01]  /*0ed0*/  LDL R250, [R1+0x48] ;  /* 0x0000480001fa7983 */ /* 0x000ea20000100800 */
[--C-:B------:R-:W-:Y:S01]  /*0ee0*/  HADD2.F32 R252, -RZ, R191.reuse.H1_H1 ;  /* 0x300000bffffc7230 */ /* 0x100fe20000004100 */
[----:B------:R-:W-:Y:S01]  /*0ef0*/  FADD.FTZ R227, -R7, R248 ;  /* 0x000000f807e37221 */ /* 0x000fe20000010100 */
[----:B------:R-:W-:Y:S01]  /*0f00*/  HADD2.F32 R251, -RZ, R191.H0_H0 ;  /* 0x200000bffffb7230 */ /* 0x000fe20000004100 */
[----:B------:R-:W3:Y:S01]  /*0f10*/  LDL R248, [R1+0x50] ;  /* 0x0000500001f87983 */ /* 0x000ee20000100800 */
[--C-:B0-----:R-:W-:Y:S02]  /*0f20*/  HADD2.F32 R217, -RZ, R193.reuse.H0_H0 ;  /* 0x200000c1ffd97230 */ /* 0x101fe40000004100 */
[----:B------:R-:W-:-:S02]  /*0f30*/  HADD2.F32 R216, -RZ, R193.H1_H1 ;  /* 0x300000c1ffd87230 */ /* 0x000fc40000004100 */
[--C-:B------:R-:W-:Y:S02]  /*0f40*/  HADD2.F32 R193, -RZ, R194.reuse.H0_H0 ;  /* 0x200000c2ffc17230 */ /* 0x100fe40000004100 */
[----:B------:R-:W-:Y:S01]  /*0f50*/  HADD2.F32 R191, -RZ, R194.H1_H1 ;  /* 0x300000c2ffbf7230 */ /* 0x000fe20000004100 */
[C---:B------:R-:W-:Y:S02]  /*0f60*/  FADD.FTZ R194, -R7.reuse, R190 ;  /* 0x000000be07c27221 */ /* 0x040fe40000010100 */
[----:B------:R-:W-:Y:S02]  /*0f70*/  FADD.FTZ R190, -R7, R252 ;  /* 0x000000fc07be7221 */ /* 0x000fe40000010100 */
[----:B------:R-:W3:Y:S01]  /*0f80*/  LDL R252, [R1+0x54] ;  /* 0x0000540001fc7983 */ /* 0x000ee20000100800 */
[----:B------:R-:W-:Y:S01]  /*0f90*/  HADD2.F32 R226, -RZ, R192.H1_H1 ;  /* 0x300000c0ffe27230 */ /* 0x000fe20000004100 */
[----:B-1----:R-:W-:-:S04]  /*0fa0*/  FMUL.FTZ R0, R2, R249 ;  /* 0x000000f902007220 */ /* 0x002fc80000410000 */
[----:B------:R-:W-:Y:S01]  /*0fb0*/  FADD.FTZ R101, R101, R226 ;  /* 0x000000e265657221 */ /* 0x000fe20000010000 */
[----:B------:R-:W-:Y:S01]  /*0fc0*/  STL [R1+0x20], R0 ;  /* 0x0000200001007387 */ /* 0x000fe20000100800 */
[-C--:B------:R-:W-:Y:S02]  /*0fd0*/  FFMA.FTZ R69, R0, R226.reuse, R69 ;  /* 0x000000e200457223 */ /* 0x080fe40000010045 */
[----:B----4-:R-:W-:Y:S02]  /*0fe0*/  FMUL.FTZ R3, R3, R226 ;  /* 0x000000e203037220 */ /* 0x010fe40000410000 */
[----:B------:R-:W4:Y:S01]  /*0ff0*/  LDL R226, [R1+0x38] ;  /* 0x0000380001e27983 */ /* 0x000f220000100800 */
[----:B------:R-:W-:Y:S01]  /*1000*/  FADD.FTZ R224, -R7, R224 ;  /* 0x000000e007e07221 */ /* 0x000fe20000010100 */
[----:B------:R-:W-:-:S03]  /*1010*/  HADD2.F32 R225, -RZ, R192.H0_H0 ;  /* 0x200000c0ffe17230 */ /* 0x000fc60000004100 */
        /* <DEDUP_REMOVED lines=64> */
.L_x_7259:
[----:B0-----:R-:W-:Y:S05]  /*1420*/  BSYNC B2 ;  /* 0x0000000000027941 */ /* 0x001fea0003800000 */
.L_x_7258:
        /* <DEDUP_REMOVED lines=11> */
[----:B0-----:R-:W-:-:S10]  /*14e0*/  HFMA2.MMA R188, -RZ, RZ, 0, 4.76837158203125e-07 ;  /* 0x00000008ffbc7435 */ /* 0x001fd400000001ff */
[----:B------:R-:W-:-:S05]  /*14f0*/  IMAD.WIDE.U32 R188, R6, R188, c[0x0][0x190] ;  /* 0x0000640006bc7625 */ /* 0x000fca00078e00bc */
[----:B------:R3:W5:Y:S01]  /*1500*/  LDG.E.64 R198, [R188.64] ;  /* 0x00000004bcc67981 */ /* 0x000762000c1e1b00 */
[----:B------:R-:W-:Y:S02]  /*1510*/  IADD3 R197, R197, 0x20, RZ ;  /* 0x00000020c5c57810 */ /* 0x000fe40007ffe0ff */
        /* <DEDUP_REMOVED lines=8> */
[----:B------:R-:W-:Y:S01]  /*15a0*/  HADD2.F32 R217, -RZ, R10.H0_H0 ;  /* 0x2000000affd97230 */ /* 0x000fe20000004100 */
[C---:B------:R-:W-:Y:S01]  /*15b0*/  FADD.FTZ R193, -R7.reuse, R191 ;  /* 0x000000bf07c17221 */ /* 0x040fe20000010100 */
[----:B---3--:R-:W-:Y:S01]  /*15c0*/  HADD2.F32 R189, -RZ, R12.H0_H0 ;  /* 0x2000000cffbd7230 */ /* 0x008fe20000004100 */
[C---:B------:R-:W-:Y:S01]  /*15d0*/  FMUL.FTZ R242, R2.reuse, R192 ;  /* 0x000000c002f27220 */ /* 0x040fe20000410000 */
[--C-:B------:R-:W-:Y:S01]  /*15e0*/  HADD2.F32 R239, -RZ, R11.reuse.H0_H0 ;  /* 0x2000000bffef7230 */ /* 0x100fe20000004100 */
[C---:B------:R-:W-:Y:S01]  /*15f0*/  FADD.FTZ R190, -R7.reuse, R195 ;  /* 0x000000c307be7221 */ /* 0x040fe20000010100 */
[----:B------:R-:W-:Y:S01]  /*1600*/  HADD2.F32 R240, -RZ, R11.H1_H1 ;  /* 0x3000000bfff07230 */ /* 0x000fe20000004100 */
[----:B------:R-:W-:Y:S01]  /*1610*/  FMUL.FTZ R244, R2, R194 ;  /* 0x000000c202f47220 */ /* 0x000fe20000410000 */
[--C-:B------:R-:W-:Y:S01]  /*1620*/  HADD2.F32 R8, -RZ, R13.reuse.H0_H0 ;  /* 0x2000000dff087230 */ /* 0x100fe20000004100 */
[----:B------:R-:W-:Y:S01]  /*1630*/  FMUL.FTZ R245, R24, R189 ;  /* 0x000000bd18f57220 */ /* 0x000fe20000410000 */
[--C-:B------:R-:W-:Y:S01]  /*1640*/  HADD2.F32 R9, -RZ, R14.reuse.H0_H0 ;  /* 0x2000000eff097230 */ /* 0x100fe20000004100 */
[----:B------:R-:W-:Y:S01]  /*1650*/  FMUL.FTZ R246, R2, R193 ;  /* 0x000000c102f67220 */ /* 0x000fe20000410000 */
[----:B------:R-:W-:Y:S01]  /*1660*/  HADD2.F32 R11, -RZ, R14.H1_H1 ;  /* 0x3000000eff0b7230 */ /* 0x000fe20000004100 */
[C---:B------:R-:W-:Y:S01]  /*1670*/  FADD.FTZ R14, -R7.reuse, R217 ;  /* 0x000000d9070e7221 */ /* 0x040fe20000010100 */
[----:B------:R-:W-:Y:S01]  /*1680*/  HADD2.F32 R216, -RZ, R10.H1_H1 ;  /* 0x3000000affd87230 */ /* 0x000fe20000004100 */
[----:B------:R-:W-:Y:S01]  /*1690*/  FADD.FTZ R193, -R7, R240 ;  /* 0x000000f007c17221 */ /* 0x000fe20000010100 */
[----:B------:R-:W-:Y:S01]  /*16a0*/  HADD2.F32 R188, -RZ, R12.H1_H1 ;  /* 0x3000000cffbc7230 */ /* 0x000fe20000004100 */
[----:B------:R-:W-:Y:S01]  /*16b0*/  FADD.FTZ R110, R110, R8 ;  /* 0x000000086e6e7221 */ /* 0x000fe20000010000 */
[----:B------:R-:W-:Y:S01]  /*16c0*/  HADD2.F32 R10, -RZ, R13.H1_H1 ;  /* 0x3000000dff0a7230 */ /* 0x000fe20000004100 */
[-C--:B------:R-:W-:Y:S01]  /*16d0*/  FFMA.FTZ R78, R242, R8.reuse, R78 ;  /* 0x00000008f24e7223 */ /* 0x080fe2000001004e */
[--C-:B------:R-:W-:Y:S01]  /*16e0*/  HADD2.F32 R13, -RZ, R15.reuse.H0_H0 ;  /* 0x2000000fff0d7230 */ /* 0x100fe20000004100 */
[----:B------:R-:W-:Y:S01]  /*16f0*/  FMUL.FTZ R241, R26, R8 ;  /* 0x000000081af17220 */ /* 0x000fe20000410000 */
[----:B------:R-:W-:Y:S01]  /*1700*/  HADD2.F32 R15, -RZ, R15.H1_H1 ;  /* 0x3000000fff0f7230 */ /* 0x000fe20000004100 */
        /* <DEDUP_REMOVED lines=43> */
.L_x_7261:
[----:B------:R-:W-:Y:S05]  /*19c0*/  BSYNC B2 ;  /* 0x0000000000027941 */ /* 0x000fea0003800000 */
.L_x_7260:
[----:B------:R-:W-:Y:S01]  /*19d0*/  BSSY B2, `(.L_x_7262) ;  /* 0x0000059000027945 */ /* 0x000fe20003800000 */
[----:B------:R-:W-:Y:S05]  /*19e0*/  @!P1 BRA `(.L_x_7263) ;  /* 0x0000057000009947 */ /* 0x000fea0003800000 */
[----:B------:R-:W-:-:S05]  /*19f0*/  MOV R192, 0x10 ;  /* 0x0000001000c07802 */ /* 0x000fca0000000f00 */
        /* <DEDUP_REMOVED lines=20> */
[----:B------:R-:W-:Y:S01]  /*1b40*/  HADD2.F32 R209, -RZ, R18.H0_H0 ;  /* 0x20000012ffd17230 */ /* 0x000fe20000004100 */
[C---:B------:R-:W-:Y:S01]  /*1b50*/  FADD.FTZ R206, -R7.reuse, R196 ;  /* 0x000000c407ce7221 */ /* 0x040fe20000010100 */
[--C-:B------:R-:W-:Y:S01]  /*1b60*/  HADD2.F32 R210, -RZ, R19.reuse.H0_H0 ;  /* 0x20000013ffd27230 */ /* 0x100fe20000004100 */
[C---:B------:R-:W-:Y:S01]  /*1b70*/  FMUL.FTZ R17, R2.reuse, R17 ;  /* 0x0000001102117220 */ /* 0x040fe20000410000 */
[----:B------:R-:W-:Y:S01]  /*1b80*/  HADD2.F32 R216, -RZ, R19.H1_H1 ;  /* 0x30000013ffd87230 */ /* 0x000fe20000004100 */
[C---:B------:R-:W-:Y:S01]  /*1b90*/  FADD.FTZ R196, -R7.reuse, R195 ;  /* 0x000000c307c47221 */ /* 0x040fe20000010100 */
[----:B---3--:R-:W-:Y:S01]  /*1ba0*/  HADD2.F32 R19, -RZ, R188.H1_H1 ;  /* 0x300000bcff137230 */ /* 0x008fe20000004100 */
[----:B------:R-:W-:Y:S01]  /*1bb0*/  FADD.FTZ R195, -R7, R209 ;  /* 0x000000d107c37221 */ /* 0x000fe20000010100 */
[----:B------:R-:W-:Y:S01]  /*1bc0*/  HADD2.F32 R207, -RZ, R18.H1_H1 ;  /* 0x30000012ffcf7230 */ /* 0x000fe20000004100 */
[C---:B------:R-:W-:Y:S01]  /*1bd0*/  FMUL.FTZ R16, R2.reuse, R208 ;  /* 0x000000d002107220 */ /* 0x040fe20000410000 */
[----:B------:R-:W-:Y:S01]  /*1be0*/  HADD2.F32 R18, -RZ, R188.H0_H0 ;  /* 0x200000bcff127230 */ /* 0x000fe20000004100 */
        /* <DEDUP_REMOVED lines=55> */
.L_x_7263:
[----:B------:R-:W-:Y:S05]  /*1f60*/  BSYNC B2 ;  /* 0x0000000000027941 */ /* 0x000fea0003800000 */
.L_x_7262:
        /* <DEDUP_REMOVED lines=12> */
[----:B------:R-:W-:-:S06]  /*2030*/  IMAD.WIDE.U32 R204, R6, R204, c[0x0][0x190] ;  /* 0x0000640006cc7625 */ /* 0x000fcc00078e00cc */
        /* <DEDUP_REMOVED lines=10> */
[--C-:B---3--:R-:W-:Y:S01]  /*20e0*/  HADD2.F32 R214, -RZ, R192.reuse.H0_H0 ;  /* 0x200000c0ffd67230 */ /* 0x108fe20000004100 */
[C---:B------:R-:W-:Y:S01]  /*20f0*/  FADD.FTZ R197, -R7.reuse, R213 ;  /* 0x000000d507c57221 */ /* 0x040fe20000010100 */
[----:B------:R-:W-:Y:S01]  /*2100*/  HADD2.F32 R213, -RZ, R192.H1_H1 ;  /* 0x300000c0ffd57230 */ /* 0x000fe20000004100 */
[----:B------:R-:W-:Y:S01]  /*2110*/  FMUL.FTZ R235, R2, R215 ;  /* 0x000000d702eb7220 */ /* 0x000fe20000410000 */
[----:B------:R-:W-:Y:S01]  /*2120*/  HADD2.F32 R192, -RZ, R194.H0_H0 ;  /* 0x200000c2ffc07230 */ /* 0x000fe20000004100 */
[----:B------:R-:W-:Y:S01]  /*2130*/  FADD.FTZ R190, -R7, R188 ;  /* 0x000000bc07be7221 */ /* 0x000fe20000010100 */
[--C-:B------:R-:W-:Y:S01]  /*2140*/  HADD2.F32 R6, -RZ, R191.reuse.H0_H0 ;  /* 0x200000bfff067230 */ /* 0x100fe20000004100 */
[----:B------:R-:W-:Y:S01]  /*2150*/  FADD.FTZ R97, R97, R213 ;  /* 0x000000d561617221 */ /* 0x000fe20000010000 */
[----:B------:R-:W-:Y:S01]  /*2160*/  HADD2.F32 R191, -RZ, R191.H1_H1 ;  /* 0x300000bfffbf7230 */ /* 0x000fe20000004100 */
[----:B------:R-:W-:-:S02]  /*2170*/  FFMA.FTZ R177, R235, R213, R177 ;  /* 0x000000d5ebb17223 */ /* 0x000fc400000100b1 */
[----:B------:R-:W-:Y:S02]  /*2180*/  FMUL.FTZ R234, R61, R213 ;  /* 0x000000d53dea7220 */ /* 0x000fe40000410000 */
[C---:B------:R-:W-:Y:S02]  /*2190*/  FMUL.FTZ R213, R2.reuse, R190 ;  /* 0x000000be02d57220 */ /* 0x040fe40000410000 */
[----:B------:R-:W-:Y:S01]  /*21a0*/  FMUL.FTZ R247, R2, R189 ;  /* 0x000000bd02f77220 */ /* 0x000fe20000410000 */
[--C-:B------:R-:W-:Y:S01]  /*21b0*/  HADD2.F32 R189, -RZ, R195.reuse.H0_H0 ;  /* 0x200000c3ffbd7230 */ /* 0x100fe20000004100 */
[----:B------:R-:W-:Y:S01]  /*21c0*/  FMUL.FTZ R236, R60, R214 ;  /* 0x000000d63cec7220 */ /* 0x000fe20000410000 */
        /* <DEDUP_REMOVED lines=24> */
[----:B------:R-:W-:Y:S01]  /*2350*/  HADD2.F32 R191, -RZ, R194.H1_H1 ;  /* 0x300000c2ffbf7230 */ /* 0x000fe20000004100 */
        /* <DEDUP_REMOVED lines=23> */
.L_x_7257:
[----:B------:R-:W-:Y:S05]  /*24d0*/  BSYNC B1 ;  /* 0x0000000000017941 */ /* 0x000fea0003800000 */
.L_x_7249:
[----:B------:R-:W-:Y:S05]  /*24e0*/  BRA.DIV ~URZ, `(.L_x_7264) ;  /* 0x000060a27f007947 */ /* 0x000fea000b800000 */
[----:B------:R1:W2:Y:S02]  /*24f0*/  SHFL.BFLY PT, R189, R226, 0x1, 0x1f ;  /* 0x0c201f00e2bd7f89 */ /* 0x0002a400000e0000 */
.L_x_7457:
        /* <DEDUP_REMOVED lines=18> */
.L_x_7458:
        /* <DEDUP_REMOVED lines=21> */
.L_x_7269:
[----:B------:R-:W-:Y:S05]  /*2770*/  BSYNC B2 ;  /* 0x0000000000027941 */ /* 0x000fea0003800000 */
.L_x_7268:
        /* <DEDUP_REMOVED lines=10> */
.L_x_7271:
        /* <DEDUP_REMOVED lines=10> */
[----:B------:R-:W-:-:S05]  /*28c0*/  @P4 HADD2.F32 R7, -RZ, R160.H0_H0 ;  /* 0x200000a0ff074230 */ /* 0x000fca0000004100 */
[----:B------:R-:W-:Y:S02]  /*28d0*/  @P4 FADD.FTZ R6, R6, R7 ;  /* 0x0000000706064221 */ /* 0x000fe40000010000 */
.L_x_7272:
[----:B------:R-:W-:Y:S05]  /*28e0*/  BSYNC B2 ;  /* 0x0000000000027941 */ /* 0x000fea0003800000 */
.L_x_7270:
[----:B------:R-:W-:Y:S01]  /*28f0*/  ISETP.NE.U32.AND P5, PT, RZ, c[0x0][0x258], PT ;  /* 0x00009600ff007a0c */ /* 0x000fe20003fa5070 */
[----:B------:R-:W-:Y:S03]  /*2900*/  BSSY B2, `(.L_x_7273) ;  /* 0x0000011000027945 */ /* 0x000fe60003800000 */
[----:B------:R-:W-:-:S13]  /*2910*/  ISETP.NE.AND.EX P5, PT, RZ, c[0x0][0x25c], PT, P5 ;  /* 0x00009700ff007a0c */ /* 0x000fda0003fa5350 */
[----:B------:R-:W-:-:S04]  /*2920*/  @P5 F2FP.PACK_AB R7, RZ, R6 ;  /* 0x00000006ff07523e */ /* 0x000fc800000000ff */
[----:B------:R-:W-:Y:S01]  /*2930*/  @P5 PRMT R172, R7, 0x7610, R172 ;  /* 0x0000761007ac5816 */ /* 0x000fe200000000ac */
[----:B------:R-:W-:Y:S05]  /*2940*/  @!P3 BRA `(.L_x_7274) ;  /* 0x000000c00000b947 */ /* 0x000fea0003800000 */
[----:B------:R-:W2:Y:S01]  /*2950*/  LDL R191, [R1+0x58] ;  /* 0x0000580001bf7983 */ /* 0x000ea20000100800 */
[----:B------:R-:W-:Y:S01]  /*2960*/  LOP3.LUT P6, RZ, R200, 0xff, RZ, 0xc0, !PT ;  /* 0x000000ffc8ff7812 */ /* 0x000fe200078cc0ff */
[----:B------:R-:W-:Y:S01]  /*2970*/  FMUL.FTZ R6, R6, c[0x0][0x1ec] ;  /* 0x00007b0006067a20 */ /* 0x000fe20000410000 */
[----:B------:R-:W-:-:S03]  /*2980*/  HFMA2.MMA R7, -RZ, RZ, 0, 0 ;  /* 0x00000000ff077435 */ /* 0x000fc600000001ff */
[----:B------:R-:W-:-:S08]  /*2990*/  FMUL.FTZ R6, R6, c[0x0][0x1e8] ;  /* 0x00007a0006067a20 */ /* 0x000fd00000410000 */
[----:B-----5:R-:W-:-:S05]  /*29a0*/  @P6 HADD2.F32 R190, -RZ, R184.H0_H0 ;  /* 0x200000b8ffbe6230 */ /* 0x020fca0000004100 */
[----:B------:R-:W-:-:S04]  /*29b0*/  @P6 FMUL.FTZ R7, R6, R190 ;  /* 0x000000be06076220 */ /* 0x000fc80000410000 */
[----:B------:R-:W-:Y:S02]  /*29c0*/  FADD.FTZ R128, R128, R7 ;  /* 0x0000000780807221 */ /* 0x000fe40000010000 */
[----:B--2---:R-:W-:-:S05]  /*29d0*/  FMUL.FTZ R6, R191, R6 ;  /* 0x00000006bf067220 */ /* 0x004fca0000410000 */
[----:B------:R-:W-:-:S04]  /*29e0*/  FSEL R6, R6, RZ, P6 ;  /* 0x000000ff06067208 */ /* 0x000fc80003000000 */
[----:B------:R-:W-:-:S04]  /*29f0*/  F2FP.PACK_AB R6, RZ, R6 ;  /* 0x00000006ff06723e */ /* 0x000fc800000000ff */
[----:B------:R-:W-:Y:S02]  /*2a00*/  PRMT R92, R6, 0x7610, R92 ;  /* 0x00007610065c7816 */ /* 0x000fe4000000005c */
.L_x_7274:
[----:B------:R-:W-:Y:S05]  /*2a10*/  BSYNC B2 ;  /* 0x0000000000027941 */ /* 0x000fea0003800000 */
.L_x_7273:
[----:B------:R-:W-:Y:S01]  /*2a20*/  BSSY B2, `(.L_x_7275) ;  /* 0x0000010000027945 */ /* 0x000fe20003800000 */
[----:B------:R-:W-:Y:S05]  /*2a30*/  @P2 BRA `(.L_x_7276) ;  /* 0x0000004000002947 */ /* 0x000fea0003800000 */
[----:B------:R-:W-:Y:S01]  /*2a40*/  MOV R6, RZ ;  /* 0x000000ff00067202 */ /* 0x000fe20000000f00 */
[----:B------:R-:W-:Y:S05]  /*2a50*/  @!P4 BRA `(.L_x_7277) ;  /* 0x000000c00000c947 */ /* 0x000fea0003800000 */
[----:B------:R-:W-:Y:S01]  /*2a60*/  HADD2.F32 R6, -RZ, R160.H1_H1 ;  /* 0x300000a0ff067230 */ /* 0x000fe20000004100 */
[----:B------:R-:W-:Y:S05]  /*2a70*/  BRA `(.L_x_7277) ;  /* 0x000000a000007947 */ /* 0x000fea0003800000 */
.L_x_7276:
[----:B------:R-:W2:Y:S01]  /*2a80*/  LDL R190, [R1+0x20] ;  /* 0x0000200001be7983 */ /* 0x000ea20000100800 */
[----:B------:R-:W0:Y:S03]  /*2a90*/  LDC.U8 R191, c[0x0][0x1f0] ;  /* 0x00007c00ffbf7b82 */ /* 0x000e260000000000 */
[----:B------:R-:W3:Y:S01]  /*2aa0*/  LDL R7, [R1+0x1c] ;  /* 0x00001c0001077983 */ /* 0x000ee20000100800 */
[----:B0-----:R-:W-:-:S04]  /*2ab0*/  ISETP.NE.AND P6, PT, R191, RZ, PT ;  /* 0x000000ffbf00720c */ /* 0x001fc80003fc5270 */
[----:B------:R-:W-:-:S05]  /*2ac0*/  FSEL R6, R3, RZ, !P6 ;  /* 0x000000ff03067208 */ /* 0x000fca0007000000 */
[----:B--2---:R-:W-:-:S04]  /*2ad0*/  FFMA.FTZ R6, R190, R189, R6 ;  /* 0x000000bdbe067223 */ /* 0x004fc80000010006 */
[----:B---3--:R-:W-:Y:S01]  /*2ae0*/  FADD.FTZ R6, R7, -R6 ;  /* 0x8000000607067221 */ /* 0x008fe20000010000 */
[----:B------:R-:W-:-:S03]  /*2af0*/  @P4 HADD2.F32 R7, -RZ, R160.H1_H1 ;  /* 0x300000a0ff074230 */ /* 0x000fc60000004100 */
[----:B------:R-:W-:-:S04]  /*2b00*/  FMUL.FTZ R6, R2, R6 ;  /* 0x0000000602067220 */ /* 0x000fc80000410000 */
[----:B------:R-:W-:Y:S02]  /*2b10*/  @P4 FADD.FTZ R6, R6, R7 ;  /* 0x0000000706064221 */ /* 0x000fe40000010000 */
.L_x_7277:
[----:B------:R-:W-:Y:S05]  /*2b20*/  BSYNC B2 ;  /* 0x0000000000027941 */ /* 0x000fea0003800000 */
.L_x_7275:
[----:B------:R-:W-:Y:S01]  /*2b30*/  @P5 F2FP.PACK_AB R7, RZ, R6 ;  /* 0x00000006ff07523e */ /* 0x000fe200000000ff */
        /* <DEDUP_REMOVED lines=8> */
[----:B-----5:R-:W-:-:S05]  /*2bc0*/  @P6 HADD2.F32 R190, -RZ, R184.H1_H1 ;  /* 0x300000b8ffbe6230 */ /* 0x020fca0000004100 */
[----:B------:R-:W-:-:S04]  /*2bd0*/  @P6 FMUL.FTZ R7, R6, R190 ;  /* 0x000000be06076220 */ /* 0x000fc80000410000 */
[----:B------:R-:W-:Y:S02]  /*2be0*/  FADD.FTZ R129, R129, R7 ;  /* 0x0000000781817221 */ /* 0x000fe40000010000 */
[----:B--2---:R-:W-:-:S05]  /*2bf0*/  FMUL.FTZ R6, R191, R6 ;  /* 0x00000006bf067220 */ /* 0x004fca0000410000 */
[----:B------:R-:W-:-:S04]  /*2c00*/  FSEL R6, R6, RZ, P6 ;  /* 0x000000ff06067208 */ /* 0x000fc80003000000 */
[----:B------:R-:W-:-:S04]  /*2c10*/  F2FP.PACK_AB R6, RZ, R6 ;  /* 0x00000006ff06723e */ /* 0x000fc800000000ff */
[----:B------:R-:W-:Y:S02]  /*2c20*/  PRMT R92, R92, 0x5410, R6 ;  /* 0x000054105c5c7816 */ /* 0x000fe40000000006 */
.L_x_7279:
[----:B------:R-:W-:Y:S05]  /*2c30*/  BSYNC B2 ;  /* 0x0000000000027941 */ /* 0x000fea0003800000 */
.L_x_7278:
[----:B------:R-:W-:Y:S01]  /*2c40*/  BSSY B2, `(.L_x_7280) ;  /* 0x0000010000027945 */ /* 0x000fe20003800000 */
[----:B------:R-:W-:Y:S05]  /*2c50*/  @P2 BRA `(.L_x_7281) ;  /* 0x0000004000002947 */ /* 0x000fea0003800000 */
[----:B------:R-:W-:Y:S01]  /*2c60*/  MOV R6, RZ ;  /* 0x000000ff00067202 */ /* 0x000fe20000000f00 */
[----:B------:R-:W-:Y:S05]  /*2c70*/  @!P4 BRA `(.L_x_7282) ;  /* 0x000000c00000c947 */ /* 0x000fea0003800000 */
[----:B------:R-:W-:Y:S01]  /*2c80*/  HADD2.F32 R6, -RZ, R161.H0_H0 ;  /* 0x200000a1ff067230 */ /* 0x000fe20000004100 */
[----:B------:R-:W-:Y:S05]  /*2c90*/  BRA `(.L_x_7282) ;  /* 0x000000a000007947 */ /* 0x000fea0003800000 */
.L_x_7281:
[----:B------:R-:W2:Y:S01]  /*2ca0*/  LDL R190, [R1+0x18] ;  /* 0x0000180001be7983 */ /* 0x000ea20000100800 */
[----:B------:R-:W0:Y:S03]  /*2cb0*/  LDC.U8 R191, c[0x0][0x1f0] ;  /* 0x00007c00ffbf7b82 */ /* 0x000e260000000000 */
[----:B------:R-:W3:Y:S01]  /*2cc0*/  LDL R7, [R1+0x14] ;  /* 0x0000140001077983 */ /* 0x000ee20000100800 */
[----:B0-----:R-:W-:-:S04]  /*2cd0*/  ISETP.NE.AND P6, PT, R191, RZ, PT ;  /* 0x000000ffbf00720c */ /* 0x001fc80003fc5270 */
[----:B------:R-:W-:-:S05]  /*2ce0*/  FSEL R6, R3, RZ, !P6 ;  /* 0x000000ff03067208 */ /* 0x000fca0007000000 */
[----:B--2---:R-:W-:-:S04]  /*2cf0*/  FFMA.FTZ R6, R190, R189, R6 ;  /* 0x000000bdbe067223 */ /* 0x004fc80000010006 */
[----:B---3--:R-:W-:Y:S01]  /*2d00*/  FADD.FTZ R6, R7, -R6 ;  /* 0x8000000607067221 */ /* 0x008fe20000010000 */
[----:B------:R-:W-:-:S03]  /*2d10*/  @P4 HADD2.F32 R7, -RZ, R161.H0_H0 ;  /* 0x200000a1ff074230 */ /* 0x000fc60000004100 */
[----:B------:R-:W-:-:S04]  /*2d20*/  FMUL.FTZ R6, R2, R6 ;  /* 0x0000000602067220 */ /* 0x000fc80000410000 */
[----:B------:R-:W-:Y:S02]  /*2d30*/  @P4 FADD.FTZ R6, R6, R7 ;  /* 0x0000000706064221 */ /* 0x000fe40000010000 */
.L_x_7282:
[----:B------:R-:W-:Y:S05]  /*2d40*/  BSYNC B2 ;  /* 0x0000000000027941 */ /* 0x000fea0003800000 */
.L_x_7280:
        /* <DEDUP_REMOVED lines=16> */
.L_x_7284:
[----:B------:R-:W-:Y:S05]  /*2e50*/  BSYNC B2 ;  /* 0x0000000000027941 */ /* 0x000fea0003800000 */
.L_x_7283:
[----:B------:R-:W-:Y:S01]  /*2e60*/  BSSY B2, `(.L_x_7285) ;  /* 0x0000010000027945 */ /* 0x000fe20003800000 */
[----:B------:R-:W-:Y:S05]  /*2e70*/  @P2 BRA `(.L_x_7286) ;  /* 0x0000004000002947 */ /* 0x000fea0003800000 */
[----:B------:R-:W-:Y:S01]  /*2e80*/  MOV R6, RZ ;  /* 0x000000ff00067202 */ /* 0x000fe20000000f00 */
[----:B------:R-:W-:Y:S05]  /*2e90*/  @!P4 BRA `(.L_x_7287) ;  /* 0x000000c00000c947 */ /* 0x000fea0003800000 */
[----:B------:R-:W-:Y:S01]  /*2ea0*/  HADD2.F32 R6, -RZ, R161.H1_H1 ;  /* 0x300000a1ff067230 */ /* 0x000fe20000004100 */
[----:B------:R-:W-:Y:S05]  /*2eb0*/  BRA `(.L_x_7287) ;  /* 0x000000a000007947 */ /* 0x000fea0003800000 */
.L_x_7286:
        /* <DEDUP_REMOVED lines=10> */
.L_x_7287:
[----:B------:R-:W-:Y:S05]  /*2f60*/  BSYNC B2 ;  /* 0x0000000000027941 */ /* 0x000fea0003800000 */
.L_x_7285:
        /* <DEDUP_REMOVED lines=16> */
.L_x_7289:
[----:B------:R-:W-:Y:S05]  /*3070*/  BSYNC B2 ;  /* 0x0000000000027941 */ /* 0x000fea0003800000 */
.L_x_7288:
[----:B------:R-:W-:Y:S01]  /*3080*/  BSSY B2, `(.L_x_7290) ;  /* 0x0000010000027945 */ /* 0x000fe20003800000 */
[----:B------:R-:W-:Y:S05]  /*3090*/  @P2 BRA `(.L_x_7291) ;  /* 0x0000004000002947 */ /* 0x000fea0003800000 */
[----:B------:R-:W-:Y:S01]  /*30a0*/  MOV R6, RZ ;  /* 0x000000ff00067202 */ /* 0x000fe20000000f00 */
[----:B------:R-:W-:Y:S05]  /*30b0*/  @!P4 BRA `(.L_x_7292) ;  /* 0x000000c00000c947 */ /* 0x000fea0003800000 */
[----:B------:R-:W-:Y:S01]  /*30c0*/  HADD2.F32 R6, -RZ, R162.H0_H0 ;  /* 0x200000a2ff067230 */ /* 0x000fe20000004100 */
[----:B------:R-:W-:Y:S05]  /*30d0*/  BRA `(.L_x_7292) ;  /* 0x000000a000007947 */ /* 0x000fea0003800000 */
.L_x_7291:
        /* <DEDUP_REMOVED lines=10> */
.L_x_7292:
[----:B------:R-:W-:Y:S05]  /*3180*/  BSYNC B2 ;  /* 0x0000000000027941 */ /* 0x000fea0003800000 */
.L_x_7290:
        /* <DEDUP_REMOVED lines=16> */
.L_x_7294:
[----:B------:R-:W-:Y:S05]  /*3290*/  BSYNC B2 ;  /* 0x0000000000027941 */ /* 0x000fea0003800000 */
.L_x_7293:
[----:B------:R-:W-:Y:S01]  /*32a0*/  BSSY B2, `(.L_x_7295) ;  /* 0x000000f000027945 */ /* 0x000fe20003800000 */
[----:B------:R-:W-:Y:S05]  /*32b0*/  @P2 BRA `(.L_x_7296) ;  /* 0x0000004000002947 */ /* 0x000fea0003800000 */
[----:B------:R-:W-:Y:S01]  /*32c0*/  MOV R6, RZ ;  /* 0x000000ff00067202 */ /* 0x000fe20000000f00 */
[----:B------:R-:W-:Y:S05]  /*32d0*/  @!P4 BRA `(.L_x_7297) ;  /* 0x000000b00000c947 */ /* 0x000fea0003800000 */
[----:B------:R-:W-:Y:S01]  /*32e0*/  HADD2.F32 R6, -RZ, R162.H1_H1 ;  /* 0x300000a2ff067230 */ /* 0x000fe20000004100 */
[----:B------:R-:W-:Y:S05]  /*32f0*/  BRA `(.L_x_7297) ;  /* 0x0000009000007947 */ /* 0x000fea0003800000 */
.L_x_7296:
[----:B------:R-:W2:Y:S01]  /*3300*/  LDL R7, [R1] ;  /* 0x0000000001077983 */ /* 0x000ea20000100800 */
[----:B------:R-:W0:Y:S02]  /*3310*/  LDC.U8 R190, c[0x0][0x1f0] ;  /* 0x00007c00ffbe7b82 */ /* 0x000e240000000000 */
[----:B0-----:R-:W-:-:S04]  /*3320*/  ISETP.NE.AND P6, PT, R190, RZ, PT ;  /* 0x000000ffbe00720c */ /* 0x001fc80003fc5270 */
[----:B------:R-:W-:-:S05]  /*3330*/  FSEL R6, R3, RZ, !P6 ;  /* 0x000000ff03067208 */ /* 0x000fca0007000000 */
[----:B--2---:R-:W-:Y:S01]  /*3340*/  FFMA.FTZ R6, R7, R189, R6 ;  /* 0x000000bd07067223 */ /* 0x004fe20000010006 */
[----:B------:R-:W-:-:S03]  /*3350*/  @P4 HADD2.F32 R7, -RZ, R162.H1_H1 ;  /* 0x300000a2ff074230 */ /* 0x000fc60000004100 */
[----:B------:R-:W-:-:S04]  /*3360*/  FADD.FTZ R6, R252, -R6 ;  /* 0x80000006fc067221 */ /* 0x000fc80000010000 */
[----:B------:R-:W-:-:S04]  /*3370*/  FMUL.FTZ R6, R2, R6 ;  /* 0x0000000602067220 */ /* 0x000fc80000410000 */
[----:B------:R-:W-:Y:S02]  /*3380*/  @P4 FADD.FTZ R6, R6, R7 ;  /* 0x0000000706064221 */ /* 0x000fe40000010000 */
.L_x_7297:
[----:B------:R-:W-:Y:S05]  /*3390*/  BSYNC B2 ;  /* 0x0000000000027941 */ /* 0x000fea0003800000 */
.L_x_7295:
        /* <DEDUP_REMOVED lines=16> */
.L_x_7299:
[----:B------:R-:W-:Y:S05]  /*34a0*/  BSYNC B2 ;  /* 0x0000000000027941 */ /* 0x000fea0003800000 */
.L_x_7298:
[----:B------:R-:W-:Y:S01]  /*34b0*/  BSSY B2, `(.L_x_7300) ;  /* 0x000000e000027945 */ /* 0x000fe20003800000 */
[----:B------:R-:W-:Y:S05]  /*34c0*/  @P2 BRA `(.L_x_7301) ;  /* 0x0000004000002947 */ /* 0x000fea0003800000 */
[----:B------:R-:W-:Y:S01]  /*34d0*/  MOV R6, RZ ;  /* 0x000000ff00067202 */ /* 0x000fe20000000f00 */
[----:B------:R-:W-:Y:S05]  /*34e0*/  @!P4 BRA `(.L_x_7302) ;  /* 0x000000a00000c947 */ /* 0x000fea0003800000 */
[----:B------:R-:W-:Y:S01]  /*34f0*/  HADD2.F32 R6, -RZ, R163.H0_H0 ;  /* 0x200000a3ff067230 */ /* 0x000fe20000004100 */
[----:B------:R-:W-:Y:S05]  /*3500*/  BRA `(.L_x_7302) ;  /* 0x0000008000007947 */ /* 0x000fea0003800000 */
.L_x_7301:
        /* <DEDUP_REMOVED lines=8> */
.L_x_7302:
[----:B------:R-:W-:Y:S05]  /*3590*/  BSYNC B2 ;  /* 0x0000000000027941 */ /* 0x000fea0003800000 */
.L_x_7300:
        /* <DEDUP_REMOVED lines=16> */
.L_x_7304:
[----:B------:R-:W-:Y:S05]  /*36a0*/  BSYNC B2 ;  /* 0x0000000000027941 */ /* 0x000fea0003800000 */
.L_x_7303:
[----:B------:R-:W-:Y:S01]  /*36b0*/  BSSY B2, `(.L_x_7305) ;  /* 0x000000e000027945 */ /* 0x000fe20003800000 */
[----:B------:R-:W-:Y:S05]  /*36c0*/  @P2 BRA `(.L_x_7306) ;  /* 0x0000004000002947 */ /* 0x000fea0003800000 */
[----:B------:R-:W-:Y:S01]  /*36d0*/  MOV R6, RZ ;  /* 0x000000ff00067202 */ /* 0x000fe20000000f00 */
[----:B------:R-:W-:Y:S05]  /*36e0*/  @!P4 BRA `(.L_x_7307) ;  /* 0x000000a00000c947 */ /* 0x000fea0003800000 */
[----:B------:R-:W-:Y:S01]  /*36f0*/  HADD2.F32 R6, -RZ, R163.H1_H1 ;  /* 0x300000a3ff067230 */ /* 0x000fe20000004100 */
[----:B------:R-:W-:Y:S05]  /*3700*/  BRA `(.L_x_7307) ;  /* 0x0000008000007947 */ /* 0x000fea0003800000 */
.L_x_7306:
        /* <DEDUP_REMOVED lines=8> */
.L_x_7307:
[----:B------:R-:W-:Y:S05]  /*3790*/  BSYNC B2 ;  /* 0x0000000000027941 */ /* 0x000fea0003800000 */
.L_x_7305:
        /* <DEDUP_REMOVED lines=16> */
.L_x_7309:
[----:B------:R-:W-:Y:S05]  /*38a0*/  BSYNC B2 ;  /* 0x0000000000027941 */ /* 0x000fea0003800000 */
.L_x_7308:
        /* <DEDUP_REMOVED lines=8> */
.L_x_7267:
[----:B------:R-:W-:Y:S05]  /*3930*/  BSYNC B1 ;  /* 0x0000000000017941 */ /* 0x000fea0003800000 */
.L_x_7266:
[----:B------:R-:W-:Y:S01]  /*3940*/  BSSY B1, `(.L_x_7310) ;  /* 0x0000116000017945 */ /* 0x000fe20003800000 */
[----:B------:R-:W-:Y:S05]  /*3950*/  @!P0 BRA `(.L_x_7311) ;  /* 0x0000114000008947 */ /* 0x000fea0003800000 */
[----:B------:R-:W-:Y:S01]  /*3960*/  BSSY B2, `(.L_x_7312) ;  /* 0x0000005000027945 */ /* 0x000fe20003800000 */
[----:B------:R-:W-:Y:S05]  /*3970*/  @!P3 BRA `(.L_x_7313) ;  /* 0x000000300000b947 */ /* 0x000fea0003800000 */
[----:B0-----:R-:W-:-:S10]  /*3980*/  HFMA2.MMA R6, -RZ, RZ, 0, 9.5367431640625e-07 ;  /* 0x00000010ff067435 */ /* 0x001fd400000001ff */
[----:B------:R-:W-:-:S05]  /*3990*/  IMAD.WIDE.U32 R6, R188, R6, c[0x0][0x170] ;  /* 0x00005c00bc067625 */ /* 0x000fca00078e0006 */
[----:B-----5:R0:W5:Y:S02]  /*39a0*/  LDG.E.128 R184, [R6.64] ;  /* 0x0000000406b87981 */ /* 0x020164000c1e1d00 */
.L_x_7313:
[----:B------:R-:W-:Y:S05]  /*39b0*/  BSYNC B2 ;  /* 0x0000000000027941 */ /* 0x000fea0003800000 */
.L_x_7312:
        /* <DEDUP_REMOVED lines=10> */
.L_x_7315:
        /* <DEDUP_REMOVED lines=12> */
.L_x_7316:
[----:B------:R-:W-:Y:S05]  /*3b20*/  BSYNC B2 ;  /* 0x0000000000027941 */ /* 0x000fea0003800000 */
.L_x_7314:
        /* <DEDUP_REMOVED lines=11> */
[-C--:B------:R-:W-:Y:S02]  /*3be0*/  @P6 FMUL.FTZ R7, R190, R6.reuse ;  /* 0x00000006be076220 */ /* 0x080fe40000410000 */
[----:B------:R-:W-:Y:S02]  /*3bf0*/  FMUL.FTZ R6, R32, R6 ;  /* 0x0000000620067220 */ /* 0x000fe40000410000 */
[----:B------:R-:W-:-:S03]  /*3c00*/  FADD.FTZ R136, R136, R7 ;  /* 0x0000000788887221 */ /* 0x000fc60000010000 */
[----:B------:R-:W-:-:S04]  /*3c10*/  FSEL R6, R6, RZ, P6 ;  /* 0x000000ff06067208 */ /* 0x000fc80003000000 */
[----:B------:R-:W-:-:S04]  /*3c20*/  F2FP.PACK_AB R6, RZ, R6 ;  /* 0x00000006ff06723e */ /* 0x000fc800000000ff */
[----:B------:R-:W-:Y:S02]  /*3c30*/  PRMT R92, R6, 0x7610, R92 ;  /* 0x00007610065c7816 */ /* 0x000fe4000000005c */
.L_x_7318:
[----:B------:R-:W-:Y:S05]  /*3c40*/  BSYNC B2 ;  /* 0x0000000000027941 */ /* 0x000fea0003800000 */
.L_x_7317:
[----:B------:R-:W-:Y:S01]  /*3c50*/  BSSY B2, `(.L_x_7319) ;  /* 0x000000e000027945 */ /* 0x000fe20003800000 */
[----:B------:R-:W-:Y:S05]  /*3c60*/  @P2 BRA `(.L_x_7320) ;  /* 0x0000004000002947 */ /* 0x000fea0003800000 */
[----:B------:R-:W-:Y:S01]  /*3c70*/  MOV R6, RZ ;  /* 0x000000ff00067202 */ /* 0x000fe20000000f00 */
[----:B------:R-:W-:Y:S05]  /*3c80*/  @!P4 BRA `(.L_x_7321) ;  /* 0x000000a00000c947 */ /* 0x000fea0003800000 */
[----:B------:R-:W-:Y:S01]  /*3c90*/  HADD2.F32 R6, -RZ, R164.H1_H1 ;  /* 0x300000a4ff067230 */ /* 0x000fe20000004100 */
[----:B------:R-:W-:Y:S05]  /*3ca0*/  BRA `(.L_x_7321) ;  /* 0x0000008000007947 */ /* 0x000fea0003800000 */
.L_x_7320:
        /* <DEDUP_REMOVED lines=8> */
.L_x_7321:
[----:B------:R-:W-:Y:S05]  /*3d30*/  BSYNC B2 ;  /* 0x0000000000027941 */ /* 0x000fea0003800000 */
.L_x_7319:
        /* <DEDUP_REMOVED lines=8> */
[----:B-----5:R-:W-:-:S05]  /*3dc0*/  @P6 HADD2.F32 R190, -RZ, R184.H1_H1 ;  /* 0x300000b8ffbe6230 */ /* 0x020fca0000004100 */
[-C--:B------:R-:W-:Y:S02]  /*3dd0*/  @P6 FMUL.FTZ R7, R190, R6.reuse ;  /* 0x00000006be076220 */ /* 0x080fe40000410000 */
[----:B------:R-:W-:Y:S02]  /*3de0*/  FMUL.FTZ R6, R33, R6 ;  /* 0x0000000621067220 */ /* 0x000fe40000410000 */
[----:B------:R-:W-:-:S03]  /*3df0*/  FADD.FTZ R137, R137, R7 ;  /* 0x0000000789897221 */ /* 0x000fc60000010000 */
[----:B------:R-:W-:-:S04]  /*3e00*/  FSEL R6, R6, RZ, P6 ;  /* 0x000000ff06067208 */ /* 0x000fc80003000000 */
[----:B------:R-:W-:-:S04]  /*3e10*/  F2FP.PACK_AB R6, RZ, R6 ;  /* 0x00000006ff06723e */ /* 0x000fc800000000ff */
[----:B------:R-:W-:Y:S02]  /*3e20*/  PRMT R92, R92, 0x5410, R6 ;  /* 0x000054105c5c7816 */ /* 0x000fe40000000006 */
.L_x_7323:
[----:B------:R-:W-:Y:S05]  /*3e30*/  BSYNC B2 ;  /* 0x0000000000027941 */ /* 0x000fea0003800000 */
.L_x_7322:
[----:B------:R-:W-:Y:S01]  /*3e40*/  BSSY B2, `(.L_x_7324) ;  /* 0x000000e000027945 */ /* 0x000fe20003800000 */
[----:B------:R-:W-:Y:S05]  /*3e50*/  @P2 BRA `(.L_x_7325) ;  /* 0x0000004000002947 */ /* 0x000fea0003800000 */
[----:B------:R-:W-:Y:S01]  /*3e60*/  MOV R6, RZ ;  /* 0x000000ff00067202 */ /* 0x000fe20000000f00 */
[----:B------:R-:W-:Y:S05]  /*3e70*/  @!P4 BRA `(.L_x_7326) ;  /* 0x000000a00000c947 */ /* 0x000fea0003800000 */
[----:B------:R-:W-:Y:S01]  /*3e80*/  HADD2.F32 R6, -RZ, R165.H0_H0 ;  /* 0x200000a5ff067230 */ /* 0x000fe20000004100 */
[----:B------:R-:W-:Y:S05]  /*3e90*/  BRA `(.L_x_7326) ;  /* 0x0000008000007947 */ /* 0x000fea0003800000 */
.L_x_7325:
        /* <DEDUP_REMOVED lines=8> */
.L_x_7326:
[----:B------:R-:W-:Y:S05]  /*3f20*/  BSYNC B2 ;  /* 0x0000000000027941 */ /* 0x000fea0003800000 */
.L_x_7324:
        /* <DEDUP_REMOVED lines=15> */
.L_x_7328:
[----:B------:R-:W-:Y:S05]  /*4020*/  BSYNC B2 ;  /* 0x0000000000027941 */ /* 0x000fea0003800000 */
.L_x_7327:
[----:B------:R-:W-:Y:S01]  /*4030*/  BSSY B2, `(.L_x_7329) ;  /* 0x000000e000027945 */ /* 0x000fe20003800000 */
[----:B------:R-:W-:Y:S05]  /*4040*/  @P2 BRA `(.L_x_7330) ;  /* 0x0000004000002947 */ /* 0x000fea0003800000 */
[----:B------:R-:W-:Y:S01]  /*4050*/  MOV R6, RZ ;  /* 0x000000ff00067202 */ /* 0x000fe20000000f00 */
[----:B------:R-:W-:Y:S05]  /*4060*/  @!P4 BRA `(.L_x_7331) ;  /* 0x000000a00000c947 */ /* 0x000fea0003800000 */
[----:B------:R-:W-:Y:S01]  /*4070*/  HADD2.F32 R6, -RZ, R165.H1_H1 ;  /* 0x300000a5ff067230 */ /* 0x000fe20000004100 */
[----:B------:R-:W-:Y:S05]  /*4080*/  BRA `(.L_x_7331) ;  /* 0x0000008000007947 */ /* 0x000fea0003800000 */
.L_x_7330:
        /* <DEDUP_REMOVED lines=8> */
.L_x_7331:
[----:B------:R-:W-:Y:S05]  /*4110*/  BSYNC B2 ;  /* 0x0000000000027941 */ /* 0x000fea0003800000 */
.L_x_7329:
        /* <DEDUP_REMOVED lines=15> */
.L_x_7333:
[----:B------:R-:W-:Y:S05]  /*4210*/  BSYNC B2 ;  /* 0x0000000000027941 */ /* 0x000fea0003800000 */
.L_x_7332:
[----:B------:R-:W-:Y:S01]  /*4220*/  BSSY B2, `(.L_x_7334) ;  /* 0x000000e000027945 */ /* 0x000fe20003800000 */
[----:B------:R-:W-:Y:S05]  /*4230*/  @P2 BRA `(.L_x_7335) ;  /* 0x0000004000002947 */ /* 0x000fea0003800000 */
[----:B------:R-:W-:Y:S01]  /*4240*/  MOV R6, RZ ;  /* 0x000000ff00067202 */ /* 0x000fe20000000f00 */
[----:B------:R-:W-:Y:S05]  /*4250*/  @!P4 BRA `(.L_x_7336) ;  /* 0x000000a00000c947 */ /* 0x000fea0003800000 */
[----:B------:R-:W-:Y:S01]  /*4260*/  HADD2.F32 R6, -RZ, R166.H0_H0 ;  /* 0x200000a6ff067230 */ /* 0x000fe20000004100 */
[----:B------:R-:W-:Y:S05]  /*4270*/  BRA `(.L_x_7336) ;  /* 0x0000008000007947 */ /* 0x000fea0003800000 */
.L_x_7335:
        /* <DEDUP_REMOVED lines=8> */
.L_x_7336:
[----:B------:R-:W-:Y:S05]  /*4300*/  BSYNC B2 ;  /* 0x0000000000027941 */ /* 0x000fea0003800000 */
.L_x_7334:
        /* <DEDUP_REMOVED lines=16> */
.L_x_7338:
[----:B------:R-:W-:Y:S05]  /*4410*/  BSYNC B2 ;  /* 0x0000000000027941 */ /* 0x000fea0003800000 */
.L_x_7337:
[----:B------:R-:W-:Y:S01]  /*4420*/  BSSY B2, `(.L_x_7339) ;  /* 0x000000e000027945 */ /* 0x000fe20003800000 */
[----:B------:R-:W-:Y:S05]  /*4430*/  @P2 BRA `(.L_x_7340) ;  /* 0x0000004000002947 */ /* 0x000fea0003800000 */
[----:B------:R-:W-:Y:S01]  /*4440*/  MOV R6, RZ ;  /* 0x000000ff00067202 */ /* 0x000fe20000000f00 */
[----:B------:R-:W-:Y:S05]  /*4450*/  @!P4 BRA `(.L_x_7341) ;  /* 0x000000a00000c947 */ /* 0x000fea0003800000 */
[----:B------:R-:W-:Y:S01]  /*4460*/  HADD2.F32 R6, -RZ, R166.H1_H1 ;  /* 0x300000a6ff067230 */ /* 0x000fe20000004100 */
[----:B------:R-:W-:Y:S05]  /*4470*/  BRA `(.L_x_7341) ;  /* 0x0000008000007947 */ /* 0x000fea0003800000 */
.L_x_7340:
        /* <DEDUP_REMOVED lines=8> */
.L_x_7341:
[----:B------:R-:W-:Y:S05]  /*4500*/  BSYNC B2 ;  /* 0x0000000000027941 */ /* 0x000fea0003800000 */
.L_x_7339:
        /* <DEDUP_REMOVED lines=16> */
.L_x_7343:
[----:B------:R-:W-:Y:S05]  /*4610*/  BSYNC B2 ;  /* 0x0000000000027941 */ /* 0x000fea0003800000 */
.L_x_7342:
[----:B------:R-:W-:Y:S01]  /*4620*/  BSSY B2, `(.L_x_7344) ;  /* 0x000000e000027945 */ /* 0x000fe20003800000 */
[----:B------:R-:W-:Y:S05]  /*4630*/  @P2 BRA `(.L_x_7345) ;  /* 0x0000004000002947 */ /* 0x000fea0003800000 */
[----:B------:R-:W-:Y:S01]  /*4640*/  MOV R6, RZ ;  /* 0x000000ff00067202 */ /* 0x000fe20000000f00 */
[----:B------:R-:W-:Y:S05]  /*4650*/  @!P4 BRA `(.L_x_7346) ;  /* 0x000000a00000c947 */ /* 0x000fea0003800000 */
[----:B------:R-:W-:Y:S01]  /*4660*/  HADD2.F32 R6, -RZ, R167.H0_H0 ;  /* 0x200000a7ff067230 */ /* 0x000fe20000004100 */
[----:B------:R-:W-:Y:S05]  /*4670*/  BRA `(.L_x_7346) ;  /* 0x0000008000007947 */ /* 0x000fea0003800000 */
.L_x_7345:
        /* <DEDUP_REMOVED lines=8> */
.L_x_7346:
[----:B------:R-:W-:Y:S05]  /*4700*/  BSYNC B2 ;  /* 0x0000000000027941 */ /* 0x000fea0003800000 */
.L_x_7344:
        /* <DEDUP_REMOVED lines=16> */
.L_x_7348:
[----:B------:R-:W-:Y:S05]  /*4810*/  BSYNC B2 ;  /* 0x0000000000027941 */ /* 0x000fea0003800000 */
.L_x_7347:
[----:B------:R-:W-:Y:S01]  /*4820*/  BSSY B2, `(.L_x_7349) ;  /* 0x000000e000027945 */ /* 0x000fe20003800000 */
[----:B------:R-:W-:Y:S05]  /*4830*/  @P2 BRA `(.L_x_7350) ;  /* 0x0000004000002947 */ /* 0x000fea0003800000 */
[----:B------:R-:W-:Y:S01]  /*4840*/  MOV R6, RZ ;  /* 0x000000ff00067202 */ /* 0x000fe20000000f00 */
[----:B------:R-:W-:Y:S05]  /*4850*/  @!P4 BRA `(.L_x_7351) ;  /* 0x000000a00000c947 */ /* 0x000fea0003800000 */
[----:B------:R-:W-:Y:S01]  /*4860*/  HADD2.F32 R6, -RZ, R167.H1_H1 ;  /* 0x300000a7ff067230 */ /* 0x000fe20000004100 */
[----:B------:R-:W-:Y:S05]  /*4870*/  BRA `(.L_x_7351) ;  /* 0x0000008000007947 */ /* 0x000fea0003800000 */
.L_x_7350:
        /* <DEDUP_REMOVED lines=8> */
.L_x_7351:
[----:B------:R-:W-:Y:S05]  /*4900*/  BSYNC B2 ;  /* 0x0000000000027941 */ /* 0x000fea0003800000 */
.L_x_7349:
        /* <DEDUP_REMOVED lines=16> */
.L_x_7353:
[----:B------:R-:W-:Y:S05]  /*4a10*/  BSYNC B2 ;  /* 0x0000000000027941 */ /* 0x000fea0003800000 */
.L_x_7352:
        /* <DEDUP_REMOVED lines=8> */
.L_x_7311:
[----:B------:R-:W-:Y:S05]  /*4aa0*/  BSYNC B1 ;  /* 0x0000000000017941 */ /* 0x000fea0003800000 */
.L_x_7310:
[----:B------:R-:W-:Y:S01]  /*4ab0*/  BSSY B1, `(.L_x_7354) ;  /* 0x0000112000017945 */ /* 0x000fe20003800000 */
[----:B------:R-:W-:Y:S05]  /*4ac0*/  @!P1 BRA `(.L_x_7355) ;  /* 0x0000110000009947 */ /* 0x000fea0003800000 */
[----:B------:R-:W-:Y:S01]  /*4ad0*/  BSSY B2, `(.L_x_7356) ;  /* 0x0000005000027945 */ /* 0x000fe20003800000 */
[----:B------:R-:W-:Y:S05]  /*4ae0*/  @!P3 BRA `(.L_x_7357) ;  /* 0x000000300000b947 */ /* 0x000fea0003800000 */
[----:B0-----:R-:W-:-:S10]  /*4af0*/  HFMA2.MMA R6, -RZ, RZ, 0, 9.5367431640625e-07 ;  /* 0x00000010ff067435 */ /* 0x001fd400000001ff */
[----:B------:R-:W-:-:S05]  /*4b00*/  IMAD.WIDE.U32 R6, R188, R6, c[0x0][0x170] ;  /* 0x00005c00bc067625 */ /* 0x000fca00078e0006 */
[----:B-----5:R0:W5:Y:S02]  /*4b10*/  LDG.E.128 R184, [R6.64] ;  /* 0x0000000406b87981 */ /* 0x020164000c1e1d00 */
.L_x_7357:
[----:B------:R-:W-:Y:S05]  /*4b20*/  BSYNC B2 ;  /* 0x0000000000027941 */ /* 0x000fea0003800000 */
.L_x_7356:
        /* <DEDUP_REMOVED lines=10> */
.L_x_7359:
        /* <DEDUP_REMOVED lines=12> */
.L_x_7360:
[----:B------:R-:W-:Y:S05]  /*4c90*/  BSYNC B2 ;  /* 0x0000000000027941 */ /* 0x000fea0003800000 */
.L_x_7358:
        /* <DEDUP_REMOVED lines=17> */
.L_x_7362:
[----:B------:R-:W-:Y:S05]  /*4db0*/  BSYNC B2 ;  /* 0x0000000000027941 */ /* 0x000fea0003800000 */
.L_x_7361:
[----:B------:R-:W-:Y:S01]  /*4dc0*/  BSSY B2, `(.L_x_7363) ;  /* 0x000000e000027945 */ /* 0x000fe20003800000 */
[----:B------:R-:W-:Y:S05]  /*4dd0*/  @P2 BRA `(.L_x_7364) ;  /* 0x0000004000002947 */ /* 0x000fea0003800000 */
[----:B------:R-:W-:Y:S01]  /*4de0*/  MOV R6, RZ ;  /* 0x000000ff00067202 */ /* 0x000fe20000000f00 */
[----:B------:R-:W-:Y:S05]  /*4df0*/  @!P4 BRA `(.L_x_7365) ;  /* 0x000000a00000c947 */ /* 0x000fea0003800000 */
[----:B------:R-:W-:Y:S01]  /*4e00*/  HADD2.F32 R6, -RZ, R168.H1_H1 ;  /* 0x300000a8ff067230 */ /* 0x000fe20000004100 */
[----:B------:R-:W-:Y:S05]  /*4e10*/  BRA `(.L_x_7365) ;  /* 0x0000008000007947 */ /* 0x000fea0003800000 */
.L_x_7364:
        /* <DEDUP_REMOVED lines=8> */
.L_x_7365:
[----:B------:R-:W-:Y:S05]  /*4ea0*/  BSYNC B2 ;  /* 0x0000000000027941 */ /* 0x000fea0003800000 */
.L_x_7363:
        /* <DEDUP_REMOVED lines=15> */
.L_x_7367:
[----:B------:R-:W-:Y:S05]  /*4fa0*/  BSYNC B2 ;  /* 0x0000000000027941 */ /* 0x000fea0003800000 */
.L_x_7366:
[----:B------:R-:W-:Y:S01]  /*4fb0*/  BSSY B2, `(.L_x_7368) ;  /* 0x000000e000027945 */ /* 0x000fe20003800000 */
[----:B------:R-:W-:Y:S05]  /*4fc0*/  @P2 BRA `(.L_x_7369) ;  /* 0x0000004000002947 */ /* 0x000fea0003800000 */
[----:B------:R-:W-:Y:S01]  /*4fd0*/  MOV R6, RZ ;  /* 0x000000ff00067202 */ /* 0x000fe20000000f00 */
[----:B------:R-:W-:Y:S05]  /*4fe0*/  @!P4 BRA `(.L_x_7370) ;  /* 0x000000a00000c947 */ /* 0x000fea0003800000 */
[----:B------:R-:W-:Y:S01]  /*4ff0*/  HADD2.F32 R6, -RZ, R169.H0_H0 ;  /* 0x200000a9ff067230 */ /* 0x000fe20000004100 */
[----:B------:R-:W-:Y:S05]  /*5000*/  BRA `(.L_x_7370) ;  /* 0x0000008000007947 */ /* 0x000fea0003800000 */
.L_x_7369:
        /* <DEDUP_REMOVED lines=8> */
.L_x_7370:
[----:B------:R-:W-:Y:S05]  /*5090*/  BSYNC B2 ;  /* 0x0000000000027941 */ /* 0x000fea0003800000 */
.L_x_7368:
        /* <DEDUP_REMOVED lines=15> */
.L_x_7372:
[----:B------:R-:W-:Y:S05]  /*5190*/  BSYNC B2 ;  /* 0x0000000000027941 */ /* 0x000fea0003800000 */
.L_x_7371:
[----:B------:R-:W-:Y:S01]  /*51a0*/  BSSY B2, `(.L_x_7373) ;  /* 0x000000e000027945 */ /* 0x000fe20003800000 */
[----:B------:R-:W-:Y:S05]  /*51b0*/  @P2 BRA `(.L_x_7374) ;  /* 0x0000004000002947 */ /* 0x000fea0003800000 */
[----:B------:R-:W-:Y:S01]  /*51c0*/  MOV R6, RZ ;  /* 0x000000ff00067202 */ /* 0x000fe20000000f00 */
[----:B------:R-:W-:Y:S05]  /*51d0*/  @!P4 BRA `(.L_x_7375) ;  /* 0x000000a00000c947 */ /* 0x000fea0003800000 */
[----:B------:R-:W-:Y:S01]  /*51e0*/  HADD2.F32 R6, -RZ, R169.H1_H1 ;  /* 0x300000a9ff067230 */ /* 0x000fe20000004100 */
[----:B------:R-:W-:Y:S05]  /*51f0*/  BRA `(.L_x_7375) ;  /* 0x0000008000007947 */ /* 0x000fea0003800000 */
.L_x_7374:
        /* <DEDUP_REMOVED lines=8> */
.L_x_7375:
[----:B------:R-:W-:Y:S05]  /*5280*/  BSYNC B2 ;  /* 0x0000000000027941 */ /* 0x000fea0003800000 */
.L_x_7373:
        /* <DEDUP_REMOVED lines=15> */
.L_x_7377:
[----:B------:R-:W-:Y:S05]  /*5380*/  BSYNC B2 ;  /* 0x0000000000027941 */ /* 0x000fea0003800000 */
.L_x_7376:
[----:B------:R-:W-:Y:S01]  /*5390*/  BSSY B2, `(.L_x_7378) ;  /* 0x000000e000027945 */ /* 0x000fe20003800000 */
[----:B------:R-:W-:Y:S05]  /*53a0*/  @P2 BRA `(.L_x_7379) ;  /* 0x0000004000002947 */ /* 0x000fea0003800000 */
[----:B------:R-:W-:Y:S01]  /*53b0*/  MOV R6, RZ ;  /* 0x000000ff00067202 */ /* 0x000fe20000000f00 */
[----:B------:R-:W-:Y:S05]  /*53c0*/  @!P4 BRA `(.L_x_7380) ;  /* 0x000000a00000c947 */ /* 0x000fea0003800000 */
[----:B------:R-:W-:Y:S01]  /*53d0*/  HADD2.F32 R6, -RZ, R170.H0_H0 ;  /* 0x200000aaff067230 */ /* 0x000fe20000004100 */
[----:B------:R-:W-:Y:S05]  /*53e0*/  BRA `(.L_x_7380) ;  /* 0x0000008000007947 */ /* 0x000fea0003800000 */
.L_x_7379:
        /* <DEDUP_REMOVED lines=8> */
.L_x_7380:
[----:B------:R-:W-:Y:S05]  /*5470*/  BSYNC B2 ;  /* 0x0000000000027941 */ /* 0x000fea0003800000 */
.L_x_7378:
        /* <DEDUP_REMOVED lines=15> */
.L_x_7382:
[----:B------:R-:W-:Y:S05]  /*5570*/  BSYNC B2 ;  /* 0x0000000000027941 */ /* 0x000fea0003800000 */
.L_x_7381:
[----:B------:R-:W-:Y:S01]  /*5580*/  BSSY B2, `(.L_x_7383) ;  /* 0x000000e000027945 */ /* 0x000fe20003800000 */
[----:B------:R-:W-:Y:S05]  /*5590*/  @P2 BRA `(.L_x_7384) ;  /* 0x0000004000002947 */ /* 0x000fea0003800000 */
[----:B------:R-:W-:Y:S01]  /*55a0*/  MOV R6, RZ ;  /* 0x000000ff00067202 */ /* 0x000fe20000000f00 */
[----:B------:R-:W-:Y:S05]  /*55b0*/  @!P4 BRA `(.L_x_7385) ;  /* 0x000000a00000c947 */ /* 0x000fea0003800000 */
[----:B------:R-:W-:Y:S01]  /*55c0*/  HADD2.F32 R6, -RZ, R170.H1_H1 ;  /* 0x300000aaff067230 */ /* 0x000fe20000004100 */
[----:B------:R-:W-:Y:S05]  /*55d0*/  BRA `(.L_x_7385) ;  /* 0x0000008000007947 */ /* 0x000fea0003800000 */
.L_x_7384:
        /* <DEDUP_REMOVED lines=8> */
.L_x_7385:
[----:B------:R-:W-:Y:S05]  /*5660*/  BSYNC B2 ;  /* 0x0000000000027941 */ /* 0x000fea0003800000 */
.L_x_7383:
        /* <DEDUP_REMOVED lines=15> */
.L_x_7387:
[----:B------:R-:W-:Y:S05]  /*5760*/  BSYNC B2 ;  /* 0x0000000000027941 */ /* 0x000fea0003800000 */
.L_x_7386:
[----:B------:R-:W-:Y:S01]  /*5770*/  BSSY B2, `(.L_x_7388) ;  /* 0x000000e000027945 */ /* 0x000fe20003800000 */
[----:B------:R-:W-:Y:S05]  /*5780*/  @P2 BRA `(.L_x_7389) ;  /* 0x0000004000002947 */ /* 0x000fea0003800000 */
[----:B------:R-:W-:Y:S01]  /*5790*/  MOV R6, RZ ;  /* 0x000000ff00067202 */ /* 0x000fe20000000f00 */
[----:B------:R-:W-:Y:S05]  /*57a0*/  @!P4 BRA `(.L_x_7390) ;  /* 0x000000a00000c947 */ /* 0x000fea0003800000 */
[----:B------:R-:W-:Y:S01]  /*57b0*/  HADD2.F32 R6, -RZ, R171.H0_H0 ;  /* 0x200000abff067230 */ /* 0x000fe20000004100 */
[----:B------:R-:W-:Y:S05]  /*57c0*/  BRA `(.L_x_7390) ;  /* 0x0000008000007947 */ /* 0x000fea0003800000 */
.L_x_7389:
        /* <DEDUP_REMOVED lines=8> */
.L_x_7390:
[----:B------:R-:W-:Y:S05]  /*5850*/  BSYNC B2 ;  /* 0x0000000000027941 */ /* 0x000fea0003800000 */
.L_x_7388:
        /* <DEDUP_REMOVED lines=15> */
.L_x_7392:
[----:B------:R-:W-:Y:S05]  /*5950*/  BSYNC B2 ;  /* 0x0000000000027941 */ /* 0x000fea0003800000 */
.L_x_7391:
[----:B------:R-:W-:Y:S01]  /*5960*/  BSSY B2, `(.L_x_7393) ;  /* 0x000000e000027945 */ /* 0x000fe20003800000 */
[----:B------:R-:W-:Y:S05]  /*5970*/  @P2 BRA `(.L_x_7394) ;  /* 0x0000004000002947 */ /* 0x000fea0003800000 */
[----:B------:R-:W-:Y:S01]  /*5980*/  MOV R6, RZ ;  /* 0x000000ff00067202 */ /* 0x000fe20000000f00 */
[----:B------:R-:W-:Y:S05]  /*5990*/  @!P4 BRA `(.L_x_7395) ;  /* 0x000000a00000c947 */ /* 0x000fea0003800000 */
[----:B------:R-:W-:Y:S01]  /*59a0*/  HADD2.F32 R6, -RZ, R171.H1_H1 ;  /* 0x300000abff067230 */ /* 0x000fe20000004100 */
[----:B------:R-:W-:Y:S05]  /*59b0*/  BRA `(.L_x_7395) ;  /* 0x0000008000007947 */ /* 0x000fea0003800000 */
.L_x_7394:
        /* <DEDUP_REMOVED lines=8> */
.L_x_7395:
[----:B------:R-:W-:Y:S05]  /*5a40*/  BSYNC B2 ;  /* 0x0000000000027941 */ /* 0x000fea0003800000 */
.L_x_7393:
        /* <DEDUP_REMOVED lines=15> */
.L_x_7397:
[----:B------:R-:W-:Y:S05]  /*5b40*/  BSYNC B2 ;  /* 0x0000000000027941 */ /* 0x000fea0003800000 */
.L_x_7396:
        /* <DEDUP_REMOVED lines=8> */
.L_x_7355:
[----:B------:R-:W-:Y:S05]  /*5bd0*/  BSYNC B1 ;  /* 0x0000000000017941 */ /* 0x000fea0003800000 */
.L_x_7354:
        /* <DEDUP_REMOVED lines=8> */
.L_x_7401:
[----:B------:R-:W-:Y:S05]  /*5c60*/  BSYNC B2 ;  /* 0x0000000000027941 */ /* 0x000fea0003800000 */
.L_x_7400:
        /* <DEDUP_REMOVED lines=10> */
.L_x_7403:
        /* <DEDUP_REMOVED lines=12> */
.L_x_7404:
[----:B------:R-:W-:Y:S05]  /*5dd0*/  BSYNC B2 ;  /* 0x0000000000027941 */ /* 0x000fea0003800000 */
.L_x_7402:
        /* <DEDUP_REMOVED lines=17> */
.L_x_7406:
[----:B------:R-:W-:Y:S05]  /*5ef0*/  BSYNC B2 ;  /* 0x0000000000027941 */ /* 0x000fea0003800000 */
.L_x_7405:
[----:B------:R-:W-:Y:S01]  /*5f00*/  BSSY B2, `(.L_x_7407) ;  /* 0x000000e000027945 */ /* 0x000fe20003800000 */
[----:B------:R-:W-:Y:S05]  /*5f10*/  @P2 BRA `(.L_x_7408) ;  /* 0x0000004000002947 */ /* 0x000fea0003800000 */
[----:B------:R-:W-:Y:S01]  /*5f20*/  MOV R6, RZ ;  /* 0x000000ff00067202 */ /* 0x000fe20000000f00 */
[----:B------:R-:W-:Y:S05]  /*5f30*/  @!P4 BRA `(.L_x_7409) ;  /* 0x000000a00000c947 */ /* 0x000fea0003800000 */
[----:B------:R-:W-:Y:S01]  /*5f40*/  HADD2.F32 R6, -RZ, R20.H1_H1 ;  /* 0x30000014ff067230 */ /* 0x000fe20000004100 */
[----:B------:R-:W-:Y:S05]  /*5f50*/  BRA `(.L_x_7409) ;  /* 0x0000008000007947 */ /* 0x000fea0003800000 */
.L_x_7408:
        /* <DEDUP_REMOVED lines=8> */
.L_x_7409:
[----:B------:R-:W-:Y:S05]  /*5fe0*/  BSYNC B2 ;  /* 0x0000000000027941 */ /* 0x000fea0003800000 */
.L_x_7407:
        /* <DEDUP_REMOVED lines=15> */
.L_x_7411:
[----:B------:R-:W-:Y:S05]  /*60e0*/  BSYNC B2 ;  /* 0x0000000000027941 */ /* 0x000fea0003800000 */
.L_x_7410:
[----:B------:R-:W-:Y:S01]  /*60f0*/  BSSY B2, `(.L_x_7412) ;  /* 0x000000e000027945 */ /* 0x000fe20003800000 */
[----:B------:R-:W-:Y:S05]  /*6100*/  @P2 BRA `(.L_x_7413) ;  /* 0x0000004000002947 */ /* 0x000fea0003800000 */
[----:B------:R-:W-:Y:S01]  /*6110*/  MOV R6, RZ ;  /* 0x000000ff00067202 */ /* 0x000fe20000000f00 */
[----:B------:R-:W-:Y:S05]  /*6120*/  @!P4 BRA `(.L_x_7414) ;  /* 0x000000a00000c947 */ /* 0x000fea0003800000 */
[----:B------:R-:W-:Y:S01]  /*6130*/  HADD2.F32 R6, -RZ, R21.H0_H0 ;  /* 0x20000015ff067230 */ /* 0x000fe20000004100 */
[----:B------:R-:W-:Y:S05]  /*6140*/  BRA `(.L_x_7414) ;  /* 0x0000008000007947 */ /* 0x000fea0003800000 */
.L_x_7413:
        /* <DEDUP_REMOVED lines=8> */
.L_x_7414:
[----:B------:R-:W-:Y:S05]  /*61d0*/  BSYNC B2 ;  /* 0x0000000000027941 */ /* 0x000fea0003800000 */
.L_x_7412:
        /* <DEDUP_REMOVED lines=15> */
.L_x_7416:
[----:B------:R-:W-:Y:S05]  /*62d0*/  BSYNC B2 ;  /* 0x0000000000027941 */ /* 0x000fea0003800000 */
.L_x_7415:
[----:B------:R-:W-:Y:S01]  /*62e0*/  BSSY B2, `(.L_x_7417) ;  /* 0x000000e000027945 */ /* 0x000fe20003800000 */
[----:B------:R-:W-:Y:S05]  /*62f0*/  @P2 BRA `(.L_x_7418) ;  /* 0x0000004000002947 */ /* 0x000fea0003800000 */
[----:B------:R-:W-:Y:S01]  /*6300*/  MOV R6, RZ ;  /* 0x000000ff00067202 */ /* 0x000fe20000000f00 */
[----:B------:R-:W-:Y:S05]  /*6310*/  @!P4 BRA `(.L_x_7419) ;  /* 0x000000a00000c947 */ /* 0x000fea0003800000 */
[----:B------:R-:W-:Y:S01]  /*6320*/  HADD2.F32 R6, -RZ, R21.H1_H1 ;  /* 0x30000015ff067230 */ /* 0x000fe20000004100 */
[----:B------:R-:W-:Y:S05]  /*6330*/  BRA `(.L_x_7419) ;  /* 0x0000008000007947 */ /* 0x000fea0003800000 */
.L_x_7418:
        /* <DEDUP_REMOVED lines=8> */
.L_x_7419:
[----:B------:R-:W-:Y:S05]  /*63c0*/  BSYNC B2 ;  /* 0x0000000000027941 */ /* 0x000fea0003800000 */
.L_x_7417:
        /* <DEDUP_REMOVED lines=15> */
.L_x_7421:
[----:B------:R-:W-:Y:S05]  /*64c0*/  BSYNC B2 ;  /* 0x0000000000027941 */ /* 0x000fea0003800000 */
.L_x_7420:
[----:B------:R-:W-:Y:S01]  /*64d0*/  BSSY B2, `(.L_x_7422) ;  /* 0x000000e000027945 */ /* 0x000fe20003800000 */
[----:B------:R-:W-:Y:S05]  /*64e0*/  @P2 BRA `(.L_x_7423) ;  /* 0x0000004000002947 */ /* 0x000fea0003800000 */
[----:B------:R-:W-:Y:S01]  /*64f0*/  MOV R6, RZ ;  /* 0x000000ff00067202 */ /* 0x000fe20000000f00 */
[----:B------:R-:W-:Y:S05]  /*6500*/  @!P4 BRA `(.L_x_7424) ;  /* 0x000000a00000c947 */ /* 0x000fea0003800000 */
[----:B------:R-:W-:Y:S01]  /*6510*/  HADD2.F32 R6, -RZ, R22.H0_H0 ;  /* 0x20000016ff067230 */ /* 0x000fe20000004100 */
[----:B------:R-:W-:Y:S05]  /*6520*/  BRA `(.L_x_7424) ;  /* 0x0000008000007947 */ /* 0x000fea0003800000 */
.L_x_7423:
        /* <DEDUP_REMOVED lines=8> */
.L_x_7424:
[----:B------:R-:W-:Y:S05]  /*65b0*/  BSYNC B2 ;  /* 0x0000000000027941 */ /* 0x000fea0003800000 */
.L_x_7422:
        /* <DEDUP_REMOVED lines=15> */
.L_x_7426:
[----:B------:R-:W-:Y:S05]  /*66b0*/  BSYNC B2 ;  /* 0x0000000000027941 */ /* 0x000fea0003800000 */
.L_x_7425:
[----:B------:R-:W-:Y:S01]  /*66c0*/  BSSY B2, `(.L_x_7427) ;  /* 0x000000e000027945 */ /* 0x000fe20003800000 */
[----:B------:R-:W-:Y:S05]  /*66d0*/  @P2 BRA `(.L_x_7428) ;  /* 0x0000004000002947 */ /* 0x000fea0003800000 */
[----:B------:R-:W-:Y:S01]  /*66e0*/  MOV R6, RZ ;  /* 0x000000ff00067202 */ /* 0x000fe20000000f00 */
[----:B------:R-:W-:Y:S05]  /*66f0*/  @!P4 BRA `(.L_x_7429) ;  /* 0x000000a00000c947 */ /* 0x000fea0003800000 */
[----:B------:R-:W-:Y:S01]  /*6700*/  HADD2.F32 R6, -RZ, R22.H1_H1 ;  /* 0x30000016ff067230 */ /* 0x000fe20000004100 */
[----:B------:R-:W-:Y:S05]  /*6710*/  BRA `(.L_x_7429) ;  /* 0x0000008000007947 */ /* 0x000fea0003800000 */
.L_x_7428:
        /* <DEDUP_REMOVED lines=8> */
.L_x_7429:
[----:B------:R-:W-:Y:S05]  /*67a0*/  BSYNC B2 ;  /* 0x0000000000027941 */ /* 0x000fea0003800000 */
.L_x_7427:
        /* <DEDUP_REMOVED lines=15> */
.L_x_7431:
[----:B------:R-:W-:Y:S05]  /*68a0*/  BSYNC B2 ;  /* 0x0000000000027941 */ /* 0x000fea0003800000 */
.L_x_7430:
[----:B------:R-:W-:Y:S01]  /*68b0*/  BSSY B2, `(.L_x_7432) ;  /* 0x000000e000027945 */ /* 0x000fe20003800000 */
[----:B------:R-:W-:Y:S05]  /*68c0*/  @P2 BRA `(.L_x_7433) ;  /* 0x0000004000002947 */ /* 0x000fea0003800000 */
[----:B------:R-:W-:Y:S01]  /*68d0*/  MOV R6, RZ ;  /* 0x000000ff00067202 */ /* 0x000fe20000000f00 */
[----:B------:R-:W-:Y:S05]  /*68e0*/  @!P4 BRA `(.L_x_7434) ;  /* 0x000000a00000c947 */ /* 0x000fea0003800000 */
[----:B------:R-:W-:Y:S01]  /*68f0*/  HADD2.F32 R6, -RZ, R23.H0_H0 ;  /* 0x20000017ff067230 */ /* 0x000fe20000004100 */
[----:B------:R-:W-:Y:S05]  /*6900*/  BRA `(.L_x_7434) ;  /* 0x0000008000007947 */ /* 0x000fea0003800000 */
.L_x_7433:
        /* <DEDUP_REMOVED lines=8> */
.L_x_7434:
[----:B------:R-:W-:Y:S05]  /*6990*/  BSYNC B2 ;  /* 0x0000000000027941 */ /* 0x000fea0003800000 */
.L_x_7432:
        /* <DEDUP_REMOVED lines=15> */
.L_x_7436:
[----:B------:R-:W-:Y:S05]  /*6a90*/  BSYNC B2 ;  /* 0x0000000000027941 */ /* 0x000fea0003800000 */
.L_x_7435:
[----:B------:R-:W-:Y:S01]  /*6aa0*/  BSSY B2, `(.L_x_7437) ;  /* 0x000000e000027945 */ /* 0x000fe20003800000 */
[----:B------:R-:W-:Y:S05]  /*6ab0*/  @P2 BRA `(.L_x_7438) ;  /* 0x0000004000002947 */ /* 0x000fea0003800000 */
[----:B------:R-:W-:Y:S01]  /*6ac0*/  MOV R2, RZ ;  /* 0x000000ff00027202 */ /* 0x000fe20000000f00 */
[----:B------:R-:W-:Y:S05]  /*6ad0*/  @!P4 BRA `(.L_x_7439) ;  /* 0x000000a00000c947 */ /* 0x000fea0003800000 */
[----:B------:R-:W-:Y:S01]  /*6ae0*/  HADD2.F32 R2, -RZ, R23.H1_H1 ;  /* 0x30000017ff027230 */ /* 0x000fe20000004100 */
[----:B------:R-:W-:Y:S05]  /*6af0*/  BRA `(.L_x_7439) ;  /* 0x0000008000007947 */ /* 0x000fea0003800000 */
.L_x_7438:
[----:B------:R-:W0:Y:S02]  /*6b00*/  LDC.U8 R6, c[0x0][0x1f0] ;  /* 0x00007c00ff067b82 */ /* 0x000e240000000000 */
[----:B0-----:R-:W-:-:S04]  /*6b10*/  ISETP.NE.AND P2, PT, R6, RZ, PT ;  /* 0x000000ff0600720c */ /* 0x001fc80003f45270 */
[----:B------:R-:W-:-:S05]  /*6b20*/  FSEL R3, R3, RZ, !P2 ;  /* 0x000000ff03037208 */ /* 0x000fca0005000000 */
[----:B------:R-:W-:-:S04]  /*6b30*/  FFMA.FTZ R3, R222, R189, R3 ;  /* 0x000000bdde037223 */ /* 0x000fc80000010003 */
[----:B------:R-:W-:-:S04]  /*6b40*/  FADD.FTZ R3, R223, -R3 ;  /* 0x80000003df037221 */ /* 0x000fc80000010000 */
[----:B------:R-:W-:Y:S01]  /*6b50*/  FMUL.FTZ R2, R2, R3 ;  /* 0x0000000302027220 */ /* 0x000fe20000410000 */
[----:B------:R-:W-:-:S05]  /*6b60*/  @P4 HADD2.F32 R3, -RZ, R23.H1_H1 ;  /* 0x30000017ff034230 */ /* 0x000fca0000004100 */
[----:B------:R-:W-:Y:S02]  /*6b70*/  @P4 FADD.FTZ R2, R2, R3 ;  /* 0x0000000302024221 */ /* 0x000fe40000010000 */
.L_x_7439:
[----:B------:R-:W-:Y:S05]  /*6b80*/  BSYNC B2 ;  /* 0x0000000000027941 */ /* 0x000fea0003800000 */
.L_x_7437:
        /* <DEDUP_REMOVED lines=15> */
.L_x_7441:
[----:B------:R-:W-:Y:S05]  /*6c80*/  BSYNC B2 ;  /* 0x0000000000027941 */ /* 0x000fea0003800000 */
.L_x_7440:
[----:B------:R-:W-:-:S05]  /*6c90*/  @P5 MOV R2, 0x10 ;  /* 0x0000001000025802 */ /* 0x000fca0000000f00 */
[----:B------:R-:W-:-:S05]  /*6ca0*/  @P5 IMAD.WIDE.U32 R2, R4, R2, c[0x0][0x258] ;  /* 0x0000960004025625 */ /* 0x000fca00078e0002 */
[----:B------:R0:W-:Y:S02]  /*6cb0*/  @P5 STG.E.128 [R2.64], R172 ;  /* 0x000000ac02005986 */ /* 0x0001e4000c101d04 */
[----:B0-----:R-:W-:-:S05]  /*6cc0*/  @P3 MOV R2, 0x10 ;  /* 0x0000001000023802 */ /* 0x001fca0000000f00 */
[----:B------:R-:W-:-:S05]  /*6cd0*/  @P3 IMAD.WIDE.U32 R2, R188, R2, c[0x0][0x248] ;  /* 0x00009200bc023625 */ /* 0x000fca00078e0002 */
[----:B------:R0:W-:Y:S02]  /*6ce0*/  @P3 STG.E.128 [R2.64], R92 ;  /* 0x0000005c02003986 */ /* 0x0001e4000c101d04 */
.L_x_7399:
[----:B------:R-:W-:Y:S05]  /*6cf0*/  BSYNC B1 ;  /* 0x0000000000017941 */ /* 0x000fea0003800000 */
.L_x_7398:
[----:B0-----:R-:W-:-:S04]  /*6d00*/  MOV R2, c[0x0][0x160] ;  /* 0x0000580000027a02 */ /* 0x001fc80000000f00 */
[----:B------:R-:W-:-:S04]  /*6d10*/  LEA R0, R2, R0, 0x2 ;  /* 0x0000000002007211 */ /* 0x000fc800078e10ff */
[----:B------:R-:W-:-:S13]  /*6d20*/  ISETP.GE.AND P2, PT, R0, c[0x0][0x164], PT ;  /* 0x0000590000007a0c */ /* 0x000fda0003f46270 */
[----:B-1---5:R-:W-:Y:S01]  /*6d30*/  @P2 CALL.REL.NOINC `(.L_x_7248) ;  /* 0x0000001000002944 */ /* 0x022fe20003c00000 */
[----:B------:R-:W-:Y:S05]  /*6d40*/  BRA `(.L_x_7442) ;  /* 0xffff9a3000007947 */ /* 0x000fea000383ffff */
.L_x_7248:
[----:B------:R-:W-:Y:S05]  /*6d50*/  BSYNC B0 ;  /* 0x0000000000007941 */ /* 0x000fea0003800000 */
.L_x_7247:
[----:B------:R-:W0:Y:S01]  /*6d60*/  S2R R188, SR_TID.X ;  /* 0x0000000000bc7919 */ /* 0x000e220000002100 */
[----:B------:R-:W-:Y:S01]  /*6d70*/  WARPSYNC 0xffffffff ;  /* 0xffffffff00007948 */ /* 0x000fe20003800000 */
[----:B------:R-:W-:Y:S02]  /*6d80*/  BSSY B0, `(.L_x_7443) ;  /* 0x0000094000007945 */ /* 0x000fe40003800000 */
[----:B-----5:R-:W2:Y:S01]  /*6d90*/  S2R R56, SR_CTAID.X ;  /* 0x0000000000387919 */ /* 0x020ea20000002500 */
[----:B0-----:R-:W-:Y:S02]  /*6da0*/  SHF.R.U32.HI R0, RZ, 0x5, R188 ;  /* 0x00000005ff007819 */ /* 0x001fe400000116bc */
[----:B-1----:R-:W-:Y:S02]  /*6db0*/  LOP3.LUT R2, R188, 0x1f, RZ, 0xc0, !PT ;  /* 0x0000001fbc027812 */ /* 0x002fe400078ec0ff */
[----:B------:R-:W-:Y:S01]  /*6dc0*/  SHF.L.U32 R3, R0, 0x7, RZ ;  /* 0x0000000700037819 */ /* 0x000fe200000006ff */
[----:B--2---:R-:W-:-:S03]  /*6dd0*/  IMAD R56, R56, c[0x0][0x168], RZ ;  /* 0x00005a0038387a24 */ /* 0x004fc600078e02ff */
        /* <DEDUP_REMOVED lines=142> */
.L_x_7444:
[----:B------:R-:W-:Y:S05]  /*76c0*/  BSYNC B0 ;  /* 0x0000000000007941 */ /* 0x000fea0003800000 */
.L_x_7443:
        /* <DEDUP_REMOVED lines=128> */
.L_x_7446:
[----:B0-----:R-:W-:Y:S05]  /*7ed0*/  BSYNC B0 ;  /* 0x0000000000007941 */ /* 0x001fea0003800000 */
.L_x_7445:
        /* <DEDUP_REMOVED lines=18> */
.L_x_7448:
[----:B------:R-:W-:Y:S05]  /*8000*/  BSYNC B0 ;  /* 0x0000000000007941 */ /* 0x000fea0003800000 */
.L_x_7447:
        /* <DEDUP_REMOVED lines=18> */
.L_x_7450:
[----:B------:R-:W-:Y:S05]  /*8130*/  BSYNC B0 ;  /* 0x0000000000007941 */ /* 0x000fea0003800000 */
.L_x_7449:
        /* <DEDUP_REMOVED lines=18> */
.L_x_7452:
[----:B------:R-:W-:Y:S05]  /*8260*/  BSYNC B0 ;  /* 0x0000000000007941 */ /* 0x000fea0003800000 */
.L_x_7451:
        /* <DEDUP_REMOVED lines=18> */
.L_x_7454:
[----:B------:R-:W-:Y:S05]  /*8390*/  BSYNC B0 ;  /* 0x0000000000007941 */ /* 0x000fea0003800000 */
.L_x_7453:
        /* <DEDUP_REMOVED lines=18> */
.L_x_7456:
[----:B------:R-:W-:Y:S05]  /*84c0*/  BSYNC B0 ;  /* 0x0000000000007941 */ /* 0x000fea0003800000 */
.L_x_7455:
        /* <DEDUP_REMOVED lines=12> */
.L_x_7264:
[----:B0-----:R-:W-:Y:S01]  /*8590*/  HFMA2.MMA R7, -RZ, RZ, 0, 5.9604644775390625e-08 ;  /* 0x00000001ff077435 */ /* 0x001fe200000001ff */
[----:B------:R-:W-:Y:S02]  /*85a0*/  MOV R188, R226 ;  /* 0x000000e200bc7202 */ /* 0x000fe40000000f00 */
[----:B------:R-:W-:Y:S02]  /*85b0*/  MOV R193, 0x1f ;  /* 0x0000001f00c17802 */ /* 0x000fe40000000f00 */
[----:B------:R-:W-:-:S02]  /*85c0*/  MOV R192, 0xffffffff ;  /* 0xffffffff00c07802 */ /* 0x000fc40000000f00 */
[----:B------:R-:W-:Y:S02]  /*85d0*/  MOV R6, 0x85f0 ;  /* 0x000085f000067802 */ /* 0x000fe40000000f00 */
[----:B-----5:R-:W-:Y:S05]  /*85e0*/  CALL.REL.NOINC `($__internal_117_$__cuda_sm70_shflsync_bfly_p) ;  /* 0x0000046000007944 */ /* 0x020fea0003c00000 */
[----:B-1----:R-:W-:Y:S01]  /*85f0*/  MOV R189, R188 ;  /* 0x000000bc00bd7202 */ /* 0x002fe20000000f00 */
[----:B------:R-:W-:Y:S05]  /*8600*/  BRA `(.L_x_7457) ;  /* 0xffff9ef000007947 */ /* 0x000fea000383ffff */
.L_x_7265:
[----:B0-----:R-:W-:Y:S01]  /*8610*/  HFMA2.MMA R7, -RZ, RZ, 0, 5.9604644775390625e-08 ;  /* 0x00000001ff077435 */ /* 0x001fe200000001ff */
[----:B------:R-:W-:Y:S02]  /*8620*/  MOV R188, R227 ;  /* 0x000000e300bc7202 */ /* 0x000fe40000000f00 */
[----:B------:R-:W-:Y:S02]  /*8630*/  MOV R193, 0x1f ;  /* 0x0000001f00c17802 */ /* 0x000fe40000000f00 */
[----:B------:R-:W-:Y:S02]  /*8640*/  MOV R192, 0xffffffff ;  /* 0xffffffff00c07802 */ /* 0x000fe40000000f00 */
[----:B------:R-:W-:Y:S02]  /*8650*/  MOV R6, 0x8670 ;  /* 0x0000867000067802 */ /* 0x000fe40000000f00 */
[----:B-12--5:R-:W-:Y:S05]  /*8660*/  CALL.REL.NOINC `($__internal_117_$__cuda_sm70_shflsync_bfly_p) ;  /* 0x000003e000007944 */ /* 0x026fea0003c00000 */
[----:B------:R-:W-:Y:S01]  /*8670*/  FADD.FTZ R189, R189, R226 ;  /* 0x000000e2bdbd7221 */ /* 0x000fe20000010000 */
[----:B------:R-:W-:Y:S01]  /*8680*/  HFMA2.MMA R7, -RZ, RZ, 0, 1.1920928955078125e-07 ;  /* 0x00000002ff077435 */ /* 0x000fe200000001ff */
[----:B-1----:R-:W-:Y:S01]  /*8690*/  FADD.FTZ R190, R227, R188 ;  /* 0x000000bce3be7221 */ /* 0x002fe20000010000 */
[----:B------:R-:W-:-:S02]  /*86a0*/  MOV R193, 0x1f ;  /* 0x0000001f00c17802 */ /* 0x000fc40000000f00 */
[----:B------:R-:W-:Y:S02]  /*86b0*/  MOV R192, 0xffffffff ;  /* 0xffffffff00c07802 */ /* 0x000fe40000000f00 */
[----:B------:R-:W-:Y:S02]  /*86c0*/  MOV R188, R189 ;  /* 0x000000bd00bc7202 */ /* 0x000fe40000000f00 */
[----:B------:R-:W-:Y:S02]  /*86d0*/  MOV R6, 0x86f0 ;  /* 0x000086f000067802 */ /* 0x000fe40000000f00 */
[----:B------:R-:W-:Y:S05]  /*86e0*/  CALL.REL.NOINC `($__internal_117_$__cuda_sm70_shflsync_bfly_p) ;  /* 0x0000036000007944 */ /* 0x000fea0003c00000 */
[----:B------:R-:W-:Y:S01]  /*86f0*/  HFMA2.MMA R7, -RZ, RZ, 0, 1.1920928955078125e-07 ;  /* 0x00000002ff077435 */ /* 0x000fe200000001ff */
[----:B-1----:R-:W-:Y:S02]  /*8700*/  MOV R191, R188 ;  /* 0x000000bc00bf7202 */ /* 0x002fe40000000f00 */
[----:B------:R-:W-:Y:S02]  /*8710*/  MOV R188, R190 ;  /* 0x000000be00bc7202 */ /* 0x000fe40000000f00 */
[----:B------:R-:W-:Y:S02]  /*8720*/  MOV R193, 0x1f ;  /* 0x0000001f00c17802 */ /* 0x000fe40000000f00 */
[----:B------:R-:W-:-:S02]  /*8730*/  MOV R192, 0xffffffff ;  /* 0xffffffff00c07802 */ /* 0x000fc40000000f00 */
[----:B------:R-:W-:Y:S02]  /*8740*/  MOV R6, 0x8760 ;  /* 0x0000876000067802 */ /* 0x000fe40000000f00 */
[----:B------:R-:W-:Y:S05]  /*8750*/  CALL.REL.NOINC `($__internal_117_$__cuda_sm70_shflsync_bfly_p) ;  /* 0x000002f000007944 */ /* 0x000fea0003c00000 */
[----:B------:R-:W-:Y:S01]  /*8760*/  FADD.FTZ R189, R191, R189 ;  /* 0x000000bdbfbd7221 */ /* 0x000fe20000010000 */
[----:B------:R-:W-:Y:S01]  /*8770*/  HFMA2.MMA R7, -RZ, RZ, 0, 2.384185791015625e-07 ;  /* 0x00000004ff077435 */ /* 0x000fe200000001ff */
[----:B-1----:R-:W-:Y:S01]  /*8780*/  FADD.FTZ R190, R190, R188 ;  /* 0x000000bcbebe7221 */ /* 0x002fe20000010000 */
[----:B------:R-:W-:Y:S02]  /*8790*/  MOV R193, 0x1f ;  /* 0x0000001f00c17802 */ /* 0x000fe40000000f00 */
[----:B------:R-:W-:Y:S02]  /*87a0*/  MOV R192, 0xffffffff ;  /* 0xffffffff00c07802 */ /* 0x000fe40000000f00 */
[----:B------:R-:W-:Y:S02]  /*87b0*/  MOV R188, R189 ;  /* 0x000000bd00bc7202 */ /* 0x000fe40000000f00 */
[----:B------:R-:W-:Y:S02]  /*87c0*/  MOV R6, 0x87e0 ;  /* 0x000087e000067802 */ /* 0x000fe40000000f00 */
[----:B------:R-:W-:Y:S05]  /*87d0*/  CALL.REL.NOINC `($__internal_117_$__cuda_sm70_shflsync_bfly_p) ;  /* 0x0000027000007944 */ /* 0x000fea0003c00000 */
[----:B------:R-:W-:Y:S01]  /*87e0*/  HFMA2.MMA R7, -RZ, RZ, 0, 2.384185791015625e-07 ;  /* 0x00000004ff077435 */ /* 0x000fe200000001ff */
[----:B-1----:R-:W-:-:S02]  /*87f0*/  MOV R191, R188 ;  /* 0x000000bc00bf7202 */ /* 0x002fc40000000f00 */
[----:B------:R-:W-:Y:S02]  /*8800*/  MOV R188, R190 ;  /* 0x000000be00bc7202 */ /* 0x000fe40000000f00 */
[----:B------:R-:W-:Y:S02]  /*8810*/  MOV R193, 0x1f ;  /* 0x0000001f00c17802 */ /* 0x000fe40000000f00 */
[----:B------:R-:W-:Y:S02]  /*8820*/  MOV R192, 0xffffffff ;  /* 0xffffffff00c07802 */ /* 0x000fe40000000f00 */
[----:B------:R-:W-:Y:S02]  /*8830*/  MOV R6, 0x8850 ;  /* 0x0000885000067802 */ /* 0x000fe40000000f00 */
[----:B------:R-:W-:Y:S05]  /*8840*/  CALL.REL.NOINC `($__internal_117_$__cuda_sm70_shflsync_bfly_p) ;  /* 0x0000020000007944 */ /* 0x000fea0003c00000 */
[----:B------:R-:W-:Y:S01]  /*8850*/  FADD.FTZ R189, R191, R189 ;  /* 0x000000bdbfbd7221 */ /* 0x000fe20000010000 */
[----:B------:R-:W-:Y:S01]  /*8860*/  HFMA2.MMA R7, -RZ, RZ, 0, 4.76837158203125e-07 ;  /* 0x00000008ff077435 */ /* 0x000fe200000001ff */
[----:B-1----:R-:W-:Y:S01]  /*8870*/  FADD.FTZ R190, R190, R188 ;  /* 0x000000bcbebe7221 */ /* 0x002fe20000010000 */
[----:B------:R-:W-:Y:S02]  /*8880*/  MOV R193, 0x1f ;  /* 0x0000001f00c17802 */ /* 0x000fe40000000f00 */
[----:B------:R-:W-:-:S02]  /*8890*/  MOV R192, 0xffffffff ;  /* 0xffffffff00c07802 */ /* 0x000fc40000000f00 */
[----:B------:R-:W-:Y:S02]  /*88a0*/  MOV R188, R189 ;  /* 0x000000bd00bc7202 */ /* 0x000fe40000000f00 */
[----:B------:R-:W-:Y:S02]  /*88b0*/  MOV R6, 0x88d0 ;  /* 0x000088d000067802 */ /* 0x000fe40000000f00 */
[----:B------:R-:W-:Y:S05]  /*88c0*/  CALL.REL.NOINC `($__internal_117_$__cuda_sm70_shflsync_bfly_p) ;  /* 0x0000018000007944 */ /* 0x000fea0003c00000 */
[----:B------:R-:W-:Y:S01]  /*88d0*/  HFMA2.MMA R7, -RZ, RZ, 0, 4.76837158203125e-07 ;  /* 0x00000008ff077435 */ /* 0x000fe200000001ff */
[----:B-1----:R-:W-:Y:S02]  /*88e0*/  MOV R191, R188 ;  /* 0x000000bc00bf7202 */ /* 0x002fe40000000f00 */
[----:B------:R-:W-:Y:S02]  /*88f0*/  MOV R188, R190 ;  /* 0x000000be00bc7202 */ /* 0x000fe40000000f00 */
[----:B------:R-:W-:Y:S02]  /*8900*/  MOV R193, 0x1f ;  /* 0x0000001f00c17802 */ /* 0x000fe40000000f00 */
[----:B------:R-:W-:Y:S02]  /*8910*/  MOV R192, 0xffffffff ;  /* 0xffffffff00c07802 */ /* 0x000fe40000000f00 */
[----:B------:R-:W-:-:S02]  /*8920*/  MOV R6, 0x8940 ;  /* 0x0000894000067802 */ /* 0x000fc40000000f00 */
[----:B------:R-:W-:Y:S05]  /*8930*/  CALL.REL.NOINC `($__internal_117_$__cuda_sm70_shflsync_bfly_p) ;  /* 0x0000011000007944 */ /* 0x000fea0003c00000 */
[----:B------:R-:W-:Y:S01]  /*8940*/  FADD.FTZ R189, R191, R189 ;  /* 0x000000bdbfbd7221 */ /* 0x000fe20000010000 */
[----:B------:R-:W-:Y:S01]  /*8950*/  HFMA2.MMA R7, -RZ, RZ, 0, 9.5367431640625e-07 ;  /* 0x00000010ff077435 */ /* 0x000fe200000001ff */
[----:B-1----:R-:W-:Y:S01]  /*8960*/  FADD.FTZ R190, R190, R188 ;  /* 0x000000bcbebe7221 */ /* 0x002fe20000010000 */
[----:B------:R-:W-:-:S02]  /*8970*/  MOV R193, 0x1f ;  /* 0x0000001f00c17802 */ /* 0x000fc40000000f00 */
[----:B------:R-:W-:Y:S02]  /*8980*/  MOV R192, 0xffffffff ;  /* 0xffffffff00c07802 */ /* 0x000fe40000000f00 */
[----:B------:R-:W-:Y:S02]  /*8990*/  MOV R188, R189 ;  /* 0x000000bd00bc7202 */ /* 0x000fe40000000f00 */
[----:B------:R-:W-:Y:S02]  /*89a0*/  MOV R6, 0x89c0 ;  /* 0x000089c000067802 */ /* 0x000fe40000000f00 */
[----:B------:R-:W-:Y:S05]  /*89b0*/  CALL.REL.NOINC `($__internal_117_$__cuda_sm70_shflsync_bfly_p) ;  /* 0x0000009000007944 */ /* 0x000fea0003c00000 */
[----:B------:R-:W-:Y:S01]  /*89c0*/  HFMA2.MMA R7, -RZ, RZ, 0, 9.5367431640625e-07 ;  /* 0x00000010ff077435 */ /* 0x000fe200000001ff */
[----:B-1----:R-:W-:Y:S02]  /*89d0*/  MOV R191, R188 ;  /* 0x000000bc00bf7202 */ /* 0x002fe40000000f00 */
[----:B------:R-:W-:Y:S02]  /*89e0*/  MOV R188, R190 ;  /* 0x000000be00bc7202 */ /* 0x000fe40000000f00 */
[----:B------:R-:W-:Y:S02]  /*89f0*/  MOV R193, 0x1f ;  /* 0x0000001f00c17802 */ /* 0x000fe40000000f00 */
[----:B------:R-:W-:-:S02]  /*8a00*/  MOV R192, 0xffffffff ;  /* 0xffffffff00c07802 */ /* 0x000fc40000000f00 */
[----:B------:R-:W-:Y:S02]  /*8a10*/  MOV R6, 0x8a30 ;  /* 0x00008a3000067802 */ /* 0x000fe40000000f00 */
[----:B------:R-:W-:Y:S05]  /*8a20*/  CALL.REL.NOINC `($__internal_117_$__cuda_sm70_shflsync_bfly_p) ;  /* 0x0000002000007944 */ /* 0x000fea0003c00000 */
[----:B-1----:R-:W-:Y:S01]  /*8a30*/  MOV R6, R188 ;  /* 0x000000bc00067202 */ /* 0x002fe20000000f00 */
[----:B------:R-:W-:Y:S05]  /*8a40*/  BRA `(.L_x_7458) ;  /* 0xffff9bd000007947 */ /* 0x000fea000383ffff */
        .weak           $__internal_117_$__cuda_sm70_shflsync_bfly_p
        .type           $__internal_117_$__cuda_sm70_shflsync_bfly_p,@function
        .size           $__internal_117_$__cuda_sm70_shflsync_bfly_p,(.L_x_12419 - $__internal_117_$__cuda_sm70_shflsync_bfly_p)
$__internal_117_$__cuda_sm70_shflsync_bfly_p:
[----:B------:R-:W-:Y:S04]  /*8a50*/  WARPSYNC R192 ;  /* 0x000000c000007348 */ /* 0x000fe80003800000 */
[----:B------:R0:W1:Y:S02]  /*8a60*/  SHFL.BFLY PT, R188, R188, R7, R193 ;  /* 0x0c000007bcbc7389 */ /* 0x00006400000e00c1 */
[----:B0-----:R-:W-:-:S06]  /*8a70*/  HFMA2.MMA R7, -RZ, RZ, 0, 0 ;  /* 0x00000000ff077435 */ /* 0x001fcc00000001ff */
[----:B------:R-:W-:Y:S05]  /*8a80*/  RET.REL.NODEC R6 `(_ZN10layer_norm13ln_bwd_kernelINS_13Kernel_traitsIf6__halfS2_S2_fjLj1024ELj1ELj4ELj1ELj16ENS_18Kernel_traits_baseILj1024EfS2_S2_S2_fjLj128EEEEELb1ELb1ELb1ELb0EEEvNS_9BwdParamsE) ;  /* 0xffff757006007950 */ /* 0x000fea0003c3ffff */
.L_x_7459:
        /* <DEDUP_REMOVED lines=15> */
.L_x_12419:


//--------------------- .text._ZN10layer_norm22ln_bwd_finalize_kernelINS_22Kernel_traits_finalizeILj1024Ef6__halfS2_S2_fjLb1ELj1024ELj4ENS_18Kernel_traits_baseILj1024EfS2_S2_S2_fjLj1024EEEEELb1ELb1EEEvNS_9BwdParamsE --------------------------
	.section	.text._ZN10layer_norm22ln_bwd_finalize_kernelINS_22Kernel_traits_finalizeILj1024Ef6__halfS2_S2_fjLb1ELj1024ELj4ENS_18Kernel_traits_baseILj1024EfS2_S2_S2_fjLj1024EEEEELb1ELb1EEEvNS_9BwdParamsE,"ax",@progbits
	.sectioninfo	@"SHI_REGISTERS=32"
	.align	128
        .global         _ZN10layer_norm22ln_bwd_finalize_kernelINS_22Kernel_traits_finalizeILj1024Ef6__halfS2_S2_fjLb1ELj1024ELj4ENS_18Kernel_traits_baseILj1024EfS2_S2_S2_fjLj1024EEEEELb1ELb1EEEvNS_9BwdParamsE
        .type           _ZN10layer_norm22ln_bwd_finalize_kernelINS_22Kernel_traits_finalizeILj1024Ef6__halfS2_S2_fjLb1ELj1024ELj4ENS_18Kernel_traits_baseILj1024EfS2_S2_S2_fjLj1024EEEEELb1ELb1EEEvNS_9BwdParamsE,@function
        .size           _ZN10layer_norm22ln_bwd_finalize_kernelINS_22Kernel_traits_finalizeILj1024Ef6__halfS2_S2_fjLb1ELj1024ELj4ENS_18Kernel_traits_baseILj1024EfS2_S2_S2_fjLj1024EEEEELb1ELb1EEEvNS_9BwdParamsE,(.L_x_12420 - _ZN10layer_norm22ln_bwd_finalize_kernelINS_22Kernel_traits_finalizeILj1024Ef6__halfS2_S2_fjLb1ELj1024ELj4ENS_18Kernel_traits_baseILj1024EfS2_S2_S2_fjLj1024EEEEELb1ELb1EEEvNS_9BwdParamsE)
        .other          _ZN10layer_norm22ln_bwd_finalize_kernelINS_22Kernel_traits_finalizeILj1024Ef6__halfS2_S2_fjLb1ELj1024ELj4ENS_18Kernel_traits_baseILj1024EfS2_S2_S2_fjLj1024EEEEELb1ELb1EEEvNS_9BwdParamsE,@"STO_CUDA_ENTRY STV_DEFAULT"
_ZN10layer_norm22ln_bwd_finalize_kernelINS_22Kernel_traits_finalizeILj1024Ef6__halfS2_S2_fjLb1ELj1024ELj4ENS_18Kernel_traits_baseILj1024EfS2_S2_S2_fjLj1024EEEEELb1ELb1EEEvNS_9BwdParamsE:
.text._ZN10layer_norm22ln_bwd_finalize_kernelINS_22Kernel_traits_finalizeILj1024Ef6__halfS2_S2_fjLb1ELj1024ELj4ENS_18Kernel_traits_baseILj1024EfS2_S2_S2_fjLj1024EEEEELb1ELb1EEEvNS_9BwdParamsE:
        /* <DEDUP_REMOVED lines=19> */
.L_x_7472:
        /* <DEDUP_REMOVED lines=32> */
.L_x_7464:
        /* <DEDUP_REMOVED lines=47> */
.L_x_7463:
[----:B------:R-:W-:Y:S05]  /*0620*/  BSYNC B1 ;  /* 0x0000000000017941 */ /* 0x000fea0003800000 */
.L_x_7462:
        /* <DEDUP_REMOVED lines=29> */
.L_x_7466:
[----:B------:R-:W-:Y:S05]  /*0800*/  BSYNC B1 ;  /* 0x0000000000017941 */ /* 0x000fea0003800000 */
.L_x_7465:
        /* <DEDUP_REMOVED lines=13> */
.L_x_7461:
[----:B------:R-:W-:Y:S05]  /*08e0*/  BSYNC B0 ;  /* 0x0000000000007941 */ /* 0x000fea0003800000 */
.L_x_7460:
        /* <DEDUP_REMOVED lines=12> */
.L_x_7473:
        /* <DEDUP_REMOVED lines=27> */
.L_x_7474:
        /* <DEDUP_REMOVED lines=9> */
.L_x_7467:
        /* <DEDUP_REMOVED lines=16> */
.L_x_7471:
[----:B------:R-:W-:Y:S05]  /*0cf0*/  BSYNC B0 ;  /* 0x0000000000007941 */ /* 0x000fea0003800000 */
.L_x_7470:
[C---:B------:R-:W-:Y:S02]  /*0d00*/  ISETP.GT.U32.AND P1, PT, R4.reuse, -0x401, PT ;  /* 0xfffffbff0400780c */ /* 0x040fe40003f24070 */
[----:B------:R-:W-:-:S02]  /*0d10*/  IADD3 R4, R4, 0x400, RZ ;  /* 0x0000040004047810 */ /* 0x000fc40007ffe0ff */
[----:B------:R-:W-:-:S09]  /*0d20*/  IADD3 R5, R5, 0x200, RZ ;  /* 0x0000020005057810 */ /* 0x000fd20007ffe0ff */
[----:B012---:R-:W-:Y:S05]  /*0d30*/  @P1 BRA `(.L_x_7472) ;  /* 0xfffff3f000001947 */ /* 0x007fea000383ffff */
[----:B------:R-:W-:Y:S05]  /*0d40*/  EXIT ;  /* 0x000000000000794d */ /* 0x000fea0003800000 */
.L_x_7468:
[----:B------:R-:W-:Y:S01]  /*0d50*/  HFMA2.MMA R14, -RZ, RZ, 0, 1.847743988037109375e-06 ;  /* 0x0000001fff0e7435 */ /* 0x000fe200000001ff */
[----:B---3--:R-:W-:Y:S01]  /*0d60*/  IMAD.MOV.U32 R18, RZ, RZ, R10 ;  /* 0x000000ffff127224 */ /* 0x008fe200078e000a */
[----:B------:R-:W-:Y:S01]  /*0d70*/  MOV R17, 0x1 ;  /* 0x0000000100117802 */ /* 0x000fe20000000f00 */
[----:B------:R-:W-:Y:S01]  /*0d80*/  IMAD.MOV.U32 R19, RZ, RZ, -0x1 ;  /* 0xffffffffff137424 */ /* 0x000fe200078e00ff */
[----:B------:R-:W-:Y:S02]  /*0d90*/  MOV R8, 0xdb0 ;  /* 0x00000db000087802 */ /* 0x000fe40000000f00 */
[----:B012---:R-:W-:Y:S05]  /*0da0*/  CALL.REL.NOINC `($__internal_118_$__cuda_sm70_shflsync_bfly_p) ;  /* 0x0000059000007944 */ /* 0x007fea0003c00000 */
[----:B01----:R-:W-:Y:S05]  /*0db0*/  BRA `(.L_x_7473) ;  /* 0xfffffbf000007947 */ /* 0x003fea000383ffff */
.L_x_7469:
[----:B------:R-:W-:Y:S01]  /*0dc0*/  HFMA2.MMA R14, -RZ, RZ, 0, 1.847743988037109375e-06 ;  /* 0x0000001fff0e7435 */ /* 0x000fe200000001ff */
[----:B------:R-:W-:Y:S01]  /*0dd0*/  MOV R17, 0x2 ;  /* 0x0000000200117802 */ /* 0x000fe20000000f00 */
[----:B------:R-:W-:Y:S01]  /*0de0*/  IMAD.MOV.U32 R19, RZ, RZ, -0x1 ;  /* 0xffffffffff137424 */ /* 0x000fe200078e00ff */
[----:B------:R-:W-:-:S03]  /*0df0*/  MOV R8, 0xe10 ;  /* 0x00000e1000087802 */ /* 0x000fc60000000f00 */
[----:B0123--:R-:W-:Y:S05]  /*0e00*/  CALL.REL.NOINC `($__internal_118_$__cuda_sm70_shflsync_bfly_p) ;  /* 0x0000053000007944 */ /* 0x00ffea0003c00000 */
[----:B01----:R-:W-:Y:S01]  /*0e10*/  FADD.FTZ R18, R18, R14 ;  /* 0x0000000e12127221 */ /* 0x003fe20000010000 */
[----:B------:R-:W-:Y:S01]  /*0e20*/  HFMA2.MMA R14, -RZ, RZ, 0, 1.847743988037109375e-06 ;  /* 0x0000001fff0e7435 */ /* 0x000fe200000001ff */
[----:B------:R-:W-:Y:S01]  /*0e30*/  MOV R17, 0x4 ;  /* 0x0000000400117802 */ /* 0x000fe20000000f00 */
[----:B------:R-:W-:Y:S01]  /*0e40*/  IMAD.MOV.U32 R19, RZ, RZ, -0x1 ;  /* 0xffffffffff137424 */ /* 0x000fe200078e00ff */
[----:B------:R-:W-:-:S03]  /*0e50*/  MOV R8, 0xe70 ;  /* 0x00000e7000087802 */ /* 0x000fc60000000f00 */
[----:B------:R-:W-:Y:S05]  /*0e60*/  CALL.REL.NOINC `($__internal_118_$__cuda_sm70_shflsync_bfly_p) ;  /* 0x000004d000007944 */ /* 0x000fea0003c00000 */
[----:B01----:R-:W-:Y:S01]  /*0e70*/  FADD.FTZ R18, R18, R14 ;  /* 0x0000000e12127221 */ /* 0x003fe20000010000 */
[----:B------:R-:W-:Y:S01]  /*0e80*/  HFMA2.MMA R14, -RZ, RZ, 0, 1.847743988037109375e-06 ;  /* 0x0000001fff0e7435 */ /* 0x000fe200000001ff */
[----:B------:R-:W-:-:S02]  /*0e90*/  MOV R17, 0x8 ;  /* 0x0000000800117802 */ /* 0x000fc40000000f00 */
[----:B------:R-:W-:Y:S02]  /*0ea0*/  MOV R19, 0xffffffff ;  /* 0xffffffff00137802 */ /* 0x000fe40000000f00 */
[----:B------:R-:W-:Y:S02]  /*0eb0*/  MOV R8, 0xed0 ;  /* 0x00000ed000087802 */ /* 0x000fe40000000f00 */
[----:B------:R-:W-:Y:S05]  /*0ec0*/  CALL.REL.NOINC `($__internal_118_$__cuda_sm70_shflsync_bfly_p) ;  /* 0x0000047000007944 */ /* 0x000fea0003c00000 */
[----:B-1----:R-:W-:Y:S01]  /*0ed0*/  FADD.FTZ R10, R18, R14 ;  /* 0x0000000e120a7221 */ /* 0x002fe20000010000 */
[----:B------:R-:W-:Y:S01]  /*0ee0*/  HFMA2.MMA R14, -RZ, RZ, 0, 1.847743988037109375e-06 ;  /* 0x0000001fff0e7435 */ /* 0x000fe200000001ff */
[----:B0-----:R-:W-:Y:S01]  /*0ef0*/  IMAD.MOV.U32 R17, RZ, RZ, 0x10 ;  /* 0x00000010ff117424 */ /* 0x001fe200078e00ff */
[----:B------:R-:W-:Y:S02]  /*0f00*/  MOV R19, 0xffffffff ;  /* 0xffffffff00137802 */ /* 0x000fe40000000f00 */
[----:B------:R-:W-:Y:S02]  /*0f10*/  MOV R18, R10 ;  /* 0x0000000a00127202 */ /* 0x000fe40000000f00 */
[----:B------:R-:W-:Y:S02]  /*0f20*/  MOV R8, 0xf40 ;  /* 0x00000f4000087802 */ /* 0x000fe40000000f00 */
[----:B------:R-:W-:Y:S05]  /*0f30*/  CALL.REL.NOINC `($__internal_118_$__cuda_sm70_shflsync_bfly_p) ;  /* 0x0000040000007944 */ /* 0x000fea0003c00000 */
[----:B0-----:R-:W-:Y:S01]  /*0f40*/  HFMA2.MMA R17, -RZ, RZ, 0, 5.9604644775390625e-08 ;  /* 0x00000001ff117435 */ /* 0x001fe200000001ff */
[----:B-1----:R-:W-:Y:S01]  /*0f50*/  IMAD.MOV.U32 R13, RZ, RZ, R14 ;  /* 0x000000ffff0d7224 */ /* 0x002fe200078e000e */
[----:B------:R-:W-:Y:S01]  /*0f60*/  MOV R18, R15 ;  /* 0x0000000f00127202 */ /* 0x000fe20000000f00 */
[----:B------:R-:W-:Y:S01]  /*0f70*/  IMAD.MOV.U32 R19, RZ, RZ, -0x1 ;  /* 0xffffffffff137424 */ /* 0x000fe200078e00ff */
[----:B------:R-:W-:-:S02]  /*0f80*/  MOV R14, 0x1f ;  /* 0x0000001f000e7802 */ /* 0x000fc40000000f00 */
[----:B------:R-:W-:Y:S02]  /*0f90*/  MOV R8, 0xfb0 ;  /* 0x00000fb000087802 */ /* 0x000fe40000000f00 */
[----:B------:R-:W-:Y:S05]  /*0fa0*/  CALL.REL.NOINC `($__internal_118_$__cuda_sm70_shflsync_bfly_p) ;  /* 0x0000039000007944 */ /* 0x000fea0003c00000 */
[----:B0-----:R-:W-:Y:S01]  /*0fb0*/  HFMA2.MMA R17, -RZ, RZ, 0, 1.1920928955078125e-07 ;  /* 0x00000002ff117435 */ /* 0x001fe200000001ff */
[----:B-1----:R-:W-:Y:S01]  /*0fc0*/  FADD.FTZ R18, R15, R14 ;  /* 0x0000000e0f127221 */ /* 0x002fe20000010000 */
[----:B------:R-:W-:Y:S02]  /*0fd0*/  MOV R14, 0x1f ;  /* 0x0000001f000e7802 */ /* 0x000fe40000000f00 */
[----:B------:R-:W-:Y:S02]  /*0fe0*/  MOV R19, 0xffffffff ;  /* 0xffffffff00137802 */ /* 0x000fe40000000f00 */
[----:B------:R-:W-:Y:S02]  /*0ff0*/  MOV R8, 0x1010 ;  /* 0x0000101000087802 */ /* 0x000fe40000000f00 */
[----:B------:R-:W-:Y:S05]  /*1000*/  CALL.REL.NOINC `($__internal_118_$__cuda_sm70_shflsync_bfly_p) ;  /* 0x0000033000007944 */ /* 0x000fea0003c00000 */
[----:B01----:R-:W-:Y:S01]  /*1010*/  FADD.FTZ R18, R18, R14 ;  /* 0x0000000e12127221 */ /* 0x003fe20000010000 */
[----:B------:R-:W-:Y:S01]  /*1020*/  HFMA2.MMA R14, -RZ, RZ, 0, 1.847743988037109375e-06 ;  /* 0x0000001fff0e7435 */ /* 0x000fe200000001ff */
[----:B------:R-:W-:Y:S01]  /*1030*/  IMAD.MOV.U32 R17, RZ, RZ, 0x4 ;  /* 0x00000004ff117424 */ /* 0x000fe200078e00ff */
[----:B------:R-:W-:Y:S02]  /*1040*/  MOV R19, 0xffffffff ;  /* 0xffffffff00137802 */ /* 0x000fe40000000f00 */
[----:B------:R-:W-:-:S02]  /*1050*/  MOV R8, 0x1070 ;  /* 0x0000107000087802 */ /* 0x000fc40000000f00 */
[----:B------:R-:W-:Y:S05]  /*1060*/  CALL.REL.NOINC `($__internal_118_$__cuda_sm70_shflsync_bfly_p) ;  /* 0x000002d000007944 */ /* 0x000fea0003c00000 */
[----:B0-----:R-:W-:Y:S01]  /*1070*/  HFMA2.MMA R17, -RZ, RZ, 0, 4.76837158203125e-07 ;  /* 0x00000008ff117435 */ /* 0x001fe200000001ff */
[----:B-1----:R-:W-:Y:S01]  /*1080*/  FADD.FTZ R18, R18, R14 ;  /* 0x0000000e12127221 */ /* 0x002fe20000010000 */
[----:B------:R-:W-:Y:S01]  /*1090*/  MOV R19, 0xffffffff ;  /* 0xffffffff00137802 */ /* 0x000fe20000000f00 */
[----:B------:R-:W-:Y:S01]  /*10a0*/  IMAD.MOV.U32 R14, RZ, RZ, 0x1f ;  /* 0x0000001fff0e7424 */ /* 0x000fe200078e00ff */
[----:B------:R-:W-:-:S02]  /*10b0*/  MOV R8, 0x10d0 ;  /* 0x000010d000087802 */ /* 0x000fc40000000f00 */
[----:B------:R-:W-:Y:S05]  /*10c0*/  CALL.REL.NOINC `($__internal_118_$__cuda_sm70_shflsync_bfly_p) ;  /* 0x0000027000007944 */ /* 0x000fea0003c00000 */
[----:B-1----:R-:W-:Y:S01]  /*10d0*/  FADD.FTZ R12, R18, R14 ;  /* 0x0000000e120c7221 */ /* 0x002fe20000010000 */
[----:B0-----:R-:W-:Y:S01]  /*10e0*/  HFMA2.MMA R17, -RZ, RZ, 0, 9.5367431640625e-07 ;  /* 0x00000010ff117435 */ /* 0x001fe200000001ff */
[----:B------:R-:W-:Y:S01]  /*10f0*/  MOV R14, 0x1f ;  /* 0x0000001f000e7802 */ /* 0x000fe20000000f00 */
[----:B------:R-:W-:Y:S01]  /*1100*/  IMAD.MOV.U32 R19, RZ, RZ, -0x1 ;  /* 0xffffffffff137424 */ /* 0x000fe200078e00ff */
[----:B------:R-:W-:-:S02]  /*1110*/  MOV R8, 0x1140 ;  /* 0x0000114000087802 */ /* 0x000fc40000000f00 */
[----:B------:R-:W-:Y:S02]  /*1120*/  MOV R18, R12 ;  /* 0x0000000c00127202 */ /* 0x000fe40000000f00 */
[----:B------:R-:W-:Y:S05]  /*1130*/  CALL.REL.NOINC `($__internal_118_$__cuda_sm70_shflsync_bfly_p) ;  /* 0x0000020000007944 */ /* 0x000fea0003c00000 */
[----:B-1----:R-:W-:Y:S01]  /*1140*/  MOV R15, R14 ;  /* 0x0000000e000f7202 */ /* 0x002fe20000000f00 */
[----:B------:R-:W-:Y:S01]  /*1150*/  HFMA2.MMA R14, -RZ, RZ, 0, 1.847743988037109375e-06 ;  /* 0x0000001fff0e7435 */ /* 0x000fe200000001ff */
[----:B0-----:R-:W-:Y:S01]  /*1160*/  MOV R18, R11 ;  /* 0x0000000b00127202 */ /* 0x001fe20000000f00 */
[----:B------:R-:W-:Y:S01]  /*1170*/  IMAD.MOV.U32 R17, RZ, RZ, 0x1 ;  /* 0x00000001ff117424 */ /* 0x000fe200078e00ff */
[----:B------:R-:W-:Y:S02]  /*1180*/  MOV R19, 0xffffffff ;  /* 0xffffffff00137802 */ /* 0x000fe40000000f00 */
[----:B------:R-:W-:Y:S02]  /*1190*/  MOV R8, 0x11b0 ;  /* 0x000011b000087802 */ /* 0x000fe40000000f00 */
[----:B------:R-:W-:Y:S05]  /*11a0*/  CALL.REL.NOINC `($__internal_118_$__cuda_sm70_shflsync_bfly_p) ;  /* 0x0000019000007944 */ /* 0x000fea0003c00000 */
[----:B0-----:R-:W-:Y:S01]  /*11b0*/  HFMA2.MMA R17, -RZ, RZ, 0, 1.1920928955078125e-07 ;  /* 0x00000002ff117435 */ /* 0x001fe200000001ff */
[----:B-1----:R-:W-:Y:S01]  /*11c0*/  FADD.FTZ R18, R11, R14 ;  /* 0x0000000e0b127221 */ /* 0x002fe20000010000 */
[----:B------:R-:W-:Y:S01]  /*11d0*/  MOV R19, 0xffffffff ;  /* 0xffffffff00137802 */ /* 0x000fe20000000f00 */
[----:B------:R-:W-:Y:S01]  /*11e0*/  IMAD.MOV.U32 R14, RZ, RZ, 0x1f ;  /* 0x0000001fff0e7424 */ /* 0x000fe200078e00ff */
[----:B------:R-:W-:-:S02]  /*11f0*/  MOV R8, 0x1210 ;  /* 0x0000121000087802 */ /* 0x000fc40000000f00 */
[----:B------:R-:W-:Y:S05]  /*1200*/  CALL.REL.NOINC `($__internal_118_$__cuda_sm70_shflsync_bfly_p) ;  /* 0x0000013000007944 */ /* 0x000fea0003c00000 */
[----:B0-----:R-:W-:Y:S01]  /*1210*/  HFMA2.MMA R17, -RZ, RZ, 0, 2.384185791015625e-07 ;  /* 0x00000004ff117435 */ /* 0x001fe200000001ff */
[----:B-1----:R-:W-:Y:S01]  /*1220*/  FADD.FTZ R18, R18, R14 ;  /* 0x0000000e12127221 */ /* 0x002fe20000010000 */
[----:B------:R-:W-:Y:S01]  /*1230*/  MOV R14, 0x1f ;  /* 0x0000001f000e7802 */ /* 0x000fe20000000f00 */
[----:B------:R-:W-:Y:S01]  /*1240*/  IMAD.MOV.U32 R19, RZ, RZ, -0x1 ;  /* 0xffffffffff137424 */ /* 0x000fe200078e00ff */
[----:B------:R-:W-:-:S02]  /*1250*/  MOV R8, 0x1270 ;  /* 0x0000127000087802 */ /* 0x000fc40000000f00 */
[----:B------:R-:W-:Y:S05]  /*1260*/  CALL.REL.NOINC `($__internal_118_$__cuda_sm70_shflsync_bfly_p) ;  /* 0x000000d000007944 */ /* 0x000fea0003c00000 */
[----:B0-----:R-:W-:Y:S01]  /*1270*/  HFMA2.MMA R17, -RZ, RZ, 0, 4.76837158203125e-07 ;  /* 0x00000008ff117435 */ /* 0x001fe200000001ff */
[----:B-1----:R-:W-:Y:S01]  /*1280*/  FADD.FTZ R18, R18, R14 ;  /* 0x0000000e12127221 */ /* 0x002fe20000010000 */
[----:B------:R-:W-:-:S02]  /*1290*/  MOV R14, 0x1f ;  /* 0x0000001f000e7802 */ /* 0x000fc40000000f00 */
[----:B------:R-:W-:Y:S02]  /*12a0*/  MOV R19, 0xffffffff ;  /* 0xffffffff00137802 */ /* 0x000fe40000000f00 */
[----:B------:R-:W-:Y:S02]  /*12b0*/  MOV R8, 0x12d0 ;  /* 0x000012d000087802 */ /* 0x000fe40000000f00 */
[----:B------:R-:W-:Y:S05]  /*12c0*/  CALL.REL.NOINC `($__internal_118_$__cuda_sm70_shflsync_bfly_p) ;  /* 0x0000007000007944 */ /* 0x000fea0003c00000 */
[----:B01----:R-:W-:Y:S01]  /*12d0*/  FADD.FTZ R18, R18, R14 ;  /* 0x0000000e12127221 */ /* 0x003fe20000010000 */
[----:B------:R-:W-:Y:S01]  /*12e0*/  HFMA2.MMA R14, -RZ, RZ, 0, 1.847743988037109375e-06 ;  /* 0x0000001fff0e7435 */ /* 0x000fe200000001ff */
[----:B------:R-:W-:Y:S01]  /*12f0*/  IMAD.MOV.U32 R17, RZ, RZ, 0x10 ;  /* 0x00000010ff117424 */ /* 0x000fe200078e00ff */
[----:B------:R-:W-:Y:S02]  /*1300*/  MOV R19, 0xffffffff ;  /* 0xffffffff00137802 */ /* 0x000fe40000000f00 */
[----:B------:R-:W-:Y:S02]  /*1310*/  MOV R8, 0x1330 ;  /* 0x0000133000087802 */ /* 0x000fe40000000f00 */
[----:B------:R-:W-:Y:S05]  /*1320*/  CALL.REL.NOINC `($__internal_118_$__cuda_sm70_shflsync_bfly_p) ;  /* 0x0000001000007944 */ /* 0x000fea0003c00000 */
[----:B01----:R-:W-:Y:S05]  /*1330*/  BRA `(.L_x_7474) ;  /* 0xfffff82000007947 */ /* 0x003fea000383ffff */
        .weak           $__internal_118_$__cuda_sm70_shflsync_bfly_p
        .type           $__internal_118_$__cuda_sm70_shflsync_bfly_p,@function
        .size           $__internal_118_$__cuda_sm70_shflsync_bfly_p,(.L_x_12420 - $__internal_118_$__cuda_sm70_shflsync_bfly_p)
$__internal_118_$__cuda_sm70_shflsync_bfly_p:
[----:B------:R-:W-:Y:S01]  /*1340*/  HFMA2.MMA R9, -RZ, RZ, 0, 0 ;  /* 0x00000000ff097435 */ /* 0x000fe200000001ff */
[----:B------:R-:W-:Y:S04]  /*1350*/  WARPSYNC R19 ;  /* 0x0000001300007348 */ /* 0x000fe80003800000 */
[----:B------:R0:W1:Y:S01]  /*1360*/  SHFL.BFLY PT, R14, R18, R17, R14 ;  /* 0x0c000011120e7389 */ /* 0x00006200000e000e */
[----:B------:R-:W-:Y:S05]  /*1370*/  RET.REL.NODEC R8 `(_ZN10layer_norm22ln_bwd_finalize_kernelINS_22Kernel_traits_finalizeILj1024Ef6__halfS2_S2_fjLb1ELj1024ELj4ENS_18Kernel_traits_baseILj1024EfS2_S2_S2_fjLj1024EEEEELb1ELb1EEEvNS_9BwdParamsE) ;  /* 0xffffec8008007950 */ /* 0x000fea0003c3ffff */
.L_x_7475:
        /* <DEDUP_REMOVED lines=16> */
.L_x_12420:


//--------------------- .text._ZN10layer_norm13ln_bwd_kernelINS_13Kernel_traitsIf6__halfS2_S2_fjLj1024ELj1ELj4ELj1ELj16ENS_18Kernel_traits_baseILj1024EfS2_S2_S2_fjLj128EEEEELb1ELb1ELb1ELb1EEEvNS_9BwdParamsE --------------------------
	.section	.text._ZN10layer_norm13ln_bwd_kernelINS_13Kernel_traitsIf6__halfS2_S2_fjLj1024ELj1ELj4ELj1ELj16ENS_18Kernel_traits_baseILj1024EfS2_S2_S2_fjLj128EEEEELb1ELb1ELb1ELb1EEEvNS_9BwdParamsE,"ax",@progbits
	.sectioninfo	@"SHI_REGISTERS=255"
	.align	128
        .global         _ZN10layer_norm13ln_bwd_kernelINS_13Kernel_traitsIf6__halfS2_S2_fjLj1024ELj1ELj4ELj1ELj16ENS_18Kernel_traits_baseILj1024EfS2_S2_S2_fjLj128EEEEELb1ELb1ELb1ELb1EEEvNS_9BwdParamsE
        .type           _ZN10layer_norm13ln_bwd_kernelINS_13Kernel_traitsIf6__halfS2_S2_fjLj1024ELj1ELj4ELj1ELj16ENS_18Kernel_traits_baseILj1024EfS2_S2_S2_fjLj128EEEEELb1ELb1ELb1ELb1EEEvNS_9BwdParamsE,@function
        .size           _ZN10layer_norm13ln_bwd_kernelINS_13Kernel_traitsIf6__halfS2_S2_fjLj1024ELj1ELj4ELj1ELj16ENS_18Kernel_traits_baseILj1024EfS2_S2_S2_fjLj128EEEEELb1ELb1ELb1ELb1EEEvNS_9BwdParamsE,(.L_x_12421 - _ZN10layer_norm13ln_bwd_kernelINS_13Kernel_traitsIf6__halfS2_S2_fjLj1024ELj1ELj4ELj1ELj16ENS_18Kernel_traits_baseILj1024EfS2_S2_S2_fjLj128EEEEELb1ELb1ELb1ELb1EEEvNS_9BwdParamsE)
        .other          _ZN10layer_norm13ln_bwd_kernelINS_13Kernel_traitsIf6__halfS2_S2_fjLj1024ELj1ELj4ELj1ELj16ENS_18Kernel_traits_baseILj1024EfS2_S2_S2_fjLj128EEEEELb1ELb1ELb1ELb1EEEvNS_9BwdParamsE,@"STO_CUDA_ENTRY STV_DEFAULT"
_ZN10layer_norm13ln_bwd_kernelINS_13Kernel_traitsIf6__halfS2_S2_fjLj1024ELj1ELj4ELj1ELj16ENS_18Kernel_traits_baseILj1024EfS2_S2_S2_fjLj128EEEEELb1ELb1ELb1ELb1EEEvNS_9BwdParamsE:
.text._ZN10layer_norm13ln_bwd_kernelINS_13Kernel_traitsIf6__halfS2_S2_fjLj1024ELj1ELj4ELj1ELj16ENS_18Kernel_traits_baseILj1024EfS2_S2_S2_fjLj128EEEEELb1ELb1ELb1ELb1EEEvNS_9BwdParamsE:
        /* <DEDUP_REMOVED lines=59> */
.L_x_7477:
        /* <DEDUP_REMOVED lines=80> */
.L_x_7650:
        /* <DEDUP_REMOVED lines=54> */
.L_x_7480:
        /* <DEDUP_REMOVED lines=39> */
[----:B------:R-:W-:-:S04]  /*0e80*/  @P2 LEA.HI R0, R3, R0, RZ, 0x3 ;  /* 0x0000000003002211 */ /* 0x000fc800078f18ff */
[----:B------:R-:W-:Y:S01]  /*0e90*/  @P2 LEA.HI.SX32 R222, R0, R249, 0x1d ;  /* 0x000000f900de2211 */ /* 0x000fe200078feaff */
[----:B------:R1:W5:Y:S01]  /*0ea0*/  @P0 LDG.E.128 R36, [R212.64] ;  /* 0x00000004d4240981 */ /* 0x000362000c1e1d00 */
[----:B0-----:R-:W-:Y:S02]  /*0eb0*/  MOV R215, 0x8 ;  /* 0x0000000800d77802 */ /* 0x001fe40000000f00 */
[C---:B------:R-:W-:Y:S01]  /*0ec0*/  IADD3 R236, R222.reuse, 0x20, RZ ;  /* 0x00000020deec7810 */ /* 0x040fe20007ffe0ff */
[----:B------:R0:W5:Y:S01]  /*0ed0*/  @P0 LDG.E.128 R32, [R210.64] ;  /* 0x00000004d2200981 */ /* 0x000162000c1e1d00 */
[C---:B------:R-:W-:Y:S02]  /*0ee0*/  IADD3 R234, R222.reuse, 0x40, RZ ;  /* 0x00000040deea7810 */ /* 0x040fe40007ffe0ff */
[C---:B------:R-:W-:Y:S01]  /*0ef0*/  IADD3 R214, R222.reuse, 0x60, RZ ;  /* 0x00000060ded67810 */ /* 0x040fe20007ffe0ff */
[----:B------:R0:W5:Y:S01]  /*0f00*/  @P0 LDG.E.128 R28, [R208.64] ;  /* 0x00000004d01c0981 */ /* 0x000162000c1e1d00 */
[----:B------:R-:W-:-:S03]  /*0f10*/  IMAD.WIDE.U32 R222, R222, R215, c[0x0][0x190] ;  /* 0x00006400dede7625 */ /* 0x000fc600078e00d7 */
[----:B------:R0:W5:Y:S01]  /*0f20*/  @P0 LDG.E.128 R24, [R206.64] ;  /* 0x00000004ce180981 */ /* 0x000162000c1e1d00 */
[----:B-1----:R-:W-:Y:S01]  /*0f30*/  ISETP.NE.AND P0, PT, R42, RZ, PT ;  /* 0x000000ff2a00720c */ /* 0x002fe20003f05270 */
[-C--:B------:R-:W-:Y:S02]  /*0f40*/  IMAD.WIDE.U32 R236, R236, R215.reuse, c[0x0][0x190] ;  /* 0x00006400ecec7625 */ /* 0x080fe400078e00d7 */
[----:B------:R1:W5:Y:S02]  /*0f50*/  LDG.E.64 R212, [R222.64] ;  /* 0x00000004ded47981 */ /* 0x000364000c1e1b00 */
[-C--:B------:R-:W-:Y:S02]  /*0f60*/  IMAD.WIDE.U32 R234, R234, R215.reuse, c[0x0][0x190] ;  /* 0x00006400eaea7625 */ /* 0x080fe400078e00d7 */
[----:B0-----:R0:W5:Y:S02]  /*0f70*/  LDG.E.64 R210, [R236.64] ;  /* 0x00000004ecd27981 */ /* 0x001164000c1e1b00 */
[----:B------:R-:W-:-:S02]  /*0f80*/  IMAD.WIDE.U32 R214, R214, R215, c[0x0][0x190] ;  /* 0x00006400d6d67625 */ /* 0x000fc400078e00d7 */
[----:B------:R4:W5:Y:S04]  /*0f90*/  LDG.E.64 R208, [R234.64] ;  /* 0x00000004ead07981 */ /* 0x000968000c1e1b00 */
[----:B------:R0:W5:Y:S04]  /*0fa0*/  LDG.E.64 R206, [R214.64] ;  /* 0x00000004d6ce7981 */ /* 0x000168000c1e1b00 */
[----:B------:R-:W4:Y:S01]  /*0fb0*/  LDL R42, [R1+0x44] ;  /* 0x00004400012a7983 */ /* 0x000f220000100800 */
[----:B--2---:R-:W-:Y:S01]  /*0fc0*/  FSEL R2, R2, RZ, !P0 ;  /* 0x000000ff02027208 */ /* 0x004fe20004000000 */
[----:B---3--:R-:W-:-:S02]  /*0fd0*/  HADD2.F32 R225, -RZ, R6.H0_H0 ;  /* 0x20000006ffe17230 */ /* 0x008fc40000004100 */
[----:B------:R-:W-:Y:S02]  /*0fe0*/  HADD2.F32 R226, -RZ, R6.H1_H1 ;  /* 0x30000006ffe27230 */ /* 0x000fe40000004100 */
[----:B------:R-:W-:Y:S02]  /*0ff0*/  HADD2.F32 R230, -RZ, R5.H1_H1 ;  /* 0x30000005ffe67230 */ /* 0x000fe40000004100 */
[----:B-1----:R-:W-:Y:S02]  /*1000*/  HADD2.F32 R222, -RZ, R7.H1_H1 ;  /* 0x30000007ffde7230 */ /* 0x002fe40000004100 */
[----:B------:R-:W-:Y:S02]  /*1010*/  HADD2.F32 R233, -RZ, R4.H1_H1 ;  /* 0x30000004ffe97230 */ /* 0x000fe40000004100 */
[----:B----4-:R-:W-:Y:S01]  /*1020*/  HADD2.F32 R234, -RZ, R12.H0_H0 ;  /* 0x2000000cffea7230 */ /* 0x010fe20000004100 */
[C---:B------:R-:W-:Y:S01]  /*1030*/  FADD.FTZ R247, -R2.reuse, R225 ;  /* 0x000000e102f77221 */ /* 0x040fe20000010100 */
[----:B------:R-:W-:Y:S01]  /*1040*/  HADD2.F32 R200, -RZ, R4.H0_H0 ;  /* 0x20000004ffc87230 */ /* 0x000fe20000004100 */
[----:B------:R-:W-:Y:S01]  /*1050*/  FADD.FTZ R245, -R2, R226 ;  /* 0x000000e202f57221 */ /* 0x000fe20000010100 */
[----:B------:R-:W-:-:S02]  /*1060*/  HADD2.F32 R229, -RZ, R5.H0_H0 ;  /* 0x20000005ffe57230 */ /* 0x000fc40000004100 */
[----:B------:R-:W-:Y:S02]  /*1070*/  HADD2.F32 R221, -RZ, R7.H0_H0 ;  /* 0x20000007ffdd7230 */ /* 0x000fe40000004100 */
[----:B------:R-:W-:Y:S02]  /*1080*/  HADD2.F32 R40, -RZ, R11.H0_H0 ;  /* 0x2000000bff287230 */ /* 0x000fe40000004100 */
        /* <DEDUP_REMOVED lines=14> */
[--C-:B0-----:R-:W-:Y:S01]  /*1170*/  HADD2.F32 R215, -RZ, R16.reuse.H0_H0 ;  /* 0x20000010ffd77230 */ /* 0x101fe20000004100 */
[----:B------:R-:W-:Y:S01]  /*1180*/  FADD.FTZ R248, -R2, R230 ;  /* 0x000000e602f87221 */ /* 0x000fe20000010100 */
        /* <DEDUP_REMOVED lines=14> */
[C---:B------:R-:W-:Y:S01]  /*1270*/  FADD.FTZ R243, -R2.reuse, R222 ;  /* 0x000000de02f37221 */ /* 0x040fe20000010100 */
[----:B------:R-:W-:Y:S02]  /*1280*/  HADD2.F32 R214, -RZ, R23.H1_H1 ;  /* 0x30000017ffd67230 */ /* 0x000fe40000004100 */
[--C-:B------:R-:W-:Y:S02]  /*1290*/  HADD2.F32 R225, -RZ, R194.reuse.H0_H0 ;  /* 0x200000c2ffe17230 */ /* 0x100fe40000004100 */
[----:B------:R-:W-:Y:S01]  /*12a0*/  HADD2.F32 R226, -RZ, R194.H1_H1 ;  /* 0x300000c2ffe27230 */ /* 0x000fe20000004100 */
[----:B------:R-:W-:Y:S01]  /*12b0*/  MOV R194, R40 ;  /* 0x0000002800c27202 */ /* 0x000fe20000000f00 */
        /* <DEDUP_REMOVED lines=31> */
[C---:B------:R-:W-:Y:S01]  /*14b0*/  FMUL.FTZ R198, R203.reuse, R248 ;  /* 0x000000f8cbc67220 */ /* 0x040fe20000410000 */
[----:B------:R-:W-:Y:S01]  /*14c0*/  MOV R248, R194 ;  /* 0x000000c200f87202 */ /* 0x000fe20000000f00 */
[----:B------:R-:W-:Y:S01]  /*14d0*/  FADD.FTZ R2, -R2, R214 ;  /* 0x000000d602027221 */ /* 0x000fe20000010100 */
[--C-:B------:R-:W-:Y:S01]  /*14e0*/  HADD2.F32 R237, -RZ, R216.reuse.H0_H0 ;  /* 0x200000d8ffed7230 */ /* 0x100fe20000004100 */
[C---:B------:R-:W-:Y:S01]  /*14f0*/  FMUL.FTZ R196, R203.reuse, R245 ;  /* 0x000000f5cbc47220 */ /* 0x040fe20000410000 */
[----:B------:R-:W-:Y:S01]  /*1500*/  HADD2.F32 R214, -RZ, R216.H1_H1 ;  /* 0x300000d8ffd67230 */ /* 0x000fe20000004100 */
[----:B------:R-:W2:Y:S01]  /*1510*/  LDL R245, [R1+0x5c] ;  /* 0x00005c0001f57983 */ /* 0x000ea20000100800 */
[----:B------:R-:W-:Y:S01]  /*1520*/  FMUL.FTZ R194, R203, R243 ;  /* 0x000000f3cbc27220 */ /* 0x000fe20000410000 */
[----:B------:R-:W-:-:S02]  /*1530*/  HADD2.F32 R221, -RZ, R192.H0_H0 ;  /* 0x200000c0ffdd7230 */ /* 0x000fc40000004100 */
[----:B------:R-:W3:Y:S01]  /*1540*/  LDL R216, [R1+0x64] ;  /* 0x0000640001d87983 */ /* 0x000ee20000100800 */
[----:B------:R-:W-:Y:S01]  /*1550*/  HADD2.F32 R222, -RZ, R192.H1_H1 ;  /* 0x300000c0ffde7230 */ /* 0x000fe20000004100 */
[----:B------:R-:W-:Y:S02]  /*1560*/  MOV R192, R239 ;  /* 0x000000ef00c07202 */ /* 0x000fe40000000f00 */
[----:B------:R-:W4:Y:S01]  /*1570*/  LDL R243, [R1+0x60] ;  /* 0x0000600001f37983 */ /* 0x000f220000100800 */
[--C-:B------:R-:W-:Y:S02]  /*1580*/  HADD2.F32 R239, -RZ, R217.reuse.H0_H0 ;  /* 0x200000d9ffef7230 */ /* 0x100fe40000004100 */
[----:B------:R-:W-:Y:S02]  /*1590*/  HADD2.F32 R240, -RZ, R217.H1_H1 ;  /* 0x300000d9fff07230 */ /* 0x000fe40000004100 */
[----:B------:R-:W4:Y:S01]  /*15a0*/  LDL R217, [R1+0x48] ;  /* 0x0000480001d97983 */ /* 0x000f220000100800 */
[----:B------:R-:W-:-:S02]  /*15b0*/  HADD2.F32 R215, -RZ, R199.H0_H0 ;  /* 0x200000c7ffd77230 */ /* 0x000fc40000004100 */
[----:B------:R-:W-:Y:S01]  /*15c0*/  HADD2.F32 R236, -RZ, R199.H1_H1 ;  /* 0x300000c7ffec7230 */ /* 0x000fe20000004100 */
[C---:B------:R-:W-:Y:S01]  /*15d0*/  FMUL.FTZ R199, R203.reuse, R249 ;  /* 0x000000f9cbc77220 */ /* 0x040fe20000410000 */
[--C-:B------:R-:W-:Y:S01]  /*15e0*/  HADD2.F32 R223, -RZ, R193.reuse.H0_H0 ;  /* 0x200000c1ffdf7230 */ /* 0x100fe20000004100 */
[----:B------:R-:W4:Y:S01]  /*15f0*/  LDL R249, [R1+0x40] ;  /* 0x0000400001f97983 */ /* 0x000f220000100800 */
[----:B------:R-:W-:Y:S01]  /*1600*/  HADD2.F32 R224, -RZ, R193.H1_H1 ;  /* 0x300000c1ffe07230 */ /* 0x000fe20000004100 */
[----:B------:R-:W-:Y:S01]  /*1610*/  MOV R193, R41 ;  /* 0x0000002900c17202 */ /* 0x000fe20000000f00 */
[--C-:B------:R-:W-:Y:S02]  /*1620*/  HADD2.F32 R41, -RZ, R219.reuse.H0_H0 ;  /* 0x200000dbff297230 */ /* 0x100fe40000004100 */
[----:B------:R-:W-:Y:S02]  /*1630*/  HADD2.F32 R40, -RZ, R219.H1_H1 ;  /* 0x300000dbff287230 */ /* 0x000fe40000004100 */
[--C-:B------:R-:W-:Y:S01]  /*1640*/  HADD2.F32 R231, -RZ, R197.reuse.H0_H0 ;  /* 0x200000c5ffe77230 */ /* 0x100fe20000004100 */
[----:B------:R-:W4:Y:S01]  /*1650*/  LDL R219, [R1+0x50] ;  /* 0x0000500001db7983 */ /* 0x000f220000100800 */
[----:B------:R-:W-:Y:S01]  /*1660*/  HADD2.F32 R232, -RZ, R197.H1_H1 ;  /* 0x300000c5ffe87230 */ /* 0x000fe20000004100 */
[C---:B------:R-:W-:Y:S01]  /*1670*/  FMUL.FTZ R197, R203.reuse, R247 ;  /* 0x000000f7cbc57220 */ /* 0x040fe20000410000 */
[----:B------:R-:W-:Y:S01]  /*1680*/  MOV R247, R193 ;  /* 0x000000c100f77202 */ /* 0x000fe20000000f00 */
[--C-:B------:R-:W-:Y:S01]  /*1690*/  HADD2.F32 R250, -RZ, R218.reuse.H0_H0 ;  /* 0x200000dafffa7230 */ /* 0x100fe20000004100 */
[C---:B------:R-:W-:Y:S01]  /*16a0*/  FMUL.FTZ R193, R203.reuse, R241 ;  /* 0x000000f1cbc17220 */ /* 0x040fe20000410000 */
[----:B------:R-:W-:Y:S01]  /*16b0*/  HADD2.F32 R242, -RZ, R218.H1_H1 ;  /* 0x300000dafff27230 */ /* 0x000fe20000004100 */
[----:B------:R-:W4:Y:S04]  /*16c0*/  LDL R241, [R1+0x58] ;  /* 0x0000580001f17983 */ /* 0x000f280000100800 */
[----:B------:R-:W4:Y:S01]  /*16d0*/  LDL R218, [R1+0x4c] ;  /* 0x00004c0001da7983 */ /* 0x000f220000100800 */
[C---:B------:R-:W-:Y:S01]  /*16e0*/  FMUL.FTZ R246, R203.reuse, R246 ;  /* 0x000000f6cbf67220 */ /* 0x040fe20000410000 */
[--C-:B------:R-:W-:Y:S01]  /*16f0*/  HADD2.F32 R227, -RZ, R195.reuse.H0_H0 ;  /* 0x200000c3ffe37230 */ /* 0x100fe20000004100 */
[C---:B------:R-:W-:Y:S01]  /*1700*/  FMUL.FTZ R22, R203.reuse, R22 ;  /* 0x00000016cb167220 */ /* 0x040fe20000410000 */
[----:B------:R-:W-:Y:S01]  /*1710*/  HADD2.F32 R228, -RZ, R195.H1_H1 ;  /* 0x300000c3ffe47230 */ /* 0x000fe20000004100 */
[----:B------:R-:W-:Y:S01]  /*1720*/  FMUL.FTZ R195, R203, R244 ;  /* 0x000000f4cbc37220 */ /* 0x000fe20000410000 */
[----:B------:R-:W-:Y:S01]  /*1730*/  MOV R244, R192 ;  /* 0x000000c000f47202 */ /* 0x000fe20000000f00 */
[----:B------:R-:W-:-:S02]  /*1740*/  FFMA.FTZ R85, R246, R205, R85 ;  /* 0x000000cdf6557223 */ /* 0x000fc40000010055 */
[----:B------:R-:W-:Y:S02]  /*1750*/  FADD.FTZ R117, R117, R205 ;  /* 0x000000cd75757221 */ /* 0x000fe40000010000 */
[----:B------:R-:W-:Y:S02]  /*1760*/  FMUL.FTZ R192, R203, R238 ;  /* 0x000000eecbc07220 */ /* 0x000fe40000410000 */
[----:B------:R-:W-:Y:S01]  /*1770*/  FFMA.FTZ R86, R199, R235, R86 ;  /* 0x000000ebc7567223 */ /* 0x000fe20000010056 */
[----:B------:R-:W4:Y:S01]  /*1780*/  LDL R238, [R1+0x38] ;  /* 0x0000380001ee7983 */ /* 0x000f220000100800 */
[----:B------:R-:W-:Y:S02]  /*1790*/  FADD.FTZ R118, R118, R235 ;  /* 0x000000eb76767221 */ /* 0x000fe40000010000 */
[----:B------:R-:W-:Y:S02]  /*17a0*/  FFMA.FTZ R87, R198, R220, R87 ;  /* 0x000000dcc6577223 */ /* 0x000fe40000010057 */
[----:B------:R-:W-:-:S02]  /*17b0*/  FADD.FTZ R119, R119, R220 ;  /* 0x000000dc77777221 */ /* 0x000fc40000010000 */
[----:B------:R-:W-:Y:S02]  /*17c0*/  FFMA.FTZ R91, R194, R44, R91 ;  /* 0x0000002cc25b7223 */ /* 0x000fe4000001005b */
[----:B------:R-:W-:Y:S02]  /*17d0*/  FADD.FTZ R123, R123, R44 ;  /* 0x0000002c7b7b7221 */ /* 0x000fe40000010000 */
[-C--:B------:R-:W-:Y:S02]  /*17e0*/  FFMA.FTZ R95, R22, R224.reuse, R95 ;  /* 0x000000e0165f7223 */ /* 0x080fe4000001005f */
[----:B------:R-:W-:Y:S02]  /*17f0*/  FADD.FTZ R127, R127, R224 ;  /* 0x000000e07f7f7221 */ /* 0x000fe40000010000 */
[----:B------:R-:W-:Y:S02]  /*1800*/  FMUL.FTZ R224, R42, R224 ;  /* 0x000000e02ae07220 */ /* 0x000fe40000410000 */
[----:B------:R-:W-:-:S02]  /*1810*/  FFMA.FTZ R88, R197, R244, R88 ;  /* 0x000000f4c5587223 */ /* 0x000fc40000010058 */
[----:B------:R-:W-:Y:S02]  /*1820*/  FADD.FTZ R120, R120, R244 ;  /* 0x000000f478787221 */ /* 0x000fe40000010000 */
[----:B------:R-:W-:Y:S02]  /*1830*/  FMUL.FTZ R23, R203, R23 ;  /* 0x00000017cb177220 */ /* 0x000fe40000410000 */
[----:B--2---:R-:W-:Y:S02]  /*1840*/  FMUL.FTZ R245, R245, R205 ;  /* 0x000000cdf5f57220 */ /* 0x004fe40000410000 */
[----:B---3--:R-:W-:Y:S02]  /*1850*/  FMUL.FTZ R216, R216, R220 ;  /* 0x000000dcd8d87220 */ /* 0x008fe40000410000 */
[----:B------:R-:W-:Y:S02]  /*1860*/  FMUL.FTZ R220, R43, R44 ;  /* 0x0000002c2bdc7220 */ /* 0x000fe40000410000 */
[----:B----4-:R-:W-:-:S02]  /*1870*/  FMUL.FTZ R205, R243, R235 ;  /* 0x000000ebf3cd7220 */ /* 0x010fc40000410000 */
[----:B------:R-:W2:Y:S04]  /*1880*/  LDL R235, [R1+0x3c] ;  /* 0x00003c0001eb7983 */ /* 0x000ea80000100800 */
[----:B------:R0:W5:Y:S01]  /*1890*/  LDL.LU R44, [R1+0x78] ;  /* 0x00007800012c7983 */ /* 0x0001620000300800 */
[----:B------:R-:W-:-:S03]  /*18a0*/  FMUL.FTZ R217, R217, R244 ;  /* 0x000000f4d9d97220 */ /* 0x000fc60000410000 */
[----:B------:R-:W3:Y:S04]  /*18b0*/  LDL R43, [R1+0x28] ;  /* 0x00002800012b7983 */ /* 0x000ee80000100800 */
[----:B------:R-:W4:Y:S04]  /*18c0*/  LDL R42, [R1+0x2c] ;  /* 0x00002c00012a7983 */ /* 0x000f280000100800 */
[----:B------:R-:W2:Y:S04]  /*18d0*/  LDL R243, [R1+0x20] ;  /* 0x0000200001f37983 */ /* 0x000ea80000100800 */
[----:B------:R-:W2:Y:S01]  /*18e0*/  LDL R244, [R1+0x1c] ;  /* 0x00001c0001f47983 */ /* 0x000ea20000100800 */
[----:B------:R-:W-:-:S02]  /*18f0*/  FFMA.FTZ R94, R23, R223, R94 ;  /* 0x000000df175e7223 */ /* 0x000fc4000001005e */
[----:B------:R-:W-:Y:S02]  /*1900*/  FADD.FTZ R126, R126, R223 ;  /* 0x000000df7e7e7221 */ /* 0x000fe40000010000 */
[----:B------:R-:W-:Y:S02]  /*1910*/  FMUL.FTZ R223, R249, R223 ;  /* 0x000000dff9df7220 */ /* 0x000fe40000410000 */
[----:B------:R-:W2:Y:S01]  /*1920*/  LDL R249, [R1+0x30] ;  /* 0x0000300001f97983 */ /* 0x000ea20000100800 */
[----:B------:R-:W-:Y:S02]  /*1930*/  FMUL.FTZ R200, R203, R200 ;  /* 0x000000c8cbc87220 */ /* 0x000fe40000410000 */
[-C--:B------:R-:W-:Y:S02]  /*1940*/  FFMA.FTZ R90, R195, R248.reuse, R90 ;  /* 0x000000f8c35a7223 */ /* 0x080fe4000001005a */
[----:B------:R-:W-:Y:S02]  /*1950*/  FADD.FTZ R122, R122, R248 ;  /* 0x000000f87a7a7221 */ /* 0x000fe40000010000 */
[----:B------:R-:W-:-:S02]  /*1960*/  FMUL.FTZ R219, R219, R248 ;  /* 0x000000f8dbdb7220 */ /* 0x000fc40000410000 */
[----:B------:R-:W2:Y:S01]  /*1970*/  LDL R248, [R1+0x34] ;  /* 0x0000340001f87983 */ /* 0x000ea20000100800 */
[-C--:B------:R-:W-:Y:S02]  /*1980*/  FFMA.FTZ R84, R200, R0.reuse, R84 ;  /* 0x00000000c8547223 */ /* 0x080fe40000010054 */
[----:B------:R-:W-:Y:S02]  /*1990*/  FADD.FTZ R116, R116, R0 ;  /* 0x0000000074747221 */ /* 0x000fe40000010000 */
[----:B------:R-:W-:Y:S02]  /*19a0*/  FMUL.FTZ R0, R241, R0 ;  /* 0x00000000f1007220 */ /* 0x000fe40000410000 */
[-C--:B------:R-:W-:Y:S01]  /*19b0*/  FFMA.FTZ R89, R196, R247.reuse, R89 ;  /* 0x000000f7c4597223 */ /* 0x080fe20000010059 */
[----:B------:R-:W2:Y:S01]  /*19c0*/  LDL R241, [R1+0x24] ;  /* 0x0000240001f17983 */ /* 0x000ea20000100800 */
[----:B------:R-:W-:Y:S02]  /*19d0*/  FADD.FTZ R121, R121, R247 ;  /* 0x000000f779797221 */ /* 0x000fe40000010000 */
[----:B------:R-:W-:-:S02]  /*19e0*/  FMUL.FTZ R218, R218, R247 ;  /* 0x000000f7dada7220 */ /* 0x000fc40000410000 */
[----:B------:R-:W2:Y:S01]  /*19f0*/  LDL R247, [R1+0x18] ;  /* 0x0000180001f77983 */ /* 0x000ea20000100800 */
[C---:B------:R-:W-:Y:S02]  /*1a00*/  FMUL.FTZ R21, R203.reuse, R21 ;  /* 0x00000015cb157220 */ /* 0x040fe40000410000 */
[C---:B------:R-:W-:Y:S02]  /*1a10*/  FMUL.FTZ R20, R203.reuse, R20 ;  /* 0x00000014cb147220 */ /* 0x040fe40000410000 */
[C---:B------:R-:W-:Y:S02]  /*1a20*/  FMUL.FTZ R15, R203.reuse, R15 ;  /* 0x0000000fcb0f7220 */ /* 0x040fe40000410000 */
[C---:B------:R-:W-:Y:S02]  /*1a30*/  FMUL.FTZ R16, R203.reuse, R16 ;  /* 0x00000010cb107220 */ /* 0x040fe40000410000 */
[C---:B------:R-:W-:Y:S02]  /*1a40*/  FMUL.FTZ R3, R203.reuse, R3 ;  /* 0x00000003cb037220 */ /* 0x040fe40000410000 */
[----:B------:R-:W-:-:S02]  /*1a50*/  FMUL.FTZ R2, R203, R2 ;  /* 0x00000002cb027220 */ /* 0x000fc40000410000 */
        /* <DEDUP_REMOVED lines=148> */
.L_x_7481:
[----:B0-----:R-:W-:Y:S05]  /*23a0*/  BSYNC B1 ;  /* 0x0000000000017941 */ /* 0x001fea0003800000 */
.L_x_7479:
        /* <DEDUP_REMOVED lines=13> */
.L_x_7651:
        /* <DEDUP_REMOVED lines=18> */
.L_x_7652:
        /* <DEDUP_REMOVED lines=26> */
.L_x_7485:
        /* <DEDUP_REMOVED lines=10> */
[----:B------:R-:W-:-:S05]  /*27e0*/  @P3 HADD2.F32 R247, -RZ, R36.H0_H0 ;  /* 0x20000024fff73230 */ /* 0x000fca0000004100 */
[----:B------:R-:W-:Y:S02]  /*27f0*/  @P3 FADD.FTZ R248, R248, R247 ;  /* 0x000000f7f8f83221 */ /* 0x000fe40000010000 */
.L_x_7486:
[----:B------:R-:W-:Y:S05]  /*2800*/  BSYNC B1 ;  /* 0x0000000000017941 */ /* 0x000fea0003800000 */
.L_x_7484:
[----:B------:R-:W-:Y:S01]  /*2810*/  ISETP.NE.U32.AND P0, PT, RZ, c[0x0][0x258], PT ;  /* 0x00009600ff007a0c */ /* 0x000fe20003f05070 */
[----:B------:R-:W-:Y:S03]  /*2820*/  BSSY B1, `(.L_x_7487) ;  /* 0x0000011000017945 */ /* 0x000fe60003800000 */
[----:B------:R-:W-:-:S13]  /*2830*/  ISETP.NE.AND.EX P0, PT, RZ, c[0x0][0x25c], PT, P0 ;  /* 0x00009700ff007a0c */ /* 0x000fda0003f05300 */
[----:B------:R-:W-:-:S04]  /*2840*/  @P0 F2FP.PACK_AB R247, RZ, R248 ;  /* 0x000000f8fff7023e */ /* 0x000fc800000000ff */
[----:B------:R-:W-:Y:S01]  /*2850*/  @P0 PRMT R184, R247, 0x7610, R184 ;  /* 0x00007610f7b80816 */ /* 0x000fe200000000b8 */
[----:B------:R-:W-:Y:S05]  /*2860*/  @!P2 BRA `(.L_x_7488) ;  /* 0x000000c00000a947 */ /* 0x000fea0003800000 */
[----:B------:R-:W2:Y:S01]  /*2870*/  LDL.LU R249, [R1+0x4] ;  /* 0x0000040001f97983 */ /* 0x000ea20000300800 */
[----:B------:R-:W-:Y:S01]  /*2880*/  FMUL.FTZ R247, R248, c[0x0][0x1ec] ;  /* 0x00007b00f8f77a20 */ /* 0x000fe20000410000 */
[----:B--2---:R-:W-:-:S03]  /*2890*/  LOP3.LUT P4, RZ, R249, 0xff, RZ, 0xc0, !PT ;  /* 0x000000fff9ff7812 */ /* 0x004fc6000788c0ff */
[----:B------:R-:W-:Y:S01]  /*28a0*/  FMUL.FTZ R249, R247, c[0x0][0x1e8] ;  /* 0x00007a00f7f97a20 */ /* 0x000fe20000410000 */
[----:B------:R-:W-:-:S09]  /*28b0*/  HFMA2.MMA R247, -RZ, RZ, 0, 0 ;  /* 0x00000000fff77435 */ /* 0x000fd200000001ff */
[----:B-----5:R-:W-:-:S05]  /*28c0*/  @P4 HADD2.F32 R248, -RZ, R180.H0_H0 ;  /* 0x200000b4fff84230 */ /* 0x020fca0000004100 */
[----:B------:R-:W-:-:S04]  /*28d0*/  @P4 FMUL.FTZ R247, R249, R248 ;  /* 0x000000f8f9f74220 */ /* 0x000fc80000410000 */
[----:B------:R-:W-:Y:S02]  /*28e0*/  FADD.FTZ R148, R148, R247 ;  /* 0x000000f794947221 */ /* 0x000fe40000010000 */
[----:B------:R-:W-:-:S05]  /*28f0*/  FMUL.FTZ R247, R68, R249 ;  /* 0x000000f944f77220 */ /* 0x000fca0000410000 */
[----:B------:R-:W-:-:S04]  /*2900*/  FSEL R247, R247, RZ, P4 ;  /* 0x000000fff7f77208 */ /* 0x000fc80002000000 */
[----:B------:R-:W-:-:S04]  /*2910*/  F2FP.PACK_AB R247, RZ, R247 ;  /* 0x000000f7fff7723e */ /* 0x000fc800000000ff */
[----:B------:R-:W-:Y:S02]  /*2920*/  PRMT R188, R247, 0x7610, R188 ;  /* 0x00007610f7bc7816 */ /* 0x000fe400000000bc */
.L_x_7488:
[----:B------:R-:W-:Y:S05]  /*2930*/  BSYNC B1 ;  /* 0x0000000000017941 */ /* 0x000fea0003800000 */
.L_x_7487:
[----:B------:R-:W-:Y:S01]  /*2940*/  BSSY B1, `(.L_x_7489) ;  /* 0x000000e000017945 */ /* 0x000fe20003800000 */
[----:B------:R-:W-:Y:S05]  /*2950*/  @P1 BRA `(.L_x_7490) ;  /* 0x0000004000001947 */ /* 0x000fea0003800000 */
[----:B------:R-:W-:Y:S01]  /*2960*/  MOV R248, RZ ;  /* 0x000000ff00f87202 */ /* 0x000fe20000000f00 */
[----:B------:R-:W-:Y:S05]  /*2970*/  @!P3 BRA `(.L_x_7491) ;  /* 0x000000a00000b947 */ /* 0x000fea0003800000 */
[----:B------:R-:W-:Y:S01]  /*2980*/  HADD2.F32 R248, -RZ, R36.H1_H1 ;  /* 0x30000024fff87230 */ /* 0x000fe20000004100 */
[----:B------:R-:W-:Y:S05]  /*2990*/  BRA `(.L_x_7491) ;  /* 0x0000008000007947 */ /* 0x000fea0003800000 */
.L_x_7490:
        /* <DEDUP_REMOVED lines=8> */
.L_x_7491:
[----:B------:R-:W-:Y:S05]  /*2a20*/  BSYNC B1 ;  /* 0x0000000000017941 */ /* 0x000fea0003800000 */
.L_x_7489:
[----:B------:R-:W-:Y:S01]  /*2a30*/  @P0 F2FP.PACK_AB R247, RZ, R248 ;  /* 0x000000f8fff7023e */ /* 0x000fe200000000ff */
[----:B------:R-:W-:Y:S03]  /*2a40*/  BSSY B1, `(.L_x_7492) ;  /* 0x000000e000017945 */ /* 0x000fe60003800000 */
[----:B------:R-:W-:Y:S01]  /*2a50*/  @P0 PRMT R184, R184, 0x5410, R247 ;  /* 0x00005410b8b80816 */ /* 0x000fe200000000f7 */
[----:B------:R-:W-:Y:S05]  /*2a60*/  @!P2 BRA `(.L_x_7493) ;  /* 0x000000b00000a947 */ /* 0x000fea0003800000 */
[----:B------:R-:W-:Y:S01]  /*2a70*/  LOP3.LUT P4, RZ, R212, 0xff00, RZ, 0xc0, !PT ;  /* 0x0000ff00d4ff7812 */ /* 0x000fe2000788c0ff */
[----:B------:R-:W-:-:S04]  /*2a80*/  FMUL.FTZ R247, R248, c[0x0][0x1ec] ;  /* 0x00007b00f8f77a20 */ /* 0x000fc80000410000 */
[----:B------:R-:W-:Y:S01]  /*2a90*/  FMUL.FTZ R249, R247, c[0x0][0x1e8] ;  /* 0x00007a00f7f97a20 */ /* 0x000fe20000410000 */
[----:B------:R-:W-:-:S07]  /*2aa0*/  HFMA2.MMA R247, -RZ, RZ, 0, 0 ;  /* 0x00000000fff77435 */ /* 0x000fce00000001ff */
[----:B-----5:R-:W-:-:S05]  /*2ab0*/  @P4 HADD2.F32 R248, -RZ, R180.H1_H1 ;  /* 0x300000b4fff84230 */ /* 0x020fca0000004100 */
[----:B------:R-:W-:-:S04]  /*2ac0*/  @P4 FMUL.FTZ R247, R249, R248 ;  /* 0x000000f8f9f74220 */ /* 0x000fc80000410000 */
[----:B------:R-:W-:Y:S02]  /*2ad0*/  FADD.FTZ R149, R149, R247 ;  /* 0x000000f795957221 */ /* 0x000fe40000010000 */
[----:B------:R-:W-:-:S05]  /*2ae0*/  FMUL.FTZ R247, R69, R249 ;  /* 0x000000f945f77220 */ /* 0x000fca0000410000 */
[----:B------:R-:W-:-:S04]  /*2af0*/  FSEL R247, R247, RZ, P4 ;  /* 0x000000fff7f77208 */ /* 0x000fc80002000000 */
[----:B------:R-:W-:-:S04]  /*2b00*/  F2FP.PACK_AB R247, RZ, R247 ;  /* 0x000000f7fff7723e */ /* 0x000fc800000000ff */
[----:B------:R-:W-:Y:S02]  /*2b10*/  PRMT R188, R188, 0x5410, R247 ;  /* 0x00005410bcbc7816 */ /* 0x000fe400000000f7 */
.L_x_7493:
[----:B------:R-:W-:Y:S05]  /*2b20*/  BSYNC B1 ;  /* 0x0000000000017941 */ /* 0x000fea0003800000 */
.L_x_7492:
[----:B------:R-:W-:Y:S01]  /*2b30*/  BSSY B1, `(.L_x_7494) ;  /* 0x000000e000017945 */ /* 0x000fe20003800000 */
[----:B------:R-:W-:Y:S05]  /*2b40*/  @P1 BRA `(.L_x_7495) ;  /* 0x0000004000001947 */ /* 0x000fea0003800000 */
[----:B------:R-:W-:Y:S01]  /*2b50*/  MOV R248, RZ ;  /* 0x000000ff00f87202 */ /* 0x000fe20000000f00 */
[----:B------:R-:W-:Y:S05]  /*2b60*/  @!P3 BRA `(.L_x_7496) ;  /* 0x000000a00000b947 */ /* 0x000fea0003800000 */
[----:B------:R-:W-:Y:S01]  /*2b70*/  HADD2.F32 R248, -RZ, R37.H0_H0 ;  /* 0x20000025fff87230 */ /* 0x000fe20000004100 */
[----:B------:R-:W-:Y:S05]  /*2b80*/  BRA `(.L_x_7496) ;  /* 0x0000008000007947 */ /* 0x000fea0003800000 */
.L_x_7495:
[----:B------:R-:W0:Y:S02]  /*2b90*/  LDC.U8 R247, c[0x0][0x1f0] ;  /* 0x00007c00fff77b82 */ /* 0x000e240000000000 */
[----:B0-----:R-:W-:-:S04]  /*2ba0*/  ISETP.NE.AND P4, PT, R247, RZ, PT ;  /* 0x000000fff700720c */ /* 0x001fc80003f85270 */
[----:B------:R-:W-:-:S05]  /*2bb0*/  FSEL R247, R202, RZ, !P4 ;  /* 0x000000ffcaf77208 */ /* 0x000fca0006000000 */
[----:B------:R-:W-:-:S04]  /*2bc0*/  FFMA.FTZ R247, R199, R214, R247 ;  /* 0x000000d6c7f77223 */ /* 0x000fc800000100f7 */
[----:B------:R-:W-:-:S04]  /*2bd0*/  FADD.FTZ R247, R205, -R247 ;  /* 0x800000f7cdf77221 */ /* 0x000fc80000010000 */
[----:B------:R-:W-:Y:S01]  /*2be0*/  FMUL.FTZ R248, R203, R247 ;  /* 0x000000f7cbf87220 */ /* 0x000fe20000410000 */
[----:B------:R-:W-:-:S05]  /*2bf0*/  @P3 HADD2.F32 R247, -RZ, R37.H0_H0 ;  /* 0x20000025fff73230 */ /* 0x000fca0000004100 */
[----:B------:R-:W-:Y:S02]  /*2c00*/  @P3 FADD.FTZ R248, R248, R247 ;  /* 0x000000f7f8f83221 */ /* 0x000fe40000010000 */
.L_x_7496:
[----:B------:R-:W-:Y:S05]  /*2c10*/  BSYNC B1 ;  /* 0x0000000000017941 */ /* 0x000fea0003800000 */
.L_x_7494:
        /* <DEDUP_REMOVED lines=8> */
[----:B-----5:R-:W-:-:S05]  /*2ca0*/  @P4 HADD2.F32 R248, -RZ, R181.H0_H0 ;  /* 0x200000b5fff84230 */ /* 0x020fca0000004100 */
[----:B------:R-:W-:-:S04]  /*2cb0*/  @P4 FMUL.FTZ R247, R249, R248 ;  /* 0x000000f8f9f74220 */ /* 0x000fc80000410000 */
[----:B------:R-:W-:Y:S02]  /*2cc0*/  FADD.FTZ R150, R150, R247 ;  /* 0x000000f796967221 */ /* 0x000fe40000010000 */
[----:B------:R-:W-:-:S05]  /*2cd0*/  FMUL.FTZ R247, R70, R249 ;  /* 0x000000f946f77220 */ /* 0x000fca0000410000 */
[----:B------:R-:W-:-:S04]  /*2ce0*/  FSEL R247, R247, RZ, P4 ;  /* 0x000000fff7f77208 */ /* 0x000fc80002000000 */
[----:B------:R-:W-:-:S04]  /*2cf0*/  F2FP.PACK_AB R247, RZ, R247 ;  /* 0x000000f7fff7723e */ /* 0x000fc800000000ff */
[----:B------:R-:W-:Y:S02]  /*2d00*/  PRMT R189, R247, 0x7610, R189 ;  /* 0x00007610f7bd7816 */ /* 0x000fe400000000bd */
.L_x_7498:
[----:B------:R-:W-:Y:S05]  /*2d10*/  BSYNC B1 ;  /* 0x0000000000017941 */ /* 0x000fea0003800000 */
.L_x_7497:
[----:B------:R-:W-:Y:S01]  /*2d20*/  BSSY B1, `(.L_x_7499) ;  /* 0x000000e000017945 */ /* 0x000fe20003800000 */
[----:B------:R-:W-:Y:S05]  /*2d30*/  @P1 BRA `(.L_x_7500) ;  /* 0x0000004000001947 */ /* 0x000fea0003800000 */
[----:B------:R-:W-:Y:S01]  /*2d40*/  MOV R248, RZ ;  /* 0x000000ff00f87202 */ /* 0x000fe20000000f00 */
[----:B------:R-:W-:Y:S05]  /*2d50*/  @!P3 BRA `(.L_x_7501) ;  /* 0x000000a00000b947 */ /* 0x000fea0003800000 */
[----:B------:R-:W-:Y:S01]  /*2d60*/  HADD2.F32 R248, -RZ, R37.H1_H1 ;  /* 0x30000025fff87230 */ /* 0x000fe20000004100 */
[----:B------:R-:W-:Y:S05]  /*2d70*/  BRA `(.L_x_7501) ;  /* 0x0000008000007947 */ /* 0x000fea0003800000 */
.L_x_7500:
        /* <DEDUP_REMOVED lines=8> */
.L_x_7501:
[----:B------:R-:W-:Y:S05]  /*2e00*/  BSYNC B1 ;  /* 0x0000000000017941 */ /* 0x000fea0003800000 */
.L_x_7499:
        /* <DEDUP_REMOVED lines=15> */
.L_x_7503:
[----:B------:R-:W-:Y:S05]  /*2f00*/  BSYNC B1 ;  /* 0x0000000000017941 */ /* 0x000fea0003800000 */
.L_x_7502:
[----:B------:R-:W-:Y:S01]  /*2f10*/  BSSY B1, `(.L_x_7504) ;  /* 0x000000e000017945 */ /* 0x000fe20003800000 */
[----:B------:R-:W-:Y:S05]  /*2f20*/  @P1 BRA `(.L_x_7505) ;  /* 0x0000004000001947 */ /* 0x000fea0003800000 */
[----:B------:R-:W-:Y:S01]  /*2f30*/  MOV R248, RZ ;  /* 0x000000ff00f87202 */ /* 0x000fe20000000f00 */
[----:B------:R-:W-:Y:S05]  /*2f40*/  @!P3 BRA `(.L_x_7506) ;  /* 0x000000a00000b947 */ /* 0x000fea0003800000 */
[----:B------:R-:W-:Y:S01]  /*2f50*/  HADD2.F32 R248, -RZ, R38.H0_H0 ;  /* 0x20000026fff87230 */ /* 0x000fe20000004100 */
[----:B------:R-:W-:Y:S05]  /*2f60*/  BRA `(.L_x_7506) ;  /* 0x0000008000007947 */ /* 0x000fea0003800000 */
.L_x_7505:
        /* <DEDUP_REMOVED lines=8> */
.L_x_7506:
[----:B------:R-:W-:Y:S05]  /*2ff0*/  BSYNC B1 ;  /* 0x0000000000017941 */ /* 0x000fea0003800000 */
.L_x_7504:
        /* <DEDUP_REMOVED lines=15> */
.L_x_7508:
[----:B------:R-:W-:Y:S05]  /*30f0*/  BSYNC B1 ;  /* 0x0000000000017941 */ /* 0x000fea0003800000 */
.L_x_7507:
[----:B------:R-:W-:Y:S01]  /*3100*/  BSSY B1, `(.L_x_7509) ;  /* 0x000000e000017945 */ /* 0x000fe20003800000 */
[----:B------:R-:W-:Y:S05]  /*3110*/  @P1 BRA `(.L_x_7510) ;  /* 0x0000004000001947 */ /* 0x000fea0003800000 */
[----:B------:R-:W-:Y:S01]  /*3120*/  MOV R248, RZ ;  /* 0x000000ff00f87202 */ /* 0x000fe20000000f00 */
[----:B------:R-:W-:Y:S05]  /*3130*/  @!P3 BRA `(.L_x_7511) ;  /* 0x000000a00000b947 */ /* 0x000fea0003800000 */
[----:B------:R-:W-:Y:S01]  /*3140*/  HADD2.F32 R248, -RZ, R38.H1_H1 ;  /* 0x30000026fff87230 */ /* 0x000fe20000004100 */
[----:B------:R-:W-:Y:S05]  /*3150*/  BRA `(.L_x_7511) ;  /* 0x0000008000007947 */ /* 0x000fea0003800000 */
.L_x_7510:
        /* <DEDUP_REMOVED lines=8> */
.L_x_7511:
[----:B------:R-:W-:Y:S05]  /*31e0*/  BSYNC B1 ;  /* 0x0000000000017941 */ /* 0x000fea0003800000 */
.L_x_7509:
        /* <DEDUP_REMOVED lines=15> */
.L_x_7513:
[----:B------:R-:W-:Y:S05]  /*32e0*/  BSYNC B1 ;  /* 0x0000000000017941 */ /* 0x000fea0003800000 */
.L_x_7512:
[----:B------:R-:W-:Y:S01]  /*32f0*/  BSSY B1, `(.L_x_7514) ;  /* 0x000000e000017945 */ /* 0x000fe20003800000 */
[----:B------:R-:W-:Y:S05]  /*3300*/  @P1 BRA `(.L_x_7515) ;  /* 0x0000004000001947 */ /* 0x000fea0003800000 */
[----:B------:R-:W-:Y:S01]  /*3310*/  MOV R248, RZ ;  /* 0x000000ff00f87202 */ /* 0x000fe20000000f00 */
[----:B------:R-:W-:Y:S05]  /*3320*/  @!P3 BRA `(.L_x_7516) ;  /* 0x000000a00000b947 */ /* 0x000fea0003800000 */
[----:B------:R-:W-:Y:S01]  /*3330*/  HADD2.F32 R248, -RZ, R39.H0_H0 ;  /* 0x20000027fff87230 */ /* 0x000fe20000004100 */
[----:B------:R-:W-:Y:S05]  /*3340*/  BRA `(.L_x_7516) ;  /* 0x0000008000007947 */ /* 0x000fea0003800000 */
.L_x_7515:
        /* <DEDUP_REMOVED lines=8> */
.L_x_7516:
[----:B------:R-:W-:Y:S05]  /*33d0*/  BSYNC B1 ;  /* 0x0000000000017941 */ /* 0x000fea0003800000 */
.L_x_7514:
        /* <DEDUP_REMOVED lines=15> */
.L_x_7518:
[----:B------:R-:W-:Y:S05]  /*34d0*/  BSYNC B1 ;  /* 0x0000000000017941 */ /* 0x000fea0003800000 */
.L_x_7517:
[----:B------:R-:W-:Y:S01]  /*34e0*/  BSSY B1, `(.L_x_7519) ;  /* 0x000000e000017945 */ /* 0x000fe20003800000 */
[----:B------:R-:W-:Y:S05]  /*34f0*/  @P1 BRA `(.L_x_7520) ;  /* 0x0000004000001947 */ /* 0x000fea0003800000 */
[----:B------:R-:W-:Y:S01]  /*3500*/  MOV R248, RZ ;  /* 0x000000ff00f87202 */ /* 0x000fe20000000f00 */
[----:B------:R-:W-:Y:S05]  /*3510*/  @!P3 BRA `(.L_x_7521) ;  /* 0x000000a00000b947 */ /* 0x000fea0003800000 */
[----:B------:R-:W-:Y:S01]  /*3520*/  HADD2.F32 R248, -RZ, R39.H1_H1 ;  /* 0x30000027fff87230 */ /* 0x000fe20000004100 */
[----:B------:R-:W-:Y:S05]  /*3530*/  BRA `(.L_x_7521) ;  /* 0x0000008000007947 */ /* 0x000fea0003800000 */
.L_x_7520:
        /* <DEDUP_REMOVED lines=8> */
.L_x_7521:
[----:B------:R-:W-:Y:S05]  /*35c0*/  BSYNC B1 ;  /* 0x0000000000017941 */ /* 0x000fea0003800000 */
.L_x_7519:
        /* <DEDUP_REMOVED lines=9> */
[----:B------:R-:W-:Y:S02]  /*3660*/  @P4 FMUL.FTZ R213, R212, R247 ;  /* 0x000000f7d4d54220 */ /* 0x000fe40000410000 */
[----:B------:R-:W-:Y:S02]  /*3670*/  FMUL.FTZ R212, R67, R212 ;  /* 0x000000d443d47220 */ /* 0x000fe40000410000 */
[----:B------:R-:W-:-:S03]  /*3680*/  FADD.FTZ R155, R155, R213 ;  /* 0x000000d59b9b7221 */ /* 0x000fc60000010000 */
[----:B------:R-:W-:-:S04]  /*3690*/  FSEL R212, R212, RZ, P4 ;  /* 0x000000ffd4d47208 */ /* 0x000fc80002000000 */
[----:B------:R-:W-:-:S04]  /*36a0*/  F2FP.PACK_AB R212, RZ, R212 ;  /* 0x000000d4ffd4723e */ /* 0x000fc800000000ff */
[----:B------:R-:W-:Y:S02]  /*36b0*/  PRMT R191, R191, 0x5410, R212 ;  /* 0x00005410bfbf7816 */ /* 0x000fe400000000d4 */
.L_x_7523:
[----:B------:R-:W-:Y:S05]  /*36c0*/  BSYNC B1 ;  /* 0x0000000000017941 */ /* 0x000fea0003800000 */
.L_x_7522:
        /* <DEDUP_REMOVED lines=12> */
.L_x_7525:
[----:B------:R-:W-:Y:S05]  /*3790*/  BSYNC B1 ;  /* 0x0000000000017941 */ /* 0x000fea0003800000 */
.L_x_7524:
[----:B------:R-:W-:Y:S01]  /*37a0*/  BSSY B1, `(.L_x_7526) ;  /* 0x000000e000017945 */ /* 0x000fe20003800000 */
[----:B------:R-:W-:Y:S05]  /*37b0*/  @P1 BRA `(.L_x_7527) ;  /* 0x0000004000001947 */ /* 0x000fea0003800000 */
[----:B------:R-:W-:Y:S01]  /*37c0*/  MOV R201, RZ ;  /* 0x000000ff00c97202 */ /* 0x000fe20000000f00 */
[----:B------:R-:W-:Y:S05]  /*37d0*/  @!P3 BRA `(.L_x_7528) ;  /* 0x000000a00000b947 */ /* 0x000fea0003800000 */
[----:B------:R-:W-:Y:S01]  /*37e0*/  HADD2.F32 R201, -RZ, R32.H0_H0 ;  /* 0x20000020ffc97230 */ /* 0x000fe20000004100 */
[----:B------:R-:W-:Y:S05]  /*37f0*/  BRA `(.L_x_7528) ;  /* 0x0000008000007947 */ /* 0x000fea0003800000 */
.L_x_7527:
[----:B0-----:R-:W0:Y:S02]  /*3800*/  LDC.U8 R212, c[0x0][0x1f0] ;  /* 0x00007c00ffd47b82 */ /* 0x001e240000000000 */
[----:B0-----:R-:W-:Y:S01]  /*3810*/  ISETP.NE.AND P4, PT, R212, RZ, PT ;  /* 0x000000ffd400720c */ /* 0x001fe20003f85270 */
[----:B------:R-:W-:-:S03]  /*3820*/  @P3 HADD2.F32 R212, -RZ, R32.H0_H0 ;  /* 0x20000020ffd43230 */ /* 0x000fc60000004100 */
[----:B------:R-:W-:-:S05]  /*3830*/  FSEL R201, R202, RZ, !P4 ;  /* 0x000000ffcac97208 */ /* 0x000fca0006000000 */
[----:B------:R-:W-:-:S04]  /*3840*/  FFMA.FTZ R201, R193, R214, R201 ;  /* 0x000000d6c1c97223 */ /* 0x000fc800000100c9 */
[----:B------:R-:W-:-:S04]  /*3850*/  FADD.FTZ R201, R221, -R201 ;  /* 0x800000c9ddc97221 */ /* 0x000fc80000010000 */
[----:B------:R-:W-:-:S04]  /*3860*/  FMUL.FTZ R201, R203, R201 ;  /* 0x000000c9cbc97220 */ /* 0x000fc80000410000 */
[----:B------:R-:W-:Y:S02]  /*3870*/  @P3 FADD.FTZ R201, R201, R212 ;  /* 0x000000d4c9c93221 */ /* 0x000fe40000010000 */
.L_x_7528:
[----:B------:R-:W-:Y:S05]  /*3880*/  BSYNC B1 ;  /* 0x0000000000017941 */ /* 0x000fea0003800000 */
.L_x_7526:
[----:B0-----:R-:W-:Y:S01]  /*3890*/  @P0 F2FP.PACK_AB R212, RZ, R201 ;  /* 0x000000c9ffd4023e */ /* 0x001fe200000000ff */
        /* <DEDUP_REMOVED lines=8> */
[----:B-----5:R-:W-:-:S05]  /*3920*/  @P4 HADD2.F32 R213, -RZ, R180.H0_H0 ;  /* 0x200000b4ffd54230 */ /* 0x020fca0000004100 */
[-C--:B------:R-:W-:Y:S02]  /*3930*/  @P4 FMUL.FTZ R212, R213, R201.reuse ;  /* 0x000000c9d5d44220 */ /* 0x080fe40000410000 */
[----:B------:R-:W-:Y:S02]  /*3940*/  FMUL.FTZ R201, R60, R201 ;  /* 0x000000c93cc97220 */ /* 0x000fe40000410000 */
[----:B------:R-:W-:-:S03]  /*3950*/  FADD.FTZ R156, R156, R212 ;  /* 0x000000d49c9c7221 */ /* 0x000fc60000010000 */
[----:B------:R-:W-:-:S04]  /*3960*/  FSEL R201, R201, RZ, P4 ;  /* 0x000000ffc9c97208 */ /* 0x000fc80002000000 */
[----:B------:R-:W-:-:S04]  /*3970*/  F2FP.PACK_AB R201, RZ, R201 ;  /* 0x000000c9ffc9723e */ /* 0x000fc800000000ff */
[----:B------:R-:W-:Y:S02]  /*3980*/  PRMT R188, R201, 0x7610, R188 ;  /* 0x00007610c9bc7816 */ /* 0x000fe400000000bc */
.L_x_7530:
[----:B------:R-:W-:Y:S05]  /*3990*/  BSYNC B1 ;  /* 0x0000000000017941 */ /* 0x000fea0003800000 */
.L_x_7529:
[----:B------:R-:W-:Y:S01]  /*39a0*/  BSSY B1, `(.L_x_7531) ;  /* 0x000000e000017945 */ /* 0x000fe20003800000 */
[----:B------:R-:W-:Y:S05]  /*39b0*/  @P1 BRA `(.L_x_7532) ;  /* 0x0000004000001947 */ /* 0x000fea0003800000 */
[----:B------:R-:W-:Y:S01]  /*39c0*/  MOV R201, RZ ;  /* 0x000000ff00c97202 */ /* 0x000fe20000000f00 */
[----:B------:R-:W-:Y:S05]  /*39d0*/  @!P3 BRA `(.L_x_7533) ;  /* 0x000000a00000b947 */ /* 0x000fea0003800000 */
[----:B------:R-:W-:Y:S01]  /*39e0*/  HADD2.F32 R201, -RZ, R32.H1_H1 ;  /* 0x30000020ffc97230 */ /* 0x000fe20000004100 */
[----:B------:R-:W-:Y:S05]  /*39f0*/  BRA `(.L_x_7533) ;  /* 0x0000008000007947 */ /* 0x000fea0003800000 */
.L_x_7532:
        /* <DEDUP_REMOVED lines=8> */
.L_x_7533:
[----:B------:R-:W-:Y:S05]  /*3a80*/  BSYNC B1 ;  /* 0x0000000000017941 */ /* 0x000fea0003800000 */
.L_x_7531:
        /* <DEDUP_REMOVED lines=15> */
.L_x_7535:
[----:B------:R-:W-:Y:S05]  /*3b80*/  BSYNC B1 ;  /* 0x0000000000017941 */ /* 0x000fea0003800000 */
.L_x_7534:
[----:B------:R-:W-:Y:S01]  /*3b90*/  BSSY B1, `(.L_x_7536) ;  /* 0x000000e000017945 */ /* 0x000fe20003800000 */
[----:B------:R-:W-:Y:S05]  /*3ba0*/  @P1 BRA `(.L_x_7537) ;  /* 0x0000004000001947 */ /* 0x000fea0003800000 */
[----:B------:R-:W-:Y:S01]  /*3bb0*/  MOV R201, RZ ;  /* 0x000000ff00c97202 */ /* 0x000fe20000000f00 */
[----:B------:R-:W-:Y:S05]  /*3bc0*/  @!P3 BRA `(.L_x_7538) ;  /* 0x000000a00000b947 */ /* 0x000fea0003800000 */
[----:B------:R-:W-:Y:S01]  /*3bd0*/  HADD2.F32 R201, -RZ, R33.H0_H0 ;  /* 0x20000021ffc97230 */ /* 0x000fe20000004100 */
[----:B------:R-:W-:Y:S05]  /*3be0*/  BRA `(.L_x_7538) ;  /* 0x0000008000007947 */ /* 0x000fea0003800000 */
.L_x_7537:
        /* <DEDUP_REMOVED lines=8> */
.L_x_7538:
[----:B------:R-:W-:Y:S05]  /*3c70*/  BSYNC B1 ;  /* 0x0000000000017941 */ /* 0x000fea0003800000 */
.L_x_7536:
        /* <DEDUP_REMOVED lines=15> */
.L_x_7540:
[----:B------:R-:W-:Y:S05]  /*3d70*/  BSYNC B1 ;  /* 0x0000000000017941 */ /* 0x000fea0003800000 */
.L_x_7539:
[----:B------:R-:W-:Y:S01]  /*3d80*/  BSSY B1, `(.L_x_7541) ;  /* 0x000000e000017945 */ /* 0x000fe20003800000 */
[----:B------:R-:W-:Y:S05]  /*3d90*/  @P1 BRA `(.L_x_7542) ;  /* 0x0000004000001947 */ /* 0x000fea0003800000 */
[----:B------:R-:W-:Y:S01]  /*3da0*/  MOV R201, RZ ;  /* 0x000000ff00c97202 */ /* 0x000fe20000000f00 */
[----:B------:R-:W-:Y:S05]  /*3db0*/  @!P3 BRA `(.L_x_7543) ;  /* 0x000000a00000b947 */ /* 0x000fea0003800000 */
[----:B------:R-:W-:Y:S01]  /*3dc0*/  HADD2.F32 R201, -RZ, R33.H1_H1 ;  /* 0x30000021ffc97230 */ /* 0x000fe20000004100 */
[----:B------:R-:W-:Y:S05]  /*3dd0*/  BRA `(.L_x_7543) ;  /* 0x0000008000007947 */ /* 0x000fea0003800000 */
.L_x_7542:
        /* <DEDUP_REMOVED lines=8> */
.L_x_7543:
[----:B------:R-:W-:Y:S05]  /*3e60*/  BSYNC B1 ;  /* 0x0000000000017941 */ /* 0x000fea0003800000 */
.L_x_7541:
        /* <DEDUP_REMOVED lines=15> */
.L_x_7545:
[----:B------:R-:W-:Y:S05]  /*3f60*/  BSYNC B1 ;  /* 0x0000000000017941 */ /* 0x000fea0003800000 */
.L_x_7544:
[----:B------:R-:W-:Y:S01]  /*3f70*/  BSSY B1, `(.L_x_7546) ;  /* 0x000000e000017945 */ /* 0x000fe20003800000 */
[----:B------:R-:W-:Y:S05]  /*3f80*/  @P1 BRA `(.L_x_7547) ;  /* 0x0000004000001947 */ /* 0x000fea0003800000 */
[----:B------:R-:W-:Y:S01]  /*3f90*/  MOV R201, RZ ;  /* 0x000000ff00c97202 */ /* 0x000fe20000000f00 */
[----:B------:R-:W-:Y:S05]  /*3fa0*/  @!P3 BRA `(.L_x_7548) ;  /* 0x000000a00000b947 */ /* 0x000fea0003800000 */
[----:B------:R-:W-:Y:S01]  /*3fb0*/  HADD2.F32 R201, -RZ, R34.H0_H0 ;  /* 0x20000022ffc97230 */ /* 0x000fe20000004100 */
[----:B------:R-:W-:Y:S05]  /*3fc0*/  BRA `(.L_x_7548) ;  /* 0x0000008000007947 */ /* 0x000fea0003800000 */
.L_x_7547:
        /* <DEDUP_REMOVED lines=8> */
.L_x_7548:
[----:B------:R-:W-:Y:S05]  /*4050*/  BSYNC B1 ;  /* 0x0000000000017941 */ /* 0x000fea0003800000 */
.L_x_7546:
        /* <DEDUP_REMOVED lines=15> */
.L_x_7550:
[----:B------:R-:W-:Y:S05]  /*4150*/  BSYNC B1 ;  /* 0x0000000000017941 */ /* 0x000fea0003800000 */
.L_x_7549:
[----:B------:R-:W-:Y:S01]  /*4160*/  BSSY B1, `(.L_x_7551) ;  /* 0x000000e000017945 */ /* 0x000fe20003800000 */
[----:B------:R-:W-:Y:S05]  /*4170*/  @P1 BRA `(.L_x_7552) ;  /* 0x0000004000001947 */ /* 0x000fea0003800000 */
[----:B------:R-:W-:Y:S01]  /*4180*/  MOV R201, RZ ;  /* 0x000000ff00c97202 */ /* 0x000fe20000000f00 */
[----:B------:R-:W-:Y:S05]  /*4190*/  @!P3 BRA `(.L_x_7553) ;  /* 0x000000a00000b947 */ /* 0x000fea0003800000 */
[----:B------:R-:W-:Y:S01]  /*41a0*/  HADD2.F32 R201, -RZ, R34.H1_H1 ;  /* 0x30000022ffc97230 */ /* 0x000fe20000004100 */
[----:B------:R-:W-:Y:S05]  /*41b0*/  BRA `(.L_x_7553) ;  /* 0x0000008000007947 */ /* 0x000fea0003800000 */
.L_x_7552:
        /* <DEDUP_REMOVED lines=8> */
.L_x_7553:
[----:B------:R-:W-:Y:S05]  /*4240*/  BSYNC B1 ;  /* 0x0000000000017941 */ /* 0x000fea0003800000 */
.L_x_7551:
        /* <DEDUP_REMOVED lines=15> */
.L_x_7555:
[----:B------:R-:W-:Y:S05]  /*4340*/  BSYNC B1 ;  /* 0x0000000000017941 */ /* 0x000fea0003800000 */
.L_x_7554:
[----:B------:R-:W-:Y:S01]  /*4350*/  BSSY B1, `(.L_x_7556) ;  /* 0x000000e000017945 */ /* 0x000fe20003800000 */
[----:B------:R-:W-:Y:S05]  /*4360*/  @P1 BRA `(.L_x_7557) ;  /* 0x0000004000001947 */ /* 0x000fea0003800000 */
[----:B------:R-:W-:Y:S01]  /*4370*/  MOV R201, RZ ;  /* 0x000000ff00c97202 */ /* 0x000fe20000000f00 */
[----:B------:R-:W-:Y:S05]  /*4380*/  @!P3 BRA `(.L_x_7558) ;  /* 0x000000a00000b947 */ /* 0x000fea0003800000 */
[----:B------:R-:W-:Y:S01]  /*4390*/  HADD2.F32 R201, -RZ, R35.H0_H0 ;  /* 0x20000023ffc97230 */ /* 0x000fe20000004100 */
[----:B------:R-:W-:Y:S05]  /*43a0*/  BRA `(.L_x_7558) ;  /* 0x0000008000007947 */ /* 0x000fea0003800000 */
.L_x_7557:
        /* <DEDUP_REMOVED lines=8> */
.L_x_7558:
[----:B------:R-:W-:Y:S05]  /*4430*/  BSYNC B1 ;  /* 0x0000000000017941 */ /* 0x000fea0003800000 */
.L_x_7556:
        /* <DEDUP_REMOVED lines=15> */
.L_x_7560:
[----:B------:R-:W-:Y:S05]  /*4530*/  BSYNC B1 ;  /* 0x0000000000017941 */ /* 0x000fea0003800000 */
.L_x_7559:
[----:B------:R-:W-:Y:S01]  /*4540*/  BSSY B1, `(.L_x_7561) ;  /* 0x000000e000017945 */ /* 0x000fe20003800000 */
[----:B------:R-:W-:Y:S05]  /*4550*/  @P1 BRA `(.L_x_7562) ;  /* 0x0000004000001947 */ /* 0x000fea0003800000 */
[----:B------:R-:W-:Y:S01]  /*4560*/  MOV R201, RZ ;  /* 0x000000ff00c97202 */ /* 0x000fe20000000f00 */
[----:B------:R-:W-:Y:S05]  /*4570*/  @!P3 BRA `(.L_x_7563) ;  /* 0x000000a00000b947 */ /* 0x000fea0003800000 */
[----:B------:R-:W-:Y:S01]  /*4580*/  HADD2.F32 R201, -RZ, R35.H1_H1 ;  /* 0x30000023ffc97230 */ /* 0x000fe20000004100 */
[----:B------:R-:W-:Y:S05]  /*4590*/  BRA `(.L_x_7563) ;  /* 0x0000008000007947 */ /* 0x000fea0003800000 */
.L_x_7562:
        /* <DEDUP_REMOVED lines=8> */
.L_x_7563:
[----:B------:R-:W-:Y:S05]  /*4620*/  BSYNC B1 ;  /* 0x0000000000017941 */ /* 0x000fea0003800000 */
.L_x_7561:
        /* <DEDUP_REMOVED lines=15> */
.L_x_7565:
[----:B------:R-:W-:Y:S05]  /*4720*/  BSYNC B1 ;  /* 0x0000000000017941 */ /* 0x000fea0003800000 */
.L_x_7564:
        /* <DEDUP_REMOVED lines=14> */
.L_x_7567:
[----:B------:R-:W-:Y:S05]  /*4810*/  BSYNC B1 ;  /* 0x0000000000017941 */ /* 0x000fea0003800000 */
.L_x_7566:
[----:B------:R-:W-:Y:S01]  /*4820*/  BSSY B1, `(.L_x_7568) ;  /* 0x000000e000017945 */ /* 0x000fe20003800000 */
[----:B------:R-:W-:Y:S05]  /*4830*/  @P1 BRA `(.L_x_7569) ;  /* 0x0000004000001947 */ /* 0x000fea0003800000 */
[----:B0-----:R-:W-:Y:S01]  /*4840*/  MOV R211, RZ ;  /* 0x000000ff00d37202 */ /* 0x001fe20000000f00 */
[----:B------:R-:W-:Y:S05]  /*4850*/  @!P3 BRA `(.L_x_7570) ;  /* 0x000000a00000b947 */ /* 0x000fea0003800000 */
[----:B------:R-:W-:Y:S01]  /*4860*/  HADD2.F32 R211, -RZ, R28.H0_H0 ;  /* 0x2000001cffd37230 */ /* 0x000fe20000004100 */
[----:B------:R-:W-:Y:S05]  /*4870*/  BRA `(.L_x_7570) ;  /* 0x0000008000007947 */ /* 0x000fea0003800000 */
.L_x_7569:
[----:B0-----:R-:W0:Y:S02]  /*4880*/  LDC.U8 R210, c[0x0][0x1f0] ;  /* 0x00007c00ffd27b82 */ /* 0x001e240000000000 */
[----:B0-----:R-:W-:-:S04]  /*4890*/  ISETP.NE.AND P4, PT, R210, RZ, PT ;  /* 0x000000ffd200720c */ /* 0x001fc80003f85270 */
[----:B------:R-:W-:-:S05]  /*48a0*/  FSEL R210, R202, RZ, !P4 ;  /* 0x000000ffcad27208 */ /* 0x000fca0006000000 */
[----:B------:R-:W-:-:S04]  /*48b0*/  FFMA.FTZ R210, R17, R214, R210 ;  /* 0x000000d611d27223 */ /* 0x000fc800000100d2 */
[----:B------:R-:W-:-:S04]  /*48c0*/  FADD.FTZ R210, R229, -R210 ;  /* 0x800000d2e5d27221 */ /* 0x000fc80000010000 */
[----:B------:R-:W-:Y:S01]  /*48d0*/  FMUL.FTZ R211, R203, R210 ;  /* 0x000000d2cbd37220 */ /* 0x000fe20000410000 */
[----:B------:R-:W-:-:S05]  /*48e0*/  @P3 HADD2.F32 R210, -RZ, R28.H0_H0 ;  /* 0x2000001cffd23230 */ /* 0x000fca0000004100 */
[----:B------:R-:W-:Y:S02]  /*48f0*/  @P3 FADD.FTZ R211, R211, R210 ;  /* 0x000000d2d3d33221 */ /* 0x000fe40000010000 */
.L_x_7570:
[----:B------:R-:W-:Y:S05]  /*4900*/  BSYNC B1 ;  /* 0x0000000000017941 */ /* 0x000fea0003800000 */
.L_x_7568:
[----:B------:R-:W-:Y:S01]  /*4910*/  @P0 F2FP.PACK_AB R210, RZ, R211 ;  /* 0x000000d3ffd2023e */ /* 0x000fe200000000ff */
        /* <DEDUP_REMOVED lines=15> */
.L_x_7572:
[----:B------:R-:W-:Y:S05]  /*4a10*/  BSYNC B1 ;  /* 0x0000000000017941 */ /* 0x000fea0003800000 */
.L_x_7571:
[----:B------:R-:W-:Y:S01]  /*4a20*/  BSSY B1, `(.L_x_7573) ;  /* 0x000000e000017945 */ /* 0x000fe20003800000 */
[----:B------:R-:W-:Y:S05]  /*4a30*/  @P1 BRA `(.L_x_7574) ;  /* 0x0000004000001947 */ /* 0x000fea0003800000 */
[----:B------:R-:W-:Y:S01]  /*4a40*/  MOV R210, RZ ;  /* 0x000000ff00d27202 */ /* 0x000fe20000000f00 */
[----:B------:R-:W-:Y:S05]  /*4a50*/  @!P3 BRA `(.L_x_7575) ;  /* 0x000000a00000b947 */ /* 0x000fea0003800000 */
[----:B------:R-:W-:Y:S01]  /*4a60*/  HADD2.F32 R210, -RZ, R28.H1_H1 ;  /* 0x3000001cffd27230 */ /* 0x000fe20000004100 */
[----:B------:R-:W-:Y:S05]  /*4a70*/  BRA `(.L_x_7575) ;  /* 0x0000008000007947 */ /* 0x000fea0003800000 */
.L_x_7574:
        /* <DEDUP_REMOVED lines=8> */
.L_x_7575:
[----:B------:R-:W-:Y:S05]  /*4b00*/  BSYNC B1 ;  /* 0x0000000000017941 */ /* 0x000fea0003800000 */
.L_x_7573:
        /* <DEDUP_REMOVED lines=15> */
.L_x_7577:
[----:B------:R-:W-:Y:S05]  /*4c00*/  BSYNC B1 ;  /* 0x0000000000017941 */ /* 0x000fea0003800000 */
.L_x_7576:
[----:B------:R-:W-:Y:S01]  /*4c10*/  BSSY B1, `(.L_x_7578) ;  /* 0x000000e000017945 */ /* 0x000fe20003800000 */
[----:B------:R-:W-:Y:S05]  /*4c20*/  @P1 BRA `(.L_x_7579) ;  /* 0x0000004000001947 */ /* 0x000fea0003800000 */
[----:B------:R-:W-:Y:S01]  /*4c30*/  MOV R210, RZ ;  /* 0x000000ff00d27202 */ /* 0x000fe20000000f00 */
[----:B------:R-:W-:Y:S05]  /*4c40*/  @!P3 BRA `(.L_x_7580) ;  /* 0x000000a00000b947 */ /* 0x000fea0003800000 */
[----:B------:R-:W-:Y:S01]  /*4c50*/  HADD2.F32 R210, -RZ, R29.H0_H0 ;  /* 0x2000001dffd27230 */ /* 0x000fe20000004100 */
[----:B------:R-:W-:Y:S05]  /*4c60*/  BRA `(.L_x_7580) ;  /* 0x0000008000007947 */ /* 0x000fea0003800000 */
.L_x_7579:
        /* <DEDUP_REMOVED lines=8> */
.L_x_7580:
[----:B------:R-:W-:Y:S05]  /*4cf0*/  BSYNC B1 ;  /* 0x0000000000017941 */ /* 0x000fea0003800000 */
.L_x_7578:
        /* <DEDUP_REMOVED lines=15> */
.L_x_7582:
[----:B------:R-:W-:Y:S05]  /*4df0*/  BSYNC B1 ;  /* 0x0000000000017941 */ /* 0x000fea0003800000 */
.L_x_7581:
[----:B------:R-:W-:Y:S01]  /*4e00*/  BSSY B1, `(.L_x_7583) ;  /* 0x000000e000017945 */ /* 0x000fe20003800000 */
[----:B------:R-:W-:Y:S05]  /*4e10*/  @P1 BRA `(.L_x_7584) ;  /* 0x0000004000001947 */ /* 0x000fea0003800000 */
[----:B------:R-:W-:Y:S01]  /*4e20*/  MOV R210, RZ ;  /* 0x000000ff00d27202 */ /* 0x000fe20000000f00 */
[----:B------:R-:W-:Y:S05]  /*4e30*/  @!P3 BRA `(.L_x_7585) ;  /* 0x000000a00000b947 */ /* 0x000fea0003800000 */
[----:B------:R-:W-:Y:S01]  /*4e40*/  HADD2.F32 R210, -RZ, R29.H1_H1 ;  /* 0x3000001dffd27230 */ /* 0x000fe20000004100 */
[----:B------:R-:W-:Y:S05]  /*4e50*/  BRA `(.L_x_7585) ;  /* 0x0000008000007947 */ /* 0x000fea0003800000 */
.L_x_7584:
        /* <DEDUP_REMOVED lines=8> */
.L_x_7585:
[----:B------:R-:W-:Y:S05]  /*4ee0*/  BSYNC B1 ;  /* 0x0000000000017941 */ /* 0x000fea0003800000 */
.L_x_7583:
        /* <DEDUP_REMOVED lines=15> */
.L_x_7587:
[----:B------:R-:W-:Y:S05]  /*4fe0*/  BSYNC B1 ;  /* 0x0000000000017941 */ /* 0x000fea0003800000 */
.L_x_7586:
[----:B------:R-:W-:Y:S01]  /*4ff0*/  BSSY B1, `(.L_x_7588) ;  /* 0x000000e000017945 */ /* 0x000fe20003800000 */
[----:B------:R-:W-:Y:S05]  /*5000*/  @P1 BRA `(.L_x_7589) ;  /* 0x0000004000001947 */ /* 0x000fea0003800000 */
[----:B------:R-:W-:Y:S01]  /*5010*/  MOV R210, RZ ;  /* 0x000000ff00d27202 */ /* 0x000fe20000000f00 */
[----:B------:R-:W-:Y:S05]  /*5020*/  @!P3 BRA `(.L_x_7590) ;  /* 0x000000a00000b947 */ /* 0x000fea0003800000 */
[----:B------:R-:W-:Y:S01]  /*5030*/  HADD2.F32 R210, -RZ, R30.H0_H0 ;  /* 0x2000001effd27230 */ /* 0x000fe20000004100 */
[----:B------:R-:W-:Y:S05]  /*5040*/  BRA `(.L_x_7590) ;  /* 0x0000008000007947 */ /* 0x000fea0003800000 */
.L_x_7589:
        /* <DEDUP_REMOVED lines=8> */
.L_x_7590:
[----:B------:R-:W-:Y:S05]  /*50d0*/  BSYNC B1 ;  /* 0x0000000000017941 */ /* 0x000fea0003800000 */
.L_x_7588:
        /* <DEDUP_REMOVED lines=15> */
.L_x_7592:
[----:B------:R-:W-:Y:S05]  /*51d0*/  BSYNC B1 ;  /* 0x0000000000017941 */ /* 0x000fea0003800000 */
.L_x_7591:
[----:B------:R-:W-:Y:S01]  /*51e0*/  BSSY B1, `(.L_x_7593) ;  /* 0x000000e000017945 */ /* 0x000fe20003800000 */
[----:B------:R-:W-:Y:S05]  /*51f0*/  @P1 BRA `(.L_x_7594) ;  /* 0x0000004000001947 */ /* 0x000fea0003800000 */
[----:B------:R-:W-:Y:S01]  /*5200*/  MOV R210, RZ ;  /* 0x000000ff00d27202 */ /* 0x000fe20000000f00 */
[----:B------:R-:W-:Y:S05]  /*5210*/  @!P3 BRA `(.L_x_7595) ;  /* 0x000000a00000b947 */ /* 0x000fea0003800000 */
[----:B------:R-:W-:Y:S01]  /*5220*/  HADD2.F32 R210, -RZ, R30.H1_H1 ;  /* 0x3000001effd27230 */ /* 0x000fe20000004100 */
[----:B------:R-:W-:Y:S05]  /*5230*/  BRA `(.L_x_7595) ;  /* 0x0000008000007947 */ /* 0x000fea0003800000 */
.L_x_7594:
        /* <DEDUP_REMOVED lines=8> */
.L_x_7595:
[----:B------:R-:W-:Y:S05]  /*52c0*/  BSYNC B1 ;  /* 0x0000000000017941 */ /* 0x000fea0003800000 */
.L_x_7593:
        /* <DEDUP_REMOVED lines=15> */
.L_x_7597:
[----:B------:R-:W-:Y:S05]  /*53c0*/  BSYNC B1 ;  /* 0x0000000000017941 */ /* 0x000fea0003800000 */
.L_x_7596:
[----:B------:R-:W-:Y:S01]  /*53d0*/  BSSY B1, `(.L_x_7598) ;  /* 0x000000e000017945 */ /* 0x000fe20003800000 */
[----:B------:R-:W-:Y:S05]  /*53e0*/  @P1 BRA `(.L_x_7599) ;  /* 0x0000004000001947 */ /* 0x000fea0003800000 */
[----:B------:R-:W-:Y:S01]  /*53f0*/  MOV R210, RZ ;  /* 0x000000ff00d27202 */ /* 0x000fe20000000f00 */
[----:B------:R-:W-:Y:S05]  /*5400*/  @!P3 BRA `(.L_x_7600) ;  /* 0x000000a00000b947 */ /* 0x000fea0003800000 */
[----:B------:R-:W-:Y:S01]  /*5410*/  HADD2.F32 R210, -RZ, R31.H0_H0 ;  /* 0x2000001fffd27230 */ /* 0x000fe20000004100 */
[----:B------:R-:W-:Y:S05]  /*5420*/  BRA `(.L_x_7600) ;  /* 0x0000008000007947 */ /* 0x000fea0003800000 */
.L_x_7599:
        /* <DEDUP_REMOVED lines=8> */
.L_x_7600:
[----:B------:R-:W-:Y:S05]  /*54b0*/  BSYNC B1 ;  /* 0x0000000000017941 */ /* 0x000fea0003800000 */
.L_x_7598:
        /* <DEDUP_REMOVED lines=15> */
.L_x_7602:
[----:B------:R-:W-:Y:S05]  /*55b0*/  BSYNC B1 ;  /* 0x0000000000017941 */ /* 0x000fea0003800000 */
.L_x_7601:
[----:B------:R-:W-:Y:S01]  /*55c0*/  BSSY B1, `(.L_x_7603) ;  /* 0x000000e000017945 */ /* 0x000fe20003800000 */
[----:B------:R-:W-:Y:S05]  /*55d0*/  @P1 BRA `(.L_x_7604) ;  /* 0x0000004000001947 */ /* 0x000fea0003800000 */
[----:B------:R-:W-:Y:S01]  /*55e0*/  MOV R210, RZ ;  /* 0x000000ff00d27202 */ /* 0x000fe20000000f00 */
[----:B------:R-:W-:Y:S05]  /*55f0*/  @!P3 BRA `(.L_x_7605) ;  /* 0x000000a00000b947 */ /* 0x000fea0003800000 */
[----:B------:R-:W-:Y:S01]  /*5600*/  HADD2.F32 R210, -RZ, R31.H1_H1 ;  /* 0x3000001fffd27230 */ /* 0x000fe20000004100 */
[----:B------:R-:W-:Y:S05]  /*5610*/  BRA `(.L_x_7605) ;  /* 0x0000008000007947 */ /* 0x000fea0003800000 */
.L_x_7604:
        /* <DEDUP_REMOVED lines=8> */
.L_x_7605:
[----:B------:R-:W-:Y:S05]  /*56a0*/  BSYNC B1 ;  /* 0x0000000000017941 */ /* 0x000fea0003800000 */
.L_x_7603:
        /* <DEDUP_REMOVED lines=15> */
.L_x_7607:
[----:B------:R-:W-:Y:S05]  /*57a0*/  BSYNC B1 ;  /* 0x0000000000017941 */ /* 0x000fea0003800000 */
.L_x_7606:
        /* <DEDUP_REMOVED lines=12> */
.L_x_7609:
[----:B------:R-:W-:Y:S05]  /*5870*/  BSYNC B1 ;  /* 0x0000000000017941 */ /* 0x000fea0003800000 */
.L_x_7608:
[----:B------:R-:W-:Y:S01]  /*5880*/  BSSY B1, `(.L_x_7610) ;  /* 0x000000e000017945 */ /* 0x000fe20003800000 */
[----:B------:R-:W-:Y:S05]  /*5890*/  @P1 BRA `(.L_x_7611) ;  /* 0x0000004000001947 */ /* 0x000fea0003800000 */
[----:B0-----:R-:W-:Y:S01]  /*58a0*/  MOV R208, RZ ;  /* 0x000000ff00d07202 */ /* 0x001fe20000000f00 */
[----:B------:R-:W-:Y:S05]  /*58b0*/  @!P3 BRA `(.L_x_7612) ;  /* 0x000000a00000b947 */ /* 0x000fea0003800000 */
[----:B------:R-:W-:Y:S01]  /*58c0*/  HADD2.F32 R208, -RZ, R24.H0_H0 ;  /* 0x20000018ffd07230 */ /* 0x000fe20000004100 */
[----:B------:R-:W-:Y:S05]  /*58d0*/  BRA `(.L_x_7612) ;  /* 0x0000008000007947 */ /* 0x000fea0003800000 */
.L_x_7611:
        /* <DEDUP_REMOVED lines=8> */
.L_x_7612:
[----:B------:R-:W-:Y:S05]  /*5960*/  BSYNC B1 ;  /* 0x0000000000017941 */ /* 0x000fea0003800000 */
.L_x_7610:
        /* <DEDUP_REMOVED lines=16> */
.L_x_7614:
[----:B------:R-:W-:Y:S05]  /*5a70*/  BSYNC B1 ;  /* 0x0000000000017941 */ /* 0x000fea0003800000 */
.L_x_7613:
[----:B------:R-:W-:Y:S01]  /*5a80*/  BSSY B1, `(.L_x_7615) ;  /* 0x000000e000017945 */ /* 0x000fe20003800000 */
[----:B------:R-:W-:Y:S05]  /*5a90*/  @P1 BRA `(.L_x_7616) ;  /* 0x0000004000001947 */ /* 0x000fea0003800000 */
[----:B------:R-:W-:Y:S01]  /*5aa0*/  MOV R208, RZ ;  /* 0x000000ff00d07202 */ /* 0x000fe20000000f00 */
[----:B------:R-:W-:Y:S05]  /*5ab0*/  @!P3 BRA `(.L_x_7617) ;  /* 0x000000a00000b947 */ /* 0x000fea0003800000 */
[----:B------:R-:W-:Y:S01]  /*5ac0*/  HADD2.F32 R208, -RZ, R24.H1_H1 ;  /* 0x30000018ffd07230 */ /* 0x000fe20000004100 */
[----:B------:R-:W-:Y:S05]  /*5ad0*/  BRA `(.L_x_7617) ;  /* 0x0000008000007947 */ /* 0x000fea0003800000 */
.L_x_7616:
        /* <DEDUP_REMOVED lines=8> */
.L_x_7617:
[----:B------:R-:W-:Y:S05]  /*5b60*/  BSYNC B1 ;  /* 0x0000000000017941 */ /* 0x000fea0003800000 */
.L_x_7615:
        /* <DEDUP_REMOVED lines=15> */
.L_x_7619:
[----:B------:R-:W-:Y:S05]  /*5c60*/  BSYNC B1 ;  /* 0x0000000000017941 */ /* 0x000fea0003800000 */
.L_x_7618:
[----:B------:R-:W-:Y:S01]  /*5c70*/  BSSY B1, `(.L_x_7620) ;  /* 0x000000e000017945 */ /* 0x000fe20003800000 */
[----:B------:R-:W-:Y:S05]  /*5c80*/  @P1 BRA `(.L_x_7621) ;  /* 0x0000004000001947 */ /* 0x000fea0003800000 */
[----:B------:R-:W-:Y:S01]  /*5c90*/  MOV R208, RZ ;  /* 0x000000ff00d07202 */ /* 0x000fe20000000f00 */
[----:B------:R-:W-:Y:S05]  /*5ca0*/  @!P3 BRA `(.L_x_7622) ;  /* 0x000000a00000b947 */ /* 0x000fea0003800000 */
[----:B------:R-:W-:Y:S01]  /*5cb0*/  HADD2.F32 R208, -RZ, R25.H0_H0 ;  /* 0x20000019ffd07230 */ /* 0x000fe20000004100 */
[----:B------:R-:W-:Y:S05]  /*5cc0*/  BRA `(.L_x_7622) ;  /* 0x0000008000007947 */ /* 0x000fea0003800000 */
.L_x_7621:
        /* <DEDUP_REMOVED lines=8> */
.L_x_7622:
[----:B------:R-:W-:Y:S05]  /*5d50*/  BSYNC B1 ;  /* 0x0000000000017941 */ /* 0x000fea0003800000 */
.L_x_7620:
        /* <DEDUP_REMOVED lines=15> */
.L_x_7624:
[----:B------:R-:W-:Y:S05]  /*5e50*/  BSYNC B1 ;  /* 0x0000000000017941 */ /* 0x000fea0003800000 */
.L_x_7623:
[----:B------:R-:W-:Y:S01]  /*5e60*/  BSSY B1, `(.L_x_7625) ;  /* 0x000000e000017945 */ /* 0x000fe20003800000 */
[----:B------:R-:W-:Y:S05]  /*5e70*/  @P1 BRA `(.L_x_7626) ;  /* 0x0000004000001947 */ /* 0x000fea0003800000 */
[----:B------:R-:W-:Y:S01]  /*5e80*/  MOV R208, RZ ;  /* 0x000000ff00d07202 */ /* 0x000fe20000000f00 */
[----:B------:R-:W-:Y:S05]  /*5e90*/  @!P3 BRA `(.L_x_7627) ;  /* 0x000000a00000b947 */ /* 0x000fea0003800000 */
[----:B------:R-:W-:Y:S01]  /*5ea0*/  HADD2.F32 R208, -RZ, R25.H1_H1 ;  /* 0x30000019ffd07230 */ /* 0x000fe20000004100 */
[----:B------:R-:W-:Y:S05]  /*5eb0*/  BRA `(.L_x_7627) ;  /* 0x0000008000007947 */ /* 0x000fea0003800000 */
.L_x_7626:
        /* <DEDUP_REMOVED lines=8> */
.L_x_7627:
[----:B------:R-:W-:Y:S05]  /*5f40*/  BSYNC B1 ;  /* 0x0000000000017941 */ /* 0x000fea0003800000 */
.L_x_7625:
        /* <DEDUP_REMOVED lines=15> */
.L_x_7629:
[----:B------:R-:W-:Y:S05]  /*6040*/  BSYNC B1 ;  /* 0x0000000000017941 */ /* 0x000fea0003800000 */
.L_x_7628:
[----:B------:R-:W-:Y:S01]  /*6050*/  BSSY B1, `(.L_x_7630) ;  /* 0x000000e000017945 */ /* 0x000fe20003800000 */
[----:B------:R-:W-:Y:S05]  /*6060*/  @P1 BRA `(.L_x_7631) ;  /* 0x0000004000001947 */ /* 0x000fea0003800000 */
[----:B------:R-:W-:Y:S01]  /*6070*/  MOV R208, RZ ;  /* 0x000000ff00d07202 */ /* 0x000fe20000000f00 */
[----:B------:R-:W-:Y:S05]  /*6080*/  @!P3 BRA `(.L_x_7632) ;  /* 0x000000a00000b947 */ /* 0x000fea0003800000 */
[----:B------:R-:W-:Y:S01]  /*6090*/  HADD2.F32 R208, -RZ, R26.H0_H0 ;  /* 0x2000001affd07230 */ /* 0x000fe20000004100 */
[----:B------:R-:W-:Y:S05]  /*60a0*/  BRA `(.L_x_7632) ;  /* 0x0000008000007947 */ /* 0x000fea0003800000 */
.L_x_7631:
        /* <DEDUP_REMOVED lines=8> */
.L_x_7632:
[----:B------:R-:W-:Y:S05]  /*6130*/  BSYNC B1 ;  /* 0x0000000000017941 */ /* 0x000fea0003800000 */
.L_x_7630:
        /* <DEDUP_REMOVED lines=15> */
.L_x_7634:
[----:B------:R-:W-:Y:S05]  /*6230*/  BSYNC B1 ;  /* 0x0000000000017941 */ /* 0x000fea0003800000 */
.L_x_7633:
[----:B------:R-:W-:Y:S01]  /*6240*/  BSSY B1, `(.L_x_7635) ;  /* 0x000000e000017945 */ /* 0x000fe20003800000 */
[----:B------:R-:W-:Y:S05]  /*6250*/  @P1 BRA `(.L_x_7636) ;  /* 0x0000004000001947 */ /* 0x000fea0003800000 */
[----:B------:R-:W-:Y:S01]  /*6260*/  MOV R208, RZ ;  /* 0x000000ff00d07202 */ /* 0x000fe20000000f00 */
[----:B------:R-:W-:Y:S05]  /*6270*/  @!P3 BRA `(.L_x_7637) ;  /* 0x000000a00000b947 */ /* 0x000fea0003800000 */
[----:B------:R-:W-:Y:S01]  /*6280*/  HADD2.F32 R208, -RZ, R26.H1_H1 ;  /* 0x3000001affd07230 */ /* 0x000fe20000004100 */
[----:B------:R-:W-:Y:S05]  /*6290*/  BRA `(.L_x_7637) ;  /* 0x0000008000007947 */ /* 0x000fea0003800000 */
.L_x_7636:
        /* <DEDUP_REMOVED lines=8> */
.L_x_7637:
[----:B------:R-:W-:Y:S05]  /*6320*/  BSYNC B1 ;  /* 0x0000000000017941 */ /* 0x000fea0003800000 */
.L_x_7635:
        /* <DEDUP_REMOVED lines=15> */
.L_x_7639:
[----:B------:R-:W-:Y:S05]  /*6420*/  BSYNC B1 ;  /* 0x0000000000017941 */ /* 0x000fea0003800000 */
.L_x_7638:
[----:B------:R-:W-:Y:S01]  /*6430*/  BSSY B1, `(.L_x_7640) ;  /* 0x000000e000017945 */ /* 0x000fe20003800000 */
[----:B------:R-:W-:Y:S05]  /*6440*/  @P1 BRA `(.L_x_7641) ;  /* 0x0000004000001947 */ /* 0x000fea0003800000 */
[----:B------:R-:W-:Y:S01]  /*6450*/  MOV R208, RZ ;  /* 0x000000ff00d07202 */ /* 0x000fe20000000f00 */
[----:B------:R-:W-:Y:S05]  /*6460*/  @!P3 BRA `(.L_x_7642) ;  /* 0x000000a00000b947 */ /* 0x000fea0003800000 */
[----:B------:R-:W-:Y:S01]  /*6470*/  HADD2.F32 R208, -RZ, R27.H0_H0 ;  /* 0x2000001bffd07230 */ /* 0x000fe20000004100 */
[----:B------:R-:W-:Y:S05]  /*6480*/  BRA `(.L_x_7642) ;  /* 0x0000008000007947 */ /* 0x000fea0003800000 */
.L_x_7641:
        /* <DEDUP_REMOVED lines=8> */
.L_x_7642:
[----:B------:R-:W-:Y:S05]  /*6510*/  BSYNC B1 ;  /* 0x0000000000017941 */ /* 0x000fea0003800000 */
.L_x_7640:
        /* <DEDUP_REMOVED lines=15> */
.L_x_7644:
[----:B------:R-:W-:Y:S05]  /*6610*/  BSYNC B1 ;  /* 0x0000000000017941 */ /* 0x000fea0003800000 */
.L_x_7643:
[----:B------:R-:W-:Y:S01]  /*6620*/  BSSY B1, `(.L_x_7645) ;  /* 0x000000e000017945 */ /* 0x000fe20003800000 */
[----:B------:R-:W-:Y:S05]  /*6630*/  @P1 BRA `(.L_x_7646) ;  /* 0x0000004000001947 */ /* 0x000fea0003800000 */
[----:B------:R-:W-:Y:S01]  /*6640*/  MOV R203, RZ ;  /* 0x000000ff00cb7202 */ /* 0x000fe20000000f00 */
[----:B------:R-:W-:Y:S05]  /*6650*/  @!P3 BRA `(.L_x_7647) ;  /* 0x000000a00000b947 */ /* 0x000fea0003800000 */
[----:B------:R-:W-:Y:S01]  /*6660*/  HADD2.F32 R203, -RZ, R27.H1_H1 ;  /* 0x3000001bffcb7230 */ /* 0x000fe20000004100 */
[----:B------:R-:W-:Y:S05]  /*6670*/  BRA `(.L_x_7647) ;  /* 0x0000008000007947 */ /* 0x000fea0003800000 */
.L_x_7646:
        /* <DEDUP_REMOVED lines=8> */
.L_x_7647:
[----:B------:R-:W-:Y:S05]  /*6700*/  BSYNC B1 ;  /* 0x0000000000017941 */ /* 0x000fea0003800000 */
.L_x_7645:
        /* <DEDUP_REMOVED lines=15> */
.L_x_7649:
[----:B------:R-:W-:Y:S05]  /*6800*/  BSYNC B1 ;  /* 0x0000000000017941 */ /* 0x000fea0003800000 */
.L_x_7648:
        /* <DEDUP_REMOVED lines=11> */
.L_x_7478:
[----:B------:R-:W-:Y:S05]  /*68c0*/  BSYNC B0 ;  /* 0x0000000000007941 */ /* 0x000fea0003800000 */
.L_x_7476:
        /* <DEDUP_REMOVED lines=265> */
.L_x_7482:
[----:B-1----:R-:W-:Y:S01]  /*7960*/  HFMA2.MMA R250, -RZ, RZ, 0, 5.9604644775390625e-08 ;  /* 0x00000001fffa7435 */ /* 0x002fe200000001ff */
[----:B------:R-:W-:-:S02]  /*7970*/  MOV R215, R248 ;  /* 0x000000f800d77202 */ /* 0x000fc40000000f00 */
[----:B------:R-:W-:-:S03]  /*7980*/  MOV R214, 0x79a0 ;  /* 0x000079a000d67802 */ /* 0x000fc60000000f00 */
[----:B------:R-:W-:Y:S05]  /*7990*/  CALL.REL.NOINC `($__internal_119_$__cuda_sm70_shflsync_bfly_p) ;  /* 0x0000034000007944 */ /* 0x000fea0003c00000 */
[----:B-1----:R-:W-:Y:S01]  /*79a0*/  MOV R249, R250 ;  /* 0x000000fa00f97202 */ /* 0x002fe20000000f00 */
[----:B0----5:R-:W-:Y:S05]  /*79b0*/  BRA `(.L_x_7651) ;  /* 0xffffaac000007947 */ /* 0x021fea000383ffff */
.L_x_7483:
[----:B-1----:R-:W-:Y:S01]  /*79c0*/  HFMA2.MMA R250, -RZ, RZ, 0, 5.9604644775390625e-08 ;  /* 0x00000001fffa7435 */ /* 0x002fe200000001ff */
[----:B------:R-:W-:Y:S02]  /*79d0*/  MOV R215, R247 ;  /* 0x000000f700d77202 */ /* 0x000fe40000000f00 */
[----:B------:R-:W-:-:S03]  /*79e0*/  MOV R214, 0x7a00 ;  /* 0x00007a0000d67802 */ /* 0x000fc60000000f00 */
[----:B0-2---:R-:W-:Y:S05]  /*79f0*/  CALL.REL.NOINC `($__internal_119_$__cuda_sm70_shflsync_bfly_p) ;  /* 0x000002e000007944 */ /* 0x005fea0003c00000 */
[----:B------:R-:W-:Y:S01]  /*7a00*/  FADD.FTZ R248, R249, R248 ;  /* 0x000000f8f9f87221 */ /* 0x000fe20000010000 */
[----:B------:R-:W-:Y:S01]  /*7a10*/  MOV R214, 0x7a60 ;  /* 0x00007a6000d67802 */ /* 0x000fe20000000f00 */
[----:B-1----:R-:W-:Y:S01]  /*7a20*/  FADD.FTZ R247, R247, R250 ;  /* 0x000000faf7f77221 */ /* 0x002fe20000010000 */
[----:B------:R-:W-:Y:S02]  /*7a30*/  MOV R250, 0x2 ;  /* 0x0000000200fa7802 */ /* 0x000fe40000000f00 */
[----:B------:R-:W-:Y:S02]  /*7a40*/  MOV R215, R248 ;  /* 0x000000f800d77202 */ /* 0x000fe40000000f00 */
[----:B0----5:R-:W-:Y:S05]  /*7a50*/  CALL.REL.NOINC `($__internal_119_$__cuda_sm70_shflsync_bfly_p) ;  /* 0x0000028000007944 */ /* 0x021fea0003c00000 */
[----:B-1----:R-:W-:Y:S01]  /*7a60*/  MOV R249, R250 ;  /* 0x000000fa00f97202 */ /* 0x002fe20000000f00 */
[----:B------:R-:W-:Y:S01]  /*7a70*/  HFMA2.MMA R250, -RZ, RZ, 0, 1.1920928955078125e-07 ;  /* 0x00000002fffa7435 */ /* 0x000fe200000001ff */
[----:B------:R-:W-:-:S02]  /*7a80*/  MOV R215, R247 ;  /* 0x000000f700d77202 */ /* 0x000fc40000000f00 */
[----:B------:R-:W-:-:S03]  /*7a90*/  MOV R214, 0x7ab0 ;  /* 0x00007ab000d67802 */ /* 0x000fc60000000f00 */
[----:B0----5:R-:W-:Y:S05]  /*7aa0*/  CALL.REL.NOINC `($__internal_119_$__cuda_sm70_shflsync_bfly_p) ;  /* 0x0000023000007944 */ /* 0x021fea0003c00000 */
[----:B------:R-:W-:Y:S01]  /*7ab0*/  FADD.FTZ R249, R249, R248 ;  /* 0x000000f8f9f97221 */ /* 0x000fe20000010000 */
[----:B------:R-:W-:Y:S01]  /*7ac0*/  MOV R214, 0x7b10 ;  /* 0x00007b1000d67802 */ /* 0x000fe20000000f00 */
[----:B-1----:R-:W-:Y:S01]  /*7ad0*/  FADD.FTZ R247, R247, R250 ;  /* 0x000000faf7f77221 */ /* 0x002fe20000010000 */
[----:B------:R-:W-:Y:S02]  /*7ae0*/  MOV R250, 0x4 ;  /* 0x0000000400fa7802 */ /* 0x000fe40000000f00 */
[----:B------:R-:W-:Y:S02]  /*7af0*/  MOV R215, R249 ;  /* 0x000000f900d77202 */ /* 0x000fe40000000f00 */
[----:B0----5:R-:W-:Y:S05]  /*7b00*/  CALL.REL.NOINC `($__internal_119_$__cuda_sm70_shflsync_bfly_p) ;  /* 0x000001d000007944 */ /* 0x021fea0003c00000 */
[----:B-1----:R-:W-:Y:S01]  /*7b10*/  MOV R248, R250 ;  /* 0x000000fa00f87202 */ /* 0x002fe20000000f00 */
[----:B------:R-:W-:Y:S01]  /*7b20*/  HFMA2.MMA R250, -RZ, RZ, 0, 2.384185791015625e-07 ;  /* 0x00000004fffa7435 */ /* 0x000fe200000001ff */
[----:B------:R-:W-:Y:S02]  /*7b30*/  MOV R215, R247 ;  /* 0x000000f700d77202 */ /* 0x000fe40000000f00 */
[----:B------:R-:W-:-:S03]  /*7b40*/  MOV R214, 0x7b60 ;  /* 0x00007b6000d67802 */ /* 0x000fc60000000f00 */
[----:B0----5:R-:W-:Y:S05]  /*7b50*/  CALL.REL.NOINC `($__internal_119_$__cuda_sm70_shflsync_bfly_p) ;  /* 0x0000018000007944 */ /* 0x021fea0003c00000 */
[----:B------:R-:W-:Y:S01]  /*7b60*/  FADD.FTZ R249, R248, R249 ;  /* 0x000000f9f8f97221 */ /* 0x000fe20000010000 */
[----:B------:R-:W-:Y:S01]  /*7b70*/  MOV R214, 0x7bc0 ;  /* 0x00007bc000d67802 */ /* 0x000fe20000000f00 */
[----:B-1----:R-:W-:Y:S01]  /*7b80*/  FADD.FTZ R248, R247, R250 ;  /* 0x000000faf7f87221 */ /* 0x002fe20000010000 */
[----:B------:R-:W-:-:S02]  /*7b90*/  MOV R250, 0x8 ;  /* 0x0000000800fa7802 */ /* 0x000fc40000000f00 */
[----:B------:R-:W-:Y:S02]  /*7ba0*/  MOV R215, R249 ;  /* 0x000000f900d77202 */ /* 0x000fe40000000f00 */
[----:B0----5:R-:W-:Y:S05]  /*7bb0*/  CALL.REL.NOINC `($__internal_119_$__cuda_sm70_shflsync_bfly_p) ;  /* 0x0000012000007944 */ /* 0x021fea0003c00000 */
[----:B-1----:R-:W-:Y:S01]  /*7bc0*/  MOV R247, R250 ;  /* 0x000000fa00f77202 */ /* 0x002fe20000000f00 */
[----:B------:R-:W-:Y:S01]  /*7bd0*/  HFMA2.MMA R250, -RZ, RZ, 0, 4.76837158203125e-07 ;  /* 0x00000008fffa7435 */ /* 0x000fe200000001ff */
[----:B------:R-:W-:Y:S02]  /*7be0*/  MOV R215, R248 ;  /* 0x000000f800d77202 */ /* 0x000fe40000000f00 */
        /* <DEDUP_REMOVED lines=9> */
[----:B------:R-:W-:Y:S01]  /*7c80*/  HFMA2.MMA R250, -RZ, RZ, 0, 9.5367431640625e-07 ;  /* 0x00000010fffa7435 */ /* 0x000fe200000001ff */
[----:B------:R-:W-:-:S02]  /*7c90*/  MOV R215, R248 ;  /* 0x000000f800d77202 */ /* 0x000fc40000000f00 */
[----:B------:R-:W-:-:S03]  /*7ca0*/  MOV R214, 0x7cc0 ;  /* 0x00007cc000d67802 */ /* 0x000fc60000000f00 */
[----:B0----5:R-:W-:Y:S05]  /*7cb0*/  CALL.REL.NOINC `($__internal_119_$__cuda_sm70_shflsync_bfly_p) ;  /* 0x0000002000007944 */ /* 0x021fea0003c00000 */
[----:B-1----:R-:W-:Y:S01]  /*7cc0*/  MOV R214, R250 ;  /* 0x000000fa00d67202 */ /* 0x002fe20000000f00 */
[----:B0----5:R-:W-:Y:S05]  /*7cd0*/  BRA `(.L_x_7652) ;  /* 0xffffa8c000007947 */ /* 0x021fea000383ffff */
        .weak           $__internal_119_$__cuda_sm70_shflsync_bfly_p
        .type           $__internal_119_$__cuda_sm70_shflsync_bfly_p,@function
        .size           $__internal_119_$__cuda_sm70_shflsync_bfly_p,(.L_x_12421 - $__internal_119_$__cuda_sm70_shflsync_bfly_p)
$__internal_119_$__cuda_sm70_shflsync_bfly_p:
        /* <DEDUP_REMOVED lines=9> */
[----:B------:R-:W-:Y:S05]  /*7d70*/  RET.REL.NODEC R214 `(_ZN10layer_norm13ln_bwd_kernelINS_13Kernel_traitsIf6__halfS2_S2_fjLj1024ELj1ELj4ELj1ELj16ENS_18Kernel_traits_baseILj1024EfS2_S2_S2_fjLj128EEEEELb1ELb1ELb1ELb1EEEvNS_9BwdParamsE) ;  /* 0xffff8280d6007950 */ /* 0x000fea0003c3ffff */
.L_x_7653:
        /* <DEDUP_REMOVED lines=16> */
.L_x_12421:


//--------------------- .text._ZN10layer_norm13ln_bwd_kernelINS_13Kernel_traitsI6__halfS2_fS2_fjLj1024ELj1ELj4ELj1ELj16ENS_18Kernel_traits_baseILj1024ES2_S2_fS2_fjLj128EEEEELb0ELb0ELb0ELb0EEEvNS_9BwdParamsE --------------------------
	.section	.text._ZN10layer_norm13ln_bwd_kernelINS_13Kernel_traitsI6__halfS2_fS2_fjLj1024ELj1ELj4ELj1ELj16ENS_18Kernel_traits_baseILj1024ES2_S2_fS2_fjLj128EEEEELb0ELb0ELb0ELb0EEEvNS_9BwdParamsE,"ax",@progbits
	.sectioninfo	@"SHI_REGISTERS=225"
	.align	128
        .global         _ZN10layer_norm13ln_bwd_kernelINS_13Kernel_traitsI6__halfS2_fS2_fjLj1024ELj1ELj4ELj1ELj16ENS_18Kernel_traits_baseILj1024ES2_S2_fS2_fjLj128EEEEELb0ELb0ELb0ELb0EEEvNS_9BwdParamsE
        .type           _ZN10layer_norm13ln_bwd_kernelINS_13Kernel_traitsI6__halfS2_fS2_fjLj1024ELj1ELj4ELj1ELj16ENS_18Kernel_traits_baseILj1024ES2_S2_fS2_fjLj128EEEEELb0ELb0ELb0ELb0EEEvNS_9BwdParamsE,@function
        .size           _ZN10layer_norm13ln_bwd_kernelINS_13Kernel_traitsI6__halfS2_fS2_fjLj1024ELj1ELj4ELj1ELj16ENS_18Kernel_traits_baseILj1024ES2_S2_fS2_fjLj128EEEEELb0ELb0ELb0ELb0EEEvNS_9BwdParamsE,(.L_x_12422 - _ZN10layer_norm13ln_bwd_kernelINS_13Kernel_traitsI6__halfS2_fS2_fjLj1024ELj1ELj4ELj1ELj16ENS_18Kernel_traits_baseILj1024ES2_S2_fS2_fjLj128EEEEELb0ELb0ELb0ELb0EEEvNS_9BwdParamsE)
        .other          _ZN10layer_norm13ln_bwd_kernelINS_13Kernel_traitsI6__halfS2_fS2_fjLj1024ELj1ELj4ELj1ELj16ENS_18Kernel_traits_baseILj1024ES2_S2_fS2_fjLj128EEEEELb0ELb0ELb0ELb0EEEvNS_9BwdParamsE,@"STO_CUDA_ENTRY STV_DEFAULT"
_ZN10layer_norm13ln_bwd_kernelINS_13Kernel_traitsI6__halfS2_fS2_fjLj1024ELj1ELj4ELj1ELj16ENS_18Kernel_traits_baseILj1024ES2_S2_fS2_fjLj128EEEEELb0ELb0ELb0ELb0EEEvNS_9BwdParamsE:
.text._ZN10layer_norm13ln_bwd_kernelINS_13Kernel_traitsI6__halfS2_fS2_fjLj1024ELj1ELj4ELj1ELj16ENS_18Kernel_traits_baseILj1024ES2_S2_fS2_fjLj128EEEEELb0ELb0ELb0ELb0EEEvNS_9BwdParamsE:
        /* <DEDUP_REMOVED lines=68> */
[----:B------:R-:W-:Y:S01]  /*0440*/  HADD2.F32 R22, -RZ, R18.H1_H1 ;  /* 0x30000012ff167230 */ /* 0x000fe20000004100 */
[----:B------:R-:W-:Y:S01]  /*0450*/  MOV R2, R0 ;  /* 0x0000000000027202 */ /* 0x000fe20000000f00 */
[----:B------:R-:W0:Y:S01]  /*0460*/  LDC.U8 R18, c[0x0][0x1f0] ;  /* 0x00007c00ff127b82 */ /* 0x000e220000000000 */
        /* <DEDUP_REMOVED lines=29> */
[----:B0-----:R-:W-:Y:S02]  /*0640*/  HADD2.F32 R3, -RZ, R39.H1_H1 ;  /* 0x30000027ff037230 */ /* 0x001fe40000004100 */
.L_x_7674:
        /* <DEDUP_REMOVED lines=40> */
[--C-:B---3--:R-:W-:Y:S01]  /*08d0*/  HADD2.F32 R218, -RZ, R144.reuse.H0_H0 ;  /* 0x20000090ffda7230 */ /* 0x108fe20000004100 */
[----:B-1---5:R-:W-:Y:S01]  /*08e0*/  FMUL.FTZ R161, R154, R165 ;  /* 0x000000a59aa17220 */ /* 0x022fe20000410000 */
        /* <DEDUP_REMOVED lines=10> */
[--C-:B0-----:R-:W-:Y:S01]  /*0990*/  HADD2.F32 R162, -RZ, R147.reuse.H0_H0 ;  /* 0x20000093ffa27230 */ /* 0x101fe20000004100 */
[C---:B------:R-:W-:Y:S01]  /*09a0*/  FMUL.FTZ R217, R154.reuse, R141 ;  /* 0x0000008d9ad97220 */ /* 0x040fe20000410000 */
[----:B------:R-:W-:Y:S01]  /*09b0*/  HADD2.F32 R147, -RZ, R147.H1_H1 ;  /* 0x30000093ff937230 */ /* 0x000fe20000004100 */
        /* <DEDUP_REMOVED lines=47> */
.L_x_7657:
[----:B0-----:R-:W-:Y:S05]  /*0cb0*/  BSYNC B1 ;  /* 0x0000000000017941 */ /* 0x001fea0003800000 */
.L_x_7656:
        /* <DEDUP_REMOVED lines=16> */
[----:B--2---:R-:W-:-:S04]  /*0dc0*/  FADD.FTZ R159, -R219, R140 ;  /* 0x0000008cdb9f7221 */ /* 0x004fc80000010100 */
[----:B-----5:R-:W-:Y:S01]  /*0dd0*/  FMUL.FTZ R159, R154, R159 ;  /* 0x0000009f9a9f7220 */ /* 0x020fe20000410000 */
[--C-:B0-----:R-:W-:Y:S01]  /*0de0*/  HADD2.F32 R170, -RZ, R144.reuse.H0_H0 ;  /* 0x20000090ffaa7230 */ /* 0x101fe20000004100 */
[C---:B------:R-:W-:Y:S01]  /*0df0*/  FADD.FTZ R173, -R219.reuse, R142 ;  /* 0x0000008edbad7221 */ /* 0x040fe20000010100 */
[----:B------:R-:W-:Y:S01]  /*0e00*/  HADD2.F32 R144, -RZ, R144.H1_H1 ;  /* 0x30000090ff907230 */ /* 0x000fe20000004100 */
[----:B------:R-:W-:Y:S02]  /*0e10*/  FADD.FTZ R141, -R219, R141 ;  /* 0x0000008ddb8d7221 */ /* 0x000fe40000010100 */
[----:B------:R-:W-:Y:S02]  /*0e20*/  FADD.FTZ R100, R100, R170 ;  /* 0x000000aa64647221 */ /* 0x000fe40000010000 */
[-C--:B------:R-:W-:Y:S02]  /*0e30*/  FFMA.FTZ R116, R159, R170.reuse, R116 ;  /* 0x000000aa9f747223 */ /* 0x080fe40000010074 */
[----:B------:R-:W-:Y:S01]  /*0e40*/  FMUL.FTZ R170, R27, R170 ;  /* 0x000000aa1baa7220 */ /* 0x000fe20000410000 */
[----:B------:R-:W-:Y:S01]  /*0e50*/  HADD2.F32 R174, -RZ, R145.H0_H0 ;  /* 0x20000091ffae7230 */ /* 0x000fe20000004100 */
[----:B-1----:R-:W-:-:S02]  /*0e60*/  FMUL.FTZ R169, R154, R173 ;  /* 0x000000ad9aa97220 */ /* 0x002fc40000410000 */
[----:B------:R-:W-:Y:S02]  /*0e70*/  FMUL.FTZ R168, R154, R141 ;  /* 0x0000008d9aa87220 */ /* 0x000fe40000410000 */
[----:B------:R-:W-:Y:S02]  /*0e80*/  FMUL.FTZ R171, R26, R144 ;  /* 0x000000901aab7220 */ /* 0x000fe40000410000 */
[----:B------:R-:W-:Y:S02]  /*0e90*/  FADD.FTZ R140, R221, R170 ;  /* 0x000000aadd8c7221 */ /* 0x000fe40000010000 */
[----:B------:R-:W-:Y:S01]  /*0ea0*/  FFMA.FTZ R220, R159, R170, R220 ;  /* 0x000000aa9fdc7223 */ /* 0x000fe200000100dc */
[----:B------:R-:W-:Y:S01]  /*0eb0*/  HADD2.F32 R145, -RZ, R145.H1_H1 ;  /* 0x30000091ff917230 */ /* 0x000fe20000004100 */
[----:B---3--:R-:W-:Y:S02]  /*0ec0*/  FADD.FTZ R175, -R219, R148 ;  /* 0x00000094dbaf7221 */ /* 0x008fe40000010100 */
[----:B------:R-:W-:-:S02]  /*0ed0*/  FADD.FTZ R102, R102, R174 ;  /* 0x000000ae66667221 */ /* 0x000fc40000010000 */
[-C--:B------:R-:W-:Y:S02]  /*0ee0*/  FFMA.FTZ R118, R169, R174.reuse, R118 ;  /* 0x000000aea9767223 */ /* 0x080fe40000010076 */
[----:B------:R-:W-:Y:S02]  /*0ef0*/  FADD.FTZ R143, -R219, R143 ;  /* 0x0000008fdb8f7221 */ /* 0x000fe40000010100 */
        /* <DEDUP_REMOVED lines=44> */
.L_x_7659:
[----:B------:R-:W-:Y:S05]  /*11c0*/  BSYNC B1 ;  /* 0x0000000000017941 */ /* 0x000fea0003800000 */
.L_x_7658:
[----:B------:R-:W-:Y:S01]  /*11d0*/  BSSY B1, `(.L_x_7660) ;  /* 0x0000050000017945 */ /* 0x000fe20003800000 */
[----:B------:R-:W-:Y:S05]  /*11e0*/  @!P4 BRA `(.L_x_7661) ;  /* 0x000004e00000c947 */ /* 0x000fea0003800000 */
[----:B------:R-:W-:Y:S02]  /*11f0*/  LEA R186, P0, R222, c[0x0][0x188], 0x5 ;  /* 0x00006200deba7a11 */ /* 0x000fe400078028ff */
[----:B------:R-:W-:-:S02]  /*1200*/  MOV R145, 0x10 ;  /* 0x0000001000917802 */ /* 0x000fc40000000f00 */
        /* <DEDUP_REMOVED lines=14> */
[--C-:B---3--:R-:W-:Y:S01]  /*12f0*/  HADD2.F32 R186, -RZ, R144.reuse.H0_H0 ;  /* 0x20000090ffba7230 */ /* 0x108fe20000004100 */
[C---:B-----5:R-:W-:Y:S01]  /*1300*/  FMUL.FTZ R157, R154.reuse, R157 ;  /* 0x0000009d9a9d7220 */ /* 0x060fe20000410000 */
[--C-:B------:R-:W-:Y:S01]  /*1310*/  HADD2.F32 R140, -RZ, R145.reuse.H1_H1 ;  /* 0x30000091ff8c7230 */ /* 0x100fe20000004100 */
[----:B------:R-:W-:Y:S01]  /*1320*/  FMUL.FTZ R188, R154, R189 ;  /* 0x000000bd9abc7220 */ /* 0x000fe20000410000 */
[----:B------:R-:W-:Y:S01]  /*1330*/  HADD2.F32 R144, -RZ, R144.H1_H1 ;  /* 0x30000090ff907230 */ /* 0x000fe20000004100 */
[----:B------:R-:W-:Y:S01]  /*1340*/  FADD.FTZ R84, R84, R186 ;  /* 0x000000ba54547221 */ /* 0x000fe20000010000 */
[----:B------:R-:W-:Y:S01]  /*1350*/  HADD2.F32 R143, -RZ, R145.H0_H0 ;  /* 0x20000091ff8f7230 */ /* 0x000fe20000004100 */
[-C--:B------:R-:W-:Y:S01]  /*1360*/  FFMA.FTZ R60, R157, R186.reuse, R60 ;  /* 0x000000ba9d3c7223 */ /* 0x080fe2000001003c */
[--C-:B------:R-:W-:Y:S01]  /*1370*/  HADD2.F32 R191, -RZ, R146.reuse.H0_H0 ;  /* 0x20000092ffbf7230 */ /* 0x100fe20000004100 */
[----:B------:R-:W-:Y:S01]  /*1380*/  FADD.FTZ R141, -R219, R141 ;  /* 0x0000008ddb8d7221 */ /* 0x000fe20000010100 */
[----:B------:R-:W-:Y:S01]  /*1390*/  HADD2.F32 R146, -RZ, R146.H1_H1 ;  /* 0x30000092ff927230 */ /* 0x000fe20000004100 */
[----:B------:R-:W-:Y:S01]  /*13a0*/  FMUL.FTZ R186, R19, R186 ;  /* 0x000000ba13ba7220 */ /* 0x000fe20000410000 */
[----:B------:R-:W-:Y:S01]  /*13b0*/  HADD2.F32 R195, -RZ, R147.H0_H0 ;  /* 0x20000093ffc37230 */ /* 0x000fe20000004100 */
[----:B------:R-:W-:-:S02]  /*13c0*/  FADD.FTZ R87, R87, R140 ;  /* 0x0000008c57577221 */ /* 0x000fc40000010000 */
[-C--:B------:R-:W-:Y:S02]  /*13d0*/  FFMA.FTZ R63, R188, R140.reuse, R63 ;  /* 0x0000008cbc3f7223 */ /* 0x080fe4000001003f */
[----:B------:R-:W-:Y:S02]  /*13e0*/  FMUL.FTZ R187, R15, R140 ;  /* 0x0000008c0fbb7220 */ /* 0x000fe40000410000 */
[----:B------:R-:W-:Y:S01]  /*13f0*/  FADD.FTZ R183, -R219, R142 ;  /* 0x0000008edbb77221 */ /* 0x000fe20000010100 */
[----:B------:R-:W-:Y:S01]  /*1400*/  HADD2.F32 R142, -RZ, R147.H1_H1 ;  /* 0x30000093ff8e7230 */ /* 0x000fe20000004100 */
[----:B0-----:R-:W-:Y:S02]  /*1410*/  FMUL.FTZ R184, R154, R141 ;  /* 0x0000008d9ab87220 */ /* 0x001fe40000410000 */
[----:B------:R-:W-:Y:S02]  /*1420*/  FMUL.FTZ R185, R17, R144 ;  /* 0x0000009011b97220 */ /* 0x000fe40000410000 */
        /* <DEDUP_REMOVED lines=42> */
.L_x_7661:
[----:B------:R-:W-:Y:S05]  /*16d0*/  BSYNC B1 ;  /* 0x0000000000017941 */ /* 0x000fea0003800000 */
.L_x_7660:
        /* <DEDUP_REMOVED lines=17> */
[C---:B------:R-:W-:Y:S01]  /*17f0*/  FADD.FTZ R155, -R219.reuse, R140 ;  /* 0x0000008cdb9b7221 */ /* 0x040fe20000010100 */
[--C-:B----4-:R-:W-:Y:S01]  /*1800*/  HADD2.F32 R141, -RZ, R144.reuse.H0_H0 ;  /* 0x20000090ff8d7230 */ /* 0x110fe20000004100 */
[----:B------:R-:W-:Y:S01]  /*1810*/  FADD.FTZ R199, -R219, R142 ;  /* 0x0000008edbc77221 */ /* 0x000fe20000010100 */
[----:B------:R-:W-:Y:S01]  /*1820*/  HADD2.F32 R140, -RZ, R145.H1_H1 ;  /* 0x30000091ff8c7230 */ /* 0x000fe20000004100 */
[C---:B-----5:R-:W-:Y:S01]  /*1830*/  FMUL.FTZ R204, R154.reuse, R205 ;  /* 0x000000cd9acc7220 */ /* 0x060fe20000410000 */
[----:B------:R-:W-:Y:S01]  /*1840*/  HADD2.F32 R144, -RZ, R144.H1_H1 ;  /* 0x30000090ff907230 */ /* 0x000fe20000004100 */
[----:B------:R-:W-:-:S02]  /*1850*/  FMUL.FTZ R155, R154, R155 ;  /* 0x0000009b9a9b7220 */ /* 0x000fc40000410000 */
[----:B0-----:R-:W-:Y:S01]  /*1860*/  FMUL.FTZ R202, R10, R141 ;  /* 0x0000008d0aca7220 */ /* 0x001fe20000410000 */
[----:B------:R-:W-:Y:S01]  /*1870*/  HADD2.F32 R143, -RZ, R145.H0_H0 ;  /* 0x20000091ff8f7230 */ /* 0x000fe20000004100 */
[C---:B-1----:R-:W-:Y:S02]  /*1880*/  FMUL.FTZ R200, R154.reuse, R197 ;  /* 0x000000c59ac87220 */ /* 0x042fe40000410000 */
        /* <DEDUP_REMOVED lines=12> */
[--C-:B------:R-:W-:Y:S01]  /*1950*/  HADD2.F32 R145, -RZ, R146.reuse.H0_H0 ;  /* 0x20000092ff917230 */ /* 0x100fe20000004100 */
[----:B---3--:R-:W-:Y:S02]  /*1960*/  FADD.FTZ R203, -R219, R148 ;  /* 0x00000094dbcb7221 */ /* 0x008fe40000010100 */
        /* <DEDUP_REMOVED lines=38> */
.L_x_7663:
[----:B------:R-:W-:Y:S05]  /*1bd0*/  BSYNC B1 ;  /* 0x0000000000017941 */ /* 0x000fea0003800000 */
.L_x_7662:
[----:B------:R-:W-:Y:S05]  /*1be0*/  BRA.DIV ~URZ, `(.L_x_7664) ;  /* 0x000022427f007947 */ /* 0x000fea000b800000 */
[----:B------:R0:W1:Y:S02]  /*1bf0*/  SHFL.BFLY PT, R142, R221, 0x1, 0x1f ;  /* 0x0c201f00dd8e7f89 */ /* 0x00006400000e0000 */
.L_x_7675:
        /* <DEDUP_REMOVED lines=18> */
.L_x_7676:
        /* <DEDUP_REMOVED lines=27> */
[----:B------:R-:W-:Y:S01]  /*1ed0*/  F2FP.PACK_AB R140, R143, R140 ;  /* 0x0000008c8f8c723e */ /* 0x000fe200000000ff */
        /* <DEDUP_REMOVED lines=33> */
[----:B------:R-:W-:Y:S01]  /*20f0*/  F2FP.PACK_AB R141, R142, R141 ;  /* 0x0000008d8e8d723e */ /* 0x000fe200000000ff */
[----:B------:R-:W-:Y:S02]  /*2100*/  FMUL.FTZ R150, R146, R153 ;  /* 0x0000009992967220 */ /* 0x000fe40000410000 */
[----:B------:R-:W-:Y:S01]  /*2110*/  @P1 IMAD.WIDE.U32 R146, R0, R147, c[0x0][0x258] ;  /* 0x0000960000921625 */ /* 0x000fe200078e0093 */
[----:B------:R-:W-:Y:S02]  /*2120*/  F2FP.PACK_AB R142, R144, R145 ;  /* 0x00000091908e723e */ /* 0x000fe400000000ff */
[----:B------:R-:W-:Y:S01]  /*2130*/  F2FP.PACK_AB R143, R150, R143 ;  /* 0x0000008f968f723e */ /* 0x000fe200000000ff */
[C---:B------:R-:W-:Y:S01]  /*2140*/  IMAD.WIDE.U32 R144, R0.reuse, R151, c[0x0][0x248] ;  /* 0x0000920000907625 */ /* 0x040fe200078e0097 */
[----:B------:R0:W-:Y:S01]  /*2150*/  @P1 STG.E.128 [R146.64], R112 ;  /* 0x0000007092001986 */ /* 0x0001e2000c101d04 */
[----:B------:R-:W-:-:S03]  /*2160*/  IADD3 R0, R0, 0x20, RZ ;  /* 0x0000002000007810 */ /* 0x000fc60007ffe0ff */
[----:B------:R0:W-:Y:S04]  /*2170*/  @P1 STG.E.128 [R146.64+0x10], R52 ;  /* 0x0000103492001986 */ /* 0x0001e8000c101d04 */
[----:B------:R0:W-:Y:S02]  /*2180*/  STG.E.128 [R144.64], R140 ;  /* 0x0000008c90007986 */ /* 0x0001e4000c101d04 */
.L_x_7667:
[----:B------:R-:W-:Y:S05]  /*2190*/  BSYNC B1 ;  /* 0x0000000000017941 */ /* 0x000fea0003800000 */
.L_x_7666:
        /* <DEDUP_REMOVED lines=22> */
[----:B------:R-:W-:Y:S01]  /*2300*/  F2FP.PACK_AB R140, R143, R140 ;  /* 0x0000008c8f8c723e */ /* 0x000fe200000000ff */
        /* <DEDUP_REMOVED lines=43> */
.L_x_7669:
[----:B------:R-:W-:Y:S05]  /*25c0*/  BSYNC B1 ;  /* 0x0000000000017941 */ /* 0x000fea0003800000 */
.L_x_7668:
        /* <DEDUP_REMOVED lines=66> */
.L_x_7671:
[----:B------:R-:W-:Y:S05]  /*29f0*/  BSYNC B1 ;  /* 0x0000000000017941 */ /* 0x000fea0003800000 */
.L_x_7670:
        /* <DEDUP_REMOVED lines=52> */
[----:B------:R-:W-:Y:S01]  /*2d40*/  F2FP.PACK_AB R140, R141, R140 ;  /* 0x0000008c8d8c723e */ /* 0x000fe200000000ff */
[-C--:B------:R-:W-:Y:S02]  /*2d50*/  FMUL.FTZ R142, R151, R153.reuse ;  /* 0x00000099978e7220 */ /* 0x080fe40000410000 */
[----:B------:R-:W-:Y:S01]  /*2d60*/  FMUL.FTZ R143, R146, R153 ;  /* 0x00000099928f7220 */ /* 0x000fe20000410000 */
[----:B------:R-:W-:Y:S01]  /*2d70*/  F2FP.PACK_AB R141, R144, R145 ;  /* 0x00000091908d723e */ /* 0x000fe200000000ff */
[-C--:B------:R-:W-:Y:S02]  /*2d80*/  FMUL.FTZ R219, R219, R153.reuse ;  /* 0x00000099dbdb7220 */ /* 0x080fe40000410000 */
[----:B------:R-:W-:Y:S01]  /*2d90*/  FMUL.FTZ R146, R154, R153 ;  /* 0x000000999a927220 */ /* 0x000fe20000410000 */
[----:B------:R-:W-:Y:S01]  /*2da0*/  F2FP.PACK_AB R142, R143, R142 ;  /* 0x0000008e8f8e723e */ /* 0x000fe200000000ff */
[----:B------:R-:W-:-:S03]  /*2db0*/  @P1 IMAD.WIDE.U32 R144, R0, R147, c[0x0][0x258] ;  /* 0x0000960000901625 */ /* 0x000fc600078e0093 */
[----:B------:R-:W-:Y:S01]  /*2dc0*/  F2FP.PACK_AB R143, R146, R219 ;  /* 0x000000db928f723e */ /* 0x000fe200000000ff */
[----:B------:R-:W-:Y:S01]  /*2dd0*/  IMAD.WIDE.U32 R146, R0, R149, c[0x0][0x248] ;  /* 0x0000920000927625 */ /* 0x000fe200078e0095 */
[----:B------:R0:W-:Y:S04]  /*2de0*/  @P1 STG.E.128 [R144.64], R112 ;  /* 0x0000007090001986 */ /* 0x0001e8000c101d04 */
[----:B------:R0:W-:Y:S04]  /*2df0*/  @P1 STG.E.128 [R144.64+0x10], R52 ;  /* 0x0000103490001986 */ /* 0x0001e8000c101d04 */
[----:B------:R0:W-:Y:S02]  /*2e00*/  STG.E.128 [R146.64], R140 ;  /* 0x0000008c92007986 */ /* 0x0001e4000c101d04 */
.L_x_7673:
[----:B------:R-:W-:Y:S05]  /*2e10*/  BSYNC B1 ;  /* 0x0000000000017941 */ /* 0x000fea0003800000 */
.L_x_7672:
[----:B0-----:R-:W-:-:S04]  /*2e20*/  MOV R141, c[0x0][0x160] ;  /* 0x00005800008d7a02 */ /* 0x001fc80000000f00 */
[----:B------:R-:W-:-:S04]  /*2e30*/  LEA R2, R141, R2, 0x2 ;  /* 0x000000028d027211 */ /* 0x000fc800078e10ff */
[----:B------:R-:W-:-:S13]  /*2e40*/  ISETP.GE.AND P0, PT, R2, c[0x0][0x164], PT ;  /* 0x0000590002007a0c */ /* 0x000fda0003f06270 */
[----:B-----5:R-:W-:Y:S01]  /*2e50*/  @P0 CALL.REL.NOINC `(.L_x_7655) ;  /* 0x0000001000000944 */ /* 0x020fe20003c00000 */
[----:B------:R-:W-:Y:S05]  /*2e60*/  BRA `(.L_x_7674) ;  /* 0xffffd7e000007947 */ /* 0x000fea000383ffff */
.L_x_7655:
[----:B0-----:R-:W-:Y:S05]  /*2e70*/  BSYNC B0 ;  /* 0x0000000000007941 */ /* 0x001fea0003800000 */
.L_x_7654:
        /* <DEDUP_REMOVED lines=251> */
.L_x_7664:
[----:B------:R-:W-:Y:S01]  /*3e30*/  HFMA2.MMA R148, -RZ, RZ, 0, 5.9604644775390625e-08 ;  /* 0x00000001ff947435 */ /* 0x000fe200000001ff */
[----:B------:R-:W-:-:S02]  /*3e40*/  MOV R143, R221 ;  /* 0x000000dd008f7202 */ /* 0x000fc40000000f00 */
[----:B------:R-:W-:Y:S02]  /*3e50*/  MOV R145, 0x1f ;  /* 0x0000001f00917802 */ /* 0x000fe40000000f00 */
[----:B------:R-:W-:Y:S02]  /*3e60*/  MOV R150, 0xffffffff ;  /* 0xffffffff00967802 */ /* 0x000fe40000000f00 */
[----:B------:R-:W-:Y:S02]  /*3e70*/  MOV R140, 0x3e90 ;  /* 0x00003e90008c7802 */ /* 0x000fe40000000f00 */
[----:B-----5:R-:W-:Y:S05]  /*3e80*/  CALL.REL.NOINC `($__internal_120_$__cuda_sm70_shflsync_bfly_p) ;  /* 0x0000046000007944 */ /* 0x020fea0003c00000 */
[----:B-1----:R-:W-:Y:S01]  /*3e90*/  MOV R142, R143 ;  /* 0x0000008f008e7202 */ /* 0x002fe20000000f00 */
[----:B0-----:R-:W-:Y:S05]  /*3ea0*/  BRA `(.L_x_7675) ;  /* 0xffffdd5000007947 */ /* 0x001fea000383ffff */
.L_x_7665:
[----:B------:R-:W-:Y:S01]  /*3eb0*/  HFMA2.MMA R148, -RZ, RZ, 0, 5.9604644775390625e-08 ;  /* 0x00000001ff947435 */ /* 0x000fe200000001ff */
[----:B------:R-:W-:Y:S02]  /*3ec0*/  MOV R143, R220 ;  /* 0x000000dc008f7202 */ /* 0x000fe40000000f00 */
[----:B------:R-:W-:Y:S02]  /*3ed0*/  MOV R145, 0x1f ;  /* 0x0000001f00917802 */ /* 0x000fe40000000f00 */
[----:B------:R-:W-:-:S02]  /*3ee0*/  MOV R150, 0xffffffff ;  /* 0xffffffff00967802 */ /* 0x000fc40000000f00 */
[----:B------:R-:W-:Y:S02]  /*3ef0*/  MOV R140, 0x3f10 ;  /* 0x00003f10008c7802 */ /* 0x000fe40000000f00 */
[----:B01---5:R-:W-:Y:S05]  /*3f00*/  CALL.REL.NOINC `($__internal_120_$__cuda_sm70_shflsync_bfly_p) ;  /* 0x000003e000007944 */ /* 0x023fea0003c00000 */
[----:B------:R-:W-:Y:S01]  /*3f10*/  FADD.FTZ R221, R142, R221 ;  /* 0x000000dd8edd7221 */ /* 0x000fe20000010000 */
[----:B0-----:R-:W-:Y:S01]  /*3f20*/  HFMA2.MMA R148, -RZ, RZ, 0, 1.1920928955078125e-07 ;  /* 0x00000002ff947435 */ /* 0x001fe200000001ff */
[----:B-1----:R-:W-:Y:S01]  /*3f30*/  FADD.FTZ R220, R220, R143 ;  /* 0x0000008fdcdc7221 */ /* 0x002fe20000010000 */
[----:B------:R-:W-:Y:S02]  /*3f40*/  MOV R145, 0x1f ;  /* 0x0000001f00917802 */ /* 0x000fe40000000f00 */
[----:B------:R-:W-:Y:S02]  /*3f50*/  MOV R150, 0xffffffff ;  /* 0xffffffff00967802 */ /* 0x000fe40000000f00 */
[----:B------:R-:W-:Y:S02]  /*3f60*/  MOV R143, R221 ;  /* 0x000000dd008f7202 */ /* 0x000fe40000000f00 */
[----:B------:R-:W-:Y:S02]  /*3f70*/  MOV R140, 0x3f90 ;  /* 0x00003f90008c7802 */ /* 0x000fe40000000f00 */
[----:B------:R-:W-:Y:S05]  /*3f80*/  CALL.REL.NOINC `($__internal_120_$__cuda_sm70_shflsync_bfly_p) ;  /* 0x0000036000007944 */ /* 0x000fea0003c00000 */
[----:B0-----:R-:W-:Y:S01]  /*3f90*/  HFMA2.MMA R148, -RZ, RZ, 0, 1.1920928955078125e-07 ;  /* 0x00000002ff947435 */ /* 0x001fe200000001ff */
[----:B-1----:R-:W-:-:S02]  /*3fa0*/  MOV R142, R143 ;  /* 0x0000008f008e7202 */ /* 0x002fc40000000f00 */
[----:B------:R-:W-:Y:S02]  /*3fb0*/  MOV R143, R220 ;  /* 0x000000dc008f7202 */ /* 0x000fe40000000f00 */
[----:B------:R-:W-:Y:S02]  /*3fc0*/  MOV R145, 0x1f ;  /* 0x0000001f00917802 */ /* 0x000fe40000000f00 */
[----:B------:R-:W-:Y:S02]  /*3fd0*/  MOV R150, 0xffffffff ;  /* 0xffffffff00967802 */ /* 0x000fe40000000f00 */
[----:B------:R-:W-:Y:S02]  /*3fe0*/  MOV R140, 0x4000 ;  /* 0x00004000008c7802 */ /* 0x000fe40000000f00 */
[----:B------:R-:W-:Y:S05]  /*3ff0*/  CALL.REL.NOINC `($__internal_120_$__cuda_sm70_shflsync_bfly_p) ;  /* 0x000002f000007944 */ /* 0x000fea0003c00000 */
[----:B------:R-:W-:Y:S01]  /*4000*/  FADD.FTZ R221, R142, R221 ;  /* 0x000000dd8edd7221 */ /* 0x000fe20000010000 */
[----:B0-----:R-:W-:Y:S01]  /*4010*/  HFMA2.MMA R148, -RZ, RZ, 0, 2.384185791015625e-07 ;  /* 0x00000004ff947435 */ /* 0x001fe200000001ff */
[----:B-1----:R-:W-:Y:S01]  /*4020*/  FADD.FTZ R220, R220, R143 ;  /* 0x0000008fdcdc7221 */ /* 0x002fe20000010000 */
[----:B------:R-:W-:Y:S02]  /*4030*/  MOV R145, 0x1f ;  /* 0x0000001f00917802 */ /* 0x000fe40000000f00 */
[----:B------:R-:W-:-:S02]  /*4040*/  MOV R150, 0xffffffff ;  /* 0xffffffff00967802 */ /* 0x000fc40000000f00 */
[----:B------:R-:W-:Y:S02]  /*4050*/  MOV R143, R221 ;  /* 0x000000dd008f7202 */ /* 0x000fe40000000f00 */
[----:B------:R-:W-:Y:S02]  /*4060*/  MOV R140, 0x4080 ;  /* 0x00004080008c7802 */ /* 0x000fe40000000f00 */
[----:B------:R-:W-:Y:S05]  /*4070*/  CALL.REL.NOINC `($__internal_120_$__cuda_sm70_shflsync_bfly_p) ;  /* 0x0000027000007944 */ /* 0x000fea0003c00000 */
[----:B0-----:R-:W-:Y:S01]  /*4080*/  HFMA2.MMA R148, -RZ, RZ, 0, 2.384185791015625e-07 ;  /* 0x00000004ff947435 */ /* 0x001fe200000001ff */
[----:B-1----:R-:W-:Y:S02]  /*4090*/  MOV R142, R143 ;  /* 0x0000008f008e7202 */ /* 0x002fe40000000f00 */
[----:B------:R-:W-:Y:S02]  /*40a0*/  MOV R143, R220 ;  /* 0x000000dc008f7202 */ /* 0x000fe40000000f00 */
[----:B------:R-:W-:Y:S02]  /*40b0*/  MOV R145, 0x1f ;  /* 0x0000001f00917802 */ /* 0x000fe40000000f00 */
[----:B------:R-:W-:Y:S02]  /*40c0*/  MOV R150, 0xffffffff ;  /* 0xffffffff00967802 */ /* 0x000fe40000000f00 */
[----:B------:R-:W-:-:S02]  /*40d0*/  MOV R140, 0x40f0 ;  /* 0x000040f0008c7802 */ /* 0x000fc40000000f00 */
[----:B------:R-:W-:Y:S05]  /*40e0*/  CALL.REL.NOINC `($__internal_120_$__cuda_sm70_shflsync_bfly_p) ;  /* 0x0000020000007944 */ /* 0x000fea0003c00000 */
[----:B------:R-:W-:Y:S01]  /*40f0*/  FADD.FTZ R221, R142, R221 ;  /* 0x000000dd8edd7221 */ /* 0x000fe20000010000 */
[----:B0-----:R-:W-:Y:S01]  /*4100*/  HFMA2.MMA R148, -RZ, RZ, 0, 4.76837158203125e-07 ;  /* 0x00000008ff947435 */ /* 0x001fe200000001ff */
[----:B-1----:R-:W-:Y:S01]  /*4110*/  FADD.FTZ R146, R220, R143 ;  /* 0x0000008fdc927221 */ /* 0x002fe20000010000 */
[----:B------:R-:W-:-:S02]  /*4120*/  MOV R145, 0x1f ;  /* 0x0000001f00917802 */ /* 0x000fc40000000f00 */
[----:B------:R-:W-:Y:S02]  /*4130*/  MOV R150, 0xffffffff ;  /* 0xffffffff00967802 */ /* 0x000fe40000000f00 */
[----:B------:R-:W-:Y:S02]  /*4140*/  MOV R143, R221 ;  /* 0x000000dd008f7202 */ /* 0x000fe40000000f00 */
[----:B------:R-:W-:Y:S02]  /*4150*/  MOV R140, 0x4170 ;  /* 0x00004170008c7802 */ /* 0x000fe40000000f00 */
[----:B------:R-:W-:Y:S05]  /*4160*/  CALL.REL.NOINC `($__internal_120_$__cuda_sm70_shflsync_bfly_p) ;  /* 0x0000018000007944 */ /* 0x000fea0003c00000 */
[----:B0-----:R-:W-:Y:S01]  /*4170*/  HFMA2.MMA R148, -RZ, RZ, 0, 4.76837158203125e-07 ;  /* 0x00000008ff947435 */ /* 0x001fe200000001ff */
[----:B-1----:R-:W-:Y:S02]  /*4180*/  MOV R142, R143 ;  /* 0x0000008f008e7202 */ /* 0x002fe40000000f00 */
[----:B------:R-:W-:Y:S02]  /*4190*/  MOV R143, R146 ;  /* 0x00000092008f7202 */ /* 0x000fe40000000f00 */
[----:B------:R-:W-:Y:S02]  /*41a0*/  MOV R145, 0x1f ;  /* 0x0000001f00917802 */ /* 0x000fe40000000f00 */
[----:B------:R-:W-:-:S02]  /*41b0*/  MOV R150, 0xffffffff ;  /* 0xffffffff00967802 */ /* 0x000fc40000000f00 */
[----:B------:R-:W-:Y:S02]  /*41c0*/  MOV R140, 0x41e0 ;  /* 0x000041e0008c7802 */ /* 0x000fe40000000f00 */
[----:B------:R-:W-:Y:S05]  /*41d0*/  CALL.REL.NOINC `($__internal_120_$__cuda_sm70_shflsync_bfly_p) ;  /* 0x0000011000007944 */ /* 0x000fea0003c00000 */
[----:B------:R-:W-:Y:S01]  /*41e0*/  FADD.FTZ R144, R142, R221 ;  /* 0x000000dd8e907221 */ /* 0x000fe20000010000 */
[----:B0-----:R-:W-:Y:S01]  /*41f0*/  HFMA2.MMA R148, -RZ, RZ, 0, 9.5367431640625e-07 ;  /* 0x00000010ff947435 */ /* 0x001fe200000001ff */
[----:B-1----:R-:W-:Y:S01]  /*4200*/  FADD.FTZ R146, R146, R143 ;  /* 0x0000008f92927221 */ /* 0x002fe20000010000 */
[----:B------:R-:W-:Y:S02]  /*4210*/  MOV R145, 0x1f ;  /* 0x0000001f00917802 */ /* 0x000fe40000000f00 */
[----:B------:R-:W-:Y:S02]  /*4220*/  MOV R150, 0xffffffff ;  /* 0xffffffff00967802 */ /* 0x000fe40000000f00 */
[----:B------:R-:W-:Y:S02]  /*4230*/  MOV R143, R144 ;  /* 0x00000090008f7202 */ /* 0x000fe40000000f00 */
[----:B------:R-:W-:Y:S02]  /*4240*/  MOV R140, 0x4260 ;  /* 0x00004260008c7802 */ /* 0x000fe40000000f00 */
[----:B------:R-:W-:Y:S05]  /*4250*/  CALL.REL.NOINC `($__internal_120_$__cuda_sm70_shflsync_bfly_p) ;  /* 0x0000009000007944 */ /* 0x000fea0003c00000 */
[----:B0-----:R-:W-:Y:S01]  /*4260*/  HFMA2.MMA R148, -RZ, RZ, 0, 9.5367431640625e-07 ;  /* 0x00000010ff947435 */ /* 0x001fe200000001ff */
[----:B-1----:R-:W-:-:S02]  /*4270*/  MOV R147, R143 ;  /* 0x0000008f00937202 */ /* 0x002fc40000000f00 */
[----:B------:R-:W-:Y:S02]  /*4280*/  MOV R143, R146 ;  /* 0x00000092008f7202 */ /* 0x000fe40000000f00 */
[----:B------:R-:W-:Y:S02]  /*4290*/  MOV R145, 0x1f ;  /* 0x0000001f00917802 */ /* 0x000fe40000000f00 */
[----:B------:R-:W-:Y:S02]  /*42a0*/  MOV R150, 0xffffffff ;  /* 0xffffffff00967802 */ /* 0x000fe40000000f00 */
[----:B------:R-:W-:Y:S02]  /*42b0*/  MOV R140, 0x42d0 ;  /* 0x000042d0008c7802 */ /* 0x000fe40000000f00 */
[----:B------:R-:W-:Y:S05]  /*42c0*/  CALL.REL.NOINC `($__internal_120_$__cuda_sm70_shflsync_bfly_p) ;  /* 0x0000002000007944 */ /* 0x000fea0003c00000 */
[----:B-1----:R-:W-:Y:S01]  /*42d0*/  MOV R141, R143 ;  /* 0x0000008f008d7202 */ /* 0x002fe20000000f00 */
[----:B0-----:R-:W-:Y:S05]  /*42e0*/  BRA `(.L_x_7676) ;  /* 0xffffda3000007947 */ /* 0x001fea000383ffff */
        .weak           $__internal_120_$__cuda_sm70_shflsync_bfly_p
        .type           $__internal_120_$__cuda_sm70_shflsync_bfly_p,@function
        .size           $__internal_120_$__cuda_sm70_shflsync_bfly_p,(.L_x_12422 - $__internal_120_$__cuda_sm70_shflsync_bfly_p)
$__internal_120_$__cuda_sm70_shflsync_bfly_p:
[----:B------:R-:W-:Y:S01]  /*42f0*/  HFMA2.MMA R141, -RZ, RZ, 0, 0 ;  /* 0x00000000ff8d7435 */ /* 0x000fe200000001ff */
[----:B------:R-:W-:Y:S04]  /*4300*/  WARPSYNC R150 ;  /* 0x0000009600007348 */ /* 0x000fe80003800000 */
[----:B------:R0:W1:Y:S01]  /*4310*/  SHFL.BFLY PT, R143, R143, R148, R145 ;  /* 0x0c0000948f8f7389 */ /* 0x00006200000e0091 */
[----:B------:R-:W-:Y:S05]  /*4320*/  RET.REL.NODEC R140 `(_ZN10layer_norm13ln_bwd_kernelINS_13Kernel_traitsI6__halfS2_fS2_fjLj1024ELj1ELj4ELj1ELj16ENS_18Kernel_traits_baseILj1024ES2_S2_fS2_fjLj128EEEEELb0ELb0ELb0ELb0EEEvNS_9BwdParamsE) ;  /* 0xffffbcd08c007950 */ /* 0x000fea0003c3ffff */
.L_x_7677:
        /* <DEDUP_REMOVED lines=13> */
.L_x_12422:


//--------------------- .text._ZN10layer_norm13ln_bwd_kernelINS_13Kernel_traitsI6__halfS2_fS2_fjLj1024ELj1ELj4ELj1ELj16ENS_18Kernel_traits_baseILj1024ES2_S2_fS2_fjLj128EEEEELb0ELb0ELb0ELb1EEEvNS_9BwdParamsE --------------------------
	.section	.text._ZN10layer_norm13ln_bwd_kernelINS_13Kernel_traitsI6__halfS2_fS2_fjLj1024ELj1ELj4ELj1ELj16ENS_18Kernel_traits_baseILj1024ES2_S2_fS2_fjLj128EEEEELb0ELb0ELb0ELb1EEEvNS_9BwdParamsE,"ax",@progbits
	.sectioninfo	@"SHI_REGISTERS=243"
	.align	128
        .global         _ZN10layer_norm13ln_bwd_kernelINS_13Kernel_traitsI6__halfS2_fS2_fjLj1024ELj1ELj4ELj1ELj16ENS_18Kernel_traits_baseILj1024ES2_S2_fS2_fjLj128EEEEELb0ELb0ELb0ELb1EEEvNS_9BwdParamsE
        .type           _ZN10layer_norm13ln_bwd_kernelINS_13Kernel_traitsI6__halfS2_fS2_fjLj1024ELj1ELj4ELj1ELj16ENS_18Kernel_traits_baseILj1024ES2_S2_fS2_fjLj128EEEEELb0ELb0ELb0ELb1EEEvNS_9BwdParamsE,@function
        .size           _ZN10layer_norm13ln_bwd_kernelINS_13Kernel_traitsI6__halfS2_fS2_fjLj1024ELj1ELj4ELj1ELj16ENS_18Kernel_traits_baseILj1024ES2_S2_fS2_fjLj128EEEEELb0ELb0ELb0ELb1EEEvNS_9BwdParamsE,(.L_x_12423 - _ZN10layer_norm13ln_bwd_kernelINS_13Kernel_traitsI6__halfS2_fS2_fjLj1024ELj1ELj4ELj1ELj16ENS_18Kernel_traits_baseILj1024ES2_S2_fS2_fjLj128EEEEELb0ELb0ELb0ELb1EEEvNS_9BwdParamsE)
        .other          _ZN10layer_norm13ln_bwd_kernelINS_13Kernel_traitsI6__halfS2_fS2_fjLj1024ELj1ELj4ELj1ELj16ENS_18Kernel_traits_baseILj1024ES2_S2_fS2_fjLj128EEEEELb0ELb0ELb0ELb1EEEvNS_9BwdParamsE,@"STO_CUDA_ENTRY STV_DEFAULT"
_ZN10layer_norm13ln_bwd_kernelINS_13Kernel_traitsI6__halfS2_fS2_fjLj1024ELj1ELj4ELj1ELj16ENS_18Kernel_traits_baseILj1024ES2_S2_fS2_fjLj128EEEEELb0ELb0ELb0ELb1EEEvNS_9BwdParamsE:
.text._ZN10layer_norm13ln_bwd_kernelINS_13Kernel_traitsI6__halfS2_fS2_fjLj1024ELj1ELj4ELj1ELj16ENS_18Kernel_traits_baseILj1024ES2_S2_fS2_fjLj128EEEEELb0ELb0ELb0ELb1EEEvNS_9BwdParamsE:
        /* <DEDUP_REMOVED lines=42> */
.L_x_7679:
        /* <DEDUP_REMOVED lines=74> */
[----:B-1----:R-:W-:Y:S02]  /*0740*/  CS2R R18, SRZ ;  /* 0x0000000000127805 */ /* 0x002fe4000001ff00 */
.L_x_7685:
[C---:B------:R-:W-:Y:S01]  /*0750*/  IMAD R84, R199.reuse, c[0x0][0x168], RZ ;  /* 0x00005a00c7547a24 */ /* 0x040fe200078e02ff */
[----:B------:R-:W-:Y:S02]  /*0760*/  ISETP.NE.U32.AND P0, PT, RZ, c[0x0][0x1c0], PT ;  /* 0x00007000ff007a0c */ /* 0x000fe40003f05070 */
[----:B------:R-:W-:Y:S02]  /*0770*/  MOV R178, 0x4 ;  /* 0x0000000400b27802 */ /* 0x000fe40000000f00 */
[----:B------:R-:W-:Y:S02]  /*0780*/  ISETP.NE.AND.EX P0, PT, RZ, c[0x0][0x1c4], PT, P0 ;  /* 0x00007100ff007a0c */ /* 0x000fe40003f05300 */
[----:B------:R-:W-:Y:S01]  /*0790*/  SHF.R.S32.HI R85, RZ, 0x1f, R84 ;  /* 0x0000001fff557819 */ /* 0x000fe20000011454 */
[----:B------:R-:W-:Y:S01]  /*07a0*/  IMAD.WIDE R96, R199, R178, c[0x0][0x1a0] ;  /* 0x00006800c7607625 */ /* 0x000fe200078e02b2 */
[----:B------:R-:W-:-:S02]  /*07b0*/  MOV R174, 0x20 ;  /* 0x0000002000ae7802 */ /* 0x000fc40000000f00 */
[----:B------:R-:W-:Y:S02]  /*07c0*/  LEA.HI R85, R85, R84, RZ, 0x3 ;  /* 0x0000005455557211 */ /* 0x000fe400078f18ff */
[----:B------:R-:W-:Y:S01]  /*07d0*/  LOP3.LUT R84, R0, 0x1f, RZ, 0xc0, !PT ;  /* 0x0000001f00547812 */ /* 0x000fe200078ec0ff */
[----:B------:R0:W2:Y:S01]  /*07e0*/  LDG.E R205, [R96.64] ;  /* 0x0000000460cd7981 */ /* 0x0000a2000c1e1900 */
[----:B------:R-:W-:Y:S02]  /*07f0*/  MOV R124, 0x10 ;  /* 0x00000010007c7802 */ /* 0x000fe40000000f00 */
[----:B------:R-:W-:Y:S02]  /*0800*/  LEA.HI.SX32 R203, R85, R84, 0x1d ;  /* 0x0000005455cb7211 */ /* 0x000fe400078feaff */
[----:B------:R-:W-:Y:S02]  /*0810*/  SHF.R.S32.HI R86, RZ, 0x1f, R199 ;  /* 0x0000001fff567819 */ /* 0x000fe400000114c7 */
[----:B------:R-:W-:-:S02]  /*0820*/  @P0 LEA R104, P1, R199, c[0x0][0x1c0], 0x1 ;  /* 0x00007000c7680a11 */ /* 0x000fc400078208ff */
[C---:B------:R-:W-:Y:S02]  /*0830*/  IADD3 R202, R203.reuse, 0x20, RZ ;  /* 0x00000020cbca7810 */ /* 0x040fe40007ffe0ff */
[C---:B------:R-:W-:Y:S01]  /*0840*/  IADD3 R200, R203.reuse, 0x40, RZ ;  /* 0x00000040cbc87810 */ /* 0x040fe20007ffe0ff */
[----:B------:R-:W-:Y:S01]  /*0850*/  IMAD.WIDE.U32 R116, R203, R174, c[0x0][0x188] ;  /* 0x00006200cb747625 */ /* 0x000fe200078e00ae */
[----:B------:R-:W-:-:S03]  /*0860*/  @P0 LEA.HI.X R105, R199, c[0x0][0x1c4], R86, 0x1, P1 ;  /* 0x00007100c7690a11 */ /* 0x000fc600008f0c56 */
[----:B------:R-:W-:Y:S01]  /*0870*/  IMAD.WIDE.U32 R88, R203, R124, c[0x0][0x208] ;  /* 0x00008200cb587625 */ /* 0x000fe200078e007c */
[----:B------:R1:W3:Y:S03]  /*0880*/  LDG.E.128 R84, [R116.64] ;  /* 0x0000000474547981 */ /* 0x0002e6000c1e1d00 */
[----:B------:R-:W-:Y:S01]  /*0890*/  IMAD.WIDE.U32 R128, R202, R174, c[0x0][0x188] ;  /* 0x00006200ca807625 */ /* 0x000fe200078e00ae */
[----:B------:R4:W3:Y:S03]  /*08a0*/  @P0 LDG.E.U16 R204, [R104.64] ;  /* 0x0000000468cc0981 */ /* 0x0008e6000c1e1500 */
[C---:B------:R-:W-:Y:S01]  /*08b0*/  IMAD.WIDE.U32 R112, R200.reuse, R124, c[0x0][0x208] ;  /* 0x00008200c8707625 */ /* 0x040fe200078e007c */
[----:B------:R-:W3:Y:S03]  /*08c0*/  LDG.E.128 R88, [R88.64] ;  /* 0x0000000458587981 */ /* 0x000ee6000c1e1d00 */
[----:B------:R-:W-:Y:S01]  /*08d0*/  IMAD.WIDE R178, R199, R178, c[0x0][0x1a8] ;  /* 0x00006a00c7b27625 */ /* 0x000fe200078e02b2 */
[----:B------:R1:W3:Y:S04]  /*08e0*/  LDG.E.128 R92, [R116.64+0x10] ;  /* 0x00001004745c7981 */ /* 0x0002e8000c1e1d00 */
[----:B----4-:R4:W3:Y:S04]  /*08f0*/  LDG.E.128 R104, [R128.64+0x10] ;  /* 0x0000100480687981 */ /* 0x0108e8000c1e1d00 */
[----:B------:R-:W3:Y:S01]  /*0900*/  LDG.E.128 R112, [R112.64] ;  /* 0x0000000470707981 */ /* 0x000ee2000c1e1d00 */
[----:B------:R-:W-:-:S03]  /*0910*/  IMAD.WIDE.U32 R168, R200, R174, c[0x0][0x188] ;  /* 0x00006200c8a87625 */ /* 0x000fc600078e00ae */
[----:B------:R4:W3:Y:S04]  /*0920*/  LDG.E R179, [R178.64] ;  /* 0x00000004b2b37981 */ /* 0x0008e8000c1e1900 */
[----:B-1----:R1:W3:Y:S01]  /*0930*/  LDG.E.128 R116, [R168.64+0x10] ;  /* 0x00001004a8747981 */ /* 0x0022e2000c1e1d00 */
[----:B------:R-:W-:Y:S01]  /*0940*/  IADD3 R201, R203, 0x60, RZ ;  /* 0x00000060cbc97810 */ /* 0x000fe20007ffe0ff */
[----:B------:R-:W-:Y:S02]  /*0950*/  IMAD.WIDE.U32 R100, R202, R124, c[0x0][0x208] ;  /* 0x00008200ca647625 */ /* 0x000fe400078e007c */
[----:B0-----:R4:W3:Y:S02]  /*0960*/  LDG.E.128 R96, [R128.64] ;  /* 0x0000000480607981 */ /* 0x0018e4000c1e1d00 */
[----:B------:R-:W-:-:S02]  /*0970*/  IMAD.WIDE.U32 R180, R201, R174, c[0x0][0x188] ;  /* 0x00006200c9b47625 */ /* 0x000fc400078e00ae */
[----:B------:R-:W3:Y:S04]  /*0980*/  LDG.E.128 R100, [R100.64] ;  /* 0x0000000464647981 */ /* 0x000ee8000c1e1d00 */
[----:B------:R2:W3:Y:S01]  /*0990*/  LDG.E.128 R120, [R180.64] ;  /* 0x00000004b4787981 */ /* 0x0004e2000c1e1d00 */
[----:B------:R-:W-:-:S03]  /*09a0*/  IMAD.WIDE.U32 R124, R201, R124, c[0x0][0x208] ;  /* 0x00008200c97c7625 */ /* 0x000fc600078e007c */
[----:B------:R1:W3:Y:S04]  /*09b0*/  LDG.E.128 R108, [R168.64] ;  /* 0x00000004a86c7981 */ /* 0x0002e8000c1e1d00 */
[----:B------:R-:W3:Y:S04]  /*09c0*/  LDG.E.128 R124, [R124.64] ;  /* 0x000000047c7c7981 */ /* 0x000ee8000c1e1d00 */
[----:B----4-:R2:W4:Y:S01]  /*09d0*/  LDG.E.128 R128, [R180.64+0x10] ;  /* 0x00001004b4807981 */ /* 0x010522000c1e1d00 */
[----:B------:R-:W-:-:S04]  /*09e0*/  ISETP.NE.U32.AND P1, PT, RZ, c[0x0][0x218], PT ;  /* 0x00008600ff007a0c */ /* 0x000fc80003f25070 */
[----:B------:R-:W-:-:S13]  /*09f0*/  ISETP.NE.AND.EX P1, PT, RZ, c[0x0][0x21c], PT, P1 ;  /* 0x00008700ff007a0c */ /* 0x000fda0003f25310 */
[----:B------:R-:W-:-:S04]  /*0a00*/  @P1 IMAD.WIDE.U32 R172, R203, R174, c[0x0][0x218] ;  /* 0x00008600cbac1625 */ /* 0x000fc800078e00ae */
[C---:B------:R-:W-:Y:S01]  /*0a10*/  @P1 IMAD.WIDE.U32 R170, R174.reuse, R202, c[0x0][0x218] ;  /* 0x00008600aeaa1625 */ /* 0x040fe200078e00ca */
[----:B------:R3:W5:Y:S03]  /*0a20*/  @P1 LDG.E.128 R44, [R172.64] ;  /* 0x00000004ac2c1981 */ /* 0x000766000c1e1d00 */
[C---:B-1----:R-:W-:Y:S01]  /*0a30*/  @P1 IMAD.WIDE.U32 R168, R174.reuse, R200, c[0x0][0x218] ;  /* 0x00008600aea81625 */ /* 0x042fe200078e00c8 */
        /* <DEDUP_REMOVED lines=8> */
[----:B------:R-:W-:-:S02]  /*0ac0*/  ISETP.NE.AND P1, PT, R197, RZ, PT ;  /* 0x000000ffc500720c */ /* 0x000fc40003f25270 */
[----:B------:R-:W-:Y:S02]  /*0ad0*/  MOV R178, 0x3f800000 ;  /* 0x3f80000000b27802 */ /* 0x000fe40000000f00 */
[----:B--2---:R-:W-:-:S05]  /*0ae0*/  FSEL R180, R205, RZ, !P1 ;  /* 0x000000ffcdb47208 */ /* 0x004fca0004800000 */
[C---:B---3--:R-:W-:Y:S02]  /*0af0*/  FADD.FTZ R172, -R180.reuse, R85 ;  /* 0x00000055b4ac7221 */ /* 0x048fe40000010100 */
[C---:B------:R-:W-:Y:S02]  /*0b00*/  FADD.FTZ R84, -R180.reuse, R84 ;  /* 0x00000054b4547221 */ /* 0x040fe40000010100 */
[----:B0-----:R-:W-:Y:S01]  /*0b10*/  FADD.FTZ R170, -R180, R87 ;  /* 0x00000057b4aa7221 */ /* 0x001fe20000010100 */
[--C-:B------:R-:W-:Y:S02]  /*0b20*/  HADD2.F32 R85, -RZ, R88.reuse.H0_H0 ;  /* 0x20000058ff557230 */ /* 0x100fe40000004100 */
[----:B------:R-:W-:-:S03]  /*0b30*/  HADD2.F32 R87, -RZ, R88.H1_H1 ;  /* 0x30000058ff577230 */ /* 0x000fc60000004100 */
[----:B------:R-:W-:Y:S02]  /*0b40*/  FMUL.FTZ R240, R153, R85 ;  /* 0x0000005599f07220 */ /* 0x000fe40000410000 */
[----:B------:R-:W-:Y:S01]  /*0b50*/  FADD.FTZ R214, -R180, R105 ;  /* 0x00000069b4d67221 */ /* 0x000fe20000010100 */
[--C-:B------:R-:W-:Y:S02]  /*0b60*/  HADD2.F32 R105, -RZ, R115.reuse.H0_H0 ;  /* 0x20000073ff697230 */ /* 0x100fe40000004100 */
[----:B------:R-:W-:Y:S01]  /*0b70*/  HADD2.F32 R224, -RZ, R115.H1_H1 ;  /* 0x30000073ffe07230 */ /* 0x000fe20000004100 */
[C---:B------:R-:W-:Y:S02]  /*0b80*/  FMUL.FTZ R115, R179.reuse, R84 ;  /* 0x00000054b3737220 */ /* 0x040fe40000410000 */
[----:B------:R-:W-:Y:S01]  /*0b90*/  FMUL.FTZ R172, R179, R172 ;  /* 0x000000acb3ac7220 */ /* 0x000fe20000410000 */
[----:B------:R-:W-:Y:S01]  /*0ba0*/  HADD2.F32 R88, -RZ, R89.H0_H0 ;  /* 0x20000059ff587230 */ /* 0x000fe20000004100 */
[----:B------:R-:W-:-:S02]  /*0bb0*/  FADD.FTZ R152, R85, R152 ;  /* 0x0000009855987221 */ /* 0x000fc40000010000 */
[----:B------:R-:W-:Y:S02]  /*0bc0*/  FFMA.FTZ R198, R115, R85, R198 ;  /* 0x0000005573c67223 */ /* 0x000fe400000100c6 */
[----:B------:R-:W-:Y:S02]  /*0bd0*/  FADD.FTZ R150, R87, R150 ;  /* 0x0000009657967221 */ /* 0x000fe40000010000 */
[-C--:B------:R-:W-:Y:S02]  /*0be0*/  FFMA.FTZ R151, R172, R87.reuse, R151 ;  /* 0x00000057ac977223 */ /* 0x080fe40000010097 */
[----:B------:R-:W-:Y:S02]  /*0bf0*/  FADD.FTZ R86, -R180, R86 ;  /* 0x00000056b4567221 */ /* 0x000fe40000010100 */
[----:B------:R-:W-:Y:S02]  /*0c00*/  FMUL.FTZ R87, R154, R87 ;  /* 0x000000579a577220 */ /* 0x000fe40000410000 */
[----:B------:R-:W-:-:S02]  /*0c10*/  FADD.FTZ R84, RZ, R240 ;  /* 0x000000f0ff547221 */ /* 0x000fc40000010000 */
[----:B------:R-:W-:Y:S01]  /*0c20*/  FFMA.FTZ R85, R115, R240, RZ ;  /* 0x000000f073557223 */ /* 0x000fe200000100ff */
[----:B-1----:R-:W-:Y:S01]  /*0c30*/  HADD2.F32 R169, -RZ, R89.H1_H1 ;  /* 0x30000059ffa97230 */ /* 0x002fe20000004100 */
[C---:B------:R-:W-:Y:S02]  /*0c40*/  FADD.FTZ R92, -R180.reuse, R92 ;  /* 0x0000005cb45c7221 */ /* 0x040fe40000010100 */
[----:B------:R-:W-:Y:S02]  /*0c50*/  FADD.FTZ R226, -R180, R117 ;  /* 0x00000075b4e27221 */ /* 0x000fe40000010100 */
[C---:B------:R-:W-:Y:S02]  /*0c60*/  FMUL.FTZ R170, R179.reuse, R170 ;  /* 0x000000aab3aa7220 */ /* 0x040fe40000410000 */
[----:B------:R-:W-:Y:S02]  /*0c70*/  FMUL.FTZ R86, R179, R86 ;  /* 0x00000056b3567220 */ /* 0x000fe40000410000 */
[----:B------:R-:W-:-:S02]  /*0c80*/  FMUL.FTZ R117, R155, R88 ;  /* 0x000000589b757220 */ /* 0x000fc40000410000 */
[----:B------:R-:W-:Y:S02]  /*0c90*/  FADD.FTZ R84, R84, R87 ;  /* 0x0000005754547221 */ /* 0x000fe40000010000 */
[----:B------:R-:W-:Y:S01]  /*0ca0*/  FFMA.FTZ R85, R172, R87, R85 ;  /* 0x00000057ac557223 */ /* 0x000fe20000010055 */
[----:B------:R-:W-:Y:S01]  /*0cb0*/  HADD2.F32 R89, -RZ, R90.H0_H0 ;  /* 0x2000005aff597230 */ /* 0x000fe20000004100 */
[----:B------:R-:W-:Y:S02]  /*0cc0*/  FADD.FTZ R146, R169, R146 ;  /* 0x00000092a9927221 */ /* 0x000fe40000010000 */
[----:B------:R-:W-:Y:S02]  /*0cd0*/  FMUL.FTZ R92, R179, R92 ;  /* 0x0000005cb35c7220 */ /* 0x000fe40000410000 */
[-C--:B------:R-:W-:Y:S02]  /*0ce0*/  FFMA.FTZ R147, R170, R169.reuse, R147 ;  /* 0x000000a9aa937223 */ /* 0x080fe40000010093 */
        /* <DEDUP_REMOVED lines=18> */
[----:B------:R-:W-:Y:S01]  /*0e10*/  @P0 HADD2.F32 R178, -RZ, R204.H0_H0 ;  /* 0x200000ccffb20230 */ /* 0x000fe20000004100 */
        /* <DEDUP_REMOVED lines=9> */
[----:B------:R-:W-:Y:S02]  /*0eb0*/  FADD.FTZ R230, -R180, R121 ;  /* 0x00000079b4e67221 */ /* 0x000fe40000010100 */
        /* <DEDUP_REMOVED lines=24> */
[----:B------:R-:W-:Y:S02]  /*1040*/  FADD.FTZ R208, -R180, R99 ;  /* 0x00000063b4d07221 */ /* 0x000fe40000010100 */
[----:B------:R-:W-:Y:S02]  /*1050*/  FMUL.FTZ R93, R163, R93 ;  /* 0x0000005da35d7220 */ /* 0x000fe40000410000 */
[----:B------:R-:W-:Y:S02]  /*1060*/  FADD.FTZ R84, R84, R123 ;  /* 0x0000007b54547221 */ /* 0x000fe40000010000 */
[----:B------:R-:W-:Y:S01]  /*1070*/  FFMA.FTZ R85, R206, R123, R85 ;  /* 0x0000007bce557223 */ /* 0x000fe20000010055 */
[----:B------:R-:W-:Y:S01]  /*1080*/  HADD2.F32 R95, -RZ, R102.H0_H0 ;  /* 0x20000066ff5f7230 */ /* 0x000fe20000004100 */
[----:B------:R-:W-:Y:S01]  /*1090*/  FADD.FTZ R218, -R180, R109 ;  /* 0x0000006db4da7221 */ /* 0x000fe20000010100 */
[--C-:B------:R-:W-:Y:S01]  /*10a0*/  HADD2.F32 R109, -RZ, R125.reuse.H0_H0 ;  /* 0x2000007dff6d7230 */ /* 0x100fe20000004100 */
[C---:B------:R-:W-:Y:S01]  /*10b0*/  FMUL.FTZ R104, R179.reuse, R104 ;  /* 0x00000068b3687220 */ /* 0x040fe20000410000 */
        /* <DEDUP_REMOVED lines=14> */
[--C-:B------:R-:W-:Y:S02]  /*11a0*/  HADD2.F32 R101, -RZ, R113.reuse.H0_H0 ;  /* 0x20000071ff657230 */ /* 0x100fe40000004100 */
[----:B------:R-:W-:Y:S01]  /*11b0*/  HADD2.F32 R222, -RZ, R113.H1_H1 ;  /* 0x30000071ffde7230 */ /* 0x000fe20000004100 */
[----:B------:R-:W-:Y:S01]  /*11c0*/  FMUL.FTZ R214, R179, R214 ;  /* 0x000000d6b3d67220 */ /* 0x000fe20000410000 */
[--C-:B------:R-:W-:Y:S01]  /*11d0*/  HADD2.F32 R113, -RZ, R127.reuse.H0_H0 ;  /* 0x2000007fff717230 */ /* 0x100fe20000004100 */
[----:B------:R-:W-:Y:S01]  /*11e0*/  FADD.FTZ R84, R84, R95 ;  /* 0x0000005f54547221 */ /* 0x000fe20000010000 */
[----:B------:R-:W-:Y:S01]  /*11f0*/  HADD2.F32 R236, -RZ, R127.H1_H1 ;  /* 0x3000007fffec7230 */ /* 0x000fe20000004100 */
[----:B------:R-:W-:-:S02]  /*1200*/  FMUL.FTZ R127, R166, R102 ;  /* 0x00000066a67f7220 */ /* 0x000fc40000410000 */
        /* <DEDUP_REMOVED lines=10> */
[----:B----4-:R-:W-:Y:S02]  /*12b0*/  FADD.FTZ R238, -R180, R129 ;  /* 0x00000081b4ee7221 */ /* 0x010fe40000010100 */
[C---:B------:R-:W-:Y:S02]  /*12c0*/  FMUL.FTZ R108, R179.reuse, R108 ;  /* 0x0000006cb36c7220 */ /* 0x040fe40000410000 */
[----:B------:R-:W-:Y:S02]  /*12d0*/  FMUL.FTZ R216, R179, R216 ;  /* 0x000000d8b3d87220 */ /* 0x000fe40000410000 */
[----:B------:R-:W-:-:S02]  /*12e0*/  FMUL.FTZ R129, R176, R212 ;  /* 0x000000d4b0817220 */ /* 0x000fc40000410000 */
[----:B------:R-:W-:Y:S02]  /*12f0*/  FADD.FTZ R84, R84, R97 ;  /* 0x0000006154547221 */ /* 0x000fe40000010000 */
[----:B------:R-:W-:Y:S01]  /*1300*/  FFMA.FTZ R85, R106, R97, R85 ;  /* 0x000000616a557223 */ /* 0x000fe20000010055 */
[----:B------:R-:W-:Y:S01]  /*1310*/  HADD2.F32 R112, -RZ, R112.H1_H1 ;  /* 0x30000070ff707230 */ /* 0x000fe20000004100 */
        /* <DEDUP_REMOVED lines=13> */
[----:B------:R-:W-:Y:S02]  /*13f0*/  FADD.FTZ R180, -R180, R131 ;  /* 0x00000083b4b47221 */ /* 0x000fe40000010100 */
        /* <DEDUP_REMOVED lines=10> */
[----:B------:R-:W-:Y:S01]  /*14a0*/  HADD2.F32 R103, -RZ, R114.H0_H0 ;  /* 0x20000072ff677230 */ /* 0x000fe20000004100 */
[C---:B------:R-:W-:Y:S02]  /*14b0*/  FMUL.FTZ R116, R179.reuse, R116 ;  /* 0x00000074b3747220 */ /* 0x040fe40000410000 */
[----:B------:R-:W-:Y:S02]  /*14c0*/  FMUL.FTZ R220, R179, R220 ;  /* 0x000000dcb3dc7220 */ /* 0x000fe40000410000 */
[----:B------:R-:W-:Y:S02]  /*14d0*/  FMUL.FTZ R173, R184, R222 ;  /* 0x000000deb8ad7220 */ /* 0x000fe40000410000 */
[----:B------:R-:W-:-:S02]  /*14e0*/  FADD.FTZ R84, R84, R101 ;  /* 0x0000006554547221 */ /* 0x000fc40000010000 */
[----:B------:R-:W-:Y:S01]  /*14f0*/  FFMA.FTZ R85, R110, R101, R85 ;  /* 0x000000656e557223 */ /* 0x000fe20000010055 */
[----:B------:R-:W-:Y:S01]  /*1500*/  HADD2.F32 R114, -RZ, R114.H1_H1 ;  /* 0x30000072ff727230 */ /* 0x000fe20000004100 */
        /* <DEDUP_REMOVED lines=15> */
[----:B------:R-:W-:Y:S01]  /*1600*/  HADD2.F32 R107, -RZ, R124.H0_H0 ;  /* 0x2000007cff6b7230 */ /* 0x000fe20000004100 */
[C---:B------:R-:W-:Y:S02]  /*1610*/  FMUL.FTZ R120, R179.reuse, R120 ;  /* 0x00000078b3787220 */ /* 0x040fe40000410000 */
        /* <DEDUP_REMOVED lines=80> */
.L_x_7686:
        /* <DEDUP_REMOVED lines=18> */
.L_x_7687:
        /* <DEDUP_REMOVED lines=18> */
[-CC-:B------:R-:W-:Y:S01]  /*1d60*/  FFMA.FTZ R174, R174, R85.reuse, R102.reuse ;  /* 0x00000055aeae7223 */ /* 0x180fe20000010066 */
[----:B------:R-:W-:Y:S01]  /*1d70*/  @P1 MOV R100, 0x20 ;  /* 0x0000002000641802 */ /* 0x000fe20000000f00 */
        /* <DEDUP_REMOVED lines=30> */
[----:B------:R-:W-:Y:S02]  /*1f60*/  FADD.FTZ R92, R89, -R92 ;  /* 0x8000005c595c7221 */ /* 0x000fe40000010000 */
[----:B------:R-:W-:Y:S02]  /*1f70*/  FADD.FTZ R174, R119, -R174 ;  /* 0x800000ae77ae7221 */ /* 0x000fe40000010000 */
[----:B------:R-:W-:Y:S02]  /*1f80*/  FADD.FTZ R94, R171, -R94 ;  /* 0x8000005eab5e7221 */ /* 0x000fe40000010000 */
[----:B------:R-:W-:-:S02]  /*1f90*/  FADD.FTZ R204, R121, -R204 ;  /* 0x800000cc79cc7221 */ /* 0x000fc40000010000 */
[----:B-----5:R-:W-:Y:S02]  /*1fa0*/  @P0 FADD.FTZ R85, R44, R85 ;  /* 0x000000552c550221 */ /* 0x020fe40000010000 */
[----:B------:R-:W-:Y:S02]  /*1fb0*/  @P0 FADD.FTZ R172, R45, R172 ;  /* 0x000000ac2dac0221 */ /* 0x000fe40000010000 */
[----:B------:R-:W-:Y:S02]  /*1fc0*/  FADD.FTZ R104, R95, -R104 ;  /* 0x800000685f687221 */ /* 0x000fe40000010000 */
[----:B------:R-:W-:Y:S02]  /*1fd0*/  FADD.FTZ R106, R97, -R106 ;  /* 0x8000006a616a7221 */ /* 0x000fe40000010000 */
[----:B------:R-:W-:Y:S01]  /*1fe0*/  FADD.FTZ R102, R99, -R108 ;  /* 0x8000006c63667221 */ /* 0x000fe20000010000 */
[----:B------:R-:W-:Y:S01]  /*1ff0*/  HFMA2.MMA R108, -RZ, RZ, 0, 9.5367431640625e-07 ;  /* 0x00000010ff6c7435 */ /* 0x000fe200000001ff */
[----:B------:R-:W-:-:S02]  /*2000*/  FMUL.FTZ R95, R179, R86 ;  /* 0x00000056b35f7220 */ /* 0x000fc40000410000 */
[C---:B------:R-:W-:Y:S02]  /*2010*/  FMUL.FTZ R170, R179.reuse, R170 ;  /* 0x000000aab3aa7220 */ /* 0x040fe40000410000 */
[----:B------:R-:W-:Y:S01]  /*2020*/  FMUL.FTZ R97, R179, R92 ;  /* 0x0000005cb3617220 */ /* 0x000fe20000410000 */
[----:B------:R-:W-:Y:S01]  /*2030*/  SEL R92, R85, R76, P2 ;  /* 0x0000004c555c7207 */ /* 0x000fe20001000000 */
[C---:B------:R-:W-:Y:S02]  /*2040*/  FMUL.FTZ R174, R179.reuse, R174 ;  /* 0x000000aeb3ae7220 */ /* 0x040fe40000410000 */
[C---:B------:R-:W-:Y:S02]  /*2050*/  FMUL.FTZ R99, R179.reuse, R94 ;  /* 0x0000005eb3637220 */ /* 0x040fe40000410000 */
[----:B------:R-:W-:Y:S02]  /*2060*/  FMUL.FTZ R204, R179, R204 ;  /* 0x000000ccb3cc7220 */ /* 0x000fe40000410000 */
[----:B------:R-:W-:-:S02]  /*2070*/  FADD.FTZ R96, R91, -R96 ;  /* 0x800000605b607221 */ /* 0x000fc40000010000 */
[----:B------:R-:W-:Y:S02]  /*2080*/  FADD.FTZ R206, R123, -R206 ;  /* 0x800000ce7bce7221 */ /* 0x000fe40000010000 */
[-C--:B------:R-:W-:Y:S02]  /*2090*/  FMUL.FTZ R84, R85, R178.reuse ;  /* 0x000000b255547220 */ /* 0x080fe40000410000 */
[----:B------:R-:W-:Y:S02]  /*20a0*/  FMUL.FTZ R87, R172, R178 ;  /* 0x000000b2ac577220 */ /* 0x000fe40000410000 */
[----:B------:R-:W-:Y:S02]  /*20b0*/  @P0 FADD.FTZ R95, R46, R95 ;  /* 0x0000005f2e5f0221 */ /* 0x000fe40000010000 */
[----:B------:R-:W-:Y:S02]  /*20c0*/  @P0 FADD.FTZ R170, R47, R170 ;  /* 0x000000aa2faa0221 */ /* 0x000fe40000010000 */
[----:B------:R-:W-:Y:S01]  /*20d0*/  @P0 FADD.FTZ R97, R48, R97 ;  /* 0x0000006130610221 */ /* 0x000fe20000010000 */
[----:B------:R-:W-:Y:S01]  /*20e0*/  SEL R94, R95, R78, P2 ;  /* 0x0000004e5f5e7207 */ /* 0x000fe20001000000 */
[----:B------:R-:W-:-:S02]  /*20f0*/  @P0 FADD.FTZ R174, R49, R174 ;  /* 0x000000ae31ae0221 */ /* 0x000fc40000010000 */
[----:B------:R-:W-:Y:S02]  /*2100*/  @P0 FADD.FTZ R99, R50, R99 ;  /* 0x0000006332630221 */ /* 0x000fe40000010000 */
[----:B------:R-:W-:Y:S02]  /*2110*/  @P0 FADD.FTZ R204, R51, R204 ;  /* 0x000000cc33cc0221 */ /* 0x000fe40000010000 */
[----:B------:R-:W-:Y:S02]  /*2120*/  FADD.FTZ R130, R113, -R130 ;  /* 0x8000008271827221 */ /* 0x000fe40000010000 */
[----:B------:R-:W-:Y:S01]  /*2130*/  FADD.FTZ R114, R88, -R211 ;  /* 0x800000d358727221 */ /* 0x000fe20000010000 */
[----:B------:R-:W-:Y:S01]  /*2140*/  F2FP.PACK_AB R88, R87, R84 ;  /* 0x000000545758723e */ /* 0x000fe200000000ff */
[----:B------:R-:W-:Y:S01]  /*2150*/  FMUL.FTZ R113, R179, R96 ;  /* 0x00000060b3717220 */ /* 0x000fe20000410000 */
[----:B------:R-:W-:Y:S01]  /*2160*/  SEL R96, R97, R80, P2 ;  /* 0x0000005061607207 */ /* 0x000fe20001000000 */
[----:B------:R-:W-:-:S02]  /*2170*/  FMUL.FTZ R206, R179, R206 ;  /* 0x000000ceb3ce7220 */ /* 0x000fc40000410000 */
[----:B------:R-:W-:Y:S01]  /*2180*/  FADD.FTZ R98, R93, -R98 ;  /* 0x800000625d627221 */ /* 0x000fe20000010000 */
[----:B------:R-:W-:Y:S01]  /*2190*/  SEL R93, R172, R77, P2 ;  /* 0x0000004dac5d7207 */ /* 0x000fe20001000000 */
[----:B------:R-:W-:Y:S02]  /*21a0*/  FADD.FTZ R208, R125, -R208 ;  /* 0x800000d07dd07221 */ /* 0x000fe40000010000 */
[----:B------:R-:W-:Y:S02]  /*21b0*/  FADD.FTZ R214, R127, -R214 ;  /* 0x800000d67fd67221 */ /* 0x000fe40000010000 */
[----:B------:R-:W-:Y:S02]  /*21c0*/  FADD.FTZ R216, R129, -R216 ;  /* 0x800000d881d87221 */ /* 0x000fe40000010000 */
[-C--:B------:R-:W-:Y:S01]  /*21d0*/  FMUL.FTZ R89, R95, R178.reuse ;  /* 0x000000b25f597220 */ /* 0x080fe20000410000 */
[C---:B------:R-:W-:Y:S01]  /*21e0*/  SEL R95, R170.reuse, R79, P2 ;  /* 0x0000004faa5f7207 */ /* 0x040fe20001000000 */
[----:B------:R-:W-:-:S02]  /*21f0*/  FMUL.FTZ R86, R170, R178 ;  /* 0x000000b2aa567220 */ /* 0x000fc40000410000 */
[-C--:B------:R-:W-:Y:S01]  /*2200*/  FMUL.FTZ R90, R97, R178.reuse ;  /* 0x000000b2615a7220 */ /* 0x080fe20000410000 */
[C---:B------:R-:W-:Y:S01]  /*2210*/  SEL R97, R174.reuse, R81, P2 ;  /* 0x00000051ae617207 */ /* 0x040fe20001000000 */
[-C--:B------:R-:W-:Y:S01]  /*2220*/  FMUL.FTZ R87, R174, R178.reuse ;  /* 0x000000b2ae577220 */ /* 0x080fe20000410000 */
[----:B------:R-:W-:Y:S01]  /*2230*/  F2FP.PACK_AB R89, R86, R89 ;  /* 0x000000595659723e */ /* 0x000fe200000000ff */
[-C--:B------:R-:W-:Y:S02]  /*2240*/  FMUL.FTZ R91, R99, R178.reuse ;  /* 0x000000b2635b7220 */ /* 0x080fe40000410000 */
[----:B------:R-:W-:Y:S01]  /*2250*/  FMUL.FTZ R84, R204, R178 ;  /* 0x000000b2cc547220 */ /* 0x000fe20000410000 */
[----:B------:R-:W-:Y:S01]  /*2260*/  F2FP.PACK_AB R90, R87, R90 ;  /* 0x0000005a575a723e */ /* 0x000fe200000000ff */
[----:B------:R-:W-:Y:S02]  /*2270*/  @P0 FADD.FTZ R113, R52, R113 ;  /* 0x0000007134710221 */ /* 0x000fe40000010000 */
[----:B------:R-:W-:Y:S01]  /*2280*/  @P0 FADD.FTZ R206, R53, R206 ;  /* 0x000000ce35ce0221 */ /* 0x000fe20000010000 */
[----:B------:R-:W-:Y:S01]  /*2290*/  F2FP.PACK_AB R91, R84, R91 ;  /* 0x0000005b545b723e */ /* 0x000fe200000000ff */
[----:B------:R-:W-:Y:S01]  /*22a0*/  FMUL.FTZ R115, R179, R98 ;  /* 0x00000062b3737220 */ /* 0x000fe20000410000 */
[----:B------:R-:W-:Y:S01]  /*22b0*/  SEL R98, R99, R82, P2 ;  /* 0x0000005263627207 */ /* 0x000fe20001000000 */
[----:B------:R-:W-:Y:S01]  /*22c0*/  FADD.FTZ R110, R101, -R110 ;  /* 0x8000006e656e7221 */ /* 0x000fe20000010000 */
[----:B------:R-:W-:Y:S01]  /*22d0*/  SEL R99, R204, R83, P2 ;  /* 0x00000053cc637207 */ /* 0x000fe20001000000 */
[----:B------:R-:W-:-:S02]  /*22e0*/  FMUL.FTZ R208, R179, R208 ;  /* 0x000000d0b3d07220 */ /* 0x000fc40000410000 */
[C---:B------:R-:W-:Y:S02]  /*22f0*/  FMUL.FTZ R117, R179.reuse, R104 ;  /* 0x00000068b3757220 */ /* 0x040fe40000410000 */
[C---:B------:R-:W-:Y:S02]  /*2300*/  FMUL.FTZ R214, R179.reuse, R214 ;  /* 0x000000d6b3d67220 */ /* 0x040fe40000410000 */
[C---:B------:R-:W-:Y:S02]  /*2310*/  FMUL.FTZ R119, R179.reuse, R106 ;  /* 0x0000006ab3777220 */ /* 0x040fe40000410000 */
[----:B------:R-:W-:Y:S02]  /*2320*/  FMUL.FTZ R216, R179, R216 ;  /* 0x000000d8b3d87220 */ /* 0x000fe40000410000 */
        /* <DEDUP_REMOVED lines=9> */
[----:B------:R-:W-:Y:S01]  /*23c0*/  F2FP.PACK_AB R84, R85, R84 ;  /* 0x000000545554723e */ /* 0x000fe200000000ff */
[----:B------:R-:W-:-:S02]  /*23d0*/  @P0 FADD.FTZ R117, R56, R117 ;  /* 0x0000007538750221 */ /* 0x000fc40000010000 */
[----:B------:R-:W-:Y:S02]  /*23e0*/  @P0 FADD.FTZ R214, R57, R214 ;  /* 0x000000d639d60221 */ /* 0x000fe40000010000 */
[----:B------:R-:W-:Y:S02]  /*23f0*/  @P0 FADD.FTZ R119, R58, R119 ;  /* 0x000000773a770221 */ /* 0x000fe40000010000 */
[----:B------:R-:W-:Y:S02]  /*2400*/  @P0 FADD.FTZ R216, R59, R216 ;  /* 0x000000d83bd80221 */ /* 0x000fe40000010000 */
[----:B------:R-:W-:Y:S01]  /*2410*/  FADD.FTZ R120, R107, -R120 ;  /* 0x800000786b787221 */ /* 0x000fe20000010000 */
[----:B------:R-:W-:Y:S01]  /*2420*/  @P1 MOV R107, 0x20 ;  /* 0x00000020006b1802 */ /* 0x000fe20000000f00 */
[----:B------:R-:W-:Y:S01]  /*2430*/  FMUL.FTZ R85, R115, R178 ;  /* 0x000000b273557220 */ /* 0x000fe20000410000 */
[----:B-1----:R-:W-:Y:S01]  /*2440*/  SEL R94, R119, R82, P2 ;  /* 0x00000052775e7207 */ /* 0x002fe20001000000 */
[-C--:B------:R-:W-:Y:S01]  /*2450*/  FMUL.FTZ R92, R208, R178.reuse ;  /* 0x000000b2d05c7220 */ /* 0x080fe20000410000 */
[----:B------:R-:W-:Y:S01]  /*2460*/  SEL R95, R216, R83, P2 ;  /* 0x00000053d85f7207 */ /* 0x000fe20001000000 */
[-C--:B------:R-:W-:Y:S01]  /*2470*/  FMUL.FTZ R93, R117, R178.reuse ;  /* 0x000000b2755d7220 */ /* 0x080fe20000410000 */
[----:B--2---:R-:W-:Y:S01]  /*2480*/  SEL R89, R206, R77, P2 ;  /* 0x0000004dce597207 */ /* 0x004fe20001000000 */
[-C--:B------:R-:W-:Y:S01]  /*2490*/  FMUL.FTZ R86, R214, R178.reuse ;  /* 0x000000b2d6567220 */ /* 0x080fe20000410000 */
[----:B------:R-:W-:Y:S01]  /*24a0*/  F2FP.PACK_AB R85, R92, R85 ;  /* 0x000000555c55723e */ /* 0x000fe200000000ff */
[----:B------:R-:W-:Y:S01]  /*24b0*/  FMUL.FTZ R87, R119, R178 ;  /* 0x000000b277577220 */ /* 0x000fe20000410000 */
[----:B------:R-:W-:Y:S01]  /*24c0*/  SEL R90, R115, R78, P2 ;  /* 0x0000004e735a7207 */ /* 0x000fe20001000000 */
[----:B------:R-:W-:Y:S01]  /*24d0*/  FMUL.FTZ R88, R216, R178 ;  /* 0x000000b2d8587220 */ /* 0x000fe20000410000 */
[----:B------:R-:W-:Y:S01]  /*24e0*/  F2FP.PACK_AB R86, R86, R93 ;  /* 0x0000005d5656723e */ /* 0x000fe200000000ff */
[----:B------:R-:W-:Y:S01]  /*24f0*/  FADD.FTZ R116, R103, -R116 ;  /* 0x8000007467747221 */ /* 0x000fe20000010000 */
[----:B------:R-:W-:Y:S01]  /*2500*/  SEL R91, R208, R79, P2 ;  /* 0x0000004fd05b7207 */ /* 0x000fe20001000000 */
[----:B------:R-:W-:Y:S01]  /*2510*/  FADD.FTZ R226, R175, -R226 ;  /* 0x800000e2afe27221 */ /* 0x000fe20000010000 */
[----:B------:R-:W-:Y:S01]  /*2520*/  F2FP.PACK_AB R87, R88, R87 ;  /* 0x000000575857723e */ /* 0x000fe200000000ff */
[----:B------:R-:W-:Y:S01]  /*2530*/  FADD.FTZ R118, R105, -R118 ;  /* 0x8000007669767221 */ /* 0x000fe20000010000 */
[----:B------:R-:W-:Y:S01]  /*2540*/  SEL R88, R113, R76, P2 ;  /* 0x0000004c71587207 */ /* 0x000fe20001000000 */
[----:B------:R-:W-:Y:S01]  /*2550*/  FADD.FTZ R228, R181, -R228 ;  /* 0x800000e4b5e47221 */ /* 0x000fe20000010000 */
[----:B------:R-:W-:Y:S01]  /*2560*/  SEL R92, R117, R80, P2 ;  /* 0x00000050755c7207 */ /* 0x000fe20001000000 */
[----:B------:R-:W-:Y:S01]  /*2570*/  FADD.FTZ R218, R131, -R218 ;  /* 0x800000da83da7221 */ /* 0x000fe20000010000 */
[----:B------:R-:W-:Y:S01]  /*2580*/  SEL R93, R214, R81, P2 ;  /* 0x00000051d65d7207 */ /* 0x000fe20001000000 */
[----:B------:R-:W-:Y:S01]  /*2590*/  FADD.FTZ R122, R109, -R122 ;  /* 0x8000007a6d7a7221 */ /* 0x000fe20000010000 */
[----:B------:R-:W-:Y:S01]  /*25a0*/  @P1 MOV R105, 0x20 ;  /* 0x0000002000691802 */ /* 0x000fe20000000f00 */
[----:B------:R-:W-:-:S02]  /*25b0*/  FADD.FTZ R128, R111, -R128 ;  /* 0x800000806f807221 */ /* 0x000fc40000010000 */
[C---:B------:R-:W-:Y:S02]  /*25c0*/  FMUL.FTZ R123, R179.reuse, R110 ;  /* 0x0000006eb37b7220 */ /* 0x040fe40000410000 */
[C---:B------:R-:W-:Y:S02]  /*25d0*/  FMUL.FTZ R111, R179.reuse, R116 ;  /* 0x00000074b36f7220 */ /* 0x040fe40000410000 */
[C---:B------:R-:W-:Y:S02]  /*25e0*/  FMUL.FTZ R112, R179.reuse, R226 ;  /* 0x000000e2b3707220 */ /* 0x040fe40000410000 */
[C---:B------:R-:W-:Y:S02]  /*25f0*/  FMUL.FTZ R109, R179.reuse, R118 ;  /* 0x00000076b36d7220 */ /* 0x040fe40000410000 */
[C---:B------:R-:W-:Y:S02]  /*2600*/  FMUL.FTZ R110, R179.reuse, R228 ;  /* 0x000000e4b36e7220 */ /* 0x040fe40000410000 */
[----:B------:R-:W-:-:S02]  /*2610*/  FMUL.FTZ R121, R179, R102 ;  /* 0x00000066b3797220 */ /* 0x000fc40000410000 */
        /* <DEDUP_REMOVED lines=9> */
[----:B------:R-:W-:Y:S01]  /*26b0*/  @P0 FADD.FTZ R111, R64, R111 ;  /* 0x0000006f406f0221 */ /* 0x000fe20000010000 */
[----:B------:R2:W-:Y:S01]  /*26c0*/  STG.E.128 [R102.64], R84 ;  /* 0x0000005466007986 */ /* 0x0005e2000c101d04 */
[----:B------:R-:W-:Y:S02]  /*26d0*/  @P0 FADD.FTZ R112, R65, R112 ;  /* 0x0000007041700221 */ /* 0x000fe40000010000 */
[----:B------:R-:W-:Y:S02]  /*26e0*/  @P0 FADD.FTZ R109, R66, R109 ;  /* 0x0000006d426d0221 */ /* 0x000fe40000010000 */
[----:B------:R-:W-:Y:S02]  /*26f0*/  @P0 FADD.FTZ R110, R67, R110 ;  /* 0x0000006e436e0221 */ /* 0x000fe40000010000 */
[C---:B------:R-:W-:Y:S01]  /*2700*/  FMUL.FTZ R220, R179.reuse, R220 ;  /* 0x000000dcb3dc7220 */ /* 0x040fe20000410000 */
[----:B-1----:R-:W-:Y:S01]  /*2710*/  @P1 MOV R92, 0x20 ;  /* 0x00000020005c1802 */ /* 0x002fe20000000f00 */
[----:B------:R-:W-:-:S02]  /*2720*/  FMUL.FTZ R125, R179, R120 ;  /* 0x00000078b37d7220 */ /* 0x000fc40000410000 */
[C---:B------:R-:W-:Y:S02]  /*2730*/  FMUL.FTZ R230, R179.reuse, R230 ;  /* 0x000000e6b3e67220 */ /* 0x040fe40000410000 */
[C---:B------:R-:W-:Y:S02]  /*2740*/  FMUL.FTZ R127, R179.reuse, R122 ;  /* 0x0000007ab37f7220 */ /* 0x040fe40000410000 */
[C---:B------:R-:W-:Y:S02]  /*2750*/  FMUL.FTZ R232, R179.reuse, R232 ;  /* 0x000000e8b3e87220 */ /* 0x040fe40000410000 */
[----:B------:R-:W-:Y:S01]  /*2760*/  FMUL.FTZ R129, R179, R128 ;  /* 0x00000080b3817220 */ /* 0x000fe20000410000 */
[----:B--2---:R-:W-:Y:S01]  /*2770*/  SEL R86, R109, R82, P2 ;  /* 0x000000526d567207 */ /* 0x004fe20001000000 */
[----:B------:R-:W-:Y:S02]  /*2780*/  FMUL.FTZ R238, R179, R238 ;  /* 0x000000eeb3ee7220 */ /* 0x000fe40000410000 */
[----:B------:R-:W-:-:S02]  /*2790*/  @P0 FADD.FTZ R121, R60, R121 ;  /* 0x000000793c790221 */ /* 0x000fc40000010000 */
[----:B------:R-:W-:Y:S02]  /*27a0*/  @P0 FADD.FTZ R218, R61, R218 ;  /* 0x000000da3dda0221 */ /* 0x000fe40000010000 */
[----:B------:R-:W-:Y:S01]  /*27b0*/  FMUL.FTZ R88, R111, R178 ;  /* 0x000000b26f587220 */ /* 0x000fe20000410000 */
[----:B------:R-:W-:Y:S01]  /*27c0*/  SEL R96, R121, R76, P2 ;  /* 0x0000004c79607207 */ /* 0x000fe20001000000 */
[-C--:B------:R-:W-:Y:S01]  /*27d0*/  FMUL.FTZ R89, R112, R178.reuse ;  /* 0x000000b270597220 */ /* 0x080fe20000410000 */
[----:B------:R-:W-:Y:S01]  /*27e0*/  SEL R97, R218, R77, P2 ;  /* 0x0000004dda617207 */ /* 0x000fe20001000000 */
[-C--:B------:R-:W-:Y:S02]  /*27f0*/  FMUL.FTZ R103, R109, R178.reuse ;  /* 0x000000b26d677220 */ /* 0x080fe40000410000 */
[----:B------:R-:W-:Y:S01]  /*2800*/  FMUL.FTZ R84, R110, R178 ;  /* 0x000000b26e547220 */ /* 0x000fe20000410000 */
[----:B------:R-:W-:Y:S01]  /*2810*/  F2FP.PACK_AB R102, R89, R88 ;  /* 0x000000585966723e */ /* 0x000fe200000000ff */
[----:B------:R-:W-:-:S02]  /*2820*/  FMUL.FTZ R131, R179, R130 ;  /* 0x00000082b3837220 */ /* 0x000fc40000410000 */
[----:B------:R-:W-:Y:S01]  /*2830*/  FMUL.FTZ R114, R179, R114 ;  /* 0x00000072b3727220 */ /* 0x000fe20000410000 */
[----:B------:R-:W-:Y:S01]  /*2840*/  F2FP.PACK_AB R103, R84, R103 ;  /* 0x000000675467723e */ /* 0x000fe200000000ff */
[----:B------:R-:W-:Y:S02]  /*2850*/  @P0 FADD.FTZ R220, R63, R220 ;  /* 0x000000dc3fdc0221 */ /* 0x000fe40000010000 */
[-C--:B------:R-:W-:Y:S02]  /*2860*/  FMUL.FTZ R100, R121, R178.reuse ;  /* 0x000000b279647220 */ /* 0x080fe40000410000 */
[----:B------:R-:W-:Y:S01]  /*2870*/  FMUL.FTZ R101, R218, R178 ;  /* 0x000000b2da657220 */ /* 0x000fe20000410000 */
[----:B------:R-:W-:Y:S01]  /*2880*/  SEL R99, R220, R79, P2 ;  /* 0x0000004fdc637207 */ /* 0x000fe20001000000 */
[----:B------:R-:W-:Y:S02]  /*2890*/  @P0 FADD.FTZ R125, R68, R125 ;  /* 0x0000007d447d0221 */ /* 0x000fe40000010000 */
[----:B------:R-:W-:Y:S01]  /*28a0*/  @P0 FADD.FTZ R230, R69, R230 ;  /* 0x000000e645e60221 */ /* 0x000fe20000010000 */
[----:B------:R-:W-:Y:S01]  /*28b0*/  F2FP.PACK_AB R100, R101, R100 ;  /* 0x000000646564723e */ /* 0x000fe200000000ff */
[----:B------:R-:W-:Y:S01]  /*28c0*/  @P0 FADD.FTZ R127, R70, R127 ;  /* 0x0000007f467f0221 */ /* 0x000fe20000010000 */
[----:B------:R-:W-:Y:S01]  /*28d0*/  SEL R76, R125, R76, P2 ;  /* 0x0000004c7d4c7207 */ /* 0x000fe20001000000 */
[----:B------:R-:W-:Y:S01]  /*28e0*/  @P0 FADD.FTZ R232, R71, R232 ;  /* 0x000000e847e80221 */ /* 0x000fe20000010000 */
[----:B------:R-:W-:Y:S01]  /*28f0*/  SEL R77, R230, R77, P2 ;  /* 0x0000004de64d7207 */ /* 0x000fe20001000000 */
[----:B------:R-:W-:-:S02]  /*2900*/  @P0 FADD.FTZ R129, R72, R129 ;  /* 0x0000008148810221 */ /* 0x000fc40000010000 */
        /* <DEDUP_REMOVED lines=11> */
[----:B------:R-:W-:Y:S01]  /*29c0*/  F2FP.PACK_AB R88, R85, R88 ;  /* 0x000000585558723e */ /* 0x000fe200000000ff */
[-C--:B------:R-:W-:Y:S01]  /*29d0*/  FMUL.FTZ R90, R129, R178.reuse ;  /* 0x000000b2815a7220 */ /* 0x080fe20000410000 */
[----:B------:R-:W-:Y:S01]  /*29e0*/  SEL R85, R112, R81, P2 ;  /* 0x0000005170557207 */ /* 0x000fe20001000000 */
[----:B------:R-:W-:Y:S01]  /*29f0*/  FMUL.FTZ R87, R238, R178 ;  /* 0x000000b2ee577220 */ /* 0x000fe20000410000 */
[----:B------:R-:W-:Y:S01]  /*2a00*/  F2FP.PACK_AB R89, R84, R89 ;  /* 0x000000595459723e */ /* 0x000fe200000000ff */
[----:B------:R-:W-:Y:S01]  /*2a10*/  @P0 FADD.FTZ R114, R75, R114 ;  /* 0x000000724b720221 */ /* 0x000fe20000010000 */
[----:B------:R-:W-:Y:S01]  /*2a20*/  SEL R84, R111, R80, P2 ;  /* 0x000000506f547207 */ /* 0x000fe20001000000 */
[----:B------:R-:W-:Y:S01]  /*2a30*/  FMUL.FTZ R101, R123, R178 ;  /* 0x000000b27b657220 */ /* 0x000fe20000410000 */
[----:B------:R-:W-:Y:S01]  /*2a40*/  F2FP.PACK_AB R90, R87, R90 ;  /* 0x0000005a575a723e */ /* 0x000fe200000000ff */
[----:B------:R-:W-:Y:S01]  /*2a50*/  FMUL.FTZ R220, R220, R178 ;  /* 0x000000b2dcdc7220 */ /* 0x000fe20000410000 */
[----:B------:R-:W-:Y:S01]  /*2a60*/  SEL R87, R110, R83, P2 ;  /* 0x000000536e577207 */ /* 0x000fe20001000000 */
[----:B------:R-:W-:Y:S01]  /*2a70*/  @P1 IMAD.WIDE.U32 R104, R200, R105, c[0x0][0x258] ;  /* 0x00009600c8681625 */ /* 0x000fe200078e0069 */
[----:B------:R-:W-:-:S02]  /*2a80*/  SEL R80, R129, R80, P2 ;  /* 0x0000005081507207 */ /* 0x000fc40001000000 */
[----:B------:R-:W-:Y:S01]  /*2a90*/  F2FP.PACK_AB R101, R220, R101 ;  /* 0x00000065dc65723e */ /* 0x000fe200000000ff */
[-C--:B------:R-:W-:Y:S01]  /*2aa0*/  FMUL.FTZ R91, R131, R178.reuse ;  /* 0x000000b2835b7220 */ /* 0x080fe20000410000 */
[----:B------:R1:W-:Y:S01]  /*2ab0*/  @P1 STG.E.128 [R104.64], R96 ;  /* 0x0000006068001986 */ /* 0x0003e2000c101d04 */
[----:B------:R-:W-:Y:S01]  /*2ac0*/  FMUL.FTZ R178, R114, R178 ;  /* 0x000000b272b27220 */ /* 0x000fe20000410000 */
[----:B------:R-:W-:Y:S01]  /*2ad0*/  SEL R81, R238, R81, P2 ;  /* 0x00000051ee517207 */ /* 0x000fe20001000000 */
[----:B------:R-:W-:Y:S01]  /*2ae0*/  IMAD.WIDE.U32 R94, R200, R108, c[0x0][0x248] ;  /* 0x00009200c85e7625 */ /* 0x000fe200078e006c */
[----:B------:R-:W-:Y:S01]  /*2af0*/  SEL R83, R114, R83, P2 ;  /* 0x0000005372537207 */ /* 0x000fe20001000000 */
[----:B------:R2:W-:Y:S01]  /*2b00*/  @P1 STG.E.128 [R104.64+0x10], R84 ;  /* 0x0000105468001986 */ /* 0x0005e2000c101d04 */
[----:B------:R-:W-:Y:S01]  /*2b10*/  F2FP.PACK_AB R91, R178, R91 ;  /* 0x0000005bb25b723e */ /* 0x000fe200000000ff */
[C---:B------:R-:W-:Y:S02]  /*2b20*/  @P1 IMAD.WIDE.U32 R92, R201.reuse, R92, c[0x0][0x258] ;  /* 0x00009600c95c1625 */ /* 0x040fe400078e005c */
[----:B------:R2:W-:Y:S04]  /*2b30*/  STG.E.128 [R94.64], R100 ;  /* 0x000000645e007986 */ /* 0x0005e8000c101d04 */
[----:B------:R2:W-:Y:S04]  /*2b40*/  @P1 STG.E.128 [R92.64], R76 ;  /* 0x0000004c5c001986 */ /* 0x0005e8000c101d04 */
[----:B------:R2:W-:Y:S01]  /*2b50*/  @P1 STG.E.128 [R92.64+0x10], R80 ;  /* 0x000010505c001986 */ /* 0x0005e2000c101d04 */
[----:B-1----:R-:W-:Y:S01]  /*2b60*/  IMAD.WIDE.U32 R96, R201, R108, c[0x0][0x248] ;  /* 0x00009200c9607625 */ /* 0x002fe200078e006c */
[----:B------:R-:W-:-:S04]  /*2b70*/  MOV R98, c[0x0][0x160] ;  /* 0x0000580000627a02 */ /* 0x000fc80000000f00 */
[----:B------:R2:W-:Y:S01]  /*2b80*/  STG.E.128 [R96.64], R88 ;  /* 0x0000005860007986 */ /* 0x0005e2000c101d04 */
[----:B------:R-:W-:-:S04]  /*2b90*/  LEA R199, R98, R199, 0x2 ;  /* 0x000000c762c77211 */ /* 0x000fc800078e10ff */
[----:B------:R-:W-:-:S13]  /*2ba0*/  ISETP.GE.AND P0, PT, R199, c[0x0][0x164], PT ;  /* 0x00005900c7007a0c */ /* 0x000fda0003f06270 */
[----:B0-2---:R-:W-:Y:S01]  /*2bb0*/  @P0 CALL.REL.NOINC `(.L_x_7684) ;  /* 0x0000001000000944 */ /* 0x005fe20003c00000 */
[----:B------:R-:W-:Y:S05]  /*2bc0*/  BRA `(.L_x_7685) ;  /* 0xffffdb8000007947 */ /* 0x000fea000383ffff */
.L_x_7684:
[----:B------:R-:W-:Y:S05]  /*2bd0*/  BSYNC B1 ;  /* 0x0000000000017941 */ /* 0x000fea0003800000 */
.L_x_7681:
        /* <DEDUP_REMOVED lines=38> */
.L_x_7680:
[----:B------:R-:W-:Y:S05]  /*2e40*/  BSYNC B0 ;  /* 0x0000000000007941 */ /* 0x000fea0003800000 */
.L_x_7678:
        /* <DEDUP_REMOVED lines=180> */
.L_x_7682:
[----:B------:R-:W-:Y:S01]  /*3990*/  HFMA2.MMA R213, -RZ, RZ, 0, 5.9604644775390625e-08 ;  /* 0x00000001ffd57435 */ /* 0x000fe200000001ff */
[----:B------:R-:W-:-:S02]  /*39a0*/  MOV R100, R215 ;  /* 0x000000d700647202 */ /* 0x000fc40000000f00 */
[----:B------:R-:W-:Y:S02]  /*39b0*/  MOV R112, 0x1f ;  /* 0x0000001f00707802 */ /* 0x000fe40000000f00 */
[----:B------:R-:W-:Y:S02]  /*39c0*/  MOV R219, 0xffffffff ;  /* 0xffffffff00db7802 */ /* 0x000fe40000000f00 */
[----:B------:R-:W-:Y:S02]  /*39d0*/  MOV R84, 0x39f0 ;  /* 0x000039f000547802 */ /* 0x000fe40000000f00 */
[----:B-----5:R-:W-:Y:S05]  /*39e0*/  CALL.REL.NOINC `($__internal_121_$__cuda_sm70_shflsync_bfly_p) ;  /* 0x0000046000007944 */ /* 0x020fea0003c00000 */
[----:B-1----:R-:W-:Y:S01]  /*39f0*/  MOV R90, R100 ;  /* 0x00000064005a7202 */ /* 0x002fe20000000f00 */
[----:B0-----:R-:W-:Y:S05]  /*3a00*/  BRA `(.L_x_7686) ;  /* 0xffffe11000007947 */ /* 0x001fea000383ffff */
.L_x_7683:
[----:B------:R-:W-:Y:S01]  /*3a10*/  HFMA2.MMA R213, -RZ, RZ, 0, 5.9604644775390625e-08 ;  /* 0x00000001ffd57435 */ /* 0x000fe200000001ff */
[----:B------:R-:W-:Y:S02]  /*3a20*/  MOV R100, R217 ;  /* 0x000000d900647202 */ /* 0x000fe40000000f00 */
[----:B------:R-:W-:Y:S02]  /*3a30*/  MOV R112, 0x1f ;  /* 0x0000001f00707802 */ /* 0x000fe40000000f00 */
[----:B------:R-:W-:-:S02]  /*3a40*/  MOV R219, 0xffffffff ;  /* 0xffffffff00db7802 */ /* 0x000fc40000000f00 */
[----:B------:R-:W-:Y:S02]  /*3a50*/  MOV R84, 0x3a70 ;  /* 0x00003a7000547802 */ /* 0x000fe40000000f00 */
[----:B01---5:R-:W-:Y:S05]  /*3a60*/  CALL.REL.NOINC `($__internal_121_$__cuda_sm70_shflsync_bfly_p) ;  /* 0x000003e000007944 */ /* 0x023fea0003c00000 */
[----:B------:R-:W-:Y:S01]  /*3a70*/  FADD.FTZ R215, R215, R90 ;  /* 0x0000005ad7d77221 */ /* 0x000fe20000010000 */
[----:B0-----:R-:W-:Y:S01]  /*3a80*/  HFMA2.MMA R213, -RZ, RZ, 0, 1.1920928955078125e-07 ;  /* 0x00000002ffd57435 */ /* 0x001fe200000001ff */
[----:B-1----:R-:W-:Y:S01]  /*3a90*/  FADD.FTZ R217, R217, R100 ;  /* 0x00000064d9d97221 */ /* 0x002fe20000010000 */
[----:B------:R-:W-:Y:S02]  /*3aa0*/  MOV R112, 0x1f ;  /* 0x0000001f00707802 */ /* 0x000fe40000000f00 */
[----:B------:R-:W-:Y:S02]  /*3ab0*/  MOV R219, 0xffffffff ;  /* 0xffffffff00db7802 */ /* 0x000fe40000000f00 */
[----:B------:R-:W-:Y:S02]  /*3ac0*/  MOV R100, R215 ;  /* 0x000000d700647202 */ /* 0x000fe40000000f00 */
[----:B------:R-:W-:Y:S02]  /*3ad0*/  MOV R84, 0x3af0 ;  /* 0x00003af000547802 */ /* 0x000fe40000000f00 */
[----:B------:R-:W-:Y:S05]  /*3ae0*/  CALL.REL.NOINC `($__internal_121_$__cuda_sm70_shflsync_bfly_p) ;  /* 0x0000036000007944 */ /* 0x000fea0003c00000 */
[----:B0-----:R-:W-:Y:S01]  /*3af0*/  HFMA2.MMA R213, -RZ, RZ, 0, 1.1920928955078125e-07 ;  /* 0x00000002ffd57435 */ /* 0x001fe200000001ff */
[----:B-1----:R-:W-:-:S02]  /*3b00*/  MOV R90, R100 ;  /* 0x00000064005a7202 */ /* 0x002fc40000000f00 */
[----:B------:R-:W-:Y:S02]  /*3b10*/  MOV R100, R217 ;  /* 0x000000d900647202 */ /* 0x000fe40000000f00 */
[----:B------:R-:W-:Y:S02]  /*3b20*/  MOV R112, 0x1f ;  /* 0x0000001f00707802 */ /* 0x000fe40000000f00 */
[----:B------:R-:W-:Y:S02]  /*3b30*/  MOV R219, 0xffffffff ;  /* 0xffffffff00db7802 */ /* 0x000fe40000000f00 */
[----:B------:R-:W-:Y:S02]  /*3b40*/  MOV R84, 0x3b60 ;  /* 0x00003b6000547802 */ /* 0x000fe40000000f00 */
[----:B------:R-:W-:Y:S05]  /*3b50*/  CALL.REL.NOINC `($__internal_121_$__cuda_sm70_shflsync_bfly_p) ;  /* 0x000002f000007944 */ /* 0x000fea0003c00000 */
[----:B------:R-:W-:Y:S01]  /*3b60*/  FADD.FTZ R215, R90, R215 ;  /* 0x000000d75ad77221 */ /* 0x000fe20000010000 */
[----:B0-----:R-:W-:Y:S01]  /*3b70*/  HFMA2.MMA R213, -RZ, RZ, 0, 2.384185791015625e-07 ;  /* 0x00000004ffd57435 */ /* 0x001fe200000001ff */
[----:B-1----:R-:W-:Y:S01]  /*3b80*/  FADD.FTZ R217, R217, R100 ;  /* 0x00000064d9d97221 */ /* 0x002fe20000010000 */
[----:B------:R-:W-:Y:S02]  /*3b90*/  MOV R112, 0x1f ;  /* 0x0000001f00707802 */ /* 0x000fe40000000f00 */
[----:B------:R-:W-:-:S02]  /*3ba0*/  MOV R219, 0xffffffff ;  /* 0xffffffff00db7802 */ /* 0x000fc40000000f00 */
[----:B------:R-:W-:Y:S02]  /*3bb0*/  MOV R100, R215 ;  /* 0x000000d700647202 */ /* 0x000fe40000000f00 */
[----:B------:R-:W-:Y:S02]  /*3bc0*/  MOV R84, 0x3be0 ;  /* 0x00003be000547802 */ /* 0x000fe40000000f00 */
[----:B------:R-:W-:Y:S05]  /*3bd0*/  CALL.REL.NOINC `($__internal_121_$__cuda_sm70_shflsync_bfly_p) ;  /* 0x0000027000007944 */ /* 0x000fea0003c00000 */
[----:B0-----:R-:W-:Y:S01]  /*3be0*/  HFMA2.MMA R213, -RZ, RZ, 0, 2.384185791015625e-07 ;  /* 0x00000004ffd57435 */ /* 0x001fe200000001ff */
[----:B-1----:R-:W-:Y:S02]  /*3bf0*/  MOV R90, R100 ;  /* 0x00000064005a7202 */ /* 0x002fe40000000f00 */
[----:B------:R-:W-:Y:S02]  /*3c00*/  MOV R100, R217 ;  /* 0x000000d900647202 */ /* 0x000fe40000000f00 */
[----:B------:R-:W-:Y:S02]  /*3c10*/  MOV R112, 0x1f ;  /* 0x0000001f00707802 */ /* 0x000fe40000000f00 */
[----:B------:R-:W-:Y:S02]  /*3c20*/  MOV R219, 0xffffffff ;  /* 0xffffffff00db7802 */ /* 0x000fe40000000f00 */
[----:B------:R-:W-:-:S02]  /*3c30*/  MOV R84, 0x3c50 ;  /* 0x00003c5000547802 */ /* 0x000fc40000000f00 */
[----:B------:R-:W-:Y:S05]  /*3c40*/  CALL.REL.NOINC `($__internal_121_$__cuda_sm70_shflsync_bfly_p) ;  /* 0x0000020000007944 */ /* 0x000fea0003c00000 */
[----:B------:R-:W-:Y:S01]  /*3c50*/  FADD.FTZ R215, R90, R215 ;  /* 0x000000d75ad77221 */ /* 0x000fe20000010000 */
[----:B0-----:R-:W-:Y:S01]  /*3c60*/  HFMA2.MMA R213, -RZ, RZ, 0, 4.76837158203125e-07 ;  /* 0x00000008ffd57435 */ /* 0x001fe200000001ff */
[----:B-1----:R-:W-:Y:S01]  /*3c70*/  FADD.FTZ R217, R217, R100 ;  /* 0x00000064d9d97221 */ /* 0x002fe20000010000 */
[----:B------:R-:W-:-:S02]  /*3c80*/  MOV R112, 0x1f ;  /* 0x0000001f00707802 */ /* 0x000fc40000000f00 */
[----:B------:R-:W-:Y:S02]  /*3c90*/  MOV R219, 0xffffffff ;  /* 0xffffffff00db7802 */ /* 0x000fe40000000f00 */
[----:B------:R-:W-:Y:S02]  /*3ca0*/  MOV R100, R215 ;  /* 0x000000d700647202 */ /* 0x000fe40000000f00 */
[----:B------:R-:W-:Y:S02]  /*3cb0*/  MOV R84, 0x3cd0 ;  /* 0x00003cd000547802 */ /* 0x000fe40000000f00 */
[----:B------:R-:W-:Y:S05]  /*3cc0*/  CALL.REL.NOINC `($__internal_121_$__cuda_sm70_shflsync_bfly_p) ;  /* 0x0000018000007944 */ /* 0x000fea0003c00000 */
[----:B0-----:R-:W-:Y:S01]  /*3cd0*/  HFMA2.MMA R213, -RZ, RZ, 0, 4.76837158203125e-07 ;  /* 0x00000008ffd57435 */ /* 0x001fe200000001ff */
[----:B-1----:R-:W-:Y:S02]  /*3ce0*/  MOV R90, R100 ;  /* 0x00000064005a7202 */ /* 0x002fe40000000f00 */
[----:B------:R-:W-:Y:S02]  /*3cf0*/  MOV R100, R217 ;  /* 0x000000d900647202 */ /* 0x000fe40000000f00 */
[----:B------:R-:W-:Y:S02]  /*3d00*/  MOV R112, 0x1f ;  /* 0x0000001f00707802 */ /* 0x000fe40000000f00 */
[----:B------:R-:W-:-:S02]  /*3d10*/  MOV R219, 0xffffffff ;  /* 0xffffffff00db7802 */ /* 0x000fc40000000f00 */
[----:B------:R-:W-:Y:S02]  /*3d20*/  MOV R84, 0x3d40 ;  /* 0x00003d4000547802 */ /* 0x000fe40000000f00 */
[----:B------:R-:W-:Y:S05]  /*3d30*/  CALL.REL.NOINC `($__internal_121_$__cuda_sm70_shflsync_bfly_p) ;  /* 0x0000011000007944 */ /* 0x000fea0003c00000 */
[----:B------:R-:W-:Y:S01]  /*3d40*/  FADD.FTZ R215, R90, R215 ;  /* 0x000000d75ad77221 */ /* 0x000fe20000010000 */
[----:B0-----:R-:W-:Y:S01]  /*3d50*/  HFMA2.MMA R213, -RZ, RZ, 0, 9.5367431640625e-07 ;  /* 0x00000010ffd57435 */ /* 0x001fe200000001ff */
[----:B-1----:R-:W-:Y:S01]  /*3d60*/  FADD.FTZ R217, R217, R100 ;  /* 0x00000064d9d97221 */ /* 0x002fe20000010000 */
[----:B------:R-:W-:Y:S02]  /*3d70*/  MOV R112, 0x1f ;  /* 0x0000001f00707802 */ /* 0x000fe40000000f00 */
[----:B------:R-:W-:Y:S02]  /*3d80*/  MOV R219, 0xffffffff ;  /* 0xffffffff00db7802 */ /* 0x000fe40000000f00 */
[----:B------:R-:W-:Y:S02]  /*3d90*/  MOV R100, R215 ;  /* 0x000000d700647202 */ /* 0x000fe40000000f00 */
[----:B------:R-:W-:Y:S02]  /*3da0*/  MOV R84, 0x3dc0 ;  /* 0x00003dc000547802 */ /* 0x000fe40000000f00 */
[----:B------:R-:W-:Y:S05]  /*3db0*/  CALL.REL.NOINC `($__internal_121_$__cuda_sm70_shflsync_bfly_p) ;  /* 0x0000009000007944 */ /* 0x000fea0003c00000 */
[----:B0-----:R-:W-:Y:S01]  /*3dc0*/  HFMA2.MMA R213, -RZ, RZ, 0, 9.5367431640625e-07 ;  /* 0x00000010ffd57435 */ /* 0x001fe200000001ff */
[----:B-1----:R-:W-:-:S02]  /*3dd0*/  MOV R102, R100 ;  /* 0x0000006400667202 */ /* 0x002fc40000000f00 */
[----:B------:R-:W-:Y:S02]  /*3de0*/  MOV R100, R217 ;  /* 0x000000d900647202 */ /* 0x000fe40000000f00 */
[----:B------:R-:W-:Y:S02]  /*3df0*/  MOV R112, 0x1f ;  /* 0x0000001f00707802 */ /* 0x000fe40000000f00 */
[----:B------:R-:W-:Y:S02]  /*3e00*/  MOV R219, 0xffffffff ;  /* 0xffffffff00db7802 */ /* 0x000fe40000000f00 */
[----:B------:R-:W-:Y:S02]  /*3e10*/  MOV R84, 0x3e30 ;  /* 0x00003e3000547802 */ /* 0x000fe40000000f00 */
[----:B------:R-:W-:Y:S05]  /*3e20*/  CALL.REL.NOINC `($__internal_121_$__cuda_sm70_shflsync_bfly_p) ;  /* 0x0000002000007944 */ /* 0x000fea0003c00000 */
[----:B-1----:R-:W-:Y:S01]  /*3e30*/  MOV R84, R100 ;  /* 0x0000006400547202 */ /* 0x002fe20000000f00 */
[----:B0-----:R-:W-:Y:S05]  /*3e40*/  BRA `(.L_x_7687) ;  /* 0xffffddf000007947 */ /* 0x001fea000383ffff */
        .weak           $__internal_121_$__cuda_sm70_shflsync_bfly_p
        .type           $__internal_121_$__cuda_sm70_shflsync_bfly_p,@function
        .size           $__internal_121_$__cuda_sm70_shflsync_bfly_p,(.L_x_12423 - $__internal_121_$__cuda_sm70_shflsync_bfly_p)
$__internal_121_$__cuda_sm70_shflsync_bfly_p:
[----:B------:R-:W-:Y:S01]  /*3e50*/  HFMA2.MMA R85, -RZ, RZ, 0, 0 ;  /* 0x00000000ff557435 */ /* 0x000fe200000001ff */
[----:B------:R-:W-:Y:S04]  /*3e60*/  WARPSYNC R219 ;  /* 0x000000db00007348 */ /* 0x000fe80003800000 */
[----:B------:R0:W1:Y:S01]  /*3e70*/  SHFL.BFLY PT, R100, R100, R213, R112 ;  /* 0x0c0000d564647389 */ /* 0x00006200000e0070 */
[----:B------:R-:W-:Y:S05]  /*3e80*/  RET.REL.NODEC R84 `(_ZN10layer_norm13ln_bwd_kernelINS_13Kernel_traitsI6__halfS2_fS2_fjLj1024ELj1ELj4ELj1ELj16ENS_18Kernel_traits_baseILj1024ES2_S2_fS2_fjLj128EEEEELb0ELb0ELb0ELb1EEEvNS_9BwdParamsE) ;  /* 0xffffc17054007950 */ /* 0x000fea0003c3ffff */
.L_x_7688:
        /* <DEDUP_REMOVED lines=15> */
.L_x_12423:


//--------------------- .text._ZN10layer_norm13ln_bwd_kernelINS_13Kernel_traitsI6__halfS2_fS2_fjLj1024ELj1ELj4ELj1ELj16ENS_18Kernel_traits_baseILj1024ES2_S2_fS2_fjLj128EEEEELb0ELb0ELb1ELb0EEEvNS_9BwdParamsE --------------------------
	.section	.text._ZN10layer_norm13ln_bwd_kernelINS_13Kernel_traitsI6__halfS2_fS2_fjLj1024ELj1ELj4ELj1ELj16ENS_18Kernel_traits_baseILj1024ES2_S2_fS2_fjLj128EEEEELb0ELb0ELb1ELb0EEEvNS_9BwdParamsE,"ax",@progbits
	.sectioninfo	@"SHI_REGISTERS=234"
	.align	128
        .global         _ZN10layer_norm13ln_bwd_kernelINS_13Kernel_traitsI6__halfS2_fS2_fjLj1024ELj1ELj4ELj1ELj16ENS_18Kernel_traits_baseILj1024ES2_S2_fS2_fjLj128EEEEELb0ELb0ELb1ELb0EEEvNS_9BwdParamsE
        .type           _ZN10layer_norm13ln_bwd_kernelINS_13Kernel_traitsI6__halfS2_fS2_fjLj1024ELj1ELj4ELj1ELj16ENS_18Kernel_traits_baseILj1024ES2_S2_fS2_fjLj128EEEEELb0ELb0ELb1ELb0EEEvNS_9BwdParamsE,@function
        .size           _ZN10layer_norm13ln_bwd_kernelINS_13Kernel_traitsI6__halfS2_fS2_fjLj1024ELj1ELj4ELj1ELj16ENS_18Kernel_traits_baseILj1024ES2_S2_fS2_fjLj128EEEEELb0ELb0ELb1ELb0EEEvNS_9BwdParamsE,(.L_x_12424 - _ZN10layer_norm13ln_bwd_kernelINS_13Kernel_traitsI6__halfS2_fS2_fjLj1024ELj1ELj4ELj1ELj16ENS_18Kernel_traits_baseILj1024ES2_S2_fS2_fjLj128EEEEELb0ELb0ELb1ELb0EEEvNS_9BwdParamsE)
        .other          _ZN10layer_norm13ln_bwd_kernelINS_13Kernel_traitsI6__halfS2_fS2_fjLj1024ELj1ELj4ELj1ELj16ENS_18Kernel_traits_baseILj1024ES2_S2_fS2_fjLj128EEEEELb0ELb0ELb1ELb0EEEvNS_9BwdParamsE,@"STO_CUDA_ENTRY STV_DEFAULT"
_ZN10layer_norm13ln_bwd_kernelINS_13Kernel_traitsI6__halfS2_fS2_fjLj1024ELj1ELj4ELj1ELj16ENS_18Kernel_traits_baseILj1024ES2_S2_fS2_fjLj128EEEEELb0ELb0ELb1ELb0EEEvNS_9BwdParamsE:
.text._ZN10layer_norm13ln_bwd_kernelINS_13Kernel_traitsI6__halfS2_fS2_fjLj1024ELj1ELj4ELj1ELj16ENS_18Kernel_traits_baseILj1024ES2_S2_fS2_fjLj128EEEEELb0ELb0ELb1ELb0EEEvNS_9BwdParamsE:
        /* <DEDUP_REMOVED lines=83> */
[--C-:B------:R-:W-:Y:S02]  /*0530*/  HADD2.F32 R19, -RZ, R5.reuse.H0_H0 ;  /* 0x20000005ff137230 */ /* 0x100fe40000004100 */
[----:B------:R-:W-:Y:S01]  /*0540*/  HADD2.F32 R18, -RZ, R5.H1_H1 ;  /* 0x30000005ff127230 */ /* 0x000fe20000004100 */
[----:B------:R-:W-:Y:S01]  /*0550*/  MOV R5, R0 ;  /* 0x0000000000057202 */ /* 0x000fe20000000f00 */
[--C-:B------:R-:W-:Y:S02]  /*0560*/  HADD2.F32 R17, -RZ, R6.reuse.H0_H0 ;  /* 0x20000006ff117230 */ /* 0x100fe40000004100 */
[----:B------:R-:W-:Y:S02]  /*0570*/  HADD2.F32 R16, -RZ, R6.H1_H1 ;  /* 0x30000006ff107230 */ /* 0x000fe40000004100 */
[--C-:B------:R-:W-:Y:S02]  /*0580*/  HADD2.F32 R15, -RZ, R7.reuse.H0_H0 ;  /* 0x20000007ff0f7230 */ /* 0x100fe40000004100 */
[----:B------:R-:W-:-:S02]  /*0590*/  HADD2.F32 R14, -RZ, R7.H1_H1 ;  /* 0x30000007ff0e7230 */ /* 0x000fc40000004100 */
        /* <DEDUP_REMOVED lines=12> */
.L_x_7783:
        /* <DEDUP_REMOVED lines=18> */
[----:B------:R-:W-:Y:S01]  /*0780*/  MOV R147, R161 ;  /* 0x000000a100937202 */ /* 0x000fe20000000f00 */
[----:B------:R-:W-:Y:S05]  /*0790*/  @!P0 BRA `(.L_x_7694) ;  /* 0x0000006000008947 */ /* 0x000fea0003800000 */
[----:B------:R-:W-:-:S04]  /*07a0*/  ISETP.NE.U32.AND P4, PT, RZ, c[0x0][0x218], PT ;  /* 0x00008600ff007a0c */ /* 0x000fc80003f85070 */
[----:B------:R-:W-:-:S13]  /*07b0*/  ISETP.NE.AND.EX P4, PT, RZ, c[0x0][0x21c], PT, P4 ;  /* 0x00008700ff007a0c */ /* 0x000fda0003f85340 */
[----:B------:R-:W-:Y:S05]  /*07c0*/  @!P4 BRA `(.L_x_7695) ;  /* 0x000000200000c947 */ /* 0x000fea0003800000 */
[----:B------:R0:W5:Y:S04]  /*07d0*/  LDG.E.128 R108, [R230.64] ;  /* 0x00000004e66c7981 */ /* 0x000168000c1e1d00 */
[----:B------:R0:W5:Y:S02]  /*07e0*/  LDG.E.128 R112, [R230.64+0x10] ;  /* 0x00001004e6707981 */ /* 0x000164000c1e1d00 */
.L_x_7695:
[----:B------:R-:W-:Y:S02]  /*07f0*/  IADD3 R147, R161, 0x20, RZ ;  /* 0x00000020a1937810 */ /* 0x000fe40007ffe0ff */
.L_x_7694:
[----:B------:R-:W-:Y:S05]  /*0800*/  BSYNC B2 ;  /* 0x0000000000027941 */ /* 0x000fea0003800000 */
.L_x_7693:
        /* <DEDUP_REMOVED lines=8> */
.L_x_7698:
[----:B------:R-:W-:Y:S02]  /*0890*/  IADD3 R147, R147, 0x20, RZ ;  /* 0x0000002093937810 */ /* 0x000fe40007ffe0ff */
.L_x_7697:
[----:B------:R-:W-:Y:S05]  /*08a0*/  BSYNC B2 ;  /* 0x0000000000027941 */ /* 0x000fea0003800000 */
.L_x_7696:
        /* <DEDUP_REMOVED lines=8> */
.L_x_7701:
[----:B------:R-:W-:Y:S02]  /*0930*/  IADD3 R147, R147, 0x20, RZ ;  /* 0x0000002093937810 */ /* 0x000fe40007ffe0ff */
.L_x_7700:
[----:B------:R-:W-:Y:S05]  /*0940*/  BSYNC B2 ;  /* 0x0000000000027941 */ /* 0x000fea0003800000 */
.L_x_7699:
        /* <DEDUP_REMOVED lines=10> */
.L_x_7692:
[----:B0-----:R-:W-:-:S06]  /*09f0*/  IMAD.WIDE R144, R5, R150, c[0x0][0x1a0] ;  /* 0x0000680005907625 */ /* 0x001fcc00078e0296 */
[----:B------:R-:W2:Y:S01]  /*0a00*/  LDG.E R144, [R144.64] ;  /* 0x0000000490907981 */ /* 0x000ea2000c1e1900 */
[----:B------:R-:W-:Y:S01]  /*0a10*/  IADD3 R0, R148, -0x1, RZ ;  /* 0xffffffff94007810 */ /* 0x000fe20007ffe0ff */
[----:B------:R-:W-:Y:S01]  /*0a20*/  BSSY B2, `(.L_x_7703) ;  /* 0x0000057000027945 */ /* 0x000fe20003800000 */
[----:B------:R-:W-:Y:S01]  /*0a30*/  ISETP.NE.AND P4, PT, R21, RZ, PT ;  /* 0x000000ff1500720c */ /* 0x000fe20003f85270 */
[----:B------:R-:W-:Y:S01]  /*0a40*/  HFMA2.MMA R229, -RZ, RZ, 0, 0 ;  /* 0x00000000ffe57435 */ /* 0x000fe200000001ff */
        /* <DEDUP_REMOVED lines=28> */
[----:B------:R-:W-:Y:S01]  /*0c10*/  FMUL.FTZ R172, R158, R145 ;  /* 0x000000919eac7220 */ /* 0x000fe20000410000 */
[----:B------:R-:W-:Y:S01]  /*0c20*/  HADD2.F32 R147, -RZ, R149.H0_H0 ;  /* 0x20000095ff937230 */ /* 0x000fe20000004100 */
        /* <DEDUP_REMOVED lines=15> */
[----:B0-----:R-:W-:Y:S01]  /*0d20*/  HADD2.F32 R163, -RZ, R150.H0_H0 ;  /* 0x20000096ffa37230 */ /* 0x001fe20000004100 */
[----:B---3--:R-:W-:Y:S02]  /*0d30*/  FADD.FTZ R149, -R0, R152 ;  /* 0x0000009800957221 */ /* 0x008fe40000010100 */
        /* <DEDUP_REMOVED lines=8> */
[----:B------:R-:W-:-:S02]  /*0dc0*/  HADD2.F32 R179, -RZ, R151.H0_H0 ;  /* 0x20000097ffb37230 */ /* 0x000fc40000004100 */
[----:B------:R-:W-:Y:S01]  /*0dd0*/  HADD2.F32 R146, -RZ, R151.H1_H1 ;  /* 0x30000097ff927230 */ /* 0x000fe20000004100 */
        /* <DEDUP_REMOVED lines=27> */
.L_x_7704:
[----:B-1----:R-:W-:Y:S05]  /*0f90*/  BSYNC B2 ;  /* 0x0000000000027941 */ /* 0x002fea0003800000 */
.L_x_7703:
        /* <DEDUP_REMOVED lines=19> */
[--C-:B----4-:R-:W-:Y:S01]  /*10d0*/  HADD2.F32 R145, -RZ, R148.reuse.H0_H0 ;  /* 0x20000094ff917230 */ /* 0x110fe20000004100 */
[C---:B0----5:R-:W-:Y:S01]  /*10e0*/  FMUL.FTZ R182, R4.reuse, R191 ;  /* 0x000000bf04b67220 */ /* 0x061fe20000410000 */
[--C-:B------:R-:W-:Y:S01]  /*10f0*/  HADD2.F32 R144, -RZ, R149.reuse.H1_H1 ;  /* 0x30000095ff907230 */ /* 0x100fe20000004100 */
[----:B-1----:R-:W-:Y:S01]  /*1100*/  FMUL.FTZ R181, R4, R185 ;  /* 0x000000b904b57220 */ /* 0x002fe20000410000 */
[----:B------:R-:W-:Y:S01]  /*1110*/  HADD2.F32 R148, -RZ, R148.H1_H1 ;  /* 0x30000094ff947230 */ /* 0x000fe20000004100 */
[----:B------:R-:W-:Y:S01]  /*1120*/  FMUL.FTZ R188, R30, R145 ;  /* 0x000000911ebc7220 */ /* 0x000fe20000410000 */
[----:B------:R-:W-:Y:S01]  /*1130*/  HADD2.F32 R147, -RZ, R149.H0_H0 ;  /* 0x20000095ff937230 */ /* 0x000fe20000004100 */
        /* <DEDUP_REMOVED lines=13> */
[----:B------:R-:W-:Y:S01]  /*1210*/  HADD2.F32 R193, -RZ, R150.H0_H0 ;  /* 0x20000096ffc17230 */ /* 0x000fe20000004100 */
[----:B---3--:R-:W-:-:S02]  /*1220*/  FADD.FTZ R149, -R0, R152 ;  /* 0x0000009800957221 */ /* 0x008fc40000010100 */
[----:B------:R-:W-:Y:S02]  /*1230*/  FADD.FTZ R144, R145, R190 ;  /* 0x000000be91907221 */ /* 0x000fe40000010000 */
[----:B------:R-:W-:Y:S01]  /*1240*/  FFMA.FTZ R162, R183, R190, R162 ;  /* 0x000000beb7a27223 */ /* 0x000fe200000100a2 */
[----:B------:R-:W-:Y:S01]  /*1250*/  HADD2.F32 R150, -RZ, R150.H1_H1 ;  /* 0x30000096ff967230 */ /* 0x000fe20000004100 */
[----:B------:R-:W-:Y:S02]  /*1260*/  FMUL.FTZ R185, R4, R149 ;  /* 0x0000009504b97220 */ /* 0x000fe40000410000 */
[----:B------:R-:W-:Y:S02]  /*1270*/  FADD.FTZ R153, -R0, R153 ;  /* 0x0000009900997221 */ /* 0x000fe40000010100 */
[----:B------:R-:W-:Y:S02]  /*1280*/  FMUL.FTZ R192, R26, R193 ;  /* 0x000000c11ac07220 */ /* 0x000fe40000410000 */
[----:B------:R-:W-:-:S02]  /*1290*/  FADD.FTZ R145, R144, R191 ;  /* 0x000000bf90917221 */ /* 0x000fc40000010000 */
[----:B------:R-:W-:Y:S01]  /*12a0*/  FFMA.FTZ R162, R182, R191, R162 ;  /* 0x000000bfb6a27223 */ /* 0x000fe200000100a2 */
[--C-:B------:R-:W-:Y:S01]  /*12b0*/  HADD2.F32 R195, -RZ, R151.reuse.H0_H0 ;  /* 0x20000097ffc37230 */ /* 0x100fe20000004100 */
[----:B------:R-:W-:Y:S01]  /*12c0*/  FADD.FTZ R84, R84, R193 ;  /* 0x000000c154547221 */ /* 0x000fe20000010000 */
[----:B------:R-:W-:Y:S01]  /*12d0*/  HADD2.F32 R146, -RZ, R151.H1_H1 ;  /* 0x30000097ff927230 */ /* 0x000fe20000004100 */
        /* <DEDUP_REMOVED lines=27> */
.L_x_7706:
[----:B------:R-:W-:Y:S05]  /*1490*/  BSYNC B2 ;  /* 0x0000000000027941 */ /* 0x000fea0003800000 */
.L_x_7705:
        /* <DEDUP_REMOVED lines=18> */
[--C-:B----4-:R-:W-:Y:S01]  /*15c0*/  HADD2.F32 R145, -RZ, R148.reuse.H0_H0 ;  /* 0x20000094ff917230 */ /* 0x110fe20000004100 */
[----:B-1---5:R-:W-:Y:S01]  /*15d0*/  FMUL.FTZ R197, R4, R201 ;  /* 0x000000c904c57220 */ /* 0x022fe20000410000 */
[----:B------:R-:W-:-:S03]  /*15e0*/  HADD2.F32 R148, -RZ, R148.H1_H1 ;  /* 0x30000094ff947230 */ /* 0x000fc60000004100 */
[----:B------:R-:W-:Y:S01]  /*15f0*/  FMUL.FTZ R204, R22, R145 ;  /* 0x0000009116cc7220 */ /* 0x000fe20000410000 */
[--C-:B------:R-:W-:Y:S01]  /*1600*/  HADD2.F32 R206, -RZ, R149.reuse.H0_H0 ;  /* 0x20000095ffce7230 */ /* 0x100fe20000004100 */
[C---:B0-----:R-:W-:Y:S02]  /*1610*/  FMUL.FTZ R199, R4.reuse, R205 ;  /* 0x000000cd04c77220 */ /* 0x041fe40000410000 */
[----:B------:R-:W-:Y:S02]  /*1620*/  FMUL.FTZ R196, R4, R203 ;  /* 0x000000cb04c47220 */ /* 0x000fe40000410000 */
[----:B------:R-:W-:Y:S02]  /*1630*/  FMUL.FTZ R205, R20, R148 ;  /* 0x0000009414cd7220 */ /* 0x000fe40000410000 */
[----:B------:R-:W-:Y:S02]  /*1640*/  FADD.FTZ R144, R229, R204 ;  /* 0x000000cce5907221 */ /* 0x000fe40000010000 */
[----:B------:R-:W-:Y:S01]  /*1650*/  FFMA.FTZ R162, R197, R204, R162 ;  /* 0x000000ccc5a27223 */ /* 0x000fe200000100a2 */
[----:B------:R-:W-:Y:S01]  /*1660*/  HADD2.F32 R149, -RZ, R149.H1_H1 ;  /* 0x30000095ff957230 */ /* 0x000fe20000004100 */
[----:B---3--:R-:W-:-:S02]  /*1670*/  FADD.FTZ R207, -R0, R152 ;  /* 0x0000009800cf7221 */ /* 0x008fc40000010100 */
[----:B------:R-:W-:Y:S02]  /*1680*/  FFMA.FTZ R56, R197, R145, R56 ;  /* 0x00000091c5387223 */ /* 0x000fe40000010038 */
[----:B------:R-:W-:Y:S02]  /*1690*/  FADD.FTZ R92, R92, R145 ;  /* 0x000000915c5c7221 */ /* 0x000fe40000010000 */
[-C--:B------:R-:W-:Y:S02]  /*16a0*/  FFMA.FTZ R58, R199, R206.reuse, R58 ;  /* 0x000000cec73a7223 */ /* 0x080fe4000001003a */
[----:B------:R-:W-:Y:S02]  /*16b0*/  FADD.FTZ R94, R94, R206 ;  /* 0x000000ce5e5e7221 */ /* 0x000fe40000010000 */
[----:B------:R-:W-:Y:S02]  /*16c0*/  FADD.FTZ R147, -R0, R147 ;  /* 0x0000009300937221 */ /* 0x000fe40000010100 */
        /* <DEDUP_REMOVED lines=44> */
.L_x_7708:
[----:B------:R-:W-:Y:S05]  /*1990*/  BSYNC B2 ;  /* 0x0000000000027941 */ /* 0x000fea0003800000 */
.L_x_7707:
        /* <DEDUP_REMOVED lines=13> */
[----:B--2---:R-:W-:-:S04]  /*1a70*/  FADD.FTZ R163, -R0, R144 ;  /* 0x0000009000a37221 */ /* 0x004fc80000010100 */
[----:B0----5:R-:W-:Y:S01]  /*1a80*/  FMUL.FTZ R213, R4, R163 ;  /* 0x000000a304d57220 */ /* 0x021fe20000410000 */
[--C-:B----4-:R-:W-:Y:S01]  /*1a90*/  HADD2.F32 R218, -RZ, R148.reuse.H0_H0 ;  /* 0x20000094ffda7230 */ /* 0x110fe20000004100 */
[C---:B------:R-:W-:Y:S01]  /*1aa0*/  FADD.FTZ R217, -R0.reuse, R146 ;  /* 0x0000009200d97221 */ /* 0x040fe20000010100 */
[----:B------:R-:W-:Y:S01]  /*1ab0*/  HADD2.F32 R148, -RZ, R148.H1_H1 ;  /* 0x30000094ff947230 */ /* 0x000fe20000004100 */
[----:B------:R-:W-:Y:S02]  /*1ac0*/  FADD.FTZ R145, -R0, R145 ;  /* 0x0000009100917221 */ /* 0x000fe40000010100 */
[-C--:B------:R-:W-:Y:S02]  /*1ad0*/  FFMA.FTZ R64, R213, R218.reuse, R64 ;  /* 0x000000dad5407223 */ /* 0x080fe40000010040 */
[----:B------:R-:W-:Y:S02]  /*1ae0*/  FADD.FTZ R100, R100, R218 ;  /* 0x000000da64647221 */ /* 0x000fe40000010000 */
[----:B------:R-:W-:Y:S01]  /*1af0*/  FMUL.FTZ R218, R13, R218 ;  /* 0x000000da0dda7220 */ /* 0x000fe20000410000 */
[----:B------:R-:W-:Y:S01]  /*1b00*/  HADD2.F32 R220, -RZ, R149.H0_H0 ;  /* 0x20000095ffdc7230 */ /* 0x000fe20000004100 */
[C---:B------:R-:W-:Y:S01]  /*1b10*/  FADD.FTZ R147, -R0.reuse, R147 ;  /* 0x0000009300937221 */ /* 0x040fe20000010100 */
[--C-:B------:R-:W-:Y:S01]  /*1b20*/  HADD2.F32 R224, -RZ, R151.reuse.H0_H0 ;  /* 0x20000097ffe07230 */ /* 0x100fe20000004100 */
[C---:B---3--:R-:W-:Y:S01]  /*1b30*/  FADD.FTZ R153, -R0.reuse, R153 ;  /* 0x0000009900997221 */ /* 0x048fe20000010100 */
[----:B------:R-:W-:Y:S01]  /*1b40*/  HADD2.F32 R2, -RZ, R151.H1_H1 ;  /* 0x30000097ff027230 */ /* 0x000fe20000004100 */
        /* <DEDUP_REMOVED lines=50> */
.L_x_7702:
[----:B------:R-:W-:Y:S05]  /*1e70*/  BSYNC B1 ;  /* 0x0000000000017941 */ /* 0x000fea0003800000 */
.L_x_7691:
[----:B------:R-:W-:Y:S05]  /*1e80*/  BRA.DIV ~URZ, `(.L_x_7709) ;  /* 0x000036127f007947 */ /* 0x000fea000b800000 */
[----:B------:R2:W3:Y:S02]  /*1e90*/  SHFL.BFLY PT, R0, R229, 0x1, 0x1f ;  /* 0x0c201f00e5007f89 */ /* 0x0004e400000e0000 */
.L_x_7784:
        /* <DEDUP_REMOVED lines=18> */
.L_x_7785:
        /* <DEDUP_REMOVED lines=48> */
.L_x_7714:
[----:B------:R-:W-:Y:S05]  /*22c0*/  BSYNC B2 ;  /* 0x0000000000027941 */ /* 0x000fea0003800000 */
.L_x_7713:
        /* <DEDUP_REMOVED lines=12> */
.L_x_7716:
[----:B------:R-:W-:Y:S05]  /*2390*/  BSYNC B2 ;  /* 0x0000000000027941 */ /* 0x000fea0003800000 */
.L_x_7715:
        /* <DEDUP_REMOVED lines=9> */
.L_x_7718:
[----:B------:R-:W-:Y:S05]  /*2430*/  BSYNC B2 ;  /* 0x0000000000027941 */ /* 0x000fea0003800000 */
.L_x_7717:
        /* <DEDUP_REMOVED lines=9> */
.L_x_7720:
[----:B------:R-:W-:Y:S05]  /*24d0*/  BSYNC B2 ;  /* 0x0000000000027941 */ /* 0x000fea0003800000 */
.L_x_7719:
        /* <DEDUP_REMOVED lines=9> */
.L_x_7722:
[----:B------:R-:W-:Y:S05]  /*2570*/  BSYNC B2 ;  /* 0x0000000000027941 */ /* 0x000fea0003800000 */
.L_x_7721:
        /* <DEDUP_REMOVED lines=9> */
.L_x_7724:
[----:B------:R-:W-:Y:S05]  /*2610*/  BSYNC B2 ;  /* 0x0000000000027941 */ /* 0x000fea0003800000 */
.L_x_7723:
        /* <DEDUP_REMOVED lines=9> */
.L_x_7726:
[----:B------:R-:W-:Y:S05]  /*26b0*/  BSYNC B2 ;  /* 0x0000000000027941 */ /* 0x000fea0003800000 */
.L_x_7725:
        /* <DEDUP_REMOVED lines=9> */
.L_x_7728:
[----:B------:R-:W-:Y:S05]  /*2750*/  BSYNC B2 ;  /* 0x0000000000027941 */ /* 0x000fea0003800000 */
.L_x_7727:
[----:B------:R-:W-:Y:S01]  /*2760*/  SEL R135, R150, R135, P5 ;  /* 0x0000008796877207 */ /* 0x000fe20002800000 */
[----:B------:R-:W-:Y:S01]  /*2770*/  @P4 FMUL.FTZ R149, R149, c[0x0][0x1ec] ;  /* 0x00007b0095954a20 */ /* 0x000fe20000410000 */
[----:B------:R-:W-:Y:S01]  /*2780*/  ISETP.NE.U32.AND P5, PT, RZ, c[0x0][0x258], PT ;  /* 0x00009600ff007a0c */ /* 0x000fe20003fa5070 */
[----:B------:R-:W-:Y:S01]  /*2790*/  @P4 FMUL.FTZ R144, R144, c[0x0][0x1ec] ;  /* 0x00007b0090904a20 */ /* 0x000fe20000410000 */
[----:B------:R-:W-:Y:S01]  /*27a0*/  @P4 F2FP.PACK_AB R3, RZ, R3 ;  /* 0x00000003ff03423e */ /* 0x000fe200000000ff */
[----:B------:R-:W-:Y:S01]  /*27b0*/  @P4 FMUL.FTZ R151, R151, c[0x0][0x1ec] ;  /* 0x00007b0097974a20 */ /* 0x000fe20000410000 */
[----:B------:R-:W-:Y:S01]  /*27c0*/  ISETP.NE.AND.EX P5, PT, RZ, c[0x0][0x25c], PT, P5 ;  /* 0x00009700ff007a0c */ /* 0x000fe20003fa5350 */
[----:B------:R-:W-:Y:S01]  /*27d0*/  @P4 FMUL.FTZ R153, R153, c[0x0][0x1ec] ;  /* 0x00007b0099994a20 */ /* 0x000fe20000410000 */
[----:B------:R-:W-:Y:S01]  /*27e0*/  @P4 F2FP.PACK_AB R149, RZ, R149 ;  /* 0x00000095ff95423e */ /* 0x000fe200000000ff */
[----:B------:R-:W-:Y:S01]  /*27f0*/  @P4 FMUL.FTZ R2, R2, c[0x0][0x1ec] ;  /* 0x00007b0002024a20 */ /* 0x000fe20000410000 */
[----:B------:R-:W-:Y:S01]  /*2800*/  @P4 F2FP.PACK_AB R144, RZ, R144 ;  /* 0x00000090ff90423e */ /* 0x000fe200000000ff */
[----:B------:R-:W-:Y:S01]  /*2810*/  @P4 FMUL.FTZ R148, R148, c[0x0][0x1ec] ;  /* 0x00007b0094944a20 */ /* 0x000fe20000410000 */
[----:B------:R-:W-:Y:S01]  /*2820*/  @P4 PRMT R81, R149, 0x7610, R81 ;  /* 0x0000761095514816 */ /* 0x000fe20000000051 */
[----:B------:R-:W-:Y:S01]  /*2830*/  @P4 FMUL.FTZ R150, R150, c[0x0][0x1ec] ;  /* 0x00007b0096964a20 */ /* 0x000fe20000410000 */
[----:B------:R-:W-:-:S02]  /*2840*/  @P4 F2FP.PACK_AB R151, RZ, R151 ;  /* 0x00000097ff97423e */ /* 0x000fc400000000ff */
[----:B------:R-:W-:Y:S02]  /*2850*/  @P4 F2FP.PACK_AB R153, RZ, R153 ;  /* 0x00000099ff99423e */ /* 0x000fe400000000ff */
[----:B------:R-:W-:Y:S02]  /*2860*/  @P4 PRMT R81, R81, 0x5410, R144 ;  /* 0x0000541051514816 */ /* 0x000fe40000000090 */
[----:B------:R-:W-:Y:S02]  /*2870*/  @P4 PRMT R80, R3, 0x7610, R80 ;  /* 0x0000761003504816 */ /* 0x000fe40000000050 */
[----:B------:R-:W-:Y:S02]  /*2880*/  @P5 MOV R144, 0x20 ;  /* 0x0000002000905802 */ /* 0x000fe40000000f00 */
[----:B------:R-:W-:Y:S02]  /*2890*/  @P4 F2FP.PACK_AB R2, RZ, R2 ;  /* 0x00000002ff02423e */ /* 0x000fe400000000ff */
[----:B------:R-:W-:Y:S01]  /*28a0*/  @P4 MOV R3, 0x10 ;  /* 0x0000001000034802 */ /* 0x000fe20000000f00 */
[----:B------:R-:W-:Y:S01]  /*28b0*/  @P5 IMAD.WIDE.U32 R144, R161, R144, c[0x0][0x258] ;  /* 0x00009600a1905625 */ /* 0x000fe200078e0090 */
[----:B------:R-:W-:-:S02]  /*28c0*/  @P4 PRMT R82, R151, 0x7610, R82 ;  /* 0x0000761097524816 */ /* 0x000fc40000000052 */
[----:B------:R-:W-:Y:S02]  /*28d0*/  @P4 F2FP.PACK_AB R148, RZ, R148 ;  /* 0x00000094ff94423e */ /* 0x000fe400000000ff */
[----:B------:R-:W-:Y:S01]  /*28e0*/  @P4 F2FP.PACK_AB R150, RZ, R150 ;  /* 0x00000096ff96423e */ /* 0x000fe200000000ff */
        /* <DEDUP_REMOVED lines=10> */
.L_x_7712:
[----:B------:R-:W-:Y:S05]  /*2990*/  BSYNC B1 ;  /* 0x0000000000017941 */ /* 0x000fea0003800000 */
.L_x_7711:
        /* <DEDUP_REMOVED lines=34> */
.L_x_7732:
[----:B------:R-:W-:Y:S05]  /*2bc0*/  BSYNC B2 ;  /* 0x0000000000027941 */ /* 0x000fea0003800000 */
.L_x_7731:
        /* <DEDUP_REMOVED lines=12> */
.L_x_7734:
[----:B------:R-:W-:Y:S05]  /*2c90*/  BSYNC B2 ;  /* 0x0000000000027941 */ /* 0x000fea0003800000 */
.L_x_7733:
        /* <DEDUP_REMOVED lines=9> */
.L_x_7736:
[----:B------:R-:W-:Y:S05]  /*2d30*/  BSYNC B2 ;  /* 0x0000000000027941 */ /* 0x000fea0003800000 */
.L_x_7735:
        /* <DEDUP_REMOVED lines=9> */
.L_x_7738:
[----:B------:R-:W-:Y:S05]  /*2dd0*/  BSYNC B2 ;  /* 0x0000000000027941 */ /* 0x000fea0003800000 */
.L_x_7737:
        /* <DEDUP_REMOVED lines=9> */
.L_x_7740:
[----:B------:R-:W-:Y:S05]  /*2e70*/  BSYNC B2 ;  /* 0x0000000000027941 */ /* 0x000fea0003800000 */
.L_x_7739:
        /* <DEDUP_REMOVED lines=9> */
.L_x_7742:
[----:B------:R-:W-:Y:S05]  /*2f10*/  BSYNC B2 ;  /* 0x0000000000027941 */ /* 0x000fea0003800000 */
.L_x_7741:
        /* <DEDUP_REMOVED lines=9> */
.L_x_7744:
[----:B------:R-:W-:Y:S05]  /*2fb0*/  BSYNC B2 ;  /* 0x0000000000027941 */ /* 0x000fea0003800000 */
.L_x_7743:
        /* <DEDUP_REMOVED lines=9> */
.L_x_7746:
[----:B------:R-:W-:Y:S05]  /*3050*/  BSYNC B2 ;  /* 0x0000000000027941 */ /* 0x000fea0003800000 */
.L_x_7745:
        /* <DEDUP_REMOVED lines=17> */
[----:B------:R-:W-:Y:S01]  /*3170*/  @P4 PRMT R81, R81, 0x5410, R144 ;  /* 0x0000541051514816 */ /* 0x000fe20000000090 */
[----:B------:R-:W-:Y:S01]  /*3180*/  @P5 IMAD.MOV.U32 R144, RZ, RZ, 0x20 ;  /* 0x00000020ff905424 */ /* 0x000fe200078e00ff */
        /* <DEDUP_REMOVED lines=16> */
.L_x_7730:
[----:B------:R-:W-:Y:S05]  /*3290*/  BSYNC B1 ;  /* 0x0000000000017941 */ /* 0x000fea0003800000 */
.L_x_7729:
        /* <DEDUP_REMOVED lines=34> */
.L_x_7750:
[----:B------:R-:W-:Y:S05]  /*34c0*/  BSYNC B2 ;  /* 0x0000000000027941 */ /* 0x000fea0003800000 */
.L_x_7749:
        /* <DEDUP_REMOVED lines=12> */
.L_x_7752:
[----:B------:R-:W-:Y:S05]  /*3590*/  BSYNC B2 ;  /* 0x0000000000027941 */ /* 0x000fea0003800000 */
.L_x_7751:
        /* <DEDUP_REMOVED lines=9> */
.L_x_7754:
[----:B------:R-:W-:Y:S05]  /*3630*/  BSYNC B2 ;  /* 0x0000000000027941 */ /* 0x000fea0003800000 */
.L_x_7753:
        /* <DEDUP_REMOVED lines=9> */
.L_x_7756:
[----:B------:R-:W-:Y:S05]  /*36d0*/  BSYNC B2 ;  /* 0x0000000000027941 */ /* 0x000fea0003800000 */
.L_x_7755:
        /* <DEDUP_REMOVED lines=9> */
.L_x_7758:
[----:B------:R-:W-:Y:S05]  /*3770*/  BSYNC B2 ;  /* 0x0000000000027941 */ /* 0x000fea0003800000 */
.L_x_7757:
        /* <DEDUP_REMOVED lines=9> */
.L_x_7760:
[----:B------:R-:W-:Y:S05]  /*3810*/  BSYNC B2 ;  /* 0x0000000000027941 */ /* 0x000fea0003800000 */
.L_x_7759:
        /* <DEDUP_REMOVED lines=9> */
.L_x_7762:
[----:B------:R-:W-:Y:S05]  /*38b0*/  BSYNC B2 ;  /* 0x0000000000027941 */ /* 0x000fea0003800000 */
.L_x_7761:
        /* <DEDUP_REMOVED lines=9> */
.L_x_7764:
[----:B------:R-:W-:Y:S05]  /*3950*/  BSYNC B2 ;  /* 0x0000000000027941 */ /* 0x000fea0003800000 */
.L_x_7763:
        /* <DEDUP_REMOVED lines=35> */
.L_x_7748:
[----:B------:R-:W-:Y:S05]  /*3b90*/  BSYNC B1 ;  /* 0x0000000000017941 */ /* 0x000fea0003800000 */
.L_x_7747:
        /* <DEDUP_REMOVED lines=35> */
.L_x_7768:
[----:B------:R-:W-:Y:S05]  /*3dd0*/  BSYNC B2 ;  /* 0x0000000000027941 */ /* 0x000fea0003800000 */
.L_x_7767:
        /* <DEDUP_REMOVED lines=9> */
.L_x_7770:
[----:B------:R-:W-:Y:S05]  /*3e70*/  BSYNC B2 ;  /* 0x0000000000027941 */ /* 0x000fea0003800000 */
.L_x_7769:
        /* <DEDUP_REMOVED lines=9> */
.L_x_7772:
[----:B------:R-:W-:Y:S05]  /*3f10*/  BSYNC B2 ;  /* 0x0000000000027941 */ /* 0x000fea0003800000 */
.L_x_7771:
        /* <DEDUP_REMOVED lines=9> */
.L_x_7774:
[----:B------:R-:W-:Y:S05]  /*3fb0*/  BSYNC B2 ;  /* 0x0000000000027941 */ /* 0x000fea0003800000 */
.L_x_7773:
        /* <DEDUP_REMOVED lines=9> */
.L_x_7776:
[----:B------:R-:W-:Y:S05]  /*4050*/  BSYNC B2 ;  /* 0x0000000000027941 */ /* 0x000fea0003800000 */
.L_x_7775:
        /* <DEDUP_REMOVED lines=8> */
.L_x_7778:
[----:B------:R-:W-:Y:S05]  /*40e0*/  BSYNC B2 ;  /* 0x0000000000027941 */ /* 0x000fea0003800000 */
.L_x_7777:
        /* <DEDUP_REMOVED lines=8> */
.L_x_7780:
[----:B------:R-:W-:Y:S05]  /*4170*/  BSYNC B2 ;  /* 0x0000000000027941 */ /* 0x000fea0003800000 */
.L_x_7779:
        /* <DEDUP_REMOVED lines=8> */
.L_x_7782:
[----:B------:R-:W-:Y:S05]  /*4200*/  BSYNC B2 ;  /* 0x0000000000027941 */ /* 0x000fea0003800000 */
.L_x_7781:
[----:B------:R-:W-:Y:S01]  /*4210*/  ISETP.NE.U32.AND P3, PT, RZ, c[0x0][0x258], PT ;  /* 0x00009600ff007a0c */ /* 0x000fe20003f65070 */
[----:B------:R-:W-:Y:S01]  /*4220*/  @P4 FMUL.FTZ R4, R153, c[0x0][0x1ec] ;  /* 0x00007b0099044a20 */ /* 0x000fe20000410000 */
[----:B------:R-:W-:Y:S01]  /*4230*/  ISETP.NE.U32.AND P5, PT, RZ, c[0x0][0x258], PT ;  /* 0x00009600ff007a0c */ /* 0x000fe20003fa5070 */
[----:B------:R-:W-:Y:S01]  /*4240*/  @P4 FMUL.FTZ R147, R163, c[0x0][0x1ec] ;  /* 0x00007b00a3934a20 */ /* 0x000fe20000410000 */
[----:B------:R-:W-:Y:S01]  /*4250*/  ISETP.NE.AND.EX P3, PT, RZ, c[0x0][0x25c], PT, P3 ;  /* 0x00009700ff007a0c */ /* 0x000fe20003f65330 */
[----:B------:R-:W-:Y:S01]  /*4260*/  @P4 FMUL.FTZ R146, R154, c[0x0][0x1ec] ;  /* 0x00007b009a924a20 */ /* 0x000fe20000410000 */
[----:B------:R-:W-:Y:S02]  /*4270*/  ISETP.NE.AND.EX P5, PT, RZ, c[0x0][0x25c], PT, P5 ;  /* 0x00009700ff007a0c */ /* 0x000fe40003fa5350 */
[----:B------:R-:W-:Y:S02]  /*4280*/  @P4 F2FP.PACK_AB R144, RZ, R144 ;  /* 0x00000090ff90423e */ /* 0x000fe400000000ff */
[----:B------:R-:W-:Y:S01]  /*4290*/  SEL R140, R3, R140, P5 ;  /* 0x0000008c038c7207 */ /* 0x000fe20002800000 */
[----:B------:R-:W-:Y:S01]  /*42a0*/  @P4 FMUL.FTZ R3, R2, c[0x0][0x1ec] ;  /* 0x00007b0002034a20 */ /* 0x000fe20000410000 */
[----:B------:R-:W-:-:S02]  /*42b0*/  @P4 F2FP.PACK_AB R4, RZ, R4 ;  /* 0x00000004ff04423e */ /* 0x000fc400000000ff */
[----:B------:R-:W-:Y:S02]  /*42c0*/  @P4 F2FP.PACK_AB R150, RZ, R150 ;  /* 0x00000096ff96423e */ /* 0x000fe400000000ff */
[----:B------:R-:W-:Y:S02]  /*42d0*/  @P4 F2FP.PACK_AB R147, RZ, R147 ;  /* 0x00000093ff93423e */ /* 0x000fe400000000ff */
[----:B------:R-:W-:Y:S02]  /*42e0*/  @P4 PRMT R80, R144, 0x7610, R80 ;  /* 0x0000761090504816 */ /* 0x000fe40000000050 */
[----:B------:R-:W-:Y:S02]  /*42f0*/  @P4 F2FP.PACK_AB R145, RZ, R145 ;  /* 0x00000091ff91423e */ /* 0x000fe400000000ff */
[----:B------:R-:W-:Y:S02]  /*4300*/  SEL R142, R149, R142, P5 ;  /* 0x0000008e958e7207 */ /* 0x000fe40002800000 */
[----:B------:R-:W-:-:S02]  /*4310*/  @P3 MOV R144, 0x20 ;  /* 0x0000002000903802 */ /* 0x000fc40000000f00 */
[----:B------:R-:W-:Y:S02]  /*4320*/  @P4 PRMT R82, R4, 0x7610, R82 ;  /* 0x0000761004524816 */ /* 0x000fe40000000052 */
[----:B------:R-:W-:Y:S02]  /*4330*/  @P4 MOV R149, 0x10 ;  /* 0x0000001000954802 */ /* 0x000fe40000000f00 */
[----:B------:R-:W-:Y:S02]  /*4340*/  @P4 F2FP.PACK_AB R151, RZ, R151 ;  /* 0x00000097ff97423e */ /* 0x000fe400000000ff */
[----:B------:R-:W-:Y:S02]  /*4350*/  @P4 F2FP.PACK_AB R146, RZ, R146 ;  /* 0x00000092ff92423e */ /* 0x000fe400000000ff */
[----:B------:R-:W-:Y:S02]  /*4360*/  @P4 PRMT R81, R150, 0x7610, R81 ;  /* 0x0000761096514816 */ /* 0x000fe40000000051 */
[----:B------:R-:W-:-:S02]  /*4370*/  @P4 F2FP.PACK_AB R4, RZ, R3 ;  /* 0x00000003ff04423e */ /* 0x000fc400000000ff */
[----:B------:R-:W-:Y:S02]  /*4380*/  @P4 PRMT R83, R147, 0x7610, R83 ;  /* 0x0000761093534816 */ /* 0x000fe40000000053 */
[----:B------:R-:W-:Y:S01]  /*4390*/  @P4 PRMT R80, R80, 0x5410, R145 ;  /* 0x0000541050504816 */ /* 0x000fe20000000091 */
[----:B------:R-:W-:Y:S01]  /*43a0*/  @P3 IMAD.WIDE.U32 R144, R161, R144, c[0x0][0x258] ;  /* 0x00009600a1903625 */ /* 0x000fe200078e0090 */
[----:B------:R-:W-:Y:S02]  /*43b0*/  SEL R141, R148, R141, P5 ;  /* 0x0000008d948d7207 */ /* 0x000fe40002800000 */
[----:B------:R-:W-:Y:S02]  /*43c0*/  SEL R143, R152, R143, P5 ;  /* 0x0000008f988f7207 */ /* 0x000fe40002800000 */
[----:B------:R-:W-:Y:S02]  /*43d0*/  SEL R132, R153, R132, P5 ;  /* 0x0000008499847207 */ /* 0x000fe40002800000 */
[----:B------:R-:W-:Y:S01]  /*43e0*/  SEL R133, R154, R133, P5 ;  /* 0x000000859a857207 */ /* 0x000fe20002800000 */
[----:B------:R1:W-:Y:S01]  /*43f0*/  @P3 STG.E.128 [R144.64], R140 ;  /* 0x0000008c90003986 */ /* 0x0003e2000c101d04 */
[----:B------:R-:W-:-:S02]  /*4400*/  SEL R134, R163, R134, P5 ;  /* 0x00000086a3867207 */ /* 0x000fc40002800000 */
[----:B------:R-:W-:Y:S01]  /*4410*/  SEL R135, R2, R135, P5 ;  /* 0x0000008702877207 */ /* 0x000fe20002800000 */
[----:B------:R-:W-:Y:S01]  /*4420*/  @P4 IMAD.WIDE.U32 R2, R0, R149, c[0x0][0x248] ;  /* 0x0000920000024625 */ /* 0x000fe200078e0095 */
[----:B------:R-:W-:Y:S02]  /*4430*/  @P4 PRMT R81, R81, 0x5410, R151 ;  /* 0x0000541051514816 */ /* 0x000fe40000000097 */
[----:B------:R-:W-:Y:S01]  /*4440*/  @P4 PRMT R82, R82, 0x5410, R146 ;  /* 0x0000541052524816 */ /* 0x000fe20000000092 */
[----:B------:R1:W-:Y:S01]  /*4450*/  @P3 STG.E.128 [R144.64+0x10], R132 ;  /* 0x0000108490003986 */ /* 0x0003e2000c101d04 */
[----:B------:R-:W-:-:S05]  /*4460*/  @P4 PRMT R83, R83, 0x5410, R4 ;  /* 0x0000541053534816 */ /* 0x000fca0000000004 */
[----:B------:R1:W-:Y:S02]  /*4470*/  @P4 STG.E.128 [R2.64], R80 ;  /* 0x0000005002004986 */ /* 0x0003e4000c101d04 */
.L_x_7766:
[----:B------:R-:W-:Y:S05]  /*4480*/  BSYNC B1 ;  /* 0x0000000000017941 */ /* 0x000fea0003800000 */
.L_x_7765:
[----:B------:R-:W-:-:S04]  /*4490*/  MOV R0, c[0x0][0x160] ;  /* 0x0000580000007a02 */ /* 0x000fc80000000f00 */
[----:B------:R-:W-:-:S04]  /*44a0*/  LEA R5, R0, R5, 0x2 ;  /* 0x0000000500057211 */ /* 0x000fc800078e10ff */
[----:B------:R-:W-:-:S13]  /*44b0*/  ISETP.GE.AND P3, PT, R5, c[0x0][0x164], PT ;  /* 0x0000590005007a0c */ /* 0x000fda0003f66270 */
[----:B01----:R-:W-:Y:S01]  /*44c0*/  @P3 CALL.REL.NOINC `(.L_x_7690) ;  /* 0x0000001000003944 */ /* 0x003fe20003c00000 */
[----:B------:R-:W-:Y:S05]  /*44d0*/  BRA `(.L_x_7783) ;  /* 0xffffc18000007947 */ /* 0x000fea000383ffff */
.L_x_7690:
[----:B-1----:R-:W-:Y:S05]  /*44e0*/  BSYNC B0 ;  /* 0x0000000000007941 */ /* 0x002fea0003800000 */
.L_x_7689:
        /* <DEDUP_REMOVED lines=227> */
[----:B------:R-:W-:Y:S01]  /*5320*/  @P5 MOV R6, R38 ;  /* 0x0000002600065202 */ /* 0x000fe20000000f00 */
[----:B0-----:R-:W-:Y:S01]  /*5330*/  @P1 IMAD.MOV.U32 R2, RZ, RZ, R40 ;  /* 0x000000ffff021224 */ /* 0x001fe200078e0028 */
[----:B------:R-:W-:-:S02]  /*5340*/  @P1 IADD3 R40, P0, R40, 0x200, RZ ;  /* 0x0000020028281810 */ /* 0x000fc40007f1e0ff */
        /* <DEDUP_REMOVED lines=21> */
.L_x_7709:
[----:B------:R-:W-:Y:S01]  /*54a0*/  HFMA2.MMA R147, -RZ, RZ, 0, 5.9604644775390625e-08 ;  /* 0x00000001ff937435 */ /* 0x000fe200000001ff */
[----:B------:R-:W-:-:S02]  /*54b0*/  MOV R2, R229 ;  /* 0x000000e500027202 */ /* 0x000fc40000000f00 */
[----:B------:R-:W-:Y:S02]  /*54c0*/  MOV R149, 0x1f ;  /* 0x0000001f00957802 */ /* 0x000fe40000000f00 */
[----:B------:R-:W-:Y:S02]  /*54d0*/  MOV R150, 0xffffffff ;  /* 0xffffffff00967802 */ /* 0x000fe40000000f00 */
[----:B-1----:R-:W-:Y:S02]  /*54e0*/  MOV R144, 0x5500 ;  /* 0x0000550000907802 */ /* 0x002fe40000000f00 */
[----:B0----5:R-:W-:Y:S05]  /*54f0*/  CALL.REL.NOINC `($__internal_122_$__cuda_sm70_shflsync_bfly_p) ;  /* 0x0000046000007944 */ /* 0x021fea0003c00000 */
[----:B-1----:R-:W-:Y:S01]  /*5500*/  MOV R0, R147 ;  /* 0x0000009300007202 */ /* 0x002fe20000000f00 */
[----:B0-----:R-:W-:Y:S05]  /*5510*/  BRA `(.L_x_7784) ;  /* 0xffffc98000007947 */ /* 0x001fea000383ffff */
.L_x_7710:
[----:B------:R-:W-:Y:S01]  /*5520*/  HFMA2.MMA R147, -RZ, RZ, 0, 5.9604644775390625e-08 ;  /* 0x00000001ff937435 */ /* 0x000fe200000001ff */
[----:B------:R-:W-:Y:S01]  /*5530*/  IMAD.MOV.U32 R2, RZ, RZ, R162 ;  /* 0x000000ffff027224 */ /* 0x000fe200078e00a2 */
[----:B------:R-:W-:Y:S02]  /*5540*/  MOV R149, 0x1f ;  /* 0x0000001f00957802 */ /* 0x000fe40000000f00 */
[----:B------:R-:W-:Y:S02]  /*5550*/  MOV R150, 0xffffffff ;  /* 0xffffffff00967802 */ /* 0x000fe40000000f00 */
[----:B-1----:R-:W-:-:S02]  /*5560*/  MOV R144, 0x5580 ;  /* 0x0000558000907802 */ /* 0x002fc40000000f00 */
[----:B0-23-5:R-:W-:Y:S05]  /*5570*/  CALL.REL.NOINC `($__internal_122_$__cuda_sm70_shflsync_bfly_p) ;  /* 0x000003e000007944 */ /* 0x02dfea0003c00000 */
[----:B------:R-:W-:Y:S01]  /*5580*/  FADD.FTZ R229, R0, R229 ;  /* 0x000000e500e57221 */ /* 0x000fe20000010000 */
[----:B0-----:R-:W-:Y:S01]  /*5590*/  MOV R149, 0x1f ;  /* 0x0000001f00957802 */ /* 0x001fe20000000f00 */
[----:B-1----:R-:W-:Y:S01]  /*55a0*/  FADD.FTZ R162, R162, R147 ;  /* 0x00000093a2a27221 */ /* 0x002fe20000010000 */
[----:B------:R-:W-:Y:S01]  /*55b0*/  HFMA2.MMA R147, -RZ, RZ, 0, 1.1920928955078125e-07 ;  /* 0x00000002ff937435 */ /* 0x000fe200000001ff */
[----:B------:R-:W-:-:S02]  /*55c0*/  MOV R150, 0xffffffff ;  /* 0xffffffff00967802 */ /* 0x000fc40000000f00 */
[----:B------:R-:W-:Y:S02]  /*55d0*/  MOV R2, R229 ;  /* 0x000000e500027202 */ /* 0x000fe40000000f00 */
[----:B------:R-:W-:Y:S02]  /*55e0*/  MOV R144, 0x5600 ;  /* 0x0000560000907802 */ /* 0x000fe40000000f00 */
[----:B------:R-:W-:Y:S05]  /*55f0*/  CALL.REL.NOINC `($__internal_122_$__cuda_sm70_shflsync_bfly_p) ;  /* 0x0000036000007944 */ /* 0x000fea0003c00000 */
[----:B-1----:R-:W-:Y:S01]  /*5600*/  MOV R0, R147 ;  /* 0x0000009300007202 */ /* 0x002fe20000000f00 */
[----:B------:R-:W-:Y:S01]  /*5610*/  HFMA2.MMA R147, -RZ, RZ, 0, 1.1920928955078125e-07 ;  /* 0x00000002ff937435 */ /* 0x000fe200000001ff */
[----:B0-----:R-:W-:Y:S02]  /*5620*/  MOV R2, R162 ;  /* 0x000000a200027202 */ /* 0x001fe40000000f00 */
[----:B------:R-:W-:Y:S02]  /*5630*/  MOV R149, 0x1f ;  /* 0x0000001f00957802 */ /* 0x000fe40000000f00 */
[----:B------:R-:W-:Y:S02]  /*5640*/  MOV R150, 0xffffffff ;  /* 0xffffffff00967802 */ /* 0x000fe40000000f00 */
[----:B------:R-:W-:-:S02]  /*5650*/  MOV R144, 0x5670 ;  /* 0x0000567000907802 */ /* 0x000fc40000000f00 */
[----:B------:R-:W-:Y:S05]  /*5660*/  CALL.REL.NOINC `($__internal_122_$__cuda_sm70_shflsync_bfly_p) ;  /* 0x000002f000007944 */ /* 0x000fea0003c00000 */
[----:B------:R-:W-:Y:S01]  /*5670*/  FADD.FTZ R229, R0, R229 ;  /* 0x000000e500e57221 */ /* 0x000fe20000010000 */
[----:B0-----:R-:W-:Y:S01]  /*5680*/  MOV R149, 0x1f ;  /* 0x0000001f00957802 */ /* 0x001fe20000000f00 */
[----:B-1----:R-:W-:Y:S01]  /*5690*/  FADD.FTZ R162, R162, R147 ;  /* 0x00000093a2a27221 */ /* 0x002fe20000010000 */
[----:B------:R-:W-:Y:S01]  /*56a0*/  HFMA2.MMA R147, -RZ, RZ, 0, 2.384185791015625e-07 ;  /* 0x00000004ff937435 */ /* 0x000fe200000001ff */
[----:B------:R-:W-:-:S02]  /*56b0*/  MOV R150, 0xffffffff ;  /* 0xffffffff00967802 */ /* 0x000fc40000000f00 */
[----:B------:R-:W-:Y:S02]  /*56c0*/  MOV R2, R229 ;  /* 0x000000e500027202 */ /* 0x000fe40000000f00 */
[----:B------:R-:W-:Y:S02]  /*56d0*/  MOV R144, 0x56f0 ;  /* 0x000056f000907802 */ /* 0x000fe40000000f00 */
[----:B------:R-:W-:Y:S05]  /*56e0*/  CALL.REL.NOINC `($__internal_122_$__cuda_sm70_shflsync_bfly_p) ;  /* 0x0000027000007944 */ /* 0x000fea0003c00000 */
[----:B-1----:R-:W-:Y:S01]  /*56f0*/  MOV R0, R147 ;  /* 0x0000009300007202 */ /* 0x002fe20000000f00 */
[----:B------:R-:W-:Y:S01]  /*5700*/  HFMA2.MMA R147, -RZ, RZ, 0, 2.384185791015625e-07 ;  /* 0x00000004ff937435 */ /* 0x000fe200000001ff */
[----:B0-----:R-:W-:Y:S01]  /*5710*/  MOV R2, R162 ;  /* 0x000000a200027202 */ /* 0x001fe20000000f00 */
[----:B------:R-:W-:Y:S01]  /*5720*/  IMAD.MOV.U32 R150, RZ, RZ, -0x1 ;  /* 0xffffffffff967424 */ /* 0x000fe200078e00ff */
[----:B------:R-:W-:Y:S02]  /*5730*/  MOV R149, 0x1f ;  /* 0x0000001f00957802 */ /* 0x000fe40000000f00 */
[----:B------:R-:W-:Y:S02]  /*5740*/  MOV R144, 0x5760 ;  /* 0x0000576000907802 */ /* 0x000fe40000000f00 */
[----:B------:R-:W-:Y:S05]  /*5750*/  CALL.REL.NOINC `($__internal_122_$__cuda_sm70_shflsync_bfly_p) ;  /* 0x0000020000007944 */ /* 0x000fea0003c00000 */
[----:B------:R-:W-:Y:S01]  /*5760*/  FADD.FTZ R229, R0, R229 ;  /* 0x000000e500e57221 */ /* 0x000fe20000010000 */
[----:B0-----:R-:W-:Y:S01]  /*5770*/  MOV R149, 0x1f ;  /* 0x0000001f00957802 */ /* 0x001fe20000000f00 */
[----:B-1----:R-:W-:Y:S01]  /*5780*/  FADD.FTZ R146, R162, R147 ;  /* 0x00000093a2927221 */ /* 0x002fe20000010000 */
[----:B------:R-:W-:Y:S01]  /*5790*/  HFMA2.MMA R147, -RZ, RZ, 0, 4.76837158203125e-07 ;  /* 0x00000008ff937435 */ /* 0x000fe200000001ff */
[----:B------:R-:W-:-:S02]  /*57a0*/  MOV R150, 0xffffffff ;  /* 0xffffffff00967802 */ /* 0x000fc40000000f00 */
[----:B------:R-:W-:Y:S02]  /*57b0*/  MOV R2, R229 ;  /* 0x000000e500027202 */ /* 0x000fe40000000f00 */
[----:B------:R-:W-:Y:S02]  /*57c0*/  MOV R144, 0x57e0 ;  /* 0x000057e000907802 */ /* 0x000fe40000000f00 */
[----:B------:R-:W-:Y:S05]  /*57d0*/  CALL.REL.NOINC `($__internal_122_$__cuda_sm70_shflsync_bfly_p) ;  /* 0x0000018000007944 */ /* 0x000fea0003c00000 */
[----:B-1----:R-:W-:Y:S01]  /*57e0*/  MOV R0, R147 ;  /* 0x0000009300007202 */ /* 0x002fe20000000f00 */
[----:B------:R-:W-:Y:S01]  /*57f0*/  HFMA2.MMA R147, -RZ, RZ, 0, 4.76837158203125e-07 ;  /* 0x00000008ff937435 */ /* 0x000fe200000001ff */
        /* <DEDUP_REMOVED lines=8> */
[----:B------:R-:W-:Y:S01]  /*5880*/  HFMA2.MMA R147, -RZ, RZ, 0, 9.5367431640625e-07 ;  /* 0x00000010ff937435 */ /* 0x000fe200000001ff */
[----:B------:R-:W-:-:S02]  /*5890*/  MOV R150, 0xffffffff ;  /* 0xffffffff00967802 */ /* 0x000fc40000000f00 */
[----:B------:R-:W-:Y:S02]  /*58a0*/  MOV R2, R148 ;  /* 0x0000009400027202 */ /* 0x000fe40000000f00 */
[----:B------:R-:W-:Y:S02]  /*58b0*/  MOV R144, 0x58d0 ;  /* 0x000058d000907802 */ /* 0x000fe40000000f00 */
[----:B------:R-:W-:Y:S05]  /*58c0*/  CALL.REL.NOINC `($__internal_122_$__cuda_sm70_shflsync_bfly_p) ;  /* 0x0000009000007944 */ /* 0x000fea0003c00000 */
[----:B-1----:R-:W-:Y:S01]  /*58d0*/  MOV R151, R147 ;  /* 0x0000009300977202 */ /* 0x002fe20000000f00 */
[----:B------:R-:W-:Y:S01]  /*58e0*/  HFMA2.MMA R147, -RZ, RZ, 0, 9.5367431640625e-07 ;  /* 0x00000010ff937435 */ /* 0x000fe200000001ff */
[----:B0-----:R-:W-:Y:S02]  /*58f0*/  MOV R2, R146 ;  /* 0x0000009200027202 */ /* 0x001fe40000000f00 */
[----:B------:R-:W-:Y:S02]  /*5900*/  MOV R149, 0x1f ;  /* 0x0000001f00957802 */ /* 0x000fe40000000f00 */
[----:B------:R-:W-:Y:S02]  /*5910*/  MOV R150, 0xffffffff ;  /* 0xffffffff00967802 */ /* 0x000fe40000000f00 */
[----:B------:R-:W-:-:S02]  /*5920*/  MOV R144, 0x5940 ;  /* 0x0000594000907802 */ /* 0x000fc40000000f00 */
[----:B------:R-:W-:Y:S05]  /*5930*/  CALL.REL.NOINC `($__internal_122_$__cuda_sm70_shflsync_bfly_p) ;  /* 0x0000002000007944 */ /* 0x000fea0003c00000 */
[----:B-1----:R-:W-:Y:S01]  /*5940*/  MOV R145, R147 ;  /* 0x0000009300917202 */ /* 0x002fe20000000f00 */
[----:B0-----:R-:W-:Y:S05]  /*5950*/  BRA `(.L_x_7785) ;  /* 0xffffc66000007947 */ /* 0x001fea000383ffff */
        .weak           $__internal_122_$__cuda_sm70_shflsync_bfly_p
        .type           $__internal_122_$__cuda_sm70_shflsync_bfly_p,@function
        .size           $__internal_122_$__cuda_sm70_shflsync_bfly_p,(.L_x_12424 - $__internal_122_$__cuda_sm70_shflsync_bfly_p)
$__internal_122_$__cuda_sm70_shflsync_bfly_p:
[----:B------:R-:W-:Y:S01]  /*5960*/  HFMA2.MMA R145, -RZ, RZ, 0, 0 ;  /* 0x00000000ff917435 */ /* 0x000fe200000001ff */
[----:B------:R-:W-:Y:S04]  /*5970*/  WARPSYNC R150 ;  /* 0x0000009600007348 */ /* 0x000fe80003800000 */
[----:B------:R0:W1:Y:S01]  /*5980*/  SHFL.BFLY PT, R147, R2, R147, R149 ;  /* 0x0c00009302937389 */ /* 0x00006200000e0095 */
[----:B------:R-:W-:Y:S05]  /*5990*/  RET.REL.NODEC R144 `(_ZN10layer_norm13ln_bwd_kernelINS_13Kernel_traitsI6__halfS2_fS2_fjLj1024ELj1ELj4ELj1ELj16ENS_18Kernel_traits_baseILj1024ES2_S2_fS2_fjLj128EEEEELb0ELb0ELb1ELb0EEEvNS_9BwdParamsE) ;  /* 0xffffa66090007950 */ /* 0x000fea0003c3ffff */
.L_x_7786:
        /* <DEDUP_REMOVED lines=14> */
.L_x_12424:


//--------------------- .text._ZN10layer_norm13ln_bwd_kernelINS_13Kernel_traitsI6__halfS2_fS2_fjLj1024ELj1ELj4ELj1ELj16ENS_18Kernel_traits_baseILj1024ES2_S2_fS2_fjLj128EEEEELb0ELb0ELb1ELb1EEEvNS_9BwdParamsE --------------------------
	.section	.text._ZN10layer_norm13ln_bwd_kernelINS_13Kernel_traitsI6__halfS2_fS2_fjLj1024ELj1ELj4ELj1ELj16ENS_18Kernel_traits_baseILj1024ES2_S2_fS2_fjLj128EEEEELb0ELb0ELb1ELb1EEEvNS_9BwdParamsE,"ax",@progbits
	.sectioninfo	@"SHI_REGISTERS=252"
	.align	128
        .global         _ZN10layer_norm13ln_bwd_kernelINS_13Kernel_traitsI6__halfS2_fS2_fjLj1024ELj1ELj4ELj1ELj16ENS_18Kernel_traits_baseILj1024ES2_S2_fS2_fjLj128EEEEELb0ELb0ELb1ELb1EEEvNS_9BwdParamsE
        .type           _ZN10layer_norm13ln_bwd_kernelINS_13Kernel_traitsI6__halfS2_fS2_fjLj1024ELj1ELj4ELj1ELj16ENS_18Kernel_traits_baseILj1024ES2_S2_fS2_fjLj128EEEEELb0ELb0ELb1ELb1EEEvNS_9BwdParamsE,@function
        .size           _ZN10layer_norm13ln_bwd_kernelINS_13Kernel_traitsI6__halfS2_fS2_fjLj1024ELj1ELj4ELj1ELj16ENS_18Kernel_traits_baseILj1024ES2_S2_fS2_fjLj128EEEEELb0ELb0ELb1ELb1EEEvNS_9BwdParamsE,(.L_x_12425 - _ZN10layer_norm13ln_bwd_kernelINS_13Kernel_traitsI6__halfS2_fS2_fjLj1024ELj1ELj4ELj1ELj16ENS_18Kernel_traits_baseILj1024ES2_S2_fS2_fjLj128EEEEELb0ELb0ELb1ELb1EEEvNS_9BwdParamsE)
        .other          _ZN10layer_norm13ln_bwd_kernelINS_13Kernel_traitsI6__halfS2_fS2_fjLj1024ELj1ELj4ELj1ELj16ENS_18Kernel_traits_baseILj1024ES2_S2_fS2_fjLj128EEEEELb0ELb0ELb1ELb1EEEvNS_9BwdParamsE,@"STO_CUDA_ENTRY STV_DEFAULT"
_ZN10layer_norm13ln_bwd_kernelINS_13Kernel_traitsI6__halfS2_fS2_fjLj1024ELj1ELj4ELj1ELj16ENS_18Kernel_traits_baseILj1024ES2_S2_fS2_fjLj128EEEEELb0ELb0ELb1ELb1EEEvNS_9BwdParamsE:
.text._ZN10layer_norm13ln_bwd_kernelINS_13Kernel_traitsI6__halfS2_fS2_fjLj1024ELj1ELj4ELj1ELj16ENS_18Kernel_traits_baseILj1024ES2_S2_fS2_fjLj128EEEEELb0ELb0ELb1ELb1EEEvNS_9BwdParamsE:
        /* <DEDUP_REMOVED lines=42> */
.L_x_7788:
        /* <DEDUP_REMOVED lines=17> */
[----:B0-----:R-:W0:Y:S01]  /*03b0*/  LDC.U8 R3, c[0x0][0x1f0] ;  /* 0x00007c00ff037b82 */ /* 0x001e220000000000 */
        /* <DEDUP_REMOVED lines=55> */
.L_x_7859:
        /* <DEDUP_REMOVED lines=37> */
.L_x_7791:
        /* <DEDUP_REMOVED lines=27> */
[----:B------:R-:W4:Y:S04]  /*0b30*/  LDG.E.128 R144, [R208.64] ;  /* 0x00000004d0907981 */ /* 0x000f28000c1e1d00 */
        /* <DEDUP_REMOVED lines=14> */
[----:B--2---:R-:W-:Y:S01]  /*0c20*/  FSEL R206, R212, RZ, !P0 ;  /* 0x000000ffd4ce7208 */ /* 0x004fe20004000000 */
[----:B---3--:R-:W-:-:S04]  /*0c30*/  HADD2.F32 R203, -RZ, R136.H0_H0 ;  /* 0x20000088ffcb7230 */ /* 0x008fc80000004100 */
[C---:B----4-:R-:W-:Y:S02]  /*0c40*/  FADD.FTZ R211, -R206.reuse, R142 ;  /* 0x0000008eced37221 */ /* 0x050fe40000010100 */
[C---:B------:R-:W-:Y:S02]  /*0c50*/  FADD.FTZ R213, -R206.reuse, R143 ;  /* 0x0000008fced57221 */ /* 0x040fe40000010100 */
[C---:B------:R-:W-:Y:S02]  /*0c60*/  FADD.FTZ R231, -R206.reuse, R135 ;  /* 0x00000087cee77221 */ /* 0x040fe40000010100 */
[C---:B------:R-:W-:Y:S01]  /*0c70*/  FADD.FTZ R207, -R206.reuse, R132 ;  /* 0x00000084cecf7221 */ /* 0x040fe20000010100 */
[--C-:B------:R-:W-:Y:S02]  /*0c80*/  HADD2.F32 R142, -RZ, R163.reuse.H0_H0 ;  /* 0x200000a3ff8e7230 */ /* 0x100fe40000004100 */
[----:B------:R-:W-:Y:S01]  /*0c90*/  HADD2.F32 R143, -RZ, R163.H1_H1 ;  /* 0x300000a3ff8f7230 */ /* 0x000fe20000004100 */
[----:B------:R-:W-:-:S02]  /*0ca0*/  FADD.FTZ R177, -R206, R177 ;  /* 0x000000b1ceb17221 */ /* 0x000fc40000010100 */
[C---:B------:R-:W-:Y:S02]  /*0cb0*/  FADD.FTZ R233, -R206.reuse, R133 ;  /* 0x00000085cee97221 */ /* 0x040fe40000010100 */
[C---:B------:R-:W-:Y:S01]  /*0cc0*/  FADD.FTZ R243, -R206.reuse, R168 ;  /* 0x000000a8cef37221 */ /* 0x040fe20000010100 */
[----:B------:R-:W-:Y:S01]  /*0cd0*/  HADD2.F32 R133, -RZ, R139.H0_H0 ;  /* 0x2000008bff857230 */ /* 0x000fe20000004100 */
[C---:B------:R-:W-:Y:S01]  /*0ce0*/  FADD.FTZ R163, -R206.reuse, R165 ;  /* 0x000000a5cea37221 */ /* 0x040fe20000010100 */
[----:B------:R-:W-:Y:S01]  /*0cf0*/  HADD2.F32 R136, -RZ, R136.H1_H1 ;  /* 0x30000088ff887230 */ /* 0x000fe20000004100 */
[C---:B------:R-:W-:Y:S01]  /*0d00*/  FADD.FTZ R167, -R206.reuse, R167 ;  /* 0x000000a7cea77221 */ /* 0x040fe20000010100 */
[--C-:B------:R-:W-:Y:S02]  /*0d10*/  HADD2.F32 R165, -RZ, R175.reuse.H0_H0 ;  /* 0x200000afffa57230 */ /* 0x100fe40000004100 */
[----:B------:R-:W-:Y:S01]  /*0d20*/  HADD2.F32 R168, -RZ, R175.H1_H1 ;  /* 0x300000afffa87230 */ /* 0x000fe20000004100 */
[----:B------:R-:W-:Y:S01]  /*0d30*/  FADD.FTZ R175, -R206, R178 ;  /* 0x000000b2ceaf7221 */ /* 0x000fe20000010100 */
[----:B------:R-:W-:Y:S01]  /*0d40*/  HADD2.F32 R132, -RZ, R137.H1_H1 ;  /* 0x30000089ff847230 */ /* 0x000fe20000004100 */
[----:B-----5:R-:W-:-:S02]  /*0d50*/  FMUL.FTZ R228, R2, R211 ;  /* 0x000000d302e47220 */ /* 0x020fc40000410000 */
[C---:B------:R-:W-:Y:S02]  /*0d60*/  FMUL.FTZ R178, R2.reuse, R177 ;  /* 0x000000b102b27220 */ /* 0x040fe40000410000 */
[----:B------:R-:W-:Y:S02]  /*0d70*/  FMUL.FTZ R231, R2, R231 ;  /* 0x000000e702e77220 */ /* 0x000fe40000410000 */
[----:B------:R-:W-:Y:S02]  /*0d80*/  FMUL.FTZ R177, R191, R203 ;  /* 0x000000cbbfb17220 */ /* 0x000fe40000410000 */
[C---:B------:R-:W-:Y:S01]  /*0d90*/  FADD.FTZ R215, -R206.reuse, R145 ;  /* 0x00000091ced77221 */ /* 0x040fe20000010100 */
[--C-:B------:R-:W-:Y:S01]  /*0da0*/  HADD2.F32 R145, -RZ, R173.reuse.H1_H1 ;  /* 0x300000adff917230 */ /* 0x100fe20000004100 */
[----:B------:R-:W-:Y:S01]  /*0db0*/  FADD.FTZ R225, -R206, R146 ;  /* 0x00000092cee17221 */ /* 0x000fe20000010100 */
[----:B------:R-:W-:Y:S01]  /*0dc0*/  HADD2.F32 R146, -RZ, R173.H0_H0 ;  /* 0x200000adff927230 */ /* 0x000fe20000004100 */
[----:B------:R-:W-:Y:S01]  /*0dd0*/  FMUL.FTZ R234, R2, R207 ;  /* 0x000000cf02ea7220 */ /* 0x000fe20000410000 */
[----:B0-----:R-:W-:Y:S01]  /*0de0*/  HADD2.F32 R201, -RZ, R137.H0_H0 ;  /* 0x20000089ffc97230 */ /* 0x001fe20000004100 */
[C---:B------:R-:W-:Y:S01]  /*0df0*/  FADD.FTZ R245, -R206.reuse, R169 ;  /* 0x000000a9cef57221 */ /* 0x040fe20000010100 */
[--C-:B------:R-:W-:Y:S01]  /*0e00*/  HADD2.F32 R169, -RZ, R174.reuse.H0_H0 ;  /* 0x200000aeffa97230 */ /* 0x100fe20000004100 */
[----:B------:R-:W-:Y:S01]  /*0e10*/  FADD.FTZ R247, -R206, R170 ;  /* 0x000000aacef77221 */ /* 0x000fe20000010100 */
[----:B------:R-:W-:Y:S01]  /*0e20*/  HADD2.F32 R170, -RZ, R174.H1_H1 ;  /* 0x300000aeffaa7230 */ /* 0x000fe20000004100 */
        /* <DEDUP_REMOVED lines=11> */
[----:B------:R-:W-:Y:S02]  /*0ee0*/  FADD.FTZ R205, -R206, R134 ;  /* 0x00000086cecd7221 */ /* 0x000fe40000010100 */
[----:B------:R-:W-:-:S02]  /*0ef0*/  FFMA.FTZ R132, R234, R177, RZ ;  /* 0x000000b1ea847223 */ /* 0x000fc400000100ff */
[----:B------:R-:W-:Y:S02]  /*0f00*/  FADD.FTZ R199, -R206, R179 ;  /* 0x000000b3cec77221 */ /* 0x000fe40000010100 */
[----:B------:R-:W-:Y:S02]  /*0f10*/  FMUL.FTZ R179, R2, R175 ;  /* 0x000000af02b37220 */ /* 0x000fe40000410000 */
[----:B------:R-:W-:Y:S02]  /*0f20*/  FFMA.FTZ R25, R233, R136, R25 ;  /* 0x00000088e9197223 */ /* 0x000fe40000010019 */
[----:B------:R-:W-:Y:S02]  /*0f30*/  FADD.FTZ R85, R85, R136 ;  /* 0x0000008855557221 */ /* 0x000fe40000010000 */
[----:B------:R-:W-:Y:S02]  /*0f40*/  FMUL.FTZ R175, R189, R201 ;  /* 0x000000c9bdaf7220 */ /* 0x000fe40000410000 */
[----:B------:R-:W-:-:S02]  /*0f50*/  FADD.FTZ R136, R133, R176 ;  /* 0x000000b085887221 */ /* 0x000fc40000010000 */
[----:B------:R-:W-:Y:S02]  /*0f60*/  FMUL.FTZ R232, R2, R205 ;  /* 0x000000cd02e87220 */ /* 0x000fe40000410000 */
[----:B------:R-:W-:Y:S01]  /*0f70*/  FFMA.FTZ R132, R233, R176, R132 ;  /* 0x000000b0e9847223 */ /* 0x000fe20000010084 */
[--C-:B------:R-:W-:Y:S01]  /*0f80*/  HADD2.F32 R135, -RZ, R138.reuse.H0_H0 ;  /* 0x2000008aff877230 */ /* 0x100fe20000004100 */
[----:B------:R-:W-:Y:S02]  /*0f90*/  FADD.FTZ R133, R136, R175 ;  /* 0x000000af88857221 */ /* 0x000fe40000010000 */
[----:B-1----:R-:W-:Y:S02]  /*0fa0*/  FADD.FTZ R209, -R206, R140 ;  /* 0x0000008cced17221 */ /* 0x002fe40000010100 */
[----:B------:R-:W-:Y:S01]  /*0fb0*/  FFMA.FTZ R132, R232, R175, R132 ;  /* 0x000000afe8847223 */ /* 0x000fe20000010084 */
[----:B------:R-:W-:Y:S01]  /*0fc0*/  HADD2.F32 R138, -RZ, R138.H1_H1 ;  /* 0x3000008aff8a7230 */ /* 0x000fe20000004100 */
[----:B------:R-:W-:-:S02]  /*0fd0*/  FADD.FTZ R221, -R206, R154 ;  /* 0x0000009acedd7221 */ /* 0x000fc40000010100 */
[----:B------:R-:W-:Y:S02]  /*0fe0*/  FMUL.FTZ R207, R2, R173 ;  /* 0x000000ad02cf7220 */ /* 0x000fe40000410000 */
[----:B------:R-:W-:Y:S02]  /*0ff0*/  FMUL.FTZ R173, R187, R135 ;  /* 0x00000087bbad7220 */ /* 0x000fe40000410000 */
[----:B------:R-:W-:Y:S01]  /*1000*/  FADD.FTZ R136, R133, R174 ;  /* 0x000000ae85887221 */ /* 0x000fe20000010000 */
[----:B------:R-:W-:Y:S01]  /*1010*/  HADD2.F32 R134, -RZ, R151.H0_H0 ;  /* 0x20000097ff867230 */ /* 0x000fe20000004100 */
[----:B------:R-:W-:Y:S02]  /*1020*/  FADD.FTZ R229, -R206, R141 ;  /* 0x0000008dcee57221 */ /* 0x000fe40000010100 */
[----:B------:R-:W-:Y:S02]  /*1030*/  FMUL.FTZ R230, R2, R209 ;  /* 0x000000d102e67220 */ /* 0x000fe40000410000 */
[----:B------:R-:W-:-:S02]  /*1040*/  FFMA.FTZ R132, R231, R174, R132 ;  /* 0x000000aee7847223 */ /* 0x000fc40000010084 */
[C---:B------:R-:W-:Y:S01]  /*1050*/  FADD.FTZ R217, -R206.reuse, R147 ;  /* 0x00000093ced97221 */ /* 0x040fe20000010100 */
[--C-:B------:R-:W-:Y:S01]  /*1060*/  HADD2.F32 R147, -RZ, R172.reuse.H0_H0 ;  /* 0x200000acff937230 */ /* 0x100fe20000004100 */
[----:B------:R-:W-:Y:S01]  /*1070*/  FADD.FTZ R249, -R206, R171 ;  /* 0x000000abcef97221 */ /* 0x000fe20000010100 */
[----:B------:R-:W-:Y:S01]  /*1080*/  HADD2.F32 R171, -RZ, R172.H1_H1 ;  /* 0x300000acffab7230 */ /* 0x000fe20000004100 */
[----:B------:R-:W-:Y:S02]  /*1090*/  FMUL.FTZ R221, R2, R221 ;  /* 0x000000dd02dd7220 */ /* 0x000fe40000410000 */
[----:B------:R-:W-:Y:S02]  /*10a0*/  FMUL.FTZ R172, R186, R138 ;  /* 0x0000008abaac7220 */ /* 0x000fe40000410000 */
[----:B------:R-:W-:Y:S02]  /*10b0*/  FADD.FTZ R133, R136, R173 ;  /* 0x000000ad88857221 */ /* 0x000fe40000010000 */
[----:B------:R-:W-:-:S02]  /*10c0*/  FMUL.FTZ R229, R2, R229 ;  /* 0x000000e502e57220 */ /* 0x000fc40000410000 */
[----:B------:R-:W-:Y:S01]  /*10d0*/  FFMA.FTZ R132, R230, R173, R132 ;  /* 0x000000ade6847223 */ /* 0x000fe20000010084 */
[----:B------:R-:W-:Y:S01]  /*10e0*/  HADD2.F32 R139, -RZ, R139.H1_H1 ;  /* 0x3000008bff8b7230 */ /* 0x000fe20000004100 */
[----:B------:R-:W-:Y:S02]  /*10f0*/  FADD.FTZ R239, -R206, R158 ;  /* 0x0000009eceef7221 */ /* 0x000fe40000010100 */
[----:B------:R-:W-:Y:S02]  /*1100*/  FADD.FTZ R74, R74, R134 ;  /* 0x000000864a4a7221 */ /* 0x000fe40000010000 */
[-C--:B------:R-:W-:Y:S02]  /*1110*/  FFMA.FTZ R38, R221, R134.reuse, R38 ;  /* 0x00000086dd267223 */ /* 0x080fe40000010026 */
[----:B------:R-:W-:Y:S02]  /*1120*/  FMUL.FTZ R158, R21, R134 ;  /* 0x00000086159e7220 */ /* 0x000fe40000410000 */
[----:B------:R-:W-:-:S02]  /*1130*/  FADD.FTZ R134, R133, R172 ;  /* 0x000000ac85867221 */ /* 0x000fc40000010000 */
[----:B------:R-:W-:Y:S01]  /*1140*/  FFMA.FTZ R132, R229, R172, R132 ;  /* 0x000000ace5847223 */ /* 0x000fe20000010084 */
[----:B------:R-:W-:Y:S01]  /*1150*/  HADD2.F32 R141, -RZ, R148.H0_H0 ;  /* 0x20000094ff8d7230 */ /* 0x000fe20000004100 */
[----:B------:R-:W-:Y:S02]  /*1160*/  FADD.FTZ R241, -R206, R166 ;  /* 0x000000a6cef17221 */ /* 0x000fe40000010100 */
[----:B------:R-:W-:Y:S02]  /*1170*/  FADD.FTZ R80, R80, R135 ;  /* 0x0000008750507221 */ /* 0x000fe40000010000 */
[----:B------:R-:W-:Y:S02]  /*1180*/  FFMA.FTZ R28, R230, R135, R28 ;  /* 0x00000087e61c7223 */ /* 0x000fe4000001001c */
[----:B------:R-:W-:Y:S02]  /*1190*/  FMUL.FTZ R166, R184, R139 ;  /* 0x0000008bb8a67220 */ /* 0x000fe40000410000 */
[----:B------:R-:W-:Y:S01]  /*11a0*/  FADD.FTZ R133, R134, R167 ;  /* 0x000000a786857221 */ /* 0x000fe20000010000 */
[----:B------:R-:W-:Y:S01]  /*11b0*/  HADD2.F32 R154, -RZ, R161.H0_H0 ;  /* 0x200000a1ff9a7230 */ /* 0x000fe20000004100 */
[----:B------:R-:W-:-:S02]  /*11c0*/  FADD.FTZ R227, -R206, R144 ;  /* 0x00000090cee37221 */ /* 0x000fc40000010100 */
[----:B------:R-:W-:Y:S01]  /*11d0*/  FADD.FTZ R219, -R206, R153 ;  /* 0x00000099cedb7221 */ /* 0x000fe20000010100 */
[----:B------:R-:W-:Y:S01]  /*11e0*/  HADD2.F32 R153, -RZ, R161.H1_H1 ;  /* 0x300000a1ff997230 */ /* 0x000fe20000004100 */
[----:B------:R-:W-:Y:S02]  /*11f0*/  FMUL.FTZ R226, R2, R213 ;  /* 0x000000d502e27220 */ /* 0x000fe40000410000 */
[----:B------:R-:W-:Y:S01]  /*1200*/  FFMA.FTZ R135, R228, R167, R132 ;  /* 0x000000a7e4877223 */ /* 0x000fe20000010084 */
[----:B------:R-:W-:Y:S01]  /*1210*/  HADD2.F32 R148, -RZ, R148.H1_H1 ;  /* 0x30000094ff947230 */ /* 0x000fe20000004100 */
[----:B------:R-:W-:Y:S02]  /*1220*/  FADD.FTZ R161, -R206, R164 ;  /* 0x000000a4cea17221 */ /* 0x000fe40000010100 */
[----:B------:R-:W-:Y:S02]  /*1230*/  FMUL.FTZ R164, R183, R141 ;  /* 0x0000008db7a47220 */ /* 0x000fe40000410000 */
[----:B------:R-:W-:-:S02]  /*1240*/  FADD.FTZ R133, R133, R166 ;  /* 0x000000a685857221 */ /* 0x000fc40000010000 */
[----:B------:R-:W-:Y:S02]  /*1250*/  FMUL.FTZ R227, R2, R227 ;  /* 0x000000e302e37220 */ /* 0x000fe40000410000 */
[----:B------:R-:W-:Y:S01]  /*1260*/  FFMA.FTZ R135, R226, R166, R135 ;  /* 0x000000a6e2877223 */ /* 0x000fe20000010087 */
[----:B------:R-:W-:Y:S01]  /*1270*/  HADD2.F32 R140, -RZ, R149.H0_H0 ;  /* 0x20000095ff8c7230 */ /* 0x000fe20000004100 */
[C---:B------:R-:W-:Y:S02]  /*1280*/  FMUL.FTZ R212, R2.reuse, R163 ;  /* 0x000000a302d47220 */ /* 0x040fe40000410000 */
[----:B------:R-:W-:Y:S02]  /*1290*/  FADD.FTZ R132, R133, R164 ;  /* 0x000000a485847221 */ /* 0x000fe40000010000 */
[----:B------:R-:W-:Y:S02]  /*12a0*/  FMUL.FTZ R224, R2, R215 ;  /* 0x000000d702e07220 */ /* 0x000fe40000410000 */
[----:B------:R-:W-:-:S02]  /*12b0*/  FMUL.FTZ R163, R182, R148 ;  /* 0x00000094b6a37220 */ /* 0x000fc40000410000 */
[----:B------:R-:W-:Y:S01]  /*12c0*/  FFMA.FTZ R133, R227, R164, R135 ;  /* 0x000000a4e3857223 */ /* 0x000fe20000010087 */
[----:B------:R-:W-:Y:S01]  /*12d0*/  HADD2.F32 R149, -RZ, R149.H1_H1 ;  /* 0x30000095ff957230 */ /* 0x000fe20000004100 */
[----:B------:R-:W-:Y:S01]  /*12e0*/  FADD.FTZ R223, -R206, R152 ;  /* 0x00000098cedf7221 */ /* 0x000fe20000010100 */
[--C-:B------:R-:W-:Y:S01]  /*12f0*/  HADD2.F32 R152, -RZ, R162.reuse.H0_H0 ;  /* 0x200000a2ff987230 */ /* 0x100fe20000004100 */
[----:B------:R-:W-:Y:S01]  /*1300*/  FMUL.FTZ R225, R2, R225 ;  /* 0x000000e102e17220 */ /* 0x000fe20000410000 */
[----:B------:R-:W-:Y:S01]  /*1310*/  HADD2.F32 R144, -RZ, R162.H1_H1 ;  /* 0x300000a2ff907230 */ /* 0x000fe20000004100 */
        /* <DEDUP_REMOVED lines=10> */
[C---:B------:R-:W-:Y:S01]  /*13c0*/  FADD.FTZ R235, -R206.reuse, R155 ;  /* 0x0000009bceeb7221 */ /* 0x040fe20000010100 */
[--C-:B------:R-:W-:Y:S01]  /*13d0*/  HADD2.F32 R155, -RZ, R160.reuse.H1_H1 ;  /* 0x300000a0ff9b7230 */ /* 0x100fe20000004100 */
[C---:B------:R-:W-:Y:S01]  /*13e0*/  FADD.FTZ R237, -R206.reuse, R156 ;  /* 0x0000009cceed7221 */ /* 0x040fe20000010100 */
[----:B------:R-:W-:Y:S01]  /*13f0*/  HADD2.F32 R156, -RZ, R160.H0_H0 ;  /* 0x200000a0ff9c7230 */ /* 0x000fe20000004100 */
        /* <DEDUP_REMOVED lines=131> */
.L_x_7792:
[----:B------:R-:W-:Y:S05]  /*1c30*/  BSYNC B1 ;  /* 0x0000000000017941 */ /* 0x000fea0003800000 */
.L_x_7790:
[----:B------:R-:W-:Y:S05]  /*1c40*/  BRA.DIV ~URZ, `(.L_x_7793) ;  /* 0x00002fe27f007947 */ /* 0x000fea000b800000 */
[----:B------:R1:W2:Y:S02]  /*1c50*/  SHFL.BFLY PT, R136, R135, 0x1, 0x1f ;  /* 0x0c201f0087887f89 */ /* 0x0002a400000e0000 */
.L_x_7860:
        /* <DEDUP_REMOVED lines=18> */
.L_x_7861:
        /* <DEDUP_REMOVED lines=35> */
.L_x_7796:
[----:B------:R-:W-:Y:S05]  /*1fb0*/  BSYNC B1 ;  /* 0x0000000000017941 */ /* 0x000fea0003800000 */
.L_x_7795:
        /* <DEDUP_REMOVED lines=8> */
[----:B------:R-:W-:Y:S02]  /*2040*/  @P6 F2FP.PACK_AB R171, RZ, R133 ;  /* 0x00000085ffab623e */ /* 0x000fe400000000ff */
        /* <DEDUP_REMOVED lines=8> */
.L_x_7798:
[----:B------:R-:W-:Y:S05]  /*20d0*/  BSYNC B1 ;  /* 0x0000000000017941 */ /* 0x000fea0003800000 */
.L_x_7797:
        /* <DEDUP_REMOVED lines=8> */
.L_x_7800:
[----:B------:R-:W-:Y:S05]  /*2160*/  BSYNC B1 ;  /* 0x0000000000017941 */ /* 0x000fea0003800000 */
.L_x_7799:
        /* <DEDUP_REMOVED lines=8> */
.L_x_7802:
[----:B------:R-:W-:Y:S05]  /*21f0*/  BSYNC B1 ;  /* 0x0000000000017941 */ /* 0x000fea0003800000 */
.L_x_7801:
        /* <DEDUP_REMOVED lines=8> */
.L_x_7804:
[----:B------:R-:W-:Y:S05]  /*2280*/  BSYNC B1 ;  /* 0x0000000000017941 */ /* 0x000fea0003800000 */
.L_x_7803:
        /* <DEDUP_REMOVED lines=21> */
.L_x_7806:
[----:B------:R-:W-:Y:S05]  /*23e0*/  BSYNC B1 ;  /* 0x0000000000017941 */ /* 0x000fea0003800000 */
.L_x_7805:
        /* <DEDUP_REMOVED lines=10> */
.L_x_7808:
[----:B------:R-:W-:Y:S05]  /*2490*/  BSYNC B1 ;  /* 0x0000000000017941 */ /* 0x000fea0003800000 */
.L_x_7807:
        /* <DEDUP_REMOVED lines=10> */
.L_x_7810:
[----:B------:R-:W-:Y:S05]  /*2540*/  BSYNC B1 ;  /* 0x0000000000017941 */ /* 0x000fea0003800000 */
.L_x_7809:
[----:B------:R-:W-:Y:S01]  /*2550*/  @P0 STG.E.128 [R196.64], R132 ;  /* 0x00000084c4000986 */ /* 0x000fe2000c101d04 */
[----:B------:R-:W-:Y:S01]  /*2560*/  @P6 FMUL.FTZ R169, R169, c[0x0][0x1ec] ;  /* 0x00007b00a9a96a20 */ /* 0x000fe20000410000 */
[----:B------:R-:W-:Y:S01]  /*2570*/  @!P5 ISETP.NE.U32.AND P2, PT, RZ, c[0x0][0x218], PT ;  /* 0x00008600ff00da0c */ /* 0x000fe20003f45070 */
[----:B------:R-:W-:Y:S01]  /*2580*/  @P6 FMUL.FTZ R201, R201, c[0x0][0x1ec] ;  /* 0x00007b00c9c96a20 */ /* 0x000fe20000410000 */
[----:B------:R-:W-:Y:S01]  /*2590*/  SEL R139, R202, R127, P3 ;  /* 0x0000007fca8b7207 */ /* 0x000fe20001800000 */
[----:B------:R-:W-:Y:S01]  /*25a0*/  @P6 FMUL.FTZ R168, R168, c[0x0][0x1ec] ;  /* 0x00007b00a8a86a20 */ /* 0x000fe20000410000 */
[----:B------:R-:W-:Y:S01]  /*25b0*/  @P6 F2FP.PACK_AB R169, RZ, R169 ;  /* 0x000000a9ffa9623e */ /* 0x000fe200000000ff */
[----:B------:R-:W-:Y:S01]  /*25c0*/  @P6 FMUL.FTZ R170, R170, c[0x0][0x1ec] ;  /* 0x00007b00aaaa6a20 */ /* 0x000fe20000410000 */
[----:B------:R-:W-:Y:S01]  /*25d0*/  @P6 F2FP.PACK_AB R201, RZ, R201 ;  /* 0x000000c9ffc9623e */ /* 0x000fe200000000ff */
[----:B------:R-:W-:Y:S01]  /*25e0*/  @P6 FMUL.FTZ R200, R200, c[0x0][0x1ec] ;  /* 0x00007b00c8c86a20 */ /* 0x000fe20000410000 */
[----:B------:R-:W-:Y:S01]  /*25f0*/  @P6 PRMT R128, R171, 0x7610, R128 ;  /* 0x00007610ab806816 */ /* 0x000fe20000000080 */
[----:B------:R-:W-:Y:S01]  /*2600*/  @P6 FMUL.FTZ R203, R203, c[0x0][0x1ec] ;  /* 0x00007b00cbcb6a20 */ /* 0x000fe20000410000 */
[----:B------:R-:W-:Y:S01]  /*2610*/  @P6 F2FP.PACK_AB R168, RZ, R168 ;  /* 0x000000a8ffa8623e */ /* 0x000fe200000000ff */
[----:B------:R-:W-:Y:S01]  /*2620*/  BSSY B1, `(.L_x_7811) ;  /* 0x0000015000017945 */ /* 0x000fe20003800000 */
[----:B------:R-:W-:Y:S01]  /*2630*/  @P6 PRMT R129, R169, 0x7610, R129 ;  /* 0x00007610a9816816 */ /* 0x000fe20000000081 */
[----:B------:R0:W-:Y:S01]  /*2640*/  @P0 STG.E.128 [R196.64+0x10], R136 ;  /* 0x00001088c4000986 */ /* 0x0001e2000c101d04 */
[----:B------:R-:W-:-:S02]  /*2650*/  @P6 F2FP.PACK_AB R170, RZ, R170 ;  /* 0x000000aaffaa623e */ /* 0x000fc400000000ff */
[----:B------:R-:W-:Y:S02]  /*2660*/  @P6 F2FP.PACK_AB R200, RZ, R200 ;  /* 0x000000c8ffc8623e */ /* 0x000fe400000000ff */
[----:B------:R-:W-:Y:S02]  /*2670*/  @!P5 ISETP.NE.AND.EX P2, PT, RZ, c[0x0][0x21c], PT, P2 ;  /* 0x00008700ff00da0c */ /* 0x000fe40003f45320 */
[----:B------:R-:W-:Y:S02]  /*2680*/  @P6 PRMT R130, R201, 0x7610, R130 ;  /* 0x00007610c9826816 */ /* 0x000fe40000000082 */
[----:B------:R-:W-:Y:S02]  /*2690*/  @P6 PRMT R128, R128, 0x5410, R168 ;  /* 0x0000541080806816 */ /* 0x000fe400000000a8 */
[----:B------:R-:W-:Y:S02]  /*26a0*/  @!P5 ISETP.NE.U32.AND P4, PT, RZ, c[0x0][0x218], PT ;  /* 0x00008600ff00da0c */ /* 0x000fe40003f85070 */
[----:B------:R-:W-:-:S02]  /*26b0*/  @!P5 ISETP.NE.U32.AND P1, PT, RZ, c[0x0][0x218], PT ;  /* 0x00008600ff00da0c */ /* 0x000fc40003f25070 */
[----:B------:R-:W-:Y:S02]  /*26c0*/  @P6 PRMT R129, R129, 0x5410, R170 ;  /* 0x0000541081816816 */ /* 0x000fe400000000aa */
[----:B------:R-:W-:Y:S02]  /*26d0*/  @P6 PRMT R130, R130, 0x5410, R200 ;  /* 0x0000541082826816 */ /* 0x000fe400000000c8 */
[----:B------:R-:W-:Y:S02]  /*26e0*/  @P6 F2FP.PACK_AB R203, RZ, R203 ;  /* 0x000000cbffcb623e */ /* 0x000fe400000000ff */
        /* <DEDUP_REMOVED lines=8> */
.L_x_7812:
[----:B------:R-:W-:Y:S05]  /*2770*/  BSYNC B1 ;  /* 0x0000000000017941 */ /* 0x000fea0003800000 */
.L_x_7811:
        /* <DEDUP_REMOVED lines=11> */
[----:B------:R-:W-:Y:S02]  /*2830*/  @P6 F2FP.PACK_AB R202, RZ, R202 ;  /* 0x000000caffca623e */ /* 0x000fe400000000ff */
        /* <DEDUP_REMOVED lines=9> */
.L_x_7814:
[----:B------:R-:W-:Y:S05]  /*28d0*/  BSYNC B1 ;  /* 0x0000000000017941 */ /* 0x000fea0003800000 */
.L_x_7813:
        /* <DEDUP_REMOVED lines=10> */
.L_x_7816:
[----:B------:R-:W-:Y:S05]  /*2980*/  BSYNC B1 ;  /* 0x0000000000017941 */ /* 0x000fea0003800000 */
.L_x_7815:
        /* <DEDUP_REMOVED lines=10> */
.L_x_7818:
[----:B------:R-:W-:Y:S05]  /*2a30*/  BSYNC B1 ;  /* 0x0000000000017941 */ /* 0x000fea0003800000 */
.L_x_7817:
        /* <DEDUP_REMOVED lines=15> */
[----:B------:R-:W-:Y:S02]  /*2b30*/  @P6 F2FP.PACK_AB R170, RZ, R170 ;  /* 0x000000aaffaa623e */ /* 0x000fe400000000ff */
[----:B------:R-:W-:Y:S02]  /*2b40*/  @!P5 FSEL R138, R101, RZ, P2 ;  /* 0x000000ff658ad208 */ /* 0x000fe40001000000 */
[----:B------:R-:W-:Y:S02]  /*2b50*/  @!P5 ISETP.NE.U32.AND P2, PT, RZ, c[0x0][0x218], PT ;  /* 0x00008600ff00da0c */ /* 0x000fe40003f45070 */
[----:B------:R-:W-:Y:S02]  /*2b60*/  @P6 F2FP.PACK_AB R171, RZ, R171 ;  /* 0x000000abffab623e */ /* 0x000fe400000000ff */
[----:B0-----:R-:W-:Y:S02]  /*2b70*/  @P6 F2FP.PACK_AB R137, RZ, R139 ;  /* 0x0000008bff89623e */ /* 0x001fe400000000ff */
        /* <DEDUP_REMOVED lines=12> */
.L_x_7820:
[----:B------:R-:W-:Y:S05]  /*2c40*/  BSYNC B1 ;  /* 0x0000000000017941 */ /* 0x000fea0003800000 */
.L_x_7819:
        /* <DEDUP_REMOVED lines=8> */
.L_x_7822:
[----:B------:R-:W-:Y:S05]  /*2cd0*/  BSYNC B1 ;  /* 0x0000000000017941 */ /* 0x000fea0003800000 */
.L_x_7821:
[----:B------:R-:W-:Y:S01]  /*2ce0*/  @P6 FMUL.FTZ R132, R139, c[0x0][0x1ec] ;  /* 0x00007b008b846a20 */ /* 0x000fe20000410000 */
[----:B------:R-:W-:Y:S01]  /*2cf0*/  @P6 F2FP.PACK_AB R196, RZ, R196 ;  /* 0x000000c4ffc4623e */ /* 0x000fe200000000ff */
[----:B------:R-:W-:Y:S01]  /*2d00*/  @P6 FMUL.FTZ R133, R138, c[0x0][0x1ec] ;  /* 0x00007b008a856a20 */ /* 0x000fe20000410000 */
[----:B------:R-:W-:Y:S01]  /*2d10*/  @!P5 ISETP.NE.AND.EX P4, PT, RZ, c[0x0][0x21c], PT, P4 ;  /* 0x00008700ff00da0c */ /* 0x000fe20003f85340 */
[----:B------:R-:W-:Y:S01]  /*2d20*/  BSSY B1, `(.L_x_7823) ;  /* 0x000000e000017945 */ /* 0x000fe20003800000 */
[----:B------:R-:W-:Y:S02]  /*2d30*/  @P6 PRMT R129, R171, 0x7610, R129 ;  /* 0x00007610ab816816 */ /* 0x000fe40000000081 */
[----:B------:R-:W-:Y:S02]  /*2d40*/  @!P5 ISETP.NE.U32.AND P1, PT, RZ, c[0x0][0x218], PT ;  /* 0x00008600ff00da0c */ /* 0x000fe40003f25070 */
[----:B------:R-:W-:Y:S02]  /*2d50*/  @P6 F2FP.PACK_AB R132, RZ, R132 ;  /* 0x00000084ff84623e */ /* 0x000fe400000000ff */
[----:B------:R-:W-:-:S02]  /*2d60*/  @P6 F2FP.PACK_AB R133, RZ, R133 ;  /* 0x00000085ff85623e */ /* 0x000fc400000000ff */
        /* <DEDUP_REMOVED lines=9> */
.L_x_7824:
[----:B------:R-:W-:Y:S05]  /*2e00*/  BSYNC B1 ;  /* 0x0000000000017941 */ /* 0x000fea0003800000 */
.L_x_7823:
        /* <DEDUP_REMOVED lines=8> */
.L_x_7826:
[----:B------:R-:W-:Y:S05]  /*2e90*/  BSYNC B1 ;  /* 0x0000000000017941 */ /* 0x000fea0003800000 */
.L_x_7825:
[----:B------:R-:W-:Y:S01]  /*2ea0*/  @P6 FMUL.FTZ R134, R135, c[0x0][0x1ec] ;  /* 0x00007b0087866a20 */ /* 0x000fe20000410000 */
[----:B------:R-:W-:Y:S01]  /*2eb0*/  @P6 PRMT R130, R132, 0x7610, R130 ;  /* 0x0000761084826816 */ /* 0x000fe20000000082 */
[----:B------:R-:W-:Y:S01]  /*2ec0*/  @P6 FMUL.FTZ R137, R136, c[0x0][0x1ec] ;  /* 0x00007b0088896a20 */ /* 0x000fe20000410000 */
[----:B------:R-:W-:Y:S01]  /*2ed0*/  @!P5 ISETP.NE.AND.EX P2, PT, RZ, c[0x0][0x21c], PT, P2 ;  /* 0x00008700ff00da0c */ /* 0x000fe20003f45320 */
[----:B------:R-:W-:Y:S01]  /*2ee0*/  BSSY B1, `(.L_x_7827) ;  /* 0x000000d000017945 */ /* 0x000fe20003800000 */
[----:B------:R-:W-:Y:S02]  /*2ef0*/  @!P5 ISETP.NE.U32.AND P4, PT, RZ, c[0x0][0x218], PT ;  /* 0x00008600ff00da0c */ /* 0x000fe40003f85070 */
[----:B------:R-:W-:Y:S02]  /*2f00*/  @P6 PRMT R130, R130, 0x5410, R133 ;  /* 0x0000541082826816 */ /* 0x000fe40000000085 */
[----:B------:R-:W-:Y:S02]  /*2f10*/  @P6 F2FP.PACK_AB R196, RZ, R134 ;  /* 0x00000086ffc4623e */ /* 0x000fe400000000ff */
[----:B------:R-:W-:-:S02]  /*2f20*/  @P6 F2FP.PACK_AB R197, RZ, R137 ;  /* 0x00000089ffc5623e */ /* 0x000fc400000000ff */
        /* <DEDUP_REMOVED lines=8> */
.L_x_7828:
[----:B------:R-:W-:Y:S05]  /*2fb0*/  BSYNC B1 ;  /* 0x0000000000017941 */ /* 0x000fea0003800000 */
.L_x_7827:
        /* <DEDUP_REMOVED lines=23> */
.L_x_7830:
[----:B------:R-:W-:Y:S05]  /*3130*/  BSYNC B1 ;  /* 0x0000000000017941 */ /* 0x000fea0003800000 */
.L_x_7829:
        /* <DEDUP_REMOVED lines=10> */
.L_x_7832:
[----:B------:R-:W-:Y:S05]  /*31e0*/  BSYNC B1 ;  /* 0x0000000000017941 */ /* 0x000fea0003800000 */
.L_x_7831:
        /* <DEDUP_REMOVED lines=10> */
.L_x_7834:
[----:B------:R-:W-:Y:S05]  /*3290*/  BSYNC B1 ;  /* 0x0000000000017941 */ /* 0x000fea0003800000 */
.L_x_7833:
        /* <DEDUP_REMOVED lines=8> */
[----:B------:R-:W-:Y:S01]  /*3320*/  @P6 F2FP.PACK_AB R201, RZ, R201 ;  /* 0x000000c9ffc9623e */ /* 0x000fe200000000ff */
[----:B------:R1:W-:Y:S01]  /*3330*/  @P6 STG.E.128 [R170.64], R128 ;  /* 0x00000080aa006986 */ /* 0x0003e2000c101d04 */
[----:B------:R-:W-:Y:S01]  /*3340*/  @!P5 ISETP.NE.AND.EX P1, PT, RZ, c[0x0][0x21c], PT, P1 ;  /* 0x00008700ff00da0c */ /* 0x000fe20003f25310 */
[----:B------:R-:W-:Y:S01]  /*3350*/  BSSY B1, `(.L_x_7835) ;  /* 0x000000f000017945 */ /* 0x000fe20003800000 */
[----:B------:R-:W-:Y:S01]  /*3360*/  @!P5 ISETP.NE.U32.AND P2, PT, RZ, c[0x0][0x218], PT ;  /* 0x00008600ff00da0c */ /* 0x000fe20003f45070 */
[----:B------:R2:W-:Y:S01]  /*3370*/  @P0 STG.E.128 [R194.64], R136 ;  /* 0x00000088c2000986 */ /* 0x0005e2000c101d04 */
[----:B------:R-:W-:-:S02]  /*3380*/  @!P5 ISETP.NE.U32.AND P4, PT, RZ, c[0x0][0x218], PT ;  /* 0x00008600ff00da0c */ /* 0x000fc40003f85070 */
[----:B------:R-:W-:Y:S02]  /*3390*/  @P6 F2FP.PACK_AB R200, RZ, R200 ;  /* 0x000000c8ffc8623e */ /* 0x000fe400000000ff */
[----:B------:R-:W-:Y:S02]  /*33a0*/  @P6 F2FP.PACK_AB R203, RZ, R203 ;  /* 0x000000cbffcb623e */ /* 0x000fe400000000ff */
        /* <DEDUP_REMOVED lines=9> */
.L_x_7836:
[----:B------:R-:W-:Y:S05]  /*3440*/  BSYNC B1 ;  /* 0x0000000000017941 */ /* 0x000fea0003800000 */
.L_x_7835:
        /* <DEDUP_REMOVED lines=8> */
[----:B------:R-:W-:Y:S02]  /*34d0*/  @P6 F2FP.PACK_AB R202, RZ, R202 ;  /* 0x000000caffca623e */ /* 0x000fe400000000ff */
        /* <DEDUP_REMOVED lines=9> */
.L_x_7838:
[----:B------:R-:W-:Y:S05]  /*3570*/  BSYNC B1 ;  /* 0x0000000000017941 */ /* 0x000fea0003800000 */
.L_x_7837:
        /* <DEDUP_REMOVED lines=10> */
.L_x_7840:
[----:B------:R-:W-:Y:S05]  /*3620*/  BSYNC B1 ;  /* 0x0000000000017941 */ /* 0x000fea0003800000 */
.L_x_7839:
[----:B------:R-:W-:Y:S01]  /*3630*/  @P6 FMUL.FTZ R138, R137, c[0x0][0x1ec] ;  /* 0x00007b00898a6a20 */ /* 0x000fe20000410000 */
[----:B------:R-:W-:Y:S01]  /*3640*/  @!P5 ISETP.NE.AND.EX P1, PT, RZ, c[0x0][0x21c], PT, P1 ;  /* 0x00008700ff00da0c */ /* 0x000fe20003f25310 */
[----:B------:R-:W-:Y:S01]  /*3650*/  BSSY B1, `(.L_x_7841) ;  /* 0x000000f000017945 */ /* 0x000fe20003800000 */
[----:B------:R-:W-:Y:S02]  /*3660*/  @P6 PRMT R129, R129, 0x5410, R202 ;  /* 0x0000541081816816 */ /* 0x000fe400000000ca */
[----:B------:R-:W-:Y:S02]  /*3670*/  @P6 PRMT R130, R132, 0x7610, R130 ;  /* 0x0000761084826816 */ /* 0x000fe40000000082 */
[----:B------:R-:W-:Y:S02]  /*3680*/  @P6 F2FP.PACK_AB R136, RZ, R135 ;  /* 0x00000087ff88623e */ /* 0x000fe400000000ff */
[----:B------:R-:W-:Y:S02]  /*3690*/  @P6 F2FP.PACK_AB R138, RZ, R138 ;  /* 0x0000008aff8a623e */ /* 0x000fe400000000ff */
        /* <DEDUP_REMOVED lines=10> */
.L_x_7842:
[----:B------:R-:W-:Y:S05]  /*3740*/  BSYNC B1 ;  /* 0x0000000000017941 */ /* 0x000fea0003800000 */
.L_x_7841:
[----:B------:R-:W-:Y:S01]  /*3750*/  @P6 FMUL.FTZ R139, R168, c[0x0][0x1ec] ;  /* 0x00007b00a88b6a20 */ /* 0x000fe20000410000 */
[----:B------:R-:W-:Y:S01]  /*3760*/  @P6 PRMT R131, R138, 0x7610, R131 ;  /* 0x000076108a836816 */ /* 0x000fe20000000083 */
[----:B------:R-:W-:Y:S01]  /*3770*/  BSSY B1, `(.L_x_7843) ;  /* 0x0000020000017945 */ /* 0x000fe20003800000 */
[----:B------:R-:W-:Y:S02]  /*3780*/  SEL R132, R133, R124, P3 ;  /* 0x0000007c85847207 */ /* 0x000fe40001800000 */
[----:B------:R-:W-:Y:S02]  /*3790*/  @P6 F2FP.PACK_AB R139, RZ, R139 ;  /* 0x0000008bff8b623e */ /* 0x000fe400000000ff */
        /* <DEDUP_REMOVED lines=29> */
.L_x_7844:
[----:B-1----:R-:W-:Y:S05]  /*3970*/  BSYNC B1 ;  /* 0x0000000000017941 */ /* 0x002fea0003800000 */
.L_x_7843:
        /* <DEDUP_REMOVED lines=8> */
.L_x_7846:
[----:B------:R-:W-:Y:S05]  /*3a00*/  BSYNC B1 ;  /* 0x0000000000017941 */ /* 0x000fea0003800000 */
.L_x_7845:
        /* <DEDUP_REMOVED lines=8> */
.L_x_7848:
[----:B------:R-:W-:Y:S05]  /*3a90*/  BSYNC B1 ;  /* 0x0000000000017941 */ /* 0x000fea0003800000 */
.L_x_7847:
        /* <DEDUP_REMOVED lines=8> */
.L_x_7850:
[----:B------:R-:W-:Y:S05]  /*3b20*/  BSYNC B1 ;  /* 0x0000000000017941 */ /* 0x000fea0003800000 */
.L_x_7849:
        /* <DEDUP_REMOVED lines=19> */
.L_x_7852:
[----:B------:R-:W-:Y:S05]  /*3c60*/  BSYNC B1 ;  /* 0x0000000000017941 */ /* 0x000fea0003800000 */
.L_x_7851:
        /* <DEDUP_REMOVED lines=10> */
.L_x_7854:
[----:B------:R-:W-:Y:S05]  /*3d10*/  BSYNC B1 ;  /* 0x0000000000017941 */ /* 0x000fea0003800000 */
.L_x_7853:
        /* <DEDUP_REMOVED lines=10> */
.L_x_7856:
[----:B------:R-:W-:Y:S05]  /*3dc0*/  BSYNC B1 ;  /* 0x0000000000017941 */ /* 0x000fea0003800000 */
.L_x_7855:
[----:B------:R-:W-:Y:S01]  /*3dd0*/  @P6 FMUL.FTZ R194, R195, c[0x0][0x1ec] ;  /* 0x00007b00c3c26a20 */ /* 0x000fe20000410000 */
[----:B------:R-:W-:Y:S01]  /*3de0*/  @P6 F2FP.PACK_AB R136, RZ, R136 ;  /* 0x00000088ff88623e */ /* 0x000fe200000000ff */
[----:B------:R-:W-:Y:S01]  /*3df0*/  BSSY B1, `(.L_x_7857) ;  /* 0x000001d000017945 */ /* 0x000fe20003800000 */
[----:B------:R-:W-:Y:S02]  /*3e00*/  @P6 F2FP.PACK_AB R168, RZ, R168 ;  /* 0x000000a8ffa8623e */ /* 0x000fe400000000ff */
[----:B------:R-:W-:Y:S02]  /*3e10*/  @!P5 ISETP.NE.U32.AND P1, PT, RZ, c[0x0][0x218], PT ;  /* 0x00008600ff00da0c */ /* 0x000fe40003f25070 */
[----:B------:R-:W-:Y:S02]  /*3e20*/  @P6 F2FP.PACK_AB R137, RZ, R137 ;  /* 0x00000089ff89623e */ /* 0x000fe400000000ff */
[----:B------:R-:W-:Y:S02]  /*3e30*/  @P6 F2FP.PACK_AB R171, RZ, R171 ;  /* 0x000000abffab623e */ /* 0x000fe400000000ff */
[----:B------:R-:W-:-:S02]  /*3e40*/  @P6 F2FP.PACK_AB R194, RZ, R194 ;  /* 0x000000c2ffc2623e */ /* 0x000fc400000000ff */
        /* <DEDUP_REMOVED lines=23> */
.L_x_7858:
[----:B------:R-:W-:Y:S05]  /*3fc0*/  BSYNC B1 ;  /* 0x0000000000017941 */ /* 0x000fea0003800000 */
.L_x_7857:
[----:B------:R-:W-:Y:S01]  /*3fd0*/  @P6 FMUL.FTZ R2, R132, c[0x0][0x1ec] ;  /* 0x00007b0084026a20 */ /* 0x000fe20000410000 */
[----:B------:R-:W-:Y:S02]  /*3fe0*/  @P0 MOV R135, 0x20 ;  /* 0x0000002000870802 */ /* 0x000fe40000000f00 */
[----:B------:R-:W-:Y:S02]  /*3ff0*/  @P6 IADD3 R133, R199, 0x60, RZ ;  /* 0x00000060c7856810 */ /* 0x000fe40007ffe0ff */
[----:B------:R-:W-:Y:S01]  /*4000*/  @P6 MOV R136, 0x10 ;  /* 0x0000001000886802 */ /* 0x000fe20000000f00 */
[----:B------:R-:W-:Y:S01]  /*4010*/  @P0 IMAD.WIDE.U32 R134, R0, R135, c[0x0][0x258] ;  /* 0x0000960000860625 */ /* 0x000fe200078e0087 */
[----:B------:R-:W-:Y:S02]  /*4020*/  @P6 F2FP.PACK_AB R2, RZ, R2 ;  /* 0x00000002ff02623e */ /* 0x000fe400000000ff */
        /* <DEDUP_REMOVED lines=11> */
.L_x_7789:
[----:B------:R-:W-:Y:S05]  /*40e0*/  BSYNC B0 ;  /* 0x0000000000007941 */ /* 0x000fea0003800000 */
.L_x_7787:
        /* <DEDUP_REMOVED lines=180> */
.L_x_7793:
[----:B------:R-:W-:Y:S01]  /*4c30*/  HFMA2.MMA R168, -RZ, RZ, 0, 5.9604644775390625e-08 ;  /* 0x00000001ffa87435 */ /* 0x000fe200000001ff */
[----:B------:R-:W-:-:S02]  /*4c40*/  MOV R137, R135 ;  /* 0x0000008700897202 */ /* 0x000fc40000000f00 */
[----:B------:R-:W-:Y:S02]  /*4c50*/  MOV R165, 0x1f ;  /* 0x0000001f00a57802 */ /* 0x000fe40000000f00 */
[----:B------:R-:W-:Y:S02]  /*4c60*/  MOV R170, 0xffffffff ;  /* 0xffffffff00aa7802 */ /* 0x000fe40000000f00 */
[----:B------:R-:W-:Y:S02]  /*4c70*/  MOV R132, 0x4c90 ;  /* 0x00004c9000847802 */ /* 0x000fe40000000f00 */
[----:B0----5:R-:W-:Y:S05]  /*4c80*/  CALL.REL.NOINC `($__internal_123_$__cuda_sm70_shflsync_bfly_p) ;  /* 0x0000046000007944 */ /* 0x021fea0003c00000 */
[----:B-1----:R-:W-:Y:S01]  /*4c90*/  MOV R136, R137 ;  /* 0x0000008900887202 */ /* 0x002fe20000000f00 */
[----:B0-----:R-:W-:Y:S05]  /*4ca0*/  BRA `(.L_x_7860) ;  /* 0xffffcfb000007947 */ /* 0x001fea000383ffff */
.L_x_7794:
[----:B------:R-:W-:Y:S01]  /*4cb0*/  HFMA2.MMA R168, -RZ, RZ, 0, 5.9604644775390625e-08 ;  /* 0x00000001ffa87435 */ /* 0x000fe200000001ff */
[----:B------:R-:W-:Y:S02]  /*4cc0*/  MOV R137, R134 ;  /* 0x0000008600897202 */ /* 0x000fe40000000f00 */
[----:B------:R-:W-:Y:S02]  /*4cd0*/  MOV R165, 0x1f ;  /* 0x0000001f00a57802 */ /* 0x000fe40000000f00 */
[----:B------:R-:W-:-:S02]  /*4ce0*/  MOV R170, 0xffffffff ;  /* 0xffffffff00aa7802 */ /* 0x000fc40000000f00 */
[----:B------:R-:W-:Y:S02]  /*4cf0*/  MOV R132, 0x4d10 ;  /* 0x00004d1000847802 */ /* 0x000fe40000000f00 */
[----:B012--5:R-:W-:Y:S05]  /*4d00*/  CALL.REL.NOINC `($__internal_123_$__cuda_sm70_shflsync_bfly_p) ;  /* 0x000003e000007944 */ /* 0x027fea0003c00000 */
[----:B------:R-:W-:Y:S01]  /*4d10*/  FADD.FTZ R135, R136, R135 ;  /* 0x0000008788877221 */ /* 0x000fe20000010000 */
[----:B0-----:R-:W-:Y:S01]  /*4d20*/  HFMA2.MMA R168, -RZ, RZ, 0, 1.1920928955078125e-07 ;  /* 0x00000002ffa87435 */ /* 0x001fe200000001ff */
[----:B-1----:R-:W-:Y:S01]  /*4d30*/  FADD.FTZ R136, R134, R137 ;  /* 0x0000008986887221 */ /* 0x002fe20000010000 */
[----:B------:R-:W-:Y:S02]  /*4d40*/  MOV R165, 0x1f ;  /* 0x0000001f00a57802 */ /* 0x000fe40000000f00 */
[----:B------:R-:W-:Y:S02]  /*4d50*/  MOV R170, 0xffffffff ;  /* 0xffffffff00aa7802 */ /* 0x000fe40000000f00 */
[----:B------:R-:W-:Y:S02]  /*4d60*/  MOV R137, R135 ;  /* 0x0000008700897202 */ /* 0x000fe40000000f00 */
[----:B------:R-:W-:Y:S02]  /*4d70*/  MOV R132, 0x4d90 ;  /* 0x00004d9000847802 */ /* 0x000fe40000000f00 */
[----:B------:R-:W-:Y:S05]  /*4d80*/  CALL.REL.NOINC `($__internal_123_$__cuda_sm70_shflsync_bfly_p) ;  /* 0x0000036000007944 */ /* 0x000fea0003c00000 */
[----:B0-----:R-:W-:Y:S01]  /*4d90*/  HFMA2.MMA R168, -RZ, RZ, 0, 1.1920928955078125e-07 ;  /* 0x00000002ffa87435 */ /* 0x001fe200000001ff */
[----:B-1----:R-:W-:-:S02]  /*4da0*/  MOV R134, R137 ;  /* 0x0000008900867202 */ /* 0x002fc40000000f00 */
[----:B------:R-:W-:Y:S02]  /*4db0*/  MOV R137, R136 ;  /* 0x0000008800897202 */ /* 0x000fe40000000f00 */
[----:B------:R-:W-:Y:S02]  /*4dc0*/  MOV R165, 0x1f ;  /* 0x0000001f00a57802 */ /* 0x000fe40000000f00 */
[----:B------:R-:W-:Y:S02]  /*4dd0*/  MOV R170, 0xffffffff ;  /* 0xffffffff00aa7802 */ /* 0x000fe40000000f00 */
[----:B------:R-:W-:Y:S02]  /*4de0*/  MOV R132, 0x4e00 ;  /* 0x00004e0000847802 */ /* 0x000fe40000000f00 */
[----:B------:R-:W-:Y:S05]  /*4df0*/  CALL.REL.NOINC `($__internal_123_$__cuda_sm70_shflsync_bfly_p) ;  /* 0x000002f000007944 */ /* 0x000fea0003c00000 */
[----:B------:R-:W-:Y:S01]  /*4e00*/  FADD.FTZ R135, R134, R135 ;  /* 0x0000008786877221 */ /* 0x000fe20000010000 */
[----:B0-----:R-:W-:Y:S01]  /*4e10*/  HFMA2.MMA R168, -RZ, RZ, 0, 2.384185791015625e-07 ;  /* 0x00000004ffa87435 */ /* 0x001fe200000001ff */
[----:B-1----:R-:W-:Y:S01]  /*4e20*/  FADD.FTZ R136, R136, R137 ;  /* 0x0000008988887221 */ /* 0x002fe20000010000 */
[----:B------:R-:W-:Y:S02]  /*4e30*/  MOV R165, 0x1f ;  /* 0x0000001f00a57802 */ /* 0x000fe40000000f00 */
[----:B------:R-:W-:-:S02]  /*4e40*/  MOV R170, 0xffffffff ;  /* 0xffffffff00aa7802 */ /* 0x000fc40000000f00 */
[----:B------:R-:W-:Y:S02]  /*4e50*/  MOV R137, R135 ;  /* 0x0000008700897202 */ /* 0x000fe40000000f00 */
[----:B------:R-:W-:Y:S02]  /*4e60*/  MOV R132, 0x4e80 ;  /* 0x00004e8000847802 */ /* 0x000fe40000000f00 */
[----:B------:R-:W-:Y:S05]  /*4e70*/  CALL.REL.NOINC `($__internal_123_$__cuda_sm70_shflsync_bfly_p) ;  /* 0x0000027000007944 */ /* 0x000fea0003c00000 */
[----:B0-----:R-:W-:Y:S01]  /*4e80*/  HFMA2.MMA R168, -RZ, RZ, 0, 2.384185791015625e-07 ;  /* 0x00000004ffa87435 */ /* 0x001fe200000001ff */
[----:B-1----:R-:W-:Y:S02]  /*4e90*/  MOV R134, R137 ;  /* 0x0000008900867202 */ /* 0x002fe40000000f00 */
[----:B------:R-:W-:Y:S02]  /*4ea0*/  MOV R137, R136 ;  /* 0x0000008800897202 */ /* 0x000fe40000000f00 */
[----:B------:R-:W-:Y:S02]  /*4eb0*/  MOV R165, 0x1f ;  /* 0x0000001f00a57802 */ /* 0x000fe40000000f00 */
[----:B------:R-:W-:Y:S02]  /*4ec0*/  MOV R170, 0xffffffff ;  /* 0xffffffff00aa7802 */ /* 0x000fe40000000f00 */
[----:B------:R-:W-:-:S02]  /*4ed0*/  MOV R132, 0x4ef0 ;  /* 0x00004ef000847802 */ /* 0x000fc40000000f00 */
[----:B------:R-:W-:Y:S05]  /*4ee0*/  CALL.REL.NOINC `($__internal_123_$__cuda_sm70_shflsync_bfly_p) ;  /* 0x0000020000007944 */ /* 0x000fea0003c00000 */
[----:B------:R-:W-:Y:S01]  /*4ef0*/  FADD.FTZ R135, R134, R135 ;  /* 0x0000008786877221 */ /* 0x000fe20000010000 */
[----:B0-----:R-:W-:Y:S01]  /*4f00*/  HFMA2.MMA R168, -RZ, RZ, 0, 4.76837158203125e-07 ;  /* 0x00000008ffa87435 */ /* 0x001fe200000001ff */
[----:B-1----:R-:W-:Y:S01]  /*4f10*/  FADD.FTZ R136, R136, R137 ;  /* 0x0000008988887221 */ /* 0x002fe20000010000 */
[----:B------:R-:W-:-:S02]  /*4f20*/  MOV R165, 0x1f ;  /* 0x0000001f00a57802 */ /* 0x000fc40000000f00 */
[----:B------:R-:W-:Y:S02]  /*4f30*/  MOV R170, 0xffffffff ;  /* 0xffffffff00aa7802 */ /* 0x000fe40000000f00 */
[----:B------:R-:W-:Y:S02]  /*4f40*/  MOV R137, R135 ;  /* 0x0000008700897202 */ /* 0x000fe40000000f00 */
[----:B------:R-:W-:Y:S02]  /*4f50*/  MOV R132, 0x4f70 ;  /* 0x00004f7000847802 */ /* 0x000fe40000000f00 */
[----:B------:R-:W-:Y:S05]  /*4f60*/  CALL.REL.NOINC `($__internal_123_$__cuda_sm70_shflsync_bfly_p) ;  /* 0x0000018000007944 */ /* 0x000fea0003c00000 */
[----:B0-----:R-:W-:Y:S01]  /*4f70*/  HFMA2.MMA R168, -RZ, RZ, 0, 4.76837158203125e-07 ;  /* 0x00000008ffa87435 */ /* 0x001fe200000001ff */
[----:B-1----:R-:W-:Y:S02]  /*4f80*/  MOV R134, R137 ;  /* 0x0000008900867202 */ /* 0x002fe40000000f00 */
[----:B------:R-:W-:Y:S02]  /*4f90*/  MOV R137, R136 ;  /* 0x0000008800897202 */ /* 0x000fe40000000f00 */
[----:B------:R-:W-:Y:S02]  /*4fa0*/  MOV R165, 0x1f ;  /* 0x0000001f00a57802 */ /* 0x000fe40000000f00 */
[----:B------:R-:W-:-:S02]  /*4fb0*/  MOV R170, 0xffffffff ;  /* 0xffffffff00aa7802 */ /* 0x000fc40000000f00 */
[----:B------:R-:W-:Y:S02]  /*4fc0*/  MOV R132, 0x4fe0 ;  /* 0x00004fe000847802 */ /* 0x000fe40000000f00 */
[----:B------:R-:W-:Y:S05]  /*4fd0*/  CALL.REL.NOINC `($__internal_123_$__cuda_sm70_shflsync_bfly_p) ;  /* 0x0000011000007944 */ /* 0x000fea0003c00000 */
[----:B------:R-:W-:Y:S01]  /*4fe0*/  FADD.FTZ R134, R134, R135 ;  /* 0x0000008786867221 */ /* 0x000fe20000010000 */
[----:B0-----:R-:W-:Y:S01]  /*4ff0*/  HFMA2.MMA R168, -RZ, RZ, 0, 9.5367431640625e-07 ;  /* 0x00000010ffa87435 */ /* 0x001fe200000001ff */
[----:B-1----:R-:W-:Y:S01]  /*5000*/  FADD.FTZ R138, R136, R137 ;  /* 0x00000089888a7221 */ /* 0x002fe20000010000 */
[----:B------:R-:W-:Y:S02]  /*5010*/  MOV R165, 0x1f ;  /* 0x0000001f00a57802 */ /* 0x000fe40000000f00 */
[----:B------:R-:W-:Y:S02]  /*5020*/  MOV R170, 0xffffffff ;  /* 0xffffffff00aa7802 */ /* 0x000fe40000000f00 */
[----:B------:R-:W-:Y:S02]  /*5030*/  MOV R137, R134 ;  /* 0x0000008600897202 */ /* 0x000fe40000000f00 */
[----:B------:R-:W-:Y:S02]  /*5040*/  MOV R132, 0x5060 ;  /* 0x0000506000847802 */ /* 0x000fe40000000f00 */
[----:B------:R-:W-:Y:S05]  /*5050*/  CALL.REL.NOINC `($__internal_123_$__cuda_sm70_shflsync_bfly_p) ;  /* 0x0000009000007944 */ /* 0x000fea0003c00000 */
[----:B0-----:R-:W-:Y:S01]  /*5060*/  HFMA2.MMA R168, -RZ, RZ, 0, 9.5367431640625e-07 ;  /* 0x00000010ffa87435 */ /* 0x001fe200000001ff */
[----:B-1----:R-:W-:-:S02]  /*5070*/  MOV R139, R137 ;  /* 0x00000089008b7202 */ /* 0x002fc40000000f00 */
[----:B------:R-:W-:Y:S02]  /*5080*/  MOV R137, R138 ;  /* 0x0000008a00897202 */ /* 0x000fe40000000f00 */
[----:B------:R-:W-:Y:S02]  /*5090*/  MOV R165, 0x1f ;  /* 0x0000001f00a57802 */ /* 0x000fe40000000f00 */
[----:B------:R-:W-:Y:S02]  /*50a0*/  MOV R170, 0xffffffff ;  /* 0xffffffff00aa7802 */ /* 0x000fe40000000f00 */
[----:B------:R-:W-:Y:S02]  /*50b0*/  MOV R132, 0x50d0 ;  /* 0x000050d000847802 */ /* 0x000fe40000000f00 */
[----:B------:R-:W-:Y:S05]  /*50c0*/  CALL.REL.NOINC `($__internal_123_$__cuda_sm70_shflsync_bfly_p) ;  /* 0x0000002000007944 */ /* 0x000fea0003c00000 */
[----:B-1----:R-:W-:Y:S01]  /*50d0*/  MOV R133, R137 ;  /* 0x0000008900857202 */ /* 0x002fe20000000f00 */
[----:B0-----:R-:W-:Y:S05]  /*50e0*/  BRA `(.L_x_7861) ;  /* 0xffffcc9000007947 */ /* 0x001fea000383ffff */
        .weak           $__internal_123_$__cuda_sm70_shflsync_bfly_p
        .type           $__internal_123_$__cuda_sm70_shflsync_bfly_p,@function
        .size           $__internal_123_$__cuda_sm70_shflsync_bfly_p,(.L_x_12425 - $__internal_123_$__cuda_sm70_shflsync_bfly_p)
$__internal_123_$__cuda_sm70_shflsync_bfly_p:
[----:B------:R-:W-:Y:S01]  /*50f0*/  HFMA2.MMA R133, -RZ, RZ, 0, 0 ;  /* 0x00000000ff857435 */ /* 0x000fe200000001ff */
[----:B------:R-:W-:Y:S04]  /*5100*/  WARPSYNC R170 ;  /* 0x000000aa00007348 */ /* 0x000fe80003800000 */
[----:B------:R0:W1:Y:S01]  /*5110*/  SHFL.BFLY PT, R137, R137, R168, R165 ;  /* 0x0c0000a889897389 */ /* 0x00006200000e00a5 */
[----:B------:R-:W-:Y:S05]  /*5120*/  RET.REL.NODEC R132 `(_ZN10layer_norm13ln_bwd_kernelINS_13Kernel_traitsI6__halfS2_fS2_fjLj1024ELj1ELj4ELj1ELj16ENS_18Kernel_traits_baseILj1024ES2_S2_fS2_fjLj128EEEEELb0ELb0ELb1ELb1EEEvNS_9BwdParamsE) ;  /* 0xffffaed084007950 */ /* 0x000fea0003c3ffff */
.L_x_7862:
        /* <DEDUP_REMOVED lines=13> */
.L_x_12425:


//--------------------- .text._ZN10layer_norm13ln_bwd_kernelINS_13Kernel_traitsI6__halfS2_fS2_fjLj1024ELj1ELj4ELj1ELj16ENS_18Kernel_traits_baseILj1024ES2_S2_fS2_fjLj128EEEEELb0ELb1ELb0ELb0EEEvNS_9BwdParamsE --------------------------
	.section	.text._ZN10layer_norm13ln_bwd_kernelINS_13Kernel_traitsI6__halfS2_fS2_fjLj1024ELj1ELj4ELj1ELj16ENS_18Kernel_traits_baseILj1024ES2_S2_fS2_fjLj128EEEEELb0ELb1ELb0ELb0EEEvNS_9BwdParamsE,"ax",@progbits
	.sectioninfo	@"SHI_REGISTERS=255"
	.align	128
        .global         _ZN10layer_norm13ln_bwd_kernelINS_13Kernel_traitsI6__halfS2_fS2_fjLj1024ELj1ELj4ELj1ELj16ENS_18Kernel_traits_baseILj1024ES2_S2_fS2_fjLj128EEEEELb0ELb1ELb0ELb0EEEvNS_9BwdParamsE
        .type           _ZN10layer_norm13ln_bwd_kernelINS_13Kernel_traitsI6__halfS2_fS2_fjLj1024ELj1ELj4ELj1ELj16ENS_18Kernel_traits_baseILj1024ES2_S2_fS2_fjLj128EEEEELb0ELb1ELb0ELb0EEEvNS_9BwdParamsE,@function
        .size           _ZN10layer_norm13ln_bwd_kernelINS_13Kernel_traitsI6__halfS2_fS2_fjLj1024ELj1ELj4ELj1ELj16ENS_18Kernel_traits_baseILj1024ES2_S2_fS2_fjLj128EEEEELb0ELb1ELb0ELb0EEEvNS_9BwdParamsE,(.L_x_12426 - _ZN10layer_norm13ln_bwd_kernelINS_13Kernel_traitsI6__halfS2_fS2_fjLj1024ELj1ELj4ELj1ELj16ENS_18Kernel_traits_baseILj1024ES2_S2_fS2_fjLj128EEEEELb0ELb1ELb0ELb0EEEvNS_9BwdParamsE)
        .other          _ZN10layer_norm13ln_bwd_kernelINS_13Kernel_traitsI6__halfS2_fS2_fjLj1024ELj1ELj4ELj1ELj16ENS_18Kernel_traits_baseILj1024ES2_S2_fS2_fjLj128EEEEELb0ELb1ELb0ELb0EEEvNS_9BwdParamsE,@"STO_CUDA_ENTRY STV_DEFAULT"
_ZN10layer_norm13ln_bwd_kernelINS_13Kernel_traitsI6__halfS2_fS2_fjLj1024ELj1ELj4ELj1ELj16ENS_18Kernel_traits_baseILj1024ES2_S2_fS2_fjLj128EEEEELb0ELb1ELb0ELb0EEEvNS_9BwdParamsE:
.text._ZN10layer_norm13ln_bwd_kernelINS_13Kernel_traitsI6__halfS2_fS2_fjLj1024ELj1ELj4ELj1ELj16ENS_18Kernel_traits_baseILj1024ES2_S2_fS2_fjLj128EEEEELb0ELb1ELb0ELb0EEEvNS_9BwdParamsE:
        /* <DEDUP_REMOVED lines=103> */
[----:B0-----:R-:W-:Y:S02]  /*0670*/  HADD2.F32 R2, -RZ, R49.H1_H1 ;  /* 0x30000031ff027230 */ /* 0x001fe40000004100 */
[----:B------:R-:W-:Y:S02]  /*0680*/  HADD2.F32 R244, -RZ, R18.H0_H0 ;  /* 0x20000012fff47230 */ /* 0x000fe40000004100 */
[----:B-1----:R-:W-:Y:S01]  /*0690*/  HADD2.F32 R32, -RZ, R50.H0_H0 ;  /* 0x20000032ff207230 */ /* 0x002fe20000004100 */
[----:B------:R0:W-:Y:S01]  /*06a0*/  STL [R1+0x6c], R2 ;  /* 0x00006c0201007387 */ /* 0x0001e20000100800 */
[----:B------:R-:W-:Y:S02]  /*06b0*/  HADD2.F32 R243, -RZ, R18.H1_H1 ;  /* 0x30000012fff37230 */ /* 0x000fe40000004100 */
[----:B--2---:R-:W-:Y:S01]  /*06c0*/  HADD2.F32 R3, -RZ, R50.H1_H1 ;  /* 0x30000032ff037230 */ /* 0x004fe20000004100 */
[----:B------:R1:W-:Y:S01]  /*06d0*/  STL [R1+0x68], R32 ;  /* 0x0000682001007387 */ /* 0x0003e20000100800 */
[----:B------:R-:W-:-:S02]  /*06e0*/  HADD2.F32 R242, -RZ, R19.H0_H0 ;  /* 0x20000013fff27230 */ /* 0x000fc40000004100 */
[----:B------:R-:W-:Y:S01]  /*06f0*/  HADD2.F32 R241, -RZ, R19.H1_H1 ;  /* 0x30000013fff17230 */ /* 0x000fe20000004100 */
[----:B------:R2:W-:Y:S01]  /*0700*/  STL [R1+0x64], R3 ;  /* 0x0000640301007387 */ /* 0x0005e20000100800 */
[--C-:B------:R-:W-:Y:S02]  /*0710*/  HADD2.F32 R240, -RZ, R12.reuse.H0_H0 ;  /* 0x2000000cfff07230 */ /* 0x100fe40000004100 */
[--C-:B0-----:R-:W-:Y:S02]  /*0720*/  HADD2.F32 R2, -RZ, R51.reuse.H0_H0 ;  /* 0x20000033ff027230 */ /* 0x101fe40000004100 */
[----:B------:R-:W-:Y:S02]  /*0730*/  HADD2.F32 R239, -RZ, R12.H1_H1 ;  /* 0x3000000cffef7230 */ /* 0x000fe40000004100 */
[----:B-1----:R-:W-:Y:S01]  /*0740*/  HADD2.F32 R32, -RZ, R51.H1_H1 ;  /* 0x30000033ff207230 */ /* 0x002fe20000004100 */
[----:B------:R0:W-:Y:S01]  /*0750*/  STL [R1+0x60], R2 ;  /* 0x0000600201007387 */ /* 0x0001e20000100800 */
[----:B------:R-:W-:-:S02]  /*0760*/  HADD2.F32 R238, -RZ, R13.H0_H0 ;  /* 0x2000000dffee7230 */ /* 0x000fc40000004100 */
[----:B--2---:R-:W-:Y:S01]  /*0770*/  HADD2.F32 R3, -RZ, R28.H0_H0 ;  /* 0x2000001cff037230 */ /* 0x004fe20000004100 */
[----:B------:R-:W-:Y:S01]  /*0780*/  STL [R1+0x5c], R32 ;  /* 0x00005c2001007387 */ /* 0x000fe20000100800 */
[----:B------:R-:W-:Y:S02]  /*0790*/  HADD2.F32 R237, -RZ, R13.H1_H1 ;  /* 0x3000000dffed7230 */ /* 0x000fe40000004100 */
[--C-:B------:R-:W-:Y:S01]  /*07a0*/  HADD2.F32 R236, -RZ, R14.reuse.H0_H0 ;  /* 0x2000000effec7230 */ /* 0x100fe20000004100 */
[----:B------:R1:W-:Y:S01]  /*07b0*/  STL [R1+0x58], R3 ;  /* 0x0000580301007387 */ /* 0x0003e20000100800 */
[----:B------:R-:W-:Y:S02]  /*07c0*/  HADD2.F32 R235, -RZ, R14.H1_H1 ;  /* 0x3000000effeb7230 */ /* 0x000fe40000004100 */
[----:B0-----:R-:W-:Y:S02]  /*07d0*/  HADD2.F32 R2, -RZ, R28.H1_H1 ;  /* 0x3000001cff027230 */ /* 0x001fe40000004100 */
[----:B------:R-:W-:-:S02]  /*07e0*/  HADD2.F32 R28, -RZ, R29.H0_H0 ;  /* 0x2000001dff1c7230 */ /* 0x000fc40000004100 */
[--C-:B------:R-:W-:Y:S01]  /*07f0*/  HADD2.F32 R234, -RZ, R15.reuse.H0_H0 ;  /* 0x2000000fffea7230 */ /* 0x100fe20000004100 */
[----:B------:R0:W-:Y:S01]  /*0800*/  STL [R1+0x54], R2 ;  /* 0x0000540201007387 */ /* 0x0001e20000100800 */
[----:B------:R-:W-:Y:S02]  /*0810*/  HADD2.F32 R233, -RZ, R15.H1_H1 ;  /* 0x3000000fffe97230 */ /* 0x000fe40000004100 */
[----:B-1----:R-:W-:Y:S01]  /*0820*/  HADD2.F32 R3, -RZ, R29.H1_H1 ;  /* 0x3000001dff037230 */ /* 0x002fe20000004100 */
[----:B------:R1:W-:Y:S01]  /*0830*/  STL [R1+0x50], R28 ;  /* 0x0000501c01007387 */ /* 0x0003e20000100800 */
[--C-:B------:R-:W-:Y:S02]  /*0840*/  HADD2.F32 R232, -RZ, R8.reuse.H0_H0 ;  /* 0x20000008ffe87230 */ /* 0x100fe40000004100 */
[----:B------:R-:W-:Y:S01]  /*0850*/  HADD2.F32 R231, -RZ, R8.H1_H1 ;  /* 0x30000008ffe77230 */ /* 0x000fe20000004100 */
[----:B------:R2:W-:Y:S01]  /*0860*/  STL [R1+0x4c], R3 ;  /* 0x00004c0301007387 */ /* 0x0005e20000100800 */
[----:B------:R-:W-:-:S02]  /*0870*/  HADD2.F32 R230, -RZ, R9.H0_H0 ;  /* 0x20000009ffe67230 */ /* 0x000fc40000004100 */
[--C-:B0-----:R-:W-:Y:S02]  /*0880*/  HADD2.F32 R2, -RZ, R30.reuse.H0_H0 ;  /* 0x2000001eff027230 */ /* 0x101fe40000004100 */
[----:B------:R-:W-:Y:S02]  /*0890*/  HADD2.F32 R229, -RZ, R9.H1_H1 ;  /* 0x30000009ffe57230 */ /* 0x000fe40000004100 */
[----:B-1----:R-:W-:Y:S01]  /*08a0*/  HADD2.F32 R28, -RZ, R30.H1_H1 ;  /* 0x3000001eff1c7230 */ /* 0x002fe20000004100 */
[----:B------:R0:W-:Y:S01]  /*08b0*/  STL [R1+0x48], R2 ;  /* 0x0000480201007387 */ /* 0x0001e20000100800 */
[--C-:B------:R-:W-:Y:S02]  /*08c0*/  HADD2.F32 R228, -RZ, R10.reuse.H0_H0 ;  /* 0x2000000affe47230 */ /* 0x100fe40000004100 */
[----:B--2---:R-:W-:Y:S01]  /*08d0*/  HADD2.F32 R3, -RZ, R31.H0_H0 ;  /* 0x2000001fff037230 */ /* 0x004fe20000004100 */
[----:B------:R1:W-:Y:S01]  /*08e0*/  STL [R1+0x44], R28 ;  /* 0x0000441c01007387 */ /* 0x0003e20000100800 */
[----:B------:R-:W-:-:S02]  /*08f0*/  HADD2.F32 R227, -RZ, R10.H1_H1 ;  /* 0x3000000affe37230 */ /* 0x000fc40000004100 */
[--C-:B------:R-:W-:Y:S01]  /*0900*/  HADD2.F32 R226, -RZ, R11.reuse.H0_H0 ;  /* 0x2000000bffe27230 */ /* 0x100fe20000004100 */
[----:B------:R2:W-:Y:S01]  /*0910*/  STL [R1+0x40], R3 ;  /* 0x0000400301007387 */ /* 0x0005e20000100800 */
[----:B------:R-:W-:Y:S02]  /*0920*/  HADD2.F32 R225, -RZ, R11.H1_H1 ;  /* 0x3000000bffe17230 */ /* 0x000fe40000004100 */
[----:B0-----:R-:W-:Y:S02]  /*0930*/  HADD2.F32 R2, -RZ, R31.H1_H1 ;  /* 0x3000001fff027230 */ /* 0x001fe40000004100 */
[----:B------:R-:W-:Y:S02]  /*0940*/  HADD2.F32 R224, -RZ, R4.H0_H0 ;  /* 0x20000004ffe07230 */ /* 0x000fe40000004100 */
[----:B-1----:R-:W-:Y:S01]  /*0950*/  HADD2.F32 R28, -RZ, R24.H0_H0 ;  /* 0x20000018ff1c7230 */ /* 0x002fe20000004100 */
[----:B------:R0:W-:Y:S01]  /*0960*/  STL [R1+0x3c], R2 ;  /* 0x00003c0201007387 */ /* 0x0001e20000100800 */
[----:B------:R-:W-:-:S02]  /*0970*/  HADD2.F32 R223, -RZ, R4.H1_H1 ;  /* 0x30000004ffdf7230 */ /* 0x000fc40000004100 */
[----:B--2---:R-:W-:Y:S01]  /*0980*/  HADD2.F32 R3, -RZ, R24.H1_H1 ;  /* 0x30000018ff037230 */ /* 0x004fe20000004100 */
[----:B------:R-:W-:Y:S01]  /*0990*/  STL [R1+0x38], R28 ;  /* 0x0000381c01007387 */ /* 0x000fe20000100800 */
[----:B------:R-:W-:Y:S02]  /*09a0*/  HADD2.F32 R24, -RZ, R25.H1_H1 ;  /* 0x30000019ff187230 */ /* 0x000fe40000004100 */
[--C-:B------:R-:W-:Y:S01]  /*09b0*/  HADD2.F32 R222, -RZ, R5.reuse.H0_H0 ;  /* 0x20000005ffde7230 */ /* 0x100fe20000004100 */
[----:B------:R1:W-:Y:S01]  /*09c0*/  STL [R1+0x34], R3 ;  /* 0x0000340301007387 */ /* 0x0003e20000100800 */
[----:B------:R-:W-:Y:S02]  /*09d0*/  HADD2.F32 R221, -RZ, R5.H1_H1 ;  /* 0x30000005ffdd7230 */ /* 0x000fe40000004100 */
[----:B0-----:R-:W-:Y:S02]  /*09e0*/  HADD2.F32 R2, -RZ, R25.H0_H0 ;  /* 0x20000019ff027230 */ /* 0x001fe40000004100 */
[----:B------:R-:W-:-:S02]  /*09f0*/  HADD2.F32 R220, -RZ, R6.H0_H0 ;  /* 0x20000006ffdc7230 */ /* 0x000fc40000004100 */
[----:B------:R-:W-:Y:S01]  /*0a00*/  HADD2.F32 R219, -RZ, R6.H1_H1 ;  /* 0x30000006ffdb7230 */ /* 0x000fe20000004100 */
[----:B------:R0:W-:Y:S01]  /*0a10*/  STL [R1+0x30], R2 ;  /* 0x0000300201007387 */ /* 0x0001e20000100800 */
[--C-:B------:R-:W-:Y:S02]  /*0a20*/  HADD2.F32 R218, -RZ, R7.reuse.H0_H0 ;  /* 0x20000007ffda7230 */ /* 0x100fe40000004100 */
[----:B-1----:R-:W-:Y:S01]  /*0a30*/  HADD2.F32 R3, -RZ, R26.H0_H0 ;  /* 0x2000001aff037230 */ /* 0x002fe20000004100 */
[----:B------:R1:W-:Y:S01]  /*0a40*/  STL [R1+0x2c], R24 ;  /* 0x00002c1801007387 */ /* 0x0003e20000100800 */
[----:B------:R-:W-:-:S03]  /*0a50*/  HADD2.F32 R217, -RZ, R7.H1_H1 ;  /* 0x30000007ffd97230 */ /* 0x000fc60000004100 */
[----:B------:R2:W-:Y:S01]  /*0a60*/  STL [R1+0x28], R3 ;  /* 0x0000280301007387 */ /* 0x0005e20000100800 */
[----:B0-----:R-:W-:Y:S02]  /*0a70*/  HADD2.F32 R2, -RZ, R26.H1_H1 ;  /* 0x3000001aff027230 */ /* 0x001fe40000004100 */
[----:B-1----:R-:W-:-:S03]  /*0a80*/  HADD2.F32 R24, -RZ, R27.H0_H0 ;  /* 0x2000001bff187230 */ /* 0x002fc60000004100 */
[----:B------:R0:W-:Y:S01]  /*0a90*/  STL [R1+0x24], R2 ;  /* 0x0000240201007387 */ /* 0x0001e20000100800 */
[----:B--2---:R-:W-:-:S03]  /*0aa0*/  HADD2.F32 R3, -RZ, R27.H1_H1 ;  /* 0x3000001bff037230 */ /* 0x004fc60000004100 */
[----:B------:R-:W-:Y:S04]  /*0ab0*/  STL [R1+0x20], R24 ;  /* 0x0000201801007387 */ /* 0x000fe80000100800 */
[----:B------:R1:W-:Y:S01]  /*0ac0*/  STL [R1+0x1c], R3 ;  /* 0x00001c0301007387 */ /* 0x0003e20000100800 */
[--C-:B0-----:R-:W-:Y:S02]  /*0ad0*/  HADD2.F32 R2, -RZ, R20.reuse.H0_H0 ;  /* 0x20000014ff027230 */ /* 0x101fe40000004100 */
[----:B------:R-:W-:-:S03]  /*0ae0*/  HADD2.F32 R20, -RZ, R20.H1_H1 ;  /* 0x30000014ff147230 */ /* 0x000fc60000004100 */
[----:B------:R0:W-:Y:S01]  /*0af0*/  STL [R1+0x18], R2 ;  /* 0x0000180201007387 */ /* 0x0001e20000100800 */
[----:B-1----:R-:W-:-:S03]  /*0b00*/  HADD2.F32 R3, -RZ, R21.H0_H0 ;  /* 0x20000015ff037230 */ /* 0x002fc60000004100 */
[----:B------:R1:W-:Y:S04]  /*0b10*/  STL [R1+0x14], R20 ;  /* 0x0000141401007387 */ /* 0x0003e80000100800 */
[----:B------:R2:W-:Y:S01]  /*0b20*/  STL [R1+0x10], R3 ;  /* 0x0000100301007387 */ /* 0x0005e20000100800 */
[----:B0-----:R-:W-:Y:S02]  /*0b30*/  HADD2.F32 R2, -RZ, R21.H1_H1 ;  /* 0x30000015ff027230 */ /* 0x001fe40000004100 */
[----:B-1----:R-:W-:-:S03]  /*0b40*/  HADD2.F32 R20, -RZ, R22.H0_H0 ;  /* 0x20000016ff147230 */ /* 0x002fc60000004100 */
[----:B------:R0:W-:Y:S01]  /*0b50*/  STL [R1+0xc], R2 ;  /* 0x00000c0201007387 */ /* 0x0001e20000100800 */
[----:B--2---:R-:W-:-:S03]  /*0b60*/  HADD2.F32 R3, -RZ, R22.H1_H1 ;  /* 0x30000016ff037230 */ /* 0x004fc60000004100 */
[----:B------:R1:W-:Y:S04]  /*0b70*/  STL [R1+0x8], R20 ;  /* 0x0000081401007387 */ /* 0x0003e80000100800 */
[----:B------:R1:W-:Y:S01]  /*0b80*/  STL [R1+0x4], R3 ;  /* 0x0000040301007387 */ /* 0x0003e20000100800 */
[----:B0-----:R-:W-:-:S05]  /*0b90*/  HADD2.F32 R2, -RZ, R23.H0_H0 ;  /* 0x20000017ff027230 */ /* 0x001fca0000004100 */
[----:B------:R1:W-:Y:S02]  /*0ba0*/  STL [R1], R2 ;  /* 0x0000000201007387 */ /* 0x0003e40000100800 */
.L_x_7883:
        /* <DEDUP_REMOVED lines=46> */
[----:B--2---:R-:W-:Y:S01]  /*0e90*/  HADD2.F32 R164, -RZ, R168.H0_H0 ;  /* 0x200000a8ffa47230 */ /* 0x004fe20000004100 */
[C---:B------:R-:W-:Y:S02]  /*0ea0*/  FADD.FTZ R166, -R209.reuse, R166 ;  /* 0x000000a6d1a67221 */ /* 0x040fe40000010100 */
[----:B---3--:R-:W-:Y:S02]  /*0eb0*/  FADD.FTZ R17, -R209, R23 ;  /* 0x00000017d1117221 */ /* 0x008fe40000010100 */
[----:B------:R-:W-:-:S02]  /*0ec0*/  FMUL.FTZ R23, R204, R164 ;  /* 0x000000a4cc177220 */ /* 0x000fc40000410000 */
[----:B------:R-:W2:Y:S01]  /*0ed0*/  LDL R204, [R1+0x60] ;  /* 0x0000600001cc7983 */ /* 0x000ea20000100800 */
[----:B0-----:R-:W-:Y:S02]  /*0ee0*/  FADD.FTZ R18, -R209, R22 ;  /* 0x00000016d1127221 */ /* 0x001fe40000010100 */
[C---:B-----5:R-:W-:Y:S02]  /*0ef0*/  FMUL.FTZ R22, R181.reuse, R166 ;  /* 0x000000a6b5167220 */ /* 0x060fe40000410000 */
[----:B------:R-:W3:Y:S01]  /*0f00*/  LDL R166, [R1+0x5c] ;  /* 0x00005c0001a67983 */ /* 0x000ee20000100800 */
[----:B------:R-:W-:Y:S01]  /*0f10*/  HADD2.F32 R168, -RZ, R168.H1_H1 ;  /* 0x300000a8ffa87230 */ /* 0x000fe20000004100 */
[----:B------:R-:W-:Y:S02]  /*0f20*/  FMUL.FTZ R5, R181, R5 ;  /* 0x00000005b5057220 */ /* 0x000fe40000410000 */
[----:B------:R-:W-:Y:S01]  /*0f30*/  FADD.FTZ R24, -R209, R165 ;  /* 0x000000a5d1187221 */ /* 0x000fe20000010100 */
[----:B------:R-:W-:Y:S01]  /*0f40*/  HADD2.F32 R215, -RZ, R169.H0_H0 ;  /* 0x200000a9ffd77230 */ /* 0x000fe20000004100 */
[----:B------:R-:W-:-:S02]  /*0f50*/  FADD.FTZ R112, R112, R164 ;  /* 0x000000a470707221 */ /* 0x000fc40000010000 */
[----:B------:R-:W-:Y:S02]  /*0f60*/  FFMA.FTZ R144, R5, R164, R144 ;  /* 0x000000a405907223 */ /* 0x000fe40000010090 */
[----:B------:R-:W-:Y:S02]  /*0f70*/  FMUL.FTZ R24, R181, R24 ;  /* 0x00000018b5187220 */ /* 0x000fe40000410000 */
[----:B------:R-:W-:Y:S02]  /*0f80*/  FMUL.FTZ R216, R214, R168 ;  /* 0x000000a8d6d87220 */ /* 0x000fe40000410000 */
[----:B------:R-:W-:Y:S02]  /*0f90*/  FADD.FTZ R165, RZ, R23 ;  /* 0x00000017ffa57221 */ /* 0x000fe40000010000 */
[----:B------:R-:W-:Y:S01]  /*0fa0*/  FFMA.FTZ R164, R5, R23, RZ ;  /* 0x0000001705a47223 */ /* 0x000fe200000100ff */
        /* <DEDUP_REMOVED lines=48> */
.L_x_7866:
[----:B------:R-:W-:Y:S05]  /*12b0*/  BSYNC B1 ;  /* 0x0000000000017941 */ /* 0x000fea0003800000 */
.L_x_7865:
        /* <DEDUP_REMOVED lines=22> */
[----:B--2---:R-:W-:Y:S01]  /*1420*/  HADD2.F32 R208, -RZ, R168.H0_H0 ;  /* 0x200000a8ffd07230 */ /* 0x004fe20000004100 */
        /* <DEDUP_REMOVED lines=10> */
[----:B------:R-:W-:Y:S02]  /*14d0*/  HADD2.F32 R168, -RZ, R168.H1_H1 ;  /* 0x300000a8ffa87230 */ /* 0x000fe40000004100 */
        /* <DEDUP_REMOVED lines=15> */
[----:B------:R-:W-:Y:S02]  /*15d0*/  FADD.FTZ R11, -R209, R14 ;  /* 0x0000000ed10b7221 */ /* 0x000fe40000010100 */
        /* <DEDUP_REMOVED lines=14> */
[----:B------:R-:W-:Y:S02]  /*16c0*/  FADD.FTZ R211, R211, R200 ;  /* 0x000000c8d3d37221 */ /* 0x000fe40000010000 */
[----:B------:R-:W-:Y:S01]  /*16d0*/  FFMA.FTZ R210, R13, R200, R210 ;  /* 0x000000c80dd27223 */ /* 0x000fe200000100d2 */
[----:B------:R-:W-:Y:S01]  /*16e0*/  HADD2.F32 R171, -RZ, R171.H1_H1 ;  /* 0x300000abffab7230 */ /* 0x000fe20000004100 */
        /* <DEDUP_REMOVED lines=21> */
.L_x_7868:
[----:B------:R-:W-:Y:S05]  /*1840*/  BSYNC B1 ;  /* 0x0000000000017941 */ /* 0x000fea0003800000 */
.L_x_7867:
        /* <DEDUP_REMOVED lines=28> */
[--C-:B---3--:R-:W-:Y:S01]  /*1a10*/  HADD2.F32 R196, -RZ, R176.reuse.H0_H0 ;  /* 0x200000b0ffc47230 */ /* 0x108fe20000004100 */
[----:B------:R-:W-:Y:S01]  /*1a20*/  FADD.FTZ R8, -R209, R170 ;  /* 0x000000aad1087221 */ /* 0x000fe20000010100 */
[----:B------:R-:W-:-:S03]  /*1a30*/  HADD2.F32 R176, -RZ, R176.H1_H1 ;  /* 0x300000b0ffb07230 */ /* 0x000fc60000004100 */
[----:B------:R-:W-:Y:S02]  /*1a40*/  FADD.FTZ R96, R96, R196 ;  /* 0x000000c460607221 */ /* 0x000fe40000010000 */
[----:B------:R-:W-:Y:S01]  /*1a50*/  FFMA.FTZ R128, R3, R196, R128 ;  /* 0x000000c403807223 */ /* 0x000fe20000010080 */
[--C-:B------:R-:W-:Y:S01]  /*1a60*/  HADD2.F32 R194, -RZ, R177.reuse.H0_H0 ;  /* 0x200000b1ffc27230 */ /* 0x100fe20000004100 */
[----:B------:R-:W-:Y:S02]  /*1a70*/  FADD.FTZ R7, -R209, R171 ;  /* 0x000000abd1077221 */ /* 0x000fe40000010100 */
[C---:B------:R-:W-:Y:S02]  /*1a80*/  FMUL.FTZ R8, R181.reuse, R8 ;  /* 0x00000008b5087220 */ /* 0x040fe40000410000 */
[----:B------:R-:W-:Y:S02]  /*1a90*/  FMUL.FTZ R9, R181, R9 ;  /* 0x00000009b5097220 */ /* 0x000fe40000410000 */
[----:B------:R-:W-:Y:S01]  /*1aa0*/  FMUL.FTZ R195, R195, R176 ;  /* 0x000000b0c3c37220 */ /* 0x000fe20000410000 */
[----:B------:R-:W-:Y:S01]  /*1ab0*/  HADD2.F32 R193, -RZ, R177.H1_H1 ;  /* 0x300000b1ffc17230 */ /* 0x000fe20000004100 */
[----:B------:R-:W-:-:S02]  /*1ac0*/  FADD.FTZ R98, R98, R194 ;  /* 0x000000c262627221 */ /* 0x000fc40000010000 */
[----:B------:R-:W-:Y:S02]  /*1ad0*/  FMUL.FTZ R7, R181, R7 ;  /* 0x00000007b5077220 */ /* 0x000fe40000410000 */
[----:B------:R-:W-:Y:S01]  /*1ae0*/  FFMA.FTZ R130, R8, R194, R130 ;  /* 0x000000c208827223 */ /* 0x000fe20000010082 */
[--C-:B------:R-:W-:Y:S01]  /*1af0*/  HADD2.F32 R25, -RZ, R178.reuse.H0_H0 ;  /* 0x200000b2ff197230 */ /* 0x100fe20000004100 */
[----:B------:R-:W-:Y:S02]  /*1b00*/  FADD.FTZ R99, R99, R193 ;  /* 0x000000c163637221 */ /* 0x000fe40000010000 */
[----:B------:R-:W-:Y:S02]  /*1b10*/  FMUL.FTZ R6, R181, R6 ;  /* 0x00000006b5067220 */ /* 0x000fe40000410000 */
[-C--:B------:R-:W-:Y:S02]  /*1b20*/  FFMA.FTZ R131, R7, R193.reuse, R131 ;  /* 0x000000c107837223 */ /* 0x080fe40000010083 */
[----:B------:R-:W-:Y:S01]  /*1b30*/  FMUL.FTZ R193, R252, R193 ;  /* 0x000000c1fcc17220 */ /* 0x000fe20000410000 */
[----:B------:R-:W-:Y:S01]  /*1b40*/  HADD2.F32 R27, -RZ, R178.H1_H1 ;  /* 0x300000b2ff1b7230 */ /* 0x000fe20000004100 */
[----:B------:R-:W-:-:S02]  /*1b50*/  FADD.FTZ R166, -R209, R166 ;  /* 0x000000a6d1a67221 */ /* 0x000fc40000010100 */
[----:B------:R-:W-:Y:S02]  /*1b60*/  FADD.FTZ R92, R92, R25 ;  /* 0x000000195c5c7221 */ /* 0x000fe40000010000 */
[-C--:B------:R-:W-:Y:S02]  /*1b70*/  FFMA.FTZ R124, R6, R25.reuse, R124 ;  /* 0x00000019067c7223 */ /* 0x080fe4000001007c */
[----:B------:R-:W-:Y:S02]  /*1b80*/  FMUL.FTZ R26, R181, R26 ;  /* 0x0000001ab51a7220 */ /* 0x000fe40000410000 */
[----:B------:R-:W-:Y:S01]  /*1b90*/  FMUL.FTZ R25, R251, R25 ;  /* 0x00000019fb197220 */ /* 0x000fe20000410000 */
[----:B------:R-:W-:Y:S01]  /*1ba0*/  HADD2.F32 R177, -RZ, R179.H0_H0 ;  /* 0x200000b3ffb17230 */ /* 0x000fe20000004100 */
[----:B------:R-:W-:Y:S02]  /*1bb0*/  FADD.FTZ R97, R97, R176 ;  /* 0x000000b061617221 */ /* 0x000fe40000010000 */
[----:B------:R-:W-:-:S02]  /*1bc0*/  FFMA.FTZ R129, R9, R176, R129 ;  /* 0x000000b009817223 */ /* 0x000fc40000010081 */
[----:B------:R-:W-:Y:S02]  /*1bd0*/  FADD.FTZ R167, -R209, R167 ;  /* 0x000000a7d1a77221 */ /* 0x000fe40000010100 */
[----:B------:R-:W-:Y:S02]  /*1be0*/  FADD.FTZ R93, R93, R27 ;  /* 0x0000001b5d5d7221 */ /* 0x000fe40000010000 */
[-C--:B------:R-:W-:Y:S02]  /*1bf0*/  FFMA.FTZ R125, R26, R27.reuse, R125 ;  /* 0x0000001b1a7d7223 */ /* 0x080fe4000001007d */
[----:B------:R-:W-:Y:S02]  /*1c00*/  FMUL.FTZ R176, R181, R166 ;  /* 0x000000a6b5b07220 */ /* 0x000fe40000410000 */
[----:B------:R-:W-:Y:S01]  /*1c10*/  FMUL.FTZ R27, R250, R27 ;  /* 0x0000001bfa1b7220 */ /* 0x000fe20000410000 */
[----:B------:R-:W-:Y:S01]  /*1c20*/  HADD2.F32 R179, -RZ, R179.H1_H1 ;  /* 0x300000b3ffb37230 */ /* 0x000fe20000004100 */
        /* <DEDUP_REMOVED lines=26> */
.L_x_7870:
[----:B------:R-:W-:Y:S05]  /*1dd0*/  BSYNC B1 ;  /* 0x0000000000017941 */ /* 0x000fea0003800000 */
.L_x_7869:
        /* <DEDUP_REMOVED lines=25> */
[----:B--2---:R-:W-:-:S03]  /*1f70*/  HADD2.F32 R184, -RZ, R172.H0_H0 ;  /* 0x200000acffb87230 */ /* 0x004fc60000004100 */
[----:B------:R0:W5:Y:S01]  /*1f80*/  @P0 LDG.E.128 R152, [R182.64+0x10] ;  /* 0x00001004b6980981 */ /* 0x000162000c1e1d00 */
[--C-:B------:R-:W-:Y:S01]  /*1f90*/  HADD2.F32 R185, -RZ, R173.reuse.H1_H1 ;  /* 0x300000adffb97230 */ /* 0x100fe20000004100 */
[----:B------:R-:W-:Y:S01]  /*1fa0*/  FADD.FTZ R167, -R209, R167 ;  /* 0x000000a7d1a77221 */ /* 0x000fe20000010100 */
[--C-:B------:R-:W-:Y:S02]  /*1fb0*/  HADD2.F32 R186, -RZ, R174.reuse.H0_H0 ;  /* 0x200000aeffba7230 */ /* 0x100fe40000004100 */
[----:B------:R-:W-:Y:S01]  /*1fc0*/  HADD2.F32 R188, -RZ, R174.H1_H1 ;  /* 0x300000aeffbc7230 */ /* 0x000fe20000004100 */
[----:B------:R-:W-:Y:S01]  /*1fd0*/  FMUL.FTZ R174, R181, R166 ;  /* 0x000000a6b5ae7220 */ /* 0x000fe20000410000 */
[----:B0-----:R-:W-:Y:S02]  /*1fe0*/  HADD2.F32 R182, -RZ, R172.H1_H1 ;  /* 0x300000acffb67230 */ /* 0x001fe40000004100 */
[----:B------:R-:W-:Y:S01]  /*1ff0*/  HADD2.F32 R183, -RZ, R173.H0_H0 ;  /* 0x200000adffb77230 */ /* 0x000fe20000004100 */
[----:B------:R-:W-:Y:S01]  /*2000*/  FMUL.FTZ R173, R187, R184 ;  /* 0x000000b8bbad7220 */ /* 0x000fe20000410000 */
[--C-:B------:R-:W-:Y:S01]  /*2010*/  HADD2.F32 R190, -RZ, R175.reuse.H0_H0 ;  /* 0x200000afffbe7230 */ /* 0x100fe20000004100 */
[----:B------:R-:W-:Y:S01]  /*2020*/  FMUL.FTZ R172, R181, R165 ;  /* 0x000000a5b5ac7220 */ /* 0x000fe20000410000 */
[----:B------:R-:W-:Y:S01]  /*2030*/  HADD2.F32 R192, -RZ, R175.H1_H1 ;  /* 0x300000afffc07230 */ /* 0x000fe20000004100 */
        /* <DEDUP_REMOVED lines=48> */
.L_x_7872:
[----:B------:R-:W-:Y:S05]  /*2340*/  BSYNC B1 ;  /* 0x0000000000017941 */ /* 0x000fea0003800000 */
.L_x_7871:
[----:B------:R-:W-:Y:S05]  /*2350*/  BRA.DIV ~URZ, `(.L_x_7873) ;  /* 0x000031f27f007947 */ /* 0x000fea000b800000 */
[----:B------:R0:W1:Y:S02]  /*2360*/  SHFL.BFLY PT, R167, R211, 0x1, 0x1f ;  /* 0x0c201f00d3a77f89 */ /* 0x00006400000e0000 */
.L_x_7898:
        /* <DEDUP_REMOVED lines=18> */
.L_x_7899:
        /* <DEDUP_REMOVED lines=10> */
[-C--:B------:R-:W-:Y:S01]  /*2530*/  FFMA.FTZ R168, R5, R209.reuse, R210 ;  /* 0x000000d105a87223 */ /* 0x080fe200000100d2 */
[----:B------:R-:W-:Y:S02]  /*2540*/  ISETP.NE.U32.AND P1, PT, RZ, c[0x0][0x218], PT ;  /* 0x00008600ff007a0c */ /* 0x000fe40003f25070 */
[----:B------:R-:W-:Y:S01]  /*2550*/  ISETP.NE.U32.AND P0, PT, RZ, c[0x0][0x258], PT ;  /* 0x00009600ff007a0c */ /* 0x000fe20003f05070 */
[----:B------:R-:W-:Y:S01]  /*2560*/  FADD.FTZ R168, R23, -R168 ;  /* 0x800000a817a87221 */ /* 0x000fe20000010000 */
[----:B------:R-:W-:Y:S02]  /*2570*/  ISETP.NE.AND.EX P1, PT, RZ, c[0x0][0x21c], PT, P1 ;  /* 0x00008700ff007a0c */ /* 0x000fe40003f25310 */
[----:B------:R-:W-:Y:S01]  /*2580*/  ISETP.NE.AND.EX P0, PT, RZ, c[0x0][0x25c], PT, P0 ;  /* 0x00009700ff007a0c */ /* 0x000fe20003f05300 */
[----:B-----5:R-:W-:Y:S01]  /*2590*/  FMUL.FTZ R169, R181, R168 ;  /* 0x000000a8b5a97220 */ /* 0x020fe20000410000 */
[----:B------:R-:W-:Y:S01]  /*25a0*/  ISETP.NE.U32.AND P6, PT, RZ, c[0x0][0x258], PT ;  /* 0x00009600ff007a0c */ /* 0x000fe20003fc5070 */
[----:B------:R-:W-:-:S04]  /*25b0*/  FFMA.FTZ R168, R24, R209, R210 ;  /* 0x000000d118a87223 */ /* 0x000fc800000100d2 */
[----:B------:R-:W-:-:S04]  /*25c0*/  FADD.FTZ R168, R216, -R168 ;  /* 0x800000a8d8a87221 */ /* 0x000fc80000010000 */
[----:B------:R-:W-:Y:S02]  /*25d0*/  FMUL.FTZ R168, R181, R168 ;  /* 0x000000a8b5a87220 */ /* 0x000fe40000410000 */
[----:B------:R-:W-:Y:S02]  /*25e0*/  @P1 FADD.FTZ R169, R48, R169 ;  /* 0x000000a930a91221 */ /* 0x000fe40000010000 */
[----:B------:R-:W-:-:S03]  /*25f0*/  @P1 FADD.FTZ R168, R49, R168 ;  /* 0x000000a831a81221 */ /* 0x000fc60000010000 */
[C---:B------:R-:W-:Y:S01]  /*2600*/  SEL R156, R169.reuse, R156, P0 ;  /* 0x0000009ca99c7207 */ /* 0x040fe20000000000 */
[-C--:B------:R-:W-:Y:S01]  /*2610*/  FMUL.FTZ R169, R169, R180.reuse ;  /* 0x000000b4a9a97220 */ /* 0x080fe20000410000 */
[C---:B------:R-:W-:Y:S01]  /*2620*/  SEL R157, R168.reuse, R157, P0 ;  /* 0x0000009da89d7207 */ /* 0x040fe20000000000 */
[----:B------:R-:W-:Y:S01]  /*2630*/  FMUL.FTZ R168, R168, R180 ;  /* 0x000000b4a8a87220 */ /* 0x000fe20000410000 */
[--C-:B--2---:R-:W-:Y:S02]  /*2640*/  HADD2.F32 R170, -RZ, R164.reuse.H0_H0 ;  /* 0x200000a4ffaa7230 */ /* 0x104fe40000004100 */
[----:B------:R-:W-:-:S03]  /*2650*/  HADD2.F32 R164, -RZ, R164.H1_H1 ;  /* 0x300000a4ffa47230 */ /* 0x000fc60000004100 */
[----:B------:R-:W-:Y:S01]  /*2660*/  FFMA.FTZ R80, R169, R170, R80 ;  /* 0x000000aaa9507223 */ /* 0x000fe20000010050 */
[--C-:B------:R-:W-:Y:S01]  /*2670*/  HADD2.F32 R170, -RZ, R165.reuse.H0_H0 ;  /* 0x200000a5ffaa7230 */ /* 0x100fe20000004100 */
[----:B------:R-:W-:Y:S01]  /*2680*/  FFMA.FTZ R81, R168, R164, R81 ;  /* 0x000000a4a8517223 */ /* 0x000fe20000010051 */
[----:B------:R-:W-:Y:S01]  /*2690*/  HADD2.F32 R165, -RZ, R165.H1_H1 ;  /* 0x300000a5ffa57230 */ /* 0x000fe20000004100 */
[----:B------:R-:W-:Y:S02]  /*26a0*/  FMUL.FTZ R164, R248, R169 ;  /* 0x000000a9f8a47220 */ /* 0x000fe40000410000 */
[----:B------:R-:W-:-:S05]  /*26b0*/  FMUL.FTZ R168, R247, R168 ;  /* 0x000000a8f7a87220 */ /* 0x000fca0000410000 */
[----:B------:R-:W-:Y:S01]  /*26c0*/  F2FP.PACK_AB R164, R168, R164 ;  /* 0x000000a4a8a4723e */ /* 0x000fe200000000ff */
[----:B------:R-:W-:-:S04]  /*26d0*/  FFMA.FTZ R168, R22, R209, R210 ;  /* 0x000000d116a87223 */ /* 0x000fc800000100d2 */
[----:B------:R-:W-:-:S04]  /*26e0*/  FADD.FTZ R168, R215, -R168 ;  /* 0x800000a8d7a87221 */ /* 0x000fc80000010000 */
[----:B------:R-:W-:Y:S02]  /*26f0*/  FMUL.FTZ R169, R181, R168 ;  /* 0x000000a8b5a97220 */ /* 0x000fe40000410000 */
[----:B------:R-:W-:Y:S02]  /*2700*/  FFMA.FTZ R168, R21, R209, R210 ;  /* 0x000000d115a87223 */ /* 0x000fe400000100d2 */
[----:B------:R-:W-:Y:S02]  /*2710*/  @P1 FADD.FTZ R169, R50, R169 ;  /* 0x000000a932a91221 */ /* 0x000fe40000010000 */
[----:B------:R-:W-:-:S03]  /*2720*/  FADD.FTZ R168, R214, -R168 ;  /* 0x800000a8d6a87221 */ /* 0x000fc60000010000 */
[----:B------:R-:W-:Y:S01]  /*2730*/  SEL R158, R169, R158, P0 ;  /* 0x0000009ea99e7207 */ /* 0x000fe20000000000 */
[----:B------:R-:W-:Y:S02]  /*2740*/  FMUL.FTZ R168, R181, R168 ;  /* 0x000000a8b5a87220 */ /* 0x000fe40000410000 */
[----:B------:R-:W-:Y:S02]  /*2750*/  FMUL.FTZ R169, R169, R180 ;  /* 0x000000b4a9a97220 */ /* 0x000fe40000410000 */
[----:B------:R-:W-:Y:S02]  /*2760*/  @P1 FADD.FTZ R168, R51, R168 ;  /* 0x000000a833a81221 */ /* 0x000fe40000010000 */
[----:B------:R-:W-:Y:S01]  /*2770*/  FFMA.FTZ R82, R169, R170, R82 ;  /* 0x000000aaa9527223 */ /* 0x000fe20000010052 */
[--C-:B------:R-:W-:Y:S02]  /*2780*/  HADD2.F32 R170, -RZ, R166.reuse.H0_H0 ;  /* 0x200000a6ffaa7230 */ /* 0x100fe40000004100 */
[C---:B------:R-:W-:Y:S01]  /*2790*/  SEL R159, R168.reuse, R159, P0 ;  /* 0x0000009fa89f7207 */ /* 0x040fe20000000000 */
[----:B------:R-:W-:Y:S01]  /*27a0*/  FMUL.FTZ R168, R168, R180 ;  /* 0x000000b4a8a87220 */ /* 0x000fe20000410000 */
[----:B------:R-:W-:-:S03]  /*27b0*/  HADD2.F32 R166, -RZ, R166.H1_H1 ;  /* 0x300000a6ffa67230 */ /* 0x000fc60000004100 */
[----:B------:R-:W-:Y:S02]  /*27c0*/  FFMA.FTZ R83, R168, R165, R83 ;  /* 0x000000a5a8537223 */ /* 0x000fe40000010053 */
        /* <DEDUP_REMOVED lines=31> */
[----:B------:R-:W-:Y:S01]  /*29c0*/  @P1 FADD.FTZ R168, R47, R168 ;  /* 0x000000a82fa81221 */ /* 0x000fe20000010000 */
[----:B------:R-:W-:Y:S01]  /*29d0*/  ISETP.NE.AND.EX P1, PT, RZ, c[0x0][0x25c], PT, P6 ;  /* 0x00009700ff007a0c */ /* 0x000fe20003f25360 */
[----:B------:R-:W-:-:S03]  /*29e0*/  FFMA.FTZ R78, R169, R170, R78 ;  /* 0x000000aaa94e7223 */ /* 0x000fc6000001004e */
[C---:B------:R-:W-:Y:S01]  /*29f0*/  SEL R163, R168.reuse, R163, P0 ;  /* 0x000000a3a8a37207 */ /* 0x040fe20000000000 */
[----:B------:R-:W-:-:S04]  /*2a00*/  FMUL.FTZ R168, R168, R180 ;  /* 0x000000b4a8a87220 */ /* 0x000fc80000410000 */
[----:B------:R-:W-:Y:S02]  /*2a10*/  FFMA.FTZ R79, R168, R167, R79 ;  /* 0x000000a7a84f7223 */ /* 0x000fe4000001004f */
[----:B------:R-:W-:Y:S02]  /*2a20*/  FMUL.FTZ R167, R242, R169 ;  /* 0x000000a9f2a77220 */ /* 0x000fe40000410000 */
[----:B------:R-:W-:-:S05]  /*2a30*/  FMUL.FTZ R168, R241, R168 ;  /* 0x000000a8f1a87220 */ /* 0x000fca0000410000 */
[----:B------:R-:W-:Y:S02]  /*2a40*/  F2FP.PACK_AB R167, R168, R167 ;  /* 0x000000a7a8a7723e */ /* 0x000fe400000000ff */
[----:B------:R-:W-:-:S05]  /*2a50*/  @P1 MOV R168, 0x20 ;  /* 0x0000002000a81802 */ /* 0x000fca0000000f00 */
[----:B------:R-:W-:-:S05]  /*2a60*/  @P1 IMAD.WIDE.U32 R168, R2, R168, c[0x0][0x258] ;  /* 0x0000960002a81625 */ /* 0x000fca00078e00a8 */
[----:B------:R-:W-:Y:S04]  /*2a70*/  @P1 STG.E.128 [R168.64], R156 ;  /* 0x0000009ca8001986 */ /* 0x000fe8000c101d04 */
[----:B------:R0:W-:Y:S02]  /*2a80*/  @P1 STG.E.128 [R168.64+0x10], R160 ;  /* 0x000010a0a8001986 */ /* 0x0001e4000c101d04 */
[C---:B0-----:R-:W-:Y:S01]  /*2a90*/  IMAD.WIDE.U32 R168, R2.reuse, R171, c[0x0][0x248] ;  /* 0x0000920002a87625 */ /* 0x041fe200078e00ab */
[----:B------:R-:W-:-:S04]  /*2aa0*/  IADD3 R2, R2, 0x20, RZ ;  /* 0x0000002002027810 */ /* 0x000fc80007ffe0ff */
[----:B------:R0:W-:Y:S03]  /*2ab0*/  STG.E.128 [R168.64], R164 ;  /* 0x000000a4a8007986 */ /* 0x0001e6000c101d04 */
.L_x_7876:
[----:B------:R-:W-:Y:S05]  /*2ac0*/  BSYNC B1 ;  /* 0x0000000000017941 */ /* 0x000fea0003800000 */
.L_x_7875:
        /* <DEDUP_REMOVED lines=53> */
[--C-:B--2---:R-:W-:Y:S02]  /*2e20*/  HADD2.F32 R170, -RZ, R164.reuse.H0_H0 ;  /* 0x200000a4ffaa7230 */ /* 0x104fe40000004100 */
[----:B------:R-:W-:-:S03]  /*2e30*/  HADD2.F32 R164, -RZ, R164.H1_H1 ;  /* 0x300000a4ffa47230 */ /* 0x000fc60000004100 */
[----:B------:R-:W-:Y:S02]  /*2e40*/  FFMA.FTZ R72, R168, R170, R72 ;  /* 0x000000aaa8487223 */ /* 0x000fe40000010048 */
[----:B------:R-:W-:Y:S01]  /*2e50*/  FFMA.FTZ R73, R169, R164, R73 ;  /* 0x000000a4a9497223 */ /* 0x000fe20000010049 */
[--C-:B------:R-:W-:Y:S01]  /*2e60*/  HADD2.F32 R164, -RZ, R165.reuse.H0_H0 ;  /* 0x200000a5ffa47230 */ /* 0x100fe20000004100 */
[----:B------:R-:W-:Y:S01]  /*2e70*/  FMUL.FTZ R168, R240, R168 ;  /* 0x000000a8f0a87220 */ /* 0x000fe20000410000 */
[----:B------:R-:W-:-:S03]  /*2e80*/  HADD2.F32 R165, -RZ, R165.H1_H1 ;  /* 0x300000a5ffa57230 */ /* 0x000fc60000004100 */
[----:B------:R-:W-:Y:S02]  /*2e90*/  FFMA.FTZ R74, R251, R164, R74 ;  /* 0x000000a4fb4a7223 */ /* 0x000fe4000001004a */
[----:B------:R-:W-:Y:S02]  /*2ea0*/  FFMA.FTZ R164, R13, R209, R210 ;  /* 0x000000d10da47223 */ /* 0x000fe400000100d2 */
[----:B------:R-:W-:Y:S02]  /*2eb0*/  FFMA.FTZ R75, R252, R165, R75 ;  /* 0x000000a5fc4b7223 */ /* 0x000fe4000001004b */
[----:B------:R-:W-:Y:S02]  /*2ec0*/  FADD.FTZ R164, R200, -R164 ;  /* 0x800000a4c8a47221 */ /* 0x000fe40000010000 */
[----:B------:R-:W-:Y:S02]  /*2ed0*/  FMUL.FTZ R165, R239, R169 ;  /* 0x000000a9efa57220 */ /* 0x000fe40000410000 */
[----:B------:R-:W-:-:S02]  /*2ee0*/  FMUL.FTZ R164, R181, R164 ;  /* 0x000000a4b5a47220 */ /* 0x000fc40000410000 */
[----:B------:R-:W-:Y:S01]  /*2ef0*/  FMUL.FTZ R169, R238, R251 ;  /* 0x000000fbeea97220 */ /* 0x000fe20000410000 */
[----:B------:R-:W-:Y:S01]  /*2f00*/  F2FP.PACK_AB R168, R165, R168 ;  /* 0x000000a8a5a8723e */ /* 0x000fe200000000ff */
[----:B------:R-:W-:Y:S01]  /*2f10*/  @P0 FADD.FTZ R164, R36, R164 ;  /* 0x000000a424a40221 */ /* 0x000fe20000010000 */
[----:B------:R-:W-:Y:S01]  /*2f20*/  @P6 LEA R170, P0, R2, c[0x0][0x258], 0x5 ;  /* 0x0000960002aa6a11 */ /* 0x000fe200078028ff */
[--C-:B------:R-:W-:Y:S01]  /*2f30*/  HADD2.F32 R165, -RZ, R166.reuse.H0_H0 ;  /* 0x200000a6ffa57230 */ /* 0x100fe20000004100 */
[----:B------:R-:W-:Y:S01]  /*2f40*/  FMUL.FTZ R252, R237, R252 ;  /* 0x000000fcedfc7220 */ /* 0x000fe20000410000 */
[----:B------:R-:W-:Y:S01]  /*2f50*/  HADD2.F32 R166, -RZ, R166.H1_H1 ;  /* 0x300000a6ffa67230 */ /* 0x000fe20000004100 */
[C---:B------:R-:W-:Y:S01]  /*2f60*/  SEL R160, R164.reuse, R160, P1 ;  /* 0x000000a0a4a07207 */ /* 0x040fe20000800000 */
[----:B------:R-:W-:Y:S01]  /*2f70*/  FMUL.FTZ R164, R164, R180 ;  /* 0x000000b4a4a47220 */ /* 0x000fe20000410000 */
[----:B------:R-:W-:Y:S02]  /*2f80*/  @P6 LEA.HI.X R171, R2, c[0x0][0x25c], RZ, 0x5, P0 ;  /* 0x0000970002ab6a11 */ /* 0x000fe400000f2cff */
[----:B------:R-:W-:Y:S01]  /*2f90*/  F2FP.PACK_AB R169, R252, R169 ;  /* 0x000000a9fca9723e */ /* 0x000fe200000000ff */
[----:B------:R-:W-:-:S02]  /*2fa0*/  FFMA.FTZ R68, R164, R165, R68 ;  /* 0x000000a5a4447223 */ /* 0x000fc40000010044 */
[----:B------:R-:W-:Y:S01]  /*2fb0*/  @P6 STG.E.128 [R170.64], R156 ;  /* 0x0000009caa006986 */ /* 0x000fe2000c101d04 */
[----:B------:R-:W-:Y:S02]  /*2fc0*/  FMUL.FTZ R165, R235, R211 ;  /* 0x000000d3eba57220 */ /* 0x000fe40000410000 */
[----:B------:R-:W-:Y:S01]  /*2fd0*/  FFMA.FTZ R69, R211, R166, R69 ;  /* 0x000000a6d3457223 */ /* 0x000fe20000010045 */
[----:B------:R0:W-:Y:S02]  /*2fe0*/  @P6 STG.E.128 [R170.64+0x10], R160 ;  /* 0x000010a0aa006986 */ /* 0x0001e4000c101d04 */
[----:B0-----:R-:W-:Y:S02]  /*2ff0*/  FMUL.FTZ R170, R236, R164 ;  /* 0x000000a4ecaa7220 */ /* 0x001fe40000410000 */
[----:B------:R-:W-:Y:S02]  /*3000*/  FMUL.FTZ R171, R234, R212 ;  /* 0x000000d4eaab7220 */ /* 0x000fe40000410000 */
[----:B------:R-:W-:Y:S01]  /*3010*/  FMUL.FTZ R164, R233, R250 ;  /* 0x000000fae9a47220 */ /* 0x000fe20000410000 */
[----:B------:R-:W-:-:S04]  /*3020*/  F2FP.PACK_AB R170, R165, R170 ;  /* 0x000000aaa5aa723e */ /* 0x000fc800000000ff */
[----:B------:R-:W-:Y:S02]  /*3030*/  F2FP.PACK_AB R171, R164, R171 ;  /* 0x000000aba4ab723e */ /* 0x000fe400000000ff */
[----:B------:R-:W-:-:S04]  /*3040*/  LEA R164, P0, R2, c[0x0][0x248], 0x4 ;  /* 0x0000920002a47a11 */ /* 0x000fc800078020ff */
[C---:B------:R-:W-:Y:S02]  /*3050*/  LEA.HI.X R165, R2.reuse, c[0x0][0x24c], RZ, 0x4, P0 ;  /* 0x0000930002a57a11 */ /* 0x040fe400000f24ff */
[----:B------:R-:W-:-:S03]  /*3060*/  IADD3 R2, R2, 0x20, RZ ;  /* 0x0000002002027810 */ /* 0x000fc60007ffe0ff */
[----:B------:R0:W-:Y:S02]  /*3070*/  STG.E.128 [R164.64], R168 ;  /* 0x000000a8a4007986 */ /* 0x0001e4000c101d04 */
[--C-:B0-----:R-:W-:Y:S02]  /*3080*/  HADD2.F32 R164, -RZ, R167.reuse.H0_H0 ;  /* 0x200000a7ffa47230 */ /* 0x101fe40000004100 */
[----:B------:R-:W-:-:S03]  /*3090*/  HADD2.F32 R167, -RZ, R167.H1_H1 ;  /* 0x300000a7ffa77230 */ /* 0x000fc60000004100 */
[----:B------:R-:W-:Y:S02]  /*30a0*/  FFMA.FTZ R70, R212, R164, R70 ;  /* 0x000000a4d4467223 */ /* 0x000fe40000010046 */
[----:B------:R-:W-:Y:S02]  /*30b0*/  FFMA.FTZ R71, R250, R167, R71 ;  /* 0x000000a7fa477223 */ /* 0x000fe40000010047 */
.L_x_7878:
[----:B------:R-:W-:Y:S05]  /*30c0*/  BSYNC B1 ;  /* 0x0000000000017941 */ /* 0x000fea0003800000 */
.L_x_7877:
        /* <DEDUP_REMOVED lines=95> */
.L_x_7880:
[----:B------:R-:W-:Y:S05]  /*36c0*/  BSYNC B1 ;  /* 0x0000000000017941 */ /* 0x000fea0003800000 */
.L_x_7879:
        /* <DEDUP_REMOVED lines=58> */
[----:B------:R-:W-:Y:S01]  /*3a70*/  ISETP.NE.AND.EX P0, PT, RZ, c[0x0][0x25c], PT, P0 ;  /* 0x00009700ff007a0c */ /* 0x000fe20003f05300 */
[--C-:B--2---:R-:W-:Y:S02]  /*3a80*/  HADD2.F32 R170, -RZ, R164.reuse.H0_H0 ;  /* 0x200000a4ffaa7230 */ /* 0x104fe40000004100 */
[----:B------:R-:W-:-:S03]  /*3a90*/  HADD2.F32 R164, -RZ, R164.H1_H1 ;  /* 0x300000a4ffa47230 */ /* 0x000fc60000004100 */
[----:B------:R-:W-:-:S07]  /*3aa0*/  FFMA.FTZ R56, R168, R170, R56 ;  /* 0x000000aaa8387223 */ /* 0x000fce0000010038 */
[----:B------:R-:W-:Y:S01]  /*3ab0*/  @P0 LEA R170, P1, R2, c[0x0][0x258], 0x5 ;  /* 0x0000960002aa0a11 */ /* 0x000fe200078228ff */
[----:B------:R-:W-:Y:S01]  /*3ac0*/  FFMA.FTZ R57, R169, R164, R57 ;  /* 0x000000a4a9397223 */ /* 0x000fe20000010039 */
[--C-:B------:R-:W-:Y:S01]  /*3ad0*/  HADD2.F32 R164, -RZ, R165.reuse.H0_H0 ;  /* 0x200000a5ffa47230 */ /* 0x100fe20000004100 */
[----:B------:R-:W-:Y:S01]  /*3ae0*/  FMUL.FTZ R168, R224, R168 ;  /* 0x000000a8e0a87220 */ /* 0x000fe20000410000 */
[----:B------:R-:W-:Y:S01]  /*3af0*/  @P0 LEA.HI.X R171, R2, c[0x0][0x25c], RZ, 0x5, P1 ;  /* 0x0000970002ab0a11 */ /* 0x000fe200008f2cff */
[----:B------:R-:W-:Y:S02]  /*3b00*/  HADD2.F32 R165, -RZ, R165.H1_H1 ;  /* 0x300000a5ffa57230 */ /* 0x000fe40000004100 */
[----:B------:R-:W-:Y:S02]  /*3b10*/  FFMA.FTZ R58, R211, R164, R58 ;  /* 0x000000a4d33a7223 */ /* 0x000fe4000001003a */
[----:B------:R-:W-:Y:S01]  /*3b20*/  FMUL.FTZ R164, R223, R169 ;  /* 0x000000a9dfa47220 */ /* 0x000fe20000410000 */
[----:B------:R-:W-:Y:S01]  /*3b30*/  @P0 STG.E.128 [R170.64], R156 ;  /* 0x0000009caa000986 */ /* 0x000fe2000c101d04 */
[----:B------:R-:W-:-:S02]  /*3b40*/  FFMA.FTZ R59, R212, R165, R59 ;  /* 0x000000a5d43b7223 */ /* 0x000fc4000001003b */
[----:B------:R-:W-:Y:S01]  /*3b50*/  FMUL.FTZ R165, R219, R209 ;  /* 0x000000d1dba57220 */ /* 0x000fe20000410000 */
[----:B------:R-:W-:Y:S01]  /*3b60*/  F2FP.PACK_AB R168, R164, R168 ;  /* 0x000000a8a4a8723e */ /* 0x000fe200000000ff */
[--C-:B------:R-:W-:Y:S01]  /*3b70*/  HADD2.F32 R164, -RZ, R166.reuse.H0_H0 ;  /* 0x200000a6ffa47230 */ /* 0x100fe20000004100 */
[----:B------:R0:W-:Y:S01]  /*3b80*/  @P0 STG.E.128 [R170.64+0x10], R160 ;  /* 0x000010a0aa000986 */ /* 0x0001e2000c101d04 */
[----:B------:R-:W-:Y:S01]  /*3b90*/  FMUL.FTZ R169, R222, R211 ;  /* 0x000000d3dea97220 */ /* 0x000fe20000410000 */
[----:B------:R-:W-:Y:S01]  /*3ba0*/  HADD2.F32 R166, -RZ, R166.H1_H1 ;  /* 0x300000a6ffa67230 */ /* 0x000fe20000004100 */
[----:B------:R-:W-:Y:S02]  /*3bb0*/  FMUL.FTZ R212, R221, R212 ;  /* 0x000000d4ddd47220 */ /* 0x000fe40000410000 */
[----:B------:R-:W-:Y:S02]  /*3bc0*/  FFMA.FTZ R52, R210, R164, R52 ;  /* 0x000000a4d2347223 */ /* 0x000fe40000010034 */
[----:B------:R-:W-:Y:S01]  /*3bd0*/  FMUL.FTZ R164, R217, R180 ;  /* 0x000000b4d9a47220 */ /* 0x000fe20000410000 */
[----:B------:R-:W-:Y:S01]  /*3be0*/  F2FP.PACK_AB R169, R212, R169 ;  /* 0x000000a9d4a9723e */ /* 0x000fe200000000ff */
[----:B------:R-:W-:-:S02]  /*3bf0*/  FFMA.FTZ R53, R209, R166, R53 ;  /* 0x000000a6d1357223 */ /* 0x000fc40000010035 */
[----:B0-----:R-:W-:Y:S02]  /*3c00*/  FMUL.FTZ R171, R218, R181 ;  /* 0x000000b5daab7220 */ /* 0x001fe40000410000 */
[----:B------:R-:W-:-:S03]  /*3c10*/  FMUL.FTZ R170, R220, R210 ;  /* 0x000000d2dcaa7220 */ /* 0x000fc60000410000 */
[----:B------:R-:W-:Y:S02]  /*3c20*/  F2FP.PACK_AB R171, R164, R171 ;  /* 0x000000aba4ab723e */ /* 0x000fe400000000ff */
[C---:B------:R-:W-:Y:S02]  /*3c30*/  LEA R164, P0, R2.reuse, c[0x0][0x248], 0x4 ;  /* 0x0000920002a47a11 */ /* 0x040fe400078020ff */
[----:B------:R-:W-:Y:S02]  /*3c40*/  F2FP.PACK_AB R170, R165, R170 ;  /* 0x000000aaa5aa723e */ /* 0x000fe400000000ff */
[----:B------:R-:W-:Y:S01]  /*3c50*/  LEA.HI.X R165, R2, c[0x0][0x24c], RZ, 0x4, P0 ;  /* 0x0000930002a57a11 */ /* 0x000fe200000f24ff */
[--C-:B------:R-:W-:Y:S02]  /*3c60*/  HADD2.F32 R2, -RZ, R167.reuse.H0_H0 ;  /* 0x200000a7ff027230 */ /* 0x100fe40000004100 */
[----:B------:R-:W-:Y:S02]  /*3c70*/  HADD2.F32 R167, -RZ, R167.H1_H1 ;  /* 0x300000a7ffa77230 */ /* 0x000fe40000004100 */
[----:B------:R0:W-:Y:S01]  /*3c80*/  STG.E.128 [R164.64], R168 ;  /* 0x000000a8a4007986 */ /* 0x0001e2000c101d04 */
[----:B------:R-:W-:-:S02]  /*3c90*/  FFMA.FTZ R54, R181, R2, R54 ;  /* 0x00000002b5367223 */ /* 0x000fc40000010036 */
[----:B------:R-:W-:Y:S02]  /*3ca0*/  FFMA.FTZ R55, R180, R167, R55 ;  /* 0x000000a7b4377223 */ /* 0x000fe40000010037 */
.L_x_7882:
[----:B------:R-:W-:Y:S05]  /*3cb0*/  BSYNC B1 ;  /* 0x0000000000017941 */ /* 0x000fea0003800000 */
.L_x_7881:
[----:B------:R-:W-:-:S04]  /*3cc0*/  MOV R2, c[0x0][0x160] ;  /* 0x0000580000027a02 */ /* 0x000fc80000000f00 */
[----:B------:R-:W-:-:S04]  /*3cd0*/  LEA R0, R2, R0, 0x2 ;  /* 0x0000000002007211 */ /* 0x000fc800078e10ff */
[----:B------:R-:W-:-:S13]  /*3ce0*/  ISETP.GE.AND P0, PT, R0, c[0x0][0x164], PT ;  /* 0x0000590000007a0c */ /* 0x000fda0003f06270 */
[----:B0----5:R-:W-:Y:S01]  /*3cf0*/  @P0 CALL.REL.NOINC `(.L_x_7864) ;  /* 0x0000001000000944 */ /* 0x021fe20003c00000 */
[----:B------:R-:W-:Y:S05]  /*3d00*/  BRA `(.L_x_7883) ;  /* 0xffffcea000007947 */ /* 0x000fea000383ffff */
.L_x_7864:
[----:B0-----:R-:W-:Y:S05]  /*3d10*/  BSYNC B0 ;  /* 0x0000000000007941 */ /* 0x001fea0003800000 */
.L_x_7863:
        /* <DEDUP_REMOVED lines=150> */
.L_x_7885:
[----:B------:R-:W-:Y:S05]  /*4680*/  BSYNC B0 ;  /* 0x0000000000007941 */ /* 0x000fea0003800000 */
.L_x_7884:
        /* <DEDUP_REMOVED lines=128> */
.L_x_7887:
[----:B0-----:R-:W-:Y:S05]  /*4e90*/  BSYNC B0 ;  /* 0x0000000000007941 */ /* 0x001fea0003800000 */
.L_x_7886:
        /* <DEDUP_REMOVED lines=18> */
.L_x_7889:
[----:B------:R-:W-:Y:S05]  /*4fc0*/  BSYNC B0 ;  /* 0x0000000000007941 */ /* 0x000fea0003800000 */
.L_x_7888:
        /* <DEDUP_REMOVED lines=18> */
.L_x_7891:
[----:B------:R-:W-:Y:S05]  /*50f0*/  BSYNC B0 ;  /* 0x0000000000007941 */ /* 0x000fea0003800000 */
.L_x_7890:
        /* <DEDUP_REMOVED lines=18> */
.L_x_7893:
[----:B------:R-:W-:Y:S05]  /*5220*/  BSYNC B0 ;  /* 0x0000000000007941 */ /* 0x000fea0003800000 */
.L_x_7892:
        /* <DEDUP_REMOVED lines=18> */
.L_x_7895:
[----:B------:R-:W-:Y:S05]  /*5350*/  BSYNC B0 ;  /* 0x0000000000007941 */ /* 0x000fea0003800000 */
.L_x_7894:
        /* <DEDUP_REMOVED lines=18> */
.L_x_7897:
[----:B------:R-:W-:Y:S05]  /*5480*/  BSYNC B0 ;  /* 0x0000000000007941 */ /* 0x000fea0003800000 */
.L_x_7896:
        /* <DEDUP_REMOVED lines=12> */
.L_x_7873:
[----:B------:R-:W-:Y:S01]  /*5550*/  HFMA2.MMA R166, -RZ, RZ, 0, 5.9604644775390625e-08 ;  /* 0x00000001ffa67435 */ /* 0x000fe200000001ff */
[----:B------:R-:W-:Y:S02]  /*5560*/  MOV R165, R211 ;  /* 0x000000d300a57202 */ /* 0x000fe40000000f00 */
[----:B------:R-:W-:Y:S02]  /*5570*/  MOV R169, 0x1f ;  /* 0x0000001f00a97802 */ /* 0x000fe40000000f00 */
[----:B------:R-:W-:-:S02]  /*5580*/  MOV R168, 0xffffffff ;  /* 0xffffffff00a87802 */ /* 0x000fc40000000f00 */
[----:B------:R-:W-:Y:S02]  /*5590*/  MOV R164, 0x55b0 ;  /* 0x000055b000a47802 */ /* 0x000fe40000000f00 */
[----:B-----5:R-:W-:Y:S05]  /*55a0*/  CALL.REL.NOINC `($__internal_124_$__cuda_sm70_shflsync_bfly_p) ;  /* 0x0000046000007944 */ /* 0x020fea0003c00000 */
[----:B-1----:R-:W-:Y:S01]  /*55b0*/  MOV R167, R166 ;  /* 0x000000a600a77202 */ /* 0x002fe20000000f00 */
[----:B------:R-:W-:Y:S05]  /*55c0*/  BRA `(.L_x_7898) ;  /* 0xffffcda000007947 */ /* 0x000fea000383ffff */
.L_x_7874:
[----:B------:R-:W-:Y:S01]  /*55d0*/  HFMA2.MMA R166, -RZ, RZ, 0, 5.9604644775390625e-08 ;  /* 0x00000001ffa67435 */ /* 0x000fe200000001ff */
[----:B------:R-:W-:Y:S02]  /*55e0*/  MOV R165, R210 ;  /* 0x000000d200a57202 */ /* 0x000fe40000000f00 */
[----:B------:R-:W-:Y:S02]  /*55f0*/  MOV R169, 0x1f ;  /* 0x0000001f00a97802 */ /* 0x000fe40000000f00 */
[----:B------:R-:W-:Y:S02]  /*5600*/  MOV R168, 0xffffffff ;  /* 0xffffffff00a87802 */ /* 0x000fe40000000f00 */
[----:B------:R-:W-:Y:S02]  /*5610*/  MOV R164, 0x5630 ;  /* 0x0000563000a47802 */ /* 0x000fe40000000f00 */
[----:B01---5:R-:W-:Y:S05]  /*5620*/  CALL.REL.NOINC `($__internal_124_$__cuda_sm70_shflsync_bfly_p) ;  /* 0x000003e000007944 */ /* 0x023fea0003c00000 */
[----:B------:R-:W-:Y:S01]  /*5630*/  FADD.FTZ R211, R167, R211 ;  /* 0x000000d3a7d37221 */ /* 0x000fe20000010000 */
[----:B------:R-:W-:Y:S01]  /*5640*/  MOV R169, 0x1f ;  /* 0x0000001f00a97802 */ /* 0x000fe20000000f00 */
[----:B-1----:R-:W-:Y:S01]  /*5650*/  FADD.FTZ R210, R210, R166 ;  /* 0x000000a6d2d27221 */ /* 0x002fe20000010000 */
[----:B------:R-:W-:Y:S01]  /*5660*/  HFMA2.MMA R166, -RZ, RZ, 0, 1.1920928955078125e-07 ;  /* 0x00000002ffa67435 */ /* 0x000fe200000001ff */
[----:B------:R-:W-:-:S02]  /*5670*/  MOV R168, 0xffffffff ;  /* 0xffffffff00a87802 */ /* 0x000fc40000000f00 */
[----:B------:R-:W-:Y:S02]  /*5680*/  MOV R165, R211 ;  /* 0x000000d300a57202 */ /* 0x000fe40000000f00 */
[----:B------:R-:W-:Y:S02]  /*5690*/  MOV R164, 0x56b0 ;  /* 0x000056b000a47802 */ /* 0x000fe40000000f00 */
[----:B------:R-:W-:Y:S05]  /*56a0*/  CALL.REL.NOINC `($__internal_124_$__cuda_sm70_shflsync_bfly_p) ;  /* 0x0000036000007944 */ /* 0x000fea0003c00000 */
[----:B-1----:R-:W-:Y:S01]  /*56b0*/  MOV R167, R166 ;  /* 0x000000a600a77202 */ /* 0x002fe20000000f00 */
[----:B------:R-:W-:Y:S01]  /*56c0*/  HFMA2.MMA R166, -RZ, RZ, 0, 1.1920928955078125e-07 ;  /* 0x00000002ffa67435 */ /* 0x000fe200000001ff */
[----:B------:R-:W-:Y:S02]  /*56d0*/  MOV R165, R210 ;  /* 0x000000d200a57202 */ /* 0x000fe40000000f00 */
[----:B------:R-:W-:Y:S02]  /*56e0*/  MOV R169, 0x1f ;  /* 0x0000001f00a97802 */ /* 0x000fe40000000f00 */
[----:B------:R-:W-:Y:S02]  /*56f0*/  MOV R168, 0xffffffff ;  /* 0xffffffff00a87802 */ /* 0x000fe40000000f00 */
[----:B------:R-:W-:-:S02]  /*5700*/  MOV R164, 0x5720 ;  /* 0x0000572000a47802 */ /* 0x000fc40000000f00 */
[----:B------:R-:W-:Y:S05]  /*5710*/  CALL.REL.NOINC `($__internal_124_$__cuda_sm70_shflsync_bfly_p) ;  /* 0x000002f000007944 */ /* 0x000fea0003c00000 */
[----:B------:R-:W-:Y:S01]  /*5720*/  FADD.FTZ R211, R167, R211 ;  /* 0x000000d3a7d37221 */ /* 0x000fe20000010000 */
[----:B------:R-:W-:Y:S01]  /*5730*/  MOV R169, 0x1f ;  /* 0x0000001f00a97802 */ /* 0x000fe20000000f00 */
[----:B-1----:R-:W-:Y:S01]  /*5740*/  FADD.FTZ R210, R210, R166 ;  /* 0x000000a6d2d27221 */ /* 0x002fe20000010000 */
[----:B------:R-:W-:Y:S01]  /*5750*/  HFMA2.MMA R166, -RZ, RZ, 0, 2.384185791015625e-07 ;  /* 0x00000004ffa67435 */ /* 0x000fe200000001ff */
[----:B------:R-:W-:-:S02]  /*5760*/  MOV R168, 0xffffffff ;  /* 0xffffffff00a87802 */ /* 0x000fc40000000f00 */
[----:B------:R-:W-:Y:S02]  /*5770*/  MOV R165, R211 ;  /* 0x000000d300a57202 */ /* 0x000fe40000000f00 */
[----:B------:R-:W-:Y:S02]  /*5780*/  MOV R164, 0x57a0 ;  /* 0x000057a000a47802 */ /* 0x000fe40000000f00 */
[----:B------:R-:W-:Y:S05]  /*5790*/  CALL.REL.NOINC `($__internal_124_$__cuda_sm70_shflsync_bfly_p) ;  /* 0x0000027000007944 */ /* 0x000fea0003c00000 */
[----:B-1----:R-:W-:Y:S01]  /*57a0*/  MOV R167, R166 ;  /* 0x000000a600a77202 */ /* 0x002fe20000000f00 */
[----:B------:R-:W-:Y:S01]  /*57b0*/  HFMA2.MMA R166, -RZ, RZ, 0, 2.384185791015625e-07 ;  /* 0x00000004ffa67435 */ /* 0x000fe200000001ff */
        /* <DEDUP_REMOVED lines=8> */
[----:B------:R-:W-:Y:S01]  /*5840*/  HFMA2.MMA R166, -RZ, RZ, 0, 4.76837158203125e-07 ;  /* 0x00000008ffa67435 */ /* 0x000fe200000001ff */
[----:B------:R-:W-:-:S02]  /*5850*/  MOV R168, 0xffffffff ;  /* 0xffffffff00a87802 */ /* 0x000fc40000000f00 */
[----:B------:R-:W-:Y:S02]  /*5860*/  MOV R165, R211 ;  /* 0x000000d300a57202 */ /* 0x000fe40000000f00 */
[----:B------:R-:W-:Y:S02]  /*5870*/  MOV R164, 0x5890 ;  /* 0x0000589000a47802 */ /* 0x000fe40000000f00 */
[----:B------:R-:W-:Y:S05]  /*5880*/  CALL.REL.NOINC `($__internal_124_$__cuda_sm70_shflsync_bfly_p) ;  /* 0x0000018000007944 */ /* 0x000fea0003c00000 */
[----:B-1----:R-:W-:Y:S01]  /*5890*/  MOV R167, R166 ;  /* 0x000000a600a77202 */ /* 0x002fe20000000f00 */
[----:B------:R-:W-:Y:S01]  /*58a0*/  HFMA2.MMA R166, -RZ, RZ, 0, 4.76837158203125e-07 ;  /* 0x00000008ffa67435 */ /* 0x000fe200000001ff */
        /* <DEDUP_REMOVED lines=8> */
[----:B------:R-:W-:Y:S01]  /*5930*/  HFMA2.MMA R166, -RZ, RZ, 0, 9.5367431640625e-07 ;  /* 0x00000010ffa67435 */ /* 0x000fe200000001ff */
[----:B------:R-:W-:-:S02]  /*5940*/  MOV R168, 0xffffffff ;  /* 0xffffffff00a87802 */ /* 0x000fc40000000f00 */
[----:B------:R-:W-:Y:S02]  /*5950*/  MOV R165, R211 ;  /* 0x000000d300a57202 */ /* 0x000fe40000000f00 */
[----:B------:R-:W-:Y:S02]  /*5960*/  MOV R164, 0x5980 ;  /* 0x0000598000a47802 */ /* 0x000fe40000000f00 */
[----:B------:R-:W-:Y:S05]  /*5970*/  CALL.REL.NOINC `($__internal_124_$__cuda_sm70_shflsync_bfly_p) ;  /* 0x0000009000007944 */ /* 0x000fea0003c00000 */
[----:B-1----:R-:W-:Y:S01]  /*5980*/  MOV R167, R166 ;  /* 0x000000a600a77202 */ /* 0x002fe20000000f00 */
[----:B------:R-:W-:Y:S01]  /*5990*/  HFMA2.MMA R166, -RZ, RZ, 0, 9.5367431640625e-07 ;  /* 0x00000010ffa67435 */ /* 0x000fe200000001ff */
[----:B------:R-:W-:Y:S02]  /*59a0*/  MOV R165, R210 ;  /* 0x000000d200a57202 */ /* 0x000fe40000000f00 */
[----:B------:R-:W-:Y:S02]  /*59b0*/  MOV R169, 0x1f ;  /* 0x0000001f00a97802 */ /* 0x000fe40000000f00 */
[----:B------:R-:W-:Y:S02]  /*59c0*/  MOV R168, 0xffffffff ;  /* 0xffffffff00a87802 */ /* 0x000fe40000000f00 */
[----:B------:R-:W-:-:S02]  /*59d0*/  MOV R164, 0x59f0 ;  /* 0x000059f000a47802 */ /* 0x000fc40000000f00 */
[----:B------:R-:W-:Y:S05]  /*59e0*/  CALL.REL.NOINC `($__internal_124_$__cuda_sm70_shflsync_bfly_p) ;  /* 0x0000002000007944 */ /* 0x000fea0003c00000 */
[----:B-1----:R-:W-:Y:S01]  /*59f0*/  MOV R164, R166 ;  /* 0x000000a600a47202 */ /* 0x002fe20000000f00 */
[----:B------:R-:W-:Y:S05]  /*5a00*/  BRA `(.L_x_7899) ;  /* 0xffffca8000007947 */ /* 0x000fea000383ffff */
        .weak           $__internal_124_$__cuda_sm70_shflsync_bfly_p
        .type           $__internal_124_$__cuda_sm70_shflsync_bfly_p,@function
        .size           $__internal_124_$__cuda_sm70_shflsync_bfly_p,(.L_x_12426 - $__internal_124_$__cuda_sm70_shflsync_bfly_p)
$__internal_124_$__cuda_sm70_shflsync_bfly_p:
[----:B------:R-:W-:Y:S04]  /*5a10*/  WARPSYNC R168 ;  /* 0x000000a800007348 */ /* 0x000fe80003800000 */
[----:B------:R0:W1:Y:S02]  /*5a20*/  SHFL.BFLY PT, R166, R165, R166, R169 ;  /* 0x0c0000a6a5a67389 */ /* 0x00006400000e00a9 */
[----:B0-----:R-:W-:-:S06]  /*5a30*/  HFMA2.MMA R165, -RZ, RZ, 0, 0 ;  /* 0x00000000ffa57435 */ /* 0x001fcc00000001ff */
[----:B------:R-:W-:Y:S05]  /*5a40*/  RET.REL.NODEC R164 `(_ZN10layer_norm13ln_bwd_kernelINS_13Kernel_traitsI6__halfS2_fS2_fjLj1024ELj1ELj4ELj1ELj16ENS_18Kernel_traits_baseILj1024ES2_S2_fS2_fjLj128EEEEELb0ELb1ELb0ELb0EEEvNS_9BwdParamsE) ;  /* 0xffffa5b0a4007950 */ /* 0x000fea0003c3ffff */
.L_x_7900:
        /* <DEDUP_REMOVED lines=11> */
.L_x_12426:


//--------------------- .text._ZN10layer_norm13ln_bwd_kernelINS_13Kernel_traitsI6__halfS2_fS2_fjLj1024ELj1ELj4ELj1ELj16ENS_18Kernel_traits_baseILj1024ES2_S2_fS2_fjLj128EEEEELb0ELb1ELb0ELb1EEEvNS_9BwdParamsE --------------------------
	.section	.text._ZN10layer_norm13ln_bwd_kernelINS_13Kernel_traitsI6__halfS2_fS2_fjLj1024ELj1ELj4ELj1ELj16ENS_18Kernel_traits_baseILj1024ES2_S2_fS2_fjLj128EEEEELb0ELb1ELb0ELb1EEEvNS_9BwdParamsE,"ax",@progbits
	.sectioninfo	@"SHI_REGISTERS=255"
	.align	128
        .global         _ZN10layer_norm13ln_bwd_kernelINS_13Kernel_traitsI6__halfS2_fS2_fjLj1024ELj1ELj4ELj1ELj16ENS_18Kernel_traits_baseILj1024ES2_S2_fS2_fjLj128EEEEELb0ELb1ELb0ELb1EEEvNS_9BwdParamsE
        .type           _ZN10layer_norm13ln_bwd_kernelINS_13Kernel_traitsI6__halfS2_fS2_fjLj1024ELj1ELj4ELj1ELj16ENS_18Kernel_traits_baseILj1024ES2_S2_fS2_fjLj128EEEEELb0ELb1ELb0ELb1EEEvNS_9BwdParamsE,@function
        .size           _ZN10layer_norm13ln_bwd_kernelINS_13Kernel_traitsI6__halfS2_fS2_fjLj1024ELj1ELj4ELj1ELj16ENS_18Kernel_traits_baseILj1024ES2_S2_fS2_fjLj128EEEEELb0ELb1ELb0ELb1EEEvNS_9BwdParamsE,(.L_x_12427 - _ZN10layer_norm13ln_bwd_kernelINS_13Kernel_traitsI6__halfS2_fS2_fjLj1024ELj1ELj4ELj1ELj16ENS_18Kernel_traits_baseILj1024ES2_S2_fS2_fjLj128EEEEELb0ELb1ELb0ELb1EEEvNS_9BwdParamsE)
        .other          _ZN10layer_norm13ln_bwd_kernelINS_13Kernel_traitsI6__halfS2_fS2_fjLj1024ELj1ELj4ELj1ELj16ENS_18Kernel_traits_baseILj1024ES2_S2_fS2_fjLj128EEEEELb0ELb1ELb0ELb1EEEvNS_9BwdParamsE,@"STO_CUDA_ENTRY STV_DEFAULT"
_ZN10layer_norm13ln_bwd_kernelINS_13Kernel_traitsI6__halfS2_fS2_fjLj1024ELj1ELj4ELj1ELj16ENS_18Kernel_traits_baseILj1024ES2_S2_fS2_fjLj128EEEEELb0ELb1ELb0ELb1EEEvNS_9BwdParamsE:
.text._ZN10layer_norm13ln_bwd_kernelINS_13Kernel_traitsI6__halfS2_fS2_fjLj1024ELj1ELj4ELj1ELj16ENS_18Kernel_traits_baseILj1024ES2_S2_fS2_fjLj128EEEEELb0ELb1ELb0ELb1EEEvNS_9BwdParamsE:
        /* <DEDUP_REMOVED lines=59> */
.L_x_7902:
        /* <DEDUP_REMOVED lines=47> */
[----:B--2---:R-:W-:-:S02]  /*06a0*/  HADD2.F32 R2, -RZ, R16.H0_H0 ;  /* 0x20000010ff027230 */ /* 0x004fc40000004100 */
[----:B------:R-:W-:Y:S02]  /*06b0*/  HADD2.F32 R0, -RZ, R16.H1_H1 ;  /* 0x30000010ff007230 */ /* 0x000fe40000004100 */
[--C-:B------:R-:W-:Y:S01]  /*06c0*/  HADD2.F32 R3, -RZ, R17.reuse.H0_H0 ;  /* 0x20000011ff037230 */ /* 0x100fe20000004100 */
[----:B------:R0:W-:Y:S04]  /*06d0*/  STL [R1+0x88], R2 ;  /* 0x0000880201007387 */ /* 0x0001e80000100800 */
[----:B------:R1:W-:Y:S04]  /*06e0*/  STL [R1+0x84], R0 ;  /* 0x0000840001007387 */ /* 0x0003e80000100800 */
[----:B------:R2:W-:Y:S01]  /*06f0*/  STL [R1+0x80], R3 ;  /* 0x0000800301007387 */ /* 0x0005e20000100800 */
[----:B0-----:R-:W-:Y:S01]  /*0700*/  HADD2.F32 R2, -RZ, R17.H1_H1 ;  /* 0x30000011ff027230 */ /* 0x001fe20000004100 */
[----:B------:R-:W-:Y:S01]  /*0710*/  CS2R R16, SRZ ;  /* 0x0000000000107805 */ /* 0x000fe2000001ff00 */
[----:B---3--:R-:W-:-:S02]  /*0720*/  HADD2.F32 R252, -RZ, R21.H1_H1 ;  /* 0x30000015fffc7230 */ /* 0x008fc40000004100 */
[----:B-1----:R-:W-:Y:S01]  /*0730*/  HADD2.F32 R0, -RZ, R18.H0_H0 ;  /* 0x20000012ff007230 */ /* 0x002fe20000004100 */
[----:B------:R0:W-:Y:S01]  /*0740*/  STL [R1+0x7c], R2 ;  /* 0x00007c0201007387 */ /* 0x0001e20000100800 */
[----:B------:R-:W-:Y:S02]  /*0750*/  HADD2.F32 R251, -RZ, R22.H0_H0 ;  /* 0x20000016fffb7230 */ /* 0x000fe40000004100 */
[----:B--2---:R-:W-:Y:S01]  /*0760*/  HADD2.F32 R3, -RZ, R18.H1_H1 ;  /* 0x30000012ff037230 */ /* 0x004fe20000004100 */
[----:B------:R1:W-:Y:S01]  /*0770*/  STL [R1+0x78], R0 ;  /* 0x0000780001007387 */ /* 0x0003e20000100800 */
[----:B------:R-:W-:Y:S02]  /*0780*/  HADD2.F32 R250, -RZ, R22.H1_H1 ;  /* 0x30000016fffa7230 */ /* 0x000fe40000004100 */
[--C-:B------:R-:W-:Y:S01]  /*0790*/  HADD2.F32 R249, -RZ, R23.reuse.H0_H0 ;  /* 0x20000017fff97230 */ /* 0x100fe20000004100 */
[----:B------:R2:W-:Y:S01]  /*07a0*/  STL [R1+0x74], R3 ;  /* 0x0000740301007387 */ /* 0x0005e20000100800 */
[----:B------:R-:W-:Y:S01]  /*07b0*/  HADD2.F32 R248, -RZ, R23.H1_H1 ;  /* 0x30000017fff87230 */ /* 0x000fe20000004100 */
[----:B------:R-:W-:Y:S01]  /*07c0*/  CS2R R22, SRZ ;  /* 0x0000000000167805 */ /* 0x000fe2000001ff00 */
[----:B0-----:R-:W-:-:S02]  /*07d0*/  HADD2.F32 R2, -RZ, R19.H0_H0 ;  /* 0x20000013ff027230 */ /* 0x001fc40000004100 */
[--C-:B----4-:R-:W-:Y:S02]  /*07e0*/  HADD2.F32 R247, -RZ, R28.reuse.H0_H0 ;  /* 0x2000001cfff77230 */ /* 0x110fe40000004100 */
[----:B-1----:R-:W-:Y:S01]  /*07f0*/  HADD2.F32 R0, -RZ, R19.H1_H1 ;  /* 0x30000013ff007230 */ /* 0x002fe20000004100 */
[----:B------:R0:W-:Y:S01]  /*0800*/  STL [R1+0x70], R2 ;  /* 0x0000700201007387 */ /* 0x0001e20000100800 */
[----:B------:R-:W-:Y:S01]  /*0810*/  HADD2.F32 R246, -RZ, R28.H1_H1 ;  /* 0x3000001cfff67230 */ /* 0x000fe20000004100 */
[----:B------:R-:W-:Y:S01]  /*0820*/  CS2R R18, SRZ ;  /* 0x0000000000127805 */ /* 0x000fe2000001ff00 */
[----:B--2---:R-:W-:Y:S01]  /*0830*/  HADD2.F32 R3, -RZ, R24.H0_H0 ;  /* 0x20000018ff037230 */ /* 0x004fe20000004100 */
[----:B------:R1:W-:Y:S01]  /*0840*/  STL [R1+0x6c], R0 ;  /* 0x00006c0001007387 */ /* 0x0003e20000100800 */
[--C-:B------:R-:W-:Y:S02]  /*0850*/  HADD2.F32 R245, -RZ, R29.reuse.H0_H0 ;  /* 0x2000001dfff57230 */ /* 0x100fe40000004100 */
[----:B------:R-:W-:Y:S01]  /*0860*/  HADD2.F32 R244, -RZ, R29.H1_H1 ;  /* 0x3000001dfff47230 */ /* 0x000fe20000004100 */
[----:B------:R2:W-:Y:S01]  /*0870*/  STL [R1+0x68], R3 ;  /* 0x0000680301007387 */ /* 0x0005e20000100800 */
[----:B------:R-:W-:Y:S01]  /*0880*/  HADD2.F32 R243, -RZ, R30.H0_H0 ;  /* 0x2000001efff37230 */ /* 0x000fe20000004100 */
[----:B------:R-:W-:Y:S01]  /*0890*/  CS2R R28, SRZ ;  /* 0x00000000001c7805 */ /* 0x000fe2000001ff00 */
[----:B0-----:R-:W-:-:S02]  /*08a0*/  HADD2.F32 R2, -RZ, R24.H1_H1 ;  /* 0x30000018ff027230 */ /* 0x001fc40000004100 */
[----:B------:R-:W-:Y:S02]  /*08b0*/  HADD2.F32 R242, -RZ, R30.H1_H1 ;  /* 0x3000001efff27230 */ /* 0x000fe40000004100 */
[----:B-1----:R-:W-:Y:S01]  /*08c0*/  HADD2.F32 R0, -RZ, R25.H0_H0 ;  /* 0x20000019ff007230 */ /* 0x002fe20000004100 */
[----:B------:R0:W-:Y:S01]  /*08d0*/  STL [R1+0x64], R2 ;  /* 0x0000640201007387 */ /* 0x0001e20000100800 */
[----:B------:R-:W-:Y:S02]  /*08e0*/  HADD2.F32 R241, -RZ, R31.H0_H0 ;  /* 0x2000001ffff17230 */ /* 0x000fe40000004100 */
[----:B--2---:R-:W-:Y:S01]  /*08f0*/  HADD2.F32 R3, -RZ, R25.H1_H1 ;  /* 0x30000019ff037230 */ /* 0x004fe20000004100 */
[----:B------:R1:W-:Y:S01]  /*0900*/  STL [R1+0x60], R0 ;  /* 0x0000600001007387 */ /* 0x0003e20000100800 */
[----:B------:R-:W-:Y:S01]  /*0910*/  HADD2.F32 R240, -RZ, R31.H1_H1 ;  /* 0x3000001ffff07230 */ /* 0x000fe20000004100 */
[----:B------:R-:W-:Y:S01]  /*0920*/  CS2R R30, SRZ ;  /* 0x00000000001e7805 */ /* 0x000fe2000001ff00 */
[--C-:B------:R-:W-:Y:S01]  /*0930*/  HADD2.F32 R239, -RZ, R8.reuse.H0_H0 ;  /* 0x20000008ffef7230 */ /* 0x100fe20000004100 */
[----:B------:R2:W-:Y:S01]  /*0940*/  STL [R1+0x5c], R3 ;  /* 0x00005c0301007387 */ /* 0x0005e20000100800 */
[----:B------:R-:W-:Y:S01]  /*0950*/  HADD2.F32 R238, -RZ, R8.H1_H1 ;  /* 0x30000008ffee7230 */ /* 0x000fe20000004100 */
[----:B------:R-:W-:Y:S01]  /*0960*/  CS2R R24, SRZ ;  /* 0x0000000000187805 */ /* 0x000fe2000001ff00 */
[----:B0-----:R-:W-:-:S02]  /*0970*/  HADD2.F32 R2, -RZ, R26.H0_H0 ;  /* 0x2000001aff027230 */ /* 0x001fc40000004100 */
[--C-:B------:R-:W-:Y:S02]  /*0980*/  HADD2.F32 R237, -RZ, R9.reuse.H0_H0 ;  /* 0x20000009ffed7230 */ /* 0x100fe40000004100 */
        /* <DEDUP_REMOVED lines=9> */
[----:B------:R-:W-:-:S02]  /*0a20*/  HADD2.F32 R229, -RZ, R11.H0_H0 ;  /* 0x2000000bffe57230 */ /* 0x000fc40000004100 */
[----:B0-----:R-:W-:Y:S01]  /*0a30*/  HADD2.F32 R2, -RZ, R27.H1_H1 ;  /* 0x3000001bff027230 */ /* 0x001fe20000004100 */
[----:B------:R-:W-:Y:S01]  /*0a40*/  CS2R R26, SRZ ;  /* 0x00000000001a7805 */ /* 0x000fe2000001ff00 */
[----:B------:R-:W-:Y:S01]  /*0a50*/  HADD2.F32 R205, -RZ, R11.H1_H1 ;  /* 0x3000000bffcd7230 */ /* 0x000fe20000004100 */
[----:B------:R-:W-:Y:S01]  /*0a60*/  CS2R R10, SRZ ;  /* 0x00000000000a7805 */ /* 0x000fe2000001ff00 */
[----:B-1----:R-:W-:Y:S01]  /*0a70*/  HADD2.F32 R0, -RZ, R32.H0_H0 ;  /* 0x20000020ff007230 */ /* 0x002fe20000004100 */
[----:B------:R0:W-:Y:S01]  /*0a80*/  STL [R1+0x4c], R2 ;  /* 0x00004c0201007387 */ /* 0x0001e20000100800 */
[----:B------:R-:W-:Y:S02]  /*0a90*/  HADD2.F32 R204, -RZ, R4.H0_H0 ;  /* 0x20000004ffcc7230 */ /* 0x000fe40000004100 */
[----:B--2---:R-:W-:Y:S01]  /*0aa0*/  HADD2.F32 R3, -RZ, R32.H1_H1 ;  /* 0x30000020ff037230 */ /* 0x004fe20000004100 */
[----:B------:R1:W-:Y:S01]  /*0ab0*/  STL [R1+0x48], R0 ;  /* 0x0000480001007387 */ /* 0x0003e20000100800 */
[----:B------:R-:W-:-:S02]  /*0ac0*/  HADD2.F32 R202, -RZ, R4.H1_H1 ;  /* 0x30000004ffca7230 */ /* 0x000fc40000004100 */
[--C-:B------:R-:W-:Y:S01]  /*0ad0*/  HADD2.F32 R201, -RZ, R5.reuse.H0_H0 ;  /* 0x20000005ffc97230 */ /* 0x100fe20000004100 */
[----:B------:R2:W-:Y:S01]  /*0ae0*/  STL [R1+0x44], R3 ;  /* 0x0000440301007387 */ /* 0x0005e20000100800 */
[----:B------:R-:W-:Y:S01]  /*0af0*/  HADD2.F32 R200, -RZ, R5.H1_H1 ;  /* 0x30000005ffc87230 */ /* 0x000fe20000004100 */
[----:B------:R-:W-:Y:S01]  /*0b00*/  CS2R R4, SRZ ;  /* 0x0000000000047805 */ /* 0x000fe2000001ff00 */
[--C-:B0-----:R-:W-:Y:S02]  /*0b10*/  HADD2.F32 R2, -RZ, R33.reuse.H0_H0 ;  /* 0x20000021ff027230 */ /* 0x101fe40000004100 */
[--C-:B------:R-:W-:Y:S02]  /*0b20*/  HADD2.F32 R199, -RZ, R6.reuse.H0_H0 ;  /* 0x20000006ffc77230 */ /* 0x100fe40000004100 */
[----:B-1----:R-:W-:Y:S01]  /*0b30*/  HADD2.F32 R0, -RZ, R33.H1_H1 ;  /* 0x30000021ff007230 */ /* 0x002fe20000004100 */
[----:B------:R0:W-:Y:S01]  /*0b40*/  STL [R1+0x40], R2 ;  /* 0x0000400201007387 */ /* 0x0001e20000100800 */
[----:B------:R-:W-:Y:S01]  /*0b50*/  HADD2.F32 R198, -RZ, R6.H1_H1 ;  /* 0x30000006ffc67230 */ /* 0x000fe20000004100 */
[----:B------:R-:W-:Y:S01]  /*0b60*/  CS2R R32, SRZ ;  /* 0x0000000000207805 */ /* 0x000fe2000001ff00 */
[----:B--2---:R-:W-:Y:S01]  /*0b70*/  HADD2.F32 R3, -RZ, R34.H0_H0 ;  /* 0x20000022ff037230 */ /* 0x004fe20000004100 */
[----:B------:R1:W-:Y:S01]  /*0b80*/  STL [R1+0x3c], R0 ;  /* 0x00003c0001007387 */ /* 0x0003e20000100800 */
[----:B------:R-:W-:-:S02]  /*0b90*/  HADD2.F32 R197, -RZ, R7.H0_H0 ;  /* 0x20000007ffc57230 */ /* 0x000fc40000004100 */
[----:B------:R-:W-:Y:S01]  /*0ba0*/  HADD2.F32 R196, -RZ, R7.H1_H1 ;  /* 0x30000007ffc47230 */ /* 0x000fe20000004100 */
[----:B------:R2:W-:Y:S01]  /*0bb0*/  STL [R1+0x38], R3 ;  /* 0x0000380301007387 */ /* 0x0005e20000100800 */
[----:B------:R-:W-:Y:S01]  /*0bc0*/  CS2R R6, SRZ ;  /* 0x0000000000067805 */ /* 0x000fe2000001ff00 */
[----:B0-----:R-:W-:Y:S02]  /*0bd0*/  HADD2.F32 R2, -RZ, R34.H1_H1 ;  /* 0x30000022ff027230 */ /* 0x001fe40000004100 */
[----:B-1----:R-:W-:-:S03]  /*0be0*/  HADD2.F32 R0, -RZ, R35.H0_H0 ;  /* 0x20000023ff007230 */ /* 0x002fc60000004100 */
[----:B------:R5:W-:Y:S01]  /*0bf0*/  STL [R1+0x34], R2 ;  /* 0x0000340201007387 */ /* 0x000be20000100800 */
[----:B--2---:R-:W-:-:S03]  /*0c00*/  HADD2.F32 R3, -RZ, R35.H1_H1 ;  /* 0x30000023ff037230 */ /* 0x004fc60000004100 */
[----:B------:R0:W-:Y:S01]  /*0c10*/  STL [R1+0x30], R0 ;  /* 0x0000300001007387 */ /* 0x0001e20000100800 */
[----:B------:R-:W-:-:S03]  /*0c20*/  CS2R R34, SRZ ;  /* 0x0000000000227805 */ /* 0x000fc6000001ff00 */
[----:B------:R1:W-:Y:S01]  /*0c30*/  STL [R1+0x2c], R3 ;  /* 0x00002c0301007387 */ /* 0x0003e20000100800 */
[--C-:B-----5:R-:W-:Y:S02]  /*0c40*/  HADD2.F32 R2, -RZ, R36.reuse.H0_H0 ;  /* 0x20000024ff027230 */ /* 0x120fe40000004100 */
[----:B0-----:R-:W-:-:S03]  /*0c50*/  HADD2.F32 R0, -RZ, R36.H1_H1 ;  /* 0x30000024ff007230 */ /* 0x001fc60000004100 */
[----:B------:R0:W-:Y:S01]  /*0c60*/  STL [R1+0x28], R2 ;  /* 0x0000280201007387 */ /* 0x0001e20000100800 */
[----:B-1----:R-:W-:-:S03]  /*0c70*/  HADD2.F32 R3, -RZ, R37.H0_H0 ;  /* 0x20000025ff037230 */ /* 0x002fc60000004100 */
[----:B------:R1:W-:Y:S04]  /*0c80*/  STL [R1+0x24], R0 ;  /* 0x0000240001007387 */ /* 0x0003e80000100800 */
[----:B------:R2:W-:Y:S01]  /*0c90*/  STL [R1+0x20], R3 ;  /* 0x0000200301007387 */ /* 0x0005e20000100800 */
[----:B0-----:R-:W-:Y:S01]  /*0ca0*/  HADD2.F32 R2, -RZ, R37.H1_H1 ;  /* 0x30000025ff027230 */ /* 0x001fe20000004100 */
[----:B------:R-:W-:Y:S01]  /*0cb0*/  CS2R R36, SRZ ;  /* 0x0000000000247805 */ /* 0x000fe2000001ff00 */
[----:B-1----:R-:W-:-:S03]  /*0cc0*/  HADD2.F32 R0, -RZ, R38.H0_H0 ;  /* 0x20000026ff007230 */ /* 0x002fc60000004100 */
[----:B------:R0:W-:Y:S01]  /*0cd0*/  STL [R1+0x1c], R2 ;  /* 0x00001c0201007387 */ /* 0x0001e20000100800 */
[----:B--2---:R-:W-:-:S03]  /*0ce0*/  HADD2.F32 R3, -RZ, R38.H1_H1 ;  /* 0x30000026ff037230 */ /* 0x004fc60000004100 */
[----:B------:R1:W-:Y:S04]  /*0cf0*/  STL [R1+0x18], R0 ;  /* 0x0000180001007387 */ /* 0x0003e80000100800 */
[----:B------:R2:W-:Y:S01]  /*0d00*/  STL [R1+0x14], R3 ;  /* 0x0000140301007387 */ /* 0x0005e20000100800 */
[--C-:B0-----:R-:W-:Y:S02]  /*0d10*/  HADD2.F32 R2, -RZ, R39.reuse.H0_H0 ;  /* 0x20000027ff027230 */ /* 0x101fe40000004100 */
[----:B-1----:R-:W-:-:S03]  /*0d20*/  HADD2.F32 R0, -RZ, R39.H1_H1 ;  /* 0x30000027ff007230 */ /* 0x002fc60000004100 */
[----:B------:R0:W-:Y:S01]  /*0d30*/  STL [R1+0x10], R2 ;  /* 0x0000100201007387 */ /* 0x0001e20000100800 */
[----:B------:R-:W-:Y:S01]  /*0d40*/  CS2R R38, SRZ ;  /* 0x0000000000267805 */ /* 0x000fe2000001ff00 */
[--C-:B--2---:R-:W-:Y:S02]  /*0d50*/  HADD2.F32 R3, -RZ, R20.reuse.H0_H0 ;  /* 0x20000014ff037230 */ /* 0x104fe40000004100 */
[----:B------:R1:W-:Y:S04]  /*0d60*/  STL [R1+0xc], R0 ;  /* 0x00000c0001007387 */ /* 0x0003e80000100800 */
[----:B------:R-:W-:Y:S01]  /*0d70*/  STL [R1+0x8], R3 ;  /* 0x0000080301007387 */ /* 0x000fe20000100800 */
[----:B0-----:R-:W-:Y:S02]  /*0d80*/  HADD2.F32 R2, -RZ, R20.H1_H1 ;  /* 0x30000014ff027230 */ /* 0x001fe40000004100 */
[----:B-1----:R-:W-:-:S03]  /*0d90*/  HADD2.F32 R0, -RZ, R21.H0_H0 ;  /* 0x20000015ff007230 */ /* 0x002fc60000004100 */
[----:B------:R0:W-:Y:S01]  /*0da0*/  STL [R1+0x4], R2 ;  /* 0x0000040201007387 */ /* 0x0001e20000100800 */
[----:B------:R-:W-:-:S03]  /*0db0*/  CS2R R20, SRZ ;  /* 0x0000000000147805 */ /* 0x000fc6000001ff00 */
[----:B------:R1:W-:Y:S01]  /*0dc0*/  STL [R1], R0 ;  /* 0x0000000001007387 */ /* 0x0003e20000100800 */
[----:B0-----:R-:W-:Y:S01]  /*0dd0*/  CS2R R2, SRZ ;  /* 0x0000000000027805 */ /* 0x001fe2000001ff00 */
[----:B-1----:R-:W-:Y:S02]  /*0de0*/  MOV R0, RZ ;  /* 0x000000ff00007202 */ /* 0x002fe40000000f00 */
.L_x_7908:
        /* <DEDUP_REMOVED lines=60> */
[----:B----4-:R-:W-:Y:S01]  /*11b0*/  FSEL R209, R209, RZ, !P1 ;  /* 0x000000ffd1d17208 */ /* 0x010fe20004800000 */
[--C-:B--2---:R-:W-:Y:S02]  /*11c0*/  HADD2.F32 R211, -RZ, R120.reuse.H0_H0 ;  /* 0x20000078ffd37230 */ /* 0x104fe40000004100 */
[----:B------:R-:W-:Y:S02]  /*11d0*/  HADD2.F32 R210, -RZ, R120.H1_H1 ;  /* 0x30000078ffd27230 */ /* 0x000fe40000004100 */
[----:B------:R-:W2:Y:S01]  /*11e0*/  LDL R120, [R1+0x88] ;  /* 0x0000880001787983 */ /* 0x000ea20000100800 */
[--C-:B---3--:R-:W-:Y:S02]  /*11f0*/  HADD2.F32 R227, -RZ, R124.reuse.H0_H0 ;  /* 0x2000007cffe37230 */ /* 0x108fe40000004100 */
[----:B------:R-:W-:Y:S02]  /*1200*/  HADD2.F32 R228, -RZ, R124.H1_H1 ;  /* 0x3000007cffe47230 */ /* 0x000fe40000004100 */
        /* <DEDUP_REMOVED lines=9> */
[--C-:B------:R-:W-:Y:S01]  /*12a0*/  HADD2.F32 R118, -RZ, R128.reuse.H0_H0 ;  /* 0x20000080ff767230 */ /* 0x100fe20000004100 */
[----:B------:R-:W-:Y:S01]  /*12b0*/  FADD.FTZ R116, -R209, R119 ;  /* 0x00000077d1747221 */ /* 0x000fe20000010100 */
[----:B------:R-:W-:Y:S02]  /*12c0*/  HADD2.F32 R119, -RZ, R128.H1_H1 ;  /* 0x30000080ff777230 */ /* 0x000fe40000004100 */
[----:B------:R-:W4:Y:S01]  /*12d0*/  LDL R128, [R1+0x50] ;  /* 0x0000500001807983 */ /* 0x000f220000100800 */
[--C-:B------:R-:W-:Y:S02]  /*12e0*/  HADD2.F32 R236, -RZ, R121.reuse.H0_H0 ;  /* 0x20000079ffec7230 */ /* 0x100fe40000004100 */
[----:B------:R-:W-:Y:S02]  /*12f0*/  HADD2.F32 R235, -RZ, R121.H1_H1 ;  /* 0x30000079ffeb7230 */ /* 0x000fe40000004100 */
[----:B------:R-:W4:Y:S01]  /*1300*/  LDL R121, [R1+0x78] ;  /* 0x0000780001797983 */ /* 0x000f220000100800 */
[----:B------:R-:W-:-:S02]  /*1310*/  HADD2.F32 R222, -RZ, R127.H0_H0 ;  /* 0x2000007fffde7230 */ /* 0x000fc40000004100 */
[----:B------:R-:W-:Y:S01]  /*1320*/  HADD2.F32 R221, -RZ, R127.H1_H1 ;  /* 0x3000007fffdd7230 */ /* 0x000fe20000004100 */
[C---:B------:R-:W-:Y:S01]  /*1330*/  FADD.FTZ R212, -R209.reuse, R99 ;  /* 0x00000063d1d47221 */ /* 0x040fe20000010100 */
[----:B------:R-:W4:Y:S01]  /*1340*/  LDL R127, [R1+0x54] ;  /* 0x00005400017f7983 */ /* 0x000f220000100800 */
[C---:B------:R-:W-:Y:S02]  /*1350*/  FADD.FTZ R207, -R209.reuse, R103 ;  /* 0x00000067d1cf7221 */ /* 0x040fe40000010100 */
[C---:B------:R-:W-:Y:S01]  /*1360*/  FADD.FTZ R99, -R209.reuse, R111 ;  /* 0x0000006fd1637221 */ /* 0x040fe20000010100 */
[--C-:B------:R-:W-:Y:S01]  /*1370*/  HADD2.F32 R111, -RZ, R130.reuse.H0_H0 ;  /* 0x20000082ff6f7230 */ /* 0x100fe20000004100 */
[C---:B------:R-:W-:Y:S01]  /*1380*/  FADD.FTZ R103, -R209.reuse, R113 ;  /* 0x00000071d1677221 */ /* 0x040fe20000010100 */
[----:B------:R-:W-:Y:S02]  /*1390*/  HADD2.F32 R113, -RZ, R130.H1_H1 ;  /* 0x30000082ff717230 */ /* 0x000fe40000004100 */
[----:B------:R-:W4:Y:S01]  /*13a0*/  LDL R130, [R1+0x64] ;  /* 0x0000640001827983 */ /* 0x000f220000100800 */
[----:B------:R-:W-:-:S02]  /*13b0*/  FADD.FTZ R220, -R209, R84 ;  /* 0x00000054d1dc7221 */ /* 0x000fc40000010100 */
[----:B------:R-:W-:Y:S01]  /*13c0*/  FADD.FTZ R208, -R209, R87 ;  /* 0x00000057d1d07221 */ /* 0x000fe20000010100 */
[----:B------:R-:W-:Y:S01]  /*13d0*/  HADD2.F32 R87, -RZ, R88.H0_H0 ;  /* 0x20000058ff577230 */ /* 0x000fe20000004100 */
[----:B------:R-:W-:Y:S01]  /*13e0*/  FMUL.FTZ R220, R191, R220 ;  /* 0x000000dcbfdc7220 */ /* 0x000fe20000410000 */
[--C-:B-1----:R-:W-:Y:S02]  /*13f0*/  HADD2.F32 R169, -RZ, R91.reuse.H0_H0 ;  /* 0x2000005bffa97230 */ /* 0x102fe40000004100 */
[----:B0-----:R-:W-:Y:S02]  /*1400*/  HADD2.F32 R170, -RZ, R91.H1_H1 ;  /* 0x3000005bffaa7230 */ /* 0x001fe40000004100 */
[--C-:B------:R-:W-:Y:S01]  /*1410*/  HADD2.F32 R234, -RZ, R122.reuse.H0_H0 ;  /* 0x2000007affea7230 */ /* 0x100fe20000004100 */
[----:B------:R-:W4:Y:S01]  /*1420*/  LDL R91, [R1+0x80] ;  /* 0x00008000015b7983 */ /* 0x000f220000100800 */
[----:B------:R-:W-:Y:S01]  /*1430*/  HADD2.F32 R233, -RZ, R122.H1_H1 ;  /* 0x3000007affe97230 */ /* 0x000fe20000004100 */
[----:B------:R-:W-:Y:S01]  /*1440*/  MOV R168, 0x3f800000 ;  /* 0x3f80000000a87802 */ /* 0x000fe20000000f00 */
[C---:B------:R-:W-:Y:S01]  /*1450*/  FADD.FTZ R219, -R209.reuse, R85 ;  /* 0x00000055d1db7221 */ /* 0x040fe20000010100 */
[----:B------:R-:W4:Y:S01]  /*1460*/  LDL R122, [R1+0x7c] ;  /* 0x00007c00017a7983 */ /* 0x000f220000100800 */
[----:B------:R-:W-:Y:S01]  /*1470*/  @P0 HADD2.F32 R168, -RZ, R206.H0_H0 ;  /* 0x200000ceffa80230 */ /* 0x000fe20000004100 */
[----:B------:R-:W-:Y:S01]  /*1480*/  FADD.FTZ R206, -R209, R86 ;  /* 0x00000056d1ce7221 */ /* 0x000fe20000010100 */
[----:B------:R-:W-:Y:S01]  /*1490*/  HADD2.F32 R86, -RZ, R88.H1_H1 ;  /* 0x30000058ff567230 */ /* 0x000fe20000004100 */
[----:B------:R-:W-:-:S02]  /*14a0*/  FADD.FTZ R34, R87, R34 ;  /* 0x0000002257227221 */ /* 0x000fc40000010000 */
[----:B------:R-:W-:Y:S01]  /*14b0*/  FFMA.FTZ R2, R220, R87, R2 ;  /* 0x00000057dc027223 */ /* 0x000fe20000010002 */
[--C-:B------:R-:W-:Y:S01]  /*14c0*/  HADD2.F32 R225, -RZ, R125.reuse.H0_H0 ;  /* 0x2000007dffe17230 */ /* 0x100fe20000004100 */
[----:B------:R-:W-:Y:S01]  /*14d0*/  FMUL.FTZ R219, R191, R219 ;  /* 0x000000dbbfdb7220 */ /* 0x000fe20000410000 */
[----:B------:R-:W-:Y:S02]  /*14e0*/  HADD2.F32 R226, -RZ, R125.H1_H1 ;  /* 0x3000007dffe27230 */ /* 0x000fe40000004100 */
[----:B------:R-:W4:Y:S01]  /*14f0*/  LDL R125, [R1+0x5c] ;  /* 0x00005c00017d7983 */ /* 0x000f220000100800 */
[----:B------:R-:W-:Y:S01]  /*1500*/  FADD.FTZ R33, R86, R33 ;  /* 0x0000002156217221 */ /* 0x000fe20000010000 */
[--C-:B------:R-:W-:Y:S01]  /*1510*/  HADD2.F32 R224, -RZ, R126.reuse.H0_H0 ;  /* 0x2000007effe07230 */ /* 0x100fe20000004100 */
[----:B------:R-:W-:Y:S01]  /*1520*/  FFMA.FTZ R0, R219, R86, R0 ;  /* 0x00000056db007223 */ /* 0x000fe20000010000 */
[----:B------:R-:W-:Y:S01]  /*1530*/  HADD2.F32 R223, -RZ, R126.H1_H1 ;  /* 0x3000007effdf7230 */ /* 0x000fe20000004100 */
[C---:B------:R-:W-:Y:S01]  /*1540*/  FADD.FTZ R171, -R209.reuse, R101 ;  /* 0x00000065d1ab7221 */ /* 0x040fe20000010100 */
[----:B------:R-:W4:Y:S01]  /*1550*/  LDL R126, [R1+0x58] ;  /* 0x00005800017e7983 */ /* 0x000f220000100800 */
        /* <DEDUP_REMOVED lines=16> */
[----:B------:R-:W-:Y:S02]  /*1660*/  HADD2.F32 R209, -RZ, R123.H0_H0 ;  /* 0x2000007bffd17230 */ /* 0x000fe40000004100 */
[----:B------:R-:W-:-:S02]  /*1670*/  HADD2.F32 R115, -RZ, R131.H0_H0 ;  /* 0x20000083ff737230 */ /* 0x000fc40000004100 */
[----:B------:R-:W-:Y:S01]  /*1680*/  HADD2.F32 R117, -RZ, R131.H1_H1 ;  /* 0x30000083ff757230 */ /* 0x000fe20000004100 */
        /* <DEDUP_REMOVED lines=12> */
[--C-:B------:R-:W-:Y:S01]  /*1750*/  HADD2.F32 R84, -RZ, R129.reuse.H0_H0 ;  /* 0x20000081ff547230 */ /* 0x100fe20000004100 */
[----:B------:R-:W-:Y:S01]  /*1760*/  FMUL.FTZ R121, R214, R169 ;  /* 0x000000a9d6797220 */ /* 0x000fe20000410000 */
[----:B------:R-:W-:Y:S01]  /*1770*/  HADD2.F32 R85, -RZ, R129.H1_H1 ;  /* 0x30000081ff557230 */ /* 0x000fe20000004100 */
        /* <DEDUP_REMOVED lines=10> */
[--C-:B------:R-:W-:Y:S01]  /*1820*/  HADD2.F32 R172, -RZ, R89.reuse.H0_H0 ;  /* 0x20000059ffac7230 */ /* 0x100fe20000004100 */
[----:B------:R-:W-:Y:S01]  /*1830*/  FADD.FTZ R37, R216, R37 ;  /* 0x00000025d8257221 */ /* 0x000fe20000010000 */
[----:B------:R-:W-:Y:S01]  /*1840*/  HADD2.F32 R89, -RZ, R89.H1_H1 ;  /* 0x30000059ff597230 */ /* 0x000fe20000004100 */
        /* <DEDUP_REMOVED lines=13> */
[----:B------:R-:W-:Y:S01]  /*1920*/  HADD2.F32 R123, -RZ, R123.H1_H1 ;  /* 0x3000007bff7b7230 */ /* 0x000fe20000004100 */
        /* <DEDUP_REMOVED lines=171> */
.L_x_7909:
        /* <DEDUP_REMOVED lines=18> */
.L_x_7910:
        /* <DEDUP_REMOVED lines=122> */
[--C-:B--2---:R-:W-:Y:S02]  /*2ca0*/  HADD2.F32 R88, -RZ, R84.reuse.H0_H0 ;  /* 0x20000054ff587230 */ /* 0x104fe40000004100 */
[----:B------:R-:W-:-:S03]  /*2cb0*/  HADD2.F32 R84, -RZ, R84.H1_H1 ;  /* 0x30000054ff547230 */ /* 0x000fc60000004100 */
[----:B------:R-:W-:Y:S01]  /*2cc0*/  FFMA.FTZ R154, R223, R88, R154 ;  /* 0x00000058df9a7223 */ /* 0x000fe2000001009a */
[C---:B------:R-:W-:Y:S01]  /*2cd0*/  SEL R88, R222.reuse, R80, P2 ;  /* 0x00000050de587207 */ /* 0x040fe20001000000 */
[----:B------:R-:W-:Y:S01]  /*2ce0*/  FFMA.FTZ R153, R219, R84, R153 ;  /* 0x00000054db997223 */ /* 0x000fe20000010099 */
[--C-:B------:R-:W-:Y:S01]  /*2cf0*/  HADD2.F32 R84, -RZ, R85.reuse.H0_H0 ;  /* 0x20000055ff547230 */ /* 0x100fe20000004100 */
[----:B------:R-:W-:Y:S01]  /*2d00*/  FMUL.FTZ R222, R222, R168 ;  /* 0x000000a8dede7220 */ /* 0x000fe20000410000 */
[----:B------:R-:W-:Y:S01]  /*2d10*/  HADD2.F32 R85, -RZ, R85.H1_H1 ;  /* 0x30000055ff557230 */ /* 0x000fe20000004100 */
[----:B------:R0:W-:Y:S01]  /*2d20*/  @P1 STG.E.128 [R92.64+0x10], R88 ;  /* 0x000010585c001986 */ /* 0x0001e2000c101d04 */
[----:B---3--:R-:W-:Y:S02]  /*2d30*/  FMUL.FTZ R219, R226, R219 ;  /* 0x000000dbe2db7220 */ /* 0x008fe40000410000 */
[----:B------:R-:W-:Y:S01]  /*2d40*/  FFMA.FTZ R156, R220, R84, R156 ;  /* 0x00000054dc9c7223 */ /* 0x000fe2000001009c */
[----:B------:R-:W-:Y:S01]  /*2d50*/  HADD2.F32 R84, -RZ, R86.H0_H0 ;  /* 0x20000056ff547230 */ /* 0x000fe20000004100 */
        /* <DEDUP_REMOVED lines=8> */
[----:B------:R-:W-:Y:S01]  /*2de0*/  F2FP.PACK_AB R90, R85, R90 ;  /* 0x0000005a555a723e */ /* 0x000fe200000000ff */
[----:B----4-:R-:W-:Y:S01]  /*2df0*/  FMUL.FTZ R89, R225, R220 ;  /* 0x000000dce1597220 */ /* 0x010fe20000410000 */
[----:B------:R-:W-:Y:S01]  /*2e00*/  F2FP.PACK_AB R91, R84, R91 ;  /* 0x0000005b545b723e */ /* 0x000fe200000000ff */
[----:B------:R-:W-:Y:S01]  /*2e10*/  IMAD.WIDE.U32 R84, R203, R224, c[0x0][0x248] ;  /* 0x00009200cb547625 */ /* 0x000fe200078e00e0 */
[----:B------:R-:W-:Y:S02]  /*2e20*/  F2FP.PACK_AB R88, R219, R88 ;  /* 0x00000058db58723e */ /* 0x000fe400000000ff */
[----:B------:R-:W-:Y:S01]  /*2e30*/  F2FP.PACK_AB R89, R221, R89 ;  /* 0x00000059dd59723e */ /* 0x000fe200000000ff */
        /* <DEDUP_REMOVED lines=29> */
[----:B------:R-:W-:Y:S01]  /*3010*/  F2FP.PACK_AB R88, R85, R88 ;  /* 0x000000585558723e */ /* 0x000fe200000000ff */
[----:B------:R-:W-:-:S02]  /*3020*/  FMUL.FTZ R90, R243, R127 ;  /* 0x0000007ff35a7220 */ /* 0x000fc40000410000 */
[----:B------:R-:W-:Y:S01]  /*3030*/  FMUL.FTZ R85, R242, R128 ;  /* 0x00000080f2557220 */ /* 0x000fe20000410000 */
[----:B------:R-:W-:Y:S01]  /*3040*/  F2FP.PACK_AB R89, R84, R89 ;  /* 0x000000595459723e */ /* 0x000fe200000000ff */
[----:B------:R-:W-:Y:S01]  /*3050*/  FMUL.FTZ R91, R241, R129 ;  /* 0x00000081f15b7220 */ /* 0x000fe20000410000 */
[C---:B------:R-:W-:Y:S02]  /*3060*/  LEA R84, P3, R194.reuse, c[0x0][0x248], 0x4 ;  /* 0x00009200c2547a11 */ /* 0x040fe400078620ff */
[----:B------:R-:W-:Y:S02]  /*3070*/  F2FP.PACK_AB R90, R85, R90 ;  /* 0x0000005a555a723e */ /* 0x000fe400000000ff */
[----:B------:R-:W-:Y:S02]  /*3080*/  LEA.HI.X R85, R194, c[0x0][0x24c], RZ, 0x4, P3 ;  /* 0x00009300c2557a11 */ /* 0x000fe400018f24ff */
[----:B------:R-:W-:-:S05]  /*3090*/  F2FP.PACK_AB R91, R170, R91 ;  /* 0x0000005baa5b723e */ /* 0x000fca00000000ff */
[----:B------:R0:W-:Y:S01]  /*30a0*/  STG.E.128 [R84.64], R88 ;  /* 0x0000005854007986 */ /* 0x0001e2000c101d04 */
[C---:B------:R-:W-:Y:S02]  /*30b0*/  FMUL.FTZ R170, R191.reuse, R131 ;  /* 0x00000083bfaa7220 */ /* 0x040fe40000410000 */
[----:B------:R-:W-:Y:S02]  /*30c0*/  FMUL.FTZ R169, R191, R169 ;  /* 0x000000a9bfa97220 */ /* 0x000fe40000410000 */
[----:B------:R-:W-:Y:S02]  /*30d0*/  @P0 FADD.FTZ R170, R63, R170 ;  /* 0x000000aa3faa0221 */ /* 0x000fe40000010000 */
[----:B------:R-:W-:Y:S02]  /*30e0*/  FMUL.FTZ R131, R191, R96 ;  /* 0x00000060bf837220 */ /* 0x000fe40000410000 */
[----:B0-----:R-:W-:-:S06]  /*30f0*/  IMAD.WIDE.U32 R88, R189, R224, c[0x0][0x170] ;  /* 0x00005c00bd587625 */ /* 0x001fcc00078e00e0 */
[----:B------:R-:W3:Y:S01]  /*3100*/  LDG.E.128 R88, [R88.64] ;  /* 0x0000000458587981 */ /* 0x000ee2000c1e1d00 */
[----:B------:R-:W-:Y:S01]  /*3110*/  FMUL.FTZ R171, R191, R97 ;  /* 0x00000061bfab7220 */ /* 0x000fe20000410000 */
[----:B------:R-:W-:Y:S01]  /*3120*/  SEL R96, R100, R76, P2 ;  /* 0x0000004c64607207 */ /* 0x000fe20001000000 */
[----:B------:R-:W-:Y:S01]  /*3130*/  @P1 IMAD.WIDE.U32 R84, R189, R98, c[0x0][0x258] ;  /* 0x00009600bd541625 */ /* 0x000fe200078e0062 */
[----:B------:R-:W-:Y:S02]  /*3140*/  SEL R97, R101, R77, P2 ;  /* 0x0000004d65617207 */ /* 0x000fe40001000000 */
[----:B------:R-:W-:Y:S01]  /*3150*/  SEL R98, R207, R78, P2 ;  /* 0x0000004ecf627207 */ /* 0x000fe20001000000 */
[----:B------:R-:W-:Y:S01]  /*3160*/  @P0 FADD.FTZ R169, R65, R169 ;  /* 0x000000a941a90221 */ /* 0x000fe20000010000 */
[----:B------:R-:W-:Y:S01]  /*3170*/  SEL R99, R170, R79, P2 ;  /* 0x0000004faa637207 */ /* 0x000fe20001000000 */
[----:B------:R-:W-:Y:S02]  /*3180*/  @P0 FADD.FTZ R131, R66, R131 ;  /* 0x0000008342830221 */ /* 0x000fe40000010000 */
[----:B------:R-:W-:-:S02]  /*3190*/  @P0 FADD.FTZ R171, R67, R171 ;  /* 0x000000ab43ab0221 */ /* 0x000fc40000010000 */
[----:B------:R0:W-:Y:S01]  /*31a0*/  @P1 STG.E.128 [R84.64], R96 ;  /* 0x0000006054001986 */ /* 0x0001e2000c101d04 */
[-C--:B------:R-:W-:Y:S02]  /*31b0*/  FMUL.FTZ R172, R100, R168.reuse ;  /* 0x000000a864ac7220 */ /* 0x080fe40000410000 */
[-C--:B------:R-:W-:Y:S02]  /*31c0*/  FMUL.FTZ R173, R101, R168.reuse ;  /* 0x000000a865ad7220 */ /* 0x080fe40000410000 */
[-C--:B------:R-:W-:Y:S02]  /*31d0*/  FMUL.FTZ R207, R207, R168.reuse ;  /* 0x000000a8cfcf7220 */ /* 0x080fe40000410000 */
[----:B------:R-:W-:Y:S01]  /*31e0*/  FMUL.FTZ R170, R170, R168 ;  /* 0x000000a8aaaa7220 */ /* 0x000fe20000410000 */
[----:B0-----:R-:W-:Y:S02]  /*31f0*/  SEL R96, R206, R80, P2 ;  /* 0x00000050ce607207 */ /* 0x001fe40001000000 */
[----:B------:R-:W-:-:S02]  /*3200*/  SEL R97, R169, R81, P2 ;  /* 0x00000051a9617207 */ /* 0x000fc40001000000 */
        /* <DEDUP_REMOVED lines=17> */
[----:B------:R-:W-:Y:S02]  /*3320*/  LEA R84, P3, R189, c[0x0][0x248], 0x4 ;  /* 0x00009200bd547a11 */ /* 0x000fe400078620ff */
[----:B------:R-:W-:Y:S02]  /*3330*/  F2FP.PACK_AB R98, R85, R98 ;  /* 0x000000625562723e */ /* 0x000fe400000000ff */
[----:B------:R-:W-:Y:S02]  /*3340*/  LEA.HI.X R85, R189, c[0x0][0x24c], RZ, 0x4, P3 ;  /* 0x00009300bd557a11 */ /* 0x000fe400018f24ff */
[----:B------:R-:W-:Y:S01]  /*3350*/  F2FP.PACK_AB R99, R100, R99 ;  /* 0x000000636463723e */ /* 0x000fe200000000ff */
[----:B------:R-:W-:-:S04]  /*3360*/  IMAD.WIDE.U32 R100, R185, R224, c[0x0][0x170] ;  /* 0x00005c00b9647625 */ /* 0x000fc800078e00e0 */
[----:B------:R0:W-:Y:S04]  /*3370*/  STG.E.128 [R84.64], R96 ;  /* 0x0000006054007986 */ /* 0x0001e8000c101d04 */
[----:B0-----:R0:W4:Y:S01]  /*3380*/  LDG.E.128 R96, [R100.64] ;  /* 0x0000000464607981 */ /* 0x001122000c1e1d00 */
[-CC-:B------:R-:W-:Y:S02]  /*3390*/  FFMA.FTZ R102, R102, R119.reuse, R118.reuse ;  /* 0x0000007766667223 */ /* 0x180fe40000010076 */
[-CC-:B------:R-:W-:Y:S01]  /*33a0*/  FFMA.FTZ R103, R103, R119.reuse, R118.reuse ;  /* 0x0000007767677223 */ /* 0x180fe20000010076 */
[----:B------:R-:W-:Y:S01]  /*33b0*/  MOV R84, c[0x0][0x160] ;  /* 0x0000580000547a02 */ /* 0x000fe20000000f00 */
[----:B------:R-:W-:Y:S01]  /*33c0*/  FFMA.FTZ R105, R105, R119, R118 ;  /* 0x0000007769697223 */ /* 0x000fe20000010076 */
[----:B------:R-:W-:Y:S01]  /*33d0*/  HADD2.F32 R85, -RZ, R87.H0_H0 ;  /* 0x20000057ff557230 */ /* 0x000fe20000004100 */
[----:B------:R-:W-:-:S02]  /*33e0*/  FADD.FTZ R102, R106, -R102 ;  /* 0x800000666a667221 */ /* 0x000fc40000010000 */
[----:B------:R-:W-:Y:S01]  /*33f0*/  FADD.FTZ R103, R107, -R103 ;  /* 0x800000676b677221 */ /* 0x000fe20000010000 */
[----:B------:R-:W-:Y:S01]  /*3400*/  LEA R184, R84, R184, 0x2 ;  /* 0x000000b854b87211 */ /* 0x000fe200078e10ff */
[-CC-:B------:R-:W-:Y:S01]  /*3410*/  FFMA.FTZ R104, R104, R119.reuse, R118.reuse ;  /* 0x0000007768687223 */ /* 0x180fe20000010076 */
[----:B------:R-:W-:Y:S01]  /*3420*/  HADD2.F32 R87, -RZ, R87.H1_H1 ;  /* 0x30000057ff577230 */ /* 0x000fe20000004100 */
[--C-:B------:R-:W-:Y:S02]  /*3430*/  FFMA.FTZ R110, R110, R119, R118.reuse ;  /* 0x000000776e6e7223 */ /* 0x100fe40000010076 */
[----:B------:R-:W-:Y:S02]  /*3440*/  FADD.FTZ R84, R109, -R105 ;  /* 0x800000696d547221 */ /* 0x000fe40000010000 */
[C---:B0-----:R-:W-:Y:S02]  /*3450*/  FMUL.FTZ R101, R191.reuse, R102 ;  /* 0x00000066bf657220 */ /* 0x041fe40000410000 */
[----:B------:R-:W-:Y:S01]  /*3460*/  FMUL.FTZ R100, R191, R103 ;  /* 0x00000067bf647220 */ /* 0x000fe20000410000 */
[----:B------:R-:W-:Y:S01]  /*3470*/  HADD2.F32 R86, -RZ, R86.H1_H1 ;  /* 0x30000056ff567230 */ /* 0x000fe20000004100 */
[----:B------:R-:W-:-:S02]  /*3480*/  FFMA.FTZ R112, R112, R119, R118 ;  /* 0x0000007770707223 */ /* 0x000fc40000010076 */
[----:B------:R-:W-:Y:S02]  /*3490*/  FFMA.FTZ R114, R114, R119, R118 ;  /* 0x0000007772727223 */ /* 0x000fe40000010076 */
[----:B------:R-:W-:Y:S02]  /*34a0*/  FFMA.FTZ R160, R121, R85, R160 ;  /* 0x0000005579a07223 */ /* 0x000fe400000100a0 */
[----:B------:R-:W-:Y:S02]  /*34b0*/  FFMA.FTZ R116, R116, R119, R118 ;  /* 0x0000007774747223 */ /* 0x000fe40000010076 */
[----:B------:R-:W-:Y:S02]  /*34c0*/  FADD.FTZ R104, R108, -R104 ;  /* 0x800000686c687221 */ /* 0x000fe40000010000 */
[----:B------:R-:W-:Y:S02]  /*34d0*/  FADD.FTZ R110, R111, -R110 ;  /* 0x8000006e6f6e7221 */ /* 0x000fe40000010000 */
[----:B------:R-:W-:-:S02]  /*34e0*/  FMUL.FTZ R84, R191, R84 ;  /* 0x00000054bf547220 */ /* 0x000fc40000410000 */
[----:B------:R-:W-:Y:S02]  /*34f0*/  @P0 FADD.FTZ R101, R68, R101 ;  /* 0x0000006544650221 */ /* 0x000fe40000010000 */
[----:B------:R-:W-:Y:S02]  /*3500*/  @P0 FADD.FTZ R100, R69, R100 ;  /* 0x0000006445640221 */ /* 0x000fe40000010000 */
[----:B------:R-:W-:Y:S02]  /*3510*/  FADD.FTZ R112, R113, -R112 ;  /* 0x8000007071707221 */ /* 0x000fe40000010000 */
[----:B------:R-:W-:Y:S02]  /*3520*/  FADD.FTZ R114, R115, -R114 ;  /* 0x8000007273727221 */ /* 0x000fe40000010000 */
[----:B------:R-:W-:Y:S02]  /*3530*/  FFMA.FTZ R159, R122, R87, R159 ;  /* 0x000000577a9f7223 */ /* 0x000fe4000001009f */
[----:B------:R-:W-:-:S02]  /*3540*/  FADD.FTZ R116, R117, -R116 ;  /* 0x8000007475747221 */ /* 0x000fc40000010000 */
[C---:B------:R-:W-:Y:S02]  /*3550*/  FMUL.FTZ R103, R191.reuse, R104 ;  /* 0x00000068bf677220 */ /* 0x040fe40000410000 */
[----:B------:R-:W-:Y:S02]  /*3560*/  FMUL.FTZ R105, R191, R110 ;  /* 0x0000006ebf697220 */ /* 0x000fe40000410000 */
[----:B------:R-:W-:Y:S01]  /*3570*/  FFMA.FTZ R157, R120, R86, R157 ;  /* 0x00000056789d7223 */ /* 0x000fe2000001009d */
[----:B------:R-:W-:Y:S01]  /*3580*/  SEL R76, R101, R76, P2 ;  /* 0x0000004c654c7207 */ /* 0x000fe20001000000 */
[----:B------:R-:W-:Y:S01]  /*3590*/  @P0 FADD.FTZ R84, R71, R84 ;  /* 0x0000005447540221 */ /* 0x000fe20000010000 */
[----:B------:R-:W-:Y:S01]  /*35a0*/  SEL R77, R100, R77, P2 ;  /* 0x0000004d644d7207 */ /* 0x000fe20001000000 */
[C---:B------:R-:W-:Y:S02]  /*35b0*/  FMUL.FTZ R112, R191.reuse, R112 ;  /* 0x00000070bf707220 */ /* 0x040fe40000410000 */
[----:B------:R-:W-:Y:S01]  /*35c0*/  FMUL.FTZ R107, R191, R114 ;  /* 0x00000072bf6b7220 */ /* 0x000fe20000410000 */
[----:B--2---:R-:W-:-:S02]  /*35d0*/  HADD2.F32 R85, -RZ, R92.H0_H0 ;  /* 0x2000005cff557230 */ /* 0x004fc40000004100 */
[--C-:B------:R-:W-:Y:S02]  /*35e0*/  HADD2.F32 R87, -RZ, R94.reuse.H0_H0 ;  /* 0x2000005eff577230 */ /* 0x100fe40000004100 */
[----:B------:R-:W-:Y:S01]  /*35f0*/  HADD2.F32 R94, -RZ, R94.H1_H1 ;  /* 0x3000005eff5e7230 */ /* 0x000fe20000004100 */
[----:B------:R-:W-:Y:S01]  /*3600*/  FFMA.FTZ R162, R124, R85, R162 ;  /* 0x000000557ca27223 */ /* 0x000fe200000100a2 */
[--C-:B------:R-:W-:Y:S01]  /*3610*/  HADD2.F32 R86, -RZ, R93.reuse.H0_H0 ;  /* 0x2000005dff567230 */ /* 0x100fe20000004100 */
[----:B------:R-:W-:Y:S01]  /*3620*/  FMUL.FTZ R116, R191, R116 ;  /* 0x00000074bf747220 */ /* 0x000fe20000410000 */
[----:B------:R-:W-:Y:S01]  /*3630*/  HADD2.F32 R93, -RZ, R93.H1_H1 ;  /* 0x3000005dff5d7230 */ /* 0x000fe20000004100 */
[----:B------:R-:W-:Y:S02]  /*3640*/  @P0 FADD.FTZ R103, R70, R103 ;  /* 0x0000006746670221 */ /* 0x000fe40000010000 */
[-C--:B------:R-:W-:Y:S02]  /*3650*/  FMUL.FTZ R101, R101, R168.reuse ;  /* 0x000000a865657220 */ /* 0x080fe40000410000 */
[----:B------:R-:W-:-:S02]  /*3660*/  FMUL.FTZ R100, R100, R168 ;  /* 0x000000a864647220 */ /* 0x000fc40000410000 */
[----:B------:R-:W-:Y:S01]  /*3670*/  @P0 FADD.FTZ R105, R72, R105 ;  /* 0x0000006948690221 */ /* 0x000fe20000010000 */
[----:B------:R-:W-:Y:S01]  /*3680*/  SEL R79, R84, R79, P2 ;  /* 0x0000004f544f7207 */ /* 0x000fe20001000000 */
[----:B------:R-:W-:Y:S02]  /*3690*/  FFMA.FTZ R165, R128, R94, R165 ;  /* 0x0000005e80a57223 */ /* 0x000fe400000100a5 */
[----:B------:R-:W-:Y:S02]  /*36a0*/  FFMA.FTZ R164, R125, R86, R164 ;  /* 0x000000567da47223 */ /* 0x000fe400000100a4 */
[----:B------:R-:W-:Y:S02]  /*36b0*/  FFMA.FTZ R166, R127, R87, R166 ;  /* 0x000000577fa67223 */ /* 0x000fe400000100a6 */
[----:B------:R-:W-:Y:S02]  /*36c0*/  @P0 FADD.FTZ R112, R73, R112 ;  /* 0x0000007049700221 */ /* 0x000fe40000010000 */
[----:B------:R-:W-:-:S02]  /*36d0*/  @P0 FADD.FTZ R107, R74, R107 ;  /* 0x0000006b4a6b0221 */ /* 0x000fc40000010000 */
[----:B------:R-:W-:Y:S01]  /*36e0*/  FMUL.FTZ R94, R84, R168 ;  /* 0x000000a8545e7220 */ /* 0x000fe20000410000 */
[----:B------:R-:W-:Y:S01]  /*36f0*/  HADD2.F32 R102, -RZ, R95.H0_H0 ;  /* 0x2000005fff667230 */ /* 0x000fe20000004100 */
[----:B------:R-:W-:Y:S01]  /*3700*/  @P0 FADD.FTZ R116, R75, R116 ;  /* 0x000000744b740221 */ /* 0x000fe20000010000 */
[----:B------:R-:W-:Y:S01]  /*3710*/  SEL R78, R103, R78, P2 ;  /* 0x0000004e674e7207 */ /* 0x000fe20001000000 */
[----:B------:R-:W-:Y:S01]  /*3720*/  FMUL.FTZ R84, R204, R101 ;  /* 0x00000065cc547220 */ /* 0x000fe20000410000 */
[----:B------:R-:W-:Y:S01]  /*3730*/  SEL R80, R105, R80, P2 ;  /* 0x0000005069507207 */ /* 0x000fe20001000000 */
[----:B------:R-:W-:Y:S02]  /*3740*/  FFMA.FTZ R163, R126, R93, R163 ;  /* 0x0000005d7ea37223 */ /* 0x000fe400000100a3 */
[-C--:B------:R-:W-:Y:S02]  /*3750*/  FMUL.FTZ R103, R103, R168.reuse ;  /* 0x000000a867677220 */ /* 0x080fe40000410000 */
[----:B------:R-:W-:-:S02]  /*3760*/  FMUL.FTZ R105, R105, R168 ;  /* 0x000000a869697220 */ /* 0x000fc40000410000 */
[-C--:B------:R-:W-:Y:S02]  /*3770*/  FMUL.FTZ R109, R112, R168.reuse ;  /* 0x000000a8706d7220 */ /* 0x080fe40000410000 */
[-C--:B------:R-:W-:Y:S01]  /*3780*/  FMUL.FTZ R104, R107, R168.reuse ;  /* 0x000000a86b687220 */ /* 0x080fe20000410000 */
[----:B------:R-:W-:Y:S01]  /*3790*/  HADD2.F32 R92, -RZ, R92.H1_H1 ;  /* 0x3000005cff5c7230 */ /* 0x000fe20000004100 */
[----:B------:R-:W-:Y:S02]  /*37a0*/  FMUL.FTZ R168, R116, R168 ;  /* 0x000000a874a87220 */ /* 0x000fe40000410000 */
[----:B------:R-:W-:Y:S02]  /*37b0*/  FFMA.FTZ R174, R129, R102, R174 ;  /* 0x0000006681ae7223 */ /* 0x000fe400000100ae */
[----:B------:R-:W-:Y:S02]  /*37c0*/  FMUL.FTZ R102, R198, R109 ;  /* 0x0000006dc6667220 */ /* 0x000fe40000410000 */
[----:B------:R-:W-:-:S02]  /*37d0*/  FMUL.FTZ R106, R196, R168 ;  /* 0x000000a8c46a7220 */ /* 0x000fc40000410000 */
[----:B------:R-:W-:Y:S01]  /*37e0*/  FFMA.FTZ R161, R123, R92, R161 ;  /* 0x0000005c7ba17223 */ /* 0x000fe200000100a1 */
[----:B------:R-:W-:Y:S02]  /*37f0*/  SEL R81, R112, R81, P2 ;  /* 0x0000005170517207 */ /* 0x000fe40001000000 */
[----:B------:R-:W-:Y:S02]  /*3800*/  SEL R82, R107, R82, P2 ;  /* 0x000000526b527207 */ /* 0x000fe40001000000 */
[----:B------:R-:W-:Y:S01]  /*3810*/  SEL R83, R116, R83, P2 ;  /* 0x0000005374537207 */ /* 0x000fe20001000000 */
[----:B------:R-:W-:-:S05]  /*3820*/  HADD2.F32 R95, -RZ, R95.H1_H1 ;  /* 0x3000005fff5f7230 */ /* 0x000fca0000004100 */
[----:B------:R-:W-:Y:S01]  /*3830*/  FFMA.FTZ R167, R130, R95, R167 ;  /* 0x0000005f82a77223 */ /* 0x000fe200000100a7 */
[----:B---3--:R-:W-:Y:S02]  /*3840*/  HADD2.F32 R85, -RZ, R88.H0_H0 ;  /* 0x20000058ff557230 */ /* 0x008fe40000004100 */
[----:B------:R-:W-:Y:S02]  /*3850*/  HADD2.F32 R86, -RZ, R89.H0_H0 ;  /* 0x20000059ff567230 */ /* 0x000fe40000004100 */
[--C-:B------:R-:W-:Y:S01]  /*3860*/  HADD2.F32 R87, -RZ, R90.reuse.H0_H0 ;  /* 0x2000005aff577230 */ /* 0x100fe20000004100 */
[----:B------:R-:W-:Y:S01]  /*3870*/  FFMA.FTZ R176, R172, R85, R176 ;  /* 0x00000055acb07223 */ /* 0x000fe200000100b0 */
[----:B------:R-:W-:Y:S01]  /*3880*/  HADD2.F32 R90, -RZ, R90.H1_H1 ;  /* 0x3000005aff5a7230 */ /* 0x000fe20000004100 */
[----:B------:R-:W-:Y:S01]  /*3890*/  FMUL.FTZ R85, R202, R100 ;  /* 0x00000064ca557220 */ /* 0x000fe20000410000 */
[----:B------:R-:W-:Y:S02]  /*38a0*/  HADD2.F32 R93, -RZ, R91.H0_H0 ;  /* 0x2000005bff5d7230 */ /* 0x000fe40000004100 */
[----:B------:R-:W-:Y:S01]  /*38b0*/  HADD2.F32 R88, -RZ, R88.H1_H1 ;  /* 0x30000058ff587230 */ /* 0x000fe20000004100 */
[----:B------:R-:W-:Y:S01]  /*38c0*/  FFMA.FTZ R178, R207, R86, R178 ;  /* 0x00000056cfb27223 */ /* 0x000fe200000100b2 */
[----:B------:R-:W-:Y:S01]  /*38d0*/  F2FP.PACK_AB R84, R85, R84 ;  /* 0x000000545554723e */ /* 0x000fe200000000ff */
[----:B------:R-:W-:Y:S01]  /*38e0*/  FFMA.FTZ R180, R206, R87, R180 ;  /* 0x00000057ceb47223 */ /* 0x000fe200000100b4 */
[----:B------:R-:W-:Y:S01]  /*38f0*/  HADD2.F32 R89, -RZ, R89.H1_H1 ;  /* 0x30000059ff597230 */ /* 0x000fe20000004100 */
[----:B------:R-:W-:Y:S01]  /*3900*/  FFMA.FTZ R179, R169, R90, R179 ;  /* 0x0000005aa9b37223 */ /* 0x000fe200000100b3 */
[----:B------:R-:W-:Y:S01]  /*3910*/  @P1 MOV R90, 0x20 ;  /* 0x00000020005a1802 */ /* 0x000fe20000000f00 */
[----:B------:R-:W-:-:S02]  /*3920*/  FMUL.FTZ R85, R201, R103 ;  /* 0x00000067c9557220 */ /* 0x000fc40000410000 */
[----:B------:R-:W-:Y:S02]  /*3930*/  FMUL.FTZ R86, R200, R94 ;  /* 0x0000005ec8567220 */ /* 0x000fe40000410000 */
[----:B------:R-:W-:Y:S02]  /*3940*/  FFMA.FTZ R182, R131, R93, R182 ;  /* 0x0000005d83b67223 */ /* 0x000fe400000100b6 */
[----:B------:R-:W-:Y:S02]  /*3950*/  FMUL.FTZ R87, R199, R105 ;  /* 0x00000069c7577220 */ /* 0x000fe40000410000 */
[----:B------:R-:W-:Y:S01]  /*3960*/  FFMA.FTZ R175, R173, R88, R175 ;  /* 0x00000058adaf7223 */ /* 0x000fe200000100af */
[----:B------:R-:W-:Y:S01]  /*3970*/  LEA R88, P0, R185, c[0x0][0x248], 0x4 ;  /* 0x00009200b9587a11 */ /* 0x000fe200078020ff */
[----:B------:R-:W-:Y:S01]  /*3980*/  FMUL.FTZ R93, R197, R104 ;  /* 0x00000068c55d7220 */ /* 0x000fe20000410000 */
[----:B------:R-:W-:Y:S01]  /*3990*/  HADD2.F32 R92, -RZ, R91.H1_H1 ;  /* 0x3000005bff5c7230 */ /* 0x000fe20000004100 */
[----:B------:R-:W-:Y:S01]  /*39a0*/  F2FP.PACK_AB R85, R86, R85 ;  /* 0x000000555655723e */ /* 0x000fe200000000ff */
[----:B------:R-:W-:Y:S01]  /*39b0*/  FFMA.FTZ R177, R170, R89, R177 ;  /* 0x00000059aab17223 */ /* 0x000fe200000100b1 */
[----:B------:R-:W-:Y:S01]  /*39c0*/  F2FP.PACK_AB R86, R102, R87 ;  /* 0x000000576656723e */ /* 0x000fe200000000ff */
[C---:B------:R-:W-:Y:S01]  /*39d0*/  @P1 IMAD.WIDE.U32 R90, R185.reuse, R90, c[0x0][0x258] ;  /* 0x00009600b95a1625 */ /* 0x040fe200078e005a */
[----:B------:R-:W-:-:S02]  /*39e0*/  LEA.HI.X R89, R185, c[0x0][0x24c], RZ, 0x4, P0 ;  /* 0x00009300b9597a11 */ /* 0x000fc400000f24ff */
[----:B------:R-:W-:Y:S02]  /*39f0*/  F2FP.PACK_AB R87, R106, R93 ;  /* 0x0000005d6a57723e */ /* 0x000fe400000000ff */
[----:B------:R0:W-:Y:S04]  /*3a00*/  @P1 STG.E.128 [R90.64], R76 ;  /* 0x0000004c5a001986 */ /* 0x0001e8000c101d04 */
[----:B------:R0:W-:Y:S04]  /*3a10*/  @P1 STG.E.128 [R90.64+0x10], R80 ;  /* 0x000010505a001986 */ /* 0x0001e8000c101d04 */
[----:B------:R0:W-:Y:S01]  /*3a20*/  STG.E.128 [R88.64], R84 ;  /* 0x0000005458007986 */ /* 0x0001e2000c101d04 */
[----:B------:R-:W-:Y:S01]  /*3a30*/  ISETP.GE.AND P0, PT, R184, c[0x0][0x164], PT ;  /* 0x00005900b8007a0c */ /* 0x000fe20003f06270 */
[----:B------:R-:W-:Y:S01]  /*3a40*/  FFMA.FTZ R181, R171, R92, R181 ;  /* 0x0000005cabb57223 */ /* 0x000fe200000100b5 */
[----:B----4-:R-:W-:-:S02]  /*3a50*/  HADD2.F32 R92, -RZ, R96.H0_H0 ;  /* 0x20000060ff5c7230 */ /* 0x010fc40000004100 */
[----:B------:R-:W-:Y:S02]  /*3a60*/  HADD2.F32 R93, -RZ, R97.H0_H0 ;  /* 0x20000061ff5d7230 */ /* 0x000fe40000004100 */
[----:B------:R-:W-:Y:S02]  /*3a70*/  HADD2.F32 R95, -RZ, R98.H0_H0 ;  /* 0x20000062ff5f7230 */ /* 0x000fe40000004100 */
[----:B------:R-:W-:Y:S02]  /*3a80*/  HADD2.F32 R102, -RZ, R99.H0_H0 ;  /* 0x20000063ff667230 */ /* 0x000fe40000004100 */
[----:B------:R-:W-:Y:S02]  /*3a90*/  HADD2.F32 R96, -RZ, R96.H1_H1 ;  /* 0x30000060ff607230 */ /* 0x000fe40000004100 */
[----:B------:R-:W-:Y:S02]  /*3aa0*/  HADD2.F32 R97, -RZ, R97.H1_H1 ;  /* 0x30000061ff617230 */ /* 0x000fe40000004100 */
[----:B------:R-:W-:-:S02]  /*3ab0*/  HADD2.F32 R98, -RZ, R98.H1_H1 ;  /* 0x30000062ff627230 */ /* 0x000fc40000004100 */
[----:B------:R-:W-:Y:S01]  /*3ac0*/  HADD2.F32 R99, -RZ, R99.H1_H1 ;  /* 0x30000063ff637230 */ /* 0x000fe20000004100 */
        /* <DEDUP_REMOVED lines=8> */
[----:B0-----:R-:W-:Y:S01]  /*3b50*/  @P0 CALL.REL.NOINC `(.L_x_7907) ;  /* 0x0000001000000944 */ /* 0x001fe20003c00000 */
[----:B------:R-:W-:Y:S05]  /*3b60*/  BRA `(.L_x_7908) ;  /* 0xffffd28000007947 */ /* 0x000fea000383ffff */
.L_x_7907:
[----:B------:R-:W-:Y:S05]  /*3b70*/  BSYNC B1 ;  /* 0x0000000000017941 */ /* 0x000fea0003800000 */
.L_x_7904:
        /* <DEDUP_REMOVED lines=59> */
.L_x_7903:
[----:B------:R-:W-:Y:S05]  /*3f30*/  BSYNC B0 ;  /* 0x0000000000007941 */ /* 0x000fea0003800000 */
.L_x_7901:
        /* <DEDUP_REMOVED lines=265> */
.L_x_7905:
[----:B------:R-:W-:Y:S01]  /*4fd0*/  HFMA2.MMA R118, -RZ, RZ, 0, 5.9604644775390625e-08 ;  /* 0x00000001ff767435 */ /* 0x000fe200000001ff */
[----:B------:R-:W-:-:S02]  /*4fe0*/  MOV R85, R221 ;  /* 0x000000dd00557202 */ /* 0x000fc40000000f00 */
[----:B------:R-:W-:Y:S02]  /*4ff0*/  MOV R224, 0x1f ;  /* 0x0000001f00e07802 */ /* 0x000fe40000000f00 */
[----:B------:R-:W-:Y:S02]  /*5000*/  MOV R223, 0xffffffff ;  /* 0xffffffff00df7802 */ /* 0x000fe40000000f00 */
[----:B------:R-:W-:Y:S02]  /*5010*/  MOV R84, 0x5030 ;  /* 0x0000503000547802 */ /* 0x000fe40000000f00 */
[----:B-----5:R-:W-:Y:S05]  /*5020*/  CALL.REL.NOINC `($__internal_125_$__cuda_sm70_shflsync_bfly_p) ;  /* 0x0000046000007944 */ /* 0x020fea0003c00000 */
[----:B-1----:R-:W-:Y:S01]  /*5030*/  MOV R222, R118 ;  /* 0x0000007600de7202 */ /* 0x002fe20000000f00 */
[----:B------:R-:W-:Y:S05]  /*5040*/  BRA `(.L_x_7909) ;  /* 0xffffd39000007947 */ /* 0x000fea000383ffff */
.L_x_7906:
[----:B------:R-:W-:Y:S01]  /*5050*/  HFMA2.MMA R118, -RZ, RZ, 0, 5.9604644775390625e-08 ;  /* 0x00000001ff767435 */ /* 0x000fe200000001ff */
[----:B------:R-:W-:Y:S02]  /*5060*/  MOV R85, R119 ;  /* 0x0000007700557202 */ /* 0x000fe40000000f00 */
[----:B------:R-:W-:Y:S02]  /*5070*/  MOV R224, 0x1f ;  /* 0x0000001f00e07802 */ /* 0x000fe40000000f00 */
[----:B------:R-:W-:-:S02]  /*5080*/  MOV R223, 0xffffffff ;  /* 0xffffffff00df7802 */ /* 0x000fc40000000f00 */
[----:B------:R-:W-:Y:S02]  /*5090*/  MOV R84, 0x50b0 ;  /* 0x000050b000547802 */ /* 0x000fe40000000f00 */
[----:B01---5:R-:W-:Y:S05]  /*50a0*/  CALL.REL.NOINC `($__internal_125_$__cuda_sm70_shflsync_bfly_p) ;  /* 0x000003e000007944 */ /* 0x023fea0003c00000 */
[----:B------:R-:W-:Y:S01]  /*50b0*/  FADD.FTZ R221, R221, R222 ;  /* 0x000000dedddd7221 */ /* 0x000fe20000010000 */
[----:B------:R-:W-:Y:S01]  /*50c0*/  MOV R224, 0x1f ;  /* 0x0000001f00e07802 */ /* 0x000fe20000000f00 */
[----:B-1----:R-:W-:Y:S01]  /*50d0*/  FADD.FTZ R119, R119, R118 ;  /* 0x0000007677777221 */ /* 0x002fe20000010000 */
[----:B------:R-:W-:Y:S01]  /*50e0*/  HFMA2.MMA R118, -RZ, RZ, 0, 1.1920928955078125e-07 ;  /* 0x00000002ff767435 */ /* 0x000fe200000001ff */
[----:B------:R-:W-:Y:S02]  /*50f0*/  MOV R223, 0xffffffff ;  /* 0xffffffff00df7802 */ /* 0x000fe40000000f00 */
[----:B------:R-:W-:Y:S02]  /*5100*/  MOV R85, R221 ;  /* 0x000000dd00557202 */ /* 0x000fe40000000f00 */
[----:B------:R-:W-:Y:S02]  /*5110*/  MOV R84, 0x5130 ;  /* 0x0000513000547802 */ /* 0x000fe40000000f00 */
[----:B------:R-:W-:Y:S05]  /*5120*/  CALL.REL.NOINC `($__internal_125_$__cuda_sm70_shflsync_bfly_p) ;  /* 0x0000036000007944 */ /* 0x000fea0003c00000 */
[----:B-1----:R-:W-:Y:S01]  /*5130*/  MOV R222, R118 ;  /* 0x0000007600de7202 */ /* 0x002fe20000000f00 */
[----:B------:R-:W-:Y:S01]  /*5140*/  HFMA2.MMA R118, -RZ, RZ, 0, 1.1920928955078125e-07 ;  /* 0x00000002ff767435 */ /* 0x000fe200000001ff */
[----:B------:R-:W-:-:S02]  /*5150*/  MOV R85, R119 ;  /* 0x0000007700557202 */ /* 0x000fc40000000f00 */
[----:B------:R-:W-:Y:S02]  /*5160*/  MOV R224, 0x1f ;  /* 0x0000001f00e07802 */ /* 0x000fe40000000f00 */
[----:B------:R-:W-:Y:S02]  /*5170*/  MOV R223, 0xffffffff ;  /* 0xffffffff00df7802 */ /* 0x000fe40000000f00 */
[----:B------:R-:W-:Y:S02]  /*5180*/  MOV R84, 0x51a0 ;  /* 0x000051a000547802 */ /* 0x000fe40000000f00 */
[----:B------:R-:W-:Y:S05]  /*5190*/  CALL.REL.NOINC `($__internal_125_$__cuda_sm70_shflsync_bfly_p) ;  /* 0x000002f000007944 */ /* 0x000fea0003c00000 */
[----:B------:R-:W-:Y:S01]  /*51a0*/  FADD.FTZ R221, R222, R221 ;  /* 0x000000dddedd7221 */ /* 0x000fe20000010000 */
[----:B------:R-:W-:Y:S01]  /*51b0*/  MOV R224, 0x1f ;  /* 0x0000001f00e07802 */ /* 0x000fe20000000f00 */
[----:B-1----:R-:W-:Y:S01]  /*51c0*/  FADD.FTZ R119, R119, R118 ;  /* 0x0000007677777221 */ /* 0x002fe20000010000 */
[----:B------:R-:W-:Y:S01]  /*51d0*/  HFMA2.MMA R118, -RZ, RZ, 0, 2.384185791015625e-07 ;  /* 0x00000004ff767435 */ /* 0x000fe200000001ff */
[----:B------:R-:W-:Y:S02]  /*51e0*/  MOV R223, 0xffffffff ;  /* 0xffffffff00df7802 */ /* 0x000fe40000000f00 */
[----:B------:R-:W-:-:S02]  /*51f0*/  MOV R85, R221 ;  /* 0x000000dd00557202 */ /* 0x000fc40000000f00 */
[----:B------:R-:W-:Y:S02]  /*5200*/  MOV R84, 0x5220 ;  /* 0x0000522000547802 */ /* 0x000fe40000000f00 */
[----:B------:R-:W-:Y:S05]  /*5210*/  CALL.REL.NOINC `($__internal_125_$__cuda_sm70_shflsync_bfly_p) ;  /* 0x0000027000007944 */ /* 0x000fea0003c00000 */
[----:B-1----:R-:W-:Y:S01]  /*5220*/  MOV R222, R118 ;  /* 0x0000007600de7202 */ /* 0x002fe20000000f00 */
[----:B------:R-:W-:Y:S01]  /*5230*/  HFMA2.MMA R118, -RZ, RZ, 0, 2.384185791015625e-07 ;  /* 0x00000004ff767435 */ /* 0x000fe200000001ff */
[----:B------:R-:W-:Y:S02]  /*5240*/  MOV R85, R119 ;  /* 0x0000007700557202 */ /* 0x000fe40000000f00 */
[----:B------:R-:W-:Y:S02]  /*5250*/  MOV R224, 0x1f ;  /* 0x0000001f00e07802 */ /* 0x000fe40000000f00 */
[----:B------:R-:W-:Y:S02]  /*5260*/  MOV R223, 0xffffffff ;  /* 0xffffffff00df7802 */ /* 0x000fe40000000f00 */
[----:B------:R-:W-:Y:S02]  /*5270*/  MOV R84, 0x5290 ;  /* 0x0000529000547802 */ /* 0x000fe40000000f00 */
[----:B------:R-:W-:Y:S05]  /*5280*/  CALL.REL.NOINC `($__internal_125_$__cuda_sm70_shflsync_bfly_p) ;  /* 0x0000020000007944 */ /* 0x000fea0003c00000 */
[----:B------:R-:W-:Y:S01]  /*5290*/  FADD.FTZ R221, R222, R221 ;  /* 0x000000dddedd7221 */ /* 0x000fe20000010000 */
[----:B------:R-:W-:Y:S01]  /*52a0*/  MOV R224, 0x1f ;  /* 0x0000001f00e07802 */ /* 0x000fe20000000f00 */
[----:B-1----:R-:W-:Y:S01]  /*52b0*/  FADD.FTZ R119, R119, R118 ;  /* 0x0000007677777221 */ /* 0x002fe20000010000 */
[----:B------:R-:W-:Y:S01]  /*52c0*/  HFMA2.MMA R118, -RZ, RZ, 0, 4.76837158203125e-07 ;  /* 0x00000008ff767435 */ /* 0x000fe200000001ff */
[----:B------:R-:W-:-:S02]  /*52d0*/  MOV R223, 0xffffffff ;  /* 0xffffffff00df7802 */ /* 0x000fc40000000f00 */
[----:B------:R-:W-:Y:S02]  /*52e0*/  MOV R85, R221 ;  /* 0x000000dd00557202 */ /* 0x000fe40000000f00 */
[----:B------:R-:W-:Y:S02]  /*52f0*/  MOV R84, 0x5310 ;  /* 0x0000531000547802 */ /* 0x000fe40000000f00 */
[----:B------:R-:W-:Y:S05]  /*5300*/  CALL.REL.NOINC `($__internal_125_$__cuda_sm70_shflsync_bfly_p) ;  /* 0x0000018000007944 */ /* 0x000fea0003c00000 */
[----:B-1----:R-:W-:Y:S01]  /*5310*/  MOV R222, R118 ;  /* 0x0000007600de7202 */ /* 0x002fe20000000f00 */
[----:B------:R-:W-:Y:S01]  /*5320*/  HFMA2.MMA R118, -RZ, RZ, 0, 4.76837158203125e-07 ;  /* 0x00000008ff767435 */ /* 0x000fe200000001ff */
[----:B------:R-:W-:Y:S02]  /*5330*/  MOV R85, R119 ;  /* 0x0000007700557202 */ /* 0x000fe40000000f00 */
[----:B------:R-:W-:Y:S02]  /*5340*/  MOV R224, 0x1f ;  /* 0x0000001f00e07802 */ /* 0x000fe40000000f00 */
[----:B------:R-:W-:Y:S02]  /*5350*/  MOV R223, 0xffffffff ;  /* 0xffffffff00df7802 */ /* 0x000fe40000000f00 */
[----:B------:R-:W-:-:S02]  /*5360*/  MOV R84, 0x5380 ;  /* 0x0000538000547802 */ /* 0x000fc40000000f00 */
[----:B------:R-:W-:Y:S05]  /*5370*/  CALL.REL.NOINC `($__internal_125_$__cuda_sm70_shflsync_bfly_p) ;  /* 0x0000011000007944 */ /* 0x000fea0003c00000 */
[----:B------:R-:W-:Y:S01]  /*5380*/  FADD.FTZ R221, R222, R221 ;  /* 0x000000dddedd7221 */ /* 0x000fe20000010000 */
[----:B------:R-:W-:Y:S01]  /*5390*/  MOV R224, 0x1f ;  /* 0x0000001f00e07802 */ /* 0x000fe20000000f00 */
[----:B-1----:R-:W-:Y:S01]  /*53a0*/  FADD.FTZ R119, R119, R118 ;  /* 0x0000007677777221 */ /* 0x002fe20000010000 */
[----:B------:R-:W-:Y:S01]  /*53b0*/  HFMA2.MMA R118, -RZ, RZ, 0, 9.5367431640625e-07 ;  /* 0x00000010ff767435 */ /* 0x000fe200000001ff */
[----:B------:R-:W-:-:S02]  /*53c0*/  MOV R223, 0xffffffff ;  /* 0xffffffff00df7802 */ /* 0x000fc40000000f00 */
[----:B------:R-:W-:Y:S02]  /*53d0*/  MOV R85, R221 ;  /* 0x000000dd00557202 */ /* 0x000fe40000000f00 */
[----:B------:R-:W-:Y:S02]  /*53e0*/  MOV R84, 0x5400 ;  /* 0x0000540000547802 */ /* 0x000fe40000000f00 */
[----:B------:R-:W-:Y:S05]  /*53f0*/  CALL.REL.NOINC `($__internal_125_$__cuda_sm70_shflsync_bfly_p) ;  /* 0x0000009000007944 */ /* 0x000fea0003c00000 */
[----:B-1----:R-:W-:Y:S01]  /*5400*/  MOV R222, R118 ;  /* 0x0000007600de7202 */ /* 0x002fe20000000f00 */
[----:B------:R-:W-:Y:S01]  /*5410*/  HFMA2.MMA R118, -RZ, RZ, 0, 9.5367431640625e-07 ;  /* 0x00000010ff767435 */ /* 0x000fe200000001ff */
[----:B------:R-:W-:Y:S02]  /*5420*/  MOV R85, R119 ;  /* 0x0000007700557202 */ /* 0x000fe40000000f00 */
[----:B------:R-:W-:Y:S02]  /*5430*/  MOV R224, 0x1f ;  /* 0x0000001f00e07802 */ /* 0x000fe40000000f00 */
[----:B------:R-:W-:Y:S02]  /*5440*/  MOV R223, 0xffffffff ;  /* 0xffffffff00df7802 */ /* 0x000fe40000000f00 */
[----:B------:R-:W-:-:S02]  /*5450*/  MOV R84, 0x5470 ;  /* 0x0000547000547802 */ /* 0x000fc40000000f00 */
[----:B------:R-:W-:Y:S05]  /*5460*/  CALL.REL.NOINC `($__internal_125_$__cuda_sm70_shflsync_bfly_p) ;  /* 0x0000002000007944 */ /* 0x000fea0003c00000 */
[----:B-1----:R-:W-:Y:S01]  /*5470*/  MOV R84, R118 ;  /* 0x0000007600547202 */ /* 0x002fe20000000f00 */
[----:B------:R-:W-:Y:S05]  /*5480*/  BRA `(.L_x_7910) ;  /* 0xffffd07000007947 */ /* 0x000fea000383ffff */
        .weak           $__internal_125_$__cuda_sm70_shflsync_bfly_p
        .type           $__internal_125_$__cuda_sm70_shflsync_bfly_p,@function
        .size           $__internal_125_$__cuda_sm70_shflsync_bfly_p,(.L_x_12427 - $__internal_125_$__cuda_sm70_shflsync_bfly_p)
$__internal_125_$__cuda_sm70_shflsync_bfly_p:
[----:B------:R-:W-:Y:S04]  /*5490*/  WARPSYNC R223 ;  /* 0x000000df00007348 */ /* 0x000fe80003800000 */
[----:B------:R0:W1:Y:S02]  /*54a0*/  SHFL.BFLY PT, R118, R85, R118, R224 ;  /* 0x0c00007655767389 */ /* 0x00006400000e00e0 */
[----:B0-----:R-:W-:-:S06]  /*54b0*/  HFMA2.MMA R85, -RZ, RZ, 0, 0 ;  /* 0x00000000ff557435 */ /* 0x001fcc00000001ff */
[----:B------:R-:W-:Y:S05]  /*54c0*/  RET.REL.NODEC R84 `(_ZN10layer_norm13ln_bwd_kernelINS_13Kernel_traitsI6__halfS2_fS2_fjLj1024ELj1ELj4ELj1ELj16ENS_18Kernel_traits_baseILj1024ES2_S2_fS2_fjLj128EEEEELb0ELb1ELb0ELb1EEEvNS_9BwdParamsE) ;  /* 0xffffab3054007950 */ /* 0x000fea0003c3ffff */
.L_x_7911:
        /* <DEDUP_REMOVED lines=11> */
.L_x_12427:


//--------------------- .text._ZN10layer_norm13ln_bwd_kernelINS_13Kernel_traitsI6__halfS2_fS2_fjLj1024ELj1ELj4ELj1ELj16ENS_18Kernel_traits_baseILj1024ES2_S2_fS2_fjLj128EEEEELb0ELb1ELb1ELb0EEEvNS_9BwdParamsE --------------------------
	.section	.text._ZN10layer_norm13ln_bwd_kernelINS_13Kernel_traitsI6__halfS2_fS2_fjLj1024ELj1ELj4ELj1ELj16ENS_18Kernel_traits_baseILj1024ES2_S2_fS2_fjLj128EEEEELb0ELb1ELb1ELb0EEEvNS_9BwdParamsE,"ax",@progbits
	.sectioninfo	@"SHI_REGISTERS=255"
	.align	128
        .global         _ZN10layer_norm13ln_bwd_kernelINS_13Kernel_traitsI6__halfS2_fS2_fjLj1024ELj1ELj4ELj1ELj16ENS_18Kernel_traits_baseILj1024ES2_S2_fS2_fjLj128EEEEELb0ELb1ELb1ELb0EEEvNS_9BwdParamsE
        .type           _ZN10layer_norm13ln_bwd_kernelINS_13Kernel_traitsI6__halfS2_fS2_fjLj1024ELj1ELj4ELj1ELj16ENS_18Kernel_traits_baseILj1024ES2_S2_fS2_fjLj128EEEEELb0ELb1ELb1ELb0EEEvNS_9BwdParamsE,@function
        .size           _ZN10layer_norm13ln_bwd_kernelINS_13Kernel_traitsI6__halfS2_fS2_fjLj1024ELj1ELj4ELj1ELj16ENS_18Kernel_traits_baseILj1024ES2_S2_fS2_fjLj128EEEEELb0ELb1ELb1ELb0EEEvNS_9BwdParamsE,(.L_x_12428 - _ZN10layer_norm13ln_bwd_kernelINS_13Kernel_traitsI6__halfS2_fS2_fjLj1024ELj1ELj4ELj1ELj16ENS_18Kernel_traits_baseILj1024ES2_S2_fS2_fjLj128EEEEELb0ELb1ELb1ELb0EEEvNS_9BwdParamsE)
        .other          _ZN10layer_norm13ln_bwd_kernelINS_13Kernel_traitsI6__halfS2_fS2_fjLj1024ELj1ELj4ELj1ELj16ENS_18Kernel_traits_baseILj1024ES2_S2_fS2_fjLj128EEEEELb0ELb1ELb1ELb0EEEvNS_9BwdParamsE,@"STO_CUDA_ENTRY STV_DEFAULT"
_ZN10layer_norm13ln_bwd_kernelINS_13Kernel_traitsI6__halfS2_fS2_fjLj1024ELj1ELj4ELj1ELj16ENS_18Kernel_traits_baseILj1024ES2_S2_fS2_fjLj128EEEEELb0ELb1ELb1ELb0EEEvNS_9BwdParamsE:
.text._ZN10layer_norm13ln_bwd_kernelINS_13Kernel_traitsI6__halfS2_fS2_fjLj1024ELj1ELj4ELj1ELj16ENS_18Kernel_traits_baseILj1024ES2_S2_fS2_fjLj128EEEEELb0ELb1ELb1ELb0EEEvNS_9BwdParamsE:
        /* <DEDUP_REMOVED lines=103> */
[----:B-1----:R-:W-:Y:S02]  /*0670*/  HADD2.F32 R3, -RZ, R125.H1_H1 ;  /* 0x3000007dff037230 */ /* 0x002fe40000004100 */
[----:B------:R-:W-:Y:S02]  /*0680*/  HADD2.F32 R247, -RZ, R8.H0_H0 ;  /* 0x20000008fff77230 */ /* 0x000fe40000004100 */
[----:B--2---:R-:W-:Y:S01]  /*0690*/  HADD2.F32 R33, -RZ, R126.H0_H0 ;  /* 0x2000007eff217230 */ /* 0x004fe20000004100 */
[----:B------:R1:W-:Y:S01]  /*06a0*/  STL [R1+0x9c], R3 ;  /* 0x00009c0301007387 */ /* 0x0003e20000100800 */
[----:B------:R-:W-:Y:S02]  /*06b0*/  HADD2.F32 R246, -RZ, R8.H1_H1 ;  /* 0x30000008fff67230 */ /* 0x000fe40000004100 */
[----:B---3--:R-:W-:Y:S01]  /*06c0*/  HADD2.F32 R124, -RZ, R126.H1_H1 ;  /* 0x3000007eff7c7230 */ /* 0x008fe20000004100 */
        /* <DEDUP_REMOVED lines=12> */
[----:B------:R-:W-:Y:S02]  /*0790*/  HADD2.F32 R240, -RZ, R11.H1_H1 ;  /* 0x3000000bfff07230 */ /* 0x000fe40000004100 */
[--C-:B------:R-:W-:Y:S01]  /*07a0*/  HADD2.F32 R239, -RZ, R4.reuse.H0_H0 ;  /* 0x20000004ffef7230 */ /* 0x100fe20000004100 */
[----:B------:R-:W-:Y:S01]  /*07b0*/  STL [R1+0x88], R124 ;  /* 0x0000887c01007387 */ /* 0x000fe20000100800 */
[----:B------:R-:W-:Y:S02]  /*07c0*/  HADD2.F32 R238, -RZ, R4.H1_H1 ;  /* 0x30000004ffee7230 */ /* 0x000fe40000004100 */
[----:B-1----:R-:W-:Y:S02]  /*07d0*/  HADD2.F32 R3, -RZ, R28.H1_H1 ;  /* 0x3000001cff037230 */ /* 0x002fe40000004100 */
[----:B------:R-:W-:-:S02]  /*07e0*/  HADD2.F32 R28, -RZ, R29.H1_H1 ;  /* 0x3000001dff1c7230 */ /* 0x000fc40000004100 */
[----:B--2---:R-:W-:Y:S01]  /*07f0*/  HADD2.F32 R33, -RZ, R29.H0_H0 ;  /* 0x2000001dff217230 */ /* 0x004fe20000004100 */
        /* <DEDUP_REMOVED lines=8> */
[----:B-1----:R-:W-:Y:S02]  /*0880*/  HADD2.F32 R3, -RZ, R30.H0_H0 ;  /* 0x2000001eff037230 */ /* 0x002fe40000004100 */
[--C-:B------:R-:W-:Y:S01]  /*0890*/  HADD2.F32 R233, -RZ, R7.reuse.H0_H0 ;  /* 0x20000007ffe97230 */ /* 0x100fe20000004100 */
[----:B--2---:R-:W-:Y:S01]  /*08a0*/  HFMA2.MMA R33, -RZ, RZ, 0, 0 ;  /* 0x00000000ff217435 */ /* 0x004fe200000001ff */
[----:B------:R-:W-:Y:S01]  /*08b0*/  HADD2.F32 R232, -RZ, R7.H1_H1 ;  /* 0x30000007ffe87230 */ /* 0x000fe20000004100 */
[----:B------:R1:W-:Y:S01]  /*08c0*/  STL [R1+0x78], R3 ;  /* 0x0000780301007387 */ /* 0x0003e20000100800 */
[----:B---3--:R-:W-:-:S03]  /*08d0*/  HADD2.F32 R28, -RZ, R31.H0_H0 ;  /* 0x2000001fff1c7230 */ /* 0x008fc60000004100 */
[----:B------:R2:W-:Y:S04]  /*08e0*/  STL [R1+0x74], R29 ;  /* 0x0000741d01007387 */ /* 0x0005e80000100800 */
[----:B------:R3:W-:Y:S01]  /*08f0*/  STL [R1+0x70], R28 ;  /* 0x0000701c01007387 */ /* 0x0007e20000100800 */
[----:B-1----:R-:W-:Y:S02]  /*0900*/  HADD2.F32 R3, -RZ, R31.H1_H1 ;  /* 0x3000001fff037230 */ /* 0x002fe40000004100 */
[----:B--2---:R-:W-:-:S03]  /*0910*/  HADD2.F32 R29, -RZ, R24.H0_H0 ;  /* 0x20000018ff1d7230 */ /* 0x004fc60000004100 */
[----:B------:R1:W-:Y:S01]  /*0920*/  STL [R1+0x6c], R3 ;  /* 0x00006c0301007387 */ /* 0x0003e20000100800 */
[----:B---3--:R-:W-:-:S03]  /*0930*/  HADD2.F32 R28, -RZ, R24.H1_H1 ;  /* 0x30000018ff1c7230 */ /* 0x008fc60000004100 */
[----:B------:R-:W-:Y:S01]  /*0940*/  STL [R1+0x68], R29 ;  /* 0x0000681d01007387 */ /* 0x000fe20000100800 */
[----:B------:R-:W-:-:S03]  /*0950*/  HADD2.F32 R24, -RZ, R25.H1_H1 ;  /* 0x30000019ff187230 */ /* 0x000fc60000004100 */
[----:B------:R-:W-:Y:S01]  /*0960*/  STL [R1+0x64], R28 ;  /* 0x0000641c01007387 */ /* 0x000fe20000100800 */
[----:B-1----:R-:W-:Y:S02]  /*0970*/  HADD2.F32 R3, -RZ, R25.H0_H0 ;  /* 0x20000019ff037230 */ /* 0x002fe40000004100 */
[----:B------:R-:W-:-:S03]  /*0980*/  HADD2.F32 R25, -RZ, R26.H0_H0 ;  /* 0x2000001aff197230 */ /* 0x000fc60000004100 */
[----:B------:R1:W-:Y:S04]  /*0990*/  STL [R1+0x60], R3 ;  /* 0x0000600301007387 */ /* 0x0003e80000100800 */
[----:B------:R2:W-:Y:S04]  /*09a0*/  STL [R1+0x5c], R24 ;  /* 0x00005c1801007387 */ /* 0x0005e80000100800 */
[----:B------:R3:W-:Y:S01]  /*09b0*/  STL [R1+0x58], R25 ;  /* 0x0000581901007387 */ /* 0x0007e20000100800 */
[----:B-1----:R-:W-:Y:S02]  /*09c0*/  HADD2.F32 R3, -RZ, R26.H1_H1 ;  /* 0x3000001aff037230 */ /* 0x002fe40000004100 */
[----:B--2---:R-:W-:-:S03]  /*09d0*/  HADD2.F32 R24, -RZ, R27.H0_H0 ;  /* 0x2000001bff187230 */ /* 0x004fc60000004100 */
[----:B------:R1:W-:Y:S01]  /*09e0*/  STL [R1+0x54], R3 ;  /* 0x0000540301007387 */ /* 0x0003e20000100800 */
[----:B---3--:R-:W-:-:S03]  /*09f0*/  HADD2.F32 R25, -RZ, R27.H1_H1 ;  /* 0x3000001bff197230 */ /* 0x008fc60000004100 */
[----:B------:R2:W-:Y:S04]  /*0a00*/  STL [R1+0x50], R24 ;  /* 0x0000501801007387 */ /* 0x0005e80000100800 */
[----:B------:R-:W-:Y:S01]  /*0a10*/  STL [R1+0x4c], R25 ;  /* 0x00004c1901007387 */ /* 0x000fe20000100800 */
[--C-:B-1----:R-:W-:Y:S02]  /*0a20*/  HADD2.F32 R3, -RZ, R20.reuse.H0_H0 ;  /* 0x20000014ff037230 */ /* 0x102fe40000004100 */
[----:B--2---:R-:W-:-:S03]  /*0a30*/  HADD2.F32 R24, -RZ, R20.H1_H1 ;  /* 0x30000014ff187230 */ /* 0x004fc60000004100 */
[----:B------:R1:W-:Y:S01]  /*0a40*/  STL [R1+0x48], R3 ;  /* 0x0000480301007387 */ /* 0x0003e20000100800 */
[----:B------:R-:W-:-:S03]  /*0a50*/  HADD2.F32 R20, -RZ, R21.H0_H0 ;  /* 0x20000015ff147230 */ /* 0x000fc60000004100 */
[----:B------:R-:W-:Y:S04]  /*0a60*/  STL [R1+0x44], R24 ;  /* 0x0000441801007387 */ /* 0x000fe80000100800 */
[----:B------:R2:W-:Y:S01]  /*0a70*/  STL [R1+0x40], R20 ;  /* 0x0000401401007387 */ /* 0x0005e20000100800 */
[----:B-1----:R-:W-:Y:S02]  /*0a80*/  HADD2.F32 R3, -RZ, R21.H1_H1 ;  /* 0x30000015ff037230 */ /* 0x002fe40000004100 */
[----:B------:R-:W-:-:S03]  /*0a90*/  HADD2.F32 R21, -RZ, R22.H0_H0 ;  /* 0x20000016ff157230 */ /* 0x000fc60000004100 */
[----:B------:R1:W-:Y:S01]  /*0aa0*/  STL [R1+0x3c], R3 ;  /* 0x00003c0301007387 */ /* 0x0003e20000100800 */
[----:B--2---:R-:W-:-:S03]  /*0ab0*/  HADD2.F32 R20, -RZ, R22.H1_H1 ;  /* 0x30000016ff147230 */ /* 0x004fc60000004100 */
[----:B------:R2:W-:Y:S04]  /*0ac0*/  STL [R1+0x38], R21 ;  /* 0x0000381501007387 */ /* 0x0005e80000100800 */
[----:B------:R3:W-:Y:S01]  /*0ad0*/  STL [R1+0x34], R20 ;  /* 0x0000341401007387 */ /* 0x0007e20000100800 */
[--C-:B-1----:R-:W-:Y:S02]  /*0ae0*/  HADD2.F32 R3, -RZ, R23.reuse.H0_H0 ;  /* 0x20000017ff037230 */ /* 0x102fe40000004100 */
[----:B--2---:R-:W-:-:S03]  /*0af0*/  HADD2.F32 R21, -RZ, R23.H1_H1 ;  /* 0x30000017ff157230 */ /* 0x004fc60000004100 */
[----:B------:R1:W-:Y:S01]  /*0b00*/  STL [R1+0x30], R3 ;  /* 0x0000300301007387 */ /* 0x0003e20000100800 */
[----:B---3--:R-:W-:-:S03]  /*0b10*/  HADD2.F32 R20, -RZ, R16.H0_H0 ;  /* 0x20000010ff147230 */ /* 0x008fc60000004100 */
[----:B------:R-:W-:Y:S04]  /*0b20*/  STL [R1+0x2c], R21 ;  /* 0x00002c1501007387 */ /* 0x000fe80000100800 */
[----:B------:R-:W-:Y:S01]  /*0b30*/  STL [R1+0x28], R20 ;  /* 0x0000281401007387 */ /* 0x000fe20000100800 */
[----:B-1----:R-:W-:Y:S02]  /*0b40*/  HADD2.F32 R3, -RZ, R16.H1_H1 ;  /* 0x30000010ff037230 */ /* 0x002fe40000004100 */
[--C-:B------:R-:W-:Y:S02]  /*0b50*/  HADD2.F32 R16, -RZ, R17.reuse.H0_H0 ;  /* 0x20000011ff107230 */ /* 0x100fe40000004100 */
[----:B------:R-:W-:Y:S01]  /*0b60*/  HADD2.F32 R17, -RZ, R17.H1_H1 ;  /* 0x30000011ff117230 */ /* 0x000fe20000004100 */
[----:B------:R1:W-:Y:S04]  /*0b70*/  STL [R1+0x24], R3 ;  /* 0x0000240301007387 */ /* 0x0003e80000100800 */
[----:B------:R2:W-:Y:S04]  /*0b80*/  STL [R1+0x20], R16 ;  /* 0x0000201001007387 */ /* 0x0005e80000100800 */
[----:B------:R3:W-:Y:S01]  /*0b90*/  STL [R1+0x1c], R17 ;  /* 0x00001c1101007387 */ /* 0x0007e20000100800 */
[----:B-1----:R-:W-:-:S02]  /*0ba0*/  HADD2.F32 R3, -RZ, R18.H0_H0 ;  /* 0x20000012ff037230 */ /* 0x002fc40000004100 */
[----:B--2---:R-:W-:-:S03]  /*0bb0*/  HADD2.F32 R16, -RZ, R18.H1_H1 ;  /* 0x30000012ff107230 */ /* 0x004fc60000004100 */
[----:B------:R1:W-:Y:S01]  /*0bc0*/  STL [R1+0x18], R3 ;  /* 0x0000180301007387 */ /* 0x0003e20000100800 */
[----:B---3--:R-:W-:-:S03]  /*0bd0*/  HADD2.F32 R17, -RZ, R19.H0_H0 ;  /* 0x20000013ff117230 */ /* 0x008fc60000004100 */
[----:B------:R2:W-:Y:S04]  /*0be0*/  STL [R1+0x14], R16 ;  /* 0x0000141001007387 */ /* 0x0005e80000100800 */
[----:B------:R-:W-:Y:S01]  /*0bf0*/  STL [R1+0x10], R17 ;  /* 0x0000101101007387 */ /* 0x000fe20000100800 */
[----:B-1----:R-:W-:Y:S02]  /*0c00*/  HADD2.F32 R3, -RZ, R19.H1_H1 ;  /* 0x30000013ff037230 */ /* 0x002fe40000004100 */
[----:B--2---:R-:W-:-:S03]  /*0c10*/  HADD2.F32 R16, -RZ, R12.H0_H0 ;  /* 0x2000000cff107230 */ /* 0x004fc60000004100 */
[----:B------:R1:W-:Y:S01]  /*0c20*/  STL [R1+0xc], R3 ;  /* 0x00000c0301007387 */ /* 0x0003e20000100800 */
[----:B------:R-:W-:-:S03]  /*0c30*/  HADD2.F32 R12, -RZ, R12.H1_H1 ;  /* 0x3000000cff0c7230 */ /* 0x000fc60000004100 */
[----:B------:R2:W-:Y:S04]  /*0c40*/  STL [R1+0x8], R16 ;  /* 0x0000081001007387 */ /* 0x0005e80000100800 */
[----:B------:R2:W-:Y:S01]  /*0c50*/  STL [R1+0x4], R12 ;  /* 0x0000040c01007387 */ /* 0x0005e20000100800 */
[----:B-1----:R-:W-:-:S05]  /*0c60*/  HADD2.F32 R3, -RZ, R13.H0_H0 ;  /* 0x2000000dff037230 */ /* 0x002fca0000004100 */
[----:B0-----:R2:W-:Y:S02]  /*0c70*/  STL [R1], R3 ;  /* 0x0000000301007387 */ /* 0x0015e40000100800 */
.L_x_8014:
        /* <DEDUP_REMOVED lines=26> */
.L_x_7918:
[----:B------:R-:W-:Y:S02]  /*0e20*/  IADD3 R168, R4, 0x20, RZ ;  /* 0x0000002004a87810 */ /* 0x000fe40007ffe0ff */
.L_x_7917:
[----:B------:R-:W-:Y:S05]  /*0e30*/  BSYNC B2 ;  /* 0x0000000000027941 */ /* 0x000fea0003800000 */
.L_x_7916:
        /* <DEDUP_REMOVED lines=8> */
.L_x_7921:
[----:B------:R-:W-:Y:S02]  /*0ec0*/  IADD3 R168, R168, 0x20, RZ ;  /* 0x00000020a8a87810 */ /* 0x000fe40007ffe0ff */
.L_x_7920:
[----:B------:R-:W-:Y:S05]  /*0ed0*/  BSYNC B2 ;  /* 0x0000000000027941 */ /* 0x000fea0003800000 */
.L_x_7919:
        /* <DEDUP_REMOVED lines=8> */
.L_x_7924:
[----:B------:R-:W-:Y:S02]  /*0f60*/  IADD3 R168, R168, 0x20, RZ ;  /* 0x00000020a8a87810 */ /* 0x000fe40007ffe0ff */
.L_x_7923:
[----:B------:R-:W-:Y:S05]  /*0f70*/  BSYNC B2 ;  /* 0x0000000000027941 */ /* 0x000fea0003800000 */
.L_x_7922:
        /* <DEDUP_REMOVED lines=10> */
.L_x_7915:
        /* <DEDUP_REMOVED lines=9> */
[----:B------:R-:W-:Y:S01]  /*10b0*/  HFMA2.MMA R217, -RZ, RZ, 0, 0 ;  /* 0x00000000ffd97435 */ /* 0x000fe200000001ff */
[----:B------:R-:W-:Y:S02]  /*10c0*/  MOV R215, RZ ;  /* 0x000000ff00d77202 */ /* 0x000fe40000000f00 */
[----:B------:R-:W-:Y:S02]  /*10d0*/  MOV R219, R4 ;  /* 0x0000000400db7202 */ /* 0x000fe40000000f00 */
[----:B--2---:R-:W-:Y:S01]  /*10e0*/  FSEL R210, R168, RZ, !P0 ;  /* 0x000000ffa8d27208 */ /* 0x004fe20004000000 */
[----:B------:R-:W-:Y:S05]  /*10f0*/  @!P1 BRA `(.L_x_7927) ;  /* 0x0000054000009947 */ /* 0x000fea0003800000 */
[----:B------:R-:W-:Y:S01]  /*1100*/  MOV R168, 0x10 ;  /* 0x0000001000a87802 */ /* 0x000fe20000000f00 */
[----:B------:R-:W-:Y:S01]  /*1110*/  IMAD.WIDE.U32 R172, R4, R172, c[0x0][0x188] ;  /* 0x0000620004ac7625 */ /* 0x000fe200078e00ac */
[----:B------:R-:W2:Y:S03]  /*1120*/  LDL R228, [R1+0xa8] ;  /* 0x0000a80001e47983 */ /* 0x000ea60000100800 */
[----:B------:R-:W-:Y:S01]  /*1130*/  IMAD.WIDE.U32 R168, R216, R168, c[0x0][0x208] ;  /* 0x00008200d8a87625 */ /* 0x000fe200078e00a8 */
[----:B------:R0:W3:Y:S04]  /*1140*/  LDG.E.128 R8, [R172.64] ;  /* 0x00000004ac087981 */ /* 0x0000e8000c1e1d00 */
[----:B------:R-:W4:Y:S04]  /*1150*/  LDL R224, [R1+0xa4] ;  /* 0x0000a40001e07983 */ /* 0x000f280000100800 */
[----:B------:R-:W2:Y:S04]  /*1160*/  LDG.E.128 R168, [R168.64] ;  /* 0x00000004a8a87981 */ /* 0x000ea8000c1e1d00 */
[----:B------:R-:W4:Y:S04]  /*1170*/  LDL R217, [R1+0x9c] ;  /* 0x00009c0001d97983 */ /* 0x000f280000100800 */
        /* <DEDUP_REMOVED lines=11> */
[--C-:B--2---:R-:W-:Y:S02]  /*1230*/  HADD2.F32 R10, -RZ, R171.reuse.H0_H0 ;  /* 0x200000abff0a7230 */ /* 0x104fe40000004100 */
[----:B------:R-:W-:Y:S02]  /*1240*/  HADD2.F32 R11, -RZ, R171.H1_H1 ;  /* 0x300000abff0b7230 */ /* 0x000fe40000004100 */
[----:B------:R-:W2:Y:S01]  /*1250*/  LDL R171, [R1+0x8c] ;  /* 0x00008c0001ab7983 */ /* 0x000ea20000100800 */
[C---:B------:R-:W-:Y:S01]  /*1260*/  FADD.FTZ R5, -R210.reuse, R8 ;  /* 0x00000008d2057221 */ /* 0x040fe20000010100 */
[--C-:B------:R-:W-:Y:S01]  /*1270*/  HADD2.F32 R8, -RZ, R168.reuse.H0_H0 ;  /* 0x200000a8ff087230 */ /* 0x100fe20000004100 */
[----:B------:R-:W-:Y:S02]  /*1280*/  FADD.FTZ R229, -R210, R9 ;  /* 0x00000009d2e57221 */ /* 0x000fe40000010100 */
[C---:B-----5:R-:W-:Y:S01]  /*1290*/  FMUL.FTZ R5, R3.reuse, R5 ;  /* 0x0000000503057220 */ /* 0x060fe20000410000 */
[----:B------:R-:W-:Y:S01]  /*12a0*/  HADD2.F32 R168, -RZ, R168.H1_H1 ;  /* 0x300000a8ffa87230 */ /* 0x000fe20000004100 */
[----:B------:R-:W-:Y:S01]  /*12b0*/  FMUL.FTZ R229, R3, R229 ;  /* 0x000000e503e57220 */ /* 0x000fe20000410000 */
[--C-:B------:R-:W-:Y:S01]  /*12c0*/  HADD2.F32 R226, -RZ, R169.reuse.H0_H0 ;  /* 0x200000a9ffe27230 */ /* 0x100fe20000004100 */
[----:B------:R-:W-:Y:S01]  /*12d0*/  FFMA.FTZ R32, R5, R8, R32 ;  /* 0x0000000805207223 */ /* 0x000fe20000010020 */
[----:B------:R-:W-:Y:S01]  /*12e0*/  HADD2.F32 R169, -RZ, R169.H1_H1 ;  /* 0x300000a9ffa97230 */ /* 0x000fe20000004100 */
        /* <DEDUP_REMOVED lines=17> */
[----:B------:R-:W-:Y:S01]  /*1400*/  HADD2.F32 R222, -RZ, R170.H0_H0 ;  /* 0x200000aaffde7230 */ /* 0x000fe20000004100 */
[----:B------:R-:W-:Y:S02]  /*1410*/  FFMA.FTZ R169, R229, R228, R169 ;  /* 0x000000e4e5a97223 */ /* 0x000fe400000100a9 */
[----:B------:R-:W-:-:S02]  /*1420*/  FMUL.FTZ R223, R3, R172 ;  /* 0x000000ac03df7220 */ /* 0x000fc40000410000 */
[----:B------:R-:W-:Y:S02]  /*1430*/  FADD.FTZ R173, -R210, R173 ;  /* 0x000000add2ad7221 */ /* 0x000fe40000010100 */
[----:B------:R-:W-:Y:S02]  /*1440*/  FADD.FTZ R168, R168, R226 ;  /* 0x000000e2a8a87221 */ /* 0x000fe40000010000 */
[----:B------:R-:W-:Y:S01]  /*1450*/  FFMA.FTZ R169, R227, R226, R169 ;  /* 0x000000e2e3a97223 */ /* 0x000fe200000100a9 */
[----:B------:R-:W-:Y:S01]  /*1460*/  HADD2.F32 R9, -RZ, R170.H1_H1 ;  /* 0x300000aaff097230 */ /* 0x000fe20000004100 */
        /* <DEDUP_REMOVED lines=29> */
.L_x_7927:
[----:B0-----:R-:W-:Y:S05]  /*1640*/  BSYNC B2 ;  /* 0x0000000000027941 */ /* 0x001fea0003800000 */
.L_x_7926:
[----:B------:R-:W-:Y:S01]  /*1650*/  BSSY B2, `(.L_x_7928) ;  /* 0x0000058000027945 */ /* 0x000fe20003800000 */
[----:B------:R-:W-:Y:S05]  /*1660*/  @!P2 BRA `(.L_x_7929) ;  /* 0x000005600000a947 */ /* 0x000fea0003800000 */
[----:B------:R-:W-:Y:S01]  /*1670*/  HFMA2.MMA R194, -RZ, RZ, 0, 1.9073486328125e-06 ;  /* 0x00000020ffc27435 */ /* 0x000fe200000001ff */
[----:B------:R-:W-:Y:S01]  /*1680*/  MOV R172, 0x10 ;  /* 0x0000001000ac7802 */ /* 0x000fe20000000f00 */
[----:B------:R-:W2:Y:S04]  /*1690*/  LDL R212, [R1+0x84] ;  /* 0x0000840001d47983 */ /* 0x000ea80000100800 */
[----:B------:R-:W-:Y:S01]  /*16a0*/  IMAD.WIDE.U32 R172, R216, R172, c[0x0][0x208] ;  /* 0x00008200d8ac7625 */ /* 0x000fe200078e00ac */
[----:B------:R-:W-:Y:S01]  /*16b0*/  ISETP.NE.U32.AND P0, PT, RZ, c[0x0][0x218], PT ;  /* 0x00008600ff007a0c */ /* 0x000fe20003f05070 */
[----:B------:R-:W3:Y:S02]  /*16c0*/  LDL R190, [R1+0x7c] ;  /* 0x00007c0001be7983 */ /* 0x000ee40000100800 */
[----:B------:R-:W-:-:S02]  /*16d0*/  IMAD.WIDE.U32 R176, R219, R194, c[0x0][0x188] ;  /* 0x00006200dbb07625 */ /* 0x000fc400078e00c2 */
[----:B------:R-:W4:Y:S04]  /*16e0*/  LDG.E.128 R172, [R172.64] ;  /* 0x00000004acac7981 */ /* 0x000f28000c1e1d00 */
[----:B------:R0:W2:Y:S01]  /*16f0*/  LDG.E.128 R168, [R176.64] ;  /* 0x00000004b0a87981 */ /* 0x0000a2000c1e1d00 */
[----:B------:R-:W-:-:S03]  /*1700*/  ISETP.NE.AND.EX P0, PT, RZ, c[0x0][0x21c], PT, P0 ;  /* 0x00008700ff007a0c */ /* 0x000fc60003f05300 */
[----:B------:R-:W3:Y:S04]  /*1710*/  LDL R192, [R1+0x74] ;  /* 0x0000740001c07983 */ /* 0x000ee80000100800 */
[----:B0-----:R-:W3:Y:S06]  /*1720*/  LDG.E.128 R176, [R176.64+0x10] ;  /* 0x00001004b0b07981 */ /* 0x001eec000c1e1d00 */
[----:B------:R-:W-:-:S02]  /*1730*/  @P0 IMAD.WIDE.U32 R184, R219, R194, c[0x0][0x218] ;  /* 0x00008600dbb80625 */ /* 0x000fc400078e00c2 */
[----:B------:R-:W3:Y:S04]  /*1740*/  LDL R194, [R1+0x78] ;  /* 0x0000780001c27983 */ /* 0x000ee80000100800 */
[----:B------:R0:W5:Y:S04]  /*1750*/  @P0 LDG.E.128 R132, [R184.64] ;  /* 0x00000004b8840981 */ /* 0x000168000c1e1d00 */
[----:B------:R0:W5:Y:S01]  /*1760*/  @P0 LDG.E.128 R136, [R184.64+0x10] ;  /* 0x00001004b8880981 */ /* 0x000162000c1e1d00 */
[C---:B--2---:R-:W-:Y:S02]  /*1770*/  FADD.FTZ R169, -R210.reuse, R169 ;  /* 0x000000a9d2a97221 */ /* 0x044fe40000010100 */
[----:B------:R-:W-:-:S02]  /*1780*/  FADD.FTZ R168, -R210, R168 ;  /* 0x000000a8d2a87221 */ /* 0x000fc40000010100 */
[C---:B-----5:R-:W-:Y:S02]  /*1790*/  FMUL.FTZ R213, R3.reuse, R169 ;  /* 0x000000a903d57220 */ /* 0x060fe40000410000 */
[----:B------:R-:W2:Y:S01]  /*17a0*/  LDL R169, [R1+0x88] ;  /* 0x0000880001a97983 */ /* 0x000ea20000100800 */
[----:B------:R-:W-:-:S03]  /*17b0*/  FMUL.FTZ R218, R3, R168 ;  /* 0x000000a803da7220 */ /* 0x000fc60000410000 */
[----:B------:R-:W2:Y:S01]  /*17c0*/  LDL R168, [R1+0x80] ;  /* 0x0000800001a87983 */ /* 0x000ea20000100800 */
[C---:B------:R-:W-:Y:S02]  /*17d0*/  FADD.FTZ R171, -R210.reuse, R171 ;  /* 0x000000abd2ab7221 */ /* 0x040fe40000010100 */
[----:B------:R-:W-:Y:S02]  /*17e0*/  FADD.FTZ R170, -R210, R170 ;  /* 0x000000aad2aa7221 */ /* 0x000fe40000010100 */
[C---:B0-----:R-:W-:Y:S02]  /*17f0*/  FMUL.FTZ R184, R3.reuse, R171 ;  /* 0x000000ab03b87220 */ /* 0x041fe40000410000 */
[----:B------:R-:W2:Y:S01]  /*1800*/  LDL R171, [R1+0x70] ;  /* 0x0000700001ab7983 */ /* 0x000ea20000100800 */
[----:B------:R-:W-:-:S03]  /*1810*/  FMUL.FTZ R211, R3, R170 ;  /* 0x000000aa03d37220 */ /* 0x000fc60000410000 */
[----:B------:R-:W2:Y:S01]  /*1820*/  LDL R170, [R1+0x6c] ;  /* 0x00006c0001aa7983 */ /* 0x000ea20000100800 */
[--C-:B----4-:R-:W-:Y:S02]  /*1830*/  HADD2.F32 R214, -RZ, R172.reuse.H0_H0 ;  /* 0x200000acffd67230 */ /* 0x110fe40000004100 */
[----:B------:R-:W-:Y:S02]  /*1840*/  HADD2.F32 R189, -RZ, R173.H0_H0 ;  /* 0x200000adffbd7230 */ /* 0x000fe40000004100 */
[----:B------:R-:W-:Y:S01]  /*1850*/  HADD2.F32 R172, -RZ, R172.H1_H1 ;  /* 0x300000acffac7230 */ /* 0x000fe20000004100 */
[----:B------:R-:W-:Y:S02]  /*1860*/  FFMA.FTZ R40, R218, R214, R40 ;  /* 0x000000d6da287223 */ /* 0x000fe40000010028 */
[----:B------:R-:W-:Y:S02]  /*1870*/  FADD.FTZ R68, R68, R214 ;  /* 0x000000d644447221 */ /* 0x000fe40000010000 */
[----:B------:R-:W-:-:S02]  /*1880*/  FFMA.FTZ R42, R211, R189, R42 ;  /* 0x000000bdd32a7223 */ /* 0x000fc4000001002a */
[----:B------:R-:W-:Y:S02]  /*1890*/  FADD.FTZ R70, R70, R189 ;  /* 0x000000bd46467221 */ /* 0x000fe40000010000 */
[----:B------:R-:W-:Y:S01]  /*18a0*/  FMUL.FTZ R212, R212, R172 ;  /* 0x000000acd4d47220 */ /* 0x000fe20000410000 */
[----:B------:R-:W-:Y:S01]  /*18b0*/  HADD2.F32 R173, -RZ, R173.H1_H1 ;  /* 0x300000adffad7230 */ /* 0x000fe20000004100 */
[----:B---3--:R-:W-:Y:S01]  /*18c0*/  FADD.FTZ R176, -R210, R176 ;  /* 0x000000b0d2b07221 */ /* 0x008fe20000010100 */
[----:B------:R-:W-:-:S03]  /*18d0*/  HADD2.F32 R191, -RZ, R174.H0_H0 ;  /* 0x200000aeffbf7230 */ /* 0x000fc60000004100 */
[----:B------:R-:W-:Y:S02]  /*18e0*/  FMUL.FTZ R185, R3, R176 ;  /* 0x000000b003b97220 */ /* 0x000fe40000410000 */
[----:B------:R-:W-:Y:S01]  /*18f0*/  FMUL.FTZ R190, R190, R173 ;  /* 0x000000adbebe7220 */ /* 0x000fe20000410000 */
[----:B------:R-:W-:Y:S01]  /*1900*/  HADD2.F32 R174, -RZ, R174.H1_H1 ;  /* 0x300000aeffae7230 */ /* 0x000fe20000004100 */
[----:B------:R-:W-:Y:S02]  /*1910*/  FADD.FTZ R178, -R210, R178 ;  /* 0x000000b2d2b27221 */ /* 0x000fe40000010100 */
[----:B------:R-:W-:Y:S02]  /*1920*/  FADD.FTZ R72, R72, R191 ;  /* 0x000000bf48487221 */ /* 0x000fe40000010000 */
[----:B------:R-:W-:Y:S02]  /*1930*/  FFMA.FTZ R44, R185, R191, R44 ;  /* 0x000000bfb92c7223 */ /* 0x000fe4000001002c */
[----:B------:R-:W-:-:S02]  /*1940*/  FADD.FTZ R177, -R210, R177 ;  /* 0x000000b1d2b17221 */ /* 0x000fc40000010100 */
[----:B------:R-:W-:Y:S01]  /*1950*/  FMUL.FTZ R191, R194, R191 ;  /* 0x000000bfc2bf7220 */ /* 0x000fe20000410000 */
[--C-:B------:R-:W-:Y:S01]  /*1960*/  HADD2.F32 R193, -RZ, R175.reuse.H0_H0 ;  /* 0x200000afffc17230 */ /* 0x100fe20000004100 */
[C---:B------:R-:W-:Y:S02]  /*1970*/  FMUL.FTZ R187, R3.reuse, R178 ;  /* 0x000000b203bb7220 */ /* 0x040fe40000410000 */
[----:B------:R-:W-:Y:S02]  /*1980*/  FMUL.FTZ R186, R3, R177 ;  /* 0x000000b103ba7220 */ /* 0x000fe40000410000 */
[----:B------:R-:W-:Y:S01]  /*1990*/  FMUL.FTZ R192, R192, R174 ;  /* 0x000000aec0c07220 */ /* 0x000fe20000410000 */
[----:B------:R-:W-:Y:S01]  /*19a0*/  HADD2.F32 R175, -RZ, R175.H1_H1 ;  /* 0x300000afffaf7230 */ /* 0x000fe20000004100 */
        /* <DEDUP_REMOVED lines=14> */
[----:B--2---:R-:W-:Y:S02]  /*1a90*/  FMUL.FTZ R214, R169, R214 ;  /* 0x000000d6a9d67220 */ /* 0x004fe40000410000 */
        /* <DEDUP_REMOVED lines=19> */
.L_x_7929:
[----:B------:R-:W-:Y:S05]  /*1bd0*/  BSYNC B2 ;  /* 0x0000000000027941 */ /* 0x000fea0003800000 */
.L_x_7928:
[----:B------:R-:W-:Y:S01]  /*1be0*/  BSSY B2, `(.L_x_7930) ;  /* 0x0000058000027945 */ /* 0x000fe20003800000 */
[----:B------:R-:W-:Y:S05]  /*1bf0*/  @!P3 BRA `(.L_x_7931) ;  /* 0x000005600000b947 */ /* 0x000fea0003800000 */
[----:B------:R-:W-:Y:S01]  /*1c00*/  HFMA2.MMA R168, -RZ, RZ, 0, 1.9073486328125e-06 ;  /* 0x00000020ffa87435 */ /* 0x000fe200000001ff */
[----:B------:R-:W-:Y:S01]  /*1c10*/  MOV R16, 0x10 ;  /* 0x0000001000107802 */ /* 0x000fe20000000f00 */
[----:B------:R-:W2:Y:S04]  /*1c20*/  LDL R172, [R1+0x68] ;  /* 0x0000680001ac7983 */ /* 0x000ea80000100800 */
[----:B------:R-:W-:Y:S01]  /*1c30*/  IMAD.WIDE.U32 R16, R216, R16, c[0x0][0x208] ;  /* 0x00008200d8107625 */ /* 0x000fe200078e0010 */
[----:B------:R-:W3:Y:S03]  /*1c40*/  LDL R177, [R1+0x60] ;  /* 0x0000600001b17983 */ /* 0x000ee60000100800 */
[----:B------:R-:W-:Y:S01]  /*1c50*/  IMAD.WIDE.U32 R20, R219, R168, c[0x0][0x188] ;  /* 0x00006200db147625 */ /* 0x000fe200078e00a8 */
[----:B------:R-:W4:Y:S04]  /*1c60*/  LDL R176, [R1+0x5c] ;  /* 0x00005c0001b07983 */ /* 0x000f280000100800 */
[----:B------:R-:W2:Y:S04]  /*1c70*/  LDG.E.128 R16, [R16.64] ;  /* 0x0000000410107981 */ /* 0x000ea8000c1e1d00 */
[----:B------:R0:W3:Y:S04]  /*1c80*/  LDG.E.128 R12, [R20.64] ;  /* 0x00000004140c7981 */ /* 0x0000e8000c1e1d00 */
[----:B------:R-:W3:Y:S04]  /*1c90*/  LDL R178, [R1+0x64] ;  /* 0x0000640001b27983 */ /* 0x000ee80000100800 */
[----:B------:R-:W3:Y:S04]  /*1ca0*/  LDL R175, [R1+0x58] ;  /* 0x0000580001af7983 */ /* 0x000ee80000100800 */
[----:B0-----:R-:W3:Y:S04]  /*1cb0*/  LDG.E.128 R20, [R20.64+0x10] ;  /* 0x0000100414147981 */ /* 0x001ee8000c1e1d00 */
[----:B------:R-:W4:Y:S04]  /*1cc0*/  LDL R174, [R1+0x54] ;  /* 0x0000540001ae7983 */ /* 0x000f280000100800 */
[----:B------:R-:W4:Y:S01]  /*1cd0*/  LDL R173, [R1+0x50] ;  /* 0x0000500001ad7983 */ /* 0x000f220000100800 */
[----:B------:R-:W-:-:S04]  /*1ce0*/  ISETP.NE.U32.AND P0, PT, RZ, c[0x0][0x218], PT ;  /* 0x00008600ff007a0c */ /* 0x000fc80003f05070 */
[----:B------:R-:W-:Y:S01]  /*1cf0*/  ISETP.NE.AND.EX P0, PT, RZ, c[0x0][0x21c], PT, P0 ;  /* 0x00008700ff007a0c */ /* 0x000fe20003f05300 */
[--C-:B--2---:R-:W-:Y:S02]  /*1d00*/  HADD2.F32 R170, -RZ, R16.reuse.H0_H0 ;  /* 0x20000010ffaa7230 */ /* 0x104fe40000004100 */
[----:B------:R-:W-:Y:S01]  /*1d10*/  HADD2.F32 R171, -RZ, R16.H1_H1 ;  /* 0x30000010ffab7230 */ /* 0x000fe20000004100 */
[----:B---3--:R-:W-:Y:S02]  /*1d20*/  FADD.FTZ R16, -R210, R20 ;  /* 0x00000014d2107221 */ /* 0x008fe40000010100 */
[----:B------:R-:W-:Y:S02]  /*1d30*/  FMUL.FTZ R20, R172, R170 ;  /* 0x000000aaac147220 */ /* 0x000fe40000410000 */
[----:B------:R-:W2:Y:S05]  /*1d40*/  LDL R172, [R1+0x4c] ;  /* 0x00004c0001ac7983 */ /* 0x000eaa0000100800 */
[----:B------:R-:W-:-:S04]  /*1d50*/  @P0 IMAD.WIDE.U32 R168, R219, R168, c[0x0][0x218] ;  /* 0x00008600dba80625 */ /* 0x000fc800078e00a8 */
[C---:B------:R-:W-:Y:S01]  /*1d60*/  FADD.FTZ R14, -R210.reuse, R14 ;  /* 0x0000000ed20e7221 */ /* 0x040fe20000010100 */
[----:B------:R0:W5:Y:S01]  /*1d70*/  @P0 LDG.E.128 R140, [R168.64] ;  /* 0x00000004a88c0981 */ /* 0x000162000c1e1d00 */
[C---:B------:R-:W-:Y:S02]  /*1d80*/  FADD.FTZ R15, -R210.reuse, R15 ;  /* 0x0000000fd20f7221 */ /* 0x040fe40000010100 */
[C---:B------:R-:W-:Y:S01]  /*1d90*/  FADD.FTZ R12, -R210.reuse, R12 ;  /* 0x0000000cd20c7221 */ /* 0x040fe20000010100 */
[----:B------:R0:W5:Y:S02]  /*1da0*/  @P0 LDG.E.128 R144, [R168.64+0x10] ;  /* 0x00001004a8900981 */ /* 0x000164000c1e1d00 */
[C---:B-----5:R-:W-:Y:S02]  /*1db0*/  FMUL.FTZ R14, R3.reuse, R14 ;  /* 0x0000000e030e7220 */ /* 0x060fe40000410000 */
[C---:B------:R-:W-:Y:S01]  /*1dc0*/  FMUL.FTZ R15, R3.reuse, R15 ;  /* 0x0000000f030f7220 */ /* 0x040fe20000410000 */
[--C-:B------:R-:W-:Y:S01]  /*1dd0*/  HADD2.F32 R180, -RZ, R18.reuse.H0_H0 ;  /* 0x20000012ffb47230 */ /* 0x100fe20000004100 */
[----:B------:R-:W-:Y:S01]  /*1de0*/  FADD.FTZ R13, -R210, R13 ;  /* 0x0000000dd20d7221 */ /* 0x000fe20000010100 */
[----:B------:R-:W-:Y:S01]  /*1df0*/  HADD2.F32 R181, -RZ, R18.H1_H1 ;  /* 0x30000012ffb57230 */ /* 0x000fe20000004100 */
[----:B------:R-:W-:Y:S01]  /*1e00*/  FMUL.FTZ R12, R3, R12 ;  /* 0x0000000c030c7220 */ /* 0x000fe20000410000 */
[----:B0-----:R-:W-:-:S02]  /*1e10*/  HADD2.F32 R168, -RZ, R17.H0_H0 ;  /* 0x20000011ffa87230 */ /* 0x001fc40000004100 */
[----:B------:R-:W-:Y:S01]  /*1e20*/  HADD2.F32 R169, -RZ, R17.H1_H1 ;  /* 0x30000011ffa97230 */ /* 0x000fe20000004100 */
[C---:B------:R-:W-:Y:S01]  /*1e30*/  FADD.FTZ R18, -R210.reuse, R22 ;  /* 0x00000016d2127221 */ /* 0x040fe20000010100 */
[--C-:B------:R-:W-:Y:S02]  /*1e40*/  HADD2.F32 R182, -RZ, R19.reuse.H0_H0 ;  /* 0x20000013ffb67230 */ /* 0x100fe40000004100 */
[----:B------:R-:W-:Y:S01]  /*1e50*/  HADD2.F32 R183, -RZ, R19.H1_H1 ;  /* 0x30000013ffb77230 */ /* 0x000fe20000004100 */
[C---:B------:R-:W-:Y:S02]  /*1e60*/  FADD.FTZ R19, -R210.reuse, R23 ;  /* 0x00000017d2137221 */ /* 0x040fe40000010100 */
[----:B------:R-:W-:Y:S02]  /*1e70*/  FADD.FTZ R17, -R210, R21 ;  /* 0x00000015d2117221 */ /* 0x000fe40000010100 */
[----:B------:R-:W-:Y:S02]  /*1e80*/  FFMA.FTZ R50, R14, R168, R50 ;  /* 0x000000a80e327223 */ /* 0x000fe40000010032 */
[----:B------:R-:W-:-:S02]  /*1e90*/  FADD.FTZ R78, R78, R168 ;  /* 0x000000a84e4e7221 */ /* 0x000fc40000010000 */
[----:B------:R-:W-:Y:S02]  /*1ea0*/  FMUL.FTZ R22, R177, R168 ;  /* 0x000000a8b1167220 */ /* 0x000fe40000410000 */
[-C--:B------:R-:W-:Y:S02]  /*1eb0*/  FFMA.FTZ R51, R15, R169.reuse, R51 ;  /* 0x000000a90f337223 */ /* 0x080fe40000010033 */
[----:B------:R-:W-:Y:S02]  /*1ec0*/  FADD.FTZ R79, R79, R169 ;  /* 0x000000a94f4f7221 */ /* 0x000fe40000010000 */
[----:B----4-:R-:W-:Y:S02]  /*1ed0*/  FMUL.FTZ R23, R176, R169 ;  /* 0x000000a9b0177220 */ /* 0x010fe40000410000 */
        /* <DEDUP_REMOVED lines=9> */
[----:B------:R-:W-:Y:S02]  /*1f70*/  FMUL.FTZ R17, R3, R17 ;  /* 0x0000001103117220 */ /* 0x000fe40000410000 */
[----:B------:R-:W-:Y:S02]  /*1f80*/  FADD.FTZ R80, R80, R180 ;  /* 0x000000b450507221 */ /* 0x000fe40000010000 */
[-C--:B------:R-:W-:Y:S02]  /*1f90*/  FFMA.FTZ R52, R16, R180.reuse, R52 ;  /* 0x000000b410347223 */ /* 0x080fe40000010034 */
        /* <DEDUP_REMOVED lines=18> */
[----:B------:R-:W-:Y:S01]  /*20c0*/  FFMA.FTZ R168, R18, R182, R168 ;  /* 0x000000b612a87223 */ /* 0x000fe200000100a8 */
[----:B------:R-:W-:Y:S01]  /*20d0*/  IADD3 R216, R216, 0x20, RZ ;  /* 0x00000020d8d87810 */ /* 0x000fe20007ffe0ff */
[----:B------:R-:W-:Y:S01]  /*20e0*/  FFMA.FTZ R48, R12, R170, R48 ;  /* 0x000000aa0c307223 */ /* 0x000fe20000010030 */
[----:B------:R-:W-:Y:S01]  /*20f0*/  IADD3 R219, R219, 0x20, RZ ;  /* 0x00000020dbdb7810 */ /* 0x000fe20007ffe0ff */
[----:B------:R-:W-:-:S02]  /*2100*/  FADD.FTZ R76, R76, R170 ;  /* 0x000000aa4c4c7221 */ /* 0x000fc40000010000 */
[----:B------:R-:W-:Y:S02]  /*2110*/  FFMA.FTZ R49, R13, R171, R49 ;  /* 0x000000ab0d317223 */ /* 0x000fe40000010031 */
[----:B------:R-:W-:Y:S02]  /*2120*/  FADD.FTZ R77, R77, R171 ;  /* 0x000000ab4d4d7221 */ /* 0x000fe40000010000 */
[----:B--2---:R-:W-:-:S04]  /*2130*/  FMUL.FTZ R183, R172, R183 ;  /* 0x000000b7acb77220 */ /* 0x004fc80000410000 */
[----:B------:R-:W-:Y:S02]  /*2140*/  FADD.FTZ R217, R169, R183 ;  /* 0x000000b7a9d97221 */ /* 0x000fe40000010000 */
[----:B------:R-:W-:Y:S02]  /*2150*/  FFMA.FTZ R215, R19, R183, R168 ;  /* 0x000000b713d77223 */ /* 0x000fe400000100a8 */
.L_x_7931:
[----:B------:R-:W-:Y:S05]  /*2160*/  BSYNC B2 ;  /* 0x0000000000027941 */ /* 0x000fea0003800000 */
.L_x_7930:
[----:B------:R-:W-:-:S13]  /*2170*/  ISETP.GE.U32.AND P0, PT, R0, 0x80, PT ;  /* 0x000000800000780c */ /* 0x000fda0003f06070 */
[----:B------:R-:W-:Y:S05]  /*2180*/  @!P0 BRA `(.L_x_7925) ;  /* 0x0000054000008947 */ /* 0x000fea0003800000 */
[----:B------:R-:W-:Y:S01]  /*2190*/  HFMA2.MMA R209, -RZ, RZ, 0, 1.9073486328125e-06 ;  /* 0x00000020ffd17435 */ /* 0x000fe200000001ff */
[----:B------:R-:W-:Y:S01]  /*21a0*/  MOV R176, 0x10 ;  /* 0x0000001000b07802 */ /* 0x000fe20000000f00 */
[----:B------:R-:W2:Y:S01]  /*21b0*/  LDL R203, [R1+0x44] ;  /* 0x0000440001cb7983 */ /* 0x000ea20000100800 */
[----:B------:R-:W-:-:S03]  /*21c0*/  ISETP.NE.U32.AND P0, PT, RZ, c[0x0][0x218], PT ;  /* 0x00008600ff007a0c */ /* 0x000fc60003f05070 */
[----:B------:R-:W-:Y:S01]  /*21d0*/  IMAD.WIDE.U32 R176, R216, R176, c[0x0][0x208] ;  /* 0x00008200d8b07625 */ /* 0x000fe200078e00b0 */
[----:B------:R-:W3:Y:S03]  /*21e0*/  LDL R205, [R1+0x3c] ;  /* 0x00003c0001cd7983 */ /* 0x000ee60000100800 */
[CC--:B------:R-:W-:Y:S01]  /*21f0*/  IMAD.WIDE.U32 R172, R219.reuse, R209.reuse, c[0x0][0x188] ;  /* 0x00006200dbac7625 */ /* 0x0c0fe200078e00d1 */
[----:B------:R-:W-:Y:S01]  /*2200*/  ISETP.NE.AND.EX P0, PT, RZ, c[0x0][0x21c], PT, P0 ;  /* 0x00008700ff007a0c */ /* 0x000fe20003f05300 */
[----:B------:R-:W4:Y:S04]  /*2210*/  LDG.E.128 R176, [R176.64] ;  /* 0x00000004b0b07981 */ /* 0x000f28000c1e1d00 */
[----:B------:R0:W2:Y:S04]  /*2220*/  LDG.E.128 R168, [R172.64] ;  /* 0x00000004aca87981 */ /* 0x0000a8000c1e1d00 */
[----:B------:R-:W3:Y:S04]  /*2230*/  LDL R216, [R1+0x38] ;  /* 0x0000380001d87983 */ /* 0x000ee80000100800 */
[----:B------:R-:W3:Y:S04]  /*2240*/  LDL R207, [R1+0x34] ;  /* 0x0000340001cf7983 */ /* 0x000ee80000100800 */
[----:B0-----:R-:W3:Y:S01]  /*2250*/  LDG.E.128 R172, [R172.64+0x10] ;  /* 0x00001004acac7981 */ /* 0x001ee2000c1e1d00 */
[----:B------:R-:W-:-:S03]  /*2260*/  @P0 IMAD.WIDE.U32 R196, R219, R209, c[0x0][0x218] ;  /* 0x00008600dbc40625 */ /* 0x000fc600078e00d1 */
[----:B------:R-:W4:Y:S04]  /*2270*/  LDL R219, [R1+0x40] ;  /* 0x0000400001db7983 */ /* 0x000f280000100800 */
[----:B------:R-:W4:Y:S04]  /*2280*/  LDL R209, [R1+0x30] ;  /* 0x0000300001d17983 */ /* 0x000f280000100800 */
[----:B------:R0:W5:Y:S04]  /*2290*/  @P0 LDG.E.128 R28, [R196.64] ;  /* 0x00000004c41c0981 */ /* 0x000168000c1e1d00 */
[----:B------:R0:W5:Y:S01]  /*22a0*/  @P0 LDG.E.128 R24, [R196.64+0x10] ;  /* 0x00001004c4180981 */ /* 0x000162000c1e1d00 */
[----:B--2---:R-:W-:-:S02]  /*22b0*/  FADD.FTZ R168, -R210, R168 ;  /* 0x000000a8d2a87221 */ /* 0x004fc40000010100 */
[C---:B------:R-:W-:Y:S02]  /*22c0*/  FADD.FTZ R169, -R210.reuse, R169 ;  /* 0x000000a9d2a97221 */ /* 0x040fe40000010100 */
[C---:B------:R-:W-:Y:S02]  /*22d0*/  FADD.FTZ R170, -R210.reuse, R170 ;  /* 0x000000aad2aa7221 */ /* 0x040fe40000010100 */
[C---:B------:R-:W-:Y:S02]  /*22e0*/  FADD.FTZ R171, -R210.reuse, R171 ;  /* 0x000000abd2ab7221 */ /* 0x040fe40000010100 */
[C---:B---3--:R-:W-:Y:S02]  /*22f0*/  FADD.FTZ R172, -R210.reuse, R172 ;  /* 0x000000acd2ac7221 */ /* 0x048fe40000010100 */
[C---:B------:R-:W-:Y:S02]  /*2300*/  FADD.FTZ R173, -R210.reuse, R173 ;  /* 0x000000add2ad7221 */ /* 0x040fe40000010100 */
[----:B------:R-:W-:-:S02]  /*2310*/  FADD.FTZ R174, -R210, R174 ;  /* 0x000000aed2ae7221 */ /* 0x000fc40000010100 */
[----:B------:R-:W-:Y:S02]  /*2320*/  FADD.FTZ R175, -R210, R175 ;  /* 0x000000afd2af7221 */ /* 0x000fe40000010100 */
[----:B------:R-:W2:Y:S01]  /*2330*/  LDL R210, [R1+0x48] ;  /* 0x0000480001d27983 */ /* 0x000ea20000100800 */
[----:B0----5:R-:W-:-:S03]  /*2340*/  FMUL.FTZ R196, R3, R170 ;  /* 0x000000aa03c47220 */ /* 0x021fc60000410000 */
[----:B------:R-:W3:Y:S01]  /*2350*/  LDL R170, [R1+0x2c] ;  /* 0x00002c0001aa7983 */ /* 0x000ee20000100800 */
[--C-:B----4-:R-:W-:Y:S01]  /*2360*/  HADD2.F32 R202, -RZ, R176.reuse.H0_H0 ;  /* 0x200000b0ffca7230 */ /* 0x110fe20000004100 */
[----:B------:R-:W-:Y:S01]  /*2370*/  FMUL.FTZ R220, R3, R168 ;  /* 0x000000a803dc7220 */ /* 0x000fe20000410000 */
[----:B------:R-:W-:-:S03]  /*2380*/  HADD2.F32 R176, -RZ, R176.H1_H1 ;  /* 0x300000b0ffb07230 */ /* 0x000fc60000004100 */
[----:B------:R-:W-:Y:S02]  /*2390*/  FFMA.FTZ R152, R220, R202, R152 ;  /* 0x000000cadc987223 */ /* 0x000fe40000010098 */
[----:B------:R-:W-:Y:S01]  /*23a0*/  FADD.FTZ R56, R56, R202 ;  /* 0x000000ca38387221 */ /* 0x000fe20000010000 */
[--C-:B------:R-:W-:Y:S01]  /*23b0*/  HADD2.F32 R204, -RZ, R177.reuse.H0_H0 ;  /* 0x200000b1ffcc7230 */ /* 0x100fe20000004100 */
[----:B------:R-:W-:Y:S02]  /*23c0*/  FMUL.FTZ R195, R3, R169 ;  /* 0x000000a903c37220 */ /* 0x000fe40000410000 */
[----:B------:R-:W-:Y:S01]  /*23d0*/  FMUL.FTZ R203, R203, R176 ;  /* 0x000000b0cbcb7220 */ /* 0x000fe20000410000 */
[----:B------:R-:W-:Y:S01]  /*23e0*/  HADD2.F32 R177, -RZ, R177.H1_H1 ;  /* 0x300000b1ffb17230 */ /* 0x000fe20000004100 */
[----:B------:R-:W-:Y:S02]  /*23f0*/  FFMA.FTZ R154, R196, R204, R154 ;  /* 0x000000ccc49a7223 */ /* 0x000fe4000001009a */
[----:B------:R-:W-:-:S02]  /*2400*/  FADD.FTZ R58, R58, R204 ;  /* 0x000000cc3a3a7221 */ /* 0x000fc40000010000 */
        /* <DEDUP_REMOVED lines=39> */
[----:B---3--:R-:W-:Y:S02]  /*2680*/  FMUL.FTZ R209, R170, R179 ;  /* 0x000000b3aad17220 */ /* 0x008fe40000410000 */
[----:B------:R-:W-:Y:S02]  /*2690*/  FADD.FTZ R169, R169, R208 ;  /* 0x000000d0a9a97221 */ /* 0x000fe40000010000 */
[----:B------:R-:W-:Y:S02]  /*26a0*/  FFMA.FTZ R168, R200, R208, R168 ;  /* 0x000000d0c8a87223 */ /* 0x000fe400000100a8 */
[----:B------:R-:W-:Y:S02]  /*26b0*/  FADD.FTZ R217, R169, R209 ;  /* 0x000000d1a9d97221 */ /* 0x000fe40000010000 */
[----:B------:R-:W-:Y:S02]  /*26c0*/  FFMA.FTZ R215, R201, R209, R168 ;  /* 0x000000d1c9d77223 */ /* 0x000fe400000100a8 */
.L_x_7925:
[----:B------:R-:W-:Y:S05]  /*26d0*/  BSYNC B1 ;  /* 0x0000000000017941 */ /* 0x000fea0003800000 */
.L_x_7914:
[----:B------:R-:W-:Y:S05]  /*26e0*/  BRA.DIV ~URZ, `(.L_x_7932) ;  /* 0x00004ab27f007947 */ /* 0x000fea000b800000 */
[----:B------:R1:W2:Y:S02]  /*26f0*/  SHFL.BFLY PT, R171, R217, 0x1, 0x1f ;  /* 0x0c201f00d9ab7f89 */ /* 0x0002a400000e0000 */
.L_x_8029:
        /* <DEDUP_REMOVED lines=18> */
.L_x_8030:
        /* <DEDUP_REMOVED lines=11> */
[----:B------:R-:W-:-:S06]  /*28d0*/  HFMA2.MMA R170, -RZ, RZ, 0, 0 ;  /* 0x00000000ffaa7435 */ /* 0x000fcc00000001ff */
[----:B------:R-:W-:Y:S01]  /*28e0*/  @P5 LEA.HI.SX32 R170, R169, R172, 0x1d ;  /* 0x000000aca9aa5211 */ /* 0x000fe200078feaff */
[----:B------:R-:W-:Y:S01]  /*28f0*/  FMUL.FTZ R172, R168, c[0x0][0x1e0] ;  /* 0x00007800a8ac7a20 */ /* 0x000fe20000410000 */
[----:B------:R-:W-:Y:S05]  /*2900*/  @!P1 BRA `(.L_x_7935) ;  /* 0x00000c3000009947 */ /* 0x000fea0003800000 */
[----:B------:R-:W-:Y:S01]  /*2910*/  @!P4 ISETP.NE.U32.AND P0, PT, RZ, c[0x0][0x218], PT ;  /* 0x00008600ff00ca0c */ /* 0x000fe20003f05070 */
[----:B------:R-:W-:Y:S03]  /*2920*/  BSSY B2, `(.L_x_7936) ;  /* 0x0000006000027945 */ /* 0x000fe60003800000 */
[----:B------:R-:W-:Y:S01]  /*2930*/  @!P4 ISETP.NE.AND.EX P0, PT, RZ, c[0x0][0x21c], PT, P0 ;  /* 0x00008700ff00ca0c */ /* 0x000fe20003f05300 */
[----:B------:R-:W-:Y:S07]  /*2940*/  @!P5 BRA `(.L_x_7937) ;  /* 0x000000300000d947 */ /* 0x000fee0003800000 */
[----:B------:R-:W-:-:S05]  /*2950*/  MOV R156, 0x10 ;  /* 0x00000010009c7802 */ /* 0x000fca0000000f00 */
[----:B------:R-:W-:-:S06]  /*2960*/  IMAD.WIDE.U32 R156, R170, R156, c[0x0][0x170] ;  /* 0x00005c00aa9c7625 */ /* 0x000fcc00078e009c */
[----:B------:R-:W5:Y:S02]  /*2970*/  LDG.E.128 R156, [R156.64] ;  /* 0x000000049c9c7981 */ /* 0x000f64000c1e1d00 */
.L_x_7937:
[----:B------:R-:W-:Y:S05]  /*2980*/  BSYNC B2 ;  /* 0x0000000000027941 */ /* 0x000fea0003800000 */
.L_x_7936:
        /* <DEDUP_REMOVED lines=11> */
.L_x_7939:
[----:B------:R-:W-:Y:S05]  /*2a40*/  BSYNC B2 ;  /* 0x0000000000027941 */ /* 0x000fea0003800000 */
.L_x_7938:
[----:B------:R-:W3:Y:S01]  /*2a50*/  LDL R173, [R1+0x28] ;  /* 0x0000280001ad7983 */ /* 0x000ee20000100800 */
[----:B------:R-:W-:Y:S01]  /*2a60*/  ISETP.NE.U32.AND P6, PT, RZ, c[0x0][0x258], PT ;  /* 0x00009600ff007a0c */ /* 0x000fe20003fc5070 */
[----:B-----5:R-:W-:Y:S01]  /*2a70*/  @P5 HADD2.F32 R169, -RZ, R156.H0_H0 ;  /* 0x2000009cffa95230 */ /* 0x020fe20000004100 */
[----:B------:R-:W-:Y:S01]  /*2a80*/  @!P4 ISETP.NE.U32.AND P0, PT, RZ, c[0x0][0x218], PT ;  /* 0x00008600ff00ca0c */ /* 0x000fe20003f05070 */
[----:B------:R-:W-:Y:S01]  /*2a90*/  BSSY B2, `(.L_x_7940) ;  /* 0x0000013000027945 */ /* 0x000fe20003800000 */
[----:B------:R-:W-:Y:S02]  /*2aa0*/  ISETP.NE.AND.EX P6, PT, RZ, c[0x0][0x25c], PT, P6 ;  /* 0x00009700ff007a0c */ /* 0x000fe40003fc5360 */
[----:B------:R-:W-:Y:S02]  /*2ab0*/  @!P4 ISETP.NE.AND.EX P0, PT, RZ, c[0x0][0x21c], PT, P0 ;  /* 0x00008700ff00ca0c */ /* 0x000fe40003f05300 */
[C---:B------:R-:W-:Y:S01]  /*2ac0*/  SEL R160, R168.reuse, R160, P6 ;  /* 0x000000a0a8a07207 */ /* 0x040fe20003000000 */
[----:B------:R-:W-:-:S04]  /*2ad0*/  @P5 FMUL.FTZ R168, R168, c[0x0][0x1ec] ;  /* 0x00007b00a8a85a20 */ /* 0x000fc80000410000 */
[----:B------:R-:W-:Y:S02]  /*2ae0*/  @P5 FFMA.FTZ R92, R168, R169, R92 ;  /* 0x000000a9a85c5223 */ /* 0x000fe4000001005c */
[----:B---3--:R-:W-:-:S05]  /*2af0*/  @P5 FMUL.FTZ R168, R173, R168 ;  /* 0x000000a8ada85220 */ /* 0x008fca0000410000 */
[----:B------:R-:W-:-:S04]  /*2b00*/  @P5 F2FP.PACK_AB R168, RZ, R168 ;  /* 0x000000a8ffa8523e */ /* 0x000fc800000000ff */
        /* <DEDUP_REMOVED lines=11> */
.L_x_7941:
[----:B------:R-:W-:Y:S05]  /*2bc0*/  BSYNC B2 ;  /* 0x0000000000027941 */ /* 0x000fea0003800000 */
.L_x_7940:
[----:B------:R-:W3:Y:S01]  /*2bd0*/  LDL R173, [R1+0x24] ;  /* 0x0000240001ad7983 */ /* 0x000ee20000100800 */
[C---:B------:R-:W-:Y:S01]  /*2be0*/  SEL R161, R168.reuse, R161, P6 ;  /* 0x000000a1a8a17207 */ /* 0x040fe20003000000 */
[----:B------:R-:W-:Y:S01]  /*2bf0*/  @P5 HADD2.F32 R169, -RZ, R156.H1_H1 ;  /* 0x3000009cffa95230 */ /* 0x000fe20000004100 */
[----:B------:R-:W-:Y:S01]  /*2c00*/  @P5 FMUL.FTZ R168, R168, c[0x0][0x1ec] ;  /* 0x00007b00a8a85a20 */ /* 0x000fe20000410000 */
[----:B------:R-:W-:Y:S01]  /*2c10*/  @!P4 ISETP.NE.U32.AND P0, PT, RZ, c[0x0][0x218], PT ;  /* 0x00008600ff00ca0c */ /* 0x000fe20003f05070 */
[----:B------:R-:W-:Y:S02]  /*2c20*/  BSSY B2, `(.L_x_7942) ;  /* 0x0000010000027945 */ /* 0x000fe40003800000 */
[----:B------:R-:W-:Y:S01]  /*2c30*/  @P5 FFMA.FTZ R93, R168, R169, R93 ;  /* 0x000000a9a85d5223 */ /* 0x000fe2000001005d */
[----:B------:R-:W-:Y:S01]  /*2c40*/  @!P4 ISETP.NE.AND.EX P0, PT, RZ, c[0x0][0x21c], PT, P0 ;  /* 0x00008700ff00ca0c */ /* 0x000fe20003f05300 */
        /* <DEDUP_REMOVED lines=13> */
.L_x_7943:
[----:B------:R-:W-:Y:S05]  /*2d20*/  BSYNC B2 ;  /* 0x0000000000027941 */ /* 0x000fea0003800000 */
.L_x_7942:
[----:B------:R-:W3:Y:S01]  /*2d30*/  LDL R173, [R1+0x20] ;  /* 0x0000200001ad7983 */ /* 0x000ee20000100800 */
[C---:B------:R-:W-:Y:S01]  /*2d40*/  SEL R162, R168.reuse, R162, P6 ;  /* 0x000000a2a8a27207 */ /* 0x040fe20003000000 */
[----:B------:R-:W-:Y:S01]  /*2d50*/  @P5 HADD2.F32 R169, -RZ, R157.H0_H0 ;  /* 0x2000009dffa95230 */ /* 0x000fe20000004100 */
        /* <DEDUP_REMOVED lines=18> */
.L_x_7945:
[----:B------:R-:W-:Y:S05]  /*2e80*/  BSYNC B2 ;  /* 0x0000000000027941 */ /* 0x000fea0003800000 */
.L_x_7944:
        /* <DEDUP_REMOVED lines=21> */
.L_x_7947:
[----:B------:R-:W-:Y:S05]  /*2fe0*/  BSYNC B2 ;  /* 0x0000000000027941 */ /* 0x000fea0003800000 */
.L_x_7946:
        /* <DEDUP_REMOVED lines=21> */
.L_x_7949:
[----:B------:R-:W-:Y:S05]  /*3140*/  BSYNC B2 ;  /* 0x0000000000027941 */ /* 0x000fea0003800000 */
.L_x_7948:
        /* <DEDUP_REMOVED lines=21> */
.L_x_7951:
[----:B------:R-:W-:Y:S05]  /*32a0*/  BSYNC B2 ;  /* 0x0000000000027941 */ /* 0x000fea0003800000 */
.L_x_7950:
        /* <DEDUP_REMOVED lines=21> */
.L_x_7953:
[----:B------:R-:W-:Y:S05]  /*3400*/  BSYNC B2 ;  /* 0x0000000000027941 */ /* 0x000fea0003800000 */
.L_x_7952:
[----:B------:R-:W3:Y:S01]  /*3410*/  LDL R173, [R1+0xc] ;  /* 0x00000c0001ad7983 */ /* 0x000ee20000100800 */
[----:B------:R-:W-:Y:S01]  /*3420*/  ISETP.NE.U32.AND P0, PT, RZ, c[0x0][0x258], PT ;  /* 0x00009600ff007a0c */ /* 0x000fe20003f05070 */
[----:B------:R-:W-:Y:S01]  /*3430*/  @P5 HADD2.F32 R169, -RZ, R159.H1_H1 ;  /* 0x3000009fffa95230 */ /* 0x000fe20000004100 */
[C---:B------:R-:W-:Y:S01]  /*3440*/  SEL R151, R168.reuse, R151, P6 ;  /* 0x00000097a8977207 */ /* 0x040fe20003000000 */
[----:B------:R-:W-:Y:S01]  /*3450*/  @P5 FMUL.FTZ R168, R168, c[0x0][0x1ec] ;  /* 0x00007b00a8a85a20 */ /* 0x000fe20000410000 */
[----:B------:R-:W-:-:S03]  /*3460*/  ISETP.NE.AND.EX P0, PT, RZ, c[0x0][0x25c], PT, P0 ;  /* 0x00009700ff007a0c */ /* 0x000fc60003f05300 */
[----:B------:R-:W-:Y:S02]  /*3470*/  @P5 FFMA.FTZ R99, R168, R169, R99 ;  /* 0x000000a9a8635223 */ /* 0x000fe40000010063 */
[----:B---3--:R-:W-:-:S05]  /*3480*/  @P5 FMUL.FTZ R168, R173, R168 ;  /* 0x000000a8ada85220 */ /* 0x008fca0000410000 */
[----:B------:R-:W-:-:S04]  /*3490*/  @P5 F2FP.PACK_AB R168, RZ, R168 ;  /* 0x000000a8ffa8523e */ /* 0x000fc800000000ff */
[----:B------:R-:W-:Y:S02]  /*34a0*/  @P5 PRMT R167, R167, 0x5410, R168 ;  /* 0x00005410a7a75816 */ /* 0x000fe400000000a8 */
[----:B------:R-:W-:-:S05]  /*34b0*/  @P0 MOV R168, 0x20 ;  /* 0x0000002000a80802 */ /* 0x000fca0000000f00 */
        /* <DEDUP_REMOVED lines=8> */
.L_x_7935:
[----:B------:R-:W-:Y:S05]  /*3540*/  BSYNC B1 ;  /* 0x0000000000017941 */ /* 0x000fea0003800000 */
.L_x_7934:
        /* <DEDUP_REMOVED lines=9> */
.L_x_7957:
[----:B------:R-:W-:Y:S05]  /*35e0*/  BSYNC B2 ;  /* 0x0000000000027941 */ /* 0x000fea0003800000 */
.L_x_7956:
        /* <DEDUP_REMOVED lines=11> */
.L_x_7959:
[----:B------:R-:W-:Y:S05]  /*36a0*/  BSYNC B2 ;  /* 0x0000000000027941 */ /* 0x000fea0003800000 */
.L_x_7958:
        /* <DEDUP_REMOVED lines=9> */
[-C--:B------:R-:W-:Y:S02]  /*3740*/  @P5 FFMA.FTZ R100, R169, R168.reuse, R100 ;  /* 0x000000a8a9645223 */ /* 0x080fe40000010064 */
        /* <DEDUP_REMOVED lines=13> */
.L_x_7961:
[----:B------:R-:W-:Y:S05]  /*3820*/  BSYNC B2 ;  /* 0x0000000000027941 */ /* 0x000fea0003800000 */
.L_x_7960:
[----:B------:R-:W3:Y:S01]  /*3830*/  LDL R173, [R1+0x4] ;  /* 0x0000040001ad7983 */ /* 0x000ee20000100800 */
[C---:B------:R-:W-:Y:S01]  /*3840*/  SEL R161, R168.reuse, R161, P6 ;  /* 0x000000a1a8a17207 */ /* 0x040fe20003000000 */
[----:B------:R-:W-:Y:S01]  /*3850*/  @P5 HADD2.F32 R169, -RZ, R156.H1_H1 ;  /* 0x3000009cffa95230 */ /* 0x000fe20000004100 */
[----:B------:R-:W-:Y:S01]  /*3860*/  @P5 FMUL.FTZ R168, R168, c[0x0][0x1ec] ;  /* 0x00007b00a8a85a20 */ /* 0x000fe20000410000 */
[----:B------:R-:W-:Y:S01]  /*3870*/  @!P4 ISETP.NE.U32.AND P0, PT, RZ, c[0x0][0x218], PT ;  /* 0x00008600ff00ca0c */ /* 0x000fe20003f05070 */
[----:B------:R-:W-:Y:S02]  /*3880*/  BSSY B2, `(.L_x_7962) ;  /* 0x0000010000027945 */ /* 0x000fe40003800000 */
[-C--:B------:R-:W-:Y:S01]  /*3890*/  @P5 FFMA.FTZ R101, R169, R168.reuse, R101 ;  /* 0x000000a8a9655223 */ /* 0x080fe20000010065 */
        /* <DEDUP_REMOVED lines=14> */
.L_x_7963:
[----:B------:R-:W-:Y:S05]  /*3980*/  BSYNC B2 ;  /* 0x0000000000027941 */ /* 0x000fea0003800000 */
.L_x_7962:
[----:B------:R-:W3:Y:S01]  /*3990*/  LDL R173, [R1] ;  /* 0x0000000001ad7983 */ /* 0x000ee20000100800 */
[C---:B------:R-:W-:Y:S01]  /*39a0*/  SEL R162, R168.reuse, R162, P6 ;  /* 0x000000a2a8a27207 */ /* 0x040fe20003000000 */
[----:B------:R-:W-:Y:S01]  /*39b0*/  @P5 HADD2.F32 R169, -RZ, R157.H0_H0 ;  /* 0x2000009dffa95230 */ /* 0x000fe20000004100 */
        /* <DEDUP_REMOVED lines=18> */
.L_x_7965:
[----:B------:R-:W-:Y:S05]  /*3ae0*/  BSYNC B2 ;  /* 0x0000000000027941 */ /* 0x000fea0003800000 */
.L_x_7964:
[C---:B------:R-:W-:Y:S01]  /*3af0*/  SEL R163, R168.reuse, R163, P6 ;  /* 0x000000a3a8a37207 */ /* 0x040fe20003000000 */
[----:B------:R-:W-:Y:S01]  /*3b00*/  @P5 HADD2.F32 R169, -RZ, R157.H1_H1 ;  /* 0x3000009dffa95230 */ /* 0x000fe20000004100 */
[----:B------:R-:W-:Y:S01]  /*3b10*/  @P5 FMUL.FTZ R168, R168, c[0x0][0x1ec] ;  /* 0x00007b00a8a85a20 */ /* 0x000fe20000410000 */
[----:B------:R-:W-:Y:S01]  /*3b20*/  @!P4 ISETP.NE.U32.AND P0, PT, RZ, c[0x0][0x218], PT ;  /* 0x00008600ff00ca0c */ /* 0x000fe20003f05070 */
[----:B------:R-:W-:Y:S02]  /*3b30*/  BSSY B2, `(.L_x_7966) ;  /* 0x0000010000027945 */ /* 0x000fe40003800000 */
[-C--:B------:R-:W-:Y:S01]  /*3b40*/  @P5 FFMA.FTZ R103, R169, R168.reuse, R103 ;  /* 0x000000a8a9675223 */ /* 0x080fe20000010067 */
[----:B------:R-:W-:Y:S01]  /*3b50*/  @!P4 ISETP.NE.AND.EX P0, PT, RZ, c[0x0][0x21c], PT, P0 ;  /* 0x00008700ff00ca0c */ /* 0x000fe20003f05300 */
[----:B------:R-:W-:-:S05]  /*3b60*/  @P5 FMUL.FTZ R168, R252, R168 ;  /* 0x000000a8fca85220 */ /* 0x000fca0000410000 */
        /* <DEDUP_REMOVED lines=12> */
.L_x_7967:
[----:B------:R-:W-:Y:S05]  /*3c30*/  BSYNC B2 ;  /* 0x0000000000027941 */ /* 0x000fea0003800000 */
.L_x_7966:
[C---:B------:R-:W-:Y:S01]  /*3c40*/  SEL R148, R168.reuse, R148, P6 ;  /* 0x00000094a8947207 */ /* 0x040fe20003000000 */
[----:B------:R-:W-:Y:S01]  /*3c50*/  @P5 HADD2.F32 R169, -RZ, R158.H0_H0 ;  /* 0x2000009effa95230 */ /* 0x000fe20000004100 */
        /* <DEDUP_REMOVED lines=18> */
.L_x_7969:
[----:B------:R-:W-:Y:S05]  /*3d80*/  BSYNC B2 ;  /* 0x0000000000027941 */ /* 0x000fea0003800000 */
.L_x_7968:
        /* <DEDUP_REMOVED lines=20> */
.L_x_7971:
[----:B------:R-:W-:Y:S05]  /*3ed0*/  BSYNC B2 ;  /* 0x0000000000027941 */ /* 0x000fea0003800000 */
.L_x_7970:
        /* <DEDUP_REMOVED lines=20> */
.L_x_7973:
[----:B------:R-:W-:Y:S05]  /*4020*/  BSYNC B2 ;  /* 0x0000000000027941 */ /* 0x000fea0003800000 */
.L_x_7972:
[----:B------:R-:W-:Y:S01]  /*4030*/  ISETP.NE.U32.AND P0, PT, RZ, c[0x0][0x258], PT ;  /* 0x00009600ff007a0c */ /* 0x000fe20003f05070 */
[----:B------:R-:W-:Y:S01]  /*4040*/  @P5 HADD2.F32 R169, -RZ, R159.H1_H1 ;  /* 0x3000009fffa95230 */ /* 0x000fe20000004100 */
[C---:B------:R-:W-:Y:S01]  /*4050*/  SEL R151, R168.reuse, R151, P6 ;  /* 0x00000097a8977207 */ /* 0x040fe20003000000 */
[----:B------:R-:W-:Y:S01]  /*4060*/  @P5 FMUL.FTZ R168, R168, c[0x0][0x1ec] ;  /* 0x00007b00a8a85a20 */ /* 0x000fe20000410000 */
[----:B------:R-:W-:-:S03]  /*4070*/  ISETP.NE.AND.EX P0, PT, RZ, c[0x0][0x25c], PT, P0 ;  /* 0x00009700ff007a0c */ /* 0x000fc60003f05300 */
[-C--:B------:R-:W-:Y:S02]  /*4080*/  @P5 FFMA.FTZ R107, R169, R168.reuse, R107 ;  /* 0x000000a8a96b5223 */ /* 0x080fe4000001006b */
[----:B------:R-:W-:-:S05]  /*4090*/  @P5 FMUL.FTZ R168, R248, R168 ;  /* 0x000000a8f8a85220 */ /* 0x000fca0000410000 */
        /* <DEDUP_REMOVED lines=11> */
.L_x_7955:
[----:B------:R-:W-:Y:S05]  /*4150*/  BSYNC B1 ;  /* 0x0000000000017941 */ /* 0x000fea0003800000 */
.L_x_7954:
        /* <DEDUP_REMOVED lines=9> */
.L_x_7977:
[----:B------:R-:W-:Y:S05]  /*41f0*/  BSYNC B2 ;  /* 0x0000000000027941 */ /* 0x000fea0003800000 */
.L_x_7976:
        /* <DEDUP_REMOVED lines=11> */
.L_x_7979:
[----:B------:R-:W-:Y:S05]  /*42b0*/  BSYNC B2 ;  /* 0x0000000000027941 */ /* 0x000fea0003800000 */
.L_x_7978:
        /* <DEDUP_REMOVED lines=22> */
.L_x_7981:
[----:B------:R-:W-:Y:S05]  /*4420*/  BSYNC B2 ;  /* 0x0000000000027941 */ /* 0x000fea0003800000 */
.L_x_7980:
        /* <DEDUP_REMOVED lines=20> */
.L_x_7983:
[----:B------:R-:W-:Y:S05]  /*4570*/  BSYNC B2 ;  /* 0x0000000000027941 */ /* 0x000fea0003800000 */
.L_x_7982:
        /* <DEDUP_REMOVED lines=20> */
.L_x_7985:
[----:B------:R-:W-:Y:S05]  /*46c0*/  BSYNC B2 ;  /* 0x0000000000027941 */ /* 0x000fea0003800000 */
.L_x_7984:
        /* <DEDUP_REMOVED lines=20> */
.L_x_7987:
[----:B------:R-:W-:Y:S05]  /*4810*/  BSYNC B2 ;  /* 0x0000000000027941 */ /* 0x000fea0003800000 */
.L_x_7986:
        /* <DEDUP_REMOVED lines=20> */
.L_x_7989:
[----:B------:R-:W-:Y:S05]  /*4960*/  BSYNC B2 ;  /* 0x0000000000027941 */ /* 0x000fea0003800000 */
.L_x_7988:
        /* <DEDUP_REMOVED lines=20> */
.L_x_7991:
[----:B------:R-:W-:Y:S05]  /*4ab0*/  BSYNC B2 ;  /* 0x0000000000027941 */ /* 0x000fea0003800000 */
.L_x_7990:
        /* <DEDUP_REMOVED lines=20> */
.L_x_7993:
[----:B------:R-:W-:Y:S05]  /*4c00*/  BSYNC B2 ;  /* 0x0000000000027941 */ /* 0x000fea0003800000 */
.L_x_7992:
        /* <DEDUP_REMOVED lines=18> */
.L_x_7975:
[----:B------:R-:W-:Y:S05]  /*4d30*/  BSYNC B1 ;  /* 0x0000000000017941 */ /* 0x000fea0003800000 */
.L_x_7974:
        /* <DEDUP_REMOVED lines=10> */
.L_x_7997:
[----:B------:R-:W-:Y:S05]  /*4de0*/  BSYNC B2 ;  /* 0x0000000000027941 */ /* 0x000fea0003800000 */
.L_x_7996:
        /* <DEDUP_REMOVED lines=11> */
.L_x_7999:
[----:B------:R-:W-:Y:S05]  /*4ea0*/  BSYNC B2 ;  /* 0x0000000000027941 */ /* 0x000fea0003800000 */
.L_x_7998:
        /* <DEDUP_REMOVED lines=22> */
.L_x_8001:
[----:B------:R-:W-:Y:S05]  /*5010*/  BSYNC B2 ;  /* 0x0000000000027941 */ /* 0x000fea0003800000 */
.L_x_8000:
        /* <DEDUP_REMOVED lines=20> */
.L_x_8003:
[----:B------:R-:W-:Y:S05]  /*5160*/  BSYNC B2 ;  /* 0x0000000000027941 */ /* 0x000fea0003800000 */
.L_x_8002:
        /* <DEDUP_REMOVED lines=20> */
.L_x_8005:
[----:B------:R-:W-:Y:S05]  /*52b0*/  BSYNC B2 ;  /* 0x0000000000027941 */ /* 0x000fea0003800000 */
.L_x_8004:
        /* <DEDUP_REMOVED lines=20> */
.L_x_8007:
[----:B------:R-:W-:Y:S05]  /*5400*/  BSYNC B2 ;  /* 0x0000000000027941 */ /* 0x000fea0003800000 */
.L_x_8006:
        /* <DEDUP_REMOVED lines=20> */
.L_x_8009:
[----:B------:R-:W-:Y:S05]  /*5550*/  BSYNC B2 ;  /* 0x0000000000027941 */ /* 0x000fea0003800000 */
.L_x_8008:
        /* <DEDUP_REMOVED lines=20> */
.L_x_8011:
[----:B------:R-:W-:Y:S05]  /*56a0*/  BSYNC B2 ;  /* 0x0000000000027941 */ /* 0x000fea0003800000 */
.L_x_8010:
        /* <DEDUP_REMOVED lines=20> */
.L_x_8013:
[----:B------:R-:W-:Y:S05]  /*57f0*/  BSYNC B2 ;  /* 0x0000000000027941 */ /* 0x000fea0003800000 */
.L_x_8012:
[----:B------:R-:W-:Y:S01]  /*5800*/  ISETP.NE.U32.AND P0, PT, RZ, c[0x0][0x258], PT ;  /* 0x00009600ff007a0c */ /* 0x000fe20003f05070 */
[C---:B------:R-:W-:Y:S01]  /*5810*/  @P5 FMUL.FTZ R3, R168.reuse, c[0x0][0x1ec] ;  /* 0x00007b00a8035a20 */ /* 0x040fe20000410000 */
[----:B------:R-:W-:Y:S01]  /*5820*/  SEL R151, R168, R151, P6 ;  /* 0x00000097a8977207 */ /* 0x000fe20003000000 */
[----:B------:R-:W-:Y:S01]  /*5830*/  @P5 HADD2.F32 R168, -RZ, R159.H1_H1 ;  /* 0x3000009fffa85230 */ /* 0x000fe20000004100 */
[----:B------:R-:W-:-:S04]  /*5840*/  ISETP.NE.AND.EX P0, PT, RZ, c[0x0][0x25c], PT, P0 ;  /* 0x00009700ff007a0c */ /* 0x000fc80003f05300 */
[-C--:B------:R-:W-:Y:S02]  /*5850*/  @P5 FFMA.FTZ R123, R168, R3.reuse, R123 ;  /* 0x00000003a87b5223 */ /* 0x080fe4000001007b */
[----:B------:R-:W-:-:S05]  /*5860*/  @P5 FMUL.FTZ R3, R232, R3 ;  /* 0x00000003e8035220 */ /* 0x000fca0000410000 */
[----:B------:R-:W-:Y:S02]  /*5870*/  @P5 F2FP.PACK_AB R3, RZ, R3 ;  /* 0x00000003ff03523e */ /* 0x000fe400000000ff */
[----:B------:R-:W-:Y:S02]  /*5880*/  @P0 MOV R168, 0x20 ;  /* 0x0000002000a80802 */ /* 0x000fe40000000f00 */
[----:B------:R-:W-:-:S03]  /*5890*/  @P5 PRMT R167, R167, 0x5410, R3 ;  /* 0x00005410a7a75816 */ /* 0x000fc60000000003 */
[----:B------:R-:W-:-:S05]  /*58a0*/  @P0 IMAD.WIDE.U32 R168, R4, R168, c[0x0][0x258] ;  /* 0x0000960004a80625 */ /* 0x000fca00078e00a8 */
[----:B------:R-:W-:Y:S04]  /*58b0*/  @P0 STG.E.128 [R168.64], R160 ;  /* 0x000000a0a8000986 */ /* 0x000fe8000c101d04 */
[----:B------:R1:W-:Y:S02]  /*58c0*/  @P0 STG.E.128 [R168.64+0x10], R148 ;  /* 0x00001094a8000986 */ /* 0x0003e4000c101d04 */
[----:B-1----:R-:W-:-:S05]  /*58d0*/  @P5 MOV R168, 0x10 ;  /* 0x0000001000a85802 */ /* 0x002fca0000000f00 */
[----:B------:R-:W-:-:S05]  /*58e0*/  @P5 IMAD.WIDE.U32 R168, R170, R168, c[0x0][0x248] ;  /* 0x00009200aaa85625 */ /* 0x000fca00078e00a8 */
[----:B------:R1:W-:Y:S02]  /*58f0*/  @P5 STG.E.128 [R168.64], R164 ;  /* 0x000000a4a8005986 */ /* 0x0003e4000c101d04 */
.L_x_7995:
[----:B------:R-:W-:Y:S05]  /*5900*/  BSYNC B1 ;  /* 0x0000000000017941 */ /* 0x000fea0003800000 */
.L_x_7994:
[----:B------:R-:W-:-:S04]  /*5910*/  MOV R3, c[0x0][0x160] ;  /* 0x0000580000037a02 */ /* 0x000fc80000000f00 */
[----:B------:R-:W-:-:S04]  /*5920*/  LEA R2, R3, R2, 0x2 ;  /* 0x0000000203027211 */ /* 0x000fc800078e10ff */
[----:B------:R-:W-:-:S13]  /*5930*/  ISETP.GE.AND P0, PT, R2, c[0x0][0x164], PT ;  /* 0x0000590002007a0c */ /* 0x000fda0003f06270 */
[----:B012---:R-:W-:Y:S01]  /*5940*/  @P0 CALL.REL.NOINC `(.L_x_7913) ;  /* 0x0000001000000944 */ /* 0x007fe20003c00000 */
[----:B------:R-:W-:Y:S05]  /*5950*/  BRA `(.L_x_8014) ;  /* 0xffffb32000007947 */ /* 0x000fea000383ffff */
.L_x_7913:
[----:B------:R-:W-:Y:S05]  /*5960*/  BSYNC B0 ;  /* 0x0000000000007941 */ /* 0x000fea0003800000 */
.L_x_7912:
        /* <DEDUP_REMOVED lines=150> */
.L_x_8016:
[----:B------:R-:W-:Y:S05]  /*62d0*/  BSYNC B0 ;  /* 0x0000000000007941 */ /* 0x000fea0003800000 */
.L_x_8015:
        /* <DEDUP_REMOVED lines=128> */
.L_x_8018:
[----:B0-----:R-:W-:Y:S05]  /*6ae0*/  BSYNC B0 ;  /* 0x0000000000007941 */ /* 0x001fea0003800000 */
.L_x_8017:
        /* <DEDUP_REMOVED lines=18> */
.L_x_8020:
[----:B------:R-:W-:Y:S05]  /*6c10*/  BSYNC B0 ;  /* 0x0000000000007941 */ /* 0x000fea0003800000 */
.L_x_8019:
        /* <DEDUP_REMOVED lines=18> */
.L_x_8022:
[----:B------:R-:W-:Y:S05]  /*6d40*/  BSYNC B0 ;  /* 0x0000000000007941 */ /* 0x000fea0003800000 */
.L_x_8021:
        /* <DEDUP_REMOVED lines=16> */
[----:B------:R-:W-:Y:S02]  /*6e50*/  IADD3.X R77, RZ, R77, RZ, P0, !PT ;  /* 0x0000004dff4d7210 */ /* 0x000fe400007fe4ff */
[----:B------:R-:W-:-:S04]  /*6e60*/  IADD3.X R75, RZ, R75, RZ, P1, !PT ;  /* 0x0000004bff4b7210 */ /* 0x000fc80000ffe4ff */
.L_x_8024:
[----:B------:R-:W-:Y:S05]  /*6e70*/  BSYNC B0 ;  /* 0x0000000000007941 */ /* 0x000fea0003800000 */
.L_x_8023:
        /* <DEDUP_REMOVED lines=18> */
.L_x_8026:
[----:B------:R-:W-:Y:S05]  /*6fa0*/  BSYNC B0 ;  /* 0x0000000000007941 */ /* 0x000fea0003800000 */
.L_x_8025:
[----:B------:R-:W-:Y:S01]  /*6fb0*/  BSSY B0, `(.L_x_8027) ;  /* 0x0000012000007945 */ /* 0x000fe20003800000 */
[----:B------:R-:W-:Y:S01]  /*6fc0*/  FADD.FTZ R29, R29, R24 ;  /* 0x000000181d1d7221 */ /* 0x000fe20000010000 */
[----:B------:R-:W-:Y:S05]  /*6fd0*/  @!P3 BRA `(.L_x_8028) ;  /* 0x000000f00000b947 */ /* 0x000fea0003800000 */
[----:B0-----:R-:W-:Y:S02]  /*6fe0*/  MOV R2, R64 ;  /* 0x0000004000027202 */ /* 0x001fe40000000f00 */
[----:B------:R-:W-:Y:S02]  /*6ff0*/  MOV R3, R77 ;  /* 0x0000004d00037202 */ /* 0x000fe40000000f00 */
[----:B------:R-:W-:-:S02]  /*7000*/  MOV R4, R62 ;  /* 0x0000003e00047202 */ /* 0x000fc40000000f00 */
        /* <DEDUP_REMOVED lines=12> */
.L_x_8028:
[----:B------:R-:W-:Y:S05]  /*70d0*/  BSYNC B0 ;  /* 0x0000000000007941 */ /* 0x000fea0003800000 */
.L_x_8027:
[----:B------:R-:W-:Y:S01]  /*70e0*/  FADD.FTZ R43, R18, R43 ;  /* 0x0000002b122b7221 */ /* 0x000fe20000010000 */
[----:B0-----:R-:W-:Y:S02]  /*70f0*/  MOV R2, R64 ;  /* 0x0000004000027202 */ /* 0x001fe40000000f00 */
[----:B------:R-:W-:Y:S01]  /*7100*/  MOV R3, R77 ;  /* 0x0000004d00037202 */ /* 0x000fe20000000f00 */
[----:B------:R-:W-:Y:S06]  /*7110*/  @!P4 EXIT ;  /* 0x000000000000c94d */ /* 0x000fec0003800000 */
[----:B------:R0:W-:Y:S01]  /*7120*/  STG.E [R2.64], R73 ;  /* 0x0000004902007986 */ /* 0x0001e2000c101904 */
[----:B------:R-:W-:Y:S02]  /*7130*/  MOV R4, R47 ;  /* 0x0000002f00047202 */ /* 0x000fe40000000f00 */
[----:B------:R-:W-:-:S02]  /*7140*/  MOV R5, R60 ;  /* 0x0000003c00057202 */ /* 0x000fc40000000f00 */
[----:B0-----:R-:W-:Y:S02]  /*7150*/  MOV R2, R62 ;  /* 0x0000003e00027202 */ /* 0x001fe40000000f00 */
[----:B------:R-:W-:-:S05]  /*7160*/  MOV R3, R75 ;  /* 0x0000004b00037202 */ /* 0x000fca0000000f00 */
[----:B------:R-:W-:Y:S04]  /*7170*/  STG.E [R2.64], R63 ;  /* 0x0000003f02007986 */ /* 0x000fe8000c101904 */
[----:B------:R-:W-:Y:S01]  /*7180*/  STG.E [R4.64], R43 ;  /* 0x0000002b04007986 */ /* 0x000fe2000c101904 */
[----:B------:R-:W-:Y:S05]  /*7190*/  EXIT ;  /* 0x000000000000794d */ /* 0x000fea0003800000 */
.L_x_7932:
[----:B------:R-:W-:Y:S01]  /*71a0*/  HFMA2.MMA R170, -RZ, RZ, 0, 5.9604644775390625e-08 ;  /* 0x00000001ffaa7435 */ /* 0x000fe200000001ff */
[----:B------:R-:W-:Y:S02]  /*71b0*/  MOV R169, R217 ;  /* 0x000000d900a97202 */ /* 0x000fe40000000f00 */
[----:B------:R-:W-:Y:S02]  /*71c0*/  MOV R173, 0x1f ;  /* 0x0000001f00ad7802 */ /* 0x000fe40000000f00 */
[----:B------:R-:W-:-:S02]  /*71d0*/  MOV R172, 0xffffffff ;  /* 0xffffffff00ac7802 */ /* 0x000fc40000000f00 */
[----:B------:R-:W-:Y:S02]  /*71e0*/  MOV R168, 0x7200 ;  /* 0x0000720000a87802 */ /* 0x000fe40000000f00 */
[----:B0----5:R-:W-:Y:S05]  /*71f0*/  CALL.REL.NOINC `($__internal_126_$__cuda_sm70_shflsync_bfly_p) ;  /* 0x0000046000007944 */ /* 0x021fea0003c00000 */
[----:B-1----:R-:W-:Y:S01]  /*7200*/  MOV R171, R170 ;  /* 0x000000aa00ab7202 */ /* 0x002fe20000000f00 */
[----:B------:R-:W-:Y:S05]  /*7210*/  BRA `(.L_x_8029) ;  /* 0xffffb4e000007947 */ /* 0x000fea000383ffff */
.L_x_7933:
[----:B------:R-:W-:Y:S01]  /*7220*/  HFMA2.MMA R170, -RZ, RZ, 0, 5.9604644775390625e-08 ;  /* 0x00000001ffaa7435 */ /* 0x000fe200000001ff */
[----:B------:R-:W-:Y:S02]  /*7230*/  MOV R169, R215 ;  /* 0x000000d700a97202 */ /* 0x000fe40000000f00 */
[----:B------:R-:W-:Y:S02]  /*7240*/  MOV R173, 0x1f ;  /* 0x0000001f00ad7802 */ /* 0x000fe40000000f00 */
[----:B------:R-:W-:Y:S02]  /*7250*/  MOV R172, 0xffffffff ;  /* 0xffffffff00ac7802 */ /* 0x000fe40000000f00 */
[----:B------:R-:W-:Y:S02]  /*7260*/  MOV R168, 0x7280 ;  /* 0x0000728000a87802 */ /* 0x000fe40000000f00 */
[----:B012--5:R-:W-:Y:S05]  /*7270*/  CALL.REL.NOINC `($__internal_126_$__cuda_sm70_shflsync_bfly_p) ;  /* 0x000003e000007944 */ /* 0x027fea0003c00000 */
[----:B------:R-:W-:Y:S01]  /*7280*/  FADD.FTZ R217, R171, R217 ;  /* 0x000000d9abd97221 */ /* 0x000fe20000010000 */
[----:B------:R-:W-:Y:S01]  /*7290*/  MOV R173, 0x1f ;  /* 0x0000001f00ad7802 */ /* 0x000fe20000000f00 */
[----:B-1----:R-:W-:Y:S01]  /*72a0*/  FADD.FTZ R215, R215, R170 ;  /* 0x000000aad7d77221 */ /* 0x002fe20000010000 */
[----:B------:R-:W-:Y:S01]  /*72b0*/  HFMA2.MMA R170, -RZ, RZ, 0, 1.1920928955078125e-07 ;  /* 0x00000002ffaa7435 */ /* 0x000fe200000001ff */
[----:B------:R-:W-:Y:S01]  /*72c0*/  IMAD.MOV.U32 R172, RZ, RZ, -0x1 ;  /* 0xffffffffffac7424 */ /* 0x000fe200078e00ff */
[----:B------:R-:W-:-:S02]  /*72d0*/  MOV R169, R217 ;  /* 0x000000d900a97202 */ /* 0x000fc40000000f00 */
[----:B------:R-:W-:Y:S02]  /*72e0*/  MOV R168, 0x7300 ;  /* 0x0000730000a87802 */ /* 0x000fe40000000f00 */
[----:B------:R-:W-:Y:S05]  /*72f0*/  CALL.REL.NOINC `($__internal_126_$__cuda_sm70_shflsync_bfly_p) ;  /* 0x0000036000007944 */ /* 0x000fea0003c00000 */
[----:B-1----:R-:W-:Y:S01]  /*7300*/  MOV R171, R170 ;  /* 0x000000aa00ab7202 */ /* 0x002fe20000000f00 */
[----:B------:R-:W-:Y:S01]  /*7310*/  HFMA2.MMA R170, -RZ, RZ, 0, 1.1920928955078125e-07 ;  /* 0x00000002ffaa7435 */ /* 0x000fe200000001ff */
[----:B------:R-:W-:Y:S02]  /*7320*/  MOV R169, R215 ;  /* 0x000000d700a97202 */ /* 0x000fe40000000f00 */
[----:B------:R-:W-:Y:S02]  /*7330*/  MOV R173, 0x1f ;  /* 0x0000001f00ad7802 */ /* 0x000fe40000000f00 */
[----:B------:R-:W-:Y:S02]  /*7340*/  MOV R172, 0xffffffff ;  /* 0xffffffff00ac7802 */ /* 0x000fe40000000f00 */
[----:B------:R-:W-:Y:S02]  /*7350*/  MOV R168, 0x7370 ;  /* 0x0000737000a87802 */ /* 0x000fe40000000f00 */
[----:B------:R-:W-:Y:S05]  /*7360*/  CALL.REL.NOINC `($__internal_126_$__cuda_sm70_shflsync_bfly_p) ;  /* 0x000002f000007944 */ /* 0x000fea0003c00000 */
[----:B------:R-:W-:Y:S01]  /*7370*/  FADD.FTZ R217, R171, R217 ;  /* 0x000000d9abd97221 */ /* 0x000fe20000010000 */
[----:B------:R-:W-:Y:S01]  /*7380*/  MOV R173, 0x1f ;  /* 0x0000001f00ad7802 */ /* 0x000fe20000000f00 */
[----:B-1----:R-:W-:Y:S01]  /*7390*/  FADD.FTZ R215, R215, R170 ;  /* 0x000000aad7d77221 */ /* 0x002fe20000010000 */
[----:B------:R-:W-:Y:S01]  /*73a0*/  HFMA2.MMA R170, -RZ, RZ, 0, 2.384185791015625e-07 ;  /* 0x00000004ffaa7435 */ /* 0x000fe200000001ff */
[----:B------:R-:W-:-:S02]  /*73b0*/  MOV R172, 0xffffffff ;  /* 0xffffffff00ac7802 */ /* 0x000fc40000000f00 */
[----:B------:R-:W-:Y:S02]  /*73c0*/  MOV R169, R217 ;  /* 0x000000d900a97202 */ /* 0x000fe40000000f00 */
[----:B------:R-:W-:Y:S02]  /*73d0*/  MOV R168, 0x73f0 ;  /* 0x000073f000a87802 */ /* 0x000fe40000000f00 */
[----:B------:R-:W-:Y:S05]  /*73e0*/  CALL.REL.NOINC `($__internal_126_$__cuda_sm70_shflsync_bfly_p) ;  /* 0x0000027000007944 */ /* 0x000fea0003c00000 */
[----:B-1----:R-:W-:Y:S01]  /*73f0*/  MOV R171, R170 ;  /* 0x000000aa00ab7202 */ /* 0x002fe20000000f00 */
[----:B------:R-:W-:Y:S01]  /*7400*/  HFMA2.MMA R170, -RZ, RZ, 0, 2.384185791015625e-07 ;  /* 0x00000004ffaa7435 */ /* 0x000fe200000001ff */
[----:B------:R-:W-:Y:S02]  /*7410*/  MOV R169, R215 ;  /* 0x000000d700a97202 */ /* 0x000fe40000000f00 */
[----:B------:R-:W-:Y:S02]  /*7420*/  MOV R173, 0x1f ;  /* 0x0000001f00ad7802 */ /* 0x000fe40000000f00 */
[----:B------:R-:W-:Y:S02]  /*7430*/  MOV R172, 0xffffffff ;  /* 0xffffffff00ac7802 */ /* 0x000fe40000000f00 */
[----:B------:R-:W-:-:S02]  /*7440*/  MOV R168, 0x7460 ;  /* 0x0000746000a87802 */ /* 0x000fc40000000f00 */
[----:B------:R-:W-:Y:S05]  /*7450*/  CALL.REL.NOINC `($__internal_126_$__cuda_sm70_shflsync_bfly_p) ;  /* 0x0000020000007944 */ /* 0x000fea0003c00000 */
[----:B------:R-:W-:Y:S01]  /*7460*/  FADD.FTZ R217, R171, R217 ;  /* 0x000000d9abd97221 */ /* 0x000fe20000010000 */
[----:B------:R-:W-:Y:S01]  /*7470*/  MOV R173, 0x1f ;  /* 0x0000001f00ad7802 */ /* 0x000fe20000000f00 */
[----:B-1----:R-:W-:Y:S01]  /*7480*/  FADD.FTZ R215, R215, R170 ;  /* 0x000000aad7d77221 */ /* 0x002fe20000010000 */
[----:B------:R-:W-:Y:S01]  /*7490*/  HFMA2.MMA R170, -RZ, RZ, 0, 4.76837158203125e-07 ;  /* 0x00000008ffaa7435 */ /* 0x000fe200000001ff */
[----:B------:R-:W-:-:S02]  /*74a0*/  MOV R172, 0xffffffff ;  /* 0xffffffff00ac7802 */ /* 0x000fc40000000f00 */
[----:B------:R-:W-:Y:S02]  /*74b0*/  MOV R169, R217 ;  /* 0x000000d900a97202 */ /* 0x000fe40000000f00 */
[----:B------:R-:W-:Y:S02]  /*74c0*/  MOV R168, 0x74e0 ;  /* 0x000074e000a87802 */ /* 0x000fe40000000f00 */
[----:B------:R-:W-:Y:S05]  /*74d0*/  CALL.REL.NOINC `($__internal_126_$__cuda_sm70_shflsync_bfly_p) ;  /* 0x0000018000007944 */ /* 0x000fea0003c00000 */
[----:B-1----:R-:W-:Y:S01]  /*74e0*/  MOV R171, R170 ;  /* 0x000000aa00ab7202 */ /* 0x002fe20000000f00 */
[----:B------:R-:W-:Y:S01]  /*74f0*/  HFMA2.MMA R170, -RZ, RZ, 0, 4.76837158203125e-07 ;  /* 0x00000008ffaa7435 */ /* 0x000fe200000001ff */
        /* <DEDUP_REMOVED lines=8> */
[----:B------:R-:W-:Y:S01]  /*7580*/  HFMA2.MMA R170, -RZ, RZ, 0, 9.5367431640625e-07 ;  /* 0x00000010ffaa7435 */ /* 0x000fe200000001ff */
[----:B------:R-:W-:-:S02]  /*7590*/  MOV R172, 0xffffffff ;  /* 0xffffffff00ac7802 */ /* 0x000fc40000000f00 */
[----:B------:R-:W-:Y:S02]  /*75a0*/  MOV R169, R217 ;  /* 0x000000d900a97202 */ /* 0x000fe40000000f00 */
[----:B------:R-:W-:Y:S02]  /*75b0*/  MOV R168, 0x75d0 ;  /* 0x000075d000a87802 */ /* 0x000fe40000000f00 */
[----:B------:R-:W-:Y:S05]  /*75c0*/  CALL.REL.NOINC `($__internal_126_$__cuda_sm70_shflsync_bfly_p) ;  /* 0x0000009000007944 */ /* 0x000fea0003c00000 */
[----:B-1----:R-:W-:Y:S01]  /*75d0*/  MOV R171, R170 ;  /* 0x000000aa00ab7202 */ /* 0x002fe20000000f00 */
[----:B------:R-:W-:Y:S01]  /*75e0*/  HFMA2.MMA R170, -RZ, RZ, 0, 9.5367431640625e-07 ;  /* 0x00000010ffaa7435 */ /* 0x000fe200000001ff */
[----:B------:R-:W-:Y:S02]  /*75f0*/  MOV R169, R215 ;  /* 0x000000d700a97202 */ /* 0x000fe40000000f00 */
[----:B------:R-:W-:Y:S02]  /*7600*/  MOV R173, 0x1f ;  /* 0x0000001f00ad7802 */ /* 0x000fe40000000f00 */
[----:B------:R-:W-:Y:S02]  /*7610*/  MOV R172, 0xffffffff ;  /* 0xffffffff00ac7802 */ /* 0x000fe40000000f00 */
[----:B------:R-:W-:-:S02]  /*7620*/  MOV R168, 0x7640 ;  /* 0x0000764000a87802 */ /* 0x000fc40000000f00 */
[----:B------:R-:W-:Y:S05]  /*7630*/  CALL.REL.NOINC `($__internal_126_$__cuda_sm70_shflsync_bfly_p) ;  /* 0x0000002000007944 */ /* 0x000fea0003c00000 */
[----:B-1----:R-:W-:Y:S01]  /*7640*/  MOV R168, R170 ;  /* 0x000000aa00a87202 */ /* 0x002fe20000000f00 */
[----:B------:R-:W-:Y:S05]  /*7650*/  BRA `(.L_x_8030) ;  /* 0xffffb1c000007947 */ /* 0x000fea000383ffff */
        .weak           $__internal_126_$__cuda_sm70_shflsync_bfly_p
        .type           $__internal_126_$__cuda_sm70_shflsync_bfly_p,@function
        .size           $__internal_126_$__cuda_sm70_shflsync_bfly_p,(.L_x_12428 - $__internal_126_$__cuda_sm70_shflsync_bfly_p)
$__internal_126_$__cuda_sm70_shflsync_bfly_p:
[----:B------:R-:W-:Y:S04]  /*7660*/  WARPSYNC R172 ;  /* 0x000000ac00007348 */ /* 0x000fe80003800000 */
[----:B------:R0:W1:Y:S02]  /*7670*/  SHFL.BFLY PT, R170, R169, R170, R173 ;  /* 0x0c0000aaa9aa7389 */ /* 0x00006400000e00ad */
[----:B0-----:R-:W-:-:S06]  /*7680*/  HFMA2.MMA R169, -RZ, RZ, 0, 0 ;  /* 0x00000000ffa97435 */ /* 0x001fcc00000001ff */
[----:B------:R-:W-:Y:S05]  /*7690*/  RET.REL.NODEC R168 `(_ZN10layer_norm13ln_bwd_kernelINS_13Kernel_traitsI6__halfS2_fS2_fjLj1024ELj1ELj4ELj1ELj16ENS_18Kernel_traits_baseILj1024ES2_S2_fS2_fjLj128EEEEELb0ELb1ELb1ELb0EEEvNS_9BwdParamsE) ;  /* 0xffff8960a8007950 */ /* 0x000fea0003c3ffff */
.L_x_8031:
        /* <DEDUP_REMOVED lines=14> */
.L_x_12428:


//--------------------- .text._ZN10layer_norm13ln_bwd_kernelINS_13Kernel_traitsI6__halfS2_fS2_fjLj1024ELj1ELj4ELj1ELj16ENS_18Kernel_traits_baseILj1024ES2_S2_fS2_fjLj128EEEEELb0ELb1ELb1ELb1EEEvNS_9BwdParamsE --------------------------
	.section	.text._ZN10layer_norm13ln_bwd_kernelINS_13Kernel_traitsI6__halfS2_fS2_fjLj1024ELj1ELj4ELj1ELj16ENS_18Kernel_traits_baseILj1024ES2_S2_fS2_fjLj128EEEEELb0ELb1ELb1ELb1EEEvNS_9BwdParamsE,"ax",@progbits
	.sectioninfo	@"SHI_REGISTERS=255"
	.align	128
        .global         _ZN10layer_norm13ln_bwd_kernelINS_13Kernel_traitsI6__halfS2_fS2_fjLj1024ELj1ELj4ELj1ELj16ENS_18Kernel_traits_baseILj1024ES2_S2_fS2_fjLj128EEEEELb0ELb1ELb1ELb1EEEvNS_9BwdParamsE
        .type           _ZN10layer_norm13ln_bwd_kernelINS_13Kernel_traitsI6__halfS2_fS2_fjLj1024ELj1ELj4ELj1ELj16ENS_18Kernel_traits_baseILj1024ES2_S2_fS2_fjLj128EEEEELb0ELb1ELb1ELb1EEEvNS_9BwdParamsE,@function
        .size           _ZN10layer_norm13ln_bwd_kernelINS_13Kernel_traitsI6__halfS2_fS2_fjLj1024ELj1ELj4ELj1ELj16ENS_18Kernel_traits_baseILj1024ES2_S2_fS2_fjLj128EEEEELb0ELb1ELb1ELb1EEEvNS_9BwdParamsE,(.L_x_12429 - _ZN10layer_norm13ln_bwd_kernelINS_13Kernel_traitsI6__halfS2_fS2_fjLj1024ELj1ELj4ELj1ELj16ENS_18Kernel_traits_baseILj1024ES2_S2_fS2_fjLj128EEEEELb0ELb1ELb1ELb1EEEvNS_9BwdParamsE)
        .other          _ZN10layer_norm13ln_bwd_kernelINS_13Kernel_traitsI6__halfS2_fS2_fjLj1024ELj1ELj4ELj1ELj16ENS_18Kernel_traits_baseILj1024ES2_S2_fS2_fjLj128EEEEELb0ELb1ELb1ELb1EEEvNS_9BwdParamsE,@"STO_CUDA_ENTRY STV_DEFAULT"
_ZN10layer_norm13ln_bwd_kernelINS_13Kernel_traitsI6__halfS2_fS2_fjLj1024ELj1ELj4ELj1ELj16ENS_18Kernel_traits_baseILj1024ES2_S2_fS2_fjLj128EEEEELb0ELb1ELb1ELb1EEEvNS_9BwdParamsE:
.text._ZN10layer_norm13ln_bwd_kernelINS_13Kernel_traitsI6__halfS2_fS2_fjLj1024ELj1ELj4ELj1ELj16ENS_18Kernel_traits_baseILj1024ES2_S2_fS2_fjLj128EEEEELb0ELb1ELb1ELb1EEEvNS_9BwdParamsE:
        /* <DEDUP_REMOVED lines=68> */
.L_x_8033:
[----:B0-----:R-:W-:-:S04]  /*0440*/  LEA R2, P0, R6, c[0x0][0x1b0], 0x4 ;  /* 0x00006c0006027a11 */ /* 0x001fc800078020ff */
[----:B------:R-:W-:-:S05]  /*0450*/  IADD3.X R3, RZ, c[0x0][0x1b4], RZ, P0, !PT ;  /* 0x00006d00ff037a10 */ /* 0x000fca00007fe4ff */
[----:B------:R-:W2:Y:S04]  /*0460*/  LDG.E.128 R4, [R2.64] ;  /* 0x0000000402047981 */ /* 0x000ea8000c1e1d00 */
[----:B------:R2:W3:Y:S04]  /*0470*/  LDG.E.128 R8, [R2.64+0x200] ;  /* 0x0002000402087981 */ /* 0x0004e8000c1e1d00 */
[----:B------:R2:W4:Y:S04]  /*0480*/  LDG.E.128 R12, [R2.64+0x400] ;  /* 0x00040004020c7981 */ /* 0x000528000c1e1d00 */
[----:B------:R2:W3:Y:S01]  /*0490*/  LDG.E.128 R16, [R2.64+0x600] ;  /* 0x0006000402107981 */ /* 0x0004e2000c1e1d00 */
        /* <DEDUP_REMOVED lines=52> */
[----:B------:R1:W-:Y:S04]  /*07e0*/  STL [R1+0x6c], R2 ;  /* 0x00006c0201007387 */ /* 0x0003e80000100800 */
[----:B------:R2:W-:Y:S01]  /*07f0*/  STL [R1+0x68], R4 ;  /* 0x0000680401007387 */ /* 0x0005e20000100800 */
[----:B---3--:R-:W-:-:S03]  /*0800*/  HADD2.F32 R252, -RZ, R18.H0_H0 ;  /* 0x20000012fffc7230 */ /* 0x008fc60000004100 */
[----:B------:R3:W-:Y:S01]  /*0810*/  STL [R1+0x64], R3 ;  /* 0x0000640301007387 */ /* 0x0007e20000100800 */
[----:B------:R-:W-:Y:S02]  /*0820*/  HADD2.F32 R247, -RZ, R18.H1_H1 ;  /* 0x30000012fff77230 */ /* 0x000fe40000004100 */
[----:B-1----:R-:W-:Y:S02]  /*0830*/  HADD2.F32 R2, -RZ, R5.H1_H1 ;  /* 0x30000005ff027230 */ /* 0x002fe40000004100 */
[--C-:B------:R-:W-:Y:S02]  /*0840*/  HADD2.F32 R246, -RZ, R19.reuse.H0_H0 ;  /* 0x20000013fff67230 */ /* 0x100fe40000004100 */
[--C-:B--2---:R-:W-:Y:S01]  /*0850*/  HADD2.F32 R4, -RZ, R6.reuse.H0_H0 ;  /* 0x20000006ff047230 */ /* 0x104fe20000004100 */
[----:B------:R1:W-:Y:S01]  /*0860*/  STL [R1+0x60], R2 ;  /* 0x0000600201007387 */ /* 0x0003e20000100800 */
[----:B------:R-:W-:Y:S02]  /*0870*/  HADD2.F32 R245, -RZ, R19.H1_H1 ;  /* 0x30000013fff57230 */ /* 0x000fe40000004100 */
[----:B---3--:R-:W-:Y:S01]  /*0880*/  HADD2.F32 R3, -RZ, R6.H1_H1 ;  /* 0x30000006ff037230 */ /* 0x008fe20000004100 */
[----:B------:R2:W-:Y:S04]  /*0890*/  STL [R1+0x5c], R4 ;  /* 0x00005c0401007387 */ /* 0x0005e80000100800 */
[----:B------:R3:W-:Y:S01]  /*08a0*/  STL [R1+0x58], R3 ;  /* 0x0000580301007387 */ /* 0x0007e20000100800 */
[----:B-1----:R-:W-:-:S02]  /*08b0*/  HADD2.F32 R2, -RZ, R7.H0_H0 ;  /* 0x20000007ff027230 */ /* 0x002fc40000004100 */
[----:B--2---:R-:W-:-:S03]  /*08c0*/  HADD2.F32 R4, -RZ, R7.H1_H1 ;  /* 0x30000007ff047230 */ /* 0x004fc60000004100 */
        /* <DEDUP_REMOVED lines=8> */
[----:B------:R2:W-:Y:S04]  /*0950*/  STL [R1+0x44], R4 ;  /* 0x0000440401007387 */ /* 0x0005e80000100800 */
[----:B------:R3:W-:Y:S01]  /*0960*/  STL [R1+0x40], R3 ;  /* 0x0000400301007387 */ /* 0x0007e20000100800 */
[--C-:B-1----:R-:W-:Y:S02]  /*0970*/  HADD2.F32 R2, -RZ, R10.reuse.H0_H0 ;  /* 0x2000000aff027230 */ /* 0x102fe40000004100 */
[----:B--2---:R-:W-:-:S03]  /*0980*/  HADD2.F32 R4, -RZ, R10.H1_H1 ;  /* 0x3000000aff047230 */ /* 0x004fc60000004100 */
[----:B------:R1:W-:Y:S01]  /*0990*/  STL [R1+0x3c], R2 ;  /* 0x00003c0201007387 */ /* 0x0003e20000100800 */
[----:B---3--:R-:W-:-:S03]  /*09a0*/  HADD2.F32 R3, -RZ, R11.H0_H0 ;  /* 0x2000000bff037230 */ /* 0x008fc60000004100 */
[----:B------:R4:W-:Y:S04]  /*09b0*/  STL [R1+0x38], R4 ;  /* 0x0000380401007387 */ /* 0x0009e80000100800 */
[----:B------:R2:W-:Y:S01]  /*09c0*/  STL [R1+0x34], R3 ;  /* 0x0000340301007387 */ /* 0x0005e20000100800 */
[----:B-1----:R-:W-:Y:S02]  /*09d0*/  HADD2.F32 R2, -RZ, R11.H1_H1 ;  /* 0x3000000bff027230 */ /* 0x002fe40000004100 */
[----:B----4-:R-:W-:-:S03]  /*09e0*/  HADD2.F32 R4, -RZ, R12.H0_H0 ;  /* 0x2000000cff047230 */ /* 0x010fc60000004100 */
        /* <DEDUP_REMOVED lines=22> */
[----:B-1----:R-:W-:-:S05]  /*0b50*/  HADD2.F32 R2, -RZ, R17.H1_H1 ;  /* 0x30000011ff027230 */ /* 0x002fca0000004100 */
[----:B0-----:R2:W-:Y:S02]  /*0b60*/  STL [R1], R2 ;  /* 0x0000000201007387 */ /* 0x0015e40000100800 */
.L_x_8104:
        /* <DEDUP_REMOVED lines=40> */
.L_x_8036:
        /* <DEDUP_REMOVED lines=65> */
[----:B------:R-:W-:Y:S01]  /*1200*/  FADD.FTZ R185, -R204, R196 ;  /* 0x000000c4ccb97221 */ /* 0x000fe20000010100 */
[--C-:B------:R-:W-:Y:S01]  /*1210*/  HADD2.F32 R217, -RZ, R235.reuse.H0_H0 ;  /* 0x200000ebffd97230 */ /* 0x100fe20000004100 */
[----:B------:R-:W-:Y:S01]  /*1220*/  FMUL.FTZ R5, R220, R19 ;  /* 0x00000013dc057220 */ /* 0x000fe20000410000 */
[----:B------:R-:W-:Y:S01]  /*1230*/  HADD2.F32 R218, -RZ, R235.H1_H1 ;  /* 0x300000ebffda7230 */ /* 0x000fe20000004100 */
[C---:B------:R-:W-:Y:S02]  /*1240*/  FADD.FTZ R188, -R204.reuse, R199 ;  /* 0x000000c7ccbc7221 */ /* 0x040fe40000010100 */
[C---:B------:R-:W-:Y:S02]  /*1250*/  FADD.FTZ R22, -R204.reuse, R193 ;  /* 0x000000c1cc167221 */ /* 0x040fe40000010100 */
        /* <DEDUP_REMOVED lines=8> */
[C---:B------:R-:W-:Y:S01]  /*12e0*/  FMUL.FTZ R19, R220.reuse, R186 ;  /* 0x000000badc137220 */ /* 0x040fe20000410000 */
[--C-:B------:R-:W-:Y:S01]  /*12f0*/  HADD2.F32 R213, -RZ, R233.reuse.H0_H0 ;  /* 0x200000e9ffd57230 */ /* 0x100fe20000004100 */
[C---:B------:R-:W-:Y:S01]  /*1300*/  FMUL.FTZ R6, R220.reuse, R20 ;  /* 0x00000014dc067220 */ /* 0x040fe20000410000 */
[----:B------:R-:W-:Y:S01]  /*1310*/  HADD2.F32 R214, -RZ, R233.H1_H1 ;  /* 0x300000e9ffd67230 */ /* 0x000fe20000004100 */
        /* <DEDUP_REMOVED lines=17> */
[C---:B------:R-:W-:Y:S01]  /*1430*/  FADD.FTZ R18, -R204.reuse, R192 ;  /* 0x000000c0cc127221 */ /* 0x040fe20000010100 */
[----:B------:R-:W-:Y:S01]  /*1440*/  HADD2.F32 R199, -RZ, R228.H0_H0 ;  /* 0x200000e4ffc77230 */ /* 0x000fe20000004100 */
[C---:B------:R-:W-:Y:S01]  /*1450*/  FADD.FTZ R12, -R204.reuse, R12 ;  /* 0x0000000ccc0c7221 */ /* 0x040fe20000010100 */
[----:B------:R-:W-:Y:S01]  /*1460*/  HADD2.F32 R205, -RZ, R229.H0_H0 ;  /* 0x200000e5ffcd7230 */ /* 0x000fe20000004100 */
[----:B------:R-:W-:-:S02]  /*1470*/  FADD.FTZ R15, -R204, R15 ;  /* 0x0000000fcc0f7221 */ /* 0x000fc40000010100 */
[C---:B------:R-:W-:Y:S02]  /*1480*/  FADD.FTZ R16, -R204.reuse, R16 ;  /* 0x00000010cc107221 */ /* 0x040fe40000010100 */
[C---:B------:R-:W-:Y:S02]  /*1490*/  FADD.FTZ R190, -R204.reuse, R190 ;  /* 0x000000beccbe7221 */ /* 0x040fe40000010100 */
[C---:B------:R-:W-:Y:S01]  /*14a0*/  FADD.FTZ R189, -R204.reuse, R200 ;  /* 0x000000c8ccbd7221 */ /* 0x040fe20000010100 */
[----:B------:R-:W-:Y:S01]  /*14b0*/  HADD2.F32 R200, -RZ, R228.H1_H1 ;  /* 0x300000e4ffc87230 */ /* 0x000fe20000004100 */
[C---:B------:R-:W-:Y:S01]  /*14c0*/  FADD.FTZ R201, -R204.reuse, R201 ;  /* 0x000000c9ccc97221 */ /* 0x040fe20000010100 */
[----:B------:R-:W4:Y:S01]  /*14d0*/  LDL R228, [R1+0x6c] ;  /* 0x00006c0001e47983 */ /* 0x000f220000100800 */
[----:B------:R-:W-:Y:S01]  /*14e0*/  FADD.FTZ R203, -R204, R203 ;  /* 0x000000cbcccb7221 */ /* 0x000fe20000010100 */
[----:B------:R-:W-:Y:S01]  /*14f0*/  HADD2.F32 R204, -RZ, R229.H1_H1 ;  /* 0x300000e5ffcc7230 */ /* 0x000fe20000004100 */
        /* <DEDUP_REMOVED lines=8> */
[----:B------:R-:W-:Y:S01]  /*1580*/  HADD2.F32 R192, -RZ, R212.H1_H1 ;  /* 0x300000d4ffc07230 */ /* 0x000fe20000004100 */
[C---:B------:R-:W-:Y:S01]  /*1590*/  FMUL.FTZ R3, R220.reuse, R3 ;  /* 0x00000003dc037220 */ /* 0x040fe20000410000 */
[--C-:B------:R-:W-:Y:S01]  /*15a0*/  HADD2.F32 R197, -RZ, R215.reuse.H0_H0 ;  /* 0x200000d7ffc57230 */ /* 0x100fe20000004100 */
[C---:B------:R-:W-:Y:S01]  /*15b0*/  FMUL.FTZ R223, R220.reuse, R15 ;  /* 0x0000000fdcdf7220 */ /* 0x040fe20000410000 */
[----:B------:R-:W-:Y:S01]  /*15c0*/  HADD2.F32 R198, -RZ, R215.H1_H1 ;  /* 0x300000d7ffc67230 */ /* 0x000fe20000004100 */
[----:B------:R-:W-:Y:S01]  /*15d0*/  FMUL.FTZ R15, R220, R22 ;  /* 0x00000016dc0f7220 */ /* 0x000fe20000410000 */
[--C-:B------:R-:W-:Y:S01]  /*15e0*/  HADD2.F32 R215, -RZ, R234.reuse.H0_H0 ;  /* 0x200000eaffd77230 */ /* 0x100fe20000004100 */
[-C--:B------:R-:W-:Y:S01]  /*15f0*/  FFMA.FTZ R134, R235, R224.reuse, R134 ;  /* 0x000000e0eb867223 */ /* 0x080fe20000010086 */
[----:B------:R-:W-:Y:S01]  /*1600*/  HADD2.F32 R216, -RZ, R234.H1_H1 ;  /* 0x300000eaffd87230 */ /* 0x000fe20000004100 */
[----:B------:R-:W-:Y:S01]  /*1610*/  FADD.FTZ R102, R102, R224 ;  /* 0x000000e066667221 */ /* 0x000fe20000010000 */
[----:B------:R-:W-:Y:S01]  /*1620*/  HADD2.F32 R191, -RZ, R212.H0_H0 ;  /* 0x200000d4ffbf7230 */ /* 0x000fe20000004100 */
        /* <DEDUP_REMOVED lines=18> */
[--C-:B------:R-:W-:Y:S01]  /*1750*/  HADD2.F32 R208, -RZ, R231.reuse.H0_H0 ;  /* 0x200000e7ffd07230 */ /* 0x100fe20000004100 */
[C---:B------:R-:W-:Y:S01]  /*1760*/  FMUL.FTZ R4, R220.reuse, R4 ;  /* 0x00000004dc047220 */ /* 0x040fe20000410000 */
[----:B------:R-:W-:Y:S01]  /*1770*/  HADD2.F32 R210, -RZ, R231.H1_H1 ;  /* 0x300000e7ffd27230 */ /* 0x000fe20000004100 */
        /* <DEDUP_REMOVED lines=12> */
[----:B------:R-:W-:Y:S01]  /*1840*/  HADD2.F32 R211, -RZ, R232.H0_H0 ;  /* 0x200000e8ffd37230 */ /* 0x000fe20000004100 */
[----:B------:R-:W-:Y:S02]  /*1850*/  FMUL.FTZ R194, R184, R194 ;  /* 0x000000c2b8c27220 */ /* 0x000fe40000410000 */
[----:B------:R-:W-:Y:S02]  /*1860*/  FADD.FTZ R184, RZ, R190 ;  /* 0x000000beffb87221 */ /* 0x000fe40000010000 */
[----:B------:R-:W-:-:S02]  /*1870*/  FMUL.FTZ R193, R185, R193 ;  /* 0x000000c1b9c17220 */ /* 0x000fc40000410000 */
[----:B------:R-:W-:Y:S02]  /*1880*/  FFMA.FTZ R185, R2, R190, RZ ;  /* 0x000000be02b97223 */ /* 0x000fe400000100ff */
[----:B------:R-:W-:Y:S02]  /*1890*/  FADD.FTZ R184, R184, R236 ;  /* 0x000000ecb8b87221 */ /* 0x000fe40000010000 */
[----:B------:R-:W-:Y:S01]  /*18a0*/  FFMA.FTZ R185, R237, R236, R185 ;  /* 0x000000ecedb97223 */ /* 0x000fe200000100b9 */
[----:B------:R-:W-:Y:S01]  /*18b0*/  HADD2.F32 R212, -RZ, R232.H1_H1 ;  /* 0x300000e8ffd47230 */ /* 0x000fe20000004100 */
[----:B------:R-:W-:Y:S02]  /*18c0*/  FMUL.FTZ R9, R220, R9 ;  /* 0x00000009dc097220 */ /* 0x000fe40000410000 */
[----:B------:R-:W-:Y:S02]  /*18d0*/  FMUL.FTZ R232, R249, R222 ;  /* 0x000000def9e87220 */ /* 0x000fe40000410000 */
[----:B------:R-:W-:-:S02]  /*18e0*/  FADD.FTZ R184, R184, R234 ;  /* 0x000000eab8b87221 */ /* 0x000fc40000010000 */
[----:B------:R-:W-:Y:S02]  /*18f0*/  FFMA.FTZ R185, R235, R234, R185 ;  /* 0x000000eaebb97223 */ /* 0x000fe400000100b9 */
[----:B------:R-:W-:Y:S02]  /*1900*/  FFMA.FTZ R132, R2, R209, R132 ;  /* 0x000000d102847223 */ /* 0x000fe40000010084 */
[----:B------:R-:W-:Y:S01]  /*1910*/  FADD.FTZ R100, R100, R209 ;  /* 0x000000d164647221 */ /* 0x000fe20000010000 */
[--C-:B-1----:R-:W-:Y:S01]  /*1920*/  HADD2.F32 R207, -RZ, R230.reuse.H0_H0 ;  /* 0x200000e6ffcf7230 */ /* 0x102fe20000004100 */
[----:B------:R-:W4:Y:S01]  /*1930*/  LDL R209, [R1+0x2c] ;  /* 0x00002c0001d17983 */ /* 0x000f220000100800 */
[----:B------:R-:W-:Y:S01]  /*1940*/  FADD.FTZ R89, R89, R196 ;  /* 0x000000c459597221 */ /* 0x000fe20000010000 */
[----:B------:R-:W-:Y:S01]  /*1950*/  HADD2.F32 R206, -RZ, R230.H1_H1 ;  /* 0x300000e6ffce7230 */ /* 0x000fe20000004100 */
        /* <DEDUP_REMOVED lines=144> */
.L_x_8037:
[----:B------:R-:W-:Y:S05]  /*2260*/  BSYNC B1 ;  /* 0x0000000000017941 */ /* 0x000fea0003800000 */
.L_x_8035:
[----:B------:R-:W-:Y:S05]  /*2270*/  BRA.DIV ~URZ, `(.L_x_8038) ;  /* 0x000041f27f007947 */ /* 0x000fea000b800000 */
[----:B0-----:R0:W1:Y:S02]  /*2280*/  SHFL.BFLY PT, R186, R241, 0x1, 0x1f ;  /* 0x0c201f00f1ba7f89 */ /* 0x00106400000e0000 */
.L_x_8105:
        /* <DEDUP_REMOVED lines=18> */
.L_x_8106:
        /* <DEDUP_REMOVED lines=30> */
.L_x_8041:
[----:B------:R-:W-:Y:S05]  /*2590*/  BSYNC B1 ;  /* 0x0000000000017941 */ /* 0x000fea0003800000 */
.L_x_8040:
[----:B-----5:R-:W-:Y:S01]  /*25a0*/  @P3 HADD2.F32 R185, -RZ, R168.H0_H0 ;  /* 0x200000a8ffb93230 */ /* 0x020fe20000004100 */
[----:B---3--:R-:W-:Y:S01]  /*25b0*/  @P3 FMUL.FTZ R186, R184, c[0x0][0x1ec] ;  /* 0x00007b00b8ba3a20 */ /* 0x008fe20000410000 */
[----:B------:R-:W-:Y:S01]  /*25c0*/  @P3 HADD2.F32 R206, -RZ, R24.H0_H0 ;  /* 0x20000018ffce3230 */ /* 0x000fe20000004100 */
[----:B------:R-:W-:Y:S01]  /*25d0*/  @!P4 ISETP.NE.AND.EX P0, PT, RZ, c[0x0][0x21c], PT, P0 ;  /* 0x00008700ff00ca0c */ /* 0x000fe20003f05300 */
[----:B------:R-:W-:Y:S01]  /*25e0*/  BSSY B1, `(.L_x_8042) ;  /* 0x000000d000017945 */ /* 0x000fe20003800000 */
[C---:B------:R-:W-:Y:S02]  /*25f0*/  @P3 FFMA.FTZ R48, R186.reuse, R185, R48 ;  /* 0x000000b9ba303223 */ /* 0x040fe40000010030 */
[----:B------:R-:W-:Y:S01]  /*2600*/  @P3 FMUL.FTZ R206, R186, R206 ;  /* 0x000000cebace3220 */ /* 0x000fe20000410000 */
        /* <DEDUP_REMOVED lines=10> */
.L_x_8043:
[----:B------:R-:W-:Y:S05]  /*26b0*/  BSYNC B1 ;  /* 0x0000000000017941 */ /* 0x000fea0003800000 */
.L_x_8042:
[----:B------:R-:W-:Y:S01]  /*26c0*/  @P3 HADD2.F32 R186, -RZ, R24.H1_H1 ;  /* 0x30000018ffba3230 */ /* 0x000fe20000004100 */
[----:B------:R-:W-:Y:S01]  /*26d0*/  @P3 FMUL.FTZ R207, R185, c[0x0][0x1ec] ;  /* 0x00007b00b9cf3a20 */ /* 0x000fe20000410000 */
[----:B------:R-:W-:Y:S01]  /*26e0*/  @!P4 ISETP.NE.U32.AND P1, PT, RZ, c[0x0][0x218], PT ;  /* 0x00008600ff00ca0c */ /* 0x000fe20003f25070 */
[----:B------:R-:W-:Y:S01]  /*26f0*/  @P3 HADD2.F32 R187, -RZ, R168.H1_H1 ;  /* 0x300000a8ffbb3230 */ /* 0x000fe20000004100 */
[----:B------:R-:W-:Y:S01]  /*2700*/  BSSY B1, `(.L_x_8044) ;  /* 0x0000011000017945 */ /* 0x000fe20003800000 */
[C---:B0-----:R-:W-:Y:S01]  /*2710*/  @P3 FMUL.FTZ R241, R207.reuse, R186 ;  /* 0x000000bacff13220 */ /* 0x041fe20000410000 */
[----:B------:R-:W-:Y:S02]  /*2720*/  @!P4 ISETP.NE.AND.EX P1, PT, RZ, c[0x0][0x21c], PT, P1 ;  /* 0x00008700ff00ca0c */ /* 0x000fe40003f25310 */
[----:B------:R-:W-:Y:S01]  /*2730*/  @P3 FFMA.FTZ R49, R207, R187, R49 ;  /* 0x000000bbcf313223 */ /* 0x000fe20000010031 */
[----:B------:R-:W-:Y:S02]  /*2740*/  @!P4 ISETP.NE.U32.AND P0, PT, RZ, c[0x0][0x218], PT ;  /* 0x00008600ff00ca0c */ /* 0x000fe40003f05070 */
[----:B------:R-:W-:-:S02]  /*2750*/  @P3 F2FP.PACK_AB R206, RZ, R206 ;  /* 0x000000ceffce323e */ /* 0x000fc400000000ff */
[----:B------:R-:W-:Y:S02]  /*2760*/  @P3 F2FP.PACK_AB R241, RZ, R241 ;  /* 0x000000f1fff1323e */ /* 0x000fe400000000ff */
        /* <DEDUP_REMOVED lines=10> */
.L_x_8045:
[----:B------:R-:W-:Y:S05]  /*2810*/  BSYNC B1 ;  /* 0x0000000000017941 */ /* 0x000fea0003800000 */
.L_x_8044:
[----:B------:R-:W-:Y:S01]  /*2820*/  @P3 HADD2.F32 R187, -RZ, R169.H0_H0 ;  /* 0x200000a9ffbb3230 */ /* 0x000fe20000004100 */
[----:B------:R-:W-:Y:S01]  /*2830*/  @P3 FMUL.FTZ R207, R186, c[0x0][0x1ec] ;  /* 0x00007b00bacf3a20 */ /* 0x000fe20000410000 */
        /* <DEDUP_REMOVED lines=15> */
.L_x_8047:
[----:B------:R-:W-:Y:S05]  /*2930*/  BSYNC B1 ;  /* 0x0000000000017941 */ /* 0x000fea0003800000 */
.L_x_8046:
[----:B------:R-:W-:Y:S01]  /*2940*/  @P3 HADD2.F32 R207, -RZ, R25.H1_H1 ;  /* 0x30000019ffcf3230 */ /* 0x000fe20000004100 */
[----:B------:R-:W-:Y:S01]  /*2950*/  @P3 FMUL.FTZ R243, R187, c[0x0][0x1ec] ;  /* 0x00007b00bbf33a20 */ /* 0x000fe20000410000 */
[----:B------:R-:W-:Y:S01]  /*2960*/  @!P4 ISETP.NE.U32.AND P1, PT, RZ, c[0x0][0x218], PT ;  /* 0x00008600ff00ca0c */ /* 0x000fe20003f25070 */
[----:B------:R-:W-:Y:S01]  /*2970*/  @P3 HADD2.F32 R242, -RZ, R169.H1_H1 ;  /* 0x300000a9fff23230 */ /* 0x000fe20000004100 */
[----:B------:R-:W-:Y:S01]  /*2980*/  BSSY B1, `(.L_x_8048) ;  /* 0x0000011000017945 */ /* 0x000fe20003800000 */
[C---:B------:R-:W-:Y:S01]  /*2990*/  @P3 FMUL.FTZ R207, R243.reuse, R207 ;  /* 0x000000cff3cf3220 */ /* 0x040fe20000410000 */
        /* <DEDUP_REMOVED lines=15> */
.L_x_8049:
[----:B------:R-:W-:Y:S05]  /*2a90*/  BSYNC B1 ;  /* 0x0000000000017941 */ /* 0x000fea0003800000 */
.L_x_8048:
[----:B------:R-:W-:Y:S01]  /*2aa0*/  @P3 HADD2.F32 R242, -RZ, R26.H0_H0 ;  /* 0x2000001afff23230 */ /* 0x000fe20000004100 */
[----:B------:R-:W-:Y:S01]  /*2ab0*/  @P3 FMUL.FTZ R248, R250, c[0x0][0x1ec] ;  /* 0x00007b00faf83a20 */ /* 0x000fe20000410000 */
[----:B------:R-:W-:Y:S01]  /*2ac0*/  @P3 HADD2.F32 R243, -RZ, R170.H0_H0 ;  /* 0x200000aafff33230 */ /* 0x000fe20000004100 */
[----:B------:R-:W-:Y:S01]  /*2ad0*/  @!P4 ISETP.NE.AND.EX P0, PT, RZ, c[0x0][0x21c], PT, P0 ;  /* 0x00008700ff00ca0c */ /* 0x000fe20003f05300 */
[----:B------:R-:W-:Y:S01]  /*2ae0*/  BSSY B1, `(.L_x_8050) ;  /* 0x000000d000017945 */ /* 0x000fe20003800000 */
[C---:B------:R-:W-:Y:S02]  /*2af0*/  @P3 FMUL.FTZ R242, R248.reuse, R242 ;  /* 0x000000f2f8f23220 */ /* 0x040fe40000410000 */
[----:B------:R-:W-:Y:S01]  /*2b00*/  @P3 FFMA.FTZ R52, R248, R243, R52 ;  /* 0x000000f3f8343223 */ /* 0x000fe20000010034 */
        /* <DEDUP_REMOVED lines=10> */
.L_x_8051:
[----:B------:R-:W-:Y:S05]  /*2bb0*/  BSYNC B1 ;  /* 0x0000000000017941 */ /* 0x000fea0003800000 */
.L_x_8050:
[----:B------:R-:W-:Y:S01]  /*2bc0*/  @P3 HADD2.F32 R248, -RZ, R170.H1_H1 ;  /* 0x300000aafff83230 */ /* 0x000fe20000004100 */
[----:B------:R-:W-:Y:S01]  /*2bd0*/  @P3 FMUL.FTZ R243, R249, c[0x0][0x1ec] ;  /* 0x00007b00f9f33a20 */ /* 0x000fe20000410000 */
[----:B------:R-:W-:Y:S01]  /*2be0*/  @P3 F2FP.PACK_AB R242, RZ, R242 ;  /* 0x000000f2fff2323e */ /* 0x000fe200000000ff */
[----:B------:R-:W-:Y:S01]  /*2bf0*/  BSSY B1, `(.L_x_8052) ;  /* 0x000001a000017945 */ /* 0x000fe20003800000 */
[----:B------:R-:W-:Y:S01]  /*2c00*/  @!P4 ISETP.NE.U32.AND P2, PT, RZ, c[0x0][0x218], PT ;  /* 0x00008600ff00ca0c */ /* 0x000fe20003f45070 */
[C---:B------:R-:W-:Y:S01]  /*2c10*/  @P3 FFMA.FTZ R53, R243.reuse, R248, R53 ;  /* 0x000000f8f3353223 */ /* 0x040fe20000010035 */
[----:B------:R-:W-:Y:S01]  /*2c20*/  @P3 HADD2.F32 R248, -RZ, R26.H1_H1 ;  /* 0x3000001afff83230 */ /* 0x000fe20000004100 */
[----:B------:R-:W-:Y:S02]  /*2c30*/  @P3 PRMT R174, R242, 0x7610, R174 ;  /* 0x00007610f2ae3816 */ /* 0x000fe400000000ae */
[----:B------:R-:W-:Y:S02]  /*2c40*/  @P3 PRMT R172, R206, 0x7610, R172 ;  /* 0x00007610ceac3816 */ /* 0x000fe400000000ac */
[----:B------:R-:W-:Y:S01]  /*2c50*/  @P3 FMUL.FTZ R248, R243, R248 ;  /* 0x000000f8f3f83220 */ /* 0x000fe20000410000 */
[----:B------:R-:W-:-:S02]  /*2c60*/  @P3 PRMT R173, R240, 0x7610, R173 ;  /* 0x00007610f0ad3816 */ /* 0x000fc400000000ad */
[----:B------:R-:W-:Y:S02]  /*2c70*/  ISETP.NE.U32.AND P0, PT, RZ, c[0x0][0x258], PT ;  /* 0x00009600ff007a0c */ /* 0x000fe40003f05070 */
[----:B------:R-:W-:Y:S02]  /*2c80*/  @P3 F2FP.PACK_AB R248, RZ, R248 ;  /* 0x000000f8fff8323e */ /* 0x000fe400000000ff */
[----:B------:R-:W-:Y:S02]  /*2c90*/  @!P4 ISETP.NE.AND.EX P2, PT, RZ, c[0x0][0x21c], PT, P2 ;  /* 0x00008700ff00ca0c */ /* 0x000fe40003f45320 */
[----:B------:R-:W-:Y:S02]  /*2ca0*/  @P3 PRMT R174, R174, 0x5410, R248 ;  /* 0x00005410aeae3816 */ /* 0x000fe400000000f8 */
[----:B------:R-:W-:Y:S02]  /*2cb0*/  @P3 PRMT R172, R172, 0x5410, R241 ;  /* 0x00005410acac3816 */ /* 0x000fe400000000f1 */
[----:B------:R-:W-:-:S02]  /*2cc0*/  @P3 PRMT R173, R173, 0x5410, R207 ;  /* 0x00005410adad3816 */ /* 0x000fc400000000cf */
[----:B------:R-:W-:Y:S02]  /*2cd0*/  @!P4 ISETP.NE.U32.AND P1, PT, RZ, c[0x0][0x218], PT ;  /* 0x00008600ff00ca0c */ /* 0x000fe40003f25070 */
[----:B------:R-:W-:Y:S02]  /*2ce0*/  ISETP.NE.AND.EX P0, PT, RZ, c[0x0][0x25c], PT, P0 ;  /* 0x00009700ff007a0c */ /* 0x000fe40003f05300 */
        /* <DEDUP_REMOVED lines=10> */
.L_x_8053:
[----:B------:R-:W-:Y:S05]  /*2d90*/  BSYNC B1 ;  /* 0x0000000000017941 */ /* 0x000fea0003800000 */
.L_x_8052:
        /* <DEDUP_REMOVED lines=17> */
.L_x_8055:
[----:B------:R-:W-:Y:S05]  /*2eb0*/  BSYNC B1 ;  /* 0x0000000000017941 */ /* 0x000fea0003800000 */
.L_x_8054:
[----:B------:R-:W-:Y:S01]  /*2ec0*/  ISETP.NE.U32.AND P1, PT, RZ, c[0x0][0x258], PT ;  /* 0x00009600ff007a0c */ /* 0x000fe20003f25070 */
[----:B------:R-:W-:Y:S01]  /*2ed0*/  @P3 HADD2.F32 R242, -RZ, R27.H1_H1 ;  /* 0x3000001bfff23230 */ /* 0x000fe20000004100 */
[----:B------:R-:W-:Y:S01]  /*2ee0*/  @P0 MOV R206, 0x20 ;  /* 0x0000002000ce0802 */ /* 0x000fe20000000f00 */
[----:B------:R-:W-:Y:S01]  /*2ef0*/  @P3 FMUL.FTZ R240, R243, c[0x0][0x1ec] ;  /* 0x00007b00f3f03a20 */ /* 0x000fe20000410000 */
[----:B------:R-:W-:Y:S02]  /*2f00*/  ISETP.NE.AND.EX P1, PT, RZ, c[0x0][0x25c], PT, P1 ;  /* 0x00009700ff007a0c */ /* 0x000fe40003f25310 */
[----:B------:R-:W-:Y:S01]  /*2f10*/  @P3 F2FP.PACK_AB R241, RZ, R241 ;  /* 0x000000f1fff1323e */ /* 0x000fe200000000ff */
[----:B------:R-:W-:Y:S01]  /*2f20*/  @P0 IMAD.WIDE.U32 R206, R239, R206, c[0x0][0x258] ;  /* 0x00009600efce0625 */ /* 0x000fe200078e00ce */
[----:B------:R-:W-:Y:S02]  /*2f30*/  SEL R184, R184, R176, P1 ;  /* 0x000000b0b8b87207 */ /* 0x000fe40000800000 */
[----:B------:R-:W-:Y:S01]  /*2f40*/  SEL R185, R185, R177, P1 ;  /* 0x000000b1b9b97207 */ /* 0x000fe20000800000 */
[----:B------:R-:W-:Y:S01]  /*2f50*/  @P3 FMUL.FTZ R242, R240, R242 ;  /* 0x000000f2f0f23220 */ /* 0x000fe20000410000 */
[----:B------:R-:W-:-:S02]  /*2f60*/  SEL R186, R186, R178, P1 ;  /* 0x000000b2baba7207 */ /* 0x000fc40000800000 */
[----:B------:R-:W-:Y:S02]  /*2f70*/  SEL R187, R187, R179, P1 ;  /* 0x000000b3bbbb7207 */ /* 0x000fe40000800000 */
[----:B------:R-:W-:Y:S02]  /*2f80*/  @P3 F2FP.PACK_AB R242, RZ, R242 ;  /* 0x000000f2fff2323e */ /* 0x000fe400000000ff */
        /* <DEDUP_REMOVED lines=10> */
[----:B0-----:R-:W-:Y:S01]  /*3030*/  @P3 MOV R184, 0x10 ;  /* 0x0000001000b83802 */ /* 0x001fe20000000f00 */
[----:B------:R-:W-:-:S04]  /*3040*/  @P3 HADD2.F32 R186, -RZ, R171.H1_H1 ;  /* 0x300000abffba3230 */ /* 0x000fc80000004100 */
        /* <DEDUP_REMOVED lines=19> */
.L_x_8057:
[----:B------:R-:W-:Y:S05]  /*3180*/  BSYNC B1 ;  /* 0x0000000000017941 */ /* 0x000fea0003800000 */
.L_x_8056:
[----:B-----5:R-:W-:Y:S01]  /*3190*/  @P3 HADD2.F32 R185, -RZ, R168.H0_H0 ;  /* 0x200000a8ffb93230 */ /* 0x020fe20000004100 */
[----:B------:R-:W-:Y:S01]  /*31a0*/  @P3 FMUL.FTZ R186, R184, c[0x0][0x1ec] ;  /* 0x00007b00b8ba3a20 */ /* 0x000fe20000410000 */
[----:B------:R-:W-:Y:S01]  /*31b0*/  @P3 HADD2.F32 R243, -RZ, R28.H0_H0 ;  /* 0x2000001cfff33230 */ /* 0x000fe20000004100 */
[----:B------:R-:W-:Y:S01]  /*31c0*/  @!P4 ISETP.NE.AND.EX P2, PT, RZ, c[0x0][0x21c], PT, P2 ;  /* 0x00008700ff00ca0c */ /* 0x000fe20003f45320 */
[----:B------:R-:W-:Y:S01]  /*31d0*/  BSSY B1, `(.L_x_8058) ;  /* 0x000000d000017945 */ /* 0x000fe20003800000 */
[----:B------:R-:W-:Y:S02]  /*31e0*/  @P3 FFMA.FTZ R56, R185, R186, R56 ;  /* 0x000000bab9383223 */ /* 0x000fe40000010038 */
        /* <DEDUP_REMOVED lines=11> */
.L_x_8059:
[----:B------:R-:W-:Y:S05]  /*32a0*/  BSYNC B1 ;  /* 0x0000000000017941 */ /* 0x000fea0003800000 */
.L_x_8058:
[----:B------:R-:W-:Y:S01]  /*32b0*/  @P3 HADD2.F32 R186, -RZ, R28.H1_H1 ;  /* 0x3000001cffba3230 */ /* 0x000fe20000004100 */
[----:B------:R-:W-:Y:S01]  /*32c0*/  @P3 FMUL.FTZ R206, R185, c[0x0][0x1ec] ;  /* 0x00007b00b9ce3a20 */ /* 0x000fe20000410000 */
[----:B------:R-:W-:Y:S01]  /*32d0*/  @!P4 ISETP.NE.U32.AND P5, PT, RZ, c[0x0][0x218], PT ;  /* 0x00008600ff00ca0c */ /* 0x000fe20003fa5070 */
[----:B------:R-:W-:Y:S01]  /*32e0*/  @P3 HADD2.F32 R187, -RZ, R168.H1_H1 ;  /* 0x300000a8ffbb3230 */ /* 0x000fe20000004100 */
[----:B------:R-:W-:Y:S01]  /*32f0*/  BSSY B1, `(.L_x_8060) ;  /* 0x0000011000017945 */ /* 0x000fe20003800000 */
[----:B------:R-:W-:Y:S01]  /*3300*/  @P3 FMUL.FTZ R240, R206, R186 ;  /* 0x000000bacef03220 */ /* 0x000fe20000410000 */
        /* <DEDUP_REMOVED lines=15> */
.L_x_8061:
[----:B------:R-:W-:Y:S05]  /*3400*/  BSYNC B1 ;  /* 0x0000000000017941 */ /* 0x000fea0003800000 */
.L_x_8060:
[----:B------:R-:W-:Y:S01]  /*3410*/  @P3 HADD2.F32 R187, -RZ, R169.H0_H0 ;  /* 0x200000a9ffbb3230 */ /* 0x000fe20000004100 */
        /* <DEDUP_REMOVED lines=16> */
.L_x_8063:
[----:B------:R-:W-:Y:S05]  /*3520*/  BSYNC B1 ;  /* 0x0000000000017941 */ /* 0x000fea0003800000 */
.L_x_8062:
[----:B------:R-:W-:Y:S01]  /*3530*/  @P3 HADD2.F32 R239, -RZ, R169.H1_H1 ;  /* 0x300000a9ffef3230 */ /* 0x000fe20000004100 */
[----:B------:R-:W-:Y:S01]  /*3540*/  @P3 FMUL.FTZ R242, R187, c[0x0][0x1ec] ;  /* 0x00007b00bbf23a20 */ /* 0x000fe20000410000 */
[----:B------:R-:W-:Y:S01]  /*3550*/  @P3 HADD2.F32 R206, -RZ, R29.H1_H1 ;  /* 0x3000001dffce3230 */ /* 0x000fe20000004100 */
[----:B------:R-:W-:Y:S01]  /*3560*/  @!P4 ISETP.NE.U32.AND P5, PT, RZ, c[0x0][0x218], PT ;  /* 0x00008600ff00ca0c */ /* 0x000fe20003fa5070 */
[----:B------:R-:W-:Y:S01]  /*3570*/  BSSY B1, `(.L_x_8064) ;  /* 0x0000011000017945 */ /* 0x000fe20003800000 */
[----:B------:R-:W-:Y:S01]  /*3580*/  @P3 FFMA.FTZ R59, R239, R242, R59 ;  /* 0x000000f2ef3b3223 */ /* 0x000fe2000001003b */
[----:B------:R-:W-:Y:S01]  /*3590*/  @!P4 ISETP.NE.U32.AND P2, PT, RZ, c[0x0][0x218], PT ;  /* 0x00008600ff00ca0c */ /* 0x000fe20003f45070 */
[----:B------:R-:W-:Y:S01]  /*35a0*/  @P3 FMUL.FTZ R239, R242, R206 ;  /* 0x000000cef2ef3220 */ /* 0x000fe20000410000 */
[----:B------:R-:W-:Y:S02]  /*35b0*/  @!P4 ISETP.NE.AND.EX P5, PT, RZ, c[0x0][0x21c], PT, P5 ;  /* 0x00008700ff00ca0c */ /* 0x000fe40003fa5350 */
        /* <DEDUP_REMOVED lines=12> */
.L_x_8065:
[----:B------:R-:W-:Y:S05]  /*3680*/  BSYNC B1 ;  /* 0x0000000000017941 */ /* 0x000fea0003800000 */
.L_x_8064:
[----:B------:R-:W-:Y:S01]  /*3690*/  @P3 HADD2.F32 R242, -RZ, R30.H0_H0 ;  /* 0x2000001efff23230 */ /* 0x000fe20000004100 */
[----:B------:R-:W-:Y:S01]  /*36a0*/  @P3 FMUL.FTZ R248, R250, c[0x0][0x1ec] ;  /* 0x00007b00faf83a20 */ /* 0x000fe20000410000 */
[----:B------:R-:W-:Y:S01]  /*36b0*/  @P3 HADD2.F32 R206, -RZ, R170.H0_H0 ;  /* 0x200000aaffce3230 */ /* 0x000fe20000004100 */
[----:B------:R-:W-:Y:S01]  /*36c0*/  @!P4 ISETP.NE.AND.EX P2, PT, RZ, c[0x0][0x21c], PT, P2 ;  /* 0x00008700ff00ca0c */ /* 0x000fe20003f45320 */
[----:B------:R-:W-:Y:S01]  /*36d0*/  BSSY B1, `(.L_x_8066) ;  /* 0x000000d000017945 */ /* 0x000fe20003800000 */
[----:B------:R-:W-:Y:S02]  /*36e0*/  @P3 FMUL.FTZ R242, R248, R242 ;  /* 0x000000f2f8f23220 */ /* 0x000fe40000410000 */
        /* <DEDUP_REMOVED lines=11> */
.L_x_8067:
[----:B------:R-:W-:Y:S05]  /*37a0*/  BSYNC B1 ;  /* 0x0000000000017941 */ /* 0x000fea0003800000 */
.L_x_8066:
[----:B------:R-:W-:Y:S01]  /*37b0*/  @P3 HADD2.F32 R248, -RZ, R170.H1_H1 ;  /* 0x300000aafff83230 */ /* 0x000fe20000004100 */
[----:B------:R-:W-:Y:S01]  /*37c0*/  @P3 FMUL.FTZ R206, R249, c[0x0][0x1ec] ;  /* 0x00007b00f9ce3a20 */ /* 0x000fe20000410000 */
[----:B------:R-:W-:Y:S01]  /*37d0*/  @!P4 ISETP.NE.U32.AND P2, PT, RZ, c[0x0][0x218], PT ;  /* 0x00008600ff00ca0c */ /* 0x000fe20003f45070 */
[----:B------:R-:W-:Y:S01]  /*37e0*/  BSSY B1, `(.L_x_8068) ;  /* 0x0000013000017945 */ /* 0x000fe20003800000 */
[----:B------:R-:W-:Y:S01]  /*37f0*/  @P3 PRMT R172, R243, 0x7610, R172 ;  /* 0x00007610f3ac3816 */ /* 0x000fe200000000ac */
[----:B------:R-:W-:Y:S01]  /*3800*/  @P3 FFMA.FTZ R61, R248, R206, R61 ;  /* 0x000000cef83d3223 */ /* 0x000fe2000001003d */
[----:B------:R-:W-:Y:S01]  /*3810*/  @P3 HADD2.F32 R248, -RZ, R30.H1_H1 ;  /* 0x3000001efff83230 */ /* 0x000fe20000004100 */
[----:B------:R-:W-:Y:S02]  /*3820*/  @!P4 ISETP.NE.AND.EX P2, PT, RZ, c[0x0][0x21c], PT, P2 ;  /* 0x00008700ff00ca0c */ /* 0x000fe40003f45320 */
[----:B------:R-:W-:Y:S02]  /*3830*/  @P3 F2FP.PACK_AB R242, RZ, R242 ;  /* 0x000000f2fff2323e */ /* 0x000fe400000000ff */
[----:B------:R-:W-:Y:S01]  /*3840*/  @P3 FMUL.FTZ R206, R206, R248 ;  /* 0x000000f8cece3220 */ /* 0x000fe20000410000 */
[----:B------:R-:W-:-:S02]  /*3850*/  @P3 PRMT R172, R172, 0x5410, R240 ;  /* 0x00005410acac3816 */ /* 0x000fc400000000f0 */
[----:B------:R-:W-:Y:S02]  /*3860*/  @!P4 FSEL R248, R150, RZ, P2 ;  /* 0x000000ff96f8c208 */ /* 0x000fe40001000000 */
[----:B------:R-:W-:Y:S01]  /*3870*/  @P3 F2FP.PACK_AB R206, RZ, R206 ;  /* 0x000000ceffce323e */ /* 0x000fe200000000ff */
        /* <DEDUP_REMOVED lines=9> */
.L_x_8069:
[----:B------:R-:W-:Y:S05]  /*3910*/  BSYNC B1 ;  /* 0x0000000000017941 */ /* 0x000fea0003800000 */
.L_x_8068:
[----:B------:R-:W-:Y:S01]  /*3920*/  @P3 HADD2.F32 R243, -RZ, R171.H0_H0 ;  /* 0x200000abfff33230 */ /* 0x000fe20000004100 */
[----:B------:R-:W-:Y:S01]  /*3930*/  @P3 FMUL.FTZ R240, R248, c[0x0][0x1ec] ;  /* 0x00007b00f8f03a20 */ /* 0x000fe20000410000 */
[----:B------:R-:W-:Y:S01]  /*3940*/  @!P4 ISETP.NE.U32.AND P2, PT, RZ, c[0x0][0x218], PT ;  /* 0x00008600ff00ca0c */ /* 0x000fe20003f45070 */
[----:B------:R-:W-:Y:S01]  /*3950*/  BSSY B1, `(.L_x_8070) ;  /* 0x0000013000017945 */ /* 0x000fe20003800000 */
[----:B------:R-:W-:Y:S01]  /*3960*/  @P3 PRMT R173, R207, 0x7610, R173 ;  /* 0x00007610cfad3816 */ /* 0x000fe200000000ad */
[----:B------:R-:W-:Y:S01]  /*3970*/  @P3 FFMA.FTZ R62, R243, R240, R62 ;  /* 0x000000f0f33e3223 */ /* 0x000fe2000001003e */
[----:B------:R-:W-:Y:S01]  /*3980*/  @P3 HADD2.F32 R243, -RZ, R31.H0_H0 ;  /* 0x2000001ffff33230 */ /* 0x000fe20000004100 */
[----:B------:R-:W-:Y:S02]  /*3990*/  @!P4 ISETP.NE.AND.EX P2, PT, RZ, c[0x0][0x21c], PT, P2 ;  /* 0x00008700ff00ca0c */ /* 0x000fe40003f45320 */
[----:B------:R-:W-:Y:S02]  /*39a0*/  @P3 PRMT R173, R173, 0x5410, R239 ;  /* 0x00005410adad3816 */ /* 0x000fe400000000ef */
        /* <DEDUP_REMOVED lines=13> */
.L_x_8071:
[----:B------:R-:W-:Y:S05]  /*3a80*/  BSYNC B1 ;  /* 0x0000000000017941 */ /* 0x000fea0003800000 */
.L_x_8070:
[----:B------:R-:W-:Y:S01]  /*3a90*/  @P3 HADD2.F32 R207, -RZ, R31.H1_H1 ;  /* 0x3000001fffcf3230 */ /* 0x000fe20000004100 */
[----:B------:R-:W-:Y:S01]  /*3aa0*/  @P3 PRMT R174, R174, 0x5410, R206 ;  /* 0x00005410aeae3816 */ /* 0x000fe200000000ce */
[----:B------:R-:W-:Y:S01]  /*3ab0*/  @P3 FMUL.FTZ R239, R243, c[0x0][0x1ec] ;  /* 0x00007b00f3ef3a20 */ /* 0x000fe20000410000 */
[----:B------:R-:W-:Y:S02]  /*3ac0*/  @P0 MOV R206, 0x20 ;  /* 0x0000002000ce0802 */ /* 0x000fe40000000f00 */
[----:B------:R-:W-:Y:S01]  /*3ad0*/  SEL R184, R184, R176, P1 ;  /* 0x000000b0b8b87207 */ /* 0x000fe20000800000 */
[----:B------:R-:W-:Y:S01]  /*3ae0*/  @P3 FMUL.FTZ R242, R239, R207 ;  /* 0x000000cfeff23220 */ /* 0x000fe20000410000 */
[----:B------:R-:W-:Y:S01]  /*3af0*/  SEL R185, R185, R177, P1 ;  /* 0x000000b1b9b97207 */ /* 0x000fe20000800000 */
[----:B------:R-:W-:Y:S01]  /*3b00*/  @P0 IMAD.WIDE.U32 R206, R238, R206, c[0x0][0x258] ;  /* 0x00009600eece0625 */ /* 0x000fe200078e00ce */
[----:B------:R-:W-:Y:S02]  /*3b10*/  SEL R186, R186, R178, P1 ;  /* 0x000000b2baba7207 */ /* 0x000fe40000800000 */
[----:B------:R-:W-:-:S02]  /*3b20*/  SEL R187, R187, R179, P1 ;  /* 0x000000b3bbbb7207 */ /* 0x000fc40000800000 */
[----:B------:R-:W-:Y:S02]  /*3b30*/  @P3 F2FP.PACK_AB R242, RZ, R242 ;  /* 0x000000f2fff2323e */ /* 0x000fe400000000ff */
[----:B------:R-:W-:Y:S01]  /*3b40*/  @P3 PRMT R175, R240, 0x7610, R175 ;  /* 0x00007610f0af3816 */ /* 0x000fe200000000af */
[----:B------:R0:W-:Y:S01]  /*3b50*/  @P0 STG.E.128 [R206.64], R184 ;  /* 0x000000b8ce000986 */ /* 0x0001e2000c101d04 */
[----:B------:R-:W-:Y:S02]  /*3b60*/  IADD3 R240, R208, 0x40, RZ ;  /* 0x00000040d0f07810 */ /* 0x000fe40007ffe0ff */
[----:B------:R-:W-:Y:S02]  /*3b70*/  @P3 PRMT R175, R175, 0x5410, R242 ;  /* 0x00005410afaf3816 */ /* 0x000fe400000000f2 */
[----:B0-----:R-:W-:Y:S02]  /*3b80*/  SEL R184, R250, R180, P1 ;  /* 0x000000b4fab87207 */ /* 0x001fe40000800000 */
[----:B------:R-:W-:-:S02]  /*3b90*/  SEL R185, R249, R181, P1 ;  /* 0x000000b5f9b97207 */ /* 0x000fc40000800000 */
        /* <DEDUP_REMOVED lines=25> */
.L_x_8073:
[----:B------:R-:W-:Y:S05]  /*3d30*/  BSYNC B1 ;  /* 0x0000000000017941 */ /* 0x000fea0003800000 */
.L_x_8072:
        /* <DEDUP_REMOVED lines=17> */
.L_x_8075:
[----:B------:R-:W-:Y:S05]  /*3e50*/  BSYNC B1 ;  /* 0x0000000000017941 */ /* 0x000fea0003800000 */
.L_x_8074:
        /* <DEDUP_REMOVED lines=21> */
.L_x_8077:
[----:B------:R-:W-:Y:S05]  /*3fb0*/  BSYNC B1 ;  /* 0x0000000000017941 */ /* 0x000fea0003800000 */
.L_x_8076:
[----:B------:R-:W-:Y:S01]  /*3fc0*/  @P3 HADD2.F32 R187, -RZ, R169.H0_H0 ;  /* 0x200000a9ffbb3230 */ /* 0x000fe20000004100 */
[----:B------:R-:W-:Y:S01]  /*3fd0*/  @P3 FMUL.FTZ R206, R186, c[0x0][0x1ec] ;  /* 0x00007b00bace3a20 */ /* 0x000fe20000410000 */
[----:B------:R-:W-:Y:S01]  /*3fe0*/  @P3 HADD2.F32 R241, -RZ, R33.H0_H0 ;  /* 0x20000021fff13230 */ /* 0x000fe20000004100 */
[----:B------:R-:W-:Y:S01]  /*3ff0*/  @!P4 ISETP.NE.AND.EX P2, PT, RZ, c[0x0][0x21c], PT, P2 ;  /* 0x00008700ff00ca0c */ /* 0x000fe20003f45320 */
[----:B------:R-:W-:Y:S01]  /*4000*/  BSSY B1, `(.L_x_8078) ;  /* 0x000000e000017945 */ /* 0x000fe20003800000 */
[----:B------:R-:W-:Y:S01]  /*4010*/  @P3 FFMA.FTZ R66, R187, R206, R66 ;  /* 0x000000cebb423223 */ /* 0x000fe20000010042 */
[----:B------:R-:W-:Y:S01]  /*4020*/  @!P4 ISETP.NE.U32.AND P5, PT, RZ, c[0x0][0x218], PT ;  /* 0x00008600ff00ca0c */ /* 0x000fe20003fa5070 */
        /* <DEDUP_REMOVED lines=11> */
.L_x_8079:
[----:B------:R-:W-:Y:S05]  /*40e0*/  BSYNC B1 ;  /* 0x0000000000017941 */ /* 0x000fea0003800000 */
.L_x_8078:
[----:B------:R-:W-:Y:S01]  /*40f0*/  @P3 HADD2.F32 R243, -RZ, R33.H1_H1 ;  /* 0x30000021fff33230 */ /* 0x000fe20000004100 */
[----:B------:R-:W-:Y:S01]  /*4100*/  @P3 FMUL.FTZ R239, R187, c[0x0][0x1ec] ;  /* 0x00007b00bbef3a20 */ /* 0x000fe20000410000 */
[----:B------:R-:W-:Y:S01]  /*4110*/  @P3 HADD2.F32 R206, -RZ, R169.H1_H1 ;  /* 0x300000a9ffce3230 */ /* 0x000fe20000004100 */
[----:B------:R-:W-:Y:S01]  /*4120*/  @!P4 ISETP.NE.AND.EX P5, PT, RZ, c[0x0][0x21c], PT, P5 ;  /* 0x00008700ff00ca0c */ /* 0x000fe20003fa5350 */
[----:B------:R-:W-:Y:S01]  /*4130*/  BSSY B1, `(.L_x_8080) ;  /* 0x000000e000017945 */ /* 0x000fe20003800000 */
[----:B------:R-:W-:Y:S01]  /*4140*/  @!P4 ISETP.NE.U32.AND P2, PT, RZ, c[0x0][0x218], PT ;  /* 0x00008600ff00ca0c */ /* 0x000fe20003f45070 */
[----:B------:R-:W-:Y:S01]  /*4150*/  @P3 FMUL.FTZ R243, R239, R243 ;  /* 0x000000f3eff33220 */ /* 0x000fe20000410000 */
        /* <DEDUP_REMOVED lines=11> */
.L_x_8081:
[----:B------:R-:W-:Y:S05]  /*4210*/  BSYNC B1 ;  /* 0x0000000000017941 */ /* 0x000fea0003800000 */
.L_x_8080:
        /* <DEDUP_REMOVED lines=17> */
.L_x_8083:
[----:B------:R-:W-:Y:S05]  /*4330*/  BSYNC B1 ;  /* 0x0000000000017941 */ /* 0x000fea0003800000 */
.L_x_8082:
[----:B------:R-:W-:Y:S01]  /*4340*/  @P3 HADD2.F32 R239, -RZ, R170.H1_H1 ;  /* 0x300000aaffef3230 */ /* 0x000fe20000004100 */
[----:B------:R-:W-:Y:S01]  /*4350*/  @P3 FMUL.FTZ R206, R249, c[0x0][0x1ec] ;  /* 0x00007b00f9ce3a20 */ /* 0x000fe20000410000 */
[----:B------:R-:W-:Y:S01]  /*4360*/  @!P4 ISETP.NE.U32.AND P2, PT, RZ, c[0x0][0x218], PT ;  /* 0x00008600ff00ca0c */ /* 0x000fe20003f45070 */
[----:B------:R-:W-:Y:S01]  /*4370*/  BSSY B1, `(.L_x_8084) ;  /* 0x0000013000017945 */ /* 0x000fe20003800000 */
[----:B------:R-:W-:Y:S01]  /*4380*/  @P3 F2FP.PACK_AB R241, RZ, R241 ;  /* 0x000000f1fff1323e */ /* 0x000fe200000000ff */
[----:B------:R-:W-:Y:S01]  /*4390*/  @P3 FFMA.FTZ R69, R239, R206, R69 ;  /* 0x000000ceef453223 */ /* 0x000fe20000010045 */
[----:B------:R-:W-:Y:S01]  /*43a0*/  @P3 HADD2.F32 R239, -RZ, R34.H1_H1 ;  /* 0x30000022ffef3230 */ /* 0x000fe20000004100 */
[----:B------:R-:W-:Y:S02]  /*43b0*/  @!P4 ISETP.NE.AND.EX P2, PT, RZ, c[0x0][0x21c], PT, P2 ;  /* 0x00008700ff00ca0c */ /* 0x000fe40003f45320 */
[----:B------:R-:W-:Y:S02]  /*43c0*/  @P3 F2FP.PACK_AB R243, RZ, R243 ;  /* 0x000000f3fff3323e */ /* 0x000fe400000000ff */
[----:B------:R-:W-:Y:S01]  /*43d0*/  @P3 FMUL.FTZ R206, R206, R239 ;  /* 0x000000efcece3220 */ /* 0x000fe20000410000 */
[----:B------:R-:W-:-:S02]  /*43e0*/  @P3 F2FP.PACK_AB R251, RZ, R251 ;  /* 0x000000fbfffb323e */ /* 0x000fc400000000ff */
        /* <DEDUP_REMOVED lines=11> */
.L_x_8085:
[----:B------:R-:W-:Y:S05]  /*44a0*/  BSYNC B1 ;  /* 0x0000000000017941 */ /* 0x000fea0003800000 */
.L_x_8084:
[----:B------:R-:W-:Y:S01]  /*44b0*/  @P3 HADD2.F32 R239, -RZ, R35.H0_H0 ;  /* 0x20000023ffef3230 */ /* 0x000fe20000004100 */
        /* <DEDUP_REMOVED lines=8> */
[----:B------:R-:W-:Y:S02]  /*4540*/  @P3 F2FP.PACK_AB R239, RZ, R239 ;  /* 0x000000efffef323e */ /* 0x000fe400000000ff */
        /* <DEDUP_REMOVED lines=12> */
.L_x_8087:
[----:B------:R-:W-:Y:S05]  /*4610*/  BSYNC B1 ;  /* 0x0000000000017941 */ /* 0x000fea0003800000 */
.L_x_8086:
        /* <DEDUP_REMOVED lines=19> */
[----:B------:R0:W-:Y:S02]  /*4750*/  @P0 STG.E.128 [R206.64+0x10], R184 ;  /* 0x000010b8ce000986 */ /* 0x0001e4000c101d04 */
[----:B0-----:R-:W-:Y:S01]  /*4760*/  @P3 MOV R184, 0x10 ;  /* 0x0000001000b83802 */ /* 0x001fe20000000f00 */
[----:B------:R-:W-:-:S04]  /*4770*/  @P3 HADD2.F32 R186, -RZ, R171.H1_H1 ;  /* 0x300000abffba3230 */ /* 0x000fc80000004100 */
[----:B------:R-:W-:-:S05]  /*4780*/  @P3 IMAD.WIDE.U32 R184, R184, R240, c[0x0][0x248] ;  /* 0x00009200b8b83625 */ /* 0x000fca00078e00f0 */
[----:B------:R0:W-:Y:S01]  /*4790*/  @P3 STG.E.128 [R184.64], R172 ;  /* 0x000000acb8003986 */ /* 0x0001e2000c101d04 */
[----:B------:R-:W-:Y:S01]  /*47a0*/  @!P4 ISETP.NE.U32.AND P5, PT, RZ, c[0x0][0x218], PT ;  /* 0x00008600ff00ca0c */ /* 0x000fe20003fa5070 */
[----:B------:R-:W-:Y:S03]  /*47b0*/  BSSY B1, `(.L_x_8088) ;  /* 0x0000013000017945 */ /* 0x000fe60003800000 */
[----:B------:R-:W-:Y:S01]  /*47c0*/  @!P4 ISETP.NE.AND.EX P5, PT, RZ, c[0x0][0x21c], PT, P5 ;  /* 0x00008700ff00ca0c */ /* 0x000fe20003fa5350 */
[----:B0-----:R-:W-:-:S05]  /*47d0*/  @P3 HADD2.F32 R184, -RZ, R171.H0_H0 ;  /* 0x200000abffb83230 */ /* 0x001fca0000004100 */
[----:B------:R-:W-:Y:S01]  /*47e0*/  @P3 FFMA.FTZ R70, R184, R242, R70 ;  /* 0x000000f2b8463223 */ /* 0x000fe20000010046 */
[----:B------:R-:W-:-:S05]  /*47f0*/  @P3 MOV R184, 0x10 ;  /* 0x0000001000b83802 */ /* 0x000fca0000000f00 */
[----:B------:R-:W-:Y:S01]  /*4800*/  @P3 IMAD.WIDE.U32 R184, R208, R184, c[0x0][0x170] ;  /* 0x00005c00d0b83625 */ /* 0x000fe200078e00b8 */
[----:B------:R-:W-:-:S03]  /*4810*/  @!P4 ISETP.NE.U32.AND P2, PT, RZ, c[0x0][0x218], PT ;  /* 0x00008600ff00ca0c */ /* 0x000fc60003f45070 */
[----:B------:R-:W-:Y:S01]  /*4820*/  @P3 FFMA.FTZ R71, R186, R238, R71 ;  /* 0x000000eeba473223 */ /* 0x000fe20000010047 */
        /* <DEDUP_REMOVED lines=11> */
.L_x_8089:
[----:B------:R-:W-:Y:S05]  /*48e0*/  BSYNC B1 ;  /* 0x0000000000017941 */ /* 0x000fea0003800000 */
.L_x_8088:
[----:B-----5:R-:W-:Y:S01]  /*48f0*/  @P3 HADD2.F32 R186, -RZ, R168.H0_H0 ;  /* 0x200000a8ffba3230 */ /* 0x020fe20000004100 */
        /* <DEDUP_REMOVED lines=17> */
.L_x_8091:
[----:B------:R-:W-:Y:S05]  /*4a10*/  BSYNC B1 ;  /* 0x0000000000017941 */ /* 0x000fea0003800000 */
.L_x_8090:
[----:B------:R-:W-:Y:S01]  /*4a20*/  @P3 HADD2.F32 R206, -RZ, R168.H1_H1 ;  /* 0x300000a8ffce3230 */ /* 0x000fe20000004100 */
[----:B------:R-:W-:Y:S01]  /*4a30*/  @P3 FMUL.FTZ R207, R186, c[0x0][0x1ec] ;  /* 0x00007b00bacf3a20 */ /* 0x000fe20000410000 */
[----:B------:R-:W-:Y:S01]  /*4a40*/  @P3 HADD2.F32 R187, -RZ, R36.H1_H1 ;  /* 0x30000024ffbb3230 */ /* 0x000fe20000004100 */
        /* <DEDUP_REMOVED lines=15> */
.L_x_8093:
[----:B------:R-:W-:Y:S05]  /*4b40*/  BSYNC B1 ;  /* 0x0000000000017941 */ /* 0x000fea0003800000 */
.L_x_8092:
        /* <DEDUP_REMOVED lines=18> */
.L_x_8095:
[----:B------:R-:W-:Y:S05]  /*4c70*/  BSYNC B1 ;  /* 0x0000000000017941 */ /* 0x000fea0003800000 */
.L_x_8094:
        /* <DEDUP_REMOVED lines=18> */
.L_x_8097:
[----:B------:R-:W-:Y:S05]  /*4da0*/  BSYNC B1 ;  /* 0x0000000000017941 */ /* 0x000fea0003800000 */
.L_x_8096:
        /* <DEDUP_REMOVED lines=17> */
.L_x_8099:
[----:B------:R-:W-:Y:S05]  /*4ec0*/  BSYNC B1 ;  /* 0x0000000000017941 */ /* 0x000fea0003800000 */
.L_x_8098:
[----:B------:R-:W-:Y:S01]  /*4ed0*/  @P3 HADD2.F32 R242, -RZ, R38.H1_H1 ;  /* 0x30000026fff23230 */ /* 0x000fe20000004100 */
[----:B------:R-:W-:Y:S01]  /*4ee0*/  @P3 FMUL.FTZ R248, R241, c[0x0][0x1ec] ;  /* 0x00007b00f1f83a20 */ /* 0x000fe20000410000 */
[----:B------:R-:W-:Y:S01]  /*4ef0*/  @!P4 ISETP.NE.U32.AND P2, PT, RZ, c[0x0][0x218], PT ;  /* 0x00008600ff00ca0c */ /* 0x000fe20003f45070 */
[----:B------:R-:W-:Y:S01]  /*4f00*/  @P3 HADD2.F32 R243, -RZ, R170.H1_H1 ;  /* 0x300000aafff33230 */ /* 0x000fe20000004100 */
[----:B------:R-:W-:Y:S01]  /*4f10*/  BSSY B1, `(.L_x_8100) ;  /* 0x0000017000017945 */ /* 0x000fe20003800000 */
[----:B------:R-:W-:Y:S01]  /*4f20*/  @P3 FMUL.FTZ R242, R248, R242 ;  /* 0x000000f2f8f23220 */ /* 0x000fe20000410000 */
[----:B------:R-:W-:Y:S02]  /*4f30*/  @!P4 ISETP.NE.AND.EX P2, PT, RZ, c[0x0][0x21c], PT, P2 ;  /* 0x00008700ff00ca0c */ /* 0x000fe40003f45320 */
[----:B------:R-:W-:Y:S01]  /*4f40*/  SEL R176, R184, R176, P1 ;  /* 0x000000b0b8b07207 */ /* 0x000fe20000800000 */
[----:B------:R-:W-:Y:S01]  /*4f50*/  @P3 FFMA.FTZ R77, R243, R248, R77 ;  /* 0x000000f8f34d3223 */ /* 0x000fe2000001004d */
[----:B------:R-:W-:-:S02]  /*4f60*/  @P3 F2FP.PACK_AB R185, RZ, R185 ;  /* 0x000000b9ffb9323e */ /* 0x000fc400000000ff */
[----:B------:R-:W-:Y:S02]  /*4f70*/  @P3 F2FP.PACK_AB R187, RZ, R187 ;  /* 0x000000bbffbb323e */ /* 0x000fe400000000ff */
[----:B------:R-:W-:Y:S02]  /*4f80*/  @P3 F2FP.PACK_AB R207, RZ, R207 ;  /* 0x000000cfffcf323e */ /* 0x000fe400000000ff */
[----:B------:R-:W-:Y:S02]  /*4f90*/  @P3 F2FP.PACK_AB R238, RZ, R238 ;  /* 0x000000eeffee323e */ /* 0x000fe400000000ff */
[----:B------:R-:W-:Y:S02]  /*4fa0*/  @P3 F2FP.PACK_AB R240, RZ, R240 ;  /* 0x000000f0fff0323e */ /* 0x000fe400000000ff */
[----:B------:R-:W-:Y:S02]  /*4fb0*/  @P3 F2FP.PACK_AB R242, RZ, R242 ;  /* 0x000000f2fff2323e */ /* 0x000fe400000000ff */
[----:B------:R-:W-:-:S02]  /*4fc0*/  SEL R177, R186, R177, P1 ;  /* 0x000000b1bab17207 */ /* 0x000fc40000800000 */
[----:B------:R-:W-:Y:S02]  /*4fd0*/  SEL R178, R206, R178, P1 ;  /* 0x000000b2ceb27207 */ /* 0x000fe40000800000 */
        /* <DEDUP_REMOVED lines=10> */
.L_x_8101:
[----:B------:R-:W-:Y:S05]  /*5080*/  BSYNC B1 ;  /* 0x0000000000017941 */ /* 0x000fea0003800000 */
.L_x_8100:
[----:B------:R-:W-:Y:S01]  /*5090*/  @P3 HADD2.F32 R186, -RZ, R39.H0_H0 ;  /* 0x20000027ffba3230 */ /* 0x000fe20000004100 */
[----:B------:R-:W-:Y:S01]  /*50a0*/  @P3 FMUL.FTZ R243, R184, c[0x0][0x1ec] ;  /* 0x00007b00b8f33a20 */ /* 0x000fe20000410000 */
[----:B------:R-:W-:Y:S01]  /*50b0*/  @!P4 ISETP.NE.U32.AND P2, PT, RZ, c[0x0][0x218], PT ;  /* 0x00008600ff00ca0c */ /* 0x000fe20003f45070 */
[----:B------:R-:W-:Y:S01]  /*50c0*/  @P3 HADD2.F32 R206, -RZ, R171.H0_H0 ;  /* 0x200000abffce3230 */ /* 0x000fe20000004100 */
[----:B------:R-:W-:Y:S01]  /*50d0*/  @P3 PRMT R172, R185, 0x7610, R172 ;  /* 0x00007610b9ac3816 */ /* 0x000fe200000000ac */
[----:B------:R-:W-:Y:S01]  /*50e0*/  @P3 FMUL.FTZ R186, R243, R186 ;  /* 0x000000baf3ba3220 */ /* 0x000fe20000410000 */
[----:B------:R-:W-:Y:S01]  /*50f0*/  @P3 PRMT R173, R207, 0x7610, R173 ;  /* 0x00007610cfad3816 */ /* 0x000fe200000000ad */
[----:B------:R-:W-:Y:S01]  /*5100*/  BSSY B1, `(.L_x_8102) ;  /* 0x0000017000017945 */ /* 0x000fe20003800000 */
[----:B------:R-:W-:Y:S01]  /*5110*/  @!P4 ISETP.NE.AND.EX P2, PT, RZ, c[0x0][0x21c], PT, P2 ;  /* 0x00008700ff00ca0c */ /* 0x000fe20003f45320 */
[----:B------:R-:W-:Y:S01]  /*5120*/  @P3 FFMA.FTZ R78, R206, R243, R78 ;  /* 0x000000f3ce4e3223 */ /* 0x000fe2000001004e */
[----:B------:R-:W-:-:S02]  /*5130*/  @P3 F2FP.PACK_AB R186, RZ, R186 ;  /* 0x000000baffba323e */ /* 0x000fc400000000ff */
[----:B------:R-:W-:Y:S02]  /*5140*/  @P3 PRMT R174, R240, 0x7610, R174 ;  /* 0x00007610f0ae3816 */ /* 0x000fe400000000ae */
[----:B------:R-:W-:Y:S02]  /*5150*/  SEL R182, R184, R182, P1 ;  /* 0x000000b6b8b67207 */ /* 0x000fe40000800000 */
        /* <DEDUP_REMOVED lines=17> */
.L_x_8103:
[----:B------:R-:W-:Y:S05]  /*5270*/  BSYNC B1 ;  /* 0x0000000000017941 */ /* 0x000fea0003800000 */
.L_x_8102:
[C---:B------:R-:W-:Y:S01]  /*5280*/  SEL R183, R184.reuse, R183, P1 ;  /* 0x000000b7b8b77207 */ /* 0x040fe20000800000 */
[----:B------:R-:W-:Y:S01]  /*5290*/  @P3 HADD2.F32 R185, -RZ, R171.H1_H1 ;  /* 0x300000abffb93230 */ /* 0x000fe20000004100 */
[----:B------:R-:W-:-:S04]  /*52a0*/  @P3 FMUL.FTZ R184, R184, c[0x0][0x1ec] ;  /* 0x00007b00b8b83a20 */ /* 0x000fc80000410000 */
[----:B------:R-:W-:Y:S01]  /*52b0*/  @P3 FFMA.FTZ R79, R185, R184, R79 ;  /* 0x000000b8b94f3223 */ /* 0x000fe2000001004f */
[----:B------:R-:W-:-:S05]  /*52c0*/  @P3 HADD2.F32 R185, -RZ, R39.H1_H1 ;  /* 0x30000027ffb93230 */ /* 0x000fca0000004100 */
[----:B------:R-:W-:-:S05]  /*52d0*/  @P3 FMUL.FTZ R184, R184, R185 ;  /* 0x000000b9b8b83220 */ /* 0x000fca0000410000 */
[----:B------:R-:W-:-:S04]  /*52e0*/  @P3 F2FP.PACK_AB R184, RZ, R184 ;  /* 0x000000b8ffb8323e */ /* 0x000fc800000000ff */
        /* <DEDUP_REMOVED lines=13> */
.L_x_8034:
[----:B------:R-:W-:Y:S05]  /*53c0*/  BSYNC B0 ;  /* 0x0000000000007941 */ /* 0x000fea0003800000 */
.L_x_8032:
        /* <DEDUP_REMOVED lines=266> */
.L_x_8038:
[----:B0-----:R-:W-:Y:S01]  /*6470*/  HFMA2.MMA R207, -RZ, RZ, 0, 5.9604644775390625e-08 ;  /* 0x00000001ffcf7435 */ /* 0x001fe200000001ff */
[----:B------:R-:W-:-:S02]  /*6480*/  MOV R185, R241 ;  /* 0x000000f100b97202 */ /* 0x000fc40000000f00 */
[----:B------:R-:W-:Y:S02]  /*6490*/  MOV R242, 0x1f ;  /* 0x0000001f00f27802 */ /* 0x000fe40000000f00 */
[----:B------:R-:W-:Y:S02]  /*64a0*/  MOV R208, 0xffffffff ;  /* 0xffffffff00d07802 */ /* 0x000fe40000000f00 */
[----:B------:R-:W-:Y:S02]  /*64b0*/  MOV R184, 0x64d0 ;  /* 0x000064d000b87802 */ /* 0x000fe40000000f00 */
[----:B--2--5:R-:W-:Y:S05]  /*64c0*/  CALL.REL.NOINC `($__internal_127_$__cuda_sm70_shflsync_bfly_p) ;  /* 0x0000045000007944 */ /* 0x024fea0003c00000 */
[----:B-1----:R-:W-:Y:S01]  /*64d0*/  MOV R186, R207 ;  /* 0x000000cf00ba7202 */ /* 0x002fe20000000f00 */
[----:B------:R-:W-:Y:S05]  /*64e0*/  BRA `(.L_x_8105) ;  /* 0xffffbda000007947 */ /* 0x000fea000383ffff */
.L_x_8039:
[----:B------:R-:W-:Y:S01]  /*64f0*/  HFMA2.MMA R207, -RZ, RZ, 0, 5.9604644775390625e-08 ;  /* 0x00000001ffcf7435 */ /* 0x000fe200000001ff */
[----:B------:R-:W-:Y:S02]  /*6500*/  MOV R185, R228 ;  /* 0x000000e400b97202 */ /* 0x000fe40000000f00 */
[----:B------:R-:W-:Y:S02]  /*6510*/  MOV R242, 0x1f ;  /* 0x0000001f00f27802 */ /* 0x000fe40000000f00 */
[----:B------:R-:W-:-:S02]  /*6520*/  MOV R208, 0xffffffff ;  /* 0xffffffff00d07802 */ /* 0x000fc40000000f00 */
[----:B------:R-:W-:Y:S02]  /*6530*/  MOV R184, 0x6550 ;  /* 0x0000655000b87802 */ /* 0x000fe40000000f00 */
[----:B012--5:R-:W-:Y:S05]  /*6540*/  CALL.REL.NOINC `($__internal_127_$__cuda_sm70_shflsync_bfly_p) ;  /* 0x000003d000007944 */ /* 0x027fea0003c00000 */
[----:B------:R-:W-:Y:S01]  /*6550*/  FADD.FTZ R241, R186, R241 ;  /* 0x000000f1baf17221 */ /* 0x000fe20000010000 */
[----:B------:R-:W-:Y:S01]  /*6560*/  MOV R242, 0x1f ;  /* 0x0000001f00f27802 */ /* 0x000fe20000000f00 */
[----:B-1----:R-:W-:Y:S01]  /*6570*/  FADD.FTZ R228, R228, R207 ;  /* 0x000000cfe4e47221 */ /* 0x002fe20000010000 */
[----:B------:R-:W-:Y:S01]  /*6580*/  HFMA2.MMA R207, -RZ, RZ, 0, 1.1920928955078125e-07 ;  /* 0x00000002ffcf7435 */ /* 0x000fe200000001ff */
[----:B------:R-:W-:Y:S02]  /*6590*/  MOV R208, 0xffffffff ;  /* 0xffffffff00d07802 */ /* 0x000fe40000000f00 */
[----:B------:R-:W-:Y:S02]  /*65a0*/  MOV R185, R241 ;  /* 0x000000f100b97202 */ /* 0x000fe40000000f00 */
[----:B------:R-:W-:Y:S02]  /*65b0*/  MOV R184, 0x65d0 ;  /* 0x000065d000b87802 */ /* 0x000fe40000000f00 */
[----:B------:R-:W-:Y:S05]  /*65c0*/  CALL.REL.NOINC `($__internal_127_$__cuda_sm70_shflsync_bfly_p) ;  /* 0x0000035000007944 */ /* 0x000fea0003c00000 */
[----:B-1----:R-:W-:Y:S01]  /*65d0*/  MOV R186, R207 ;  /* 0x000000cf00ba7202 */ /* 0x002fe20000000f00 */
[----:B------:R-:W-:Y:S01]  /*65e0*/  HFMA2.MMA R207, -RZ, RZ, 0, 1.1920928955078125e-07 ;  /* 0x00000002ffcf7435 */ /* 0x000fe200000001ff */
[----:B------:R-:W-:-:S02]  /*65f0*/  MOV R185, R228 ;  /* 0x000000e400b97202 */ /* 0x000fc40000000f00 */
[----:B------:R-:W-:Y:S02]  /*6600*/  MOV R242, 0x1f ;  /* 0x0000001f00f27802 */ /* 0x000fe40000000f00 */
[----:B------:R-:W-:Y:S02]  /*6610*/  MOV R208, 0xffffffff ;  /* 0xffffffff00d07802 */ /* 0x000fe40000000f00 */
[----:B------:R-:W-:Y:S02]  /*6620*/  MOV R184, 0x6640 ;  /* 0x0000664000b87802 */ /* 0x000fe40000000f00 */
[----:B------:R-:W-:Y:S05]  /*6630*/  CALL.REL.NOINC `($__internal_127_$__cuda_sm70_shflsync_bfly_p) ;  /* 0x000002e000007944 */ /* 0x000fea0003c00000 */
[----:B------:R-:W-:Y:S01]  /*6640*/  FADD.FTZ R241, R186, R241 ;  /* 0x000000f1baf17221 */ /* 0x000fe20000010000 */
[----:B------:R-:W-:Y:S01]  /*6650*/  MOV R242, 0x1f ;  /* 0x0000001f00f27802 */ /* 0x000fe20000000f00 */
[----:B-1----:R-:W-:Y:S01]  /*6660*/  FADD.FTZ R228, R228, R207 ;  /* 0x000000cfe4e47221 */ /* 0x002fe20000010000 */
[----:B------:R-:W-:Y:S01]  /*6670*/  HFMA2.MMA R207, -RZ, RZ, 0, 2.384185791015625e-07 ;  /* 0x00000004ffcf7435 */ /* 0x000fe200000001ff */
[----:B------:R-:W-:Y:S02]  /*6680*/  MOV R208, 0xffffffff ;  /* 0xffffffff00d07802 */ /* 0x000fe40000000f00 */
[----:B------:R-:W-:-:S02]  /*6690*/  MOV R185, R241 ;  /* 0x000000f100b97202 */ /* 0x000fc40000000f00 */
[----:B------:R-:W-:Y:S02]  /*66a0*/  MOV R184, 0x66c0 ;  /* 0x000066c000b87802 */ /* 0x000fe40000000f00 */
[----:B------:R-:W-:Y:S05]  /*66b0*/  CALL.REL.NOINC `($__internal_127_$__cuda_sm70_shflsync_bfly_p) ;  /* 0x0000026000007944 */ /* 0x000fea0003c00000 */
[----:B-1----:R-:W-:Y:S01]  /*66c0*/  MOV R186, R207 ;  /* 0x000000cf00ba7202 */ /* 0x002fe20000000f00 */
[----:B------:R-:W-:Y:S01]  /*66d0*/  HFMA2.MMA R207, -RZ, RZ, 0, 2.384185791015625e-07 ;  /* 0x00000004ffcf7435 */ /* 0x000fe200000001ff */
[----:B------:R-:W-:Y:S02]  /*66e0*/  MOV R185, R228 ;  /* 0x000000e400b97202 */ /* 0x000fe40000000f00 */
[----:B------:R-:W-:Y:S02]  /*66f0*/  MOV R242, 0x1f ;  /* 0x0000001f00f27802 */ /* 0x000fe40000000f00 */
[----:B------:R-:W-:Y:S02]  /*6700*/  MOV R208, 0xffffffff ;  /* 0xffffffff00d07802 */ /* 0x000fe40000000f00 */
[----:B------:R-:W-:Y:S02]  /*6710*/  MOV R184, 0x6730 ;  /* 0x0000673000b87802 */ /* 0x000fe40000000f00 */
[----:B------:R-:W-:Y:S05]  /*6720*/  CALL.REL.NOINC `($__internal_127_$__cuda_sm70_shflsync_bfly_p) ;  /* 0x000001f000007944 */ /* 0x000fea0003c00000 */
[----:B------:R-:W-:Y:S01]  /*6730*/  FADD.FTZ R186, R186, R241 ;  /* 0x000000f1baba7221 */ /* 0x000fe20000010000 */
[----:B------:R-:W-:Y:S01]  /*6740*/  MOV R242, 0x1f ;  /* 0x0000001f00f27802 */ /* 0x000fe20000000f00 */
[----:B-1----:R-:W-:Y:S01]  /*6750*/  FADD.FTZ R187, R228, R207 ;  /* 0x000000cfe4bb7221 */ /* 0x002fe20000010000 */
[----:B------:R-:W-:Y:S01]  /*6760*/  HFMA2.MMA R207, -RZ, RZ, 0, 4.76837158203125e-07 ;  /* 0x00000008ffcf7435 */ /* 0x000fe200000001ff */
[----:B------:R-:W-:-:S02]  /*6770*/  MOV R208, 0xffffffff ;  /* 0xffffffff00d07802 */ /* 0x000fc40000000f00 */
[----:B------:R-:W-:Y:S02]  /*6780*/  MOV R185, R186 ;  /* 0x000000ba00b97202 */ /* 0x000fe40000000f00 */
[----:B------:R-:W-:Y:S02]  /*6790*/  MOV R184, 0x67b0 ;  /* 0x000067b000b87802 */ /* 0x000fe40000000f00 */
[----:B------:R-:W-:Y:S05]  /*67a0*/  CALL.REL.NOINC `($__internal_127_$__cuda_sm70_shflsync_bfly_p) ;  /* 0x0000017000007944 */ /* 0x000fea0003c00000 */
[----:B-1----:R-:W-:Y:S01]  /*67b0*/  MOV R206, R207 ;  /* 0x000000cf00ce7202 */ /* 0x002fe20000000f00 */
[----:B------:R-:W-:Y:S01]  /*67c0*/  HFMA2.MMA R207, -RZ, RZ, 0, 4.76837158203125e-07 ;  /* 0x00000008ffcf7435 */ /* 0x000fe200000001ff */
[----:B------:R-:W-:Y:S02]  /*67d0*/  MOV R185, R187 ;  /* 0x000000bb00b97202 */ /* 0x000fe40000000f00 */
[----:B------:R-:W-:Y:S02]  /*67e0*/  MOV R242, 0x1f ;  /* 0x0000001f00f27802 */ /* 0x000fe40000000f00 */
[----:B------:R-:W-:Y:S02]  /*67f0*/  MOV R208, 0xffffffff ;  /* 0xffffffff00d07802 */ /* 0x000fe40000000f00 */
[----:B------:R-:W-:-:S02]  /*6800*/  MOV R184, 0x6820 ;  /* 0x0000682000b87802 */ /* 0x000fc40000000f00 */
[----:B------:R-:W-:Y:S05]  /*6810*/  CALL.REL.NOINC `($__internal_127_$__cuda_sm70_shflsync_bfly_p) ;  /* 0x0000010000007944 */ /* 0x000fea0003c00000 */
[----:B------:R-:W-:Y:S01]  /*6820*/  FADD.FTZ R186, R206, R186 ;  /* 0x000000baceba7221 */ /* 0x000fe20000010000 */
[----:B------:R-:W-:Y:S01]  /*6830*/  MOV R242, 0x1f ;  /* 0x0000001f00f27802 */ /* 0x000fe20000000f00 */
[----:B-1----:R-:W-:Y:S01]  /*6840*/  FADD.FTZ R187, R187, R207 ;  /* 0x000000cfbbbb7221 */ /* 0x002fe20000010000 */
[----:B------:R-:W-:Y:S01]  /*6850*/  HFMA2.MMA R207, -RZ, RZ, 0, 9.5367431640625e-07 ;  /* 0x00000010ffcf7435 */ /* 0x000fe200000001ff */
[----:B------:R-:W-:-:S02]  /*6860*/  MOV R208, 0xffffffff ;  /* 0xffffffff00d07802 */ /* 0x000fc40000000f00 */
[----:B------:R-:W-:Y:S02]  /*6870*/  MOV R185, R186 ;  /* 0x000000ba00b97202 */ /* 0x000fe40000000f00 */
[----:B------:R-:W-:Y:S02]  /*6880*/  MOV R184, 0x68a0 ;  /* 0x000068a000b87802 */ /* 0x000fe40000000f00 */
[----:B------:R-:W-:Y:S05]  /*6890*/  CALL.REL.NOINC `($__internal_127_$__cuda_sm70_shflsync_bfly_p) ;  /* 0x0000008000007944 */ /* 0x000fea0003c00000 */
[----:B-1----:R-:W-:Y:S01]  /*68a0*/  MOV R206, R207 ;  /* 0x000000cf00ce7202 */ /* 0x002fe20000000f00 */
[----:B------:R-:W-:Y:S01]  /*68b0*/  HFMA2.MMA R207, -RZ, RZ, 0, 9.5367431640625e-07 ;  /* 0x00000010ffcf7435 */ /* 0x000fe200000001ff */
[----:B------:R-:W-:Y:S02]  /*68c0*/  MOV R185, R187 ;  /* 0x000000bb00b97202 */ /* 0x000fe40000000f00 */
[----:B------:R-:W-:Y:S02]  /*68d0*/  MOV R242, 0x1f ;  /* 0x0000001f00f27802 */ /* 0x000fe40000000f00 */
[----:B------:R-:W-:Y:S02]  /*68e0*/  MOV R208, 0xffffffff ;  /* 0xffffffff00d07802 */ /* 0x000fe40000000f00 */
[----:B------:R-:W-:-:S02]  /*68f0*/  MOV R184, 0x6910 ;  /* 0x0000691000b87802 */ /* 0x000fc40000000f00 */
[----:B------:R-:W-:Y:S05]  /*6900*/  CALL.REL.NOINC `($__internal_127_$__cuda_sm70_shflsync_bfly_p) ;  /* 0x0000001000007944 */ /* 0x000fea0003c00000 */
[----:B-1----:R-:W-:Y:S05]  /*6910*/  BRA `(.L_x_8106) ;  /* 0xffffba9000007947 */ /* 0x002fea000383ffff */
        .weak           $__internal_127_$__cuda_sm70_shflsync_bfly_p
        .type           $__internal_127_$__cuda_sm70_shflsync_bfly_p,@function
        .size           $__internal_127_$__cuda_sm70_shflsync_bfly_p,(.L_x_12429 - $__internal_127_$__cuda_sm70_shflsync_bfly_p)
$__internal_127_$__cuda_sm70_shflsync_bfly_p:
[----:B------:R-:W-:Y:S04]  /*6920*/  WARPSYNC R208 ;  /* 0x000000d000007348 */ /* 0x000fe80003800000 */
[----:B------:R0:W1:Y:S02]  /*6930*/  SHFL.BFLY PT, R207, R185, R207, R242 ;  /* 0x0c0000cfb9cf7389 */ /* 0x00006400000e00f2 */
[----:B0-----:R-:W-:-:S06]  /*6940*/  HFMA2.MMA R185, -RZ, RZ, 0, 0 ;  /* 0x00000000ffb97435 */ /* 0x001fcc00000001ff */
[----:B------:R-:W-:Y:S05]  /*6950*/  RET.REL.NODEC R184 `(_ZN10layer_norm13ln_bwd_kernelINS_13Kernel_traitsI6__halfS2_fS2_fjLj1024ELj1ELj4ELj1ELj16ENS_18Kernel_traits_baseILj1024ES2_S2_fS2_fjLj128EEEEELb0ELb1ELb1ELb1EEEvNS_9BwdParamsE) ;  /* 0xffff96a0b8007950 */ /* 0x000fea0003c3ffff */
.L_x_8107:
        /* <DEDUP_REMOVED lines=10> */
.L_x_12429:


//--------------------- .text._ZN10layer_norm13ln_bwd_kernelINS_13Kernel_traitsI6__halfS2_fS2_fjLj1024ELj1ELj4ELj1ELj16ENS_18Kernel_traits_baseILj1024ES2_S2_fS2_fjLj128EEEEELb1ELb0ELb0ELb0EEEvNS_9BwdParamsE --------------------------
	.section	.text._ZN10layer_norm13ln_bwd_kernelINS_13Kernel_traitsI6__halfS2_fS2_fjLj1024ELj1ELj4ELj1ELj16ENS_18Kernel_traits_baseILj1024ES2_S2_fS2_fjLj128EEEEELb1ELb0ELb0ELb0EEEvNS_9BwdParamsE,"ax",@progbits
	.sectioninfo	@"SHI_REGISTERS=234"
	.align	128
        .global         _ZN10layer_norm13ln_bwd_kernelINS_13Kernel_traitsI6__halfS2_fS2_fjLj1024ELj1ELj4ELj1ELj16ENS_18Kernel_traits_baseILj1024ES2_S2_fS2_fjLj128EEEEELb1ELb0ELb0ELb0EEEvNS_9BwdParamsE
        .type           _ZN10layer_norm13ln_bwd_kernelINS_13Kernel_traitsI6__halfS2_fS2_fjLj1024ELj1ELj4ELj1ELj16ENS_18Kernel_traits_baseILj1024ES2_S2_fS2_fjLj128EEEEELb1ELb0ELb0ELb0EEEvNS_9BwdParamsE,@function
        .size           _ZN10layer_norm13ln_bwd_kernelINS_13Kernel_traitsI6__halfS2_fS2_fjLj1024ELj1ELj4ELj1ELj16ENS_18Kernel_traits_baseILj1024ES2_S2_fS2_fjLj128EEEEELb1ELb0ELb0ELb0EEEvNS_9BwdParamsE,(.L_x_12430 - _ZN10layer_norm13ln_bwd_kernelINS_13Kernel_traitsI6__halfS2_fS2_fjLj1024ELj1ELj4ELj1ELj16ENS_18Kernel_traits_baseILj1024ES2_S2_fS2_fjLj128EEEEELb1ELb0ELb0ELb0EEEvNS_9BwdParamsE)
        .other          _ZN10layer_norm13ln_bwd_kernelINS_13Kernel_traitsI6__halfS2_fS2_fjLj1024ELj1ELj4ELj1ELj16ENS_18Kernel_traits_baseILj1024ES2_S2_fS2_fjLj128EEEEELb1ELb0ELb0ELb0EEEvNS_9BwdParamsE,@"STO_CUDA_ENTRY STV_DEFAULT"
_ZN10layer_norm13ln_bwd_kernelINS_13Kernel_traitsI6__halfS2_fS2_fjLj1024ELj1ELj4ELj1ELj16ENS_18Kernel_traits_baseILj1024ES2_S2_fS2_fjLj128EEEEELb1ELb0ELb0ELb0EEEvNS_9BwdParamsE:
.text._ZN10layer_norm13ln_bwd_kernelINS_13Kernel_traitsI6__halfS2_fS2_fjLj1024ELj1ELj4ELj1ELj16ENS_18Kernel_traits_baseILj1024ES2_S2_fS2_fjLj128EEEEELb1ELb0ELb0ELb0EEEvNS_9BwdParamsE:
        /* <DEDUP_REMOVED lines=101> */
.L_x_8128:
        /* <DEDUP_REMOVED lines=43> */
[----:B---3--:R-:W-:-:S03]  /*0900*/  HADD2.F32 R218, -RZ, R144.H0_H0 ;  /* 0x20000090ffda7230 */ /* 0x008fc60000004100 */
[----:B0----5:R-:W-:Y:S01]  /*0910*/  FMUL.FTZ R161, R154, R165 ;  /* 0x000000a59aa17220 */ /* 0x021fe20000410000 */
[----:B------:R-:W-:Y:S01]  /*0920*/  HADD2.F32 R144, -RZ, R144.H1_H1 ;  /* 0x30000090ff907230 */ /* 0x000fe20000004100 */
[C---:B------:R-:W-:Y:S02]  /*0930*/  FADD.FTZ R141, -R219.reuse, R141 ;  /* 0x0000008ddb8d7221 */ /* 0x040fe40000010100 */
[----:B------:R-:W-:Y:S02]  /*0940*/  FADD.FTZ R215, -R219, R142 ;  /* 0x0000008edbd77221 */ /* 0x000fe40000010100 */
[----:B------:R-:W-:Y:S02]  /*0950*/  FADD.FTZ R76, R76, R218 ;  /* 0x000000da4c4c7221 */ /* 0x000fe40000010000 */
[-C--:B------:R-:W-:Y:S02]  /*0960*/  FFMA.FTZ R44, R161, R218.reuse, R44 ;  /* 0x000000daa12c7223 */ /* 0x080fe4000001002c */
[----:B------:R-:W-:Y:S01]  /*0970*/  FMUL.FTZ R218, R35, R218 ;  /* 0x000000da23da7220 */ /* 0x000fe20000410000 */
[----:B------:R-:W-:Y:S01]  /*0980*/  HADD2.F32 R213, -RZ, R145.H0_H0 ;  /* 0x20000091ffd57230 */ /* 0x000fe20000004100 */
[----:B------:R-:W-:-:S02]  /*0990*/  FADD.FTZ R143, -R219, R143 ;  /* 0x0000008fdb8f7221 */ /* 0x000fc40000010100 */
[C---:B------:R-:W-:Y:S02]  /*09a0*/  FMUL.FTZ R217, R154.reuse, R141 ;  /* 0x0000008d9ad97220 */ /* 0x040fe40000410000 */
[----:B------:R-:W-:Y:S02]  /*09b0*/  FMUL.FTZ R215, R154, R215 ;  /* 0x000000d79ad77220 */ /* 0x000fe40000410000 */
[----:B------:R-:W-:Y:S02]  /*09c0*/  FMUL.FTZ R216, R34, R144 ;  /* 0x0000009022d87220 */ /* 0x000fe40000410000 */
[----:B------:R-:W-:Y:S02]  /*09d0*/  FADD.FTZ R141, RZ, R218 ;  /* 0x000000daff8d7221 */ /* 0x000fe40000010000 */
[----:B------:R-:W-:Y:S01]  /*09e0*/  FFMA.FTZ R140, R161, R218, RZ ;  /* 0x000000daa18c7223 */ /* 0x000fe200000100ff */
[----:B------:R-:W-:Y:S01]  /*09f0*/  HADD2.F32 R156, -RZ, R145.H1_H1 ;  /* 0x30000091ff9c7230 */ /* 0x000fe20000004100 */
[----:B----4-:R-:W-:-:S02]  /*0a00*/  FADD.FTZ R163, -R219, R148 ;  /* 0x00000094dba37221 */ /* 0x010fc40000010100 */
[----:B------:R-:W-:Y:S02]  /*0a10*/  FADD.FTZ R78, R78, R213 ;  /* 0x000000d54e4e7221 */ /* 0x000fe40000010000 */
[----:B------:R-:W-:Y:S02]  /*0a20*/  FMUL.FTZ R211, R154, R143 ;  /* 0x0000008f9ad37220 */ /* 0x000fe40000410000 */
        /* <DEDUP_REMOVED lines=44> */
.L_x_8111:
[----:B0-----:R-:W-:Y:S05]  /*0cf0*/  BSYNC B1 ;  /* 0x0000000000017941 */ /* 0x001fea0003800000 */
.L_x_8110:
        /* <DEDUP_REMOVED lines=83> */
.L_x_8113:
[----:B------:R-:W-:Y:S05]  /*1230*/  BSYNC B1 ;  /* 0x0000000000017941 */ /* 0x000fea0003800000 */
.L_x_8112:
[----:B------:R-:W-:Y:S01]  /*1240*/  BSSY B1, `(.L_x_8114) ;  /* 0x0000053000017945 */ /* 0x000fe20003800000 */
[----:B------:R-:W-:Y:S05]  /*1250*/  @!P3 BRA `(.L_x_8115) ;  /* 0x000005100000b947 */ /* 0x000fea0003800000 */
[----:B------:R-:W-:Y:S02]  /*1260*/  LEA R186, P0, R226, c[0x0][0x188], 0x5 ;  /* 0x00006200e2ba7a11 */ /* 0x000fe400078028ff */
[----:B------:R-:W-:-:S02]  /*1270*/  MOV R145, 0x10 ;  /* 0x0000001000917802 */ /* 0x000fc40000000f00 */
[----:B------:R-:W-:-:S03]  /*1280*/  LEA.HI.X R187, R226, c[0x0][0x18c], RZ, 0x5, P0 ;  /* 0x00006300e2bb7a11 */ /* 0x000fc600000f2cff */
[----:B------:R-:W-:Y:S02]  /*1290*/  IMAD.WIDE.U32 R144, R226, R145, c[0x0][0x208] ;  /* 0x00008200e2907625 */ /* 0x000fe400078e0091 */
        /* <DEDUP_REMOVED lines=14> */
[----:B0-----:R-:W-:Y:S01]  /*1380*/  FADD.FTZ R187, -R219, R143 ;  /* 0x0000008fdbbb7221 */ /* 0x001fe20000010100 */
[--C-:B---3--:R-:W-:Y:S01]  /*1390*/  HADD2.F32 R186, -RZ, R144.reuse.H0_H0 ;  /* 0x20000090ffba7230 */ /* 0x108fe20000004100 */
[C---:B-----5:R-:W-:Y:S01]  /*13a0*/  FMUL.FTZ R157, R154.reuse, R157 ;  /* 0x0000009d9a9d7220 */ /* 0x060fe20000410000 */
[----:B------:R-:W-:Y:S01]  /*13b0*/  HADD2.F32 R140, -RZ, R145.H1_H1 ;  /* 0x30000091ff8c7230 */ /* 0x000fe20000004100 */
[----:B------:R-:W-:Y:S01]  /*13c0*/  FMUL.FTZ R188, R154, R187 ;  /* 0x000000bb9abc7220 */ /* 0x000fe20000410000 */
[----:B------:R-:W-:Y:S01]  /*13d0*/  HADD2.F32 R144, -RZ, R144.H1_H1 ;  /* 0x30000090ff907230 */ /* 0x000fe20000004100 */
[----:B------:R-:W-:-:S02]  /*13e0*/  FADD.FTZ R84, R84, R186 ;  /* 0x000000ba54547221 */ /* 0x000fc40000010000 */
[-C--:B------:R-:W-:Y:S02]  /*13f0*/  FFMA.FTZ R60, R157, R186.reuse, R60 ;  /* 0x000000ba9d3c7223 */ /* 0x080fe4000001003c */
[----:B------:R-:W-:Y:S02]  /*1400*/  FADD.FTZ R141, -R219, R141 ;  /* 0x0000008ddb8d7221 */ /* 0x000fe40000010100 */
[----:B------:R-:W-:Y:S01]  /*1410*/  FMUL.FTZ R186, R19, R186 ;  /* 0x000000ba13ba7220 */ /* 0x000fe20000410000 */
[----:B------:R-:W-:Y:S01]  /*1420*/  HADD2.F32 R143, -RZ, R145.H0_H0 ;  /* 0x20000091ff8f7230 */ /* 0x000fe20000004100 */
[----:B------:R-:W-:Y:S02]  /*1430*/  FADD.FTZ R87, R87, R140 ;  /* 0x0000008c57577221 */ /* 0x000fe40000010000 */
[-C--:B------:R-:W-:Y:S02]  /*1440*/  FFMA.FTZ R63, R188, R140.reuse, R63 ;  /* 0x0000008cbc3f7223 */ /* 0x080fe4000001003f */
[----:B------:R-:W-:-:S02]  /*1450*/  FMUL.FTZ R187, R15, R140 ;  /* 0x0000008c0fbb7220 */ /* 0x000fc40000410000 */
[----:B------:R-:W-:Y:S02]  /*1460*/  FADD.FTZ R183, -R219, R142 ;  /* 0x0000008edbb77221 */ /* 0x000fe40000010100 */
[C---:B-1----:R-:W-:Y:S02]  /*1470*/  FMUL.FTZ R184, R154.reuse, R141 ;  /* 0x0000008d9ab87220 */ /* 0x042fe40000410000 */
[----:B------:R-:W-:Y:S02]  /*1480*/  FMUL.FTZ R185, R17, R144 ;  /* 0x0000009011b97220 */ /* 0x000fe40000410000 */
[----:B------:R-:W-:Y:S02]  /*1490*/  FADD.FTZ R140, R229, R186 ;  /* 0x000000bae58c7221 */ /* 0x000fe40000010000 */
[----:B------:R-:W-:Y:S02]  /*14a0*/  FFMA.FTZ R227, R157, R186, R227 ;  /* 0x000000ba9de37223 */ /* 0x000fe400000100e3 */
[----:B------:R-:W-:-:S02]  /*14b0*/  FMUL.FTZ R183, R154, R183 ;  /* 0x000000b79ab77220 */ /* 0x000fc40000410000 */
[----:B------:R-:W-:Y:S02]  /*14c0*/  FMUL.FTZ R190, R16, R143 ;  /* 0x0000008f10be7220 */ /* 0x000fe40000410000 */
[----:B------:R-:W-:Y:S02]  /*14d0*/  FADD.FTZ R141, R140, R185 ;  /* 0x000000b98c8d7221 */ /* 0x000fe40000010000 */
[----:B------:R-:W-:Y:S01]  /*14e0*/  FFMA.FTZ R227, R184, R185, R227 ;  /* 0x000000b9b8e37223 */ /* 0x000fe200000100e3 */
[--C-:B------:R-:W-:Y:S01]  /*14f0*/  HADD2.F32 R145, -RZ, R146.reuse.H0_H0 ;  /* 0x20000092ff917230 */ /* 0x100fe20000004100 */
[----:B----4-:R-:W-:Y:S02]  /*1500*/  FADD.FTZ R189, -R219, R148 ;  /* 0x00000094dbbd7221 */ /* 0x010fe40000010100 */
        /* <DEDUP_REMOVED lines=38> */
.L_x_8115:
[----:B------:R-:W-:Y:S05]  /*1770*/  BSYNC B1 ;  /* 0x0000000000017941 */ /* 0x000fea0003800000 */
.L_x_8114:
        /* <DEDUP_REMOVED lines=19> */
[C---:B0-----:R-:W-:Y:S02]  /*18b0*/  FADD.FTZ R203, -R219.reuse, R143 ;  /* 0x0000008fdbcb7221 */ /* 0x041fe40000010100 */
        /* <DEDUP_REMOVED lines=27> */
[----:B------:R-:W-:-:S02]  /*1a70*/  FMUL.FTZ R203, R154, R145 ;  /* 0x000000919acb7220 */ /* 0x000fc40000410000 */
[C---:B------:R-:W-:Y:S02]  /*1a80*/  FADD.FTZ R149, -R219.reuse, R149 ;  /* 0x00000095db957221 */ /* 0x040fe40000010100 */
[----:B------:R-:W-:Y:S02]  /*1a90*/  FMUL.FTZ R208, R6, R205 ;  /* 0x000000cd06d07220 */ /* 0x000fe40000410000 */
[----:B------:R-:W-:Y:S02]  /*1aa0*/  FADD.FTZ R141, R140, R201 ;  /* 0x000000c98c8d7221 */ /* 0x000fe40000010000 */
[----:B------:R-:W-:Y:S01]  /*1ab0*/  FFMA.FTZ R227, R204, R201, R227 ;  /* 0x000000c9cce37223 */ /* 0x000fe200000100e3 */
[----:B------:R-:W-:Y:S01]  /*1ac0*/  HADD2.F32 R209, -RZ, R147.H0_H0 ;  /* 0x20000093ffd17230 */ /* 0x000fe20000004100 */
[----:B------:R-:W-:Y:S02]  /*1ad0*/  FADD.FTZ R207, -R219, R150 ;  /* 0x00000096dbcf7221 */ /* 0x000fe40000010100 */
[----:B------:R-:W-:-:S02]  /*1ae0*/  FADD.FTZ R96, R96, R205 ;  /* 0x000000cd60607221 */ /* 0x000fc40000010000 */
[----:B------:R-:W-:Y:S02]  /*1af0*/  FFMA.FTZ R72, R203, R205, R72 ;  /* 0x000000cdcb487223 */ /* 0x000fe40000010048 */
        /* <DEDUP_REMOVED lines=26> */
.L_x_8117:
[----:B------:R-:W-:Y:S05]  /*1ca0*/  BSYNC B1 ;  /* 0x0000000000017941 */ /* 0x000fea0003800000 */
.L_x_8116:
[----:B------:R-:W-:Y:S05]  /*1cb0*/  BRA.DIV ~URZ, `(.L_x_8118) ;  /* 0x000028827f007947 */ /* 0x000fea000b800000 */
[----:B------:R0:W1:Y:S02]  /*1cc0*/  SHFL.BFLY PT, R142, R229, 0x1, 0x1f ;  /* 0x0c201f00e58e7f89 */ /* 0x00006400000e0000 */
.L_x_8129:
        /* <DEDUP_REMOVED lines=18> */
.L_x_8130:
        /* <DEDUP_REMOVED lines=44> */
[----:B------:R-:W-:Y:S01]  /*20b0*/  F2FP.PACK_AB R140, R143, R140 ;  /* 0x0000008c8f8c723e */ /* 0x000fe200000000ff */
        /* <DEDUP_REMOVED lines=11> */
[----:B------:R-:W-:Y:S01]  /*2170*/  F2FP.PACK_AB R141, R142, R141 ;  /* 0x0000008d8e8d723e */ /* 0x000fe200000000ff */
        /* <DEDUP_REMOVED lines=39> */
.L_x_8121:
[----:B------:R-:W-:Y:S05]  /*23f0*/  BSYNC B1 ;  /* 0x0000000000017941 */ /* 0x000fea0003800000 */
.L_x_8120:
        /* <DEDUP_REMOVED lines=91> */
.L_x_8123:
[----:B------:R-:W-:Y:S05]  /*29b0*/  BSYNC B1 ;  /* 0x0000000000017941 */ /* 0x000fea0003800000 */
.L_x_8122:
        /* <DEDUP_REMOVED lines=91> */
.L_x_8125:
[----:B------:R-:W-:Y:S05]  /*2f70*/  BSYNC B1 ;  /* 0x0000000000017941 */ /* 0x000fea0003800000 */
.L_x_8124:
        /* <DEDUP_REMOVED lines=56> */
[----:B------:R-:W-:Y:S01]  /*3300*/  F2FP.PACK_AB R140, R141, R140 ;  /* 0x0000008c8d8c723e */ /* 0x000fe200000000ff */
        /* <DEDUP_REMOVED lines=25> */
[----:B------:R-:W-:Y:S01]  /*34a0*/  F2FP.PACK_AB R141, R144, R141 ;  /* 0x0000008d908d723e */ /* 0x000fe200000000ff */
[----:B------:R-:W-:Y:S01]  /*34b0*/  @P5 IMAD.WIDE.U32 R144, R0, R145, c[0x0][0x258] ;  /* 0x0000960000905625 */ /* 0x000fe200078e0091 */
[----:B------:R-:W-:Y:S02]  /*34c0*/  F2FP.PACK_AB R142, R143, R142 ;  /* 0x0000008e8f8e723e */ /* 0x000fe400000000ff */
[----:B------:R-:W-:Y:S01]  /*34d0*/  F2FP.PACK_AB R143, R146, R219 ;  /* 0x000000db928f723e */ /* 0x000fe200000000ff */
[----:B------:R-:W-:Y:S01]  /*34e0*/  IMAD.WIDE.U32 R146, R0, R147, c[0x0][0x248] ;  /* 0x0000920000927625 */ /* 0x000fe200078e0093 */
[----:B------:R1:W-:Y:S04]  /*34f0*/  @P5 STG.E.128 [R144.64], R120 ;  /* 0x0000007890005986 */ /* 0x0003e8000c101d04 */
[----:B------:R1:W-:Y:S04]  /*3500*/  @P5 STG.E.128 [R144.64+0x10], R52 ;  /* 0x0000103490005986 */ /* 0x0003e8000c101d04 */
[----:B------:R1:W-:Y:S02]  /*3510*/  STG.E.128 [R146.64], R140 ;  /* 0x0000008c92007986 */ /* 0x0003e4000c101d04 */
.L_x_8127:
[----:B------:R-:W-:Y:S05]  /*3520*/  BSYNC B1 ;  /* 0x0000000000017941 */ /* 0x000fea0003800000 */
.L_x_8126:
[----:B-1----:R-:W-:-:S04]  /*3530*/  MOV R141, c[0x0][0x160] ;  /* 0x00005800008d7a02 */ /* 0x002fc80000000f00 */
[----:B------:R-:W-:-:S04]  /*3540*/  LEA R2, R141, R2, 0x2 ;  /* 0x000000028d027211 */ /* 0x000fc800078e10ff */
[----:B------:R-:W-:-:S13]  /*3550*/  ISETP.GE.AND P0, PT, R2, c[0x0][0x164], PT ;  /* 0x0000590002007a0c */ /* 0x000fda0003f06270 */
[----:B0----5:R-:W-:Y:S01]  /*3560*/  @P0 CALL.REL.NOINC `(.L_x_8109) ;  /* 0x0000001000000944 */ /* 0x021fe20003c00000 */
[----:B------:R-:W-:Y:S05]  /*3570*/  BRA `(.L_x_8128) ;  /* 0xffffd0d000007947 */ /* 0x000fea000383ffff */
.L_x_8109:
[----:B0-----:R-:W-:Y:S05]  /*3580*/  BSYNC B0 ;  /* 0x0000000000007941 */ /* 0x001fea0003800000 */
.L_x_8108:
        /* <DEDUP_REMOVED lines=251> */
.L_x_8118:
[----:B------:R-:W-:Y:S01]  /*4540*/  HFMA2.MMA R144, -RZ, RZ, 0, 5.9604644775390625e-08 ;  /* 0x00000001ff907435 */ /* 0x000fe200000001ff */
[----:B------:R-:W-:-:S02]  /*4550*/  MOV R143, R229 ;  /* 0x000000e5008f7202 */ /* 0x000fc40000000f00 */
[----:B------:R-:W-:Y:S02]  /*4560*/  MOV R148, 0x1f ;  /* 0x0000001f00947802 */ /* 0x000fe40000000f00 */
[----:B------:R-:W-:Y:S02]  /*4570*/  MOV R149, 0xffffffff ;  /* 0xffffffff00957802 */ /* 0x000fe40000000f00 */
[----:B------:R-:W-:Y:S02]  /*4580*/  MOV R140, 0x45a0 ;  /* 0x000045a0008c7802 */ /* 0x000fe40000000f00 */
[----:B-----5:R-:W-:Y:S05]  /*4590*/  CALL.REL.NOINC `($__internal_128_$__cuda_sm70_shflsync_bfly_p) ;  /* 0x0000046000007944 */ /* 0x020fea0003c00000 */
[----:B-1----:R-:W-:Y:S01]  /*45a0*/  MOV R142, R144 ;  /* 0x00000090008e7202 */ /* 0x002fe20000000f00 */
[----:B0-----:R-:W-:Y:S05]  /*45b0*/  BRA `(.L_x_8129) ;  /* 0xffffd71000007947 */ /* 0x001fea000383ffff */
.L_x_8119:
[----:B------:R-:W-:Y:S01]  /*45c0*/  HFMA2.MMA R144, -RZ, RZ, 0, 5.9604644775390625e-08 ;  /* 0x00000001ff907435 */ /* 0x000fe200000001ff */
[----:B------:R-:W-:Y:S02]  /*45d0*/  MOV R143, R227 ;  /* 0x000000e3008f7202 */ /* 0x000fe40000000f00 */
[----:B------:R-:W-:Y:S02]  /*45e0*/  MOV R148, 0x1f ;  /* 0x0000001f00947802 */ /* 0x000fe40000000f00 */
[----:B------:R-:W-:-:S02]  /*45f0*/  MOV R149, 0xffffffff ;  /* 0xffffffff00957802 */ /* 0x000fc40000000f00 */
[----:B------:R-:W-:Y:S02]  /*4600*/  MOV R140, 0x4620 ;  /* 0x00004620008c7802 */ /* 0x000fe40000000f00 */
[----:B01---5:R-:W-:Y:S05]  /*4610*/  CALL.REL.NOINC `($__internal_128_$__cuda_sm70_shflsync_bfly_p) ;  /* 0x000003e000007944 */ /* 0x023fea0003c00000 */
[----:B------:R-:W-:Y:S01]  /*4620*/  FADD.FTZ R229, R142, R229 ;  /* 0x000000e58ee57221 */ /* 0x000fe20000010000 */
[----:B0-----:R-:W-:Y:S01]  /*4630*/  MOV R148, 0x1f ;  /* 0x0000001f00947802 */ /* 0x001fe20000000f00 */
[----:B-1----:R-:W-:Y:S01]  /*4640*/  FADD.FTZ R227, R227, R144 ;  /* 0x00000090e3e37221 */ /* 0x002fe20000010000 */
[----:B------:R-:W-:Y:S01]  /*4650*/  HFMA2.MMA R144, -RZ, RZ, 0, 1.1920928955078125e-07 ;  /* 0x00000002ff907435 */ /* 0x000fe200000001ff */
[----:B------:R-:W-:Y:S02]  /*4660*/  MOV R149, 0xffffffff ;  /* 0xffffffff00957802 */ /* 0x000fe40000000f00 */
[----:B------:R-:W-:Y:S02]  /*4670*/  MOV R143, R229 ;  /* 0x000000e5008f7202 */ /* 0x000fe40000000f00 */
[----:B------:R-:W-:Y:S02]  /*4680*/  MOV R140, 0x46a0 ;  /* 0x000046a0008c7802 */ /* 0x000fe40000000f00 */
[----:B------:R-:W-:Y:S05]  /*4690*/  CALL.REL.NOINC `($__internal_128_$__cuda_sm70_shflsync_bfly_p) ;  /* 0x0000036000007944 */ /* 0x000fea0003c00000 */
[----:B-1----:R-:W-:Y:S01]  /*46a0*/  MOV R142, R144 ;  /* 0x00000090008e7202 */ /* 0x002fe20000000f00 */
[----:B------:R-:W-:Y:S01]  /*46b0*/  HFMA2.MMA R144, -RZ, RZ, 0, 1.1920928955078125e-07 ;  /* 0x00000002ff907435 */ /* 0x000fe200000001ff */
[----:B0-----:R-:W-:-:S02]  /*46c0*/  MOV R143, R227 ;  /* 0x000000e3008f7202 */ /* 0x001fc40000000f00 */
[----:B------:R-:W-:Y:S02]  /*46d0*/  MOV R148, 0x1f ;  /* 0x0000001f00947802 */ /* 0x000fe40000000f00 */
[----:B------:R-:W-:Y:S02]  /*46e0*/  MOV R149, 0xffffffff ;  /* 0xffffffff00957802 */ /* 0x000fe40000000f00 */
[----:B------:R-:W-:Y:S02]  /*46f0*/  MOV R140, 0x4710 ;  /* 0x00004710008c7802 */ /* 0x000fe40000000f00 */
[----:B------:R-:W-:Y:S05]  /*4700*/  CALL.REL.NOINC `($__internal_128_$__cuda_sm70_shflsync_bfly_p) ;  /* 0x000002f000007944 */ /* 0x000fea0003c00000 */
[----:B------:R-:W-:Y:S01]  /*4710*/  FADD.FTZ R229, R142, R229 ;  /* 0x000000e58ee57221 */ /* 0x000fe20000010000 */
[----:B0-----:R-:W-:Y:S01]  /*4720*/  MOV R148, 0x1f ;  /* 0x0000001f00947802 */ /* 0x001fe20000000f00 */
[----:B-1----:R-:W-:Y:S01]  /*4730*/  FADD.FTZ R227, R227, R144 ;  /* 0x00000090e3e37221 */ /* 0x002fe20000010000 */
[----:B------:R-:W-:Y:S01]  /*4740*/  HFMA2.MMA R144, -RZ, RZ, 0, 2.384185791015625e-07 ;  /* 0x00000004ff907435 */ /* 0x000fe200000001ff */
[----:B------:R-:W-:Y:S02]  /*4750*/  MOV R149, 0xffffffff ;  /* 0xffffffff00957802 */ /* 0x000fe40000000f00 */
[----:B------:R-:W-:-:S02]  /*4760*/  MOV R143, R229 ;  /* 0x000000e5008f7202 */ /* 0x000fc40000000f00 */
[----:B------:R-:W-:Y:S02]  /*4770*/  MOV R140, 0x4790 ;  /* 0x00004790008c7802 */ /* 0x000fe40000000f00 */
[----:B------:R-:W-:Y:S05]  /*4780*/  CALL.REL.NOINC `($__internal_128_$__cuda_sm70_shflsync_bfly_p) ;  /* 0x0000027000007944 */ /* 0x000fea0003c00000 */
[----:B-1----:R-:W-:Y:S01]  /*4790*/  MOV R142, R144 ;  /* 0x00000090008e7202 */ /* 0x002fe20000000f00 */
[----:B------:R-:W-:Y:S01]  /*47a0*/  HFMA2.MMA R144, -RZ, RZ, 0, 2.384185791015625e-07 ;  /* 0x00000004ff907435 */ /* 0x000fe200000001ff */
[----:B0-----:R-:W-:Y:S02]  /*47b0*/  MOV R143, R227 ;  /* 0x000000e3008f7202 */ /* 0x001fe40000000f00 */
[----:B------:R-:W-:Y:S02]  /*47c0*/  MOV R148, 0x1f ;  /* 0x0000001f00947802 */ /* 0x000fe40000000f00 */
[----:B------:R-:W-:Y:S02]  /*47d0*/  MOV R149, 0xffffffff ;  /* 0xffffffff00957802 */ /* 0x000fe40000000f00 */
[----:B------:R-:W-:Y:S02]  /*47e0*/  MOV R140, 0x4800 ;  /* 0x00004800008c7802 */ /* 0x000fe40000000f00 */
[----:B------:R-:W-:Y:S05]  /*47f0*/  CALL.REL.NOINC `($__internal_128_$__cuda_sm70_shflsync_bfly_p) ;  /* 0x0000020000007944 */ /* 0x000fea0003c00000 */
[----:B------:R-:W-:Y:S01]  /*4800*/  FADD.FTZ R145, R142, R229 ;  /* 0x000000e58e917221 */ /* 0x000fe20000010000 */
[----:B0-----:R-:W-:Y:S01]  /*4810*/  MOV R148, 0x1f ;  /* 0x0000001f00947802 */ /* 0x001fe20000000f00 */
[----:B-1----:R-:W-:Y:S01]  /*4820*/  FADD.FTZ R147, R227, R144 ;  /* 0x00000090e3937221 */ /* 0x002fe20000010000 */
[----:B------:R-:W-:Y:S01]  /*4830*/  HFMA2.MMA R144, -RZ, RZ, 0, 4.76837158203125e-07 ;  /* 0x00000008ff907435 */ /* 0x000fe200000001ff */
[----:B------:R-:W-:-:S02]  /*4840*/  MOV R149, 0xffffffff ;  /* 0xffffffff00957802 */ /* 0x000fc40000000f00 */
[----:B------:R-:W-:Y:S02]  /*4850*/  MOV R143, R145 ;  /* 0x00000091008f7202 */ /* 0x000fe40000000f00 */
[----:B------:R-:W-:Y:S02]  /*4860*/  MOV R140, 0x4880 ;  /* 0x00004880008c7802 */ /* 0x000fe40000000f00 */
[----:B------:R-:W-:Y:S05]  /*4870*/  CALL.REL.NOINC `($__internal_128_$__cuda_sm70_shflsync_bfly_p) ;  /* 0x0000018000007944 */ /* 0x000fea0003c00000 */
[----:B-1----:R-:W-:Y:S01]  /*4880*/  MOV R142, R144 ;  /* 0x00000090008e7202 */ /* 0x002fe20000000f00 */
[----:B------:R-:W-:Y:S01]  /*4890*/  HFMA2.MMA R144, -RZ, RZ, 0, 4.76837158203125e-07 ;  /* 0x00000008ff907435 */ /* 0x000fe200000001ff */
[----:B0-----:R-:W-:Y:S02]  /*48a0*/  MOV R143, R147 ;  /* 0x00000093008f7202 */ /* 0x001fe40000000f00 */
[----:B------:R-:W-:Y:S02]  /*48b0*/  MOV R148, 0x1f ;  /* 0x0000001f00947802 */ /* 0x000fe40000000f00 */
[----:B------:R-:W-:Y:S02]  /*48c0*/  MOV R149, 0xffffffff ;  /* 0xffffffff00957802 */ /* 0x000fe40000000f00 */
[----:B------:R-:W-:-:S02]  /*48d0*/  MOV R140, 0x48f0 ;  /* 0x000048f0008c7802 */ /* 0x000fc40000000f00 */
[----:B------:R-:W-:Y:S05]  /*48e0*/  CALL.REL.NOINC `($__internal_128_$__cuda_sm70_shflsync_bfly_p) ;  /* 0x0000011000007944 */ /* 0x000fea0003c00000 */
[----:B------:R-:W-:Y:S01]  /*48f0*/  FADD.FTZ R145, R142, R145 ;  /* 0x000000918e917221 */ /* 0x000fe20000010000 */
[----:B0-----:R-:W-:Y:S01]  /*4900*/  MOV R148, 0x1f ;  /* 0x0000001f00947802 */ /* 0x001fe20000000f00 */
[----:B-1----:R-:W-:Y:S01]  /*4910*/  FADD.FTZ R147, R147, R144 ;  /* 0x0000009093937221 */ /* 0x002fe20000010000 */
[----:B------:R-:W-:Y:S01]  /*4920*/  HFMA2.MMA R144, -RZ, RZ, 0, 9.5367431640625e-07 ;  /* 0x00000010ff907435 */ /* 0x000fe200000001ff */
[----:B------:R-:W-:-:S02]  /*4930*/  MOV R149, 0xffffffff ;  /* 0xffffffff00957802 */ /* 0x000fc40000000f00 */
[----:B------:R-:W-:Y:S02]  /*4940*/  MOV R143, R145 ;  /* 0x00000091008f7202 */ /* 0x000fe40000000f00 */
[----:B------:R-:W-:Y:S02]  /*4950*/  MOV R140, 0x4970 ;  /* 0x00004970008c7802 */ /* 0x000fe40000000f00 */
[----:B------:R-:W-:Y:S05]  /*4960*/  CALL.REL.NOINC `($__internal_128_$__cuda_sm70_shflsync_bfly_p) ;  /* 0x0000009000007944 */ /* 0x000fea0003c00000 */
[----:B-1----:R-:W-:Y:S01]  /*4970*/  MOV R146, R144 ;  /* 0x0000009000927202 */ /* 0x002fe20000000f00 */
[----:B------:R-:W-:Y:S01]  /*4980*/  HFMA2.MMA R144, -RZ, RZ, 0, 9.5367431640625e-07 ;  /* 0x00000010ff907435 */ /* 0x000fe200000001ff */
[----:B0-----:R-:W-:Y:S02]  /*4990*/  MOV R143, R147 ;  /* 0x00000093008f7202 */ /* 0x001fe40000000f00 */
[----:B------:R-:W-:Y:S02]  /*49a0*/  MOV R148, 0x1f ;  /* 0x0000001f00947802 */ /* 0x000fe40000000f00 */
[----:B------:R-:W-:Y:S02]  /*49b0*/  MOV R149, 0xffffffff ;  /* 0xffffffff00957802 */ /* 0x000fe40000000f00 */
[----:B------:R-:W-:-:S02]  /*49c0*/  MOV R140, 0x49e0 ;  /* 0x000049e0008c7802 */ /* 0x000fc40000000f00 */
[----:B------:R-:W-:Y:S05]  /*49d0*/  CALL.REL.NOINC `($__internal_128_$__cuda_sm70_shflsync_bfly_p) ;  /* 0x0000002000007944 */ /* 0x000fea0003c00000 */
[----:B-1----:R-:W-:Y:S01]  /*49e0*/  MOV R140, R144 ;  /* 0x00000090008c7202 */ /* 0x002fe20000000f00 */
[----:B0-----:R-:W-:Y:S05]  /*49f0*/  BRA `(.L_x_8130) ;  /* 0xffffd3f000007947 */ /* 0x001fea000383ffff */
        .weak           $__internal_128_$__cuda_sm70_shflsync_bfly_p
        .type           $__internal_128_$__cuda_sm70_shflsync_bfly_p,@function
        .size           $__internal_128_$__cuda_sm70_shflsync_bfly_p,(.L_x_12430 - $__internal_128_$__cuda_sm70_shflsync_bfly_p)
$__internal_128_$__cuda_sm70_shflsync_bfly_p:
[----:B------:R-:W-:Y:S01]  /*4a00*/  HFMA2.MMA R141, -RZ, RZ, 0, 0 ;  /* 0x00000000ff8d7435 */ /* 0x000fe200000001ff */
[----:B------:R-:W-:Y:S04]  /*4a10*/  WARPSYNC R149 ;  /* 0x0000009500007348 */ /* 0x000fe80003800000 */
[----:B------:R0:W1:Y:S01]  /*4a20*/  SHFL.BFLY PT, R144, R143, R144, R148 ;  /* 0x0c0000908f907389 */ /* 0x00006200000e0094 */
[----:B------:R-:W-:Y:S05]  /*4a30*/  RET.REL.NODEC R140 `(_ZN10layer_norm13ln_bwd_kernelINS_13Kernel_traitsI6__halfS2_fS2_fjLj1024ELj1ELj4ELj1ELj16ENS_18Kernel_traits_baseILj1024ES2_S2_fS2_fjLj128EEEEELb1ELb0ELb0ELb0EEEvNS_9BwdParamsE) ;  /* 0xffffb5c08c007950 */ /* 0x000fea0003c3ffff */
.L_x_8131:
        /* <DEDUP_REMOVED lines=12> */
.L_x_12430:


//--------------------- .text._ZN10layer_norm13ln_bwd_kernelINS_13Kernel_traitsI6__halfS2_fS2_fjLj1024ELj1ELj4ELj1ELj16ENS_18Kernel_traits_baseILj1024ES2_S2_fS2_fjLj128EEEEELb1ELb0ELb0ELb1EEEvNS_9BwdParamsE --------------------------
	.section	.text._ZN10layer_norm13ln_bwd_kernelINS_13Kernel_traitsI6__halfS2_fS2_fjLj1024ELj1ELj4ELj1ELj16ENS_18Kernel_traits_baseILj1024ES2_S2_fS2_fjLj128EEEEELb1ELb0ELb0ELb1EEEvNS_9BwdParamsE,"ax",@progbits
	.sectioninfo	@"SHI_REGISTERS=252"
	.align	128
        .global         _ZN10layer_norm13ln_bwd_kernelINS_13Kernel_traitsI6__halfS2_fS2_fjLj1024ELj1ELj4ELj1ELj16ENS_18Kernel_traits_baseILj1024ES2_S2_fS2_fjLj128EEEEELb1ELb0ELb0ELb1EEEvNS_9BwdParamsE
        .type           _ZN10layer_norm13ln_bwd_kernelINS_13Kernel_traitsI6__halfS2_fS2_fjLj1024ELj1ELj4ELj1ELj16ENS_18Kernel_traits_baseILj1024ES2_S2_fS2_fjLj128EEEEELb1ELb0ELb0ELb1EEEvNS_9BwdParamsE,@function
        .size           _ZN10layer_norm13ln_bwd_kernelINS_13Kernel_traitsI6__halfS2_fS2_fjLj1024ELj1ELj4ELj1ELj16ENS_18Kernel_traits_baseILj1024ES2_S2_fS2_fjLj128EEEEELb1ELb0ELb0ELb1EEEvNS_9BwdParamsE,(.L_x_12431 - _ZN10layer_norm13ln_bwd_kernelINS_13Kernel_traitsI6__halfS2_fS2_fjLj1024ELj1ELj4ELj1ELj16ENS_18Kernel_traits_baseILj1024ES2_S2_fS2_fjLj128EEEEELb1ELb0ELb0ELb1EEEvNS_9BwdParamsE)
        .other          _ZN10layer_norm13ln_bwd_kernelINS_13Kernel_traitsI6__halfS2_fS2_fjLj1024ELj1ELj4ELj1ELj16ENS_18Kernel_traits_baseILj1024ES2_S2_fS2_fjLj128EEEEELb1ELb0ELb0ELb1EEEvNS_9BwdParamsE,@"STO_CUDA_ENTRY STV_DEFAULT"
_ZN10layer_norm13ln_bwd_kernelINS_13Kernel_traitsI6__halfS2_fS2_fjLj1024ELj1ELj4ELj1ELj16ENS_18Kernel_traits_baseILj1024ES2_S2_fS2_fjLj128EEEEELb1ELb0ELb0ELb1EEEvNS_9BwdParamsE:
.text._ZN10layer_norm13ln_bwd_kernelINS_13Kernel_traitsI6__halfS2_fS2_fjLj1024ELj1ELj4ELj1ELj16ENS_18Kernel_traits_baseILj1024ES2_S2_fS2_fjLj128EEEEELb1ELb0ELb0ELb1EEEvNS_9BwdParamsE:
        /* <DEDUP_REMOVED lines=42> */
.L_x_8133:
[----:B------:R-:W-:-:S04]  /*02a0*/  SHF.L.U32 R2, R0, 0x4, RZ ;  /* 0x0000000400027819 */ /* 0x000fc800000006ff */
[----:B------:R-:W-:-:S04]  /*02b0*/  LOP3.LUT R2, R2, 0x1f0, RZ, 0xc0, !PT ;  /* 0x000001f002027812 */ /* 0x000fc800078ec0ff */
[----:B------:R-:W-:-:S04]  /*02c0*/  IADD3 R2, P0, R2, c[0x0][0x1b0], RZ ;  /* 0x00006c0002027a10 */ /* 0x000fc80007f1e0ff */
[----:B------:R-:W-:-:S05]  /*02d0*/  IADD3.X R3, RZ, c[0x0][0x1b4], RZ, P0, !PT ;  /* 0x00006d00ff037a10 */ /* 0x000fca00007fe4ff */
[----:B------:R0:W2:Y:S04]  /*02e0*/  LDG.E.128 R152, [R2.64+0x600] ;  /* 0x0006000402987981 */ /* 0x0000a8000c1e1d00 */
[----:B------:R0:W3:Y:S04]  /*02f0*/  LDG.E.128 R192, [R2.64] ;  /* 0x0000000402c07981 */ /* 0x0000e8000c1e1d00 */
[----:B------:R0:W4:Y:S04]  /*0300*/  LDG.E.128 R184, [R2.64+0x200] ;  /* 0x0002000402b87981 */ /* 0x000128000c1e1d00 */
[----:B------:R0:W5:Y:S01]  /*0310*/  LDG.E.128 R160, [R2.64+0x400] ;  /* 0x0004000402a07981 */ /* 0x000162000c1e1d00 */
        /* <DEDUP_REMOVED lines=34> */
[----:B------:R-:W0:Y:S01]  /*0540*/  LDC.U8 R154, c[0x0][0x1f0] ;  /* 0x00007c00ff9a7b82 */ /* 0x000e220000000000 */
[--C-:B---3--:R-:W-:Y:S02]  /*0550*/  HADD2.F32 R202, -RZ, R192.reuse.H0_H0 ;  /* 0x200000c0ffca7230 */ /* 0x108fe40000004100 */
[----:B------:R-:W-:Y:S02]  /*0560*/  HADD2.F32 R201, -RZ, R192.H1_H1 ;  /* 0x300000c0ffc97230 */ /* 0x000fe40000004100 */
[--C-:B------:R-:W-:Y:S02]  /*0570*/  HADD2.F32 R200, -RZ, R193.reuse.H0_H0 ;  /* 0x200000c1ffc87230 */ /* 0x100fe40000004100 */
[----:B------:R-:W-:Y:S02]  /*0580*/  HADD2.F32 R199, -RZ, R193.H1_H1 ;  /* 0x300000c1ffc77230 */ /* 0x000fe40000004100 */
[----:B------:R-:W-:-:S02]  /*0590*/  HADD2.F32 R198, -RZ, R194.H0_H0 ;  /* 0x200000c2ffc67230 */ /* 0x000fc40000004100 */
[----:B------:R-:W-:Y:S02]  /*05a0*/  HADD2.F32 R197, -RZ, R194.H1_H1 ;  /* 0x300000c2ffc57230 */ /* 0x000fe40000004100 */
[--C-:B----4-:R-:W-:Y:S02]  /*05b0*/  HADD2.F32 R194, -RZ, R184.reuse.H0_H0 ;  /* 0x200000b8ffc27230 */ /* 0x110fe40000004100 */
[----:B------:R-:W-:Y:S02]  /*05c0*/  HADD2.F32 R193, -RZ, R184.H1_H1 ;  /* 0x300000b8ffc17230 */ /* 0x000fe40000004100 */
[--C-:B------:R-:W-:Y:S02]  /*05d0*/  HADD2.F32 R192, -RZ, R185.reuse.H0_H0 ;  /* 0x200000b9ffc07230 */ /* 0x100fe40000004100 */
[----:B------:R-:W-:Y:S02]  /*05e0*/  HADD2.F32 R191, -RZ, R185.H1_H1 ;  /* 0x300000b9ffbf7230 */ /* 0x000fe40000004100 */
[----:B------:R-:W-:-:S02]  /*05f0*/  HADD2.F32 R190, -RZ, R186.H0_H0 ;  /* 0x200000baffbe7230 */ /* 0x000fc40000004100 */
[----:B------:R-:W-:Y:S02]  /*0600*/  HADD2.F32 R189, -RZ, R186.H1_H1 ;  /* 0x300000baffbd7230 */ /* 0x000fe40000004100 */
[--C-:B-----5:R-:W-:Y:S02]  /*0610*/  HADD2.F32 R186, -RZ, R160.reuse.H0_H0 ;  /* 0x200000a0ffba7230 */ /* 0x120fe40000004100 */
[----:B------:R-:W-:Y:S02]  /*0620*/  HADD2.F32 R185, -RZ, R160.H1_H1 ;  /* 0x300000a0ffb97230 */ /* 0x000fe40000004100 */
[--C-:B------:R-:W-:Y:S02]  /*0630*/  HADD2.F32 R184, -RZ, R161.reuse.H0_H0 ;  /* 0x200000a1ffb87230 */ /* 0x100fe40000004100 */
[----:B------:R-:W-:Y:S02]  /*0640*/  HADD2.F32 R177, -RZ, R161.H1_H1 ;  /* 0x300000a1ffb17230 */ /* 0x000fe40000004100 */
[----:B------:R-:W-:-:S02]  /*0650*/  HADD2.F32 R176, -RZ, R162.H0_H0 ;  /* 0x200000a2ffb07230 */ /* 0x000fc40000004100 */
[----:B------:R-:W-:Y:S02]  /*0660*/  HADD2.F32 R165, -RZ, R162.H1_H1 ;  /* 0x300000a2ffa57230 */ /* 0x000fe40000004100 */
[----:B------:R-:W-:Y:S02]  /*0670*/  HADD2.F32 R196, -RZ, R195.H0_H0 ;  /* 0x200000c3ffc47230 */ /* 0x000fe40000004100 */
[----:B------:R-:W-:Y:S02]  /*0680*/  HADD2.F32 R188, -RZ, R187.H0_H0 ;  /* 0x200000bbffbc7230 */ /* 0x000fe40000004100 */
[----:B------:R-:W-:Y:S02]  /*0690*/  HADD2.F32 R164, -RZ, R163.H0_H0 ;  /* 0x200000a3ffa47230 */ /* 0x000fe40000004100 */
[--C-:B------:R-:W-:Y:S02]  /*06a0*/  HADD2.F32 R162, -RZ, R152.reuse.H0_H0 ;  /* 0x20000098ffa27230 */ /* 0x100fe40000004100 */
[----:B------:R-:W-:-:S02]  /*06b0*/  HADD2.F32 R161, -RZ, R152.H1_H1 ;  /* 0x30000098ffa17230 */ /* 0x000fc40000004100 */
[--C-:B------:R-:W-:Y:S02]  /*06c0*/  HADD2.F32 R160, -RZ, R153.reuse.H0_H0 ;  /* 0x20000099ffa07230 */ /* 0x100fe40000004100 */
[----:B------:R-:W-:Y:S01]  /*06d0*/  HADD2.F32 R159, -RZ, R153.H1_H1 ;  /* 0x30000099ff9f7230 */ /* 0x000fe20000004100 */
[----:B------:R-:W-:Y:S01]  /*06e0*/  CS2R R152, SRZ ;  /* 0x0000000000987805 */ /* 0x000fe2000001ff00 */
[----:B------:R-:W-:Y:S02]  /*06f0*/  HADD2.F32 R156, -RZ, R155.H0_H0 ;  /* 0x2000009bff9c7230 */ /* 0x000fe40000004100 */
[----:B------:R-:W-:Y:S02]  /*0700*/  HADD2.F32 R195, -RZ, R195.H1_H1 ;  /* 0x300000c3ffc37230 */ /* 0x000fe40000004100 */
[----:B------:R-:W-:Y:S02]  /*0710*/  HADD2.F32 R187, -RZ, R187.H1_H1 ;  /* 0x300000bbffbb7230 */ /* 0x000fe40000004100 */
[----:B------:R-:W-:-:S02]  /*0720*/  HADD2.F32 R163, -RZ, R163.H1_H1 ;  /* 0x300000a3ffa37230 */ /* 0x000fc40000004100 */
[----:B0-----:R-:W-:Y:S02]  /*0730*/  HADD2.F32 R155, -RZ, R155.H1_H1 ;  /* 0x3000009bff9b7230 */ /* 0x001fe40000004100 */
.L_x_8139:
[----:B------:R-:W-:Y:S01]  /*0740*/  IMAD R84, R203, c[0x0][0x168], RZ ;  /* 0x00005a00cb547a24 */ /* 0x000fe200078e02ff */
[----:B------:R-:W-:Y:S01]  /*0750*/  ISETP.NE.U32.AND P0, PT, RZ, c[0x0][0x1c0], PT ;  /* 0x00007000ff007a0c */ /* 0x000fe20003f05070 */
[----:B------:R-:W-:Y:S01]  /*0760*/  HFMA2.MMA R166, -RZ, RZ, 0, 2.384185791015625e-07 ;  /* 0x00000004ffa67435 */ /* 0x000fe200000001ff */
[----:B------:R-:W-:Y:S02]  /*0770*/  MOV R174, 0x20 ;  /* 0x0000002000ae7802 */ /* 0x000fe40000000f00 */
[----:B------:R-:W-:Y:S02]  /*0780*/  SHF.R.S32.HI R85, RZ, 0x1f, R84 ;  /* 0x0000001fff557819 */ /* 0x000fe40000011454 */
[----:B------:R-:W-:Y:S02]  /*0790*/  ISETP.NE.AND.EX P0, PT, RZ, c[0x0][0x1c4], PT, P0 ;  /* 0x00007100ff007a0c */ /* 0x000fe40003f05300 */
[----:B------:R-:W-:Y:S02]  /*07a0*/  LEA.HI R85, R85, R84, RZ, 0x3 ;  /* 0x0000005455557211 */ /* 0x000fe400078f18ff */
[----:B------:R-:W-:Y:S01]  /*07b0*/  LOP3.LUT R84, R0, 0x1f, RZ, 0xc0, !PT ;  /* 0x0000001f00547812 */ /* 0x000fe200078ec0ff */
[----:B------:R-:W-:Y:S01]  /*07c0*/  HFMA2.MMA R124, -RZ, RZ, 0, 9.5367431640625e-07 ;  /* 0x00000010ff7c7435 */ /* 0x000fe200000001ff */
[----:B------:R-:W-:Y:S01]  /*07d0*/  IMAD.WIDE R96, R203, R166, c[0x0][0x1a0] ;  /* 0x00006800cb607625 */ /* 0x000fe200078e02a6 */
[----:B------:R-:W-:-:S02]  /*07e0*/  SHF.R.S32.HI R86, RZ, 0x1f, R203 ;  /* 0x0000001fff567819 */ /* 0x000fc400000114cb */
[----:B------:R-:W-:Y:S02]  /*07f0*/  LEA.HI.SX32 R207, R85, R84, 0x1d ;  /* 0x0000005455cf7211 */ /* 0x000fe400078feaff */
[----:B------:R0:W2:Y:S02]  /*0800*/  LDG.E R211, [R96.64] ;  /* 0x0000000460d37981 */ /* 0x0000a4000c1e1900 */
[C---:B------:R-:W-:Y:S01]  /*0810*/  IADD3 R205, R207.reuse, 0x40, RZ ;  /* 0x00000040cfcd7810 */ /* 0x040fe20007ffe0ff */
[----:B------:R-:W-:Y:S01]  /*0820*/  IMAD.WIDE.U32 R116, R207, R174, c[0x0][0x188] ;  /* 0x00006200cf747625 */ /* 0x000fe200078e00ae */
[----:B------:R-:W-:Y:S02]  /*0830*/  @P0 LEA R104, P1, R203, c[0x0][0x1c0], 0x1 ;  /* 0x00007000cb680a11 */ /* 0x000fe400078208ff */
[C---:B------:R-:W-:Y:S01]  /*0840*/  IADD3 R206, R207.reuse, 0x20, RZ ;  /* 0x00000020cfce7810 */ /* 0x040fe20007ffe0ff */
[----:B------:R-:W-:Y:S01]  /*0850*/  IMAD.WIDE.U32 R88, R207, R124, c[0x0][0x208] ;  /* 0x00008200cf587625 */ /* 0x000fe200078e007c */
[----:B------:R-:W-:Y:S01]  /*0860*/  @P0 LEA.HI.X R105, R203, c[0x0][0x1c4], R86, 0x1, P1 ;  /* 0x00007100cb690a11 */ /* 0x000fe200008f0c56 */
[----:B------:R1:W3:Y:S02]  /*0870*/  LDG.E.128 R92, [R116.64+0x10] ;  /* 0x00001004745c7981 */ /* 0x0002e4000c1e1d00 */
[----:B------:R-:W-:-:S02]  /*0880*/  IMAD.WIDE.U32 R170, R205, R174, c[0x0][0x188] ;  /* 0x00006200cdaa7625 */ /* 0x000fc400078e00ae */
[----:B------:R1:W4:Y:S02]  /*0890*/  LDG.E.128 R84, [R116.64] ;  /* 0x0000000474547981 */ /* 0x000324000c1e1d00 */
[----:B------:R-:W-:Y:S02]  /*08a0*/  IMAD.WIDE R166, R203, R166, c[0x0][0x1a8] ;  /* 0x00006a00cba67625 */ /* 0x000fe400078e02a6 */
[----:B------:R-:W3:Y:S02]  /*08b0*/  LDG.E.128 R88, [R88.64] ;  /* 0x0000000458587981 */ /* 0x000ee4000c1e1d00 */
[----:B------:R-:W-:Y:S02]  /*08c0*/  IMAD.WIDE.U32 R128, R206, R174, c[0x0][0x188] ;  /* 0x00006200ce807625 */ /* 0x000fe400078e00ae */
[----:B------:R1:W3:Y:S02]  /*08d0*/  LDG.E.128 R108, [R170.64] ;  /* 0x00000004aa6c7981 */ /* 0x0002e4000c1e1d00 */
[----:B------:R-:W-:-:S02]  /*08e0*/  IMAD.WIDE.U32 R112, R205, R124, c[0x0][0x208] ;  /* 0x00008200cd707625 */ /* 0x000fc400078e007c */
[----:B------:R1:W3:Y:S04]  /*08f0*/  LDG.E R208, [R166.64] ;  /* 0x00000004a6d07981 */ /* 0x0002e8000c1e1900 */
[----:B0-----:R0:W3:Y:S04]  /*0900*/  LDG.E.128 R96, [R128.64] ;  /* 0x0000000480607981 */ /* 0x0010e8000c1e1d00 */
[----:B------:R-:W3:Y:S04]  /*0910*/  LDG.E.128 R112, [R112.64] ;  /* 0x0000000470707981 */ /* 0x000ee8000c1e1d00 */
[----:B-1----:R1:W3:Y:S04]  /*0920*/  LDG.E.128 R116, [R170.64+0x10] ;  /* 0x00001004aa747981 */ /* 0x0022e8000c1e1d00 */
[----:B------:R0:W3:Y:S01]  /*0930*/  @P0 LDG.E.U16 R209, [R104.64] ;  /* 0x0000000468d10981 */ /* 0x0000e2000c1e1500 */
[----:B------:R-:W-:Y:S01]  /*0940*/  IADD3 R204, R207, 0x60, RZ ;  /* 0x00000060cfcc7810 */ /* 0x000fe20007ffe0ff */
[----:B------:R-:W-:-:S04]  /*0950*/  IMAD.WIDE.U32 R100, R206, R124, c[0x0][0x208] ;  /* 0x00008200ce647625 */ /* 0x000fc800078e007c */
[C---:B------:R-:W-:Y:S02]  /*0960*/  IMAD.WIDE.U32 R168, R204.reuse, R174, c[0x0][0x188] ;  /* 0x00006200cca87625 */ /* 0x040fe400078e00ae */
[----:B------:R-:W3:Y:S04]  /*0970*/  LDG.E.128 R100, [R100.64] ;  /* 0x0000000464647981 */ /* 0x000ee8000c1e1d00 */
[----:B------:R1:W3:Y:S01]  /*0980*/  LDG.E.128 R120, [R168.64] ;  /* 0x00000004a8787981 */ /* 0x0002e2000c1e1d00 */
[----:B------:R-:W-:-:S03]  /*0990*/  IMAD.WIDE.U32 R124, R204, R124, c[0x0][0x208] ;  /* 0x00008200cc7c7625 */ /* 0x000fc600078e007c */
[----:B0-----:R0:W3:Y:S04]  /*09a0*/  LDG.E.128 R104, [R128.64+0x10] ;  /* 0x0000100480687981 */ /* 0x0010e8000c1e1d00 */
[----:B------:R-:W3:Y:S04]  /*09b0*/  LDG.E.128 R124, [R124.64] ;  /* 0x000000047c7c7981 */ /* 0x000ee8000c1e1d00 */
[----:B0-----:R0:W3:Y:S01]  /*09c0*/  LDG.E.128 R128, [R168.64+0x10] ;  /* 0x00001004a8807981 */ /* 0x0010e2000c1e1d00 */
        /* <DEDUP_REMOVED lines=23> */
[----:B------:R-:W-:Y:S01]  /*0b40*/  ISETP.NE.AND P1, PT, R154, RZ, PT ;  /* 0x000000ff9a00720c */ /* 0x000fe20003f25270 */
[----:B0-----:R-:W-:-:S03]  /*0b50*/  HFMA2.MMA R178, -RZ, RZ, 1.875, 0 ;  /* 0x3f800000ffb27435 */ /* 0x001fc600000001ff */
[----:B--2---:R-:W-:-:S05]  /*0b60*/  FSEL R179, R211, RZ, !P1 ;  /* 0x000000ffd3b37208 */ /* 0x004fca0004800000 */
[C---:B----4-:R-:W-:Y:S02]  /*0b70*/  FADD.FTZ R181, -R179.reuse, R84 ;  /* 0x00000054b3b57221 */ /* 0x050fe40000010100 */
[C---:B-1----:R-:W-:Y:S02]  /*0b80*/  FADD.FTZ R183, -R179.reuse, R87 ;  /* 0x00000057b3b77221 */ /* 0x042fe40000010100 */
[C---:B------:R-:W-:Y:S01]  /*0b90*/  FADD.FTZ R85, -R179.reuse, R85 ;  /* 0x00000055b3557221 */ /* 0x040fe20000010100 */
[--C-:B---3--:R-:W-:Y:S01]  /*0ba0*/  HADD2.F32 R87, -RZ, R88.reuse.H0_H0 ;  /* 0x20000058ff577230 */ /* 0x108fe20000004100 */
[C---:B------:R-:W-:Y:S01]  /*0bb0*/  FADD.FTZ R227, -R179.reuse, R108 ;  /* 0x0000006cb3e37221 */ /* 0x040fe20000010100 */
[----:B------:R-:W-:Y:S01]  /*0bc0*/  HADD2.F32 R88, -RZ, R88.H1_H1 ;  /* 0x30000058ff587230 */ /* 0x000fe20000004100 */
[C---:B------:R-:W-:Y:S02]  /*0bd0*/  FADD.FTZ R175, -R179.reuse, R86 ;  /* 0x00000056b3af7221 */ /* 0x040fe40000010100 */
[----:B------:R-:W-:Y:S01]  /*0be0*/  FMUL.FTZ R108, R208, R181 ;  /* 0x000000b5d06c7220 */ /* 0x000fe20000410000 */
[----:B------:R-:W-:Y:S01]  /*0bf0*/  HADD2.F32 R84, -RZ, R89.H1_H1 ;  /* 0x30000059ff547230 */ /* 0x000fe20000004100 */
[----:B------:R-:W-:-:S02]  /*0c00*/  FADD.FTZ R229, -R179, R110 ;  /* 0x0000006eb3e57221 */ /* 0x000fc40000010100 */
[----:B------:R-:W-:Y:S02]  /*0c10*/  FADD.FTZ R217, -R179, R98 ;  /* 0x00000062b3d97221 */ /* 0x000fe40000010100 */
[C---:B------:R-:W-:Y:S01]  /*0c20*/  FMUL.FTZ R110, R208.reuse, R85 ;  /* 0x00000055d06e7220 */ /* 0x040fe20000410000 */
[--C-:B------:R-:W-:Y:S01]  /*0c30*/  HADD2.F32 R235, -RZ, R115.reuse.H0_H0 ;  /* 0x20000073ffeb7230 */ /* 0x100fe20000004100 */
[----:B------:R-:W-:Y:S01]  /*0c40*/  FMUL.FTZ R183, R208, R183 ;  /* 0x000000b7d0b77220 */ /* 0x000fe20000410000 */
[----:B------:R-:W-:Y:S01]  /*0c50*/  HADD2.F32 R98, -RZ, R115.H1_H1 ;  /* 0x30000073ff627230 */ /* 0x000fe20000004100 */
[----:B------:R-:W-:Y:S02]  /*0c60*/  FADD.FTZ R152, R87, R152 ;  /* 0x0000009857987221 */ /* 0x000fe40000010000 */
[-C--:B------:R-:W-:Y:S02]  /*0c70*/  FFMA.FTZ R153, R108, R87.reuse, R153 ;  /* 0x000000576c997223 */ /* 0x080fe40000010099 */
[----:B------:R-:W-:Y:S01]  /*0c80*/  FADD.FTZ R115, -R179, R116 ;  /* 0x00000074b3737221 */ /* 0x000fe20000010100 */
[----:B------:R-:W-:Y:S01]  /*0c90*/  @P0 HADD2.F32 R178, -RZ, R209.H0_H0 ;  /* 0x200000d1ffb20230 */ /* 0x000fe20000004100 */
[----:B------:R-:W-:Y:S01]  /*0ca0*/  FMUL.FTZ R87, R202, R87 ;  /* 0x00000057ca577220 */ /* 0x000fe20000410000 */
[----:B------:R-:W-:Y:S01]  /*0cb0*/  HADD2.F32 R209, -RZ, R89.H0_H0 ;  /* 0x20000059ffd17230 */ /* 0x000fe20000004100 */
[----:B------:R-:W-:Y:S01]  /*0cc0*/  FMUL.FTZ R116, R208, R175 ;  /* 0x000000afd0747220 */ /* 0x000fe20000410000 */
[--C-:B------:R-:W-:Y:S01]  /*0cd0*/  HADD2.F32 R211, -RZ, R91.reuse.H0_H0 ;  /* 0x2000005bffd37230 */ /* 0x100fe20000004100 */
[----:B------:R-:W-:Y:S01]  /*0ce0*/  FADD.FTZ R150, R88, R150 ;  /* 0x0000009658967221 */ /* 0x000fe20000010000 */
[----:B------:R-:W-:Y:S01]  /*0cf0*/  HADD2.F32 R86, -RZ, R91.H1_H1 ;  /* 0x3000005bff567230 */ /* 0x000fe20000004100 */
[----:B------:R-:W-:-:S02]  /*0d00*/  FFMA.FTZ R151, R110, R88, R151 ;  /* 0x000000586e977223 */ /* 0x000fc40000010097 */
[----:B------:R-:W-:Y:S02]  /*0d10*/  FMUL.FTZ R175, R201, R88 ;  /* 0x00000058c9af7220 */ /* 0x000fe40000410000 */
[----:B------:R-:W-:Y:S02]  /*0d20*/  FADD.FTZ R91, -R179, R92 ;  /* 0x0000005cb35b7221 */ /* 0x000fe40000010100 */
[----:B------:R-:W-:Y:S02]  /*0d30*/  FADD.FTZ R146, R84, R146 ;  /* 0x0000009254927221 */ /* 0x000fe40000010000 */
[-C--:B------:R-:W-:Y:S02]  /*0d40*/  FFMA.FTZ R147, R183, R84.reuse, R147 ;  /* 0x00000054b7937223 */ /* 0x080fe40000010093 */
[----:B------:R-:W-:Y:S02]  /*0d50*/  FMUL.FTZ R88, R199, R84 ;  /* 0x00000054c7587220 */ /* 0x000fe40000410000 */
[----:B------:R-:W-:-:S02]  /*0d60*/  FADD.FTZ R84, RZ, R87 ;  /* 0x00000057ff547221 */ /* 0x000fc40000010000 */
[----:B------:R-:W-:Y:S01]  /*0d70*/  FFMA.FTZ R85, R108, R87, RZ ;  /* 0x000000576c557223 */ /* 0x000fe200000100ff */
[----:B------:R-:W-:Y:S01]  /*0d80*/  HADD2.F32 R89, -RZ, R90.H0_H0 ;  /* 0x2000005aff597230 */ /* 0x000fe20000004100 */
[----:B------:R-:W-:Y:S02]  /*0d90*/  FADD.FTZ R148, R209, R148 ;  /* 0x00000094d1947221 */ /* 0x000fe40000010000 */
[----:B------:R-:W-:Y:S02]  /*0da0*/  FFMA.FTZ R149, R116, R209, R149 ;  /* 0x000000d174957223 */ /* 0x000fe40000010095 */
[----:B------:R-:W-:Y:S02]  /*0db0*/  FMUL.FTZ R91, R208, R91 ;  /* 0x0000005bd05b7220 */ /* 0x000fe40000410000 */
[----:B------:R-:W-:Y:S02]  /*0dc0*/  FMUL.FTZ R209, R200, R209 ;  /* 0x000000d1c8d17220 */ /* 0x000fe40000410000 */
[----:B------:R-:W-:-:S02]  /*0dd0*/  FADD.FTZ R84, R84, R175 ;  /* 0x000000af54547221 */ /* 0x000fc40000010000 */
[----:B------:R-:W-:Y:S02]  /*0de0*/  FFMA.FTZ R85, R110, R175, R85 ;  /* 0x000000af6e557223 */ /* 0x000fe40000010055 */
[C---:B------:R-:W-:Y:S02]  /*0df0*/  FADD.FTZ R237, -R179.reuse, R118 ;  /* 0x00000076b3ed7221 */ /* 0x040fe40000010100 */
[----:B------:R-:W-:Y:S02]  /*0e00*/  FADD.FTZ R93, -R179, R93 ;  /* 0x0000005db35d7221 */ /* 0x000fe40000010100 */
[----:B------:R-:W-:Y:S02]  /*0e10*/  FADD.FTZ R28, R89, R28 ;  /* 0x0000001c591c7221 */ /* 0x000fe40000010000 */
[-C--:B------:R-:W-:Y:S02]  /*0e20*/  FFMA.FTZ R144, R91, R89.reuse, R144 ;  /* 0x000000595b907223 */ /* 0x080fe40000010090 */
[----:B------:R-:W-:-:S02]  /*0e30*/  FMUL.FTZ R118, R198, R89 ;  /* 0x00000059c6767220 */ /* 0x000fc40000410000 */
[----:B------:R-:W-:Y:S02]  /*0e40*/  FADD.FTZ R89, R84, R209 ;  /* 0x000000d154597221 */ /* 0x000fe40000010000 */
[----:B------:R-:W-:Y:S01]  /*0e50*/  FFMA.FTZ R85, R116, R209, R85 ;  /* 0x000000d174557223 */ /* 0x000fe20000010055 */
[----:B------:R-:W-:Y:S01]  /*0e60*/  HADD2.F32 R90, -RZ, R90.H1_H1 ;  /* 0x3000005aff5a7230 */ /* 0x000fe20000004100 */
[----:B------:R-:W-:Y:S02]  /*0e70*/  FMUL.FTZ R93, R208, R93 ;  /* 0x0000005dd05d7220 */ /* 0x000fe40000410000 */
[----:B------:R-:W-:Y:S02]  /*0e80*/  FADD.FTZ R89, R89, R88 ;  /* 0x0000005859597221 */ /* 0x000fe40000010000 */
[----:B------:R-:W-:Y:S02]  /*0e90*/  FFMA.FTZ R85, R183, R88, R85 ;  /* 0x00000058b7557223 */ /* 0x000fe40000010055 */
[----:B------:R-:W-:-:S02]  /*0ea0*/  FADD.FTZ R95, -R179, R95 ;  /* 0x0000005fb35f7221 */ /* 0x000fc40000010100 */
[----:B------:R-:W-:Y:S02]  /*0eb0*/  FADD.FTZ R29, R90, R29 ;  /* 0x0000001d5a1d7221 */ /* 0x000fe40000010000 */
[-C--:B------:R-:W-:Y:S02]  /*0ec0*/  FFMA.FTZ R145, R93, R90.reuse, R145 ;  /* 0x0000005a5d917223 */ /* 0x080fe40000010091 */
[----:B------:R-:W-:Y:S02]  /*0ed0*/  FADD.FTZ R213, -R179, R94 ;  /* 0x0000005eb3d57221 */ /* 0x000fe40000010100 */
[----:B------:R-:W-:Y:S02]  /*0ee0*/  FMUL.FTZ R90, R197, R90 ;  /* 0x0000005ac55a7220 */ /* 0x000fe40000410000 */
[----:B------:R-:W-:Y:S02]  /*0ef0*/  FADD.FTZ R89, R89, R118 ;  /* 0x0000007659597221 */ /* 0x000fe40000010000 */
[----:B------:R-:W-:-:S02]  /*0f00*/  FFMA.FTZ R85, R91, R118, R85 ;  /* 0x000000765b557223 */ /* 0x000fc40000010055 */
[----:B------:R-:W-:Y:S02]  /*0f10*/  FADD.FTZ R239, -R179, R120 ;  /* 0x00000078b3ef7221 */ /* 0x000fe40000010100 */
[C---:B------:R-:W-:Y:S02]  /*0f20*/  FMUL.FTZ R95, R208.reuse, R95 ;  /* 0x0000005fd05f7220 */ /* 0x040fe40000410000 */
[----:B------:R-:W-:Y:S02]  /*0f30*/  FMUL.FTZ R213, R208, R213 ;  /* 0x000000d5d0d57220 */ /* 0x000fe40000410000 */
[----:B------:R-:W-:Y:S02]  /*0f40*/  FMUL.FTZ R120, R196, R211 ;  /* 0x000000d3c4787220 */ /* 0x000fe40000410000 */
[----:B------:R-:W-:Y:S02]  /*0f50*/  FADD.FTZ R89, R89, R90 ;  /* 0x0000005a59597221 */ /* 0x000fe40000010000 */
[----:B------:R-:W-:Y:S01]  /*0f60*/  FFMA.FTZ R85, R93, R90, R85 ;  /* 0x0000005a5d557223 */ /* 0x000fe20000010055 */
[----:B------:R-:W-:Y:S01]  /*0f70*/  HADD2.F32 R219, -RZ, R100.H0_H0 ;  /* 0x20000064ffdb7230 */ /* 0x000fe20000004100 */
[----:B------:R-:W-:-:S02]  /*0f80*/  FADD.FTZ R97, -R179, R97 ;  /* 0x00000061b3617221 */ /* 0x000fc40000010100 */
[----:B------:R-:W-:Y:S02]  /*0f90*/  FADD.FTZ R27, R86, R27 ;  /* 0x0000001b561b7221 */ /* 0x000fe40000010000 */
[-C--:B------:R-:W-:Y:S02]  /*0fa0*/  FFMA.FTZ R143, R95, R86.reuse, R143 ;  /* 0x000000565f8f7223 */ /* 0x080fe4000001008f */
[----:B------:R-:W-:Y:S02]  /*0fb0*/  FADD.FTZ R215, -R179, R96 ;  /* 0x00000060b3d77221 */ /* 0x000fe40000010100 */
[----:B------:R-:W-:Y:S02]  /*0fc0*/  FMUL.FTZ R86, R195, R86 ;  /* 0x00000056c3567220 */ /* 0x000fe40000410000 */
[----:B------:R-:W-:Y:S02]  /*0fd0*/  FADD.FTZ R89, R89, R120 ;  /* 0x0000007859597221 */ /* 0x000fe40000010000 */
[----:B------:R-:W-:Y:S01]  /*0fe0*/  FFMA.FTZ R85, R213, R120, R85 ;  /* 0x00000078d5557223 */ /* 0x000fe20000010055 */
[----:B------:R-:W-:Y:S01]  /*0ff0*/  HADD2.F32 R100, -RZ, R100.H1_H1 ;  /* 0x30000064ff647230 */ /* 0x000fe20000004100 */
[----:B------:R-:W-:-:S02]  /*1000*/  FADD.FTZ R241, -R179, R122 ;  /* 0x0000007ab3f17221 */ /* 0x000fc40000010100 */
        /* <DEDUP_REMOVED lines=9> */
[----:B------:R-:W-:Y:S02]  /*10a0*/  FMUL.FTZ R100, R193, R100 ;  /* 0x00000064c1647220 */ /* 0x000fe40000410000 */
[----:B------:R-:W-:Y:S02]  /*10b0*/  FADD.FTZ R85, R89, R122 ;  /* 0x0000007a59557221 */ /* 0x000fe40000010000 */
[----:B------:R-:W-:Y:S01]  /*10c0*/  FFMA.FTZ R84, R215, R122, R84 ;  /* 0x0000007ad7547223 */ /* 0x000fe20000010054 */
[----:B------:R-:W-:Y:S01]  /*10d0*/  HADD2.F32 R92, -RZ, R101.H1_H1 ;  /* 0x30000065ff5c7230 */ /* 0x000fe20000004100 */
[C---:B------:R-:W-:Y:S01]  /*10e0*/  FADD.FTZ R225, -R179.reuse, R106 ;  /* 0x0000006ab3e17221 */ /* 0x040fe20000010100 */
[--C-:B------:R-:W-:Y:S01]  /*10f0*/  HADD2.F32 R247, -RZ, R127.reuse.H0_H0 ;  /* 0x2000007ffff77230 */ /* 0x100fe20000004100 */
[----:B------:R-:W-:Y:S01]  /*1100*/  FMUL.FTZ R99, R208, R99 ;  /* 0x00000063d0637220 */ /* 0x000fe20000410000 */
[----:B------:R-:W-:Y:S01]  /*1110*/  HADD2.F32 R106, -RZ, R127.H1_H1 ;  /* 0x3000007fff6a7230 */ /* 0x000fe20000004100 */
[----:B------:R-:W-:-:S02]  /*1120*/  FADD.FTZ R127, -R179, R128 ;  /* 0x00000080b37f7221 */ /* 0x000fc40000010100 */
[----:B------:R-:W-:Y:S02]  /*1130*/  FMUL.FTZ R217, R208, R217 ;  /* 0x000000d9d0d97220 */ /* 0x000fe40000410000 */
[----:B------:R-:W-:Y:S02]  /*1140*/  FMUL.FTZ R128, R192, R221 ;  /* 0x000000ddc0807220 */ /* 0x000fe40000410000 */
[----:B------:R-:W-:Y:S02]  /*1150*/  FADD.FTZ R85, R85, R100 ;  /* 0x0000006455557221 */ /* 0x000fe40000010000 */
[----:B------:R-:W-:Y:S01]  /*1160*/  FFMA.FTZ R84, R97, R100, R84 ;  /* 0x0000006461547223 */ /* 0x000fe20000010054 */
[----:B------:R-:W-:Y:S01]  /*1170*/  HADD2.F32 R101, -RZ, R102.H0_H0 ;  /* 0x20000066ff657230 */ /* 0x000fe20000004100 */
[----:B------:R-:W-:Y:S01]  /*1180*/  FADD.FTZ R105, -R179, R105 ;  /* 0x00000069b3697221 */ /* 0x000fe20000010100 */
[--C-:B------:R-:W-:Y:S01]  /*1190*/  HADD2.F32 R223, -RZ, R103.reuse.H0_H0 ;  /* 0x20000067ffdf7230 */ /* 0x100fe20000004100 */
[----:B------:R-:W-:Y:S01]  /*11a0*/  FADD.FTZ R23, R92, R23 ;  /* 0x000000175c177221 */ /* 0x000fe20000010000 */
[----:B------:R-:W-:Y:S01]  /*11b0*/  HADD2.F32 R94, -RZ, R103.H1_H1 ;  /* 0x30000067ff5e7230 */ /* 0x000fe20000004100 */
[----:B------:R-:W-:-:S02]  /*11c0*/  FFMA.FTZ R139, R99, R92, R139 ;  /* 0x0000005c638b7223 */ /* 0x000fc4000001008b */
[----:B------:R-:W-:Y:S02]  /*11d0*/  FADD.FTZ R103, -R179, R104 ;  /* 0x00000068b3677221 */ /* 0x000fe40000010100 */
[----:B------:R-:W-:Y:S02]  /*11e0*/  FMUL.FTZ R92, R191, R92 ;  /* 0x0000005cbf5c7220 */ /* 0x000fe40000410000 */
[----:B------:R-:W-:Y:S02]  /*11f0*/  FADD.FTZ R85, R85, R128 ;  /* 0x0000008055557221 */ /* 0x000fe40000010000 */
[----:B------:R-:W-:Y:S01]  /*1200*/  FFMA.FTZ R84, R217, R128, R84 ;  /* 0x00000080d9547223 */ /* 0x000fe20000010054 */
[----:B------:R-:W-:Y:S01]  /*1210*/  HADD2.F32 R102, -RZ, R102.H1_H1 ;  /* 0x30000066ff667230 */ /* 0x000fe20000004100 */
        /* <DEDUP_REMOVED lines=18> */
[----:B------:R-:W-:Y:S02]  /*1340*/  FADD.FTZ R109, -R179, R109 ;  /* 0x0000006db36d7221 */ /* 0x000fe40000010100 */
[----:B------:R-:W-:Y:S02]  /*1350*/  FADD.FTZ R19, R94, R19 ;  /* 0x000000135e137221 */ /* 0x000fe40000010000 */
[----:B------:R-:W-:-:S02]  /*1360*/  FFMA.FTZ R135, R107, R94, R135 ;  /* 0x0000005e6b877223 */ /* 0x000fc40000010087 */
[----:B------:R-:W-:Y:S02]  /*1370*/  FMUL.FTZ R94, R187, R94 ;  /* 0x0000005ebb5e7220 */ /* 0x000fe40000410000 */
[----:B------:R-:W-:Y:S02]  /*1380*/  FADD.FTZ R85, R85, R174 ;  /* 0x000000ae55557221 */ /* 0x000fe40000010000 */
[----:B------:R-:W-:Y:S01]  /*1390*/  FFMA.FTZ R84, R225, R174, R84 ;  /* 0x000000aee1547223 */ /* 0x000fe20000010054 */
[----:B------:R-:W-:Y:S01]  /*13a0*/  HADD2.F32 R112, -RZ, R112.H1_H1 ;  /* 0x30000070ff707230 */ /* 0x000fe20000004100 */
[C---:B------:R-:W-:Y:S02]  /*13b0*/  FMUL.FTZ R109, R208.reuse, R109 ;  /* 0x0000006dd06d7220 */ /* 0x040fe40000410000 */
[----:B------:R-:W-:Y:S02]  /*13c0*/  FMUL.FTZ R227, R208, R227 ;  /* 0x000000e3d0e37220 */ /* 0x000fe40000410000 */
[----:B------:R-:W-:-:S02]  /*13d0*/  FMUL.FTZ R180, R186, R231 ;  /* 0x000000e7bab47220 */ /* 0x000fc40000410000 */
[----:B------:R-:W-:Y:S02]  /*13e0*/  FADD.FTZ R85, R85, R94 ;  /* 0x0000005e55557221 */ /* 0x000fe40000010000 */
[----:B------:R-:W-:Y:S01]  /*13f0*/  FFMA.FTZ R84, R107, R94, R84 ;  /* 0x0000005e6b547223 */ /* 0x000fe20000010054 */
[----:B------:R-:W-:Y:S01]  /*1400*/  HADD2.F32 R233, -RZ, R113.H0_H0 ;  /* 0x20000071ffe97230 */ /* 0x000fe20000004100 */
[----:B------:R-:W-:Y:S02]  /*1410*/  FADD.FTZ R111, -R179, R111 ;  /* 0x0000006fb36f7221 */ /* 0x000fe40000010100 */
[----:B------:R-:W-:Y:S02]  /*1420*/  FADD.FTZ R17, R112, R17 ;  /* 0x0000001170117221 */ /* 0x000fe40000010000 */
[-C--:B------:R-:W-:Y:S02]  /*1430*/  FFMA.FTZ R133, R109, R112.reuse, R133 ;  /* 0x000000706d857223 */ /* 0x080fe40000010085 */
[----:B------:R-:W-:-:S02]  /*1440*/  FMUL.FTZ R112, R185, R112 ;  /* 0x00000070b9707220 */ /* 0x000fc40000410000 */
[----:B------:R-:W-:Y:S02]  /*1450*/  FADD.FTZ R85, R85, R180 ;  /* 0x000000b455557221 */ /* 0x000fe40000010000 */
[----:B------:R-:W-:Y:S01]  /*1460*/  FFMA.FTZ R84, R227, R180, R84 ;  /* 0x000000b4e3547223 */ /* 0x000fe20000010054 */
[----:B------:R-:W-:Y:S01]  /*1470*/  HADD2.F32 R96, -RZ, R113.H1_H1 ;  /* 0x30000071ff607230 */ /* 0x000fe20000004100 */
[C---:B------:R-:W-:Y:S02]  /*1480*/  FMUL.FTZ R111, R208.reuse, R111 ;  /* 0x0000006fd06f7220 */ /* 0x040fe40000410000 */
        /* <DEDUP_REMOVED lines=9> */
[----:B------:R-:W-:-:S02]  /*1520*/  FADD.FTZ R85, R85, R182 ;  /* 0x000000b655557221 */ /* 0x000fc40000010000 */
[----:B------:R-:W-:Y:S01]  /*1530*/  FFMA.FTZ R84, R229, R182, R84 ;  /* 0x000000b6e5547223 */ /* 0x000fe20000010054 */
[----:B------:R-:W-:Y:S01]  /*1540*/  HADD2.F32 R114, -RZ, R114.H1_H1 ;  /* 0x30000072ff727230 */ /* 0x000fe20000004100 */
[C---:B------:R-:W-:Y:S02]  /*1550*/  FMUL.FTZ R117, R208.reuse, R117 ;  /* 0x00000075d0757220 */ /* 0x040fe40000410000 */
[----:B------:R-:W-:Y:S02]  /*1560*/  FMUL.FTZ R115, R208, R115 ;  /* 0x00000073d0737220 */ /* 0x000fe40000410000 */
        /* <DEDUP_REMOVED lines=22> */
[----:B------:R-:W-:-:S02]  /*16d0*/  FMUL.FTZ R121, R208, R121 ;  /* 0x00000079d0797220 */ /* 0x000fc40000410000 */
[----:B------:R-:W-:Y:S02]  /*16e0*/  FMUL.FTZ R239, R208, R239 ;  /* 0x000000efd0ef7220 */ /* 0x000fe40000410000 */
[----:B------:R-:W-:Y:S02]  /*16f0*/  FMUL.FTZ R214, R162, R243 ;  /* 0x000000f3a2d67220 */ /* 0x000fe40000410000 */
[----:B------:R-:W-:Y:S02]  /*1700*/  FADD.FTZ R85, R85, R98 ;  /* 0x0000006255557221 */ /* 0x000fe40000010000 */
[----:B------:R-:W-:Y:S01]  /*1710*/  FFMA.FTZ R84, R119, R98, R84 ;  /* 0x0000006277547223 */ /* 0x000fe20000010054 */
[----:B------:R-:W-:Y:S01]  /*1720*/  HADD2.F32 R245, -RZ, R125.H0_H0 ;  /* 0x2000007dfff57230 */ /* 0x000fe20000004100 */
[----:B------:R-:W-:Y:S02]  /*1730*/  FADD.FTZ R123, -R179, R123 ;  /* 0x0000007bb37b7221 */ /* 0x000fe40000010100 */
[----:B------:R-:W-:-:S02]  /*1740*/  FADD.FTZ R9, R124, R9 ;  /* 0x000000097c097221 */ /* 0x000fc40000010000 */
[-C--:B------:R-:W-:Y:S02]  /*1750*/  FFMA.FTZ R37, R121, R124.reuse, R37 ;  /* 0x0000007c79257223 */ /* 0x080fe40000010025 */
[----:B------:R-:W-:Y:S02]  /*1760*/  FMUL.FTZ R124, R161, R124 ;  /* 0x0000007ca17c7220 */ /* 0x000fe40000410000 */
[----:B------:R-:W-:Y:S02]  /*1770*/  FADD.FTZ R85, R85, R214 ;  /* 0x000000d655557221 */ /* 0x000fe40000010000 */
[----:B------:R-:W-:Y:S01]  /*1780*/  FFMA.FTZ R84, R239, R214, R84 ;  /* 0x000000d6ef547223 */ /* 0x000fe20000010054 */
[----:B------:R-:W-:Y:S01]  /*1790*/  HADD2.F32 R104, -RZ, R125.H1_H1 ;  /* 0x3000007dff687230 */ /* 0x000fe20000004100 */
        /* <DEDUP_REMOVED lines=64> */
.L_x_8140:
        /* <DEDUP_REMOVED lines=18> */
.L_x_8141:
        /* <DEDUP_REMOVED lines=18> */
[----:B------:R-:W-:Y:S02]  /*1de0*/  FFMA.FTZ R110, R110, R101, R106 ;  /* 0x000000656e6e7223 */ /* 0x000fe4000001006a */
[----:B0-----:R-:W-:-:S02]  /*1df0*/  FADD.FTZ R113, R209, -R116 ;  /* 0x80000074d1717221 */ /* 0x001fc40000010000 */
[----:B------:R-:W-:Y:S02]  /*1e00*/  FMUL.FTZ R209, R208, R91 ;  /* 0x0000005bd0d17220 */ /* 0x000fe40000410000 */
[----:B------:R-:W-:Y:S02]  /*1e10*/  FADD.FTZ R87, R87, -R108 ;  /* 0x8000006c57577221 */ /* 0x000fe40000010000 */
[-C--:B------:R-:W-:Y:S02]  /*1e20*/  FFMA.FTZ R213, R213, R101.reuse, R106 ;  /* 0x00000065d5d57223 */ /* 0x080fe4000001006a */
[----:B------:R-:W-:Y:S01]  /*1e30*/  FADD.FTZ R85, R175, -R110 ;  /* 0x8000006eaf557221 */ /* 0x000fe20000010000 */
[----:B------:R-:W-:Y:S01]  /*1e40*/  MOV R110, R168 ;  /* 0x000000a8006e7202 */ /* 0x000fe20000000f00 */
[----:B------:R-:W-:Y:S02]  /*1e50*/  FFMA.FTZ R183, R183, R101, R106 ;  /* 0x00000065b7b77223 */ /* 0x000fe4000001006a */
[----:B------:R-:W-:-:S02]  /*1e60*/  @P0 FADD.FTZ R209, R48, R209 ;  /* 0x000000d130d10221 */ /* 0x000fc40000010000 */
[----:B------:R-:W-:Y:S02]  /*1e70*/  FMUL.FTZ R175, R208, R87 ;  /* 0x00000057d0af7220 */ /* 0x000fe40000410000 */
[--C-:B------:R-:W-:Y:S02]  /*1e80*/  FFMA.FTZ R93, R93, R101, R106.reuse ;  /* 0x000000655d5d7223 */ /* 0x100fe4000001006a */
[----:B------:R-:W-:Y:S02]  /*1e90*/  FADD.FTZ R213, R120, -R213 ;  /* 0x800000d578d57221 */ /* 0x000fe40000010000 */
[----:B------:R-:W-:Y:S02]  /*1ea0*/  FMUL.FTZ R108, R208, R85 ;  /* 0x00000055d06c7220 */ /* 0x000fe40000410000 */
[----:B------:R-:W-:Y:S02]  /*1eb0*/  FADD.FTZ R183, R88, -R183 ;  /* 0x800000b758b77221 */ /* 0x000fe40000010000 */
[----:B------:R-:W-:-:S02]  /*1ec0*/  FFMA.FTZ R217, R217, R101, R106 ;  /* 0x00000065d9d97223 */ /* 0x000fc4000001006a */
[----:B------:R-:W-:Y:S02]  /*1ed0*/  FFMA.FTZ R97, R97, R101, R106 ;  /* 0x0000006561617223 */ /* 0x000fe4000001006a */
[----:B------:R-:W-:Y:S02]  /*1ee0*/  FMUL.FTZ R88, R209, R178 ;  /* 0x000000b2d1587220 */ /* 0x000fe40000410000 */
[----:B------:R-:W-:Y:S02]  /*1ef0*/  @P0 FADD.FTZ R175, R44, R175 ;  /* 0x000000af2caf0221 */ /* 0x000fe40000010000 */
[----:B------:R-:W-:Y:S02]  /*1f00*/  FADD.FTZ R93, R90, -R93 ;  /* 0x8000005d5a5d7221 */ /* 0x000fe40000010000 */
[C---:B------:R-:W-:Y:S02]  /*1f10*/  FMUL.FTZ R113, R208.reuse, R113 ;  /* 0x00000071d0717220 */ /* 0x040fe40000410000 */
[----:B------:R-:W-:-:S02]  /*1f20*/  FMUL.FTZ R211, R208, R213 ;  /* 0x000000d5d0d37220 */ /* 0x000fc40000410000 */
[----:B------:R-:W-:Y:S02]  /*1f30*/  @P0 FADD.FTZ R108, R45, R108 ;  /* 0x0000006c2d6c0221 */ /* 0x000fe40000010000 */
[----:B------:R-:W-:Y:S02]  /*1f40*/  FADD.FTZ R217, R128, -R217 ;  /* 0x800000d980d97221 */ /* 0x000fe40000010000 */
[----:B------:R-:W-:Y:S02]  /*1f50*/  FMUL.FTZ R224, R208, R183 ;  /* 0x000000b7d0e07220 */ /* 0x000fe40000410000 */
[----:B------:R-:W-:Y:S02]  /*1f60*/  FADD.FTZ R97, R100, -R97 ;  /* 0x8000006164617221 */ /* 0x000fe40000010000 */
[----:B------:R-:W-:Y:S02]  /*1f70*/  FMUL.FTZ R88, R88, c[0x0][0x1e8] ;  /* 0x00007a0058587a20 */ /* 0x000fe40000410000 */
[----:B------:R-:W-:-:S02]  /*1f80*/  FMUL.FTZ R84, R175, R178 ;  /* 0x000000b2af547220 */ /* 0x000fc40000410000 */
[----:B------:R-:W-:Y:S01]  /*1f90*/  FMUL.FTZ R170, R208, R93 ;  /* 0x0000005dd0aa7220 */ /* 0x000fe20000410000 */
[----:B------:R-:W-:Y:S01]  /*1fa0*/  FSEL R183, R88, RZ, P3 ;  /* 0x000000ff58b77208 */ /* 0x000fe20001800000 */
[----:B------:R-:W-:Y:S01]  /*1fb0*/  @P0 FADD.FTZ R113, R46, R113 ;  /* 0x000000712e710221 */ /* 0x000fe20000010000 */
[----:B------:R-:W-:Y:S01]  /*1fc0*/  LOP3.LUT P3, RZ, R168, 0xff0000, RZ, 0xc0, !PT ;  /* 0x00ff0000a8ff7812 */ /* 0x000fe2000786c0ff */
[----:B------:R-:W-:Y:S02]  /*1fd0*/  FFMA.FTZ R95, R95, R101, R106 ;  /* 0x000000655f5f7223 */ /* 0x000fe4000001006a */
[----:B------:R-:W-:Y:S02]  /*1fe0*/  @P0 FADD.FTZ R211, R50, R211 ;  /* 0x000000d332d30221 */ /* 0x000fe40000010000 */
[----:B------:R-:W-:Y:S02]  /*1ff0*/  FMUL.FTZ R85, R108, R178 ;  /* 0x000000b26c557220 */ /* 0x000fe40000410000 */
[----:B------:R-:W-:-:S02]  /*2000*/  FMUL.FTZ R125, R208, R217 ;  /* 0x000000d9d07d7220 */ /* 0x000fc40000410000 */
[----:B------:R-:W-:Y:S02]  /*2010*/  @P0 FADD.FTZ R224, R47, R224 ;  /* 0x000000e02fe00221 */ /* 0x000fe40000010000 */
[----:B------:R-:W-:Y:S02]  /*2020*/  FMUL.FTZ R116, R208, R97 ;  /* 0x00000061d0747220 */ /* 0x000fe40000410000 */
[----:B------:R-:W-:Y:S02]  /*2030*/  FFMA.FTZ R99, R99, R101, R106 ;  /* 0x0000006563637223 */ /* 0x000fe4000001006a */
[----:B------:R-:W-:Y:S02]  /*2040*/  FMUL.FTZ R84, R84, c[0x0][0x1e8] ;  /* 0x00007a0054547a20 */ /* 0x000fe40000410000 */
[----:B------:R-:W-:Y:S02]  /*2050*/  @P0 FADD.FTZ R170, R49, R170 ;  /* 0x000000aa31aa0221 */ /* 0x000fe40000010000 */
[-C--:B------:R-:W-:Y:S01]  /*2060*/  FMUL.FTZ R87, R113, R178.reuse ;  /* 0x000000b271577220 */ /* 0x080fe20000410000 */
[----:B------:R-:W-:Y:S01]  /*2070*/  FSEL R84, R84, RZ, P5 ;  /* 0x000000ff54547208 */ /* 0x000fe20002800000 */
[----:B------:R-:W-:Y:S01]  /*2080*/  FADD.FTZ R95, R86, -R95 ;  /* 0x8000005f565f7221 */ /* 0x000fe20000010000 */
[----:B------:R-:W-:Y:S01]  /*2090*/  LOP3.LUT P5, RZ, R171, 0xff0000, RZ, 0xc0, !PT ;  /* 0x00ff0000abff7812 */ /* 0x000fe200078ac0ff */
[----:B------:R-:W-:-:S02]  /*20a0*/  FMUL.FTZ R88, R211, R178 ;  /* 0x000000b2d3587220 */ /* 0x000fc40000410000 */
[-C--:B------:R-:W-:Y:S02]  /*20b0*/  FFMA.FTZ R103, R103, R101.reuse, R106 ;  /* 0x0000006567677223 */ /* 0x080fe4000001006a */
[----:B------:R-:W-:Y:S02]  /*20c0*/  FMUL.FTZ R85, R85, c[0x0][0x1e8] ;  /* 0x00007a0055557a20 */ /* 0x000fe40000410000 */
[----:B------:R-:W-:Y:S02]  /*20d0*/  @P0 FADD.FTZ R125, R54, R125 ;  /* 0x0000007d367d0221 */ /* 0x000fe40000010000 */
[----:B------:R-:W-:Y:S01]  /*20e0*/  FMUL.FTZ R86, R224, R178 ;  /* 0x000000b2e0567220 */ /* 0x000fe20000410000 */
[----:B------:R-:W-:Y:S01]  /*20f0*/  FSEL R85, R85, RZ, P1 ;  /* 0x000000ff55557208 */ /* 0x000fe20000800000 */
[----:B------:R-:W-:Y:S01]  /*2100*/  @P0 FADD.FTZ R116, R53, R116 ;  /* 0x0000007435740221 */ /* 0x000fe20000010000 */
[----:B------:R-:W-:Y:S01]  /*2110*/  LOP3.LUT P1, RZ, R171, 0xff000000, RZ, 0xc0, !PT ;  /* 0xff000000abff7812 */ /* 0x000fe2000782c0ff */
[----:B------:R-:W-:Y:S01]  /*2120*/  FADD.FTZ R99, R92, -R99 ;  /* 0x800000635c637221 */ /* 0x000fe20000010000 */
[----:B------:R-:W-:Y:S01]  /*2130*/  F2FP.PACK_AB R84, R85, R84 ;  /* 0x000000545554723e */ /* 0x000fe200000000ff */
[----:B------:R-:W-:-:S02]  /*2140*/  FFMA.FTZ R215, R215, R101, R106 ;  /* 0x00000065d7d77223 */ /* 0x000fc4000001006a */
[-C--:B------:R-:W-:Y:S02]  /*2150*/  FMUL.FTZ R90, R170, R178.reuse ;  /* 0x000000b2aa5a7220 */ /* 0x080fe40000410000 */
[----:B------:R-:W-:Y:S02]  /*2160*/  FMUL.FTZ R87, R87, c[0x0][0x1e8] ;  /* 0x00007a0057577a20 */ /* 0x000fe40000410000 */
[----:B------:R-:W-:Y:S02]  /*2170*/  FMUL.FTZ R226, R208, R95 ;  /* 0x0000005fd0e27220 */ /* 0x000fe40000410000 */
[----:B------:R-:W-:Y:S01]  /*2180*/  FMUL.FTZ R88, R88, c[0x0][0x1e8] ;  /* 0x00007a0058587a20 */ /* 0x000fe20000410000 */
[----:B------:R-:W-:Y:S01]  /*2190*/  FSEL R87, R87, RZ, P2 ;  /* 0x000000ff57577208 */ /* 0x000fe20001000000 */
[----:B------:R-:W-:Y:S01]  /*21a0*/  FADD.FTZ R103, R130, -R103 ;  /* 0x8000006782677221 */ /* 0x000fe20000010000 */
[----:B------:R-:W-:Y:S01]  /*21b0*/  LOP3.LUT P2, RZ, R110, 0xff, RZ, 0xc0, !PT ;  /* 0x000000ff6eff7812 */ /* 0x000fe2000784c0ff */
[----:B------:R-:W-:Y:S01]  /*21c0*/  FMUL.FTZ R95, R125, R178 ;  /* 0x000000b27d5f7220 */ /* 0x000fe20000410000 */
[----:B------:R-:W-:Y:S01]  /*21d0*/  FSEL R181, R88, RZ, P5 ;  /* 0x000000ff58b57208 */ /* 0x000fe20002800000 */
[----:B------:R-:W-:Y:S01]  /*21e0*/  FFMA.FTZ R229, R229, R101, R106 ;  /* 0x00000065e5e57223 */ /* 0x000fe2000001006a */
[----:B------:R-:W-:Y:S01]  /*21f0*/  LOP3.LUT P5, RZ, R169, 0xff, RZ, 0xc0, !PT ;  /* 0x000000ffa9ff7812 */ /* 0x000fe200078ac0ff */
[----:B------:R-:W-:-:S02]  /*2200*/  FMUL.FTZ R86, R86, c[0x0][0x1e8] ;  /* 0x00007a0056567a20 */ /* 0x000fc40000410000 */
[----:B------:R-:W-:Y:S02]  /*2210*/  FMUL.FTZ R93, R116, R178 ;  /* 0x000000b2745d7220 */ /* 0x000fe40000410000 */
[----:B------:R-:W-:Y:S01]  /*2220*/  FMUL.FTZ R128, R208, R99 ;  /* 0x00000063d0807220 */ /* 0x000fe20000410000 */
[----:B------:R-:W-:Y:S01]  /*2230*/  FSEL R110, R86, RZ, P6 ;  /* 0x000000ff566e7208 */ /* 0x000fe20003000000 */
[----:B------:R-:W-:Y:S01]  /*2240*/  FADD.FTZ R215, R122, -R215 ;  /* 0x800000d77ad77221 */ /* 0x000fe20000010000 */
[----:B------:R-:W-:Y:S01]  /*2250*/  LOP3.LUT P6, RZ, R168, 0xff00, RZ, 0xc0, !PT ;  /* 0x0000ff00a8ff7812 */ /* 0x000fe200078cc0ff */
[----:B------:R-:W-:Y:S01]  /*2260*/  FMUL.FTZ R90, R90, c[0x0][0x1e8] ;  /* 0x00007a005a5a7a20 */ /* 0x000fe20000410000 */
[----:B------:R-:W-:Y:S01]  /*2270*/  F2FP.PACK_AB R85, R110, R87 ;  /* 0x000000576e55723e */ /* 0x000fe200000000ff */
[--C-:B------:R-:W-:Y:S02]  /*2280*/  FFMA.FTZ R225, R225, R101, R106.reuse ;  /* 0x00000065e1e17223 */ /* 0x100fe4000001006a */
[----:B------:R-:W-:Y:S01]  /*2290*/  FMUL.FTZ R171, R208, R103 ;  /* 0x00000067d0ab7220 */ /* 0x000fe20000410000 */
[----:B------:R-:W-:Y:S01]  /*22a0*/  FSEL R86, R90, RZ, P4 ;  /* 0x000000ff5a567208 */ /* 0x000fe20002000000 */
[----:B------:R-:W-:Y:S01]  /*22b0*/  FMUL.FTZ R95, R95, c[0x0][0x1e8] ;  /* 0x00007a005f5f7a20 */ /* 0x000fe20000410000 */
[----:B------:R-:W-:Y:S01]  /*22c0*/  LOP3.LUT P4, RZ, R168, 0xff000000, RZ, 0xc0, !PT ;  /* 0xff000000a8ff7812 */ /* 0x000fe2000788c0ff */
[----:B------:R-:W-:Y:S01]  /*22d0*/  FADD.FTZ R229, R182, -R229 ;  /* 0x800000e5b6e57221 */ /* 0x000fe20000010000 */
[----:B------:R-:W-:Y:S01]  /*22e0*/  F2FP.PACK_AB R86, R86, R183 ;  /* 0x000000b75656723e */ /* 0x000fe200000000ff */
[----:B------:R-:W-:Y:S01]  /*22f0*/  FMUL.FTZ R88, R93, c[0x0][0x1e8] ;  /* 0x00007a005d587a20 */ /* 0x000fe20000410000 */
[----:B------:R-:W-:Y:S01]  /*2300*/  MOV R93, R172 ;  /* 0x000000ac005d7202 */ /* 0x000fe20000000f00 */
[----:B------:R-:W-:Y:S01]  /*2310*/  FFMA.FTZ R107, R107, R101, R106 ;  /* 0x000000656b6b7223 */ /* 0x000fe2000001006a */
[----:B------:R-:W-:Y:S01]  /*2320*/  FSEL R168, R95, RZ, P3 ;  /* 0x000000ff5fa87208 */ /* 0x000fe20001800000 */
[----:B------:R-:W-:Y:S01]  /*2330*/  @P0 FADD.FTZ R128, R55, R128 ;  /* 0x0000008037800221 */ /* 0x000fe20000010000 */
[----:B------:R-:W-:Y:S01]  /*2340*/  LOP3.LUT P3, RZ, R93, 0xff, RZ, 0xc0, !PT ;  /* 0x000000ff5dff7812 */ /* 0x000fe2000786c0ff */
[----:B------:R-:W-:Y:S01]  /*2350*/  FMUL.FTZ R131, R208, R215 ;  /* 0x000000d7d0837220 */ /* 0x000fe20000410000 */
[----:B------:R-:W-:Y:S01]  /*2360*/  FSEL R88, R88, RZ, P6 ;  /* 0x000000ff58587208 */ /* 0x000fe20003000000 */
[----:B------:R-:W-:Y:S01]  /*2370*/  FADD.FTZ R225, R174, -R225 ;  /* 0x800000e1aee17221 */ /* 0x000fe20000010000 */
[----:B------:R-:W-:Y:S01]  /*2380*/  LOP3.LUT P6, RZ, R169, 0xff000000, RZ, 0xc0, !PT ;  /* 0xff000000a9ff7812 */ /* 0x000fe200078cc0ff */
[----:B------:R-:W-:-:S02]  /*2390*/  FFMA.FTZ R109, R109, R101, R106 ;  /* 0x000000656d6d7223 */ /* 0x000fc4000001006a */
[----:B------:R-:W-:Y:S02]  /*23a0*/  @P0 FADD.FTZ R171, R56, R171 ;  /* 0x000000ab38ab0221 */ /* 0x000fe40000010000 */
[----:B------:R-:W-:Y:S02]  /*23b0*/  FMUL.FTZ R103, R208, R229 ;  /* 0x000000e5d0677220 */ /* 0x000fe40000410000 */
[----:B------:R-:W-:Y:S02]  /*23c0*/  FADD.FTZ R107, R94, -R107 ;  /* 0x8000006b5e6b7221 */ /* 0x000fe40000010000 */
[----:B------:R-:W-:Y:S02]  /*23d0*/  FMUL.FTZ R92, R128, R178 ;  /* 0x000000b2805c7220 */ /* 0x000fe40000410000 */
[----:B------:R-:W-:Y:S02]  /*23e0*/  @P0 FADD.FTZ R131, R52, R131 ;  /* 0x0000008334830221 */ /* 0x000fe40000010000 */
[----:B------:R-:W-:-:S02]  /*23f0*/  FFMA.FTZ R105, R105, R101, R106 ;  /* 0x0000006569697223 */ /* 0x000fc4000001006a */
[----:B------:R-:W-:Y:S02]  /*2400*/  FMUL.FTZ R93, R171, R178 ;  /* 0x000000b2ab5d7220 */ /* 0x000fe40000410000 */
[----:B------:R-:W-:Y:S02]  /*2410*/  FADD.FTZ R95, R112, -R109 ;  /* 0x8000006d705f7221 */ /* 0x000fe40000010000 */
[----:B------:R-:W-:Y:S02]  /*2420*/  FMUL.FTZ R179, R208, R225 ;  /* 0x000000e1d0b37220 */ /* 0x000fe40000410000 */
[----:B------:R-:W-:Y:S02]  /*2430*/  @P0 FADD.FTZ R103, R62, R103 ;  /* 0x000000673e670221 */ /* 0x000fe40000010000 */
[----:B------:R-:W-:Y:S02]  /*2440*/  FMUL.FTZ R92, R92, c[0x0][0x1e8] ;  /* 0x00007a005c5c7a20 */ /* 0x000fe40000410000 */
[----:B------:R-:W-:-:S02]  /*2450*/  FMUL.FTZ R130, R208, R107 ;  /* 0x0000006bd0827220 */ /* 0x000fc40000410000 */
[-C--:B------:R-:W-:Y:S01]  /*2460*/  FMUL.FTZ R91, R131, R178.reuse ;  /* 0x000000b2835b7220 */ /* 0x080fe20000410000 */
[----:B------:R-:W-:Y:S01]  /*2470*/  FSEL R109, R92, RZ, P4 ;  /* 0x000000ff5c6d7208 */ /* 0x000fe20002000000 */
[----:B------:R-:W-:Y:S01]  /*2480*/  FADD.FTZ R105, R102, -R105 ;  /* 0x8000006966697221 */ /* 0x000fe20000010000 */
[----:B------:R-:W-:Y:S01]  /*2490*/  LOP3.LUT P4, RZ, R172, 0xff00, RZ, 0xc0, !PT ;  /* 0x0000ff00acff7812 */ /* 0x000fe2000788c0ff */
[----:B------:R-:W-:Y:S02]  /*24a0*/  FMUL.FTZ R93, R93, c[0x0][0x1e8] ;  /* 0x00007a005d5d7a20 */ /* 0x000fe40000410000 */
[----:B------:R-:W-:Y:S02]  /*24b0*/  @P0 FADD.FTZ R179, R58, R179 ;  /* 0x000000b33ab30221 */ /* 0x000fe40000010000 */
[----:B------:R-:W-:Y:S01]  /*24c0*/  FMUL.FTZ R102, R208, R95 ;  /* 0x0000005fd0667220 */ /* 0x000fe20000410000 */
[----:B------:R-:W-:Y:S01]  /*24d0*/  FSEL R174, R93, RZ, P5 ;  /* 0x000000ff5dae7208 */ /* 0x000fe20002800000 */
[----:B------:R-:W-:Y:S01]  /*24e0*/  FMUL.FTZ R95, R103, R178 ;  /* 0x000000b2675f7220 */ /* 0x000fe20000410000 */
[----:B------:R-:W-:Y:S01]  /*24f0*/  LOP3.LUT P5, RZ, R172, 0xff0000, RZ, 0xc0, !PT ;  /* 0x00ff0000acff7812 */ /* 0x000fe200078ac0ff */
[----:B------:R-:W-:-:S02]  /*2500*/  @P0 FADD.FTZ R226, R51, R226 ;  /* 0x000000e233e20221 */ /* 0x000fc40000010000 */
[----:B------:R-:W-:Y:S02]  /*2510*/  @P0 FADD.FTZ R130, R59, R130 ;  /* 0x000000823b820221 */ /* 0x000fe40000010000 */
[----:B------:R-:W-:Y:S02]  /*2520*/  FMUL.FTZ R91, R91, c[0x0][0x1e8] ;  /* 0x00007a005b5b7a20 */ /* 0x000fe40000410000 */
[----:B------:R-:W-:Y:S02]  /*2530*/  FMUL.FTZ R122, R208, R105 ;  /* 0x00000069d07a7220 */ /* 0x000fe40000410000 */
[----:B------:R-:W-:Y:S01]  /*2540*/  FMUL.FTZ R92, R179, R178 ;  /* 0x000000b2b35c7220 */ /* 0x000fe20000410000 */
[----:B------:R-:W-:Y:S01]  /*2550*/  FSEL R91, R91, RZ, P2 ;  /* 0x000000ff5b5b7208 */ /* 0x000fe20001000000 */
[-CC-:B------:R-:W-:Y:S01]  /*2560*/  FFMA.FTZ R111, R111, R101.reuse, R106.reuse ;  /* 0x000000656f6f7223 */ /* 0x180fe2000001006a */
[----:B------:R-:W-:Y:S01]  /*2570*/  LOP3.LUT P2, RZ, R169, 0xff0000, RZ, 0xc0, !PT ;  /* 0x00ff0000a9ff7812 */ /* 0x000fe2000784c0ff */
[----:B------:R-:W-:Y:S01]  /*2580*/  FFMA.FTZ R227, R227, R101, R106 ;  /* 0x00000065e3e37223 */ /* 0x000fe2000001006a */
[----:B------:R-:W-:Y:S01]  /*2590*/  F2FP.PACK_AB R88, R88, R91 ;  /* 0x0000005b5858723e */ /* 0x000fe200000000ff */
[----:B------:R-:W-:-:S02]  /*25a0*/  FMUL.FTZ R95, R95, c[0x0][0x1e8] ;  /* 0x00007a005f5f7a20 */ /* 0x000fc40000410000 */
[-C--:B------:R-:W-:Y:S02]  /*25b0*/  FMUL.FTZ R90, R226, R178.reuse ;  /* 0x000000b2e25a7220 */ /* 0x080fe40000410000 */
[----:B------:R-:W-:Y:S01]  /*25c0*/  FMUL.FTZ R93, R130, R178 ;  /* 0x000000b2825d7220 */ /* 0x000fe20000410000 */
[----:B------:R-:W-:Y:S01]  /*25d0*/  FSEL R120, R95, RZ, P5 ;  /* 0x000000ff5f787208 */ /* 0x000fe20002800000 */
[----:B------:R-:W-:Y:S02]  /*25e0*/  @P0 FADD.FTZ R122, R57, R122 ;  /* 0x0000007a397a0221 */ /* 0x000fe40000010000 */
[-CC-:B------:R-:W-:Y:S02]  /*25f0*/  FFMA.FTZ R123, R123, R101.reuse, R106.reuse ;  /* 0x000000657b7b7223 */ /* 0x180fe4000001006a */
[----:B------:R-:W-:Y:S02]  /*2600*/  FMUL.FTZ R92, R92, c[0x0][0x1e8] ;  /* 0x00007a005c5c7a20 */ /* 0x000fe40000410000 */
[----:B------:R-:W-:-:S02]  /*2610*/  FFMA.FTZ R115, R115, R101, R106 ;  /* 0x0000006573737223 */ /* 0x000fc4000001006a */
[----:B------:R-:W-:Y:S01]  /*2620*/  FADD.FTZ R111, R96, -R111 ;  /* 0x8000006f606f7221 */ /* 0x000fe20000010000 */
[----:B------:R-:W-:Y:S01]  /*2630*/  FSEL R107, R92, RZ, P2 ;  /* 0x000000ff5c6b7208 */ /* 0x000fe20001000000 */
[----:B------:R-:W-:Y:S01]  /*2640*/  FADD.FTZ R227, R180, -R227 ;  /* 0x800000e3b4e37221 */ /* 0x000fe20000010000 */
[----:B------:R-:W-:Y:S01]  /*2650*/  LOP3.LUT P2, RZ, R173, 0xff, RZ, 0xc0, !PT ;  /* 0x000000ffadff7812 */ /* 0x000fe2000784c0ff */
[----:B------:R-:W-:Y:S02]  /*2660*/  FMUL.FTZ R90, R90, c[0x0][0x1e8] ;  /* 0x00007a005a5a7a20 */ /* 0x000fe40000410000 */
[----:B------:R-:W-:Y:S02]  /*2670*/  @P0 FADD.FTZ R102, R61, R102 ;  /* 0x000000663d660221 */ /* 0x000fe40000010000 */
[----:B------:R-:W-:Y:S01]  /*2680*/  FMUL.FTZ R93, R93, c[0x0][0x1e8] ;  /* 0x00007a005d5d7a20 */ /* 0x000fe20000410000 */
[----:B------:R-:W-:Y:S01]  /*2690*/  FSEL R90, R90, RZ, P1 ;  /* 0x000000ff5a5a7208 */ /* 0x000fe20000800000 */
[----:B------:R-:W-:Y:S01]  /*26a0*/  FMUL.FTZ R94, R122, R178 ;  /* 0x000000b27a5e7220 */ /* 0x000fe20000410000 */
[----:B------:R-:W-:Y:S01]  /*26b0*/  LOP3.LUT P1, RZ, R169, 0xff00, RZ, 0xc0, !PT ;  /* 0x0000ff00a9ff7812 */ /* 0x000fe2000782c0ff */
[----:B------:R-:W-:Y:S01]  /*26c0*/  FADD.FTZ R95, R104, -R123 ;  /* 0x8000007b685f7221 */ /* 0x000fe20000010000 */
[----:B------:R-:W-:Y:S01]  /*26d0*/  FSEL R112, R93, RZ, P6 ;  /* 0x000000ff5d707208 */ /* 0x000fe20003000000 */
[----:B------:R-:W-:Y:S01]  /*26e0*/  FADD.FTZ R115, R210, -R115 ;  /* 0x80000073d2737221 */ /* 0x000fe20000010000 */
[----:B------:R-:W-:Y:S01]  /*26f0*/  MOV R93, R166 ;  /* 0x000000a6005d7202 */ /* 0x000fe20000000f00 */
[C---:B------:R-:W-:Y:S01]  /*2700*/  FMUL.FTZ R104, R208.reuse, R111 ;  /* 0x0000006fd0687220 */ /* 0x040fe20000410000 */
[----:B------:R-:W-:Y:S01]  /*2710*/  LOP3.LUT P6, RZ, R173, 0xff00, RZ, 0xc0, !PT ;  /* 0x0000ff00adff7812 */ /* 0x000fe200078cc0ff */
[----:B------:R-:W-:Y:S01]  /*2720*/  FMUL.FTZ R105, R208, R227 ;  /* 0x000000e3d0697220 */ /* 0x000fe20000410000 */
[----:B------:R-:W-:Y:S01]  /*2730*/  LOP3.LUT P5, RZ, R93, 0xff, RZ, 0xc0, !PT ;  /* 0x000000ff5dff7812 */ /* 0x000fe200078ac0ff */
[----:B------:R-:W-:Y:S01]  /*2740*/  FMUL.FTZ R92, R102, R178 ;  /* 0x000000b2665c7220 */ /* 0x000fe20000410000 */
[----:B------:R-:W-:Y:S01]  /*2750*/  F2FP.PACK_AB R91, R112, R107 ;  /* 0x0000006b705b723e */ /* 0x000fe200000000ff */
[--C-:B------:R-:W-:Y:S01]  /*2760*/  FFMA.FTZ R117, R117, R101, R106.reuse ;  /* 0x0000006575757223 */ /* 0x100fe2000001006a */
[----:B------:R-:W-:Y:S01]  /*2770*/  F2FP.PACK_AB R87, R90, R181 ;  /* 0x000000b55a57723e */ /* 0x000fe200000000ff */
        /* <DEDUP_REMOVED lines=8> */
[----:B------:R-:W-:Y:S02]  /*2800*/  FMUL.FTZ R94, R94, c[0x0][0x1e8] ;  /* 0x00007a005e5e7a20 */ /* 0x000fe40000410000 */
[----:B------:R-:W-:Y:S02]  /*2810*/  FFMA.FTZ R106, R222, R101, R106 ;  /* 0x00000065de6a7223 */ /* 0x000fe4000001006a */
[----:B------:R-:W-:Y:S01]  /*2820*/  FMUL.FTZ R115, R208, R115 ;  /* 0x00000073d0737220 */ /* 0x000fe20000410000 */
[----:B------:R-:W-:Y:S01]  /*2830*/  FSEL R213, R94, RZ, P1 ;  /* 0x000000ff5ed57208 */ /* 0x000fe20000800000 */
[----:B------:R-:W-:Y:S01]  /*2840*/  @P0 FADD.FTZ R104, R63, R104 ;  /* 0x000000683f680221 */ /* 0x000fe20000010000 */
[----:B------:R-:W-:Y:S01]  /*2850*/  LOP3.LUT P1, RZ, R172, 0xff000000, RZ, 0xc0, !PT ;  /* 0xff000000acff7812 */ /* 0x000fe2000782c0ff */
[----:B------:R-:W-:Y:S01]  /*2860*/  @P0 FADD.FTZ R105, R60, R105 ;  /* 0x000000693c690221 */ /* 0x000fe20000010000 */
[----:B------:R-:W-:Y:S01]  /*2870*/  F2FP.PACK_AB R90, R213, R174 ;  /* 0x000000aed55a723e */ /* 0x000fe200000000ff */
[----:B------:R-:W-:-:S02]  /*2880*/  FMUL.FTZ R92, R92, c[0x0][0x1e8] ;  /* 0x00007a005c5c7a20 */ /* 0x000fc40000410000 */
[----:B------:R-:W-:Y:S02]  /*2890*/  FADD.FTZ R117, R114, -R117 ;  /* 0x8000007572757221 */ /* 0x000fe40000010000 */
[----:B------:R-:W-:Y:S01]  /*28a0*/  FADD.FTZ R237, R212, -R237 ;  /* 0x800000edd4ed7221 */ /* 0x000fe20000010000 */
[----:B------:R-:W-:Y:S01]  /*28b0*/  FSEL R169, R92, RZ, P4 ;  /* 0x000000ff5ca97208 */ /* 0x000fe20002000000 */
[----:B------:R-:W-:Y:S01]  /*28c0*/  FADD.FTZ R97, R89, -R106 ;  /* 0x8000006a59617221 */ /* 0x000fe20000010000 */
[----:B------:R-:W-:Y:S01]  /*28d0*/  LOP3.LUT P4, RZ, R173, 0xff000000, RZ, 0xc0, !PT ;  /* 0xff000000adff7812 */ /* 0x000fe2000788c0ff */
[----:B------:R-:W-:Y:S02]  /*28e0*/  @P0 FADD.FTZ R115, R64, R115 ;  /* 0x0000007340730221 */ /* 0x000fe40000010000 */
[-C--:B------:R-:W-:Y:S02]  /*28f0*/  FMUL.FTZ R89, R104, R178.reuse ;  /* 0x000000b268597220 */ /* 0x080fe40000410000 */
[----:B------:R-:W-:-:S02]  /*2900*/  FMUL.FTZ R94, R105, R178 ;  /* 0x000000b2695e7220 */ /* 0x000fc40000410000 */
[----:B------:R-:W-:Y:S02]  /*2910*/  FADD.FTZ R93, R98, -R119 ;  /* 0x80000077625d7221 */ /* 0x000fe40000010000 */
[----:B------:R-:W-:Y:S02]  /*2920*/  FADD.FTZ R129, R126, -R129 ;  /* 0x800000817e817221 */ /* 0x000fe40000010000 */
[C---:B------:R-:W-:Y:S02]  /*2930*/  FMUL.FTZ R126, R208.reuse, R117 ;  /* 0x00000075d07e7220 */ /* 0x040fe40000410000 */
[----:B------:R-:W-:Y:S02]  /*2940*/  FMUL.FTZ R119, R208, R237 ;  /* 0x000000edd0777220 */ /* 0x000fe40000410000 */
[----:B------:R-:W-:Y:S02]  /*2950*/  FADD.FTZ R121, R124, -R121 ;  /* 0x800000797c797221 */ /* 0x000fe40000010000 */
[----:B------:R-:W-:-:S02]  /*2960*/  FADD.FTZ R127, R218, -R127 ;  /* 0x8000007fda7f7221 */ /* 0x000fc40000010000 */
[----:B------:R-:W-:Y:S02]  /*2970*/  FMUL.FTZ R92, R115, R178 ;  /* 0x000000b2735c7220 */ /* 0x000fe40000410000 */
[----:B------:R-:W-:Y:S02]  /*2980*/  FMUL.FTZ R89, R89, c[0x0][0x1e8] ;  /* 0x00007a0059597a20 */ /* 0x000fe40000410000 */
[----:B------:R-:W-:Y:S02]  /*2990*/  FMUL.FTZ R94, R94, c[0x0][0x1e8] ;  /* 0x00007a005e5e7a20 */ /* 0x000fe40000410000 */
[----:B------:R-:W-:Y:S02]  /*29a0*/  @P0 FADD.FTZ R126, R65, R126 ;  /* 0x0000007e417e0221 */ /* 0x000fe40000010000 */
[----:B------:R-:W-:Y:S01]  /*29b0*/  @P0 FADD.FTZ R119, R66, R119 ;  /* 0x0000007742770221 */ /* 0x000fe20000010000 */
[----:B------:R-:W-:Y:S01]  /*29c0*/  FSEL R118, R94, RZ, P3 ;  /* 0x000000ff5e767208 */ /* 0x000fe20001800000 */
[----:B------:R-:W-:Y:S01]  /*29d0*/  FMUL.FTZ R172, R208, R121 ;  /* 0x00000079d0ac7220 */ /* 0x000fe20000410000 */
[----:B------:R-:W-:Y:S01]  /*29e0*/  LOP3.LUT P3, RZ, R173, 0xff0000, RZ, 0xc0, !PT ;  /* 0x00ff0000adff7812 */ /* 0x000fe2000786c0ff */
[----:B------:R-:W-:-:S02]  /*29f0*/  FADD.FTZ R239, R214, -R239 ;  /* 0x800000efd6ef7221 */ /* 0x000fc40000010000 */
[----:B------:R-:W-:Y:S02]  /*2a00*/  FADD.FTZ R241, R216, -R241 ;  /* 0x800000f1d8f17221 */ /* 0x000fe40000010000 */
[----:B------:R-:W-:Y:S01]  /*2a10*/  FMUL.FTZ R121, R208, R127 ;  /* 0x0000007fd0797220 */ /* 0x000fe20000410000 */
[----:B------:R-:W-:Y:S01]  /*2a20*/  FSEL R127, R89, RZ, P1 ;  /* 0x000000ff597f7208 */ /* 0x000fe20000800000 */
[----:B------:R-:W-:Y:S01]  /*2a30*/  FMUL.FTZ R92, R92, c[0x0][0x1e8] ;  /* 0x00007a005c5c7a20 */ /* 0x000fe20000410000 */
[----:B------:R-:W-:Y:S01]  /*2a40*/  ISETP.NE.U32.AND P1, PT, RZ, c[0x0][0x258], PT ;  /* 0x00009600ff007a0c */ /* 0x000fe20003f25070 */
[----:B------:R-:W-:Y:S02]  /*2a50*/  FMUL.FTZ R114, R208, R93 ;  /* 0x0000005dd0727220 */ /* 0x000fe40000410000 */
[-C--:B------:R-:W-:Y:S01]  /*2a60*/  FMUL.FTZ R93, R126, R178.reuse ;  /* 0x000000b27e5d7220 */ /* 0x080fe20000410000 */
[----:B------:R-:W-:Y:S01]  /*2a70*/  ISETP.NE.AND.EX P1, PT, RZ, c[0x0][0x25c], PT, P1 ;  /* 0x00009700ff007a0c */ /* 0x000fe20003f25310 */
[----:B------:R-:W-:-:S02]  /*2a80*/  FMUL.FTZ R89, R119, R178 ;  /* 0x000000b277597220 */ /* 0x000fc40000410000 */
        /* <DEDUP_REMOVED lines=18> */
[----:B------:R-:W-:Y:S01]  /*2bb0*/  FMUL.FTZ R92, R114, R178 ;  /* 0x000000b2725c7220 */ /* 0x000fe20000410000 */
[----:B------:R-:W-:Y:S01]  /*2bc0*/  LOP3.LUT P3, RZ, R166, 0xff0000, RZ, 0xc0, !PT ;  /* 0x00ff0000a6ff7812 */ /* 0x000fe2000786c0ff */
[----:B------:R-:W-:-:S02]  /*2bd0*/  FADD.FTZ R249, R220, -R249 ;  /* 0x800000f9dcf97221 */ /* 0x000fc40000010000 */
[-C--:B------:R-:W-:Y:S02]  /*2be0*/  FMUL.FTZ R93, R173, R178.reuse ;  /* 0x000000b2ad5d7220 */ /* 0x080fe40000410000 */
        /* <DEDUP_REMOVED lines=30> */
[----:B------:R-:W-:Y:S01]  /*2dd0*/  SEL R94, R113, R78, P1 ;  /* 0x0000004e715e7207 */ /* 0x000fe20000800000 */
[----:B------:R-:W-:Y:S01]  /*2de0*/  @P2 IMAD.WIDE.U32 R110, R206, R111, c[0x0][0x258] ;  /* 0x00009600ce6e2625 */ /* 0x000fe200078e006f */
[----:B------:R-:W-:Y:S02]  /*2df0*/  SEL R97, R170, R81, P1 ;  /* 0x00000051aa617207 */ /* 0x000fe40000800000 */
[----:B------:R-:W-:Y:S01]  /*2e00*/  F2FP.PACK_AB R89, R109, R168 ;  /* 0x000000a86d59723e */ /* 0x000fe200000000ff */
[----:B------:R0:W-:Y:S01]  /*2e10*/  @P2 STG.E.128 [R100.64], R92 ;  /* 0x0000005c64002986 */ /* 0x0001e2000c101d04 */
[-C--:B------:R-:W-:Y:S01]  /*2e20*/  IMAD.WIDE.U32 R112, R207, R167.reuse, c[0x0][0x248] ;  /* 0x00009200cf707625 */ /* 0x080fe200078e00a7 */
[----:B------:R-:W-:Y:S02]  /*2e30*/  @P2 MOV R108, 0x20 ;  /* 0x00000020006c2802 */ /* 0x000fe40000000f00 */
[----:B------:R1:W-:Y:S01]  /*2e40*/  @P2 STG.E.128 [R100.64+0x10], R96 ;  /* 0x0000106064002986 */ /* 0x0003e2000c101d04 */
[----:B------:R-:W-:-:S03]  /*2e50*/  IMAD.WIDE.U32 R106, R206, R167, c[0x0][0x248] ;  /* 0x00009200ce6a7625 */ /* 0x000fc600078e00a7 */
[----:B------:R-:W-:Y:S01]  /*2e60*/  STG.E.128 [R112.64], R84 ;  /* 0x0000005470007986 */ /* 0x000fe2000c101d04 */
[----:B------:R-:W-:Y:S01]  /*2e70*/  @P2 IMAD.WIDE.U32 R108, R205, R108, c[0x0][0x258] ;  /* 0x00009600cd6c2625 */ /* 0x000fe200078e006c */
[----:B0-----:R-:W-:Y:S02]  /*2e80*/  SEL R92, R131, R76, P1 ;  /* 0x0000004c835c7207 */ /* 0x001fe40000800000 */
[----:B------:R-:W-:Y:S02]  /*2e90*/  SEL R93, R116, R77, P1 ;  /* 0x0000004d745d7207 */ /* 0x000fe40000800000 */
[----:B------:R-:W-:Y:S02]  /*2ea0*/  SEL R94, R125, R78, P1 ;  /* 0x0000004e7d5e7207 */ /* 0x000fe40000800000 */
[----:B------:R-:W-:Y:S02]  /*2eb0*/  SEL R95, R128, R79, P1 ;  /* 0x0000004f805f7207 */ /* 0x000fe40000800000 */
[----:B-1----:R-:W-:-:S02]  /*2ec0*/  SEL R96, R171, R80, P1 ;  /* 0x00000050ab607207 */ /* 0x002fc40000800000 */
[----:B------:R-:W-:Y:S01]  /*2ed0*/  SEL R97, R122, R81, P1 ;  /* 0x000000517a617207 */ /* 0x000fe20000800000 */
[----:B------:R0:W-:Y:S01]  /*2ee0*/  @P2 STG.E.128 [R110.64], R92 ;  /* 0x0000005c6e002986 */ /* 0x0001e2000c101d04 */
[----:B------:R-:W-:Y:S02]  /*2ef0*/  SEL R98, R179, R82, P1 ;  /* 0x00000052b3627207 */ /* 0x000fe40000800000 */
[----:B------:R-:W-:Y:S02]  /*2f00*/  SEL R99, R130, R83, P1 ;  /* 0x0000005382637207 */ /* 0x000fe40000800000 */
[----:B------:R-:W-:Y:S02]  /*2f10*/  SEL R101, R102, R77, P1 ;  /* 0x0000004d66657207 */ /* 0x000fe40000800000 */
[----:B------:R-:W-:Y:S01]  /*2f20*/  SEL R102, R103, R78, P1 ;  /* 0x0000004e67667207 */ /* 0x000fe20000800000 */
[----:B------:R-:W-:Y:S01]  /*2f30*/  @P2 STG.E.128 [R110.64+0x10], R96 ;  /* 0x000010606e002986 */ /* 0x000fe2000c101d04 */
[----:B------:R-:W-:-:S02]  /*2f40*/  SEL R100, R105, R76, P1 ;  /* 0x0000004c69647207 */ /* 0x000fc40000800000 */
[----:B------:R-:W-:Y:S01]  /*2f50*/  SEL R103, R104, R79, P1 ;  /* 0x0000004f68677207 */ /* 0x000fe20000800000 */
[----:B------:R1:W-:Y:S01]  /*2f60*/  STG.E.128 [R106.64], R88 ;  /* 0x000000586a007986 */ /* 0x0003e2000c101d04 */
[----:B------:R-:W-:Y:S02]  /*2f70*/  SEL R104, R115, R80, P1 ;  /* 0x0000005073687207 */ /* 0x000fe40000800000 */
        /* <DEDUP_REMOVED lines=10> */
[----:B------:R-:W-:Y:S01]  /*3020*/  F2FP.PACK_AB R84, R169, R118 ;  /* 0x00000076a954723e */ /* 0x000fe200000000ff */
[----:B------:R-:W-:Y:S01]  /*3030*/  FMUL.FTZ R124, R124, c[0x0][0x1e8] ;  /* 0x00007a007c7c7a20 */ /* 0x000fe20000410000 */
[----:B------:R-:W-:Y:S01]  /*3040*/  F2FP.PACK_AB R85, R127, R120 ;  /* 0x000000787f55723e */ /* 0x000fe200000000ff */
[----:B------:R-:W-:Y:S01]  /*3050*/  FMUL.FTZ R180, R180, c[0x0][0x1e8] ;  /* 0x00007a00b4b47a20 */ /* 0x000fe20000410000 */
[----:B------:R-:W-:Y:S01]  /*3060*/  F2FP.PACK_AB R86, R182, R129 ;  /* 0x00000081b656723e */ /* 0x000fe200000000ff */
        /* <DEDUP_REMOVED lines=15> */
[----:B------:R-:W-:Y:S01]  /*3160*/  F2FP.PACK_AB R87, R215, R210 ;  /* 0x000000d2d757723e */ /* 0x000fe200000000ff */
[----:B------:R2:W-:Y:S01]  /*3170*/  @P2 STG.E.128 [R108.64+0x10], R104 ;  /* 0x000010686c002986 */ /* 0x0005e2000c101d04 */
[----:B------:R-:W-:Y:S02]  /*3180*/  SEL R76, R173, R76, P1 ;  /* 0x0000004cad4c7207 */ /* 0x000fe40000800000 */
[----:B------:R-:W-:Y:S01]  /*3190*/  SEL R77, R172, R77, P1 ;  /* 0x0000004dac4d7207 */ /* 0x000fe20000800000 */
[----:B------:R2:W-:Y:S01]  /*31a0*/  STG.E.128 [R94.64], R84 ;  /* 0x000000545e007986 */ /* 0x0005e2000c101d04 */
[----:B------:R-:W-:Y:S02]  /*31b0*/  SEL R78, R123, R78, P1 ;  /* 0x0000004e7b4e7207 */ /* 0x000fe40000800000 */
[----:B------:R-:W-:-:S02]  /*31c0*/  SEL R83, R208, R83, P1 ;  /* 0x00000053d0537207 */ /* 0x000fc40000800000 */
[----:B------:R-:W-:Y:S01]  /*31d0*/  F2FP.PACK_AB R90, R91, R90 ;  /* 0x0000005a5b5a723e */ /* 0x000fe200000000ff */
[----:B------:R2:W-:Y:S01]  /*31e0*/  @P2 STG.E.128 [R92.64], R76 ;  /* 0x0000004c5c002986 */ /* 0x0005e2000c101d04 */
[----:B------:R-:W-:Y:S02]  /*31f0*/  F2FP.PACK_AB R88, R217, R166 ;  /* 0x000000a6d958723e */ /* 0x000fe400000000ff */
[----:B------:R-:W-:Y:S01]  /*3200*/  F2FP.PACK_AB R89, R89, R212 ;  /* 0x000000d45959723e */ /* 0x000fe200000000ff */
[----:B------:R2:W-:Y:S01]  /*3210*/  @P2 STG.E.128 [R92.64+0x10], R80 ;  /* 0x000010505c002986 */ /* 0x0005e2000c101d04 */
[----:B------:R-:W-:Y:S02]  /*3220*/  F2FP.PACK_AB R91, R178, R117 ;  /* 0x00000075b25b723e */ /* 0x000fe400000000ff */
[----:B------:R-:W-:-:S03]  /*3230*/  MOV R96, c[0x0][0x160] ;  /* 0x0000580000607a02 */ /* 0x000fc60000000f00 */
[----:B------:R2:W-:Y:S01]  /*3240*/  STG.E.128 [R204.64], R88 ;  /* 0x00000058cc007986 */ /* 0x0005e2000c101d04 */
[----:B------:R-:W-:-:S04]  /*3250*/  LEA R203, R96, R203, 0x2 ;  /* 0x000000cb60cb7211 */ /* 0x000fc800078e10ff */
[----:B------:R-:W-:-:S13]  /*3260*/  ISETP.GE.AND P0, PT, R203, c[0x0][0x164], PT ;  /* 0x00005900cb007a0c */ /* 0x000fda0003f06270 */
[----:B--2---:R-:W-:Y:S01]  /*3270*/  @P0 CALL.REL.NOINC `(.L_x_8138) ;  /* 0x0000001000000944 */ /* 0x004fe20003c00000 */
[----:B------:R-:W-:Y:S05]  /*3280*/  BRA `(.L_x_8139) ;  /* 0xffffd4b000007947 */ /* 0x000fea000383ffff */
.L_x_8138:
[----:B------:R-:W-:Y:S05]  /*3290*/  BSYNC B1 ;  /* 0x0000000000017941 */ /* 0x000fea0003800000 */
.L_x_8135:
        /* <DEDUP_REMOVED lines=38> */
.L_x_8134:
[----:B------:R-:W-:Y:S05]  /*3500*/  BSYNC B0 ;  /* 0x0000000000007941 */ /* 0x000fea0003800000 */
.L_x_8132:
        /* <DEDUP_REMOVED lines=180> */
.L_x_8136:
[----:B------:R-:W-:Y:S02]  /*4050*/  MOV R106, R226 ;  /* 0x000000e2006a7202 */ /* 0x000fe40000000f00 */
[----:B------:R-:W-:-:S02]  /*4060*/  MOV R131, 0x1 ;  /* 0x0000000100837802 */ /* 0x000fc40000000f00 */
[----:B------:R-:W-:Y:S02]  /*4070*/  MOV R179, 0x1f ;  /* 0x0000001f00b37802 */ /* 0x000fe40000000f00 */
[----:B------:R-:W-:Y:S02]  /*4080*/  MOV R224, 0xffffffff ;  /* 0xffffffff00e07802 */ /* 0x000fe40000000f00 */
[----:B------:R-:W-:Y:S02]  /*4090*/  MOV R84, 0x40b0 ;  /* 0x000040b000547802 */ /* 0x000fe40000000f00 */
[----:B-----5:R-:W-:Y:S05]  /*40a0*/  CALL.REL.NOINC `($__internal_129_$__cuda_sm70_shflsync_bfly_p) ;  /* 0x0000046000007944 */ /* 0x020fea0003c00000 */
[----:B-1----:R-:W-:Y:S01]  /*40b0*/  MOV R101, R106 ;  /* 0x0000006a00657202 */ /* 0x002fe20000000f00 */
[----:B0-----:R-:W-:Y:S05]  /*40c0*/  BRA `(.L_x_8140) ;  /* 0xffffdad000007947 */ /* 0x001fea000383ffff */
.L_x_8137:
[----:B------:R-:W-:Y:S01]  /*40d0*/  HFMA2.MMA R131, -RZ, RZ, 0, 5.9604644775390625e-08 ;  /* 0x00000001ff837435 */ /* 0x000fe200000001ff */
[----:B------:R-:W-:Y:S02]  /*40e0*/  MOV R106, R113 ;  /* 0x00000071006a7202 */ /* 0x000fe40000000f00 */
[----:B------:R-:W-:Y:S02]  /*40f0*/  MOV R179, 0x1f ;  /* 0x0000001f00b37802 */ /* 0x000fe40000000f00 */
[----:B------:R-:W-:-:S02]  /*4100*/  MOV R224, 0xffffffff ;  /* 0xffffffff00e07802 */ /* 0x000fc40000000f00 */
[----:B------:R-:W-:Y:S02]  /*4110*/  MOV R84, 0x4130 ;  /* 0x0000413000547802 */ /* 0x000fe40000000f00 */
[----:B01---5:R-:W-:Y:S05]  /*4120*/  CALL.REL.NOINC `($__internal_129_$__cuda_sm70_shflsync_bfly_p) ;  /* 0x000003e000007944 */ /* 0x023fea0003c00000 */
[----:B------:R-:W-:Y:S01]  /*4130*/  FADD.FTZ R226, R226, R101 ;  /* 0x00000065e2e27221 */ /* 0x000fe20000010000 */
[----:B0-----:R-:W-:Y:S01]  /*4140*/  HFMA2.MMA R131, -RZ, RZ, 0, 1.1920928955078125e-07 ;  /* 0x00000002ff837435 */ /* 0x001fe200000001ff */
[----:B-1----:R-:W-:Y:S01]  /*4150*/  FADD.FTZ R113, R113, R106 ;  /* 0x0000006a71717221 */ /* 0x002fe20000010000 */
[----:B------:R-:W-:Y:S02]  /*4160*/  MOV R179, 0x1f ;  /* 0x0000001f00b37802 */ /* 0x000fe40000000f00 */
[----:B------:R-:W-:Y:S02]  /*4170*/  MOV R224, 0xffffffff ;  /* 0xffffffff00e07802 */ /* 0x000fe40000000f00 */
[----:B------:R-:W-:Y:S02]  /*4180*/  MOV R106, R226 ;  /* 0x000000e2006a7202 */ /* 0x000fe40000000f00 */
[----:B------:R-:W-:Y:S02]  /*4190*/  MOV R84, 0x41b0 ;  /* 0x000041b000547802 */ /* 0x000fe40000000f00 */
[----:B------:R-:W-:Y:S05]  /*41a0*/  CALL.REL.NOINC `($__internal_129_$__cuda_sm70_shflsync_bfly_p) ;  /* 0x0000036000007944 */ /* 0x000fea0003c00000 */
[----:B0-----:R-:W-:Y:S01]  /*41b0*/  HFMA2.MMA R131, -RZ, RZ, 0, 1.1920928955078125e-07 ;  /* 0x00000002ff837435 */ /* 0x001fe200000001ff */
[----:B-1----:R-:W-:-:S02]  /*41c0*/  MOV R101, R106 ;  /* 0x0000006a00657202 */ /* 0x002fc40000000f00 */
[----:B------:R-:W-:Y:S02]  /*41d0*/  MOV R106, R113 ;  /* 0x00000071006a7202 */ /* 0x000fe40000000f00 */
[----:B------:R-:W-:Y:S02]  /*41e0*/  MOV R179, 0x1f ;  /* 0x0000001f00b37802 */ /* 0x000fe40000000f00 */
[----:B------:R-:W-:Y:S02]  /*41f0*/  MOV R224, 0xffffffff ;  /* 0xffffffff00e07802 */ /* 0x000fe40000000f00 */
[----:B------:R-:W-:Y:S02]  /*4200*/  MOV R84, 0x4220 ;  /* 0x0000422000547802 */ /* 0x000fe40000000f00 */
[----:B------:R-:W-:Y:S05]  /*4210*/  CALL.REL.NOINC `($__internal_129_$__cuda_sm70_shflsync_bfly_p) ;  /* 0x000002f000007944 */ /* 0x000fea0003c00000 */
[----:B------:R-:W-:Y:S01]  /*4220*/  FADD.FTZ R226, R101, R226 ;  /* 0x000000e265e27221 */ /* 0x000fe20000010000 */
[----:B0-----:R-:W-:Y:S01]  /*4230*/  HFMA2.MMA R131, -RZ, RZ, 0, 2.384185791015625e-07 ;  /* 0x00000004ff837435 */ /* 0x001fe200000001ff */
[----:B-1----:R-:W-:Y:S01]  /*4240*/  FADD.FTZ R113, R113, R106 ;  /* 0x0000006a71717221 */ /* 0x002fe20000010000 */
[----:B------:R-:W-:Y:S02]  /*4250*/  MOV R179, 0x1f ;  /* 0x0000001f00b37802 */ /* 0x000fe40000000f00 */
[----:B------:R-:W-:-:S02]  /*4260*/  MOV R224, 0xffffffff ;  /* 0xffffffff00e07802 */ /* 0x000fc40000000f00 */
[----:B------:R-:W-:Y:S02]  /*4270*/  MOV R106, R226 ;  /* 0x000000e2006a7202 */ /* 0x000fe40000000f00 */
[----:B------:R-:W-:Y:S02]  /*4280*/  MOV R84, 0x42a0 ;  /* 0x000042a000547802 */ /* 0x000fe40000000f00 */
[----:B------:R-:W-:Y:S05]  /*4290*/  CALL.REL.NOINC `($__internal_129_$__cuda_sm70_shflsync_bfly_p) ;  /* 0x0000027000007944 */ /* 0x000fea0003c00000 */
[----:B0-----:R-:W-:Y:S01]  /*42a0*/  HFMA2.MMA R131, -RZ, RZ, 0, 2.384185791015625e-07 ;  /* 0x00000004ff837435 */ /* 0x001fe200000001ff */
[----:B-1----:R-:W-:Y:S02]  /*42b0*/  MOV R101, R106 ;  /* 0x0000006a00657202 */ /* 0x002fe40000000f00 */
[----:B------:R-:W-:Y:S02]  /*42c0*/  MOV R106, R113 ;  /* 0x00000071006a7202 */ /* 0x000fe40000000f00 */
[----:B------:R-:W-:Y:S02]  /*42d0*/  MOV R179, 0x1f ;  /* 0x0000001f00b37802 */ /* 0x000fe40000000f00 */
[----:B------:R-:W-:Y:S02]  /*42e0*/  MOV R224, 0xffffffff ;  /* 0xffffffff00e07802 */ /* 0x000fe40000000f00 */
[----:B------:R-:W-:-:S02]  /*42f0*/  MOV R84, 0x4310 ;  /* 0x0000431000547802 */ /* 0x000fc40000000f00 */
[----:B------:R-:W-:Y:S05]  /*4300*/  CALL.REL.NOINC `($__internal_129_$__cuda_sm70_shflsync_bfly_p) ;  /* 0x0000020000007944 */ /* 0x000fea0003c00000 */
[----:B------:R-:W-:Y:S01]  /*4310*/  FADD.FTZ R226, R101, R226 ;  /* 0x000000e265e27221 */ /* 0x000fe20000010000 */
[----:B0-----:R-:W-:Y:S01]  /*4320*/  HFMA2.MMA R131, -RZ, RZ, 0, 4.76837158203125e-07 ;  /* 0x00000008ff837435 */ /* 0x001fe200000001ff */
[----:B-1----:R-:W-:Y:S01]  /*4330*/  FADD.FTZ R125, R113, R106 ;  /* 0x0000006a717d7221 */ /* 0x002fe20000010000 */
[----:B------:R-:W-:-:S02]  /*4340*/  MOV R179, 0x1f ;  /* 0x0000001f00b37802 */ /* 0x000fc40000000f00 */
[----:B------:R-:W-:Y:S02]  /*4350*/  MOV R224, 0xffffffff ;  /* 0xffffffff00e07802 */ /* 0x000fe40000000f00 */
[----:B------:R-:W-:Y:S02]  /*4360*/  MOV R106, R226 ;  /* 0x000000e2006a7202 */ /* 0x000fe40000000f00 */
[----:B------:R-:W-:Y:S02]  /*4370*/  MOV R84, 0x4390 ;  /* 0x0000439000547802 */ /* 0x000fe40000000f00 */
[----:B------:R-:W-:Y:S05]  /*4380*/  CALL.REL.NOINC `($__internal_129_$__cuda_sm70_shflsync_bfly_p) ;  /* 0x0000018000007944 */ /* 0x000fea0003c00000 */
[----:B0-----:R-:W-:Y:S01]  /*4390*/  HFMA2.MMA R131, -RZ, RZ, 0, 4.76837158203125e-07 ;  /* 0x00000008ff837435 */ /* 0x001fe200000001ff */
[----:B-1----:R-:W-:Y:S02]  /*43a0*/  MOV R101, R106 ;  /* 0x0000006a00657202 */ /* 0x002fe40000000f00 */
[----:B------:R-:W-:Y:S02]  /*43b0*/  MOV R106, R125 ;  /* 0x0000007d006a7202 */ /* 0x000fe40000000f00 */
[----:B------:R-:W-:Y:S02]  /*43c0*/  MOV R179, 0x1f ;  /* 0x0000001f00b37802 */ /* 0x000fe40000000f00 */
[----:B------:R-:W-:-:S02]  /*43d0*/  MOV R224, 0xffffffff ;  /* 0xffffffff00e07802 */ /* 0x000fc40000000f00 */
[----:B------:R-:W-:Y:S02]  /*43e0*/  MOV R84, 0x4400 ;  /* 0x0000440000547802 */ /* 0x000fe40000000f00 */
[----:B------:R-:W-:Y:S05]  /*43f0*/  CALL.REL.NOINC `($__internal_129_$__cuda_sm70_shflsync_bfly_p) ;  /* 0x0000011000007944 */ /* 0x000fea0003c00000 */
[----:B------:R-:W-:Y:S01]  /*4400*/  FADD.FTZ R113, R101, R226 ;  /* 0x000000e265717221 */ /* 0x000fe20000010000 */
[----:B0-----:R-:W-:Y:S01]  /*4410*/  HFMA2.MMA R131, -RZ, RZ, 0, 9.5367431640625e-07 ;  /* 0x00000010ff837435 */ /* 0x001fe200000001ff */
[----:B-1----:R-:W-:Y:S01]  /*4420*/  FADD.FTZ R125, R125, R106 ;  /* 0x0000006a7d7d7221 */ /* 0x002fe20000010000 */
[----:B------:R-:W-:Y:S02]  /*4430*/  MOV R179, 0x1f ;  /* 0x0000001f00b37802 */ /* 0x000fe40000000f00 */
[----:B------:R-:W-:Y:S02]  /*4440*/  MOV R224, 0xffffffff ;  /* 0xffffffff00e07802 */ /* 0x000fe40000000f00 */
[----:B------:R-:W-:Y:S02]  /*4450*/  MOV R106, R113 ;  /* 0x00000071006a7202 */ /* 0x000fe40000000f00 */
[----:B------:R-:W-:Y:S02]  /*4460*/  MOV R84, 0x4480 ;  /* 0x0000448000547802 */ /* 0x000fe40000000f00 */
[----:B------:R-:W-:Y:S05]  /*4470*/  CALL.REL.NOINC `($__internal_129_$__cuda_sm70_shflsync_bfly_p) ;  /* 0x0000009000007944 */ /* 0x000fea0003c00000 */
[----:B0-----:R-:W-:Y:S01]  /*4480*/  HFMA2.MMA R131, -RZ, RZ, 0, 9.5367431640625e-07 ;  /* 0x00000010ff837435 */ /* 0x001fe200000001ff */
[----:B-1----:R-:W-:-:S02]  /*4490*/  MOV R226, R106 ;  /* 0x0000006a00e27202 */ /* 0x002fc40000000f00 */
[----:B------:R-:W-:Y:S02]  /*44a0*/  MOV R106, R125 ;  /* 0x0000007d006a7202 */ /* 0x000fe40000000f00 */
[----:B------:R-:W-:Y:S02]  /*44b0*/  MOV R179, 0x1f ;  /* 0x0000001f00b37802 */ /* 0x000fe40000000f00 */
[----:B------:R-:W-:Y:S02]  /*44c0*/  MOV R224, 0xffffffff ;  /* 0xffffffff00e07802 */ /* 0x000fe40000000f00 */
[----:B------:R-:W-:Y:S02]  /*44d0*/  MOV R84, 0x44f0 ;  /* 0x000044f000547802 */ /* 0x000fe40000000f00 */
[----:B------:R-:W-:Y:S05]  /*44e0*/  CALL.REL.NOINC `($__internal_129_$__cuda_sm70_shflsync_bfly_p) ;  /* 0x0000002000007944 */ /* 0x000fea0003c00000 */
[----:B-1----:R-:W-:Y:S01]  /*44f0*/  MOV R84, R106 ;  /* 0x0000006a00547202 */ /* 0x002fe20000000f00 */
[----:B0-----:R-:W-:Y:S05]  /*4500*/  BRA `(.L_x_8141) ;  /* 0xffffd7b000007947 */ /* 0x001fea000383ffff */
        .weak           $__internal_129_$__cuda_sm70_shflsync_bfly_p
        .type           $__internal_129_$__cuda_sm70_shflsync_bfly_p,@function
        .size           $__internal_129_$__cuda_sm70_shflsync_bfly_p,(.L_x_12431 - $__internal_129_$__cuda_sm70_shflsync_bfly_p)
$__internal_129_$__cuda_sm70_shflsync_bfly_p:
[----:B------:R-:W-:Y:S01]  /*4510*/  HFMA2.MMA R85, -RZ, RZ, 0, 0 ;  /* 0x00000000ff557435 */ /* 0x000fe200000001ff */
[----:B------:R-:W-:Y:S04]  /*4520*/  WARPSYNC R224 ;  /* 0x000000e000007348 */ /* 0x000fe80003800000 */
[----:B------:R0:W1:Y:S01]  /*4530*/  SHFL.BFLY PT, R106, R106, R131, R179 ;  /* 0x0c0000836a6a7389 */ /* 0x00006200000e00b3 */
[----:B------:R-:W-:Y:S05]  /*4540*/  RET.REL.NODEC R84 `(_ZN10layer_norm13ln_bwd_kernelINS_13Kernel_traitsI6__halfS2_fS2_fjLj1024ELj1ELj4ELj1ELj16ENS_18Kernel_traits_baseILj1024ES2_S2_fS2_fjLj128EEEEELb1ELb0ELb0ELb1EEEvNS_9BwdParamsE) ;  /* 0xffffbab054007950 */ /* 0x000fea0003c3ffff */
.L_x_8142:
        /* <DEDUP_REMOVED lines=11> */
.L_x_12431:


//--------------------- .text._ZN10layer_norm22ln_bwd_finalize_kernelINS_22Kernel_traits_finalizeILj1024E6__halfS2_fS2_fjLb0ELj1024ELj4ENS_18Kernel_traits_baseILj1024ES2_S2_fS2_fjLj1024EEEEELb0ELb0EEEvNS_9BwdParamsE --------------------------
	.section	.text._ZN10layer_norm22ln_bwd_finalize_kernelINS_22Kernel_traits_finalizeILj1024E6__halfS2_fS2_fjLb0ELj1024ELj4ENS_18Kernel_traits_baseILj1024ES2_S2_fS2_fjLj1024EEEEELb0ELb0EEEvNS_9BwdParamsE,"ax",@progbits
	.sectioninfo	@"SHI_REGISTERS=30"
	.align	128
        .global         _ZN10layer_norm22ln_bwd_finalize_kernelINS_22Kernel_traits_finalizeILj1024E6__halfS2_fS2_fjLb0ELj1024ELj4ENS_18Kernel_traits_baseILj1024ES2_S2_fS2_fjLj1024EEEEELb0ELb0EEEvNS_9BwdParamsE
        .type           _ZN10layer_norm22ln_bwd_finalize_kernelINS_22Kernel_traits_finalizeILj1024E6__halfS2_fS2_fjLb0ELj1024ELj4ENS_18Kernel_traits_baseILj1024ES2_S2_fS2_fjLj1024EEEEELb0ELb0EEEvNS_9BwdParamsE,@function
        .size           _ZN10layer_norm22ln_bwd_finalize_kernelINS_22Kernel_traits_finalizeILj1024E6__halfS2_fS2_fjLb0ELj1024ELj4ENS_18Kernel_traits_baseILj1024ES2_S2_fS2_fjLj1024EEEEELb0ELb0EEEvNS_9BwdParamsE,(.L_x_12432 - _ZN10layer_norm22ln_bwd_finalize_kernelINS_22Kernel_traits_finalizeILj1024E6__halfS2_fS2_fjLb0ELj1024ELj4ENS_18Kernel_traits_baseILj1024ES2_S2_fS2_fjLj1024EEEEELb0ELb0EEEvNS_9BwdParamsE)
        .other          _ZN10layer_norm22ln_bwd_finalize_kernelINS_22Kernel_traits_finalizeILj1024E6__halfS2_fS2_fjLb0ELj1024ELj4ENS_18Kernel_traits_baseILj1024ES2_S2_fS2_fjLj1024EEEEELb0ELb0EEEvNS_9BwdParamsE,@"STO_CUDA_ENTRY STV_DEFAULT"
_ZN10layer_norm22ln_bwd_finalize_kernelINS_22Kernel_traits_finalizeILj1024E6__halfS2_fS2_fjLb0ELj1024ELj4ENS_18Kernel_traits_baseILj1024ES2_S2_fS2_fjLj1024EEEEELb0ELb0EEEvNS_9BwdParamsE:
.text._ZN10layer_norm22ln_bwd_finalize_kernelINS_22Kernel_traits_finalizeILj1024E6__halfS2_fS2_fjLb0ELj1024ELj4ENS_18Kernel_traits_baseILj1024ES2_S2_fS2_fjLj1024EEEEELb0ELb0EEEvNS_9BwdParamsE:
        /* <DEDUP_REMOVED lines=19> */
.L_x_8156:
        /* <DEDUP_REMOVED lines=28> */
.L_x_8147:
        /* <DEDUP_REMOVED lines=35> */
.L_x_8146:
[----:B------:R-:W-:Y:S05]  /*0520*/  BSYNC B1 ;  /* 0x0000000000017941 */ /* 0x000fea0003800000 */
.L_x_8145:
        /* <DEDUP_REMOVED lines=23> */
.L_x_8149:
[----:B------:R-:W-:Y:S05]  /*06a0*/  BSYNC B1 ;  /* 0x0000000000017941 */ /* 0x000fea0003800000 */
.L_x_8148:
        /* <DEDUP_REMOVED lines=11> */
.L_x_8150:
[----:B------:R-:W-:Y:S05]  /*0760*/  BSYNC B1 ;  /* 0x0000000000017941 */ /* 0x000fea0003800000 */
.L_x_8144:
[----:B------:R-:W-:Y:S05]  /*0770*/  BSYNC B0 ;  /* 0x0000000000007941 */ /* 0x000fea0003800000 */
.L_x_8143:
        /* <DEDUP_REMOVED lines=11> */
.L_x_8157:
        /* <DEDUP_REMOVED lines=18> */
.L_x_8158:
[----:B---3--:R-:W-:Y:S02]  /*0950*/  FADD.FTZ R4, R4, R9 ;  /* 0x0000000904047221 */ /* 0x008fe40000010000 */
[----:B-12---:R-:W-:-:S03]  /*0960*/  FADD.FTZ R6, R5, R6 ;  /* 0x0000000605067221 */ /* 0x006fc60000010000 */
[----:B------:R1:W-:Y:S04]  /*0970*/  @!P1 STS [R17.X4+0x2000], R4 ;  /* 0x0020000411009388 */ /* 0x0003e80000004800 */
[----:B------:R1:W-:Y:S02]  /*0980*/  @!P1 STS [R17.X4+0x2080], R6 ;  /* 0x0020800611009388 */ /* 0x0003e40000004800 */
.L_x_8151:
        /* <DEDUP_REMOVED lines=17> */
.L_x_8155:
[----:B------:R-:W-:Y:S05]  /*0aa0*/  BSYNC B0 ;  /* 0x0000000000007941 */ /* 0x000fea0003800000 */
.L_x_8154:
[C---:B------:R-:W-:Y:S02]  /*0ab0*/  ISETP.GT.U32.AND P1, PT, R18.reuse, -0x401, PT ;  /* 0xfffffbff1200780c */ /* 0x040fe40003f24070 */
[----:B------:R-:W-:Y:S02]  /*0ac0*/  IADD3 R18, R18, 0x400, RZ ;  /* 0x0000040012127810 */ /* 0x000fe40007ffe0ff */
[----:B------:R-:W-:-:S09]  /*0ad0*/  IADD3 R19, R19, 0x200, RZ ;  /* 0x0000020013137810 */ /* 0x000fd20007ffe0ff */
[----:B01----:R-:W-:Y:S05]  /*0ae0*/  @P1 BRA `(.L_x_8156) ;  /* 0xfffff64000001947 */ /* 0x003fea000383ffff */
[----:B------:R-:W-:Y:S05]  /*0af0*/  EXIT ;  /* 0x000000000000794d */ /* 0x000fea0003800000 */
.L_x_8152:
[----:B--2---:R-:W-:Y:S01]  /*0b00*/  IMAD.MOV.U32 R9, RZ, RZ, R5 ;  /* 0x000000ffff097224 */ /* 0x004fe200078e0005 */
[----:B------:R-:W-:Y:S01]  /*0b10*/  MOV R8, 0x1 ;  /* 0x0000000100087802 */ /* 0x000fe20000000f00 */
[----:B------:R-:W-:Y:S01]  /*0b20*/  IMAD.MOV.U32 R7, RZ, RZ, 0x1f ;  /* 0x0000001fff077424 */ /* 0x000fe200078e00ff */
[----:B------:R-:W-:Y:S02]  /*0b30*/  MOV R10, 0xffffffff ;  /* 0xffffffff000a7802 */ /* 0x000fe40000000f00 */
[----:B------:R-:W-:Y:S02]  /*0b40*/  MOV R2, 0xb60 ;  /* 0x00000b6000027802 */ /* 0x000fe40000000f00 */
[----:B01----:R-:W-:Y:S05]  /*0b50*/  CALL.REL.NOINC `($__internal_130_$__cuda_sm70_shflsync_bfly_p) ;  /* 0x000003b000007944 */ /* 0x003fea0003c00000 */
[----:B-1----:R-:W-:Y:S01]  /*0b60*/  IMAD.MOV.U32 R2, RZ, RZ, R7 ;  /* 0x000000ffff027224 */ /* 0x002fe200078e0007 */
[----:B0-----:R-:W-:Y:S05]  /*0b70*/  BRA `(.L_x_8157) ;  /* 0xfffffcb000007947 */ /* 0x001fea000383ffff */
.L_x_8153:
[----:B------:R-:W-:Y:S01]  /*0b80*/  HFMA2.MMA R8, -RZ, RZ, 0, 1.1920928955078125e-07 ;  /* 0x00000002ff087435 */ /* 0x000fe200000001ff */
[----:B------:R-:W-:Y:S01]  /*0b90*/  IMAD.MOV.U32 R7, RZ, RZ, 0x1f ;  /* 0x0000001fff077424 */ /* 0x000fe200078e00ff */
[----:B------:R-:W-:Y:S02]  /*0ba0*/  MOV R10, 0xffffffff ;  /* 0xffffffff000a7802 */ /* 0x000fe40000000f00 */
[----:B------:R-:W-:-:S02]  /*0bb0*/  MOV R2, 0xbd0 ;  /* 0x00000bd000027802 */ /* 0x000fc40000000f00 */
[----:B012---:R-:W-:Y:S05]  /*0bc0*/  CALL.REL.NOINC `($__internal_130_$__cuda_sm70_shflsync_bfly_p) ;  /* 0x0000034000007944 */ /* 0x007fea0003c00000 */
[----:B01----:R-:W-:Y:S01]  /*0bd0*/  FADD.FTZ R9, R9, R7 ;  /* 0x0000000709097221 */ /* 0x003fe20000010000 */
[----:B------:R-:W-:Y:S01]  /*0be0*/  HFMA2.MMA R7, -RZ, RZ, 0, 1.847743988037109375e-06 ;  /* 0x0000001fff077435 */ /* 0x000fe200000001ff */
[----:B------:R-:W-:Y:S01]  /*0bf0*/  IMAD.MOV.U32 R8, RZ, RZ, 0x4 ;  /* 0x00000004ff087424 */ /* 0x000fe200078e00ff */
[----:B------:R-:W-:Y:S01]  /*0c00*/  MOV R2, 0xc30 ;  /* 0x00000c3000027802 */ /* 0x000fe20000000f00 */
[----:B------:R-:W-:-:S03]  /*0c10*/  IMAD.MOV.U32 R10, RZ, RZ, -0x1 ;  /* 0xffffffffff0a7424 */ /* 0x000fc600078e00ff */
[----:B------:R-:W-:Y:S05]  /*0c20*/  CALL.REL.NOINC `($__internal_130_$__cuda_sm70_shflsync_bfly_p) ;  /* 0x000002e000007944 */ /* 0x000fea0003c00000 */
[----:B01----:R-:W-:Y:S01]  /*0c30*/  FADD.FTZ R9, R9, R7 ;  /* 0x0000000709097221 */ /* 0x003fe20000010000 */
[----:B------:R-:W-:Y:S01]  /*0c40*/  HFMA2.MMA R7, -RZ, RZ, 0, 1.847743988037109375e-06 ;  /* 0x0000001fff077435 */ /* 0x000fe200000001ff */
[----:B------:R-:W-:Y:S01]  /*0c50*/  MOV R8, 0x8 ;  /* 0x0000000800087802 */ /* 0x000fe20000000f00 */
[----:B------:R-:W-:Y:S01]  /*0c60*/  IMAD.MOV.U32 R10, RZ, RZ, -0x1 ;  /* 0xffffffffff0a7424 */ /* 0x000fe200078e00ff */
[----:B------:R-:W-:-:S03]  /*0c70*/  MOV R2, 0xc90 ;  /* 0x00000c9000027802 */ /* 0x000fc60000000f00 */
[----:B------:R-:W-:Y:S05]  /*0c80*/  CALL.REL.NOINC `($__internal_130_$__cuda_sm70_shflsync_bfly_p) ;  /* 0x0000028000007944 */ /* 0x000fea0003c00000 */
[----:B-1----:R-:W-:Y:S01]  /*0c90*/  FADD.FTZ R6, R9, R7 ;  /* 0x0000000709067221 */ /* 0x002fe20000010000 */
[----:B------:R-:W-:Y:S01]  /*0ca0*/  HFMA2.MMA R7, -RZ, RZ, 0, 1.847743988037109375e-06 ;  /* 0x0000001fff077435 */ /* 0x000fe200000001ff */
[----:B0-----:R-:W-:Y:S01]  /*0cb0*/  MOV R8, 0x10 ;  /* 0x0000001000087802 */ /* 0x001fe20000000f00 */
[----:B------:R-:W-:Y:S01]  /*0cc0*/  IMAD.MOV.U32 R10, RZ, RZ, -0x1 ;  /* 0xffffffffff0a7424 */ /* 0x000fe200078e00ff */
[----:B------:R-:W-:-:S02]  /*0cd0*/  MOV R2, 0xd00 ;  /* 0x00000d0000027802 */ /* 0x000fc40000000f00 */
[----:B------:R-:W-:Y:S02]  /*0ce0*/  MOV R9, R6 ;  /* 0x0000000600097202 */ /* 0x000fe40000000f00 */
[----:B------:R-:W-:Y:S05]  /*0cf0*/  CALL.REL.NOINC `($__internal_130_$__cuda_sm70_shflsync_bfly_p) ;  /* 0x0000021000007944 */ /* 0x000fea0003c00000 */
[----:B0-----:R-:W-:Y:S01]  /*0d00*/  HFMA2.MMA R8, -RZ, RZ, 0, 5.9604644775390625e-08 ;  /* 0x00000001ff087435 */ /* 0x001fe200000001ff */
[----:B-1----:R-:W-:Y:S01]  /*0d10*/  MOV R5, R7 ;  /* 0x0000000700057202 */ /* 0x002fe20000000f00 */
[----:B------:R-:W-:Y:S01]  /*0d20*/  IMAD.MOV.U32 R9, RZ, RZ, R4 ;  /* 0x000000ffff097224 */ /* 0x000fe200078e0004 */
[----:B------:R-:W-:Y:S01]  /*0d30*/  MOV R7, 0x1f ;  /* 0x0000001f00077802 */ /* 0x000fe20000000f00 */
[----:B------:R-:W-:Y:S01]  /*0d40*/  IMAD.MOV.U32 R10, RZ, RZ, -0x1 ;  /* 0xffffffffff0a7424 */ /* 0x000fe200078e00ff */
[----:B------:R-:W-:Y:S02]  /*0d50*/  MOV R2, 0xd70 ;  /* 0x00000d7000027802 */ /* 0x000fe40000000f00 */
[----:B------:R-:W-:Y:S05]  /*0d60*/  CALL.REL.NOINC `($__internal_130_$__cuda_sm70_shflsync_bfly_p) ;  /* 0x000001a000007944 */ /* 0x000fea0003c00000 */
[----:B0-----:R-:W-:Y:S01]  /*0d70*/  HFMA2.MMA R8, -RZ, RZ, 0, 1.1920928955078125e-07 ;  /* 0x00000002ff087435 */ /* 0x001fe200000001ff */
[----:B-1----:R-:W-:Y:S01]  /*0d80*/  FADD.FTZ R9, R4, R7 ;  /* 0x0000000704097221 */ /* 0x002fe20000010000 */
[----:B------:R-:W-:Y:S01]  /*0d90*/  MOV R7, 0x1f ;  /* 0x0000001f00077802 */ /* 0x000fe20000000f00 */
[----:B------:R-:W-:Y:S01]  /*0da0*/  IMAD.MOV.U32 R10, RZ, RZ, -0x1 ;  /* 0xffffffffff0a7424 */ /* 0x000fe200078e00ff */
[----:B------:R-:W-:Y:S02]  /*0db0*/  MOV R2, 0xdd0 ;  /* 0x00000dd000027802 */ /* 0x000fe40000000f00 */
[----:B------:R-:W-:Y:S05]  /*0dc0*/  CALL.REL.NOINC `($__internal_130_$__cuda_sm70_shflsync_bfly_p) ;  /* 0x0000014000007944 */ /* 0x000fea0003c00000 */
[----:B0-----:R-:W-:Y:S01]  /*0dd0*/  HFMA2.MMA R8, -RZ, RZ, 0, 2.384185791015625e-07 ;  /* 0x00000004ff087435 */ /* 0x001fe200000001ff */
[----:B-1----:R-:W-:Y:S01]  /*0de0*/  FADD.FTZ R9, R9, R7 ;  /* 0x0000000709097221 */ /* 0x002fe20000010000 */
[----:B------:R-:W-:Y:S01]  /*0df0*/  MOV R7, 0x1f ;  /* 0x0000001f00077802 */ /* 0x000fe20000000f00 */
[----:B------:R-:W-:Y:S01]  /*0e00*/  IMAD.MOV.U32 R10, RZ, RZ, -0x1 ;  /* 0xffffffffff0a7424 */ /* 0x000fe200078e00ff */
[----:B------:R-:W-:-:S02]  /*0e10*/  MOV R2, 0xe30 ;  /* 0x00000e3000027802 */ /* 0x000fc40000000f00 */
[----:B------:R-:W-:Y:S05]  /*0e20*/  CALL.REL.NOINC `($__internal_130_$__cuda_sm70_shflsync_bfly_p) ;  /* 0x000000e000007944 */ /* 0x000fea0003c00000 */
[----:B0-----:R-:W-:Y:S01]  /*0e30*/  HFMA2.MMA R8, -RZ, RZ, 0, 4.76837158203125e-07 ;  /* 0x00000008ff087435 */ /* 0x001fe200000001ff */
[----:B-1----:R-:W-:Y:S01]  /*0e40*/  FADD.FTZ R9, R9, R7 ;  /* 0x0000000709097221 */ /* 0x002fe20000010000 */
[----:B------:R-:W-:Y:S01]  /*0e50*/  MOV R7, 0x1f ;  /* 0x0000001f00077802 */ /* 0x000fe20000000f00 */
[----:B------:R-:W-:Y:S01]  /*0e60*/  IMAD.MOV.U32 R10, RZ, RZ, -0x1 ;  /* 0xffffffffff0a7424 */ /* 0x000fe200078e00ff */
[----:B------:R-:W-:-:S02]  /*0e70*/  MOV R2, 0xe90 ;  /* 0x00000e9000027802 */ /* 0x000fc40000000f00 */
[----:B------:R-:W-:Y:S05]  /*0e80*/  CALL.REL.NOINC `($__internal_130_$__cuda_sm70_shflsync_bfly_p) ;  /* 0x0000008000007944 */ /* 0x000fea0003c00000 */
[----:B0-----:R-:W-:Y:S01]  /*0e90*/  HFMA2.MMA R8, -RZ, RZ, 0, 9.5367431640625e-07 ;  /* 0x00000010ff087435 */ /* 0x001fe200000001ff */
[----:B-1----:R-:W-:Y:S01]  /*0ea0*/  FADD.FTZ R9, R9, R7 ;  /* 0x0000000709097221 */ /* 0x002fe20000010000 */
[----:B------:R-:W-:Y:S01]  /*0eb0*/  MOV R7, 0x1f ;  /* 0x0000001f00077802 */ /* 0x000fe20000000f00 */
[----:B------:R-:W-:Y:S01]  /*0ec0*/  IMAD.MOV.U32 R10, RZ, RZ, -0x1 ;  /* 0xffffffffff0a7424 */ /* 0x000fe200078e00ff */
[----:B------:R-:W-:-:S02]  /*0ed0*/  MOV R2, 0xef0 ;  /* 0x00000ef000027802 */ /* 0x000fc40000000f00 */
[----:B------:R-:W-:Y:S05]  /*0ee0*/  CALL.REL.NOINC `($__internal_130_$__cuda_sm70_shflsync_bfly_p) ;  /* 0x0000002000007944 */ /* 0x000fea0003c00000 */
[----:B-1----:R-:W-:Y:S01]  /*0ef0*/  MOV R4, R7 ;  /* 0x0000000700047202 */ /* 0x002fe20000000f00 */
[----:B0-----:R-:W-:Y:S05]  /*0f00*/  BRA `(.L_x_8158) ;  /* 0xfffffa4000007947 */ /* 0x001fea000383ffff */
        .weak           $__internal_130_$__cuda_sm70_shflsync_bfly_p
        .type           $__internal_130_$__cuda_sm70_shflsync_bfly_p,@function
        .size           $__internal_130_$__cuda_sm70_shflsync_bfly_p,(.L_x_12432 - $__internal_130_$__cuda_sm70_shflsync_bfly_p)
$__internal_130_$__cuda_sm70_shflsync_bfly_p:
[----:B------:R-:W-:Y:S01]  /*0f10*/  HFMA2.MMA R3, -RZ, RZ, 0, 0 ;  /* 0x00000000ff037435 */ /* 0x000fe200000001ff */
[----:B------:R-:W-:Y:S04]  /*0f20*/  WARPSYNC R10 ;  /* 0x0000000a00007348 */ /* 0x000fe80003800000 */
[----:B------:R0:W1:Y:S01]  /*0f30*/  SHFL.BFLY PT, R7, R9, R8, R7 ;  /* 0x0c00000809077389 */ /* 0x00006200000e0007 */
[----:B------:R-:W-:Y:S05]  /*0f40*/  RET.REL.NODEC R2 `(_ZN10layer_norm22ln_bwd_finalize_kernelINS_22Kernel_traits_finalizeILj1024E6__halfS2_fS2_fjLb0ELj1024ELj4ENS_18Kernel_traits_baseILj1024ES2_S2_fS2_fjLj1024EEEEELb0ELb0EEEvNS_9BwdParamsE) ;  /* 0xfffff0b002007950 */ /* 0x000fea0003c3ffff */
.L_x_8159:
        /* <DEDUP_REMOVED lines=11> */
.L_x_12432:


//--------------------- .text._ZN10layer_norm13ln_bwd_kernelINS_13Kernel_traitsI6__halfS2_fS2_fjLj1024ELj1ELj4ELj1ELj16ENS_18Kernel_traits_baseILj1024ES2_S2_fS2_fjLj128EEEEELb1ELb0ELb1ELb0EEEvNS_9BwdParamsE --------------------------
	.section	.text._ZN10layer_norm13ln_bwd_kernelINS_13Kernel_traitsI6__halfS2_fS2_fjLj1024ELj1ELj4ELj1ELj16ENS_18Kernel_traits_baseILj1024ES2_S2_fS2_fjLj128EEEEELb1ELb0ELb1ELb0EEEvNS_9BwdParamsE,"ax",@progbits
	.sectioninfo	@"SHI_REGISTERS=242"
	.align	128
        .global         _ZN10layer_norm13ln_bwd_kernelINS_13Kernel_traitsI6__halfS2_fS2_fjLj1024ELj1ELj4ELj1ELj16ENS_18Kernel_traits_baseILj1024ES2_S2_fS2_fjLj128EEEEELb1ELb0ELb1ELb0EEEvNS_9BwdParamsE
        .type           _ZN10layer_norm13ln_bwd_kernelINS_13Kernel_traitsI6__halfS2_fS2_fjLj1024ELj1ELj4ELj1ELj16ENS_18Kernel_traits_baseILj1024ES2_S2_fS2_fjLj128EEEEELb1ELb0ELb1ELb0EEEvNS_9BwdParamsE,@function
        .size           _ZN10layer_norm13ln_bwd_kernelINS_13Kernel_traitsI6__halfS2_fS2_fjLj1024ELj1ELj4ELj1ELj16ENS_18Kernel_traits_baseILj1024ES2_S2_fS2_fjLj128EEEEELb1ELb0ELb1ELb0EEEvNS_9BwdParamsE,(.L_x_12433 - _ZN10layer_norm13ln_bwd_kernelINS_13Kernel_traitsI6__halfS2_fS2_fjLj1024ELj1ELj4ELj1ELj16ENS_18Kernel_traits_baseILj1024ES2_S2_fS2_fjLj128EEEEELb1ELb0ELb1ELb0EEEvNS_9BwdParamsE)
        .other          _ZN10layer_norm13ln_bwd_kernelINS_13Kernel_traitsI6__halfS2_fS2_fjLj1024ELj1ELj4ELj1ELj16ENS_18Kernel_traits_baseILj1024ES2_S2_fS2_fjLj128EEEEELb1ELb0ELb1ELb0EEEvNS_9BwdParamsE,@"STO_CUDA_ENTRY STV_DEFAULT"
_ZN10layer_norm13ln_bwd_kernelINS_13Kernel_traitsI6__halfS2_fS2_fjLj1024ELj1ELj4ELj1ELj16ENS_18Kernel_traits_baseILj1024ES2_S2_fS2_fjLj128EEEEELb1ELb0ELb1ELb0EEEvNS_9BwdParamsE:
.text._ZN10layer_norm13ln_bwd_kernelINS_13Kernel_traitsI6__halfS2_fS2_fjLj1024ELj1ELj4ELj1ELj16ENS_18Kernel_traits_baseILj1024ES2_S2_fS2_fjLj128EEEEELb1ELb0ELb1ELb0EEEvNS_9BwdParamsE:
        /* <DEDUP_REMOVED lines=85> */
[----:B------:R-:W-:Y:S01]  /*0550*/  HADD2.F32 R9, -RZ, R6.H1_H1 ;  /* 0x30000006ff097230 */ /* 0x000fe20000004100 */
[----:B------:R-:W-:Y:S01]  /*0560*/  IMAD.MOV.U32 R6, RZ, RZ, R0 ;  /* 0x000000ffff067224 */ /* 0x000fe200078e0000 */
[----:B------:R-:W-:Y:S02]  /*0570*/  HADD2.F32 R8, -RZ, R7.H0_H0 ;  /* 0x20000007ff087230 */ /* 0x000fe40000004100 */
        /* <DEDUP_REMOVED lines=12> */
[----:B0-----:R-:W-:-:S02]  /*0640*/  HADD2.F32 R7, -RZ, R7.H1_H1 ;  /* 0x30000007ff077230 */ /* 0x001fc40000004100 */
.L_x_8251:
        /* <DEDUP_REMOVED lines=36> */
.L_x_8165:
[----:B------:R-:W-:Y:S05]  /*0890*/  BSYNC B2 ;  /* 0x0000000000027941 */ /* 0x000fea0003800000 */
.L_x_8164:
        /* <DEDUP_REMOVED lines=10> */
[----:B------:R-:W-:Y:S02]  /*0940*/  IADD3 R0, R0, 0x20, RZ ;  /* 0x0000002000007810 */ /* 0x000fe40007ffe0ff */
[----:B------:R-:W-:Y:S02]  /*0950*/  IADD3 R2, R2, 0x20, RZ ;  /* 0x0000002002027810 */ /* 0x000fe40007ffe0ff */
.L_x_8167:
[----:B------:R-:W-:Y:S05]  /*0960*/  BSYNC B2 ;  /* 0x0000000000027941 */ /* 0x000fea0003800000 */
.L_x_8166:
        /* <DEDUP_REMOVED lines=12> */
.L_x_8169:
[----:B------:R-:W-:Y:S05]  /*0a30*/  BSYNC B2 ;  /* 0x0000000000027941 */ /* 0x000fea0003800000 */
.L_x_8168:
[----:B------:R-:W-:Y:S01]  /*0a40*/  HFMA2.MMA R237, -RZ, RZ, 0, 0 ;  /* 0x00000000ffed7435 */ /* 0x000fe200000001ff */
[----:B------:R-:W-:Y:S01]  /*0a50*/  MOV R235, RZ ;  /* 0x000000ff00eb7202 */ /* 0x000fe20000000f00 */
        /* <DEDUP_REMOVED lines=9> */
[----:B------:R-:W-:Y:S01]  /*0af0*/  IMAD.MOV.U32 R235, RZ, RZ, RZ ;  /* 0x000000ffffeb7224 */ /* 0x000fe200078e00ff */
[----:B------:R-:W-:Y:S05]  /*0b00*/  BRA `(.L_x_8170) ;  /* 0x000015d000007947 */ /* 0x000fea0003800000 */
.L_x_8163:
[----:B0-----:R-:W-:-:S06]  /*0b10*/  IMAD.WIDE R144, R6, R151, c[0x0][0x1a0] ;  /* 0x0000680006907625 */ /* 0x001fcc00078e0297 */
[----:B------:R-:W2:Y:S01]  /*0b20*/  LDG.E R144, [R144.64] ;  /* 0x0000000490907981 */ /* 0x000ea2000c1e1900 */
[----:B-----5:R-:W-:Y:S01]  /*0b30*/  ISETP.GE.AND P5, PT, R4, 0x1, PT ;  /* 0x000000010400780c */ /* 0x020fe20003fa6270 */
[----:B------:R-:W-:Y:S01]  /*0b40*/  BSSY B2, `(.L_x_8171) ;  /* 0x0000062000027945 */ /* 0x000fe20003800000 */
[----:B------:R-:W-:Y:S01]  /*0b50*/  IADD3 R0, R148, -0x1, RZ ;  /* 0xffffffff94007810 */ /* 0x000fe20007ffe0ff */
[----:B------:R-:W-:Y:S01]  /*0b60*/  HFMA2.MMA R235, -RZ, RZ, 0, 0 ;  /* 0x00000000ffeb7435 */ /* 0x000fe200000001ff */
[----:B------:R-:W-:Y:S01]  /*0b70*/  MOV R237, RZ ;  /* 0x000000ff00ed7202 */ /* 0x000fe20000000f00 */
[----:B------:R-:W-:Y:S02]  /*0b80*/  IMAD.MOV.U32 R234, RZ, RZ, R161 ;  /* 0x000000ffffea7224 */ /* 0x000fe400078e00a1 */
        /* <DEDUP_REMOVED lines=8> */
[----:B------:R-:W-:-:S06]  /*0c10*/  HFMA2.MMA R2, -RZ, RZ, 0, 0 ;  /* 0x00000000ff027435 */ /* 0x000fcc00000001ff */
        /* <DEDUP_REMOVED lines=10> */
[----:B------:R-:W-:-:S02]  /*0cc0*/  ISETP.NE.U32.AND P5, PT, RZ, c[0x0][0x218], PT ;  /* 0x00008600ff007a0c */ /* 0x000fc40003fa5070 */
        /* <DEDUP_REMOVED lines=8> */
[----:B------:R-:W-:Y:S01]  /*0d50*/  IADD3 R2, R2, 0x20, RZ ;  /* 0x0000002002027810 */ /* 0x000fe20007ffe0ff */
[----:B--2---:R-:W-:-:S04]  /*0d60*/  FADD.FTZ R144, -R0, R144 ;  /* 0x0000009000907221 */ /* 0x004fc80000010100 */
[----:B------:R-:W-:Y:S01]  /*0d70*/  FMUL.FTZ R233, R5, R144 ;  /* 0x0000009005e97220 */ /* 0x000fe20000410000 */
        /* <DEDUP_REMOVED lines=8> */
[----:B------:R-:W-:-:S02]  /*0e00*/  FMUL.FTZ R229, R5, R146 ;  /* 0x0000009205e57220 */ /* 0x000fc40000410000 */
[----:B------:R-:W-:Y:S02]  /*0e10*/  FMUL.FTZ R231, R5, R172 ;  /* 0x000000ac05e77220 */ /* 0x000fe40000410000 */
[----:B------:R-:W-:Y:S02]  /*0e20*/  FMUL.FTZ R230, R158, R148 ;  /* 0x000000949ee67220 */ /* 0x000fe40000410000 */
[----:B------:R-:W-:Y:S02]  /*0e30*/  FADD.FTZ R145, RZ, R232 ;  /* 0x000000e8ff917221 */ /* 0x000fe40000010000 */
[----:B------:R-:W-:Y:S01]  /*0e40*/  FFMA.FTZ R144, R233, R232, RZ ;  /* 0x000000e8e9907223 */ /* 0x000fe200000100ff */
[----:B------:R-:W-:Y:S01]  /*0e50*/  HADD2.F32 R149, -RZ, R149.H1_H1 ;  /* 0x30000095ff957230 */ /* 0x000fe20000004100 */
[----:B---3--:R-:W-:Y:S02]  /*0e60*/  FADD.FTZ R152, -R0, R152 ;  /* 0x0000009800987221 */ /* 0x008fe40000010100 */
[----:B------:R-:W-:-:S02]  /*0e70*/  FFMA.FTZ R46, R229, R228, R46 ;  /* 0x000000e4e52e7223 */ /* 0x000fc4000001002e */
[----:B------:R-:W-:Y:S02]  /*0e80*/  FADD.FTZ R74, R74, R228 ;  /* 0x000000e44a4a7221 */ /* 0x000fe40000010000 */
[C---:B------:R-:W-:Y:S02]  /*0e90*/  FADD.FTZ R174, -R0.reuse, R147 ;  /* 0x0000009300ae7221 */ /* 0x040fe40000010100 */
[----:B------:R-:W-:Y:S02]  /*0ea0*/  FMUL.FTZ R228, R157, R228 ;  /* 0x000000e49de47220 */ /* 0x000fe40000410000 */
[----:B------:R-:W-:Y:S02]  /*0eb0*/  FADD.FTZ R145, R145, R230 ;  /* 0x000000e691917221 */ /* 0x000fe40000010000 */
[----:B------:R-:W-:Y:S01]  /*0ec0*/  FFMA.FTZ R144, R231, R230, R144 ;  /* 0x000000e6e7907223 */ /* 0x000fe20000010090 */
[--C-:B------:R-:W-:Y:S01]  /*0ed0*/  HADD2.F32 R176, -RZ, R150.reuse.H0_H0 ;  /* 0x20000096ffb07230 */ /* 0x100fe20000004100 */
[----:B------:R-:W-:Y:S01]  /*0ee0*/  FMUL.FTZ R173, R5, R152 ;  /* 0x0000009805ad7220 */ /* 0x000fe20000410000 */
[----:B------:R-:W-:Y:S01]  /*0ef0*/  HADD2.F32 R177, -RZ, R150.H1_H1 ;  /* 0x30000096ffb17230 */ /* 0x000fe20000004100 */
        /* <DEDUP_REMOVED lines=12> */
[----:B------:R-:W-:Y:S01]  /*0fc0*/  HADD2.F32 R178, -RZ, R151.H0_H0 ;  /* 0x20000097ffb27230 */ /* 0x000fe20000004100 */
[----:B------:R-:W-:-:S02]  /*0fd0*/  FMUL.FTZ R163, R5, R154 ;  /* 0x0000009a05a37220 */ /* 0x000fc40000410000 */
[----:B------:R-:W-:Y:S02]  /*0fe0*/  FADD.FTZ R77, R77, R177 ;  /* 0x000000b14d4d7221 */ /* 0x000fe40000010000 */
[-C--:B------:R-:W-:Y:S02]  /*0ff0*/  FFMA.FTZ R49, R172, R177.reuse, R49 ;  /* 0x000000b1ac317223 */ /* 0x080fe40000010031 */
[----:B------:R-:W-:Y:S02]  /*1000*/  FMUL.FTZ R177, R34, R177 ;  /* 0x000000b122b17220 */ /* 0x000fe40000410000 */
[----:B------:R-:W-:Y:S02]  /*1010*/  FADD.FTZ R146, R145, R176 ;  /* 0x000000b091927221 */ /* 0x000fe40000010000 */
        /* <DEDUP_REMOVED lines=20> */
.L_x_8172:
[----:B0-----:R-:W-:Y:S05]  /*1160*/  BSYNC B2 ;  /* 0x0000000000027941 */ /* 0x001fea0003800000 */
.L_x_8171:
        /* <DEDUP_REMOVED lines=29> */
[----:B0-----:R-:W-:-:S02]  /*1340*/  FMUL.FTZ R183, R5, R146 ;  /* 0x0000009205b77220 */ /* 0x001fc40000410000 */
[----:B------:R-:W-:Y:S02]  /*1350*/  FMUL.FTZ R180, R5, R184 ;  /* 0x000000b805b47220 */ /* 0x000fe40000410000 */
[----:B------:R-:W-:Y:S02]  /*1360*/  FMUL.FTZ R189, R30, R148 ;  /* 0x000000941ebd7220 */ /* 0x000fe40000410000 */
[----:B------:R-:W-:Y:S02]  /*1370*/  FADD.FTZ R144, R237, R188 ;  /* 0x000000bced907221 */ /* 0x000fe40000010000 */
[----:B------:R-:W-:Y:S01]  /*1380*/  FFMA.FTZ R235, R181, R188, R235 ;  /* 0x000000bcb5eb7223 */ /* 0x000fe200000100eb */
[----:B------:R-:W-:Y:S01]  /*1390*/  HADD2.F32 R149, -RZ, R149.H1_H1 ;  /* 0x30000095ff957230 */ /* 0x000fe20000004100 */
[----:B---3--:R-:W-:Y:S02]  /*13a0*/  FADD.FTZ R152, -R0, R152 ;  /* 0x0000009800987221 */ /* 0x008fe40000010100 */
[----:B------:R-:W-:-:S02]  /*13b0*/  FFMA.FTZ R138, R183, R190, R138 ;  /* 0x000000beb78a7223 */ /* 0x000fc4000001008a */
[----:B------:R-:W-:Y:S02]  /*13c0*/  FADD.FTZ R54, R54, R190 ;  /* 0x000000be36367221 */ /* 0x000fe40000010000 */
[----:B------:R-:W-:Y:S02]  /*13d0*/  FADD.FTZ R182, -R0, R147 ;  /* 0x0000009300b67221 */ /* 0x000fe40000010100 */
        /* <DEDUP_REMOVED lines=44> */
.L_x_8174:
[----:B------:R-:W-:Y:S05]  /*16a0*/  BSYNC B2 ;  /* 0x0000000000027941 */ /* 0x000fea0003800000 */
.L_x_8173:
        /* <DEDUP_REMOVED lines=20> */
[C---:B0-----:R-:W-:Y:S02]  /*17f0*/  FADD.FTZ R198, -R0.reuse, R146 ;  /* 0x0000009200c67221 */ /* 0x041fe40000010100 */
[----:B------:R-:W-:Y:S02]  /*1800*/  FADD.FTZ R206, -R0, R147 ;  /* 0x0000009300ce7221 */ /* 0x000fe40000010100 */
[C---:B-1----:R-:W-:Y:S01]  /*1810*/  FMUL.FTZ R197, R5.reuse, R200 ;  /* 0x000000c805c57220 */ /* 0x042fe20000410000 */
[--C-:B----4-:R-:W-:Y:S01]  /*1820*/  HADD2.F32 R204, -RZ, R148.reuse.H0_H0 ;  /* 0x20000094ffcc7230 */ /* 0x110fe20000004100 */
[C---:B------:R-:W-:Y:S01]  /*1830*/  FMUL.FTZ R199, R5.reuse, R198 ;  /* 0x000000c605c77220 */ /* 0x040fe20000410000 */
[----:B------:R-:W-:Y:S01]  /*1840*/  HADD2.F32 R146, -RZ, R149.H1_H1 ;  /* 0x30000095ff927230 */ /* 0x000fe20000004100 */
[----:B------:R-:W-:Y:S01]  /*1850*/  FMUL.FTZ R198, R5, R206 ;  /* 0x000000ce05c67220 */ /* 0x000fe20000410000 */
[----:B------:R-:W-:Y:S01]  /*1860*/  HADD2.F32 R148, -RZ, R148.H1_H1 ;  /* 0x30000094ff947230 */ /* 0x000fe20000004100 */
[----:B------:R-:W-:-:S02]  /*1870*/  FFMA.FTZ R56, R197, R204, R56 ;  /* 0x000000ccc5387223 */ /* 0x000fc40000010038 */
[----:B------:R-:W-:Y:S02]  /*1880*/  FADD.FTZ R92, R92, R204 ;  /* 0x000000cc5c5c7221 */ /* 0x000fe40000010000 */
[----:B------:R-:W-:Y:S02]  /*1890*/  FADD.FTZ R202, -R0, R145 ;  /* 0x0000009100ca7221 */ /* 0x000fe40000010100 */
[----:B------:R-:W-:Y:S01]  /*18a0*/  FMUL.FTZ R204, R23, R204 ;  /* 0x000000cc17cc7220 */ /* 0x000fe20000410000 */
[----:B------:R-:W-:Y:S01]  /*18b0*/  HADD2.F32 R147, -RZ, R149.H0_H0 ;  /* 0x20000095ff937230 */ /* 0x000fe20000004100 */
[-C--:B------:R-:W-:Y:S02]  /*18c0*/  FFMA.FTZ R59, R198, R146.reuse, R59 ;  /* 0x00000092c63b7223 */ /* 0x080fe4000001003b */
[----:B------:R-:W-:Y:S02]  /*18d0*/  FADD.FTZ R95, R95, R146 ;  /* 0x000000925f5f7221 */ /* 0x000fe40000010000 */
[----:B------:R-:W-:-:S02]  /*18e0*/  FMUL.FTZ R207, R19, R146 ;  /* 0x0000009213cf7220 */ /* 0x000fc40000410000 */
[----:B------:R-:W-:Y:S02]  /*18f0*/  FMUL.FTZ R196, R5, R202 ;  /* 0x000000ca05c47220 */ /* 0x000fe40000410000 */
[----:B------:R-:W-:Y:S02]  /*1900*/  FMUL.FTZ R205, R21, R148 ;  /* 0x0000009415cd7220 */ /* 0x000fe40000410000 */
[----:B------:R-:W-:Y:S02]  /*1910*/  FADD.FTZ R146, R237, R204 ;  /* 0x000000cced927221 */ /* 0x000fe40000010000 */
[----:B------:R-:W-:Y:S02]  /*1920*/  FFMA.FTZ R235, R197, R204, R235 ;  /* 0x000000ccc5eb7223 */ /* 0x000fe400000100eb */
[----:B------:R-:W-:Y:S02]  /*1930*/  FFMA.FTZ R58, R199, R147, R58 ;  /* 0x00000093c73a7223 */ /* 0x000fe4000001003a */
[----:B------:R-:W-:-:S02]  /*1940*/  FADD.FTZ R94, R94, R147 ;  /* 0x000000935e5e7221 */ /* 0x000fc40000010000 */
[----:B------:R-:W-:Y:S02]  /*1950*/  FMUL.FTZ R206, R20, R147 ;  /* 0x0000009314ce7220 */ /* 0x000fe40000410000 */
[----:B------:R-:W-:Y:S02]  /*1960*/  FADD.FTZ R147, R146, R205 ;  /* 0x000000cd92937221 */ /* 0x000fe40000010000 */
[----:B------:R-:W-:Y:S01]  /*1970*/  FFMA.FTZ R235, R196, R205, R235 ;  /* 0x000000cdc4eb7223 */ /* 0x000fe200000100eb */
[----:B------:R-:W-:Y:S01]  /*1980*/  HADD2.F32 R149, -RZ, R150.H0_H0 ;  /* 0x20000096ff957230 */ /* 0x000fe20000004100 */
[C---:B---3--:R-:W-:Y:S02]  /*1990*/  FADD.FTZ R208, -R0.reuse, R153 ;  /* 0x0000009900d07221 */ /* 0x048fe40000010100 */
[----:B------:R-:W-:Y:S02]  /*19a0*/  FADD.FTZ R152, -R0, R152 ;  /* 0x0000009800987221 */ /* 0x000fe40000010100 */
[----:B------:R-:W-:-:S02]  /*19b0*/  FADD.FTZ R146, R147, R206 ;  /* 0x000000ce93927221 */ /* 0x000fc40000010000 */
[----:B------:R-:W-:Y:S01]  /*19c0*/  FFMA.FTZ R235, R199, R206, R235 ;  /* 0x000000cec7eb7223 */ /* 0x000fe200000100eb */
[----:B------:R-:W-:Y:S01]  /*19d0*/  HADD2.F32 R150, -RZ, R150.H1_H1 ;  /* 0x30000096ff967230 */ /* 0x000fe20000004100 */
[----:B------:R-:W-:Y:S02]  /*19e0*/  FADD.FTZ R154, -R0, R154 ;  /* 0x0000009a009a7221 */ /* 0x000fe40000010100 */
[C---:B------:R-:W-:Y:S02]  /*19f0*/  FMUL.FTZ R200, R5.reuse, R208 ;  /* 0x000000d005c87220 */ /* 0x040fe40000410000 */
[----:B------:R-:W-:Y:S02]  /*1a00*/  FMUL.FTZ R201, R5, R152 ;  /* 0x0000009805c97220 */ /* 0x000fe40000410000 */
[----:B------:R-:W-:Y:S02]  /*1a10*/  FMUL.FTZ R208, R18, R149 ;  /* 0x0000009512d07220 */ /* 0x000fe40000410000 */
[----:B------:R-:W-:-:S02]  /*1a20*/  FADD.FTZ R147, R146, R207 ;  /* 0x000000cf92937221 */ /* 0x000fc40000010000 */
[----:B------:R-:W-:Y:S01]  /*1a30*/  FFMA.FTZ R235, R198, R207, R235 ;  /* 0x000000cfc6eb7223 */ /* 0x000fe200000100eb */
[--C-:B------:R-:W-:Y:S01]  /*1a40*/  HADD2.F32 R145, -RZ, R151.reuse.H0_H0 ;  /* 0x20000097ff917230 */ /* 0x100fe20000004100 */
[----:B------:R-:W-:Y:S02]  /*1a50*/  FADD.FTZ R210, -R0, R155 ;  /* 0x0000009b00d27221 */ /* 0x000fe40000010100 */
[----:B------:R-:W-:Y:S02]  /*1a60*/  FMUL.FTZ R203, R5, R154 ;  /* 0x0000009a05cb7220 */ /* 0x000fe40000410000 */
[----:B------:R-:W-:Y:S02]  /*1a70*/  FMUL.FTZ R209, R17, R150 ;  /* 0x0000009611d17220 */ /* 0x000fe40000410000 */
[----:B------:R-:W-:Y:S02]  /*1a80*/  FADD.FTZ R146, R147, R208 ;  /* 0x000000d093927221 */ /* 0x000fe40000010000 */
[----:B------:R-:W-:Y:S01]  /*1a90*/  FFMA.FTZ R235, R201, R208, R235 ;  /* 0x000000d0c9eb7223 */ /* 0x000fe200000100eb */
[----:B------:R-:W-:Y:S01]  /*1aa0*/  HADD2.F32 R144, -RZ, R151.H1_H1 ;  /* 0x30000097ff907230 */ /* 0x000fe20000004100 */
        /* <DEDUP_REMOVED lines=19> */
.L_x_8176:
[----:B------:R-:W-:Y:S05]  /*1be0*/  BSYNC B2 ;  /* 0x0000000000027941 */ /* 0x000fea0003800000 */
.L_x_8175:
        /* <DEDUP_REMOVED lines=8> */
[----:B------:R-:W-:Y:S01]  /*1c70*/  ISETP.NE.AND.EX P5, PT, RZ, c[0x0][0x21c], PT, P5 ;  /* 0x00008700ff007a0c */ /* 0x000fe20003fa5350 */
[----:B------:R-:W-:-:S12]  /*1c80*/  IMAD.MOV.U32 R165, RZ, RZ, 0x8 ;  /* 0x00000008ffa57424 */ /* 0x000fd800078e00ff */
[----:B------:R-:W-:-:S05]  /*1c90*/  @P5 IMAD.WIDE.U32 R214, R234, R3, c[0x0][0x218] ;  /* 0x00008600ead65625 */ /* 0x000fca00078e0003 */
[----:B------:R1:W5:Y:S04]  /*1ca0*/  @P5 LDG.E.128 R124, [R214.64] ;  /* 0x00000004d67c5981 */ /* 0x000368000c1e1d00 */
[----:B------:R1:W5:Y:S01]  /*1cb0*/  @P5 LDG.E.128 R128, [R214.64+0x10] ;  /* 0x00001004d6805981 */ /* 0x000362000c1e1d00 */
[----:B------:R-:W-:-:S05]  /*1cc0*/  IMAD.WIDE.U32 R2, R2, R165, c[0x0][0x190] ;  /* 0x0000640002027625 */ /* 0x000fca00078e00a5 */
[----:B------:R0:W5:Y:S01]  /*1cd0*/  LDG.E.64 R164, [R2.64] ;  /* 0x0000000402a47981 */ /* 0x000162000c1e1b00 */
[C---:B--2---:R-:W-:Y:S02]  /*1ce0*/  FADD.FTZ R216, -R0.reuse, R145 ;  /* 0x0000009100d87221 */ /* 0x044fe40000010100 */
[C---:B------:R-:W-:Y:S02]  /*1cf0*/  FADD.FTZ R218, -R0.reuse, R147 ;  /* 0x0000009300da7221 */ /* 0x040fe40000010100 */
[----:B------:R-:W-:Y:S02]  /*1d00*/  FADD.FTZ R144, -R0, R144 ;  /* 0x0000009000907221 */ /* 0x000fe40000010100 */
[C---:B-1----:R-:W-:Y:S01]  /*1d10*/  FMUL.FTZ R214, R5.reuse, R218 ;  /* 0x000000da05d67220 */ /* 0x042fe20000410000 */
[--C-:B----4-:R-:W-:Y:S01]  /*1d20*/  HADD2.F32 R145, -RZ, R148.reuse.H0_H0 ;  /* 0x20000094ff917230 */ /* 0x110fe20000004100 */
[----:B0-----:R-:W-:Y:S01]  /*1d30*/  FMUL.FTZ R213, R5, R144 ;  /* 0x0000009005d57220 */ /* 0x001fe20000410000 */
[----:B------:R-:W-:-:S02]  /*1d40*/  HADD2.F32 R148, -RZ, R148.H1_H1 ;  /* 0x30000094ff947230 */ /* 0x000fc40000004100 */
[--C-:B------:R-:W-:Y:S01]  /*1d50*/  HADD2.F32 R147, -RZ, R149.reuse.H0_H0 ;  /* 0x20000095ff937230 */ /* 0x100fe20000004100 */
[----:B------:R-:W-:Y:S01]  /*1d60*/  FMUL.FTZ R218, R14, R145 ;  /* 0x000000910eda7220 */ /* 0x000fe20000410000 */
[----:B------:R-:W-:Y:S01]  /*1d70*/  HADD2.F32 R222, -RZ, R149.H1_H1 ;  /* 0x30000095ffde7230 */ /* 0x000fe20000004100 */
[C---:B------:R-:W-:Y:S01]  /*1d80*/  FADD.FTZ R146, -R0.reuse, R146 ;  /* 0x0000009200927221 */ /* 0x040fe20000010100 */
[--C-:B------:R-:W-:Y:S01]  /*1d90*/  HADD2.F32 R149, -RZ, R150.reuse.H0_H0 ;  /* 0x20000096ff957230 */ /* 0x100fe20000004100 */
[C---:B---3--:R-:W-:Y:S01]  /*1da0*/  FADD.FTZ R152, -R0.reuse, R152 ;  /* 0x0000009800987221 */ /* 0x048fe20000010100 */
[----:B------:R-:W-:Y:S01]  /*1db0*/  HADD2.F32 R224, -RZ, R150.H1_H1 ;  /* 0x30000096ffe07230 */ /* 0x000fe20000004100 */
[C---:B------:R-:W-:Y:S02]  /*1dc0*/  FADD.FTZ R150, -R0.reuse, R153 ;  /* 0x0000009900967221 */ /* 0x040fe40000010100 */
[C---:B------:R-:W-:Y:S02]  /*1dd0*/  FADD.FTZ R154, -R0.reuse, R154 ;  /* 0x0000009a009a7221 */ /* 0x040fe40000010100 */
        /* <DEDUP_REMOVED lines=10> */
[----:B------:R-:W-:Y:S02]  /*1e80*/  FADD.FTZ R0, R3, R220 ;  /* 0x000000dc03007221 */ /* 0x000fe40000010000 */
[----:B------:R-:W-:Y:S02]  /*1e90*/  FFMA.FTZ R235, R215, R220, R235 ;  /* 0x000000dcd7eb7223 */ /* 0x000fe400000100eb */
[----:B------:R-:W-:-:S02]  /*1ea0*/  FFMA.FTZ R67, R214, R222, R67 ;  /* 0x000000ded6437223 */ /* 0x000fc40000010043 */
[----:B------:R-:W-:Y:S02]  /*1eb0*/  FADD.FTZ R103, R103, R222 ;  /* 0x000000de67677221 */ /* 0x000fe40000010000 */
[C---:B------:R-:W-:Y:S02]  /*1ec0*/  FMUL.FTZ R217, R5.reuse, R152 ;  /* 0x0000009805d97220 */ /* 0x040fe40000410000 */
[----:B------:R-:W-:Y:S02]  /*1ed0*/  FMUL.FTZ R222, R10, R149 ;  /* 0x000000950ade7220 */ /* 0x000fe40000410000 */
[----:B------:R-:W-:Y:S02]  /*1ee0*/  FADD.FTZ R3, R0, R223 ;  /* 0x000000df00037221 */ /* 0x000fe40000010000 */
[----:B------:R-:W-:Y:S01]  /*1ef0*/  FFMA.FTZ R235, R214, R223, R235 ;  /* 0x000000dfd6eb7223 */ /* 0x000fe200000100eb */
[----:B------:R-:W-:Y:S01]  /*1f00*/  HADD2.F32 R227, -RZ, R151.H0_H0 ;  /* 0x20000097ffe37230 */ /* 0x000fe20000004100 */
[----:B------:R-:W-:-:S02]  /*1f10*/  FMUL.FTZ R216, R5, R150 ;  /* 0x0000009605d87220 */ /* 0x000fc40000410000 */
[----:B------:R-:W-:Y:S02]  /*1f20*/  FMUL.FTZ R225, R9, R224 ;  /* 0x000000e009e17220 */ /* 0x000fe40000410000 */
[----:B------:R-:W-:Y:S02]  /*1f30*/  FADD.FTZ R0, R3, R222 ;  /* 0x000000de03007221 */ /* 0x000fe40000010000 */
[----:B------:R-:W-:Y:S01]  /*1f40*/  FFMA.FTZ R235, R217, R222, R235 ;  /* 0x000000ded9eb7223 */ /* 0x000fe200000100eb */
[----:B------:R-:W-:Y:S01]  /*1f50*/  HADD2.F32 R2, -RZ, R151.H1_H1 ;  /* 0x30000097ff027230 */ /* 0x000fe20000004100 */
        /* <DEDUP_REMOVED lines=24> */
.L_x_8170:
[----:B------:R-:W-:Y:S05]  /*20e0*/  BSYNC B1 ;  /* 0x0000000000017941 */ /* 0x000fea0003800000 */
.L_x_8162:
[----:B------:R-:W-:Y:S05]  /*20f0*/  BRA.DIV ~URZ, `(.L_x_8177) ;  /* 0x00003c627f007947 */ /* 0x000fea000b800000 */
[----:B------:R3:W4:Y:S02]  /*2100*/  SHFL.BFLY PT, R0, R237, 0x1, 0x1f ;  /* 0x0c201f00ed007f89 */ /* 0x00072400000e0000 */
.L_x_8252:
        /* <DEDUP_REMOVED lines=18> */
.L_x_8253:
[----:B------:R-:W-:Y:S01]  /*2230*/  ISETP.GE.AND P5, PT, R4, 0x1, PT ;  /* 0x000000010400780c */ /* 0x000fe20003fa6270 */
[----:B---3--:R-:W-:Y:S01]  /*2240*/  FADD.FTZ R149, R149, R146 ;  /* 0x0000009295957221 */ /* 0x008fe20000010000 */
[----:B------:R-:W-:Y:S01]  /*2250*/  ISETP.NE.AND P6, PT, R22, RZ, PT ;  /* 0x000000ff1600720c */ /* 0x000fe20003fc5270 */
[----:B-12---:R-:W-:Y:S01]  /*2260*/  FADD.FTZ R147, R2, R147 ;  /* 0x0000009302937221 */ /* 0x006fe20000010000 */
[----:B------:R-:W-:Y:S01]  /*2270*/  BSSY B1, `(.L_x_8179) ;  /* 0x00000b3000017945 */ /* 0x000fe20003800000 */
[----:B------:R-:W-:Y:S02]  /*2280*/  MOV R0, RZ ;  /* 0x000000ff00007202 */ /* 0x000fe40000000f00 */
        /* <DEDUP_REMOVED lines=21> */
.L_x_8182:
[----:B------:R-:W-:Y:S05]  /*23e0*/  BSYNC B2 ;  /* 0x0000000000027941 */ /* 0x000fea0003800000 */
.L_x_8181:
        /* <DEDUP_REMOVED lines=15> */
.L_x_8184:
[----:B------:R-:W-:Y:S05]  /*24e0*/  BSYNC B2 ;  /* 0x0000000000027941 */ /* 0x000fea0003800000 */
.L_x_8183:
        /* <DEDUP_REMOVED lines=15> */
.L_x_8186:
[----:B------:R-:W-:Y:S05]  /*25e0*/  BSYNC B2 ;  /* 0x0000000000027941 */ /* 0x000fea0003800000 */
.L_x_8185:
        /* <DEDUP_REMOVED lines=15> */
.L_x_8188:
[----:B------:R-:W-:Y:S05]  /*26e0*/  BSYNC B2 ;  /* 0x0000000000027941 */ /* 0x000fea0003800000 */
.L_x_8187:
        /* <DEDUP_REMOVED lines=15> */
.L_x_8190:
[----:B------:R-:W-:Y:S05]  /*27e0*/  BSYNC B2 ;  /* 0x0000000000027941 */ /* 0x000fea0003800000 */
.L_x_8189:
        /* <DEDUP_REMOVED lines=15> */
.L_x_8192:
[----:B------:R-:W-:Y:S05]  /*28e0*/  BSYNC B2 ;  /* 0x0000000000027941 */ /* 0x000fea0003800000 */
.L_x_8191:
        /* <DEDUP_REMOVED lines=15> */
.L_x_8194:
[----:B------:R-:W-:Y:S05]  /*29e0*/  BSYNC B2 ;  /* 0x0000000000027941 */ /* 0x000fea0003800000 */
.L_x_8193:
        /* <DEDUP_REMOVED lines=24> */
.L_x_8196:
[----:B------:R-:W-:Y:S05]  /*2b70*/  BSYNC B2 ;  /* 0x0000000000027941 */ /* 0x000fea0003800000 */
.L_x_8195:
[----:B------:R-:W-:Y:S01]  /*2b80*/  @P5 FMUL.FTZ R3, R236, c[0x0][0x1ec] ;  /* 0x00007b00ec035a20 */ /* 0x000fe20000410000 */
[----:B------:R-:W-:Y:S02]  /*2b90*/  SEL R133, R154, R133, P6 ;  /* 0x000000859a857207 */ /* 0x000fe40003000000 */
[----:B------:R-:W-:Y:S01]  /*2ba0*/  SEL R134, R155, R134, P6 ;  /* 0x000000869b867207 */ /* 0x000fe20003000000 */
[----:B------:R-:W-:Y:S01]  /*2bb0*/  @P5 FMUL.FTZ R3, R3, c[0x0][0x1e8] ;  /* 0x00007a0003035a20 */ /* 0x000fe20000410000 */
[----:B------:R-:W-:Y:S02]  /*2bc0*/  SEL R135, R236, R135, P6 ;  /* 0x00000087ec877207 */ /* 0x000fe40003000000 */
[----:B------:R-:W-:Y:S02]  /*2bd0*/  @P5 LOP3.LUT P6, RZ, R171, 0xff000000, RZ, 0xc0, !PT ;  /* 0xff000000abff5812 */ /* 0x000fe400078cc0ff */
[----:B------:R-:W-:-:S02]  /*2be0*/  @P5 F2FP.PACK_AB R2, RZ, R2 ;  /* 0x00000002ff02523e */ /* 0x000fc400000000ff */
[----:B------:R-:W-:Y:S02]  /*2bf0*/  @P5 FSEL R3, R3, RZ, P6 ;  /* 0x000000ff03035208 */ /* 0x000fe40003000000 */
[----:B------:R-:W-:Y:S02]  /*2c00*/  ISETP.NE.U32.AND P6, PT, RZ, c[0x0][0x258], PT ;  /* 0x00009600ff007a0c */ /* 0x000fe40003fc5070 */
[----:B------:R-:W-:Y:S02]  /*2c10*/  @P5 F2FP.PACK_AB R146, RZ, R146 ;  /* 0x00000092ff92523e */ /* 0x000fe400000000ff */
[----:B------:R-:W-:Y:S02]  /*2c20*/  ISETP.NE.AND.EX P6, PT, RZ, c[0x0][0x25c], PT, P6 ;  /* 0x00009700ff007a0c */ /* 0x000fe40003fc5360 */
[----:B------:R-:W-:Y:S02]  /*2c30*/  @P5 F2FP.PACK_AB R150, RZ, R150 ;  /* 0x00000096ff96523e */ /* 0x000fe400000000ff */
[----:B------:R-:W-:-:S02]  /*2c40*/  @P5 F2FP.PACK_AB R234, RZ, R234 ;  /* 0x000000eaffea523e */ /* 0x000fc400000000ff */
[----:B------:R-:W-:Y:S02]  /*2c50*/  @P5 F2FP.PACK_AB R145, RZ, R145 ;  /* 0x00000091ff91523e */ /* 0x000fe400000000ff */
[----:B------:R-:W-:Y:S02]  /*2c60*/  @P5 PRMT R80, R2, 0x7610, R80 ;  /* 0x0000761002505816 */ /* 0x000fe40000000050 */
[----:B------:R-:W-:Y:S02]  /*2c70*/  @P5 PRMT R81, R146, 0x7610, R81 ;  /* 0x0000761092515816 */ /* 0x000fe40000000051 */
[----:B------:R-:W-:Y:S02]  /*2c80*/  @P5 MOV R149, 0x10 ;  /* 0x0000001000955802 */ /* 0x000fe40000000f00 */
[----:B------:R-:W-:Y:S02]  /*2c90*/  @P6 MOV R144, 0x20 ;  /* 0x0000002000906802 */ /* 0x000fe40000000f00 */
[----:B------:R-:W-:-:S02]  /*2ca0*/  @P5 F2FP.PACK_AB R148, RZ, R148 ;  /* 0x00000094ff94523e */ /* 0x000fc400000000ff */
[----:B------:R-:W-:Y:S02]  /*2cb0*/  @P5 F2FP.PACK_AB R153, RZ, R153 ;  /* 0x00000099ff99523e */ /* 0x000fe400000000ff */
[----:B------:R-:W-:Y:S02]  /*2cc0*/  @P5 PRMT R82, R150, 0x7610, R82 ;  /* 0x0000761096525816 */ /* 0x000fe40000000052 */
[----:B------:R-:W-:Y:S01]  /*2cd0*/  @P5 F2FP.PACK_AB R146, RZ, R3 ;  /* 0x00000003ff92523e */ /* 0x000fe200000000ff */
        /* <DEDUP_REMOVED lines=12> */
.L_x_8180:
[----:B------:R-:W-:Y:S05]  /*2da0*/  BSYNC B1 ;  /* 0x0000000000017941 */ /* 0x000fea0003800000 */
.L_x_8179:
        /* <DEDUP_REMOVED lines=13> */
.L_x_8200:
[----:B------:R-:W-:Y:S05]  /*2e80*/  BSYNC B2 ;  /* 0x0000000000027941 */ /* 0x000fea0003800000 */
.L_x_8199:
        /* <DEDUP_REMOVED lines=15> */
.L_x_8202:
[----:B------:R-:W-:Y:S05]  /*2f80*/  BSYNC B2 ;  /* 0x0000000000027941 */ /* 0x000fea0003800000 */
.L_x_8201:
        /* <DEDUP_REMOVED lines=15> */
.L_x_8204:
[----:B------:R-:W-:Y:S05]  /*3080*/  BSYNC B2 ;  /* 0x0000000000027941 */ /* 0x000fea0003800000 */
.L_x_8203:
        /* <DEDUP_REMOVED lines=15> */
.L_x_8206:
[----:B------:R-:W-:Y:S05]  /*3180*/  BSYNC B2 ;  /* 0x0000000000027941 */ /* 0x000fea0003800000 */
.L_x_8205:
        /* <DEDUP_REMOVED lines=15> */
.L_x_8208:
[----:B------:R-:W-:Y:S05]  /*3280*/  BSYNC B2 ;  /* 0x0000000000027941 */ /* 0x000fea0003800000 */
.L_x_8207:
        /* <DEDUP_REMOVED lines=15> */
.L_x_8210:
[----:B------:R-:W-:Y:S05]  /*3380*/  BSYNC B2 ;  /* 0x0000000000027941 */ /* 0x000fea0003800000 */
.L_x_8209:
        /* <DEDUP_REMOVED lines=15> */
.L_x_8212:
[----:B------:R-:W-:Y:S05]  /*3480*/  BSYNC B2 ;  /* 0x0000000000027941 */ /* 0x000fea0003800000 */
.L_x_8211:
        /* <DEDUP_REMOVED lines=24> */
.L_x_8214:
[----:B------:R-:W-:Y:S05]  /*3610*/  BSYNC B2 ;  /* 0x0000000000027941 */ /* 0x000fea0003800000 */
.L_x_8213:
        /* <DEDUP_REMOVED lines=16> */
[----:B------:R-:W-:Y:S01]  /*3720*/  @P5 MOV R149, 0x10 ;  /* 0x0000001000955802 */ /* 0x000fe20000000f00 */
[----:B------:R-:W-:Y:S01]  /*3730*/  @P6 IMAD.MOV.U32 R144, RZ, RZ, 0x20 ;  /* 0x00000020ff906424 */ /* 0x000fe200078e00ff */
[----:B------:R-:W-:Y:S02]  /*3740*/  @P5 F2FP.PACK_AB R148, RZ, R148 ;  /* 0x00000094ff94523e */ /* 0x000fe400000000ff */
[----:B------:R-:W-:-:S02]  /*3750*/  @P5 F2FP.PACK_AB R153, RZ, R153 ;  /* 0x00000099ff99523e */ /* 0x000fc400000000ff */
[----:B------:R-:W-:Y:S02]  /*3760*/  @P5 PRMT R82, R150, 0x7610, R82 ;  /* 0x0000761096525816 */ /* 0x000fe40000000052 */
[----:B------:R-:W-:Y:S01]  /*3770*/  @P5 F2FP.PACK_AB R146, RZ, R3 ;  /* 0x00000003ff92523e */ /* 0x000fe200000000ff */
        /* <DEDUP_REMOVED lines=12> */
.L_x_8198:
[----:B------:R-:W-:Y:S05]  /*3840*/  BSYNC B1 ;  /* 0x0000000000017941 */ /* 0x000fea0003800000 */
.L_x_8197:
        /* <DEDUP_REMOVED lines=13> */
.L_x_8218:
[----:B------:R-:W-:Y:S05]  /*3920*/  BSYNC B2 ;  /* 0x0000000000027941 */ /* 0x000fea0003800000 */
.L_x_8217:
        /* <DEDUP_REMOVED lines=15> */
.L_x_8220:
[----:B------:R-:W-:Y:S05]  /*3a20*/  BSYNC B2 ;  /* 0x0000000000027941 */ /* 0x000fea0003800000 */
.L_x_8219:
        /* <DEDUP_REMOVED lines=15> */
.L_x_8222:
[----:B------:R-:W-:Y:S05]  /*3b20*/  BSYNC B2 ;  /* 0x0000000000027941 */ /* 0x000fea0003800000 */
.L_x_8221:
        /* <DEDUP_REMOVED lines=15> */
.L_x_8224:
[----:B------:R-:W-:Y:S05]  /*3c20*/  BSYNC B2 ;  /* 0x0000000000027941 */ /* 0x000fea0003800000 */
.L_x_8223:
        /* <DEDUP_REMOVED lines=15> */
.L_x_8226:
[----:B------:R-:W-:Y:S05]  /*3d20*/  BSYNC B2 ;  /* 0x0000000000027941 */ /* 0x000fea0003800000 */
.L_x_8225:
        /* <DEDUP_REMOVED lines=15> */
.L_x_8228:
[----:B------:R-:W-:Y:S05]  /*3e20*/  BSYNC B2 ;  /* 0x0000000000027941 */ /* 0x000fea0003800000 */
.L_x_8227:
        /* <DEDUP_REMOVED lines=15> */
.L_x_8230:
[----:B------:R-:W-:Y:S05]  /*3f20*/  BSYNC B2 ;  /* 0x0000000000027941 */ /* 0x000fea0003800000 */
.L_x_8229:
        /* <DEDUP_REMOVED lines=24> */
.L_x_8232:
[----:B------:R-:W-:Y:S05]  /*40b0*/  BSYNC B2 ;  /* 0x0000000000027941 */ /* 0x000fea0003800000 */
.L_x_8231:
        /* <DEDUP_REMOVED lines=34> */
.L_x_8216:
[----:B------:R-:W-:Y:S05]  /*42e0*/  BSYNC B1 ;  /* 0x0000000000017941 */ /* 0x000fea0003800000 */
.L_x_8215:
        /* <DEDUP_REMOVED lines=13> */
.L_x_8236:
[----:B------:R-:W-:Y:S05]  /*43c0*/  BSYNC B2 ;  /* 0x0000000000027941 */ /* 0x000fea0003800000 */
.L_x_8235:
        /* <DEDUP_REMOVED lines=15> */
.L_x_8238:
[----:B------:R-:W-:Y:S05]  /*44c0*/  BSYNC B2 ;  /* 0x0000000000027941 */ /* 0x000fea0003800000 */
.L_x_8237:
        /* <DEDUP_REMOVED lines=15> */
.L_x_8240:
[----:B------:R-:W-:Y:S05]  /*45c0*/  BSYNC B2 ;  /* 0x0000000000027941 */ /* 0x000fea0003800000 */
.L_x_8239:
        /* <DEDUP_REMOVED lines=15> */
.L_x_8242:
[----:B------:R-:W-:Y:S05]  /*46c0*/  BSYNC B2 ;  /* 0x0000000000027941 */ /* 0x000fea0003800000 */
.L_x_8241:
        /* <DEDUP_REMOVED lines=15> */
.L_x_8244:
[----:B------:R-:W-:Y:S05]  /*47c0*/  BSYNC B2 ;  /* 0x0000000000027941 */ /* 0x000fea0003800000 */
.L_x_8243:
        /* <DEDUP_REMOVED lines=15> */
.L_x_8246:
[----:B------:R-:W-:Y:S05]  /*48c0*/  BSYNC B2 ;  /* 0x0000000000027941 */ /* 0x000fea0003800000 */
.L_x_8245:
        /* <DEDUP_REMOVED lines=15> */
.L_x_8248:
[----:B------:R-:W-:Y:S05]  /*49c0*/  BSYNC B2 ;  /* 0x0000000000027941 */ /* 0x000fea0003800000 */
.L_x_8247:
        /* <DEDUP_REMOVED lines=15> */
.L_x_8250:
[----:B------:R-:W-:Y:S05]  /*4ac0*/  BSYNC B2 ;  /* 0x0000000000027941 */ /* 0x000fea0003800000 */
.L_x_8249:
        /* <DEDUP_REMOVED lines=17> */
[----:B------:R-:W-:Y:S02]  /*4be0*/  @P5 F2FP.PACK_AB R144, RZ, R144 ;  /* 0x00000090ff90523e */ /* 0x000fe400000000ff */
[----:B------:R-:W-:Y:S01]  /*4bf0*/  @P5 F2FP.PACK_AB R149, RZ, R149 ;  /* 0x00000095ff95523e */ /* 0x000fe200000000ff */
[----:B------:R1:W-:Y:S01]  /*4c00*/  @P6 STG.E.128 [R4.64], R140 ;  /* 0x0000008c04006986 */ /* 0x0003e2000c101d04 */
[----:B------:R-:W-:Y:S02]  /*4c10*/  @P5 F2FP.PACK_AB R152, RZ, R152 ;  /* 0x00000098ff98523e */ /* 0x000fe400000000ff */
[----:B------:R-:W-:Y:S01]  /*4c20*/  @P5 FSEL R2, R2, RZ, P4 ;  /* 0x000000ff02025208 */ /* 0x000fe20002000000 */
[----:B------:R1:W-:Y:S01]  /*4c30*/  @P6 STG.E.128 [R4.64+0x10], R132 ;  /* 0x0000108404006986 */ /* 0x0003e2000c101d04 */
[----:B------:R-:W-:Y:S02]  /*4c40*/  @P5 F2FP.PACK_AB R234, RZ, R234 ;  /* 0x000000eaffea523e */ /* 0x000fe400000000ff */
[----:B------:R-:W-:-:S02]  /*4c50*/  @P5 PRMT R80, R144, 0x7610, R80 ;  /* 0x0000761090505816 */ /* 0x000fc40000000050 */
[----:B------:R-:W-:Y:S02]  /*4c60*/  @P5 MOV R3, 0x10 ;  /* 0x0000001000035802 */ /* 0x000fe40000000f00 */
[----:B------:R-:W-:Y:S02]  /*4c70*/  @P5 F2FP.PACK_AB R146, RZ, R146 ;  /* 0x00000092ff92523e */ /* 0x000fe400000000ff */
[----:B------:R-:W-:Y:S02]  /*4c80*/  @P5 F2FP.PACK_AB R150, RZ, R150 ;  /* 0x00000096ff96523e */ /* 0x000fe400000000ff */
[----:B------:R-:W-:Y:S02]  /*4c90*/  @P5 PRMT R81, R149, 0x7610, R81 ;  /* 0x0000761095515816 */ /* 0x000fe40000000051 */
[----:B------:R-:W-:Y:S02]  /*4ca0*/  @P5 F2FP.PACK_AB R153, RZ, R153 ;  /* 0x00000099ff99523e */ /* 0x000fe400000000ff */
[----:B------:R-:W-:-:S02]  /*4cb0*/  @P5 PRMT R82, R152, 0x7610, R82 ;  /* 0x0000761098525816 */ /* 0x000fc40000000052 */
[----:B------:R-:W-:Y:S01]  /*4cc0*/  @P5 F2FP.PACK_AB R144, RZ, R2 ;  /* 0x00000002ff90523e */ /* 0x000fe200000000ff */
[----:B------:R-:W-:Y:S01]  /*4cd0*/  @P5 IMAD.WIDE.U32 R2, R0, R3, c[0x0][0x248] ;  /* 0x0000920000025625 */ /* 0x000fe200078e0003 */
[----:B------:R-:W-:Y:S02]  /*4ce0*/  @P5 PRMT R83, R234, 0x7610, R83 ;  /* 0x00007610ea535816 */ /* 0x000fe40000000053 */
[----:B------:R-:W-:Y:S02]  /*4cf0*/  @P5 PRMT R80, R80, 0x5410, R146 ;  /* 0x0000541050505816 */ /* 0x000fe40000000092 */
[----:B------:R-:W-:Y:S02]  /*4d00*/  @P5 PRMT R81, R81, 0x5410, R150 ;  /* 0x0000541051515816 */ /* 0x000fe40000000096 */
[----:B------:R-:W-:Y:S02]  /*4d10*/  @P5 PRMT R82, R82, 0x5410, R153 ;  /* 0x0000541052525816 */ /* 0x000fe40000000099 */
[----:B------:R-:W-:-:S05]  /*4d20*/  @P5 PRMT R83, R83, 0x5410, R144 ;  /* 0x0000541053535816 */ /* 0x000fca0000000090 */
[----:B------:R1:W-:Y:S02]  /*4d30*/  @P5 STG.E.128 [R2.64], R80 ;  /* 0x0000005002005986 */ /* 0x0003e4000c101d04 */
.L_x_8234:
[----:B------:R-:W-:Y:S05]  /*4d40*/  BSYNC B1 ;  /* 0x0000000000017941 */ /* 0x000fea0003800000 */
.L_x_8233:
[----:B-1----:R-:W-:-:S04]  /*4d50*/  MOV R3, c[0x0][0x160] ;  /* 0x0000580000037a02 */ /* 0x002fc80000000f00 */
[----:B------:R-:W-:-:S04]  /*4d60*/  LEA R6, R3, R6, 0x2 ;  /* 0x0000000603067211 */ /* 0x000fc800078e10ff */
[----:B------:R-:W-:-:S13]  /*4d70*/  ISETP.GE.AND P4, PT, R6, c[0x0][0x164], PT ;  /* 0x0000590006007a0c */ /* 0x000fda0003f86270 */
[----:B0----5:R-:W-:Y:S01]  /*4d80*/  @P4 CALL.REL.NOINC `(.L_x_8161) ;  /* 0x0000001000004944 */ /* 0x021fe20003c00000 */
[----:B------:R-:W-:Y:S05]  /*4d90*/  BRA `(.L_x_8251) ;  /* 0xffffb8b000007947 */ /* 0x000fea000383ffff */
.L_x_8161:
[----:B0-----:R-:W-:Y:S05]  /*4da0*/  BSYNC B0 ;  /* 0x0000000000007941 */ /* 0x001fea0003800000 */
.L_x_8160:
        /* <DEDUP_REMOVED lines=102> */
[----:B------:R-:W-:Y:S01]  /*5410*/  IADD3 R38, P1, R38, c[0x0][0x220], RZ ;  /* 0x0000880026267a10 */ /* 0x000fe20007f3e0ff */
[----:B------:R-:W-:Y:S01]  /*5420*/  @P5 IMAD.MOV.U32 R2, RZ, RZ, R40 ;  /* 0x000000ffff025224 */ /* 0x000fe200078e0028 */
[----:B------:R-:W-:Y:S02]  /*5430*/  IADD3.X R47, R45, c[0x0][0x22c], RZ, P0, !PT ;  /* 0x00008b002d2f7a10 */ /* 0x000fe400007fe4ff */
[----:B------:R-:W-:Y:S01]  /*5440*/  ISETP.GE.U32.AND P0, PT, R32, 0x100, PT ;  /* 0x000001002000780c */ /* 0x000fe20003f06070 */
[----:B------:R-:W0:Y:S01]  /*5450*/  LDS R4, [R160.X4] ;  /* 0x00000000a0047984 */ /* 0x000e220000004800 */
[----:B------:R-:W-:-:S02]  /*5460*/  @P5 MOV R3, R47 ;  /* 0x0000002f00035202 */ /* 0x000fc40000000f00 */
        /* <DEDUP_REMOVED lines=35> */
[----:B------:R-:W-:Y:S01]  /*56a0*/  @P0 IMAD.MOV.U32 R4, RZ, RZ, R38 ;  /* 0x000000ffff040224 */ /* 0x000fe200078e0026 */
[----:B------:R-:W-:Y:S02]  /*56b0*/  ISETP.GE.U32.AND P5, PT, R32, 0x380, PT ;  /* 0x000003802000780c */ /* 0x000fe40003fa6070 */
[----:B------:R-:W3:Y:S01]  /*56c0*/  LDS R29, [R160.X4+0x400] ;  /* 0x00040000a01d7984 */ /* 0x000ee20000004800 */
[----:B------:R-:W-:Y:S01]  /*56d0*/  @P0 MOV R5, R45 ;  /* 0x0000002d00050202 */ /* 0x000fe20000000f00 */
        /* <DEDUP_REMOVED lines=24> */
[----:B---3--:R-:W-:Y:S01]  /*5860*/  @P4 MOV R2, R40 ;  /* 0x0000002800024202 */ /* 0x008fe20000000f00 */
[----:B------:R-:W-:Y:S01]  /*5870*/  @P4 IMAD.MOV.U32 R3, RZ, RZ, R47 ;  /* 0x000000ffff034224 */ /* 0x000fe200078e002f */
[----:B------:R3:W-:Y:S01]  /*5880*/  @P0 STG.E [R4.64], R31 ;  /* 0x0000001f04000986 */ /* 0x0007e2000c101904 */
[----:B------:R-:W-:-:S03]  /*5890*/  @P4 IADD3 R40, P0, R40, 0x200, RZ ;  /* 0x0000020028284810 */ /* 0x000fc60007f1e0ff */
[----:B------:R-:W4:Y:S01]  /*58a0*/  LDS R8, [R160.X4+0xe00] ;  /* 0x000e0000a0087984 */ /* 0x000f220000004800 */
[----:B------:R-:W-:Y:S01]  /*58b0*/  @P4 IADD3.X R47, RZ, R47, RZ, P0, !PT ;  /* 0x0000002fff2f4210 */ /* 0x000fe200007fe4ff */
[----:B0-----:R-:W-:Y:S02]  /*58c0*/  FADD.FTZ R6, RZ, R6 ;  /* 0x00000006ff067221 */ /* 0x001fe40000010000 */
[----:B------:R-:W-:Y:S01]  /*58d0*/  LDS R15, [R160.X4+0x2e00] ;  /* 0x002e0000a00f7984 */ /* 0x000fe20000004800 */
[----:B---3--:R-:W-:-:S03]  /*58e0*/  FADD.FTZ R5, R13, R20 ;  /* 0x000000140d057221 */ /* 0x008fc60000010000 */
        /* <DEDUP_REMOVED lines=22> */
[----:B-1----:R-:W-:Y:S01]  /*5a50*/  @P3 MOV R2, R40 ;  /* 0x0000002800023202 */ /* 0x002fe20000000f00 */
[----:B------:R-:W-:Y:S01]  /*5a60*/  @P3 IMAD.MOV.U32 R3, RZ, RZ, R47 ;  /* 0x000000ffff033224 */ /* 0x000fe200078e002f */
[----:B------:R-:W-:-:S04]  /*5a70*/  @P3 IADD3 R40, P0, R40, 0x200, RZ ;  /* 0x0000020028283810 */ /* 0x000fc80007f1e0ff */
        /* <DEDUP_REMOVED lines=18> */
[----:B------:R-:W-:Y:S02]  /*5ba0*/  @P1 MOV R4, R38 ;  /* 0x0000002600041202 */ /* 0x000fe40000000f00 */
[----:B------:R-:W-:Y:S01]  /*5bb0*/  @P1 IADD3 R38, P2, R38, 0x200, RZ ;  /* 0x0000020026261810 */ /* 0x000fe20007f5e0ff */
[----:B------:R-:W-:-:S03]  /*5bc0*/  @P1 IMAD.MOV.U32 R5, RZ, RZ, R45 ;  /* 0x000000ffff051224 */ /* 0x000fc600078e002d */
[----:B------:R-:W-:Y:S01]  /*5bd0*/  @P1 IADD3.X R45, RZ, R45, RZ, P2, !PT ;  /* 0x0000002dff2d1210 */ /* 0x000fe200017fe4ff */
[----:B------:R-:W-:Y:S01]  /*5be0*/  @P5 IMAD.MOV.U32 R6, RZ, RZ, R38 ;  /* 0x000000ffff065224 */ /* 0x000fe200078e0026 */
[----:B------:R-:W-:Y:S02]  /*5bf0*/  @P5 IADD3 R38, P2, R38, 0x200, RZ ;  /* 0x0000020026265810 */ /* 0x000fe40007f5e0ff */
[----:B0-----:R-:W-:Y:S02]  /*5c00*/  @P1 MOV R2, R40 ;  /* 0x0000002800021202 */ /* 0x001fe40000000f00 */
[----:B------:R-:W-:Y:S02]  /*5c10*/  @P1 IADD3 R40, P0, R40, 0x200, RZ ;  /* 0x0000020028281810 */ /* 0x000fe40007f1e0ff */
[-C--:B------:R-:W-:Y:S02]  /*5c20*/  @P1 MOV R3, R47.reuse ;  /* 0x0000002f00031202 */ /* 0x080fe40000000f00 */
[----:B------:R-:W-:-:S02]  /*5c30*/  @P1 IADD3.X R47, RZ, R47, RZ, P0, !PT ;  /* 0x0000002fff2f1210 */ /* 0x000fc400007fe4ff */
[-C--:B------:R-:W-:Y:S01]  /*5c40*/  @P5 MOV R7, R45.reuse ;  /* 0x0000002d00075202 */ /* 0x080fe20000000f00 */
        /* <DEDUP_REMOVED lines=17> */
.L_x_8177:
[----:B-1----:R-:W-:Y:S01]  /*5d60*/  HFMA2.MMA R145, -RZ, RZ, 0, 5.9604644775390625e-08 ;  /* 0x00000001ff917435 */ /* 0x002fe200000001ff */
[----:B------:R-:W-:Y:S01]  /*5d70*/  MOV R144, R237 ;  /* 0x000000ed00907202 */ /* 0x000fe20000000f00 */
[----:B------:R-:W-:Y:S01]  /*5d80*/  IMAD.MOV.U32 R148, RZ, RZ, 0x1f ;  /* 0x0000001fff947424 */ /* 0x000fe200078e00ff */
[----:B------:R-:W-:-:S02]  /*5d90*/  MOV R151, 0xffffffff ;  /* 0xffffffff00977802 */ /* 0x000fc40000000f00 */
[----:B--2---:R-:W-:Y:S02]  /*5da0*/  MOV R2, 0x5dc0 ;  /* 0x00005dc000027802 */ /* 0x004fe40000000f00 */
[----:B0----5:R-:W-:Y:S05]  /*5db0*/  CALL.REL.NOINC `($__internal_131_$__cuda_sm70_shflsync_bfly_p) ;  /* 0x0000046000007944 */ /* 0x021fea0003c00000 */
[----:B-1----:R-:W-:Y:S01]  /*5dc0*/  MOV R0, R144 ;  /* 0x0000009000007202 */ /* 0x002fe20000000f00 */
[----:B0-----:R-:W-:Y:S05]  /*5dd0*/  BRA `(.L_x_8252) ;  /* 0xffffc33000007947 */ /* 0x001fea000383ffff */
.L_x_8178:
[----:B-1----:R-:W-:Y:S01]  /*5de0*/  HFMA2.MMA R145, -RZ, RZ, 0, 5.9604644775390625e-08 ;  /* 0x00000001ff917435 */ /* 0x002fe200000001ff */
[----:B------:R-:W-:Y:S01]  /*5df0*/  MOV R144, R235 ;  /* 0x000000eb00907202 */ /* 0x000fe20000000f00 */
[----:B------:R-:W-:Y:S01]  /*5e00*/  IMAD.MOV.U32 R148, RZ, RZ, 0x1f ;  /* 0x0000001fff947424 */ /* 0x000fe200078e00ff */
[----:B------:R-:W-:Y:S02]  /*5e10*/  MOV R151, 0xffffffff ;  /* 0xffffffff00977802 */ /* 0x000fe40000000f00 */
[----:B--2---:R-:W-:Y:S02]  /*5e20*/  MOV R2, 0x5e40 ;  /* 0x00005e4000027802 */ /* 0x004fe40000000f00 */
[----:B0--345:R-:W-:Y:S05]  /*5e30*/  CALL.REL.NOINC `($__internal_131_$__cuda_sm70_shflsync_bfly_p) ;  /* 0x000003e000007944 */ /* 0x039fea0003c00000 */
[----:B------:R-:W-:Y:S01]  /*5e40*/  FADD.FTZ R237, R0, R237 ;  /* 0x000000ed00ed7221 */ /* 0x000fe20000010000 */
[----:B0-----:R-:W-:Y:S01]  /*5e50*/  HFMA2.MMA R145, -RZ, RZ, 0, 1.1920928955078125e-07 ;  /* 0x00000002ff917435 */ /* 0x001fe200000001ff */
[----:B-1----:R-:W-:Y:S01]  /*5e60*/  FADD.FTZ R235, R235, R144 ;  /* 0x00000090ebeb7221 */ /* 0x002fe20000010000 */
[----:B------:R-:W-:Y:S01]  /*5e70*/  MOV R148, 0x1f ;  /* 0x0000001f00947802 */ /* 0x000fe20000000f00 */
[----:B------:R-:W-:Y:S01]  /*5e80*/  IMAD.MOV.U32 R144, RZ, RZ, R237 ;  /* 0x000000ffff907224 */ /* 0x000fe200078e00ed */
[----:B------:R-:W-:-:S02]  /*5e90*/  MOV R151, 0xffffffff ;  /* 0xffffffff00977802 */ /* 0x000fc40000000f00 */
[----:B------:R-:W-:Y:S02]  /*5ea0*/  MOV R2, 0x5ec0 ;  /* 0x00005ec000027802 */ /* 0x000fe40000000f00 */
[----:B------:R-:W-:Y:S05]  /*5eb0*/  CALL.REL.NOINC `($__internal_131_$__cuda_sm70_shflsync_bfly_p) ;  /* 0x0000036000007944 */ /* 0x000fea0003c00000 */
[----:B0-----:R-:W-:Y:S01]  /*5ec0*/  HFMA2.MMA R145, -RZ, RZ, 0, 1.1920928955078125e-07 ;  /* 0x00000002ff917435 */ /* 0x001fe200000001ff */
[----:B-1----:R-:W-:Y:S01]  /*5ed0*/  MOV R0, R144 ;  /* 0x0000009000007202 */ /* 0x002fe20000000f00 */
[----:B------:R-:W-:Y:S01]  /*5ee0*/  IMAD.MOV.U32 R151, RZ, RZ, -0x1 ;  /* 0xffffffffff977424 */ /* 0x000fe200078e00ff */
[----:B------:R-:W-:Y:S02]  /*5ef0*/  MOV R144, R235 ;  /* 0x000000eb00907202 */ /* 0x000fe40000000f00 */
[----:B------:R-:W-:Y:S02]  /*5f00*/  MOV R148, 0x1f ;  /* 0x0000001f00947802 */ /* 0x000fe40000000f00 */
[----:B------:R-:W-:Y:S02]  /*5f10*/  MOV R2, 0x5f30 ;  /* 0x00005f3000027802 */ /* 0x000fe40000000f00 */
[----:B------:R-:W-:Y:S05]  /*5f20*/  CALL.REL.NOINC `($__internal_131_$__cuda_sm70_shflsync_bfly_p) ;  /* 0x000002f000007944 */ /* 0x000fea0003c00000 */
[----:B------:R-:W-:Y:S01]  /*5f30*/  FADD.FTZ R237, R0, R237 ;  /* 0x000000ed00ed7221 */ /* 0x000fe20000010000 */
[----:B0-----:R-:W-:Y:S01]  /*5f40*/  HFMA2.MMA R145, -RZ, RZ, 0, 2.384185791015625e-07 ;  /* 0x00000004ff917435 */ /* 0x001fe200000001ff */
[----:B-1----:R-:W-:Y:S01]  /*5f50*/  FADD.FTZ R235, R235, R144 ;  /* 0x00000090ebeb7221 */ /* 0x002fe20000010000 */
[----:B------:R-:W-:-:S02]  /*5f60*/  MOV R148, 0x1f ;  /* 0x0000001f00947802 */ /* 0x000fc40000000f00 */
[----:B------:R-:W-:Y:S02]  /*5f70*/  MOV R151, 0xffffffff ;  /* 0xffffffff00977802 */ /* 0x000fe40000000f00 */
[----:B------:R-:W-:Y:S02]  /*5f80*/  MOV R144, R237 ;  /* 0x000000ed00907202 */ /* 0x000fe40000000f00 */
[----:B------:R-:W-:Y:S02]  /*5f90*/  MOV R2, 0x5fb0 ;  /* 0x00005fb000027802 */ /* 0x000fe40000000f00 */
[----:B------:R-:W-:Y:S05]  /*5fa0*/  CALL.REL.NOINC `($__internal_131_$__cuda_sm70_shflsync_bfly_p) ;  /* 0x0000027000007944 */ /* 0x000fea0003c00000 */
[----:B0-----:R-:W-:Y:S01]  /*5fb0*/  HFMA2.MMA R145, -RZ, RZ, 0, 2.384185791015625e-07 ;  /* 0x00000004ff917435 */ /* 0x001fe200000001ff */
[----:B-1----:R-:W-:Y:S01]  /*5fc0*/  IMAD.MOV.U32 R0, RZ, RZ, R144 ;  /* 0x000000ffff007224 */ /* 0x002fe200078e0090 */
[----:B------:R-:W-:Y:S02]  /*5fd0*/  MOV R144, R235 ;  /* 0x000000eb00907202 */ /* 0x000fe40000000f00 */
[----:B------:R-:W-:Y:S02]  /*5fe0*/  MOV R148, 0x1f ;  /* 0x0000001f00947802 */ /* 0x000fe40000000f00 */
[----:B------:R-:W-:-:S02]  /*5ff0*/  MOV R151, 0xffffffff ;  /* 0xffffffff00977802 */ /* 0x000fc40000000f00 */
[----:B------:R-:W-:Y:S02]  /*6000*/  MOV R2, 0x6020 ;  /* 0x0000602000027802 */ /* 0x000fe40000000f00 */
[----:B------:R-:W-:Y:S05]  /*6010*/  CALL.REL.NOINC `($__internal_131_$__cuda_sm70_shflsync_bfly_p) ;  /* 0x0000020000007944 */ /* 0x000fea0003c00000 */
[----:B------:R-:W-:Y:S01]  /*6020*/  FADD.FTZ R237, R0, R237 ;  /* 0x000000ed00ed7221 */ /* 0x000fe20000010000 */
[----:B0-----:R-:W-:Y:S01]  /*6030*/  HFMA2.MMA R148, -RZ, RZ, 0, 1.847743988037109375e-06 ;  /* 0x0000001fff947435 */ /* 0x001fe200000001ff */
[----:B-1----:R-:W-:Y:S01]  /*6040*/  FADD.FTZ R147, R235, R144 ;  /* 0x00000090eb937221 */ /* 0x002fe20000010000 */
[----:B------:R-:W-:Y:S01]  /*6050*/  MOV R151, 0xffffffff ;  /* 0xffffffff00977802 */ /* 0x000fe20000000f00 */
[----:B------:R-:W-:Y:S01]  /*6060*/  IMAD.MOV.U32 R145, RZ, RZ, 0x8 ;  /* 0x00000008ff917424 */ /* 0x000fe200078e00ff */
[----:B------:R-:W-:Y:S02]  /*6070*/  MOV R144, R237 ;  /* 0x000000ed00907202 */ /* 0x000fe40000000f00 */
[----:B------:R-:W-:Y:S02]  /*6080*/  MOV R2, 0x60a0 ;  /* 0x000060a000027802 */ /* 0x000fe40000000f00 */
[----:B------:R-:W-:Y:S05]  /*6090*/  CALL.REL.NOINC `($__internal_131_$__cuda_sm70_shflsync_bfly_p) ;  /* 0x0000018000007944 */ /* 0x000fea0003c00000 */
[----:B0-----:R-:W-:Y:S01]  /*60a0*/  HFMA2.MMA R145, -RZ, RZ, 0, 4.76837158203125e-07 ;  /* 0x00000008ff917435 */ /* 0x001fe200000001ff */
[----:B-1----:R-:W-:Y:S01]  /*60b0*/  MOV R0, R144 ;  /* 0x0000009000007202 */ /* 0x002fe20000000f00 */
[----:B------:R-:W-:Y:S01]  /*60c0*/  IMAD.MOV.U32 R144, RZ, RZ, R147 ;  /* 0x000000ffff907224 */ /* 0x000fe200078e0093 */
[----:B------:R-:W-:-:S02]  /*60d0*/  MOV R148, 0x1f ;  /* 0x0000001f00947802 */ /* 0x000fc40000000f00 */
[----:B------:R-:W-:Y:S02]  /*60e0*/  MOV R151, 0xffffffff ;  /* 0xffffffff00977802 */ /* 0x000fe40000000f00 */
[----:B------:R-:W-:Y:S02]  /*60f0*/  MOV R2, 0x6110 ;  /* 0x0000611000027802 */ /* 0x000fe40000000f00 */
[----:B------:R-:W-:Y:S05]  /*6100*/  CALL.REL.NOINC `($__internal_131_$__cuda_sm70_shflsync_bfly_p) ;  /* 0x0000011000007944 */ /* 0x000fea0003c00000 */
[----:B------:R-:W-:Y:S01]  /*6110*/  FADD.FTZ R146, R0, R237 ;  /* 0x000000ed00927221 */ /* 0x000fe20000010000 */
[----:B0-----:R-:W-:Y:S01]  /*6120*/  HFMA2.MMA R145, -RZ, RZ, 0, 9.5367431640625e-07 ;  /* 0x00000010ff917435 */ /* 0x001fe200000001ff */
[----:B-1----:R-:W-:Y:S01]  /*6130*/  FADD.FTZ R147, R147, R144 ;  /* 0x0000009093937221 */ /* 0x002fe20000010000 */
[----:B------:R-:W-:Y:S01]  /*6140*/  MOV R151, 0xffffffff ;  /* 0xffffffff00977802 */ /* 0x000fe20000000f00 */
[----:B------:R-:W-:Y:S01]  /*6150*/  IMAD.MOV.U32 R148, RZ, RZ, 0x1f ;  /* 0x0000001fff947424 */ /* 0x000fe200078e00ff */
[----:B------:R-:W-:Y:S02]  /*6160*/  MOV R144, R146 ;  /* 0x0000009200907202 */ /* 0x000fe40000000f00 */
[----:B------:R-:W-:Y:S02]  /*6170*/  MOV R2, 0x6190 ;  /* 0x0000619000027802 */ /* 0x000fe40000000f00 */
[----:B------:R-:W-:Y:S05]  /*6180*/  CALL.REL.NOINC `($__internal_131_$__cuda_sm70_shflsync_bfly_p) ;  /* 0x0000009000007944 */ /* 0x000fea0003c00000 */
[----:B0-----:R-:W-:Y:S01]  /*6190*/  HFMA2.MMA R148, -RZ, RZ, 0, 1.847743988037109375e-06 ;  /* 0x0000001fff947435 */ /* 0x001fe200000001ff */
[----:B-1----:R-:W-:Y:S01]  /*61a0*/  MOV R149, R144 ;  /* 0x0000009000957202 */ /* 0x002fe20000000f00 */
[----:B------:R-:W-:Y:S01]  /*61b0*/  IMAD.MOV.U32 R145, RZ, RZ, 0x10 ;  /* 0x00000010ff917424 */ /* 0x000fe200078e00ff */
[----:B------:R-:W-:-:S02]  /*61c0*/  MOV R144, R147 ;  /* 0x0000009300907202 */ /* 0x000fc40000000f00 */
[----:B------:R-:W-:Y:S02]  /*61d0*/  MOV R151, 0xffffffff ;  /* 0xffffffff00977802 */ /* 0x000fe40000000f00 */
[----:B------:R-:W-:Y:S02]  /*61e0*/  MOV R2, 0x6200 ;  /* 0x0000620000027802 */ /* 0x000fe40000000f00 */
[----:B------:R-:W-:Y:S05]  /*61f0*/  CALL.REL.NOINC `($__internal_131_$__cuda_sm70_shflsync_bfly_p) ;  /* 0x0000002000007944 */ /* 0x000fea0003c00000 */
[----:B-1----:R-:W-:Y:S01]  /*6200*/  MOV R2, R144 ;  /* 0x0000009000027202 */ /* 0x002fe20000000f00 */
[----:B0-----:R-:W-:Y:S05]  /*6210*/  BRA `(.L_x_8253) ;  /* 0xffffc01000007947 */ /* 0x001fea000383ffff */
        .weak           $__internal_131_$__cuda_sm70_shflsync_bfly_p
        .type           $__internal_131_$__cuda_sm70_shflsync_bfly_p,@function
        .size           $__internal_131_$__cuda_sm70_shflsync_bfly_p,(.L_x_12433 - $__internal_131_$__cuda_sm70_shflsync_bfly_p)
$__internal_131_$__cuda_sm70_shflsync_bfly_p:
[----:B------:R-:W-:Y:S01]  /*6220*/  HFMA2.MMA R3, -RZ, RZ, 0, 0 ;  /* 0x00000000ff037435 */ /* 0x000fe200000001ff */
[----:B------:R-:W-:Y:S04]  /*6230*/  WARPSYNC R151 ;  /* 0x0000009700007348 */ /* 0x000fe80003800000 */
[----:B------:R0:W1:Y:S01]  /*6240*/  SHFL.BFLY PT, R144, R144, R145, R148 ;  /* 0x0c00009190907389 */ /* 0x00006200000e0094 */
[----:B------:R-:W-:Y:S05]  /*6250*/  RET.REL.NODEC R2 `(_ZN10layer_norm13ln_bwd_kernelINS_13Kernel_traitsI6__halfS2_fS2_fjLj1024ELj1ELj4ELj1ELj16ENS_18Kernel_traits_baseILj1024ES2_S2_fS2_fjLj128EEEEELb1ELb0ELb1ELb0EEEvNS_9BwdParamsE) ;  /* 0xffff9da002007950 */ /* 0x000fea0003c3ffff */
.L_x_8254:
        /* <DEDUP_REMOVED lines=10> */
.L_x_12433:


//--------------------- .text._ZN10layer_norm22ln_bwd_finalize_kernelINS_22Kernel_traits_finalizeILj1024E6__halfS2_fS2_fjLb0ELj1024ELj4ENS_18Kernel_traits_baseILj1024ES2_S2_fS2_fjLj1024EEEEELb0ELb1EEEvNS_9BwdParamsE --------------------------
	.section	.text._ZN10layer_norm22ln_bwd_finalize_kernelINS_22Kernel_traits_finalizeILj1024E6__halfS2_fS2_fjLb0ELj1024ELj4ENS_18Kernel_traits_baseILj1024ES2_S2_fS2_fjLj1024EEEEELb0ELb1EEEvNS_9BwdParamsE,"ax",@progbits
	.sectioninfo	@"SHI_REGISTERS=32"
	.align	128
        .global         _ZN10layer_norm22ln_bwd_finalize_kernelINS_22Kernel_traits_finalizeILj1024E6__halfS2_fS2_fjLb0ELj1024ELj4ENS_18Kernel_traits_baseILj1024ES2_S2_fS2_fjLj1024EEEEELb0ELb1EEEvNS_9BwdParamsE
        .type           _ZN10layer_norm22ln_bwd_finalize_kernelINS_22Kernel_traits_finalizeILj1024E6__halfS2_fS2_fjLb0ELj1024ELj4ENS_18Kernel_traits_baseILj1024ES2_S2_fS2_fjLj1024EEEEELb0ELb1EEEvNS_9BwdParamsE,@function
        .size           _ZN10layer_norm22ln_bwd_finalize_kernelINS_22Kernel_traits_finalizeILj1024E6__halfS2_fS2_fjLb0ELj1024ELj4ENS_18Kernel_traits_baseILj1024ES2_S2_fS2_fjLj1024EEEEELb0ELb1EEEvNS_9BwdParamsE,(.L_x_12434 - _ZN10layer_norm22ln_bwd_finalize_kernelINS_22Kernel_traits_finalizeILj1024E6__halfS2_fS2_fjLb0ELj1024ELj4ENS_18Kernel_traits_baseILj1024ES2_S2_fS2_fjLj1024EEEEELb0ELb1EEEvNS_9BwdParamsE)
        .other          _ZN10layer_norm22ln_bwd_finalize_kernelINS_22Kernel_traits_finalizeILj1024E6__halfS2_fS2_fjLb0ELj1024ELj4ENS_18Kernel_traits_baseILj1024ES2_S2_fS2_fjLj1024EEEEELb0ELb1EEEvNS_9BwdParamsE,@"STO_CUDA_ENTRY STV_DEFAULT"
_ZN10layer_norm22ln_bwd_finalize_kernelINS_22Kernel_traits_finalizeILj1024E6__halfS2_fS2_fjLb0ELj1024ELj4ENS_18Kernel_traits_baseILj1024ES2_S2_fS2_fjLj1024EEEEELb0ELb1EEEvNS_9BwdParamsE:
.text._ZN10layer_norm22ln_bwd_finalize_kernelINS_22Kernel_traits_finalizeILj1024E6__halfS2_fS2_fjLb0ELj1024ELj4ENS_18Kernel_traits_baseILj1024ES2_S2_fS2_fjLj1024EEEEELb0ELb1EEEvNS_9BwdParamsE:
        /* <DEDUP_REMOVED lines=19> */
.L_x_8267:
        /* <DEDUP_REMOVED lines=27> */
.L_x_8259:
        /* <DEDUP_REMOVED lines=35> */
.L_x_8258:
[----:B------:R-:W-:Y:S05]  /*0510*/  BSYNC B1 ;  /* 0x0000000000017941 */ /* 0x000fea0003800000 */
.L_x_8257:
        /* <DEDUP_REMOVED lines=23> */
.L_x_8261:
[----:B------:R-:W-:Y:S05]  /*0690*/  BSYNC B1 ;  /* 0x0000000000017941 */ /* 0x000fea0003800000 */
.L_x_8260:
        /* <DEDUP_REMOVED lines=10> */
.L_x_8256:
[----:B------:R-:W-:Y:S05]  /*0740*/  BSYNC B0 ;  /* 0x0000000000007941 */ /* 0x000fea0003800000 */
.L_x_8255:
        /* <DEDUP_REMOVED lines=11> */
.L_x_8268:
        /* <DEDUP_REMOVED lines=18> */
.L_x_8269:
[----:B------:R-:W-:Y:S01]  /*0920*/  @!P1 SHF.R.U32.HI R2, RZ, 0x3, R0 ;  /* 0x00000003ff029819 */ /* 0x000fe20000011600 */
[----:B---3--:R-:W-:Y:S02]  /*0930*/  FADD.FTZ R5, R5, R10 ;  /* 0x0000000a05057221 */ /* 0x008fe40000010000 */
[----:B--2---:R-:W-:Y:S01]  /*0940*/  FADD.FTZ R7, R7, R4 ;  /* 0x0000000407077221 */ /* 0x004fe20000010000 */
[----:B------:R-:W-:-:S05]  /*0950*/  @!P1 LOP3.LUT R2, R2, 0x1ffffffc, RZ, 0xc0, !PT ;  /* 0x1ffffffc02029812 */ /* 0x000fca00078ec0ff */
[----:B------:R2:W-:Y:S04]  /*0960*/  @!P1 STS [R2+0x2000], R5 ;  /* 0x0020000502009388 */ /* 0x0005e80000000800 */
[----:B------:R2:W-:Y:S02]  /*0970*/  @!P1 STS [R2+0x2080], R7 ;  /* 0x0020800702009388 */ /* 0x0005e40000000800 */
.L_x_8262:
        /* <DEDUP_REMOVED lines=13> */
.L_x_8266:
[----:B------:R-:W-:Y:S05]  /*0a50*/  BSYNC B0 ;  /* 0x0000000000007941 */ /* 0x000fea0003800000 */
.L_x_8265:
[C---:B------:R-:W-:Y:S02]  /*0a60*/  ISETP.GT.U32.AND P1, PT, R18.reuse, -0x401, PT ;  /* 0xfffffbff1200780c */ /* 0x040fe40003f24070 */
[----:B------:R-:W-:Y:S02]  /*0a70*/  IADD3 R18, R18, 0x400, RZ ;  /* 0x0000040012127810 */ /* 0x000fe40007ffe0ff */
[----:B------:R-:W-:-:S09]  /*0a80*/  IADD3 R19, R19, 0x200, RZ ;  /* 0x0000020013137810 */ /* 0x000fd20007ffe0ff */
[----:B012---:R-:W-:Y:S05]  /*0a90*/  @P1 BRA `(.L_x_8267) ;  /* 0xfffff69000001947 */ /* 0x007fea000383ffff */
[----:B------:R-:W-:Y:S05]  /*0aa0*/  EXIT ;  /* 0x000000000000794d */ /* 0x000fea0003800000 */
.L_x_8263:
[----:B--2---:R-:W-:Y:S01]  /*0ab0*/  IMAD.MOV.U32 R10, RZ, RZ, R4 ;  /* 0x000000ffff0a7224 */ /* 0x004fe200078e0004 */
[----:B------:R-:W-:Y:S01]  /*0ac0*/  MOV R9, 0x1 ;  /* 0x0000000100097802 */ /* 0x000fe20000000f00 */
[----:B------:R-:W-:Y:S01]  /*0ad0*/  IMAD.MOV.U32 R6, RZ, RZ, 0x1f ;  /* 0x0000001fff067424 */ /* 0x000fe200078e00ff */
[----:B------:R-:W-:Y:S02]  /*0ae0*/  MOV R11, 0xffffffff ;  /* 0xffffffff000b7802 */ /* 0x000fe40000000f00 */
[----:B------:R-:W-:Y:S02]  /*0af0*/  MOV R2, 0xb10 ;  /* 0x00000b1000027802 */ /* 0x000fe40000000f00 */
[----:B01----:R-:W-:Y:S05]  /*0b00*/  CALL.REL.NOINC `($__internal_132_$__cuda_sm70_shflsync_bfly_p) ;  /* 0x000003c000007944 */ /* 0x003fea0003c00000 */
[----:B-1----:R-:W-:Y:S01]  /*0b10*/  IMAD.MOV.U32 R3, RZ, RZ, R6 ;  /* 0x000000ffff037224 */ /* 0x002fe200078e0006 */
[----:B0-----:R-:W-:Y:S05]  /*0b20*/  BRA `(.L_x_8268) ;  /* 0xfffffcd000007947 */ /* 0x001fea000383ffff */
.L_x_8264:
[----:B------:R-:W-:Y:S01]  /*0b30*/  HFMA2.MMA R6, -RZ, RZ, 0, 1.847743988037109375e-06 ;  /* 0x0000001fff067435 */ /* 0x000fe200000001ff */
[----:B------:R-:W-:Y:S01]  /*0b40*/  MOV R10, R13 ;  /* 0x0000000d000a7202 */ /* 0x000fe20000000f00 */
[----:B------:R-:W-:Y:S01]  /*0b50*/  IMAD.MOV.U32 R9, RZ, RZ, 0x2 ;  /* 0x00000002ff097424 */ /* 0x000fe200078e00ff */
[----:B------:R-:W-:Y:S01]  /*0b60*/  MOV R2, 0xb90 ;  /* 0x00000b9000027802 */ /* 0x000fe20000000f00 */
[----:B------:R-:W-:-:S02]  /*0b70*/  IMAD.MOV.U32 R11, RZ, RZ, -0x1 ;  /* 0xffffffffff0b7424 */ /* 0x000fc400078e00ff */
[----:B012---:R-:W-:Y:S05]  /*0b80*/  CALL.REL.NOINC `($__internal_132_$__cuda_sm70_shflsync_bfly_p) ;  /* 0x0000034000007944 */ /* 0x007fea0003c00000 */
[----:B01----:R-:W-:Y:S01]  /*0b90*/  FADD.FTZ R10, R13, R6 ;  /* 0x000000060d0a7221 */ /* 0x003fe20000010000 */
[----:B------:R-:W-:Y:S01]  /*0ba0*/  HFMA2.MMA R6, -RZ, RZ, 0, 1.847743988037109375e-06 ;  /* 0x0000001fff067435 */ /* 0x000fe200000001ff */
[----:B------:R-:W-:Y:S01]  /*0bb0*/  MOV R9, 0x4 ;  /* 0x0000000400097802 */ /* 0x000fe20000000f00 */
[----:B------:R-:W-:Y:S01]  /*0bc0*/  IMAD.MOV.U32 R11, RZ, RZ, -0x1 ;  /* 0xffffffffff0b7424 */ /* 0x000fe200078e00ff */
[----:B------:R-:W-:-:S03]  /*0bd0*/  MOV R2, 0xbf0 ;  /* 0x00000bf000027802 */ /* 0x000fc60000000f00 */
[----:B------:R-:W-:Y:S05]  /*0be0*/  CALL.REL.NOINC `($__internal_132_$__cuda_sm70_shflsync_bfly_p) ;  /* 0x000002e000007944 */ /* 0x000fea0003c00000 */
[----:B01----:R-:W-:Y:S01]  /*0bf0*/  FADD.FTZ R10, R10, R6 ;  /* 0x000000060a0a7221 */ /* 0x003fe20000010000 */
[----:B------:R-:W-:Y:S01]  /*0c00*/  HFMA2.MMA R6, -RZ, RZ, 0, 1.847743988037109375e-06 ;  /* 0x0000001fff067435 */ /* 0x000fe200000001ff */
[----:B------:R-:W-:Y:S01]  /*0c10*/  MOV R9, 0x8 ;  /* 0x0000000800097802 */ /* 0x000fe20000000f00 */
[----:B------:R-:W-:Y:S01]  /*0c20*/  IMAD.MOV.U32 R11, RZ, RZ, -0x1 ;  /* 0xffffffffff0b7424 */ /* 0x000fe200078e00ff */
[----:B------:R-:W-:-:S03]  /*0c30*/  MOV R2, 0xc50 ;  /* 0x00000c5000027802 */ /* 0x000fc60000000f00 */
[----:B------:R-:W-:Y:S05]  /*0c40*/  CALL.REL.NOINC `($__internal_132_$__cuda_sm70_shflsync_bfly_p) ;  /* 0x0000028000007944 */ /* 0x000fea0003c00000 */
[----:B-1----:R-:W-:Y:S01]  /*0c50*/  FADD.FTZ R4, R10, R6 ;  /* 0x000000060a047221 */ /* 0x002fe20000010000 */
[----:B------:R-:W-:Y:S01]  /*0c60*/  HFMA2.MMA R6, -RZ, RZ, 0, 1.847743988037109375e-06 ;  /* 0x0000001fff067435 */ /* 0x000fe200000001ff */
[----:B0-----:R-:W-:Y:S01]  /*0c70*/  MOV R9, 0x10 ;  /* 0x0000001000097802 */ /* 0x001fe20000000f00 */
[----:B------:R-:W-:Y:S01]  /*0c80*/  IMAD.MOV.U32 R11, RZ, RZ, -0x1 ;  /* 0xffffffffff0b7424 */ /* 0x000fe200078e00ff */
[----:B------:R-:W-:-:S02]  /*0c90*/  MOV R2, 0xcc0 ;  /* 0x00000cc000027802 */ /* 0x000fc40000000f00 */
[----:B------:R-:W-:Y:S02]  /*0ca0*/  MOV R10, R4 ;  /* 0x00000004000a7202 */ /* 0x000fe40000000f00 */
[----:B------:R-:W-:Y:S05]  /*0cb0*/  CALL.REL.NOINC `($__internal_132_$__cuda_sm70_shflsync_bfly_p) ;  /* 0x0000021000007944 */ /* 0x000fea0003c00000 */
[----:B0-----:R-:W-:Y:S01]  /*0cc0*/  HFMA2.MMA R9, -RZ, RZ, 0, 5.9604644775390625e-08 ;  /* 0x00000001ff097435 */ /* 0x001fe200000001ff */
[----:B-1----:R-:W-:Y:S01]  /*0cd0*/  MOV R7, R6 ;  /* 0x0000000600077202 */ /* 0x002fe20000000f00 */
[----:B------:R-:W-:Y:S01]  /*0ce0*/  IMAD.MOV.U32 R10, RZ, RZ, R5 ;  /* 0x000000ffff0a7224 */ /* 0x000fe200078e0005 */
[----:B------:R-:W-:Y:S01]  /*0cf0*/  MOV R6, 0x1f ;  /* 0x0000001f00067802 */ /* 0x000fe20000000f00 */
[----:B------:R-:W-:Y:S01]  /*0d00*/  IMAD.MOV.U32 R11, RZ, RZ, -0x1 ;  /* 0xffffffffff0b7424 */ /* 0x000fe200078e00ff */
[----:B------:R-:W-:Y:S02]  /*0d10*/  MOV R2, 0xd30 ;  /* 0x00000d3000027802 */ /* 0x000fe40000000f00 */
[----:B------:R-:W-:Y:S05]  /*0d20*/  CALL.REL.NOINC `($__internal_132_$__cuda_sm70_shflsync_bfly_p) ;  /* 0x000001a000007944 */ /* 0x000fea0003c00000 */
[----:B0-----:R-:W-:Y:S01]  /*0d30*/  HFMA2.MMA R9, -RZ, RZ, 0, 1.1920928955078125e-07 ;  /* 0x00000002ff097435 */ /* 0x001fe200000001ff */
[----:B-1----:R-:W-:Y:S01]  /*0d40*/  FADD.FTZ R10, R5, R6 ;  /* 0x00000006050a7221 */ /* 0x002fe20000010000 */
[----:B------:R-:W-:Y:S01]  /*0d50*/  MOV R6, 0x1f ;  /* 0x0000001f00067802 */ /* 0x000fe20000000f00 */
[----:B------:R-:W-:Y:S01]  /*0d60*/  IMAD.MOV.U32 R11, RZ, RZ, -0x1 ;  /* 0xffffffffff0b7424 */ /* 0x000fe200078e00ff */
[----:B------:R-:W-:Y:S02]  /*0d70*/  MOV R2, 0xd90 ;  /* 0x00000d9000027802 */ /* 0x000fe40000000f00 */
[----:B------:R-:W-:Y:S05]  /*0d80*/  CALL.REL.NOINC `($__internal_132_$__cuda_sm70_shflsync_bfly_p) ;  /* 0x0000014000007944 */ /* 0x000fea0003c00000 */
[----:B0-----:R-:W-:Y:S01]  /*0d90*/  HFMA2.MMA R9, -RZ, RZ, 0, 2.384185791015625e-07 ;  /* 0x00000004ff097435 */ /* 0x001fe200000001ff */
[----:B-1----:R-:W-:Y:S01]  /*0da0*/  FADD.FTZ R10, R10, R6 ;  /* 0x000000060a0a7221 */ /* 0x002fe20000010000 */
[----:B------:R-:W-:Y:S01]  /*0db0*/  MOV R6, 0x1f ;  /* 0x0000001f00067802 */ /* 0x000fe20000000f00 */
[----:B------:R-:W-:Y:S01]  /*0dc0*/  IMAD.MOV.U32 R11, RZ, RZ, -0x1 ;  /* 0xffffffffff0b7424 */ /* 0x000fe200078e00ff */
[----:B------:R-:W-:-:S02]  /*0dd0*/  MOV R2, 0xdf0 ;  /* 0x00000df000027802 */ /* 0x000fc40000000f00 */
[----:B------:R-:W-:Y:S05]  /*0de0*/  CALL.REL.NOINC `($__internal_132_$__cuda_sm70_shflsync_bfly_p) ;  /* 0x000000e000007944 */ /* 0x000fea0003c00000 */
[----:B0-----:R-:W-:Y:S01]  /*0df0*/  HFMA2.MMA R9, -RZ, RZ, 0, 4.76837158203125e-07 ;  /* 0x00000008ff097435 */ /* 0x001fe200000001ff */
[----:B-1----:R-:W-:Y:S01]  /*0e00*/  FADD.FTZ R10, R10, R6 ;  /* 0x000000060a0a7221 */ /* 0x002fe20000010000 */
[----:B------:R-:W-:Y:S01]  /*0e10*/  MOV R6, 0x1f ;  /* 0x0000001f00067802 */ /* 0x000fe20000000f00 */
[----:B------:R-:W-:Y:S01]  /*0e20*/  IMAD.MOV.U32 R11, RZ, RZ, -0x1 ;  /* 0xffffffffff0b7424 */ /* 0x000fe200078e00ff */
[----:B------:R-:W-:-:S02]  /*0e30*/  MOV R2, 0xe50 ;  /* 0x00000e5000027802 */ /* 0x000fc40000000f00 */
[----:B------:R-:W-:Y:S05]  /*0e40*/  CALL.REL.NOINC `($__internal_132_$__cuda_sm70_shflsync_bfly_p) ;  /* 0x0000008000007944 */ /* 0x000fea0003c00000 */
[----:B0-----:R-:W-:Y:S01]  /*0e50*/  HFMA2.MMA R9, -RZ, RZ, 0, 9.5367431640625e-07 ;  /* 0x00000010ff097435 */ /* 0x001fe200000001ff */
[----:B-1----:R-:W-:Y:S01]  /*0e60*/  FADD.FTZ R10, R10, R6 ;  /* 0x000000060a0a7221 */ /* 0x002fe20000010000 */
[----:B------:R-:W-:Y:S01]  /*0e70*/  MOV R6, 0x1f ;  /* 0x0000001f00067802 */ /* 0x000fe20000000f00 */
[----:B------:R-:W-:Y:S01]  /*0e80*/  IMAD.MOV.U32 R11, RZ, RZ, -0x1 ;  /* 0xffffffffff0b7424 */ /* 0x000fe200078e00ff */
[----:B------:R-:W-:-:S02]  /*0e90*/  MOV R2, 0xeb0 ;  /* 0x00000eb000027802 */ /* 0x000fc40000000f00 */
[----:B------:R-:W-:Y:S05]  /*0ea0*/  CALL.REL.NOINC `($__internal_132_$__cuda_sm70_shflsync_bfly_p) ;  /* 0x0000002000007944 */ /* 0x000fea0003c00000 */
[----:B-1----:R-:W-:Y:S01]  /*0eb0*/  MOV R5, R6 ;  /* 0x0000000600057202 */ /* 0x002fe20000000f00 */
[----:B0-----:R-:W-:Y:S05]  /*0ec0*/  BRA `(.L_x_8269) ;  /* 0xfffffa5000007947 */ /* 0x001fea000383ffff */
        .weak           $__internal_132_$__cuda_sm70_shflsync_bfly_p
        .type           $__internal_132_$__cuda_sm70_shflsync_bfly_p,@function
        .size           $__internal_132_$__cuda_sm70_shflsync_bfly_p,(.L_x_12434 - $__internal_132_$__cuda_sm70_shflsync_bfly_p)
$__internal_132_$__cuda_sm70_shflsync_bfly_p:
[----:B------:R-:W-:Y:S01]  /*0ed0*/  HFMA2.MMA R3, -RZ, RZ, 0, 0 ;  /* 0x00000000ff037435 */ /* 0x000fe200000001ff */
[----:B------:R-:W-:Y:S04]  /*0ee0*/  WARPSYNC R11 ;  /* 0x0000000b00007348 */ /* 0x000fe80003800000 */
[----:B------:R0:W1:Y:S01]  /*0ef0*/  SHFL.BFLY PT, R6, R10, R9, R6 ;  /* 0x0c0000090a067389 */ /* 0x00006200000e0006 */
[----:B------:R-:W-:Y:S05]  /*0f00*/  RET.REL.NODEC R2 `(_ZN10layer_norm22ln_bwd_finalize_kernelINS_22Kernel_traits_finalizeILj1024E6__halfS2_fS2_fjLb0ELj1024ELj4ENS_18Kernel_traits_baseILj1024ES2_S2_fS2_fjLj1024EEEEELb0ELb1EEEvNS_9BwdParamsE) ;  /* 0xfffff0f002007950 */ /* 0x000fea0003c3ffff */
.L_x_8270:
        /* <DEDUP_REMOVED lines=15> */
.L_x_12434:


//--------------------- .text._ZN10layer_norm13ln_bwd_kernelINS_13Kernel_traitsI6__halfS2_fS2_fjLj1024ELj1ELj4ELj1ELj16ENS_18Kernel_traits_baseILj1024ES2_S2_fS2_fjLj128EEEEELb1ELb0ELb1ELb1EEEvNS_9BwdParamsE --------------------------
	.section	.text._ZN10layer_norm13ln_bwd_kernelINS_13Kernel_traitsI6__halfS2_fS2_fjLj1024ELj1ELj4ELj1ELj16ENS_18Kernel_traits_baseILj1024ES2_S2_fS2_fjLj128EEEEELb1ELb0ELb1ELb1EEEvNS_9BwdParamsE,"ax",@progbits
	.sectioninfo	@"SHI_REGISTERS=254"
	.align	128
        .global         _ZN10layer_norm13ln_bwd_kernelINS_13Kernel_traitsI6__halfS2_fS2_fjLj1024ELj1ELj4ELj1ELj16ENS_18Kernel_traits_baseILj1024ES2_S2_fS2_fjLj128EEEEELb1ELb0ELb1ELb1EEEvNS_9BwdParamsE
        .type           _ZN10layer_norm13ln_bwd_kernelINS_13Kernel_traitsI6__halfS2_fS2_fjLj1024ELj1ELj4ELj1ELj16ENS_18Kernel_traits_baseILj1024ES2_S2_fS2_fjLj128EEEEELb1ELb0ELb1ELb1EEEvNS_9BwdParamsE,@function
        .size           _ZN10layer_norm13ln_bwd_kernelINS_13Kernel_traitsI6__halfS2_fS2_fjLj1024ELj1ELj4ELj1ELj16ENS_18Kernel_traits_baseILj1024ES2_S2_fS2_fjLj128EEEEELb1ELb0ELb1ELb1EEEvNS_9BwdParamsE,(.L_x_12435 - _ZN10layer_norm13ln_bwd_kernelINS_13Kernel_traitsI6__halfS2_fS2_fjLj1024ELj1ELj4ELj1ELj16ENS_18Kernel_traits_baseILj1024ES2_S2_fS2_fjLj128EEEEELb1ELb0ELb1ELb1EEEvNS_9BwdParamsE)
        .other          _ZN10layer_norm13ln_bwd_kernelINS_13Kernel_traitsI6__halfS2_fS2_fjLj1024ELj1ELj4ELj1ELj16ENS_18Kernel_traits_baseILj1024ES2_S2_fS2_fjLj128EEEEELb1ELb0ELb1ELb1EEEvNS_9BwdParamsE,@"STO_CUDA_ENTRY STV_DEFAULT"
_ZN10layer_norm13ln_bwd_kernelINS_13Kernel_traitsI6__halfS2_fS2_fjLj1024ELj1ELj4ELj1ELj16ENS_18Kernel_traits_baseILj1024ES2_S2_fS2_fjLj128EEEEELb1ELb0ELb1ELb1EEEvNS_9BwdParamsE:
.text._ZN10layer_norm13ln_bwd_kernelINS_13Kernel_traitsI6__halfS2_fS2_fjLj1024ELj1ELj4ELj1ELj16ENS_18Kernel_traits_baseILj1024ES2_S2_fS2_fjLj128EEEEELb1ELb0ELb1ELb1EEEvNS_9BwdParamsE:
        /* <DEDUP_REMOVED lines=42> */
.L_x_8272:
[----:B------:R-:W-:-:S04]  /*02a0*/  SHF.L.U32 R3, R0, 0x4, RZ ;  /* 0x0000000400037819 */ /* 0x000fc800000006ff */
[----:B------:R-:W-:-:S04]  /*02b0*/  LOP3.LUT R3, R3, 0x1f0, RZ, 0xc0, !PT ;  /* 0x000001f003037812 */ /* 0x000fc800078ec0ff */
[----:B------:R-:W-:-:S04]  /*02c0*/  IADD3 R14, P0, R3, c[0x0][0x1b0], RZ ;  /* 0x00006c00030e7a10 */ /* 0x000fc80007f1e0ff */
[----:B------:R-:W-:-:S05]  /*02d0*/  IADD3.X R15, RZ, c[0x0][0x1b4], RZ, P0, !PT ;  /* 0x00006d00ff0f7a10 */ /* 0x000fca00007fe4ff */
[----:B------:R-:W2:Y:S04]  /*02e0*/  LDG.E.128 R8, [R14.64] ;  /* 0x000000040e087981 */ /* 0x000ea8000c1e1d00 */
[----:B------:R-:W3:Y:S04]  /*02f0*/  LDG.E.128 R16, [R14.64+0x200] ;  /* 0x000200040e107981 */ /* 0x000ee8000c1e1d00 */
        /* <DEDUP_REMOVED lines=42> */
[----:B0-----:R-:W-:Y:S02]  /*05a0*/  HADD2.F32 R14, -RZ, R17.H1_H1 ;  /* 0x30000011ff0e7230 */ /* 0x001fe40000004100 */
        /* <DEDUP_REMOVED lines=24> */
.L_x_8343:
        /* <DEDUP_REMOVED lines=55> */
.L_x_8275:
        /* <DEDUP_REMOVED lines=64> */
[--C-:B----4-:R-:W-:Y:S01]  /*0ea0*/  HADD2.F32 R135, -RZ, R136.reuse.H0_H0 ;  /* 0x20000088ff877230 */ /* 0x110fe20000004100 */
[----:B------:R-:W-:Y:S01]  /*0eb0*/  FMUL.FTZ R207, R196, R207 ;  /* 0x000000cfc4cf7220 */ /* 0x000fe20000410000 */
[----:B------:R-:W-:Y:S01]  /*0ec0*/  HADD2.F32 R136, -RZ, R136.H1_H1 ;  /* 0x30000088ff887230 */ /* 0x000fe20000004100 */
[C---:B------:R-:W-:Y:S01]  /*0ed0*/  FADD.FTZ R229, -R206.reuse, R154 ;  /* 0x0000009acee57221 */ /* 0x040fe20000010100 */
[--C-:B------:R-:W-:Y:S02]  /*0ee0*/  HADD2.F32 R239, -RZ, R163.reuse.H0_H0 ;  /* 0x200000a3ffef7230 */ /* 0x100fe40000004100 */
[----:B------:R-:W-:Y:S01]  /*0ef0*/  HADD2.F32 R154, -RZ, R163.H1_H1 ;  /* 0x300000a3ff9a7230 */ /* 0x000fe20000004100 */
[----:B------:R-:W-:-:S02]  /*0f00*/  FADD.FTZ R163, -R206, R164 ;  /* 0x000000a4cea37221 */ /* 0x000fc40000010100 */
[----:B------:R-:W-:Y:S01]  /*0f10*/  FMUL.FTZ R164, R3, R135 ;  /* 0x0000008703a47220 */ /* 0x000fe20000410000 */
[----:B------:R-:W-:Y:S01]  /*0f20*/  HADD2.F32 R213, -RZ, R137.H0_H0 ;  /* 0x20000089ffd57230 */ /* 0x000fe20000004100 */
        /* <DEDUP_REMOVED lines=9> */
[----:B------:R-:W-:Y:S01]  /*0fc0*/  HADD2.F32 R132, -RZ, R137.H1_H1 ;  /* 0x30000089ff847230 */ /* 0x000fe20000004100 */
[----:B------:R-:W-:Y:S02]  /*0fd0*/  FADD.FTZ R243, -R206, R168 ;  /* 0x000000a8cef37221 */ /* 0x000fe40000010100 */
[----:B------:R-:W-:-:S02]  /*0fe0*/  FMUL.FTZ R209, R196, R209 ;  /* 0x000000d1c4d17220 */ /* 0x000fc40000410000 */
[----:B------:R-:W-:Y:S02]  /*0ff0*/  FMUL.FTZ R168, R5, R213 ;  /* 0x000000d505a87220 */ /* 0x000fe40000410000 */
[----:B------:R-:W-:Y:S02]  /*1000*/  FADD.FTZ R133, R133, R166 ;  /* 0x000000a685857221 */ /* 0x000fe40000010000 */
[----:B------:R-:W-:Y:S01]  /*1010*/  FFMA.FTZ R135, R144, R166, R135 ;  /* 0x000000a690877223 */ /* 0x000fe20000010087 */
[----:B------:R-:W-:Y:S01]  /*1020*/  HADD2.F32 R137, -RZ, R138.H0_H0 ;  /* 0x2000008aff897230 */ /* 0x000fe20000004100 */
[----:B------:R-:W-:Y:S01]  /*1030*/  FADD.FTZ R245, -R206, R170 ;  /* 0x000000aacef57221 */ /* 0x000fe20000010100 */
[--C-:B0-----:R-:W-:Y:S01]  /*1040*/  HADD2.F32 R215, -RZ, R139.reuse.H0_H0 ;  /* 0x2000008bffd77230 */ /* 0x101fe20000004100 */
[----:B------:R-:W-:Y:S01]  /*1050*/  FMUL.FTZ R211, R196, R211 ;  /* 0x000000d3c4d37220 */ /* 0x000fe20000410000 */
[----:B------:R-:W-:Y:S01]  /*1060*/  HADD2.F32 R134, -RZ, R139.H1_H1 ;  /* 0x3000008bff867230 */ /* 0x000fe20000004100 */
[----:B------:R-:W-:-:S02]  /*1070*/  FADD.FTZ R139, -R206, R140 ;  /* 0x0000008cce8b7221 */ /* 0x000fc40000010100 */
[----:B------:R-:W-:Y:S02]  /*1080*/  FMUL.FTZ R170, R6, R132 ;  /* 0x0000008406aa7220 */ /* 0x000fe40000410000 */
[----:B------:R-:W-:Y:S02]  /*1090*/  FADD.FTZ R133, R133, R168 ;  /* 0x000000a885857221 */ /* 0x000fe40000010000 */
[----:B------:R-:W-:Y:S01]  /*10a0*/  FFMA.FTZ R135, R209, R168, R135 ;  /* 0x000000a8d1877223 */ /* 0x000fe20000010087 */
[--C-:B------:R-:W-:Y:S01]  /*10b0*/  HADD2.F32 R251, -RZ, R175.reuse.H0_H0 ;  /* 0x200000affffb7230 */ /* 0x100fe20000004100 */
[C---:B------:R-:W-:Y:S01]  /*10c0*/  FADD.FTZ R233, -R206.reuse, R158 ;  /* 0x0000009ecee97221 */ /* 0x040fe20000010100 */
[----:B------:R-:W-:Y:S01]  /*10d0*/  HADD2.F32 R158, -RZ, R175.H1_H1 ;  /* 0x300000afff9e7230 */ /* 0x000fe20000004100 */
[C---:B------:R-:W-:Y:S01]  /*10e0*/  FADD.FTZ R221, -R206.reuse, R146 ;  /* 0x00000092cedd7221 */ /* 0x040fe20000010100 */
[----:B------:R-:W-:Y:S01]  /*10f0*/  HADD2.F32 R138, -RZ, R138.H1_H1 ;  /* 0x3000008aff8a7230 */ /* 0x000fe20000004100 */
[----:B------:R-:W-:-:S02]  /*1100*/  FADD.FTZ R175, -R206, R176 ;  /* 0x000000b0ceaf7221 */ /* 0x000fc40000010100 */
[----:B------:R-:W-:Y:S02]  /*1110*/  FADD.FTZ R141, -R206, R141 ;  /* 0x0000008dce8d7221 */ /* 0x000fe40000010100 */
[----:B------:R-:W-:Y:S02]  /*1120*/  FMUL.FTZ R146, R196, R139 ;  /* 0x0000008bc4927220 */ /* 0x000fe40000410000 */
[----:B------:R-:W-:Y:S02]  /*1130*/  FMUL.FTZ R176, R7, R137 ;  /* 0x0000008907b07220 */ /* 0x000fe40000410000 */
[----:B------:R-:W-:Y:S02]  /*1140*/  FADD.FTZ R133, R133, R170 ;  /* 0x000000aa85857221 */ /* 0x000fe40000010000 */
[----:B------:R-:W-:Y:S01]  /*1150*/  FFMA.FTZ R135, R211, R170, R135 ;  /* 0x000000aad3877223 */ /* 0x000fe20000010087 */
[--C-:B------:R-:W-:Y:S01]  /*1160*/  HADD2.F32 R227, -RZ, R151.reuse.H0_H0 ;  /* 0x20000097ffe37230 */ /* 0x100fe20000004100 */
[C---:B-1----:R-:W-:Y:S01]  /*1170*/  FADD.FTZ R217, -R206.reuse, R142 ;  /* 0x0000008eced97221 */ /* 0x042fe20000010100 */
        /* <DEDUP_REMOVED lines=32> */
[----:B------:R-:W-:Y:S02]  /*1380*/  FFMA.FTZ R27, R211, R132, R27 ;  /* 0x00000084d31b7223 */ /* 0x000fe4000001001b */
[----:B------:R-:W-:-:S02]  /*1390*/  FADD.FTZ R87, R87, R132 ;  /* 0x0000008457577221 */ /* 0x000fc40000010000 */
[----:B------:R-:W-:Y:S02]  /*13a0*/  FMUL.FTZ R219, R196, R219 ;  /* 0x000000dbc4db7220 */ /* 0x000fe40000410000 */
[----:B------:R-:W-:Y:S02]  /*13b0*/  FMUL.FTZ R214, R11, R147 ;  /* 0x000000930bd67220 */ /* 0x000fe40000410000 */
[----:B------:R-:W-:Y:S02]  /*13c0*/  FADD.FTZ R133, R133, R210 ;  /* 0x000000d285857221 */ /* 0x000fe40000010000 */
[----:B------:R-:W-:Y:S01]  /*13d0*/  FFMA.FTZ R132, R143, R210, R135 ;  /* 0x000000d28f847223 */ /* 0x000fe20000010087 */
[----:B------:R-:W-:Y:S01]  /*13e0*/  HADD2.F32 R225, -RZ, R149.H0_H0 ;  /* 0x20000095ffe17230 */ /* 0x000fe20000004100 */
[----:B------:R-:W-:Y:S02]  /*13f0*/  FFMA.FTZ R33, R145, R148, R33 ;  /* 0x0000009491217223 */ /* 0x000fe40000010021 */
[----:B------:R-:W-:-:S02]  /*1400*/  FADD.FTZ R77, R77, R148 ;  /* 0x000000944d4d7221 */ /* 0x000fc40000010000 */
        /* <DEDUP_REMOVED lines=10> */
[-C--:B------:R-:W-:Y:S02]  /*14b0*/  FFMA.FTZ R35, R223, R140.reuse, R35 ;  /* 0x0000008cdf237223 */ /* 0x080fe40000010023 */
[----:B------:R-:W-:Y:S02]  /*14c0*/  FADD.FTZ R79, R79, R140 ;  /* 0x0000008c4f4f7221 */ /* 0x000fe40000010000 */
        /* <DEDUP_REMOVED lines=19> */
[----:B------:R-:W-:Y:S01]  /*1600*/  HADD2.F32 R159, -RZ, R160.H0_H0 ;  /* 0x200000a0ff9f7230 */ /* 0x000fe20000004100 */
        /* <DEDUP_REMOVED lines=45> */
[--C-:B------:R-:W-:Y:S01]  /*18e0*/  HADD2.F32 R171, -RZ, R172.reuse.H0_H0 ;  /* 0x200000acffab7230 */ /* 0x100fe20000004100 */
        /* <DEDUP_REMOVED lines=88> */
.L_x_8276:
[----:B------:R-:W-:Y:S05]  /*1e70*/  BSYNC B1 ;  /* 0x0000000000017941 */ /* 0x000fea0003800000 */
.L_x_8274:
        /* <DEDUP_REMOVED lines=10> */
.L_x_8344:
        /* <DEDUP_REMOVED lines=18> */
.L_x_8345:
        /* <DEDUP_REMOVED lines=32> */
.L_x_8280:
[----:B------:R-:W-:Y:S05]  /*2240*/  BSYNC B1 ;  /* 0x0000000000017941 */ /* 0x000fea0003800000 */
.L_x_8279:
        /* <DEDUP_REMOVED lines=10> */
.L_x_8282:
[----:B------:R-:W-:Y:S05]  /*22f0*/  BSYNC B1 ;  /* 0x0000000000017941 */ /* 0x000fea0003800000 */
.L_x_8281:
        /* <DEDUP_REMOVED lines=8> */
.L_x_8284:
[----:B------:R-:W-:Y:S05]  /*2380*/  BSYNC B1 ;  /* 0x0000000000017941 */ /* 0x000fea0003800000 */
.L_x_8283:
        /* <DEDUP_REMOVED lines=8> */
.L_x_8286:
[----:B------:R-:W-:Y:S05]  /*2410*/  BSYNC B1 ;  /* 0x0000000000017941 */ /* 0x000fea0003800000 */
.L_x_8285:
        /* <DEDUP_REMOVED lines=31> */
.L_x_8288:
[----:B------:R-:W-:Y:S05]  /*2610*/  BSYNC B1 ;  /* 0x0000000000017941 */ /* 0x000fea0003800000 */
.L_x_8287:
        /* <DEDUP_REMOVED lines=15> */
.L_x_8290:
[----:B------:R-:W-:Y:S05]  /*2710*/  BSYNC B1 ;  /* 0x0000000000017941 */ /* 0x000fea0003800000 */
.L_x_8289:
        /* <DEDUP_REMOVED lines=15> */
.L_x_8292:
[----:B------:R-:W-:Y:S05]  /*2810*/  BSYNC B1 ;  /* 0x0000000000017941 */ /* 0x000fea0003800000 */
.L_x_8291:
[----:B------:R-:W-:Y:S01]  /*2820*/  @P1 SHF.R.S32.HI R159, RZ, 0x1f, R200 ;  /* 0x0000001fff9f1819 */ /* 0x000fe200000114c8 */
[----:B------:R-:W-:Y:S01]  /*2830*/  BSSY B1, `(.L_x_8293) ;  /* 0x000001d000017945 */ /* 0x000fe20003800000 */
[----:B------:R-:W-:Y:S02]  /*2840*/  @P1 F2FP.PACK_AB R138, RZ, R138 ;  /* 0x0000008aff8a123e */ /* 0x000fe400000000ff */
[----:B------:R-:W-:Y:S01]  /*2850*/  @P1 LEA.HI R201, R159, R200, RZ, 0x3 ;  /* 0x000000c89fc91211 */ /* 0x000fe200078f18ff */
[----:B------:R-:W-:Y:S01]  /*2860*/  HFMA2.MMA R159, -RZ, RZ, 0, 0 ;  /* 0x00000000ff9f7435 */ /* 0x000fe200000001ff */
[----:B------:R-:W-:Y:S02]  /*2870*/  @P1 LOP3.LUT R200, R0, 0x1f, RZ, 0xc0, !PT ;  /* 0x0000001f00c81812 */ /* 0x000fe400078ec0ff */
[----:B------:R-:W-:Y:S02]  /*2880*/  @P1 F2FP.PACK_AB R139, RZ, R139 ;  /* 0x0000008bff8b123e */ /* 0x000fe400000000ff */
[----:B------:R-:W-:-:S02]  /*2890*/  @P1 F2FP.PACK_AB R132, RZ, R132 ;  /* 0x00000084ff84123e */ /* 0x000fc400000000ff */
[----:B------:R-:W-:Y:S01]  /*28a0*/  @P1 LEA.HI.SX32 R159, R201, R200, 0x1d ;  /* 0x000000c8c99f1211 */ /* 0x000fe200078feaff */
[----:B------:R-:W-:Y:S01]  /*28b0*/  @P1 FMUL.FTZ R200, R134, c[0x0][0x1ec] ;  /* 0x00007b0086c81a20 */ /* 0x000fe20000410000 */
[----:B------:R-:W-:Y:S02]  /*28c0*/  @P1 PRMT R128, R138, 0x7610, R128 ;  /* 0x000076108a801816 */ /* 0x000fe40000000080 */
[----:B------:R-:W-:Y:S01]  /*28d0*/  @P1 F2FP.PACK_AB R212, RZ, R212 ;  /* 0x000000d4ffd4123e */ /* 0x000fe200000000ff */
        /* <DEDUP_REMOVED lines=18> */
.L_x_8294:
[----:B------:R-:W-:Y:S05]  /*2a00*/  BSYNC B1 ;  /* 0x0000000000017941 */ /* 0x000fea0003800000 */
.L_x_8293:
[----:B------:R-:W-:Y:S01]  /*2a10*/  @P1 FMUL.FTZ R139, R204, c[0x0][0x1ec] ;  /* 0x00007b00cc8b1a20 */ /* 0x000fe20000410000 */
[----:B------:R-:W-:Y:S01]  /*2a20*/  @P1 PRMT R130, R173, 0x7610, R130 ;  /* 0x00007610ad821816 */ /* 0x000fe20000000082 */
[----:B------:R-:W-:Y:S01]  /*2a30*/  @P1 FMUL.FTZ R138, R132, c[0x0][0x1e8] ;  /* 0x00007a00848a1a20 */ /* 0x000fe20000410000 */
[----:B------:R-:W-:Y:S01]  /*2a40*/  @P1 MOV R212, 0x10 ;  /* 0x0000001000d41802 */ /* 0x000fe20000000f00 */
[----:B------:R-:W-:Y:S01]  /*2a50*/  @P1 FMUL.FTZ R139, R139, c[0x0][0x1e8] ;  /* 0x00007a008b8b1a20 */ /* 0x000fe20000410000 */
[----:B------:R-:W-:Y:S01]  /*2a60*/  @P1 F2FP.PACK_AB R200, RZ, R200 ;  /* 0x000000c8ffc8123e */ /* 0x000fe200000000ff */
[----:B------:R-:W-:Y:S01]  /*2a70*/  BSSY B1, `(.L_x_8295) ;  /* 0x000001b000017945 */ /* 0x000fe20003800000 */
[----:B------:R-:W-:Y:S02]  /*2a80*/  @P1 FSEL R138, R138, RZ, P6 ;  /* 0x000000ff8a8a1208 */ /* 0x000fe40003000000 */
[----:B------:R-:W-:Y:S02]  /*2a90*/  @P1 FSEL R139, R139, RZ, P5 ;  /* 0x000000ff8b8b1208 */ /* 0x000fe40002800000 */
[----:B------:R-:W-:-:S02]  /*2aa0*/  @P1 F2FP.PACK_AB R173, RZ, R138 ;  /* 0x0000008affad123e */ /* 0x000fc400000000ff */
[----:B------:R-:W-:Y:S02]  /*2ab0*/  SEL R132, R133, R124, P3 ;  /* 0x0000007c85847207 */ /* 0x000fe40001800000 */
[----:B------:R-:W-:Y:S01]  /*2ac0*/  @P1 F2FP.PACK_AB R201, RZ, R139 ;  /* 0x0000008bffc9123e */ /* 0x000fe200000000ff */
        /* <DEDUP_REMOVED lines=21> */
.L_x_8296:
[----:B------:R-:W-:Y:S05]  /*2c20*/  BSYNC B1 ;  /* 0x0000000000017941 */ /* 0x000fea0003800000 */
.L_x_8295:
        /* <DEDUP_REMOVED lines=13> */
.L_x_8298:
[----:B------:R-:W-:Y:S05]  /*2d00*/  BSYNC B1 ;  /* 0x0000000000017941 */ /* 0x000fea0003800000 */
.L_x_8297:
        /* <DEDUP_REMOVED lines=15> */
.L_x_8300:
[----:B------:R-:W-:Y:S05]  /*2e00*/  BSYNC B1 ;  /* 0x0000000000017941 */ /* 0x000fea0003800000 */
.L_x_8299:
        /* <DEDUP_REMOVED lines=15> */
.L_x_8302:
[----:B------:R-:W-:Y:S05]  /*2f00*/  BSYNC B1 ;  /* 0x0000000000017941 */ /* 0x000fea0003800000 */
.L_x_8301:
        /* <DEDUP_REMOVED lines=15> */
.L_x_8304:
[----:B------:R-:W-:Y:S05]  /*3000*/  BSYNC B1 ;  /* 0x0000000000017941 */ /* 0x000fea0003800000 */
.L_x_8303:
        /* <DEDUP_REMOVED lines=15> */
.L_x_8306:
[----:B------:R-:W-:Y:S05]  /*3100*/  BSYNC B1 ;  /* 0x0000000000017941 */ /* 0x000fea0003800000 */
.L_x_8305:
        /* <DEDUP_REMOVED lines=15> */
.L_x_8308:
[----:B------:R-:W-:Y:S05]  /*3200*/  BSYNC B1 ;  /* 0x0000000000017941 */ /* 0x000fea0003800000 */
.L_x_8307:
[----:B------:R-:W-:Y:S01]  /*3210*/  @P1 FSEL R202, R133, RZ, P4 ;  /* 0x000000ff85ca1208 */ /* 0x000fe20002000000 */
[----:B------:R-:W-:Y:S01]  /*3220*/  BSSY B1, `(.L_x_8309) ;  /* 0x0000013000017945 */ /* 0x000fe20003800000 */
[----:B------:R-:W-:Y:S02]  /*3230*/  @!P0 ISETP.NE.U32.AND P4, PT, RZ, c[0x0][0x218], PT ;  /* 0x00008600ff008a0c */ /* 0x000fe40003f85070 */
[----:B------:R-:W-:Y:S02]  /*3240*/  @P2 MOV R200, 0x20 ;  /* 0x0000002000c82802 */ /* 0x000fe40000000f00 */
[----:B------:R-:W-:Y:S02]  /*3250*/  @!P0 ISETP.NE.AND.EX P4, PT, RZ, c[0x0][0x21c], PT, P4 ;  /* 0x00008700ff008a0c */ /* 0x000fe40003f85340 */
[----:B------:R-:W-:Y:S01]  /*3260*/  SEL R133, R134, R121, P3 ;  /* 0x0000007986857207 */ /* 0x000fe20001800000 */
[----:B------:R-:W-:Y:S01]  /*3270*/  @P2 IMAD.WIDE.U32 R200, R199, R200, c[0x0][0x258] ;  /* 0x00009600c7c82625 */ /* 0x000fe200078e00c8 */
[----:B------:R-:W-:-:S02]  /*3280*/  @P1 F2FP.PACK_AB R139, RZ, R132 ;  /* 0x00000084ff8b123e */ /* 0x000fc400000000ff */
        /* <DEDUP_REMOVED lines=12> */
.L_x_8310:
[----:B------:R-:W-:Y:S05]  /*3350*/  BSYNC B1 ;  /* 0x0000000000017941 */ /* 0x000fea0003800000 */
.L_x_8309:
[----:B------:R-:W-:Y:S01]  /*3360*/  @P1 LOP3.LUT P4, RZ, R171, 0xff, RZ, 0xc0, !PT ;  /* 0x000000ffabff1812 */ /* 0x000fe2000788c0ff */
[----:B------:R-:W-:Y:S01]  /*3370*/  @P2 STG.E.128 [R200.64], R132 ;  /* 0x00000084c8002986 */ /* 0x000fe2000c101d04 */
[----:B------:R-:W-:Y:S01]  /*3380*/  @P1 PRMT R128, R139, 0x7610, R128 ;  /* 0x000076108b801816 */ /* 0x000fe20000000080 */
[----:B------:R-:W-:Y:S01]  /*3390*/  @P1 FMUL.FTZ R171, R213, c[0x0][0x1ec] ;  /* 0x00007b00d5ab1a20 */ /* 0x000fe20000410000 */
[C---:B------:R-:W-:Y:S01]  /*33a0*/  SEL R139, R238.reuse, R127, P3 ;  /* 0x0000007fee8b7207 */ /* 0x040fe20001800000 */
[----:B------:R-:W-:Y:S01]  /*33b0*/  @P1 FMUL.FTZ R238, R238, c[0x0][0x1ec] ;  /* 0x00007b00eeee1a20 */ /* 0x000fe20000410000 */
[----:B------:R-:W-:Y:S01]  /*33c0*/  @P1 F2FP.PACK_AB R161, RZ, R136 ;  /* 0x00000088ffa1123e */ /* 0x000fe200000000ff */
[----:B------:R-:W-:Y:S01]  /*33d0*/  @P1 FMUL.FTZ R171, R171, c[0x0][0x1e8] ;  /* 0x00007a00abab1a20 */ /* 0x000fe20000410000 */
[----:B------:R-:W-:Y:S01]  /*33e0*/  @P1 F2FP.PACK_AB R173, RZ, R173 ;  /* 0x000000adffad123e */ /* 0x000fe200000000ff */
[----:B------:R-:W-:Y:S01]  /*33f0*/  @P1 FMUL.FTZ R238, R238, c[0x0][0x1e8] ;  /* 0x00007a00eeee1a20 */ /* 0x000fe20000410000 */
[----:B------:R-:W-:Y:S01]  /*3400*/  @P1 F2FP.PACK_AB R205, RZ, R205 ;  /* 0x000000cdffcd123e */ /* 0x000fe200000000ff */
        /* <DEDUP_REMOVED lines=11> */
[----:B------:R-:W-:Y:S02]  /*34c0*/  @P1 F2FP.PACK_AB R204, RZ, R204 ;  /* 0x000000ccffcc123e */ /* 0x000fe400000000ff */
[----:B------:R-:W-:Y:S02]  /*34d0*/  @P1 F2FP.PACK_AB R202, RZ, R202 ;  /* 0x000000caffca123e */ /* 0x000fe400000000ff */
[----:B------:R-:W-:Y:S02]  /*34e0*/  @!P0 ISETP.NE.AND.EX P5, PT, RZ, c[0x0][0x21c], PT, P5 ;  /* 0x00008700ff008a0c */ /* 0x000fe40003fa5350 */
[----:B------:R-:W-:-:S02]  /*34f0*/  @P1 PRMT R130, R205, 0x7610, R130 ;  /* 0x00007610cd821816 */ /* 0x000fc40000000082 */
[----:B------:R-:W-:Y:S02]  /*3500*/  @P1 PRMT R128, R128, 0x5410, R161 ;  /* 0x0000541080801816 */ /* 0x000fe400000000a1 */
[----:B------:R-:W-:Y:S02]  /*3510*/  @!P0 FSEL R161, R104, RZ, P6 ;  /* 0x000000ff68a18208 */ /* 0x000fe40003000000 */
[----:B------:R-:W-:Y:S02]  /*3520*/  @!P0 ISETP.NE.U32.AND P6, PT, RZ, c[0x0][0x218], PT ;  /* 0x00008600ff008a0c */ /* 0x000fe40003fc5070 */
[----:B------:R-:W-:Y:S02]  /*3530*/  @P1 PRMT R129, R129, 0x5410, R204 ;  /* 0x0000541081811816 */ /* 0x000fe400000000cc */
[----:B------:R-:W-:Y:S02]  /*3540*/  @P1 F2FP.PACK_AB R171, RZ, R171 ;  /* 0x000000abffab123e */ /* 0x000fe400000000ff */
        /* <DEDUP_REMOVED lines=9> */
.L_x_8312:
[----:B------:R-:W-:Y:S05]  /*35e0*/  BSYNC B1 ;  /* 0x0000000000017941 */ /* 0x000fea0003800000 */
.L_x_8311:
        /* <DEDUP_REMOVED lines=8> */
.L_x_8314:
[----:B------:R-:W-:Y:S05]  /*3670*/  BSYNC B1 ;  /* 0x0000000000017941 */ /* 0x000fea0003800000 */
.L_x_8313:
        /* <DEDUP_REMOVED lines=9> */
[----:B------:R-:W-:-:S02]  /*3710*/  @P1 F2FP.PACK_AB R238, RZ, R238 ;  /* 0x000000eeffee123e */ /* 0x000fc400000000ff */
        /* <DEDUP_REMOVED lines=10> */
.L_x_8316:
[----:B------:R-:W-:Y:S05]  /*37c0*/  BSYNC B1 ;  /* 0x0000000000017941 */ /* 0x000fea0003800000 */
.L_x_8315:
        /* <DEDUP_REMOVED lines=10> */
.L_x_8318:
[----:B------:R-:W-:Y:S05]  /*3870*/  BSYNC B1 ;  /* 0x0000000000017941 */ /* 0x000fea0003800000 */
.L_x_8317:
        /* <DEDUP_REMOVED lines=31> */
.L_x_8320:
[----:B------:R-:W-:Y:S05]  /*3a70*/  BSYNC B1 ;  /* 0x0000000000017941 */ /* 0x000fea0003800000 */
.L_x_8319:
        /* <DEDUP_REMOVED lines=15> */
.L_x_8322:
[----:B------:R-:W-:Y:S05]  /*3b70*/  BSYNC B1 ;  /* 0x0000000000017941 */ /* 0x000fea0003800000 */
.L_x_8321:
[----:B------:R-:W-:Y:S01]  /*3b80*/  @!P0 ISETP.NE.AND.EX P4, PT, RZ, c[0x0][0x21c], PT, P4 ;  /* 0x00008700ff008a0c */ /* 0x000fe20003f85340 */
[----:B------:R-:W-:Y:S01]  /*3b90*/  BSSY B1, `(.L_x_8323) ;  /* 0x000000e000017945 */ /* 0x000fe20003800000 */
[----:B------:R-:W-:Y:S01]  /*3ba0*/  @P1 FSEL R132, R132, RZ, P5 ;  /* 0x000000ff84841208 */ /* 0x000fe20002800000 */
[----:B------:R-:W-:Y:S01]  /*3bb0*/  @P1 FMUL.FTZ R135, R134, c[0x0][0x1ec] ;  /* 0x00007b0086871a20 */ /* 0x000fe20000410000 */
[C---:B------:R-:W-:Y:S02]  /*3bc0*/  @P1 LOP3.LUT P6, RZ, R195.reuse, 0xff00, RZ, 0xc0, !PT ;  /* 0x0000ff00c3ff1812 */ /* 0x040fe400078cc0ff */
[----:B------:R-:W-:Y:S02]  /*3bd0*/  @P1 LOP3.LUT P5, RZ, R195, 0xff0000, RZ, 0xc0, !PT ;  /* 0x00ff0000c3ff1812 */ /* 0x000fe400078ac0ff */
        /* <DEDUP_REMOVED lines=9> */
.L_x_8324:
[----:B------:R-:W-:Y:S05]  /*3c70*/  BSYNC B1 ;  /* 0x0000000000017941 */ /* 0x000fea0003800000 */
.L_x_8323:
[----:B------:R-:W-:Y:S01]  /*3c80*/  @P1 FMUL.FTZ R135, R135, c[0x0][0x1e8] ;  /* 0x00007a0087871a20 */ /* 0x000fe20000410000 */
[----:B------:R-:W-:Y:S01]  /*3c90*/  @P1 F2FP.PACK_AB R139, RZ, R139 ;  /* 0x0000008bff8b123e */ /* 0x000fe200000000ff */
[----:B------:R-:W-:Y:S01]  /*3ca0*/  BSSY B1, `(.L_x_8325) ;  /* 0x0000016000017945 */ /* 0x000fe20003800000 */
[----:B------:R-:W-:Y:S02]  /*3cb0*/  @P1 F2FP.PACK_AB R132, RZ, R132 ;  /* 0x00000084ff84123e */ /* 0x000fe400000000ff */
[----:B------:R-:W-:Y:S02]  /*3cc0*/  @P1 FSEL R135, R135, RZ, P6 ;  /* 0x000000ff87871208 */ /* 0x000fe40003000000 */
[----:B------:R-:W-:Y:S02]  /*3cd0*/  @!P0 ISETP.NE.U32.AND P6, PT, RZ, c[0x0][0x218], PT ;  /* 0x00008600ff008a0c */ /* 0x000fe40003fc5070 */
[----:B------:R-:W-:Y:S02]  /*3ce0*/  @P1 PRMT R128, R161, 0x7610, R128 ;  /* 0x00007610a1801816 */ /* 0x000fe40000000080 */
[----:B------:R-:W-:-:S02]  /*3cf0*/  @P1 F2FP.PACK_AB R138, RZ, R138 ;  /* 0x0000008aff8a123e */ /* 0x000fc400000000ff */
[----:B------:R-:W-:Y:S02]  /*3d00*/  @P1 F2FP.PACK_AB R200, RZ, R200 ;  /* 0x000000c8ffc8123e */ /* 0x000fe400000000ff */
        /* <DEDUP_REMOVED lines=15> */
.L_x_8326:
[----:B------:R-:W-:Y:S05]  /*3e00*/  BSYNC B1 ;  /* 0x0000000000017941 */ /* 0x000fea0003800000 */
.L_x_8325:
[----:B------:R-:W-:Y:S01]  /*3e10*/  @P1 FMUL.FTZ R136, R194, c[0x0][0x1ec] ;  /* 0x00007b00c2881a20 */ /* 0x000fe20000410000 */
[----:B------:R-:W-:Y:S01]  /*3e20*/  @P1 F2FP.PACK_AB R138, RZ, R135 ;  /* 0x00000087ff8a123e */ /* 0x000fe200000000ff */
[----:B------:R-:W-:Y:S01]  /*3e30*/  @P1 FMUL.FTZ R135, R132, c[0x0][0x1e8] ;  /* 0x00007a0084871a20 */ /* 0x000fe20000410000 */
[----:B------:R-:W-:Y:S01]  /*3e40*/  @P1 MOV R200, 0x10 ;  /* 0x0000001000c81802 */ /* 0x000fe20000000f00 */
[----:B------:R-:W-:Y:S01]  /*3e50*/  @P1 FMUL.FTZ R139, R136, c[0x0][0x1e8] ;  /* 0x00007a00888b1a20 */ /* 0x000fe20000410000 */
[----:B------:R-:W-:Y:S01]  /*3e60*/  @P1 IADD3 R171, R159, 0x40, RZ ;  /* 0x000000409fab1810 */ /* 0x000fe20007ffe0ff */
[----:B------:R-:W-:Y:S01]  /*3e70*/  BSSY B1, `(.L_x_8327) ;  /* 0x000001b000017945 */ /* 0x000fe20003800000 */
[----:B------:R-:W-:Y:S02]  /*3e80*/  @P1 FSEL R136, R135, RZ, P5 ;  /* 0x000000ff87881208 */ /* 0x000fe40002800000 */
[----:B------:R-:W-:Y:S02]  /*3e90*/  @P1 FSEL R161, R139, RZ, P4 ;  /* 0x000000ff8ba11208 */ /* 0x000fe40002000000 */
[----:B------:R-:W-:-:S02]  /*3ea0*/  @P1 F2FP.PACK_AB R139, RZ, R136 ;  /* 0x00000088ff8b123e */ /* 0x000fc400000000ff */
[----:B------:R-:W-:Y:S02]  /*3eb0*/  @P1 F2FP.PACK_AB R161, RZ, R161 ;  /* 0x000000a1ffa1123e */ /* 0x000fe400000000ff */
        /* <DEDUP_REMOVED lines=22> */
.L_x_8328:
[----:B------:R-:W-:Y:S05]  /*4020*/  BSYNC B1 ;  /* 0x0000000000017941 */ /* 0x000fea0003800000 */
.L_x_8327:
        /* <DEDUP_REMOVED lines=14> */
.L_x_8330:
[----:B------:R-:W-:Y:S05]  /*4110*/  BSYNC B1 ;  /* 0x0000000000017941 */ /* 0x000fea0003800000 */
.L_x_8329:
        /* <DEDUP_REMOVED lines=10> */
.L_x_8332:
[----:B------:R-:W-:Y:S05]  /*41c0*/  BSYNC B1 ;  /* 0x0000000000017941 */ /* 0x000fea0003800000 */
.L_x_8331:
        /* <DEDUP_REMOVED lines=30> */
.L_x_8334:
[----:B------:R-:W-:Y:S05]  /*43b0*/  BSYNC B1 ;  /* 0x0000000000017941 */ /* 0x000fea0003800000 */
.L_x_8333:
        /* <DEDUP_REMOVED lines=8> */
.L_x_8336:
[----:B------:R-:W-:Y:S05]  /*4440*/  BSYNC B1 ;  /* 0x0000000000017941 */ /* 0x000fea0003800000 */
.L_x_8335:
        /* <DEDUP_REMOVED lines=8> */
.L_x_8338:
[----:B------:R-:W-:Y:S05]  /*44d0*/  BSYNC B1 ;  /* 0x0000000000017941 */ /* 0x000fea0003800000 */
.L_x_8337:
[----:B------:R-:W-:Y:S01]  /*44e0*/  @P1 FMUL.FTZ R137, R138, c[0x0][0x1ec] ;  /* 0x00007b008a891a20 */ /* 0x000fe20000410000 */
[----:B------:R-:W-:Y:S01]  /*44f0*/  BSSY B1, `(.L_x_8339) ;  /* 0x0000010000017945 */ /* 0x000fe20003800000 */
[----:B------:R-:W-:Y:S01]  /*4500*/  @P1 LOP3.LUT P6, RZ, R193, 0xff00, RZ, 0xc0, !PT ;  /* 0x0000ff00c1ff1812 */ /* 0x000fe200078cc0ff */
[----:B------:R-:W-:Y:S01]  /*4510*/  @P1 FMUL.FTZ R161, R149, c[0x0][0x1ec] ;  /* 0x00007b0095a11a20 */ /* 0x000fe20000410000 */
[----:B------:R-:W-:Y:S01]  /*4520*/  @P1 F2FP.PACK_AB R134, RZ, R134 ;  /* 0x00000086ff86123e */ /* 0x000fe200000000ff */
[----:B------:R-:W-:Y:S01]  /*4530*/  @P1 FMUL.FTZ R137, R137, c[0x0][0x1e8] ;  /* 0x00007a0089891a20 */ /* 0x000fe20000410000 */
[----:B------:R-:W-:Y:S01]  /*4540*/  @P1 F2FP.PACK_AB R135, RZ, R135 ;  /* 0x00000087ff87123e */ /* 0x000fe200000000ff */
        /* <DEDUP_REMOVED lines=10> */
.L_x_8340:
[----:B------:R-:W-:Y:S05]  /*45f0*/  BSYNC B1 ;  /* 0x0000000000017941 */ /* 0x000fea0003800000 */
.L_x_8339:
[----:B------:R-:W-:Y:S01]  /*4600*/  @P1 FMUL.FTZ R195, R173, c[0x0][0x1ec] ;  /* 0x00007b00adc31a20 */ /* 0x000fe20000410000 */
[----:B------:R-:W-:Y:S01]  /*4610*/  @P1 FSEL R137, R137, RZ, P4 ;  /* 0x000000ff89891208 */ /* 0x000fe20002000000 */
[----:B------:R-:W-:Y:S01]  /*4620*/  @P1 FMUL.FTZ R161, R161, c[0x0][0x1e8] ;  /* 0x00007a00a1a11a20 */ /* 0x000fe20000410000 */
[----:B------:R-:W-:Y:S01]  /*4630*/  @P1 LOP3.LUT P4, RZ, R193, 0xff0000, RZ, 0xc0, !PT ;  /* 0x00ff0000c1ff1812 */ /* 0x000fe2000788c0ff */
[----:B------:R-:W-:Y:S01]  /*4640*/  @P1 FMUL.FTZ R195, R195, c[0x0][0x1e8] ;  /* 0x00007a00c3c31a20 */ /* 0x000fe20000410000 */
[----:B------:R-:W-:Y:S01]  /*4650*/  @P1 F2FP.PACK_AB R136, RZ, R136 ;  /* 0x00000088ff88123e */ /* 0x000fe200000000ff */
[----:B------:R-:W-:Y:S01]  /*4660*/  @P1 FMUL.FTZ R171, R171, c[0x0][0x1e8] ;  /* 0x00007a00abab1a20 */ /* 0x000fe20000410000 */
[----:B------:R-:W-:Y:S01]  /*4670*/  @P1 FSEL R161, R161, RZ, P5 ;  /* 0x000000ffa1a11208 */ /* 0x000fe20002800000 */
[----:B------:R-:W-:Y:S01]  /*4680*/  BSSY B1, `(.L_x_8341) ;  /* 0x000001f000017945 */ /* 0x000fe20003800000 */
[----:B------:R-:W-:-:S02]  /*4690*/  @P1 FSEL R195, R195, RZ, P4 ;  /* 0x000000ffc3c31208 */ /* 0x000fc40002000000 */
[----:B------:R-:W-:Y:S02]  /*46a0*/  @P1 FSEL R171, R171, RZ, P6 ;  /* 0x000000ffabab1208 */ /* 0x000fe40003000000 */
[----:B------:R-:W-:Y:S02]  /*46b0*/  @P1 F2FP.PACK_AB R161, RZ, R161 ;  /* 0x000000a1ffa1123e */ /* 0x000fe400000000ff */
[----:B------:R-:W-:Y:S02]  /*46c0*/  @!P0 ISETP.NE.U32.AND P4, PT, RZ, c[0x0][0x218], PT ;  /* 0x00008600ff008a0c */ /* 0x000fe40003f85070 */
[----:B------:R-:W-:Y:S02]  /*46d0*/  @P1 F2FP.PACK_AB R137, RZ, R137 ;  /* 0x00000089ff89123e */ /* 0x000fe400000000ff */
[----:B------:R-:W-:Y:S02]  /*46e0*/  @P1 F2FP.PACK_AB R171, RZ, R171 ;  /* 0x000000abffab123e */ /* 0x000fe400000000ff */
[----:B------:R-:W-:-:S02]  /*46f0*/  @P1 F2FP.PACK_AB R195, RZ, R195 ;  /* 0x000000c3ffc3123e */ /* 0x000fc400000000ff */
        /* <DEDUP_REMOVED lines=23> */
.L_x_8342:
[----:B------:R-:W-:Y:S05]  /*4870*/  BSYNC B1 ;  /* 0x0000000000017941 */ /* 0x000fea0003800000 */
.L_x_8341:
        /* <DEDUP_REMOVED lines=9> */
[----:B------:R-:W-:Y:S01]  /*4910*/  @P1 F2FP.PACK_AB R136, RZ, R133 ;  /* 0x00000085ff88123e */ /* 0x000fe200000000ff */
        /* <DEDUP_REMOVED lines=10> */
.L_x_8273:
[----:B------:R-:W-:Y:S05]  /*49c0*/  BSYNC B0 ;  /* 0x0000000000007941 */ /* 0x000fea0003800000 */
.L_x_8271:
        /* <DEDUP_REMOVED lines=180> */
.L_x_8277:
[----:B------:R-:W-:Y:S01]  /*5510*/  HFMA2.MMA R212, -RZ, RZ, 0, 5.9604644775390625e-08 ;  /* 0x00000001ffd47435 */ /* 0x000fe200000001ff */
[----:B------:R-:W-:-:S02]  /*5520*/  MOV R147, R136 ;  /* 0x0000008800937202 */ /* 0x000fc40000000f00 */
[----:B------:R-:W-:Y:S02]  /*5530*/  MOV R159, 0x1f ;  /* 0x0000001f009f7802 */ /* 0x000fe40000000f00 */
[----:B------:R-:W-:Y:S02]  /*5540*/  MOV R238, 0xffffffff ;  /* 0xffffffff00ee7802 */ /* 0x000fe40000000f00 */
[----:B------:R-:W-:Y:S02]  /*5550*/  MOV R132, 0x5570 ;  /* 0x0000557000847802 */ /* 0x000fe40000000f00 */
[----:B------:R-:W-:Y:S05]  /*5560*/  CALL.REL.NOINC `($__internal_133_$__cuda_sm70_shflsync_bfly_p) ;  /* 0x0000046000007944 */ /* 0x000fea0003c00000 */
[----:B-1----:R-:W-:Y:S01]  /*5570*/  MOV R135, R212 ;  /* 0x000000d400877202 */ /* 0x002fe20000000f00 */
[----:B0-----:R-:W-:Y:S05]  /*5580*/  BRA `(.L_x_8344) ;  /* 0xffffc99000007947 */ /* 0x001fea000383ffff */
.L_x_8278:
[----:B------:R-:W-:Y:S01]  /*5590*/  HFMA2.MMA R212, -RZ, RZ, 0, 5.9604644775390625e-08 ;  /* 0x00000001ffd47435 */ /* 0x000fe200000001ff */
[----:B------:R-:W-:Y:S02]  /*55a0*/  MOV R147, R137 ;  /* 0x0000008900937202 */ /* 0x000fe40000000f00 */
[----:B------:R-:W-:Y:S02]  /*55b0*/  MOV R159, 0x1f ;  /* 0x0000001f009f7802 */ /* 0x000fe40000000f00 */
[----:B------:R-:W-:-:S02]  /*55c0*/  MOV R238, 0xffffffff ;  /* 0xffffffff00ee7802 */ /* 0x000fc40000000f00 */
[----:B------:R-:W-:Y:S02]  /*55d0*/  MOV R132, 0x55f0 ;  /* 0x000055f000847802 */ /* 0x000fe40000000f00 */
[----:B01----:R-:W-:Y:S05]  /*55e0*/  CALL.REL.NOINC `($__internal_133_$__cuda_sm70_shflsync_bfly_p) ;  /* 0x000003e000007944 */ /* 0x003fea0003c00000 */
[----:B------:R-:W-:Y:S01]  /*55f0*/  FADD.FTZ R135, R135, R136 ;  /* 0x0000008887877221 */ /* 0x000fe20000010000 */
[----:B0-----:R-:W-:Y:S01]  /*5600*/  MOV R159, 0x1f ;  /* 0x0000001f009f7802 */ /* 0x001fe20000000f00 */
[----:B-1----:R-:W-:Y:S01]  /*5610*/  FADD.FTZ R137, R137, R212 ;  /* 0x000000d489897221 */ /* 0x002fe20000010000 */
[----:B------:R-:W-:Y:S01]  /*5620*/  HFMA2.MMA R212, -RZ, RZ, 0, 1.1920928955078125e-07 ;  /* 0x00000002ffd47435 */ /* 0x000fe200000001ff */
[----:B------:R-:W-:Y:S02]  /*5630*/  MOV R238, 0xffffffff ;  /* 0xffffffff00ee7802 */ /* 0x000fe40000000f00 */
[----:B------:R-:W-:Y:S02]  /*5640*/  MOV R147, R135 ;  /* 0x0000008700937202 */ /* 0x000fe40000000f00 */
[----:B------:R-:W-:Y:S02]  /*5650*/  MOV R132, 0x5670 ;  /* 0x0000567000847802 */ /* 0x000fe40000000f00 */
[----:B------:R-:W-:Y:S05]  /*5660*/  CALL.REL.NOINC `($__internal_133_$__cuda_sm70_shflsync_bfly_p) ;  /* 0x0000036000007944 */ /* 0x000fea0003c00000 */
[----:B-1----:R-:W-:Y:S01]  /*5670*/  MOV R134, R212 ;  /* 0x000000d400867202 */ /* 0x002fe20000000f00 */
[----:B------:R-:W-:Y:S01]  /*5680*/  HFMA2.MMA R212, -RZ, RZ, 0, 1.1920928955078125e-07 ;  /* 0x00000002ffd47435 */ /* 0x000fe200000001ff */
[----:B0-----:R-:W-:-:S02]  /*5690*/  MOV R147, R137 ;  /* 0x0000008900937202 */ /* 0x001fc40000000f00 */
[----:B------:R-:W-:Y:S02]  /*56a0*/  MOV R159, 0x1f ;  /* 0x0000001f009f7802 */ /* 0x000fe40000000f00 */
[----:B------:R-:W-:Y:S02]  /*56b0*/  MOV R238, 0xffffffff ;  /* 0xffffffff00ee7802 */ /* 0x000fe40000000f00 */
[----:B------:R-:W-:Y:S02]  /*56c0*/  MOV R132, 0x56e0 ;  /* 0x000056e000847802 */ /* 0x000fe40000000f00 */
[----:B------:R-:W-:Y:S05]  /*56d0*/  CALL.REL.NOINC `($__internal_133_$__cuda_sm70_shflsync_bfly_p) ;  /* 0x000002f000007944 */ /* 0x000fea0003c00000 */
[----:B------:R-:W-:Y:S01]  /*56e0*/  FADD.FTZ R135, R134, R135 ;  /* 0x0000008786877221 */ /* 0x000fe20000010000 */
[----:B0-----:R-:W-:Y:S01]  /*56f0*/  MOV R159, 0x1f ;  /* 0x0000001f009f7802 */ /* 0x001fe20000000f00 */
[----:B-1----:R-:W-:Y:S01]  /*5700*/  FADD.FTZ R137, R137, R212 ;  /* 0x000000d489897221 */ /* 0x002fe20000010000 */
[----:B------:R-:W-:Y:S01]  /*5710*/  HFMA2.MMA R212, -RZ, RZ, 0, 2.384185791015625e-07 ;  /* 0x00000004ffd47435 */ /* 0x000fe200000001ff */
[----:B------:R-:W-:Y:S02]  /*5720*/  MOV R238, 0xffffffff ;  /* 0xffffffff00ee7802 */ /* 0x000fe40000000f00 */
[----:B------:R-:W-:-:S02]  /*5730*/  MOV R147, R135 ;  /* 0x0000008700937202 */ /* 0x000fc40000000f00 */
[----:B------:R-:W-:Y:S02]  /*5740*/  MOV R132, 0x5760 ;  /* 0x0000576000847802 */ /* 0x000fe40000000f00 */
[----:B------:R-:W-:Y:S05]  /*5750*/  CALL.REL.NOINC `($__internal_133_$__cuda_sm70_shflsync_bfly_p) ;  /* 0x0000027000007944 */ /* 0x000fea0003c00000 */
[----:B-1----:R-:W-:Y:S01]  /*5760*/  MOV R134, R212 ;  /* 0x000000d400867202 */ /* 0x002fe20000000f00 */
[----:B------:R-:W-:Y:S01]  /*5770*/  HFMA2.MMA R212, -RZ, RZ, 0, 2.384185791015625e-07 ;  /* 0x00000004ffd47435 */ /* 0x000fe200000001ff */
[----:B0-----:R-:W-:Y:S02]  /*5780*/  MOV R147, R137 ;  /* 0x0000008900937202 */ /* 0x001fe40000000f00 */
[----:B------:R-:W-:Y:S02]  /*5790*/  MOV R159, 0x1f ;  /* 0x0000001f009f7802 */ /* 0x000fe40000000f00 */
[----:B------:R-:W-:Y:S02]  /*57a0*/  MOV R238, 0xffffffff ;  /* 0xffffffff00ee7802 */ /* 0x000fe40000000f00 */
[----:B------:R-:W-:Y:S02]  /*57b0*/  MOV R132, 0x57d0 ;  /* 0x000057d000847802 */ /* 0x000fe40000000f00 */
[----:B------:R-:W-:Y:S05]  /*57c0*/  CALL.REL.NOINC `($__internal_133_$__cuda_sm70_shflsync_bfly_p) ;  /* 0x0000020000007944 */ /* 0x000fea0003c00000 */
[----:B------:R-:W-:Y:S01]  /*57d0*/  FADD.FTZ R135, R134, R135 ;  /* 0x0000008786877221 */ /* 0x000fe20000010000 */
[----:B0-----:R-:W-:Y:S01]  /*57e0*/  MOV R159, 0x1f ;  /* 0x0000001f009f7802 */ /* 0x001fe20000000f00 */
[----:B-1----:R-:W-:Y:S01]  /*57f0*/  FADD.FTZ R139, R137, R212 ;  /* 0x000000d4898b7221 */ /* 0x002fe20000010000 */
[----:B------:R-:W-:Y:S01]  /*5800*/  HFMA2.MMA R212, -RZ, RZ, 0, 4.76837158203125e-07 ;  /* 0x00000008ffd47435 */ /* 0x000fe200000001ff */
[----:B------:R-:W-:-:S02]  /*5810*/  MOV R238, 0xffffffff ;  /* 0xffffffff00ee7802 */ /* 0x000fc40000000f00 */
[----:B------:R-:W-:Y:S02]  /*5820*/  MOV R147, R135 ;  /* 0x0000008700937202 */ /* 0x000fe40000000f00 */
[----:B------:R-:W-:Y:S02]  /*5830*/  MOV R132, 0x5850 ;  /* 0x0000585000847802 */ /* 0x000fe40000000f00 */
[----:B------:R-:W-:Y:S05]  /*5840*/  CALL.REL.NOINC `($__internal_133_$__cuda_sm70_shflsync_bfly_p) ;  /* 0x0000018000007944 */ /* 0x000fea0003c00000 */
[----:B-1----:R-:W-:Y:S01]  /*5850*/  MOV R134, R212 ;  /* 0x000000d400867202 */ /* 0x002fe20000000f00 */
[----:B------:R-:W-:Y:S01]  /*5860*/  HFMA2.MMA R212, -RZ, RZ, 0, 4.76837158203125e-07 ;  /* 0x00000008ffd47435 */ /* 0x000fe200000001ff */
[----:B0-----:R-:W-:Y:S02]  /*5870*/  MOV R147, R139 ;  /* 0x0000008b00937202 */ /* 0x001fe40000000f00 */
[----:B------:R-:W-:Y:S02]  /*5880*/  MOV R159, 0x1f ;  /* 0x0000001f009f7802 */ /* 0x000fe40000000f00 */
[----:B------:R-:W-:Y:S02]  /*5890*/  MOV R238, 0xffffffff ;  /* 0xffffffff00ee7802 */ /* 0x000fe40000000f00 */
[----:B------:R-:W-:-:S02]  /*58a0*/  MOV R132, 0x58c0 ;  /* 0x000058c000847802 */ /* 0x000fc40000000f00 */
[----:B------:R-:W-:Y:S05]  /*58b0*/  CALL.REL.NOINC `($__internal_133_$__cuda_sm70_shflsync_bfly_p) ;  /* 0x0000011000007944 */ /* 0x000fea0003c00000 */
[----:B------:R-:W-:Y:S01]  /*58c0*/  FADD.FTZ R137, R134, R135 ;  /* 0x0000008786897221 */ /* 0x000fe20000010000 */
[----:B0-----:R-:W-:Y:S01]  /*58d0*/  MOV R159, 0x1f ;  /* 0x0000001f009f7802 */ /* 0x001fe20000000f00 */
[----:B-1----:R-:W-:Y:S01]  /*58e0*/  FADD.FTZ R139, R139, R212 ;  /* 0x000000d48b8b7221 */ /* 0x002fe20000010000 */
[----:B------:R-:W-:Y:S01]  /*58f0*/  HFMA2.MMA R212, -RZ, RZ, 0, 9.5367431640625e-07 ;  /* 0x00000010ffd47435 */ /* 0x000fe200000001ff */
[----:B------:R-:W-:-:S02]  /*5900*/  MOV R238, 0xffffffff ;  /* 0xffffffff00ee7802 */ /* 0x000fc40000000f00 */
[----:B------:R-:W-:Y:S02]  /*5910*/  MOV R147, R137 ;  /* 0x0000008900937202 */ /* 0x000fe40000000f00 */
[----:B------:R-:W-:Y:S02]  /*5920*/  MOV R132, 0x5940 ;  /* 0x0000594000847802 */ /* 0x000fe40000000f00 */
[----:B------:R-:W-:Y:S05]  /*5930*/  CALL.REL.NOINC `($__internal_133_$__cuda_sm70_shflsync_bfly_p) ;  /* 0x0000009000007944 */ /* 0x000fea0003c00000 */
[----:B-1----:R-:W-:Y:S01]  /*5940*/  MOV R158, R212 ;  /* 0x000000d4009e7202 */ /* 0x002fe20000000f00 */
[----:B------:R-:W-:Y:S01]  /*5950*/  HFMA2.MMA R212, -RZ, RZ, 0, 9.5367431640625e-07 ;  /* 0x00000010ffd47435 */ /* 0x000fe200000001ff */
[----:B0-----:R-:W-:Y:S02]  /*5960*/  MOV R147, R139 ;  /* 0x0000008b00937202 */ /* 0x001fe40000000f00 */
[----:B------:R-:W-:Y:S02]  /*5970*/  MOV R159, 0x1f ;  /* 0x0000001f009f7802 */ /* 0x000fe40000000f00 */
[----:B------:R-:W-:Y:S02]  /*5980*/  MOV R238, 0xffffffff ;  /* 0xffffffff00ee7802 */ /* 0x000fe40000000f00 */
[----:B------:R-:W-:-:S02]  /*5990*/  MOV R132, 0x59b0 ;  /* 0x000059b000847802 */ /* 0x000fc40000000f00 */
[----:B------:R-:W-:Y:S05]  /*59a0*/  CALL.REL.NOINC `($__internal_133_$__cuda_sm70_shflsync_bfly_p) ;  /* 0x0000002000007944 */ /* 0x000fea0003c00000 */
[----:B-1----:R-:W-:Y:S01]  /*59b0*/  MOV R132, R212 ;  /* 0x000000d400847202 */ /* 0x002fe20000000f00 */
[----:B0-----:R-:W-:Y:S05]  /*59c0*/  BRA `(.L_x_8345) ;  /* 0xffffc67000007947 */ /* 0x001fea000383ffff */
        .weak           $__internal_133_$__cuda_sm70_shflsync_bfly_p
        .type           $__internal_133_$__cuda_sm70_shflsync_bfly_p,@function
        .size           $__internal_133_$__cuda_sm70_shflsync_bfly_p,(.L_x_12435 - $__internal_133_$__cuda_sm70_shflsync_bfly_p)
$__internal_133_$__cuda_sm70_shflsync_bfly_p:
[----:B------:R-:W-:Y:S01]  /*59d0*/  HFMA2.MMA R133, -RZ, RZ, 0, 0 ;  /* 0x00000000ff857435 */ /* 0x000fe200000001ff */
[----:B------:R-:W-:Y:S04]  /*59e0*/  WARPSYNC R238 ;  /* 0x000000ee00007348 */ /* 0x000fe80003800000 */
[----:B------:R0:W1:Y:S01]  /*59f0*/  SHFL.BFLY PT, R212, R147, R212, R159 ;  /* 0x0c0000d493d47389 */ /* 0x00006200000e009f */
[----:B------:R-:W-:Y:S05]  /*5a00*/  RET.REL.NODEC R132 `(_ZN10layer_norm13ln_bwd_kernelINS_13Kernel_traitsI6__halfS2_fS2_fjLj1024ELj1ELj4ELj1ELj16ENS_18Kernel_traits_baseILj1024ES2_S2_fS2_fjLj128EEEEELb1ELb0ELb1ELb1EEEvNS_9BwdParamsE) ;  /* 0xffffa5f084007950 */ /* 0x000fea0003c3ffff */
.L_x_8346:
        /* <DEDUP_REMOVED lines=15> */
.L_x_12435:


//--------------------- .text._ZN10layer_norm13ln_bwd_kernelINS_13Kernel_traitsI6__halfS2_fS2_fjLj1024ELj1ELj4ELj1ELj16ENS_18Kernel_traits_baseILj1024ES2_S2_fS2_fjLj128EEEEELb1ELb1ELb0ELb0EEEvNS_9BwdParamsE --------------------------
	.section	.text._ZN10layer_norm13ln_bwd_kernelINS_13Kernel_traitsI6__halfS2_fS2_fjLj1024ELj1ELj4ELj1ELj16ENS_18Kernel_traits_baseILj1024ES2_S2_fS2_fjLj128EEEEELb1ELb1ELb0ELb0EEEvNS_9BwdParamsE,"ax",@progbits
	.sectioninfo	@"SHI_REGISTERS=255"
	.align	128
        .global         _ZN10layer_norm13ln_bwd_kernelINS_13Kernel_traitsI6__halfS2_fS2_fjLj1024ELj1ELj4ELj1ELj16ENS_18Kernel_traits_baseILj1024ES2_S2_fS2_fjLj128EEEEELb1ELb1ELb0ELb0EEEvNS_9BwdParamsE
        .type           _ZN10layer_norm13ln_bwd_kernelINS_13Kernel_traitsI6__halfS2_fS2_fjLj1024ELj1ELj4ELj1ELj16ENS_18Kernel_traits_baseILj1024ES2_S2_fS2_fjLj128EEEEELb1ELb1ELb0ELb0EEEvNS_9BwdParamsE,@function
        .size           _ZN10layer_norm13ln_bwd_kernelINS_13Kernel_traitsI6__halfS2_fS2_fjLj1024ELj1ELj4ELj1ELj16ENS_18Kernel_traits_baseILj1024ES2_S2_fS2_fjLj128EEEEELb1ELb1ELb0ELb0EEEvNS_9BwdParamsE,(.L_x_12436 - _ZN10layer_norm13ln_bwd_kernelINS_13Kernel_traitsI6__halfS2_fS2_fjLj1024ELj1ELj4ELj1ELj16ENS_18Kernel_traits_baseILj1024ES2_S2_fS2_fjLj128EEEEELb1ELb1ELb0ELb0EEEvNS_9BwdParamsE)
        .other          _ZN10layer_norm13ln_bwd_kernelINS_13Kernel_traitsI6__halfS2_fS2_fjLj1024ELj1ELj4ELj1ELj16ENS_18Kernel_traits_baseILj1024ES2_S2_fS2_fjLj128EEEEELb1ELb1ELb0ELb0EEEvNS_9BwdParamsE,@"STO_CUDA_ENTRY STV_DEFAULT"
_ZN10layer_norm13ln_bwd_kernelINS_13Kernel_traitsI6__halfS2_fS2_fjLj1024ELj1ELj4ELj1ELj16ENS_18Kernel_traits_baseILj1024ES2_S2_fS2_fjLj128EEEEELb1ELb1ELb0ELb0EEEvNS_9BwdParamsE:
.text._ZN10layer_norm13ln_bwd_kernelINS_13Kernel_traitsI6__halfS2_fS2_fjLj1024ELj1ELj4ELj1ELj16ENS_18Kernel_traits_baseILj1024ES2_S2_fS2_fjLj128EEEEELb1ELb1ELb0ELb0EEEvNS_9BwdParamsE:
        /* <DEDUP_REMOVED lines=91> */
[--C-:B-----5:R-:W-:Y:S02]  /*05b0*/  HADD2.F32 R0, -RZ, R128.reuse.H0_H0 ;  /* 0x20000080ff007230 */ /* 0x120fe40000004100 */
        /* <DEDUP_REMOVED lines=30> */
[----:B------:R2:W-:Y:S01]  /*07a0*/  STL [R1+0x7c], R3 ;  /* 0x00007c0301007387 */ /* 0x0005e20000100800 */
[--C-:B------:R-:W-:Y:S02]  /*07b0*/  HADD2.F32 R238, -RZ, R11.reuse.H0_H0 ;  /* 0x2000000bffee7230 */ /* 0x100fe40000004100 */
[----:B0-----:R-:W-:Y:S02]  /*07c0*/  HADD2.F32 R0, -RZ, R124.H1_H1 ;  /* 0x3000007cff007230 */ /* 0x001fe40000004100 */
[----:B------:R-:W-:-:S02]  /*07d0*/  HADD2.F32 R237, -RZ, R11.H1_H1 ;  /* 0x3000000bffed7230 */ /* 0x000fc40000004100 */
[--C-:B-1----:R-:W-:Y:S01]  /*07e0*/  HADD2.F32 R29, -RZ, R125.reuse.H0_H0 ;  /* 0x2000007dff1d7230 */ /* 0x102fe20000004100 */
[----:B------:R0:W-:Y:S01]  /*07f0*/  STL [R1+0x78], R0 ;  /* 0x0000780001007387 */ /* 0x0001e20000100800 */
[--C-:B------:R-:W-:Y:S02]  /*0800*/  HADD2.F32 R236, -RZ, R4.reuse.H0_H0 ;  /* 0x20000004ffec7230 */ /* 0x100fe40000004100 */
[----:B--2---:R-:W-:Y:S01]  /*0810*/  HADD2.F32 R3, -RZ, R125.H1_H1 ;  /* 0x3000007dff037230 */ /* 0x004fe20000004100 */
        /* <DEDUP_REMOVED lines=15> */
[----:B0-----:R-:W-:Y:S02]  /*0910*/  HADD2.F32 R0, -RZ, R127.H1_H1 ;  /* 0x3000007fff007230 */ /* 0x001fe40000004100 */
[----:B-1----:R-:W-:-:S03]  /*0920*/  HADD2.F32 R29, -RZ, R24.H0_H0 ;  /* 0x20000018ff1d7230 */ /* 0x002fc60000004100 */
[----:B------:R0:W-:Y:S01]  /*0930*/  STL [R1+0x60], R0 ;  /* 0x0000600001007387 */ /* 0x0001e20000100800 */
[----:B--2---:R-:W-:-:S03]  /*0940*/  HADD2.F32 R3, -RZ, R24.H1_H1 ;  /* 0x30000018ff037230 */ /* 0x004fc60000004100 */
[----:B------:R1:W-:Y:S01]  /*0950*/  STL [R1+0x5c], R29 ;  /* 0x00005c1d01007387 */ /* 0x0003e20000100800 */
[----:B------:R-:W-:-:S03]  /*0960*/  HADD2.F32 R24, -RZ, R25.H1_H1 ;  /* 0x30000019ff187230 */ /* 0x000fc60000004100 */
[----:B------:R2:W-:Y:S01]  /*0970*/  STL [R1+0x58], R3 ;  /* 0x0000580301007387 */ /* 0x0005e20000100800 */
[----:B0-----:R-:W-:Y:S01]  /*0980*/  HADD2.F32 R0, -RZ, R25.H0_H0 ;  /* 0x20000019ff007230 */ /* 0x001fe20000004100 */
[----:B-1----:R-:W-:-:S04]  /*0990*/  HFMA2.MMA R29, -RZ, RZ, 0, 0 ;  /* 0x00000000ff1d7435 */ /* 0x002fc800000001ff */
[----:B------:R0:W-:Y:S01]  /*09a0*/  STL [R1+0x54], R0 ;  /* 0x0000540001007387 */ /* 0x0001e20000100800 */
[----:B--2---:R-:W-:-:S03]  /*09b0*/  HADD2.F32 R3, -RZ, R26.H0_H0 ;  /* 0x2000001aff037230 */ /* 0x004fc60000004100 */
[----:B------:R1:W-:Y:S04]  /*09c0*/  STL [R1+0x50], R24 ;  /* 0x0000501801007387 */ /* 0x0003e80000100800 */
        /* <DEDUP_REMOVED lines=22> */
[----:B--2---:R-:W-:-:S03]  /*0b30*/  HADD2.F32 R3, -RZ, R16.H0_H0 ;  /* 0x20000010ff037230 */ /* 0x004fc60000004100 */
[----:B------:R-:W-:Y:S04]  /*0b40*/  STL [R1+0x20], R20 ;  /* 0x0000201401007387 */ /* 0x000fe80000100800 */
[----:B------:R1:W-:Y:S01]  /*0b50*/  STL [R1+0x1c], R3 ;  /* 0x00001c0301007387 */ /* 0x0003e20000100800 */
[----:B0-----:R-:W-:Y:S02]  /*0b60*/  HADD2.F32 R0, -RZ, R16.H1_H1 ;  /* 0x30000010ff007230 */ /* 0x001fe40000004100 */
[----:B------:R-:W-:-:S03]  /*0b70*/  HADD2.F32 R16, -RZ, R17.H0_H0 ;  /* 0x20000011ff107230 */ /* 0x000fc60000004100 */
[----:B------:R0:W-:Y:S01]  /*0b80*/  STL [R1+0x18], R0 ;  /* 0x0000180001007387 */ /* 0x0001e20000100800 */
[----:B-1----:R-:W-:-:S03]  /*0b90*/  HADD2.F32 R3, -RZ, R17.H1_H1 ;  /* 0x30000011ff037230 */ /* 0x002fc60000004100 */
[----:B------:R1:W-:Y:S04]  /*0ba0*/  STL [R1+0x14], R16 ;  /* 0x0000141001007387 */ /* 0x0003e80000100800 */
[----:B------:R2:W-:Y:S01]  /*0bb0*/  STL [R1+0x10], R3 ;  /* 0x0000100301007387 */ /* 0x0005e20000100800 */
[--C-:B0-----:R-:W-:Y:S02]  /*0bc0*/  HADD2.F32 R0, -RZ, R18.reuse.H0_H0 ;  /* 0x20000012ff007230 */ /* 0x101fe40000004100 */
[----:B-1----:R-:W-:-:S03]  /*0bd0*/  HADD2.F32 R16, -RZ, R18.H1_H1 ;  /* 0x30000012ff107230 */ /* 0x002fc60000004100 */
[----:B------:R0:W-:Y:S01]  /*0be0*/  STL [R1+0xc], R0 ;  /* 0x00000c0001007387 */ /* 0x0001e20000100800 */
[----:B--2---:R-:W-:-:S03]  /*0bf0*/  HADD2.F32 R3, -RZ, R19.H0_H0 ;  /* 0x20000013ff037230 */ /* 0x004fc60000004100 */
[----:B------:R1:W-:Y:S04]  /*0c00*/  STL [R1+0x8], R16 ;  /* 0x0000081001007387 */ /* 0x0003e80000100800 */
[----:B------:R1:W-:Y:S01]  /*0c10*/  STL [R1+0x4], R3 ;  /* 0x0000040301007387 */ /* 0x0003e20000100800 */
[----:B0-----:R-:W-:-:S05]  /*0c20*/  HADD2.F32 R0, -RZ, R19.H1_H1 ;  /* 0x30000013ff007230 */ /* 0x001fca0000004100 */
[----:B------:R1:W-:Y:S02]  /*0c30*/  STL [R1], R0 ;  /* 0x0000000001007387 */ /* 0x0003e40000100800 */
.L_x_8367:
        /* <DEDUP_REMOVED lines=50> */
[----:B--2---:R-:W-:Y:S01]  /*0f60*/  HADD2.F32 R164, -RZ, R172.H0_H0 ;  /* 0x200000acffa47230 */ /* 0x004fe20000004100 */
[C---:B------:R-:W-:Y:S02]  /*0f70*/  FADD.FTZ R166, -R213.reuse, R166 ;  /* 0x000000a6d5a67221 */ /* 0x040fe40000010100 */
[C---:B---3--:R-:W-:Y:S02]  /*0f80*/  FADD.FTZ R211, -R213.reuse, R23 ;  /* 0x00000017d5d37221 */ /* 0x048fe40000010100 */
[----:B------:R-:W-:Y:S02]  /*0f90*/  FMUL.FTZ R23, R176, R164 ;  /* 0x000000a4b0177220 */ /* 0x000fe40000410000 */
[----:B------:R-:W2:Y:S01]  /*0fa0*/  LDL R176, [R1+0x84] ;  /* 0x0000840001b07983 */ /* 0x000ea20000100800 */
[----:B------:R-:W-:-:S02]  /*0fb0*/  FADD.FTZ R223, -R213, R22 ;  /* 0x00000016d5df7221 */ /* 0x000fc40000010100 */
[C---:B-----5:R-:W-:Y:S02]  /*0fc0*/  FMUL.FTZ R22, R4.reuse, R166 ;  /* 0x000000a604167220 */ /* 0x060fe40000410000 */
[----:B------:R-:W3:Y:S01]  /*0fd0*/  LDL R166, [R1+0x80] ;  /* 0x0000800001a67983 */ /* 0x000ee20000100800 */
[----:B------:R-:W-:Y:S01]  /*0fe0*/  HADD2.F32 R172, -RZ, R172.H1_H1 ;  /* 0x300000acffac7230 */ /* 0x000fe20000004100 */
[----:B------:R-:W-:Y:S02]  /*0ff0*/  FMUL.FTZ R8, R4, R8 ;  /* 0x0000000804087220 */ /* 0x000fe40000410000 */
[----:B------:R-:W-:Y:S01]  /*1000*/  FADD.FTZ R24, -R213, R165 ;  /* 0x000000a5d5187221 */ /* 0x000fe20000010100 */
[----:B------:R-:W-:Y:S01]  /*1010*/  HADD2.F32 R227, -RZ, R173.H0_H0 ;  /* 0x200000adffe37230 */ /* 0x000fe20000004100 */
[----:B------:R-:W-:Y:S02]  /*1020*/  FADD.FTZ R60, R60, R164 ;  /* 0x000000a43c3c7221 */ /* 0x000fe40000010000 */
[----:B------:R-:W-:-:S02]  /*1030*/  FFMA.FTZ R28, R8, R164, R28 ;  /* 0x000000a4081c7223 */ /* 0x000fc4000001001c */
[----:B------:R-:W-:Y:S02]  /*1040*/  FMUL.FTZ R24, R4, R24 ;  /* 0x0000001804187220 */ /* 0x000fe40000410000 */
[----:B------:R-:W-:Y:S02]  /*1050*/  FMUL.FTZ R228, R224, R172 ;  /* 0x000000ace0e47220 */ /* 0x000fe40000410000 */
[----:B------:R-:W-:Y:S02]  /*1060*/  FADD.FTZ R165, RZ, R23 ;  /* 0x00000017ffa57221 */ /* 0x000fe40000010000 */
[----:B------:R-:W-:Y:S01]  /*1070*/  FFMA.FTZ R164, R8, R23, RZ ;  /* 0x0000001708a47223 */ /* 0x000fe200000100ff */
        /* <DEDUP_REMOVED lines=48> */
.L_x_8350:
[----:B------:R-:W-:Y:S05]  /*1380*/  BSYNC B1 ;  /* 0x0000000000017941 */ /* 0x000fea0003800000 */
.L_x_8349:
        /* <DEDUP_REMOVED lines=30> */
[--C-:B---3--:R-:W-:Y:S01]  /*1570*/  HADD2.F32 R222, -RZ, R176.reuse.H0_H0 ;  /* 0x200000b0ffde7230 */ /* 0x108fe20000004100 */
[C---:B------:R-:W-:Y:S01]  /*1580*/  FADD.FTZ R17, -R213.reuse, R174 ;  /* 0x000000aed5117221 */ /* 0x040fe20000010100 */
[----:B------:R-:W-:Y:S01]  /*1590*/  HADD2.F32 R176, -RZ, R176.H1_H1 ;  /* 0x300000b0ffb07230 */ /* 0x000fe20000004100 */
[----:B------:R-:W-:Y:S02]  /*15a0*/  FADD.FTZ R18, -R213, R173 ;  /* 0x000000add5127221 */ /* 0x000fe40000010100 */
[----:B------:R-:W-:Y:S02]  /*15b0*/  FADD.FTZ R68, R68, R222 ;  /* 0x000000de44447221 */ /* 0x000fe40000010000 */
[-C--:B------:R-:W-:Y:S02]  /*15c0*/  FFMA.FTZ R36, R7, R222.reuse, R36 ;  /* 0x000000de07247223 */ /* 0x080fe40000010024 */
[----:B------:R-:W-:Y:S01]  /*15d0*/  FMUL.FTZ R222, R220, R222 ;  /* 0x000000dedcde7220 */ /* 0x000fe20000410000 */
        /* <DEDUP_REMOVED lines=27> */
[C---:B------:R-:W-:Y:S02]  /*1790*/  FMUL.FTZ R208, R4.reuse, R166 ;  /* 0x000000a604d07220 */ /* 0x040fe40000410000 */
[----:B------:R-:W-:Y:S02]  /*17a0*/  FMUL.FTZ R14, R4, R14 ;  /* 0x0000000e040e7220 */ /* 0x000fe40000410000 */
[----:B------:R-:W-:-:S02]  /*17b0*/  FMUL.FTZ R209, R205, R178 ;  /* 0x000000b2cdd17220 */ /* 0x000fc40000410000 */
[----:B------:R-:W-:Y:S02]  /*17c0*/  FADD.FTZ R218, R218, R214 ;  /* 0x000000d6dada7221 */ /* 0x000fe40000010000 */
[----:B------:R-:W-:Y:S01]  /*17d0*/  FFMA.FTZ R217, R15, R214, R217 ;  /* 0x000000d60fd97223 */ /* 0x000fe200000100d9 */
[----:B------:R-:W-:Y:S01]  /*17e0*/  HADD2.F32 R179, -RZ, R179.H1_H1 ;  /* 0x300000b3ffb37230 */ /* 0x000fe20000004100 */
        /* <DEDUP_REMOVED lines=21> */
.L_x_8352:
[----:B------:R-:W-:Y:S05]  /*1940*/  BSYNC B1 ;  /* 0x0000000000017941 */ /* 0x000fea0003800000 */
.L_x_8351:
        /* <DEDUP_REMOVED lines=30> */
[--C-:B---3--:R-:W-:Y:S01]  /*1b30*/  HADD2.F32 R221, -RZ, R176.reuse.H0_H0 ;  /* 0x200000b0ffdd7230 */ /* 0x108fe20000004100 */
[C---:B------:R-:W-:Y:S01]  /*1b40*/  FADD.FTZ R12, -R213.reuse, R174 ;  /* 0x000000aed50c7221 */ /* 0x040fe20000010100 */
[----:B------:R-:W-:Y:S01]  /*1b50*/  HADD2.F32 R176, -RZ, R176.H1_H1 ;  /* 0x300000b0ffb07230 */ /* 0x000fe20000004100 */
[----:B------:R-:W-:Y:S02]  /*1b60*/  FADD.FTZ R13, -R213, R173 ;  /* 0x000000add50d7221 */ /* 0x000fe40000010100 */
[----:B------:R-:W-:Y:S02]  /*1b70*/  FADD.FTZ R76, R76, R221 ;  /* 0x000000dd4c4c7221 */ /* 0x000fe40000010000 */
[----:B------:R-:W-:Y:S01]  /*1b80*/  FFMA.FTZ R44, R6, R221, R44 ;  /* 0x000000dd062c7223 */ /* 0x000fe2000001002c */
[----:B------:R-:W-:Y:S01]  /*1b90*/  HADD2.F32 R203, -RZ, R177.H0_H0 ;  /* 0x200000b1ffcb7230 */ /* 0x000fe20000004100 */
[----:B------:R-:W-:-:S02]  /*1ba0*/  FMUL.FTZ R12, R4, R12 ;  /* 0x0000000c040c7220 */ /* 0x000fc40000410000 */
[----:B------:R-:W-:Y:S02]  /*1bb0*/  FMUL.FTZ R13, R4, R13 ;  /* 0x0000000d040d7220 */ /* 0x000fe40000410000 */
[----:B------:R-:W-:Y:S01]  /*1bc0*/  FMUL.FTZ R204, R204, R176 ;  /* 0x000000b0cccc7220 */ /* 0x000fe20000410000 */
[----:B------:R-:W-:Y:S01]  /*1bd0*/  HADD2.F32 R177, -RZ, R177.H1_H1 ;  /* 0x300000b1ffb17230 */ /* 0x000fe20000004100 */
[----:B------:R-:W-:Y:S02]  /*1be0*/  FADD.FTZ R78, R78, R203 ;  /* 0x000000cb4e4e7221 */ /* 0x000fe40000010000 */
[-C--:B------:R-:W-:Y:S02]  /*1bf0*/  FFMA.FTZ R46, R12, R203.reuse, R46 ;  /* 0x000000cb0c2e7223 */ /* 0x080fe4000001002e */
[----:B------:R-:W-:Y:S02]  /*1c00*/  FADD.FTZ R11, -R213, R175 ;  /* 0x000000afd50b7221 */ /* 0x000fe40000010100 */
[----:B------:R-:W-:Y:S01]  /*1c10*/  FMUL.FTZ R203, R202, R203 ;  /* 0x000000cbcacb7220 */ /* 0x000fe20000410000 */
[----:B------:R-:W-:Y:S01]  /*1c20*/  HADD2.F32 R201, -RZ, R178.H0_H0 ;  /* 0x200000b2ffc97230 */ /* 0x000fe20000004100 */
[----:B------:R-:W-:-:S02]  /*1c30*/  FMUL.FTZ R10, R4, R10 ;  /* 0x0000000a040a7220 */ /* 0x000fc40000410000 */
[----:B------:R-:W-:Y:S02]  /*1c40*/  FMUL.FTZ R11, R4, R11 ;  /* 0x0000000b040b7220 */ /* 0x000fe40000410000 */
[----:B------:R-:W-:Y:S01]  /*1c50*/  FMUL.FTZ R202, R200, R177 ;  /* 0x000000b1c8ca7220 */ /* 0x000fe20000410000 */
[----:B------:R-:W-:Y:S01]  /*1c60*/  HADD2.F32 R178, -RZ, R178.H1_H1 ;  /* 0x300000b2ffb27230 */ /* 0x000fe20000004100 */
        /* <DEDUP_REMOVED lines=8> */
[----:B------:R-:W-:Y:S01]  /*1cf0*/  FMUL.FTZ R200, R197, R178 ;  /* 0x000000b2c5c87220 */ /* 0x000fe20000410000 */
[----:B------:R-:W-:Y:S01]  /*1d00*/  HADD2.F32 R25, -RZ, R179.H1_H1 ;  /* 0x300000b3ff197230 */ /* 0x000fe20000004100 */
        /* <DEDUP_REMOVED lines=31> */
.L_x_8354:
[----:B------:R-:W-:Y:S05]  /*1f00*/  BSYNC B1 ;  /* 0x0000000000017941 */ /* 0x000fea0003800000 */
.L_x_8353:
        /* <DEDUP_REMOVED lines=28> */
[--C-:B--2---:R-:W-:Y:S02]  /*20d0*/  HADD2.F32 R27, -RZ, R164.reuse.H0_H0 ;  /* 0x200000a4ff1b7230 */ /* 0x104fe40000004100 */
[----:B------:R-:W-:-:S05]  /*20e0*/  HADD2.F32 R164, -RZ, R164.H1_H1 ;  /* 0x300000a4ffa47230 */ /* 0x000fca0000004100 */
        /* <DEDUP_REMOVED lines=9> */
[--C-:B------:R-:W-:Y:S01]  /*2180*/  HADD2.F32 R187, -RZ, R165.reuse.H0_H0 ;  /* 0x200000a5ffbb7230 */ /* 0x100fe20000004100 */
        /* <DEDUP_REMOVED lines=50> */
.L_x_8356:
[----:B------:R-:W-:Y:S05]  /*24b0*/  BSYNC B1 ;  /* 0x0000000000017941 */ /* 0x000fea0003800000 */
.L_x_8355:
[----:B------:R-:W-:Y:S05]  /*24c0*/  BRA.DIV ~URZ, `(.L_x_8357) ;  /* 0x00003d327f007947 */ /* 0x000fea000b800000 */
[----:B------:R0:W1:Y:S02]  /*24d0*/  SHFL.BFLY PT, R167, R218, 0x1, 0x1f ;  /* 0x0c201f00daa77f89 */ /* 0x00006400000e0000 */
.L_x_8382:
        /* <DEDUP_REMOVED lines=18> */
.L_x_8383:
        /* <DEDUP_REMOVED lines=11> */
[----:B------:R-:W-:Y:S02]  /*26b0*/  ISETP.NE.U32.AND P5, PT, RZ, c[0x0][0x218], PT ;  /* 0x00008600ff007a0c */ /* 0x000fe40003fa5070 */
[----:B------:R-:W-:Y:S01]  /*26c0*/  MOV R172, R170 ;  /* 0x000000aa00ac7202 */ /* 0x000fe20000000f00 */
[----:B------:R-:W-:Y:S01]  /*26d0*/  IMAD.WIDE.U32 R164, R0, R217, c[0x0][0x170] ;  /* 0x00005c0000a47625 */ /* 0x000fe200078e00d9 */
[----:B------:R-:W-:Y:S01]  /*26e0*/  HFMA2.MMA R173, -RZ, RZ, 0, 0 ;  /* 0x00000000ffad7435 */ /* 0x000fe200000001ff */
[----:B------:R-:W2:Y:S04]  /*26f0*/  LDL R218, [R1+0x14] ;  /* 0x0000140001da7983 */ /* 0x000ea80000100800 */
[----:B------:R-:W2:Y:S01]  /*2700*/  LDG.E.128 R164, [R164.64] ;  /* 0x00000004a4a47981 */ /* 0x000ea2000c1e1d00 */
[----:B------:R-:W-:-:S02]  /*2710*/  FSEL R174, R176, RZ, !P4 ;  /* 0x000000ffb0ae7208 */ /* 0x000fc40006000000 */
[----:B------:R-:W-:Y:S02]  /*2720*/  ISETP.NE.AND.EX P5, PT, RZ, c[0x0][0x21c], PT, P5 ;  /* 0x00008700ff007a0c */ /* 0x000fe40003fa5350 */
[----:B------:R-:W-:Y:S01]  /*2730*/  LOP3.LUT P4, RZ, R172, 0xff, RZ, 0xc0, !PT ;  /* 0x000000ffacff7812 */ /* 0x000fe2000788c0ff */
[----:B------:R-:W-:-:S04]  /*2740*/  FFMA.FTZ R178, R8, R177, R174 ;  /* 0x000000b108b27223 */ /* 0x000fc800000100ae */
[----:B------:R-:W-:-:S04]  /*2750*/  FADD.FTZ R178, R23, -R178 ;  /* 0x800000b217b27221 */ /* 0x000fc80000010000 */
[----:B-----5:R-:W-:-:S04]  /*2760*/  FMUL.FTZ R178, R4, R178 ;  /* 0x000000b204b27220 */ /* 0x020fc80000410000 */
[----:B------:R-:W-:-:S04]  /*2770*/  @P5 FADD.FTZ R178, R124, R178 ;  /* 0x000000b27cb25221 */ /* 0x000fc80000010000 */
[----:B------:R-:W-:-:S04]  /*2780*/  FMUL.FTZ R175, R178, R3 ;  /* 0x00000003b2af7220 */ /* 0x000fc80000410000 */
[----:B------:R-:W-:Y:S01]  /*2790*/  FMUL.FTZ R175, R175, c[0x0][0x1e8] ;  /* 0x00007a00afaf7a20 */ /* 0x000fe20000410000 */
[----:B------:R-:W-:Y:S01]  /*27a0*/  LOP3.LUT P6, RZ, R170, 0xff00, RZ, 0xc0, !PT ;  /* 0x0000ff00aaff7812 */ /* 0x000fe200078cc0ff */
[----:B--2---:R-:W-:-:S05]  /*27b0*/  @P4 HADD2.F32 R172, -RZ, R164.H0_H0 ;  /* 0x200000a4ffac4230 */ /* 0x004fca0000004100 */
[----:B------:R-:W-:Y:S01]  /*27c0*/  @P4 FMUL.FTZ R173, R175, R172 ;  /* 0x000000acafad4220 */ /* 0x000fe20000410000 */
[----:B------:R-:W-:Y:S01]  /*27d0*/  MOV R172, RZ ;  /* 0x000000ff00ac7202 */ /* 0x000fe20000000f00 */
[----:B---3--:R-:W-:Y:S02]  /*27e0*/  @P4 FMUL.FTZ R172, R179, R175 ;  /* 0x000000afb3ac4220 */ /* 0x008fe40000410000 */
[----:B------:R-:W-:-:S04]  /*27f0*/  FFMA.FTZ R175, R24, R177, R174 ;  /* 0x000000b118af7223 */ /* 0x000fc800000100ae */
[----:B------:R-:W-:Y:S01]  /*2800*/  FADD.FTZ R175, R228, -R175 ;  /* 0x800000afe4af7221 */ /* 0x000fe20000010000 */
[----:B------:R-:W-:-:S03]  /*2810*/  ISETP.NE.U32.AND P4, PT, RZ, c[0x0][0x258], PT ;  /* 0x00009600ff007a0c */ /* 0x000fc60003f85070 */
[----:B------:R-:W-:Y:S01]  /*2820*/  FMUL.FTZ R175, R4, R175 ;  /* 0x000000af04af7220 */ /* 0x000fe20000410000 */
[----:B------:R-:W-:-:S03]  /*2830*/  ISETP.NE.AND.EX P4, PT, RZ, c[0x0][0x25c], PT, P4 ;  /* 0x00009700ff007a0c */ /* 0x000fc60003f85340 */
[----:B------:R-:W-:Y:S01]  /*2840*/  @P5 FADD.FTZ R175, R125, R175 ;  /* 0x000000af7daf5221 */ /* 0x000fe20000010000 */
[----:B------:R-:W-:Y:S01]  /*2850*/  SEL R156, R178, R156, P4 ;  /* 0x0000009cb29c7207 */ /* 0x000fe20002000000 */
[----:B------:R-:W-:Y:S02]  /*2860*/  HFMA2.MMA R178, -RZ, RZ, 0, 0 ;  /* 0x00000000ffb27435 */ /* 0x000fe400000001ff */
[----:B------:R-:W-:Y:S01]  /*2870*/  FMUL.FTZ R179, R175, R3 ;  /* 0x00000003afb37220 */ /* 0x000fe20000410000 */
[----:B------:R-:W-:-:S03]  /*2880*/  @P6 HADD2.F32 R164, -RZ, R164.H1_H1 ;  /* 0x300000a4ffa46230 */ /* 0x000fc60000004100 */
        /* <DEDUP_REMOVED lines=15> */
[----:B------:R-:W-:Y:S01]  /*2980*/  @P6 HADD2.F32 R173, -RZ, R165.H0_H0 ;  /* 0x200000a5ffad6230 */ /* 0x000fe20000004100 */
        /* <DEDUP_REMOVED lines=14> */
[----:B------:R-:W-:Y:S02]  /*2a70*/  @P6 HADD2.F32 R165, -RZ, R165.H1_H1 ;  /* 0x300000a5ffa56230 */ /* 0x000fe40000004100 */
        /* <DEDUP_REMOVED lines=15> */
[----:B------:R-:W-:Y:S02]  /*2b70*/  @P6 HADD2.F32 R178, -RZ, R166.H0_H0 ;  /* 0x200000a6ffb26230 */ /* 0x000fe40000004100 */
        /* <DEDUP_REMOVED lines=14> */
[----:B------:R-:W-:Y:S02]  /*2c60*/  @P6 HADD2.F32 R166, -RZ, R166.H1_H1 ;  /* 0x300000a6ffa66230 */ /* 0x000fe40000004100 */
        /* <DEDUP_REMOVED lines=18> */
[----:B------:R-:W-:-:S05]  /*2d90*/  @P5 HADD2.F32 R213, -RZ, R167.H0_H0 ;  /* 0x200000a7ffd55230 */ /* 0x000fca0000004100 */
        /* <DEDUP_REMOVED lines=9> */
[----:B------:R-:W-:Y:S02]  /*2e30*/  F2FP.PACK_AB R165, R165, R173 ;  /* 0x000000ada5a5723e */ /* 0x000fe400000000ff */
[----:B------:R-:W-:Y:S01]  /*2e40*/  F2FP.PACK_AB R164, R164, R172 ;  /* 0x000000aca4a4723e */ /* 0x000fe200000000ff */
[----:B------:R-:W-:Y:S01]  /*2e50*/  IMAD.WIDE.U32 R172, R0, R217, c[0x0][0x248] ;  /* 0x0000920000ac7625 */ /* 0x000fe200078e00d9 */
[----:B------:R-:W-:-:S03]  /*2e60*/  F2FP.PACK_AB R166, R166, R178 ;  /* 0x000000b2a6a6723e */ /* 0x000fc600000000ff */
[----:B--2---:R-:W-:Y:S01]  /*2e70*/  @P5 FMUL.FTZ R179, R213, R175 ;  /* 0x000000afd5b35220 */ /* 0x004fe20000410000 */
[----:B------:R-:W-:Y:S01]  /*2e80*/  LOP3.LUT P5, RZ, R171, 0xff000000, RZ, 0xc0, !PT ;  /* 0xff000000abff7812 */ /* 0x000fe200078ac0ff */
[----:B------:R-:W-:-:S12]  /*2e90*/  HFMA2.MMA R175, -RZ, RZ, 0, 0 ;  /* 0x00000000ffaf7435 */ /* 0x000fd800000001ff */
[----:B------:R-:W-:-:S05]  /*2ea0*/  @P5 HADD2.F32 R167, -RZ, R167.H1_H1 ;  /* 0x300000a7ffa75230 */ /* 0x000fca0000004100 */
[----:B------:R-:W-:Y:S01]  /*2eb0*/  @P5 FMUL.FTZ R175, R174, R167 ;  /* 0x000000a7aeaf5220 */ /* 0x000fe20000410000 */
[----:B------:R-:W-:Y:S01]  /*2ec0*/  MOV R167, RZ ;  /* 0x000000ff00a77202 */ /* 0x000fe20000000f00 */
[----:B---3--:R-:W-:Y:S01]  /*2ed0*/  @P5 FMUL.FTZ R167, R218, R174 ;  /* 0x000000aedaa75220 */ /* 0x008fe20000410000 */
[----:B------:R-:W-:Y:S01]  /*2ee0*/  @P4 MOV R174, 0x20 ;  /* 0x0000002000ae4802 */ /* 0x000fe20000000f00 */
[----:B------:R-:W-:-:S03]  /*2ef0*/  FADD.FTZ R99, R99, R175 ;  /* 0x000000af63637221 */ /* 0x000fc60000010000 */
[----:B------:R-:W-:Y:S01]  /*2f00*/  F2FP.PACK_AB R167, R167, R179 ;  /* 0x000000b3a7a7723e */ /* 0x000fe200000000ff */
[----:B------:R-:W-:-:S05]  /*2f10*/  @P4 IMAD.WIDE.U32 R174, R0, R174, c[0x0][0x258] ;  /* 0x0000960000ae4625 */ /* 0x000fca00078e00ae */
[----:B------:R0:W-:Y:S04]  /*2f20*/  @P4 STG.E.128 [R174.64], R156 ;  /* 0x0000009cae004986 */ /* 0x0001e8000c101d04 */
[----:B------:R0:W-:Y:S04]  /*2f30*/  @P4 STG.E.128 [R174.64+0x10], R160 ;  /* 0x000010a0ae004986 */ /* 0x0001e8000c101d04 */
[----:B------:R0:W-:Y:S01]  /*2f40*/  STG.E.128 [R172.64], R164 ;  /* 0x000000a4ac007986 */ /* 0x0001e2000c101d04 */
[----:B------:R-:W-:-:S03]  /*2f50*/  IADD3 R0, R0, 0x20, RZ ;  /* 0x0000002000007810 */ /* 0x000fc60007ffe0ff */
.L_x_8360:
[----:B------:R-:W-:Y:S05]  /*2f60*/  BSYNC B1 ;  /* 0x0000000000017941 */ /* 0x000fea0003800000 */
.L_x_8359:
[----:B------:R-:W-:Y:S01]  /*2f70*/  BSSY B1, `(.L_x_8361) ;  /* 0x000008a000017945 */ /* 0x000fe20003800000 */
[----:B------:R-:W-:Y:S05]  /*2f80*/  @!P1 BRA `(.L_x_8362) ;  /* 0x0000088000009947 */ /* 0x000fea0003800000 */
[----:B0-----:R-:W-:Y:S01]  /*2f90*/  HFMA2.MMA R164, -RZ, RZ, 0, 9.5367431640625e-07 ;  /* 0x00000010ffa47435 */ /* 0x001fe200000001ff */
[----:B--2---:R-:W-:-:S09]  /*2fa0*/  ISETP.NE.AND P4, PT, R219, RZ, PT ;  /* 0x000000ffdb00720c */ /* 0x004fd20003f85270 */
        /* <DEDUP_REMOVED lines=11> */
[----:B-----5:R-:W-:-:S04]  /*3060*/  FMUL.FTZ R178, R4, R178 ;  /* 0x000000b204b27220 */ /* 0x020fc80000410000 */
[----:B------:R-:W-:-:S04]  /*3070*/  @P5 FADD.FTZ R178, R132, R178 ;  /* 0x000000b284b25221 */ /* 0x000fc80000010000 */
[----:B------:R-:W-:-:S04]  /*3080*/  FMUL.FTZ R175, R178, R3 ;  /* 0x00000003b2af7220 */ /* 0x000fc80000410000 */
[----:B------:R-:W-:Y:S01]  /*3090*/  FMUL.FTZ R175, R175, c[0x0][0x1e8] ;  /* 0x00007a00afaf7a20 */ /* 0x000fe20000410000 */
[--C-:B--2---:R-:W-:Y:S02]  /*30a0*/  @P4 HADD2.F32 R172, -RZ, R164.reuse.H0_H0 ;  /* 0x200000a4ffac4230 */ /* 0x104fe40000004100 */
[----:B------:R-:W-:-:S03]  /*30b0*/  @P6 HADD2.F32 R164, -RZ, R164.H1_H1 ;  /* 0x300000a4ffa46230 */ /* 0x000fc60000004100 */
        /* <DEDUP_REMOVED lines=9> */
[----:B------:R-:W-:Y:S01]  /*3150*/  FMUL.FTZ R175, R4, R175 ;  /* 0x000000af04af7220 */ /* 0x000fe20000410000 */
[----:B------:R-:W-:-:S03]  /*3160*/  HFMA2.MMA R178, -RZ, RZ, 0, 0 ;  /* 0x00000000ffb27435 */ /* 0x000fc600000001ff */
        /* <DEDUP_REMOVED lines=14> */
[----:B------:R-:W-:-:S03]  /*3250*/  F2FP.PACK_AB R164, R164, R172 ;  /* 0x000000aca4a4723e */ /* 0x000fc600000000ff */
[C---:B------:R-:W-:Y:S01]  /*3260*/  FMUL.FTZ R179, R175.reuse, R3 ;  /* 0x00000003afb37220 */ /* 0x040fe20000410000 */
[----:B------:R-:W-:Y:S01]  /*3270*/  SEL R158, R175, R158, P4 ;  /* 0x0000009eaf9e7207 */ /* 0x000fe20002000000 */
[----:B------:R-:W-:Y:S02]  /*3280*/  FFMA.FTZ R175, R16, R177, R174 ;  /* 0x000000b110af7223 */ /* 0x000fe400000100ae */
[----:B------:R-:W-:Y:S01]  /*3290*/  @P6 HADD2.F32 R173, -RZ, R165.H0_H0 ;  /* 0x200000a5ffad6230 */ /* 0x000fe20000004100 */
        /* <DEDUP_REMOVED lines=13> */
[----:B------:R-:W-:Y:S01]  /*3370*/  @P6 HADD2.F32 R165, -RZ, R165.H1_H1 ;  /* 0x300000a5ffa56230 */ /* 0x000fe20000004100 */
        /* <DEDUP_REMOVED lines=10> */
[----:B------:R-:W-:-:S04]  /*3420*/  F2FP.PACK_AB R165, R165, R173 ;  /* 0x000000ada5a5723e */ /* 0x000fc800000000ff */
[C---:B------:R-:W-:Y:S01]  /*3430*/  SEL R160, R175.reuse, R160, P4 ;  /* 0x000000a0afa07207 */ /* 0x040fe20002000000 */
[----:B------:R-:W-:Y:S02]  /*3440*/  FMUL.FTZ R175, R175, R3 ;  /* 0x00000003afaf7220 */ /* 0x000fe40000410000 */
[----:B------:R-:W-:Y:S02]  /*3450*/  @P6 HADD2.F32 R178, -RZ, R166.H0_H0 ;  /* 0x200000a6ffb26230 */ /* 0x000fe40000004100 */
        /* <DEDUP_REMOVED lines=11> */
[----:B------:R-:W-:-:S04]  /*3510*/  @P6 HADD2.F32 R166, -RZ, R166.H1_H1 ;  /* 0x300000a6ffa66230 */ /* 0x000fc80000004100 */
        /* <DEDUP_REMOVED lines=8> */
[----:B------:R-:W-:Y:S01]  /*35a0*/  F2FP.PACK_AB R166, R166, R178 ;  /* 0x000000b2a6a6723e */ /* 0x000fe200000000ff */
        /* <DEDUP_REMOVED lines=17> */
[----:B------:R-:W-:-:S05]  /*36c0*/  @P5 HADD2.F32 R213, -RZ, R167.H0_H0 ;  /* 0x200000a7ffd55230 */ /* 0x000fca0000004100 */
[----:B------:R-:W-:-:S04]  /*36d0*/  @P5 FMUL.FTZ R179, R175, R213 ;  /* 0x000000d5afb35220 */ /* 0x000fc80000410000 */
[----:B------:R-:W-:Y:S01]  /*36e0*/  FADD.FTZ R106, R106, R179 ;  /* 0x000000b36a6a7221 */ /* 0x000fe20000010000 */
[----:B------:R-:W-:Y:S01]  /*36f0*/  MOV R179, RZ ;  /* 0x000000ff00b37202 */ /* 0x000fe20000000f00 */
[----:B------:R-:W-:Y:S01]  /*3700*/  @P5 FMUL.FTZ R179, R246, R175 ;  /* 0x000000aff6b35220 */ /* 0x000fe20000410000 */
[----:B------:R-:W-:Y:S01]  /*3710*/  LOP3.LUT P5, RZ, R169, 0xff000000, RZ, 0xc0, !PT ;  /* 0xff000000a9ff7812 */ /* 0x000fe200078ac0ff */
[----:B------:R-:W-:-:S12]  /*3720*/  HFMA2.MMA R175, -RZ, RZ, 0, 0 ;  /* 0x00000000ffaf7435 */ /* 0x000fd800000001ff */
        /* <DEDUP_REMOVED lines=8> */
[----:B------:R0:W-:Y:S04]  /*37b0*/  @P4 STG.E.128 [R174.64], R156 ;  /* 0x0000009cae004986 */ /* 0x0001e8000c101d04 */
[----:B------:R0:W-:Y:S01]  /*37c0*/  @P4 STG.E.128 [R174.64+0x10], R160 ;  /* 0x000010a0ae004986 */ /* 0x0001e2000c101d04 */
[----:B------:R-:W-:-:S04]  /*37d0*/  LEA R172, P4, R0, c[0x0][0x248], 0x4 ;  /* 0x0000920000ac7a11 */ /* 0x000fc800078820ff */
[C---:B------:R-:W-:Y:S02]  /*37e0*/  LEA.HI.X R173, R0.reuse, c[0x0][0x24c], RZ, 0x4, P4 ;  /* 0x0000930000ad7a11 */ /* 0x040fe400020f24ff */
[----:B------:R-:W-:-:S03]  /*37f0*/  IADD3 R0, R0, 0x20, RZ ;  /* 0x0000002000007810 */ /* 0x000fc60007ffe0ff */
[----:B------:R0:W-:Y:S04]  /*3800*/  STG.E.128 [R172.64], R164 ;  /* 0x000000a4ac007986 */ /* 0x0001e8000c101d04 */
.L_x_8362:
[----:B------:R-:W-:Y:S05]  /*3810*/  BSYNC B1 ;  /* 0x0000000000017941 */ /* 0x000fea0003800000 */
.L_x_8361:
        /* <DEDUP_REMOVED lines=138> */
.L_x_8364:
[----:B------:R-:W-:Y:S05]  /*40c0*/  BSYNC B1 ;  /* 0x0000000000017941 */ /* 0x000fea0003800000 */
.L_x_8363:
        /* <DEDUP_REMOVED lines=13> */
[----:B------:R-:W-:Y:S01]  /*41a0*/  ISETP.NE.U32.AND P5, PT, RZ, c[0x0][0x258], PT ;  /* 0x00009600ff007a0c */ /* 0x000fe20003fa5070 */
[----:B------:R-:W-:-:S02]  /*41b0*/  HFMA2.MMA R173, -RZ, RZ, 0, 0 ;  /* 0x00000000ffad7435 */ /* 0x000fc400000001ff */
[----:B-----5:R-:W-:Y:S01]  /*41c0*/  FMUL.FTZ R172, R4, R172 ;  /* 0x000000ac04ac7220 */ /* 0x020fe20000410000 */
[----:B------:R-:W-:-:S05]  /*41d0*/  ISETP.NE.AND.EX P5, PT, RZ, c[0x0][0x25c], PT, P5 ;  /* 0x00009700ff007a0c */ /* 0x000fca0003fa5350 */
[----:B------:R-:W-:-:S04]  /*41e0*/  @P4 FADD.FTZ R172, R148, R172 ;  /* 0x000000ac94ac4221 */ /* 0x000fc80000010000 */
[C---:B------:R-:W-:Y:S01]  /*41f0*/  FMUL.FTZ R175, R172.reuse, R3 ;  /* 0x00000003acaf7220 */ /* 0x040fe20000410000 */
[----:B------:R-:W-:-:S03]  /*4200*/  SEL R156, R172, R156, P5 ;  /* 0x0000009cac9c7207 */ /* 0x000fc60002800000 */
[----:B------:R-:W-:Y:S01]  /*4210*/  FMUL.FTZ R175, R175, c[0x0][0x1e8] ;  /* 0x00007a00afaf7a20 */ /* 0x000fe20000410000 */
[----:B--2---:R-:W-:-:S05]  /*4220*/  @P6 HADD2.F32 R172, -RZ, R164.H0_H0 ;  /* 0x200000a4ffac6230 */ /* 0x004fca0000004100 */
        /* <DEDUP_REMOVED lines=9> */
[----:B------:R-:W-:-:S03]  /*42c0*/  @P6 HADD2.F32 R164, -RZ, R164.H1_H1 ;  /* 0x300000a4ffa46230 */ /* 0x000fc60000004100 */
[C---:B------:R-:W-:Y:S01]  /*42d0*/  FMUL.FTZ R173, R175.reuse, R3 ;  /* 0x00000003afad7220 */ /* 0x040fe20000410000 */
[----:B------:R-:W-:Y:S01]  /*42e0*/  SEL R157, R175, R157, P5 ;  /* 0x0000009daf9d7207 */ /* 0x000fe20002800000 */
[----:B------:R-:W-:Y:S02]  /*42f0*/  HFMA2.MMA R175, -RZ, RZ, 0, 0 ;  /* 0x00000000ffaf7435 */ /* 0x000fe400000001ff */
[----:B------:R-:W-:-:S04]  /*4300*/  FMUL.FTZ R173, R173, c[0x0][0x1e8] ;  /* 0x00007a00adad7a20 */ /* 0x000fc80000410000 */
[----:B------:R-:W-:Y:S01]  /*4310*/  @P6 FMUL.FTZ R175, R173, R164 ;  /* 0x000000a4adaf6220 */ /* 0x000fe20000410000 */
[----:B------:R-:W-:Y:S01]  /*4320*/  MOV R164, RZ ;  /* 0x000000ff00a47202 */ /* 0x000fe20000000f00 */
[----:B------:R-:W-:Y:S01]  /*4330*/  @P6 FMUL.FTZ R164, R235, R173 ;  /* 0x000000adeba46220 */ /* 0x000fe20000410000 */
[----:B------:R-:W-:Y:S01]  /*4340*/  LOP3.LUT P6, RZ, R182, 0xff0000, RZ, 0xc0, !PT ;  /* 0x00ff0000b6ff7812 */ /* 0x000fe200078cc0ff */
[----:B------:R-:W-:Y:S02]  /*4350*/  FFMA.FTZ R173, R184, R177, R174 ;  /* 0x000000b1b8ad7223 */ /* 0x000fe400000100ae */
[----:B------:R-:W-:Y:S01]  /*4360*/  FADD.FTZ R117, R117, R175 ;  /* 0x000000af75757221 */ /* 0x000fe20000010000 */
[----:B------:R-:W-:Y:S01]  /*4370*/  F2FP.PACK_AB R164, R164, R172 ;  /* 0x000000aca4a4723e */ /* 0x000fe200000000ff */
[----:B------:R-:W-:-:S04]  /*4380*/  FADD.FTZ R173, R187, -R173 ;  /* 0x800000adbbad7221 */ /* 0x000fc80000010000 */
[----:B------:R-:W-:-:S04]  /*4390*/  FMUL.FTZ R173, R4, R173 ;  /* 0x000000ad04ad7220 */ /* 0x000fc80000410000 */
[----:B------:R-:W-:Y:S01]  /*43a0*/  @P4 FADD.FTZ R173, R150, R173 ;  /* 0x000000ad96ad4221 */ /* 0x000fe20000010000 */
[----:B------:R-:W-:-:S04]  /*43b0*/  @P6 HADD2.F32 R176, -RZ, R165.H0_H0 ;  /* 0x200000a5ffb06230 */ /* 0x000fc80000004100 */
        /* <DEDUP_REMOVED lines=26> */
[----:B------:R-:W-:-:S03]  /*4560*/  F2FP.PACK_AB R165, R165, R173 ;  /* 0x000000ada5a5723e */ /* 0x000fc600000000ff */
[----:B------:R-:W-:-:S04]  /*4570*/  FMUL.FTZ R175, R4, R175 ;  /* 0x000000af04af7220 */ /* 0x000fc80000410000 */
[----:B------:R-:W-:Y:S01]  /*4580*/  @P4 FADD.FTZ R175, R152, R175 ;  /* 0x000000af98af4221 */ /* 0x000fe20000010000 */
[----:B------:R-:W-:-:S04]  /*4590*/  @P6 HADD2.F32 R178, -RZ, R166.H0_H0 ;  /* 0x200000a6ffb26230 */ /* 0x000fc80000004100 */
        /* <DEDUP_REMOVED lines=25> */
[----:B------:R-:W-:Y:S01]  /*4730*/  F2FP.PACK_AB R166, R166, R176 ;  /* 0x000000b0a6a6723e */ /* 0x000fe200000000ff */
        /* <DEDUP_REMOVED lines=14> */
[----:B------:R-:W-:Y:S01]  /*4820*/  @P6 HADD2.F32 R175, -RZ, R167.H0_H0 ;  /* 0x200000a7ffaf6230 */ /* 0x000fe20000004100 */
[----:B------:R-:W-:Y:S01]  /*4830*/  ISETP.NE.AND.EX P4, PT, RZ, c[0x0][0x25c], PT, P4 ;  /* 0x00009700ff007a0c */ /* 0x000fe20003f85340 */
[----:B------:R-:W-:-:S02]  /*4840*/  @P6 FMUL.FTZ R177, R230, R4 ;  /* 0x00000004e6b16220 */ /* 0x000fc40000410000 */
[----:B------:R-:W-:Y:S02]  /*4850*/  FMUL.FTZ R174, R174, c[0x0][0x1e8] ;  /* 0x00007a00aeae7a20 */ /* 0x000fe40000410000 */
[----:B------:R-:W-:Y:S01]  /*4860*/  @P6 FMUL.FTZ R3, R4, R175 ;  /* 0x000000af04036220 */ /* 0x000fe20000410000 */
[----:B------:R-:W-:-:S03]  /*4870*/  HFMA2.MMA R4, -RZ, RZ, 0, 0 ;  /* 0x00000000ff047435 */ /* 0x000fc600000001ff */
[----:B------:R-:W-:Y:S01]  /*4880*/  @P5 HADD2.F32 R167, -RZ, R167.H1_H1 ;  /* 0x300000a7ffa75230 */ /* 0x000fe20000004100 */
[----:B------:R-:W-:-:S04]  /*4890*/  FADD.FTZ R122, R122, R3 ;  /* 0x000000037a7a7221 */ /* 0x000fc80000010000 */
        /* <DEDUP_REMOVED lines=10> */
[----:B------:R-:W-:-:S05]  /*4940*/  LEA.HI.X R173, R0, c[0x0][0x24c], RZ, 0x4, P4 ;  /* 0x0000930000ad7a11 */ /* 0x000fca00020f24ff */
[----:B------:R0:W-:Y:S04]  /*4950*/  STG.E.128 [R172.64], R164 ;  /* 0x000000a4ac007986 */ /* 0x0001e8000c101d04 */
.L_x_8366:
[----:B------:R-:W-:Y:S05]  /*4960*/  BSYNC B1 ;  /* 0x0000000000017941 */ /* 0x000fea0003800000 */
.L_x_8365:
[----:B------:R-:W-:-:S04]  /*4970*/  MOV R0, c[0x0][0x160] ;  /* 0x0000580000007a02 */ /* 0x000fc80000000f00 */
[----:B------:R-:W-:-:S04]  /*4980*/  LEA R2, R0, R2, 0x2 ;  /* 0x0000000200027211 */ /* 0x000fc800078e10ff */
[----:B------:R-:W-:-:S13]  /*4990*/  ISETP.GE.AND P4, PT, R2, c[0x0][0x164], PT ;  /* 0x0000590002007a0c */ /* 0x000fda0003f86270 */
[----:B012--5:R-:W-:Y:S01]  /*49a0*/  @P4 CALL.REL.NOINC `(.L_x_8348) ;  /* 0x0000001000004944 */ /* 0x027fe20003c00000 */
[----:B------:R-:W-:Y:S05]  /*49b0*/  BRA `(.L_x_8367) ;  /* 0xffffc28000007947 */ /* 0x000fea000383ffff */
.L_x_8348:
[----:B------:R-:W-:Y:S05]  /*49c0*/  BSYNC B0 ;  /* 0x0000000000007941 */ /* 0x000fea0003800000 */
.L_x_8347:
        /* <DEDUP_REMOVED lines=150> */
.L_x_8369:
[----:B------:R-:W-:Y:S05]  /*5330*/  BSYNC B0 ;  /* 0x0000000000007941 */ /* 0x000fea0003800000 */
.L_x_8368:
        /* <DEDUP_REMOVED lines=128> */
.L_x_8371:
[----:B0-----:R-:W-:Y:S05]  /*5b40*/  BSYNC B0 ;  /* 0x0000000000007941 */ /* 0x001fea0003800000 */
.L_x_8370:
        /* <DEDUP_REMOVED lines=18> */
.L_x_8373:
[----:B------:R-:W-:Y:S05]  /*5c70*/  BSYNC B0 ;  /* 0x0000000000007941 */ /* 0x000fea0003800000 */
.L_x_8372:
        /* <DEDUP_REMOVED lines=18> */
.L_x_8375:
[----:B------:R-:W-:Y:S05]  /*5da0*/  BSYNC B0 ;  /* 0x0000000000007941 */ /* 0x000fea0003800000 */
.L_x_8374:
        /* <DEDUP_REMOVED lines=18> */
.L_x_8377:
[----:B------:R-:W-:Y:S05]  /*5ed0*/  BSYNC B0 ;  /* 0x0000000000007941 */ /* 0x000fea0003800000 */
.L_x_8376:
        /* <DEDUP_REMOVED lines=18> */
.L_x_8379:
[----:B------:R-:W-:Y:S05]  /*6000*/  BSYNC B0 ;  /* 0x0000000000007941 */ /* 0x000fea0003800000 */
.L_x_8378:
        /* <DEDUP_REMOVED lines=18> */
.L_x_8381:
[----:B------:R-:W-:Y:S05]  /*6130*/  BSYNC B0 ;  /* 0x0000000000007941 */ /* 0x000fea0003800000 */
.L_x_8380:
        /* <DEDUP_REMOVED lines=12> */
.L_x_8357:
[----:B------:R-:W-:Y:S01]  /*6200*/  HFMA2.MMA R166, -RZ, RZ, 0, 5.9604644775390625e-08 ;  /* 0x00000001ffa67435 */ /* 0x000fe200000001ff */
[----:B------:R-:W-:Y:S02]  /*6210*/  MOV R165, R218 ;  /* 0x000000da00a57202 */ /* 0x000fe40000000f00 */
[----:B------:R-:W-:Y:S02]  /*6220*/  MOV R173, 0x1f ;  /* 0x0000001f00ad7802 */ /* 0x000fe40000000f00 */
[----:B------:R-:W-:-:S02]  /*6230*/  MOV R172, 0xffffffff ;  /* 0xffffffff00ac7802 */ /* 0x000fc40000000f00 */
[----:B------:R-:W-:Y:S02]  /*6240*/  MOV R164, 0x6260 ;  /* 0x0000626000a47802 */ /* 0x000fe40000000f00 */
[----:B-----5:R-:W-:Y:S05]  /*6250*/  CALL.REL.NOINC `($__internal_134_$__cuda_sm70_shflsync_bfly_p) ;  /* 0x0000046000007944 */ /* 0x020fea0003c00000 */
[----:B-1----:R-:W-:Y:S01]  /*6260*/  MOV R167, R166 ;  /* 0x000000a600a77202 */ /* 0x002fe20000000f00 */
[----:B------:R-:W-:Y:S05]  /*6270*/  BRA `(.L_x_8382) ;  /* 0xffffc26000007947 */ /* 0x000fea000383ffff */
.L_x_8358:
[----:B------:R-:W-:Y:S01]  /*6280*/  HFMA2.MMA R166, -RZ, RZ, 0, 5.9604644775390625e-08 ;  /* 0x00000001ffa67435 */ /* 0x000fe200000001ff */
[----:B------:R-:W-:Y:S02]  /*6290*/  MOV R165, R217 ;  /* 0x000000d900a57202 */ /* 0x000fe40000000f00 */
[----:B------:R-:W-:Y:S02]  /*62a0*/  MOV R173, 0x1f ;  /* 0x0000001f00ad7802 */ /* 0x000fe40000000f00 */
[----:B------:R-:W-:Y:S02]  /*62b0*/  MOV R172, 0xffffffff ;  /* 0xffffffff00ac7802 */ /* 0x000fe40000000f00 */
[----:B------:R-:W-:Y:S02]  /*62c0*/  MOV R164, 0x62e0 ;  /* 0x000062e000a47802 */ /* 0x000fe40000000f00 */
[----:B01---5:R-:W-:Y:S05]  /*62d0*/  CALL.REL.NOINC `($__internal_134_$__cuda_sm70_shflsync_bfly_p) ;  /* 0x000003e000007944 */ /* 0x023fea0003c00000 */
[----:B------:R-:W-:Y:S01]  /*62e0*/  FADD.FTZ R218, R167, R218 ;  /* 0x000000daa7da7221 */ /* 0x000fe20000010000 */
[----:B------:R-:W-:Y:S01]  /*62f0*/  MOV R173, 0x1f ;  /* 0x0000001f00ad7802 */ /* 0x000fe20000000f00 */
[----:B-1----:R-:W-:Y:S01]  /*6300*/  FADD.FTZ R217, R217, R166 ;  /* 0x000000a6d9d97221 */ /* 0x002fe20000010000 */
[----:B------:R-:W-:Y:S01]  /*6310*/  HFMA2.MMA R166, -RZ, RZ, 0, 1.1920928955078125e-07 ;  /* 0x00000002ffa67435 */ /* 0x000fe200000001ff */
[----:B------:R-:W-:-:S02]  /*6320*/  MOV R172, 0xffffffff ;  /* 0xffffffff00ac7802 */ /* 0x000fc40000000f00 */
[----:B------:R-:W-:Y:S02]  /*6330*/  MOV R165, R218 ;  /* 0x000000da00a57202 */ /* 0x000fe40000000f00 */
[----:B------:R-:W-:Y:S02]  /*6340*/  MOV R164, 0x6360 ;  /* 0x0000636000a47802 */ /* 0x000fe40000000f00 */
[----:B------:R-:W-:Y:S05]  /*6350*/  CALL.REL.NOINC `($__internal_134_$__cuda_sm70_shflsync_bfly_p) ;  /* 0x0000036000007944 */ /* 0x000fea0003c00000 */
[----:B-1----:R-:W-:Y:S01]  /*6360*/  MOV R167, R166 ;  /* 0x000000a600a77202 */ /* 0x002fe20000000f00 */
[----:B------:R-:W-:Y:S01]  /*6370*/  HFMA2.MMA R166, -RZ, RZ, 0, 1.1920928955078125e-07 ;  /* 0x00000002ffa67435 */ /* 0x000fe200000001ff */
[----:B------:R-:W-:Y:S02]  /*6380*/  MOV R165, R217 ;  /* 0x000000d900a57202 */ /* 0x000fe40000000f00 */
[----:B------:R-:W-:Y:S02]  /*6390*/  MOV R173, 0x1f ;  /* 0x0000001f00ad7802 */ /* 0x000fe40000000f00 */
[----:B------:R-:W-:Y:S02]  /*63a0*/  MOV R172, 0xffffffff ;  /* 0xffffffff00ac7802 */ /* 0x000fe40000000f00 */
[----:B------:R-:W-:-:S02]  /*63b0*/  MOV R164, 0x63d0 ;  /* 0x000063d000a47802 */ /* 0x000fc40000000f00 */
[----:B------:R-:W-:Y:S05]  /*63c0*/  CALL.REL.NOINC `($__internal_134_$__cuda_sm70_shflsync_bfly_p) ;  /* 0x000002f000007944 */ /* 0x000fea0003c00000 */
[----:B------:R-:W-:Y:S01]  /*63d0*/  FADD.FTZ R218, R167, R218 ;  /* 0x000000daa7da7221 */ /* 0x000fe20000010000 */
[----:B------:R-:W-:Y:S01]  /*63e0*/  MOV R173, 0x1f ;  /* 0x0000001f00ad7802 */ /* 0x000fe20000000f00 */
[----:B-1----:R-:W-:Y:S01]  /*63f0*/  FADD.FTZ R217, R217, R166 ;  /* 0x000000a6d9d97221 */ /* 0x002fe20000010000 */
[----:B------:R-:W-:Y:S01]  /*6400*/  HFMA2.MMA R166, -RZ, RZ, 0, 2.384185791015625e-07 ;  /* 0x00000004ffa67435 */ /* 0x000fe200000001ff */
[----:B------:R-:W-:-:S02]  /*6410*/  MOV R172, 0xffffffff ;  /* 0xffffffff00ac7802 */ /* 0x000fc40000000f00 */
[----:B------:R-:W-:Y:S02]  /*6420*/  MOV R165, R218 ;  /* 0x000000da00a57202 */ /* 0x000fe40000000f00 */
[----:B------:R-:W-:Y:S02]  /*6430*/  MOV R164, 0x6450 ;  /* 0x0000645000a47802 */ /* 0x000fe40000000f00 */
[----:B------:R-:W-:Y:S05]  /*6440*/  CALL.REL.NOINC `($__internal_134_$__cuda_sm70_shflsync_bfly_p) ;  /* 0x0000027000007944 */ /* 0x000fea0003c00000 */
[----:B-1----:R-:W-:Y:S01]  /*6450*/  MOV R167, R166 ;  /* 0x000000a600a77202 */ /* 0x002fe20000000f00 */
[----:B------:R-:W-:Y:S01]  /*6460*/  HFMA2.MMA R166, -RZ, RZ, 0, 2.384185791015625e-07 ;  /* 0x00000004ffa67435 */ /* 0x000fe200000001ff */
        /* <DEDUP_REMOVED lines=8> */
[----:B------:R-:W-:Y:S01]  /*64f0*/  HFMA2.MMA R166, -RZ, RZ, 0, 4.76837158203125e-07 ;  /* 0x00000008ffa67435 */ /* 0x000fe200000001ff */
[----:B------:R-:W-:-:S02]  /*6500*/  MOV R172, 0xffffffff ;  /* 0xffffffff00ac7802 */ /* 0x000fc40000000f00 */
[----:B------:R-:W-:Y:S02]  /*6510*/  MOV R165, R218 ;  /* 0x000000da00a57202 */ /* 0x000fe40000000f00 */
[----:B------:R-:W-:Y:S02]  /*6520*/  MOV R164, 0x6540 ;  /* 0x0000654000a47802 */ /* 0x000fe40000000f00 */
[----:B------:R-:W-:Y:S05]  /*6530*/  CALL.REL.NOINC `($__internal_134_$__cuda_sm70_shflsync_bfly_p) ;  /* 0x0000018000007944 */ /* 0x000fea0003c00000 */
[----:B-1----:R-:W-:Y:S01]  /*6540*/  MOV R167, R166 ;  /* 0x000000a600a77202 */ /* 0x002fe20000000f00 */
[----:B------:R-:W-:Y:S01]  /*6550*/  HFMA2.MMA R166, -RZ, RZ, 0, 4.76837158203125e-07 ;  /* 0x00000008ffa67435 */ /* 0x000fe200000001ff */
        /* <DEDUP_REMOVED lines=8> */
[----:B------:R-:W-:Y:S01]  /*65e0*/  HFMA2.MMA R166, -RZ, RZ, 0, 9.5367431640625e-07 ;  /* 0x00000010ffa67435 */ /* 0x000fe200000001ff */
[----:B------:R-:W-:-:S02]  /*65f0*/  MOV R172, 0xffffffff ;  /* 0xffffffff00ac7802 */ /* 0x000fc40000000f00 */
[----:B------:R-:W-:Y:S02]  /*6600*/  MOV R165, R218 ;  /* 0x000000da00a57202 */ /* 0x000fe40000000f00 */
[----:B------:R-:W-:Y:S02]  /*6610*/  MOV R164, 0x6630 ;  /* 0x0000663000a47802 */ /* 0x000fe40000000f00 */
[----:B------:R-:W-:Y:S05]  /*6620*/  CALL.REL.NOINC `($__internal_134_$__cuda_sm70_shflsync_bfly_p) ;  /* 0x0000009000007944 */ /* 0x000fea0003c00000 */
[----:B-1----:R-:W-:Y:S01]  /*6630*/  MOV R167, R166 ;  /* 0x000000a600a77202 */ /* 0x002fe20000000f00 */
[----:B------:R-:W-:Y:S01]  /*6640*/  HFMA2.MMA R166, -RZ, RZ, 0, 9.5367431640625e-07 ;  /* 0x00000010ffa67435 */ /* 0x000fe200000001ff */
[----:B------:R-:W-:Y:S02]  /*6650*/  MOV R165, R217 ;  /* 0x000000d900a57202 */ /* 0x000fe40000000f00 */
[----:B------:R-:W-:Y:S02]  /*6660*/  MOV R173, 0x1f ;  /* 0x0000001f00ad7802 */ /* 0x000fe40000000f00 */
[----:B------:R-:W-:Y:S02]  /*6670*/  MOV R172, 0xffffffff ;  /* 0xffffffff00ac7802 */ /* 0x000fe40000000f00 */
[----:B------:R-:W-:-:S02]  /*6680*/  MOV R164, 0x66a0 ;  /* 0x000066a000a47802 */ /* 0x000fc40000000f00 */
[----:B------:R-:W-:Y:S05]  /*6690*/  CALL.REL.NOINC `($__internal_134_$__cuda_sm70_shflsync_bfly_p) ;  /* 0x0000002000007944 */ /* 0x000fea0003c00000 */
[----:B-1----:R-:W-:Y:S01]  /*66a0*/  MOV R164, R166 ;  /* 0x000000a600a47202 */ /* 0x002fe20000000f00 */
[----:B------:R-:W-:Y:S05]  /*66b0*/  BRA `(.L_x_8383) ;  /* 0xffffbf4000007947 */ /* 0x000fea000383ffff */
        .weak           $__internal_134_$__cuda_sm70_shflsync_bfly_p
        .type           $__internal_134_$__cuda_sm70_shflsync_bfly_p,@function
        .size           $__internal_134_$__cuda_sm70_shflsync_bfly_p,(.L_x_12436 - $__internal_134_$__cuda_sm70_shflsync_bfly_p)
$__internal_134_$__cuda_sm70_shflsync_bfly_p:
[----:B------:R-:W-:Y:S04]  /*66c0*/  WARPSYNC R172 ;  /* 0x000000ac00007348 */ /* 0x000fe80003800000 */
[----:B------:R0:W1:Y:S02]  /*66d0*/  SHFL.BFLY PT, R166, R165, R166, R173 ;  /* 0x0c0000a6a5a67389 */ /* 0x00006400000e00ad */
[----:B0-----:R-:W-:-:S06]  /*66e0*/  HFMA2.MMA R165, -RZ, RZ, 0, 0 ;  /* 0x00000000ffa57435 */ /* 0x001fcc00000001ff */
[----:B------:R-:W-:Y:S05]  /*66f0*/  RET.REL.NODEC R164 `(_ZN10layer_norm13ln_bwd_kernelINS_13Kernel_traitsI6__halfS2_fS2_fjLj1024ELj1ELj4ELj1ELj16ENS_18Kernel_traits_baseILj1024ES2_S2_fS2_fjLj128EEEEELb1ELb1ELb0ELb0EEEvNS_9BwdParamsE) ;  /* 0xffff9900a4007950 */ /* 0x000fea0003c3ffff */
.L_x_8384:
        /* <DEDUP_REMOVED lines=16> */
.L_x_12436:


//--------------------- .text._ZN10layer_norm13ln_bwd_kernelINS_13Kernel_traitsI6__halfS2_fS2_fjLj1024ELj1ELj4ELj1ELj16ENS_18Kernel_traits_baseILj1024ES2_S2_fS2_fjLj128EEEEELb1ELb1ELb0ELb1EEEvNS_9BwdParamsE --------------------------
	.section	.text._ZN10layer_norm13ln_bwd_kernelINS_13Kernel_traitsI6__halfS2_fS2_fjLj1024ELj1ELj4ELj1ELj16ENS_18Kernel_traits_baseILj1024ES2_S2_fS2_fjLj128EEEEELb1ELb1ELb0ELb1EEEvNS_9BwdParamsE,"ax",@progbits
	.sectioninfo	@"SHI_REGISTERS=255"
	.align	128
        .global         _ZN10layer_norm13ln_bwd_kernelINS_13Kernel_traitsI6__halfS2_fS2_fjLj1024ELj1ELj4ELj1ELj16ENS_18Kernel_traits_baseILj1024ES2_S2_fS2_fjLj128EEEEELb1ELb1ELb0ELb1EEEvNS_9BwdParamsE
        .type           _ZN10layer_norm13ln_bwd_kernelINS_13Kernel_traitsI6__halfS2_fS2_fjLj1024ELj1ELj4ELj1ELj16ENS_18Kernel_traits_baseILj1024ES2_S2_fS2_fjLj128EEEEELb1ELb1ELb0ELb1EEEvNS_9BwdParamsE,@function
        .size           _ZN10layer_norm13ln_bwd_kernelINS_13Kernel_traitsI6__halfS2_fS2_fjLj1024ELj1ELj4ELj1ELj16ENS_18Kernel_traits_baseILj1024ES2_S2_fS2_fjLj128EEEEELb1ELb1ELb0ELb1EEEvNS_9BwdParamsE,(.L_x_12437 - _ZN10layer_norm13ln_bwd_kernelINS_13Kernel_traitsI6__halfS2_fS2_fjLj1024ELj1ELj4ELj1ELj16ENS_18Kernel_traits_baseILj1024ES2_S2_fS2_fjLj128EEEEELb1ELb1ELb0ELb1EEEvNS_9BwdParamsE)
        .other          _ZN10layer_norm13ln_bwd_kernelINS_13Kernel_traitsI6__halfS2_fS2_fjLj1024ELj1ELj4ELj1ELj16ENS_18Kernel_traits_baseILj1024ES2_S2_fS2_fjLj128EEEEELb1ELb1ELb0ELb1EEEvNS_9BwdParamsE,@"STO_CUDA_ENTRY STV_DEFAULT"
_ZN10layer_norm13ln_bwd_kernelINS_13Kernel_traitsI6__halfS2_fS2_fjLj1024ELj1ELj4ELj1ELj16ENS_18Kernel_traits_baseILj1024ES2_S2_fS2_fjLj128EEEEELb1ELb1ELb0ELb1EEEvNS_9BwdParamsE:
.text._ZN10layer_norm13ln_bwd_kernelINS_13Kernel_traitsI6__halfS2_fS2_fjLj1024ELj1ELj4ELj1ELj16ENS_18Kernel_traits_baseILj1024ES2_S2_fS2_fjLj128EEEEELb1ELb1ELb0ELb1EEEvNS_9BwdParamsE:
        /* <DEDUP_REMOVED lines=68> */
.L_x_8386:
        /* <DEDUP_REMOVED lines=56> */
[----:B------:R-:W-:Y:S01]  /*07c0*/  HADD2.F32 R249, -RZ, R246.H1_H1 ;  /* 0x300000f6fff97230 */ /* 0x000fe20000004100 */
[----:B------:R-:W-:Y:S01]  /*07d0*/  HFMA2.MMA R246, -RZ, RZ, 0, 0 ;  /* 0x00000000fff67435 */ /* 0x000fe200000001ff */
[----:B0-----:R-:W-:Y:S02]  /*07e0*/  HADD2.F32 R3, -RZ, R5.H1_H1 ;  /* 0x30000005ff037230 */ /* 0x001fe40000004100 */
[--C-:B------:R-:W-:Y:S02]  /*07f0*/  HADD2.F32 R252, -RZ, R245.reuse.H0_H0 ;  /* 0x200000f5fffc7230 */ /* 0x100fe40000004100 */
[--C-:B-1----:R-:W-:Y:S01]  /*0800*/  HADD2.F32 R2, -RZ, R6.reuse.H0_H0 ;  /* 0x20000006ff027230 */ /* 0x102fe20000004100 */
[----:B------:R0:W-:Y:S01]  /*0810*/  STL [R1+0x58], R3 ;  /* 0x0000580301007387 */ /* 0x0001e20000100800 */
[----:B------:R-:W-:Y:S02]  /*0820*/  HADD2.F32 R251, -RZ, R245.H1_H1 ;  /* 0x300000f5fffb7230 */ /* 0x000fe40000004100 */
[----:B--2---:R-:W-:Y:S01]  /*0830*/  HADD2.F32 R4, -RZ, R6.H1_H1 ;  /* 0x30000006ff047230 */ /* 0x004fe20000004100 */
[----:B------:R1:W-:Y:S01]  /*0840*/  STL [R1+0x54], R2 ;  /* 0x0000540201007387 */ /* 0x0003e20000100800 */
[----:B------:R-:W-:-:S02]  /*0850*/  HADD2.F32 R248, -RZ, R247.H0_H0 ;  /* 0x200000f7fff87230 */ /* 0x000fc40000004100 */
[----:B------:R-:W-:Y:S01]  /*0860*/  HADD2.F32 R247, -RZ, R247.H1_H1 ;  /* 0x300000f7fff77230 */ /* 0x000fe20000004100 */
[----:B------:R2:W-:Y:S01]  /*0870*/  STL [R1+0x50], R4 ;  /* 0x0000500401007387 */ /* 0x0005e20000100800 */
[--C-:B0-----:R-:W-:Y:S02]  /*0880*/  HADD2.F32 R3, -RZ, R7.reuse.H0_H0 ;  /* 0x20000007ff037230 */ /* 0x101fe40000004100 */
[----:B-1----:R-:W-:-:S03]  /*0890*/  HADD2.F32 R2, -RZ, R7.H1_H1 ;  /* 0x30000007ff027230 */ /* 0x002fc60000004100 */
[----:B------:R0:W-:Y:S01]  /*08a0*/  STL [R1+0x4c], R3 ;  /* 0x00004c0301007387 */ /* 0x0001e20000100800 */
[----:B------:R-:W-:Y:S01]  /*08b0*/  CS2R R6, SRZ ;  /* 0x0000000000067805 */ /* 0x000fe2000001ff00 */
[--C-:B--2---:R-:W-:Y:S02]  /*08c0*/  HADD2.F32 R4, -RZ, R8.reuse.H0_H0 ;  /* 0x20000008ff047230 */ /* 0x104fe40000004100 */
[----:B------:R1:W-:Y:S04]  /*08d0*/  STL [R1+0x48], R2 ;  /* 0x0000480201007387 */ /* 0x0003e80000100800 */
[----:B------:R2:W-:Y:S01]  /*08e0*/  STL [R1+0x44], R4 ;  /* 0x0000440401007387 */ /* 0x0005e20000100800 */
[----:B0-----:R-:W-:Y:S02]  /*08f0*/  HADD2.F32 R3, -RZ, R8.H1_H1 ;  /* 0x30000008ff037230 */ /* 0x001fe40000004100 */
[----:B-1----:R-:W-:-:S03]  /*0900*/  HADD2.F32 R2, -RZ, R9.H0_H0 ;  /* 0x20000009ff027230 */ /* 0x002fc60000004100 */
[----:B------:R0:W-:Y:S01]  /*0910*/  STL [R1+0x40], R3 ;  /* 0x0000400301007387 */ /* 0x0001e20000100800 */
[----:B--2---:R-:W-:-:S03]  /*0920*/  HADD2.F32 R4, -RZ, R9.H1_H1 ;  /* 0x30000009ff047230 */ /* 0x004fc60000004100 */
[----:B------:R1:W-:Y:S01]  /*0930*/  STL [R1+0x3c], R2 ;  /* 0x00003c0201007387 */ /* 0x0003e20000100800 */
[----:B------:R-:W-:-:S03]  /*0940*/  CS2R R8, SRZ ;  /* 0x0000000000087805 */ /* 0x000fc6000001ff00 */
[----:B------:R2:W-:Y:S01]  /*0950*/  STL [R1+0x38], R4 ;  /* 0x0000380401007387 */ /* 0x0005e20000100800 */
[--C-:B0-----:R-:W-:Y:S02]  /*0960*/  HADD2.F32 R3, -RZ, R10.reuse.H0_H0 ;  /* 0x2000000aff037230 */ /* 0x101fe40000004100 */
[----:B-1----:R-:W-:-:S03]  /*0970*/  HADD2.F32 R2, -RZ, R10.H1_H1 ;  /* 0x3000000aff027230 */ /* 0x002fc60000004100 */
[----:B------:R0:W-:Y:S01]  /*0980*/  STL [R1+0x34], R3 ;  /* 0x0000340301007387 */ /* 0x0001e20000100800 */
[----:B--2---:R-:W-:-:S03]  /*0990*/  HADD2.F32 R4, -RZ, R11.H0_H0 ;  /* 0x2000000bff047230 */ /* 0x004fc60000004100 */
[----:B------:R4:W-:Y:S04]  /*09a0*/  STL [R1+0x30], R2 ;  /* 0x0000300201007387 */ /* 0x0009e80000100800 */
[----:B------:R1:W-:Y:S01]  /*09b0*/  STL [R1+0x2c], R4 ;  /* 0x00002c0401007387 */ /* 0x0003e20000100800 */
[----:B0-----:R-:W-:Y:S01]  /*09c0*/  HADD2.F32 R3, -RZ, R11.H1_H1 ;  /* 0x3000000bff037230 */ /* 0x001fe20000004100 */
[----:B------:R-:W-:Y:S01]  /*09d0*/  CS2R R10, SRZ ;  /* 0x00000000000a7805 */ /* 0x000fe2000001ff00 */
[----:B----4-:R-:W-:-:S03]  /*09e0*/  HADD2.F32 R2, -RZ, R12.H0_H0 ;  /* 0x2000000cff027230 */ /* 0x010fc60000004100 */
[----:B------:R0:W-:Y:S01]  /*09f0*/  STL [R1+0x28], R3 ;  /* 0x0000280301007387 */ /* 0x0001e20000100800 */
[----:B-1----:R-:W-:-:S03]  /*0a00*/  HADD2.F32 R4, -RZ, R12.H1_H1 ;  /* 0x3000000cff047230 */ /* 0x002fc60000004100 */
        /* <DEDUP_REMOVED lines=18> */
[----:B------:R-:W-:Y:S01]  /*0b30*/  STL [R1+0x4], R3 ;  /* 0x0000040301007387 */ /* 0x000fe20000100800 */
[----:B------:R-:W-:Y:S01]  /*0b40*/  CS2R R244, SRZ ;  /* 0x0000000000f47805 */ /* 0x000fe2000001ff00 */
[----:B--2---:R-:W-:Y:S02]  /*0b50*/  CS2R R4, SRZ ;  /* 0x0000000000047805 */ /* 0x004fe4000001ff00 */
[----:B------:R0:W-:Y:S02]  /*0b60*/  STL [R1], R2 ;  /* 0x0000000201007387 */ /* 0x0001e40000100800 */
[----:B0-----:R-:W-:Y:S02]  /*0b70*/  CS2R R2, SRZ ;  /* 0x0000000000027805 */ /* 0x001fe4000001ff00 */
.L_x_8392:
[----:B------:R-:W0:Y:S01]  /*0b80*/  S2R R100, SR_TID.X ;  /* 0x0000000000647919 */ /* 0x000e220000002100 */
[----:B------:R-:W-:Y:S01]  /*0b90*/  ISETP.NE.U32.AND P0, PT, RZ, c[0x0][0x1c0], PT ;  /* 0x00007000ff007a0c */ /* 0x000fe20003f05070 */
[----:B------:R-:W-:Y:S01]  /*0ba0*/  IMAD R96, R0, c[0x0][0x168], RZ ;  /* 0x00005a0000607a24 */ /* 0x000fe200078e02ff */
[----:B------:R-:W-:Y:S02]  /*0bb0*/  MOV R152, 0x4 ;  /* 0x0000000400987802 */ /* 0x000fe40000000f00 */
[----:B------:R-:W-:-:S02]  /*0bc0*/  ISETP.NE.AND.EX P0, PT, RZ, c[0x0][0x1c4], PT, P0 ;  /* 0x00007100ff007a0c */ /* 0x000fc40003f05300 */
[----:B------:R-:W-:Y:S01]  /*0bd0*/  SHF.R.S32.HI R97, RZ, 0x1f, R96 ;  /* 0x0000001fff617819 */ /* 0x000fe20000011460 */
[----:B------:R-:W-:Y:S01]  /*0be0*/  IMAD.WIDE R98, R0, R152, c[0x0][0x1a0] ;  /* 0x0000680000627625 */ /* 0x000fe200078e0298 */
[----:B------:R-:W-:Y:S02]  /*0bf0*/  SHF.R.S32.HI R101, RZ, 0x1f, R0 ;  /* 0x0000001fff657819 */ /* 0x000fe40000011400 */
[----:B------:R-:W-:Y:S02]  /*0c00*/  LEA.HI R97, R97, R96, RZ, 0x3 ;  /* 0x0000006061617211 */ /* 0x000fe400078f18ff */
[----:B------:R-:W-:Y:S01]  /*0c10*/  MOV R174, 0x20 ;  /* 0x0000002000ae7802 */ /* 0x000fe20000000f00 */
[----:B------:R1:W2:Y:S01]  /*0c20*/  LDG.E R215, [R98.64] ;  /* 0x0000000462d77981 */ /* 0x0002a2000c1e1900 */
[----:B------:R-:W-:-:S03]  /*0c30*/  MOV R140, 0x10 ;  /* 0x00000010008c7802 */ /* 0x000fc60000000f00 */
[----:B------:R-:W-:Y:S02]  /*0c40*/  @P0 LEA R96, P1, R0, c[0x0][0x1c0], 0x1 ;  /* 0x0000700000600a11 */ /* 0x000fe400078208ff */
[----:B0-----:R-:W-:-:S04]  /*0c50*/  LOP3.LUT R100, R100, 0x1f, RZ, 0xc0, !PT ;  /* 0x0000001f64647812 */ /* 0x001fc800078ec0ff */
[----:B------:R-:W-:Y:S02]  /*0c60*/  LEA.HI.SX32 R192, R97, R100, 0x1d ;  /* 0x0000006461c07211 */ /* 0x000fe400078feaff */
[----:B------:R-:W-:-:S03]  /*0c70*/  @P0 LEA.HI.X R97, R0, c[0x0][0x1c4], R101, 0x1, P1 ;  /* 0x0000710000610a11 */ /* 0x000fc600008f0c65 */
[C---:B------:R-:W-:Y:S02]  /*0c80*/  IMAD.WIDE.U32 R104, R192.reuse, R174, c[0x0][0x188] ;  /* 0x00006200c0687625 */ /* 0x040fe400078e00ae */
[----:B------:R1:W3:Y:S02]  /*0c90*/  @P0 LDG.E.U16 R202, [R96.64] ;  /* 0x0000000460ca0981 */ /* 0x0002e4000c1e1500 */
[----:B------:R-:W-:-:S06]  /*0ca0*/  IMAD.WIDE.U32 R100, R192, R140, c[0x0][0x208] ;  /* 0x00008200c0647625 */ /* 0x000fcc00078e008c */
[----:B------:R-:W4:Y:S04]  /*0cb0*/  LDG.E.128 R100, [R100.64] ;  /* 0x0000000464647981 */ /* 0x000f28000c1e1d00 */
[----:B-1----:R0:W3:Y:S01]  /*0cc0*/  LDG.E.128 R96, [R104.64] ;  /* 0x0000000468607981 */ /* 0x0020e2000c1e1d00 */
[----:B------:R-:W-:Y:S01]  /*0cd0*/  ISETP.NE.U32.AND P1, PT, RZ, c[0x0][0x218], PT ;  /* 0x00008600ff007a0c */ /* 0x000fe20003f25070 */
[----:B------:R-:W1:Y:S03]  /*0ce0*/  LDC.U8 R203, c[0x0][0x1f0] ;  /* 0x00007c00ffcb7b82 */ /* 0x000e660000000000 */
[----:B------:R-:W-:Y:S01]  /*0cf0*/  ISETP.NE.AND.EX P1, PT, RZ, c[0x0][0x21c], PT, P1 ;  /* 0x00008700ff007a0c */ /* 0x000fe20003f25310 */
[----:B------:R-:W-:Y:S01]  /*0d00*/  IMAD.WIDE R152, R0, R152, c[0x0][0x1a8] ;  /* 0x00006a0000987625 */ /* 0x000fe200078e0298 */
[----:B------:R-:W-:-:S02]  /*0d10*/  IADD3 R201, R192, 0x20, RZ ;  /* 0x00000020c0c97810 */ /* 0x000fc40007ffe0ff */
[C---:B------:R-:W-:Y:S01]  /*0d20*/  IADD3 R193, R192.reuse, 0x40, RZ ;  /* 0x00000040c0c17810 */ /* 0x040fe20007ffe0ff */
[----:B0-----:R-:W3:Y:S01]  /*0d30*/  LDG.E.128 R104, [R104.64+0x10] ;  /* 0x0000100468687981 */ /* 0x001ee2000c1e1d00 */
[----:B------:R-:W-:Y:S01]  /*0d40*/  IADD3 R185, R192, 0x60, RZ ;  /* 0x00000060c0b97810 */ /* 0x000fe20007ffe0ff */
[-C--:B------:R-:W-:Y:S02]  /*0d50*/  IMAD.WIDE.U32 R112, R201, R174.reuse, c[0x0][0x188] ;  /* 0x00006200c9707625 */ /* 0x080fe400078e00ae */
[----:B------:R0:W3:Y:S02]  /*0d60*/  LDG.E R186, [R152.64] ;  /* 0x0000000498ba7981 */ /* 0x0000e4000c1e1900 */
[-C--:B------:R-:W-:Y:S02]  /*0d70*/  IMAD.WIDE.U32 R120, R193, R174.reuse, c[0x0][0x188] ;  /* 0x00006200c1787625 */ /* 0x080fe400078e00ae */
[----:B------:R1:W3:Y:S02]  /*0d80*/  LDG.E.128 R108, [R112.64] ;  /* 0x00000004706c7981 */ /* 0x0002e4000c1e1d00 */
[----:B------:R-:W-:-:S02]  /*0d90*/  IMAD.WIDE.U32 R128, R185, R174, c[0x0][0x188] ;  /* 0x00006200b9807625 */ /* 0x000fc400078e00ae */
[----:B------:R1:W3:Y:S02]  /*0da0*/  LDG.E.128 R116, [R120.64] ;  /* 0x0000000478747981 */ /* 0x0002e4000c1e1d00 */
[-C--:B0-----:R-:W-:Y:S02]  /*0db0*/  @P1 IMAD.WIDE.U32 R152, R192, R174.reuse, c[0x0][0x218] ;  /* 0x00008600c0981625 */ /* 0x081fe400078e00ae */
[----:B------:R0:W3:Y:S02]  /*0dc0*/  LDG.E.128 R124, [R128.64] ;  /* 0x00000004807c7981 */ /* 0x0000e4000c1e1d00 */
[-C--:B------:R-:W-:Y:S02]  /*0dd0*/  @P1 IMAD.WIDE.U32 R160, R201, R174.reuse, c[0x0][0x218] ;  /* 0x00008600c9a01625 */ /* 0x080fe400078e00ae */
[----:B-----5:R0:W5:Y:S02]  /*0de0*/  @P1 LDG.E.128 R56, [R152.64] ;  /* 0x0000000498381981 */ /* 0x020164000c1e1d00 */
[----:B------:R-:W-:-:S02]  /*0df0*/  @P1 IMAD.WIDE.U32 R166, R193, R174, c[0x0][0x218] ;  /* 0x00008600c1a61625 */ /* 0x000fc400078e00ae */
[----:B------:R0:W5:Y:S02]  /*0e00*/  @P1 LDG.E.128 R60, [R152.64+0x10] ;  /* 0x00001004983c1981 */ /* 0x000164000c1e1d00 */
[----:B------:R-:W-:Y:S02]  /*0e10*/  @P1 IMAD.WIDE.U32 R174, R185, R174, c[0x0][0x218] ;  /* 0x00008600b9ae1625 */ /* 0x000fe400078e00ae */
[----:B------:R1:W5:Y:S04]  /*0e20*/  @P1 LDG.E.128 R64, [R160.64] ;  /* 0x00000004a0401981 */ /* 0x000368000c1e1d00 */
[----:B------:R1:W5:Y:S01]  /*0e30*/  @P1 LDG.E.128 R68, [R160.64+0x10] ;  /* 0x00001004a0441981 */ /* 0x000362000c1e1d00 */
[----:B0-----:R-:W-:-:S03]  /*0e40*/  MOV R152, 0x8 ;  /* 0x0000000800987802 */ /* 0x001fc60000000f00 */
[----:B------:R0:W5:Y:S04]  /*0e50*/  @P1 LDG.E.128 R72, [R166.64] ;  /* 0x00000004a6481981 */ /* 0x000168000c1e1d00 */
[----:B------:R0:W5:Y:S04]  /*0e60*/  @P1 LDG.E.128 R76, [R166.64+0x10] ;  /* 0x00001004a64c1981 */ /* 0x000168000c1e1d00 */
[----:B------:R0:W5:Y:S04]  /*0e70*/  @P1 LDG.E.128 R80, [R174.64] ;  /* 0x00000004ae501981 */ /* 0x000168000c1e1d00 */
[----:B------:R0:W5:Y:S01]  /*0e80*/  @P1 LDG.E.128 R84, [R174.64+0x10] ;  /* 0x00001004ae541981 */ /* 0x000162000c1e1d00 */
[----:B-1----:R-:W-:Y:S01]  /*0e90*/  ISETP.NE.AND P1, PT, R203, RZ, PT ;  /* 0x000000ffcb00720c */ /* 0x002fe20003f25270 */
[----:B------:R-:W-:-:S02]  /*0ea0*/  IMAD.WIDE.U32 R136, R193, R140, c[0x0][0x208] ;  /* 0x00008200c1887625 */ /* 0x000fc400078e008c */
[----:B------:R-:W3:Y:S02]  /*0eb0*/  LDG.E.128 R112, [R112.64+0x10] ;  /* 0x0000100470707981 */ /* 0x000ee4000c1e1d00 */
[----:B------:R-:W-:Y:S02]  /*0ec0*/  IMAD.WIDE.U32 R182, R192, R152, c[0x0][0x190] ;  /* 0x00006400c0b67625 */ /* 0x000fe400078e0098 */
[----:B------:R-:W3:Y:S02]  /*0ed0*/  LDG.E.128 R136, [R136.64] ;  /* 0x0000000488887981 */ /* 0x000ee4000c1e1d00 */
[----:B------:R-:W-:Y:S02]  /*0ee0*/  IMAD.WIDE.U32 R132, R201, R140, c[0x0][0x208] ;  /* 0x00008200c9847625 */ /* 0x000fe400078e008c */
[----:B0-----:R4:W5:Y:S04]  /*0ef0*/  LDG.E.64 R174, [R182.64] ;  /* 0x00000004b6ae7981 */ /* 0x001968000c1e1b00 */
[----:B------:R-:W3:Y:S04]  /*0f00*/  LDG.E.128 R132, [R132.64] ;  /* 0x0000000484847981 */ /* 0x000ee8000c1e1d00 */
[----:B------:R-:W3:Y:S04]  /*0f10*/  LDG.E.128 R120, [R120.64+0x10] ;  /* 0x0000100478787981 */ /* 0x000ee8000c1e1d00 */
[----:B------:R-:W3:Y:S01]  /*0f20*/  LDG.E.128 R128, [R128.64+0x10] ;  /* 0x0000100480807981 */ /* 0x000ee2000c1e1d00 */
[----:B--2---:R-:W-:Y:S01]  /*0f30*/  FSEL R215, R215, RZ, !P1 ;  /* 0x000000ffd7d77208 */ /* 0x004fe20004800000 */
[----:B----4-:R-:W-:-:S04]  /*0f40*/  HADD2.F32 R183, -RZ, R103.H1_H1 ;  /* 0x30000067ffb77230 */ /* 0x010fc80000004100 */
[----:B---3--:R-:W-:Y:S01]  /*0f50*/  FADD.FTZ R214, -R215, R99 ;  /* 0x00000063d7d67221 */ /* 0x008fe20000010100 */
[----:B------:R-:W-:Y:S02]  /*0f60*/  HADD2.F32 R99, -RZ, R103.H0_H0 ;  /* 0x20000067ff637230 */ /* 0x000fe40000004100 */
[----:B------:R-:W2:Y:S01]  /*0f70*/  LDL R103, [R1+0x64] ;  /* 0x0000640001677983 */ /* 0x000ea20000100800 */
[----:B------:R-:W-:-:S06]  /*0f80*/  IMAD.WIDE.U32 R140, R185, R140, c[0x0][0x208] ;  /* 0x00008200b98c7625 */ /* 0x000fcc00078e008c */
[----:B------:R-:W3:Y:S01]  /*0f90*/  LDG.E.128 R140, [R140.64] ;  /* 0x000000048c8c7981 */ /* 0x000ee2000c1e1d00 */
[--C-:B------:R-:W-:Y:S02]  /*0fa0*/  HADD2.F32 R210, -RZ, R100.reuse.H0_H0 ;  /* 0x20000064ffd27230 */ /* 0x100fe40000004100 */
[----:B------:R-:W-:Y:S02]  /*0fb0*/  HADD2.F32 R211, -RZ, R100.H1_H1 ;  /* 0x30000064ffd37230 */ /* 0x000fe40000004100 */
[--C-:B------:R-:W-:Y:S02]  /*0fc0*/  HADD2.F32 R204, -RZ, R101.reuse.H0_H0 ;  /* 0x20000065ffcc7230 */ /* 0x100fe40000004100 */
[----:B------:R-:W-:Y:S02]  /*0fd0*/  HADD2.F32 R100, -RZ, R101.H1_H1 ;  /* 0x30000065ff647230 */ /* 0x000fe40000004100 */
[----:B------:R-:W4:Y:S01]  /*0fe0*/  LDL R101, [R1+0x5c] ;  /* 0x00005c0001657983 */ /* 0x000f220000100800 */
[----:B------:R-:W-:-:S02]  /*0ff0*/  FADD.FTZ R222, -R215, R96 ;  /* 0x00000060d7de7221 */ /* 0x000fc40000010100 */
[C---:B------:R-:W-:Y:S02]  /*1000*/  FADD.FTZ R207, -R215.reuse, R107 ;  /* 0x0000006bd7cf7221 */ /* 0x040fe40000010100 */
[----:B------:R-:W-:Y:S02]  /*1010*/  FMUL.FTZ R222, R186, R222 ;  /* 0x000000debade7220 */ /* 0x000fe40000410000 */
[----:B------:R-:W-:Y:S02]  /*1020*/  FADD.FTZ R107, -R215, R109 ;  /* 0x0000006dd76b7221 */ /* 0x000fe40000010100 */
[----:B------:R-:W-:Y:S02]  /*1030*/  FADD.FTZ R38, R210, R38 ;  /* 0x00000026d2267221 */ /* 0x000fe40000010000 */
[----:B------:R-:W-:Y:S01]  /*1040*/  FFMA.FTZ R28, R222, R210, R28 ;  /* 0x000000d2de1c7223 */ /* 0x000fe2000001001c */
[--C-:B------:R-:W-:Y:S02]  /*1050*/  HADD2.F32 R223, -RZ, R138.reuse.H0_H0 ;  /* 0x2000008affdf7230 */ /* 0x100fe40000004100 */
[----:B------:R-:W-:-:S02]  /*1060*/  HADD2.F32 R109, -RZ, R138.H1_H1 ;  /* 0x3000008aff6d7230 */ /* 0x000fc40000004100 */
[----:B------:R-:W4:Y:S01]  /*1070*/  LDL R138, [R1+0x58] ;  /* 0x00005800018a7983 */ /* 0x000f220000100800 */
[--C-:B------:R-:W-:Y:S02]  /*1080*/  HADD2.F32 R224, -RZ, R137.reuse.H0_H0 ;  /* 0x20000089ffe07230 */ /* 0x100fe40000004100 */
[----:B------:R-:W-:Y:S02]  /*1090*/  HADD2.F32 R225, -RZ, R137.H1_H1 ;  /* 0x30000089ffe17230 */ /* 0x000fe40000004100 */
[--C-:B------:R-:W-:Y:S01]  /*10a0*/  HADD2.F32 R231, -RZ, R135.reuse.H0_H0 ;  /* 0x20000087ffe77230 */ /* 0x100fe20000004100 */
[----:B------:R-:W4:Y:S01]  /*10b0*/  LDL R137, [R1+0x54] ;  /* 0x0000540001897983 */ /* 0x000f220000100800 */
[----:B------:R-:W-:-:S03]  /*10c0*/  HADD2.F32 R232, -RZ, R135.H1_H1 ;  /* 0x30000087ffe87230 */ /* 0x000fc60000004100 */
[----:B------:R-:W4:Y:S01]  /*10d0*/  LDL R135, [R1+0x4c] ;  /* 0x00004c0001877983 */ /* 0x000f220000100800 */
[----:B--2---:R-:W-:-:S03]  /*10e0*/  FMUL.FTZ R103, R103, R210 ;  /* 0x000000d267677220 */ /* 0x004fc60000410000 */
[----:B------:R-:W2:Y:S01]  /*10f0*/  LDL R210, [R1+0x44] ;  /* 0x0000440001d27983 */ /* 0x000ea20000100800 */
[C---:B------:R-:W-:Y:S02]  /*1100*/  FADD.FTZ R221, -R215.reuse, R97 ;  /* 0x00000061d7dd7221 */ /* 0x040fe40000010100 */
[C---:B------:R-:W-:Y:S02]  /*1110*/  FADD.FTZ R206, -R215.reuse, R113 ;  /* 0x00000071d7ce7221 */ /* 0x040fe40000010100 */
[C---:B------:R-:W-:Y:S02]  /*1120*/  FADD.FTZ R97, -R215.reuse, R119 ;  /* 0x00000077d7617221 */ /* 0x040fe40000010100 */
[C---:B------:R-:W-:Y:S01]  /*1130*/  FADD.FTZ R113, -R215.reuse, R125 ;  /* 0x0000007dd7717221 */ /* 0x040fe20000010100 */
[--C-:B---3--:R-:W-:Y:S01]  /*1140*/  HADD2.F32 R125, -RZ, R142.reuse.H0_H0 ;  /* 0x2000008eff7d7230 */ /* 0x108fe20000004100 */
[----:B------:R-:W-:Y:S01]  /*1150*/  FADD.FTZ R119, -R215, R127 ;  /* 0x0000007fd7777221 */ /* 0x000fe20000010100 */
[----:B------:R-:W-:-:S02]  /*1160*/  HADD2.F32 R127, -RZ, R142.H1_H1 ;  /* 0x3000008eff7f7230 */ /* 0x000fc40000004100 */
[----:B------:R-:W3:Y:S01]  /*1170*/  LDL R142, [R1+0x3c] ;  /* 0x00003c00018e7983 */ /* 0x000ee20000100800 */
[C---:B------:R-:W-:Y:S02]  /*1180*/  FADD.FTZ R212, -R215.reuse, R98 ;  /* 0x00000062d7d47221 */ /* 0x040fe40000010100 */
[C---:B------:R-:W-:Y:S02]  /*1190*/  FADD.FTZ R219, -R215.reuse, R105 ;  /* 0x00000069d7db7221 */ /* 0x040fe40000010100 */
[----:B------:R-:W-:Y:S01]  /*11a0*/  FMUL.FTZ R105, R186, R212 ;  /* 0x000000d4ba697220 */ /* 0x000fe20000410000 */
[----:B------:R-:W-:Y:S01]  /*11b0*/  MOV R182, 0x3f800000 ;  /* 0x3f80000000b67802 */ /* 0x000fe20000000f00 */
[C---:B------:R-:W-:Y:S01]  /*11c0*/  FADD.FTZ R209, -R215.reuse, R106 ;  /* 0x0000006ad7d17221 */ /* 0x040fe20000010100 */
[----:B------:R-:W-:Y:S01]  /*11d0*/  @P0 HADD2.F32 R182, -RZ, R202.H0_H0 ;  /* 0x200000caffb60230 */ /* 0x000fe20000004100 */
[C---:B------:R-:W-:Y:S01]  /*11e0*/  FADD.FTZ R106, -R215.reuse, R108 ;  /* 0x0000006cd76a7221 */ /* 0x040fe20000010100 */
[--C-:B------:R-:W-:Y:S01]  /*11f0*/  HADD2.F32 R203, -RZ, R102.reuse.H0_H0 ;  /* 0x20000066ffcb7230 */ /* 0x100fe20000004100 */
[C---:B------:R-:W-:Y:S01]  /*1200*/  FADD.FTZ R213, -R215.reuse, R110 ;  /* 0x0000006ed7d57221 */ /* 0x040fe20000010100 */
[----:B------:R-:W-:Y:S01]  /*1210*/  HADD2.F32 R202, -RZ, R102.H1_H1 ;  /* 0x30000066ffca7230 */ /* 0x000fe20000004100 */
[C---:B------:R-:W-:Y:S01]  /*1220*/  FADD.FTZ R208, -R215.reuse, R114 ;  /* 0x00000072d7d07221 */ /* 0x040fe20000010100 */
[----:B------:R-:W3:Y:S01]  /*1230*/  LDL R102, [R1+0x60] ;  /* 0x0000600001667983 */ /* 0x000ee20000100800 */
[C---:B------:R-:W-:Y:S01]  /*1240*/  FADD.FTZ R205, -R215.reuse, R112 ;  /* 0x00000070d7cd7221 */ /* 0x040fe20000010100 */
[--C-:B------:R-:W-:Y:S01]  /*1250*/  HADD2.F32 R98, -RZ, R140.reuse.H0_H0 ;  /* 0x2000008cff627230 */ /* 0x100fe20000004100 */
[C---:B------:R-:W-:Y:S01]  /*1260*/  FADD.FTZ R108, -R215.reuse, R121 ;  /* 0x00000079d76c7221 */ /* 0x040fe20000010100 */
[----:B------:R-:W-:Y:S01]  /*1270*/  HADD2.F32 R121, -RZ, R140.H1_H1 ;  /* 0x3000008cff797230 */ /* 0x000fe20000004100 */
[C---:B------:R-:W-:Y:S01]  /*1280*/  FADD.FTZ R110, -R215.reuse, R122 ;  /* 0x0000007ad76e7221 */ /* 0x040fe20000010100 */
[--C-:B------:R-:W-:Y:S01]  /*1290*/  HADD2.F32 R122, -RZ, R141.reuse.H0_H0 ;  /* 0x2000008dff7a7230 */ /* 0x100fe20000004100 */
[----:B------:R-:W-:Y:S01]  /*12a0*/  FADD.FTZ R114, -R215, R123 ;  /* 0x0000007bd7727221 */ /* 0x000fe20000010100 */
[----:B------:R-:W-:Y:S01]  /*12b0*/  HADD2.F32 R123, -RZ, R141.H1_H1 ;  /* 0x3000008dff7b7230 */ /* 0x000fe20000004100 */
[----:B------:R-:W-:Y:S01]  /*12c0*/  FADD.FTZ R144, R204, R144 ;  /* 0x00000090cc907221 */ /* 0x000fe20000010000 */
[--C-:B------:R-:W-:Y:S01]  /*12d0*/  HADD2.F32 R226, -RZ, R136.reuse.H0_H0 ;  /* 0x20000088ffe27230 */ /* 0x100fe20000004100 */
[-C--:B------:R-:W-:Y:S01]  /*12e0*/  FFMA.FTZ R27, R105, R204.reuse, R27 ;  /* 0x000000cc691b7223 */ /* 0x080fe2000001001b */
[----:B------:R-:W-:Y:S01]  /*12f0*/  HADD2.F32 R227, -RZ, R136.H1_H1 ;  /* 0x30000088ffe37230 */ /* 0x000fe20000004100 */
        /* <DEDUP_REMOVED lines=18> */
[----:B------:R-:W-:Y:S01]  /*1420*/  HADD2.F32 R215, -RZ, R132.H0_H0 ;  /* 0x20000084ffd77230 */ /* 0x000fe20000004100 */
[C---:B------:R-:W-:Y:S01]  /*1430*/  FMUL.FTZ R104, R186.reuse, R214 ;  /* 0x000000d6ba687220 */ /* 0x040fe20000410000 */
[--C-:B------:R-:W-:Y:S01]  /*1440*/  HADD2.F32 R235, -RZ, R134.reuse.H0_H0 ;  /* 0x20000086ffeb7230 */ /* 0x100fe20000004100 */
[----:B------:R-:W-:Y:S01]  /*1450*/  FMUL.FTZ R106, R186, R106 ;  /* 0x0000006aba6a7220 */ /* 0x000fe20000410000 */
[----:B------:R-:W-:Y:S01]  /*1460*/  HADD2.F32 R234, -RZ, R134.H1_H1 ;  /* 0x30000086ffea7230 */ /* 0x000fe20000004100 */
        /* <DEDUP_REMOVED lines=9> */
[----:B------:R-:W-:Y:S01]  /*1500*/  HADD2.F32 R216, -RZ, R132.H1_H1 ;  /* 0x30000084ffd87230 */ /* 0x000fe20000004100 */
[----:B------:R-:W-:Y:S01]  /*1510*/  FFMA.FTZ R24, R106, R215, R24 ;  /* 0x000000d76a187223 */ /* 0x000fe20000010018 */
[--C-:B------:R-:W-:Y:S01]  /*1520*/  HADD2.F32 R217, -RZ, R133.reuse.H0_H0 ;  /* 0x20000085ffd97230 */ /* 0x100fe20000004100 */
[----:B------:R-:W4:Y:S01]  /*1530*/  LDL R209, [R1+0x40] ;  /* 0x0000400001d17983 */ /* 0x000f220000100800 */
[----:B------:R-:W-:Y:S01]  /*1540*/  HADD2.F32 R218, -RZ, R133.H1_H1 ;  /* 0x30000085ffda7230 */ /* 0x000fe20000004100 */
[----:B------:R-:W-:Y:S01]  /*1550*/  FADD.FTZ R151, R99, R151 ;  /* 0x0000009763977221 */ /* 0x000fe20000010000 */
[--C-:B------:R-:W-:Y:S01]  /*1560*/  HADD2.F32 R129, -RZ, R143.reuse.H0_H0 ;  /* 0x2000008fff817230 */ /* 0x100fe20000004100 */
[-C--:B------:R-:W-:Y:S01]  /*1570*/  FFMA.FTZ R154, R138, R99.reuse, R154 ;  /* 0x000000638a9a7223 */ /* 0x080fe2000001009a */
[----:B------:R-:W-:Y:S01]  /*1580*/  HADD2.F32 R131, -RZ, R143.H1_H1 ;  /* 0x3000008fff837230 */ /* 0x000fe20000004100 */
[----:B------:R-:W-:Y:S01]  /*1590*/  FMUL.FTZ R135, R135, R99 ;  /* 0x0000006387877220 */ /* 0x000fe20000410000 */
[--C-:B------:R-:W-:Y:S01]  /*15a0*/  HADD2.F32 R133, -RZ, R139.reuse.H0_H0 ;  /* 0x2000008bff857230 */ /* 0x100fe20000004100 */
[----:B------:R-:W4:Y:S01]  /*15b0*/  LDL R143, [R1+0x30] ;  /* 0x00003000018f7983 */ /* 0x000f220000100800 */
[----:B------:R-:W-:Y:S01]  /*15c0*/  HADD2.F32 R132, -RZ, R139.H1_H1 ;  /* 0x3000008bff847230 */ /* 0x000fe20000004100 */
        /* <DEDUP_REMOVED lines=59> */
[----:B------:R-:W-:-:S04]  /*1980*/  IMAD.WIDE.U32 R166, R201, R152, c[0x0][0x190] ;  /* 0x00006400c9a67625 */ /* 0x000fc800078e0098 */
        /* <DEDUP_REMOVED lines=129> */
.L_x_8393:
        /* <DEDUP_REMOVED lines=18> */
.L_x_8394:
        /* <DEDUP_REMOVED lines=12> */
[C---:B-----5:R-:W-:Y:S02]  /*2380*/  LOP3.LUT P3, RZ, R174.reuse, 0xff00, RZ, 0xc0, !PT ;  /* 0x0000ff00aeff7812 */ /* 0x060fe4000786c0ff */
[----:B------:R-:W-:Y:S01]  /*2390*/  LOP3.LUT P4, RZ, R174, 0xff0000, RZ, 0xc0, !PT ;  /* 0x00ff0000aeff7812 */ /* 0x000fe2000788c0ff */
        /* <DEDUP_REMOVED lines=16> */
[----:B------:R-:W-:Y:S01]  /*24a0*/  @P1 HADD2.F32 R224, -RZ, R52.H0_H0 ;  /* 0x20000034ffe01230 */ /* 0x000fe20000004100 */
        /* <DEDUP_REMOVED lines=21> */
[----:B------:R-:W-:Y:S02]  /*2600*/  @P0 FADD.FTZ R219, R63, R219 ;  /* 0x000000db3fdb0221 */ /* 0x000fe40000010000 */
[----:B------:R-:W-:Y:S01]  /*2610*/  FMUL.FTZ R225, R225, R182 ;  /* 0x000000b6e1e17220 */ /* 0x000fe20000410000 */
[----:B--2---:R-:W-:-:S05]  /*2620*/  @P1 HADD2.F32 R221, -RZ, R96.H0_H0 ;  /* 0x20000060ffdd1230 */ /* 0x004fca0000004100 */
        /* <DEDUP_REMOVED lines=20> */
[----:B------:R-:W-:Y:S01]  /*2770*/  FMUL.FTZ R223, R223, R182 ;  /* 0x000000b6dfdf7220 */ /* 0x000fe20000410000 */
        /* <DEDUP_REMOVED lines=11> */
[--C-:B------:R-:W-:Y:S01]  /*2830*/  FFMA.FTZ R126, R126, R133, R132.reuse ;  /* 0x000000857e7e7223 */ /* 0x100fe20000010084 */
[C---:B------:R-:W-:Y:S01]  /*2840*/  SEL R101, R138.reuse, R93, P2 ;  /* 0x0000005d8a657207 */ /* 0x040fe20001000000 */
[----:B------:R-:W-:Y:S01]  /*2850*/  FMUL.FTZ R138, R138, R182 ;  /* 0x000000b68a8a7220 */ /* 0x000fe20000410000 */
[----:B------:R-:W-:Y:S01]  /*2860*/  SEL R102, R139, R94, P2 ;  /* 0x0000005e8b667207 */ /* 0x000fe20001000000 */
[--C-:B------:R-:W-:Y:S01]  /*2870*/  FFMA.FTZ R128, R128, R133, R132.reuse ;  /* 0x0000008580807223 */ /* 0x100fe20000010084 */
[----:B------:R-:W-:Y:S01]  /*2880*/  SEL R103, R219, R95, P2 ;  /* 0x0000005fdb677207 */ /* 0x000fe20001000000 */
[----:B------:R-:W-:-:S02]  /*2890*/  FFMA.FTZ R130, R130, R133, R132 ;  /* 0x0000008582827223 */ /* 0x000fc40000010084 */
[----:B------:R-:W-:Y:S02]  /*28a0*/  FADD.FTZ R5, R222, R5 ;  /* 0x00000005de057221 */ /* 0x000fe40000010000 */
[----:B------:R0:W-:Y:S02]  /*28b0*/  @P1 STG.E.128 [R104.64+0x10], R100 ;  /* 0x0000106468001986 */ /* 0x0001e4000c101d04 */
[----:B0-----:R-:W-:Y:S01]  /*28c0*/  @P3 HADD2.F32 R100, -RZ, R96.H1_H1 ;  /* 0x30000060ff643230 */ /* 0x001fe20000004100 */
[----:B------:R-:W-:Y:S01]  /*28d0*/  FMUL.FTZ R96, R225, c[0x0][0x1e8] ;  /* 0x00007a00e1607a20 */ /* 0x000fe20000410000 */
[----:B------:R-:W-:Y:S02]  /*28e0*/  @P3 HADD2.F32 R101, -RZ, R52.H1_H1 ;  /* 0x30000034ff653230 */ /* 0x000fe40000004100 */
[----:B------:R-:W-:Y:S01]  /*28f0*/  @P4 HADD2.F32 R102, -RZ, R53.H0_H0 ;  /* 0x20000035ff664230 */ /* 0x000fe20000004100 */
[----:B------:R-:W-:Y:S01]  /*2900*/  @P3 FMUL.FTZ R134, R96, R100 ;  /* 0x0000006460863220 */ /* 0x000fe20000410000 */
[----:B------:R-:W-:Y:S01]  /*2910*/  HFMA2.MMA R100, -RZ, RZ, 0, 0 ;  /* 0x00000000ff647435 */ /* 0x000fe200000001ff */
[----:B------:R-:W-:-:S05]  /*2920*/  @P6 HADD2.F32 R104, -RZ, R55.H0_H0 ;  /* 0x20000037ff686230 */ /* 0x000fca0000004100 */
[----:B------:R-:W-:Y:S01]  /*2930*/  @P3 FMUL.FTZ R100, R96, R101 ;  /* 0x0000006560643220 */ /* 0x000fe20000410000 */
[----:B------:R-:W-:Y:S01]  /*2940*/  LOP3.LUT P3, RZ, R174, 0xff000000, RZ, 0xc0, !PT ;  /* 0xff000000aeff7812 */ /* 0x000fe2000786c0ff */
[----:B------:R-:W-:Y:S01]  /*2950*/  FMUL.FTZ R96, R224, R182 ;  /* 0x000000b6e0607220 */ /* 0x000fe20000410000 */
[----:B------:R-:W-:Y:S02]  /*2960*/  @P4 HADD2.F32 R101, -RZ, R97.H0_H0 ;  /* 0x20000061ff654230 */ /* 0x000fe40000004100 */
[----:B------:R-:W-:Y:S01]  /*2970*/  F2FP.PACK_AB R100, R100, R221 ;  /* 0x000000dd6464723e */ /* 0x000fe200000000ff */
[----:B------:R-:W-:-:S04]  /*2980*/  FMUL.FTZ R96, R96, c[0x0][0x1e8] ;  /* 0x00007a0060607a20 */ /* 0x000fc80000410000 */
[C---:B------:R-:W-:Y:S01]  /*2990*/  @P4 FMUL.FTZ R135, R96.reuse, R101 ;  /* 0x0000006560874220 */ /* 0x040fe20000410000 */
[----:B------:R-:W-:Y:S01]  /*29a0*/  MOV R101, RZ ;  /* 0x000000ff00657202 */ /* 0x000fe20000000f00 */
[----:B------:R-:W-:Y:S01]  /*29b0*/  @P4 FMUL.FTZ R101, R96, R102 ;  /* 0x0000006660654220 */ /* 0x000fe20000410000 */
[----:B------:R-:W-:Y:S01]  /*29c0*/  LOP3.LUT P4, RZ, R175, 0xff, RZ, 0xc0, !PT ;  /* 0x000000ffafff7812 */ /* 0x000fe2000788c0ff */
[----:B------:R-:W-:Y:S01]  /*29d0*/  @P3 HADD2.F32 R96, -RZ, R97.H1_H1 ;  /* 0x30000061ff603230 */ /* 0x000fe20000004100 */
[----:B------:R-:W-:Y:S01]  /*29e0*/  FMUL.FTZ R97, R223, c[0x0][0x1e8] ;  /* 0x00007a00df617a20 */ /* 0x000fe20000410000 */
[----:B------:R-:W-:-:S03]  /*29f0*/  @P3 HADD2.F32 R102, -RZ, R53.H1_H1 ;  /* 0x30000035ff663230 */ /* 0x000fc60000004100 */
[C---:B------:R-:W-:Y:S01]  /*2a00*/  @P3 FMUL.FTZ R136, R97.reuse, R96 ;  /* 0x0000006061883220 */ /* 0x040fe20000410000 */
[----:B------:R-:W-:Y:S01]  /*2a10*/  MOV R96, RZ ;  /* 0x000000ff00607202 */ /* 0x000fe20000000f00 */
[----:B------:R-:W-:Y:S01]  /*2a20*/  @P3 FMUL.FTZ R96, R97, R102 ;  /* 0x0000006661603220 */ /* 0x000fe20000410000 */
[----:B------:R-:W-:Y:S01]  /*2a30*/  LOP3.LUT P3, RZ, R175, 0xff000000, RZ, 0xc0, !PT ;  /* 0xff000000afff7812 */ /* 0x000fe2000786c0ff */
[----:B------:R-:W-:Y:S01]  /*2a40*/  FMUL.FTZ R97, R137, R182 ;  /* 0x000000b689617220 */ /* 0x000fe20000410000 */
[----:B------:R-:W-:Y:S02]  /*2a50*/  HFMA2.MMA R137, -RZ, RZ, 0, 0 ;  /* 0x00000000ff897435 */ /* 0x000fe400000001ff */
[----:B------:R-:W-:Y:S01]  /*2a60*/  @P4 HADD2.F32 R102, -RZ, R98.H0_H0 ;  /* 0x20000062ff664230 */ /* 0x000fe20000004100 */
[----:B------:R-:W-:Y:S01]  /*2a70*/  FMUL.FTZ R97, R97, c[0x0][0x1e8] ;  /* 0x00007a0061617a20 */ /* 0x000fe20000410000 */
[----:B------:R-:W-:Y:S01]  /*2a80*/  @P4 HADD2.F32 R103, -RZ, R54.H0_H0 ;  /* 0x20000036ff674230 */ /* 0x000fe20000004100 */
[----:B------:R-:W-:-:S02]  /*2a90*/  F2FP.PACK_AB R101, R96, R101 ;  /* 0x000000656065723e */ /* 0x000fc400000000ff */
[C---:B------:R-:W-:Y:S01]  /*2aa0*/  @P4 FMUL.FTZ R137, R97.reuse, R102 ;  /* 0x0000006661894220 */ /* 0x040fe20000410000 */
[----:B------:R-:W-:Y:S01]  /*2ab0*/  MOV R102, RZ ;  /* 0x000000ff00667202 */ /* 0x000fe20000000f00 */
[----:B------:R-:W-:Y:S01]  /*2ac0*/  @P4 FMUL.FTZ R102, R97, R103 ;  /* 0x0000006761664220 */ /* 0x000fe20000410000 */
[----:B------:R-:W-:Y:S01]  /*2ad0*/  @P5 HADD2.F32 R97, -RZ, R98.H1_H1 ;  /* 0x30000062ff615230 */ /* 0x000fe20000004100 */
[----:B------:R-:W-:Y:S01]  /*2ae0*/  FMUL.FTZ R98, R138, c[0x0][0x1e8] ;  /* 0x00007a008a627a20 */ /* 0x000fe20000410000 */
[----:B------:R-:W-:Y:S01]  /*2af0*/  HFMA2.MMA R138, -RZ, RZ, 0, 0 ;  /* 0x00000000ff8a7435 */ /* 0x000fe200000001ff */
[----:B------:R-:W-:Y:S02]  /*2b00*/  @P5 HADD2.F32 R103, -RZ, R54.H1_H1 ;  /* 0x30000036ff675230 */ /* 0x000fe40000004100 */
[----:B------:R-:W-:-:S03]  /*2b10*/  @P3 HADD2.F32 R105, -RZ, R55.H1_H1 ;  /* 0x30000037ff693230 */ /* 0x000fc60000004100 */
[C---:B------:R-:W-:Y:S01]  /*2b20*/  @P5 FMUL.FTZ R138, R98.reuse, R97 ;  /* 0x00000061628a5220 */ /* 0x040fe20000410000 */
[----:B------:R-:W-:Y:S01]  /*2b30*/  MOV R97, RZ ;  /* 0x000000ff00617202 */ /* 0x000fe20000000f00 */
[----:B------:R-:W-:Y:S01]  /*2b40*/  @P5 FMUL.FTZ R97, R98, R103 ;  /* 0x0000006762615220 */ /* 0x000fe20000410000 */
[----:B------:R-:W-:Y:S01]  /*2b50*/  @P6 HADD2.F32 R103, -RZ, R99.H0_H0 ;  /* 0x20000063ff676230 */ /* 0x000fe20000004100 */
[----:B------:R-:W-:Y:S01]  /*2b60*/  FMUL.FTZ R98, R139, R182 ;  /* 0x000000b68b627220 */ /* 0x000fe20000410000 */
[----:B------:R-:W-:Y:S02]  /*2b70*/  HFMA2.MMA R139, -RZ, RZ, 0, 0 ;  /* 0x00000000ff8b7435 */ /* 0x000fe400000001ff */
[----:B------:R-:W-:Y:S01]  /*2b80*/  F2FP.PACK_AB R102, R97, R102 ;  /* 0x000000666166723e */ /* 0x000fe200000000ff */
        /* <DEDUP_REMOVED lines=10> */
[----:B------:R-:W-:-:S05]  /*2c30*/  F2FP.PACK_AB R103, R104, R103 ;  /* 0x000000676867723e */ /* 0x000fca00000000ff */
[----:B------:R0:W-:Y:S02]  /*2c40*/  STG.E.128 [R96.64], R100 ;  /* 0x0000006460007986 */ /* 0x0001e4000c101d04 */
[----:B0-----:R-:W-:-:S06]  /*2c50*/  IMAD.WIDE.U32 R100, R219, R226, c[0x0][0x170] ;  /* 0x00005c00db647625 */ /* 0x001fcc00078e00e2 */
[----:B------:R-:W2:Y:S01]  /*2c60*/  LDG.E.128 R100, [R100.64] ;  /* 0x0000000464647981 */ /* 0x000ea2000c1e1d00 */
[----:B------:R-:W-:Y:S01]  /*2c70*/  FFMA.FTZ R96, R214, R133, R132 ;  /* 0x00000085d6607223 */ /* 0x000fe20000010084 */
[----:B------:R-:W-:Y:S01]  /*2c80*/  HFMA2.MMA R175, -RZ, RZ, 0, 0 ;  /* 0x00000000ffaf7435 */ /* 0x000fe200000001ff */
[----:B------:R-:W-:Y:S01]  /*2c90*/  FADD.FTZ R106, R215, -R106 ;  /* 0x8000006ad76a7221 */ /* 0x000fe20000010000 */
[----:B------:R-:W-:Y:S01]  /*2ca0*/  @P3 HADD2.F32 R99, -RZ, R99.H1_H1 ;  /* 0x30000063ff633230 */ /* 0x000fe20000004100 */
[----:B------:R-:W-:Y:S01]  /*2cb0*/  FADD.FTZ R107, R216, -R107 ;  /* 0x8000006bd86b7221 */ /* 0x000fe20000010000 */
[----:B------:R-:W-:Y:S01]  /*2cc0*/  LOP3.LUT P5, RZ, R166, 0xff00, RZ, 0xc0, !PT ;  /* 0x0000ff00a6ff7812 */ /* 0x000fe200078ac0ff */
[----:B------:R-:W-:Y:S01]  /*2cd0*/  FADD.FTZ R214, R217, -R213 ;  /* 0x800000d5d9d67221 */ /* 0x000fe20000010000 */
[----:B------:R-:W-:Y:S01]  /*2ce0*/  LOP3.LUT P6, RZ, R167, 0xff, RZ, 0xc0, !PT ;  /* 0x000000ffa7ff7812 */ /* 0x000fe200078cc0ff */
[----:B------:R-:W-:Y:S02]  /*2cf0*/  FADD.FTZ R96, R218, -R96 ;  /* 0x80000060da607221 */ /* 0x000fe40000010000 */
[----:B------:R-:W-:-:S02]  /*2d00*/  FMUL.FTZ R174, R186, R106 ;  /* 0x0000006abaae7220 */ /* 0x000fc40000410000 */
[C---:B------:R-:W-:Y:S02]  /*2d10*/  FMUL.FTZ R215, R186.reuse, R107 ;  /* 0x0000006bbad77220 */ /* 0x040fe40000410000 */
[C---:B------:R-:W-:Y:S02]  /*2d20*/  FMUL.FTZ R214, R186.reuse, R214 ;  /* 0x000000d6bad67220 */ /* 0x040fe40000410000 */
[----:B------:R-:W-:Y:S01]  /*2d30*/  FMUL.FTZ R213, R186, R96 ;  /* 0x00000060bad57220 */ /* 0x000fe20000410000 */
[----:B------:R-:W-:Y:S01]  /*2d40*/  @P1 MOV R96, 0x20 ;  /* 0x0000002000601802 */ /* 0x000fe20000000f00 */
[----:B------:R-:W-:Y:S02]  /*2d50*/  FADD.FTZ R206, R209, -R206 ;  /* 0x800000ced1ce7221 */ /* 0x000fe40000010000 */
[----:B------:R-:W-:Y:S02]  /*2d60*/  FADD.FTZ R205, R207, -R205 ;  /* 0x800000cdcfcd7221 */ /* 0x000fe40000010000 */
[----:B------:R-:W-:-:S02]  /*2d70*/  FADD.FTZ R211, R211, -R208 ;  /* 0x800000d0d3d37221 */ /* 0x000fc40000010000 */
        /* <DEDUP_REMOVED lines=21> */
[----:B------:R-:W-:Y:S01]  /*2ed0*/  @P3 FMUL.FTZ R175, R98, R99 ;  /* 0x0000006362af3220 */ /* 0x000fe20000410000 */
[----:B------:R-:W-:Y:S01]  /*2ee0*/  LOP3.LUT P3, RZ, R166, 0xff0000, RZ, 0xc0, !PT ;  /* 0x00ff0000a6ff7812 */ /* 0x000fe2000786c0ff */
[----:B------:R-:W-:-:S02]  /*2ef0*/  FMUL.FTZ R214, R214, R182 ;  /* 0x000000b6d6d67220 */ /* 0x000fc40000410000 */
[----:B------:R-:W-:-:S04]  /*2f00*/  FMUL.FTZ R213, R213, R182 ;  /* 0x000000b6d5d57220 */ /* 0x000fc80000410000 */
[----:B------:R-:W-:Y:S01]  /*2f10*/  FMUL.FTZ R213, R213, c[0x0][0x1e8] ;  /* 0x00007a00d5d57a20 */ /* 0x000fe20000410000 */
[C---:B0-----:R-:W-:Y:S01]  /*2f20*/  SEL R104, R208.reuse, R92, P2 ;  /* 0x0000005cd0687207 */ /* 0x041fe20001000000 */
[----:B------:R-:W-:Y:S01]  /*2f30*/  FMUL.FTZ R208, R208, R182 ;  /* 0x000000b6d0d07220 */ /* 0x000fe20000410000 */
[----:B------:R-:W-:Y:S02]  /*2f40*/  SEL R105, R209, R93, P2 ;  /* 0x0000005dd1697207 */ /* 0x000fe40001000000 */
[C---:B------:R-:W-:Y:S01]  /*2f50*/  SEL R106, R206.reuse, R94, P2 ;  /* 0x0000005ece6a7207 */ /* 0x040fe20001000000 */
[----:B------:R-:W-:Y:S01]  /*2f60*/  FMUL.FTZ R206, R206, R182 ;  /* 0x000000b6cece7220 */ /* 0x000fe20000410000 */
[----:B------:R-:W-:-:S03]  /*2f70*/  SEL R107, R207, R95, P2 ;  /* 0x0000005fcf6b7207 */ /* 0x000fc60001000000 */
[----:B------:R-:W-:Y:S02]  /*2f80*/  FMUL.FTZ R206, R206, c[0x0][0x1e8] ;  /* 0x00007a00cece7a20 */ /* 0x000fe40000410000 */
[----:B------:R0:W-:Y:S02]  /*2f90*/  @P1 STG.E.128 [R96.64+0x10], R104 ;  /* 0x0000106860001986 */ /* 0x0001e4000c101d04 */
[----:B0-----:R-:W-:Y:S01]  /*2fa0*/  MOV R96, R166 ;  /* 0x000000a600607202 */ /* 0x001fe20000000f00 */
[-C--:B------:R-:W-:Y:S01]  /*2fb0*/  FMUL.FTZ R97, R174, R182.reuse ;  /* 0x000000b6ae617220 */ /* 0x080fe20000410000 */
[----:B------:R-:W-:Y:S01]  /*2fc0*/  HFMA2.MMA R174, -RZ, RZ, 0, 0 ;  /* 0x00000000ffae7435 */ /* 0x000fe200000001ff */
[----:B------:R-:W-:Y:S01]  /*2fd0*/  FMUL.FTZ R106, R209, R182 ;  /* 0x000000b6d16a7220 */ /* 0x000fe20000410000 */
[----:B------:R-:W-:Y:S01]  /*2fe0*/  LOP3.LUT P4, RZ, R96, 0xff, RZ, 0xc0, !PT ;  /* 0x000000ff60ff7812 */ /* 0x000fe2000788c0ff */
[----:B------:R-:W-:Y:S01]  /*2ff0*/  FMUL.FTZ R97, R97, c[0x0][0x1e8] ;  /* 0x00007a0061617a20 */ /* 0x000fe20000410000 */
[----:B------:R-:W-:Y:S01]  /*3000*/  MOV R96, RZ ;  /* 0x000000ff00607202 */ /* 0x000fe20000000f00 */
[----:B------:R-:W-:Y:S01]  /*3010*/  FMUL.FTZ R209, R208, c[0x0][0x1e8] ;  /* 0x00007a00d0d17a20 */ /* 0x000fe20000410000 */
[----:B------:R-:W-:Y:S01]  /*3020*/  CS2R R104, SRZ ;  /* 0x0000000000687805 */ /* 0x000fe2000001ff00 */
[----:B------:R-:W-:Y:S01]  /*3030*/  FMUL.FTZ R208, R106, c[0x0][0x1e8] ;  /* 0x00007a006ad07a20 */ /* 0x000fe20000410000 */
[----:B------:R-:W-:-:S05]  /*3040*/  @P6 HADD2.F32 R106, -RZ, R50.H0_H0 ;  /* 0x20000032ff6a6230 */ /* 0x000fca0000004100 */
[----:B------:R-:W-:Y:S02]  /*3050*/  @P6 FMUL.FTZ R104, R209, R106 ;  /* 0x0000006ad1686220 */ /* 0x000fe40000410000 */
[----:B------:R-:W-:-:S05]  /*3060*/  @P4 HADD2.F32 R99, -RZ, R48.H0_H0 ;  /* 0x20000030ff634230 */ /* 0x000fca0000004100 */
[----:B------:R-:W-:Y:S02]  /*3070*/  @P4 FMUL.FTZ R96, R97, R99 ;  /* 0x0000006361604220 */ /* 0x000fe40000410000 */
[----:B------:R-:W-:-:S04]  /*3080*/  FMUL.FTZ R99, R215, R182 ;  /* 0x000000b6d7637220 */ /* 0x000fc80000410000 */
[----:B------:R-:W-:Y:S01]  /*3090*/  FMUL.FTZ R99, R99, c[0x0][0x1e8] ;  /* 0x00007a0063637a20 */ /* 0x000fe20000410000 */
[--C-:B--2---:R-:W-:Y:S02]  /*30a0*/  @P4 HADD2.F32 R98, -RZ, R100.reuse.H0_H0 ;  /* 0x20000064ff624230 */ /* 0x104fe40000004100 */
[----:B------:R-:W-:-:S03]  /*30b0*/  @P5 HADD2.F32 R100, -RZ, R100.H1_H1 ;  /* 0x30000064ff645230 */ /* 0x000fc60000004100 */
[----:B------:R-:W-:Y:S01]  /*30c0*/  @P4 FMUL.FTZ R174, R97, R98 ;  /* 0x0000006261ae4220 */ /* 0x000fe20000410000 */
[----:B------:R-:W-:Y:S01]  /*30d0*/  @P5 HADD2.F32 R98, -RZ, R48.H1_H1 ;  /* 0x30000030ff625230 */ /* 0x000fe20000004100 */
[----:B------:R-:W-:Y:S01]  /*30e0*/  MOV R97, RZ ;  /* 0x000000ff00617202 */ /* 0x000fe20000000f00 */
[C---:B------:R-:W-:Y:S01]  /*30f0*/  @P5 FMUL.FTZ R201, R99.reuse, R100 ;  /* 0x0000006463c95220 */ /* 0x040fe20000410000 */
[----:B------:R-:W-:Y:S01]  /*3100*/  LOP3.LUT P4, RZ, R166, 0xff000000, RZ, 0xc0, !PT ;  /* 0xff000000a6ff7812 */ /* 0x000fe2000788c0ff */
[----:B------:R-:W-:Y:S01]  /*3110*/  @P3 HADD2.F32 R100, -RZ, R49.H0_H0 ;  /* 0x20000031ff643230 */ /* 0x000fe20000004100 */
[----:B------:R-:W-:Y:S01]  /*3120*/  @P5 FMUL.FTZ R97, R99, R98 ;  /* 0x0000006263615220 */ /* 0x000fe20000410000 */
[----:B------:R-:W-:Y:S01]  /*3130*/  MOV R98, RZ ;  /* 0x000000ff00627202 */ /* 0x000fe20000000f00 */
[----:B------:R-:W-:Y:S01]  /*3140*/  FMUL.FTZ R99, R214, c[0x0][0x1e8] ;  /* 0x00007a00d6637a20 */ /* 0x000fe20000410000 */
[----:B------:R-:W-:Y:S02]  /*3150*/  HFMA2.MMA R166, -RZ, RZ, 0, 0 ;  /* 0x00000000ffa67435 */ /* 0x000fe400000001ff */
[----:B------:R-:W-:Y:S01]  /*3160*/  F2FP.PACK_AB R96, R97, R96 ;  /* 0x000000606160723e */ /* 0x000fe200000000ff */
[----:B------:R-:W-:Y:S01]  /*3170*/  @P3 FMUL.FTZ R98, R99, R100 ;  /* 0x0000006463623220 */ /* 0x000fe20000410000 */
[----:B------:R-:W-:-:S04]  /*3180*/  @P3 HADD2.F32 R100, -RZ, R101.H0_H0 ;  /* 0x20000065ff643230 */ /* 0x000fc80000004100 */
[----:B------:R-:W-:Y:S01]  /*3190*/  @P4 HADD2.F32 R101, -RZ, R101.H1_H1 ;  /* 0x30000065ff654230 */ /* 0x000fe20000004100 */
[----:B------:R-:W-:Y:S01]  /*31a0*/  @P3 FMUL.FTZ R166, R99, R100 ;  /* 0x0000006463a63220 */ /* 0x000fe20000410000 */
[----:B------:R-:W-:Y:S01]  /*31b0*/  @P4 HADD2.F32 R100, -RZ, R49.H1_H1 ;  /* 0x30000031ff644230 */ /* 0x000fe20000004100 */
[----:B------:R-:W-:Y:S02]  /*31c0*/  LOP3.LUT P3, RZ, R167, 0xff00, RZ, 0xc0, !PT ;  /* 0x0000ff00a7ff7812 */ /* 0x000fe4000786c0ff */
[----:B------:R-:W-:Y:S01]  /*31d0*/  MOV R99, RZ ;  /* 0x000000ff00637202 */ /* 0x000fe20000000f00 */
[C---:B------:R-:W-:Y:S02]  /*31e0*/  @P4 FMUL.FTZ R205, R213.reuse, R101 ;  /* 0x00000065d5cd4220 */ /* 0x040fe40000410000 */
[----:B------:R-:W-:Y:S01]  /*31f0*/  @P4 FMUL.FTZ R99, R213, R100 ;  /* 0x00000064d5634220 */ /* 0x000fe20000410000 */
[----:B------:R-:W-:Y:S02]  /*3200*/  LEA R100, P5, R219, c[0x0][0x248], 0x4 ;  /* 0x00009200db647a11 */ /* 0x000fe400078a20ff */
[----:B------:R-:W-:-:S02]  /*3210*/  LOP3.LUT P4, RZ, R167, 0xff0000, RZ, 0xc0, !PT ;  /* 0x00ff0000a7ff7812 */ /* 0x000fc4000788c0ff */
[----:B------:R-:W-:Y:S02]  /*3220*/  LEA.HI.X R101, R219, c[0x0][0x24c], RZ, 0x4, P5 ;  /* 0x00009300db657a11 */ /* 0x000fe400028f24ff */
[----:B------:R-:W-:Y:S01]  /*3230*/  LOP3.LUT P5, RZ, R167, 0xff000000, RZ, 0xc0, !PT ;  /* 0xff000000a7ff7812 */ /* 0x000fe200078ac0ff */
[----:B------:R-:W-:Y:S01]  /*3240*/  @P3 HADD2.F32 R107, -RZ, R50.H1_H1 ;  /* 0x30000032ff6b3230 */ /* 0x000fe20000004100 */
[----:B------:R-:W-:Y:S01]  /*3250*/  F2FP.PACK_AB R97, R99, R98 ;  /* 0x000000626361723e */ /* 0x000fe200000000ff */
[----:B------:R-:W-:Y:S01]  /*3260*/  HFMA2.MMA R99, -RZ, RZ, 0, 0 ;  /* 0x00000000ff637435 */ /* 0x000fe200000001ff */
[----:B------:R-:W-:Y:S02]  /*3270*/  MOV R167, RZ ;  /* 0x000000ff00a77202 */ /* 0x000fe40000000f00 */
[----:B------:R-:W-:Y:S02]  /*3280*/  @P3 FMUL.FTZ R105, R208, R107 ;  /* 0x0000006bd0693220 */ /* 0x000fe40000410000 */
[----:B------:R-:W-:Y:S01]  /*3290*/  FMUL.FTZ R107, R207, R182 ;  /* 0x000000b6cf6b7220 */ /* 0x000fe20000410000 */
[----:B------:R-:W-:-:S03]  /*32a0*/  @P4 HADD2.F32 R98, -RZ, R51.H0_H0 ;  /* 0x20000033ff624230 */ /* 0x000fc60000004100 */
[----:B------:R-:W-:Y:S01]  /*32b0*/  FMUL.FTZ R107, R107, c[0x0][0x1e8] ;  /* 0x00007a006b6b7a20 */ /* 0x000fe20000410000 */
[----:B------:R-:W-:Y:S01]  /*32c0*/  @P5 HADD2.F32 R106, -RZ, R51.H1_H1 ;  /* 0x30000033ff6a5230 */ /* 0x000fe20000004100 */
[----:B------:R-:W-:Y:S01]  /*32d0*/  @P4 FMUL.FTZ R167, R206, R98 ;  /* 0x00000062cea74220 */ /* 0x000fe20000410000 */
[----:B------:R-:W-:-:S03]  /*32e0*/  F2FP.PACK_AB R98, R105, R104 ;  /* 0x000000686962723e */ /* 0x000fc600000000ff */
[----:B------:R-:W-:Y:S01]  /*32f0*/  @P5 FMUL.FTZ R99, R107, R106 ;  /* 0x0000006a6b635220 */ /* 0x000fe20000410000 */
[----:B------:R-:W-:-:S04]  /*3300*/  IADD3 R106, R192, 0x40, RZ ;  /* 0x00000040c06a7810 */ /* 0x000fc80007ffe0ff */
[----:B------:R-:W-:Y:S01]  /*3310*/  F2FP.PACK_AB R99, R99, R167 ;  /* 0x000000a76363723e */ /* 0x000fe200000000ff */
[----:B------:R-:W-:-:S04]  /*3320*/  IMAD.WIDE.U32 R104, R106, R226, c[0x0][0x170] ;  /* 0x00005c006a687625 */ /* 0x000fc800078e00e2 */
[----:B------:R0:W-:Y:S04]  /*3330*/  STG.E.128 [R100.64], R96 ;  /* 0x0000006064007986 */ /* 0x0001e8000c101d04 */
[----:B0-----:R0:W2:Y:S01]  /*3340*/  LDG.E.128 R96, [R104.64] ;  /* 0x0000000468607981 */ /* 0x0010a2000c1e1d00 */
[--C-:B------:R-:W-:Y:S01]  /*3350*/  @P6 HADD2.F32 R100, -RZ, R102.reuse.H0_H0 ;  /* 0x20000066ff646230 */ /* 0x100fe20000004100 */
[----:B------:R-:W-:Y:S01]  /*3360*/  MOV R167, RZ ;  /* 0x000000ff00a77202 */ /* 0x000fe20000000f00 */
[----:B------:R-:W-:Y:S01]  /*3370*/  FADD.FTZ R116, R142, -R116 ;  /* 0x800000748e747221 */ /* 0x000fe20000010000 */
[----:B------:R-:W-:Y:S01]  /*3380*/  @P3 HADD2.F32 R102, -RZ, R102.H1_H1 ;  /* 0x30000066ff663230 */ /* 0x000fe20000004100 */
[----:B------:R-:W-:Y:S01]  /*3390*/  FFMA.FTZ R101, R117, R133, R132 ;  /* 0x0000008575657223 */ /* 0x000fe20000010084 */
[----:B------:R-:W-:Y:S01]  /*33a0*/  MOV R207, RZ ;  /* 0x000000ff00cf7202 */ /* 0x000fe20000000f00 */
[----:B------:R-:W-:Y:S01]  /*33b0*/  @P6 FMUL.FTZ R167, R209, R100 ;  /* 0x00000064d1a76220 */ /* 0x000fe20000410000 */
[----:B------:R-:W-:Y:S01]  /*33c0*/  MOV R100, R160 ;  /* 0x000000a000647202 */ /* 0x000fe20000000f00 */
[----:B------:R-:W-:Y:S01]  /*33d0*/  FADD.FTZ R183, R183, -R140 ;  /* 0x8000008cb7b77221 */ /* 0x000fe20000010000 */
[--C-:B0-----:R-:W-:Y:S01]  /*33e0*/  @P4 HADD2.F32 R104, -RZ, R103.reuse.H0_H0 ;  /* 0x20000067ff684230 */ /* 0x101fe20000004100 */
[----:B------:R-:W-:Y:S01]  /*33f0*/  FADD.FTZ R101, R143, -R101 ;  /* 0x800000658f657221 */ /* 0x000fe20000010000 */
[----:B------:R-:W-:Y:S01]  /*3400*/  LOP3.LUT P6, RZ, R100, 0xff, RZ, 0xc0, !PT ;  /* 0x000000ff64ff7812 */ /* 0x000fe200078cc0ff */
[----:B------:R-:W-:Y:S01]  /*3410*/  FMUL.FTZ R100, R186, R116 ;  /* 0x00000074ba647220 */ /* 0x000fe20000410000 */
[----:B------:R-:W-:Y:S01]  /*3420*/  HFMA2.MMA R140, -RZ, RZ, 0, 0 ;  /* 0x00000000ff8c7435 */ /* 0x000fe200000001ff */
[----:B------:R-:W-:Y:S01]  /*3430*/  CS2R R142, SRZ ;  /* 0x00000000008e7805 */ /* 0x000fe2000001ff00 */
[----:B------:R-:W-:Y:S01]  /*3440*/  HFMA2.MMA R116, -RZ, RZ, 0, 0 ;  /* 0x00000000ff747435 */ /* 0x000fe200000001ff */
[----:B------:R-:W-:Y:S01]  /*3450*/  @P0 FADD.FTZ R100, R72, R100 ;  /* 0x0000006448640221 */ /* 0x000fe20000010000 */
[----:B------:R-:W-:Y:S01]  /*3460*/  @P5 HADD2.F32 R103, -RZ, R103.H1_H1 ;  /* 0x30000067ff675230 */ /* 0x000fe20000004100 */
[----:B------:R-:W-:Y:S01]  /*3470*/  @P4 FMUL.FTZ R142, R206, R104 ;  /* 0x00000068ce8e4220 */ /* 0x000fe20000410000 */
[----:B------:R-:W-:Y:S01]  /*3480*/  LOP3.LUT P4, RZ, R160, 0xff00, RZ, 0xc0, !PT ;  /* 0x0000ff00a0ff7812 */ /* 0x000fe2000788c0ff */
[----:B------:R-:W-:Y:S01]  /*3490*/  FMUL.FTZ R104, R100, R182 ;  /* 0x000000b664687220 */ /* 0x000fe20000410000 */
[----:B------:R-:W-:Y:S01]  /*34a0*/  HFMA2.MMA R209, -RZ, RZ, 0, 0 ;  /* 0x00000000ffd17435 */ /* 0x000fe200000001ff */
[----:B------:R-:W-:Y:S01]  /*34b0*/  @P3 FMUL.FTZ R140, R208, R102 ;  /* 0x00000066d08c3220 */ /* 0x000fe20000410000 */
[----:B------:R-:W-:Y:S01]  /*34c0*/  LOP3.LUT P3, RZ, R160, 0xff0000, RZ, 0xc0, !PT ;  /* 0x00ff0000a0ff7812 */ /* 0x000fe2000786c0ff */
[----:B------:R-:W-:Y:S01]  /*34d0*/  @P6 HADD2.F32 R102, -RZ, R44.H0_H0 ;  /* 0x2000002cff666230 */ /* 0x000fe20000004100 */
[----:B------:R-:W-:Y:S01]  /*34e0*/  FMUL.FTZ R104, R104, c[0x0][0x1e8] ;  /* 0x00007a0068687a20 */ /* 0x000fe20000410000 */
[----:B------:R-:W-:Y:S01]  /*34f0*/  IADD3 R192, R192, 0x60, RZ ;  /* 0x00000060c0c07810 */ /* 0x000fe20007ffe0ff */
[----:B------:R-:W-:Y:S01]  /*3500*/  FMUL.FTZ R101, R186, R101 ;  /* 0x00000065ba657220 */ /* 0x000fe20000410000 */
[----:B------:R-:W-:Y:S01]  /*3510*/  SEL R100, R100, R88, P2 ;  /* 0x0000005864647207 */ /* 0x000fe20001000000 */
[----:B------:R-:W-:-:S02]  /*3520*/  @P6 FMUL.FTZ R116, R104, R102 ;  /* 0x0000006668746220 */ /* 0x000fc40000410000 */
[----:B------:R-:W-:Y:S02]  /*3530*/  FMUL.FTZ R102, R186, R183 ;  /* 0x000000b7ba667220 */ /* 0x000fe40000410000 */
[----:B------:R-:W-:Y:S02]  /*3540*/  @P0 FADD.FTZ R101, R73, R101 ;  /* 0x0000006549650221 */ /* 0x000fe40000010000 */
[----:B------:R-:W-:Y:S01]  /*3550*/  @P0 FADD.FTZ R102, R74, R102 ;  /* 0x000000664a660221 */ /* 0x000fe20000010000 */
[----:B------:R-:W-:Y:S01]  /*3560*/  @P3 HADD2.F32 R117, -RZ, R45.H0_H0 ;  /* 0x2000002dff753230 */ /* 0x000fe20000004100 */
[----:B------:R-:W-:Y:S01]  /*3570*/  FADD.FTZ R202, R202, -R141 ;  /* 0x8000008dcaca7221 */ /* 0x000fe20000010000 */
[----:B------:R-:W-:Y:S01]  /*3580*/  MOV R141, RZ ;  /* 0x000000ff008d7202 */ /* 0x000fe20000000f00 */
[C---:B------:R-:W-:Y:S01]  /*3590*/  FMUL.FTZ R183, R101.reuse, R182 ;  /* 0x000000b665b77220 */ /* 0x040fe20000410000 */
[----:B------:R-:W-:Y:S01]  /*35a0*/  SEL R101, R101, R89, P2 ;  /* 0x0000005965657207 */ /* 0x000fe20001000000 */
[----:B------:R-:W-:Y:S01]  /*35b0*/  @P5 FMUL.FTZ R141, R107, R103 ;  /* 0x000000676b8d5220 */ /* 0x000fe20000410000 */
[----:B------:R-:W-:Y:S01]  /*35c0*/  LOP3.LUT P5, RZ, R160, 0xff000000, RZ, 0xc0, !PT ;  /* 0xff000000a0ff7812 */ /* 0x000fe200078ac0ff */
[----:B------:R-:W-:Y:S01]  /*35d0*/  @P4 HADD2.F32 R107, -RZ, R44.H1_H1 ;  /* 0x3000002cff6b4230 */ /* 0x000fe20000004100 */
[----:B------:R-:W-:Y:S01]  /*35e0*/  FMUL.FTZ R183, R183, c[0x0][0x1e8] ;  /* 0x00007a00b7b77a20 */ /* 0x000fe20000410000 */
[----:B------:R-:W-:Y:S01]  /*35f0*/  MOV R160, RZ ;  /* 0x000000ff00a07202 */ /* 0x000fe20000000f00 */
[----:B------:R-:W-:Y:S01]  /*3600*/  FMUL.FTZ R103, R186, R202 ;  /* 0x000000caba677220 */ /* 0x000fe20000410000 */
[----:B------:R-:W-:Y:S01]  /*3610*/  HFMA2.MMA R202, -RZ, RZ, 0, 0 ;  /* 0x00000000ffca7435 */ /* 0x000fe200000001ff */
[----:B------:R-:W-:-:S02]  /*3620*/  @P4 FMUL.FTZ R209, R183, R107 ;  /* 0x0000006bb7d14220 */ /* 0x000fc40000410000 */
[----:B------:R-:W-:Y:S02]  /*3630*/  @P0 FADD.FTZ R103, R75, R103 ;  /* 0x000000674b670221 */ /* 0x000fe40000010000 */
[----:B------:R-:W-:Y:S02]  /*3640*/  FADD.FTZ R204, R204, -R203 ;  /* 0x800000cbcccc7221 */ /* 0x000fe40000010000 */
[C---:B------:R-:W-:Y:S01]  /*3650*/  FMUL.FTZ R107, R103.reuse, R182 ;  /* 0x000000b6676b7220 */ /* 0x040fe20000410000 */
[----:B------:R-:W-:Y:S01]  /*3660*/  SEL R103, R103, R91, P2 ;  /* 0x0000005b67677207 */ /* 0x000fe20001000000 */
[----:B------:R-:W-:Y:S02]  /*3670*/  FADD.FTZ R109, R109, -R108 ;  /* 0x8000006c6d6d7221 */ /* 0x000fe40000010000 */
[----:B------:R-:W-:Y:S02]  /*3680*/  FMUL.FTZ R107, R107, c[0x0][0x1e8] ;  /* 0x00007a006b6b7a20 */ /* 0x000fe40000410000 */
[----:B------:R-:W-:Y:S01]  /*3690*/  FADD.FTZ R111, R111, -R110 ;  /* 0x8000006e6f6f7221 */ /* 0x000fe20000010000 */
[----:B------:R-:W-:Y:S01]  /*36a0*/  MOV R110, RZ ;  /* 0x000000ff006e7202 */ /* 0x000fe20000000f00 */
[----:B------:R-:W-:-:S02]  /*36b0*/  FADD.FTZ R115, R115, -R114 ;  /* 0x8000007273737221 */ /* 0x000fc40000010000 */
[----:B------:R-:W-:Y:S01]  /*36c0*/  FMUL.FTZ R208, R186, R111 ;  /* 0x0000006fbad07220 */ /* 0x000fe20000410000 */
[----:B------:R-:W-:-:S03]  /*36d0*/  MOV R111, RZ ;  /* 0x000000ff006f7202 */ /* 0x000fc60000000f00 */
[----:B------:R-:W-:Y:S01]  /*36e0*/  @P0 FADD.FTZ R208, R78, R208 ;  /* 0x000000d04ed00221 */ /* 0x000fe20000010000 */
[--C-:B--2---:R-:W-:Y:S02]  /*36f0*/  @P6 HADD2.F32 R105, -RZ, R96.reuse.H0_H0 ;  /* 0x20000060ff696230 */ /* 0x104fe40000004100 */
[----:B------:R-:W-:-:S03]  /*3700*/  @P4 HADD2.F32 R96, -RZ, R96.H1_H1 ;  /* 0x30000060ff604230 */ /* 0x000fc60000004100 */
[----:B------:R-:W-:Y:S01]  /*3710*/  @P6 FMUL.FTZ R143, R104, R105 ;  /* 0x00000069688f6220 */ /* 0x000fe20000410000 */
[----:B------:R-:W-:Y:S01]  /*3720*/  MOV R104, RZ ;  /* 0x000000ff00687202 */ /* 0x000fe20000000f00 */
[C---:B------:R-:W-:Y:S01]  /*3730*/  FMUL.FTZ R105, R102.reuse, R182 ;  /* 0x000000b666697220 */ /* 0x040fe20000410000 */
[----:B------:R-:W-:Y:S01]  /*3740*/  SEL R102, R102, R90, P2 ;  /* 0x0000005a66667207 */ /* 0x000fe20001000000 */
[----:B------:R-:W-:Y:S01]  /*3750*/  @P4 FMUL.FTZ R160, R183, R96 ;  /* 0x00000060b7a04220 */ /* 0x000fe20000410000 */
[----:B------:R-:W-:Y:S01]  /*3760*/  HFMA2.MMA R183, -RZ, RZ, 0, 0 ;  /* 0x00000000ffb77435 */ /* 0x000fe200000001ff */
[----:B------:R-:W-:Y:S01]  /*3770*/  FMUL.FTZ R105, R105, c[0x0][0x1e8] ;  /* 0x00007a0069697a20 */ /* 0x000fe20000410000 */
[----:B------:R-:W-:Y:S01]  /*3780*/  @P5 HADD2.F32 R96, -RZ, R45.H1_H1 ;  /* 0x3000002dff605230 */ /* 0x000fe20000004100 */
[----:B------:R-:W-:Y:S02]  /*3790*/  LOP3.LUT P4, RZ, R161, 0xff00, RZ, 0xc0, !PT ;  /* 0x0000ff00a1ff7812 */ /* 0x000fe4000788c0ff */
[----:B------:R-:W-:Y:S01]  /*37a0*/  @P3 FMUL.FTZ R104, R105, R117 ;  /* 0x0000007569683220 */ /* 0x000fe20000410000 */
[--C-:B------:R-:W-:Y:S01]  /*37b0*/  @P3 HADD2.F32 R117, -RZ, R97.reuse.H0_H0 ;  /* 0x20000061ff753230 */ /* 0x100fe20000004100 */
[----:B------:R-:W-:Y:S01]  /*37c0*/  @P5 FMUL.FTZ R207, R107, R96 ;  /* 0x000000606bcf5220 */ /* 0x000fe20000410000 */
[----:B------:R-:W-:Y:S01]  /*37d0*/  @P5 HADD2.F32 R97, -RZ, R97.H1_H1 ;  /* 0x30000061ff615230 */ /* 0x000fe20000004100 */
[----:B------:R-:W-:-:S02]  /*37e0*/  LEA R96, P6, R106, c[0x0][0x248], 0x4 ;  /* 0x000092006a607a11 */ /* 0x000fc400078c20ff */
[----:B------:R-:W-:Y:S01]  /*37f0*/  @P3 FMUL.FTZ R183, R105, R117 ;  /* 0x0000007569b73220 */ /* 0x000fe20000410000 */
[----:B------:R-:W-:Y:S01]  /*3800*/  LOP3.LUT P3, RZ, R161, 0xff, RZ, 0xc0, !PT ;  /* 0x000000ffa1ff7812 */ /* 0x000fe2000786c0ff */
[----:B------:R-:W-:Y:S01]  /*3810*/  FMUL.FTZ R105, R186, R204 ;  /* 0x000000ccba697220 */ /* 0x000fe20000410000 */
[----:B------:R-:W-:Y:S01]  /*3820*/  HFMA2.MMA R117, -RZ, RZ, 0, 0 ;  /* 0x00000000ff757435 */ /* 0x000fe200000001ff */
[----:B------:R-:W-:Y:S01]  /*3830*/  @P5 FMUL.FTZ R202, R107, R97 ;  /* 0x000000616bca5220 */ /* 0x000fe20000410000 */
[----:B------:R-:W-:Y:S01]  /*3840*/  LEA.HI.X R97, R106, c[0x0][0x24c], RZ, 0x4, P6 ;  /* 0x000093006a617a11 */ /* 0x000fe200030f24ff */
[----:B------:R-:W-:Y:S01]  /*3850*/  @P0 FADD.FTZ R105, R76, R105 ;  /* 0x000000694c690221 */ /* 0x000fe20000010000 */
[C---:B------:R-:W-:Y:S01]  /*3860*/  LOP3.LUT P5, RZ, R161.reuse, 0xff0000, RZ, 0xc0, !PT ;  /* 0x00ff0000a1ff7812 */ /* 0x040fe200078ac0ff */
[----:B------:R-:W-:Y:S01]  /*3870*/  FMUL.FTZ R106, R186, R109 ;  /* 0x0000006dba6a7220 */ /* 0x000fe20000410000 */
[----:B------:R-:W-:Y:S01]  /*3880*/  LOP3.LUT P6, RZ, R161, 0xff000000, RZ, 0xc0, !PT ;  /* 0xff000000a1ff7812 */ /* 0x000fe200078cc0ff */
[----:B------:R-:W-:Y:S01]  /*3890*/  FMUL.FTZ R204, R105, R182 ;  /* 0x000000b669cc7220 */ /* 0x000fe20000410000 */
[----:B------:R-:W-:Y:S01]  /*38a0*/  @P4 HADD2.F32 R108, -RZ, R46.H1_H1 ;  /* 0x3000002eff6c4230 */ /* 0x000fe20000004100 */
[----:B------:R-:W-:-:S02]  /*38b0*/  @P0 FADD.FTZ R106, R77, R106 ;  /* 0x0000006a4d6a0221 */ /* 0x000fc40000010000 */
[----:B------:R-:W-:Y:S01]  /*38c0*/  @P3 HADD2.F32 R107, -RZ, R46.H0_H0 ;  /* 0x2000002eff6b3230 */ /* 0x000fe20000004100 */
[----:B------:R-:W-:Y:S02]  /*38d0*/  FMUL.FTZ R204, R204, c[0x0][0x1e8] ;  /* 0x00007a00cccc7a20 */ /* 0x000fe40000410000 */
[----:B------:R-:W-:Y:S02]  /*38e0*/  FMUL.FTZ R206, R106, R182 ;  /* 0x000000b66ace7220 */ /* 0x000fe40000410000 */
[----:B------:R-:W-:Y:S01]  /*38f0*/  @P3 FMUL.FTZ R110, R204, R107 ;  /* 0x0000006bcc6e3220 */ /* 0x000fe20000410000 */
[--C-:B------:R-:W-:Y:S01]  /*3900*/  @P5 HADD2.F32 R114, -RZ, R47.reuse.H0_H0 ;  /* 0x2000002fff725230 */ /* 0x100fe20000004100 */
[----:B------:R-:W-:Y:S01]  /*3910*/  FMUL.FTZ R107, R186, R115 ;  /* 0x00000073ba6b7220 */ /* 0x000fe20000410000 */
[----:B------:R-:W-:Y:S01]  /*3920*/  @P6 HADD2.F32 R109, -RZ, R47.H1_H1 ;  /* 0x3000002fff6d6230 */ /* 0x000fe20000004100 */
[----:B------:R-:W-:Y:S02]  /*3930*/  FMUL.FTZ R206, R206, c[0x0][0x1e8] ;  /* 0x00007a00cece7a20 */ /* 0x000fe40000410000 */
[----:B------:R-:W-:-:S02]  /*3940*/  @P0 FADD.FTZ R107, R79, R107 ;  /* 0x0000006b4f6b0221 */ /* 0x000fc40000010000 */
[----:B------:R-:W-:Y:S02]  /*3950*/  FMUL.FTZ R161, R208, R182 ;  /* 0x000000b6d0a17220 */ /* 0x000fe40000410000 */
[----:B------:R-:W-:Y:S01]  /*3960*/  @P4 FMUL.FTZ R117, R206, R108 ;  /* 0x0000006cce754220 */ /* 0x000fe20000410000 */
[----:B------:R-:W-:Y:S01]  /*3970*/  F2FP.PACK_AB R108, R209, R116 ;  /* 0x00000074d16c723e */ /* 0x000fe200000000ff */
[----:B------:R-:W-:Y:S01]  /*3980*/  FMUL.FTZ R203, R107, R182 ;  /* 0x000000b66bcb7220 */ /* 0x000fe20000410000 */
[----:B------:R-:W-:Y:S01]  /*3990*/  HFMA2.MMA R116, -RZ, RZ, 0, 0 ;  /* 0x00000000ff747435 */ /* 0x000fe200000001ff */
[----:B------:R-:W-:Y:S01]  /*39a0*/  FMUL.FTZ R161, R161, c[0x0][0x1e8] ;  /* 0x00007a00a1a17a20 */ /* 0x000fe20000410000 */
[----:B------:R-:W-:Y:S01]  /*39b0*/  SEL R107, R107, R95, P2 ;  /* 0x0000005f6b6b7207 */ /* 0x000fe20001000000 */
[----:B------:R-:W-:Y:S01]  /*39c0*/  FMUL.FTZ R203, R203, c[0x0][0x1e8] ;  /* 0x00007a00cbcb7a20 */ /* 0x000fe20000410000 */
[----:B------:R-:W-:Y:S01]  /*39d0*/  F2FP.PACK_AB R110, R117, R110 ;  /* 0x0000006e756e723e */ /* 0x000fe200000000ff */
[----:B------:R-:W-:Y:S01]  /*39e0*/  @P5 FMUL.FTZ R111, R161, R114 ;  /* 0x00000072a16f5220 */ /* 0x000fe20000410000 */
[----:B------:R-:W-:Y:S01]  /*39f0*/  @P1 MOV R114, 0x20 ;  /* 0x0000002000721802 */ /* 0x000fe20000000f00 */
[----:B------:R-:W-:Y:S01]  /*3a00*/  @P6 FMUL.FTZ R116, R203, R109 ;  /* 0x0000006dcb746220 */ /* 0x000fe20000410000 */
[----:B------:R-:W-:-:S02]  /*3a10*/  F2FP.PACK_AB R109, R207, R104 ;  /* 0x00000068cf6d723e */ /* 0x000fc400000000ff */
[----:B------:R-:W-:Y:S01]  /*3a20*/  SEL R104, R105, R92, P2 ;  /* 0x0000005c69687207 */ /* 0x000fe20001000000 */
[----:B------:R-:W-:Y:S01]  /*3a30*/  @P1 IMAD.WIDE.U32 R114, R193, R114, c[0x0][0x258] ;  /* 0x00009600c1721625 */ /* 0x000fe200078e0072 */
[----:B------:R-:W-:Y:S02]  /*3a40*/  SEL R105, R106, R93, P2 ;  /* 0x0000005d6a697207 */ /* 0x000fe40001000000 */
[----:B------:R-:W-:Y:S02]  /*3a50*/  SEL R106, R208, R94, P2 ;  /* 0x0000005ed06a7207 */ /* 0x000fe40001000000 */
[----:B------:R-:W-:Y:S01]  /*3a60*/  F2FP.PACK_AB R111, R116, R111 ;  /* 0x0000006f746f723e */ /* 0x000fe200000000ff */
[----:B------:R-:W-:Y:S01]  /*3a70*/  IMAD.WIDE.U32 R116, R192, R226, c[0x0][0x170] ;  /* 0x00005c00c0747625 */ /* 0x000fe200078e00e2 */
[----:B------:R0:W-:Y:S04]  /*3a80*/  @P1 STG.E.128 [R114.64], R100 ;  /* 0x0000006472001986 */ /* 0x0001e8000c101d04 */
[----:B------:R1:W-:Y:S04]  /*3a90*/  @P1 STG.E.128 [R114.64+0x10], R104 ;  /* 0x0000106872001986 */ /* 0x0003e8000c101d04 */
[----:B------:R2:W-:Y:S04]  /*3aa0*/  STG.E.128 [R96.64], R108 ;  /* 0x0000006c60007986 */ /* 0x0005e8000c101d04 */
[----:B0-----:R0:W3:Y:S01]  /*3ab0*/  LDG.E.128 R100, [R116.64] ;  /* 0x0000000474647981 */ /* 0x0010e2000c1e1d00 */
[----:B------:R-:W-:Y:S01]  /*3ac0*/  HFMA2.MMA R193, -RZ, RZ, 0, 0 ;  /* 0x00000000ffc17435 */ /* 0x000fe200000001ff */
[----:B------:R-:W-:Y:S01]  /*3ad0*/  @P3 HADD2.F32 R207, -RZ, R98.H0_H0 ;  /* 0x20000062ffcf3230 */ /* 0x000fe20000004100 */
[----:B------:R-:W-:Y:S01]  /*3ae0*/  MOV R208, R152 ;  /* 0x0000009800d07202 */ /* 0x000fe20000000f00 */
[----:B-1----:R-:W-:Y:S01]  /*3af0*/  FFMA.FTZ R104, R119, R133, R132 ;  /* 0x0000008577687223 */ /* 0x002fe20000010084 */
[----:B------:R-:W-:Y:S01]  /*3b00*/  CS2R R106, SRZ ;  /* 0x00000000006a7805 */ /* 0x000fe2000001ff00 */
[----:B------:R-:W-:-:S02]  /*3b10*/  FADD.FTZ R127, R127, -R126 ;  /* 0x8000007e7f7f7221 */ /* 0x000fc40000010000 */
[----:B------:R-:W-:Y:S01]  /*3b20*/  @P3 FMUL.FTZ R193, R204, R207 ;  /* 0x000000cfccc13220 */ /* 0x000fe20000410000 */
[----:B------:R-:W-:Y:S01]  /*3b30*/  LOP3.LUT P3, RZ, R208, 0xff, RZ, 0xc0, !PT ;  /* 0x000000ffd0ff7812 */ /* 0x000fe2000786c0ff */
[-CC-:B------:R-:W-:Y:S01]  /*3b40*/  FFMA.FTZ R207, R112, R133.reuse, R132.reuse ;  /* 0x0000008570cf7223 */ /* 0x180fe20000010084 */
[----:B--2---:R-:W-:Y:S01]  /*3b50*/  HFMA2.MMA R108, -RZ, RZ, 0, 0 ;  /* 0x00000000ff6c7435 */ /* 0x004fe200000001ff */
[-CC-:B------:R-:W-:Y:S01]  /*3b60*/  FFMA.FTZ R112, R113, R133.reuse, R132.reuse ;  /* 0x0000008571707223 */ /* 0x180fe20000010084 */
[----:B------:R-:W-:Y:S01]  /*3b70*/  @P4 HADD2.F32 R97, -RZ, R98.H1_H1 ;  /* 0x30000062ff614230 */ /* 0x000fe20000004100 */
[----:B------:R-:W-:Y:S01]  /*3b80*/  FADD.FTZ R207, R120, -R207 ;  /* 0x800000cf78cf7221 */ /* 0x000fe20000010000 */
[----:B0-----:R-:W-:Y:S01]  /*3b90*/  @P6 HADD2.F32 R116, -RZ, R99.H1_H1 ;  /* 0x30000063ff746230 */ /* 0x001fe20000004100 */
[----:B------:R-:W-:Y:S02]  /*3ba0*/  FFMA.FTZ R113, R118, R133, R132 ;  /* 0x0000008576717223 */ /* 0x000fe40000010084 */
[----:B------:R-:W-:-:S02]  /*3bb0*/  FMUL.FTZ R207, R186, R207 ;  /* 0x000000cfbacf7220 */ /* 0x000fc40000410000 */
[----:B------:R-:W-:Y:S02]  /*3bc0*/  FADD.FTZ R121, R121, -R112 ;  /* 0x8000007079797221 */ /* 0x000fe40000010000 */
[----:B------:R-:W-:Y:S02]  /*3bd0*/  @P0 FADD.FTZ R207, R80, R207 ;  /* 0x000000cf50cf0221 */ /* 0x000fe40000010000 */
[----:B------:R-:W-:Y:S02]  /*3be0*/  FADD.FTZ R113, R122, -R113 ;  /* 0x800000717a717221 */ /* 0x000fe40000010000 */
[----:B------:R-:W-:Y:S01]  /*3bf0*/  FADD.FTZ R123, R123, -R104 ;  /* 0x800000687b7b7221 */ /* 0x000fe20000010000 */
[----:B------:R-:W-:Y:S01]  /*3c00*/  @P3 HADD2.F32 R104, -RZ, R40.H0_H0 ;  /* 0x20000028ff683230 */ /* 0x000fe20000004100 */
[----:B------:R-:W-:Y:S01]  /*3c10*/  FADD.FTZ R109, R125, -R124 ;  /* 0x8000007c7d6d7221 */ /* 0x000fe20000010000 */
[----:B------:R-:W-:Y:S01]  /*3c20*/  SEL R88, R207, R88, P2 ;  /* 0x00000058cf587207 */ /* 0x000fe20001000000 */
[----:B------:R-:W-:Y:S01]  /*3c30*/  FADD.FTZ R111, R129, -R128 ;  /* 0x80000080816f7221 */ /* 0x000fe20000010000 */
[----:B------:R-:W-:Y:S01]  /*3c40*/  MOV R124, RZ ;  /* 0x000000ff007c7202 */ /* 0x000fe20000000f00 */
[----:B------:R-:W-:-:S02]  /*3c50*/  FMUL.FTZ R96, R207, R182 ;  /* 0x000000b6cf607220 */ /* 0x000fc40000410000 */
[----:B------:R-:W-:Y:S02]  /*3c60*/  FADD.FTZ R131, R131, -R130 ;  /* 0x8000008283837221 */ /* 0x000fe40000010000 */
[C---:B------:R-:W-:Y:S02]  /*3c70*/  FMUL.FTZ R114, R186.reuse, R121 ;  /* 0x00000079ba727220 */ /* 0x040fe40000410000 */
[C---:B------:R-:W-:Y:S02]  /*3c80*/  FMUL.FTZ R113, R186.reuse, R113 ;  /* 0x00000071ba717220 */ /* 0x040fe40000410000 */
[C---:B------:R-:W-:Y:S02]  /*3c90*/  FMUL.FTZ R112, R186.reuse, R123 ;  /* 0x0000007bba707220 */ /* 0x040fe40000410000 */
[C---:B------:R-:W-:Y:S02]  /*3ca0*/  FMUL.FTZ R109, R186.reuse, R109 ;  /* 0x0000006dba6d7220 */ /* 0x040fe40000410000 */
[----:B------:R-:W-:Y:S01]  /*3cb0*/  FMUL.FTZ R110, R186, R127 ;  /* 0x0000007fba6e7220 */ /* 0x000fe20000410000 */
[----:B------:R-:W-:Y:S01]  /*3cc0*/  HFMA2.MMA R127, -RZ, RZ, 0, 0 ;  /* 0x00000000ff7f7435 */ /* 0x000fe200000001ff */
[----:B------:R-:W-:Y:S01]  /*3cd0*/  FMUL.FTZ R115, R96, c[0x0][0x1e8] ;  /* 0x00007a0060737a20 */ /* 0x000fe20000410000 */
[----:B------:R-:W-:Y:S01]  /*3ce0*/  @P1 MOV R96, 0x20 ;  /* 0x0000002000601802 */ /* 0x000fe20000000f00 */
[----:B------:R-:W-:-:S02]  /*3cf0*/  FMUL.FTZ R111, R186, R111 ;  /* 0x0000006fba6f7220 */ /* 0x000fc40000410000 */
[----:B------:R-:W-:Y:S02]  /*3d00*/  FMUL.FTZ R186, R186, R131 ;  /* 0x00000083baba7220 */ /* 0x000fe40000410000 */
[----:B------:R-:W-:Y:S01]  /*3d10*/  @P3 FMUL.FTZ R106, R115, R104 ;  /* 0x00000068736a3220 */ /* 0x000fe20000410000 */
[----:B------:R-:W-:Y:S01]  /*3d20*/  @P5 HADD2.F32 R104, -RZ, R99.H0_H0 ;  /* 0x20000063ff685230 */ /* 0x000fe20000004100 */
[----:B------:R-:W-:Y:S01]  /*3d30*/  @P0 FADD.FTZ R114, R81, R114 ;  /* 0x0000007251720221 */ /* 0x000fe20000010000 */
[----:B------:R-:W-:Y:S01]  /*3d40*/  CS2R R98, SRZ ;  /* 0x0000000000627805 */ /* 0x000fe2000001ff00 */
        /* <DEDUP_REMOVED lines=17> */
[----:B------:R-:W-:Y:S01]  /*3e60*/  LOP3.LUT P5, RZ, R152, 0xff00, RZ, 0xc0, !PT ;  /* 0x0000ff0098ff7812 */ /* 0x000fe200078ac0ff */
[----:B------:R-:W-:Y:S01]  /*3e70*/  @P6 FMUL.FTZ R98, R203, R116 ;  /* 0x00000074cb626220 */ /* 0x000fe20000410000 */
[----:B------:R-:W-:Y:S01]  /*3e80*/  LEA R104, P6, R192, c[0x0][0x248], 0x4 ;  /* 0x00009200c0687a11 */ /* 0x000fe200078c20ff */
[----:B------:R-:W-:Y:S01]  /*3e90*/  @P1 STG.E.128 [R96.64], R88 ;  /* 0x0000005860001986 */ /* 0x000fe2000c101d04 */
[C---:B------:R-:W-:Y:S01]  /*3ea0*/  LOP3.LUT P2, RZ, R153.reuse, 0xff, RZ, 0xc0, !PT ;  /* 0x000000ff99ff7812 */ /* 0x040fe2000784c0ff */
[-C--:B------:R-:W-:Y:S01]  /*3eb0*/  FMUL.FTZ R112, R112, R182.reuse ;  /* 0x000000b670707220 */ /* 0x080fe20000410000 */
[C---:B------:R-:W-:Y:S01]  /*3ec0*/  LOP3.LUT P0, RZ, R153.reuse, 0xff0000, RZ, 0xc0, !PT ;  /* 0x00ff000099ff7812 */ /* 0x040fe2000780c0ff */
[----:B------:R0:W-:Y:S01]  /*3ed0*/  @P1 STG.E.128 [R96.64+0x10], R92 ;  /* 0x0000105c60001986 */ /* 0x0001e2000c101d04 */
[----:B------:R-:W-:Y:S01]  /*3ee0*/  LOP3.LUT P1, RZ, R153, 0xff00, RZ, 0xc0, !PT ;  /* 0x0000ff0099ff7812 */ /* 0x000fe2000782c0ff */
[----:B------:R-:W-:-:S02]  /*3ef0*/  FMUL.FTZ R113, R113, R182 ;  /* 0x000000b671717220 */ /* 0x000fc40000410000 */
[-C--:B------:R-:W-:Y:S01]  /*3f00*/  FMUL.FTZ R119, R109, R182.reuse ;  /* 0x000000b66d777220 */ /* 0x080fe20000410000 */
[----:B------:R-:W-:Y:S01]  /*3f10*/  @P4 HADD2.F32 R116, -RZ, R41.H0_H0 ;  /* 0x20000029ff744230 */ /* 0x000fe20000004100 */
[----:B------:R-:W-:Y:S01]  /*3f20*/  FMUL.FTZ R109, R112, c[0x0][0x1e8] ;  /* 0x00007a00706d7a20 */ /* 0x000fe20000410000 */
[----:B------:R-:W-:Y:S01]  /*3f30*/  @P5 HADD2.F32 R117, -RZ, R40.H1_H1 ;  /* 0x30000028ff755230 */ /* 0x000fe20000004100 */
[-C--:B------:R-:W-:Y:S02]  /*3f40*/  FMUL.FTZ R114, R114, R182.reuse ;  /* 0x000000b672727220 */ /* 0x080fe40000410000 */
[-C--:B------:R-:W-:Y:S01]  /*3f50*/  FMUL.FTZ R123, R111, R182.reuse ;  /* 0x000000b66f7b7220 */ /* 0x080fe20000410000 */
[--C-:B------:R-:W-:Y:S01]  /*3f60*/  @P2 HADD2.F32 R121, -RZ, R42.reuse.H0_H0 ;  /* 0x2000002aff792230 */ /* 0x100fe20000004100 */
[-C--:B------:R-:W-:Y:S01]  /*3f70*/  FMUL.FTZ R120, R110, R182.reuse ;  /* 0x000000b66e787220 */ /* 0x080fe20000410000 */
[----:B------:R-:W-:Y:S01]  /*3f80*/  @P0 HADD2.F32 R125, -RZ, R43.H0_H0 ;  /* 0x2000002bff7d0230 */ /* 0x000fe20000004100 */
[----:B------:R-:W-:Y:S01]  /*3f90*/  FMUL.FTZ R111, R113, c[0x0][0x1e8] ;  /* 0x00007a00716f7a20 */ /* 0x000fe20000410000 */
[----:B------:R-:W-:Y:S01]  /*3fa0*/  @P1 HADD2.F32 R122, -RZ, R42.H1_H1 ;  /* 0x3000002aff7a1230 */ /* 0x000fe20000004100 */
[----:B------:R-:W-:Y:S01]  /*3fb0*/  FMUL.FTZ R182, R186, R182 ;  /* 0x000000b6bab67220 */ /* 0x000fe20000410000 */
[----:B0-----:R-:W-:Y:S01]  /*3fc0*/  CS2R R96, SRZ ;  /* 0x0000000000607805 */ /* 0x001fe2000001ff00 */
[----:B------:R-:W-:-:S02]  /*3fd0*/  FMUL.FTZ R110, R114, c[0x0][0x1e8] ;  /* 0x00007a00726e7a20 */ /* 0x000fc40000410000 */
[----:B------:R-:W-:Y:S02]  /*3fe0*/  @P4 FMUL.FTZ R96, R111, R116 ;  /* 0x000000746f604220 */ /* 0x000fe40000410000 */
[----:B------:R-:W-:Y:S02]  /*3ff0*/  FMUL.FTZ R112, R119, c[0x0][0x1e8] ;  /* 0x00007a0077707a20 */ /* 0x000fe40000410000 */
[----:B------:R-:W-:Y:S02]  /*4000*/  FMUL.FTZ R113, R120, c[0x0][0x1e8] ;  /* 0x00007a0078717a20 */ /* 0x000fe40000410000 */
[----:B------:R-:W-:Y:S02]  /*4010*/  FMUL.FTZ R114, R123, c[0x0][0x1e8] ;  /* 0x00007a007b727a20 */ /* 0x000fe40000410000 */
[----:B------:R-:W-:Y:S02]  /*4020*/  FMUL.FTZ R116, R182, c[0x0][0x1e8] ;  /* 0x00007a00b6747a20 */ /* 0x000fe40000410000 */
[----:B------:R-:W-:-:S02]  /*4030*/  @P0 FMUL.FTZ R124, R114, R125 ;  /* 0x0000007d727c0220 */ /* 0x000fc40000410000 */
        /* <DEDUP_REMOVED lines=23> */
[----:B---3--:R-:W-:Y:S02]  /*41b0*/  @P3 HADD2.F32 R105, -RZ, R100.H0_H0 ;  /* 0x20000064ff693230 */ /* 0x008fe40000004100 */
[----:B------:R-:W-:-:S03]  /*41c0*/  @P2 HADD2.F32 R119, -RZ, R102.H0_H0 ;  /* 0x20000066ff772230 */ /* 0x000fc60000004100 */
[----:B------:R-:W-:Y:S01]  /*41d0*/  @P3 FMUL.FTZ R107, R115, R105 ;  /* 0x00000069736b3220 */ /* 0x000fe20000410000 */
[----:B------:R-:W-:Y:S02]  /*41e0*/  LOP3.LUT P3, RZ, R152, 0xff000000, RZ, 0xc0, !PT ;  /* 0xff00000098ff7812 */ /* 0x000fe4000786c0ff */
[----:B------:R-:W-:Y:S01]  /*41f0*/  LEA.HI.X R105, R192, c[0x0][0x24c], RZ, 0x4, P6 ;  /* 0x00009300c0697a11 */ /* 0x000fe200030f24ff */
[----:B------:R-:W-:Y:S01]  /*4200*/  FADD.FTZ R240, R107, R240 ;  /* 0x000000f06bf07221 */ /* 0x000fe20000010000 */
[----:B------:R-:W-:Y:S02]  /*4210*/  LOP3.LUT P6, RZ, R153, 0xff000000, RZ, 0xc0, !PT ;  /* 0xff00000099ff7812 */ /* 0x000fe400078cc0ff */
[----:B------:R-:W-:-:S04]  /*4220*/  MOV R115, c[0x0][0x160] ;  /* 0x0000580000737a02 */ /* 0x000fc80000000f00 */
[----:B------:R-:W-:Y:S01]  /*4230*/  LEA R0, R115, R0, 0x2 ;  /* 0x0000000073007211 */ /* 0x000fe200078e10ff */
[----:B------:R-:W-:Y:S02]  /*4240*/  HFMA2.MMA R115, -RZ, RZ, 0, 0 ;  /* 0x00000000ff737435 */ /* 0x000fe400000001ff */
[----:B------:R-:W-:Y:S02]  /*4250*/  @P3 HADD2.F32 R118, -RZ, R41.H1_H1 ;  /* 0x30000029ff763230 */ /* 0x000fe40000004100 */
[----:B------:R-:W-:Y:S02]  /*4260*/  @P3 HADD2.F32 R108, -RZ, R101.H1_H1 ;  /* 0x30000065ff6c3230 */ /* 0x000fe40000004100 */
[----:B------:R-:W-:Y:S01]  /*4270*/  @P6 HADD2.F32 R129, -RZ, R43.H1_H1 ;  /* 0x3000002bff816230 */ /* 0x000fe20000004100 */
[----:B------:R-:W-:Y:S01]  /*4280*/  @P3 FMUL.FTZ R97, R109, R118 ;  /* 0x000000766d613220 */ /* 0x000fe20000410000 */
[----:B------:R-:W-:Y:S01]  /*4290*/  HFMA2.MMA R118, -RZ, RZ, 0, 0 ;  /* 0x00000000ff767435 */ /* 0x000fe200000001ff */
[----:B------:R-:W-:Y:S01]  /*42a0*/  @P5 FMUL.FTZ R115, R110, R117 ;  /* 0x000000756e735220 */ /* 0x000fe20000410000 */
[----:B------:R-:W-:Y:S01]  /*42b0*/  MOV R117, RZ ;  /* 0x000000ff00757202 */ /* 0x000fe20000000f00 */
[----:B------:R-:W-:Y:S01]  /*42c0*/  @P2 FMUL.FTZ R117, R112, R121 ;  /* 0x0000007970752220 */ /* 0x000fe20000410000 */
[----:B------:R-:W-:Y:S01]  /*42d0*/  F2FP.PACK_AB R97, R97, R96 ;  /* 0x000000606161723e */ /* 0x000fe200000000ff */
[----:B------:R-:W-:Y:S01]  /*42e0*/  @P6 FMUL.FTZ R127, R116, R129 ;  /* 0x00000081747f6220 */ /* 0x000fe20000410000 */
[----:B------:R-:W-:Y:S01]  /*42f0*/  F2FP.PACK_AB R96, R115, R106 ;  /* 0x0000006a7360723e */ /* 0x000fe200000000ff */
[----:B------:R-:W-:Y:S01]  /*4300*/  @P1 FMUL.FTZ R118, R113, R122 ;  /* 0x0000007a71761220 */ /* 0x000fe20000410000 */
[--C-:B------:R-:W-:Y:S01]  /*4310*/  @P0 HADD2.F32 R121, -RZ, R103.reuse.H0_H0 ;  /* 0x20000067ff790230 */ /* 0x100fe20000004100 */
[----:B------:R-:W-:Y:S01]  /*4320*/  MOV R106, RZ ;  /* 0x000000ff006a7202 */ /* 0x000fe20000000f00 */
[----:B------:R-:W-:Y:S01]  /*4330*/  @P6 HADD2.F32 R123, -RZ, R103.H1_H1 ;  /* 0x30000067ff7b6230 */ /* 0x000fe20000004100 */
[----:B------:R-:W-:Y:S01]  /*4340*/  F2FP.PACK_AB R99, R127, R124 ;  /* 0x0000007c7f63723e */ /* 0x000fe200000000ff */
[----:B------:R-:W-:Y:S01]  /*4350*/  @P5 HADD2.F32 R115, -RZ, R100.H1_H1 ;  /* 0x30000064ff735230 */ /* 0x000fe20000004100 */
[----:B------:R-:W-:Y:S01]  /*4360*/  F2FP.PACK_AB R98, R118, R117 ;  /* 0x000000757662723e */ /* 0x000fe200000000ff */
[----:B------:R-:W-:Y:S01]  /*4370*/  @P1 HADD2.F32 R118, -RZ, R102.H1_H1 ;  /* 0x30000066ff761230 */ /* 0x000fe20000004100 */
[----:B------:R-:W-:Y:S01]  /*4380*/  CS2R R102, SRZ ;  /* 0x0000000000667805 */ /* 0x000fe2000001ff00 */
[----:B------:R-:W-:Y:S01]  /*4390*/  HFMA2.MMA R117, -RZ, RZ, 0, 0 ;  /* 0x00000000ff757435 */ /* 0x000fe200000001ff */
[----:B------:R-:W-:Y:S01]  /*43a0*/  @P0 FMUL.FTZ R103, R114, R121 ;  /* 0x0000007972670220 */ /* 0x000fe20000410000 */
[----:B------:R0:W-:Y:S01]  /*43b0*/  STG.E.128 [R104.64], R96 ;  /* 0x0000006068007986 */ /* 0x0001e2000c101d04 */
[----:B------:R-:W-:Y:S01]  /*43c0*/  ISETP.GE.AND P0, PT, R0, c[0x0][0x164], PT ;  /* 0x0000590000007a0c */ /* 0x000fe20003f06270 */
[----:B------:R-:W-:Y:S01]  /*43d0*/  @P4 HADD2.F32 R100, -RZ, R101.H0_H0 ;  /* 0x20000065ff644230 */ /* 0x000fe20000004100 */
[----:B------:R-:W-:Y:S01]  /*43e0*/  @P5 FMUL.FTZ R106, R110, R115 ;  /* 0x000000736e6a5220 */ /* 0x000fe20000410000 */
[----:B------:R-:W-:Y:S01]  /*43f0*/  MOV R110, RZ ;  /* 0x000000ff006e7202 */ /* 0x000fe20000000f00 */
[----:B------:R-:W-:-:S02]  /*4400*/  @P1 FMUL.FTZ R102, R113, R118 ;  /* 0x0000007671661220 */ /* 0x000fc40000410000 */
[----:B------:R-:W-:Y:S02]  /*4410*/  @P4 FMUL.FTZ R117, R111, R100 ;  /* 0x000000646f754220 */ /* 0x000fe40000410000 */
[----:B------:R-:W-:Y:S01]  /*4420*/  CS2R R100, SRZ ;  /* 0x0000000000647805 */ /* 0x000fe2000001ff00 */
[----:B------:R-:W-:Y:S02]  /*4430*/  @P6 FMUL.FTZ R110, R116, R123 ;  /* 0x0000007b746e6220 */ /* 0x000fe40000410000 */
[----:B------:R-:W-:Y:S02]  /*4440*/  @P3 FMUL.FTZ R100, R109, R108 ;  /* 0x0000006c6d643220 */ /* 0x000fe40000410000 */
[----:B------:R-:W-:Y:S02]  /*4450*/  @P2 FMUL.FTZ R101, R112, R119 ;  /* 0x0000007770652220 */ /* 0x000fe40000410000 */
[----:B------:R-:W-:Y:S02]  /*4460*/  FADD.FTZ R239, R106, R239 ;  /* 0x000000ef6aef7221 */ /* 0x000fe40000010000 */
[----:B------:R-:W-:-:S02]  /*4470*/  FADD.FTZ R242, R117, R242 ;  /* 0x000000f275f27221 */ /* 0x000fc40000010000 */
[----:B------:R-:W-:Y:S02]  /*4480*/  FADD.FTZ R241, R100, R241 ;  /* 0x000000f164f17221 */ /* 0x000fe40000010000 */
[----:B------:R-:W-:Y:S02]  /*4490*/  FADD.FTZ R244, R101, R244 ;  /* 0x000000f465f47221 */ /* 0x000fe40000010000 */
[----:B------:R-:W-:Y:S02]  /*44a0*/  FADD.FTZ R243, R102, R243 ;  /* 0x000000f366f37221 */ /* 0x000fe40000010000 */
[----:B------:R-:W-:Y:S02]  /*44b0*/  FADD.FTZ R246, R103, R246 ;  /* 0x000000f667f67221 */ /* 0x000fe40000010000 */
[----:B------:R-:W-:Y:S01]  /*44c0*/  FADD.FTZ R245, R110, R245 ;  /* 0x000000f56ef57221 */ /* 0x000fe20000010000 */
[----:B0-----:R-:W-:Y:S01]  /*44d0*/  @P0 CALL.REL.NOINC `(.L_x_8391) ;  /* 0x0000001000000944 */ /* 0x001fe20003c00000 */
[----:B------:R-:W-:Y:S05]  /*44e0*/  BRA `(.L_x_8392) ;  /* 0xffffc69000007947 */ /* 0x000fea000383ffff */
.L_x_8391:
[----:B------:R-:W-:Y:S05]  /*44f0*/  BSYNC B1 ;  /* 0x0000000000017941 */ /* 0x000fea0003800000 */
.L_x_8388:
        /* <DEDUP_REMOVED lines=87> */
.L_x_8387:
[----:B------:R-:W-:Y:S05]  /*4a70*/  BSYNC B0 ;  /* 0x0000000000007941 */ /* 0x000fea0003800000 */
.L_x_8385:
        /* <DEDUP_REMOVED lines=266> */
.L_x_8389:
[----:B------:R-:W-:Y:S01]  /*5b20*/  HFMA2.MMA R98, -RZ, RZ, 0, 5.9604644775390625e-08 ;  /* 0x00000001ff627435 */ /* 0x000fe200000001ff */
[----:B------:R-:W-:-:S02]  /*5b30*/  MOV R97, R132 ;  /* 0x0000008400617202 */ /* 0x000fc40000000f00 */
[----:B------:R-:W-:Y:S02]  /*5b40*/  MOV R225, 0x1f ;  /* 0x0000001f00e17802 */ /* 0x000fe40000000f00 */
[----:B------:R-:W-:Y:S02]  /*5b50*/  MOV R224, 0xffffffff ;  /* 0xffffffff00e07802 */ /* 0x000fe40000000f00 */
[----:B------:R-:W-:Y:S02]  /*5b60*/  MOV R96, 0x5b80 ;  /* 0x00005b8000607802 */ /* 0x000fe40000000f00 */
[----:B-----5:R-:W-:Y:S05]  /*5b70*/  CALL.REL.NOINC `($__internal_135_$__cuda_sm70_shflsync_bfly_p) ;  /* 0x0000046000007944 */ /* 0x020fea0003c00000 */
[----:B-1----:R-:W-:Y:S01]  /*5b80*/  MOV R99, R98 ;  /* 0x0000006200637202 */ /* 0x002fe20000000f00 */
[----:B------:R-:W-:Y:S05]  /*5b90*/  BRA `(.L_x_8393) ;  /* 0xffffc60000007947 */ /* 0x000fea000383ffff */
.L_x_8390:
[----:B------:R-:W-:Y:S01]  /*5ba0*/  HFMA2.MMA R98, -RZ, RZ, 0, 5.9604644775390625e-08 ;  /* 0x00000001ff627435 */ /* 0x000fe200000001ff */
[----:B------:R-:W-:Y:S02]  /*5bb0*/  MOV R97, R133 ;  /* 0x0000008500617202 */ /* 0x000fe40000000f00 */
[----:B------:R-:W-:Y:S02]  /*5bc0*/  MOV R225, 0x1f ;  /* 0x0000001f00e17802 */ /* 0x000fe40000000f00 */
[----:B------:R-:W-:-:S02]  /*5bd0*/  MOV R224, 0xffffffff ;  /* 0xffffffff00e07802 */ /* 0x000fc40000000f00 */
[----:B------:R-:W-:Y:S02]  /*5be0*/  MOV R96, 0x5c00 ;  /* 0x00005c0000607802 */ /* 0x000fe40000000f00 */
[----:B01---5:R-:W-:Y:S05]  /*5bf0*/  CALL.REL.NOINC `($__internal_135_$__cuda_sm70_shflsync_bfly_p) ;  /* 0x000003e000007944 */ /* 0x023fea0003c00000 */
[----:B------:R-:W-:Y:S01]  /*5c00*/  FADD.FTZ R132, R132, R99 ;  /* 0x0000006384847221 */ /* 0x000fe20000010000 */
[----:B------:R-:W-:Y:S01]  /*5c10*/  MOV R225, 0x1f ;  /* 0x0000001f00e17802 */ /* 0x000fe20000000f00 */
[----:B-1----:R-:W-:Y:S01]  /*5c20*/  FADD.FTZ R133, R133, R98 ;  /* 0x0000006285857221 */ /* 0x002fe20000010000 */
[----:B------:R-:W-:Y:S01]  /*5c30*/  HFMA2.MMA R98, -RZ, RZ, 0, 1.1920928955078125e-07 ;  /* 0x00000002ff627435 */ /* 0x000fe200000001ff */
[----:B------:R-:W-:Y:S02]  /*5c40*/  MOV R224, 0xffffffff ;  /* 0xffffffff00e07802 */ /* 0x000fe40000000f00 */
[----:B------:R-:W-:Y:S02]  /*5c50*/  MOV R97, R132 ;  /* 0x0000008400617202 */ /* 0x000fe40000000f00 */
[----:B------:R-:W-:Y:S02]  /*5c60*/  MOV R96, 0x5c80 ;  /* 0x00005c8000607802 */ /* 0x000fe40000000f00 */
[----:B------:R-:W-:Y:S05]  /*5c70*/  CALL.REL.NOINC `($__internal_135_$__cuda_sm70_shflsync_bfly_p) ;  /* 0x0000036000007944 */ /* 0x000fea0003c00000 */
[----:B-1----:R-:W-:Y:S01]  /*5c80*/  MOV R99, R98 ;  /* 0x0000006200637202 */ /* 0x002fe20000000f00 */
[----:B------:R-:W-:Y:S01]  /*5c90*/  HFMA2.MMA R98, -RZ, RZ, 0, 1.1920928955078125e-07 ;  /* 0x00000002ff627435 */ /* 0x000fe200000001ff */
[----:B------:R-:W-:-:S02]  /*5ca0*/  MOV R97, R133 ;  /* 0x0000008500617202 */ /* 0x000fc40000000f00 */
[----:B------:R-:W-:Y:S02]  /*5cb0*/  MOV R225, 0x1f ;  /* 0x0000001f00e17802 */ /* 0x000fe40000000f00 */
[----:B------:R-:W-:Y:S02]  /*5cc0*/  MOV R224, 0xffffffff ;  /* 0xffffffff00e07802 */ /* 0x000fe40000000f00 */
[----:B------:R-:W-:Y:S02]  /*5cd0*/  MOV R96, 0x5cf0 ;  /* 0x00005cf000607802 */ /* 0x000fe40000000f00 */
[----:B------:R-:W-:Y:S05]  /*5ce0*/  CALL.REL.NOINC `($__internal_135_$__cuda_sm70_shflsync_bfly_p) ;  /* 0x000002f000007944 */ /* 0x000fea0003c00000 */
[----:B------:R-:W-:Y:S01]  /*5cf0*/  FADD.FTZ R132, R99, R132 ;  /* 0x0000008463847221 */ /* 0x000fe20000010000 */
[----:B------:R-:W-:Y:S01]  /*5d00*/  MOV R225, 0x1f ;  /* 0x0000001f00e17802 */ /* 0x000fe20000000f00 */
[----:B-1----:R-:W-:Y:S01]  /*5d10*/  FADD.FTZ R133, R133, R98 ;  /* 0x0000006285857221 */ /* 0x002fe20000010000 */
[----:B------:R-:W-:Y:S01]  /*5d20*/  HFMA2.MMA R98, -RZ, RZ, 0, 2.384185791015625e-07 ;  /* 0x00000004ff627435 */ /* 0x000fe200000001ff */
[----:B------:R-:W-:Y:S02]  /*5d30*/  MOV R224, 0xffffffff ;  /* 0xffffffff00e07802 */ /* 0x000fe40000000f00 */
[----:B------:R-:W-:-:S02]  /*5d40*/  MOV R97, R132 ;  /* 0x0000008400617202 */ /* 0x000fc40000000f00 */
[----:B------:R-:W-:Y:S02]  /*5d50*/  MOV R96, 0x5d70 ;  /* 0x00005d7000607802 */ /* 0x000fe40000000f00 */
[----:B------:R-:W-:Y:S05]  /*5d60*/  CALL.REL.NOINC `($__internal_135_$__cuda_sm70_shflsync_bfly_p) ;  /* 0x0000027000007944 */ /* 0x000fea0003c00000 */
[----:B-1----:R-:W-:Y:S01]  /*5d70*/  MOV R99, R98 ;  /* 0x0000006200637202 */ /* 0x002fe20000000f00 */
[----:B------:R-:W-:Y:S01]  /*5d80*/  HFMA2.MMA R98, -RZ, RZ, 0, 2.384185791015625e-07 ;  /* 0x00000004ff627435 */ /* 0x000fe200000001ff */
[----:B------:R-:W-:Y:S02]  /*5d90*/  MOV R97, R133 ;  /* 0x0000008500617202 */ /* 0x000fe40000000f00 */
[----:B------:R-:W-:Y:S02]  /*5da0*/  MOV R225, 0x1f ;  /* 0x0000001f00e17802 */ /* 0x000fe40000000f00 */
[----:B------:R-:W-:Y:S02]  /*5db0*/  MOV R224, 0xffffffff ;  /* 0xffffffff00e07802 */ /* 0x000fe40000000f00 */
[----:B------:R-:W-:Y:S02]  /*5dc0*/  MOV R96, 0x5de0 ;  /* 0x00005de000607802 */ /* 0x000fe40000000f00 */
[----:B------:R-:W-:Y:S05]  /*5dd0*/  CALL.REL.NOINC `($__internal_135_$__cuda_sm70_shflsync_bfly_p) ;  /* 0x0000020000007944 */ /* 0x000fea0003c00000 */
[----:B------:R-:W-:Y:S01]  /*5de0*/  FADD.FTZ R132, R99, R132 ;  /* 0x0000008463847221 */ /* 0x000fe20000010000 */
[----:B------:R-:W-:Y:S01]  /*5df0*/  MOV R225, 0x1f ;  /* 0x0000001f00e17802 */ /* 0x000fe20000000f00 */
[----:B-1----:R-:W-:Y:S01]  /*5e00*/  FADD.FTZ R133, R133, R98 ;  /* 0x0000006285857221 */ /* 0x002fe20000010000 */
[----:B------:R-:W-:Y:S01]  /*5e10*/  HFMA2.MMA R98, -RZ, RZ, 0, 4.76837158203125e-07 ;  /* 0x00000008ff627435 */ /* 0x000fe200000001ff */
[----:B------:R-:W-:-:S02]  /*5e20*/  MOV R224, 0xffffffff ;  /* 0xffffffff00e07802 */ /* 0x000fc40000000f00 */
[----:B------:R-:W-:Y:S02]  /*5e30*/  MOV R97, R132 ;  /* 0x0000008400617202 */ /* 0x000fe40000000f00 */
[----:B------:R-:W-:Y:S02]  /*5e40*/  MOV R96, 0x5e60 ;  /* 0x00005e6000607802 */ /* 0x000fe40000000f00 */
[----:B------:R-:W-:Y:S05]  /*5e50*/  CALL.REL.NOINC `($__internal_135_$__cuda_sm70_shflsync_bfly_p) ;  /* 0x0000018000007944 */ /* 0x000fea0003c00000 */
[----:B-1----:R-:W-:Y:S01]  /*5e60*/  MOV R99, R98 ;  /* 0x0000006200637202 */ /* 0x002fe20000000f00 */
[----:B------:R-:W-:Y:S01]  /*5e70*/  HFMA2.MMA R98, -RZ, RZ, 0, 4.76837158203125e-07 ;  /* 0x00000008ff627435 */ /* 0x000fe200000001ff */
[----:B------:R-:W-:Y:S02]  /*5e80*/  MOV R97, R133 ;  /* 0x0000008500617202 */ /* 0x000fe40000000f00 */
[----:B------:R-:W-:Y:S02]  /*5e90*/  MOV R225, 0x1f ;  /* 0x0000001f00e17802 */ /* 0x000fe40000000f00 */
[----:B------:R-:W-:Y:S02]  /*5ea0*/  MOV R224, 0xffffffff ;  /* 0xffffffff00e07802 */ /* 0x000fe40000000f00 */
[----:B------:R-:W-:-:S02]  /*5eb0*/  MOV R96, 0x5ed0 ;  /* 0x00005ed000607802 */ /* 0x000fc40000000f00 */
[----:B------:R-:W-:Y:S05]  /*5ec0*/  CALL.REL.NOINC `($__internal_135_$__cuda_sm70_shflsync_bfly_p) ;  /* 0x0000011000007944 */ /* 0x000fea0003c00000 */
[----:B------:R-:W-:Y:S01]  /*5ed0*/  FADD.FTZ R132, R99, R132 ;  /* 0x0000008463847221 */ /* 0x000fe20000010000 */
[----:B------:R-:W-:Y:S01]  /*5ee0*/  MOV R225, 0x1f ;  /* 0x0000001f00e17802 */ /* 0x000fe20000000f00 */
[----:B-1----:R-:W-:Y:S01]  /*5ef0*/  FADD.FTZ R133, R133, R98 ;  /* 0x0000006285857221 */ /* 0x002fe20000010000 */
[----:B------:R-:W-:Y:S01]  /*5f00*/  HFMA2.MMA R98, -RZ, RZ, 0, 9.5367431640625e-07 ;  /* 0x00000010ff627435 */ /* 0x000fe200000001ff */
[----:B------:R-:W-:-:S02]  /*5f10*/  MOV R224, 0xffffffff ;  /* 0xffffffff00e07802 */ /* 0x000fc40000000f00 */
[----:B------:R-:W-:Y:S02]  /*5f20*/  MOV R97, R132 ;  /* 0x0000008400617202 */ /* 0x000fe40000000f00 */
[----:B------:R-:W-:Y:S02]  /*5f30*/  MOV R96, 0x5f50 ;  /* 0x00005f5000607802 */ /* 0x000fe40000000f00 */
[----:B------:R-:W-:Y:S05]  /*5f40*/  CALL.REL.NOINC `($__internal_135_$__cuda_sm70_shflsync_bfly_p) ;  /* 0x0000009000007944 */ /* 0x000fea0003c00000 */
[----:B-1----:R-:W-:Y:S01]  /*5f50*/  MOV R223, R98 ;  /* 0x0000006200df7202 */ /* 0x002fe20000000f00 */
[----:B------:R-:W-:Y:S01]  /*5f60*/  HFMA2.MMA R98, -RZ, RZ, 0, 9.5367431640625e-07 ;  /* 0x00000010ff627435 */ /* 0x000fe200000001ff */
[----:B------:R-:W-:Y:S02]  /*5f70*/  MOV R97, R133 ;  /* 0x0000008500617202 */ /* 0x000fe40000000f00 */
[----:B------:R-:W-:Y:S02]  /*5f80*/  MOV R225, 0x1f ;  /* 0x0000001f00e17802 */ /* 0x000fe40000000f00 */
[----:B------:R-:W-:Y:S02]  /*5f90*/  MOV R224, 0xffffffff ;  /* 0xffffffff00e07802 */ /* 0x000fe40000000f00 */
[----:B------:R-:W-:-:S02]  /*5fa0*/  MOV R96, 0x5fc0 ;  /* 0x00005fc000607802 */ /* 0x000fc40000000f00 */
[----:B------:R-:W-:Y:S05]  /*5fb0*/  CALL.REL.NOINC `($__internal_135_$__cuda_sm70_shflsync_bfly_p) ;  /* 0x0000002000007944 */ /* 0x000fea0003c00000 */
[----:B-1----:R-:W-:Y:S01]  /*5fc0*/  MOV R224, R98 ;  /* 0x0000006200e07202 */ /* 0x002fe20000000f00 */
[----:B------:R-:W-:Y:S05]  /*5fd0*/  BRA `(.L_x_8394) ;  /* 0xffffc2e000007947 */ /* 0x000fea000383ffff */
        .weak           $__internal_135_$__cuda_sm70_shflsync_bfly_p
        .type           $__internal_135_$__cuda_sm70_shflsync_bfly_p,@function
        .size           $__internal_135_$__cuda_sm70_shflsync_bfly_p,(.L_x_12437 - $__internal_135_$__cuda_sm70_shflsync_bfly_p)
$__internal_135_$__cuda_sm70_shflsync_bfly_p:
[----:B------:R-:W-:Y:S04]  /*5fe0*/  WARPSYNC R224 ;  /* 0x000000e000007348 */ /* 0x000fe80003800000 */
[----:B------:R0:W1:Y:S02]  /*5ff0*/  SHFL.BFLY PT, R98, R97, R98, R225 ;  /* 0x0c00006261627389 */ /* 0x00006400000e00e1 */
[----:B0-----:R-:W-:-:S06]  /*6000*/  HFMA2.MMA R97, -RZ, RZ, 0, 0 ;  /* 0x00000000ff617435 */ /* 0x001fcc00000001ff */
[----:B------:R-:W-:Y:S05]  /*6010*/  RET.REL.NODEC R96 `(_ZN10layer_norm13ln_bwd_kernelINS_13Kernel_traitsI6__halfS2_fS2_fjLj1024ELj1ELj4ELj1ELj16ENS_18Kernel_traits_baseILj1024ES2_S2_fS2_fjLj128EEEEELb1ELb1ELb0ELb1EEEvNS_9BwdParamsE) ;  /* 0xffff9fe060007950 */ /* 0x000fea0003c3ffff */
.L_x_8395:
        /* <DEDUP_REMOVED lines=14> */
.L_x_12437:


//--------------------- .text._ZN10layer_norm22ln_bwd_finalize_kernelINS_22Kernel_traits_finalizeILj1024E6__halfS2_fS2_fjLb1ELj1024ELj4ENS_18Kernel_traits_baseILj1024ES2_S2_fS2_fjLj1024EEEEELb1ELb0EEEvNS_9BwdParamsE --------------------------
	.section	.text._ZN10layer_norm22ln_bwd_finalize_kernelINS_22Kernel_traits_finalizeILj1024E6__halfS2_fS2_fjLb1ELj1024ELj4ENS_18Kernel_traits_baseILj1024ES2_S2_fS2_fjLj1024EEEEELb1ELb0EEEvNS_9BwdParamsE,"ax",@progbits
	.sectioninfo	@"SHI_REGISTERS=32"
	.align	128
        .global         _ZN10layer_norm22ln_bwd_finalize_kernelINS_22Kernel_traits_finalizeILj1024E6__halfS2_fS2_fjLb1ELj1024ELj4ENS_18Kernel_traits_baseILj1024ES2_S2_fS2_fjLj1024EEEEELb1ELb0EEEvNS_9BwdParamsE
        .type           _ZN10layer_norm22ln_bwd_finalize_kernelINS_22Kernel_traits_finalizeILj1024E6__halfS2_fS2_fjLb1ELj1024ELj4ENS_18Kernel_traits_baseILj1024ES2_S2_fS2_fjLj1024EEEEELb1ELb0EEEvNS_9BwdParamsE,@function
        .size           _ZN10layer_norm22ln_bwd_finalize_kernelINS_22Kernel_traits_finalizeILj1024E6__halfS2_fS2_fjLb1ELj1024ELj4ENS_18Kernel_traits_baseILj1024ES2_S2_fS2_fjLj1024EEEEELb1ELb0EEEvNS_9BwdParamsE,(.L_x_12438 - _ZN10layer_norm22ln_bwd_finalize_kernelINS_22Kernel_traits_finalizeILj1024E6__halfS2_fS2_fjLb1ELj1024ELj4ENS_18Kernel_traits_baseILj1024ES2_S2_fS2_fjLj1024EEEEELb1ELb0EEEvNS_9BwdParamsE)
        .other          _ZN10layer_norm22ln_bwd_finalize_kernelINS_22Kernel_traits_finalizeILj1024E6__halfS2_fS2_fjLb1ELj1024ELj4ENS_18Kernel_traits_baseILj1024ES2_S2_fS2_fjLj1024EEEEELb1ELb0EEEvNS_9BwdParamsE,@"STO_CUDA_ENTRY STV_DEFAULT"
_ZN10layer_norm22ln_bwd_finalize_kernelINS_22Kernel_traits_finalizeILj1024E6__halfS2_fS2_fjLb1ELj1024ELj4ENS_18Kernel_traits_baseILj1024ES2_S2_fS2_fjLj1024EEEEELb1ELb0EEEvNS_9BwdParamsE:
.text._ZN10layer_norm22ln_bwd_finalize_kernelINS_22Kernel_traits_finalizeILj1024E6__halfS2_fS2_fjLb1ELj1024ELj4ENS_18Kernel_traits_baseILj1024ES2_S2_fS2_fjLj1024EEEEELb1ELb0EEEvNS_9BwdParamsE:
        /* <DEDUP_REMOVED lines=19> */
.L_x_8409:
        /* <DEDUP_REMOVED lines=33> */
.L_x_8400:
        /* <DEDUP_REMOVED lines=47> */
.L_x_8399:
[----:B------:R-:W-:Y:S05]  /*0630*/  BSYNC B1 ;  /* 0x0000000000017941 */ /* 0x000fea0003800000 */
.L_x_8398:
        /* <DEDUP_REMOVED lines=29> */
.L_x_8402:
[----:B------:R-:W-:Y:S05]  /*0810*/  BSYNC B1 ;  /* 0x0000000000017941 */ /* 0x000fea0003800000 */
.L_x_8401:
        /* <DEDUP_REMOVED lines=14> */
.L_x_8403:
[----:B------:R-:W-:Y:S05]  /*0900*/  BSYNC B1 ;  /* 0x0000000000017941 */ /* 0x000fea0003800000 */
.L_x_8397:
[----:B------:R-:W-:Y:S05]  /*0910*/  BSYNC B0 ;  /* 0x0000000000007941 */ /* 0x000fea0003800000 */
.L_x_8396:
        /* <DEDUP_REMOVED lines=12> */
.L_x_8410:
        /* <DEDUP_REMOVED lines=27> */
.L_x_8411:
        /* <DEDUP_REMOVED lines=9> */
.L_x_8404:
        /* <DEDUP_REMOVED lines=21> */
.L_x_8408:
[----:B------:R-:W-:Y:S05]  /*0d70*/  BSYNC B0 ;  /* 0x0000000000007941 */ /* 0x000fea0003800000 */
.L_x_8407:
[C---:B------:R-:W-:Y:S02]  /*0d80*/  ISETP.GT.U32.AND P1, PT, R4.reuse, -0x401, PT ;  /* 0xfffffbff0400780c */ /* 0x040fe40003f24070 */
[----:B------:R-:W-:-:S02]  /*0d90*/  IADD3 R4, R4, 0x400, RZ ;  /* 0x0000040004047810 */ /* 0x000fc40007ffe0ff */
[----:B------:R-:W-:-:S09]  /*0da0*/  IADD3 R5, R5, 0x200, RZ ;  /* 0x0000020005057810 */ /* 0x000fd20007ffe0ff */
[----:B01----:R-:W-:Y:S05]  /*0db0*/  @P1 BRA `(.L_x_8409) ;  /* 0xfffff37000001947 */ /* 0x003fea000383ffff */
[----:B------:R-:W-:Y:S05]  /*0dc0*/  EXIT ;  /* 0x000000000000794d */ /* 0x000fea0003800000 */
.L_x_8405:
[----:B------:R-:W-:Y:S01]  /*0dd0*/  HFMA2.MMA R17, -RZ, RZ, 0, 5.9604644775390625e-08 ;  /* 0x00000001ff117435 */ /* 0x000fe200000001ff */
[----:B---3--:R-:W-:Y:S01]  /*0de0*/  MOV R18, R10 ;  /* 0x0000000a00127202 */ /* 0x008fe20000000f00 */
[----:B------:R-:W-:Y:S01]  /*0df0*/  IMAD.MOV.U32 R14, RZ, RZ, 0x1f ;  /* 0x0000001fff0e7424 */ /* 0x000fe200078e00ff */
[----:B------:R-:W-:Y:S02]  /*0e00*/  MOV R19, 0xffffffff ;  /* 0xffffffff00137802 */ /* 0x000fe40000000f00 */
[----:B------:R-:W-:Y:S02]  /*0e10*/  MOV R8, 0xe30 ;  /* 0x00000e3000087802 */ /* 0x000fe40000000f00 */
[----:B012---:R-:W-:Y:S05]  /*0e20*/  CALL.REL.NOINC `($__internal_136_$__cuda_sm70_shflsync_bfly_p) ;  /* 0x0000059000007944 */ /* 0x007fea0003c00000 */
[----:B01----:R-:W-:Y:S05]  /*0e30*/  BRA `(.L_x_8410) ;  /* 0xfffffba000007947 */ /* 0x003fea000383ffff */
.L_x_8406:
[----:B------:R-:W-:Y:S01]  /*0e40*/  HFMA2.MMA R17, -RZ, RZ, 0, 1.1920928955078125e-07 ;  /* 0x00000002ff117435 */ /* 0x000fe200000001ff */
[----:B------:R-:W-:Y:S01]  /*0e50*/  IMAD.MOV.U32 R14, RZ, RZ, 0x1f ;  /* 0x0000001fff0e7424 */ /* 0x000fe200078e00ff */
[----:B------:R-:W-:Y:S02]  /*0e60*/  MOV R19, 0xffffffff ;  /* 0xffffffff00137802 */ /* 0x000fe40000000f00 */
[----:B------:R-:W-:Y:S02]  /*0e70*/  MOV R8, 0xe90 ;  /* 0x00000e9000087802 */ /* 0x000fe40000000f00 */
[----:B0123--:R-:W-:Y:S05]  /*0e80*/  CALL.REL.NOINC `($__internal_136_$__cuda_sm70_shflsync_bfly_p) ;  /* 0x0000053000007944 */ /* 0x00ffea0003c00000 */
[----:B0-----:R-:W-:Y:S01]  /*0e90*/  HFMA2.MMA R17, -RZ, RZ, 0, 2.384185791015625e-07 ;  /* 0x00000004ff117435 */ /* 0x001fe200000001ff */
[----:B-1----:R-:W-:Y:S01]  /*0ea0*/  FADD.FTZ R18, R18, R14 ;  /* 0x0000000e12127221 */ /* 0x002fe20000010000 */
[----:B------:R-:W-:Y:S01]  /*0eb0*/  MOV R19, 0xffffffff ;  /* 0xffffffff00137802 */ /* 0x000fe20000000f00 */
[----:B------:R-:W-:Y:S01]  /*0ec0*/  IMAD.MOV.U32 R14, RZ, RZ, 0x1f ;  /* 0x0000001fff0e7424 */ /* 0x000fe200078e00ff */
[----:B------:R-:W-:-:S02]  /*0ed0*/  MOV R8, 0xef0 ;  /* 0x00000ef000087802 */ /* 0x000fc40000000f00 */
[----:B------:R-:W-:Y:S05]  /*0ee0*/  CALL.REL.NOINC `($__internal_136_$__cuda_sm70_shflsync_bfly_p) ;  /* 0x000004d000007944 */ /* 0x000fea0003c00000 */
[----:B0-----:R-:W-:Y:S01]  /*0ef0*/  HFMA2.MMA R17, -RZ, RZ, 0, 4.76837158203125e-07 ;  /* 0x00000008ff117435 */ /* 0x001fe200000001ff */
[----:B-1----:R-:W-:Y:S01]  /*0f00*/  FADD.FTZ R18, R18, R14 ;  /* 0x0000000e12127221 */ /* 0x002fe20000010000 */
[----:B------:R-:W-:Y:S01]  /*0f10*/  MOV R19, 0xffffffff ;  /* 0xffffffff00137802 */ /* 0x000fe20000000f00 */
[----:B------:R-:W-:Y:S01]  /*0f20*/  IMAD.MOV.U32 R14, RZ, RZ, 0x1f ;  /* 0x0000001fff0e7424 */ /* 0x000fe200078e00ff */
[----:B------:R-:W-:-:S02]  /*0f30*/  MOV R8, 0xf50 ;  /* 0x00000f5000087802 */ /* 0x000fc40000000f00 */
[----:B------:R-:W-:Y:S05]  /*0f40*/  CALL.REL.NOINC `($__internal_136_$__cuda_sm70_shflsync_bfly_p) ;  /* 0x0000047000007944 */ /* 0x000fea0003c00000 */
[----:B-1----:R-:W-:Y:S01]  /*0f50*/  FADD.FTZ R10, R18, R14 ;  /* 0x0000000e120a7221 */ /* 0x002fe20000010000 */
[----:B0-----:R-:W-:Y:S01]  /*0f60*/  HFMA2.MMA R17, -RZ, RZ, 0, 9.5367431640625e-07 ;  /* 0x00000010ff117435 */ /* 0x001fe200000001ff */
[----:B------:R-:W-:Y:S01]  /*0f70*/  IMAD.MOV.U32 R14, RZ, RZ, 0x1f ;  /* 0x0000001fff0e7424 */ /* 0x000fe200078e00ff */
[----:B------:R-:W-:-:S02]  /*0f80*/  MOV R19, 0xffffffff ;  /* 0xffffffff00137802 */ /* 0x000fc40000000f00 */
[----:B------:R-:W-:Y:S02]  /*0f90*/  MOV R18, R10 ;  /* 0x0000000a00127202 */ /* 0x000fe40000000f00 */
[----:B------:R-:W-:Y:S02]  /*0fa0*/  MOV R8, 0xfc0 ;  /* 0x00000fc000087802 */ /* 0x000fe40000000f00 */
[----:B------:R-:W-:Y:S05]  /*0fb0*/  CALL.REL.NOINC `($__internal_136_$__cuda_sm70_shflsync_bfly_p) ;  /* 0x0000040000007944 */ /* 0x000fea0003c00000 */
[----:B0-----:R-:W-:Y:S01]  /*0fc0*/  HFMA2.MMA R17, -RZ, RZ, 0, 5.9604644775390625e-08 ;  /* 0x00000001ff117435 */ /* 0x001fe200000001ff */
[----:B-1----:R-:W-:Y:S01]  /*0fd0*/  IMAD.MOV.U32 R13, RZ, RZ, R14 ;  /* 0x000000ffff0d7224 */ /* 0x002fe200078e000e */
[----:B------:R-:W-:Y:S01]  /*0fe0*/  MOV R18, R15 ;  /* 0x0000000f00127202 */ /* 0x000fe20000000f00 */
[----:B------:R-:W-:Y:S01]  /*0ff0*/  IMAD.MOV.U32 R14, RZ, RZ, 0x1f ;  /* 0x0000001fff0e7424 */ /* 0x000fe200078e00ff */
[----:B------:R-:W-:Y:S02]  /*1000*/  MOV R19, 0xffffffff ;  /* 0xffffffff00137802 */ /* 0x000fe40000000f00 */
[----:B------:R-:W-:Y:S02]  /*1010*/  MOV R8, 0x1030 ;  /* 0x0000103000087802 */ /* 0x000fe40000000f00 */
[----:B------:R-:W-:Y:S05]  /*1020*/  CALL.REL.NOINC `($__internal_136_$__cuda_sm70_shflsync_bfly_p) ;  /* 0x0000039000007944 */ /* 0x000fea0003c00000 */
[----:B0-----:R-:W-:Y:S01]  /*1030*/  HFMA2.MMA R17, -RZ, RZ, 0, 1.1920928955078125e-07 ;  /* 0x00000002ff117435 */ /* 0x001fe200000001ff */
[----:B-1----:R-:W-:Y:S01]  /*1040*/  FADD.FTZ R18, R15, R14 ;  /* 0x0000000e0f127221 */ /* 0x002fe20000010000 */
[----:B------:R-:W-:Y:S01]  /*1050*/  MOV R19, 0xffffffff ;  /* 0xffffffff00137802 */ /* 0x000fe20000000f00 */
[----:B------:R-:W-:Y:S01]  /*1060*/  IMAD.MOV.U32 R14, RZ, RZ, 0x1f ;  /* 0x0000001fff0e7424 */ /* 0x000fe200078e00ff */
[----:B------:R-:W-:-:S02]  /*1070*/  MOV R8, 0x1090 ;  /* 0x0000109000087802 */ /* 0x000fc40000000f00 */
[----:B------:R-:W-:Y:S05]  /*1080*/  CALL.REL.NOINC `($__internal_136_$__cuda_sm70_shflsync_bfly_p) ;  /* 0x0000033000007944 */ /* 0x000fea0003c00000 */
        /* <DEDUP_REMOVED lines=35> */
[----:B------:R-:W-:Y:S01]  /*12c0*/  IMAD.MOV.U32 R19, RZ, RZ, -0x1 ;  /* 0xffffffffff137424 */ /* 0x000fe200078e00ff */
[----:B------:R-:W-:-:S02]  /*12d0*/  MOV R8, 0x12f0 ;  /* 0x000012f000087802 */ /* 0x000fc40000000f00 */
[----:B------:R-:W-:Y:S05]  /*12e0*/  CALL.REL.NOINC `($__internal_136_$__cuda_sm70_shflsync_bfly_p) ;  /* 0x000000d000007944 */ /* 0x000fea0003c00000 */
[----:B0-----:R-:W-:Y:S01]  /*12f0*/  HFMA2.MMA R17, -RZ, RZ, 0, 4.76837158203125e-07 ;  /* 0x00000008ff117435 */ /* 0x001fe200000001ff */
[----:B-1----:R-:W-:Y:S01]  /*1300*/  FADD.FTZ R18, R18, R14 ;  /* 0x0000000e12127221 */ /* 0x002fe20000010000 */
[----:B------:R-:W-:-:S02]  /*1310*/  MOV R14, 0x1f ;  /* 0x0000001f000e7802 */ /* 0x000fc40000000f00 */
[----:B------:R-:W-:Y:S02]  /*1320*/  MOV R19, 0xffffffff ;  /* 0xffffffff00137802 */ /* 0x000fe40000000f00 */
[----:B------:R-:W-:Y:S02]  /*1330*/  MOV R8, 0x1350 ;  /* 0x0000135000087802 */ /* 0x000fe40000000f00 */
[----:B------:R-:W-:Y:S05]  /*1340*/  CALL.REL.NOINC `($__internal_136_$__cuda_sm70_shflsync_bfly_p) ;  /* 0x0000007000007944 */ /* 0x000fea0003c00000 */
[----:B01----:R-:W-:Y:S01]  /*1350*/  FADD.FTZ R18, R18, R14 ;  /* 0x0000000e12127221 */ /* 0x003fe20000010000 */
[----:B------:R-:W-:Y:S01]  /*1360*/  HFMA2.MMA R14, -RZ, RZ, 0, 1.847743988037109375e-06 ;  /* 0x0000001fff0e7435 */ /* 0x000fe200000001ff */
[----:B------:R-:W-:Y:S01]  /*1370*/  IMAD.MOV.U32 R17, RZ, RZ, 0x10 ;  /* 0x00000010ff117424 */ /* 0x000fe200078e00ff */
[----:B------:R-:W-:Y:S02]  /*1380*/  MOV R19, 0xffffffff ;  /* 0xffffffff00137802 */ /* 0x000fe40000000f00 */
[----:B------:R-:W-:Y:S02]  /*1390*/  MOV R8, 0x13b0 ;  /* 0x000013b000087802 */ /* 0x000fe40000000f00 */
[----:B------:R-:W-:Y:S05]  /*13a0*/  CALL.REL.NOINC `($__internal_136_$__cuda_sm70_shflsync_bfly_p) ;  /* 0x0000001000007944 */ /* 0x000fea0003c00000 */
[----:B01----:R-:W-:Y:S05]  /*13b0*/  BRA `(.L_x_8411) ;  /* 0xfffff7d000007947 */ /* 0x003fea000383ffff */
        .weak           $__internal_136_$__cuda_sm70_shflsync_bfly_p
        .type           $__internal_136_$__cuda_sm70_shflsync_bfly_p,@function
        .size           $__internal_136_$__cuda_sm70_shflsync_bfly_p,(.L_x_12438 - $__internal_136_$__cuda_sm70_shflsync_bfly_p)
$__internal_136_$__cuda_sm70_shflsync_bfly_p:
[----:B------:R-:W-:Y:S01]  /*13c0*/  HFMA2.MMA R9, -RZ, RZ, 0, 0 ;  /* 0x00000000ff097435 */ /* 0x000fe200000001ff */
[----:B------:R-:W-:Y:S04]  /*13d0*/  WARPSYNC R19 ;  /* 0x0000001300007348 */ /* 0x000fe80003800000 */
[----:B------:R0:W1:Y:S01]  /*13e0*/  SHFL.BFLY PT, R14, R18, R17, R14 ;  /* 0x0c000011120e7389 */ /* 0x00006200000e000e */
[----:B------:R-:W-:Y:S05]  /*13f0*/  RET.REL.NODEC R8 `(_ZN10layer_norm22ln_bwd_finalize_kernelINS_22Kernel_traits_finalizeILj1024E6__halfS2_fS2_fjLb1ELj1024ELj4ENS_18Kernel_traits_baseILj1024ES2_S2_fS2_fjLj1024EEEEELb1ELb0EEEvNS_9BwdParamsE) ;  /* 0xffffec0008007950 */ /* 0x000fea0003c3ffff */
.L_x_8412:
        /* <DEDUP_REMOVED lines=16> */
.L_x_12438:


//--------------------- .text._ZN10layer_norm13ln_bwd_kernelINS_13Kernel_traitsI6__halfS2_fS2_fjLj1024ELj1ELj4ELj1ELj16ENS_18Kernel_traits_baseILj1024ES2_S2_fS2_fjLj128EEEEELb1ELb1ELb1ELb0EEEvNS_9BwdParamsE --------------------------
	.section	.text._ZN10layer_norm13ln_bwd_kernelINS_13Kernel_traitsI6__halfS2_fS2_fjLj1024ELj1ELj4ELj1ELj16ENS_18Kernel_traits_baseILj1024ES2_S2_fS2_fjLj128EEEEELb1ELb1ELb1ELb0EEEvNS_9BwdParamsE,"ax",@progbits
	.sectioninfo	@"SHI_REGISTERS=255"
	.align	128
        .global         _ZN10layer_norm13ln_bwd_kernelINS_13Kernel_traitsI6__halfS2_fS2_fjLj1024ELj1ELj4ELj1ELj16ENS_18Kernel_traits_baseILj1024ES2_S2_fS2_fjLj128EEEEELb1ELb1ELb1ELb0EEEvNS_9BwdParamsE
        .type           _ZN10layer_norm13ln_bwd_kernelINS_13Kernel_traitsI6__halfS2_fS2_fjLj1024ELj1ELj4ELj1ELj16ENS_18Kernel_traits_baseILj1024ES2_S2_fS2_fjLj128EEEEELb1ELb1ELb1ELb0EEEvNS_9BwdParamsE,@function
        .size           _ZN10layer_norm13ln_bwd_kernelINS_13Kernel_traitsI6__halfS2_fS2_fjLj1024ELj1ELj4ELj1ELj16ENS_18Kernel_traits_baseILj1024ES2_S2_fS2_fjLj128EEEEELb1ELb1ELb1ELb0EEEvNS_9BwdParamsE,(.L_x_12439 - _ZN10layer_norm13ln_bwd_kernelINS_13Kernel_traitsI6__halfS2_fS2_fjLj1024ELj1ELj4ELj1ELj16ENS_18Kernel_traits_baseILj1024ES2_S2_fS2_fjLj128EEEEELb1ELb1ELb1ELb0EEEvNS_9BwdParamsE)
        .other          _ZN10layer_norm13ln_bwd_kernelINS_13Kernel_traitsI6__halfS2_fS2_fjLj1024ELj1ELj4ELj1ELj16ENS_18Kernel_traits_baseILj1024ES2_S2_fS2_fjLj128EEEEELb1ELb1ELb1ELb0EEEvNS_9BwdParamsE,@"STO_CUDA_ENTRY STV_DEFAULT"
_ZN10layer_norm13ln_bwd_kernelINS_13Kernel_traitsI6__halfS2_fS2_fjLj1024ELj1ELj4ELj1ELj16ENS_18Kernel_traits_baseILj1024ES2_S2_fS2_fjLj128EEEEELb1ELb1ELb1ELb0EEEvNS_9BwdParamsE:
.text._ZN10layer_norm13ln_bwd_kernelINS_13Kernel_traitsI6__halfS2_fS2_fjLj1024ELj1ELj4ELj1ELj16ENS_18Kernel_traits_baseILj1024ES2_S2_fS2_fjLj128EEEEELb1ELb1ELb1ELb0EEEvNS_9BwdParamsE:
        /* <DEDUP_REMOVED lines=21> */
[----:B------:R1:W5:Y:S01]  /*0150*/  @P1 LDG.E.128 R124, [R2.64] ;  /* 0x00000004027c1981 */ /* 0x000362000c1e1d00 */
[----:B------:R-:W-:-:S03]  /*0160*/  @P1 LOP3.LUT R40, R40, 0x20, RZ, 0xfc, !PT ;  /* 0x0000002028281812 */ /* 0x000fc600078efcff */
        /* <DEDUP_REMOVED lines=71> */
[----:B------:R-:W-:Y:S01]  /*05e0*/  IMAD.MOV.U32 R33, RZ, RZ, RZ ;  /* 0x000000ffff217224 */ /* 0x000fe200078e00ff */
[----:B------:R-:W-:Y:S01]  /*05f0*/  HADD2.F32 R3, -RZ, R125.H0_H0 ;  /* 0x2000007dff037230 */ /* 0x000fe20000004100 */
[----:B------:R1:W-:Y:S01]  /*0600*/  STL [R1+0xd4], R2 ;  /* 0x0000d40201007387 */ /* 0x0003e20000100800 */
[----:B------:R-:W-:-:S02]  /*0610*/  HADD2.F32 R252, -RZ, R251.H0_H0 ;  /* 0x200000fbfffc7230 */ /* 0x000fc40000004100 */
[----:B------:R-:W-:Y:S01]  /*0620*/  HADD2.F32 R251, -RZ, R251.H1_H1 ;  /* 0x300000fbfffb7230 */ /* 0x000fe20000004100 */
[----:B------:R2:W-:Y:S01]  /*0630*/  STL [R1+0xd0], R5 ;  /* 0x0000d00501007387 */ /* 0x0005e20000100800 */
[----:B------:R-:W-:Y:S02]  /*0640*/  HADD2.F32 R247, -RZ, R9.H1_H1 ;  /* 0x30000009fff77230 */ /* 0x000fe40000004100 */
[--C-:B------:R-:W-:Y:S01]  /*0650*/  HADD2.F32 R246, -RZ, R10.reuse.H0_H0 ;  /* 0x2000000afff67230 */ /* 0x100fe20000004100 */
[----:B------:R3:W-:Y:S01]  /*0660*/  STL [R1+0xcc], R3 ;  /* 0x0000cc0301007387 */ /* 0x0007e20000100800 */
[----:B------:R-:W-:Y:S02]  /*0670*/  HADD2.F32 R245, -RZ, R10.H1_H1 ;  /* 0x3000000afff57230 */ /* 0x000fe40000004100 */
[----:B-1----:R-:W-:Y:S02]  /*0680*/  HADD2.F32 R2, -RZ, R125.H1_H1 ;  /* 0x3000007dff027230 */ /* 0x002fe40000004100 */
[----:B------:R-:W-:-:S02]  /*0690*/  HADD2.F32 R244, -RZ, R11.H0_H0 ;  /* 0x2000000bfff47230 */ /* 0x000fc40000004100 */
        /* <DEDUP_REMOVED lines=90> */
[----:B-1----:R-:W-:Y:S02]  /*0c40*/  HADD2.F32 R2, -RZ, R248.H0_H0 ;  /* 0x200000f8ff027230 */ /* 0x002fe40000004100 */
[----:B--2---:R-:W-:-:S03]  /*0c50*/  HADD2.F32 R5, -RZ, R249.H1_H1 ;  /* 0x300000f9ff057230 */ /* 0x004fc60000004100 */
[----:B------:R1:W-:Y:S01]  /*0c60*/  STL [R1+0x14], R2 ;  /* 0x0000140201007387 */ /* 0x0003e20000100800 */
[----:B---3--:R-:W-:Y:S02]  /*0c70*/  HADD2.F32 R3, -RZ, R248.H1_H1 ;  /* 0x300000f8ff037230 */ /* 0x008fe40000004100 */
[----:B------:R-:W-:-:S03]  /*0c80*/  HADD2.F32 R248, -RZ, R9.H0_H0 ;  /* 0x20000009fff87230 */ /* 0x000fc60000004100 */
[----:B------:R2:W-:Y:S01]  /*0c90*/  STL [R1+0x10], R3 ;  /* 0x0000100301007387 */ /* 0x0005e20000100800 */
[----:B-1----:R-:W-:Y:S02]  /*0ca0*/  HADD2.F32 R2, -RZ, R249.H0_H0 ;  /* 0x200000f9ff027230 */ /* 0x002fe40000004100 */
[----:B------:R-:W-:-:S03]  /*0cb0*/  HADD2.F32 R249, -RZ, R8.H1_H1 ;  /* 0x30000008fff97230 */ /* 0x000fc60000004100 */
[----:B------:R1:W-:Y:S01]  /*0cc0*/  STL [R1+0xc], R2 ;  /* 0x00000c0201007387 */ /* 0x0003e20000100800 */
[----:B--2---:R-:W-:-:S03]  /*0cd0*/  HADD2.F32 R3, -RZ, R250.H0_H0 ;  /* 0x200000faff037230 */ /* 0x004fc60000004100 */
[----:B------:R2:W-:Y:S04]  /*0ce0*/  STL [R1+0x8], R5 ;  /* 0x0000080501007387 */ /* 0x0005e80000100800 */
[----:B------:R2:W-:Y:S01]  /*0cf0*/  STL [R1+0x4], R3 ;  /* 0x0000040301007387 */ /* 0x0005e20000100800 */
[----:B-1----:R-:W-:Y:S02]  /*0d00*/  HADD2.F32 R2, -RZ, R250.H1_H1 ;  /* 0x300000faff027230 */ /* 0x002fe40000004100 */
[----:B------:R-:W-:-:S03]  /*0d10*/  HADD2.F32 R250, -RZ, R8.H0_H0 ;  /* 0x20000008fffa7230 */ /* 0x000fc60000004100 */
[----:B0-----:R2:W-:Y:S04]  /*0d20*/  STL [R1], R2 ;  /* 0x0000000201007387 */ /* 0x0015e80000100800 */
.L_x_8576:
[----:B------:R-:W-:-:S10]  /*0d30*/  HFMA2.MMA R169, -RZ, RZ, 0, 2.384185791015625e-07 ;  /* 0x00000004ffa97435 */ /* 0x000fd400000001ff */
[----:B--2---:R-:W-:-:S05]  /*0d40*/  IMAD.WIDE R2, R0, R169, c[0x0][0x1d8] ;  /* 0x0000760000027625 */ /* 0x004fca00078e02a9 */
[----:B------:R0:W2:Y:S04]  /*0d50*/  LDG.E R5, [R2.64] ;  /* 0x0000000402057981 */ /* 0x0000a8000c1e1900 */
[----:B------:R-:W1:Y:S01]  /*0d60*/  S2R R168, SR_TID.X ;  /* 0x0000000000a87919 */ /* 0x000e620000002100 */
[----:B------:R-:W-:-:S04]  /*0d70*/  IMAD.WIDE R6, R0, R169, c[0x0][0x1d0] ;  /* 0x0000740000067625 */ /* 0x000fc800078e02a9 */
[----:B0-----:R-:W-:-:S06]  /*0d80*/  IMAD.WIDE R2, R0, R169, c[0x0][0x1a8] ;  /* 0x00006a0000027625 */ /* 0x001fcc00078e02a9 */
[----:B------:R0:W5:Y:S04]  /*0d90*/  LDG.E R2, [R2.64] ;  /* 0x0000000402027981 */ /* 0x000168000c1e1900 */
[----:B0-----:R0:W5:Y:S01]  /*0da0*/  LDG.E R3, [R6.64] ;  /* 0x0000000406037981 */ /* 0x001162000c1e1900 */
[----:B------:R-:W-:Y:S01]  /*0db0*/  MOV R170, 0x20 ;  /* 0x0000002000aa7802 */ /* 0x000fe20000000f00 */
[----:B------:R-:W-:Y:S01]  /*0dc0*/  BSSY B1, `(.L_x_8415) ;  /* 0x00001c6000017945 */ /* 0x000fe20003800000 */
[----:B-1----:R-:W-:Y:S01]  /*0dd0*/  LOP3.LUT R168, R168, 0x1f, RZ, 0xc0, !PT ;  /* 0x0000001fa8a87812 */ /* 0x002fe200078ec0ff */
        /* <DEDUP_REMOVED lines=26> */
.L_x_8418:
[----:B------:R-:W-:Y:S05]  /*0f80*/  BSYNC B2 ;  /* 0x0000000000027941 */ /* 0x000fea0003800000 */
.L_x_8417:
[----:B------:R-:W-:Y:S01]  /*0f90*/  BSSY B2, `(.L_x_8419) ;  /* 0x000000c000027945 */ /* 0x000fe20003800000 */
[----:B------:R-:W-:Y:S05]  /*0fa0*/  @!P2 BRA `(.L_x_8420) ;  /* 0x000000a00000a947 */ /* 0x000fea0003800000 */
[----:B------:R-:W-:-:S04]  /*0fb0*/  ISETP.NE.U32.AND P0, PT, RZ, c[0x0][0x218], PT ;  /* 0x00008600ff007a0c */ /* 0x000fc80003f05070 */
[----:B------:R-:W-:Y:S02]  /*0fc0*/  ISETP.NE.AND.EX P0, PT, RZ, c[0x0][0x21c], PT, P0 ;  /* 0x00008700ff007a0c */ /* 0x000fe40003f05300 */
[----:B------:R-:W-:-:S05]  /*0fd0*/  MOV R188, 0x8 ;  /* 0x0000000800bc7802 */ /* 0x000fca0000000f00 */
[----:B------:R-:W-:-:S06]  /*0fe0*/  IMAD.WIDE.U32 R188, R5, R188, c[0x0][0x190] ;  /* 0x0000640005bc7625 */ /* 0x000fcc00078e00bc */
[----:B------:R-:W-:Y:S01]  /*0ff0*/  @P0 IMAD.WIDE.U32 R168, R6, R170, c[0x0][0x218] ;  /* 0x0000860006a80625 */ /* 0x000fe200078e00aa */
[----:B------:R-:W5:Y:S04]  /*1000*/  LDG.E.64 R188, [R188.64] ;  /* 0x00000004bcbc7981 */ /* 0x000f68000c1e1b00 */
[----:B------:R1:W5:Y:S04]  /*1010*/  @P0 LDG.E.128 R132, [R168.64] ;  /* 0x00000004a8840981 */ /* 0x000368000c1e1d00 */
[----:B------:R1:W5:Y:S01]  /*1020*/  @P0 LDG.E.128 R136, [R168.64+0x10] ;  /* 0x00001004a8880981 */ /* 0x000362000c1e1d00 */
[----:B------:R-:W-:-:S02]  /*1030*/  IADD3 R5, R5, 0x20, RZ ;  /* 0x0000002005057810 */ /* 0x000fc40007ffe0ff */
[----:B------:R-:W-:Y:S02]  /*1040*/  IADD3 R6, R6, 0x20, RZ ;  /* 0x0000002006067810 */ /* 0x000fe40007ffe0ff */
.L_x_8420:
[----:B------:R-:W-:Y:S05]  /*1050*/  BSYNC B2 ;  /* 0x0000000000027941 */ /* 0x000fea0003800000 */
.L_x_8419:
        /* <DEDUP_REMOVED lines=12> */
.L_x_8422:
[----:B------:R-:W-:Y:S05]  /*1120*/  BSYNC B2 ;  /* 0x0000000000027941 */ /* 0x000fea0003800000 */
.L_x_8421:
[----:B------:R-:W-:Y:S01]  /*1130*/  ISETP.GE.U32.AND P0, PT, R4, 0x80, PT ;  /* 0x000000800400780c */ /* 0x000fe20003f06070 */
[----:B------:R-:W-:Y:S01]  /*1140*/  IMAD.MOV.U32 R219, RZ, RZ, RZ ;  /* 0x000000ffffdb7224 */ /* 0x000fe200078e00ff */
[----:B------:R-:W-:-:S11]  /*1150*/  MOV R222, RZ ;  /* 0x000000ff00de7202 */ /* 0x000fd60000000f00 */
        /* <DEDUP_REMOVED lines=9> */
[----:B------:R-:W-:Y:S01]  /*11f0*/  MOV R222, RZ ;  /* 0x000000ff00de7202 */ /* 0x000fe20000000f00 */
[----:B------:R-:W-:Y:S05]  /*1200*/  BRA `(.L_x_8423) ;  /* 0x0000181000007947 */ /* 0x000fea0003800000 */
.L_x_8416:
        /* <DEDUP_REMOVED lines=9> */
[----:B------:R-:W-:Y:S02]  /*12a0*/  @P0 LEA.HI R6, R5, R6, RZ, 0x3 ;  /* 0x0000000605060211 */ /* 0x000fe400078f18ff */
[----:B------:R-:W-:Y:S02]  /*12b0*/  MOV R5, RZ ;  /* 0x000000ff00057202 */ /* 0x000fe40000000f00 */
[----:B------:R-:W-:Y:S01]  /*12c0*/  @P0 LEA.HI.SX32 R5, R6, R168, 0x1d ;  /* 0x000000a806050211 */ /* 0x000fe200078feaff */
[----:B------:R-:W-:-:S05]  /*12d0*/  IMAD.WIDE R168, R0, R169, c[0x0][0x1a0] ;  /* 0x0000680000a87625 */ /* 0x000fca00078e02a9 */
[----:B------:R-:W2:Y:S01]  /*12e0*/  LDG.E R6, [R168.64] ;  /* 0x00000004a8067981 */ /* 0x000ea2000c1e1900 */
[----:B------:R-:W-:Y:S01]  /*12f0*/  ISETP.NE.AND P0, PT, R242, RZ, PT ;  /* 0x000000fff200720c */ /* 0x000fe20003f05270 */
[----:B------:R-:W-:Y:S01]  /*1300*/  BSSY B2, `(.L_x_8424) ;  /* 0x000005e000027945 */ /* 0x000fe20003800000 */
[----:B------:R-:W-:Y:S02]  /*1310*/  MOV R219, RZ ;  /* 0x000000ff00db7202 */ /* 0x000fe40000000f00 */
[----:B------:R-:W-:Y:S02]  /*1320*/  MOV R222, RZ ;  /* 0x000000ff00de7202 */ /* 0x000fe40000000f00 */
        /* <DEDUP_REMOVED lines=14> */
[----:B------:R-:W-:Y:S01]  /*1410*/  ISETP.NE.U32.AND P0, PT, RZ, c[0x0][0x218], PT ;  /* 0x00008600ff007a0c */ /* 0x000fe20003f05070 */
[----:B------:R-:W-:-:S02]  /*1420*/  HFMA2.MMA R190, -RZ, RZ, 0, 4.76837158203125e-07 ;  /* 0x00000008ffbe7435 */ /* 0x000fc400000001ff */
[----:B------:R-:W4:Y:S01]  /*1430*/  LDL R222, [R1+0xc0] ;  /* 0x0000c00001de7983 */ /* 0x000f220000100800 */
[----:B------:R-:W-:-:S03]  /*1440*/  ISETP.NE.AND.EX P0, PT, RZ, c[0x0][0x21c], PT, P0 ;  /* 0x00008700ff007a0c */ /* 0x000fc60003f05300 */
        /* <DEDUP_REMOVED lines=10> */
[--C-:B--2---:R-:W-:Y:S01]  /*14f0*/  HADD2.F32 R216, -RZ, R172.reuse.H0_H0 ;  /* 0x200000acffd87230 */ /* 0x104fe20000004100 */
        /* <DEDUP_REMOVED lines=9> */
[----:B----4-:R-:W-:Y:S02]  /*1590*/  FMUL.FTZ R240, R236, R172 ;  /* 0x000000acecf07220 */ /* 0x010fe40000410000 */
[----:B------:R-:W-:Y:S02]  /*15a0*/  FADD.FTZ R168, RZ, R216 ;  /* 0x000000d8ffa87221 */ /* 0x000fe40000010000 */
[----:B------:R-:W-:Y:S01]  /*15b0*/  FFMA.FTZ R169, R215, R216, RZ ;  /* 0x000000d8d7a97223 */ /* 0x000fe200000100ff */
[----:B------:R-:W-:Y:S01]  /*15c0*/  HADD2.F32 R173, -RZ, R173.H1_H1 ;  /* 0x300000adffad7230 */ /* 0x000fe20000004100 */
[----:B------:R-:W-:Y:S02]  /*15d0*/  FADD.FTZ R176, -R6, R176 ;  /* 0x000000b006b07221 */ /* 0x000fe40000010100 */
[----:B------:R-:W-:-:S02]  /*15e0*/  FFMA.FTZ R34, R239, R238, R34 ;  /* 0x000000eeef227223 */ /* 0x000fc40000010022 */
[----:B------:R-:W-:Y:S02]  /*15f0*/  FADD.FTZ R62, R62, R238 ;  /* 0x000000ee3e3e7221 */ /* 0x000fe40000010000 */
[----:B------:R-:W-:Y:S02]  /*1600*/  FMUL.FTZ R238, R232, R238 ;  /* 0x000000eee8ee7220 */ /* 0x000fe40000410000 */
[----:B------:R-:W-:Y:S01]  /*1610*/  FADD.FTZ R168, R168, R240 ;  /* 0x000000f0a8a87221 */ /* 0x000fe20000010000 */
[----:B------:R-:W-:Y:S01]  /*1620*/  HADD2.F32 R234, -RZ, R174.H0_H0 ;  /* 0x200000aeffea7230 */ /* 0x000fe20000004100 */
[----:B------:R-:W-:Y:S02]  /*1630*/  FFMA.FTZ R169, R241, R240, R169 ;  /* 0x000000f0f1a97223 */ /* 0x000fe400000100a9 */
        /* <DEDUP_REMOVED lines=10> */
[----:B------:R-:W-:Y:S02]  /*16e0*/  FADD.FTZ R177, -R6, R177 ;  /* 0x000000b106b17221 */ /* 0x000fe40000010100 */
[----:B------:R-:W-:Y:S01]  /*16f0*/  FFMA.FTZ R170, R237, R236, R169 ;  /* 0x000000ecedaa7223 */ /* 0x000fe200000100a9 */
[----:B------:R-:W-:Y:S01]  /*1700*/  HADD2.F32 R230, -RZ, R175.H0_H0 ;  /* 0x200000afffe67230 */ /* 0x000fe20000004100 */
[----:B------:R-:W-:Y:S02]  /*1710*/  FMUL.FTZ R231, R2, R178 ;  /* 0x000000b202e77220 */ /* 0x000fe40000410000 */
[----:B------:R-:W-:Y:S02]  /*1720*/  FADD.FTZ R169, R168, R234 ;  /* 0x000000eaa8a97221 */ /* 0x000fe40000010000 */
[----:B------:R-:W-:-:S02]  /*1730*/  FMUL.FTZ R233, R2, R177 ;  /* 0x000000b102e97220 */ /* 0x000fc40000410000 */
[----:B------:R-:W-:Y:S02]  /*1740*/  FMUL.FTZ R232, R222, R174 ;  /* 0x000000aedee87220 */ /* 0x000fe40000410000 */
        /* <DEDUP_REMOVED lines=25> */
.L_x_8425:
[----:B0-----:R-:W-:Y:S05]  /*18e0*/  BSYNC B2 ;  /* 0x0000000000027941 */ /* 0x001fea0003800000 */
.L_x_8424:
[----:B------:R-:W-:Y:S01]  /*18f0*/  BSSY B2, `(.L_x_8426) ;  /* 0x000005c000027945 */ /* 0x000fe20003800000 */
[----:B------:R-:W-:Y:S05]  /*1900*/  @!P2 BRA `(.L_x_8427) ;  /* 0x000005a00000a947 */ /* 0x000fea0003800000 */
[----:B------:R-:W-:Y:S01]  /*1910*/  HFMA2.MMA R12, -RZ, RZ, 0, 9.5367431640625e-07 ;  /* 0x00000010ff0c7435 */ /* 0x000fe200000001ff */
[----:B------:R-:W-:Y:S01]  /*1920*/  MOV R168, 0x20 ;  /* 0x0000002000a87802 */ /* 0x000fe20000000f00 */
[----:B------:R-:W2:Y:S04]  /*1930*/  LDL R174, [R1+0xb4] ;  /* 0x0000b40001ae7983 */ /* 0x000ea80000100800 */
[----:B------:R-:W-:Y:S01]  /*1940*/  IMAD.WIDE.U32 R16, R224, R168, c[0x0][0x188] ;  /* 0x00006200e0107625 */ /* 0x000fe200078e00a8 */
[----:B------:R-:W3:Y:S03]  /*1950*/  LDL R206, [R1+0xb0] ;  /* 0x0000b00001ce7983 */ /* 0x000ee60000100800 */
        /* <DEDUP_REMOVED lines=8> */
[----:B------:R-:W3:Y:S01]  /*19e0*/  LDL R176, [R1+0xa0] ;  /* 0x0000a00001b07983 */ /* 0x000ee20000100800 */
[----:B------:R-:W-:Y:S02]  /*19f0*/  MOV R188, 0x8 ;  /* 0x0000000800bc7802 */ /* 0x000fe40000000f00 */
[----:B------:R-:W-:Y:S01]  /*1a00*/  ISETP.NE.AND.EX P0, PT, RZ, c[0x0][0x21c], PT, P0 ;  /* 0x00008700ff007a0c */ /* 0x000fe20003f05300 */
[----:B------:R-:W3:Y:S02]  /*1a10*/  LDL R175, [R1+0x9c] ;  /* 0x00009c0001af7983 */ /* 0x000ee40000100800 */
[----:B------:R-:W-:-:S06]  /*1a20*/  IMAD.WIDE.U32 R188, R5, R188, c[0x0][0x190] ;  /* 0x0000640005bc7625 */ /* 0x000fcc00078e00bc */
[----:B------:R-:W5:Y:S04]  /*1a30*/  LDG.E.64 R188, [R188.64] ;  /* 0x00000004bcbc7981 */ /* 0x000f68000c1e1b00 */
[----:B------:R-:W-:-:S05]  /*1a40*/  @P0 IMAD.WIDE.U32 R168, R224, R168, c[0x0][0x218] ;  /* 0x00008600e0a80625 */ /* 0x000fca00078e00a8 */
[----:B------:R0:W5:Y:S04]  /*1a50*/  @P0 LDG.E.128 R132, [R168.64] ;  /* 0x00000004a8840981 */ /* 0x000168000c1e1d00 */
[----:B------:R0:W5:Y:S01]  /*1a60*/  @P0 LDG.E.128 R136, [R168.64+0x10] ;  /* 0x00001004a8880981 */ /* 0x000162000c1e1d00 */
[----:B----4-:R-:W-:-:S04]  /*1a70*/  FADD.FTZ R8, -R6, R8 ;  /* 0x0000000806087221 */ /* 0x010fc80000010100 */
[----:B------:R-:W-:Y:S01]  /*1a80*/  FMUL.FTZ R223, R2, R8 ;  /* 0x0000000802df7220 */ /* 0x000fe20000410000 */
[----:B--2---:R-:W-:-:S05]  /*1a90*/  HADD2.F32 R221, -RZ, R12.H0_H0 ;  /* 0x2000000cffdd7230 */ /* 0x004fca0000004100 */
[-C--:B------:R-:W-:Y:S02]  /*1aa0*/  FFMA.FTZ R40, R223, R221.reuse, R40 ;  /* 0x000000dddf287223 */ /* 0x080fe40000010028 */
[----:B------:R-:W-:Y:S02]  /*1ab0*/  FADD.FTZ R68, R68, R221 ;  /* 0x000000dd44447221 */ /* 0x000fe40000010000 */
[----:B------:R-:W-:Y:S02]  /*1ac0*/  FMUL.FTZ R221, R174, R221 ;  /* 0x000000ddaedd7220 */ /* 0x000fe40000410000 */
[----:B------:R-:W2:Y:S01]  /*1ad0*/  LDL R174, [R1+0x98] ;  /* 0x0000980001ae7983 */ /* 0x000ea20000100800 */
[C---:B------:R-:W-:Y:S01]  /*1ae0*/  FADD.FTZ R9, -R6.reuse, R9 ;  /* 0x0000000906097221 */ /* 0x040fe20000010100 */
[----:B------:R-:W-:Y:S01]  /*1af0*/  HADD2.F32 R217, -RZ, R12.H1_H1 ;  /* 0x3000000cffd97230 */ /* 0x000fe20000004100 */
[----:B------:R-:W-:Y:S02]  /*1b00*/  FADD.FTZ R11, -R6, R11 ;  /* 0x0000000b060b7221 */ /* 0x000fe40000010100 */
[----:B------:R-:W-:-:S02]  /*1b10*/  FMUL.FTZ R220, R2, R9 ;  /* 0x0000000902dc7220 */ /* 0x000fc40000410000 */
[C---:B---3--:R-:W-:Y:S01]  /*1b20*/  FADD.FTZ R17, -R6.reuse, R17 ;  /* 0x0000001106117221 */ /* 0x048fe20000010100 */
[----:B------:R-:W-:Y:S01]  /*1b30*/  HADD2.F32 R172, -RZ, R13.H0_H0 ;  /* 0x2000000dffac7230 */ /* 0x000fe20000004100 */
        /* <DEDUP_REMOVED lines=9> */
[----:B------:R-:W-:Y:S01]  /*1bd0*/  HADD2.F32 R173, -RZ, R13.H1_H1 ;  /* 0x3000000dffad7230 */ /* 0x000fe20000004100 */
[----:B------:R-:W-:Y:S01]  /*1be0*/  FADD.FTZ R18, R18, R217 ;  /* 0x000000d912127221 */ /* 0x000fe20000010000 */
[--C-:B------:R-:W-:Y:S02]  /*1bf0*/  HADD2.F32 R170, -RZ, R14.reuse.H0_H0 ;  /* 0x2000000effaa7230 */ /* 0x100fe40000004100 */
[----:B------:R-:W-:Y:S01]  /*1c00*/  HADD2.F32 R171, -RZ, R14.H1_H1 ;  /* 0x3000000effab7230 */ /* 0x000fe20000004100 */
[----:B------:R-:W-:-:S02]  /*1c10*/  FMUL.FTZ R14, R179, R172 ;  /* 0x000000acb30e7220 */ /* 0x000fc40000410000 */
[----:B------:R-:W-:Y:S02]  /*1c20*/  FMUL.FTZ R8, R2, R10 ;  /* 0x0000000a02087220 */ /* 0x000fe40000410000 */
[----:B------:R-:W-:Y:S01]  /*1c30*/  FFMA.FTZ R17, R220, R217, R17 ;  /* 0x000000d9dc117223 */ /* 0x000fe20000010011 */
[--C-:B0-----:R-:W-:Y:S01]  /*1c40*/  HADD2.F32 R168, -RZ, R15.reuse.H0_H0 ;  /* 0x2000000fffa87230 */ /* 0x101fe20000004100 */
[C---:B------:R-:W-:Y:S01]  /*1c50*/  FADD.FTZ R16, -R6.reuse, R16 ;  /* 0x0000001006107221 */ /* 0x040fe20000010100 */
[----:B------:R-:W-:Y:S01]  /*1c60*/  HADD2.F32 R169, -RZ, R15.H1_H1 ;  /* 0x3000000fffa97230 */ /* 0x000fe20000004100 */
        /* <DEDUP_REMOVED lines=36> */
.L_x_8427:
[----:B------:R-:W-:Y:S05]  /*1eb0*/  BSYNC B2 ;  /* 0x0000000000027941 */ /* 0x000fea0003800000 */
.L_x_8426:
        /* <DEDUP_REMOVED lines=9> */
[----:B------:R0:W2:Y:S04]  /*1f50*/  LDG.E.128 R20, [R172.64] ;  /* 0x00000004ac147981 */ /* 0x0000a8000c1e1d00 */
[----:B------:R-:W2:Y:S04]  /*1f60*/  LDG.E.128 R168, [R168.64] ;  /* 0x00000004a8a87981 */ /* 0x000ea8000c1e1d00 */
[----:B------:R-:W2:Y:S04]  /*1f70*/  LDL R199, [R1+0x8c] ;  /* 0x00008c0001c77983 */ /* 0x000ea80000100800 */
[----:B0-----:R-:W2:Y:S01]  /*1f80*/  LDG.E.128 R172, [R172.64+0x10] ;  /* 0x00001004acac7981 */ /* 0x001ea2000c1e1d00 */
[----:B------:R-:W-:-:S03]  /*1f90*/  ISETP.NE.U32.AND P0, PT, RZ, c[0x0][0x218], PT ;  /* 0x00008600ff007a0c */ /* 0x000fc60003f05070 */
[----:B------:R-:W3:Y:S01]  /*1fa0*/  LDL R197, [R1+0x84] ;  /* 0x0000840001c57983 */ /* 0x000ee20000100800 */
[----:B------:R-:W-:Y:S01]  /*1fb0*/  ISETP.NE.AND.EX P0, PT, RZ, c[0x0][0x21c], PT, P0 ;  /* 0x00008700ff007a0c */ /* 0x000fe20003f05300 */
[----:B------:R-:W-:Y:S02]  /*1fc0*/  HFMA2.MMA R192, -RZ, RZ, 0, 4.76837158203125e-07 ;  /* 0x00000008ffc07435 */ /* 0x000fe400000001ff */
[----:B------:R-:W3:Y:S04]  /*1fd0*/  LDL R179, [R1+0x80] ;  /* 0x0000800001b37983 */ /* 0x000ee80000100800 */
[----:B------:R-:W3:Y:S04]  /*1fe0*/  LDL R178, [R1+0x7c] ;  /* 0x00007c0001b27983 */ /* 0x000ee80000100800 */
[----:B------:R-:W-:-:S04]  /*1ff0*/  IMAD.WIDE.U32 R192, R5, R192, c[0x0][0x190] ;  /* 0x0000640005c07625 */ /* 0x000fc800078e00c0 */
[----:B------:R-:W-:Y:S02]  /*2000*/  @P0 IMAD.WIDE.U32 R176, R224, R176, c[0x0][0x218] ;  /* 0x00008600e0b00625 */ /* 0x000fe400078e00b0 */
[----:B------:R-:W5:Y:S04]  /*2010*/  LDG.E.64 R192, [R192.64] ;  /* 0x00000004c0c07981 */ /* 0x000f68000c1e1b00 */
[----:B------:R0:W5:Y:S04]  /*2020*/  @P0 LDG.E.128 R140, [R176.64] ;  /* 0x00000004b08c0981 */ /* 0x000168000c1e1d00 */
[----:B------:R0:W5:Y:S01]  /*2030*/  @P0 LDG.E.128 R144, [R176.64+0x10] ;  /* 0x00001004b0900981 */ /* 0x000162000c1e1d00 */
[----:B--2---:R-:W-:-:S04]  /*2040*/  FADD.FTZ R172, -R6, R172 ;  /* 0x000000ac06ac7221 */ /* 0x004fc80000010100 */
[----:B------:R-:W-:Y:S02]  /*2050*/  FMUL.FTZ R180, R2, R172 ;  /* 0x000000ac02b47220 */ /* 0x000fe40000410000 */
[----:B------:R-:W2:Y:S01]  /*2060*/  LDL R172, [R1+0x78] ;  /* 0x0000780001ac7983 */ /* 0x000ea20000100800 */
[C---:B------:R-:W-:Y:S01]  /*2070*/  FADD.FTZ R20, -R6.reuse, R20 ;  /* 0x0000001406147221 */ /* 0x040fe20000010100 */
[--C-:B------:R-:W-:Y:S01]  /*2080*/  HADD2.F32 R184, -RZ, R168.reuse.H0_H0 ;  /* 0x200000a8ffb87230 */ /* 0x100fe20000004100 */
[C---:B------:R-:W-:Y:S02]  /*2090*/  FADD.FTZ R21, -R6.reuse, R21 ;  /* 0x0000001506157221 */ /* 0x040fe40000010100 */
[----:B------:R-:W-:Y:S02]  /*20a0*/  FADD.FTZ R23, -R6, R23 ;  /* 0x0000001706177221 */ /* 0x000fe40000010100 */
[----:B------:R-:W-:Y:S01]  /*20b0*/  FMUL.FTZ R20, R2, R20 ;  /* 0x0000001402147220 */ /* 0x000fe20000410000 */
[--C-:B------:R-:W-:Y:S01]  /*20c0*/  HADD2.F32 R186, -RZ, R169.reuse.H0_H0 ;  /* 0x200000a9ffba7230 */ /* 0x100fe20000004100 */
[----:B------:R-:W-:Y:S01]  /*20d0*/  FADD.FTZ R22, -R6, R22 ;  /* 0x0000001606167221 */ /* 0x000fe20000010100 */
[----:B------:R-:W-:Y:S01]  /*20e0*/  HADD2.F32 R168, -RZ, R168.H1_H1 ;  /* 0x300000a8ffa87230 */ /* 0x000fe20000004100 */
[C---:B------:R-:W-:Y:S01]  /*20f0*/  FMUL.FTZ R21, R2.reuse, R21 ;  /* 0x0000001502157220 */ /* 0x040fe20000410000 */
[----:B------:R-:W-:Y:S01]  /*2100*/  HADD2.F32 R169, -RZ, R169.H1_H1 ;  /* 0x300000a9ffa97230 */ /* 0x000fe20000004100 */
        /* <DEDUP_REMOVED lines=10> */
[----:B----4-:R-:W-:Y:S02]  /*21b0*/  FMUL.FTZ R187, R187, R169 ;  /* 0x000000a9bbbb7220 */ /* 0x010fe40000410000 */
[----:B------:R-:W-:Y:S02]  /*21c0*/  FADD.FTZ R169, R219, R184 ;  /* 0x000000b8dba97221 */ /* 0x000fe40000010000 */
[----:B------:R-:W-:-:S02]  /*21d0*/  FFMA.FTZ R168, R20, R184, R222 ;  /* 0x000000b814a87223 */ /* 0x000fc400000100de */
[-C--:B------:R-:W-:Y:S02]  /*21e0*/  FFMA.FTZ R50, R22, R186.reuse, R50 ;  /* 0x000000ba16327223 */ /* 0x080fe40000010032 */
[----:B------:R-:W-:Y:S02]  /*21f0*/  FADD.FTZ R78, R78, R186 ;  /* 0x000000ba4e4e7221 */ /* 0x000fe40000010000 */
[----:B------:R-:W-:Y:S02]  /*2200*/  FMUL.FTZ R186, R199, R186 ;  /* 0x000000bac7ba7220 */ /* 0x000fe40000410000 */
[----:B------:R-:W-:Y:S02]  /*2210*/  FADD.FTZ R169, R169, R185 ;  /* 0x000000b9a9a97221 */ /* 0x000fe40000010000 */
[----:B------:R-:W-:Y:S01]  /*2220*/  FFMA.FTZ R168, R21, R185, R168 ;  /* 0x000000b915a87223 */ /* 0x000fe200000100a8 */
[----:B------:R-:W-:Y:S01]  /*2230*/  HADD2.F32 R196, -RZ, R170.H0_H0 ;  /* 0x200000aaffc47230 */ /* 0x000fe20000004100 */
        /* <DEDUP_REMOVED lines=36> */
.L_x_8429:
[----:B0-----:R-:W-:Y:S05]  /*2480*/  BSYNC B2 ;  /* 0x0000000000027941 */ /* 0x001fea0003800000 */
.L_x_8428:
        /* <DEDUP_REMOVED lines=10> */
[----:B------:R-:W2:Y:S01]  /*2530*/  LDG.E.128 R176, [R176.64] ;  /* 0x00000004b0b07981 */ /* 0x000ea2000c1e1d00 */
[----:B------:R-:W-:-:S03]  /*2540*/  ISETP.NE.AND.EX P0, PT, RZ, c[0x0][0x21c], PT, P0 ;  /* 0x00008700ff007a0c */ /* 0x000fc60003f05300 */
[----:B------:R-:W3:Y:S04]  /*2550*/  LDL R218, [R1+0x74] ;  /* 0x0000740001da7983 */ /* 0x000ee80000100800 */
[----:B0-----:R-:W3:Y:S04]  /*2560*/  LDG.E.128 R172, [R172.64+0x10] ;  /* 0x00001004acac7981 */ /* 0x001ee8000c1e1d00 */
[----:B------:R-:W3:Y:S02]  /*2570*/  LDL R210, [R1+0x68] ;  /* 0x0000680001d27983 */ /* 0x000ee40000100800 */
[----:B------:R-:W-:-:S02]  /*2580*/  @P0 IMAD.WIDE.U32 R194, R224, R206, c[0x0][0x218] ;  /* 0x00008600e0c20625 */ /* 0x000fc400078e00ce */
[----:B------:R-:W3:Y:S04]  /*2590*/  LDL R212, [R1+0x64] ;  /* 0x0000640001d47983 */ /* 0x000ee80000100800 */
[----:B------:R0:W5:Y:S04]  /*25a0*/  @P0 LDG.E.128 R28, [R194.64] ;  /* 0x00000004c21c0981 */ /* 0x000168000c1e1d00 */
[----:B------:R0:W5:Y:S04]  /*25b0*/  @P0 LDG.E.128 R24, [R194.64+0x10] ;  /* 0x00001004c2180981 */ /* 0x000168000c1e1d00 */
[----:B------:R-:W3:Y:S04]  /*25c0*/  LDL R207, [R1+0x60] ;  /* 0x0000600001cf7983 */ /* 0x000ee80000100800 */
[----:B------:R-:W3:Y:S01]  /*25d0*/  LDL R206, [R1+0x5c] ;  /* 0x00005c0001ce7983 */ /* 0x000ee20000100800 */
[----:B0-----:R-:W-:-:S10]  /*25e0*/  HFMA2.MMA R194, -RZ, RZ, 0, 4.76837158203125e-07 ;  /* 0x00000008ffc27435 */ /* 0x001fd400000001ff */
[----:B------:R-:W-:-:S06]  /*25f0*/  IMAD.WIDE.U32 R194, R5, R194, c[0x0][0x190] ;  /* 0x0000640005c27625 */ /* 0x000fcc00078e00c2 */
[----:B------:R-:W5:Y:S01]  /*2600*/  LDG.E.64 R194, [R194.64] ;  /* 0x00000004c2c27981 */ /* 0x000f62000c1e1b00 */
[----:B----4-:R-:W-:-:S04]  /*2610*/  FADD.FTZ R168, -R6, R168 ;  /* 0x000000a806a87221 */ /* 0x010fc80000010100 */
[----:B------:R-:W-:Y:S02]  /*2620*/  FMUL.FTZ R227, R2, R168 ;  /* 0x000000a802e37220 */ /* 0x000fe40000410000 */
[----:B------:R-:W4:Y:S01]  /*2630*/  LDL R168, [R1+0x58] ;  /* 0x0000580001a87983 */ /* 0x000f220000100800 */
[--C-:B--2---:R-:W-:Y:S01]  /*2640*/  HADD2.F32 R226, -RZ, R176.reuse.H0_H0 ;  /* 0x200000b0ffe27230 */ /* 0x104fe20000004100 */
[C---:B------:R-:W-:Y:S01]  /*2650*/  FADD.FTZ R170, -R6.reuse, R170 ;  /* 0x000000aa06aa7221 */ /* 0x040fe20000010100 */
[----:B------:R-:W-:Y:S01]  /*2660*/  HADD2.F32 R176, -RZ, R176.H1_H1 ;  /* 0x300000b0ffb07230 */ /* 0x000fe20000004100 */
[----:B------:R-:W-:Y:S02]  /*2670*/  FADD.FTZ R169, -R6, R169 ;  /* 0x000000a906a97221 */ /* 0x000fe40000010100 */
[----:B------:R-:W-:Y:S02]  /*2680*/  FFMA.FTZ R148, R227, R226, R148 ;  /* 0x000000e2e3947223 */ /* 0x000fe40000010094 */
[----:B------:R-:W-:-:S02]  /*2690*/  FADD.FTZ R56, R56, R226 ;  /* 0x000000e238387221 */ /* 0x000fc40000010000 */
[----:B---3--:R-:W-:Y:S01]  /*26a0*/  FMUL.FTZ R226, R218, R226 ;  /* 0x000000e2dae27220 */ /* 0x008fe20000410000 */
[----:B------:R-:W-:Y:S01]  /*26b0*/  HADD2.F32 R209, -RZ, R177.H0_H0 ;  /* 0x200000b1ffd17230 */ /* 0x000fe20000004100 */
        /* <DEDUP_REMOVED lines=10> */
[----:B------:R-:W-:Y:S01]  /*2760*/  HADD2.F32 R177, -RZ, R177.H1_H1 ;  /* 0x300000b1ffb17230 */ /* 0x000fe20000004100 */
[----:B------:R-:W-:-:S02]  /*2770*/  FFMA.FTZ R150, R200, R209, R150 ;  /* 0x000000d1c8967223 */ /* 0x000fc40000010096 */
[----:B------:R-:W-:Y:S02]  /*2780*/  FADD.FTZ R58, R58, R209 ;  /* 0x000000d13a3a7221 */ /* 0x000fe40000010000 */
        /* <DEDUP_REMOVED lines=41> */
.L_x_8423:
[----:B------:R-:W-:Y:S05]  /*2a20*/  BSYNC B1 ;  /* 0x0000000000017941 */ /* 0x000fea0003800000 */
.L_x_8415:
[----:B------:R-:W-:Y:S05]  /*2a30*/  BRA.DIV ~URZ, `(.L_x_8430) ;  /* 0x00005b627f007947 */ /* 0x000fea000b800000 */
[----:B------:R2:W3:Y:S02]  /*2a40*/  SHFL.BFLY PT, R6, R219, 0x1, 0x1f ;  /* 0x0c201f00db067f89 */ /* 0x0004e400000e0000 */
.L_x_8591:
        /* <DEDUP_REMOVED lines=18> */
.L_x_8592:
        /* <DEDUP_REMOVED lines=9> */
[----:B------:R-:W-:Y:S02]  /*2c00*/  @P5 LEA.HI R3, R5, R3, RZ, 0x3 ;  /* 0x0000000305035211 */ /* 0x000fe400078f18ff */
[----:B------:R-:W-:Y:S02]  /*2c10*/  MOV R5, RZ ;  /* 0x000000ff00057202 */ /* 0x000fe40000000f00 */
        /* <DEDUP_REMOVED lines=11> */
.L_x_8435:
[----:B------:R-:W-:Y:S05]  /*2cd0*/  BSYNC B2 ;  /* 0x0000000000027941 */ /* 0x000fea0003800000 */
.L_x_8434:
        /* <DEDUP_REMOVED lines=11> */
.L_x_8437:
[----:B------:R-:W-:Y:S05]  /*2d90*/  BSYNC B2 ;  /* 0x0000000000027941 */ /* 0x000fea0003800000 */
.L_x_8436:
        /* <DEDUP_REMOVED lines=10> */
[----:B------:R-:W-:-:S05]  /*2e40*/  @P0 HADD2.F32 R170, -RZ, R156.H0_H0 ;  /* 0x2000009cffaa0230 */ /* 0x000fca0000004100 */
[----:B------:R-:W-:-:S04]  /*2e50*/  @P0 FMUL.FTZ R169, R168, R170 ;  /* 0x000000aaa8a90220 */ /* 0x000fc80000410000 */
[----:B------:R-:W-:Y:S01]  /*2e60*/  FADD.FTZ R92, R92, R169 ;  /* 0x000000a95c5c7221 */ /* 0x000fe20000010000 */
[----:B------:R-:W-:-:S06]  /*2e70*/  HFMA2.MMA R169, -RZ, RZ, 0, 0 ;  /* 0x00000000ffa97435 */ /* 0x000fcc00000001ff */
[----:B--2---:R-:W-:-:S05]  /*2e80*/  @P0 FMUL.FTZ R169, R171, R168 ;  /* 0x000000a8aba90220 */ /* 0x004fca0000410000 */
[----:B------:R-:W-:-:S04]  /*2e90*/  F2FP.PACK_AB R169, RZ, R169 ;  /* 0x000000a9ffa9723e */ /* 0x000fc800000000ff */
[----:B------:R-:W-:Y:S02]  /*2ea0*/  PRMT R164, R169, 0x7610, R164 ;  /* 0x00007610a9a47816 */ /* 0x000fe400000000a4 */
.L_x_8439:
[----:B------:R-:W-:Y:S05]  /*2eb0*/  BSYNC B2 ;  /* 0x0000000000027941 */ /* 0x000fea0003800000 */
.L_x_8438:
        /* <DEDUP_REMOVED lines=13> */
.L_x_8441:
[----:B------:R-:W-:Y:S05]  /*2f90*/  BSYNC B2 ;  /* 0x0000000000027941 */ /* 0x000fea0003800000 */
.L_x_8440:
        /* <DEDUP_REMOVED lines=8> */
[----:B------:R-:W-:-:S05]  /*3020*/  @P0 HADD2.F32 R170, -RZ, R156.H1_H1 ;  /* 0x3000009cffaa0230 */ /* 0x000fca0000004100 */
[----:B------:R-:W-:-:S04]  /*3030*/  @P0 FMUL.FTZ R169, R168, R170 ;  /* 0x000000aaa8a90220 */ /* 0x000fc80000410000 */
[----:B------:R-:W-:Y:S02]  /*3040*/  FADD.FTZ R93, R93, R169 ;  /* 0x000000a95d5d7221 */ /* 0x000fe40000010000 */
[----:B------:R-:W-:Y:S02]  /*3050*/  IMAD.MOV.U32 R169, RZ, RZ, RZ ;  /* 0x000000ffffa97224 */ /* 0x000fe400078e00ff */
[----:B--2---:R-:W-:-:S05]  /*3060*/  @P0 FMUL.FTZ R169, R171, R168 ;  /* 0x000000a8aba90220 */ /* 0x004fca0000410000 */
[----:B------:R-:W-:-:S04]  /*3070*/  F2FP.PACK_AB R169, RZ, R169 ;  /* 0x000000a9ffa9723e */ /* 0x000fc800000000ff */
[----:B------:R-:W-:Y:S02]  /*3080*/  PRMT R164, R164, 0x5410, R169 ;  /* 0x00005410a4a47816 */ /* 0x000fe400000000a9 */
.L_x_8443:
[----:B------:R-:W-:Y:S05]  /*3090*/  BSYNC B2 ;  /* 0x0000000000027941 */ /* 0x000fea0003800000 */
.L_x_8442:
        /* <DEDUP_REMOVED lines=13> */
.L_x_8445:
[----:B------:R-:W-:Y:S05]  /*3170*/  BSYNC B2 ;  /* 0x0000000000027941 */ /* 0x000fea0003800000 */
.L_x_8444:
        /* <DEDUP_REMOVED lines=8> */
[----:B------:R-:W-:-:S05]  /*3200*/  @P0 HADD2.F32 R170, -RZ, R157.H0_H0 ;  /* 0x2000009dffaa0230 */ /* 0x000fca0000004100 */
[----:B------:R-:W-:-:S04]  /*3210*/  @P0 FMUL.FTZ R169, R168, R170 ;  /* 0x000000aaa8a90220 */ /* 0x000fc80000410000 */
[----:B------:R-:W-:Y:S01]  /*3220*/  FADD.FTZ R94, R94, R169 ;  /* 0x000000a95e5e7221 */ /* 0x000fe20000010000 */
[----:B------:R-:W-:Y:S01]  /*3230*/  MOV R169, RZ ;  /* 0x000000ff00a97202 */ /* 0x000fe20000000f00 */
[----:B--2---:R-:W-:-:S05]  /*3240*/  @P0 FMUL.FTZ R169, R171, R168 ;  /* 0x000000a8aba90220 */ /* 0x004fca0000410000 */
[----:B------:R-:W-:-:S04]  /*3250*/  F2FP.PACK_AB R169, RZ, R169 ;  /* 0x000000a9ffa9723e */ /* 0x000fc800000000ff */
[----:B------:R-:W-:Y:S02]  /*3260*/  PRMT R165, R169, 0x7610, R165 ;  /* 0x00007610a9a57816 */ /* 0x000fe400000000a5 */
.L_x_8447:
[----:B------:R-:W-:Y:S05]  /*3270*/  BSYNC B2 ;  /* 0x0000000000027941 */ /* 0x000fea0003800000 */
.L_x_8446:
        /* <DEDUP_REMOVED lines=13> */
.L_x_8449:
[----:B------:R-:W-:Y:S05]  /*3350*/  BSYNC B2 ;  /* 0x0000000000027941 */ /* 0x000fea0003800000 */
.L_x_8448:
        /* <DEDUP_REMOVED lines=8> */
[----:B------:R-:W-:-:S05]  /*33e0*/  @P0 HADD2.F32 R170, -RZ, R157.H1_H1 ;  /* 0x3000009dffaa0230 */ /* 0x000fca0000004100 */
[----:B------:R-:W-:-:S04]  /*33f0*/  @P0 FMUL.FTZ R169, R168, R170 ;  /* 0x000000aaa8a90220 */ /* 0x000fc80000410000 */
[----:B------:R-:W-:Y:S01]  /*3400*/  FADD.FTZ R95, R95, R169 ;  /* 0x000000a95f5f7221 */ /* 0x000fe20000010000 */
[----:B------:R-:W-:Y:S01]  /*3410*/  MOV R169, RZ ;  /* 0x000000ff00a97202 */ /* 0x000fe20000000f00 */
[----:B--2---:R-:W-:-:S05]  /*3420*/  @P0 FMUL.FTZ R169, R171, R168 ;  /* 0x000000a8aba90220 */ /* 0x004fca0000410000 */
[----:B------:R-:W-:-:S04]  /*3430*/  F2FP.PACK_AB R169, RZ, R169 ;  /* 0x000000a9ffa9723e */ /* 0x000fc800000000ff */
[----:B------:R-:W-:Y:S02]  /*3440*/  PRMT R165, R165, 0x5410, R169 ;  /* 0x00005410a5a57816 */ /* 0x000fe400000000a9 */
.L_x_8451:
[----:B------:R-:W-:Y:S05]  /*3450*/  BSYNC B2 ;  /* 0x0000000000027941 */ /* 0x000fea0003800000 */
.L_x_8450:
        /* <DEDUP_REMOVED lines=13> */
.L_x_8453:
[----:B------:R-:W-:Y:S05]  /*3530*/  BSYNC B2 ;  /* 0x0000000000027941 */ /* 0x000fea0003800000 */
.L_x_8452:
        /* <DEDUP_REMOVED lines=15> */
.L_x_8455:
[----:B------:R-:W-:Y:S05]  /*3630*/  BSYNC B2 ;  /* 0x0000000000027941 */ /* 0x000fea0003800000 */
.L_x_8454:
        /* <DEDUP_REMOVED lines=13> */
.L_x_8457:
[----:B------:R-:W-:Y:S05]  /*3710*/  BSYNC B2 ;  /* 0x0000000000027941 */ /* 0x000fea0003800000 */
.L_x_8456:
        /* <DEDUP_REMOVED lines=15> */
.L_x_8459:
[----:B------:R-:W-:Y:S05]  /*3810*/  BSYNC B2 ;  /* 0x0000000000027941 */ /* 0x000fea0003800000 */
.L_x_8458:
        /* <DEDUP_REMOVED lines=13> */
.L_x_8461:
[----:B------:R-:W-:Y:S05]  /*38f0*/  BSYNC B2 ;  /* 0x0000000000027941 */ /* 0x000fea0003800000 */
.L_x_8460:
        /* <DEDUP_REMOVED lines=15> */
.L_x_8463:
[----:B------:R-:W-:Y:S05]  /*39f0*/  BSYNC B2 ;  /* 0x0000000000027941 */ /* 0x000fea0003800000 */
.L_x_8462:
        /* <DEDUP_REMOVED lines=13> */
.L_x_8465:
[----:B------:R-:W-:Y:S05]  /*3ad0*/  BSYNC B2 ;  /* 0x0000000000027941 */ /* 0x000fea0003800000 */
.L_x_8464:
        /* <DEDUP_REMOVED lines=10> */
[----:B------:R-:W-:Y:S01]  /*3b80*/  FADD.FTZ R99, R99, R169 ;  /* 0x000000a963637221 */ /* 0x000fe20000010000 */
[----:B------:R-:W-:-:S06]  /*3b90*/  HFMA2.MMA R169, -RZ, RZ, 0, 0 ;  /* 0x00000000ffa97435 */ /* 0x000fcc00000001ff */
[----:B--2---:R-:W-:-:S05]  /*3ba0*/  @P0 FMUL.FTZ R169, R171, R168 ;  /* 0x000000a8aba90220 */ /* 0x004fca0000410000 */
[----:B------:R-:W-:-:S04]  /*3bb0*/  F2FP.PACK_AB R169, RZ, R169 ;  /* 0x000000a9ffa9723e */ /* 0x000fc800000000ff */
[----:B------:R-:W-:Y:S02]  /*3bc0*/  PRMT R167, R167, 0x5410, R169 ;  /* 0x00005410a7a77816 */ /* 0x000fe400000000a9 */
.L_x_8467:
[----:B------:R-:W-:Y:S05]  /*3bd0*/  BSYNC B2 ;  /* 0x0000000000027941 */ /* 0x000fea0003800000 */
.L_x_8466:
[----:B------:R-:W-:-:S04]  /*3be0*/  ISETP.NE.U32.AND P0, PT, RZ, c[0x0][0x258], PT ;  /* 0x00009600ff007a0c */ /* 0x000fc80003f05070 */
[----:B------:R-:W-:-:S13]  /*3bf0*/  ISETP.NE.AND.EX P0, PT, RZ, c[0x0][0x25c], PT, P0 ;  /* 0x00009700ff007a0c */ /* 0x000fda0003f05300 */
        /* <DEDUP_REMOVED lines=9> */
.L_x_8433:
[----:B------:R-:W-:Y:S05]  /*3c90*/  BSYNC B1 ;  /* 0x0000000000017941 */ /* 0x000fea0003800000 */
.L_x_8432:
        /* <DEDUP_REMOVED lines=9> */
.L_x_8471:
[----:B------:R-:W-:Y:S05]  /*3d30*/  BSYNC B2 ;  /* 0x0000000000027941 */ /* 0x000fea0003800000 */
.L_x_8470:
        /* <DEDUP_REMOVED lines=11> */
.L_x_8473:
[----:B------:R-:W-:Y:S05]  /*3df0*/  BSYNC B2 ;  /* 0x0000000000027941 */ /* 0x000fea0003800000 */
.L_x_8472:
        /* <DEDUP_REMOVED lines=17> */
.L_x_8475:
[----:B------:R-:W-:Y:S05]  /*3f10*/  BSYNC B2 ;  /* 0x0000000000027941 */ /* 0x000fea0003800000 */
.L_x_8474:
        /* <DEDUP_REMOVED lines=13> */
.L_x_8477:
[----:B------:R-:W-:Y:S05]  /*3ff0*/  BSYNC B2 ;  /* 0x0000000000027941 */ /* 0x000fea0003800000 */
.L_x_8476:
        /* <DEDUP_REMOVED lines=15> */
.L_x_8479:
[----:B------:R-:W-:Y:S05]  /*40f0*/  BSYNC B2 ;  /* 0x0000000000027941 */ /* 0x000fea0003800000 */
.L_x_8478:
        /* <DEDUP_REMOVED lines=13> */
.L_x_8481:
[----:B------:R-:W-:Y:S05]  /*41d0*/  BSYNC B2 ;  /* 0x0000000000027941 */ /* 0x000fea0003800000 */
.L_x_8480:
        /* <DEDUP_REMOVED lines=15> */
.L_x_8483:
[----:B------:R-:W-:Y:S05]  /*42d0*/  BSYNC B2 ;  /* 0x0000000000027941 */ /* 0x000fea0003800000 */
.L_x_8482:
        /* <DEDUP_REMOVED lines=13> */
.L_x_8485:
[----:B------:R-:W-:Y:S05]  /*43b0*/  BSYNC B2 ;  /* 0x0000000000027941 */ /* 0x000fea0003800000 */
.L_x_8484:
        /* <DEDUP_REMOVED lines=15> */
.L_x_8487:
[----:B------:R-:W-:Y:S05]  /*44b0*/  BSYNC B2 ;  /* 0x0000000000027941 */ /* 0x000fea0003800000 */
.L_x_8486:
        /* <DEDUP_REMOVED lines=13> */
.L_x_8489:
[----:B------:R-:W-:Y:S05]  /*4590*/  BSYNC B2 ;  /* 0x0000000000027941 */ /* 0x000fea0003800000 */
.L_x_8488:
        /* <DEDUP_REMOVED lines=15> */
.L_x_8491:
[----:B------:R-:W-:Y:S05]  /*4690*/  BSYNC B2 ;  /* 0x0000000000027941 */ /* 0x000fea0003800000 */
.L_x_8490:
        /* <DEDUP_REMOVED lines=13> */
.L_x_8493:
[----:B------:R-:W-:Y:S05]  /*4770*/  BSYNC B2 ;  /* 0x0000000000027941 */ /* 0x000fea0003800000 */
.L_x_8492:
        /* <DEDUP_REMOVED lines=15> */
.L_x_8495:
[----:B------:R-:W-:Y:S05]  /*4870*/  BSYNC B2 ;  /* 0x0000000000027941 */ /* 0x000fea0003800000 */
.L_x_8494:
        /* <DEDUP_REMOVED lines=13> */
.L_x_8497:
[----:B------:R-:W-:Y:S05]  /*4950*/  BSYNC B2 ;  /* 0x0000000000027941 */ /* 0x000fea0003800000 */
.L_x_8496:
        /* <DEDUP_REMOVED lines=15> */
.L_x_8499:
[----:B------:R-:W-:Y:S05]  /*4a50*/  BSYNC B2 ;  /* 0x0000000000027941 */ /* 0x000fea0003800000 */
.L_x_8498:
        /* <DEDUP_REMOVED lines=13> */
.L_x_8501:
[----:B------:R-:W-:Y:S05]  /*4b30*/  BSYNC B2 ;  /* 0x0000000000027941 */ /* 0x000fea0003800000 */
.L_x_8500:
        /* <DEDUP_REMOVED lines=15> */
.L_x_8503:
[----:B------:R-:W-:Y:S05]  /*4c30*/  BSYNC B2 ;  /* 0x0000000000027941 */ /* 0x000fea0003800000 */
.L_x_8502:
        /* <DEDUP_REMOVED lines=11> */
.L_x_8469:
[----:B------:R-:W-:Y:S05]  /*4cf0*/  BSYNC B1 ;  /* 0x0000000000017941 */ /* 0x000fea0003800000 */
.L_x_8468:
        /* <DEDUP_REMOVED lines=9> */
.L_x_8507:
[----:B------:R-:W-:Y:S05]  /*4d90*/  BSYNC B2 ;  /* 0x0000000000027941 */ /* 0x000fea0003800000 */
.L_x_8506:
        /* <DEDUP_REMOVED lines=11> */
.L_x_8509:
[----:B------:R-:W-:Y:S05]  /*4e50*/  BSYNC B2 ;  /* 0x0000000000027941 */ /* 0x000fea0003800000 */
.L_x_8508:
        /* <DEDUP_REMOVED lines=17> */
.L_x_8511:
[----:B------:R-:W-:Y:S05]  /*4f70*/  BSYNC B2 ;  /* 0x0000000000027941 */ /* 0x000fea0003800000 */
.L_x_8510:
        /* <DEDUP_REMOVED lines=13> */
.L_x_8513:
[----:B------:R-:W-:Y:S05]  /*5050*/  BSYNC B2 ;  /* 0x0000000000027941 */ /* 0x000fea0003800000 */
.L_x_8512:
        /* <DEDUP_REMOVED lines=15> */
.L_x_8515:
[----:B------:R-:W-:Y:S05]  /*5150*/  BSYNC B2 ;  /* 0x0000000000027941 */ /* 0x000fea0003800000 */
.L_x_8514:
        /* <DEDUP_REMOVED lines=13> */
.L_x_8517:
[----:B------:R-:W-:Y:S05]  /*5230*/  BSYNC B2 ;  /* 0x0000000000027941 */ /* 0x000fea0003800000 */
.L_x_8516:
        /* <DEDUP_REMOVED lines=10> */
[----:B------:R-:W-:Y:S02]  /*52e0*/  FADD.FTZ R110, R110, R169 ;  /* 0x000000a96e6e7221 */ /* 0x000fe40000010000 */
[----:B------:R-:W-:Y:S02]  /*52f0*/  IMAD.MOV.U32 R169, RZ, RZ, RZ ;  /* 0x000000ffffa97224 */ /* 0x000fe400078e00ff */
[----:B--2---:R-:W-:-:S05]  /*5300*/  @P0 FMUL.FTZ R169, R171, R168 ;  /* 0x000000a8aba90220 */ /* 0x004fca0000410000 */
[----:B------:R-:W-:-:S04]  /*5310*/  F2FP.PACK_AB R169, RZ, R169 ;  /* 0x000000a9ffa9723e */ /* 0x000fc800000000ff */
[----:B------:R-:W-:Y:S02]  /*5320*/  PRMT R165, R169, 0x7610, R165 ;  /* 0x00007610a9a57816 */ /* 0x000fe400000000a5 */
.L_x_8519:
[----:B------:R-:W-:Y:S05]  /*5330*/  BSYNC B2 ;  /* 0x0000000000027941 */ /* 0x000fea0003800000 */
.L_x_8518:
        /* <DEDUP_REMOVED lines=13> */
.L_x_8521:
[----:B------:R-:W-:Y:S05]  /*5410*/  BSYNC B2 ;  /* 0x0000000000027941 */ /* 0x000fea0003800000 */
.L_x_8520:
        /* <DEDUP_REMOVED lines=15> */
.L_x_8523:
[----:B------:R-:W-:Y:S05]  /*5510*/  BSYNC B2 ;  /* 0x0000000000027941 */ /* 0x000fea0003800000 */
.L_x_8522:
        /* <DEDUP_REMOVED lines=13> */
.L_x_8525:
[----:B------:R-:W-:Y:S05]  /*55f0*/  BSYNC B2 ;  /* 0x0000000000027941 */ /* 0x000fea0003800000 */
.L_x_8524:
        /* <DEDUP_REMOVED lines=15> */
.L_x_8527:
[----:B------:R-:W-:Y:S05]  /*56f0*/  BSYNC B2 ;  /* 0x0000000000027941 */ /* 0x000fea0003800000 */
.L_x_8526:
        /* <DEDUP_REMOVED lines=13> */
.L_x_8529:
[----:B------:R-:W-:Y:S05]  /*57d0*/  BSYNC B2 ;  /* 0x0000000000027941 */ /* 0x000fea0003800000 */
.L_x_8528:
[----:B------:R-:W-:Y:S01]  /*57e0*/  BSSY B2, `(.L_x_8530) ;  /* 0x000000f000027945 */ /* 0x000fe20003800000 */
[----:B------:R-:W-:Y:S01]  /*57f0*/  SEL R153, R168, R153, P6 ;  /* 0x00000099a8997207 */ /* 0x000fe20003000000 */
[----:B------:R-:W-:Y:S05]  /*5800*/  @!P5 BRA `(.L_x_8531) ;  /* 0x000000c00000d947 */ /* 0x000fea0003800000 */
[----:B------:R-:W2:Y:S01]  /*5810*/  LDL R171, [R1] ;  /* 0x0000000001ab7983 */ /* 0x000ea20000100800 */
        /* <DEDUP_REMOVED lines=11> */
.L_x_8531:
[----:B------:R-:W-:Y:S05]  /*58d0*/  BSYNC B2 ;  /* 0x0000000000027941 */ /* 0x000fea0003800000 */
.L_x_8530:
        /* <DEDUP_REMOVED lines=13> */
.L_x_8533:
[----:B------:R-:W-:Y:S05]  /*59b0*/  BSYNC B2 ;  /* 0x0000000000027941 */ /* 0x000fea0003800000 */
.L_x_8532:
[----:B------:R-:W-:Y:S01]  /*59c0*/  BSSY B2, `(.L_x_8534) ;  /* 0x000000e000027945 */ /* 0x000fe20003800000 */
[----:B------:R-:W-:Y:S01]  /*59d0*/  SEL R154, R168, R154, P6 ;  /* 0x0000009aa89a7207 */ /* 0x000fe20003000000 */
[----:B------:R-:W-:Y:S05]  /*59e0*/  @!P5 BRA `(.L_x_8535) ;  /* 0x000000b00000d947 */ /* 0x000fea0003800000 */
[----:B------:R-:W-:Y:S01]  /*59f0*/  LOP3.LUT P0, RZ, R193, 0xff0000, RZ, 0xc0, !PT ;  /* 0x00ff0000c1ff7812 */ /* 0x000fe2000780c0ff */
[----:B------:R-:W-:Y:S01]  /*5a00*/  FMUL.FTZ R168, R168, c[0x0][0x1ec] ;  /* 0x00007b00a8a87a20 */ /* 0x000fe20000410000 */
[----:B------:R-:W-:-:S03]  /*5a10*/  HFMA2.MMA R169, -RZ, RZ, 0, 0 ;  /* 0x00000000ffa97435 */ /* 0x000fc600000001ff */
[----:B------:R-:W-:-:S08]  /*5a20*/  FMUL.FTZ R168, R168, c[0x0][0x1e8] ;  /* 0x00007a00a8a87a20 */ /* 0x000fd00000410000 */
[----:B------:R-:W-:-:S05]  /*5a30*/  @P0 HADD2.F32 R170, -RZ, R159.H0_H0 ;  /* 0x2000009fffaa0230 */ /* 0x000fca0000004100 */
[----:B------:R-:W-:-:S04]  /*5a40*/  @P0 FMUL.FTZ R169, R170, R168 ;  /* 0x000000a8aaa90220 */ /* 0x000fc80000410000 */
[----:B------:R-:W-:Y:S02]  /*5a50*/  FADD.FTZ R114, R114, R169 ;  /* 0x000000a972727221 */ /* 0x000fe40000010000 */
[----:B------:R-:W-:Y:S02]  /*5a60*/  IMAD.MOV.U32 R169, RZ, RZ, RZ ;  /* 0x000000ffffa97224 */ /* 0x000fe400078e00ff */
[----:B------:R-:W-:-:S05]  /*5a70*/  @P0 FMUL.FTZ R169, R252, R168 ;  /* 0x000000a8fca90220 */ /* 0x000fca0000410000 */
[----:B------:R-:W-:-:S04]  /*5a80*/  F2FP.PACK_AB R169, RZ, R169 ;  /* 0x000000a9ffa9723e */ /* 0x000fc800000000ff */
[----:B------:R-:W-:Y:S02]  /*5a90*/  PRMT R167, R169, 0x7610, R167 ;  /* 0x00007610a9a77816 */ /* 0x000fe400000000a7 */
.L_x_8535:
[----:B------:R-:W-:Y:S05]  /*5aa0*/  BSYNC B2 ;  /* 0x0000000000027941 */ /* 0x000fea0003800000 */
.L_x_8534:
        /* <DEDUP_REMOVED lines=13> */
.L_x_8537:
[----:B------:R-:W-:Y:S05]  /*5b80*/  BSYNC B2 ;  /* 0x0000000000027941 */ /* 0x000fea0003800000 */
.L_x_8536:
[----:B------:R-:W-:Y:S01]  /*5b90*/  BSSY B2, `(.L_x_8538) ;  /* 0x000000e000027945 */ /* 0x000fe20003800000 */
[----:B------:R-:W-:Y:S01]  /*5ba0*/  SEL R155, R168, R155, P6 ;  /* 0x0000009ba89b7207 */ /* 0x000fe20003000000 */
[----:B------:R-:W-:Y:S05]  /*5bb0*/  @!P5 BRA `(.L_x_8539) ;  /* 0x000000b00000d947 */ /* 0x000fea0003800000 */
        /* <DEDUP_REMOVED lines=11> */
.L_x_8539:
[----:B------:R-:W-:Y:S05]  /*5c70*/  BSYNC B2 ;  /* 0x0000000000027941 */ /* 0x000fea0003800000 */
.L_x_8538:
        /* <DEDUP_REMOVED lines=11> */
.L_x_8505:
[----:B------:R-:W-:Y:S05]  /*5d30*/  BSYNC B1 ;  /* 0x0000000000017941 */ /* 0x000fea0003800000 */
.L_x_8504:
        /* <DEDUP_REMOVED lines=10> */
.L_x_8543:
[----:B------:R-:W-:Y:S05]  /*5de0*/  BSYNC B2 ;  /* 0x0000000000027941 */ /* 0x000fea0003800000 */
.L_x_8542:
        /* <DEDUP_REMOVED lines=11> */
.L_x_8545:
[----:B------:R-:W-:Y:S05]  /*5ea0*/  BSYNC B2 ;  /* 0x0000000000027941 */ /* 0x000fea0003800000 */
.L_x_8544:
        /* <DEDUP_REMOVED lines=13> */
[----:B------:R-:W-:-:S05]  /*5f80*/  @P0 FMUL.FTZ R169, R250, R168 ;  /* 0x000000a8faa90220 */ /* 0x000fca0000410000 */
[----:B------:R-:W-:-:S04]  /*5f90*/  F2FP.PACK_AB R169, RZ, R169 ;  /* 0x000000a9ffa9723e */ /* 0x000fc800000000ff */
[----:B------:R-:W-:Y:S02]  /*5fa0*/  PRMT R164, R169, 0x7610, R164 ;  /* 0x00007610a9a47816 */ /* 0x000fe400000000a4 */
.L_x_8547:
[----:B------:R-:W-:Y:S05]  /*5fb0*/  BSYNC B2 ;  /* 0x0000000000027941 */ /* 0x000fea0003800000 */
.L_x_8546:
        /* <DEDUP_REMOVED lines=13> */
.L_x_8549:
[----:B------:R-:W-:Y:S05]  /*6090*/  BSYNC B2 ;  /* 0x0000000000027941 */ /* 0x000fea0003800000 */
.L_x_8548:
[----:B------:R-:W-:Y:S01]  /*60a0*/  BSSY B2, `(.L_x_8550) ;  /* 0x000000e000027945 */ /* 0x000fe20003800000 */
[----:B------:R-:W-:Y:S01]  /*60b0*/  SEL R161, R168, R161, P6 ;  /* 0x000000a1a8a17207 */ /* 0x000fe20003000000 */
[----:B------:R-:W-:Y:S05]  /*60c0*/  @!P5 BRA `(.L_x_8551) ;  /* 0x000000b00000d947 */ /* 0x000fea0003800000 */
[----:B------:R-:W-:Y:S01]  /*60d0*/  LOP3.LUT P0, RZ, R194, 0xff00, RZ, 0xc0, !PT ;  /* 0x0000ff00c2ff7812 */ /* 0x000fe2000780c0ff */
[----:B------:R-:W-:Y:S02]  /*60e0*/  FMUL.FTZ R168, R168, c[0x0][0x1ec] ;  /* 0x00007b00a8a87a20 */ /* 0x000fe40000410000 */
[----:B------:R-:W-:Y:S02]  /*60f0*/  IMAD.MOV.U32 R169, RZ, RZ, RZ ;  /* 0x000000ffffa97224 */ /* 0x000fe400078e00ff */
[----:B------:R-:W-:-:S08]  /*6100*/  FMUL.FTZ R168, R168, c[0x0][0x1e8] ;  /* 0x00007a00a8a87a20 */ /* 0x000fd00000410000 */
[----:B------:R-:W-:-:S05]  /*6110*/  @P0 HADD2.F32 R170, -RZ, R156.H1_H1 ;  /* 0x3000009cffaa0230 */ /* 0x000fca0000004100 */
[----:B------:R-:W-:-:S04]  /*6120*/  @P0 FMUL.FTZ R169, R170, R168 ;  /* 0x000000a8aaa90220 */ /* 0x000fc80000410000 */
[----:B------:R-:W-:Y:S01]  /*6130*/  FADD.FTZ R117, R117, R169 ;  /* 0x000000a975757221 */ /* 0x000fe20000010000 */
[----:B------:R-:W-:Y:S01]  /*6140*/  MOV R169, RZ ;  /* 0x000000ff00a97202 */ /* 0x000fe20000000f00 */
[----:B------:R-:W-:-:S05]  /*6150*/  @P0 FMUL.FTZ R169, R249, R168 ;  /* 0x000000a8f9a90220 */ /* 0x000fca0000410000 */
[----:B------:R-:W-:-:S04]  /*6160*/  F2FP.PACK_AB R169, RZ, R169 ;  /* 0x000000a9ffa9723e */ /* 0x000fc800000000ff */
[----:B------:R-:W-:Y:S02]  /*6170*/  PRMT R164, R164, 0x5410, R169 ;  /* 0x00005410a4a47816 */ /* 0x000fe400000000a9 */
.L_x_8551:
[----:B------:R-:W-:Y:S05]  /*6180*/  BSYNC B2 ;  /* 0x0000000000027941 */ /* 0x000fea0003800000 */
.L_x_8550:
        /* <DEDUP_REMOVED lines=13> */
.L_x_8553:
[----:B------:R-:W-:Y:S05]  /*6260*/  BSYNC B2 ;  /* 0x0000000000027941 */ /* 0x000fea0003800000 */
.L_x_8552:
        /* <DEDUP_REMOVED lines=14> */
.L_x_8555:
[----:B------:R-:W-:Y:S05]  /*6350*/  BSYNC B2 ;  /* 0x0000000000027941 */ /* 0x000fea0003800000 */
.L_x_8554:
        /* <DEDUP_REMOVED lines=13> */
.L_x_8557:
[----:B------:R-:W-:Y:S05]  /*6430*/  BSYNC B2 ;  /* 0x0000000000027941 */ /* 0x000fea0003800000 */
.L_x_8556:
[----:B------:R-:W-:Y:S01]  /*6440*/  BSSY B2, `(.L_x_8558) ;  /* 0x000000e000027945 */ /* 0x000fe20003800000 */
[----:B------:R-:W-:Y:S01]  /*6450*/  SEL R163, R168, R163, P6 ;  /* 0x000000a3a8a37207 */ /* 0x000fe20003000000 */
[----:B------:R-:W-:Y:S05]  /*6460*/  @!P5 BRA `(.L_x_8559) ;  /* 0x000000b00000d947 */ /* 0x000fea0003800000 */
        /* <DEDUP_REMOVED lines=11> */
.L_x_8559:
[----:B------:R-:W-:Y:S05]  /*6520*/  BSYNC B2 ;  /* 0x0000000000027941 */ /* 0x000fea0003800000 */
.L_x_8558:
        /* <DEDUP_REMOVED lines=13> */
.L_x_8561:
[----:B------:R-:W-:Y:S05]  /*6600*/  BSYNC B2 ;  /* 0x0000000000027941 */ /* 0x000fea0003800000 */
.L_x_8560:
        /* <DEDUP_REMOVED lines=14> */
.L_x_8563:
[----:B------:R-:W-:Y:S05]  /*66f0*/  BSYNC B2 ;  /* 0x0000000000027941 */ /* 0x000fea0003800000 */
.L_x_8562:
        /* <DEDUP_REMOVED lines=13> */
.L_x_8565:
[----:B------:R-:W-:Y:S05]  /*67d0*/  BSYNC B2 ;  /* 0x0000000000027941 */ /* 0x000fea0003800000 */
.L_x_8564:
        /* <DEDUP_REMOVED lines=14> */
.L_x_8567:
[----:B------:R-:W-:Y:S05]  /*68c0*/  BSYNC B2 ;  /* 0x0000000000027941 */ /* 0x000fea0003800000 */
.L_x_8566:
        /* <DEDUP_REMOVED lines=13> */
.L_x_8569:
[----:B------:R-:W-:Y:S05]  /*69a0*/  BSYNC B2 ;  /* 0x0000000000027941 */ /* 0x000fea0003800000 */
.L_x_8568:
[----:B------:R-:W-:Y:S01]  /*69b0*/  BSSY B2, `(.L_x_8570) ;  /* 0x000000e000027945 */ /* 0x000fe20003800000 */
        /* <DEDUP_REMOVED lines=13> */
.L_x_8571:
[----:B------:R-:W-:Y:S05]  /*6a90*/  BSYNC B2 ;  /* 0x0000000000027941 */ /* 0x000fea0003800000 */
.L_x_8570:
        /* <DEDUP_REMOVED lines=13> */
.L_x_8573:
[----:B------:R-:W-:Y:S05]  /*6b70*/  BSYNC B2 ;  /* 0x0000000000027941 */ /* 0x000fea0003800000 */
.L_x_8572:
[----:B------:R-:W-:Y:S01]  /*6b80*/  ISETP.NE.U32.AND P0, PT, RZ, c[0x0][0x258], PT ;  /* 0x00009600ff007a0c */ /* 0x000fe20003f05070 */
[----:B------:R-:W-:Y:S01]  /*6b90*/  BSSY B2, `(.L_x_8574) ;  /* 0x000000f000027945 */ /* 0x000fe20003800000 */
[----:B------:R-:W-:Y:S02]  /*6ba0*/  SEL R155, R168, R155, P6 ;  /* 0x0000009ba89b7207 */ /* 0x000fe40003000000 */
[----:B------:R-:W-:Y:S01]  /*6bb0*/  ISETP.NE.AND.EX P0, PT, RZ, c[0x0][0x25c], PT, P0 ;  /* 0x00009700ff007a0c */ /* 0x000fe20003f05300 */
[----:B------:R-:W-:Y:S07]  /*6bc0*/  @!P5 BRA `(.L_x_8575) ;  /* 0x000000b00000d947 */ /* 0x000fee0003800000 */
        /* <DEDUP_REMOVED lines=11> */
.L_x_8575:
[----:B------:R-:W-:Y:S05]  /*6c80*/  BSYNC B2 ;  /* 0x0000000000027941 */ /* 0x000fea0003800000 */
.L_x_8574:
[----:B------:R-:W-:-:S05]  /*6c90*/  @P0 MOV R2, 0x20 ;  /* 0x0000002000020802 */ /* 0x000fca0000000f00 */
[----:B------:R-:W-:-:S05]  /*6ca0*/  @P0 IMAD.WIDE.U32 R2, R7, R2, c[0x0][0x258] ;  /* 0x0000960007020625 */ /* 0x000fca00078e0002 */
[----:B------:R-:W-:Y:S04]  /*6cb0*/  @P0 STG.E.128 [R2.64], R160 ;  /* 0x000000a002000986 */ /* 0x000fe8000c101d04 */
[----:B------:R1:W-:Y:S02]  /*6cc0*/  @P0 STG.E.128 [R2.64+0x10], R152 ;  /* 0x0000109802000986 */ /* 0x0003e4000c101d04 */
[----:B-1----:R-:W-:-:S05]  /*6cd0*/  @P5 MOV R2, 0x10 ;  /* 0x0000001000025802 */ /* 0x002fca0000000f00 */
[----:B------:R-:W-:-:S05]  /*6ce0*/  @P5 IMAD.WIDE.U32 R2, R5, R2, c[0x0][0x248] ;  /* 0x0000920005025625 */ /* 0x000fca00078e0002 */
[----:B------:R1:W-:Y:S02]  /*6cf0*/  @P5 STG.E.128 [R2.64], R164 ;  /* 0x000000a402005986 */ /* 0x0003e4000c101d04 */
.L_x_8541:
[----:B------:R-:W-:Y:S05]  /*6d00*/  BSYNC B1 ;  /* 0x0000000000017941 */ /* 0x000fea0003800000 */
.L_x_8540:
[----:B-1----:R-:W-:-:S05]  /*6d10*/  IMAD.MOV.U32 R2, RZ, RZ, c[0x0][0x160] ;  /* 0x00005800ff027624 */ /* 0x002fca00078e00ff */
[----:B------:R-:W-:-:S04]  /*6d20*/  LEA R0, R2, R0, 0x2 ;  /* 0x0000000002007211 */ /* 0x000fc800078e10ff */
[----:B------:R-:W-:-:S13]  /*6d30*/  ISETP.GE.AND P0, PT, R0, c[0x0][0x164], PT ;  /* 0x0000590000007a0c */ /* 0x000fda0003f06270 */
[----:B0----5:R-:W-:Y:S01]  /*6d40*/  @P0 CALL.REL.NOINC `(.L_x_8414) ;  /* 0x0000001000000944 */ /* 0x021fe20003c00000 */
[----:B------:R-:W-:Y:S05]  /*6d50*/  BRA `(.L_x_8576) ;  /* 0xffff9fd000007947 */ /* 0x000fea000383ffff */
.L_x_8414:
[----:B------:R-:W-:Y:S05]  /*6d60*/  BSYNC B0 ;  /* 0x0000000000007941 */ /* 0x000fea0003800000 */
.L_x_8413:
        /* <DEDUP_REMOVED lines=150> */
.L_x_8578:
[----:B------:R-:W-:Y:S05]  /*76d0*/  BSYNC B0 ;  /* 0x0000000000007941 */ /* 0x000fea0003800000 */
.L_x_8577:
        /* <DEDUP_REMOVED lines=128> */
.L_x_8580:
[----:B------:R-:W-:Y:S05]  /*7ee0*/  BSYNC B0 ;  /* 0x0000000000007941 */ /* 0x000fea0003800000 */
.L_x_8579:
[----:B------:R-:W-:Y:S01]  /*7ef0*/  BSSY B0, `(.L_x_8581) ;  /* 0x0000012000007945 */ /* 0x000fe20003800000 */
[----:B------:R-:W-:Y:S01]  /*7f00*/  FADD.FTZ R25, R25, R20 ;  /* 0x0000001419197221 */ /* 0x000fe20000010000 */
[----:B------:R-:W-:Y:S05]  /*7f10*/  @!P5 BRA `(.L_x_8582) ;  /* 0x000000f00000d947 */ /* 0x000fea0003800000 */
[----:B0-----:R-:W-:Y:S01]  /*7f20*/  IMAD.MOV.U32 R2, RZ, RZ, R64 ;  /* 0x000000ffff027224 */ /* 0x001fe200078e0040 */
        /* <DEDUP_REMOVED lines=10> */
[----:B------:R-:W-:Y:S02]  /*7fd0*/  IADD3.X R77, RZ, R77, RZ, P6, !PT ;  /* 0x0000004dff4d7210 */ /* 0x000fe400037fe4ff */
[----:B------:R-:W-:Y:S02]  /*7fe0*/  IADD3 R47, P6, R47, 0x200, RZ ;  /* 0x000002002f2f7810 */ /* 0x000fe40007fde0ff */
[----:B------:R-:W-:-:S03]  /*7ff0*/  IADD3.X R75, RZ, R75, RZ, P5, !PT ;  /* 0x0000004bff4b7210 */ /* 0x000fc60002ffe4ff */
[----:B------:R-:W-:-:S03]  /*8000*/  IMAD.X R60, RZ, RZ, R60, P6 ;  /* 0x000000ffff3c7224 */ /* 0x000fc600030e063c */
.L_x_8582:
[----:B------:R-:W-:Y:S05]  /*8010*/  BSYNC B0 ;  /* 0x0000000000007941 */ /* 0x000fea0003800000 */
.L_x_8581:
        /* <DEDUP_REMOVED lines=18> */
.L_x_8584:
[----:B------:R-:W-:Y:S05]  /*8140*/  BSYNC B0 ;  /* 0x0000000000007941 */ /* 0x000fea0003800000 */
.L_x_8583:
        /* <DEDUP_REMOVED lines=16> */
[----:B------:R-:W-:-:S02]  /*8250*/  IADD3.X R77, RZ, R77, RZ, P0, !PT ;  /* 0x0000004dff4d7210 */ /* 0x000fc400007fe4ff */
[----:B------:R-:W-:-:S04]  /*8260*/  IADD3.X R60, RZ, R60, RZ, P5, !PT ;  /* 0x0000003cff3c7210 */ /* 0x000fc80002ffe4ff */
.L_x_8586:
[----:B------:R-:W-:Y:S05]  /*8270*/  BSYNC B0 ;  /* 0x0000000000007941 */ /* 0x000fea0003800000 */
.L_x_8585:
        /* <DEDUP_REMOVED lines=18> */
.L_x_8588:
[----:B------:R-:W-:Y:S05]  /*83a0*/  BSYNC B0 ;  /* 0x0000000000007941 */ /* 0x000fea0003800000 */
.L_x_8587:
        /* <DEDUP_REMOVED lines=18> */
.L_x_8590:
[----:B------:R-:W-:Y:S05]  /*84d0*/  BSYNC B0 ;  /* 0x0000000000007941 */ /* 0x000fea0003800000 */
.L_x_8589:
        /* <DEDUP_REMOVED lines=12> */
.L_x_8430:
[----:B------:R-:W-:Y:S01]  /*85a0*/  HFMA2.MMA R172, -RZ, RZ, 0, 1.847743988037109375e-06 ;  /* 0x0000001fffac7435 */ /* 0x000fe200000001ff */
[----:B-1----:R-:W-:Y:S01]  /*85b0*/  MOV R169, R219 ;  /* 0x000000db00a97202 */ /* 0x002fe20000000f00 */
[----:B------:R-:W-:Y:S01]  /*85c0*/  IMAD.MOV.U32 R5, RZ, RZ, 0x1 ;  /* 0x00000001ff057424 */ /* 0x000fe200078e00ff */
[----:B------:R-:W-:Y:S02]  /*85d0*/  MOV R170, 0xffffffff ;  /* 0xffffffff00aa7802 */ /* 0x000fe40000000f00 */
[----:B------:R-:W-:-:S02]  /*85e0*/  MOV R168, 0x8600 ;  /* 0x0000860000a87802 */ /* 0x000fc40000000f00 */
[----:B0----5:R-:W-:Y:S05]  /*85f0*/  CALL.REL.NOINC `($__internal_137_$__cuda_sm70_shflsync_bfly_p) ;  /* 0x0000045000007944 */ /* 0x021fea0003c00000 */
[----:B-1----:R-:W-:Y:S01]  /*8600*/  MOV R6, R5 ;  /* 0x0000000500067202 */ /* 0x002fe20000000f00 */
[----:B------:R-:W-:Y:S05]  /*8610*/  BRA `(.L_x_8591) ;  /* 0xffffa43000007947 */ /* 0x000fea000383ffff */
.L_x_8431:
[----:B------:R-:W-:Y:S01]  /*8620*/  HFMA2.MMA R5, -RZ, RZ, 0, 5.9604644775390625e-08 ;  /* 0x00000001ff057435 */ /* 0x000fe200000001ff */
[----:B-1----:R-:W-:-:S02]  /*8630*/  MOV R169, R222 ;  /* 0x000000de00a97202 */ /* 0x002fc40000000f00 */
[----:B------:R-:W-:Y:S02]  /*8640*/  MOV R172, 0x1f ;  /* 0x0000001f00ac7802 */ /* 0x000fe40000000f00 */
[----:B------:R-:W-:Y:S02]  /*8650*/  MOV R170, 0xffffffff ;  /* 0xffffffff00aa7802 */ /* 0x000fe40000000f00 */
[----:B------:R-:W-:Y:S02]  /*8660*/  MOV R168, 0x8680 ;  /* 0x0000868000a87802 */ /* 0x000fe40000000f00 */
[----:B0-23-5:R-:W-:Y:S05]  /*8670*/  CALL.REL.NOINC `($__internal_137_$__cuda_sm70_shflsync_bfly_p) ;  /* 0x000003d000007944 */ /* 0x02dfea0003c00000 */
[----:B------:R-:W-:Y:S01]  /*8680*/  FADD.FTZ R219, R6, R219 ;  /* 0x000000db06db7221 */ /* 0x000fe20000010000 */
[----:B------:R-:W-:Y:S01]  /*8690*/  MOV R170, 0xffffffff ;  /* 0xffffffff00aa7802 */ /* 0x000fe20000000f00 */
[----:B-1----:R-:W-:Y:S01]  /*86a0*/  FADD.FTZ R222, R222, R5 ;  /* 0x00000005dede7221 */ /* 0x002fe20000010000 */
[----:B------:R-:W-:Y:S01]  /*86b0*/  HFMA2.MMA R5, -RZ, RZ, 0, 1.1920928955078125e-07 ;  /* 0x00000002ff057435 */ /* 0x000fe200000001ff */
[----:B------:R-:W-:Y:S01]  /*86c0*/  IMAD.MOV.U32 R172, RZ, RZ, 0x1f ;  /* 0x0000001fffac7424 */ /* 0x000fe200078e00ff */
[----:B------:R-:W-:Y:S02]  /*86d0*/  MOV R169, R219 ;  /* 0x000000db00a97202 */ /* 0x000fe40000000f00 */
[----:B------:R-:W-:-:S02]  /*86e0*/  MOV R168, 0x8700 ;  /* 0x0000870000a87802 */ /* 0x000fc40000000f00 */
[----:B------:R-:W-:Y:S05]  /*86f0*/  CALL.REL.NOINC `($__internal_137_$__cuda_sm70_shflsync_bfly_p) ;  /* 0x0000035000007944 */ /* 0x000fea0003c00000 */
[----:B-1----:R-:W-:Y:S01]  /*8700*/  MOV R6, R5 ;  /* 0x0000000500067202 */ /* 0x002fe20000000f00 */
[----:B------:R-:W-:Y:S01]  /*8710*/  HFMA2.MMA R5, -RZ, RZ, 0, 1.1920928955078125e-07 ;  /* 0x00000002ff057435 */ /* 0x000fe200000001ff */
[----:B------:R-:W-:-:S02]  /*8720*/  MOV R169, R222 ;  /* 0x000000de00a97202 */ /* 0x000fc40000000f00 */
[----:B------:R-:W-:Y:S02]  /*8730*/  MOV R172, 0x1f ;  /* 0x0000001f00ac7802 */ /* 0x000fe40000000f00 */
[----:B------:R-:W-:Y:S02]  /*8740*/  MOV R170, 0xffffffff ;  /* 0xffffffff00aa7802 */ /* 0x000fe40000000f00 */
[----:B------:R-:W-:Y:S02]  /*8750*/  MOV R168, 0x8770 ;  /* 0x0000877000a87802 */ /* 0x000fe40000000f00 */
[----:B------:R-:W-:Y:S05]  /*8760*/  CALL.REL.NOINC `($__internal_137_$__cuda_sm70_shflsync_bfly_p) ;  /* 0x000002e000007944 */ /* 0x000fea0003c00000 */
[----:B------:R-:W-:Y:S01]  /*8770*/  FADD.FTZ R219, R6, R219 ;  /* 0x000000db06db7221 */ /* 0x000fe20000010000 */
[----:B------:R-:W-:Y:S01]  /*8780*/  MOV R170, 0xffffffff ;  /* 0xffffffff00aa7802 */ /* 0x000fe20000000f00 */
[----:B-1----:R-:W-:Y:S01]  /*8790*/  FADD.FTZ R222, R222, R5 ;  /* 0x00000005dede7221 */ /* 0x002fe20000010000 */
[----:B------:R-:W-:Y:S01]  /*87a0*/  HFMA2.MMA R5, -RZ, RZ, 0, 2.384185791015625e-07 ;  /* 0x00000004ff057435 */ /* 0x000fe200000001ff */
[----:B------:R-:W-:Y:S01]  /*87b0*/  IMAD.MOV.U32 R172, RZ, RZ, 0x1f ;  /* 0x0000001fffac7424 */ /* 0x000fe200078e00ff */
[----:B------:R-:W-:Y:S02]  /*87c0*/  MOV R169, R219 ;  /* 0x000000db00a97202 */ /* 0x000fe40000000f00 */
[----:B------:R-:W-:-:S02]  /*87d0*/  MOV R168, 0x87f0 ;  /* 0x000087f000a87802 */ /* 0x000fc40000000f00 */
[----:B------:R-:W-:Y:S05]  /*87e0*/  CALL.REL.NOINC `($__internal_137_$__cuda_sm70_shflsync_bfly_p) ;  /* 0x0000026000007944 */ /* 0x000fea0003c00000 */
[----:B-1----:R-:W-:Y:S01]  /*87f0*/  MOV R6, R5 ;  /* 0x0000000500067202 */ /* 0x002fe20000000f00 */
[----:B------:R-:W-:Y:S01]  /*8800*/  HFMA2.MMA R5, -RZ, RZ, 0, 2.384185791015625e-07 ;  /* 0x00000004ff057435 */ /* 0x000fe200000001ff */
        /* <DEDUP_REMOVED lines=8> */
[----:B------:R-:W-:Y:S01]  /*8890*/  HFMA2.MMA R5, -RZ, RZ, 0, 4.76837158203125e-07 ;  /* 0x00000008ff057435 */ /* 0x000fe200000001ff */
[----:B------:R-:W-:Y:S01]  /*88a0*/  IMAD.MOV.U32 R172, RZ, RZ, 0x1f ;  /* 0x0000001fffac7424 */ /* 0x000fe200078e00ff */
[----:B------:R-:W-:Y:S02]  /*88b0*/  MOV R169, R219 ;  /* 0x000000db00a97202 */ /* 0x000fe40000000f00 */
[----:B------:R-:W-:-:S02]  /*88c0*/  MOV R168, 0x88e0 ;  /* 0x000088e000a87802 */ /* 0x000fc40000000f00 */
[----:B------:R-:W-:Y:S05]  /*88d0*/  CALL.REL.NOINC `($__internal_137_$__cuda_sm70_shflsync_bfly_p) ;  /* 0x0000017000007944 */ /* 0x000fea0003c00000 */
[----:B-1----:R-:W-:Y:S01]  /*88e0*/  MOV R6, R5 ;  /* 0x0000000500067202 */ /* 0x002fe20000000f00 */
[----:B------:R-:W-:Y:S01]  /*88f0*/  HFMA2.MMA R5, -RZ, RZ, 0, 4.76837158203125e-07 ;  /* 0x00000008ff057435 */ /* 0x000fe200000001ff */
        /* <DEDUP_REMOVED lines=8> */
[----:B------:R-:W-:Y:S01]  /*8980*/  HFMA2.MMA R5, -RZ, RZ, 0, 9.5367431640625e-07 ;  /* 0x00000010ff057435 */ /* 0x000fe200000001ff */
[----:B------:R-:W-:Y:S01]  /*8990*/  IMAD.MOV.U32 R172, RZ, RZ, 0x1f ;  /* 0x0000001fffac7424 */ /* 0x000fe200078e00ff */
[----:B------:R-:W-:Y:S02]  /*89a0*/  MOV R169, R219 ;  /* 0x000000db00a97202 */ /* 0x000fe40000000f00 */
[----:B------:R-:W-:-:S02]  /*89b0*/  MOV R168, 0x89d0 ;  /* 0x000089d000a87802 */ /* 0x000fc40000000f00 */
[----:B------:R-:W-:Y:S05]  /*89c0*/  CALL.REL.NOINC `($__internal_137_$__cuda_sm70_shflsync_bfly_p) ;  /* 0x0000008000007944 */ /* 0x000fea0003c00000 */
[----:B-1----:R-:W-:Y:S01]  /*89d0*/  MOV R6, R5 ;  /* 0x0000000500067202 */ /* 0x002fe20000000f00 */
[----:B------:R-:W-:Y:S01]  /*89e0*/  HFMA2.MMA R5, -RZ, RZ, 0, 9.5367431640625e-07 ;  /* 0x00000010ff057435 */ /* 0x000fe200000001ff */
[----:B------:R-:W-:-:S02]  /*89f0*/  MOV R169, R222 ;  /* 0x000000de00a97202 */ /* 0x000fc40000000f00 */
[----:B------:R-:W-:Y:S02]  /*8a00*/  MOV R172, 0x1f ;  /* 0x0000001f00ac7802 */ /* 0x000fe40000000f00 */
[----:B------:R-:W-:Y:S02]  /*8a10*/  MOV R170, 0xffffffff ;  /* 0xffffffff00aa7802 */ /* 0x000fe40000000f00 */
[----:B------:R-:W-:Y:S02]  /*8a20*/  MOV R168, 0x8a40 ;  /* 0x00008a4000a87802 */ /* 0x000fe40000000f00 */
[----:B------:R-:W-:Y:S05]  /*8a30*/  CALL.REL.NOINC `($__internal_137_$__cuda_sm70_shflsync_bfly_p) ;  /* 0x0000001000007944 */ /* 0x000fea0003c00000 */
[----:B-1----:R-:W-:Y:S05]  /*8a40*/  BRA `(.L_x_8592) ;  /* 0xffffa12000007947 */ /* 0x002fea000383ffff */
        .weak           $__internal_137_$__cuda_sm70_shflsync_bfly_p
        .type           $__internal_137_$__cuda_sm70_shflsync_bfly_p,@function
        .size           $__internal_137_$__cuda_sm70_shflsync_bfly_p,(.L_x_12439 - $__internal_137_$__cuda_sm70_shflsync_bfly_p)
$__internal_137_$__cuda_sm70_shflsync_bfly_p:
[----:B------:R-:W-:Y:S04]  /*8a50*/  WARPSYNC R170 ;  /* 0x000000aa00007348 */ /* 0x000fe80003800000 */
[----:B------:R0:W1:Y:S02]  /*8a60*/  SHFL.BFLY PT, R5, R169, R5, R172 ;  /* 0x0c000005a9057389 */ /* 0x00006400000e00ac */
[----:B0-----:R-:W-:-:S06]  /*8a70*/  HFMA2.MMA R169, -RZ, RZ, 0, 0 ;  /* 0x00000000ffa97435 */ /* 0x001fcc00000001ff */
[----:B------:R-:W-:Y:S05]  /*8a80*/  RET.REL.NODEC R168 `(_ZN10layer_norm13ln_bwd_kernelINS_13Kernel_traitsI6__halfS2_fS2_fjLj1024ELj1ELj4ELj1ELj16ENS_18Kernel_traits_baseILj1024ES2_S2_fS2_fjLj128EEEEELb1ELb1ELb1ELb0EEEvNS_9BwdParamsE) ;  /* 0xffff7570a8007950 */ /* 0x000fea0003c3ffff */
.L_x_8593:
        /* <DEDUP_REMOVED lines=15> */
.L_x_12439:


//--------------------- .text._ZN10layer_norm22ln_bwd_finalize_kernelINS_22Kernel_traits_finalizeILj1024E6__halfS2_fS2_fjLb1ELj1024ELj4ENS_18Kernel_traits_baseILj1024ES2_S2_fS2_fjLj1024EEEEELb1ELb1EEEvNS_9BwdParamsE --------------------------
	.section	.text._ZN10layer_norm22ln_bwd_finalize_kernelINS_22Kernel_traits_finalizeILj1024E6__halfS2_fS2_fjLb1ELj1024ELj4ENS_18Kernel_traits_baseILj1024ES2_S2_fS2_fjLj1024EEEEELb1ELb1EEEvNS_9BwdParamsE,"ax",@progbits
	.sectioninfo	@"SHI_REGISTERS=32"
	.align	128
        .global         _ZN10layer_norm22ln_bwd_finalize_kernelINS_22Kernel_traits_finalizeILj1024E6__halfS2_fS2_fjLb1ELj1024ELj4ENS_18Kernel_traits_baseILj1024ES2_S2_fS2_fjLj1024EEEEELb1ELb1EEEvNS_9BwdParamsE
        .type           _ZN10layer_norm22ln_bwd_finalize_kernelINS_22Kernel_traits_finalizeILj1024E6__halfS2_fS2_fjLb1ELj1024ELj4ENS_18Kernel_traits_baseILj1024ES2_S2_fS2_fjLj1024EEEEELb1ELb1EEEvNS_9BwdParamsE,@function
        .size           _ZN10layer_norm22ln_bwd_finalize_kernelINS_22Kernel_traits_finalizeILj1024E6__halfS2_fS2_fjLb1ELj1024ELj4ENS_18Kernel_traits_baseILj1024ES2_S2_fS2_fjLj1024EEEEELb1ELb1EEEvNS_9BwdParamsE,(.L_x_12440 - _ZN10layer_norm22ln_bwd_finalize_kernelINS_22Kernel_traits_finalizeILj1024E6__halfS2_fS2_fjLb1ELj1024ELj4ENS_18Kernel_traits_baseILj1024ES2_S2_fS2_fjLj1024EEEEELb1ELb1EEEvNS_9BwdParamsE)
        .other          _ZN10layer_norm22ln_bwd_finalize_kernelINS_22Kernel_traits_finalizeILj1024E6__halfS2_fS2_fjLb1ELj1024ELj4ENS_18Kernel_traits_baseILj1024ES2_S2_fS2_fjLj1024EEEEELb1ELb1EEEvNS_9BwdParamsE,@"STO_CUDA_ENTRY STV_DEFAULT"
_ZN10layer_norm22ln_bwd_finalize_kernelINS_22Kernel_traits_finalizeILj1024E6__halfS2_fS2_fjLb1ELj1024ELj4ENS_18Kernel_traits_baseILj1024ES2_S2_fS2_fjLj1024EEEEELb1ELb1EEEvNS_9BwdParamsE:
.text._ZN10layer_norm22ln_bwd_finalize_kernelINS_22Kernel_traits_finalizeILj1024E6__halfS2_fS2_fjLb1ELj1024ELj4ENS_18Kernel_traits_baseILj1024ES2_S2_fS2_fjLj1024EEEEELb1ELb1EEEvNS_9BwdParamsE:
        /* <DEDUP_REMOVED lines=19> */
.L_x_8606:
        /* <DEDUP_REMOVED lines=32> */
.L_x_8598:
        /* <DEDUP_REMOVED lines=47> */
.L_x_8597:
[----:B------:R-:W-:Y:S05]  /*0620*/  BSYNC B1 ;  /* 0x0000000000017941 */ /* 0x000fea0003800000 */
.L_x_8596:
        /* <DEDUP_REMOVED lines=29> */
.L_x_8600:
[----:B------:R-:W-:Y:S05]  /*0800*/  BSYNC B1 ;  /* 0x0000000000017941 */ /* 0x000fea0003800000 */
.L_x_8599:
        /* <DEDUP_REMOVED lines=13> */
.L_x_8595:
[----:B------:R-:W-:Y:S05]  /*08e0*/  BSYNC B0 ;  /* 0x0000000000007941 */ /* 0x000fea0003800000 */
.L_x_8594:
        /* <DEDUP_REMOVED lines=12> */
.L_x_8607:
        /* <DEDUP_REMOVED lines=27> */
.L_x_8608:
        /* <DEDUP_REMOVED lines=9> */
.L_x_8601:
        /* <DEDUP_REMOVED lines=19> */
.L_x_8605:
[----:B------:R-:W-:Y:S05]  /*0d20*/  BSYNC B0 ;  /* 0x0000000000007941 */ /* 0x000fea0003800000 */
.L_x_8604:
[C---:B------:R-:W-:Y:S02]  /*0d30*/  ISETP.GT.U32.AND P1, PT, R4.reuse, -0x401, PT ;  /* 0xfffffbff0400780c */ /* 0x040fe40003f24070 */
[----:B------:R-:W-:-:S02]  /*0d40*/  IADD3 R4, R4, 0x400, RZ ;  /* 0x0000040004047810 */ /* 0x000fc40007ffe0ff */
[----:B------:R-:W-:-:S09]  /*0d50*/  IADD3 R5, R5, 0x200, RZ ;  /* 0x0000020005057810 */ /* 0x000fd20007ffe0ff */
[----:B012---:R-:W-:Y:S05]  /*0d60*/  @P1 BRA `(.L_x_8606) ;  /* 0xfffff3c000001947 */ /* 0x007fea000383ffff */
[----:B------:R-:W-:Y:S05]  /*0d70*/  EXIT ;  /* 0x000000000000794d */ /* 0x000fea0003800000 */
.L_x_8602:
[----:B------:R-:W-:Y:S01]  /*0d80*/  HFMA2.MMA R14, -RZ, RZ, 0, 1.847743988037109375e-06 ;  /* 0x0000001fff0e7435 */ /* 0x000fe200000001ff */
[----:B---3--:R-:W-:Y:S01]  /*0d90*/  IMAD.MOV.U32 R18, RZ, RZ, R10 ;  /* 0x000000ffff127224 */ /* 0x008fe200078e000a */
[----:B------:R-:W-:Y:S01]  /*0da0*/  MOV R17, 0x1 ;  /* 0x0000000100117802 */ /* 0x000fe20000000f00 */
[----:B------:R-:W-:Y:S01]  /*0db0*/  IMAD.MOV.U32 R19, RZ, RZ, -0x1 ;  /* 0xffffffffff137424 */ /* 0x000fe200078e00ff */
[----:B------:R-:W-:Y:S02]  /*0dc0*/  MOV R8, 0xde0 ;  /* 0x00000de000087802 */ /* 0x000fe40000000f00 */
[----:B012---:R-:W-:Y:S05]  /*0dd0*/  CALL.REL.NOINC `($__internal_138_$__cuda_sm70_shflsync_bfly_p) ;  /* 0x0000059000007944 */ /* 0x007fea0003c00000 */
[----:B01----:R-:W-:Y:S05]  /*0de0*/  BRA `(.L_x_8607) ;  /* 0xfffffbc000007947 */ /* 0x003fea000383ffff */
.L_x_8603:
[----:B------:R-:W-:Y:S01]  /*0df0*/  HFMA2.MMA R14, -RZ, RZ, 0, 1.847743988037109375e-06 ;  /* 0x0000001fff0e7435 */ /* 0x000fe200000001ff */
[----:B------:R-:W-:Y:S01]  /*0e00*/  MOV R17, 0x2 ;  /* 0x0000000200117802 */ /* 0x000fe20000000f00 */
[----:B------:R-:W-:Y:S01]  /*0e10*/  IMAD.MOV.U32 R19, RZ, RZ, -0x1 ;  /* 0xffffffffff137424 */ /* 0x000fe200078e00ff */
[----:B------:R-:W-:-:S03]  /*0e20*/  MOV R8, 0xe40 ;  /* 0x00000e4000087802 */ /* 0x000fc60000000f00 */
[----:B0123--:R-:W-:Y:S05]  /*0e30*/  CALL.REL.NOINC `($__internal_138_$__cuda_sm70_shflsync_bfly_p) ;  /* 0x0000053000007944 */ /* 0x00ffea0003c00000 */
[----:B01----:R-:W-:Y:S01]  /*0e40*/  FADD.FTZ R18, R18, R14 ;  /* 0x0000000e12127221 */ /* 0x003fe20000010000 */
[----:B------:R-:W-:Y:S01]  /*0e50*/  HFMA2.MMA R14, -RZ, RZ, 0, 1.847743988037109375e-06 ;  /* 0x0000001fff0e7435 */ /* 0x000fe200000001ff */
[----:B------:R-:W-:Y:S01]  /*0e60*/  MOV R17, 0x4 ;  /* 0x0000000400117802 */ /* 0x000fe20000000f00 */
[----:B------:R-:W-:Y:S01]  /*0e70*/  IMAD.MOV.U32 R19, RZ, RZ, -0x1 ;  /* 0xffffffffff137424 */ /* 0x000fe200078e00ff */
[----:B------:R-:W-:-:S03]  /*0e80*/  MOV R8, 0xea0 ;  /* 0x00000ea000087802 */ /* 0x000fc60000000f00 */
[----:B------:R-:W-:Y:S05]  /*0e90*/  CALL.REL.NOINC `($__internal_138_$__cuda_sm70_shflsync_bfly_p) ;  /* 0x000004d000007944 */ /* 0x000fea0003c00000 */
[----:B01----:R-:W-:Y:S01]  /*0ea0*/  FADD.FTZ R18, R18, R14 ;  /* 0x0000000e12127221 */ /* 0x003fe20000010000 */
[----:B------:R-:W-:Y:S01]  /*0eb0*/  HFMA2.MMA R14, -RZ, RZ, 0, 1.847743988037109375e-06 ;  /* 0x0000001fff0e7435 */ /* 0x000fe200000001ff */
[----:B------:R-:W-:Y:S01]  /*0ec0*/  MOV R17, 0x8 ;  /* 0x0000000800117802 */ /* 0x000fe20000000f00 */
[----:B------:R-:W-:Y:S01]  /*0ed0*/  IMAD.MOV.U32 R19, RZ, RZ, -0x1 ;  /* 0xffffffffff137424 */ /* 0x000fe200078e00ff */
[----:B------:R-:W-:-:S03]  /*0ee0*/  MOV R8, 0xf00 ;  /* 0x00000f0000087802 */ /* 0x000fc60000000f00 */
[----:B------:R-:W-:Y:S05]  /*0ef0*/  CALL.REL.NOINC `($__internal_138_$__cuda_sm70_shflsync_bfly_p) ;  /* 0x0000047000007944 */ /* 0x000fea0003c00000 */
[----:B-1----:R-:W-:Y:S01]  /*0f00*/  FADD.FTZ R10, R18, R14 ;  /* 0x0000000e120a7221 */ /* 0x002fe20000010000 */
[----:B------:R-:W-:Y:S01]  /*0f10*/  HFMA2.MMA R14, -RZ, RZ, 0, 1.847743988037109375e-06 ;  /* 0x0000001fff0e7435 */ /* 0x000fe200000001ff */
[----:B0-----:R-:W-:Y:S01]  /*0f20*/  MOV R17, 0x10 ;  /* 0x0000001000117802 */ /* 0x001fe20000000f00 */
[----:B------:R-:W-:Y:S01]  /*0f30*/  IMAD.MOV.U32 R19, RZ, RZ, -0x1 ;  /* 0xffffffffff137424 */ /* 0x000fe200078e00ff */
[----:B------:R-:W-:-:S02]  /*0f40*/  MOV R8, 0xf70 ;  /* 0x00000f7000087802 */ /* 0x000fc40000000f00 */
[----:B------:R-:W-:Y:S02]  /*0f50*/  MOV R18, R10 ;  /* 0x0000000a00127202 */ /* 0x000fe40000000f00 */
[----:B------:R-:W-:Y:S05]  /*0f60*/  CALL.REL.NOINC `($__internal_138_$__cuda_sm70_shflsync_bfly_p) ;  /* 0x0000040000007944 */ /* 0x000fea0003c00000 */
[----:B0-----:R-:W-:Y:S01]  /*0f70*/  HFMA2.MMA R17, -RZ, RZ, 0, 5.9604644775390625e-08 ;  /* 0x00000001ff117435 */ /* 0x001fe200000001ff */
[----:B-1----:R-:W-:Y:S01]  /*0f80*/  MOV R13, R14 ;  /* 0x0000000e000d7202 */ /* 0x002fe20000000f00 */
[----:B------:R-:W-:Y:S01]  /*0f90*/  IMAD.MOV.U32 R18, RZ, RZ, R15 ;  /* 0x000000ffff127224 */ /* 0x000fe200078e000f */
[----:B------:R-:W-:Y:S01]  /*0fa0*/  MOV R14, 0x1f ;  /* 0x0000001f000e7802 */ /* 0x000fe20000000f00 */
[----:B------:R-:W-:Y:S01]  /*0fb0*/  IMAD.MOV.U32 R19, RZ, RZ, -0x1 ;  /* 0xffffffffff137424 */ /* 0x000fe200078e00ff */
[----:B------:R-:W-:Y:S02]  /*0fc0*/  MOV R8, 0xfe0 ;  /* 0x00000fe000087802 */ /* 0x000fe40000000f00 */
[----:B------:R-:W-:Y:S05]  /*0fd0*/  CALL.REL.NOINC `($__internal_138_$__cuda_sm70_shflsync_bfly_p) ;  /* 0x0000039000007944 */ /* 0x000fea0003c00000 */
[----:B0-----:R-:W-:Y:S01]  /*0fe0*/  HFMA2.MMA R17, -RZ, RZ, 0, 1.1920928955078125e-07 ;  /* 0x00000002ff117435 */ /* 0x001fe200000001ff */
[----:B-1----:R-:W-:Y:S01]  /*0ff0*/  FADD.FTZ R18, R15, R14 ;  /* 0x0000000e0f127221 */ /* 0x002fe20000010000 */
[----:B------:R-:W-:Y:S01]  /*1000*/  MOV R14, 0x1f ;  /* 0x0000001f000e7802 */ /* 0x000fe20000000f00 */
[----:B------:R-:W-:Y:S01]  /*1010*/  IMAD.MOV.U32 R19, RZ, RZ, -0x1 ;  /* 0xffffffffff137424 */ /* 0x000fe200078e00ff */
[----:B------:R-:W-:Y:S02]  /*1020*/  MOV R8, 0x1040 ;  /* 0x0000104000087802 */ /* 0x000fe40000000f00 */
[----:B------:R-:W-:Y:S05]  /*1030*/  CALL.REL.NOINC `($__internal_138_$__cuda_sm70_shflsync_bfly_p) ;  /* 0x0000033000007944 */ /* 0x000fea0003c00000 */
[----:B0-----:R-:W-:Y:S01]  /*1040*/  HFMA2.MMA R17, -RZ, RZ, 0, 2.384185791015625e-07 ;  /* 0x00000004ff117435 */ /* 0x001fe200000001ff */
[----:B-1----:R-:W-:Y:S01]  /*1050*/  FADD.FTZ R18, R18, R14 ;  /* 0x0000000e12127221 */ /* 0x002fe20000010000 */
[----:B------:R-:W-:Y:S01]  /*1060*/  MOV R14, 0x1f ;  /* 0x0000001f000e7802 */ /* 0x000fe20000000f00 */
[----:B------:R-:W-:Y:S01]  /*1070*/  IMAD.MOV.U32 R19, RZ, RZ, -0x1 ;  /* 0xffffffffff137424 */ /* 0x000fe200078e00ff */
[----:B------:R-:W-:-:S02]  /*1080*/  MOV R8, 0x10a0 ;  /* 0x000010a000087802 */ /* 0x000fc40000000f00 */
[----:B------:R-:W-:Y:S05]  /*1090*/  CALL.REL.NOINC `($__internal_138_$__cuda_sm70_shflsync_bfly_p) ;  /* 0x000002d000007944 */ /* 0x000fea0003c00000 */
[----:B0-----:R-:W-:Y:S01]  /*10a0*/  HFMA2.MMA R17, -RZ, RZ, 0, 4.76837158203125e-07 ;  /* 0x00000008ff117435 */ /* 0x001fe200000001ff */
[----:B-1----:R-:W-:Y:S01]  /*10b0*/  FADD.FTZ R18, R18, R14 ;  /* 0x0000000e12127221 */ /* 0x002fe20000010000 */
[----:B------:R-:W-:Y:S01]  /*10c0*/  MOV R14, 0x1f ;  /* 0x0000001f000e7802 */ /* 0x000fe20000000f00 */
[----:B------:R-:W-:Y:S01]  /*10d0*/  IMAD.MOV.U32 R19, RZ, RZ, -0x1 ;  /* 0xffffffffff137424 */ /* 0x000fe200078e00ff */
[----:B------:R-:W-:-:S02]  /*10e0*/  MOV R8, 0x1100 ;  /* 0x0000110000087802 */ /* 0x000fc40000000f00 */
[----:B------:R-:W-:Y:S05]  /*10f0*/  CALL.REL.NOINC `($__internal_138_$__cuda_sm70_shflsync_bfly_p) ;  /* 0x0000027000007944 */ /* 0x000fea0003c00000 */
[----:B-1----:R-:W-:Y:S01]  /*1100*/  FADD.FTZ R12, R18, R14 ;  /* 0x0000000e120c7221 */ /* 0x002fe20000010000 */
[----:B0-----:R-:W-:Y:S01]  /*1110*/  HFMA2.MMA R17, -RZ, RZ, 0, 9.5367431640625e-07 ;  /* 0x00000010ff117435 */ /* 0x001fe200000001ff */
[----:B------:R-:W-:Y:S01]  /*1120*/  MOV R14, 0x1f ;  /* 0x0000001f000e7802 */ /* 0x000fe20000000f00 */
[----:B------:R-:W-:Y:S01]  /*1130*/  IMAD.MOV.U32 R19, RZ, RZ, -0x1 ;  /* 0xffffffffff137424 */ /* 0x000fe200078e00ff */
[----:B------:R-:W-:-:S02]  /*1140*/  MOV R8, 0x1170 ;  /* 0x0000117000087802 */ /* 0x000fc40000000f00 */
[----:B------:R-:W-:Y:S02]  /*1150*/  MOV R18, R12 ;  /* 0x0000000c00127202 */ /* 0x000fe40000000f00 */
[----:B------:R-:W-:Y:S05]  /*1160*/  CALL.REL.NOINC `($__internal_138_$__cuda_sm70_shflsync_bfly_p) ;  /* 0x0000020000007944 */ /* 0x000fea0003c00000 */
[----:B-1----:R-:W-:Y:S01]  /*1170*/  MOV R15, R14 ;  /* 0x0000000e000f7202 */ /* 0x002fe20000000f00 */
[----:B------:R-:W-:Y:S01]  /*1180*/  HFMA2.MMA R14, -RZ, RZ, 0, 1.847743988037109375e-06 ;  /* 0x0000001fff0e7435 */ /* 0x000fe200000001ff */
[----:B0-----:R-:W-:Y:S01]  /*1190*/  MOV R18, R11 ;  /* 0x0000000b00127202 */ /* 0x001fe20000000f00 */
[----:B------:R-:W-:Y:S01]  /*11a0*/  IMAD.MOV.U32 R17, RZ, RZ, 0x1 ;  /* 0x00000001ff117424 */ /* 0x000fe200078e00ff */
[----:B------:R-:W-:Y:S02]  /*11b0*/  MOV R19, 0xffffffff ;  /* 0xffffffff00137802 */ /* 0x000fe40000000f00 */
[----:B------:R-:W-:Y:S02]  /*11c0*/  MOV R8, 0x11e0 ;  /* 0x000011e000087802 */ /* 0x000fe40000000f00 */
[----:B------:R-:W-:Y:S05]  /*11d0*/  CALL.REL.NOINC `($__internal_138_$__cuda_sm70_shflsync_bfly_p) ;  /* 0x0000019000007944 */ /* 0x000fea0003c00000 */
[----:B0-----:R-:W-:Y:S01]  /*11e0*/  HFMA2.MMA R17, -RZ, RZ, 0, 1.1920928955078125e-07 ;  /* 0x00000002ff117435 */ /* 0x001fe200000001ff */
[----:B-1----:R-:W-:Y:S01]  /*11f0*/  FADD.FTZ R18, R11, R14 ;  /* 0x0000000e0b127221 */ /* 0x002fe20000010000 */
[----:B------:R-:W-:Y:S01]  /*1200*/  MOV R19, 0xffffffff ;  /* 0xffffffff00137802 */ /* 0x000fe20000000f00 */
[----:B------:R-:W-:Y:S01]  /*1210*/  IMAD.MOV.U32 R14, RZ, RZ, 0x1f ;  /* 0x0000001fff0e7424 */ /* 0x000fe200078e00ff */
[----:B------:R-:W-:-:S02]  /*1220*/  MOV R8, 0x1240 ;  /* 0x0000124000087802 */ /* 0x000fc40000000f00 */
        /* <DEDUP_REMOVED lines=9> */
[----:B------:R-:W-:-:S02]  /*12c0*/  MOV R14, 0x1f ;  /* 0x0000001f000e7802 */ /* 0x000fc40000000f00 */
[----:B------:R-:W-:Y:S02]  /*12d0*/  MOV R19, 0xffffffff ;  /* 0xffffffff00137802 */ /* 0x000fe40000000f00 */
[----:B------:R-:W-:Y:S02]  /*12e0*/  MOV R8, 0x1300 ;  /* 0x0000130000087802 */ /* 0x000fe40000000f00 */
[----:B------:R-:W-:Y:S05]  /*12f0*/  CALL.REL.NOINC `($__internal_138_$__cuda_sm70_shflsync_bfly_p) ;  /* 0x0000007000007944 */ /* 0x000fea0003c00000 */
[----:B01----:R-:W-:Y:S01]  /*1300*/  FADD.FTZ R18, R18, R14 ;  /* 0x0000000e12127221 */ /* 0x003fe20000010000 */
[----:B------:R-:W-:Y:S01]  /*1310*/  HFMA2.MMA R14, -RZ, RZ, 0, 1.847743988037109375e-06 ;  /* 0x0000001fff0e7435 */ /* 0x000fe200000001ff */
[----:B------:R-:W-:Y:S01]  /*1320*/  IMAD.MOV.U32 R17, RZ, RZ, 0x10 ;  /* 0x00000010ff117424 */ /* 0x000fe200078e00ff */
[----:B------:R-:W-:Y:S02]  /*1330*/  MOV R19, 0xffffffff ;  /* 0xffffffff00137802 */ /* 0x000fe40000000f00 */
[----:B------:R-:W-:Y:S02]  /*1340*/  MOV R8, 0x1360 ;  /* 0x0000136000087802 */ /* 0x000fe40000000f00 */
[----:B------:R-:W-:Y:S05]  /*1350*/  CALL.REL.NOINC `($__internal_138_$__cuda_sm70_shflsync_bfly_p) ;  /* 0x0000001000007944 */ /* 0x000fea0003c00000 */
[----:B01----:R-:W-:Y:S05]  /*1360*/  BRA `(.L_x_8608) ;  /* 0xfffff7f000007947 */ /* 0x003fea000383ffff */
        .weak           $__internal_138_$__cuda_sm70_shflsync_bfly_p
        .type           $__internal_138_$__cuda_sm70_shflsync_bfly_p,@function
        .size           $__internal_138_$__cuda_sm70_shflsync_bfly_p,(.L_x_12440 - $__internal_138_$__cuda_sm70_shflsync_bfly_p)
$__internal_138_$__cuda_sm70_shflsync_bfly_p:
[----:B------:R-:W-:Y:S01]  /*1370*/  HFMA2.MMA R9, -RZ, RZ, 0, 0 ;  /* 0x00000000ff097435 */ /* 0x000fe200000001ff */
[----:B------:R-:W-:Y:S04]  /*1380*/  WARPSYNC R19 ;  /* 0x0000001300007348 */ /* 0x000fe80003800000 */
[----:B------:R0:W1:Y:S01]  /*1390*/  SHFL.BFLY PT, R14, R18, R17, R14 ;  /* 0x0c000011120e7389 */ /* 0x00006200000e000e */
[----:B------:R-:W-:Y:S05]  /*13a0*/  RET.REL.NODEC R8 `(_ZN10layer_norm22ln_bwd_finalize_kernelINS_22Kernel_traits_finalizeILj1024E6__halfS2_fS2_fjLb1ELj1024ELj4ENS_18Kernel_traits_baseILj1024ES2_S2_fS2_fjLj1024EEEEELb1ELb1EEEvNS_9BwdParamsE) ;  /* 0xffffec5008007950 */ /* 0x000fea0003c3ffff */
.L_x_8609:
        /* <DEDUP_REMOVED lines=13> */
.L_x_12440:


//--------------------- .text._ZN10layer_norm13ln_bwd_kernelINS_13Kernel_traitsI6__halfS2_fS2_fjLj1024ELj1ELj4ELj1ELj16ENS_18Kernel_traits_baseILj1024ES2_S2_fS2_fjLj128EEEEELb1ELb1ELb1ELb1EEEvNS_9BwdParamsE --------------------------
	.section	.text._ZN10layer_norm13ln_bwd_kernelINS_13Kernel_traitsI6__halfS2_fS2_fjLj1024ELj1ELj4ELj1ELj16ENS_18Kernel_traits_baseILj1024ES2_S2_fS2_fjLj128EEEEELb1ELb1ELb1ELb1EEEvNS_9BwdParamsE,"ax",@progbits
	.sectioninfo	@"SHI_REGISTERS=255"
	.align	128
        .global         _ZN10layer_norm13ln_bwd_kernelINS_13Kernel_traitsI6__halfS2_fS2_fjLj1024ELj1ELj4ELj1ELj16ENS_18Kernel_traits_baseILj1024ES2_S2_fS2_fjLj128EEEEELb1ELb1ELb1ELb1EEEvNS_9BwdParamsE
        .type           _ZN10layer_norm13ln_bwd_kernelINS_13Kernel_traitsI6__halfS2_fS2_fjLj1024ELj1ELj4ELj1ELj16ENS_18Kernel_traits_baseILj1024ES2_S2_fS2_fjLj128EEEEELb1ELb1ELb1ELb1EEEvNS_9BwdParamsE,@function
        .size           _ZN10layer_norm13ln_bwd_kernelINS_13Kernel_traitsI6__halfS2_fS2_fjLj1024ELj1ELj4ELj1ELj16ENS_18Kernel_traits_baseILj1024ES2_S2_fS2_fjLj128EEEEELb1ELb1ELb1ELb1EEEvNS_9BwdParamsE,(.L_x_12441 - _ZN10layer_norm13ln_bwd_kernelINS_13Kernel_traitsI6__halfS2_fS2_fjLj1024ELj1ELj4ELj1ELj16ENS_18Kernel_traits_baseILj1024ES2_S2_fS2_fjLj128EEEEELb1ELb1ELb1ELb1EEEvNS_9BwdParamsE)
        .other          _ZN10layer_norm13ln_bwd_kernelINS_13Kernel_traitsI6__halfS2_fS2_fjLj1024ELj1ELj4ELj1ELj16ENS_18Kernel_traits_baseILj1024ES2_S2_fS2_fjLj128EEEEELb1ELb1ELb1ELb1EEEvNS_9BwdParamsE,@"STO_CUDA_ENTRY STV_DEFAULT"
_ZN10layer_norm13ln_bwd_kernelINS_13Kernel_traitsI6__halfS2_fS2_fjLj1024ELj1ELj4ELj1ELj16ENS_18Kernel_traits_baseILj1024ES2_S2_fS2_fjLj128EEEEELb1ELb1ELb1ELb1EEEvNS_9BwdParamsE:
.text._ZN10layer_norm13ln_bwd_kernelINS_13Kernel_traitsI6__halfS2_fS2_fjLj1024ELj1ELj4ELj1ELj16ENS_18Kernel_traits_baseILj1024ES2_S2_fS2_fjLj128EEEEELb1ELb1ELb1ELb1EEEvNS_9BwdParamsE:
        /* <DEDUP_REMOVED lines=68> */
.L_x_8611:
        /* <DEDUP_REMOVED lines=56> */
[--C-:B------:R-:W-:Y:S01]  /*07c0*/  HADD2.F32 R4, -RZ, R5.reuse.H0_H0 ;  /* 0x20000005ff047230 */ /* 0x100fe20000004100 */
[----:B------:R0:W-:Y:S04]  /*07d0*/  STL [R1+0x84], R3 ;  /* 0x0000840301007387 */ /* 0x0001e80000100800 */
[----:B------:R1:W-:Y:S04]  /*07e0*/  STL [R1+0x80], R2 ;  /* 0x0000800201007387 */ /* 0x0003e80000100800 */
[----:B------:R2:W-:Y:S01]  /*07f0*/  STL [R1+0x7c], R4 ;  /* 0x00007c0401007387 */ /* 0x0005e20000100800 */
[----:B0-----:R-:W-:-:S02]  /*0800*/  HADD2.F32 R3, -RZ, R5.H1_H1 ;  /* 0x30000005ff037230 */ /* 0x001fc40000004100 */
        /* <DEDUP_REMOVED lines=8> */
[----:B---3--:R-:W-:-:S03]  /*0890*/  HADD2.F32 R4, -RZ, R8.H0_H0 ;  /* 0x20000008ff047230 */ /* 0x008fc60000004100 */
        /* <DEDUP_REMOVED lines=14> */
[----:B0-----:R-:W-:Y:S02]  /*0980*/  HADD2.F32 R3, -RZ, R11.H1_H1 ;  /* 0x3000000bff037230 */ /* 0x001fe40000004100 */
        /* <DEDUP_REMOVED lines=31> */
[----:B------:R2:W-:Y:S04]  /*0b80*/  STL [R1+0xc], R3 ;  /* 0x00000c0301007387 */ /* 0x0005e80000100800 */
[----:B------:R2:W-:Y:S02]  /*0b90*/  STL [R1+0x8], R2 ;  /* 0x0000080201007387 */ /* 0x0005e40000100800 */
.L_x_8752:
        /* <DEDUP_REMOVED lines=8> */
[----:B------:R-:W-:Y:S01]  /*0c20*/  MOV R216, 0x20 ;  /* 0x0000002000d87802 */ /* 0x000fe20000000f00 */
        /* <DEDUP_REMOVED lines=48> */
.L_x_8614:
        /* <DEDUP_REMOVED lines=56> */
[--C-:B------:R-:W-:Y:S02]  /*12b0*/  HADD2.F32 R247, -RZ, R222.reuse.H0_H0 ;  /* 0x200000defff77230 */ /* 0x100fe40000004100 */
[----:B------:R-:W-:Y:S01]  /*12c0*/  HADD2.F32 R246, -RZ, R222.H1_H1 ;  /* 0x300000defff67230 */ /* 0x000fe20000004100 */
[----:B------:R-:W-:Y:S02]  /*12d0*/  FMUL.FTZ R222, R2, R195 ;  /* 0x000000c302de7220 */ /* 0x000fe40000410000 */
[----:B------:R-:W2:Y:S01]  /*12e0*/  LDL R195, [R1+0x80] ;  /* 0x0000800001c37983 */ /* 0x000ea20000100800 */
[C---:B------:R-:W-:Y:S01]  /*12f0*/  FADD.FTZ R193, -R5.reuse, R193 ;  /* 0x000000c105c17221 */ /* 0x040fe20000010100 */
[----:B------:R-:W-:Y:S02]  /*1300*/  MOV R16, 0x8 ;  /* 0x0000000800107802 */ /* 0x000fe40000000f00 */
[C---:B------:R-:W-:Y:S01]  /*1310*/  IADD3 R7, R6.reuse, 0x60, RZ ;  /* 0x0000006006077810 */ /* 0x040fe20007ffe0ff */
[----:B------:R-:W-:Y:S01]  /*1320*/  FADD.FTZ R9, -R5, R9 ;  /* 0x0000000905097221 */ /* 0x000fe20000010100 */
[C---:B------:R-:W-:Y:S01]  /*1330*/  IADD3 R22, R6.reuse, 0x20, RZ ;  /* 0x0000002006167810 */ /* 0x040fe20007ffe0ff */
[C---:B------:R-:W-:Y:S01]  /*1340*/  IMAD.WIDE.U32 R24, R6.reuse, R16, c[0x0][0x190] ;  /* 0x0000640006187625 */ /* 0x040fe200078e0010 */
[----:B------:R-:W-:Y:S01]  /*1350*/  IADD3 R20, R6, 0x40, RZ ;  /* 0x0000004006147810 */ /* 0x000fe20007ffe0ff */
[----:B---3--:R-:W-:-:S02]  /*1360*/  HADD2.F32 R86, -RZ, R226.H0_H0 ;  /* 0x200000e2ff567230 */ /* 0x008fc40000004100 */
[----:B------:R-:W-:Y:S01]  /*1370*/  HADD2.F32 R85, -RZ, R226.H1_H1 ;  /* 0x300000e2ff557230 */ /* 0x000fe20000004100 */
[----:B------:R-:W-:Y:S01]  /*1380*/  FMUL.FTZ R226, R2, R193 ;  /* 0x000000c102e27220 */ /* 0x000fe20000410000 */
[----:B------:R-:W-:Y:S01]  /*1390*/  HADD2.F32 R241, -RZ, R12.H1_H1 ;  /* 0x3000000cfff17230 */ /* 0x000fe20000004100 */
[----:B------:R-:W3:Y:S01]  /*13a0*/  LDL R193, [R1+0x7c] ;  /* 0x00007c0001c17983 */ /* 0x000ee20000100800 */
[----:B------:R-:W-:Y:S01]  /*13b0*/  IMAD.WIDE.U32 R6, R7, R16, c[0x0][0x190] ;  /* 0x0000640007067625 */ /* 0x000fe200078e0010 */
[--C-:B------:R-:W-:Y:S02]  /*13c0*/  HADD2.F32 R251, -RZ, R224.reuse.H0_H0 ;  /* 0x200000e0fffb7230 */ /* 0x100fe40000004100 */
[----:B------:R-:W-:Y:S01]  /*13d0*/  HADD2.F32 R250, -RZ, R224.H1_H1 ;  /* 0x300000e0fffa7230 */ /* 0x000fe20000004100 */
[C---:B------:R-:W-:Y:S01]  /*13e0*/  FADD.FTZ R194, -R5.reuse, R194 ;  /* 0x000000c205c27221 */ /* 0x040fe20000010100 */
[----:B------:R1:W5:Y:S01]  /*13f0*/  LDG.E.64 R18, [R6.64] ;  /* 0x0000000406127981 */ /* 0x000362000c1e1b00 */
[----:B------:R-:W-:-:S02]  /*1400*/  FADD.FTZ R197, -R5, R197 ;  /* 0x000000c505c57221 */ /* 0x000fc40000010100 */
[C---:B------:R-:W-:Y:S01]  /*1410*/  FMUL.FTZ R242, R2.reuse, R9 ;  /* 0x0000000902f27220 */ /* 0x040fe20000410000 */
[----:B------:R-:W-:Y:S01]  /*1420*/  HADD2.F32 R229, -RZ, R12.H0_H0 ;  /* 0x2000000cffe57230 */ /* 0x000fe20000004100 */
[----:B------:R-:W-:Y:S01]  /*1430*/  FMUL.FTZ R224, R2, R194 ;  /* 0x000000c202e07220 */ /* 0x000fe20000410000 */
[--C-:B------:R-:W-:Y:S01]  /*1440*/  HADD2.F32 R239, -RZ, R13.reuse.H0_H0 ;  /* 0x2000000dffef7230 */ /* 0x100fe20000004100 */
[-C--:B------:R-:W-:Y:S01]  /*1450*/  IMAD.WIDE.U32 R22, R22, R16.reuse, c[0x0][0x190] ;  /* 0x0000640016167625 */ /* 0x080fe200078e0010 */
[----:B------:R-:W-:Y:S01]  /*1460*/  HADD2.F32 R237, -RZ, R13.H1_H1 ;  /* 0x3000000dffed7230 */ /* 0x000fe20000004100 */
[----:B------:R-:W4:Y:S01]  /*1470*/  LDL R194, [R1+0x74] ;  /* 0x0000740001c27983 */ /* 0x000f220000100800 */
[--C-:B------:R-:W-:Y:S01]  /*1480*/  HADD2.F32 R235, -RZ, R14.reuse.H0_H0 ;  /* 0x2000000effeb7230 */ /* 0x100fe20000004100 */
[----:B------:R-:W-:Y:S01]  /*1490*/  IMAD.WIDE.U32 R20, R20, R16, c[0x0][0x190] ;  /* 0x0000640014147625 */ /* 0x000fe200078e0010 */
[----:B------:R-:W-:Y:S01]  /*14a0*/  HADD2.F32 R233, -RZ, R14.H1_H1 ;  /* 0x3000000effe97230 */ /* 0x000fe20000004100 */
[----:B------:R-:W5:Y:S01]  /*14b0*/  LDG.E.64 R24, [R24.64] ;  /* 0x0000000418187981 */ /* 0x000f62000c1e1b00 */
[--C-:B------:R-:W-:Y:S01]  /*14c0*/  HADD2.F32 R231, -RZ, R15.reuse.H0_H0 ;  /* 0x2000000fffe77230 */ /* 0x100fe20000004100 */
[C---:B------:R-:W-:Y:S01]  /*14d0*/  FADD.FTZ R26, -R5.reuse, R203 ;  /* 0x000000cb051a7221 */ /* 0x040fe20000010100 */
[----:B0-----:R-:W-:Y:S01]  /*14e0*/  HADD2.F32 R0, -RZ, R15.H1_H1 ;  /* 0x3000000fff007230 */ /* 0x001fe20000004100 */
[C---:B------:R-:W-:Y:S01]  /*14f0*/  FADD.FTZ R8, -R5.reuse, R8 ;  /* 0x0000000805087221 */ /* 0x040fe20000010100 */
[--C-:B------:R-:W-:Y:S01]  /*1500*/  HADD2.F32 R249, -RZ, R223.reuse.H0_H0 ;  /* 0x200000dffff97230 */ /* 0x100fe20000004100 */
[C---:B------:R-:W-:Y:S01]  /*1510*/  FADD.FTZ R10, -R5.reuse, R10 ;  /* 0x0000000a050a7221 */ /* 0x040fe20000010100 */
[----:B------:R-:W-:Y:S01]  /*1520*/  HADD2.F32 R248, -RZ, R223.H1_H1 ;  /* 0x300000dffff87230 */ /* 0x000fe20000004100 */
[C---:B------:R-:W-:Y:S01]  /*1530*/  FADD.FTZ R11, -R5.reuse, R11 ;  /* 0x0000000b050b7221 */ /* 0x040fe20000010100 */
[----:B------:R-:W-:Y:S01]  /*1540*/  HADD2.F32 R84, -RZ, R227.H0_H0 ;  /* 0x200000e3ff547230 */ /* 0x000fe20000004100 */
[C---:B------:R-:W-:Y:S01]  /*1550*/  FADD.FTZ R228, -R5.reuse, R192 ;  /* 0x000000c005e47221 */ /* 0x040fe20000010100 */
[--C-:B------:R-:W-:Y:S01]  /*1560*/  HADD2.F32 R87, -RZ, R225.reuse.H0_H0 ;  /* 0x200000e1ff577230 */ /* 0x100fe20000004100 */
[C---:B-1----:R-:W-:Y:S01]  /*1570*/  FADD.FTZ R6, -R5.reuse, R215 ;  /* 0x000000d705067221 */ /* 0x042fe20000010100 */
[----:B------:R-:W-:Y:S01]  /*1580*/  HADD2.F32 R252, -RZ, R225.H1_H1 ;  /* 0x300000e1fffc7230 */ /* 0x000fe20000004100 */
        /* <DEDUP_REMOVED lines=19> */
[--C-:B------:R-:W-:Y:S01]  /*16c0*/  HADD2.F32 R208, -RZ, R221.reuse.H1_H1 ;  /* 0x300000ddffd07230 */ /* 0x100fe20000004100 */
[C---:B------:R-:W-:Y:S01]  /*16d0*/  FADD.FTZ R12, -R5.reuse, R209 ;  /* 0x000000d1050c7221 */ /* 0x040fe20000010100 */
[----:B------:R-:W-:Y:S01]  /*16e0*/  HADD2.F32 R209, -RZ, R221.H0_H0 ;  /* 0x200000ddffd17230 */ /* 0x000fe20000004100 */
        /* <DEDUP_REMOVED lines=17> */
[----:B------:R-:W-:Y:S01]  /*1800*/  HADD2.F32 R0, -RZ, R227.H1_H1 ;  /* 0x300000e3ff007230 */ /* 0x000fe20000004100 */
[----:B------:R-:W-:Y:S01]  /*1810*/  FFMA.FTZ R30, R240, R239, R30 ;  /* 0x000000eff01e7223 */ /* 0x000fe2000001001e */
[--C-:B------:R-:W-:Y:S01]  /*1820*/  HADD2.F32 R205, -RZ, R219.reuse.H0_H0 ;  /* 0x200000dbffcd7230 */ /* 0x100fe20000004100 */
[----:B------:R-:W2:Y:S01]  /*1830*/  LDL R227, [R1+0x70] ;  /* 0x0000700001e37983 */ /* 0x000ea20000100800 */
[----:B------:R-:W-:-:S03]  /*1840*/  HADD2.F32 R204, -RZ, R219.H1_H1 ;  /* 0x300000dbffcc7230 */ /* 0x000fc60000004100 */
[----:B------:R-:W2:Y:S01]  /*1850*/  LDL R219, [R1+0x64] ;  /* 0x0000640001db7983 */ /* 0x000ea20000100800 */
[C---:B------:R-:W-:Y:S01]  /*1860*/  FMUL.FTZ R236, R2.reuse, R188 ;  /* 0x000000bc02ec7220 */ /* 0x040fe20000410000 */
[----:B------:R-:W-:Y:S01]  /*1870*/  HADD2.F32 R202, -RZ, R217.H0_H0 ;  /* 0x200000d9ffca7230 */ /* 0x000fe20000004100 */
        /* <DEDUP_REMOVED lines=13> */
[--C-:B------:R-:W-:Y:S01]  /*1950*/  HADD2.F32 R207, -RZ, R220.reuse.H0_H0 ;  /* 0x200000dcffcf7230 */ /* 0x100fe20000004100 */
[----:B------:R-:W-:Y:S01]  /*1960*/  FADD.FTZ R67, R67, R223 ;  /* 0x000000df43437221 */ /* 0x000fe20000010000 */
[----:B------:R-:W-:Y:S01]  /*1970*/  HADD2.F32 R206, -RZ, R220.H1_H1 ;  /* 0x300000dcffce7230 */ /* 0x000fe20000004100 */
        /* <DEDUP_REMOVED lines=10> */
[----:B------:R-:W-:Y:S01]  /*1a20*/  HADD2.F32 R192, -RZ, R216.H0_H0 ;  /* 0x200000d8ffc07230 */ /* 0x000fe20000004100 */
[----:B------:R-:W-:Y:S01]  /*1a30*/  FMUL.FTZ R228, R2, R228 ;  /* 0x000000e402e47220 */ /* 0x000fe20000410000 */
[----:B------:R-:W-:Y:S01]  /*1a40*/  HADD2.F32 R217, -RZ, R217.H1_H1 ;  /* 0x300000d9ffd97230 */ /* 0x000fe20000004100 */
        /* <DEDUP_REMOVED lines=13> */
[----:B------:R-:W-:Y:S01]  /*1b20*/  HADD2.F32 R216, -RZ, R216.H1_H1 ;  /* 0x300000d8ffd87230 */ /* 0x000fe20000004100 */
        /* <DEDUP_REMOVED lines=169> */
.L_x_8615:
[----:B0-----:R-:W-:Y:S05]  /*25c0*/  BSYNC B1 ;  /* 0x0000000000017941 */ /* 0x001fea0003800000 */
.L_x_8613:
        /* <DEDUP_REMOVED lines=10> */
.L_x_8753:
        /* <DEDUP_REMOVED lines=18> */
.L_x_8754:
        /* <DEDUP_REMOVED lines=9> */
[----:B------:R-:W-:Y:S02]  /*2820*/  @P4 LEA.HI.SX32 R4, R192, R193, 0x1d ;  /* 0x000000c1c0044211 */ /* 0x000fe400078feaff */
[----:B------:R-:W-:Y:S01]  /*2830*/  @P4 MOV R192, 0x10 ;  /* 0x0000001000c04802 */ /* 0x000fe20000000f00 */
[----:B------:R-:W-:Y:S01]  /*2840*/  FADD.FTZ R217, R217, R195 ;  /* 0x000000c3d9d97221 */ /* 0x000fe20000010000 */
[----:B------:R-:W-:Y:S01]  /*2850*/  @!P5 ISETP.NE.AND.EX P3, PT, RZ, c[0x0][0x21c], PT, P3 ;  /* 0x00008700ff00da0c */ /* 0x000fe20003f65330 */
[----:B0-----:R-:W-:Y:S02]  /*2860*/  FADD.FTZ R247, R247, R216 ;  /* 0x000000d8f7f77221 */ /* 0x001fe40000010000 */
[----:B------:R-:W-:Y:S01]  /*2870*/  @P4 IMAD.WIDE.U32 R192, R4, R192, c[0x0][0x170] ;  /* 0x00005c0004c04625 */ /* 0x000fe200078e00c0 */
[----:B------:R-:W-:Y:S01]  /*2880*/  BSSY B1, `(.L_x_8618) ;  /* 0x0000012000017945 */ /* 0x000fe20003800000 */
[----:B------:R-:W-:Y:S02]  /*2890*/  @!P5 ISETP.NE.U32.AND P1, PT, RZ, c[0x0][0x218], PT ;  /* 0x00008600ff00da0c */ /* 0x000fe40003f25070 */
[----:B-1----:R-:W-:Y:S01]  /*28a0*/  FMUL.FTZ R216, R217, c[0x0][0x1e0] ;  /* 0x00007800d9d87a20 */ /* 0x002fe20000410000 */
[----:B------:R0:W5:Y:S01]  /*28b0*/  @P4 LDG.E.128 R172, [R192.64] ;  /* 0x00000004c0ac4981 */ /* 0x000162000c1e1d00 */
[----:B------:R-:W-:Y:S01]  /*28c0*/  @!P5 ISETP.NE.U32.AND P0, PT, RZ, c[0x0][0x218], PT ;  /* 0x00008600ff00da0c */ /* 0x000fe20003f05070 */
[----:B------:R-:W-:Y:S01]  /*28d0*/  FMUL.FTZ R217, R247, c[0x0][0x1e0] ;  /* 0x00007800f7d97a20 */ /* 0x000fe20000410000 */
[----:B------:R-:W-:-:S02]  /*28e0*/  @!P5 ISETP.NE.U32.AND P2, PT, RZ, c[0x0][0x218], PT ;  /* 0x00008600ff00da0c */ /* 0x000fc40003f45070 */
        /* <DEDUP_REMOVED lines=11> */
.L_x_8619:
[----:B------:R-:W-:Y:S05]  /*29a0*/  BSYNC B1 ;  /* 0x0000000000017941 */ /* 0x000fea0003800000 */
.L_x_8618:
        /* <DEDUP_REMOVED lines=16> */
.L_x_8621:
[----:B------:R-:W-:Y:S05]  /*2ab0*/  BSYNC B1 ;  /* 0x0000000000017941 */ /* 0x000fea0003800000 */
.L_x_8620:
        /* <DEDUP_REMOVED lines=12> */
.L_x_8623:
[----:B------:R-:W-:Y:S05]  /*2b80*/  BSYNC B1 ;  /* 0x0000000000017941 */ /* 0x000fea0003800000 */
.L_x_8622:
        /* <DEDUP_REMOVED lines=8> */
[----:B-----5:R-:W-:-:S05]  /*2c10*/  @P6 HADD2.F32 R247, -RZ, R172.H1_H1 ;  /* 0x300000acfff76230 */ /* 0x020fca0000004100 */
[----:B------:R-:W-:Y:S01]  /*2c20*/  @P6 FMUL.FTZ R195, R194, R247 ;  /* 0x000000f7c2c36220 */ /* 0x000fe20000410000 */
[----:B------:R-:W-:-:S03]  /*2c30*/  @P6 HADD2.F32 R247, -RZ, R136.H1_H1 ;  /* 0x30000088fff76230 */ /* 0x000fc60000004100 */
[----:B------:R-:W-:Y:S01]  /*2c40*/  FADD.FTZ R113, R113, R195 ;  /* 0x000000c371717221 */ /* 0x000fe20000010000 */
[----:B------:R-:W-:Y:S01]  /*2c50*/  MOV R195, RZ ;  /* 0x000000ff00c37202 */ /* 0x000fe20000000f00 */
[----:B------:R-:W-:-:S05]  /*2c60*/  @P6 FMUL.FTZ R195, R194, R247 ;  /* 0x000000f7c2c36220 */ /* 0x000fca0000410000 */
[----:B------:R-:W-:-:S04]  /*2c70*/  F2FP.PACK_AB R195, RZ, R195 ;  /* 0x000000c3ffc3723e */ /* 0x000fc800000000ff */
[----:B------:R-:W-:Y:S02]  /*2c80*/  PRMT R176, R176, 0x5410, R195 ;  /* 0x00005410b0b07816 */ /* 0x000fe400000000c3 */
.L_x_8625:
[----:B------:R-:W-:Y:S05]  /*2c90*/  BSYNC B1 ;  /* 0x0000000000017941 */ /* 0x000fea0003800000 */
.L_x_8624:
        /* <DEDUP_REMOVED lines=12> */
.L_x_8627:
[----:B------:R-:W-:Y:S05]  /*2d60*/  BSYNC B1 ;  /* 0x0000000000017941 */ /* 0x000fea0003800000 */
.L_x_8626:
        /* <DEDUP_REMOVED lines=16> */
.L_x_8629:
[----:B------:R-:W-:Y:S05]  /*2e70*/  BSYNC B1 ;  /* 0x0000000000017941 */ /* 0x000fea0003800000 */
.L_x_8628:
        /* <DEDUP_REMOVED lines=12> */
.L_x_8631:
[----:B------:R-:W-:Y:S05]  /*2f40*/  BSYNC B1 ;  /* 0x0000000000017941 */ /* 0x000fea0003800000 */
.L_x_8630:
        /* <DEDUP_REMOVED lines=19> */
.L_x_8633:
[----:B------:R-:W-:Y:S05]  /*3080*/  BSYNC B1 ;  /* 0x0000000000017941 */ /* 0x000fea0003800000 */
.L_x_8632:
        /* <DEDUP_REMOVED lines=12> */
.L_x_8635:
[----:B------:R-:W-:Y:S05]  /*3150*/  BSYNC B1 ;  /* 0x0000000000017941 */ /* 0x000fea0003800000 */
.L_x_8634:
[----:B------:R-:W-:Y:S01]  /*3160*/  BSSY B1, `(.L_x_8636) ;  /* 0x000000e000017945 */ /* 0x000fe20003800000 */
        /* <DEDUP_REMOVED lines=13> */
.L_x_8637:
[----:B------:R-:W-:Y:S05]  /*3240*/  BSYNC B1 ;  /* 0x0000000000017941 */ /* 0x000fea0003800000 */
.L_x_8636:
        /* <DEDUP_REMOVED lines=12> */
.L_x_8639:
[----:B------:R-:W-:Y:S05]  /*3310*/  BSYNC B1 ;  /* 0x0000000000017941 */ /* 0x000fea0003800000 */
.L_x_8638:
[----:B------:R-:W-:Y:S01]  /*3320*/  BSSY B1, `(.L_x_8640) ;  /* 0x000000e000017945 */ /* 0x000fe20003800000 */
[----:B------:R-:W-:Y:S05]  /*3330*/  @!P4 BRA `(.L_x_8641) ;  /* 0x000000c00000c947 */ /* 0x000fea0003800000 */
        /* <DEDUP_REMOVED lines=12> */
.L_x_8641:
[----:B------:R-:W-:Y:S05]  /*3400*/  BSYNC B1 ;  /* 0x0000000000017941 */ /* 0x000fea0003800000 */
.L_x_8640:
        /* <DEDUP_REMOVED lines=12> */
.L_x_8643:
[----:B------:R-:W-:Y:S05]  /*34d0*/  BSYNC B1 ;  /* 0x0000000000017941 */ /* 0x000fea0003800000 */
.L_x_8642:
        /* <DEDUP_REMOVED lines=14> */
.L_x_8645:
[----:B------:R-:W-:Y:S05]  /*35c0*/  BSYNC B1 ;  /* 0x0000000000017941 */ /* 0x000fea0003800000 */
.L_x_8644:
        /* <DEDUP_REMOVED lines=12> */
.L_x_8647:
[----:B------:R-:W-:Y:S05]  /*3690*/  BSYNC B1 ;  /* 0x0000000000017941 */ /* 0x000fea0003800000 */
.L_x_8646:
        /* <DEDUP_REMOVED lines=14> */
.L_x_8649:
[----:B------:R-:W-:Y:S05]  /*3780*/  BSYNC B1 ;  /* 0x0000000000017941 */ /* 0x000fea0003800000 */
.L_x_8648:
        /* <DEDUP_REMOVED lines=28> */
.L_x_8651:
[----:B------:R-:W-:Y:S05]  /*3950*/  BSYNC B1 ;  /* 0x0000000000017941 */ /* 0x000fea0003800000 */
.L_x_8650:
        /* <DEDUP_REMOVED lines=12> */
.L_x_8653:
[----:B------:R-:W-:Y:S05]  /*3a20*/  BSYNC B1 ;  /* 0x0000000000017941 */ /* 0x000fea0003800000 */
.L_x_8652:
        /* <DEDUP_REMOVED lines=16> */
.L_x_8655:
[----:B------:R-:W-:Y:S05]  /*3b30*/  BSYNC B1 ;  /* 0x0000000000017941 */ /* 0x000fea0003800000 */
.L_x_8654:
        /* <DEDUP_REMOVED lines=12> */
.L_x_8657:
[----:B------:R-:W-:Y:S05]  /*3c00*/  BSYNC B1 ;  /* 0x0000000000017941 */ /* 0x000fea0003800000 */
.L_x_8656:
        /* <DEDUP_REMOVED lines=20> */
.L_x_8659:
[----:B------:R-:W-:Y:S05]  /*3d50*/  BSYNC B1 ;  /* 0x0000000000017941 */ /* 0x000fea0003800000 */
.L_x_8658:
        /* <DEDUP_REMOVED lines=13> */
.L_x_8661:
[----:B------:R-:W-:Y:S05]  /*3e30*/  BSYNC B1 ;  /* 0x0000000000017941 */ /* 0x000fea0003800000 */
.L_x_8660:
        /* <DEDUP_REMOVED lines=14> */
.L_x_8663:
[----:B------:R-:W-:Y:S05]  /*3f20*/  BSYNC B1 ;  /* 0x0000000000017941 */ /* 0x000fea0003800000 */
.L_x_8662:
        /* <DEDUP_REMOVED lines=13> */
.L_x_8665:
[----:B------:R-:W-:Y:S05]  /*4000*/  BSYNC B1 ;  /* 0x0000000000017941 */ /* 0x000fea0003800000 */
.L_x_8664:
        /* <DEDUP_REMOVED lines=14> */
.L_x_8667:
[----:B------:R-:W-:Y:S05]  /*40f0*/  BSYNC B1 ;  /* 0x0000000000017941 */ /* 0x000fea0003800000 */
.L_x_8666:
        /* <DEDUP_REMOVED lines=17> */
.L_x_8669:
[----:B------:R-:W-:Y:S05]  /*4210*/  BSYNC B1 ;  /* 0x0000000000017941 */ /* 0x000fea0003800000 */
.L_x_8668:
        /* <DEDUP_REMOVED lines=16> */
.L_x_8671:
[----:B------:R-:W-:Y:S05]  /*4320*/  BSYNC B1 ;  /* 0x0000000000017941 */ /* 0x000fea0003800000 */
.L_x_8670:
        /* <DEDUP_REMOVED lines=12> */
.L_x_8673:
[----:B------:R-:W-:Y:S05]  /*43f0*/  BSYNC B1 ;  /* 0x0000000000017941 */ /* 0x000fea0003800000 */
.L_x_8672:
        /* <DEDUP_REMOVED lines=17> */
.L_x_8675:
[----:B------:R-:W-:Y:S05]  /*4510*/  BSYNC B1 ;  /* 0x0000000000017941 */ /* 0x000fea0003800000 */
.L_x_8674:
        /* <DEDUP_REMOVED lines=12> */
.L_x_8677:
[----:B------:R-:W-:Y:S05]  /*45e0*/  BSYNC B1 ;  /* 0x0000000000017941 */ /* 0x000fea0003800000 */
.L_x_8676:
        /* <DEDUP_REMOVED lines=14> */
.L_x_8679:
[----:B------:R-:W-:Y:S05]  /*46d0*/  BSYNC B1 ;  /* 0x0000000000017941 */ /* 0x000fea0003800000 */
.L_x_8678:
        /* <DEDUP_REMOVED lines=12> */
.L_x_8681:
[----:B------:R-:W-:Y:S05]  /*47a0*/  BSYNC B1 ;  /* 0x0000000000017941 */ /* 0x000fea0003800000 */
.L_x_8680:
        /* <DEDUP_REMOVED lines=14> */
.L_x_8683:
[----:B------:R-:W-:Y:S05]  /*4890*/  BSYNC B1 ;  /* 0x0000000000017941 */ /* 0x000fea0003800000 */
.L_x_8682:
        /* <DEDUP_REMOVED lines=18> */
.L_x_8685:
[----:B------:R-:W-:Y:S05]  /*49c0*/  BSYNC B1 ;  /* 0x0000000000017941 */ /* 0x000fea0003800000 */
.L_x_8684:
        /* <DEDUP_REMOVED lines=12> */
.L_x_8687:
[----:B------:R-:W-:Y:S05]  /*4a90*/  BSYNC B1 ;  /* 0x0000000000017941 */ /* 0x000fea0003800000 */
.L_x_8686:
        /* <DEDUP_REMOVED lines=17> */
.L_x_8689:
[----:B------:R-:W-:Y:S05]  /*4bb0*/  BSYNC B1 ;  /* 0x0000000000017941 */ /* 0x000fea0003800000 */
.L_x_8688:
        /* <DEDUP_REMOVED lines=12> */
.L_x_8691:
[----:B------:R-:W-:Y:S05]  /*4c80*/  BSYNC B1 ;  /* 0x0000000000017941 */ /* 0x000fea0003800000 */
.L_x_8690:
        /* <DEDUP_REMOVED lines=20> */
.L_x_8693:
[----:B------:R-:W-:Y:S05]  /*4dd0*/  BSYNC B1 ;  /* 0x0000000000017941 */ /* 0x000fea0003800000 */
.L_x_8692:
        /* <DEDUP_REMOVED lines=13> */
.L_x_8695:
[----:B------:R-:W-:Y:S05]  /*4eb0*/  BSYNC B1 ;  /* 0x0000000000017941 */ /* 0x000fea0003800000 */
.L_x_8694:
        /* <DEDUP_REMOVED lines=14> */
.L_x_8697:
[----:B------:R-:W-:Y:S05]  /*4fa0*/  BSYNC B1 ;  /* 0x0000000000017941 */ /* 0x000fea0003800000 */
.L_x_8696:
        /* <DEDUP_REMOVED lines=13> */
.L_x_8699:
[----:B------:R-:W-:Y:S05]  /*5080*/  BSYNC B1 ;  /* 0x0000000000017941 */ /* 0x000fea0003800000 */
.L_x_8698:
        /* <DEDUP_REMOVED lines=14> */
.L_x_8701:
[----:B------:R-:W-:Y:S05]  /*5170*/  BSYNC B1 ;  /* 0x0000000000017941 */ /* 0x000fea0003800000 */
.L_x_8700:
        /* <DEDUP_REMOVED lines=17> */
.L_x_8703:
[----:B------:R-:W-:Y:S05]  /*5290*/  BSYNC B1 ;  /* 0x0000000000017941 */ /* 0x000fea0003800000 */
.L_x_8702:
        /* <DEDUP_REMOVED lines=16> */
.L_x_8705:
[----:B------:R-:W-:Y:S05]  /*53a0*/  BSYNC B1 ;  /* 0x0000000000017941 */ /* 0x000fea0003800000 */
.L_x_8704:
        /* <DEDUP_REMOVED lines=12> */
.L_x_8707:
[----:B------:R-:W-:Y:S05]  /*5470*/  BSYNC B1 ;  /* 0x0000000000017941 */ /* 0x000fea0003800000 */
.L_x_8706:
        /* <DEDUP_REMOVED lines=17> */
.L_x_8709:
[----:B------:R-:W-:Y:S05]  /*5590*/  BSYNC B1 ;  /* 0x0000000000017941 */ /* 0x000fea0003800000 */
.L_x_8708:
        /* <DEDUP_REMOVED lines=12> */
.L_x_8711:
[----:B------:R-:W-:Y:S05]  /*5660*/  BSYNC B1 ;  /* 0x0000000000017941 */ /* 0x000fea0003800000 */
.L_x_8710:
        /* <DEDUP_REMOVED lines=14> */
.L_x_8713:
[----:B------:R-:W-:Y:S05]  /*5750*/  BSYNC B1 ;  /* 0x0000000000017941 */ /* 0x000fea0003800000 */
.L_x_8712:
        /* <DEDUP_REMOVED lines=12> */
.L_x_8715:
[----:B------:R-:W-:Y:S05]  /*5820*/  BSYNC B1 ;  /* 0x0000000000017941 */ /* 0x000fea0003800000 */
.L_x_8714:
        /* <DEDUP_REMOVED lines=14> */
.L_x_8717:
[----:B------:R-:W-:Y:S05]  /*5910*/  BSYNC B1 ;  /* 0x0000000000017941 */ /* 0x000fea0003800000 */
.L_x_8716:
        /* <DEDUP_REMOVED lines=9> */
[----:B------:R-:W-:Y:S02]  /*59b0*/  IADD3 R4, R4, 0x60, RZ ;  /* 0x0000006004047810 */ /* 0x000fe40007ffe0ff */
[----:B0-----:R-:W-:-:S05]  /*59c0*/  @P4 MOV R20, 0x10 ;  /* 0x0000001000144802 */ /* 0x001fca0000000f00 */
[----:B------:R-:W-:-:S05]  /*59d0*/  @P4 IMAD.WIDE.U32 R20, R3, R20, c[0x0][0x248] ;  /* 0x0000920003144625 */ /* 0x000fca00078e0014 */
[----:B------:R0:W-:Y:S01]  /*59e0*/  @P4 STG.E.128 [R20.64], R176 ;  /* 0x000000b014004986 */ /* 0x0001e2000c101d04 */
[----:B------:R-:W-:Y:S05]  /*59f0*/  @!P4 BRA `(.L_x_8719) ;  /* 0x000000300000c947 */ /* 0x000fea0003800000 */
[----:B-----5:R-:W-:-:S10]  /*5a00*/  HFMA2.MMA R172, -RZ, RZ, 0, 9.5367431640625e-07 ;  /* 0x00000010ffac7435 */ /* 0x020fd400000001ff */
[----:B------:R-:W-:-:S06]  /*5a10*/  IMAD.WIDE.U32 R172, R4, R172, c[0x0][0x170] ;  /* 0x00005c0004ac7625 */ /* 0x000fcc00078e00ac */
[----:B------:R-:W5:Y:S02]  /*5a20*/  LDG.E.128 R172, [R172.64] ;  /* 0x00000004acac7981 */ /* 0x000f64000c1e1d00 */
.L_x_8719:
[----:B------:R-:W-:Y:S05]  /*5a30*/  BSYNC B1 ;  /* 0x0000000000017941 */ /* 0x000fea0003800000 */
.L_x_8718:
        /* <DEDUP_REMOVED lines=12> */
.L_x_8721:
[----:B------:R-:W-:Y:S05]  /*5b00*/  BSYNC B1 ;  /* 0x0000000000017941 */ /* 0x000fea0003800000 */
.L_x_8720:
        /* <DEDUP_REMOVED lines=17> */
.L_x_8723:
[----:B------:R-:W-:Y:S05]  /*5c20*/  BSYNC B1 ;  /* 0x0000000000017941 */ /* 0x000fea0003800000 */
.L_x_8722:
        /* <DEDUP_REMOVED lines=12> */
.L_x_8725:
[----:B------:R-:W-:Y:S05]  /*5cf0*/  BSYNC B1 ;  /* 0x0000000000017941 */ /* 0x000fea0003800000 */
.L_x_8724:
        /* <DEDUP_REMOVED lines=16> */
.L_x_8727:
[----:B------:R-:W-:Y:S05]  /*5e00*/  BSYNC B1 ;  /* 0x0000000000017941 */ /* 0x000fea0003800000 */
.L_x_8726:
        /* <DEDUP_REMOVED lines=12> */
.L_x_8729:
[----:B------:R-:W-:Y:S05]  /*5ed0*/  BSYNC B1 ;  /* 0x0000000000017941 */ /* 0x000fea0003800000 */
.L_x_8728:
        /* <DEDUP_REMOVED lines=16> */
.L_x_8731:
[----:B------:R-:W-:Y:S05]  /*5fe0*/  BSYNC B1 ;  /* 0x0000000000017941 */ /* 0x000fea0003800000 */
.L_x_8730:
        /* <DEDUP_REMOVED lines=12> */
.L_x_8733:
[----:B------:R-:W-:Y:S05]  /*60b0*/  BSYNC B1 ;  /* 0x0000000000017941 */ /* 0x000fea0003800000 */
.L_x_8732:
        /* <DEDUP_REMOVED lines=16> */
.L_x_8735:
[----:B------:R-:W-:Y:S05]  /*61c0*/  BSYNC B1 ;  /* 0x0000000000017941 */ /* 0x000fea0003800000 */
.L_x_8734:
        /* <DEDUP_REMOVED lines=12> */
.L_x_8737:
[----:B------:R-:W-:Y:S05]  /*6290*/  BSYNC B1 ;  /* 0x0000000000017941 */ /* 0x000fea0003800000 */
.L_x_8736:
        /* <DEDUP_REMOVED lines=16> */
.L_x_8739:
[----:B------:R-:W-:Y:S05]  /*63a0*/  BSYNC B1 ;  /* 0x0000000000017941 */ /* 0x000fea0003800000 */
.L_x_8738:
        /* <DEDUP_REMOVED lines=12> */
.L_x_8741:
[----:B------:R-:W-:Y:S05]  /*6470*/  BSYNC B1 ;  /* 0x0000000000017941 */ /* 0x000fea0003800000 */
.L_x_8740:
        /* <DEDUP_REMOVED lines=17> */
.L_x_8743:
[----:B------:R-:W-:Y:S05]  /*6590*/  BSYNC B1 ;  /* 0x0000000000017941 */ /* 0x000fea0003800000 */
.L_x_8742:
        /* <DEDUP_REMOVED lines=12> */
.L_x_8745:
[----:B------:R-:W-:Y:S05]  /*6660*/  BSYNC B1 ;  /* 0x0000000000017941 */ /* 0x000fea0003800000 */
.L_x_8744:
        /* <DEDUP_REMOVED lines=14> */
.L_x_8747:
[----:B------:R-:W-:Y:S05]  /*6750*/  BSYNC B1 ;  /* 0x0000000000017941 */ /* 0x000fea0003800000 */
.L_x_8746:
        /* <DEDUP_REMOVED lines=12> */
.L_x_8749:
[----:B------:R-:W-:Y:S05]  /*6820*/  BSYNC B1 ;  /* 0x0000000000017941 */ /* 0x000fea0003800000 */
.L_x_8748:
        /* <DEDUP_REMOVED lines=22> */
.L_x_8751:
[----:B------:R-:W-:Y:S05]  /*6990*/  BSYNC B1 ;  /* 0x0000000000017941 */ /* 0x000fea0003800000 */
.L_x_8750:
        /* <DEDUP_REMOVED lines=10> */
[----:B-----5:R-:W-:Y:S01]  /*6a40*/  @P0 CALL.REL.NOINC `(.L_x_8612) ;  /* 0x0000001000000944 */ /* 0x020fe20003c00000 */
[----:B------:R-:W-:Y:S05]  /*6a50*/  BRA `(.L_x_8752) ;  /* 0xffffa14000007947 */ /* 0x000fea000383ffff */
.L_x_8612:
[----:B------:R-:W-:Y:S05]  /*6a60*/  BSYNC B0 ;  /* 0x0000000000007941 */ /* 0x000fea0003800000 */
.L_x_8610:
        /* <DEDUP_REMOVED lines=266> */
.L_x_8616:
[----:B------:R-:W-:Y:S01]  /*7b10*/  HFMA2.MMA R247, -RZ, RZ, 0, 5.9604644775390625e-08 ;  /* 0x00000001fff77435 */ /* 0x000fe200000001ff */
[----:B0-----:R-:W-:-:S02]  /*7b20*/  MOV R193, R195 ;  /* 0x000000c300c17202 */ /* 0x001fc40000000f00 */
[----:B------:R-:W-:Y:S02]  /*7b30*/  MOV R250, 0x1f ;  /* 0x0000001f00fa7802 */ /* 0x000fe40000000f00 */
[----:B------:R-:W-:Y:S02]  /*7b40*/  MOV R248, 0xffffffff ;  /* 0xffffffff00f87802 */ /* 0x000fe40000000f00 */
[----:B------:R-:W-:Y:S02]  /*7b50*/  MOV R192, 0x7b70 ;  /* 0x00007b7000c07802 */ /* 0x000fe40000000f00 */
[----:B------:R-:W-:Y:S05]  /*7b60*/  CALL.REL.NOINC `($__internal_139_$__cuda_sm70_shflsync_bfly_p) ;  /* 0x0000045000007944 */ /* 0x000fea0003c00000 */
[----:B-1----:R-:W-:Y:S01]  /*7b70*/  MOV R217, R247 ;  /* 0x000000f700d97202 */ /* 0x002fe20000000f00 */
[----:B------:R-:W-:Y:S05]  /*7b80*/  BRA `(.L_x_8753) ;  /* 0xffffaae000007947 */ /* 0x000fea000383ffff */
.L_x_8617:
[----:B------:R-:W-:Y:S01]  /*7b90*/  HFMA2.MMA R247, -RZ, RZ, 0, 5.9604644775390625e-08 ;  /* 0x00000001fff77435 */ /* 0x000fe200000001ff */
[----:B0-----:R-:W-:Y:S02]  /*7ba0*/  MOV R193, R216 ;  /* 0x000000d800c17202 */ /* 0x001fe40000000f00 */
[----:B------:R-:W-:Y:S02]  /*7bb0*/  MOV R250, 0x1f ;  /* 0x0000001f00fa7802 */ /* 0x000fe40000000f00 */
[----:B------:R-:W-:-:S02]  /*7bc0*/  MOV R248, 0xffffffff ;  /* 0xffffffff00f87802 */ /* 0x000fc40000000f00 */
[----:B------:R-:W-:Y:S02]  /*7bd0*/  MOV R192, 0x7bf0 ;  /* 0x00007bf000c07802 */ /* 0x000fe40000000f00 */
[----:B-12---:R-:W-:Y:S05]  /*7be0*/  CALL.REL.NOINC `($__internal_139_$__cuda_sm70_shflsync_bfly_p) ;  /* 0x000003d000007944 */ /* 0x006fea0003c00000 */
[----:B------:R-:W-:Y:S01]  /*7bf0*/  FADD.FTZ R195, R217, R195 ;  /* 0x000000c3d9c37221 */ /* 0x000fe20000010000 */
[----:B------:R-:W-:Y:S01]  /*7c00*/  MOV R250, 0x1f ;  /* 0x0000001f00fa7802 */ /* 0x000fe20000000f00 */
[----:B-1----:R-:W-:Y:S01]  /*7c10*/  FADD.FTZ R216, R216, R247 ;  /* 0x000000f7d8d87221 */ /* 0x002fe20000010000 */
[----:B------:R-:W-:Y:S01]  /*7c20*/  HFMA2.MMA R247, -RZ, RZ, 0, 1.1920928955078125e-07 ;  /* 0x00000002fff77435 */ /* 0x000fe200000001ff */
[----:B------:R-:W-:Y:S02]  /*7c30*/  MOV R248, 0xffffffff ;  /* 0xffffffff00f87802 */ /* 0x000fe40000000f00 */
[----:B------:R-:W-:Y:S02]  /*7c40*/  MOV R193, R195 ;  /* 0x000000c300c17202 */ /* 0x000fe40000000f00 */
[----:B------:R-:W-:Y:S02]  /*7c50*/  MOV R192, 0x7c70 ;  /* 0x00007c7000c07802 */ /* 0x000fe40000000f00 */
[----:B------:R-:W-:Y:S05]  /*7c60*/  CALL.REL.NOINC `($__internal_139_$__cuda_sm70_shflsync_bfly_p) ;  /* 0x0000035000007944 */ /* 0x000fea0003c00000 */
[----:B-1----:R-:W-:Y:S01]  /*7c70*/  MOV R217, R247 ;  /* 0x000000f700d97202 */ /* 0x002fe20000000f00 */
[----:B------:R-:W-:Y:S01]  /*7c80*/  HFMA2.MMA R247, -RZ, RZ, 0, 1.1920928955078125e-07 ;  /* 0x00000002fff77435 */ /* 0x000fe200000001ff */
[----:B------:R-:W-:-:S02]  /*7c90*/  MOV R193, R216 ;  /* 0x000000d800c17202 */ /* 0x000fc40000000f00 */
[----:B------:R-:W-:Y:S02]  /*7ca0*/  MOV R250, 0x1f ;  /* 0x0000001f00fa7802 */ /* 0x000fe40000000f00 */
[----:B------:R-:W-:Y:S02]  /*7cb0*/  MOV R248, 0xffffffff ;  /* 0xffffffff00f87802 */ /* 0x000fe40000000f00 */
[----:B------:R-:W-:Y:S02]  /*7cc0*/  MOV R192, 0x7ce0 ;  /* 0x00007ce000c07802 */ /* 0x000fe40000000f00 */
[----:B------:R-:W-:Y:S05]  /*7cd0*/  CALL.REL.NOINC `($__internal_139_$__cuda_sm70_shflsync_bfly_p) ;  /* 0x000002e000007944 */ /* 0x000fea0003c00000 */
[----:B------:R-:W-:Y:S01]  /*7ce0*/  FADD.FTZ R195, R217, R195 ;  /* 0x000000c3d9c37221 */ /* 0x000fe20000010000 */
[----:B------:R-:W-:Y:S01]  /*7cf0*/  MOV R250, 0x1f ;  /* 0x0000001f00fa7802 */ /* 0x000fe20000000f00 */
[----:B-1----:R-:W-:Y:S01]  /*7d00*/  FADD.FTZ R216, R216, R247 ;  /* 0x000000f7d8d87221 */ /* 0x002fe20000010000 */
[----:B------:R-:W-:Y:S01]  /*7d10*/  HFMA2.MMA R247, -RZ, RZ, 0, 2.384185791015625e-07 ;  /* 0x00000004fff77435 */ /* 0x000fe200000001ff */
[----:B------:R-:W-:Y:S02]  /*7d20*/  MOV R248, 0xffffffff ;  /* 0xffffffff00f87802 */ /* 0x000fe40000000f00 */
[----:B------:R-:W-:-:S02]  /*7d30*/  MOV R193, R195 ;  /* 0x000000c300c17202 */ /* 0x000fc40000000f00 */
[----:B------:R-:W-:Y:S02]  /*7d40*/  MOV R192, 0x7d60 ;  /* 0x00007d6000c07802 */ /* 0x000fe40000000f00 */
[----:B------:R-:W-:Y:S05]  /*7d50*/  CALL.REL.NOINC `($__internal_139_$__cuda_sm70_shflsync_bfly_p) ;  /* 0x0000026000007944 */ /* 0x000fea0003c00000 */
[----:B-1----:R-:W-:Y:S01]  /*7d60*/  MOV R217, R247 ;  /* 0x000000f700d97202 */ /* 0x002fe20000000f00 */
[----:B------:R-:W-:Y:S01]  /*7d70*/  HFMA2.MMA R247, -RZ, RZ, 0, 2.384185791015625e-07 ;  /* 0x00000004fff77435 */ /* 0x000fe200000001ff */
[----:B------:R-:W-:Y:S02]  /*7d80*/  MOV R193, R216 ;  /* 0x000000d800c17202 */ /* 0x000fe40000000f00 */
[----:B------:R-:W-:Y:S02]  /*7d90*/  MOV R250, 0x1f ;  /* 0x0000001f00fa7802 */ /* 0x000fe40000000f00 */
[----:B------:R-:W-:Y:S02]  /*7da0*/  MOV R248, 0xffffffff ;  /* 0xffffffff00f87802 */ /* 0x000fe40000000f00 */
[----:B------:R-:W-:Y:S02]  /*7db0*/  MOV R192, 0x7dd0 ;  /* 0x00007dd000c07802 */ /* 0x000fe40000000f00 */
[----:B------:R-:W-:Y:S05]  /*7dc0*/  CALL.REL.NOINC `($__internal_139_$__cuda_sm70_shflsync_bfly_p) ;  /* 0x000001f000007944 */ /* 0x000fea0003c00000 */
[----:B------:R-:W-:Y:S01]  /*7dd0*/  FADD.FTZ R195, R217, R195 ;  /* 0x000000c3d9c37221 */ /* 0x000fe20000010000 */
[----:B------:R-:W-:Y:S01]  /*7de0*/  MOV R250, 0x1f ;  /* 0x0000001f00fa7802 */ /* 0x000fe20000000f00 */
[----:B-1----:R-:W-:Y:S01]  /*7df0*/  FADD.FTZ R216, R216, R247 ;  /* 0x000000f7d8d87221 */ /* 0x002fe20000010000 */
[----:B------:R-:W-:Y:S01]  /*7e00*/  HFMA2.MMA R247, -RZ, RZ, 0, 4.76837158203125e-07 ;  /* 0x00000008fff77435 */ /* 0x000fe200000001ff */
[----:B------:R-:W-:-:S02]  /*7e10*/  MOV R248, 0xffffffff ;  /* 0xffffffff00f87802 */ /* 0x000fc40000000f00 */
[----:B------:R-:W-:Y:S02]  /*7e20*/  MOV R193, R195 ;  /* 0x000000c300c17202 */ /* 0x000fe40000000f00 */
[----:B------:R-:W-:Y:S02]  /*7e30*/  MOV R192, 0x7e50 ;  /* 0x00007e5000c07802 */ /* 0x000fe40000000f00 */
[----:B------:R-:W-:Y:S05]  /*7e40*/  CALL.REL.NOINC `($__internal_139_$__cuda_sm70_shflsync_bfly_p) ;  /* 0x0000017000007944 */ /* 0x000fea0003c00000 */
[----:B-1----:R-:W-:Y:S01]  /*7e50*/  MOV R217, R247 ;  /* 0x000000f700d97202 */ /* 0x002fe20000000f00 */
[----:B------:R-:W-:Y:S01]  /*7e60*/  HFMA2.MMA R247, -RZ, RZ, 0, 4.76837158203125e-07 ;  /* 0x00000008fff77435 */ /* 0x000fe200000001ff */
[----:B------:R-:W-:Y:S02]  /*7e70*/  MOV R193, R216 ;  /* 0x000000d800c17202 */ /* 0x000fe40000000f00 */
[----:B------:R-:W-:Y:S02]  /*7e80*/  MOV R250, 0x1f ;  /* 0x0000001f00fa7802 */ /* 0x000fe40000000f00 */
[----:B------:R-:W-:Y:S02]  /*7e90*/  MOV R248, 0xffffffff ;  /* 0xffffffff00f87802 */ /* 0x000fe40000000f00 */
[----:B------:R-:W-:-:S02]  /*7ea0*/  MOV R192, 0x7ec0 ;  /* 0x00007ec000c07802 */ /* 0x000fc40000000f00 */
[----:B------:R-:W-:Y:S05]  /*7eb0*/  CALL.REL.NOINC `($__internal_139_$__cuda_sm70_shflsync_bfly_p) ;  /* 0x0000010000007944 */ /* 0x000fea0003c00000 */
[----:B------:R-:W-:Y:S01]  /*7ec0*/  FADD.FTZ R195, R217, R195 ;  /* 0x000000c3d9c37221 */ /* 0x000fe20000010000 */
[----:B------:R-:W-:Y:S01]  /*7ed0*/  MOV R250, 0x1f ;  /* 0x0000001f00fa7802 */ /* 0x000fe20000000f00 */
[----:B-1----:R-:W-:Y:S01]  /*7ee0*/  FADD.FTZ R216, R216, R247 ;  /* 0x000000f7d8d87221 */ /* 0x002fe20000010000 */
[----:B------:R-:W-:Y:S01]  /*7ef0*/  HFMA2.MMA R247, -RZ, RZ, 0, 9.5367431640625e-07 ;  /* 0x00000010fff77435 */ /* 0x000fe200000001ff */
[----:B------:R-:W-:-:S02]  /*7f00*/  MOV R248, 0xffffffff ;  /* 0xffffffff00f87802 */ /* 0x000fc40000000f00 */
[----:B------:R-:W-:Y:S02]  /*7f10*/  MOV R193, R195 ;  /* 0x000000c300c17202 */ /* 0x000fe40000000f00 */
[----:B------:R-:W-:Y:S02]  /*7f20*/  MOV R192, 0x7f40 ;  /* 0x00007f4000c07802 */ /* 0x000fe40000000f00 */
[----:B------:R-:W-:Y:S05]  /*7f30*/  CALL.REL.NOINC `($__internal_139_$__cuda_sm70_shflsync_bfly_p) ;  /* 0x0000008000007944 */ /* 0x000fea0003c00000 */
[----:B-1----:R-:W-:Y:S01]  /*7f40*/  MOV R217, R247 ;  /* 0x000000f700d97202 */ /* 0x002fe20000000f00 */
[----:B------:R-:W-:Y:S01]  /*7f50*/  HFMA2.MMA R247, -RZ, RZ, 0, 9.5367431640625e-07 ;  /* 0x00000010fff77435 */ /* 0x000fe200000001ff */
[----:B------:R-:W-:Y:S02]  /*7f60*/  MOV R193, R216 ;  /* 0x000000d800c17202 */ /* 0x000fe40000000f00 */
[----:B------:R-:W-:Y:S02]  /*7f70*/  MOV R250, 0x1f ;  /* 0x0000001f00fa7802 */ /* 0x000fe40000000f00 */
[----:B------:R-:W-:Y:S02]  /*7f80*/  MOV R248, 0xffffffff ;  /* 0xffffffff00f87802 */ /* 0x000fe40000000f00 */
[----:B------:R-:W-:-:S02]  /*7f90*/  MOV R192, 0x7fb0 ;  /* 0x00007fb000c07802 */ /* 0x000fc40000000f00 */
[----:B------:R-:W-:Y:S05]  /*7fa0*/  CALL.REL.NOINC `($__internal_139_$__cuda_sm70_shflsync_bfly_p) ;  /* 0x0000001000007944 */ /* 0x000fea0003c00000 */
[----:B-1----:R-:W-:Y:S05]  /*7fb0*/  BRA `(.L_x_8754) ;  /* 0xffffa7d000007947 */ /* 0x002fea000383ffff */
        .weak           $__internal_139_$__cuda_sm70_shflsync_bfly_p
        .type           $__internal_139_$__cuda_sm70_shflsync_bfly_p,@function
        .size           $__internal_139_$__cuda_sm70_shflsync_bfly_p,(.L_x_12441 - $__internal_139_$__cuda_sm70_shflsync_bfly_p)
$__internal_139_$__cuda_sm70_shflsync_bfly_p:
[----:B------:R-:W-:Y:S04]  /*7fc0*/  WARPSYNC R248 ;  /* 0x000000f800007348 */ /* 0x000fe80003800000 */
[----:B------:R0:W1:Y:S02]  /*7fd0*/  SHFL.BFLY PT, R247, R193, R247, R250 ;  /* 0x0c0000f7c1f77389 */ /* 0x00006400000e00fa */
[----:B0-----:R-:W-:-:S06]  /*7fe0*/  HFMA2.MMA R193, -RZ, RZ, 0, 0 ;  /* 0x00000000ffc17435 */ /* 0x001fcc00000001ff */
[----:B------:R-:W-:Y:S05]  /*7ff0*/  RET.REL.NODEC R192 `(_ZN10layer_norm13ln_bwd_kernelINS_13Kernel_traitsI6__halfS2_fS2_fjLj1024ELj1ELj4ELj1ELj16ENS_18Kernel_traits_baseILj1024ES2_S2_fS2_fjLj128EEEEELb1ELb1ELb1ELb1EEEvNS_9BwdParamsE) ;  /* 0xffff8000c0007950 */ /* 0x000fea0003c3ffff */
.L_x_8755:
        /* <DEDUP_REMOVED lines=16> */
.L_x_12441:


//--------------------- .text._ZN10layer_norm13ln_bwd_kernelINS_13Kernel_traitsIf6__halffS2_fjLj1024ELj1ELj4ELj1ELj16ENS_18Kernel_traits_baseILj1024EfS2_fS2_fjLj128EEEEELb0ELb0ELb0ELb0EEEvNS_9BwdParamsE --------------------------
	.section	.text._ZN10layer_norm13ln_bwd_kernelINS_13Kernel_traitsIf6__halffS2_fjLj1024ELj1ELj4ELj1ELj16ENS_18Kernel_traits_baseILj1024EfS2_fS2_fjLj128EEEEELb0ELb0ELb0ELb0EEEvNS_9BwdParamsE,"ax",@progbits
	.sectioninfo	@"SHI_REGISTERS=226"
	.align	128
        .global         _ZN10layer_norm13ln_bwd_kernelINS_13Kernel_traitsIf6__halffS2_fjLj1024ELj1ELj4ELj1ELj16ENS_18Kernel_traits_baseILj1024EfS2_fS2_fjLj128EEEEELb0ELb0ELb0ELb0EEEvNS_9BwdParamsE
        .type           _ZN10layer_norm13ln_bwd_kernelINS_13Kernel_traitsIf6__halffS2_fjLj1024ELj1ELj4ELj1ELj16ENS_18Kernel_traits_baseILj1024EfS2_fS2_fjLj128EEEEELb0ELb0ELb0ELb0EEEvNS_9BwdParamsE,@function
        .size           _ZN10layer_norm13ln_bwd_kernelINS_13Kernel_traitsIf6__halffS2_fjLj1024ELj1ELj4ELj1ELj16ENS_18Kernel_traits_baseILj1024EfS2_fS2_fjLj128EEEEELb0ELb0ELb0ELb0EEEvNS_9BwdParamsE,(.L_x_12442 - _ZN10layer_norm13ln_bwd_kernelINS_13Kernel_traitsIf6__halffS2_fjLj1024ELj1ELj4ELj1ELj16ENS_18Kernel_traits_baseILj1024EfS2_fS2_fjLj128EEEEELb0ELb0ELb0ELb0EEEvNS_9BwdParamsE)
        .other          _ZN10layer_norm13ln_bwd_kernelINS_13Kernel_traitsIf6__halffS2_fjLj1024ELj1ELj4ELj1ELj16ENS_18Kernel_traits_baseILj1024EfS2_fS2_fjLj128EEEEELb0ELb0ELb0ELb0EEEvNS_9BwdParamsE,@"STO_CUDA_ENTRY STV_DEFAULT"
_ZN10layer_norm13ln_bwd_kernelINS_13Kernel_traitsIf6__halffS2_fjLj1024ELj1ELj4ELj1ELj16ENS_18Kernel_traits_baseILj1024EfS2_fS2_fjLj128EEEEELb0ELb0ELb0ELb0EEEvNS_9BwdParamsE:
.text._ZN10layer_norm13ln_bwd_kernelINS_13Kernel_traitsIf6__halffS2_fjLj1024ELj1ELj4ELj1ELj16ENS_18Kernel_traits_baseILj1024EfS2_fS2_fjLj128EEEEELb0ELb0ELb0ELb0EEEvNS_9BwdParamsE:
        /* <DEDUP_REMOVED lines=73> */
.L_x_8776:
        /* <DEDUP_REMOVED lines=41> */
[----:B-1---5:R-:W-:Y:S01]  /*0720*/  FMUL.FTZ R6, R180, R171 ;  /* 0x000000abb4067220 */ /* 0x022fe20000410000 */
[--C-:B------:R-:W-:Y:S01]  /*0730*/  HADD2.F32 R12, -RZ, R165.reuse.H1_H1 ;  /* 0x300000a5ff0c7230 */ /* 0x100fe20000004100 */
[----:B------:R-:W-:Y:S01]  /*0740*/  FADD.FTZ R215, -R218, R14 ;  /* 0x0000000edad77221 */ /* 0x000fe20000010100 */
[----:B------:R-:W-:Y:S01]  /*0750*/  HADD2.F32 R164, -RZ, R164.H1_H1 ;  /* 0x300000a4ffa47230 */ /* 0x000fe20000004100 */
[----:B------:R-:W-:Y:S01]  /*0760*/  FADD.FTZ R96, R96, R219 ;  /* 0x000000db60607221 */ /* 0x000fe20000010000 */
[----:B------:R-:W-:Y:S01]  /*0770*/  HADD2.F32 R213, -RZ, R165.H0_H0 ;  /* 0x200000a5ffd57230 */ /* 0x000fe20000004100 */
[----:B------:R-:W-:Y:S01]  /*0780*/  FFMA.FTZ R68, R6, R219, R68 ;  /* 0x000000db06447223 */ /* 0x000fe20000010044 */
[--C-:B0-----:R-:W-:Y:S01]  /*0790*/  HADD2.F32 R169, -RZ, R166.reuse.H0_H0 ;  /* 0x200000a6ffa97230 */ /* 0x101fe20000004100 */
[----:B------:R-:W-:Y:S01]  /*07a0*/  FMUL.FTZ R214, R180, R15 ;  /* 0x0000000fb4d67220 */ /* 0x000fe20000410000 */
[--C-:B------:R-:W-:Y:S01]  /*07b0*/  HADD2.F32 R175, -RZ, R167.reuse.H0_H0 ;  /* 0x200000a7ffaf7230 */ /* 0x100fe20000004100 */
[----:B------:R-:W-:Y:S01]  /*07c0*/  FADD.FTZ R13, -R218, R13 ;  /* 0x0000000dda0d7221 */ /* 0x000fe20000010100 */
[----:B------:R-:W-:Y:S01]  /*07d0*/  HADD2.F32 R168, -RZ, R167.H1_H1 ;  /* 0x300000a7ffa87230 */ /* 0x000fe20000004100 */
[----:B------:R-:W-:Y:S01]  /*07e0*/  FMUL.FTZ R219, R36, R219 ;  /* 0x000000db24db7220 */ /* 0x000fe20000410000 */
[----:B------:R-:W-:Y:S01]  /*07f0*/  HADD2.F32 R166, -RZ, R166.H1_H1 ;  /* 0x300000a6ffa67230 */ /* 0x000fe20000004100 */
        /* <DEDUP_REMOVED lines=47> */
.L_x_8759:
[----:B-1----:R-:W-:Y:S05]  /*0af0*/  BSYNC B1 ;  /* 0x0000000000017941 */ /* 0x002fea0003800000 */
.L_x_8758:
        /* <DEDUP_REMOVED lines=19> */
[--C-:B----4-:R-:W-:Y:S01]  /*0c30*/  HADD2.F32 R21, -RZ, R24.reuse.H0_H0 ;  /* 0x20000018ff157230 */ /* 0x110fe20000004100 */
[C---:B------:R-:W-:Y:S01]  /*0c40*/  FADD.FTZ R173, -R218.reuse, R23 ;  /* 0x00000017daad7221 */ /* 0x040fe20000010100 */
[----:B------:R-:W-:Y:S01]  /*0c50*/  HADD2.F32 R24, -RZ, R24.H1_H1 ;  /* 0x30000018ff187230 */ /* 0x000fe20000004100 */
[----:B---3--:R-:W-:Y:S01]  /*0c60*/  FADD.FTZ R165, -R218, R18 ;  /* 0x00000012daa57221 */ /* 0x008fe20000010100 */
[--C-:B------:R-:W-:Y:S01]  /*0c70*/  HADD2.F32 R175, -RZ, R27.reuse.H0_H0 ;  /* 0x2000001bffaf7230 */ /* 0x100fe20000004100 */
[----:B-----5:R-:W-:Y:S01]  /*0c80*/  FMUL.FTZ R5, R180, R5 ;  /* 0x00000005b4057220 */ /* 0x020fe20000410000 */
[----:B------:R-:W-:Y:S01]  /*0c90*/  HADD2.F32 R170, -RZ, R27.H1_H1 ;  /* 0x3000001bffaa7230 */ /* 0x000fe20000004100 */
[----:B------:R-:W-:Y:S01]  /*0ca0*/  FADD.FTZ R27, -R218, R17 ;  /* 0x00000011da1b7221 */ /* 0x000fe20000010100 */
[--C-:B------:R-:W-:Y:S01]  /*0cb0*/  HADD2.F32 R23, -RZ, R25.reuse.H0_H0 ;  /* 0x20000019ff177230 */ /* 0x100fe20000004100 */
[----:B------:R-:W-:Y:S01]  /*0cc0*/  FMUL.FTZ R18, R44, R21 ;  /* 0x000000152c127220 */ /* 0x000fe20000410000 */
[----:B------:R-:W-:Y:S01]  /*0cd0*/  HADD2.F32 R166, -RZ, R25.H1_H1 ;  /* 0x30000019ffa67230 */ /* 0x000fe20000004100 */
[----:B------:R-:W-:Y:S01]  /*0ce0*/  FMUL.FTZ R17, R180, R171 ;  /* 0x000000abb4117220 */ /* 0x000fe20000410000 */
[--C-:B------:R-:W-:Y:S01]  /*0cf0*/  HADD2.F32 R167, -RZ, R26.reuse.H0_H0 ;  /* 0x2000001affa77230 */ /* 0x100fe20000004100 */
[C---:B------:R-:W-:Y:S01]  /*0d00*/  FADD.FTZ R25, -R218.reuse, R16 ;  /* 0x00000010da197221 */ /* 0x040fe20000010100 */
[----:B------:R-:W-:Y:S01]  /*0d10*/  HADD2.F32 R168, -RZ, R26.H1_H1 ;  /* 0x3000001affa87230 */ /* 0x000fe20000004100 */
        /* <DEDUP_REMOVED lines=46> */
.L_x_8761:
[----:B------:R-:W-:Y:S05]  /*1000*/  BSYNC B1 ;  /* 0x0000000000017941 */ /* 0x000fea0003800000 */
.L_x_8760:
        /* <DEDUP_REMOVED lines=19> */
[----:B------:R-:W-:Y:S01]  /*1140*/  FADD.FTZ R187, -R218, R164 ;  /* 0x000000a4dabb7221 */ /* 0x000fe20000010100 */
[--C-:B------:R-:W-:Y:S01]  /*1150*/  HADD2.F32 R164, -RZ, R169.reuse.H1_H1 ;  /* 0x300000a9ffa47230 */ /* 0x100fe20000004100 */
[C---:B-----5:R-:W-:Y:S01]  /*1160*/  FMUL.FTZ R186, R180.reuse, R193 ;  /* 0x000000c1b4ba7220 */ /* 0x060fe20000410000 */
[----:B------:R-:W-:Y:S01]  /*1170*/  HADD2.F32 R168, -RZ, R168.H1_H1 ;  /* 0x300000a8ffa87230 */ /* 0x000fe20000004100 */
[----:B-1----:R-:W-:Y:S01]  /*1180*/  FMUL.FTZ R183, R180, R187 ;  /* 0x000000bbb4b77220 */ /* 0x002fe20000410000 */
[----:B------:R-:W-:Y:S01]  /*1190*/  HADD2.F32 R167, -RZ, R169.H0_H0 ;  /* 0x200000a9ffa77230 */ /* 0x000fe20000004100 */
[----:B0-----:R-:W-:Y:S01]  /*11a0*/  FMUL.FTZ R184, R52, R165 ;  /* 0x000000a534b87220 */ /* 0x001fe20000410000 */
[--C-:B------:R-:W-:Y:S01]  /*11b0*/  HADD2.F32 R195, -RZ, R170.reuse.H0_H0 ;  /* 0x200000aaffc37230 */ /* 0x100fe20000004100 */
[----:B------:R-:W-:Y:S01]  /*11c0*/  FMUL.FTZ R182, R180, R189 ;  /* 0x000000bdb4b67220 */ /* 0x000fe20000410000 */
[----:B------:R-:W-:Y:S01]  /*11d0*/  HADD2.F32 R170, -RZ, R170.H1_H1 ;  /* 0x300000aaffaa7230 */ /* 0x000fe20000004100 */
[----:B------:R-:W-:Y:S01]  /*11e0*/  FADD.FTZ R115, R115, R164 ;  /* 0x000000a473737221 */ /* 0x000fe20000010000 */
[----:B------:R-:W-:Y:S01]  /*11f0*/  HADD2.F32 R197, -RZ, R171.H0_H0 ;  /* 0x200000abffc57230 */ /* 0x000fe20000004100 */
[----:B------:R-:W-:-:S02]  /*1200*/  FFMA.FTZ R87, R186, R164, R87 ;  /* 0x000000a4ba577223 */ /* 0x000fc40000010057 */
[----:B------:R-:W-:Y:S02]  /*1210*/  FMUL.FTZ R189, R55, R164 ;  /* 0x000000a437bd7220 */ /* 0x000fe40000410000 */
[----:B------:R-:W-:Y:S01]  /*1220*/  FADD.FTZ R191, -R218, R166 ;  /* 0x000000a6dabf7221 */ /* 0x000fe20000010100 */
[----:B------:R-:W-:Y:S01]  /*1230*/  HADD2.F32 R166, -RZ, R171.H1_H1 ;  /* 0x300000abffa67230 */ /* 0x000fe20000004100 */
        /* <DEDUP_REMOVED lines=45> */
.L_x_8763:
[----:B------:R-:W-:Y:S05]  /*1510*/  BSYNC B1 ;  /* 0x0000000000017941 */ /* 0x000fea0003800000 */
.L_x_8762:
        /* <DEDUP_REMOVED lines=18> */
[--C-:B----4-:R-:W-:Y:S01]  /*1640*/  HADD2.F32 R165, -RZ, R168.reuse.H0_H0 ;  /* 0x200000a8ffa57230 */ /* 0x110fe20000004100 */
[C---:B-----5:R-:W-:Y:S01]  /*1650*/  FMUL.FTZ R202, R180.reuse, R207 ;  /* 0x000000cfb4ca7220 */ /* 0x060fe20000410000 */
[--C-:B------:R-:W-:Y:S01]  /*1660*/  HADD2.F32 R164, -RZ, R169.reuse.H1_H1 ;  /* 0x300000a9ffa47230 */ /* 0x100fe20000004100 */
[----:B------:R-:W-:Y:S01]  /*1670*/  FMUL.FTZ R181, R180, R181 ;  /* 0x000000b5b4b57220 */ /* 0x000fe20000410000 */
[----:B------:R-:W-:Y:S01]  /*1680*/  HADD2.F32 R168, -RZ, R168.H1_H1 ;  /* 0x300000a8ffa87230 */ /* 0x000fe20000004100 */
[----:B0-----:R-:W-:Y:S01]  /*1690*/  FMUL.FTZ R200, R60, R165 ;  /* 0x000000a53cc87220 */ /* 0x001fe20000410000 */
[----:B------:R-:W-:Y:S01]  /*16a0*/  HADD2.F32 R167, -RZ, R169.H0_H0 ;  /* 0x200000a9ffa77230 */ /* 0x000fe20000004100 */
        /* <DEDUP_REMOVED lines=14> */
[--C-:B------:R-:W-:Y:S01]  /*1790*/  HADD2.F32 R209, -RZ, R170.reuse.H0_H0 ;  /* 0x200000aaffd17230 */ /* 0x100fe20000004100 */
[C---:B---3--:R-:W-:Y:S02]  /*17a0*/  FADD.FTZ R169, -R218.reuse, R172 ;  /* 0x000000acdaa97221 */ /* 0x048fe40000010100 */
[----:B------:R-:W-:Y:S02]  /*17b0*/  FADD.FTZ R164, R165, R204 ;  /* 0x000000cca5a47221 */ /* 0x000fe40000010000 */
[----:B------:R-:W-:Y:S01]  /*17c0*/  FFMA.FTZ R220, R199, R204, R220 ;  /* 0x000000ccc7dc7223 */ /* 0x000fe200000100dc */
[----:B------:R-:W-:Y:S01]  /*17d0*/  HADD2.F32 R170, -RZ, R170.H1_H1 ;  /* 0x300000aaffaa7230 */ /* 0x000fe20000004100 */
[----:B------:R-:W-:Y:S02]  /*17e0*/  FADD.FTZ R173, -R218, R173 ;  /* 0x000000addaad7221 */ /* 0x000fe40000010100 */
[----:B------:R-:W-:-:S02]  /*17f0*/  FMUL.FTZ R205, R180, R169 ;  /* 0x000000a9b4cd7220 */ /* 0x000fc40000410000 */
[----:B------:R-:W-:Y:S02]  /*1800*/  FMUL.FTZ R206, R64, R209 ;  /* 0x000000d140ce7220 */ /* 0x000fe40000410000 */
[----:B------:R-:W-:Y:S02]  /*1810*/  FADD.FTZ R165, R164, R203 ;  /* 0x000000cba4a57221 */ /* 0x000fe40000010000 */
[----:B------:R-:W-:Y:S01]  /*1820*/  FFMA.FTZ R220, R202, R203, R220 ;  /* 0x000000cbcadc7223 */ /* 0x000fe200000100dc */
[--C-:B------:R-:W-:Y:S02]  /*1830*/  HADD2.F32 R211, -RZ, R171.reuse.H0_H0 ;  /* 0x200000abffd37230 */ /* 0x100fe40000004100 */
[----:B------:R-:W-:Y:S01]  /*1840*/  HADD2.F32 R166, -RZ, R171.H1_H1 ;  /* 0x300000abffa67230 */ /* 0x000fe20000004100 */
        /* <DEDUP_REMOVED lines=28> */
.L_x_8765:
[----:B------:R-:W-:Y:S05]  /*1a10*/  BSYNC B1 ;  /* 0x0000000000017941 */ /* 0x000fea0003800000 */
.L_x_8764:
[----:B------:R-:W-:Y:S05]  /*1a20*/  BRA.DIV ~URZ, `(.L_x_8766) ;  /* 0x000022427f007947 */ /* 0x000fea000b800000 */
[----:B------:R0:W1:Y:S02]  /*1a30*/  SHFL.BFLY PT, R166, R221, 0x1, 0x1f ;  /* 0x0c201f00dda67f89 */ /* 0x00006400000e0000 */
.L_x_8777:
        /* <DEDUP_REMOVED lines=18> */
.L_x_8778:
        /* <DEDUP_REMOVED lines=27> */
[----:B------:R-:W-:Y:S01]  /*1d10*/  F2FP.PACK_AB R164, R167, R164 ;  /* 0x000000a4a7a4723e */ /* 0x000fe200000000ff */
        /* <DEDUP_REMOVED lines=43> */
.L_x_8769:
[----:B------:R-:W-:Y:S05]  /*1fd0*/  BSYNC B1 ;  /* 0x0000000000017941 */ /* 0x000fea0003800000 */
.L_x_8768:
        /* <DEDUP_REMOVED lines=66> */
.L_x_8771:
[----:B------:R-:W-:Y:S05]  /*2400*/  BSYNC B1 ;  /* 0x0000000000017941 */ /* 0x000fea0003800000 */
.L_x_8770:
        /* <DEDUP_REMOVED lines=66> */
.L_x_8773:
[----:B------:R-:W-:Y:S05]  /*2830*/  BSYNC B1 ;  /* 0x0000000000017941 */ /* 0x000fea0003800000 */
.L_x_8772:
        /* <DEDUP_REMOVED lines=65> */
.L_x_8775:
[----:B------:R-:W-:Y:S05]  /*2c50*/  BSYNC B1 ;  /* 0x0000000000017941 */ /* 0x000fea0003800000 */
.L_x_8774:
[----:B0-----:R-:W-:-:S04]  /*2c60*/  MOV R165, c[0x0][0x160] ;  /* 0x0000580000a57a02 */ /* 0x001fc80000000f00 */
[----:B------:R-:W-:-:S04]  /*2c70*/  LEA R2, R165, R2, 0x2 ;  /* 0x00000002a5027211 */ /* 0x000fc800078e10ff */
[----:B------:R-:W-:-:S13]  /*2c80*/  ISETP.GE.AND P0, PT, R2, c[0x0][0x164], PT ;  /* 0x0000590002007a0c */ /* 0x000fda0003f06270 */
[----:B-----5:R-:W-:Y:S01]  /*2c90*/  @P0 CALL.REL.NOINC `(.L_x_8757) ;  /* 0x0000001000000944 */ /* 0x020fe20003c00000 */
[----:B------:R-:W-:Y:S05]  /*2ca0*/  BRA `(.L_x_8776) ;  /* 0xffffd7e000007947 */ /* 0x000fea000383ffff */
.L_x_8757:
[----:B0-----:R-:W-:Y:S05]  /*2cb0*/  BSYNC B0 ;  /* 0x0000000000007941 */ /* 0x001fea0003800000 */
.L_x_8756:
        /* <DEDUP_REMOVED lines=251> */
.L_x_8766:
[----:B------:R-:W-:Y:S01]  /*3c70*/  HFMA2.MMA R172, -RZ, RZ, 0, 5.9604644775390625e-08 ;  /* 0x00000001ffac7435 */ /* 0x000fe200000001ff */
[----:B------:R-:W-:-:S02]  /*3c80*/  MOV R167, R221 ;  /* 0x000000dd00a77202 */ /* 0x000fc40000000f00 */
[----:B------:R-:W-:Y:S02]  /*3c90*/  MOV R169, 0x1f ;  /* 0x0000001f00a97802 */ /* 0x000fe40000000f00 */
[----:B------:R-:W-:Y:S02]  /*3ca0*/  MOV R174, 0xffffffff ;  /* 0xffffffff00ae7802 */ /* 0x000fe40000000f00 */
[----:B------:R-:W-:Y:S02]  /*3cb0*/  MOV R164, 0x3cd0 ;  /* 0x00003cd000a47802 */ /* 0x000fe40000000f00 */
[----:B-----5:R-:W-:Y:S05]  /*3cc0*/  CALL.REL.NOINC `($__internal_140_$__cuda_sm70_shflsync_bfly_p) ;  /* 0x0000046000007944 */ /* 0x020fea0003c00000 */
[----:B-1----:R-:W-:Y:S01]  /*3cd0*/  MOV R166, R167 ;  /* 0x000000a700a67202 */ /* 0x002fe20000000f00 */
[----:B0-----:R-:W-:Y:S05]  /*3ce0*/  BRA `(.L_x_8777) ;  /* 0xffffdd5000007947 */ /* 0x001fea000383ffff */
.L_x_8767:
[----:B------:R-:W-:Y:S01]  /*3cf0*/  HFMA2.MMA R172, -RZ, RZ, 0, 5.9604644775390625e-08 ;  /* 0x00000001ffac7435 */ /* 0x000fe200000001ff */
[----:B------:R-:W-:Y:S02]  /*3d00*/  MOV R167, R220 ;  /* 0x000000dc00a77202 */ /* 0x000fe40000000f00 */
[----:B------:R-:W-:Y:S02]  /*3d10*/  MOV R169, 0x1f ;  /* 0x0000001f00a97802 */ /* 0x000fe40000000f00 */
[----:B------:R-:W-:-:S02]  /*3d20*/  MOV R174, 0xffffffff ;  /* 0xffffffff00ae7802 */ /* 0x000fc40000000f00 */
[----:B------:R-:W-:Y:S02]  /*3d30*/  MOV R164, 0x3d50 ;  /* 0x00003d5000a47802 */ /* 0x000fe40000000f00 */
[----:B01---5:R-:W-:Y:S05]  /*3d40*/  CALL.REL.NOINC `($__internal_140_$__cuda_sm70_shflsync_bfly_p) ;  /* 0x000003e000007944 */ /* 0x023fea0003c00000 */
[----:B------:R-:W-:Y:S01]  /*3d50*/  FADD.FTZ R221, R166, R221 ;  /* 0x000000dda6dd7221 */ /* 0x000fe20000010000 */
[----:B0-----:R-:W-:Y:S01]  /*3d60*/  HFMA2.MMA R172, -RZ, RZ, 0, 1.1920928955078125e-07 ;  /* 0x00000002ffac7435 */ /* 0x001fe200000001ff */
[----:B-1----:R-:W-:Y:S01]  /*3d70*/  FADD.FTZ R220, R220, R167 ;  /* 0x000000a7dcdc7221 */ /* 0x002fe20000010000 */
[----:B------:R-:W-:Y:S02]  /*3d80*/  MOV R169, 0x1f ;  /* 0x0000001f00a97802 */ /* 0x000fe40000000f00 */
[----:B------:R-:W-:Y:S02]  /*3d90*/  MOV R174, 0xffffffff ;  /* 0xffffffff00ae7802 */ /* 0x000fe40000000f00 */
[----:B------:R-:W-:Y:S02]  /*3da0*/  MOV R167, R221 ;  /* 0x000000dd00a77202 */ /* 0x000fe40000000f00 */
[----:B------:R-:W-:Y:S02]  /*3db0*/  MOV R164, 0x3dd0 ;  /* 0x00003dd000a47802 */ /* 0x000fe40000000f00 */
[----:B------:R-:W-:Y:S05]  /*3dc0*/  CALL.REL.NOINC `($__internal_140_$__cuda_sm70_shflsync_bfly_p) ;  /* 0x0000036000007944 */ /* 0x000fea0003c00000 */
[----:B0-----:R-:W-:Y:S01]  /*3dd0*/  HFMA2.MMA R172, -RZ, RZ, 0, 1.1920928955078125e-07 ;  /* 0x00000002ffac7435 */ /* 0x001fe200000001ff */
[----:B-1----:R-:W-:-:S02]  /*3de0*/  MOV R166, R167 ;  /* 0x000000a700a67202 */ /* 0x002fc40000000f00 */
[----:B------:R-:W-:Y:S02]  /*3df0*/  MOV R167, R220 ;  /* 0x000000dc00a77202 */ /* 0x000fe40000000f00 */
[----:B------:R-:W-:Y:S02]  /*3e00*/  MOV R169, 0x1f ;  /* 0x0000001f00a97802 */ /* 0x000fe40000000f00 */
[----:B------:R-:W-:Y:S02]  /*3e10*/  MOV R174, 0xffffffff ;  /* 0xffffffff00ae7802 */ /* 0x000fe40000000f00 */
[----:B------:R-:W-:Y:S02]  /*3e20*/  MOV R164, 0x3e40 ;  /* 0x00003e4000a47802 */ /* 0x000fe40000000f00 */
[----:B------:R-:W-:Y:S05]  /*3e30*/  CALL.REL.NOINC `($__internal_140_$__cuda_sm70_shflsync_bfly_p) ;  /* 0x000002f000007944 */ /* 0x000fea0003c00000 */
[----:B------:R-:W-:Y:S01]  /*3e40*/  FADD.FTZ R221, R166, R221 ;  /* 0x000000dda6dd7221 */ /* 0x000fe20000010000 */
[----:B0-----:R-:W-:Y:S01]  /*3e50*/  HFMA2.MMA R172, -RZ, RZ, 0, 2.384185791015625e-07 ;  /* 0x00000004ffac7435 */ /* 0x001fe200000001ff */
[----:B-1----:R-:W-:Y:S01]  /*3e60*/  FADD.FTZ R220, R220, R167 ;  /* 0x000000a7dcdc7221 */ /* 0x002fe20000010000 */
[----:B------:R-:W-:Y:S02]  /*3e70*/  MOV R169, 0x1f ;  /* 0x0000001f00a97802 */ /* 0x000fe40000000f00 */
[----:B------:R-:W-:-:S02]  /*3e80*/  MOV R174, 0xffffffff ;  /* 0xffffffff00ae7802 */ /* 0x000fc40000000f00 */
[----:B------:R-:W-:Y:S02]  /*3e90*/  MOV R167, R221 ;  /* 0x000000dd00a77202 */ /* 0x000fe40000000f00 */
[----:B------:R-:W-:Y:S02]  /*3ea0*/  MOV R164, 0x3ec0 ;  /* 0x00003ec000a47802 */ /* 0x000fe40000000f00 */
[----:B------:R-:W-:Y:S05]  /*3eb0*/  CALL.REL.NOINC `($__internal_140_$__cuda_sm70_shflsync_bfly_p) ;  /* 0x0000027000007944 */ /* 0x000fea0003c00000 */
[----:B0-----:R-:W-:Y:S01]  /*3ec0*/  HFMA2.MMA R172, -RZ, RZ, 0, 2.384185791015625e-07 ;  /* 0x00000004ffac7435 */ /* 0x001fe200000001ff */
[----:B-1----:R-:W-:Y:S02]  /*3ed0*/  MOV R166, R167 ;  /* 0x000000a700a67202 */ /* 0x002fe40000000f00 */
[----:B------:R-:W-:Y:S02]  /*3ee0*/  MOV R167, R220 ;  /* 0x000000dc00a77202 */ /* 0x000fe40000000f00 */
[----:B------:R-:W-:Y:S02]  /*3ef0*/  MOV R169, 0x1f ;  /* 0x0000001f00a97802 */ /* 0x000fe40000000f00 */
[----:B------:R-:W-:Y:S02]  /*3f00*/  MOV R174, 0xffffffff ;  /* 0xffffffff00ae7802 */ /* 0x000fe40000000f00 */
[----:B------:R-:W-:-:S02]  /*3f10*/  MOV R164, 0x3f30 ;  /* 0x00003f3000a47802 */ /* 0x000fc40000000f00 */
[----:B------:R-:W-:Y:S05]  /*3f20*/  CALL.REL.NOINC `($__internal_140_$__cuda_sm70_shflsync_bfly_p) ;  /* 0x0000020000007944 */ /* 0x000fea0003c00000 */
[----:B------:R-:W-:Y:S01]  /*3f30*/  FADD.FTZ R221, R166, R221 ;  /* 0x000000dda6dd7221 */ /* 0x000fe20000010000 */
[----:B0-----:R-:W-:Y:S01]  /*3f40*/  HFMA2.MMA R172, -RZ, RZ, 0, 4.76837158203125e-07 ;  /* 0x00000008ffac7435 */ /* 0x001fe200000001ff */
[----:B-1----:R-:W-:Y:S01]  /*3f50*/  FADD.FTZ R170, R220, R167 ;  /* 0x000000a7dcaa7221 */ /* 0x002fe20000010000 */
[----:B------:R-:W-:-:S02]  /*3f60*/  MOV R169, 0x1f ;  /* 0x0000001f00a97802 */ /* 0x000fc40000000f00 */
[----:B------:R-:W-:Y:S02]  /*3f70*/  MOV R174, 0xffffffff ;  /* 0xffffffff00ae7802 */ /* 0x000fe40000000f00 */
[----:B------:R-:W-:Y:S02]  /*3f80*/  MOV R167, R221 ;  /* 0x000000dd00a77202 */ /* 0x000fe40000000f00 */
[----:B------:R-:W-:Y:S02]  /*3f90*/  MOV R164, 0x3fb0 ;  /* 0x00003fb000a47802 */ /* 0x000fe40000000f00 */
[----:B------:R-:W-:Y:S05]  /*3fa0*/  CALL.REL.NOINC `($__internal_140_$__cuda_sm70_shflsync_bfly_p) ;  /* 0x0000018000007944 */ /* 0x000fea0003c00000 */
[----:B0-----:R-:W-:Y:S01]  /*3fb0*/  HFMA2.MMA R172, -RZ, RZ, 0, 4.76837158203125e-07 ;  /* 0x00000008ffac7435 */ /* 0x001fe200000001ff */
[----:B-1----:R-:W-:Y:S02]  /*3fc0*/  MOV R166, R167 ;  /* 0x000000a700a67202 */ /* 0x002fe40000000f00 */
[----:B------:R-:W-:Y:S02]  /*3fd0*/  MOV R167, R170 ;  /* 0x000000aa00a77202 */ /* 0x000fe40000000f00 */
[----:B------:R-:W-:Y:S02]  /*3fe0*/  MOV R169, 0x1f ;  /* 0x0000001f00a97802 */ /* 0x000fe40000000f00 */
[----:B------:R-:W-:-:S02]  /*3ff0*/  MOV R174, 0xffffffff ;  /* 0xffffffff00ae7802 */ /* 0x000fc40000000f00 */
[----:B------:R-:W-:Y:S02]  /*4000*/  MOV R164, 0x4020 ;  /* 0x0000402000a47802 */ /* 0x000fe40000000f00 */
[----:B------:R-:W-:Y:S05]  /*4010*/  CALL.REL.NOINC `($__internal_140_$__cuda_sm70_shflsync_bfly_p) ;  /* 0x0000011000007944 */ /* 0x000fea0003c00000 */
[----:B------:R-:W-:Y:S01]  /*4020*/  FADD.FTZ R168, R166, R221 ;  /* 0x000000dda6a87221 */ /* 0x000fe20000010000 */
[----:B0-----:R-:W-:Y:S01]  /*4030*/  HFMA2.MMA R172, -RZ, RZ, 0, 9.5367431640625e-07 ;  /* 0x00000010ffac7435 */ /* 0x001fe200000001ff */
[----:B-1----:R-:W-:Y:S01]  /*4040*/  FADD.FTZ R170, R170, R167 ;  /* 0x000000a7aaaa7221 */ /* 0x002fe20000010000 */
[----:B------:R-:W-:Y:S02]  /*4050*/  MOV R169, 0x1f ;  /* 0x0000001f00a97802 */ /* 0x000fe40000000f00 */
[----:B------:R-:W-:Y:S02]  /*4060*/  MOV R174, 0xffffffff ;  /* 0xffffffff00ae7802 */ /* 0x000fe40000000f00 */
[----:B------:R-:W-:Y:S02]  /*4070*/  MOV R167, R168 ;  /* 0x000000a800a77202 */ /* 0x000fe40000000f00 */
[----:B------:R-:W-:Y:S02]  /*4080*/  MOV R164, 0x40a0 ;  /* 0x000040a000a47802 */ /* 0x000fe40000000f00 */
[----:B------:R-:W-:Y:S05]  /*4090*/  CALL.REL.NOINC `($__internal_140_$__cuda_sm70_shflsync_bfly_p) ;  /* 0x0000009000007944 */ /* 0x000fea0003c00000 */
[----:B0-----:R-:W-:Y:S01]  /*40a0*/  HFMA2.MMA R172, -RZ, RZ, 0, 9.5367431640625e-07 ;  /* 0x00000010ffac7435 */ /* 0x001fe200000001ff */
[----:B-1----:R-:W-:-:S02]  /*40b0*/  MOV R171, R167 ;  /* 0x000000a700ab7202 */ /* 0x002fc40000000f00 */
[----:B------:R-:W-:Y:S02]  /*40c0*/  MOV R167, R170 ;  /* 0x000000aa00a77202 */ /* 0x000fe40000000f00 */
[----:B------:R-:W-:Y:S02]  /*40d0*/  MOV R169, 0x1f ;  /* 0x0000001f00a97802 */ /* 0x000fe40000000f00 */
[----:B------:R-:W-:Y:S02]  /*40e0*/  MOV R174, 0xffffffff ;  /* 0xffffffff00ae7802 */ /* 0x000fe40000000f00 */
[----:B------:R-:W-:Y:S02]  /*40f0*/  MOV R164, 0x4110 ;  /* 0x0000411000a47802 */ /* 0x000fe40000000f00 */
[----:B------:R-:W-:Y:S05]  /*4100*/  CALL.REL.NOINC `($__internal_140_$__cuda_sm70_shflsync_bfly_p) ;  /* 0x0000002000007944 */ /* 0x000fea0003c00000 */
[----:B-1----:R-:W-:Y:S01]  /*4110*/  MOV R165, R167 ;  /* 0x000000a700a57202 */ /* 0x002fe20000000f00 */
[----:B0-----:R-:W-:Y:S05]  /*4120*/  BRA `(.L_x_8778) ;  /* 0xffffda3000007947 */ /* 0x001fea000383ffff */
        .weak           $__internal_140_$__cuda_sm70_shflsync_bfly_p
        .type           $__internal_140_$__cuda_sm70_shflsync_bfly_p,@function
        .size           $__internal_140_$__cuda_sm70_shflsync_bfly_p,(.L_x_12442 - $__internal_140_$__cuda_sm70_shflsync_bfly_p)
$__internal_140_$__cuda_sm70_shflsync_bfly_p:
[----:B------:R-:W-:Y:S01]  /*4130*/  HFMA2.MMA R165, -RZ, RZ, 0, 0 ;  /* 0x00000000ffa57435 */ /* 0x000fe200000001ff */
[----:B------:R-:W-:Y:S04]  /*4140*/  WARPSYNC R174 ;  /* 0x000000ae00007348 */ /* 0x000fe80003800000 */
[----:B------:R0:W1:Y:S01]  /*4150*/  SHFL.BFLY PT, R167, R167, R172, R169 ;  /* 0x0c0000aca7a77389 */ /* 0x00006200000e00a9 */
[----:B------:R-:W-:Y:S05]  /*4160*/  RET.REL.NODEC R164 `(_ZN10layer_norm13ln_bwd_kernelINS_13Kernel_traitsIf6__halffS2_fjLj1024ELj1ELj4ELj1ELj16ENS_18Kernel_traits_baseILj1024EfS2_fS2_fjLj128EEEEELb0ELb0ELb0ELb0EEEvNS_9BwdParamsE) ;  /* 0xffffbe90a4007950 */ /* 0x000fea0003c3ffff */
.L_x_8779:
        /* <DEDUP_REMOVED lines=9> */
.L_x_12442:


//--------------------- .text._ZN10layer_norm13ln_bwd_kernelINS_13Kernel_traitsIf6__halffS2_fjLj1024ELj1ELj4ELj1ELj16ENS_18Kernel_traits_baseILj1024EfS2_fS2_fjLj128EEEEELb0ELb0ELb0ELb1EEEvNS_9BwdParamsE --------------------------
	.section	.text._ZN10layer_norm13ln_bwd_kernelINS_13Kernel_traitsIf6__halffS2_fjLj1024ELj1ELj4ELj1ELj16ENS_18Kernel_traits_baseILj1024EfS2_fS2_fjLj128EEEEELb0ELb0ELb0ELb1EEEvNS_9BwdParamsE,"ax",@progbits
	.sectioninfo	@"SHI_REGISTERS=243"
	.align	128
        .global         _ZN10layer_norm13ln_bwd_kernelINS_13Kernel_traitsIf6__halffS2_fjLj1024ELj1ELj4ELj1ELj16ENS_18Kernel_traits_baseILj1024EfS2_fS2_fjLj128EEEEELb0ELb0ELb0ELb1EEEvNS_9BwdParamsE
        .type           _ZN10layer_norm13ln_bwd_kernelINS_13Kernel_traitsIf6__halffS2_fjLj1024ELj1ELj4ELj1ELj16ENS_18Kernel_traits_baseILj1024EfS2_fS2_fjLj128EEEEELb0ELb0ELb0ELb1EEEvNS_9BwdParamsE,@function
        .size           _ZN10layer_norm13ln_bwd_kernelINS_13Kernel_traitsIf6__halffS2_fjLj1024ELj1ELj4ELj1ELj16ENS_18Kernel_traits_baseILj1024EfS2_fS2_fjLj128EEEEELb0ELb0ELb0ELb1EEEvNS_9BwdParamsE,(.L_x_12443 - _ZN10layer_norm13ln_bwd_kernelINS_13Kernel_traitsIf6__halffS2_fjLj1024ELj1ELj4ELj1ELj16ENS_18Kernel_traits_baseILj1024EfS2_fS2_fjLj128EEEEELb0ELb0ELb0ELb1EEEvNS_9BwdParamsE)
        .other          _ZN10layer_norm13ln_bwd_kernelINS_13Kernel_traitsIf6__halffS2_fjLj1024ELj1ELj4ELj1ELj16ENS_18Kernel_traits_baseILj1024EfS2_fS2_fjLj128EEEEELb0ELb0ELb0ELb1EEEvNS_9BwdParamsE,@"STO_CUDA_ENTRY STV_DEFAULT"
_ZN10layer_norm13ln_bwd_kernelINS_13Kernel_traitsIf6__halffS2_fjLj1024ELj1ELj4ELj1ELj16ENS_18Kernel_traits_baseILj1024EfS2_fS2_fjLj128EEEEELb0ELb0ELb0ELb1EEEvNS_9BwdParamsE:
.text._ZN10layer_norm13ln_bwd_kernelINS_13Kernel_traitsIf6__halffS2_fjLj1024ELj1ELj4ELj1ELj16ENS_18Kernel_traits_baseILj1024EfS2_fS2_fjLj128EEEEELb0ELb0ELb0ELb1EEEvNS_9BwdParamsE:
        /* <DEDUP_REMOVED lines=42> */
.L_x_8781:
        /* <DEDUP_REMOVED lines=48> */
.L_x_8787:
[----:B------:R-:W-:Y:S01]  /*05a0*/  IMAD R2, R197, c[0x0][0x168], RZ ;  /* 0x00005a00c5027a24 */ /* 0x000fe200078e02ff */
[----:B------:R-:W-:-:S02]  /*05b0*/  ISETP.NE.U32.AND P0, PT, RZ, c[0x0][0x1c0], PT ;  /* 0x00007000ff007a0c */ /* 0x000fc40003f05070 */
[----:B------:R-:W-:Y:S02]  /*05c0*/  MOV R130, 0x4 ;  /* 0x0000000400827802 */ /* 0x000fe40000000f00 */
[----:B------:R-:W-:Y:S02]  /*05d0*/  SHF.R.S32.HI R3, RZ, 0x1f, R2 ;  /* 0x0000001fff037819 */ /* 0x000fe40000011402 */
[----:B------:R-:W-:Y:S02]  /*05e0*/  ISETP.NE.AND.EX P0, PT, RZ, c[0x0][0x1c4], PT, P0 ;  /* 0x00007100ff007a0c */ /* 0x000fe40003f05300 */
[----:B------:R-:W-:Y:S01]  /*05f0*/  LEA.HI R203, R3, R2, RZ, 0x3 ;  /* 0x0000000203cb7211 */ /* 0x000fe200078f18ff */
[----:B------:R-:W-:Y:S01]  /*0600*/  IMAD.WIDE R2, R197, R130, c[0x0][0x1a0] ;  /* 0x00006800c5027625 */ /* 0x000fe200078e0282 */
[----:B------:R-:W-:Y:S02]  /*0610*/  LOP3.LUT R76, R189, 0x1f, RZ, 0xc0, !PT ;  /* 0x0000001fbd4c7812 */ /* 0x000fe400078ec0ff */
[----:B------:R-:W-:-:S02]  /*0620*/  MOV R116, 0x10 ;  /* 0x0000001000747802 */ /* 0x000fc40000000f00 */
[----:B------:R-:W-:Y:S01]  /*0630*/  LEA.HI.SX32 R203, R203, R76, 0x1d ;  /* 0x0000004ccbcb7211 */ /* 0x000fe200078feaff */
[----:B------:R0:W2:Y:S01]  /*0640*/  LDG.E R205, [R2.64] ;  /* 0x0000000402cd7981 */ /* 0x0000a2000c1e1900 */
[----:B------:R-:W-:Y:S02]  /*0650*/  MOV R128, 0x20 ;  /* 0x0000002000807802 */ /* 0x000fe40000000f00 */
[----:B------:R-:W-:Y:S01]  /*0660*/  SHF.R.S32.HI R78, RZ, 0x1f, R197 ;  /* 0x0000001fff4e7819 */ /* 0x000fe200000114c5 */
[C---:B------:R-:W-:Y:S01]  /*0670*/  IMAD.WIDE.U32 R80, R203.reuse, R116, c[0x0][0x208] ;  /* 0x00008200cb507625 */ /* 0x040fe200078e0074 */
[----:B------:R-:W-:Y:S02]  /*0680*/  IADD3 R201, R203, 0x40, RZ ;  /* 0x00000040cbc97810 */ /* 0x000fe40007ffe0ff */
[----:B------:R-:W-:Y:S01]  /*0690*/  @P0 LEA R96, P1, R197, c[0x0][0x1c0], 0x1 ;  /* 0x00007000c5600a11 */ /* 0x000fe200078208ff */
[C---:B------:R-:W-:Y:S01]  /*06a0*/  IMAD.WIDE.U32 R108, R203.reuse, R128, c[0x0][0x188] ;  /* 0x00006200cb6c7625 */ /* 0x040fe200078e0080 */
[----:B------:R-:W-:Y:S01]  /*06b0*/  IADD3 R202, R203, 0x20, RZ ;  /* 0x00000020cbca7810 */ /* 0x000fe20007ffe0ff */
[----:B------:R-:W3:Y:S01]  /*06c0*/  LDG.E.128 R80, [R80.64] ;  /* 0x0000000450507981 */ /* 0x000ee2000c1e1d00 */
[C---:B------:R-:W-:Y:S01]  /*06d0*/  @P0 LEA.HI.X R97, R197.reuse, c[0x0][0x1c4], R78, 0x1, P1 ;  /* 0x00007100c5610a11 */ /* 0x040fe200008f0c4e */
[----:B------:R-:W-:-:S02]  /*06e0*/  IMAD.WIDE R130, R197, R130, c[0x0][0x1a8] ;  /* 0x00006a00c5827625 */ /* 0x000fc400078e0282 */
[----:B------:R1:W4:Y:S02]  /*06f0*/  LDG.E.128 R76, [R108.64] ;  /* 0x000000046c4c7981 */ /* 0x000324000c1e1d00 */
[CC--:B------:R-:W-:Y:S02]  /*0700*/  IMAD.WIDE.U32 R124, R201.reuse, R128.reuse, c[0x0][0x188] ;  /* 0x00006200c97c7625 */ /* 0x0c0fe400078e0080 */
[----:B------:R1:W4:Y:S02]  /*0710*/  LDG.E.128 R84, [R108.64+0x10] ;  /* 0x000010046c547981 */ /* 0x000324000c1e1d00 */
[----:B------:R-:W-:Y:S02]  /*0720*/  IMAD.WIDE.U32 R120, R202, R128, c[0x0][0x188] ;  /* 0x00006200ca787625 */ /* 0x000fe400078e0080 */
[----:B------:R0:W4:Y:S02]  /*0730*/  LDG.E R131, [R130.64] ;  /* 0x0000000482837981 */ /* 0x000124000c1e1900 */
[----:B------:R-:W-:-:S02]  /*0740*/  IMAD.WIDE.U32 R104, R201, R116, c[0x0][0x208] ;  /* 0x00008200c9687625 */ /* 0x000fc400078e0074 */
[----:B------:R0:W4:Y:S04]  /*0750*/  @P0 LDG.E.U16 R204, [R96.64] ;  /* 0x0000000460cc0981 */ /* 0x000128000c1e1500 */
[----:B-1----:R1:W4:Y:S01]  /*0760*/  LDG.E.128 R108, [R124.64+0x10] ;  /* 0x000010047c6c7981 */ /* 0x002322000c1e1d00 */
[----:B------:R-:W-:-:S03]  /*0770*/  IADD3 R200, R203, 0x60, RZ ;  /* 0x00000060cbc87810 */ /* 0x000fc60007ffe0ff */
[----:B------:R-:W4:Y:S04]  /*0780*/  LDG.E.128 R104, [R104.64] ;  /* 0x0000000468687981 */ /* 0x000f28000c1e1d00 */
[----:B0-----:R0:W4:Y:S01]  /*0790*/  LDG.E.128 R96, [R120.64+0x10] ;  /* 0x0000100478607981 */ /* 0x001122000c1e1d00 */
[----:B------:R-:W-:-:S03]  /*07a0*/  IMAD.WIDE.U32 R132, R200, R128, c[0x0][0x188] ;  /* 0x00006200c8847625 */ /* 0x000fc600078e0080 */
[----:B------:R0:W4:Y:S04]  /*07b0*/  LDG.E.128 R88, [R120.64] ;  /* 0x0000000478587981 */ /* 0x000128000c1e1d00 */
[----:B------:R2:W4:Y:S01]  /*07c0*/  LDG.E.128 R112, [R132.64] ;  /* 0x0000000484707981 */ /* 0x000522000c1e1d00 */
[----:B------:R-:W-:-:S03]  /*07d0*/  IMAD.WIDE.U32 R92, R202, R116, c[0x0][0x208] ;  /* 0x00008200ca5c7625 */ /* 0x000fc600078e0074 */
[----:B------:R1:W4:Y:S01]  /*07e0*/  LDG.E.128 R100, [R124.64] ;  /* 0x000000047c647981 */ /* 0x000322000c1e1d00 */
[----:B------:R-:W-:-:S03]  /*07f0*/  IMAD.WIDE.U32 R116, R200, R116, c[0x0][0x208] ;  /* 0x00008200c8747625 */ /* 0x000fc600078e0074 */
[----:B------:R-:W4:Y:S04]  /*0800*/  LDG.E.128 R92, [R92.64] ;  /* 0x000000045c5c7981 */ /* 0x000f28000c1e1d00 */
[----:B------:R-:W4:Y:S04]  /*0810*/  LDG.E.128 R116, [R116.64] ;  /* 0x0000000474747981 */ /* 0x000f28000c1e1d00 */
[----:B0-----:R2:W4:Y:S01]  /*0820*/  LDG.E.128 R120, [R132.64+0x10] ;  /* 0x0000100484787981 */ /* 0x001522000c1e1d00 */
[----:B------:R-:W-:-:S04]  /*0830*/  ISETP.NE.U32.AND P1, PT, RZ, c[0x0][0x218], PT ;  /* 0x00008600ff007a0c */ /* 0x000fc80003f25070 */
[----:B------:R-:W-:-:S13]  /*0840*/  ISETP.NE.AND.EX P1, PT, RZ, c[0x0][0x21c], PT, P1 ;  /* 0x00008700ff007a0c */ /* 0x000fda0003f25310 */
[----:B------:R-:W-:-:S04]  /*0850*/  @P1 IMAD.WIDE.U32 R126, R203, R128, c[0x0][0x218] ;  /* 0x00008600cb7e1625 */ /* 0x000fc800078e0080 */
[C---:B------:R-:W-:Y:S01]  /*0860*/  @P1 IMAD.WIDE.U32 R2, R128.reuse, R202, c[0x0][0x218] ;  /* 0x0000860080021625 */ /* 0x040fe200078e00ca */
[----:B-----5:R0:W5:Y:S03]  /*0870*/  @P1 LDG.E.128 R36, [R126.64] ;  /* 0x000000047e241981 */ /* 0x020166000c1e1d00 */
        /* <DEDUP_REMOVED lines=11> */
[----:B--2---:R-:W-:Y:S01]  /*0930*/  FSEL R132, R205, RZ, !P1 ;  /* 0x000000ffcd847208 */ /* 0x004fe20004800000 */
[----:B---3--:R-:W-:-:S04]  /*0940*/  HADD2.F32 R3, -RZ, R80.H0_H0 ;  /* 0x20000050ff037230 */ /* 0x008fc80000004100 */
[C---:B----4-:R-:W-:Y:S01]  /*0950*/  FADD.FTZ R76, -R132.reuse, R76 ;  /* 0x0000004c844c7221 */ /* 0x050fe20000010100 */
[----:B------:R-:W-:Y:S01]  /*0960*/  HADD2.F32 R80, -RZ, R80.H1_H1 ;  /* 0x30000050ff507230 */ /* 0x000fe20000004100 */
[C---:B------:R-:W-:Y:S02]  /*0970*/  FADD.FTZ R78, -R132.reuse, R78 ;  /* 0x0000004e844e7221 */ /* 0x040fe40000010100 */
[C---:B------:R-:W-:Y:S02]  /*0980*/  FADD.FTZ R2, -R132.reuse, R79 ;  /* 0x0000004f84027221 */ /* 0x040fe40000010100 */
[----:B0-----:R-:W-:Y:S02]  /*0990*/  FADD.FTZ R126, -R132, R77 ;  /* 0x0000004d847e7221 */ /* 0x001fe40000010100 */
[C---:B------:R-:W-:Y:S01]  /*09a0*/  FMUL.FTZ R76, R131.reuse, R76 ;  /* 0x0000004c834c7220 */ /* 0x040fe20000410000 */
[----:B------:R-:W-:Y:S01]  /*09b0*/  HADD2.F32 R77, -RZ, R81.H0_H0 ;  /* 0x20000051ff4d7230 */ /* 0x000fe20000004100 */
[----:B------:R-:W-:-:S02]  /*09c0*/  FMUL.FTZ R78, R131, R78 ;  /* 0x0000004e834e7220 */ /* 0x000fc40000410000 */
[----:B------:R-:W-:Y:S02]  /*09d0*/  FADD.FTZ R196, R3, R196 ;  /* 0x000000c403c47221 */ /* 0x000fe40000010000 */
[----:B------:R-:W-:Y:S02]  /*09e0*/  FADD.FTZ R228, -R132, R109 ;  /* 0x0000006d84e47221 */ /* 0x000fe40000010100 */
[----:B------:R-:W-:Y:S01]  /*09f0*/  FMUL.FTZ R109, R32, R3 ;  /* 0x00000003206d7220 */ /* 0x000fe20000410000 */
[--C-:B------:R-:W-:Y:S01]  /*0a00*/  HADD2.F32 R226, -RZ, R107.reuse.H1_H1 ;  /* 0x3000006bffe27230 */ /* 0x100fe20000004100 */
[C---:B------:R-:W-:Y:S02]  /*0a10*/  FADD.FTZ R230, -R132.reuse, R111 ;  /* 0x0000006f84e67221 */ /* 0x040fe40000010100 */
[----:B------:R-:W-:Y:S01]  /*0a20*/  FADD.FTZ R216, -R132, R97 ;  /* 0x0000006184d87221 */ /* 0x000fe20000010100 */
[----:B------:R-:W-:Y:S01]  /*0a30*/  HADD2.F32 R97, -RZ, R107.H0_H0 ;  /* 0x2000006bff617230 */ /* 0x000fe20000004100 */
[----:B------:R-:W-:-:S02]  /*0a40*/  FMUL.FTZ R107, R131, R2 ;  /* 0x00000002836b7220 */ /* 0x000fc40000410000 */
[C---:B------:R-:W-:Y:S02]  /*0a50*/  FFMA.FTZ R199, R76.reuse, R3, R199 ;  /* 0x000000034cc77223 */ /* 0x040fe400000100c7 */
[----:B------:R-:W-:Y:S02]  /*0a60*/  FMUL.FTZ R126, R131, R126 ;  /* 0x0000007e837e7220 */ /* 0x000fe40000410000 */
[----:B------:R-:W-:Y:S02]  /*0a70*/  FMUL.FTZ R111, R33, R80 ;  /* 0x00000050216f7220 */ /* 0x000fe40000410000 */
[----:B------:R-:W-:Y:S02]  /*0a80*/  FADD.FTZ R2, RZ, R109 ;  /* 0x0000006dff027221 */ /* 0x000fe40000010000 */
[----:B------:R-:W-:Y:S01]  /*0a90*/  FFMA.FTZ R3, R76, R109, RZ ;  /* 0x0000006d4c037223 */ /* 0x000fe200000100ff */
[----:B-1----:R-:W-:Y:S01]  /*0aa0*/  HADD2.F32 R124, -RZ, R81.H1_H1 ;  /* 0x30000051ff7c7230 */ /* 0x002fe20000004100 */
[----:B------:R-:W-:-:S02]  /*0ab0*/  FADD.FTZ R84, -R132, R84 ;  /* 0x0000005484547221 */ /* 0x000fc40000010100 */
[----:B------:R-:W-:Y:S02]  /*0ac0*/  FADD.FTZ R192, R77, R192 ;  /* 0x000000c04dc07221 */ /* 0x000fe40000010000 */
[-C--:B------:R-:W-:Y:S02]  /*0ad0*/  FFMA.FTZ R193, R78, R77.reuse, R193 ;  /* 0x0000004d4ec17223 */ /* 0x080fe400000100c1 */
[----:B------:R-:W-:Y:S02]  /*0ae0*/  FMUL.FTZ R77, R34, R77 ;  /* 0x0000004d224d7220 */ /* 0x000fe40000410000 */
[----:B------:R-:W-:Y:S02]  /*0af0*/  FADD.FTZ R2, R2, R111 ;  /* 0x0000006f02027221 */ /* 0x000fe40000010000 */
[----:B------:R-:W-:Y:S01]  /*0b00*/  FFMA.FTZ R3, R126, R111, R3 ;  /* 0x0000006f7e037223 */ /* 0x000fe20000010003 */
[----:B------:R-:W-:Y:S01]  /*0b10*/  @P0 HADD2.F32 R130, -RZ, R204.H0_H0 ;  /* 0x200000ccff820230 */ /* 0x000fe20000004100 */
[----:B------:R-:W-:Y:S01]  /*0b20*/  FADD.FTZ R204, -R132, R85 ;  /* 0x0000005584cc7221 */ /* 0x000fe20000010100 */
[----:B------:R-:W-:Y:S01]  /*0b30*/  HADD2.F32 R79, -RZ, R82.H0_H0 ;  /* 0x20000052ff4f7230 */ /* 0x000fe20000004100 */
[----:B------:R-:W-:-:S02]  /*0b40*/  FADD.FTZ R190, R124, R190 ;  /* 0x000000be7cbe7221 */ /* 0x000fc40000010000 */
[----:B------:R-:W-:Y:S02]  /*0b50*/  FMUL.FTZ R84, R131, R84 ;  /* 0x0000005483547220 */ /* 0x000fe40000410000 */
[-C--:B------:R-:W-:Y:S02]  /*0b60*/  FFMA.FTZ R191, R107, R124.reuse, R191 ;  /* 0x0000007c6bbf7223 */ /* 0x080fe400000100bf */
[----:B------:R-:W-:Y:S02]  /*0b70*/  FMUL.FTZ R124, R35, R124 ;  /* 0x0000007c237c7220 */ /* 0x000fe40000410000 */
[----:B------:R-:W-:Y:S02]  /*0b80*/  FADD.FTZ R125, R2, R77 ;  /* 0x0000004d027d7221 */ /* 0x000fe40000010000 */
[----:B------:R-:W-:Y:S01]  /*0b90*/  FFMA.FTZ R3, R78, R77, R3 ;  /* 0x0000004d4e037223 */ /* 0x000fe20000010003 */
[----:B------:R-:W-:Y:S01]  /*0ba0*/  HADD2.F32 R82, -RZ, R82.H1_H1 ;  /* 0x30000052ff527230 */ /* 0x000fe20000004100 */
[----:B------:R-:W-:-:S02]  /*0bb0*/  FADD.FTZ R232, -R132, R113 ;  /* 0x0000007184e87221 */ /* 0x000fc40000010100 */
[----:B------:R-:W-:Y:S02]  /*0bc0*/  FADD.FTZ R86, -R132, R86 ;  /* 0x0000005684567221 */ /* 0x000fe40000010100 */
[----:B------:R-:W-:Y:S02]  /*0bd0*/  FADD.FTZ R162, R79, R162 ;  /* 0x000000a24fa27221 */ /* 0x000fe40000010000 */
[----:B------:R-:W-:Y:S02]  /*0be0*/  FMUL.FTZ R113, R131, R204 ;  /* 0x000000cc83717220 */ /* 0x000fe40000410000 */
[-C--:B------:R-:W-:Y:S02]  /*0bf0*/  FFMA.FTZ R134, R84, R79.reuse, R134 ;  /* 0x0000004f54867223 */ /* 0x080fe40000010086 */
[----:B------:R-:W-:Y:S02]  /*0c00*/  FMUL.FTZ R79, R28, R79 ;  /* 0x0000004f1c4f7220 */ /* 0x000fe40000410000 */
[----:B------:R-:W-:-:S02]  /*0c10*/  FADD.FTZ R2, R125, R124 ;  /* 0x0000007c7d027221 */ /* 0x000fc40000010000 */
[----:B------:R-:W-:Y:S01]  /*0c20*/  FFMA.FTZ R3, R107, R124, R3 ;  /* 0x0000007c6b037223 */ /* 0x000fe20000010003 */
[----:B------:R-:W-:Y:S01]  /*0c30*/  HADD2.F32 R81, -RZ, R83.H0_H0 ;  /* 0x20000053ff517230 */ /* 0x000fe20000004100 */
[----:B------:R-:W-:Y:S02]  /*0c40*/  FADD.FTZ R161, R82, R161 ;  /* 0x000000a152a17221 */ /* 0x000fe40000010000 */
[----:B------:R-:W-:Y:S02]  /*0c50*/  FMUL.FTZ R86, R131, R86 ;  /* 0x0000005683567220 */ /* 0x000fe40000410000 */
[-C--:B------:R-:W-:Y:S02]  /*0c60*/  FFMA.FTZ R0, R113, R82.reuse, R0 ;  /* 0x0000005271007223 */ /* 0x080fe40000010000 */
        /* <DEDUP_REMOVED lines=12> */
[----:B------:R-:W-:Y:S02]  /*0d30*/  FADD.FTZ R234, -R132, R115 ;  /* 0x0000007384ea7221 */ /* 0x000fe40000010100 */
        /* <DEDUP_REMOVED lines=93> */
[--C-:B------:R-:W-:Y:S01]  /*1310*/  HADD2.F32 R95, -RZ, R106.reuse.H0_H0 ;  /* 0x2000006aff5f7230 */ /* 0x100fe20000004100 */
        /* <DEDUP_REMOVED lines=101> */
.L_x_8788:
        /* <DEDUP_REMOVED lines=18> */
.L_x_8789:
        /* <DEDUP_REMOVED lines=13> */
[-C--:B------:R-:W-:Y:S02]  /*1b60*/  FFMA.FTZ R96, R96, R3.reuse, R104 ;  /* 0x0000000360607223 */ /* 0x080fe40000010068 */
[----:B------:R-:W-:Y:S02]  /*1b70*/  FADD.FTZ R78, R77, -R78 ;  /* 0x8000004e4d4e7221 */ /* 0x000fe40000010000 */
[----:B------:R-:W-:Y:S02]  /*1b80*/  FADD.FTZ R124, R124, -R107 ;  /* 0x8000006b7c7c7221 */ /* 0x000fe40000010000 */
[----:B------:R-:W-:-:S02]  /*1b90*/  FFMA.FTZ R76, R76, R3, R104 ;  /* 0x000000034c4c7223 */ /* 0x000fc40000010068 */
[----:B------:R-:W-:Y:S01]  /*1ba0*/  FADD.FTZ R92, R87, -R96 ;  /* 0x80000060575c7221 */ /* 0x000fe20000010000 */
[----:B------:R-:W-:Y:S01]  /*1bb0*/  HFMA2.MMA R96, -RZ, RZ, 0, 9.5367431640625e-07 ;  /* 0x00000010ff607435 */ /* 0x000fe200000001ff */
[-CC-:B------:R-:W-:Y:S02]  /*1bc0*/  FFMA.FTZ R126, R126, R3.reuse, R104.reuse ;  /* 0x000000037e7e7223 */ /* 0x180fe40000010068 */
[C---:B------:R-:W-:Y:S01]  /*1bd0*/  FMUL.FTZ R87, R131.reuse, R78 ;  /* 0x0000004e83577220 */ /* 0x040fe20000410000 */
[----:B------:R-:W-:Y:S01]  /*1be0*/  @P1 MOV R78, 0x20 ;  /* 0x00000020004e1802 */ /* 0x000fe20000000f00 */
[----:B------:R-:W-:Y:S02]  /*1bf0*/  FMUL.FTZ R124, R131, R124 ;  /* 0x0000007c837c7220 */ /* 0x000fe40000410000 */
[----:B------:R-:W-:Y:S02]  /*1c00*/  FFMA.FTZ R86, R86, R3, R104 ;  /* 0x0000000356567223 */ /* 0x000fe40000010068 */
[----:B------:R-:W-:-:S02]  /*1c10*/  FADD.FTZ R76, R109, -R76 ;  /* 0x8000004c6d4c7221 */ /* 0x000fc40000010000 */
[----:B------:R-:W-:Y:S02]  /*1c20*/  FADD.FTZ R126, R111, -R126 ;  /* 0x8000007e6f7e7221 */ /* 0x000fe40000010000 */
[----:B-----5:R-:W-:Y:S02]  /*1c30*/  @P0 FADD.FTZ R87, R38, R87 ;  /* 0x0000005726570221 */ /* 0x020fe40000010000 */
[----:B------:R-:W-:Y:S02]  /*1c40*/  @P0 FADD.FTZ R124, R39, R124 ;  /* 0x0000007c277c0221 */ /* 0x000fe40000010000 */
[-CC-:B------:R-:W-:Y:S02]  /*1c50*/  FFMA.FTZ R84, R84, R3.reuse, R104.reuse ;  /* 0x0000000354547223 */ /* 0x180fe40000010068 */
[-CC-:B------:R-:W-:Y:S02]  /*1c60*/  FFMA.FTZ R113, R113, R3.reuse, R104.reuse ;  /* 0x0000000371717223 */ /* 0x180fe40000010068 */
[----:B------:R-:W-:-:S02]  /*1c70*/  FFMA.FTZ R206, R206, R3, R104 ;  /* 0x00000003cece7223 */ /* 0x000fc40000010068 */
[----:B------:R-:W-:Y:S02]  /*1c80*/  FADD.FTZ R86, R81, -R86 ;  /* 0x8000005651567221 */ /* 0x000fe40000010000 */
[C---:B------:R-:W-:Y:S02]  /*1c90*/  FMUL.FTZ R77, R131.reuse, R76 ;  /* 0x0000004c834d7220 */ /* 0x040fe40000410000 */
[----:B------:R-:W-:Y:S02]  /*1ca0*/  FMUL.FTZ R126, R131, R126 ;  /* 0x0000007e837e7220 */ /* 0x000fe40000410000 */
[-C--:B------:R-:W-:Y:S02]  /*1cb0*/  FMUL.FTZ R81, R87, R130.reuse ;  /* 0x0000008257517220 */ /* 0x080fe40000410000 */
[----:B------:R-:W-:Y:S02]  /*1cc0*/  FMUL.FTZ R76, R124, R130 ;  /* 0x000000827c4c7220 */ /* 0x000fe40000410000 */
[----:B------:R-:W-:-:S02]  /*1cd0*/  FFMA.FTZ R98, R98, R3, R104 ;  /* 0x0000000362627223 */ /* 0x000fc40000010068 */
[----:B------:R-:W-:Y:S01]  /*1ce0*/  FFMA.FTZ R100, R100, R3, R104 ;  /* 0x0000000364647223 */ /* 0x000fe20000010068 */
[----:B------:R-:W-:Y:S01]  /*1cf0*/  F2FP.PACK_AB R81, R76, R81 ;  /* 0x000000514c51723e */ /* 0x000fe200000000ff */
[----:B------:R-:W-:Y:S02]  /*1d00*/  FADD.FTZ R84, R79, -R84 ;  /* 0x800000544f547221 */ /* 0x000fe40000010000 */
[----:B------:R-:W-:Y:S02]  /*1d10*/  FADD.FTZ R82, R82, -R113 ;  /* 0x8000007152527221 */ /* 0x000fe40000010000 */
[----:B------:R-:W-:Y:S02]  /*1d20*/  FADD.FTZ R206, R115, -R206 ;  /* 0x800000ce73ce7221 */ /* 0x000fe40000010000 */
[----:B------:R-:W-:Y:S02]  /*1d30*/  @P0 FADD.FTZ R77, R36, R77 ;  /* 0x0000004d244d0221 */ /* 0x000fe40000010000 */
[----:B------:R-:W-:-:S02]  /*1d40*/  @P0 FADD.FTZ R126, R37, R126 ;  /* 0x0000007e257e0221 */ /* 0x000fc40000010000 */
[-CC-:B------:R-:W-:Y:S02]  /*1d50*/  FFMA.FTZ R88, R88, R3.reuse, R104.reuse ;  /* 0x0000000358587223 */ /* 0x180fe40000010068 */
[----:B------:R-:W-:Y:S02]  /*1d60*/  FFMA.FTZ R208, R208, R3, R104 ;  /* 0x00000003d0d07223 */ /* 0x000fe40000010068 */
[----:B------:R-:W-:Y:S02]  /*1d70*/  FADD.FTZ R98, R89, -R98 ;  /* 0x8000006259627221 */ /* 0x000fe40000010000 */
[----:B------:R-:W-:Y:S02]  /*1d80*/  FADD.FTZ R100, R91, -R100 ;  /* 0x800000645b647221 */ /* 0x000fe40000010000 */
[----:B------:R-:W-:Y:S01]  /*1d90*/  FMUL.FTZ R89, R131, R84 ;  /* 0x0000005483597220 */ /* 0x000fe20000410000 */
[----:B------:R-:W-:Y:S01]  /*1da0*/  SEL R84, R77, R68, P2 ;  /* 0x000000444d547207 */ /* 0x000fe20001000000 */
[----:B------:R-:W-:-:S02]  /*1db0*/  FMUL.FTZ R76, R131, R82 ;  /* 0x00000052834c7220 */ /* 0x000fc40000410000 */
[----:B------:R-:W-:Y:S01]  /*1dc0*/  FMUL.FTZ R91, R131, R86 ;  /* 0x00000056835b7220 */ /* 0x000fe20000410000 */
[----:B------:R-:W-:Y:S01]  /*1dd0*/  SEL R86, R87, R70, P2 ;  /* 0x0000004657567207 */ /* 0x000fe20001000000 */
[----:B------:R-:W-:Y:S01]  /*1de0*/  FMUL.FTZ R206, R131, R206 ;  /* 0x000000ce83ce7220 */ /* 0x000fe20000410000 */
[----:B------:R-:W-:Y:S01]  /*1df0*/  SEL R87, R124, R71, P2 ;  /* 0x000000477c577207 */ /* 0x000fe20001000000 */
        /* <DEDUP_REMOVED lines=19> */
[-C--:B------:R-:W-:Y:S02]  /*1f30*/  FMUL.FTZ R2, R77, R130.reuse ;  /* 0x000000824d027220 */ /* 0x080fe40000410000 */
[----:B------:R-:W-:Y:S02]  /*1f40*/  FMUL.FTZ R3, R126, R130 ;  /* 0x000000827e037220 */ /* 0x000fe40000410000 */
[----:B------:R-:W-:-:S02]  /*1f50*/  FADD.FTZ R88, R83, -R88 ;  /* 0x8000005853587221 */ /* 0x000fc40000010000 */
[----:B------:R-:W-:Y:S02]  /*1f60*/  FADD.FTZ R208, R117, -R208 ;  /* 0x800000d075d07221 */ /* 0x000fe40000010000 */
[----:B------:R-:W-:Y:S02]  /*1f70*/  @P0 FADD.FTZ R89, R40, R89 ;  /* 0x0000005928590221 */ /* 0x000fe40000010000 */
[----:B------:R-:W-:Y:S02]  /*1f80*/  @P0 FADD.FTZ R76, R41, R76 ;  /* 0x0000004c294c0221 */ /* 0x000fe40000010000 */
[----:B------:R-:W-:Y:S02]  /*1f90*/  @P0 FADD.FTZ R91, R42, R91 ;  /* 0x0000005b2a5b0221 */ /* 0x000fe40000010000 */
[----:B------:R-:W-:Y:S02]  /*1fa0*/  @P0 FADD.FTZ R206, R43, R206 ;  /* 0x000000ce2bce0221 */ /* 0x000fe40000010000 */
[----:B------:R-:W-:-:S02]  /*1fb0*/  FADD.FTZ R102, R93, -R102 ;  /* 0x800000665d667221 */ /* 0x000fc40000010000 */
[----:B------:R-:W-:Y:S01]  /*1fc0*/  FADD.FTZ R94, R80, -R211 ;  /* 0x800000d3505e7221 */ /* 0x000fe20000010000 */
[----:B------:R-:W-:Y:S01]  /*1fd0*/  F2FP.PACK_AB R80, R3, R2 ;  /* 0x000000020350723e */ /* 0x000fe200000000ff */
[----:B------:R-:W-:Y:S01]  /*1fe0*/  FADD.FTZ R90, R85, -R90 ;  /* 0x8000005a555a7221 */ /* 0x000fe20000010000 */
[----:B------:R-:W-:Y:S01]  /*1ff0*/  SEL R85, R126, R69, P2 ;  /* 0x000000457e557207 */ /* 0x000fe20001000000 */
[----:B------:R-:W-:Y:S01]  /*2000*/  FMUL.FTZ R93, R131, R88 ;  /* 0x00000058835d7220 */ /* 0x000fe20000410000 */
[----:B------:R-:W-:Y:S01]  /*2010*/  SEL R88, R89, R72, P2 ;  /* 0x0000004859587207 */ /* 0x000fe20001000000 */
[----:B------:R-:W-:Y:S02]  /*2020*/  FMUL.FTZ R208, R131, R208 ;  /* 0x000000d083d07220 */ /* 0x000fe40000410000 */
[----:B------:R-:W-:Y:S02]  /*2030*/  FADD.FTZ R216, R121, -R216 ;  /* 0x800000d879d87221 */ /* 0x000fe40000010000 */
[----:B------:R-:W-:-:S02]  /*2040*/  FADD.FTZ R218, R123, -R218 ;  /* 0x800000da7bda7221 */ /* 0x000fc40000010000 */
[-C--:B------:R-:W-:Y:S01]  /*2050*/  FMUL.FTZ R82, R89, R130.reuse ;  /* 0x0000008259527220 */ /* 0x080fe20000410000 */
[C---:B------:R-:W-:Y:S01]  /*2060*/  SEL R89, R76.reuse, R73, P2 ;  /* 0x000000494c597207 */ /* 0x040fe20001000000 */
[-C--:B------:R-:W-:Y:S02]  /*2070*/  FMUL.FTZ R3, R76, R130.reuse ;  /* 0x000000824c037220 */ /* 0x080fe40000410000 */
[-C--:B------:R-:W-:Y:S02]  /*2080*/  FMUL.FTZ R83, R91, R130.reuse ;  /* 0x000000825b537220 */ /* 0x080fe40000410000 */
[----:B------:R-:W-:Y:S01]  /*2090*/  FMUL.FTZ R2, R206, R130 ;  /* 0x00000082ce027220 */ /* 0x000fe20000410000 */
[----:B------:R-:W-:Y:S01]  /*20a0*/  F2FP.PACK_AB R82, R3, R82 ;  /* 0x000000520352723e */ /* 0x000fe200000000ff */
[----:B------:R-:W-:Y:S02]  /*20b0*/  FADD.FTZ R210, R119, -R210 ;  /* 0x800000d277d27221 */ /* 0x000fe40000010000 */
[----:B------:R-:W-:Y:S01]  /*20c0*/  FADD.FTZ R114, R101, -R114 ;  /* 0x8000007265727221 */ /* 0x000fe20000010000 */
[----:B------:R-:W-:Y:S01]  /*20d0*/  F2FP.PACK_AB R83, R2, R83 ;  /* 0x000000530253723e */ /* 0x000fe200000000ff */
[----:B------:R-:W-:-:S02]  /*20e0*/  FADD.FTZ R120, R103, -R120 ;  /* 0x8000007867787221 */ /* 0x000fc40000010000 */
[----:B------:R-:W-:Y:S02]  /*20f0*/  FADD.FTZ R122, R105, -R122 ;  /* 0x8000007a697a7221 */ /* 0x000fe40000010000 */
[----:B------:R-:W-:Y:S01]  /*2100*/  FMUL.FTZ R101, R131, R90 ;  /* 0x0000005a83657220 */ /* 0x000fe20000410000 */
[----:B------:R-:W-:Y:S01]  /*2110*/  SEL R90, R91, R74, P2 ;  /* 0x0000004a5b5a7207 */ /* 0x000fe20001000000 */
[----:B------:R-:W-:Y:S01]  /*2120*/  @P0 FADD.FTZ R93, R44, R93 ;  /* 0x0000005d2c5d0221 */ /* 0x000fe20000010000 */
[----:B------:R-:W-:Y:S01]  /*2130*/  SEL R91, R206, R75, P2 ;  /* 0x0000004bce5b7207 */ /* 0x000fe20001000000 */
[----:B------:R-:W-:Y:S02]  /*2140*/  @P0 FADD.FTZ R208, R45, R208 ;  /* 0x000000d02dd00221 */ /* 0x000fe40000010000 */
[C---:B------:R-:W-:Y:S02]  /*2150*/  FMUL.FTZ R103, R131.reuse, R92 ;  /* 0x0000005c83677220 */ /* 0x040fe40000410000 */
[----:B------:R-:W-:-:S02]  /*2160*/  FMUL.FTZ R216, R131, R216 ;  /* 0x000000d883d87220 */ /* 0x000fc40000410000 */
[C---:B------:R-:W-:Y:S02]  /*2170*/  FMUL.FTZ R105, R131.reuse, R98 ;  /* 0x0000006283697220 */ /* 0x040fe40000410000 */
[----:B------:R-:W-:Y:S02]  /*2180*/  FMUL.FTZ R218, R131, R218 ;  /* 0x000000da83da7220 */ /* 0x000fe40000410000 */
[----:B------:R-:W-:-:S04]  /*2190*/  @P1 IMAD.WIDE.U32 R78, R203, R78, c[0x0][0x258] ;  /* 0x00009600cb4e1625 */ /* 0x000fc800078e004e */
[----:B------:R-:W-:Y:S01]  /*21a0*/  FMUL.FTZ R210, R131, R210 ;  /* 0x000000d283d27220 */ /* 0x000fe20000410000 */
[----:B------:R1:W-:Y:S01]  /*21b0*/  @P1 STG.E.128 [R78.64], R84 ;  /* 0x000000544e001986 */ /* 0x0003e2000c101d04 */
[----:B------:R-:W-:Y:S01]  /*21c0*/  IMAD.WIDE.U32 R2, R203, R96, c[0x0][0x248] ;  /* 0x00009200cb027625 */ /* 0x000fe200078e0060 */
[----:B------:R-:W-:Y:S02]  /*21d0*/  @P1 MOV R203, 0x20 ;  /* 0x0000002000cb1802 */ /* 0x000fe40000000f00 */
[----:B------:R2:W-:Y:S01]  /*21e0*/  @P1 STG.E.128 [R78.64+0x10], R88 ;  /* 0x000010584e001986 */ /* 0x0005e2000c101d04 */
[-C--:B------:R-:W-:Y:S02]  /*21f0*/  FMUL.FTZ R76, R93, R130.reuse ;  /* 0x000000825d4c7220 */ /* 0x080fe40000410000 */
[----:B------:R-:W-:Y:S01]  /*2200*/  FMUL.FTZ R77, R208, R130 ;  /* 0x00000082d04d7220 */ /* 0x000fe20000410000 */
[----:B------:R3:W-:Y:S01]  /*2210*/  STG.E.128 [R2.64], R80 ;  /* 0x0000005002007986 */ /* 0x0007e2000c101d04 */
[----:B------:R-:W-:-:S02]  /*2220*/  @P0 FADD.FTZ R103, R48, R103 ;  /* 0x0000006730670221 */ /* 0x000fc40000010000 */
[----:B------:R-:W-:Y:S01]  /*2230*/  @P0 FADD.FTZ R216, R49, R216 ;  /* 0x000000d831d80221 */ /* 0x000fe20000010000 */
[----:B------:R-:W-:Y:S01]  /*2240*/  F2FP.PACK_AB R76, R77, R76 ;  /* 0x0000004c4d4c723e */ /* 0x000fe200000000ff */
[----:B------:R-:W-:Y:S02]  /*2250*/  @P0 FADD.FTZ R105, R50, R105 ;  /* 0x0000006932690221 */ /* 0x000fe40000010000 */
[----:B------:R-:W-:Y:S02]  /*2260*/  @P0 FADD.FTZ R218, R51, R218 ;  /* 0x000000da33da0221 */ /* 0x000fe40000010000 */
[----:B------:R-:W-:Y:S01]  /*2270*/  @P0 FADD.FTZ R101, R46, R101 ;  /* 0x000000652e650221 */ /* 0x000fe20000010000 */
[----:B-1----:R-:W-:Y:S01]  /*2280*/  SEL R85, R216, R73, P2 ;  /* 0x00000049d8557207 */ /* 0x002fe20001000000 */
[----:B------:R-:W-:Y:S01]  /*2290*/  @P0 FADD.FTZ R210, R47, R210 ;  /* 0x000000d22fd20221 */ /* 0x000fe20000010000 */
[----:B------:R-:W-:Y:S01]  /*22a0*/  SEL R86, R105, R74, P2 ;  /* 0x0000004a69567207 */ /* 0x000fe20001000000 */
[-C--:B------:R-:W-:Y:S01]  /*22b0*/  FMUL.FTZ R77, R101, R130.reuse ;  /* 0x00000082654d7220 */ /* 0x080fe20000410000 */
[----:B------:R-:W-:Y:S01]  /*22c0*/  SEL R87, R218, R75, P2 ;  /* 0x0000004bda577207 */ /* 0x000fe20001000000 */
[----:B--2---:R-:W-:-:S02]  /*22d0*/  FMUL.FTZ R78, R103, R130 ;  /* 0x00000082674e7220 */ /* 0x004fc40000410000 */
[-C--:B------:R-:W-:Y:S01]  /*22e0*/  FMUL.FTZ R79, R105, R130.reuse ;  /* 0x00000082694f7220 */ /* 0x080fe20000410000 */
[----:B---3--:R-:W-:Y:S01]  /*22f0*/  @P1 MOV R80, 0x20 ;  /* 0x0000002000501802 */ /* 0x008fe20000000f00 */
[-C--:B------:R-:W-:Y:S01]  /*2300*/  FMUL.FTZ R3, R216, R130.reuse ;  /* 0x00000082d8037220 */ /* 0x080fe20000410000 */
[----:B------:R-:W-:Y:S01]  /*2310*/  SEL R81, R208, R69, P2 ;  /* 0x00000045d0517207 */ /* 0x000fe20001000000 */
[----:B------:R-:W-:Y:S01]  /*2320*/  FMUL.FTZ R2, R218, R130 ;  /* 0x00000082da027220 */ /* 0x000fe20000410000 */
[----:B------:R-:W-:Y:S01]  /*2330*/  SEL R82, R101, R70, P2 ;  /* 0x0000004665527207 */ /* 0x000fe20001000000 */
[----:B------:R-:W-:Y:S01]  /*2340*/  FMUL.FTZ R84, R210, R130 ;  /* 0x00000082d2547220 */ /* 0x000fe20000410000 */
[----:B------:R-:W-:Y:S01]  /*2350*/  F2FP.PACK_AB R78, R3, R78 ;  /* 0x0000004e034e723e */ /* 0x000fe200000000ff */
[----:B------:R-:W-:Y:S01]  /*2360*/  FADD.FTZ R108, R95, -R108 ;  /* 0x8000006c5f6c7221 */ /* 0x000fe20000010000 */
[----:B------:R-:W-:Y:S01]  /*2370*/  F2FP.PACK_AB R79, R2, R79 ;  /* 0x0000004f024f723e */ /* 0x000fe200000000ff */
[----:B------:R-:W-:Y:S01]  /*2380*/  FADD.FTZ R228, R129, -R228 ;  /* 0x800000e481e47221 */ /* 0x000fe20000010000 */
[----:B------:R-:W-:Y:S01]  /*2390*/  F2FP.PACK_AB R77, R84, R77 ;  /* 0x0000004d544d723e */ /* 0x000fe200000000ff */
[----:B------:R-:W-:Y:S01]  /*23a0*/  FADD.FTZ R110, R97, -R110 ;  /* 0x8000006e616e7221 */ /* 0x000fe20000010000 */
[----:B------:R-:W-:Y:S01]  /*23b0*/  SEL R83, R210, R71, P2 ;  /* 0x00000047d2537207 */ /* 0x000fe20001000000 */
[----:B------:R-:W-:Y:S01]  /*23c0*/  FADD.FTZ R230, R133, -R230 ;  /* 0x800000e685e67221 */ /* 0x000fe20000010000 */
[----:B------:R-:W-:Y:S01]  /*23d0*/  SEL R84, R103, R72, P2 ;  /* 0x0000004867547207 */ /* 0x000fe20001000000 */
[----:B------:R-:W-:-:S02]  /*23e0*/  FADD.FTZ R220, R125, -R220 ;  /* 0x800000dc7ddc7221 */ /* 0x000fc40000010000 */
[----:B------:R-:W-:Y:S02]  /*23f0*/  FMUL.FTZ R109, R131, R102 ;  /* 0x00000066836d7220 */ /* 0x000fe40000410000 */
[----:B------:R-:W-:Y:S02]  /*2400*/  FADD.FTZ R112, R99, -R112 ;  /* 0x8000007063707221 */ /* 0x000fe40000010000 */
[C---:B------:R-:W-:Y:S02]  /*2410*/  FMUL.FTZ R107, R131.reuse, R100 ;  /* 0x00000064836b7220 */ /* 0x040fe40000410000 */
[C---:B------:R-:W-:Y:S02]  /*2420*/  FMUL.FTZ R102, R131.reuse, R94 ;  /* 0x0000005e83667220 */ /* 0x040fe40000410000 */
[C---:B------:R-:W-:Y:S02]  /*2430*/  FMUL.FTZ R99, R131.reuse, R108 ;  /* 0x0000006c83637220 */ /* 0x040fe40000410000 */
[----:B------:R-:W-:-:S02]  /*2440*/  FMUL.FTZ R100, R131, R228 ;  /* 0x000000e483647220 */ /* 0x000fc40000410000 */
[C---:B------:R-:W-:Y:S02]  /*2450*/  FMUL.FTZ R97, R131.reuse, R110 ;  /* 0x0000006e83617220 */ /* 0x040fe40000410000 */
[----:B------:R-:W-:Y:S02]  /*2460*/  FMUL.FTZ R98, R131, R230 ;  /* 0x000000e683627220 */ /* 0x000fe40000410000 */
[----:B------:R-:W-:-:S04]  /*2470*/  IMAD.WIDE.U32 R94, R202, R96, c[0x0][0x248] ;  /* 0x00009200ca5e7625 */ /* 0x000fc800078e0060 */
[----:B------:R-:W-:Y:S01]  /*2480*/  @P1 IMAD.WIDE.U32 R2, R201, R80, c[0x0][0x258] ;  /* 0x00009600c9021625 */ /* 0x000fe200078e0050 */
[----:B------:R-:W-:-:S03]  /*2490*/  SEL R80, R93, R68, P2 ;  /* 0x000000445d507207 */ /* 0x000fc60001000000 */
[----:B------:R-:W-:-:S04]  /*24a0*/  @P1 IMAD.WIDE.U32 R202, R202, R203, c[0x0][0x258] ;  /* 0x00009600caca1625 */ /* 0x000fc800078e00cb */
[----:B------:R-:W-:Y:S01]  /*24b0*/  FADD.FTZ R222, R127, -R222 ;  /* 0x800000de7fde7221 */ /* 0x000fe20000010000 */
[----:B------:R-:W-:Y:S01]  /*24c0*/  @P1 STG.E.128 [R202.64], R80 ;  /* 0x00000050ca001986 */ /* 0x000fe2000c101d04 */
[----:B------:R-:W-:Y:S02]  /*24d0*/  FADD.FTZ R232, R205, -R232 ;  /* 0x800000e8cde87221 */ /* 0x000fe40000010000 */
[----:B------:R-:W-:Y:S01]  /*24e0*/  FADD.FTZ R234, R207, -R234 ;  /* 0x800000eacfea7221 */ /* 0x000fe20000010000 */
[----:B------:R1:W-:Y:S01]  /*24f0*/  @P1 STG.E.128 [R202.64+0x10], R84 ;  /* 0x00001054ca001986 */ /* 0x0003e2000c101d04 */
[----:B------:R-:W-:Y:S02]  /*2500*/  FADD.FTZ R240, R209, -R240 ;  /* 0x800000f0d1f07221 */ /* 0x000fe40000010000 */
[----:B------:R-:W-:Y:S01]  /*2510*/  FMUL.FTZ R220, R131, R220 ;  /* 0x000000dc83dc7220 */ /* 0x000fe20000410000 */
[----:B------:R2:W-:Y:S01]  /*2520*/  STG.E.128 [R94.64], R76 ;  /* 0x0000004c5e007986 */ /* 0x0005e2000c101d04 */
[----:B------:R-:W-:-:S02]  /*2530*/  @P0 FADD.FTZ R99, R56, R99 ;  /* 0x0000006338630221 */ /* 0x000fc40000010000 */
[----:B------:R-:W-:Y:S02]  /*2540*/  @P0 FADD.FTZ R100, R57, R100 ;  /* 0x0000006439640221 */ /* 0x000fe40000010000 */
[----:B------:R-:W-:Y:S02]  /*2550*/  @P0 FADD.FTZ R97, R58, R97 ;  /* 0x000000613a610221 */ /* 0x000fe40000010000 */
[----:B------:R-:W-:Y:S02]  /*2560*/  @P0 FADD.FTZ R98, R59, R98 ;  /* 0x000000623b620221 */ /* 0x000fe40000010000 */
[C---:B------:R-:W-:Y:S02]  /*2570*/  FMUL.FTZ R222, R131.reuse, R222 ;  /* 0x000000de83de7220 */ /* 0x040fe40000410000 */
[C---:B------:R-:W-:Y:S02]  /*2580*/  FMUL.FTZ R111, R131.reuse, R112 ;  /* 0x00000070836f7220 */ /* 0x040fe40000410000 */
[C---:B------:R-:W-:Y:S01]  /*2590*/  FMUL.FTZ R232, R131.reuse, R232 ;  /* 0x000000e883e87220 */ /* 0x040fe20000410000 */
[----:B-1----:R-:W-:Y:S01]  /*25a0*/  @P1 MOV R87, 0x20 ;  /* 0x0000002000571802 */ /* 0x002fe20000000f00 */
[----:B------:R-:W-:-:S02]  /*25b0*/  FMUL.FTZ R113, R131, R114 ;  /* 0x0000007283717220 */ /* 0x000fc40000410000 */
[----:B------:R-:W-:Y:S01]  /*25c0*/  FMUL.FTZ R234, R131, R234 ;  /* 0x000000ea83ea7220 */ /* 0x000fe20000410000 */
[----:B--2---:R-:W-:Y:S01]  /*25d0*/  SEL R78, R97, R74, P2 ;  /* 0x0000004a614e7207 */ /* 0x004fe20001000000 */
[C---:B------:R-:W-:Y:S02]  /*25e0*/  FMUL.FTZ R115, R131.reuse, R120 ;  /* 0x0000007883737220 */ /* 0x040fe40000410000 */
[----:B------:R-:W-:Y:S02]  /*25f0*/  FMUL.FTZ R240, R131, R240 ;  /* 0x000000f083f07220 */ /* 0x000fe40000410000 */
[----:B------:R-:W-:Y:S02]  /*2600*/  @P0 FADD.FTZ R107, R52, R107 ;  /* 0x0000006b346b0221 */ /* 0x000fe40000010000 */
[----:B------:R-:W-:Y:S02]  /*2610*/  @P0 FADD.FTZ R220, R53, R220 ;  /* 0x000000dc35dc0221 */ /* 0x000fe40000010000 */
[----:B------:R-:W-:Y:S01]  /*2620*/  FMUL.FTZ R80, R99, R130 ;  /* 0x0000008263507220 */ /* 0x000fe20000410000 */
[----:B------:R-:W-:Y:S01]  /*2630*/  SEL R88, R107, R68, P2 ;  /* 0x000000446b587207 */ /* 0x000fe20001000000 */
[-C--:B------:R-:W-:Y:S01]  /*2640*/  FMUL.FTZ R81, R100, R130.reuse ;  /* 0x0000008264517220 */ /* 0x080fe20000410000 */
[----:B------:R-:W-:Y:S01]  /*2650*/  SEL R89, R220, R69, P2 ;  /* 0x00000045dc597207 */ /* 0x000fe20001000000 */
[----:B------:R-:W-:-:S02]  /*2660*/  FMUL.FTZ R95, R97, R130 ;  /* 0x00000082615f7220 */ /* 0x000fc40000410000 */
[----:B------:R-:W-:Y:S01]  /*2670*/  FMUL.FTZ R76, R98, R130 ;  /* 0x00000082624c7220 */ /* 0x000fe20000410000 */
[----:B------:R-:W-:Y:S01]  /*2680*/  F2FP.PACK_AB R94, R81, R80 ;  /* 0x00000050515e723e */ /* 0x000fe200000000ff */
[----:B------:R-:W-:Y:S02]  /*2690*/  FMUL.FTZ R117, R131, R122 ;  /* 0x0000007a83757220 */ /* 0x000fe40000410000 */
[----:B------:R-:W-:Y:S01]  /*26a0*/  @P0 FADD.FTZ R222, R55, R222 ;  /* 0x000000de37de0221 */ /* 0x000fe20000010000 */
[----:B------:R-:W-:Y:S01]  /*26b0*/  F2FP.PACK_AB R95, R76, R95 ;  /* 0x0000005f4c5f723e */ /* 0x000fe200000000ff */
[-C--:B------:R-:W-:Y:S02]  /*26c0*/  FMUL.FTZ R92, R107, R130.reuse ;  /* 0x000000826b5c7220 */ /* 0x080fe40000410000 */
[----:B------:R-:W-:Y:S01]  /*26d0*/  FMUL.FTZ R93, R220, R130 ;  /* 0x00000082dc5d7220 */ /* 0x000fe20000410000 */
[----:B------:R-:W-:Y:S01]  /*26e0*/  SEL R91, R222, R71, P2 ;  /* 0x00000047de5b7207 */ /* 0x000fe20001000000 */
[----:B------:R-:W-:-:S02]  /*26f0*/  @P0 FADD.FTZ R111, R60, R111 ;  /* 0x0000006f3c6f0221 */ /* 0x000fc40000010000 */
[----:B------:R-:W-:Y:S01]  /*2700*/  @P0 FADD.FTZ R232, R61, R232 ;  /* 0x000000e83de80221 */ /* 0x000fe20000010000 */
[----:B------:R-:W-:Y:S01]  /*2710*/  F2FP.PACK_AB R92, R93, R92 ;  /* 0x0000005c5d5c723e */ /* 0x000fe200000000ff */
        /* <DEDUP_REMOVED lines=25> */
[-C--:B------:R-:W-:Y:S01]  /*28b0*/  FMUL.FTZ R222, R222, R130.reuse ;  /* 0x00000082dede7220 */ /* 0x080fe20000410000 */
[----:B------:R-:W-:Y:S01]  /*28c0*/  SEL R79, R98, R75, P2 ;  /* 0x0000004b624f7207 */ /* 0x000fe20001000000 */
[----:B------:R-:W-:Y:S01]  /*28d0*/  FMUL.FTZ R83, R117, R130 ;  /* 0x0000008275537220 */ /* 0x000fe20000410000 */
[----:B------:R-:W-:Y:S01]  /*28e0*/  SEL R72, R115, R72, P2 ;  /* 0x0000004873487207 */ /* 0x000fe20001000000 */
[----:B------:R-:W-:Y:S01]  /*28f0*/  FMUL.FTZ R130, R102, R130 ;  /* 0x0000008266827220 */ /* 0x000fe20000410000 */
[----:B------:R-:W-:Y:S01]  /*2900*/  F2FP.PACK_AB R93, R222, R93 ;  /* 0x0000005dde5d723e */ /* 0x000fe200000000ff */
[-C--:B------:R-:W-:Y:S01]  /*2910*/  IMAD.WIDE.U32 R84, R201, R96.reuse, c[0x0][0x248] ;  /* 0x00009200c9547625 */ /* 0x080fe200078e0060 */
[----:B------:R-:W-:Y:S01]  /*2920*/  SEL R73, R240, R73, P2 ;  /* 0x00000049f0497207 */ /* 0x000fe20001000000 */
[----:B------:R1:W-:Y:S01]  /*2930*/  @P1 STG.E.128 [R2.64], R88 ;  /* 0x0000005802001986 */ /* 0x0003e2000c101d04 */
[----:B------:R-:W-:Y:S01]  /*2940*/  SEL R75, R102, R75, P2 ;  /* 0x0000004b664b7207 */ /* 0x000fe20001000000 */
[----:B------:R-:W-:Y:S01]  /*2950*/  @P1 IMAD.WIDE.U32 R86, R200, R87, c[0x0][0x258] ;  /* 0x00009600c8561625 */ /* 0x000fe200078e0057 */
[----:B------:R-:W-:Y:S01]  /*2960*/  F2FP.PACK_AB R83, R130, R83 ;  /* 0x000000538253723e */ /* 0x000fe200000000ff */
        /* <DEDUP_REMOVED lines=11> */
.L_x_8786:
[----:B------:R-:W-:Y:S05]  /*2a20*/  BSYNC B1 ;  /* 0x0000000000017941 */ /* 0x000fea0003800000 */
.L_x_8783:
        /* <DEDUP_REMOVED lines=39> */
.L_x_8782:
[----:B------:R-:W-:Y:S05]  /*2ca0*/  BSYNC B0 ;  /* 0x0000000000007941 */ /* 0x000fea0003800000 */
.L_x_8780:
        /* <DEDUP_REMOVED lines=75> */
[----:B----4-:R-:W-:Y:S01]  /*3160*/  FADD.FTZ R9, R9, R32 ;  /* 0x0000002009097221 */ /* 0x010fe20000010000 */
[----:B------:R1:W-:Y:S01]  /*3170*/  STS.128 [R0], R4 ;  /* 0x0000000400007388 */ /* 0x0003e20000000c00 */
[----:B-----5:R-:W-:-:S03]  /*3180*/  FADD.FTZ R35, R10, R35 ;  /* 0x000000230a237221 */ /* 0x020fc60000010000 */
[----:B------:R-:W-:Y:S01]  /*3190*/  STS.128 [R0+0x10], R132 ;  /* 0x0000108400007388 */ /* 0x000fe20000000c00 */
[----:B------:R-:W-:Y:S02]  /*31a0*/  FADD.FTZ R11, R11, R34 ;  /* 0x000000220b0b7221 */ /* 0x000fe40000010000 */
[----:B0-----:R-:W-:Y:S01]  /*31b0*/  IMAD R14, R14, c[0x0][0x168], RZ ;  /* 0x00005a000e0e7a24 */ /* 0x001fe200078e02ff */
[----:B------:R-:W-:Y:S01]  /*31c0*/  STS.128 [R0+0x400], R136 ;  /* 0x0004008800007388 */ /* 0x000fe20000000c00 */
[----:B------:R-:W-:-:S03]  /*31d0*/  FADD.FTZ R37, R12, R37 ;  /* 0x000000250c257221 */ /* 0x000fc60000010000 */
[----:B------:R-:W-:Y:S01]  /*31e0*/  STS.128 [R0+0x410], R140 ;  /* 0x0004108c00007388 */ /* 0x000fe20000000c00 */
[----:B------:R-:W-:-:S03]  /*31f0*/  FADD.FTZ R13, R13, R36 ;  /* 0x000000240d0d7221 */ /* 0x000fc60000010000 */
[----:B------:R-:W-:Y:S01]  /*3200*/  STS.128 [R0+0x800], R144 ;  /* 0x0008009000007388 */ /* 0x000fe20000000c00 */
[----:B-1----:R-:W-:-:S03]  /*3210*/  FADD.FTZ R7, R3, R30 ;  /* 0x0000001e03077221 */ /* 0x002fc60000010000 */
        /* <DEDUP_REMOVED lines=46> */
[----:B--2---:R-:W-:Y:S01]  /*3500*/  FADD.FTZ R49, R5, R18 ;  /* 0x0000001205317221 */ /* 0x004fe20000010000 */
[----:B------:R-:W-:Y:S02]  /*3510*/  IADD3.X R5, R22, c[0x0][0x224], RZ, P1, !PT ;  /* 0x0000890016057a10 */ /* 0x000fe40000ffe4ff */
        /* <DEDUP_REMOVED lines=45> */
.L_x_8784:
[----:B------:R-:W-:Y:S01]  /*37f0*/  HFMA2.MMA R213, -RZ, RZ, 0, 5.9604644775390625e-08 ;  /* 0x00000001ffd57435 */ /* 0x000fe200000001ff */
[----:B------:R-:W-:-:S02]  /*3800*/  MOV R94, R215 ;  /* 0x000000d7005e7202 */ /* 0x000fc40000000f00 */
[----:B------:R-:W-:Y:S02]  /*3810*/  MOV R106, 0x1f ;  /* 0x0000001f006a7802 */ /* 0x000fe40000000f00 */
[----:B------:R-:W-:Y:S02]  /*3820*/  MOV R219, 0xffffffff ;  /* 0xffffffff00db7802 */ /* 0x000fe40000000f00 */
[----:B------:R-:W-:Y:S02]  /*3830*/  MOV R2, 0x3850 ;  /* 0x0000385000027802 */ /* 0x000fe40000000f00 */
[----:B-----5:R-:W-:Y:S05]  /*3840*/  CALL.REL.NOINC `($__internal_141_$__cuda_sm70_shflsync_bfly_p) ;  /* 0x0000046000007944 */ /* 0x020fea0003c00000 */
[----:B-1----:R-:W-:Y:S01]  /*3850*/  MOV R92, R94 ;  /* 0x0000005e005c7202 */ /* 0x002fe20000000f00 */
[----:B0-----:R-:W-:Y:S05]  /*3860*/  BRA `(.L_x_8788) ;  /* 0xffffe10000007947 */ /* 0x001fea000383ffff */
.L_x_8785:
[----:B------:R-:W-:Y:S01]  /*3870*/  HFMA2.MMA R213, -RZ, RZ, 0, 5.9604644775390625e-08 ;  /* 0x00000001ffd57435 */ /* 0x000fe200000001ff */
[----:B------:R-:W-:Y:S02]  /*3880*/  MOV R94, R217 ;  /* 0x000000d9005e7202 */ /* 0x000fe40000000f00 */
[----:B------:R-:W-:Y:S02]  /*3890*/  MOV R106, 0x1f ;  /* 0x0000001f006a7802 */ /* 0x000fe40000000f00 */
[----:B------:R-:W-:-:S02]  /*38a0*/  MOV R219, 0xffffffff ;  /* 0xffffffff00db7802 */ /* 0x000fc40000000f00 */
[----:B------:R-:W-:Y:S02]  /*38b0*/  MOV R2, 0x38d0 ;  /* 0x000038d000027802 */ /* 0x000fe40000000f00 */
[----:B01---5:R-:W-:Y:S05]  /*38c0*/  CALL.REL.NOINC `($__internal_141_$__cuda_sm70_shflsync_bfly_p) ;  /* 0x000003e000007944 */ /* 0x023fea0003c00000 */
[----:B------:R-:W-:Y:S01]  /*38d0*/  FADD.FTZ R215, R215, R92 ;  /* 0x0000005cd7d77221 */ /* 0x000fe20000010000 */
[----:B0-----:R-:W-:Y:S01]  /*38e0*/  HFMA2.MMA R213, -RZ, RZ, 0, 1.1920928955078125e-07 ;  /* 0x00000002ffd57435 */ /* 0x001fe200000001ff */
[----:B-1----:R-:W-:Y:S01]  /*38f0*/  FADD.FTZ R217, R217, R94 ;  /* 0x0000005ed9d97221 */ /* 0x002fe20000010000 */
[----:B------:R-:W-:Y:S02]  /*3900*/  MOV R106, 0x1f ;  /* 0x0000001f006a7802 */ /* 0x000fe40000000f00 */
[----:B------:R-:W-:Y:S02]  /*3910*/  MOV R219, 0xffffffff ;  /* 0xffffffff00db7802 */ /* 0x000fe40000000f00 */
[----:B------:R-:W-:Y:S02]  /*3920*/  MOV R94, R215 ;  /* 0x000000d7005e7202 */ /* 0x000fe40000000f00 */
[----:B------:R-:W-:Y:S02]  /*3930*/  MOV R2, 0x3950 ;  /* 0x0000395000027802 */ /* 0x000fe40000000f00 */
[----:B------:R-:W-:Y:S05]  /*3940*/  CALL.REL.NOINC `($__internal_141_$__cuda_sm70_shflsync_bfly_p) ;  /* 0x0000036000007944 */ /* 0x000fea0003c00000 */
[----:B0-----:R-:W-:Y:S01]  /*3950*/  HFMA2.MMA R213, -RZ, RZ, 0, 1.1920928955078125e-07 ;  /* 0x00000002ffd57435 */ /* 0x001fe200000001ff */
[----:B-1----:R-:W-:-:S02]  /*3960*/  MOV R92, R94 ;  /* 0x0000005e005c7202 */ /* 0x002fc40000000f00 */
[----:B------:R-:W-:Y:S02]  /*3970*/  MOV R94, R217 ;  /* 0x000000d9005e7202 */ /* 0x000fe40000000f00 */
[----:B------:R-:W-:Y:S02]  /*3980*/  MOV R106, 0x1f ;  /* 0x0000001f006a7802 */ /* 0x000fe40000000f00 */
[----:B------:R-:W-:Y:S02]  /*3990*/  MOV R219, 0xffffffff ;  /* 0xffffffff00db7802 */ /* 0x000fe40000000f00 */
[----:B------:R-:W-:Y:S02]  /*39a0*/  MOV R2, 0x39c0 ;  /* 0x000039c000027802 */ /* 0x000fe40000000f00 */
[----:B------:R-:W-:Y:S05]  /*39b0*/  CALL.REL.NOINC `($__internal_141_$__cuda_sm70_shflsync_bfly_p) ;  /* 0x000002f000007944 */ /* 0x000fea0003c00000 */
[----:B------:R-:W-:Y:S01]  /*39c0*/  FADD.FTZ R215, R92, R215 ;  /* 0x000000d75cd77221 */ /* 0x000fe20000010000 */
[----:B0-----:R-:W-:Y:S01]  /*39d0*/  HFMA2.MMA R213, -RZ, RZ, 0, 2.384185791015625e-07 ;  /* 0x00000004ffd57435 */ /* 0x001fe200000001ff */
[----:B-1----:R-:W-:Y:S01]  /*39e0*/  FADD.FTZ R217, R217, R94 ;  /* 0x0000005ed9d97221 */ /* 0x002fe20000010000 */
[----:B------:R-:W-:Y:S02]  /*39f0*/  MOV R106, 0x1f ;  /* 0x0000001f006a7802 */ /* 0x000fe40000000f00 */
[----:B------:R-:W-:-:S02]  /*3a00*/  MOV R219, 0xffffffff ;  /* 0xffffffff00db7802 */ /* 0x000fc40000000f00 */
[----:B------:R-:W-:Y:S02]  /*3a10*/  MOV R94, R215 ;  /* 0x000000d7005e7202 */ /* 0x000fe40000000f00 */
[----:B------:R-:W-:Y:S02]  /*3a20*/  MOV R2, 0x3a40 ;  /* 0x00003a4000027802 */ /* 0x000fe40000000f00 */
[----:B------:R-:W-:Y:S05]  /*3a30*/  CALL.REL.NOINC `($__internal_141_$__cuda_sm70_shflsync_bfly_p) ;  /* 0x0000027000007944 */ /* 0x000fea0003c00000 */
[----:B0-----:R-:W-:Y:S01]  /*3a40*/  HFMA2.MMA R213, -RZ, RZ, 0, 2.384185791015625e-07 ;  /* 0x00000004ffd57435 */ /* 0x001fe200000001ff */
[----:B-1----:R-:W-:Y:S02]  /*3a50*/  MOV R92, R94 ;  /* 0x0000005e005c7202 */ /* 0x002fe40000000f00 */
[----:B------:R-:W-:Y:S02]  /*3a60*/  MOV R94, R217 ;  /* 0x000000d9005e7202 */ /* 0x000fe40000000f00 */
[----:B------:R-:W-:Y:S02]  /*3a70*/  MOV R106, 0x1f ;  /* 0x0000001f006a7802 */ /* 0x000fe40000000f00 */
[----:B------:R-:W-:Y:S02]  /*3a80*/  MOV R219, 0xffffffff ;  /* 0xffffffff00db7802 */ /* 0x000fe40000000f00 */
[----:B------:R-:W-:-:S02]  /*3a90*/  MOV R2, 0x3ab0 ;  /* 0x00003ab000027802 */ /* 0x000fc40000000f00 */
[----:B------:R-:W-:Y:S05]  /*3aa0*/  CALL.REL.NOINC `($__internal_141_$__cuda_sm70_shflsync_bfly_p) ;  /* 0x0000020000007944 */ /* 0x000fea0003c00000 */
[----:B------:R-:W-:Y:S01]  /*3ab0*/  FADD.FTZ R215, R92, R215 ;  /* 0x000000d75cd77221 */ /* 0x000fe20000010000 */
[----:B0-----:R-:W-:Y:S01]  /*3ac0*/  HFMA2.MMA R213, -RZ, RZ, 0, 4.76837158203125e-07 ;  /* 0x00000008ffd57435 */ /* 0x001fe200000001ff */
[----:B-1----:R-:W-:Y:S01]  /*3ad0*/  FADD.FTZ R217, R217, R94 ;  /* 0x0000005ed9d97221 */ /* 0x002fe20000010000 */
[----:B------:R-:W-:-:S02]  /*3ae0*/  MOV R106, 0x1f ;  /* 0x0000001f006a7802 */ /* 0x000fc40000000f00 */
[----:B------:R-:W-:Y:S02]  /*3af0*/  MOV R219, 0xffffffff ;  /* 0xffffffff00db7802 */ /* 0x000fe40000000f00 */
[----:B------:R-:W-:Y:S02]  /*3b00*/  MOV R94, R215 ;  /* 0x000000d7005e7202 */ /* 0x000fe40000000f00 */
[----:B------:R-:W-:Y:S02]  /*3b10*/  MOV R2, 0x3b30 ;  /* 0x00003b3000027802 */ /* 0x000fe40000000f00 */
[----:B------:R-:W-:Y:S05]  /*3b20*/  CALL.REL.NOINC `($__internal_141_$__cuda_sm70_shflsync_bfly_p) ;  /* 0x0000018000007944 */ /* 0x000fea0003c00000 */
[----:B0-----:R-:W-:Y:S01]  /*3b30*/  HFMA2.MMA R213, -RZ, RZ, 0, 4.76837158203125e-07 ;  /* 0x00000008ffd57435 */ /* 0x001fe200000001ff */
[----:B-1----:R-:W-:Y:S02]  /*3b40*/  MOV R92, R94 ;  /* 0x0000005e005c7202 */ /* 0x002fe40000000f00 */
[----:B------:R-:W-:Y:S02]  /*3b50*/  MOV R94, R217 ;  /* 0x000000d9005e7202 */ /* 0x000fe40000000f00 */
[----:B------:R-:W-:Y:S02]  /*3b60*/  MOV R106, 0x1f ;  /* 0x0000001f006a7802 */ /* 0x000fe40000000f00 */
[----:B------:R-:W-:-:S02]  /*3b70*/  MOV R219, 0xffffffff ;  /* 0xffffffff00db7802 */ /* 0x000fc40000000f00 */
[----:B------:R-:W-:Y:S02]  /*3b80*/  MOV R2, 0x3ba0 ;  /* 0x00003ba000027802 */ /* 0x000fe40000000f00 */
[----:B------:R-:W-:Y:S05]  /*3b90*/  CALL.REL.NOINC `($__internal_141_$__cuda_sm70_shflsync_bfly_p) ;  /* 0x0000011000007944 */ /* 0x000fea0003c00000 */
[----:B------:R-:W-:Y:S01]  /*3ba0*/  FADD.FTZ R215, R92, R215 ;  /* 0x000000d75cd77221 */ /* 0x000fe20000010000 */
[----:B0-----:R-:W-:Y:S01]  /*3bb0*/  HFMA2.MMA R213, -RZ, RZ, 0, 9.5367431640625e-07 ;  /* 0x00000010ffd57435 */ /* 0x001fe200000001ff */
[----:B-1----:R-:W-:Y:S01]  /*3bc0*/  FADD.FTZ R217, R217, R94 ;  /* 0x0000005ed9d97221 */ /* 0x002fe20000010000 */
[----:B------:R-:W-:Y:S02]  /*3bd0*/  MOV R106, 0x1f ;  /* 0x0000001f006a7802 */ /* 0x000fe40000000f00 */
[----:B------:R-:W-:Y:S02]  /*3be0*/  MOV R219, 0xffffffff ;  /* 0xffffffff00db7802 */ /* 0x000fe40000000f00 */
[----:B------:R-:W-:Y:S02]  /*3bf0*/  MOV R94, R215 ;  /* 0x000000d7005e7202 */ /* 0x000fe40000000f00 */
[----:B------:R-:W-:Y:S02]  /*3c00*/  MOV R2, 0x3c20 ;  /* 0x00003c2000027802 */ /* 0x000fe40000000f00 */
[----:B------:R-:W-:Y:S05]  /*3c10*/  CALL.REL.NOINC `($__internal_141_$__cuda_sm70_shflsync_bfly_p) ;  /* 0x0000009000007944 */ /* 0x000fea0003c00000 */
[----:B0-----:R-:W-:Y:S01]  /*3c20*/  HFMA2.MMA R213, -RZ, RZ, 0, 9.5367431640625e-07 ;  /* 0x00000010ffd57435 */ /* 0x001fe200000001ff */
[----:B-1----:R-:W-:-:S02]  /*3c30*/  MOV R104, R94 ;  /* 0x0000005e00687202 */ /* 0x002fc40000000f00 */
[----:B------:R-:W-:Y:S02]  /*3c40*/  MOV R94, R217 ;  /* 0x000000d9005e7202 */ /* 0x000fe40000000f00 */
[----:B------:R-:W-:Y:S02]  /*3c50*/  MOV R106, 0x1f ;  /* 0x0000001f006a7802 */ /* 0x000fe40000000f00 */
[----:B------:R-:W-:Y:S02]  /*3c60*/  MOV R219, 0xffffffff ;  /* 0xffffffff00db7802 */ /* 0x000fe40000000f00 */
[----:B------:R-:W-:Y:S02]  /*3c70*/  MOV R2, 0x3c90 ;  /* 0x00003c9000027802 */ /* 0x000fe40000000f00 */
[----:B------:R-:W-:Y:S05]  /*3c80*/  CALL.REL.NOINC `($__internal_141_$__cuda_sm70_shflsync_bfly_p) ;  /* 0x0000002000007944 */ /* 0x000fea0003c00000 */
[----:B-1----:R-:W-:Y:S01]  /*3c90*/  MOV R2, R94 ;  /* 0x0000005e00027202 */ /* 0x002fe20000000f00 */
[----:B0-----:R-:W-:Y:S05]  /*3ca0*/  BRA `(.L_x_8789) ;  /* 0xffffdde000007947 */ /* 0x001fea000383ffff */
        .weak           $__internal_141_$__cuda_sm70_shflsync_bfly_p
        .type           $__internal_141_$__cuda_sm70_shflsync_bfly_p,@function
        .size           $__internal_141_$__cuda_sm70_shflsync_bfly_p,(.L_x_12443 - $__internal_141_$__cuda_sm70_shflsync_bfly_p)
$__internal_141_$__cuda_sm70_shflsync_bfly_p:
[----:B------:R-:W-:Y:S01]  /*3cb0*/  HFMA2.MMA R3, -RZ, RZ, 0, 0 ;  /* 0x00000000ff037435 */ /* 0x000fe200000001ff */
[----:B------:R-:W-:Y:S04]  /*3cc0*/  WARPSYNC R219 ;  /* 0x000000db00007348 */ /* 0x000fe80003800000 */
[----:B------:R0:W1:Y:S01]  /*3cd0*/  SHFL.BFLY PT, R94, R94, R213, R106 ;  /* 0x0c0000d55e5e7389 */ /* 0x00006200000e006a */
[----:B------:R-:W-:Y:S05]  /*3ce0*/  RET.REL.NODEC R2 `(_ZN10layer_norm13ln_bwd_kernelINS_13Kernel_traitsIf6__halffS2_fjLj1024ELj1ELj4ELj1ELj16ENS_18Kernel_traits_baseILj1024EfS2_fS2_fjLj128EEEEELb0ELb0ELb0ELb1EEEvNS_9BwdParamsE) ;  /* 0xffffc31002007950 */ /* 0x000fea0003c3ffff */
.L_x_8790:
        /* <DEDUP_REMOVED lines=9> */
.L_x_12443:


//--------------------- .text._ZN10layer_norm13ln_bwd_kernelINS_13Kernel_traitsIf6__halffS2_fjLj1024ELj1ELj4ELj1ELj16ENS_18Kernel_traits_baseILj1024EfS2_fS2_fjLj128EEEEELb0ELb0ELb1ELb0EEEvNS_9BwdParamsE --------------------------
	.section	.text._ZN10layer_norm13ln_bwd_kernelINS_13Kernel_traitsIf6__halffS2_fjLj1024ELj1ELj4ELj1ELj16ENS_18Kernel_traits_baseILj1024EfS2_fS2_fjLj128EEEEELb0ELb0ELb1ELb0EEEvNS_9BwdParamsE,"ax",@progbits
	.sectioninfo	@"SHI_REGISTERS=232"
	.align	128
        .global         _ZN10layer_norm13ln_bwd_kernelINS_13Kernel_traitsIf6__halffS2_fjLj1024ELj1ELj4ELj1ELj16ENS_18Kernel_traits_baseILj1024EfS2_fS2_fjLj128EEEEELb0ELb0ELb1ELb0EEEvNS_9BwdParamsE
        .type           _ZN10layer_norm13ln_bwd_kernelINS_13Kernel_traitsIf6__halffS2_fjLj1024ELj1ELj4ELj1ELj16ENS_18Kernel_traits_baseILj1024EfS2_fS2_fjLj128EEEEELb0ELb0ELb1ELb0EEEvNS_9BwdParamsE,@function
        .size           _ZN10layer_norm13ln_bwd_kernelINS_13Kernel_traitsIf6__halffS2_fjLj1024ELj1ELj4ELj1ELj16ENS_18Kernel_traits_baseILj1024EfS2_fS2_fjLj128EEEEELb0ELb0ELb1ELb0EEEvNS_9BwdParamsE,(.L_x_12444 - _ZN10layer_norm13ln_bwd_kernelINS_13Kernel_traitsIf6__halffS2_fjLj1024ELj1ELj4ELj1ELj16ENS_18Kernel_traits_baseILj1024EfS2_fS2_fjLj128EEEEELb0ELb0ELb1ELb0EEEvNS_9BwdParamsE)
        .other          _ZN10layer_norm13ln_bwd_kernelINS_13Kernel_traitsIf6__halffS2_fjLj1024ELj1ELj4ELj1ELj16ENS_18Kernel_traits_baseILj1024EfS2_fS2_fjLj128EEEEELb0ELb0ELb1ELb0EEEvNS_9BwdParamsE,@"STO_CUDA_ENTRY STV_DEFAULT"
_ZN10layer_norm13ln_bwd_kernelINS_13Kernel_traitsIf6__halffS2_fjLj1024ELj1ELj4ELj1ELj16ENS_18Kernel_traits_baseILj1024EfS2_fS2_fjLj128EEEEELb0ELb0ELb1ELb0EEEvNS_9BwdParamsE:
.text._ZN10layer_norm13ln_bwd_kernelINS_13Kernel_traitsIf6__halffS2_fjLj1024ELj1ELj4ELj1ELj16ENS_18Kernel_traits_baseILj1024EfS2_fS2_fjLj128EEEEELb0ELb0ELb1ELb0EEEvNS_9BwdParamsE:
        /* <DEDUP_REMOVED lines=74> */
.L_x_8885:
        /* <DEDUP_REMOVED lines=18> */
[----:B------:R-:W-:Y:S01]  /*05c0*/  MOV R171, R9 ;  /* 0x0000000900ab7202 */ /* 0x000fe20000000f00 */
[----:B------:R-:W-:Y:S05]  /*05d0*/  @!P0 BRA `(.L_x_8796) ;  /* 0x0000006000008947 */ /* 0x000fea0003800000 */
[----:B------:R-:W-:-:S04]  /*05e0*/  ISETP.NE.U32.AND P4, PT, RZ, c[0x0][0x218], PT ;  /* 0x00008600ff007a0c */ /* 0x000fc80003f85070 */
[----:B------:R-:W-:-:S13]  /*05f0*/  ISETP.NE.AND.EX P4, PT, RZ, c[0x0][0x21c], PT, P4 ;  /* 0x00008700ff007a0c */ /* 0x000fda0003f85340 */
[----:B------:R-:W-:Y:S05]  /*0600*/  @!P4 BRA `(.L_x_8797) ;  /* 0x000000200000c947 */ /* 0x000fea0003800000 */
[----:B------:R1:W5:Y:S04]  /*0610*/  LDG.E.128 R132, [R168.64] ;  /* 0x00000004a8847981 */ /* 0x000368000c1e1d00 */
[----:B------:R1:W5:Y:S02]  /*0620*/  LDG.E.128 R136, [R168.64+0x10] ;  /* 0x00001004a8887981 */ /* 0x000364000c1e1d00 */
.L_x_8797:
[----:B------:R-:W-:Y:S02]  /*0630*/  IADD3 R171, R9, 0x20, RZ ;  /* 0x0000002009ab7810 */ /* 0x000fe40007ffe0ff */
.L_x_8796:
[----:B------:R-:W-:Y:S05]  /*0640*/  BSYNC B2 ;  /* 0x0000000000027941 */ /* 0x000fea0003800000 */
.L_x_8795:
        /* <DEDUP_REMOVED lines=8> */
.L_x_8800:
[----:B------:R-:W-:Y:S02]  /*06d0*/  IADD3 R171, R171, 0x20, RZ ;  /* 0x00000020abab7810 */ /* 0x000fe40007ffe0ff */
.L_x_8799:
[----:B------:R-:W-:Y:S05]  /*06e0*/  BSYNC B2 ;  /* 0x0000000000027941 */ /* 0x000fea0003800000 */
.L_x_8798:
        /* <DEDUP_REMOVED lines=8> */
.L_x_8803:
[----:B------:R-:W-:Y:S02]  /*0770*/  IADD3 R171, R171, 0x20, RZ ;  /* 0x00000020abab7810 */ /* 0x000fe40007ffe0ff */
.L_x_8802:
[----:B------:R-:W-:Y:S05]  /*0780*/  BSYNC B2 ;  /* 0x0000000000027941 */ /* 0x000fea0003800000 */
.L_x_8801:
[----:B------:R-:W-:Y:S01]  /*0790*/  ISETP.NE.U32.AND P4, PT, RZ, c[0x0][0x218], PT ;  /* 0x00008600ff007a0c */ /* 0x000fe20003f85070 */
[----:B------:R-:W-:Y:S01]  /*07a0*/  HFMA2.MMA R229, -RZ, RZ, 0, 0 ;  /* 0x00000000ffe57435 */ /* 0x000fe200000001ff */
[----:B--2---:R-:W-:Y:S02]  /*07b0*/  MOV R10, RZ ;  /* 0x000000ff000a7202 */ /* 0x004fe40000000f00 */
[----:B------:R-:W-:-:S04]  /*07c0*/  ISETP.NE.AND.EX P4, PT, RZ, c[0x0][0x21c], PT, P4 ;  /* 0x00008700ff007a0c */ /* 0x000fc80003f85340 */
[----:B------:R-:W-:-:S13]  /*07d0*/  ISETP.LT.U32.OR P4, PT, R7, 0x80, !P4 ;  /* 0x000000800700780c */ /* 0x000fda0006781470 */
[----:B------:R-:W-:Y:S05]  /*07e0*/  @P4 BRA `(.L_x_8804) ;  /* 0x000014c000004947 */ /* 0x000fea0003800000 */
[----:B-1----:R-:W-:-:S05]  /*07f0*/  IMAD.WIDE.U32 R168, R171, R2, c[0x0][0x218] ;  /* 0x00008600aba87625 */ /* 0x002fca00078e0002 */
[----:B------:R1:W5:Y:S04]  /*0800*/  LDG.E.128 R148, [R168.64] ;  /* 0x00000004a8947981 */ /* 0x000368000c1e1d00 */
[----:B------:R1:W5:Y:S01]  /*0810*/  LDG.E.128 R152, [R168.64+0x10] ;  /* 0x00001004a8987981 */ /* 0x000362000c1e1d00 */
[----:B------:R-:W-:Y:S05]  /*0820*/  BRA `(.L_x_8804) ;  /* 0x0000148000007947 */ /* 0x000fea0003800000 */
.L_x_8794:
        /* <DEDUP_REMOVED lines=14> */
[----:B------:R-:W-:Y:S01]  /*0910*/  MOV R17, 0x10 ;  /* 0x0000001000117802 */ /* 0x000fe20000000f00 */
        /* <DEDUP_REMOVED lines=13> */
[----:B----4-:R-:W-:-:S02]  /*09f0*/  HADD2.F32 R11, -RZ, R17.H0_H0 ;  /* 0x20000011ff0b7230 */ /* 0x010fc40000004100 */
[----:B------:R-:W-:Y:S01]  /*0a00*/  HADD2.F32 R10, -RZ, R17.H1_H1 ;  /* 0x30000011ff0a7230 */ /* 0x000fe20000004100 */
[C---:B------:R-:W-:Y:S01]  /*0a10*/  FADD.FTZ R17, -R0.reuse, R20 ;  /* 0x0000001400117221 */ /* 0x040fe20000010100 */
[--C-:B------:R-:W-:Y:S01]  /*0a20*/  HADD2.F32 R27, -RZ, R16.reuse.H0_H0 ;  /* 0x20000010ff1b7230 */ /* 0x100fe20000004100 */
[C---:B------:R-:W-:Y:S01]  /*0a30*/  FADD.FTZ R25, -R0.reuse, R12 ;  /* 0x0000000c00197221 */ /* 0x040fe20000010100 */
[--C-:B0-----:R-:W-:Y:S02]  /*0a40*/  HADD2.F32 R169, -RZ, R19.reuse.H0_H0 ;  /* 0x20000013ffa97230 */ /* 0x101fe40000004100 */
[----:B------:R-:W-:Y:S01]  /*0a50*/  HADD2.F32 R170, -RZ, R19.H1_H1 ;  /* 0x30000013ffaa7230 */ /* 0x000fe20000004100 */
[C---:B------:R-:W-:Y:S01]  /*0a60*/  FADD.FTZ R19, -R0.reuse, R22 ;  /* 0x0000001600137221 */ /* 0x040fe20000010100 */
[----:B------:R-:W-:Y:S01]  /*0a70*/  HADD2.F32 R24, -RZ, R16.H1_H1 ;  /* 0x30000010ff187230 */ /* 0x000fe20000004100 */
[----:B------:R-:W-:Y:S02]  /*0a80*/  FADD.FTZ R23, -R0, R23 ;  /* 0x0000001700177221 */ /* 0x000fe40000010100 */
[----:B-----5:R-:W-:Y:S01]  /*0a90*/  FMUL.FTZ R16, R4, R17 ;  /* 0x0000001104107220 */ /* 0x020fe20000410000 */
[--C-:B------:R-:W-:Y:S01]  /*0aa0*/  HADD2.F32 R173, -RZ, R18.reuse.H0_H0 ;  /* 0x20000012ffad7230 */ /* 0x100fe20000004100 */
[----:B------:R-:W-:Y:S01]  /*0ab0*/  FADD.FTZ R13, -R0, R13 ;  /* 0x0000000d000d7221 */ /* 0x000fe20000010100 */
[----:B------:R-:W-:Y:S01]  /*0ac0*/  HADD2.F32 R26, -RZ, R18.H1_H1 ;  /* 0x30000012ff1a7230 */ /* 0x000fe20000004100 */
[----:B------:R-:W-:-:S02]  /*0ad0*/  FMUL.FTZ R14, R4, R171 ;  /* 0x000000ab040e7220 */ /* 0x000fc40000410000 */
[C---:B------:R-:W-:Y:S02]  /*0ae0*/  FMUL.FTZ R15, R4.reuse, R15 ;  /* 0x0000000f040f7220 */ /* 0x040fe40000410000 */
[C---:B------:R-:W-:Y:S02]  /*0af0*/  FMUL.FTZ R17, R4.reuse, R21 ;  /* 0x0000001504117220 */ /* 0x040fe40000410000 */
[----:B------:R-:W-:Y:S02]  /*0b00*/  FMUL.FTZ R12, R4, R25 ;  /* 0x00000019040c7220 */ /* 0x000fe40000410000 */
[----:B------:R-:W-:Y:S02]  /*0b10*/  FMUL.FTZ R21, R36, R27 ;  /* 0x0000001b24157220 */ /* 0x000fe40000410000 */
[C---:B------:R-:W-:Y:S02]  /*0b20*/  FMUL.FTZ R18, R4.reuse, R19 ;  /* 0x0000001304127220 */ /* 0x040fe40000410000 */
        /* <DEDUP_REMOVED lines=8> */
[-C--:B------:R-:W-:Y:S02]  /*0bb0*/  FMUL.FTZ R20, R37, R24.reuse ;  /* 0x0000001825147220 */ /* 0x080fe40000410000 */
[----:B------:R-:W-:Y:S02]  /*0bc0*/  FADD.FTZ R11, RZ, R21 ;  /* 0x00000015ff0b7221 */ /* 0x000fe40000010000 */
[----:B------:R-:W-:Y:S02]  /*0bd0*/  FFMA.FTZ R10, R12, R21, RZ ;  /* 0x000000150c0a7223 */ /* 0x000fe400000100ff */
        /* <DEDUP_REMOVED lines=14> */
[----:B------:R-:W-:Y:S02]  /*0cc0*/  FFMA.FTZ R68, R12, R27, R68 ;  /* 0x0000001b0c447223 */ /* 0x000fe40000010044 */
[----:B------:R-:W-:Y:S02]  /*0cd0*/  FADD.FTZ R96, R96, R27 ;  /* 0x0000001b60607221 */ /* 0x000fe40000010000 */
[----:B------:R-:W-:Y:S02]  /*0ce0*/  FMUL.FTZ R27, R42, R169 ;  /* 0x000000a92a1b7220 */ /* 0x000fe40000410000 */
        /* <DEDUP_REMOVED lines=14> */
.L_x_8806:
[----:B------:R-:W-:Y:S05]  /*0dd0*/  BSYNC B2 ;  /* 0x0000000000027941 */ /* 0x000fea0003800000 */
.L_x_8805:
        /* <DEDUP_REMOVED lines=79> */
.L_x_8808:
[----:B------:R-:W-:Y:S05]  /*12d0*/  BSYNC B2 ;  /* 0x0000000000027941 */ /* 0x000fea0003800000 */
.L_x_8807:
        /* <DEDUP_REMOVED lines=18> */
[--C-:B----4-:R-:W-:Y:S01]  /*1400*/  HADD2.F32 R169, -RZ, R172.reuse.H0_H0 ;  /* 0x200000acffa97230 */ /* 0x110fe20000004100 */
[----:B------:R-:W-:Y:S01]  /*1410*/  FADD.FTZ R205, -R0, R170 ;  /* 0x000000aa00cd7221 */ /* 0x000fe20000010100 */
[--C-:B------:R-:W-:Y:S01]  /*1420*/  HADD2.F32 R168, -RZ, R173.reuse.H1_H1 ;  /* 0x300000adffa87230 */ /* 0x100fe20000004100 */
[C---:B0----5:R-:W-:Y:S01]  /*1430*/  FMUL.FTZ R198, R4.reuse, R207 ;  /* 0x000000cf04c67220 */ /* 0x061fe20000410000 */
[----:B------:R-:W-:Y:S01]  /*1440*/  HADD2.F32 R172, -RZ, R172.H1_H1 ;  /* 0x300000acffac7230 */ /* 0x000fe20000004100 */
[----:B-1----:R-:W-:Y:S02]  /*1450*/  FMUL.FTZ R197, R4, R201 ;  /* 0x000000c904c57220 */ /* 0x002fe40000410000 */
        /* <DEDUP_REMOVED lines=15> */
[--C-:B------:R-:W-:Y:S01]  /*1550*/  HADD2.F32 R173, -RZ, R174.reuse.H0_H0 ;  /* 0x200000aeffad7230 */ /* 0x100fe20000004100 */
[----:B------:R-:W-:Y:S01]  /*1560*/  FADD.FTZ R168, R169, R206 ;  /* 0x000000cea9a87221 */ /* 0x000fe20000010000 */
[--C-:B------:R-:W-:Y:S01]  /*1570*/  HADD2.F32 R211, -RZ, R175.reuse.H0_H0 ;  /* 0x200000afffd37230 */ /* 0x100fe20000004100 */
[----:B------:R-:W-:Y:S01]  /*1580*/  FFMA.FTZ R10, R199, R206, R10 ;  /* 0x000000cec70a7223 */ /* 0x000fe2000001000a */
[----:B------:R-:W-:Y:S01]  /*1590*/  HADD2.F32 R170, -RZ, R175.H1_H1 ;  /* 0x300000afffaa7230 */ /* 0x000fe20000004100 */
[C---:B---3--:R-:W-:Y:S01]  /*15a0*/  FADD.FTZ R175, -R0.reuse, R176 ;  /* 0x000000b000af7221 */ /* 0x048fe20000010100 */
[----:B------:R-:W-:Y:S01]  /*15b0*/  HADD2.F32 R174, -RZ, R174.H1_H1 ;  /* 0x300000aeffae7230 */ /* 0x000fe20000004100 */
        /* <DEDUP_REMOVED lines=33> */
.L_x_8810:
[----:B------:R-:W-:Y:S05]  /*17d0*/  BSYNC B2 ;  /* 0x0000000000027941 */ /* 0x000fea0003800000 */
.L_x_8809:
        /* <DEDUP_REMOVED lines=16> */
[--C-:B----4-:R-:W-:Y:S01]  /*18e0*/  HADD2.F32 R169, -RZ, R172.reuse.H0_H0 ;  /* 0x200000acffa97230 */ /* 0x110fe20000004100 */
[----:B0----5:R-:W-:Y:S01]  /*18f0*/  FMUL.FTZ R213, R4, R11 ;  /* 0x0000000b04d57220 */ /* 0x021fe20000410000 */
[----:B------:R-:W-:-:S03]  /*1900*/  HADD2.F32 R172, -RZ, R172.H1_H1 ;  /* 0x300000acffac7230 */ /* 0x000fc60000004100 */
[----:B------:R-:W-:Y:S01]  /*1910*/  FMUL.FTZ R218, R60, R169 ;  /* 0x000000a93cda7220 */ /* 0x000fe20000410000 */
[--C-:B------:R-:W-:Y:S01]  /*1920*/  HADD2.F32 R171, -RZ, R173.reuse.H0_H0 ;  /* 0x200000adffab7230 */ /* 0x100fe20000004100 */
[C---:B------:R-:W-:Y:S01]  /*1930*/  FADD.FTZ R219, -R0.reuse, R170 ;  /* 0x000000aa00db7221 */ /* 0x040fe20000010100 */
[----:B------:R-:W-:Y:S01]  /*1940*/  HADD2.F32 R2, -RZ, R173.H1_H1 ;  /* 0x300000adff027230 */ /* 0x000fe20000004100 */
[C---:B---3--:R-:W-:Y:S01]  /*1950*/  FADD.FTZ R173, -R0.reuse, R176 ;  /* 0x000000b000ad7221 */ /* 0x048fe20000010100 */
[--C-:B------:R-:W-:Y:S01]  /*1960*/  HADD2.F32 R227, -RZ, R175.reuse.H0_H0 ;  /* 0x200000afffe37230 */ /* 0x100fe20000004100 */
[C---:B------:R-:W-:Y:S01]  /*1970*/  FADD.FTZ R177, -R0.reuse, R177 ;  /* 0x000000b100b17221 */ /* 0x040fe20000010100 */
[----:B------:R-:W-:Y:S01]  /*1980*/  HADD2.F32 R168, -RZ, R175.H1_H1 ;  /* 0x300000afffa87230 */ /* 0x000fe20000004100 */
        /* <DEDUP_REMOVED lines=12> */
[----:B------:R-:W-:Y:S02]  /*1a50*/  FMUL.FTZ R223, R63, R2 ;  /* 0x000000023fdf7220 */ /* 0x000fe40000410000 */
[----:B------:R-:W-:Y:S02]  /*1a60*/  FADD.FTZ R0, R11, R220 ;  /* 0x000000dc0b007221 */ /* 0x000fe40000010000 */
[----:B------:R-:W-:Y:S01]  /*1a70*/  FFMA.FTZ R10, R215, R220, R10 ;  /* 0x000000dcd70a7223 */ /* 0x000fe2000001000a */
[----:B------:R-:W-:Y:S01]  /*1a80*/  HADD2.F32 R174, -RZ, R174.H1_H1 ;  /* 0x300000aeffae7230 */ /* 0x000fe20000004100 */
        /* <DEDUP_REMOVED lines=34> */
.L_x_8804:
[----:B------:R-:W-:Y:S05]  /*1cb0*/  BSYNC B1 ;  /* 0x0000000000017941 */ /* 0x000fea0003800000 */
.L_x_8793:
[----:B------:R-:W-:Y:S05]  /*1cc0*/  BRA.DIV ~URZ, `(.L_x_8811) ;  /* 0x000036127f007947 */ /* 0x000fea000b800000 */
[----:B------:R2:W3:Y:S02]  /*1cd0*/  SHFL.BFLY PT, R0, R229, 0x1, 0x1f ;  /* 0x0c201f00e5007f89 */ /* 0x0004e400000e0000 */
.L_x_8886:
        /* <DEDUP_REMOVED lines=18> */
.L_x_8887:
        /* <DEDUP_REMOVED lines=48> */
.L_x_8816:
[----:B------:R-:W-:Y:S05]  /*2100*/  BSYNC B2 ;  /* 0x0000000000027941 */ /* 0x000fea0003800000 */
.L_x_8815:
        /* <DEDUP_REMOVED lines=12> */
.L_x_8818:
[----:B------:R-:W-:Y:S05]  /*21d0*/  BSYNC B2 ;  /* 0x0000000000027941 */ /* 0x000fea0003800000 */
.L_x_8817:
        /* <DEDUP_REMOVED lines=9> */
.L_x_8820:
[----:B------:R-:W-:Y:S05]  /*2270*/  BSYNC B2 ;  /* 0x0000000000027941 */ /* 0x000fea0003800000 */
.L_x_8819:
        /* <DEDUP_REMOVED lines=9> */
.L_x_8822:
[----:B------:R-:W-:Y:S05]  /*2310*/  BSYNC B2 ;  /* 0x0000000000027941 */ /* 0x000fea0003800000 */
.L_x_8821:
        /* <DEDUP_REMOVED lines=9> */
.L_x_8824:
[----:B------:R-:W-:Y:S05]  /*23b0*/  BSYNC B2 ;  /* 0x0000000000027941 */ /* 0x000fea0003800000 */
.L_x_8823:
        /* <DEDUP_REMOVED lines=9> */
.L_x_8826:
[----:B------:R-:W-:Y:S05]  /*2450*/  BSYNC B2 ;  /* 0x0000000000027941 */ /* 0x000fea0003800000 */
.L_x_8825:
        /* <DEDUP_REMOVED lines=9> */
.L_x_8828:
[----:B------:R-:W-:Y:S05]  /*24f0*/  BSYNC B2 ;  /* 0x0000000000027941 */ /* 0x000fea0003800000 */
.L_x_8827:
        /* <DEDUP_REMOVED lines=9> */
.L_x_8830:
[----:B------:R-:W-:Y:S05]  /*2590*/  BSYNC B2 ;  /* 0x0000000000027941 */ /* 0x000fea0003800000 */
.L_x_8829:
        /* <DEDUP_REMOVED lines=10> */
[----:B------:R-:W-:Y:S01]  /*2640*/  @P4 PRMT R112, R3, 0x7610, R112 ;  /* 0x0000761003704816 */ /* 0x000fe20000000070 */
[----:B------:R-:W-:Y:S01]  /*2650*/  @P4 FMUL.FTZ R172, R172, c[0x0][0x1ec] ;  /* 0x00007b00acac4a20 */ /* 0x000fe20000410000 */
[----:B------:R-:W-:Y:S01]  /*2660*/  @P4 F2FP.PACK_AB R171, RZ, R171 ;  /* 0x000000abffab423e */ /* 0x000fe200000000ff */
[----:B------:R-:W-:Y:S01]  /*2670*/  @P4 FMUL.FTZ R174, R174, c[0x0][0x1ec] ;  /* 0x00007b00aeae4a20 */ /* 0x000fe20000410000 */
[----:B------:R-:W-:-:S02]  /*2680*/  @P4 F2FP.PACK_AB R173, RZ, R173 ;  /* 0x000000adffad423e */ /* 0x000fc400000000ff */
[----:B------:R-:W-:Y:S02]  /*2690*/  @P4 F2FP.PACK_AB R175, RZ, R175 ;  /* 0x000000afffaf423e */ /* 0x000fe400000000ff */
[----:B------:R-:W-:Y:S02]  /*26a0*/  @P4 PRMT R112, R112, 0x5410, R10 ;  /* 0x0000541070704816 */ /* 0x000fe4000000000a */
[----:B------:R-:W-:Y:S02]  /*26b0*/  @P5 MOV R10, 0x20 ;  /* 0x00000020000a5802 */ /* 0x000fe40000000f00 */
[----:B------:R-:W-:Y:S02]  /*26c0*/  @P4 MOV R3, 0x10 ;  /* 0x0000001000034802 */ /* 0x000fe40000000f00 */
[----:B------:R-:W-:Y:S01]  /*26d0*/  @P4 F2FP.PACK_AB R170, RZ, R170 ;  /* 0x000000aaffaa423e */ /* 0x000fe200000000ff */
[----:B------:R-:W-:Y:S01]  /*26e0*/  @P5 IMAD.WIDE.U32 R10, R9, R10, c[0x0][0x258] ;  /* 0x00009600090a5625 */ /* 0x000fe200078e000a */
[----:B------:R-:W-:-:S02]  /*26f0*/  @P4 PRMT R113, R171, 0x7610, R113 ;  /* 0x00007610ab714816 */ /* 0x000fc40000000071 */
[----:B------:R-:W-:Y:S01]  /*2700*/  @P4 PRMT R114, R173, 0x7610, R114 ;  /* 0x00007610ad724816 */ /* 0x000fe20000000072 */
[----:B------:R-:W-:Y:S01]  /*2710*/  @P4 IMAD.WIDE.U32 R2, R0, R3, c[0x0][0x248] ;  /* 0x0000920000024625 */ /* 0x000fe200078e0003 */
[----:B------:R-:W-:Y:S01]  /*2720*/  @P4 F2FP.PACK_AB R172, RZ, R172 ;  /* 0x000000acffac423e */ /* 0x000fe200000000ff */
[----:B------:R0:W-:Y:S01]  /*2730*/  @P5 STG.E.128 [R10.64], R164 ;  /* 0x000000a40a005986 */ /* 0x0001e2000c101d04 */
[----:B------:R-:W-:Y:S02]  /*2740*/  @P4 F2FP.PACK_AB R174, RZ, R174 ;  /* 0x000000aeffae423e */ /* 0x000fe400000000ff */
[----:B------:R-:W-:Y:S01]  /*2750*/  @P4 PRMT R115, R175, 0x7610, R115 ;  /* 0x00007610af734816 */ /* 0x000fe20000000073 */
[----:B------:R0:W-:Y:S01]  /*2760*/  @P5 STG.E.128 [R10.64+0x10], R156 ;  /* 0x0000109c0a005986 */ /* 0x0001e2000c101d04 */
[----:B------:R-:W-:Y:S02]  /*2770*/  @P4 PRMT R113, R113, 0x5410, R170 ;  /* 0x0000541071714816 */ /* 0x000fe400000000aa */
[----:B------:R-:W-:-:S02]  /*2780*/  @P4 PRMT R114, R114, 0x5410, R172 ;  /* 0x0000541072724816 */ /* 0x000fc400000000ac */
[----:B------:R-:W-:Y:S02]  /*2790*/  @P4 PRMT R115, R115, 0x5410, R174 ;  /* 0x0000541073734816 */ /* 0x000fe400000000ae */
[----:B------:R-:W-:Y:S02]  /*27a0*/  IADD3 R9, R9, 0x20, RZ ;  /* 0x0000002009097810 */ /* 0x000fe40007ffe0ff */
[----:B------:R-:W-:Y:S01]  /*27b0*/  IADD3 R0, R0, 0x20, RZ ;  /* 0x0000002000007810 */ /* 0x000fe20007ffe0ff */
[----:B------:R0:W-:Y:S04]  /*27c0*/  @P4 STG.E.128 [R2.64], R112 ;  /* 0x0000007002004986 */ /* 0x0001e8000c101d04 */
.L_x_8814:
[----:B------:R-:W-:Y:S05]  /*27d0*/  BSYNC B1 ;  /* 0x0000000000017941 */ /* 0x000fea0003800000 */
.L_x_8813:
        /* <DEDUP_REMOVED lines=34> */
.L_x_8834:
[----:B------:R-:W-:Y:S05]  /*2a00*/  BSYNC B2 ;  /* 0x0000000000027941 */ /* 0x000fea0003800000 */
.L_x_8833:
        /* <DEDUP_REMOVED lines=12> */
.L_x_8836:
[----:B------:R-:W-:Y:S05]  /*2ad0*/  BSYNC B2 ;  /* 0x0000000000027941 */ /* 0x000fea0003800000 */
.L_x_8835:
        /* <DEDUP_REMOVED lines=9> */
.L_x_8838:
[----:B------:R-:W-:Y:S05]  /*2b70*/  BSYNC B2 ;  /* 0x0000000000027941 */ /* 0x000fea0003800000 */
.L_x_8837:
        /* <DEDUP_REMOVED lines=9> */
.L_x_8840:
[----:B------:R-:W-:Y:S05]  /*2c10*/  BSYNC B2 ;  /* 0x0000000000027941 */ /* 0x000fea0003800000 */
.L_x_8839:
        /* <DEDUP_REMOVED lines=9> */
.L_x_8842:
[----:B------:R-:W-:Y:S05]  /*2cb0*/  BSYNC B2 ;  /* 0x0000000000027941 */ /* 0x000fea0003800000 */
.L_x_8841:
        /* <DEDUP_REMOVED lines=9> */
.L_x_8844:
[----:B------:R-:W-:Y:S05]  /*2d50*/  BSYNC B2 ;  /* 0x0000000000027941 */ /* 0x000fea0003800000 */
.L_x_8843:
        /* <DEDUP_REMOVED lines=9> */
.L_x_8846:
[----:B------:R-:W-:Y:S05]  /*2df0*/  BSYNC B2 ;  /* 0x0000000000027941 */ /* 0x000fea0003800000 */
.L_x_8845:
        /* <DEDUP_REMOVED lines=9> */
.L_x_8848:
[----:B------:R-:W-:Y:S05]  /*2e90*/  BSYNC B2 ;  /* 0x0000000000027941 */ /* 0x000fea0003800000 */
.L_x_8847:
        /* <DEDUP_REMOVED lines=35> */
.L_x_8832:
[----:B------:R-:W-:Y:S05]  /*30d0*/  BSYNC B1 ;  /* 0x0000000000017941 */ /* 0x000fea0003800000 */
.L_x_8831:
        /* <DEDUP_REMOVED lines=34> */
.L_x_8852:
[----:B------:R-:W-:Y:S05]  /*3300*/  BSYNC B2 ;  /* 0x0000000000027941 */ /* 0x000fea0003800000 */
.L_x_8851:
        /* <DEDUP_REMOVED lines=12> */
.L_x_8854:
[----:B------:R-:W-:Y:S05]  /*33d0*/  BSYNC B2 ;  /* 0x0000000000027941 */ /* 0x000fea0003800000 */
.L_x_8853:
        /* <DEDUP_REMOVED lines=9> */
.L_x_8856:
[----:B------:R-:W-:Y:S05]  /*3470*/  BSYNC B2 ;  /* 0x0000000000027941 */ /* 0x000fea0003800000 */
.L_x_8855:
        /* <DEDUP_REMOVED lines=9> */
.L_x_8858:
[----:B------:R-:W-:Y:S05]  /*3510*/  BSYNC B2 ;  /* 0x0000000000027941 */ /* 0x000fea0003800000 */
.L_x_8857:
        /* <DEDUP_REMOVED lines=9> */
.L_x_8860:
[----:B------:R-:W-:Y:S05]  /*35b0*/  BSYNC B2 ;  /* 0x0000000000027941 */ /* 0x000fea0003800000 */
.L_x_8859:
        /* <DEDUP_REMOVED lines=9> */
.L_x_8862:
[----:B------:R-:W-:Y:S05]  /*3650*/  BSYNC B2 ;  /* 0x0000000000027941 */ /* 0x000fea0003800000 */
.L_x_8861:
        /* <DEDUP_REMOVED lines=9> */
.L_x_8864:
[----:B------:R-:W-:Y:S05]  /*36f0*/  BSYNC B2 ;  /* 0x0000000000027941 */ /* 0x000fea0003800000 */
.L_x_8863:
        /* <DEDUP_REMOVED lines=9> */
.L_x_8866:
[----:B------:R-:W-:Y:S05]  /*3790*/  BSYNC B2 ;  /* 0x0000000000027941 */ /* 0x000fea0003800000 */
.L_x_8865:
        /* <DEDUP_REMOVED lines=35> */
.L_x_8850:
[----:B------:R-:W-:Y:S05]  /*39d0*/  BSYNC B1 ;  /* 0x0000000000017941 */ /* 0x000fea0003800000 */
.L_x_8849:
        /* <DEDUP_REMOVED lines=35> */
.L_x_8870:
[----:B------:R-:W-:Y:S05]  /*3c10*/  BSYNC B2 ;  /* 0x0000000000027941 */ /* 0x000fea0003800000 */
.L_x_8869:
        /* <DEDUP_REMOVED lines=9> */
.L_x_8872:
[----:B------:R-:W-:Y:S05]  /*3cb0*/  BSYNC B2 ;  /* 0x0000000000027941 */ /* 0x000fea0003800000 */
.L_x_8871:
        /* <DEDUP_REMOVED lines=9> */
.L_x_8874:
[----:B------:R-:W-:Y:S05]  /*3d50*/  BSYNC B2 ;  /* 0x0000000000027941 */ /* 0x000fea0003800000 */
.L_x_8873:
        /* <DEDUP_REMOVED lines=9> */
.L_x_8876:
[----:B------:R-:W-:Y:S05]  /*3df0*/  BSYNC B2 ;  /* 0x0000000000027941 */ /* 0x000fea0003800000 */
.L_x_8875:
        /* <DEDUP_REMOVED lines=9> */
.L_x_8878:
[----:B------:R-:W-:Y:S05]  /*3e90*/  BSYNC B2 ;  /* 0x0000000000027941 */ /* 0x000fea0003800000 */
.L_x_8877:
        /* <DEDUP_REMOVED lines=8> */
.L_x_8880:
[----:B------:R-:W-:Y:S05]  /*3f20*/  BSYNC B2 ;  /* 0x0000000000027941 */ /* 0x000fea0003800000 */
.L_x_8879:
        /* <DEDUP_REMOVED lines=8> */
.L_x_8882:
[----:B------:R-:W-:Y:S05]  /*3fb0*/  BSYNC B2 ;  /* 0x0000000000027941 */ /* 0x000fea0003800000 */
.L_x_8881:
        /* <DEDUP_REMOVED lines=8> */
.L_x_8884:
[----:B------:R-:W-:Y:S05]  /*4040*/  BSYNC B2 ;  /* 0x0000000000027941 */ /* 0x000fea0003800000 */
.L_x_8883:
        /* <DEDUP_REMOVED lines=39> */
.L_x_8868:
[----:B------:R-:W-:Y:S05]  /*42c0*/  BSYNC B1 ;  /* 0x0000000000017941 */ /* 0x000fea0003800000 */
.L_x_8867:
[----:B------:R-:W-:-:S05]  /*42d0*/  MOV R0, c[0x0][0x160] ;  /* 0x0000580000007a02 */ /* 0x000fca0000000f00 */
[----:B------:R-:W-:-:S05]  /*42e0*/  IMAD R5, R0, 0x4, R5 ;  /* 0x0000000400057824 */ /* 0x000fca00078e0205 */
[----:B------:R-:W-:-:S13]  /*42f0*/  ISETP.GE.AND P3, PT, R5, c[0x0][0x164], PT ;  /* 0x0000590005007a0c */ /* 0x000fda0003f66270 */
[----:B01----:R-:W-:Y:S01]  /*4300*/  @P3 CALL.REL.NOINC `(.L_x_8792) ;  /* 0x0000001000003944 */ /* 0x003fe20003c00000 */
[----:B------:R-:W-:Y:S05]  /*4310*/  BRA `(.L_x_8885) ;  /* 0xffffc18000007947 */ /* 0x000fea000383ffff */
.L_x_8792:
[----:B-1----:R-:W-:Y:S05]  /*4320*/  BSYNC B0 ;  /* 0x0000000000007941 */ /* 0x002fea0003800000 */
.L_x_8791:
        /* <DEDUP_REMOVED lines=137> */
[-C--:B------:R-:W-:Y:S02]  /*4bc0*/  @P5 MOV R3, R44.reuse ;  /* 0x0000002c00035202 */ /* 0x080fe40000000f00 */
[----:B------:R-:W-:Y:S01]  /*4bd0*/  @P5 IADD3 R43, P6, R43, 0x200, RZ ;  /* 0x000002002b2b5810 */ /* 0x000fe20007fde0ff */
[----:B------:R-:W4:Y:S01]  /*4be0*/  LDS R20, [R8.X4+0x3800] ;  /* 0x0038000008147984 */ /* 0x000f220000004800 */
[----:B------:R-:W-:Y:S02]  /*4bf0*/  FADD.FTZ R14, R14, R21 ;  /* 0x000000150e0e7221 */ /* 0x000fe40000010000 */
[----:B------:R-:W-:Y:S01]  /*4c00*/  @P5 IADD3.X R44, RZ, R44, RZ, P6, !PT ;  /* 0x0000002cff2c5210 */ /* 0x000fe200037fe4ff */
[----:B------:R2:W-:Y:S01]  /*4c10*/  @P5 STG.E [R2.64], R27 ;  /* 0x0000001b02005986 */ /* 0x0005e2000c101904 */
[----:B------:R-:W-:Y:S02]  /*4c20*/  @P0 MOV R4, R43 ;  /* 0x0000002b00040202 */ /* 0x000fe40000000f00 */
[----:B------:R-:W-:Y:S01]  /*4c30*/  @P0 MOV R5, R44 ;  /* 0x0000002c00050202 */ /* 0x000fe20000000f00 */
[----:B------:R-:W4:Y:S01]  /*4c40*/  LDS R27, [R8.X4+0x400] ;  /* 0x00040000081b7984 */ /* 0x000f220000004800 */
[----:B------:R-:W-:Y:S01]  /*4c50*/  ISETP.GE.U32.AND P5, PT, R38, 0x380, PT ;  /* 0x000003802600780c */ /* 0x000fe20003fa6070 */
[----:B0-----:R-:W-:-:S02]  /*4c60*/  FADD.FTZ R41, R14, R41 ;  /* 0x000000290e297221 */ /* 0x001fc40000010000 */
[----:B------:R-:W-:Y:S01]  /*4c70*/  LDS R19, [R8.X4+0x1a00] ;  /* 0x001a000008137984 */ /* 0x000fe20000004800 */
[----:B-1----:R-:W-:Y:S02]  /*4c80*/  FADD.FTZ R15, RZ, R15 ;  /* 0x0000000fff0f7221 */ /* 0x002fe40000010000 */
[----:B--2---:R-:W-:Y:S01]  /*4c90*/  FADD.FTZ R0, R0, R35 ;  /* 0x0000002300007221 */ /* 0x004fe20000010000 */
[----:B------:R-:W-:Y:S01]  /*4ca0*/  @P0 MOV R2, R45 ;  /* 0x0000002d00020202 */ /* 0x000fe20000000f00 */
[----:B------:R-:W0:Y:S01]  /*4cb0*/  LDS R6, [R8.X4+0xc00] ;  /* 0x000c000008067984 */ /* 0x000e220000004800 */
[----:B------:R-:W-:Y:S01]  /*4cc0*/  @P0 IADD3 R45, P6, R45, 0x200, RZ ;  /* 0x000002002d2d0810 */ /* 0x000fe20007fde0ff */
[----:B---3--:R-:W-:Y:S01]  /*4cd0*/  FADD.FTZ R0, R0, R37 ;  /* 0x0000002500007221 */ /* 0x008fe20000010000 */
[-C--:B------:R-:W-:Y:S01]  /*4ce0*/  @P0 MOV R3, R46.reuse ;  /* 0x0000002e00030202 */ /* 0x080fe20000000f00 */
[----:B------:R-:W-:Y:S01]  /*4cf0*/  LDS R23, [R8.X4+0x2a00] ;  /* 0x002a000008177984 */ /* 0x000fe20000004800 */
[----:B------:R-:W-:-:S02]  /*4d00*/  @P0 IADD3.X R46, RZ, R46, RZ, P6, !PT ;  /* 0x0000002eff2e0210 */ /* 0x000fc400037fe4ff */
[----:B------:R-:W-:Y:S01]  /*4d10*/  @P0 IADD3 R43, P6, R43, 0x200, RZ ;  /* 0x000002002b2b0810 */ /* 0x000fe20007fde0ff */
[----:B------:R-:W1:Y:S01]  /*4d20*/  LDS R17, [R8.X4+0x1c00] ;  /* 0x001c000008117984 */ /* 0x000e620000004800 */
[----:B------:R-:W-:Y:S02]  /*4d30*/  FADD.FTZ R39, R0, R39 ;  /* 0x0000002700277221 */ /* 0x000fe40000010000 */
[----:B------:R-:W-:Y:S01]  /*4d40*/  @P0 IADD3.X R44, RZ, R44, RZ, P6, !PT ;  /* 0x0000002cff2c0210 */ /* 0x000fe200037fe4ff */
[----:B------:R-:W2:Y:S01]  /*4d50*/  LDS R0, [R8.X4+0xa00] ;  /* 0x000a000008007984 */ /* 0x000ea20000004800 */
[----:B------:R-:W-:Y:S01]  /*4d60*/  ISETP.GE.U32.AND P6, PT, R38, 0x400, PT ;  /* 0x000004002600780c */ /* 0x000fe20003fc6070 */
[----:B------:R-:W-:Y:S02]  /*4d70*/  FADD.FTZ R15, R15, R16 ;  /* 0x000000100f0f7221 */ /* 0x000fe40000010000 */
[----:B------:R-:W3:Y:S02]  /*4d80*/  LDS R38, [R8.X4+0x1400] ;  /* 0x0014000008267984 */ /* 0x000ee40000004800 */
[----:B----4-:R-:W-:-:S02]  /*4d90*/  FADD.FTZ R15, R15, R18 ;  /* 0x000000120f0f7221 */ /* 0x010fc40000010000 */
[----:B------:R-:W4:Y:S02]  /*4da0*/  LDS R35, [R8.X4+0x3a00] ;  /* 0x003a000008237984 */ /* 0x000f240000004800 */
[----:B------:R-:W-:Y:S02]  /*4db0*/  FADD.FTZ R15, R15, R20 ;  /* 0x000000140f0f7221 */ /* 0x000fe40000010000 */
[----:B------:R0:W-:Y:S04]  /*4dc0*/  @P0 STG.E [R2.64], R39 ;  /* 0x0000002702000986 */ /* 0x0001e8000c101904 */
[----:B------:R-:W4:Y:S01]  /*4dd0*/  LDS R25, [R8.X4+0x2c00] ;  /* 0x002c000008197984 */ /* 0x000f220000004800 */
[----:B------:R-:W-:-:S03]  /*4de0*/  FADD.FTZ R27, RZ, R27 ;  /* 0x0000001bff1b7221 */ /* 0x000fc60000010000 */
[----:B------:R-:W-:Y:S01]  /*4df0*/  @P0 STG.E [R4.64], R29 ;  /* 0x0000001d04000986 */ /* 0x000fe2000c101904 */
[----:B0-----:R-:W-:-:S03]  /*4e00*/  @P4 MOV R2, R45 ;  /* 0x0000002d00024202 */ /* 0x001fc60000000f00 */
[----:B------:R-:W0:Y:S01]  /*4e10*/  LDS R10, [R8.X4+0xe00] ;  /* 0x000e0000080a7984 */ /* 0x000e220000004800 */
[-C--:B------:R-:W-:Y:S02]  /*4e20*/  @P4 MOV R3, R46.reuse ;  /* 0x0000002e00034202 */ /* 0x080fe40000000f00 */
[----:B------:R-:W-:Y:S01]  /*4e30*/  @P4 IADD3 R45, P0, R45, 0x200, RZ ;  /* 0x000002002d2d4810 */ /* 0x000fe20007f1e0ff */
[----:B------:R-:W0:Y:S01]  /*4e40*/  LDS R29, [R8.X4+0x3c00] ;  /* 0x003c0000081d7984 */ /* 0x000e220000004800 */
[----:B------:R-:W-:Y:S02]  /*4e50*/  FADD.FTZ R6, RZ, R6 ;  /* 0x00000006ff067221 */ /* 0x000fe40000010000 */
[----:B------:R-:W-:Y:S01]  /*4e60*/  @P4 IADD3.X R46, RZ, R46, RZ, P0, !PT ;  /* 0x0000002eff2e4210 */ /* 0x000fe200007fe4ff */
[----:B------:R-:W0:Y:S01]  /*4e70*/  LDS R21, [R8.X4+0x1e00] ;  /* 0x001e000008157984 */ /* 0x000e220000004800 */
[----:B-1----:R-:W-:-:S03]  /*4e80*/  FADD.FTZ R6, R6, R17 ;  /* 0x0000001106067221 */ /* 0x002fc60000010000 */
[----:B------:R-:W-:Y:S01]  /*4e90*/  LDS R37, [R8.X4+0x3e00] ;  /* 0x003e000008257984 */ /* 0x000fe20000004800 */
[----:B--2---:R-:W-:Y:S02]  /*4ea0*/  FADD.FTZ R0, RZ, R0 ;  /* 0x00000000ff007221 */ /* 0x004fe40000010000 */
[----:B---3--:R-:W-:Y:S02]  /*4eb0*/  FADD.FTZ R27, R27, R38 ;  /* 0x000000261b1b7221 */ /* 0x008fe40000010000 */
[----:B------:R-:W-:Y:S02]  /*4ec0*/  FADD.FTZ R0, R0, R19 ;  /* 0x0000001300007221 */ /* 0x000fe40000010000 */
[----:B------:R-:W-:Y:S02]  /*4ed0*/  FADD.FTZ R27, R27, R40 ;  /* 0x000000281b1b7221 */ /* 0x000fe40000010000 */
[----:B------:R-:W-:Y:S02]  /*4ee0*/  FADD.FTZ R0, R0, R23 ;  /* 0x0000001700007221 */ /* 0x000fe40000010000 */
[----:B------:R-:W-:-:S02]  /*4ef0*/  FADD.FTZ R27, R27, R42 ;  /* 0x0000002a1b1b7221 */ /* 0x000fc40000010000 */
[----:B----4-:R-:W-:Y:S02]  /*4f00*/  FADD.FTZ R35, R0, R35 ;  /* 0x0000002300237221 */ /* 0x010fe40000010000 */
[----:B------:R-:W-:Y:S01]  /*4f10*/  FADD.FTZ R6, R6, R25 ;  /* 0x0000001906067221 */ /* 0x000fe20000010000 */
[----:B------:R1:W-:Y:S04]  /*4f20*/  @P4 STG.E [R2.64], R27 ;  /* 0x0000001b02004986 */ /* 0x0003e8000c101904 */
[----:B------:R-:W2:Y:S01]  /*4f30*/  LDS R27, [R8.X4+0x2e00] ;  /* 0x002e0000081b7984 */ /* 0x000ea20000004800 */
[----:B0-----:R-:W-:Y:S01]  /*4f40*/  FADD.FTZ R10, RZ, R10 ;  /* 0x0000000aff0a7221 */ /* 0x001fe20000010000 */
[----:B-1----:R-:W-:Y:S01]  /*4f50*/  @P4 MOV R2, R43 ;  /* 0x0000002b00024202 */ /* 0x002fe20000000f00 */
[----:B------:R-:W-:Y:S01]  /*4f60*/  FADD.FTZ R29, R6, R29 ;  /* 0x0000001d061d7221 */ /* 0x000fe20000010000 */
[----:B------:R-:W-:-:S02]  /*4f70*/  @P4 MOV R3, R44 ;  /* 0x0000002c00034202 */ /* 0x000fc40000000f00 */
[----:B------:R-:W-:Y:S01]  /*4f80*/  @P4 IADD3 R43, P0, R43, 0x200, RZ ;  /* 0x000002002b2b4810 */ /* 0x000fe20007f1e0ff */
[----:B------:R-:W-:Y:S02]  /*4f90*/  FADD.FTZ R10, R10, R21 ;  /* 0x000000150a0a7221 */ /* 0x000fe40000010000 */
[----:B------:R0:W-:Y:S02]  /*4fa0*/  @P4 STG.E [R2.64], R7 ;  /* 0x0000000702004986 */ /* 0x0001e4000c101904 */
[----:B------:R-:W-:Y:S01]  /*4fb0*/  @P4 IMAD.X R44, RZ, RZ, R44, P0 ;  /* 0x000000ffff2c4224 */ /* 0x000fe200000e062c */
[----:B0-----:R-:W-:Y:S02]  /*4fc0*/  @P3 MOV R2, R45 ;  /* 0x0000002d00023202 */ /* 0x001fe40000000f00 */
[----:B------:R-:W-:Y:S02]  /*4fd0*/  @P3 MOV R3, R46 ;  /* 0x0000002e00033202 */ /* 0x000fe40000000f00 */
[----:B------:R-:W-:-:S03]  /*4fe0*/  @P3 IADD3 R45, P0, R45, 0x200, RZ ;  /* 0x000002002d2d3810 */ /* 0x000fc60007f1e0ff */
[----:B------:R0:W-:Y:S01]  /*4ff0*/  @P3 STG.E [R2.64], R41 ;  /* 0x0000002902003986 */ /* 0x0001e2000c101904 */
[----:B------:R-:W-:Y:S01]  /*5000*/  @P3 IADD3.X R46, RZ, R46, RZ, P0, !PT ;  /* 0x0000002eff2e3210 */ /* 0x000fe200007fe4ff */
[----:B--2---:R-:W-:-:S04]  /*5010*/  FADD.FTZ R10, R10, R27 ;  /* 0x0000001b0a0a7221 */ /* 0x004fc80000010000 */
[----:B------:R-:W-:Y:S01]  /*5020*/  FADD.FTZ R37, R10, R37 ;  /* 0x000000250a257221 */ /* 0x000fe20000010000 */
        /* <DEDUP_REMOVED lines=43> */
.L_x_8811:
[----:B------:R-:W-:Y:S01]  /*52e0*/  HFMA2.MMA R173, -RZ, RZ, 0, 5.9604644775390625e-08 ;  /* 0x00000001ffad7435 */ /* 0x000fe200000001ff */
[----:B------:R-:W-:-:S02]  /*52f0*/  MOV R2, R229 ;  /* 0x000000e500027202 */ /* 0x000fc40000000f00 */
[----:B------:R-:W-:Y:S02]  /*5300*/  MOV R171, 0x1f ;  /* 0x0000001f00ab7802 */ /* 0x000fe40000000f00 */
[----:B------:R-:W-:Y:S02]  /*5310*/  MOV R172, 0xffffffff ;  /* 0xffffffff00ac7802 */ /* 0x000fe40000000f00 */
[----:B-1----:R-:W-:Y:S02]  /*5320*/  MOV R168, 0x5340 ;  /* 0x0000534000a87802 */ /* 0x002fe40000000f00 */
[----:B0----5:R-:W-:Y:S05]  /*5330*/  CALL.REL.NOINC `($__internal_142_$__cuda_sm70_shflsync_bfly_p) ;  /* 0x0000045000007944 */ /* 0x021fea0003c00000 */
[----:B-1----:R-:W-:Y:S01]  /*5340*/  MOV R0, R173 ;  /* 0x000000ad00007202 */ /* 0x002fe20000000f00 */
[----:B0-----:R-:W-:Y:S05]  /*5350*/  BRA `(.L_x_8886) ;  /* 0xffffc98000007947 */ /* 0x001fea000383ffff */
.L_x_8812:
[----:B------:R-:W-:Y:S01]  /*5360*/  HFMA2.MMA R173, -RZ, RZ, 0, 5.9604644775390625e-08 ;  /* 0x00000001ffad7435 */ /* 0x000fe200000001ff */
[----:B------:R-:W-:Y:S02]  /*5370*/  MOV R2, R10 ;  /* 0x0000000a00027202 */ /* 0x000fe40000000f00 */
[----:B------:R-:W-:Y:S02]  /*5380*/  MOV R171, 0x1f ;  /* 0x0000001f00ab7802 */ /* 0x000fe40000000f00 */
[----:B------:R-:W-:-:S02]  /*5390*/  MOV R172, 0xffffffff ;  /* 0xffffffff00ac7802 */ /* 0x000fc40000000f00 */
[----:B-1----:R-:W-:Y:S02]  /*53a0*/  MOV R168, 0x53c0 ;  /* 0x000053c000a87802 */ /* 0x002fe40000000f00 */
[----:B0-23-5:R-:W-:Y:S05]  /*53b0*/  CALL.REL.NOINC `($__internal_142_$__cuda_sm70_shflsync_bfly_p) ;  /* 0x000003d000007944 */ /* 0x02dfea0003c00000 */
[----:B------:R-:W-:Y:S01]  /*53c0*/  FADD.FTZ R229, R0, R229 ;  /* 0x000000e500e57221 */ /* 0x000fe20000010000 */
[----:B0-----:R-:W-:Y:S01]  /*53d0*/  MOV R171, 0x1f ;  /* 0x0000001f00ab7802 */ /* 0x001fe20000000f00 */
[----:B-1----:R-:W-:Y:S01]  /*53e0*/  FADD.FTZ R10, R10, R173 ;  /* 0x000000ad0a0a7221 */ /* 0x002fe20000010000 */
[----:B------:R-:W-:Y:S01]  /*53f0*/  HFMA2.MMA R173, -RZ, RZ, 0, 1.1920928955078125e-07 ;  /* 0x00000002ffad7435 */ /* 0x000fe200000001ff */
[----:B------:R-:W-:Y:S02]  /*5400*/  MOV R172, 0xffffffff ;  /* 0xffffffff00ac7802 */ /* 0x000fe40000000f00 */
[----:B------:R-:W-:Y:S02]  /*5410*/  MOV R2, R229 ;  /* 0x000000e500027202 */ /* 0x000fe40000000f00 */
[----:B------:R-:W-:Y:S02]  /*5420*/  MOV R168, 0x5440 ;  /* 0x0000544000a87802 */ /* 0x000fe40000000f00 */
[----:B------:R-:W-:Y:S05]  /*5430*/  CALL.REL.NOINC `($__internal_142_$__cuda_sm70_shflsync_bfly_p) ;  /* 0x0000035000007944 */ /* 0x000fea0003c00000 */
[----:B-1----:R-:W-:Y:S01]  /*5440*/  MOV R0, R173 ;  /* 0x000000ad00007202 */ /* 0x002fe20000000f00 */
[----:B------:R-:W-:Y:S01]  /*5450*/  HFMA2.MMA R173, -RZ, RZ, 0, 1.1920928955078125e-07 ;  /* 0x00000002ffad7435 */ /* 0x000fe200000001ff */
[----:B0-----:R-:W-:-:S02]  /*5460*/  MOV R2, R10 ;  /* 0x0000000a00027202 */ /* 0x001fc40000000f00 */
[----:B------:R-:W-:Y:S02]  /*5470*/  MOV R171, 0x1f ;  /* 0x0000001f00ab7802 */ /* 0x000fe40000000f00 */
[----:B------:R-:W-:Y:S02]  /*5480*/  MOV R172, 0xffffffff ;  /* 0xffffffff00ac7802 */ /* 0x000fe40000000f00 */
[----:B------:R-:W-:Y:S02]  /*5490*/  MOV R168, 0x54b0 ;  /* 0x000054b000a87802 */ /* 0x000fe40000000f00 */
[----:B------:R-:W-:Y:S05]  /*54a0*/  CALL.REL.NOINC `($__internal_142_$__cuda_sm70_shflsync_bfly_p) ;  /* 0x000002e000007944 */ /* 0x000fea0003c00000 */
[----:B------:R-:W-:Y:S01]  /*54b0*/  FADD.FTZ R229, R0, R229 ;  /* 0x000000e500e57221 */ /* 0x000fe20000010000 */
[----:B0-----:R-:W-:Y:S01]  /*54c0*/  MOV R171, 0x1f ;  /* 0x0000001f00ab7802 */ /* 0x001fe20000000f00 */
[----:B-1----:R-:W-:Y:S01]  /*54d0*/  FADD.FTZ R10, R10, R173 ;  /* 0x000000ad0a0a7221 */ /* 0x002fe20000010000 */
[----:B------:R-:W-:Y:S01]  /*54e0*/  HFMA2.MMA R173, -RZ, RZ, 0, 2.384185791015625e-07 ;  /* 0x00000004ffad7435 */ /* 0x000fe200000001ff */
[----:B------:R-:W-:Y:S01]  /*54f0*/  MOV R172, 0xffffffff ;  /* 0xffffffff00ac7802 */ /* 0x000fe20000000f00 */
[----:B------:R-:W-:Y:S01]  /*5500*/  IMAD.MOV.U32 R2, RZ, RZ, R229 ;  /* 0x000000ffff027224 */ /* 0x000fe200078e00e5 */
[----:B------:R-:W-:-:S03]  /*5510*/  MOV R168, 0x5530 ;  /* 0x0000553000a87802 */ /* 0x000fc60000000f00 */
[----:B------:R-:W-:Y:S05]  /*5520*/  CALL.REL.NOINC `($__internal_142_$__cuda_sm70_shflsync_bfly_p) ;  /* 0x0000026000007944 */ /* 0x000fea0003c00000 */
[----:B-1----:R-:W-:Y:S01]  /*5530*/  MOV R0, R173 ;  /* 0x000000ad00007202 */ /* 0x002fe20000000f00 */
[----:B------:R-:W-:Y:S01]  /*5540*/  HFMA2.MMA R173, -RZ, RZ, 0, 2.384185791015625e-07 ;  /* 0x00000004ffad7435 */ /* 0x000fe200000001ff */
        /* <DEDUP_REMOVED lines=8> */
[----:B------:R-:W-:Y:S01]  /*55d0*/  HFMA2.MMA R173, -RZ, RZ, 0, 4.76837158203125e-07 ;  /* 0x00000008ffad7435 */ /* 0x000fe200000001ff */
[----:B------:R-:W-:Y:S02]  /*55e0*/  MOV R172, 0xffffffff ;  /* 0xffffffff00ac7802 */ /* 0x000fe40000000f00 */
[----:B------:R-:W-:-:S02]  /*55f0*/  MOV R2, R229 ;  /* 0x000000e500027202 */ /* 0x000fc40000000f00 */
[----:B------:R-:W-:Y:S02]  /*5600*/  MOV R168, 0x5620 ;  /* 0x0000562000a87802 */ /* 0x000fe40000000f00 */
[----:B------:R-:W-:Y:S05]  /*5610*/  CALL.REL.NOINC `($__internal_142_$__cuda_sm70_shflsync_bfly_p) ;  /* 0x0000017000007944 */ /* 0x000fea0003c00000 */
[----:B-1----:R-:W-:Y:S01]  /*5620*/  MOV R0, R173 ;  /* 0x000000ad00007202 */ /* 0x002fe20000000f00 */
[----:B------:R-:W-:Y:S01]  /*5630*/  HFMA2.MMA R173, -RZ, RZ, 0, 4.76837158203125e-07 ;  /* 0x00000008ffad7435 */ /* 0x000fe200000001ff */
[----:B0-----:R-:W-:Y:S02]  /*5640*/  MOV R2, R170 ;  /* 0x000000aa00027202 */ /* 0x001fe40000000f00 */
[----:B------:R-:W-:Y:S02]  /*5650*/  MOV R171, 0x1f ;  /* 0x0000001f00ab7802 */ /* 0x000fe40000000f00 */
[----:B------:R-:W-:Y:S02]  /*5660*/  MOV R172, 0xffffffff ;  /* 0xffffffff00ac7802 */ /* 0x000fe40000000f00 */
[----:B------:R-:W-:Y:S02]  /*5670*/  MOV R168, 0x5690 ;  /* 0x0000569000a87802 */ /* 0x000fe40000000f00 */
[----:B------:R-:W-:Y:S05]  /*5680*/  CALL.REL.NOINC `($__internal_142_$__cuda_sm70_shflsync_bfly_p) ;  /* 0x0000010000007944 */ /* 0x000fea0003c00000 */
[----:B------:R-:W-:Y:S01]  /*5690*/  FADD.FTZ R10, R0, R229 ;  /* 0x000000e5000a7221 */ /* 0x000fe20000010000 */
[----:B0-----:R-:W-:Y:S01]  /*56a0*/  MOV R171, 0x1f ;  /* 0x0000001f00ab7802 */ /* 0x001fe20000000f00 */
[----:B-1----:R-:W-:Y:S01]  /*56b0*/  FADD.FTZ R170, R170, R173 ;  /* 0x000000adaaaa7221 */ /* 0x002fe20000010000 */
[----:B------:R-:W-:Y:S01]  /*56c0*/  HFMA2.MMA R173, -RZ, RZ, 0, 9.5367431640625e-07 ;  /* 0x00000010ffad7435 */ /* 0x000fe200000001ff */
[----:B------:R-:W-:-:S02]  /*56d0*/  MOV R172, 0xffffffff ;  /* 0xffffffff00ac7802 */ /* 0x000fc40000000f00 */
[----:B------:R-:W-:Y:S02]  /*56e0*/  MOV R2, R10 ;  /* 0x0000000a00027202 */ /* 0x000fe40000000f00 */
[----:B------:R-:W-:Y:S02]  /*56f0*/  MOV R168, 0x5710 ;  /* 0x0000571000a87802 */ /* 0x000fe40000000f00 */
[----:B------:R-:W-:Y:S05]  /*5700*/  CALL.REL.NOINC `($__internal_142_$__cuda_sm70_shflsync_bfly_p) ;  /* 0x0000008000007944 */ /* 0x000fea0003c00000 */
[----:B-1----:R-:W-:Y:S01]  /*5710*/  MOV R11, R173 ;  /* 0x000000ad000b7202 */ /* 0x002fe20000000f00 */
[----:B------:R-:W-:Y:S01]  /*5720*/  HFMA2.MMA R173, -RZ, RZ, 0, 9.5367431640625e-07 ;  /* 0x00000010ffad7435 */ /* 0x000fe200000001ff */
[----:B0-----:R-:W-:Y:S02]  /*5730*/  MOV R2, R170 ;  /* 0x000000aa00027202 */ /* 0x001fe40000000f00 */
[----:B------:R-:W-:Y:S02]  /*5740*/  MOV R171, 0x1f ;  /* 0x0000001f00ab7802 */ /* 0x000fe40000000f00 */
[----:B------:R-:W-:Y:S02]  /*5750*/  MOV R172, 0xffffffff ;  /* 0xffffffff00ac7802 */ /* 0x000fe40000000f00 */
[----:B------:R-:W-:-:S02]  /*5760*/  MOV R168, 0x5780 ;  /* 0x0000578000a87802 */ /* 0x000fc40000000f00 */
[----:B------:R-:W-:Y:S05]  /*5770*/  CALL.REL.NOINC `($__internal_142_$__cuda_sm70_shflsync_bfly_p) ;  /* 0x0000001000007944 */ /* 0x000fea0003c00000 */
[----:B01----:R-:W-:Y:S05]  /*5780*/  BRA `(.L_x_8887) ;  /* 0xffffc67000007947 */ /* 0x003fea000383ffff */
        .weak           $__internal_142_$__cuda_sm70_shflsync_bfly_p
        .type           $__internal_142_$__cuda_sm70_shflsync_bfly_p,@function
        .size           $__internal_142_$__cuda_sm70_shflsync_bfly_p,(.L_x_12444 - $__internal_142_$__cuda_sm70_shflsync_bfly_p)
$__internal_142_$__cuda_sm70_shflsync_bfly_p:
[----:B------:R-:W-:Y:S01]  /*5790*/  HFMA2.MMA R169, -RZ, RZ, 0, 0 ;  /* 0x00000000ffa97435 */ /* 0x000fe200000001ff */
[----:B------:R-:W-:Y:S04]  /*57a0*/  WARPSYNC R172 ;  /* 0x000000ac00007348 */ /* 0x000fe80003800000 */
[----:B------:R0:W1:Y:S01]  /*57b0*/  SHFL.BFLY PT, R173, R2, R173, R171 ;  /* 0x0c0000ad02ad7389 */ /* 0x00006200000e00ab */
[----:B------:R-:W-:Y:S05]  /*57c0*/  RET.REL.NODEC R168 `(_ZN10layer_norm13ln_bwd_kernelINS_13Kernel_traitsIf6__halffS2_fjLj1024ELj1ELj4ELj1ELj16ENS_18Kernel_traits_baseILj1024EfS2_fS2_fjLj128EEEEELb0ELb0ELb1ELb0EEEvNS_9BwdParamsE) ;  /* 0xffffa830a8007950 */ /* 0x000fea0003c3ffff */
.L_x_8888:
        /* <DEDUP_REMOVED lines=11> */
.L_x_12444:


//--------------------- .text._ZN10layer_norm13ln_bwd_kernelINS_13Kernel_traitsIf6__halffS2_fjLj1024ELj1ELj4ELj1ELj16ENS_18Kernel_traits_baseILj1024EfS2_fS2_fjLj128EEEEELb0ELb0ELb1ELb1EEEvNS_9BwdParamsE --------------------------
	.section	.text._ZN10layer_norm13ln_bwd_kernelINS_13Kernel_traitsIf6__halffS2_fjLj1024ELj1ELj4ELj1ELj16ENS_18Kernel_traits_baseILj1024EfS2_fS2_fjLj128EEEEELb0ELb0ELb1ELb1EEEvNS_9BwdParamsE,"ax",@progbits
	.sectioninfo	@"SHI_REGISTERS=254"
	.align	128
        .global         _ZN10layer_norm13ln_bwd_kernelINS_13Kernel_traitsIf6__halffS2_fjLj1024ELj1ELj4ELj1ELj16ENS_18Kernel_traits_baseILj1024EfS2_fS2_fjLj128EEEEELb0ELb0ELb1ELb1EEEvNS_9BwdParamsE
        .type           _ZN10layer_norm13ln_bwd_kernelINS_13Kernel_traitsIf6__halffS2_fjLj1024ELj1ELj4ELj1ELj16ENS_18Kernel_traits_baseILj1024EfS2_fS2_fjLj128EEEEELb0ELb0ELb1ELb1EEEvNS_9BwdParamsE,@function
        .size           _ZN10layer_norm13ln_bwd_kernelINS_13Kernel_traitsIf6__halffS2_fjLj1024ELj1ELj4ELj1ELj16ENS_18Kernel_traits_baseILj1024EfS2_fS2_fjLj128EEEEELb0ELb0ELb1ELb1EEEvNS_9BwdParamsE,(.L_x_12445 - _ZN10layer_norm13ln_bwd_kernelINS_13Kernel_traitsIf6__halffS2_fjLj1024ELj1ELj4ELj1ELj16ENS_18Kernel_traits_baseILj1024EfS2_fS2_fjLj128EEEEELb0ELb0ELb1ELb1EEEvNS_9BwdParamsE)
        .other          _ZN10layer_norm13ln_bwd_kernelINS_13Kernel_traitsIf6__halffS2_fjLj1024ELj1ELj4ELj1ELj16ENS_18Kernel_traits_baseILj1024EfS2_fS2_fjLj128EEEEELb0ELb0ELb1ELb1EEEvNS_9BwdParamsE,@"STO_CUDA_ENTRY STV_DEFAULT"
_ZN10layer_norm13ln_bwd_kernelINS_13Kernel_traitsIf6__halffS2_fjLj1024ELj1ELj4ELj1ELj16ENS_18Kernel_traits_baseILj1024EfS2_fS2_fjLj128EEEEELb0ELb0ELb1ELb1EEEvNS_9BwdParamsE:
.text._ZN10layer_norm13ln_bwd_kernelINS_13Kernel_traitsIf6__halffS2_fjLj1024ELj1ELj4ELj1ELj16ENS_18Kernel_traits_baseILj1024EfS2_fS2_fjLj128EEEEELb0ELb0ELb1ELb1EEEvNS_9BwdParamsE:
        /* <DEDUP_REMOVED lines=42> */
.L_x_8890:
        /* <DEDUP_REMOVED lines=45> */
.L_x_8961:
        /* <DEDUP_REMOVED lines=37> */
.L_x_8893:
        /* <DEDUP_REMOVED lines=45> */
[--C-:B----4-:R-:W-:Y:S02]  /*0a90*/  HADD2.F32 R171, -RZ, R181.reuse.H0_H0 ;  /* 0x200000b5ffab7230 */ /* 0x110fe40000004100 */
        /* <DEDUP_REMOVED lines=16> */
[----:B------:R-:W-:Y:S01]  /*0ba0*/  HADD2.F32 R2, -RZ, R182.H1_H1 ;  /* 0x300000b6ff027230 */ /* 0x000fe20000004100 */
[C---:B------:R-:W-:Y:S01]  /*0bb0*/  FADD.FTZ R241, -R229.reuse, R26 ;  /* 0x0000001ae5f17221 */ /* 0x040fe20000010100 */
[--C-:B-1----:R-:W-:Y:S01]  /*0bc0*/  HADD2.F32 R203, -RZ, R179.reuse.H0_H0 ;  /* 0x200000b3ffcb7230 */ /* 0x102fe20000004100 */
[C---:B------:R-:W-:Y:S01]  /*0bd0*/  FMUL.FTZ R201, R220.reuse, R27 ;  /* 0x0000001bdcc97220 */ /* 0x040fe20000410000 */
[----:B------:R-:W-:Y:S01]  /*0be0*/  HADD2.F32 R168, -RZ, R179.H1_H1 ;  /* 0x300000b3ffa87230 */ /* 0x000fe20000004100 */
        /* <DEDUP_REMOVED lines=14> */
[----:B------:R-:W-:Y:S01]  /*0cd0*/  HADD2.F32 R169, -RZ, R182.H0_H0 ;  /* 0x200000b6ffa97230 */ /* 0x000fe20000004100 */
[C---:B------:R-:W-:Y:S01]  /*0ce0*/  FADD.FTZ R231, -R229.reuse, R16 ;  /* 0x00000010e5e77221 */ /* 0x040fe20000010100 */
[--C-:B------:R-:W-:Y:S01]  /*0cf0*/  HADD2.F32 R227, -RZ, R176.reuse.H0_H0 ;  /* 0x200000b0ffe37230 */ /* 0x100fe20000004100 */
[C---:B------:R-:W-:Y:S01]  /*0d00*/  FADD.FTZ R233, -R229.reuse, R17 ;  /* 0x00000011e5e97221 */ /* 0x040fe20000010100 */
[----:B------:R-:W-:Y:S01]  /*0d10*/  HADD2.F32 R202, -RZ, R176.H1_H1 ;  /* 0x300000b0ffca7230 */ /* 0x000fe20000004100 */
[C---:B------:R-:W-:Y:S01]  /*0d20*/  FADD.FTZ R235, -R229.reuse, R18 ;  /* 0x00000012e5eb7221 */ /* 0x040fe20000010100 */
[--C-:B------:R-:W-:Y:S01]  /*0d30*/  HADD2.F32 R18, -RZ, R11.reuse.H1_H1 ;  /* 0x3000000bff127230 */ /* 0x100fe20000004100 */
[----:B------:R-:W-:Y:S01]  /*0d40*/  FADD.FTZ R237, -R229, R19 ;  /* 0x00000013e5ed7221 */ /* 0x000fe20000010100 */
[----:B------:R-:W-:Y:S01]  /*0d50*/  HADD2.F32 R19, -RZ, R11.H0_H0 ;  /* 0x2000000bff137230 */ /* 0x000fe20000004100 */
[----:B------:R-:W-:Y:S01]  /*0d60*/  FMUL.FTZ R182, R220, R179 ;  /* 0x000000b3dcb67220 */ /* 0x000fe20000410000 */
[--C-:B------:R-:W-:Y:S01]  /*0d70*/  HADD2.F32 R17, -RZ, R4.reuse.H0_H0 ;  /* 0x20000004ff117230 */ /* 0x100fe20000004100 */
[----:B------:R-:W-:Y:S01]  /*0d80*/  FADD.FTZ R141, R141, R2 ;  /* 0x000000028d8d7221 */ /* 0x000fe20000010000 */
[----:B------:R-:W-:Y:S01]  /*0d90*/  HADD2.F32 R16, -RZ, R4.H1_H1 ;  /* 0x30000004ff107230 */ /* 0x000fe20000004100 */
[----:B------:R-:W-:-:S02]  /*0da0*/  FFMA.FTZ R109, R213, R2, R109 ;  /* 0x00000002d56d7223 */ /* 0x000fc4000001006d */
[----:B------:R-:W-:Y:S01]  /*0db0*/  FMUL.FTZ R176, R97, R2 ;  /* 0x0000000261b07220 */ /* 0x000fe20000410000 */
        /* <DEDUP_REMOVED lines=26> */
[----:B------:R-:W-:Y:S01]  /*0f60*/  HADD2.F32 R15, -RZ, R8.H0_H0 ;  /* 0x20000008ff0f7230 */ /* 0x000fe20000004100 */
[----:B------:R-:W-:-:S02]  /*0f70*/  FADD.FTZ R25, -R229, R25 ;  /* 0x00000019e5197221 */ /* 0x000fc40000010100 */
[----:B------:R-:W-:Y:S02]  /*0f80*/  FADD.FTZ R3, R2, R27 ;  /* 0x0000001b02037221 */ /* 0x000fe40000010000 */
[----:B------:R-:W-:Y:S01]  /*0f90*/  FFMA.FTZ R0, R212, R27, R0 ;  /* 0x0000001bd4007223 */ /* 0x000fe20000010000 */
[----:B------:R-:W-:Y:S01]  /*0fa0*/  HADD2.F32 R12, -RZ, R8.H1_H1 ;  /* 0x30000008ff0c7230 */ /* 0x000fe20000004100 */
[C---:B------:R-:W-:Y:S02]  /*0fb0*/  FADD.FTZ R239, -R229.reuse, R24 ;  /* 0x00000018e5ef7221 */ /* 0x040fe40000010100 */
[----:B------:R-:W-:Y:S02]  /*0fc0*/  FADD.FTZ R24, -R229, R190 ;  /* 0x000000bee5187221 */ /* 0x000fe40000010100 */
[C---:B------:R-:W-:Y:S02]  /*0fd0*/  FMUL.FTZ R205, R220.reuse, R25 ;  /* 0x00000019dccd7220 */ /* 0x040fe40000410000 */
[----:B------:R-:W-:-:S02]  /*0fe0*/  FMUL.FTZ R210, R220, R231 ;  /* 0x000000e7dcd27220 */ /* 0x000fc40000410000 */
        /* <DEDUP_REMOVED lines=20> */
[----:B------:R-:W-:Y:S01]  /*1130*/  HADD2.F32 R9, -RZ, R10.H0_H0 ;  /* 0x2000000aff097230 */ /* 0x000fe20000004100 */
        /* <DEDUP_REMOVED lines=8> */
[----:B------:R-:W-:Y:S01]  /*11c0*/  HADD2.F32 R10, -RZ, R10.H1_H1 ;  /* 0x3000000aff0a7230 */ /* 0x000fe20000004100 */
        /* <DEDUP_REMOVED lines=34> */
[----:B------:R-:W-:Y:S02]  /*13f0*/  FADD.FTZ R251, -R229, R194 ;  /* 0x000000c2e5fb7221 */ /* 0x000fe40000010100 */
        /* <DEDUP_REMOVED lines=9> */
[----:B------:R-:W-:Y:S02]  /*1490*/  FADD.FTZ R247, -R229, R192 ;  /* 0x000000c0e5f77221 */ /* 0x000fe40000010100 */
[----:B------:R-:W-:Y:S02]  /*14a0*/  FMUL.FTZ R14, R87, R14 ;  /* 0x0000000e570e7220 */ /* 0x000fe40000410000 */
[----:B------:R-:W-:Y:S02]  /*14b0*/  FADD.FTZ R3, R2, R15 ;  /* 0x0000000f02037221 */ /* 0x000fe40000010000 */
[----:B------:R-:W-:Y:S01]  /*14c0*/  FFMA.FTZ R0, R194, R15, R0 ;  /* 0x0000000fc2007223 */ /* 0x000fe20000010000 */
[----:B------:R-:W-:Y:S01]  /*14d0*/  HADD2.F32 R6, -RZ, R6.H1_H1 ;  /* 0x30000006ff067230 */ /* 0x000fe20000004100 */
        /* <DEDUP_REMOVED lines=89> */
.L_x_8894:
[----:B------:R-:W-:Y:S05]  /*1a70*/  BSYNC B1 ;  /* 0x0000000000017941 */ /* 0x000fea0003800000 */
.L_x_8892:
[----:B------:R-:W-:Y:S05]  /*1a80*/  BRA.DIV ~URZ, `(.L_x_8895) ;  /* 0x00002fe27f007947 */ /* 0x000fea000b800000 */
[----:B0-----:R0:W1:Y:S02]  /*1a90*/  SHFL.BFLY PT, R171, R202, 0x1, 0x1f ;  /* 0x0c201f00caab7f89 */ /* 0x00106400000e0000 */
.L_x_8962:
        /* <DEDUP_REMOVED lines=18> */
.L_x_8963:
        /* <DEDUP_REMOVED lines=35> */
.L_x_8898:
[----:B------:R-:W-:Y:S05]  /*1df0*/  BSYNC B1 ;  /* 0x0000000000017941 */ /* 0x000fea0003800000 */
.L_x_8897:
        /* <DEDUP_REMOVED lines=17> */
.L_x_8900:
[----:B------:R-:W-:Y:S05]  /*1f10*/  BSYNC B1 ;  /* 0x0000000000017941 */ /* 0x000fea0003800000 */
.L_x_8899:
        /* <DEDUP_REMOVED lines=8> */
.L_x_8902:
[----:B------:R-:W-:Y:S05]  /*1fa0*/  BSYNC B1 ;  /* 0x0000000000017941 */ /* 0x000fea0003800000 */
.L_x_8901:
        /* <DEDUP_REMOVED lines=8> */
.L_x_8904:
[----:B------:R-:W-:Y:S05]  /*2030*/  BSYNC B1 ;  /* 0x0000000000017941 */ /* 0x000fea0003800000 */
.L_x_8903:
        /* <DEDUP_REMOVED lines=8> */
.L_x_8906:
[----:B------:R-:W-:Y:S05]  /*20c0*/  BSYNC B1 ;  /* 0x0000000000017941 */ /* 0x000fea0003800000 */
.L_x_8905:
        /* <DEDUP_REMOVED lines=21> */
.L_x_8908:
[----:B------:R-:W-:Y:S05]  /*2220*/  BSYNC B1 ;  /* 0x0000000000017941 */ /* 0x000fea0003800000 */
.L_x_8907:
        /* <DEDUP_REMOVED lines=10> */
.L_x_8910:
[----:B------:R-:W-:Y:S05]  /*22d0*/  BSYNC B1 ;  /* 0x0000000000017941 */ /* 0x000fea0003800000 */
.L_x_8909:
        /* <DEDUP_REMOVED lines=10> */
.L_x_8912:
[----:B------:R-:W-:Y:S05]  /*2380*/  BSYNC B1 ;  /* 0x0000000000017941 */ /* 0x000fea0003800000 */
.L_x_8911:
        /* <DEDUP_REMOVED lines=34> */
.L_x_8914:
[----:B------:R-:W-:Y:S05]  /*25b0*/  BSYNC B1 ;  /* 0x0000000000017941 */ /* 0x000fea0003800000 */
.L_x_8913:
        /* <DEDUP_REMOVED lines=21> */
.L_x_8916:
[----:B------:R-:W-:Y:S05]  /*2710*/  BSYNC B1 ;  /* 0x0000000000017941 */ /* 0x000fea0003800000 */
.L_x_8915:
        /* <DEDUP_REMOVED lines=10> */
.L_x_8918:
[----:B------:R-:W-:Y:S05]  /*27c0*/  BSYNC B1 ;  /* 0x0000000000017941 */ /* 0x000fea0003800000 */
.L_x_8917:
        /* <DEDUP_REMOVED lines=10> */
.L_x_8920:
[----:B------:R-:W-:Y:S05]  /*2870*/  BSYNC B1 ;  /* 0x0000000000017941 */ /* 0x000fea0003800000 */
.L_x_8919:
        /* <DEDUP_REMOVED lines=32> */
.L_x_8922:
[----:B------:R-:W-:Y:S05]  /*2a80*/  BSYNC B1 ;  /* 0x0000000000017941 */ /* 0x000fea0003800000 */
.L_x_8921:
        /* <DEDUP_REMOVED lines=8> */
.L_x_8924:
[----:B------:R-:W-:Y:S05]  /*2b10*/  BSYNC B1 ;  /* 0x0000000000017941 */ /* 0x000fea0003800000 */
.L_x_8923:
        /* <DEDUP_REMOVED lines=18> */
.L_x_8926:
[----:B------:R-:W-:Y:S05]  /*2c40*/  BSYNC B1 ;  /* 0x0000000000017941 */ /* 0x000fea0003800000 */
.L_x_8925:
        /* <DEDUP_REMOVED lines=8> */
.L_x_8928:
[----:B------:R-:W-:Y:S05]  /*2cd0*/  BSYNC B1 ;  /* 0x0000000000017941 */ /* 0x000fea0003800000 */
.L_x_8927:
        /* <DEDUP_REMOVED lines=17> */
.L_x_8930:
[----:B------:R-:W-:Y:S05]  /*2df0*/  BSYNC B1 ;  /* 0x0000000000017941 */ /* 0x000fea0003800000 */
.L_x_8929:
        /* <DEDUP_REMOVED lines=23> */
.L_x_8932:
[----:B------:R-:W-:Y:S05]  /*2f70*/  BSYNC B1 ;  /* 0x0000000000017941 */ /* 0x000fea0003800000 */
.L_x_8931:
        /* <DEDUP_REMOVED lines=10> */
.L_x_8934:
[----:B------:R-:W-:Y:S05]  /*3020*/  BSYNC B1 ;  /* 0x0000000000017941 */ /* 0x000fea0003800000 */
.L_x_8933:
        /* <DEDUP_REMOVED lines=10> */
.L_x_8936:
[----:B------:R-:W-:Y:S05]  /*30d0*/  BSYNC B1 ;  /* 0x0000000000017941 */ /* 0x000fea0003800000 */
.L_x_8935:
        /* <DEDUP_REMOVED lines=26> */
.L_x_8938:
[----:B------:R-:W-:Y:S05]  /*3280*/  BSYNC B1 ;  /* 0x0000000000017941 */ /* 0x000fea0003800000 */
.L_x_8937:
        /* <DEDUP_REMOVED lines=18> */
.L_x_8940:
[----:B------:R-:W-:Y:S05]  /*33b0*/  BSYNC B1 ;  /* 0x0000000000017941 */ /* 0x000fea0003800000 */
.L_x_8939:
        /* <DEDUP_REMOVED lines=10> */
.L_x_8942:
[----:B------:R-:W-:Y:S05]  /*3460*/  BSYNC B1 ;  /* 0x0000000000017941 */ /* 0x000fea0003800000 */
.L_x_8941:
        /* <DEDUP_REMOVED lines=17> */
.L_x_8944:
[----:B------:R-:W-:Y:S05]  /*3580*/  BSYNC B1 ;  /* 0x0000000000017941 */ /* 0x000fea0003800000 */
.L_x_8943:
        /* <DEDUP_REMOVED lines=34> */
.L_x_8946:
[----:B-1----:R-:W-:Y:S05]  /*37b0*/  BSYNC B1 ;  /* 0x0000000000017941 */ /* 0x002fea0003800000 */
.L_x_8945:
        /* <DEDUP_REMOVED lines=8> */
.L_x_8948:
[----:B------:R-:W-:Y:S05]  /*3840*/  BSYNC B1 ;  /* 0x0000000000017941 */ /* 0x000fea0003800000 */
.L_x_8947:
        /* <DEDUP_REMOVED lines=8> */
.L_x_8950:
[----:B------:R-:W-:Y:S05]  /*38d0*/  BSYNC B1 ;  /* 0x0000000000017941 */ /* 0x000fea0003800000 */
.L_x_8949:
        /* <DEDUP_REMOVED lines=8> */
.L_x_8952:
[----:B------:R-:W-:Y:S05]  /*3960*/  BSYNC B1 ;  /* 0x0000000000017941 */ /* 0x000fea0003800000 */
.L_x_8951:
        /* <DEDUP_REMOVED lines=19> */
.L_x_8954:
[----:B------:R-:W-:Y:S05]  /*3aa0*/  BSYNC B1 ;  /* 0x0000000000017941 */ /* 0x000fea0003800000 */
.L_x_8953:
        /* <DEDUP_REMOVED lines=10> */
.L_x_8956:
[----:B------:R-:W-:Y:S05]  /*3b50*/  BSYNC B1 ;  /* 0x0000000000017941 */ /* 0x000fea0003800000 */
.L_x_8955:
        /* <DEDUP_REMOVED lines=10> */
.L_x_8958:
[----:B------:R-:W-:Y:S05]  /*3c00*/  BSYNC B1 ;  /* 0x0000000000017941 */ /* 0x000fea0003800000 */
.L_x_8957:
        /* <DEDUP_REMOVED lines=31> */
.L_x_8960:
[----:B------:R-:W-:Y:S05]  /*3e00*/  BSYNC B1 ;  /* 0x0000000000017941 */ /* 0x000fea0003800000 */
.L_x_8959:
        /* <DEDUP_REMOVED lines=17> */
.L_x_8891:
[----:B------:R-:W-:Y:S05]  /*3f20*/  BSYNC B0 ;  /* 0x0000000000007941 */ /* 0x000fea0003800000 */
.L_x_8889:
        /* <DEDUP_REMOVED lines=180> */
.L_x_8895:
[----:B------:R-:W-:Y:S01]  /*4a70*/  HFMA2.MMA R225, -RZ, RZ, 0, 5.9604644775390625e-08 ;  /* 0x00000001ffe17435 */ /* 0x000fe200000001ff */
[----:B0-----:R-:W-:-:S02]  /*4a80*/  MOV R172, R202 ;  /* 0x000000ca00ac7202 */ /* 0x001fc40000000f00 */
[----:B------:R-:W-:Y:S02]  /*4a90*/  MOV R224, 0x1f ;  /* 0x0000001f00e07802 */ /* 0x000fe40000000f00 */
[----:B------:R-:W-:Y:S02]  /*4aa0*/  MOV R227, 0xffffffff ;  /* 0xffffffff00e37802 */ /* 0x000fe40000000f00 */
[----:B------:R-:W-:Y:S02]  /*4ab0*/  MOV R168, 0x4ad0 ;  /* 0x00004ad000a87802 */ /* 0x000fe40000000f00 */
[----:B-----5:R-:W-:Y:S05]  /*4ac0*/  CALL.REL.NOINC `($__internal_143_$__cuda_sm70_shflsync_bfly_p) ;  /* 0x0000046000007944 */ /* 0x020fea0003c00000 */
[----:B-1----:R-:W-:Y:S01]  /*4ad0*/  MOV R171, R172 ;  /* 0x000000ac00ab7202 */ /* 0x002fe20000000f00 */
[----:B0-----:R-:W-:Y:S05]  /*4ae0*/  BRA `(.L_x_8962) ;  /* 0xffffcfb000007947 */ /* 0x001fea000383ffff */
.L_x_8896:
[----:B------:R-:W-:Y:S01]  /*4af0*/  HFMA2.MMA R225, -RZ, RZ, 0, 5.9604644775390625e-08 ;  /* 0x00000001ffe17435 */ /* 0x000fe200000001ff */
[----:B------:R-:W-:Y:S02]  /*4b00*/  MOV R172, R203 ;  /* 0x000000cb00ac7202 */ /* 0x000fe40000000f00 */
[----:B------:R-:W-:Y:S02]  /*4b10*/  MOV R224, 0x1f ;  /* 0x0000001f00e07802 */ /* 0x000fe40000000f00 */
[----:B------:R-:W-:-:S02]  /*4b20*/  MOV R227, 0xffffffff ;  /* 0xffffffff00e37802 */ /* 0x000fc40000000f00 */
[----:B------:R-:W-:Y:S02]  /*4b30*/  MOV R168, 0x4b50 ;  /* 0x00004b5000a87802 */ /* 0x000fe40000000f00 */
[----:B01---5:R-:W-:Y:S05]  /*4b40*/  CALL.REL.NOINC `($__internal_143_$__cuda_sm70_shflsync_bfly_p) ;  /* 0x000003e000007944 */ /* 0x023fea0003c00000 */
[----:B------:R-:W-:Y:S01]  /*4b50*/  FADD.FTZ R171, R171, R202 ;  /* 0x000000caabab7221 */ /* 0x000fe20000010000 */
[----:B0-----:R-:W-:Y:S01]  /*4b60*/  HFMA2.MMA R225, -RZ, RZ, 0, 1.1920928955078125e-07 ;  /* 0x00000002ffe17435 */ /* 0x001fe200000001ff */
[----:B-1----:R-:W-:Y:S01]  /*4b70*/  FADD.FTZ R203, R203, R172 ;  /* 0x000000accbcb7221 */ /* 0x002fe20000010000 */
[----:B------:R-:W-:Y:S02]  /*4b80*/  MOV R224, 0x1f ;  /* 0x0000001f00e07802 */ /* 0x000fe40000000f00 */
[----:B------:R-:W-:Y:S02]  /*4b90*/  MOV R227, 0xffffffff ;  /* 0xffffffff00e37802 */ /* 0x000fe40000000f00 */
[----:B------:R-:W-:Y:S02]  /*4ba0*/  MOV R172, R171 ;  /* 0x000000ab00ac7202 */ /* 0x000fe40000000f00 */
[----:B------:R-:W-:Y:S02]  /*4bb0*/  MOV R168, 0x4bd0 ;  /* 0x00004bd000a87802 */ /* 0x000fe40000000f00 */
[----:B------:R-:W-:Y:S05]  /*4bc0*/  CALL.REL.NOINC `($__internal_143_$__cuda_sm70_shflsync_bfly_p) ;  /* 0x0000036000007944 */ /* 0x000fea0003c00000 */
[----:B0-----:R-:W-:Y:S01]  /*4bd0*/  HFMA2.MMA R225, -RZ, RZ, 0, 1.1920928955078125e-07 ;  /* 0x00000002ffe17435 */ /* 0x001fe200000001ff */
[----:B-1----:R-:W-:-:S02]  /*4be0*/  MOV R170, R172 ;  /* 0x000000ac00aa7202 */ /* 0x002fc40000000f00 */
[----:B------:R-:W-:Y:S02]  /*4bf0*/  MOV R172, R203 ;  /* 0x000000cb00ac7202 */ /* 0x000fe40000000f00 */
[----:B------:R-:W-:Y:S02]  /*4c00*/  MOV R224, 0x1f ;  /* 0x0000001f00e07802 */ /* 0x000fe40000000f00 */
[----:B------:R-:W-:Y:S02]  /*4c10*/  MOV R227, 0xffffffff ;  /* 0xffffffff00e37802 */ /* 0x000fe40000000f00 */
[----:B------:R-:W-:Y:S02]  /*4c20*/  MOV R168, 0x4c40 ;  /* 0x00004c4000a87802 */ /* 0x000fe40000000f00 */
[----:B------:R-:W-:Y:S05]  /*4c30*/  CALL.REL.NOINC `($__internal_143_$__cuda_sm70_shflsync_bfly_p) ;  /* 0x000002f000007944 */ /* 0x000fea0003c00000 */
[----:B------:R-:W-:Y:S01]  /*4c40*/  FADD.FTZ R171, R170, R171 ;  /* 0x000000abaaab7221 */ /* 0x000fe20000010000 */
[----:B0-----:R-:W-:Y:S01]  /*4c50*/  HFMA2.MMA R225, -RZ, RZ, 0, 2.384185791015625e-07 ;  /* 0x00000004ffe17435 */ /* 0x001fe200000001ff */
[----:B-1----:R-:W-:Y:S01]  /*4c60*/  FADD.FTZ R203, R203, R172 ;  /* 0x000000accbcb7221 */ /* 0x002fe20000010000 */
[----:B------:R-:W-:Y:S02]  /*4c70*/  MOV R224, 0x1f ;  /* 0x0000001f00e07802 */ /* 0x000fe40000000f00 */
[----:B------:R-:W-:-:S02]  /*4c80*/  MOV R227, 0xffffffff ;  /* 0xffffffff00e37802 */ /* 0x000fc40000000f00 */
[----:B------:R-:W-:Y:S02]  /*4c90*/  MOV R172, R171 ;  /* 0x000000ab00ac7202 */ /* 0x000fe40000000f00 */
[----:B------:R-:W-:Y:S02]  /*4ca0*/  MOV R168, 0x4cc0 ;  /* 0x00004cc000a87802 */ /* 0x000fe40000000f00 */
[----:B------:R-:W-:Y:S05]  /*4cb0*/  CALL.REL.NOINC `($__internal_143_$__cuda_sm70_shflsync_bfly_p) ;  /* 0x0000027000007944 */ /* 0x000fea0003c00000 */
[----:B0-----:R-:W-:Y:S01]  /*4cc0*/  HFMA2.MMA R225, -RZ, RZ, 0, 2.384185791015625e-07 ;  /* 0x00000004ffe17435 */ /* 0x001fe200000001ff */
[----:B-1----:R-:W-:Y:S02]  /*4cd0*/  MOV R170, R172 ;  /* 0x000000ac00aa7202 */ /* 0x002fe40000000f00 */
[----:B------:R-:W-:Y:S02]  /*4ce0*/  MOV R172, R203 ;  /* 0x000000cb00ac7202 */ /* 0x000fe40000000f00 */
[----:B------:R-:W-:Y:S02]  /*4cf0*/  MOV R224, 0x1f ;  /* 0x0000001f00e07802 */ /* 0x000fe40000000f00 */
[----:B------:R-:W-:Y:S02]  /*4d00*/  MOV R227, 0xffffffff ;  /* 0xffffffff00e37802 */ /* 0x000fe40000000f00 */
[----:B------:R-:W-:-:S02]  /*4d10*/  MOV R168, 0x4d30 ;  /* 0x00004d3000a87802 */ /* 0x000fc40000000f00 */
[----:B------:R-:W-:Y:S05]  /*4d20*/  CALL.REL.NOINC `($__internal_143_$__cuda_sm70_shflsync_bfly_p) ;  /* 0x0000020000007944 */ /* 0x000fea0003c00000 */
[----:B------:R-:W-:Y:S01]  /*4d30*/  FADD.FTZ R171, R170, R171 ;  /* 0x000000abaaab7221 */ /* 0x000fe20000010000 */
[----:B0-----:R-:W-:Y:S01]  /*4d40*/  HFMA2.MMA R225, -RZ, RZ, 0, 4.76837158203125e-07 ;  /* 0x00000008ffe17435 */ /* 0x001fe200000001ff */
[----:B-1----:R-:W-:Y:S01]  /*4d50*/  FADD.FTZ R175, R203, R172 ;  /* 0x000000accbaf7221 */ /* 0x002fe20000010000 */
[----:B------:R-:W-:-:S02]  /*4d60*/  MOV R224, 0x1f ;  /* 0x0000001f00e07802 */ /* 0x000fc40000000f00 */
[----:B------:R-:W-:Y:S02]  /*4d70*/  MOV R227, 0xffffffff ;  /* 0xffffffff00e37802 */ /* 0x000fe40000000f00 */
[----:B------:R-:W-:Y:S02]  /*4d80*/  MOV R172, R171 ;  /* 0x000000ab00ac7202 */ /* 0x000fe40000000f00 */
[----:B------:R-:W-:Y:S02]  /*4d90*/  MOV R168, 0x4db0 ;  /* 0x00004db000a87802 */ /* 0x000fe40000000f00 */
[----:B------:R-:W-:Y:S05]  /*4da0*/  CALL.REL.NOINC `($__internal_143_$__cuda_sm70_shflsync_bfly_p) ;  /* 0x0000018000007944 */ /* 0x000fea0003c00000 */
[----:B0-----:R-:W-:Y:S01]  /*4db0*/  HFMA2.MMA R225, -RZ, RZ, 0, 4.76837158203125e-07 ;  /* 0x00000008ffe17435 */ /* 0x001fe200000001ff */
[----:B-1----:R-:W-:Y:S02]  /*4dc0*/  MOV R170, R172 ;  /* 0x000000ac00aa7202 */ /* 0x002fe40000000f00 */
[----:B------:R-:W-:Y:S02]  /*4dd0*/  MOV R172, R175 ;  /* 0x000000af00ac7202 */ /* 0x000fe40000000f00 */
[----:B------:R-:W-:Y:S02]  /*4de0*/  MOV R224, 0x1f ;  /* 0x0000001f00e07802 */ /* 0x000fe40000000f00 */
[----:B------:R-:W-:-:S02]  /*4df0*/  MOV R227, 0xffffffff ;  /* 0xffffffff00e37802 */ /* 0x000fc40000000f00 */
[----:B------:R-:W-:Y:S02]  /*4e00*/  MOV R168, 0x4e20 ;  /* 0x00004e2000a87802 */ /* 0x000fe40000000f00 */
[----:B------:R-:W-:Y:S05]  /*4e10*/  CALL.REL.NOINC `($__internal_143_$__cuda_sm70_shflsync_bfly_p) ;  /* 0x0000011000007944 */ /* 0x000fea0003c00000 */
[----:B------:R-:W-:Y:S01]  /*4e20*/  FADD.FTZ R173, R170, R171 ;  /* 0x000000abaaad7221 */ /* 0x000fe20000010000 */
[----:B0-----:R-:W-:Y:S01]  /*4e30*/  HFMA2.MMA R225, -RZ, RZ, 0, 9.5367431640625e-07 ;  /* 0x00000010ffe17435 */ /* 0x001fe200000001ff */
[----:B-1----:R-:W-:Y:S01]  /*4e40*/  FADD.FTZ R175, R175, R172 ;  /* 0x000000acafaf7221 */ /* 0x002fe20000010000 */
[----:B------:R-:W-:Y:S02]  /*4e50*/  MOV R224, 0x1f ;  /* 0x0000001f00e07802 */ /* 0x000fe40000000f00 */
[----:B------:R-:W-:Y:S02]  /*4e60*/  MOV R227, 0xffffffff ;  /* 0xffffffff00e37802 */ /* 0x000fe40000000f00 */
[----:B------:R-:W-:Y:S02]  /*4e70*/  MOV R172, R173 ;  /* 0x000000ad00ac7202 */ /* 0x000fe40000000f00 */
[----:B------:R-:W-:Y:S02]  /*4e80*/  MOV R168, 0x4ea0 ;  /* 0x00004ea000a87802 */ /* 0x000fe40000000f00 */
[----:B------:R-:W-:Y:S05]  /*4e90*/  CALL.REL.NOINC `($__internal_143_$__cuda_sm70_shflsync_bfly_p) ;  /* 0x0000009000007944 */ /* 0x000fea0003c00000 */
[----:B0-----:R-:W-:Y:S01]  /*4ea0*/  HFMA2.MMA R225, -RZ, RZ, 0, 9.5367431640625e-07 ;  /* 0x00000010ffe17435 */ /* 0x001fe200000001ff */
[----:B-1----:R-:W-:-:S02]  /*4eb0*/  MOV R174, R172 ;  /* 0x000000ac00ae7202 */ /* 0x002fc40000000f00 */
[----:B------:R-:W-:Y:S02]  /*4ec0*/  MOV R172, R175 ;  /* 0x000000af00ac7202 */ /* 0x000fe40000000f00 */
[----:B------:R-:W-:Y:S02]  /*4ed0*/  MOV R224, 0x1f ;  /* 0x0000001f00e07802 */ /* 0x000fe40000000f00 */
[----:B------:R-:W-:Y:S02]  /*4ee0*/  MOV R227, 0xffffffff ;  /* 0xffffffff00e37802 */ /* 0x000fe40000000f00 */
[----:B------:R-:W-:Y:S02]  /*4ef0*/  MOV R168, 0x4f10 ;  /* 0x00004f1000a87802 */ /* 0x000fe40000000f00 */
[----:B------:R-:W-:Y:S05]  /*4f00*/  CALL.REL.NOINC `($__internal_143_$__cuda_sm70_shflsync_bfly_p) ;  /* 0x0000002000007944 */ /* 0x000fea0003c00000 */
[----:B-1----:R-:W-:Y:S01]  /*4f10*/  MOV R168, R172 ;  /* 0x000000ac00a87202 */ /* 0x002fe20000000f00 */
[----:B0-----:R-:W-:Y:S05]  /*4f20*/  BRA `(.L_x_8963) ;  /* 0xffffcc9000007947 */ /* 0x001fea000383ffff */
        .weak           $__internal_143_$__cuda_sm70_shflsync_bfly_p
        .type           $__internal_143_$__cuda_sm70_shflsync_bfly_p,@function
        .size           $__internal_143_$__cuda_sm70_shflsync_bfly_p,(.L_x_12445 - $__internal_143_$__cuda_sm70_shflsync_bfly_p)
$__internal_143_$__cuda_sm70_shflsync_bfly_p:
[----:B------:R-:W-:Y:S01]  /*4f30*/  HFMA2.MMA R169, -RZ, RZ, 0, 0 ;  /* 0x00000000ffa97435 */ /* 0x000fe200000001ff */
[----:B------:R-:W-:Y:S04]  /*4f40*/  WARPSYNC R227 ;  /* 0x000000e300007348 */ /* 0x000fe80003800000 */
[----:B------:R0:W1:Y:S01]  /*4f50*/  SHFL.BFLY PT, R172, R172, R225, R224 ;  /* 0x0c0000e1acac7389 */ /* 0x00006200000e00e0 */
[----:B------:R-:W-:Y:S05]  /*4f60*/  RET.REL.NODEC R168 `(_ZN10layer_norm13ln_bwd_kernelINS_13Kernel_traitsIf6__halffS2_fjLj1024ELj1ELj4ELj1ELj16ENS_18Kernel_traits_baseILj1024EfS2_fS2_fjLj128EEEEELb0ELb0ELb1ELb1EEEvNS_9BwdParamsE) ;  /* 0xffffb090a8007950 */ /* 0x000fea0003c3ffff */
.L_x_8964:
        /* <DEDUP_REMOVED lines=9> */
.L_x_12445:


//--------------------- .text._ZN10layer_norm13ln_bwd_kernelINS_13Kernel_traitsIf6__halffS2_fjLj1024ELj1ELj4ELj1ELj16ENS_18Kernel_traits_baseILj1024EfS2_fS2_fjLj128EEEEELb0ELb1ELb0ELb0EEEvNS_9BwdParamsE --------------------------
	.section	.text._ZN10layer_norm13ln_bwd_kernelINS_13Kernel_traitsIf6__halffS2_fjLj1024ELj1ELj4ELj1ELj16ENS_18Kernel_traits_baseILj1024EfS2_fS2_fjLj128EEEEELb0ELb1ELb0ELb0EEEvNS_9BwdParamsE,"ax",@progbits
	.sectioninfo	@"SHI_REGISTERS=255"
	.align	128
        .global         _ZN10layer_norm13ln_bwd_kernelINS_13Kernel_traitsIf6__halffS2_fjLj1024ELj1ELj4ELj1ELj16ENS_18Kernel_traits_baseILj1024EfS2_fS2_fjLj128EEEEELb0ELb1ELb0ELb0EEEvNS_9BwdParamsE
        .type           _ZN10layer_norm13ln_bwd_kernelINS_13Kernel_traitsIf6__halffS2_fjLj1024ELj1ELj4ELj1ELj16ENS_18Kernel_traits_baseILj1024EfS2_fS2_fjLj128EEEEELb0ELb1ELb0ELb0EEEvNS_9BwdParamsE,@function
        .size           _ZN10layer_norm13ln_bwd_kernelINS_13Kernel_traitsIf6__halffS2_fjLj1024ELj1ELj4ELj1ELj16ENS_18Kernel_traits_baseILj1024EfS2_fS2_fjLj128EEEEELb0ELb1ELb0ELb0EEEvNS_9BwdParamsE,(.L_x_12446 - _ZN10layer_norm13ln_bwd_kernelINS_13Kernel_traitsIf6__halffS2_fjLj1024ELj1ELj4ELj1ELj16ENS_18Kernel_traits_baseILj1024EfS2_fS2_fjLj128EEEEELb0ELb1ELb0ELb0EEEvNS_9BwdParamsE)
        .other          _ZN10layer_norm13ln_bwd_kernelINS_13Kernel_traitsIf6__halffS2_fjLj1024ELj1ELj4ELj1ELj16ENS_18Kernel_traits_baseILj1024EfS2_fS2_fjLj128EEEEELb0ELb1ELb0ELb0EEEvNS_9BwdParamsE,@"STO_CUDA_ENTRY STV_DEFAULT"
_ZN10layer_norm13ln_bwd_kernelINS_13Kernel_traitsIf6__halffS2_fjLj1024ELj1ELj4ELj1ELj16ENS_18Kernel_traits_baseILj1024EfS2_fS2_fjLj128EEEEELb0ELb1ELb0ELb0EEEvNS_9BwdParamsE:
.text._ZN10layer_norm13ln_bwd_kernelINS_13Kernel_traitsIf6__halffS2_fjLj1024ELj1ELj4ELj1ELj16ENS_18Kernel_traits_baseILj1024EfS2_fS2_fjLj128EEEEELb0ELb1ELb0ELb0EEEvNS_9BwdParamsE:
        /* <DEDUP_REMOVED lines=128> */
.L_x_8985:
        /* <DEDUP_REMOVED lines=17> */
[----:B----4-:R-:W-:Y:S01]  /*0910*/  ISETP.NE.AND P1, PT, R195, RZ, PT ;  /* 0x000000ffc300720c */ /* 0x010fe20003f25270 */
[----:B--2---:R-:W-:Y:S01]  /*0920*/  @P0 HADD2.F32 R11, -RZ, R2.H0_H0 ;  /* 0x20000002ff0b0230 */ /* 0x004fe20000004100 */
        /* <DEDUP_REMOVED lines=29> */
[--C-:B--2---:R-:W-:Y:S02]  /*0b00*/  HADD2.F32 R207, -RZ, R196.reuse.H0_H0 ;  /* 0x200000c4ffcf7230 */ /* 0x104fe40000004100 */
[----:B------:R-:W-:Y:S02]  /*0b10*/  HADD2.F32 R206, -RZ, R196.H1_H1 ;  /* 0x300000c4ffce7230 */ /* 0x000fe40000004100 */
[----:B------:R-:W-:-:S02]  /*0b20*/  HADD2.F32 R196, -RZ, R197.H0_H0 ;  /* 0x200000c5ffc47230 */ /* 0x000fc40000004100 */
[----:B------:R-:W-:Y:S01]  /*0b30*/  HADD2.F32 R193, -RZ, R197.H1_H1 ;  /* 0x300000c5ffc17230 */ /* 0x000fe20000004100 */
[C---:B---3--:R-:W-:Y:S02]  /*0b40*/  FADD.FTZ R197, -R216.reuse, R202 ;  /* 0x000000cad8c57221 */ /* 0x048fe40000010100 */
[----:B------:R-:W2:Y:S01]  /*0b50*/  LDL R202, [R1+0x7c] ;  /* 0x00007c0001ca7983 */ /* 0x000ea20000100800 */
        /* <DEDUP_REMOVED lines=62> */
.L_x_8968:
[----:B0-----:R-:W-:Y:S05]  /*0f40*/  BSYNC B1 ;  /* 0x0000000000017941 */ /* 0x001fea0003800000 */
.L_x_8967:
        /* <DEDUP_REMOVED lines=24> */
[--C-:B--2---:R-:W-:Y:S01]  /*10d0*/  HADD2.F32 R200, -RZ, R192.reuse.H0_H0 ;  /* 0x200000c0ffc87230 */ /* 0x104fe20000004100 */
[----:B-----5:R-:W-:Y:S01]  /*10e0*/  FMUL.FTZ R12, R10, R12 ;  /* 0x0000000c0a0c7220 */ /* 0x020fe20000410000 */
[----:B------:R-:W-:Y:S02]  /*10f0*/  HADD2.F32 R15, -RZ, R192.H1_H1 ;  /* 0x300000c0ff0f7230 */ /* 0x000fe40000004100 */
[--C-:B------:R-:W-:Y:S01]  /*1100*/  HADD2.F32 R201, -RZ, R193.reuse.H0_H0 ;  /* 0x200000c1ffc97230 */ /* 0x100fe20000004100 */
[----:B------:R-:W-:Y:S01]  /*1110*/  FADD.FTZ R192, -R216, R196 ;  /* 0x000000c4d8c07221 */ /* 0x000fe20000010100 */
[----:B------:R-:W-:Y:S01]  /*1120*/  HADD2.F32 R193, -RZ, R193.H1_H1 ;  /* 0x300000c1ffc17230 */ /* 0x000fe20000004100 */
        /* <DEDUP_REMOVED lines=16> */
[--C-:B------:R-:W-:Y:S01]  /*1230*/  HADD2.F32 R202, -RZ, R194.reuse.H0_H0 ;  /* 0x200000c2ffca7230 */ /* 0x100fe20000004100 */
[----:B------:R-:W-:Y:S02]  /*1240*/  FADD.FTZ R192, R192, R246 ;  /* 0x000000f6c0c07221 */ /* 0x000fe40000010000 */
[----:B------:R-:W-:Y:S01]  /*1250*/  FFMA.FTZ R193, R13, R246, R193 ;  /* 0x000000f60dc17223 */ /* 0x000fe200000100c1 */
[----:B------:R-:W-:Y:S01]  /*1260*/  HADD2.F32 R194, -RZ, R194.H1_H1 ;  /* 0x300000c2ffc27230 */ /* 0x000fe20000004100 */
[----:B0-----:R-:W-:Y:S02]  /*1270*/  FADD.FTZ R16, -R216, R197 ;  /* 0x000000c5d8107221 */ /* 0x001fe40000010100 */
[----:B------:R-:W-:-:S02]  /*1280*/  FMUL.FTZ R244, R28, R202 ;  /* 0x000000ca1cf47220 */ /* 0x000fc40000410000 */
[----:B------:R-:W-:Y:S02]  /*1290*/  FADD.FTZ R192, R192, R245 ;  /* 0x000000f5c0c07221 */ /* 0x000fe40000010000 */
[----:B------:R-:W-:Y:S01]  /*12a0*/  FFMA.FTZ R193, R14, R245, R193 ;  /* 0x000000f50ec17223 */ /* 0x000fe200000100c1 */
[----:B------:R-:W-:Y:S01]  /*12b0*/  HADD2.F32 R203, -RZ, R195.H0_H0 ;  /* 0x200000c3ffcb7230 */ /* 0x000fe20000004100 */
[----:B------:R-:W-:Y:S02]  /*12c0*/  FADD.FTZ R17, -R216, R198 ;  /* 0x000000c6d8117221 */ /* 0x000fe40000010100 */
[----:B------:R-:W-:Y:S02]  /*12d0*/  FMUL.FTZ R16, R10, R16 ;  /* 0x000000100a107220 */ /* 0x000fe40000410000 */
[----:B------:R-:W-:Y:S02]  /*12e0*/  FMUL.FTZ R243, R29, R194 ;  /* 0x000000c21df37220 */ /* 0x000fe40000410000 */
[----:B------:R-:W-:-:S02]  /*12f0*/  FADD.FTZ R192, R192, R244 ;  /* 0x000000f4c0c07221 */ /* 0x000fc40000010000 */
[----:B------:R-:W-:Y:S01]  /*1300*/  FFMA.FTZ R193, R15, R244, R193 ;  /* 0x000000f40fc17223 */ /* 0x000fe200000100c1 */
[----:B------:R-:W-:Y:S01]  /*1310*/  HADD2.F32 R195, -RZ, R195.H1_H1 ;  /* 0x300000c3ffc37230 */ /* 0x000fe20000004100 */
        /* <DEDUP_REMOVED lines=23> */
.L_x_8970:
[----:B------:R-:W-:Y:S05]  /*1490*/  BSYNC B1 ;  /* 0x0000000000017941 */ /* 0x000fea0003800000 */
.L_x_8969:
        /* <DEDUP_REMOVED lines=19> */
[--C-:B---3--:R-:W-:Y:S01]  /*15d0*/  HADD2.F32 R200, -RZ, R192.reuse.H0_H0 ;  /* 0x200000c0ffc87230 */ /* 0x108fe20000004100 */
[----:B------:R-:W-:Y:S01]  /*15e0*/  FADD.FTZ R4, -R216, R6 ;  /* 0x00000006d8047221 */ /* 0x000fe20000010100 */
[----:B------:R-:W-:Y:S01]  /*15f0*/  HADD2.F32 R6, -RZ, R192.H1_H1 ;  /* 0x300000c0ff067230 */ /* 0x000fe20000004100 */
[----:B-----5:R-:W-:Y:S01]  /*1600*/  FMUL.FTZ R3, R10, R3 ;  /* 0x000000030a037220 */ /* 0x020fe20000410000 */
[--C-:B------:R-:W-:Y:S01]  /*1610*/  HADD2.F32 R201, -RZ, R193.reuse.H0_H0 ;  /* 0x200000c1ffc97230 */ /* 0x100fe20000004100 */
[----:B----4-:R-:W-:Y:S01]  /*1620*/  FADD.FTZ R192, -R216, R196 ;  /* 0x000000c4d8c07221 */ /* 0x010fe20000010100 */
[----:B------:R-:W-:Y:S01]  /*1630*/  HADD2.F32 R193, -RZ, R193.H1_H1 ;  /* 0x300000c1ffc17230 */ /* 0x000fe20000004100 */
[C---:B------:R-:W-:Y:S01]  /*1640*/  FMUL.FTZ R5, R10.reuse, R5 ;  /* 0x000000050a057220 */ /* 0x040fe20000410000 */
        /* <DEDUP_REMOVED lines=53> */
.L_x_8972:
[----:B------:R-:W-:Y:S05]  /*19a0*/  BSYNC B1 ;  /* 0x0000000000017941 */ /* 0x000fea0003800000 */
.L_x_8971:
        /* <DEDUP_REMOVED lines=17> */
[----:B---3--:R-:W-:Y:S01]  /*1ac0*/  HADD2.F32 R219, -RZ, R200.H0_H0 ;  /* 0x200000c8ffdb7230 */ /* 0x008fe20000004100 */
[----:B------:R-:W-:-:S02]  /*1ad0*/  FADD.FTZ R217, -R216, R193 ;  /* 0x000000c1d8d97221 */ /* 0x000fc40000010100 */
[C---:B------:R-:W-:Y:S02]  /*1ae0*/  FADD.FTZ R215, -R216.reuse, R194 ;  /* 0x000000c2d8d77221 */ /* 0x040fe40000010100 */
[C---:B----4-:R-:W-:Y:S02]  /*1af0*/  FADD.FTZ R195, -R216.reuse, R196 ;  /* 0x000000c4d8c37221 */ /* 0x050fe40000010100 */
[C---:B------:R-:W-:Y:S01]  /*1b00*/  FADD.FTZ R192, -R216.reuse, R198 ;  /* 0x000000c6d8c07221 */ /* 0x040fe20000010100 */
[----:B------:R-:W-:Y:S01]  /*1b10*/  HADD2.F32 R198, -RZ, R202.H0_H0 ;  /* 0x200000caffc67230 */ /* 0x000fe20000004100 */
[C---:B------:R-:W-:Y:S02]  /*1b20*/  FADD.FTZ R194, -R216.reuse, R197 ;  /* 0x000000c5d8c27221 */ /* 0x040fe40000010100 */
[----:B------:R-:W-:Y:S01]  /*1b30*/  FADD.FTZ R193, -R216, R199 ;  /* 0x000000c7d8c17221 */ /* 0x000fe20000010100 */
[----:B------:R-:W-:Y:S01]  /*1b40*/  HADD2.F32 R216, -RZ, R200.H1_H1 ;  /* 0x300000c8ffd87230 */ /* 0x000fe20000004100 */
[----:B-----5:R-:W-:-:S02]  /*1b50*/  FMUL.FTZ R225, R10, R195 ;  /* 0x000000c30ae17220 */ /* 0x020fc40000410000 */
[----:B------:R-:W-:Y:S02]  /*1b60*/  FMUL.FTZ R220, R10, R218 ;  /* 0x000000da0adc7220 */ /* 0x000fe40000410000 */
[----:B------:R-:W-:Y:S01]  /*1b70*/  FMUL.FTZ R234, R56, R219 ;  /* 0x000000db38ea7220 */ /* 0x000fe20000410000 */
[----:B------:R-:W-:Y:S01]  /*1b80*/  HADD2.F32 R200, -RZ, R201.H0_H0 ;  /* 0x200000c9ffc87230 */ /* 0x000fe20000004100 */
        /* <DEDUP_REMOVED lines=9> */
[----:B------:R-:W-:Y:S01]  /*1c20*/  HADD2.F32 R199, -RZ, R201.H1_H1 ;  /* 0x300000c9ffc77230 */ /* 0x000fe20000004100 */
        /* <DEDUP_REMOVED lines=9> */
[----:B------:R-:W-:Y:S01]  /*1cc0*/  HADD2.F32 R197, -RZ, R202.H1_H1 ;  /* 0x300000caffc57230 */ /* 0x000fe20000004100 */
[----:B------:R-:W-:Y:S02]  /*1cd0*/  FADD.FTZ R195, R195, R226 ;  /* 0x000000e2c3c37221 */ /* 0x000fe40000010000 */
[----:B------:R-:W-:Y:S01]  /*1ce0*/  FFMA.FTZ R194, R228, R226, R194 ;  /* 0x000000e2e4c27223 */ /* 0x000fe200000100c2 */
[----:B------:R-:W-:Y:S01]  /*1cf0*/  HADD2.F32 R196, -RZ, R203.H0_H0 ;  /* 0x200000cbffc47230 */ /* 0x000fe20000004100 */
[----:B------:R-:W-:Y:S02]  /*1d00*/  FADD.FTZ R92, R92, R219 ;  /* 0x000000db5c5c7221 */ /* 0x000fe40000010000 */
[----:B------:R-:W-:Y:S02]  /*1d10*/  FMUL.FTZ R219, R61, R197 ;  /* 0x000000c53ddb7220 */ /* 0x000fe40000410000 */
[----:B------:R-:W-:-:S02]  /*1d20*/  FADD.FTZ R195, R195, R221 ;  /* 0x000000ddc3c37221 */ /* 0x000fc40000010000 */
[----:B------:R-:W-:Y:S01]  /*1d30*/  FFMA.FTZ R194, R225, R221, R194 ;  /* 0x000000dde1c27223 */ /* 0x000fe200000100c2 */
[----:B------:R-:W-:Y:S01]  /*1d40*/  HADD2.F32 R203, -RZ, R203.H1_H1 ;  /* 0x300000cbffcb7230 */ /* 0x000fe20000004100 */
        /* <DEDUP_REMOVED lines=22> */
.L_x_8974:
[----:B------:R-:W-:Y:S05]  /*1eb0*/  BSYNC B1 ;  /* 0x0000000000017941 */ /* 0x000fea0003800000 */
.L_x_8973:
[----:B------:R-:W-:Y:S05]  /*1ec0*/  BRA.DIV ~URZ, `(.L_x_8975) ;  /* 0x000033527f007947 */ /* 0x000fea000b800000 */
[----:B------:R0:W1:Y:S02]  /*1ed0*/  SHFL.BFLY PT, R195, R224, 0x1, 0x1f ;  /* 0x0c201f00e0c37f89 */ /* 0x00006400000e0000 */
.L_x_9000:
        /* <DEDUP_REMOVED lines=18> */
.L_x_9001:
[----:B--23--:R-:W-:Y:S01]  /*2000*/  FADD.FTZ R195, R197, R195 ;  /* 0x000000c3c5c37221 */ /* 0x00cfe20000010000 */
[----:B------:R-:W-:Y:S01]  /*2010*/  BSSY B1, `(.L_x_8977) ;  /* 0x000006d000017945 */ /* 0x000fe20003800000 */
[----:B-1----:R-:W-:Y:S02]  /*2020*/  FADD.FTZ R192, R192, R196 ;  /* 0x000000c4c0c07221 */ /* 0x002fe40000010000 */
[----:B------:R-:W-:Y:S02]  /*2030*/  FMUL.FTZ R195, R195, c[0x0][0x1e0] ;  /* 0x00007800c3c37a20 */ /* 0x000fe40000410000 */
[----:B------:R-:W-:-:S03]  /*2040*/  FMUL.FTZ R200, R192, c[0x0][0x1e0] ;  /* 0x00007800c0c87a20 */ /* 0x000fc60000410000 */
[----:B------:R-:W-:Y:S01]  /*2050*/  FSEL R201, R195, RZ, !P1 ;  /* 0x000000ffc3c97208 */ /* 0x000fe20004800000 */
[----:B------:R-:W-:Y:S05]  /*2060*/  @!P2 BRA `(.L_x_8978) ;  /* 0x000006700000a947 */ /* 0x000fea0003800000 */
[----:B------:R-:W-:Y:S01]  /*2070*/  MOV R199, 0x10 ;  /* 0x0000001000c77802 */ /* 0x000fe20000000f00 */
[----:B------:R-:W2:Y:S04]  /*2080*/  LDL R198, [R1+0x8] ;  /* 0x0000080001c67983 */ /* 0x000ea80000100800 */
[----:B------:R-:W-:Y:S01]  /*2090*/  IMAD.WIDE.U32 R192, R2, R199, c[0x0][0x170] ;  /* 0x00005c0002c07625 */ /* 0x000fe200078e00c7 */
[----:B------:R-:W3:Y:S04]  /*20a0*/  LDL R203, [R1+0x54] ;  /* 0x0000540001cb7983 */ /* 0x000ee80000100800 */
[----:B------:R-:W4:Y:S04]  /*20b0*/  LDL R223, [R1+0x50] ;  /* 0x0000500001df7983 */ /* 0x000f280000100800 */
[----:B------:R-:W3:Y:S04]  /*20c0*/  LDG.E.128 R192, [R192.64] ;  /* 0x00000004c0c07981 */ /* 0x000ee8000c1e1d00 */
[----:B------:R-:W4:Y:S01]  /*20d0*/  LDL R222, [R1+0x4] ;  /* 0x0000040001de7983 */ /* 0x000f220000100800 */
[----:B------:R-:W-:Y:S01]  /*20e0*/  ISETP.NE.U32.AND P1, PT, RZ, c[0x0][0x218], PT ;  /* 0x00008600ff007a0c */ /* 0x000fe20003f25070 */
[----:B------:R-:W-:-:S02]  /*20f0*/  FFMA.FTZ R196, R19, R200, R201 ;  /* 0x000000c813c47223 */ /* 0x000fc400000100c9 */
[----:B------:R-:W4:Y:S01]  /*2100*/  LDL R216, [R1] ;  /* 0x0000000001d87983 */ /* 0x000f220000100800 */
[----:B------:R-:W-:Y:S01]  /*2110*/  ISETP.NE.AND.EX P1, PT, RZ, c[0x0][0x21c], PT, P1 ;  /* 0x00008700ff007a0c */ /* 0x000fe20003f25310 */
[----:B------:R-:W-:Y:S01]  /*2120*/  FADD.FTZ R196, R204, -R196 ;  /* 0x800000c4ccc47221 */ /* 0x000fe20000010000 */
[----:B------:R-:W-:Y:S01]  /*2130*/  ISETP.NE.U32.AND P0, PT, RZ, c[0x0][0x258], PT ;  /* 0x00009600ff007a0c */ /* 0x000fe20003f05070 */
[----:B------:R-:W4:Y:S02]  /*2140*/  LDL R202, [R1+0x5c] ;  /* 0x00005c0001ca7983 */ /* 0x000f240000100800 */
[----:B-----5:R-:W-:Y:S02]  /*2150*/  FMUL.FTZ R197, R10, R196 ;  /* 0x000000c40ac57220 */ /* 0x020fe40000410000 */
[----:B------:R-:W-:Y:S01]  /*2160*/  FFMA.FTZ R196, R211, R200, R201 ;  /* 0x000000c8d3c47223 */ /* 0x000fe200000100c9 */
[----:B------:R-:W-:-:S05]  /*2170*/  ISETP.NE.AND.EX P0, PT, RZ, c[0x0][0x25c], PT, P0 ;  /* 0x00009700ff007a0c */ /* 0x000fca0003f05300 */
[----:B------:R-:W-:-:S05]  /*2180*/  @P1 FADD.FTZ R197, R156, R197 ;  /* 0x000000c59cc51221 */ /* 0x000fca0000010000 */
[C---:B------:R-:W-:Y:S01]  /*2190*/  SEL R188, R197.reuse, R188, P0 ;  /* 0x000000bcc5bc7207 */ /* 0x040fe20000000000 */
[----:B------:R-:W-:Y:S02]  /*21a0*/  FMUL.FTZ R197, R197, R11 ;  /* 0x0000000bc5c57220 */ /* 0x000fe40000410000 */
[----:B--2---:R-:W-:-:S04]  /*21b0*/  FADD.FTZ R196, R198, -R196 ;  /* 0x800000c4c6c47221 */ /* 0x004fc80000010000 */
[----:B------:R-:W-:-:S04]  /*21c0*/  FMUL.FTZ R196, R10, R196 ;  /* 0x000000c40ac47220 */ /* 0x000fc80000410000 */
[----:B------:R-:W-:Y:S01]  /*21d0*/  @P1 FADD.FTZ R196, R157, R196 ;  /* 0x000000c49dc41221 */ /* 0x000fe20000010000 */
[----:B---3--:R-:W-:-:S05]  /*21e0*/  HADD2.F32 R198, -RZ, R192.H0_H0 ;  /* 0x200000c0ffc67230 */ /* 0x008fca0000004100 */
[----:B------:R-:W-:Y:S01]  /*21f0*/  FFMA.FTZ R124, R197, R198, R124 ;  /* 0x000000c6c57c7223 */ /* 0x000fe2000001007c */
[----:B------:R-:W-:Y:S01]  /*2200*/  HADD2.F32 R198, -RZ, R192.H1_H1 ;  /* 0x300000c0ffc67230 */ /* 0x000fe20000004100 */
[----:B------:R-:W-:-:S04]  /*2210*/  FMUL.FTZ R192, R196, R11 ;  /* 0x0000000bc4c07220 */ /* 0x000fc80000410000 */
[----:B------:R-:W-:Y:S02]  /*2220*/  FFMA.FTZ R125, R192, R198, R125 ;  /* 0x000000c6c07d7223 */ /* 0x000fe4000001007d */
[----:B------:R-:W-:Y:S02]  /*2230*/  FMUL.FTZ R192, R203, R192 ;  /* 0x000000c0cbc07220 */ /* 0x000fe40000410000 */
[----:B------:R-:W2:Y:S01]  /*2240*/  LDL R203, [R1+0x58] ;  /* 0x0000580001cb7983 */ /* 0x000ea20000100800 */
[----:B------:R-:W-:Y:S01]  /*2250*/  SEL R189, R196, R189, P0 ;  /* 0x000000bdc4bd7207 */ /* 0x000fe20000000000 */
[----:B------:R-:W-:Y:S02]  /*2260*/  FFMA.FTZ R196, R210, R200, R201 ;  /* 0x000000c8d2c47223 */ /* 0x000fe400000100c9 */
[----:B----4-:R-:W-:Y:S02]  /*2270*/  FMUL.FTZ R197, R223, R197 ;  /* 0x000000c5dfc57220 */ /* 0x010fe40000410000 */
[----:B------:R-:W-:-:S02]  /*2280*/  FADD.FTZ R196, R222, -R196 ;  /* 0x800000c4dec47221 */ /* 0x000fc40000010000 */
[----:B------:R-:W3:Y:S01]  /*2290*/  LDL R222, [R1+0x40] ;  /* 0x0000400001de7983 */ /* 0x000ee20000100800 */
[----:B------:R-:W-:Y:S01]  /*22a0*/  F2FP.PACK_AB R192, R192, R197 ;  /* 0x000000c5c0c0723e */ /* 0x000fe200000000ff */
[----:B------:R-:W-:Y:S02]  /*22b0*/  FMUL.FTZ R197, R10, R196 ;  /* 0x000000c40ac57220 */ /* 0x000fe40000410000 */
[----:B------:R-:W-:-:S04]  /*22c0*/  FFMA.FTZ R196, R209, R200, R201 ;  /* 0x000000c8d1c47223 */ /* 0x000fc800000100c9 */
[----:B------:R-:W-:Y:S02]  /*22d0*/  FADD.FTZ R196, R216, -R196 ;  /* 0x800000c4d8c47221 */ /* 0x000fe40000010000 */
[----:B------:R-:W4:Y:S01]  /*22e0*/  LDL R216, [R1+0x44] ;  /* 0x0000440001d87983 */ /* 0x000f220000100800 */
[----:B------:R-:W-:Y:S01]  /*22f0*/  @P1 FADD.FTZ R197, R158, R197 ;  /* 0x000000c59ec51221 */ /* 0x000fe20000010000 */
[----:B------:R-:W-:Y:S01]  /*2300*/  HADD2.F32 R198, -RZ, R193.H0_H0 ;  /* 0x200000c1ffc67230 */ /* 0x000fe20000004100 */
[----:B------:R-:W-:-:S03]  /*2310*/  FMUL.FTZ R196, R10, R196 ;  /* 0x000000c40ac47220 */ /* 0x000fc60000410000 */
[C---:B------:R-:W-:Y:S01]  /*2320*/  SEL R190, R197.reuse, R190, P0 ;  /* 0x000000bec5be7207 */ /* 0x040fe20000000000 */
[-C--:B------:R-:W-:Y:S02]  /*2330*/  FMUL.FTZ R197, R197, R11.reuse ;  /* 0x0000000bc5c57220 */ /* 0x080fe40000410000 */
[----:B------:R-:W-:Y:S02]  /*2340*/  @P1 FADD.FTZ R196, R159, R196 ;  /* 0x000000c49fc41221 */ /* 0x000fe40000010000 */
[----:B------:R-:W-:Y:S01]  /*2350*/  FFMA.FTZ R126, R197, R198, R126 ;  /* 0x000000c6c57e7223 */ /* 0x000fe2000001007e */
[----:B------:R-:W-:Y:S01]  /*2360*/  HADD2.F32 R198, -RZ, R193.H1_H1 ;  /* 0x300000c1ffc67230 */ /* 0x000fe20000004100 */
[----:B------:R-:W-:-:S04]  /*2370*/  FMUL.FTZ R193, R196, R11 ;  /* 0x0000000bc4c17220 */ /* 0x000fc80000410000 */
[----:B------:R-:W-:Y:S02]  /*2380*/  FFMA.FTZ R127, R193, R198, R127 ;  /* 0x000000c6c17f7223 */ /* 0x000fe4000001007f */
[----:B------:R-:W-:Y:S02]  /*2390*/  FMUL.FTZ R193, R202, R193 ;  /* 0x000000c1cac17220 */ /* 0x000fe40000410000 */
[----:B------:R-:W4:Y:S01]  /*23a0*/  LDL R202, [R1+0x4c] ;  /* 0x00004c0001ca7983 */ /* 0x000f220000100800 */
[----:B------:R-:W-:Y:S01]  /*23b0*/  SEL R191, R196, R191, P0 ;  /* 0x000000bfc4bf7207 */ /* 0x000fe20000000000 */
[----:B------:R-:W-:-:S04]  /*23c0*/  FFMA.FTZ R196, R208, R200, R201 ;  /* 0x000000c8d0c47223 */ /* 0x000fc800000100c9 */
[----:B------:R-:W-:Y:S02]  /*23d0*/  FADD.FTZ R196, R252, -R196 ;  /* 0x800000c4fcc47221 */ /* 0x000fe40000010000 */
[----:B--2---:R-:W-:Y:S02]  /*23e0*/  FMUL.FTZ R197, R203, R197 ;  /* 0x000000c5cbc57220 */ /* 0x004fe40000410000 */
[----:B------:R-:W2:Y:S03]  /*23f0*/  LDL R203, [R1+0x48] ;  /* 0x0000480001cb7983 */ /* 0x000ea60000100800 */
[----:B------:R-:W-:Y:S01]  /*2400*/  F2FP.PACK_AB R193, R193, R197 ;  /* 0x000000c5c1c1723e */ /* 0x000fe200000000ff */
[----:B------:R-:W-:Y:S02]  /*2410*/  FMUL.FTZ R197, R10, R196 ;  /* 0x000000c40ac57220 */ /* 0x000fe40000410000 */
[----:B------:R-:W-:-:S02]  /*2420*/  FFMA.FTZ R196, R205, R200, R201 ;  /* 0x000000c8cdc47223 */ /* 0x000fc400000100c9 */
[----:B------:R-:W-:Y:S02]  /*2430*/  @P1 FADD.FTZ R197, R160, R197 ;  /* 0x000000c5a0c51221 */ /* 0x000fe40000010000 */
[----:B------:R-:W-:Y:S01]  /*2440*/  FADD.FTZ R196, R251, -R196 ;  /* 0x800000c4fbc47221 */ /* 0x000fe20000010000 */
[----:B------:R-:W-:Y:S02]  /*2450*/  HADD2.F32 R198, -RZ, R194.H0_H0 ;  /* 0x200000c2ffc67230 */ /* 0x000fe40000004100 */
[C---:B------:R-:W-:Y:S01]  /*2460*/  SEL R88, R197.reuse, R88, P0 ;  /* 0x00000058c5587207 */ /* 0x040fe20000000000 */
[----:B------:R-:W-:Y:S02]  /*2470*/  FMUL.FTZ R196, R10, R196 ;  /* 0x000000c40ac47220 */ /* 0x000fe40000410000 */
[----:B------:R-:W-:Y:S02]  /*2480*/  FMUL.FTZ R197, R197, R11 ;  /* 0x0000000bc5c57220 */ /* 0x000fe40000410000 */
[----:B------:R-:W-:-:S02]  /*2490*/  @P1 FADD.FTZ R196, R161, R196 ;  /* 0x000000c4a1c41221 */ /* 0x000fc40000010000 */
[----:B------:R-:W-:Y:S01]  /*24a0*/  FFMA.FTZ R128, R197, R198, R128 ;  /* 0x000000c6c5807223 */ /* 0x000fe20000010080 */
[----:B------:R-:W-:Y:S01]  /*24b0*/  HADD2.F32 R198, -RZ, R194.H1_H1 ;  /* 0x300000c2ffc67230 */ /* 0x000fe20000004100 */
[C---:B------:R-:W-:Y:S01]  /*24c0*/  FMUL.FTZ R194, R196.reuse, R11 ;  /* 0x0000000bc4c27220 */ /* 0x040fe20000410000 */
[----:B------:R-:W-:Y:S01]  /*24d0*/  SEL R89, R196, R89, P0 ;  /* 0x00000059c4597207 */ /* 0x000fe20000000000 */
[----:B------:R-:W-:Y:S02]  /*24e0*/  FFMA.FTZ R196, R206, R200, R201 ;  /* 0x000000c8cec47223 */ /* 0x000fe400000100c9 */
[----:B------:R-:W-:Y:S02]  /*24f0*/  FFMA.FTZ R129, R194, R198, R129 ;  /* 0x000000c6c2817223 */ /* 0x000fe40000010081 */
[----:B---3--:R-:W-:Y:S02]  /*2500*/  FMUL.FTZ R197, R222, R197 ;  /* 0x000000c5dec57220 */ /* 0x008fe40000410000 */
[----:B----4-:R-:W-:-:S02]  /*2510*/  FMUL.FTZ R194, R216, R194 ;  /* 0x000000c2d8c27220 */ /* 0x010fc40000410000 */
[----:B------:R-:W-:-:S03]  /*2520*/  FADD.FTZ R196, R250, -R196 ;  /* 0x800000c4fac47221 */ /* 0x000fc60000010000 */
[----:B------:R-:W-:Y:S01]  /*2530*/  F2FP.PACK_AB R194, R194, R197 ;  /* 0x000000c5c2c2723e */ /* 0x000fe200000000ff */
[----:B------:R-:W-:Y:S02]  /*2540*/  FMUL.FTZ R197, R10, R196 ;  /* 0x000000c40ac57220 */ /* 0x000fe40000410000 */
[----:B------:R-:W-:-:S04]  /*2550*/  FFMA.FTZ R196, R207, R200, R201 ;  /* 0x000000c8cfc47223 */ /* 0x000fc800000100c9 */
[----:B------:R-:W-:Y:S01]  /*2560*/  FADD.FTZ R196, R249, -R196 ;  /* 0x800000c4f9c47221 */ /* 0x000fe20000010000 */
[----:B------:R-:W-:Y:S01]  /*2570*/  ISETP.NE.U32.AND P6, PT, RZ, c[0x0][0x258], PT ;  /* 0x00009600ff007a0c */ /* 0x000fe20003fc5070 */
[----:B------:R-:W-:Y:S02]  /*2580*/  @P1 FADD.FTZ R197, R162, R197 ;  /* 0x000000c5a2c51221 */ /* 0x000fe40000010000 */
[----:B------:R-:W-:Y:S01]  /*2590*/  FMUL.FTZ R196, R10, R196 ;  /* 0x000000c40ac47220 */ /* 0x000fe20000410000 */
[----:B------:R-:W-:Y:S02]  /*25a0*/  HADD2.F32 R198, -RZ, R195.H0_H0 ;  /* 0x200000c3ffc67230 */ /* 0x000fe40000004100 */
[----:B------:R-:W-:Y:S01]  /*25b0*/  SEL R90, R197, R90, P0 ;  /* 0x0000005ac55a7207 */ /* 0x000fe20000000000 */
[----:B------:R-:W-:Y:S01]  /*25c0*/  @P1 FADD.FTZ R196, R163, R196 ;  /* 0x000000c4a3c41221 */ /* 0x000fe20000010000 */
[----:B------:R-:W-:Y:S01]  /*25d0*/  ISETP.NE.AND.EX P1, PT, RZ, c[0x0][0x25c], PT, P6 ;  /* 0x00009700ff007a0c */ /* 0x000fe20003f25360 */
[----:B------:R-:W-:-:S04]  /*25e0*/  FMUL.FTZ R197, R197, R11 ;  /* 0x0000000bc5c57220 */ /* 0x000fc80000410000 */
[----:B------:R-:W-:Y:S01]  /*25f0*/  FFMA.FTZ R130, R197, R198, R130 ;  /* 0x000000c6c5827223 */ /* 0x000fe20000010082 */
[----:B------:R-:W-:Y:S01]  /*2600*/  HADD2.F32 R198, -RZ, R195.H1_H1 ;  /* 0x300000c3ffc67230 */ /* 0x000fe20000004100 */
[C---:B------:R-:W-:Y:S01]  /*2610*/  FMUL.FTZ R195, R196.reuse, R11 ;  /* 0x0000000bc4c37220 */ /* 0x040fe20000410000 */
[----:B------:R-:W-:-:S03]  /*2620*/  SEL R91, R196, R91, P0 ;  /* 0x0000005bc45b7207 */ /* 0x000fc60000000000 */
[----:B------:R-:W-:Y:S02]  /*2630*/  FFMA.FTZ R131, R195, R198, R131 ;  /* 0x000000c6c3837223 */ /* 0x000fe40000010083 */
[----:B------:R-:W-:Y:S01]  /*2640*/  FMUL.FTZ R195, R202, R195 ;  /* 0x000000c3cac37220 */ /* 0x000fe20000410000 */
[----:B------:R-:W-:Y:S01]  /*2650*/  @P1 MOV R196, 0x20 ;  /* 0x0000002000c41802 */ /* 0x000fe20000000f00 */
[----:B--2---:R-:W-:-:S05]  /*2660*/  FMUL.FTZ R197, R203, R197 ;  /* 0x000000c5cbc57220 */ /* 0x004fca0000410000 */
[----:B------:R-:W-:Y:S01]  /*2670*/  F2FP.PACK_AB R195, R195, R197 ;  /* 0x000000c5c3c3723e */ /* 0x000fe200000000ff */
[----:B------:R-:W-:-:S05]  /*2680*/  @P1 IMAD.WIDE.U32 R196, R2, R196, c[0x0][0x258] ;  /* 0x0000960002c41625 */ /* 0x000fca00078e00c4 */
[----:B------:R-:W-:Y:S04]  /*2690*/  @P1 STG.E.128 [R196.64], R188 ;  /* 0x000000bcc4001986 */ /* 0x000fe8000c101d04 */
[----:B------:R1:W-:Y:S02]  /*26a0*/  @P1 STG.E.128 [R196.64+0x10], R88 ;  /* 0x00001058c4001986 */ /* 0x0003e4000c101d04 */
[----:B-1----:R-:W-:-:S05]  /*26b0*/  IMAD.WIDE.U32 R196, R2, R199, c[0x0][0x248] ;  /* 0x0000920002c47625 */ /* 0x002fca00078e00c7 */
[----:B------:R1:W-:Y:S01]  /*26c0*/  STG.E.128 [R196.64], R192 ;  /* 0x000000c0c4007986 */ /* 0x0003e2000c101d04 */
[----:B------:R-:W-:-:S03]  /*26d0*/  IADD3 R2, R2, 0x20, RZ ;  /* 0x0000002002027810 */ /* 0x000fc60007ffe0ff */
.L_x_8978:
[----:B------:R-:W-:Y:S05]  /*26e0*/  BSYNC B1 ;  /* 0x0000000000017941 */ /* 0x000fea0003800000 */
.L_x_8977:
[----:B------:R-:W-:Y:S01]  /*26f0*/  BSSY B1, `(.L_x_8979) ;  /* 0x0000069000017945 */ /* 0x000fe20003800000 */
[----:B------:R-:W-:Y:S05]  /*2700*/  @!P3 BRA `(.L_x_8980) ;  /* 0x000006700000b947 */ /* 0x000fea0003800000 */
[----:B-1----:R-:W-:Y:S01]  /*2710*/  HFMA2.MMA R192, -RZ, RZ, 0, 9.5367431640625e-07 ;  /* 0x00000010ffc07435 */ /* 0x002fe200000001ff */
[----:B------:R1:W-:Y:S01]  /*2720*/  STL [R1+0x80], R0 ;  /* 0x0000800001007387 */ /* 0x0003e20000100800 */
[----:B------:R-:W-:Y:S01]  /*2730*/  ISETP.NE.U32.AND P0, PT, RZ, c[0x0][0x218], PT ;  /* 0x00008600ff007a0c */ /* 0x000fe20003f05070 */
[-CC-:B------:R-:W-:Y:S01]  /*2740*/  FFMA.FTZ R197, R12, R200.reuse, R201.reuse ;  /* 0x000000c80cc57223 */ /* 0x180fe200000100c9 */
[----:B------:R-:W-:Y:S01]  /*2750*/  ISETP.NE.U32.AND P1, PT, RZ, c[0x0][0x258], PT ;  /* 0x00009600ff007a0c */ /* 0x000fe20003f25070 */
[----:B------:R-:W-:-:S05]  /*2760*/  FFMA.FTZ R196, R213, R200, R201 ;  /* 0x000000c8d5c47223 */ /* 0x000fca00000100c9 */
[----:B------:R-:W-:-:S04]  /*2770*/  IMAD.WIDE.U32 R192, R2, R192, c[0x0][0x170] ;  /* 0x00005c0002c07625 */ /* 0x000fc800078e00c0 */
[-C--:B------:R-:W-:Y:S01]  /*2780*/  FFMA.FTZ R198, R13, R200.reuse, R201 ;  /* 0x000000c80dc67223 */ /* 0x080fe200000100c9 */
[----:B------:R-:W-:Y:S01]  /*2790*/  ISETP.NE.U32.AND P6, PT, RZ, c[0x0][0x258], PT ;  /* 0x00009600ff007a0c */ /* 0x000fe20003fc5070 */
[----:B------:R-:W2:Y:S01]  /*27a0*/  LDG.E.128 R192, [R192.64] ;  /* 0x00000004c0c07981 */ /* 0x000ea2000c1e1d00 */
[----:B------:R-:W-:Y:S01]  /*27b0*/  ISETP.NE.AND.EX P0, PT, RZ, c[0x0][0x21c], PT, P0 ;  /* 0x00008700ff007a0c */ /* 0x000fe20003f05300 */
[----:B------:R-:W-:Y:S02]  /*27c0*/  FADD.FTZ R197, R247, -R197 ;  /* 0x800000c5f7c57221 */ /* 0x000fe40000010000 */
[----:B------:R-:W-:Y:S01]  /*27d0*/  FFMA.FTZ R202, R18, R200, R201 ;  /* 0x000000c812ca7223 */ /* 0x000fe200000100c9 */
[----:B-1----:R-:W3:Y:S01]  /*27e0*/  LDL R0, [R1+0x3c] ;  /* 0x00003c0001007983 */ /* 0x002ee20000100800 */
[----:B-----5:R-:W-:Y:S01]  /*27f0*/  FMUL.FTZ R197, R10, R197 ;  /* 0x000000c50ac57220 */ /* 0x020fe20000410000 */
[----:B------:R-:W-:Y:S01]  /*2800*/  ISETP.NE.AND.EX P1, PT, RZ, c[0x0][0x25c], PT, P1 ;  /* 0x00009700ff007a0c */ /* 0x000fe20003f25310 */
[----:B------:R-:W-:Y:S01]  /*2810*/  FADD.FTZ R196, R248, -R196 ;  /* 0x800000c4f8c47221 */ /* 0x000fe20000010000 */
[----:B0-----:R-:W4:Y:S01]  /*2820*/  LDL R224, [R1+0x2c] ;  /* 0x00002c0001e07983 */ /* 0x001f220000100800 */
[----:B------:R-:W-:-:S04]  /*2830*/  FADD.FTZ R198, R246, -R198 ;  /* 0x800000c6f6c67221 */ /* 0x000fc80000010000 */
[----:B------:R-:W-:Y:S02]  /*2840*/  @P0 FADD.FTZ R197, R165, R197 ;  /* 0x000000c5a5c50221 */ /* 0x000fe40000010000 */
[C---:B------:R-:W-:Y:S02]  /*2850*/  FMUL.FTZ R196, R10.reuse, R196 ;  /* 0x000000c40ac47220 */ /* 0x040fe40000410000 */
[----:B------:R-:W-:Y:S01]  /*2860*/  FMUL.FTZ R198, R10, R198 ;  /* 0x000000c60ac67220 */ /* 0x000fe20000410000 */
[C---:B------:R-:W-:Y:S01]  /*2870*/  SEL R189, R197.reuse, R189, P1 ;  /* 0x000000bdc5bd7207 */ /* 0x040fe20000800000 */
[----:B------:R-:W-:Y:S02]  /*2880*/  FMUL.FTZ R197, R197, R11 ;  /* 0x0000000bc5c57220 */ /* 0x000fe40000410000 */
[----:B------:R-:W-:Y:S02]  /*2890*/  @P0 FADD.FTZ R196, R164, R196 ;  /* 0x000000c4a4c40221 */ /* 0x000fe40000010000 */
[----:B------:R-:W-:-:S03]  /*28a0*/  @P0 FADD.FTZ R198, R166, R198 ;  /* 0x000000c6a6c60221 */ /* 0x000fc60000010000 */
[----:B------:R-:W-:Y:S01]  /*28b0*/  SEL R188, R196, R188, P1 ;  /* 0x000000bcc4bc7207 */ /* 0x000fe20000800000 */
[CC--:B------:R-:W-:Y:S01]  /*28c0*/  FMUL.FTZ R222, R198.reuse, R11.reuse ;  /* 0x0000000bc6de7220 */ /* 0x0c0fe20000410000 */
[----:B------:R-:W-:Y:S01]  /*28d0*/  SEL R190, R198, R190, P1 ;  /* 0x000000bec6be7207 */ /* 0x000fe20000800000 */
[----:B------:R-:W-:Y:S02]  /*28e0*/  FMUL.FTZ R196, R196, R11 ;  /* 0x0000000bc4c47220 */ /* 0x000fe40000410000 */
[----:B------:R-:W-:Y:S01]  /*28f0*/  FFMA.FTZ R198, R15, R200, R201 ;  /* 0x000000c80fc67223 */ /* 0x000fe200000100c9 */
[----:B------:R-:W-:-:S03]  /*2900*/  ISETP.NE.AND.EX P6, PT, RZ, c[0x0][0x25c], PT, P6 ;  /* 0x00009700ff007a0c */ /* 0x000fc60003fc5360 */
[----:B------:R-:W-:Y:S02]  /*2910*/  FADD.FTZ R203, R244, -R198 ;  /* 0x800000c6f4cb7221 */ /* 0x000fe40000010000 */
[----:B------:R-:W-:Y:S02]  /*2920*/  FFMA.FTZ R198, R17, R200, R201 ;  /* 0x000000c811c67223 */ /* 0x000fe400000100c9 */
[----:B------:R-:W-:Y:S02]  /*2930*/  FADD.FTZ R216, R241, -R202 ;  /* 0x800000caf1d87221 */ /* 0x000fe40000010000 */
[----:B------:R-:W-:Y:S02]  /*2940*/  FADD.FTZ R198, R242, -R198 ;  /* 0x800000c6f2c67221 */ /* 0x000fe40000010000 */
[----:B------:R-:W-:-:S04]  /*2950*/  FMUL.FTZ R216, R10, R216 ;  /* 0x000000d80ad87220 */ /* 0x000fc80000410000 */
[----:B------:R-:W-:-:S05]  /*2960*/  @P0 FADD.FTZ R216, R171, R216 ;  /* 0x000000d8abd80221 */ /* 0x000fca0000010000 */
[----:B------:R-:W-:Y:S01]  /*2970*/  SEL R91, R216, R91, P1 ;  /* 0x0000005bd85b7207 */ /* 0x000fe20000800000 */
[--C-:B--2---:R-:W-:Y:S02]  /*2980*/  HADD2.F32 R199, -RZ, R192.reuse.H0_H0 ;  /* 0x200000c0ffc77230 */ /* 0x104fe40000004100 */
[----:B------:R-:W-:-:S05]  /*2990*/  HADD2.F32 R192, -RZ, R192.H1_H1 ;  /* 0x300000c0ffc07230 */ /* 0x000fca0000004100 */
[----:B------:R-:W-:Y:S01]  /*29a0*/  FFMA.FTZ R133, R197, R192, R133 ;  /* 0x000000c0c5857223 */ /* 0x000fe20000010085 */
[----:B------:R-:W-:Y:S01]  /*29b0*/  HADD2.F32 R192, -RZ, R193.H0_H0 ;  /* 0x200000c1ffc07230 */ /* 0x000fe20000004100 */
[----:B------:R-:W-:-:S04]  /*29c0*/  FFMA.FTZ R132, R196, R199, R132 ;  /* 0x000000c7c4847223 */ /* 0x000fc80000010084 */
[----:B------:R-:W-:Y:S02]  /*29d0*/  FFMA.FTZ R134, R222, R192, R134 ;  /* 0x000000c0de867223 */ /* 0x000fe40000010086 */
[-CC-:B------:R-:W-:Y:S02]  /*29e0*/  FFMA.FTZ R192, R14, R200.reuse, R201.reuse ;  /* 0x000000c80ec07223 */ /* 0x180fe400000100c9 */
[----:B------:R-:W-:Y:S02]  /*29f0*/  FFMA.FTZ R199, R16, R200, R201 ;  /* 0x000000c810c77223 */ /* 0x000fe400000100c9 */
[----:B------:R-:W-:Y:S02]  /*2a00*/  FADD.FTZ R192, R245, -R192 ;  /* 0x800000c0f5c07221 */ /* 0x000fe40000010000 */
[----:B------:R-:W-:Y:S02]  /*2a10*/  FADD.FTZ R199, R243, -R199 ;  /* 0x800000c7f3c77221 */ /* 0x000fe40000010000 */
[----:B------:R-:W-:-:S02]  /*2a20*/  FMUL.FTZ R223, R10, R192 ;  /* 0x000000c00adf7220 */ /* 0x000fc40000410000 */
[C---:B------:R-:W-:Y:S02]  /*2a30*/  FMUL.FTZ R192, R10.reuse, R203 ;  /* 0x000000cb0ac07220 */ /* 0x040fe40000410000 */
[C---:B------:R-:W-:Y:S02]  /*2a40*/  FMUL.FTZ R202, R10.reuse, R199 ;  /* 0x000000c70aca7220 */ /* 0x040fe40000410000 */
[----:B------:R-:W-:Y:S02]  /*2a50*/  FMUL.FTZ R203, R10, R198 ;  /* 0x000000c60acb7220 */ /* 0x000fe40000410000 */
[----:B------:R-:W-:Y:S02]  /*2a60*/  @P0 FADD.FTZ R223, R167, R223 ;  /* 0x000000dfa7df0221 */ /* 0x000fe40000010000 */
[----:B------:R-:W-:Y:S02]  /*2a70*/  @P0 FADD.FTZ R192, R168, R192 ;  /* 0x000000c0a8c00221 */ /* 0x000fe40000010000 */
[----:B------:R-:W-:-:S02]  /*2a80*/  @P0 FADD.FTZ R202, R169, R202 ;  /* 0x000000caa9ca0221 */ /* 0x000fc40000010000 */
[----:B------:R-:W-:Y:S01]  /*2a90*/  @P0 FADD.FTZ R203, R170, R203 ;  /* 0x000000cbaacb0221 */ /* 0x000fe20000010000 */
[----:B------:R-:W-:Y:S02]  /*2aa0*/  @P6 LEA R198, P0, R2, c[0x0][0x258], 0x5 ;  /* 0x0000960002c66a11 */ /* 0x000fe400078028ff */
[----:B------:R-:W-:Y:S02]  /*2ab0*/  SEL R191, R223, R191, P1 ;  /* 0x000000bfdfbf7207 */ /* 0x000fe40000800000 */
[----:B------:R-:W-:Y:S02]  /*2ac0*/  SEL R88, R192, R88, P1 ;  /* 0x00000058c0587207 */ /* 0x000fe40000800000 */
[----:B------:R-:W-:Y:S02]  /*2ad0*/  SEL R89, R202, R89, P1 ;  /* 0x00000059ca597207 */ /* 0x000fe40000800000 */
[----:B------:R-:W-:Y:S02]  /*2ae0*/  SEL R90, R203, R90, P1 ;  /* 0x0000005acb5a7207 */ /* 0x000fe40000800000 */
[----:B------:R-:W-:-:S05]  /*2af0*/  @P6 LEA.HI.X R199, R2, c[0x0][0x25c], RZ, 0x5, P0 ;  /* 0x0000970002c76a11 */ /* 0x000fca00000f2cff */
[----:B------:R-:W-:Y:S04]  /*2b00*/  @P6 STG.E.128 [R198.64], R188 ;  /* 0x000000bcc6006986 */ /* 0x000fe8000c101d04 */
[----:B------:R0:W-:Y:S02]  /*2b10*/  @P6 STG.E.128 [R198.64+0x10], R88 ;  /* 0x00001058c6006986 */ /* 0x0001e4000c101d04 */
[----:B0-----:R-:W-:Y:S01]  /*2b20*/  HADD2.F32 R198, -RZ, R193.H1_H1 ;  /* 0x300000c1ffc67230 */ /* 0x001fe20000004100 */
[----:B------:R-:W-:Y:S01]  /*2b30*/  FMUL.FTZ R193, R223, R11 ;  /* 0x0000000bdfc17220 */ /* 0x000fe20000410000 */
[----:B------:R-:W2:Y:S03]  /*2b40*/  LDL R199, [R1+0x28] ;  /* 0x0000280001c77983 */ /* 0x000ea60000100800 */
[----:B------:R-:W-:Y:S01]  /*2b50*/  FFMA.FTZ R135, R193, R198, R135 ;  /* 0x000000c6c1877223 */ /* 0x000fe20000010087 */
[----:B------:R-:W2:Y:S04]  /*2b60*/  LDL R223, [R1+0x24] ;  /* 0x0000240001df7983 */ /* 0x000ea80000100800 */
[----:B------:R-:W2:Y:S02]  /*2b70*/  LDL R198, [R1+0x30] ;  /* 0x0000300001c67983 */ /* 0x000ea40000100800 */
[----:B--2---:R-:W-:-:S02]  /*2b80*/  FMUL.FTZ R198, R198, R196 ;  /* 0x000000c4c6c67220 */ /* 0x004fc40000410000 */
[----:B------:R-:W2:Y:S02]  /*2b90*/  LDL R196, [R1+0x34] ;  /* 0x0000340001c47983 */ /* 0x000ea40000100800 */
[----:B--2---:R-:W-:Y:S02]  /*2ba0*/  FMUL.FTZ R196, R196, R197 ;  /* 0x000000c5c4c47220 */ /* 0x004fe40000410000 */
[----:B------:R-:W2:Y:S01]  /*2bb0*/  LDL R197, [R1+0x38] ;  /* 0x0000380001c57983 */ /* 0x000ea20000100800 */
[----:B---3--:R-:W-:Y:S02]  /*2bc0*/  FMUL.FTZ R193, R0, R193 ;  /* 0x000000c100c17220 */ /* 0x008fe40000410000 */
[----:B------:R-:W-:Y:S02]  /*2bd0*/  FMUL.FTZ R192, R192, R11 ;  /* 0x0000000bc0c07220 */ /* 0x000fe40000410000 */
[----:B--2---:R-:W-:Y:S02]  /*2be0*/  FMUL.FTZ R197, R197, R222 ;  /* 0x000000dec5c57220 */ /* 0x004fe40000410000 */
[----:B------:R-:W2:Y:S04]  /*2bf0*/  LDL R222, [R1+0x20] ;  /* 0x0000200001de7983 */ /* 0x000ea80000100800 */
[----:B------:R0:W5:Y:S01]  /*2c00*/  LDL.LU R0, [R1+0x80] ;  /* 0x0000800001007983 */ /* 0x0001620000300800 */
[----:B------:R-:W-:Y:S01]  /*2c10*/  F2FP.PACK_AB R197, R193, R197 ;  /* 0x000000c5c1c5723e */ /* 0x000fe200000000ff */
[----:B------:R-:W-:Y:S01]  /*2c20*/  HADD2.F32 R193, -RZ, R194.H0_H0 ;  /* 0x200000c2ffc17230 */ /* 0x000fe20000004100 */
[----:B------:R-:W-:-:S02]  /*2c30*/  FMUL.FTZ R203, R203, R11 ;  /* 0x0000000bcbcb7220 */ /* 0x000fc40000410000 */
[----:B------:R-:W-:Y:S01]  /*2c40*/  FMUL.FTZ R216, R216, R11 ;  /* 0x0000000bd8d87220 */ /* 0x000fe20000410000 */
[----:B------:R-:W-:Y:S01]  /*2c50*/  F2FP.PACK_AB R196, R196, R198 ;  /* 0x000000c6c4c4723e */ /* 0x000fe200000000ff */
[----:B------:R-:W-:Y:S02]  /*2c60*/  FFMA.FTZ R136, R192, R193, R136 ;  /* 0x000000c1c0887223 */ /* 0x000fe40000010088 */
[----:B------:R-:W-:Y:S02]  /*2c70*/  FMUL.FTZ R202, R202, R11 ;  /* 0x0000000bcaca7220 */ /* 0x000fe40000410000 */
[----:B------:R-:W-:Y:S02]  /*2c80*/  FMUL.FTZ R199, R199, R203 ;  /* 0x000000cbc7c77220 */ /* 0x000fe40000410000 */
[----:B------:R-:W-:Y:S01]  /*2c90*/  FMUL.FTZ R193, R223, R202 ;  /* 0x000000cadfc17220 */ /* 0x000fe20000410000 */
[----:B------:R-:W-:-:S05]  /*2ca0*/  HADD2.F32 R194, -RZ, R194.H1_H1 ;  /* 0x300000c2ffc27230 */ /* 0x000fca0000004100 */
[----:B------:R-:W-:Y:S02]  /*2cb0*/  FFMA.FTZ R137, R202, R194, R137 ;  /* 0x000000c2ca897223 */ /* 0x000fe40000010089 */
[----:B--2---:R-:W-:Y:S02]  /*2cc0*/  FMUL.FTZ R198, R222, R192 ;  /* 0x000000c0dec67220 */ /* 0x004fe40000410000 */
[----:B----4-:R-:W-:-:S05]  /*2cd0*/  FMUL.FTZ R192, R224, R216 ;  /* 0x000000d8e0c07220 */ /* 0x010fca0000410000 */
[----:B------:R-:W-:Y:S02]  /*2ce0*/  F2FP.PACK_AB R199, R192, R199 ;  /* 0x000000c7c0c7723e */ /* 0x000fe400000000ff */
[C---:B------:R-:W-:Y:S02]  /*2cf0*/  LEA R192, P0, R2.reuse, c[0x0][0x248], 0x4 ;  /* 0x0000920002c07a11 */ /* 0x040fe400078020ff */
[----:B------:R-:W-:Y:S02]  /*2d00*/  F2FP.PACK_AB R198, R193, R198 ;  /* 0x000000c6c1c6723e */ /* 0x000fe400000000ff */
[----:B------:R-:W-:-:S05]  /*2d10*/  LEA.HI.X R193, R2, c[0x0][0x24c], RZ, 0x4, P0 ;  /* 0x0000930002c17a11 */ /* 0x000fca00000f24ff */
[----:B------:R1:W-:Y:S01]  /*2d20*/  STG.E.128 [R192.64], R196 ;  /* 0x000000c4c0007986 */ /* 0x0003e2000c101d04 */
[----:B------:R-:W-:Y:S01]  /*2d30*/  IADD3 R2, R2, 0x20, RZ ;  /* 0x0000002002027810 */ /* 0x000fe20007ffe0ff */
[--C-:B-1----:R-:W-:Y:S02]  /*2d40*/  HADD2.F32 R192, -RZ, R195.reuse.H0_H0 ;  /* 0x200000c3ffc07230 */ /* 0x102fe40000004100 */
[----:B------:R-:W-:-:S03]  /*2d50*/  HADD2.F32 R195, -RZ, R195.H1_H1 ;  /* 0x300000c3ffc37230 */ /* 0x000fc60000004100 */
[----:B------:R-:W-:Y:S02]  /*2d60*/  FFMA.FTZ R138, R203, R192, R138 ;  /* 0x000000c0cb8a7223 */ /* 0x000fe4000001008a */
[----:B------:R-:W-:Y:S02]  /*2d70*/  FFMA.FTZ R139, R216, R195, R139 ;  /* 0x000000c3d88b7223 */ /* 0x000fe4000001008b */
.L_x_8980:
[----:B0-----:R-:W-:Y:S05]  /*2d80*/  BSYNC B1 ;  /* 0x0000000000017941 */ /* 0x001fea0003800000 */
.L_x_8979:
        /* <DEDUP_REMOVED lines=39> */
[--C-:B--2---:R-:W-:Y:S02]  /*3000*/  HADD2.F32 R199, -RZ, R192.reuse.H0_H0 ;  /* 0x200000c0ffc77230 */ /* 0x104fe40000004100 */
[----:B------:R-:W-:-:S03]  /*3010*/  HADD2.F32 R192, -RZ, R192.H1_H1 ;  /* 0x300000c0ffc07230 */ /* 0x000fc60000004100 */
[----:B------:R-:W-:Y:S02]  /*3020*/  FFMA.FTZ R140, R196, R199, R140 ;  /* 0x000000c7c48c7223 */ /* 0x000fe4000001008c */
[----:B------:R-:W-:Y:S01]  /*3030*/  FFMA.FTZ R141, R197, R192, R141 ;  /* 0x000000c0c58d7223 */ /* 0x000fe2000001008d */
[----:B------:R-:W-:Y:S01]  /*3040*/  HADD2.F32 R192, -RZ, R193.H0_H0 ;  /* 0x200000c1ffc07230 */ /* 0x000fe20000004100 */
        /* <DEDUP_REMOVED lines=24> */
[----:B0-----:R-:W-:Y:S01]  /*31d0*/  HADD2.F32 R198, -RZ, R193.H1_H1 ;  /* 0x300000c1ffc67230 */ /* 0x001fe20000004100 */
[----:B------:R-:W-:Y:S02]  /*31e0*/  FMUL.FTZ R193, R223, R11 ;  /* 0x0000000bdfc17220 */ /* 0x000fe40000410000 */
[----:B------:R-:W-:Y:S02]  /*31f0*/  FMUL.FTZ R199, R46, R203 ;  /* 0x000000cb2ec77220 */ /* 0x000fe40000410000 */
[----:B------:R-:W-:-:S02]  /*3200*/  FFMA.FTZ R143, R193, R198, R143 ;  /* 0x000000c6c18f7223 */ /* 0x000fc4000001008f */
[----:B------:R-:W-:Y:S02]  /*3210*/  FMUL.FTZ R198, R40, R196 ;  /* 0x000000c428c67220 */ /* 0x000fe40000410000 */
[----:B------:R-:W-:Y:S02]  /*3220*/  FMUL.FTZ R196, R41, R197 ;  /* 0x000000c529c47220 */ /* 0x000fe40000410000 */
[----:B------:R-:W-:Y:S02]  /*3230*/  FMUL.FTZ R197, R42, R222 ;  /* 0x000000de2ac57220 */ /* 0x000fe40000410000 */
[----:B------:R-:W-:Y:S01]  /*3240*/  FMUL.FTZ R193, R43, R193 ;  /* 0x000000c12bc17220 */ /* 0x000fe20000410000 */
[----:B------:R-:W-:Y:S01]  /*3250*/  F2FP.PACK_AB R196, R196, R198 ;  /* 0x000000c6c4c4723e */ /* 0x000fe200000000ff */
[----:B------:R-:W-:-:S03]  /*3260*/  FMUL.FTZ R198, R44, R192 ;  /* 0x000000c02cc67220 */ /* 0x000fc60000410000 */
[----:B------:R-:W-:Y:S01]  /*3270*/  F2FP.PACK_AB R197, R193, R197 ;  /* 0x000000c5c1c5723e */ /* 0x000fe200000000ff */
[--C-:B------:R-:W-:Y:S02]  /*3280*/  HADD2.F32 R193, -RZ, R194.reuse.H0_H0 ;  /* 0x200000c2ffc17230 */ /* 0x100fe40000004100 */
[----:B------:R-:W-:-:S03]  /*3290*/  HADD2.F32 R194, -RZ, R194.H1_H1 ;  /* 0x300000c2ffc27230 */ /* 0x000fc60000004100 */
[----:B------:R-:W-:Y:S02]  /*32a0*/  FFMA.FTZ R144, R192, R193, R144 ;  /* 0x000000c1c0907223 */ /* 0x000fe40000010090 */
[----:B------:R-:W-:Y:S02]  /*32b0*/  FMUL.FTZ R192, R47, R216 ;  /* 0x000000d82fc07220 */ /* 0x000fe40000410000 */
[----:B------:R-:W-:Y:S02]  /*32c0*/  FMUL.FTZ R193, R45, R202 ;  /* 0x000000ca2dc17220 */ /* 0x000fe40000410000 */
[----:B------:R-:W-:Y:S01]  /*32d0*/  FFMA.FTZ R145, R202, R194, R145 ;  /* 0x000000c2ca917223 */ /* 0x000fe20000010091 */
[----:B------:R-:W-:Y:S02]  /*32e0*/  F2FP.PACK_AB R199, R192, R199 ;  /* 0x000000c7c0c7723e */ /* 0x000fe400000000ff */
[----:B------:R-:W-:Y:S02]  /*32f0*/  LEA R192, P0, R2, c[0x0][0x248], 0x4 ;  /* 0x0000920002c07a11 */ /* 0x000fe400078020ff */
[----:B------:R-:W-:-:S02]  /*3300*/  F2FP.PACK_AB R198, R193, R198 ;  /* 0x000000c6c1c6723e */ /* 0x000fc400000000ff */
[C---:B------:R-:W-:Y:S02]  /*3310*/  LEA.HI.X R193, R2.reuse, c[0x0][0x24c], RZ, 0x4, P0 ;  /* 0x0000930002c17a11 */ /* 0x040fe400000f24ff */
[----:B------:R-:W-:-:S03]  /*3320*/  IADD3 R2, R2, 0x20, RZ ;  /* 0x0000002002027810 */ /* 0x000fc60007ffe0ff */
[----:B------:R0:W-:Y:S02]  /*3330*/  STG.E.128 [R192.64], R196 ;  /* 0x000000c4c0007986 */ /* 0x0001e4000c101d04 */
[--C-:B0-----:R-:W-:Y:S02]  /*3340*/  HADD2.F32 R192, -RZ, R195.reuse.H0_H0 ;  /* 0x200000c3ffc07230 */ /* 0x101fe40000004100 */
[----:B------:R-:W-:-:S03]  /*3350*/  HADD2.F32 R195, -RZ, R195.H1_H1 ;  /* 0x300000c3ffc37230 */ /* 0x000fc60000004100 */
[----:B------:R-:W-:Y:S02]  /*3360*/  FFMA.FTZ R146, R203, R192, R146 ;  /* 0x000000c0cb927223 */ /* 0x000fe40000010092 */
[----:B------:R-:W-:Y:S02]  /*3370*/  FFMA.FTZ R147, R216, R195, R147 ;  /* 0x000000c3d8937223 */ /* 0x000fe40000010093 */
.L_x_8982:
[----:B------:R-:W-:Y:S05]  /*3380*/  BSYNC B1 ;  /* 0x0000000000017941 */ /* 0x000fea0003800000 */
.L_x_8981:
        /* <DEDUP_REMOVED lines=59> */
[----:B------:R-:W-:Y:S01]  /*3740*/  ISETP.NE.AND.EX P0, PT, RZ, c[0x0][0x25c], PT, P0 ;  /* 0x00009700ff007a0c */ /* 0x000fe20003f05300 */
[--C-:B--2---:R-:W-:Y:S02]  /*3750*/  HADD2.F32 R10, -RZ, R192.reuse.H0_H0 ;  /* 0x200000c0ff0a7230 */ /* 0x104fe40000004100 */
[----:B------:R-:W-:-:S03]  /*3760*/  HADD2.F32 R192, -RZ, R192.H1_H1 ;  /* 0x300000c0ffc07230 */ /* 0x000fc60000004100 */
[----:B------:R-:W-:Y:S01]  /*3770*/  FFMA.FTZ R148, R196, R10, R148 ;  /* 0x0000000ac4947223 */ /* 0x000fe20000010094 */
[--C-:B------:R-:W-:Y:S01]  /*3780*/  HADD2.F32 R10, -RZ, R193.reuse.H0_H0 ;  /* 0x200000c1ff0a7230 */ /* 0x100fe20000004100 */
[----:B------:R-:W-:Y:S01]  /*3790*/  FFMA.FTZ R149, R197, R192, R149 ;  /* 0x000000c0c5957223 */ /* 0x000fe20000010095 */
[----:B------:R-:W-:Y:S01]  /*37a0*/  HADD2.F32 R193, -RZ, R193.H1_H1 ;  /* 0x300000c1ffc17230 */ /* 0x000fe20000004100 */
        /* <DEDUP_REMOVED lines=8> */
[----:B0-----:R-:W-:Y:S02]  /*3830*/  FMUL.FTZ R10, R48, R196 ;  /* 0x000000c4300a7220 */ /* 0x001fe40000410000 */
[----:B------:R-:W-:Y:S01]  /*3840*/  FMUL.FTZ R11, R49, R197 ;  /* 0x000000c5310b7220 */ /* 0x000fe20000410000 */
[----:B------:R-:W-:Y:S01]  /*3850*/  F2FP.PACK_AB R197, R193, R192 ;  /* 0x000000c0c1c5723e */ /* 0x000fe200000000ff */
[----:B------:R-:W-:-:S02]  /*3860*/  FMUL.FTZ R192, R52, R198 ;  /* 0x000000c634c07220 */ /* 0x000fc40000410000 */
[----:B------:R-:W-:Y:S01]  /*3870*/  FMUL.FTZ R193, R53, R201 ;  /* 0x000000c935c17220 */ /* 0x000fe20000410000 */
[----:B------:R-:W-:Y:S01]  /*3880*/  F2FP.PACK_AB R196, R11, R10 ;  /* 0x0000000a0bc4723e */ /* 0x000fe200000000ff */
[--C-:B------:R-:W-:Y:S01]  /*3890*/  HADD2.F32 R10, -RZ, R194.reuse.H0_H0 ;  /* 0x200000c2ff0a7230 */ /* 0x100fe20000004100 */
[----:B------:R-:W-:Y:S01]  /*38a0*/  FMUL.FTZ R11, R55, R202 ;  /* 0x000000ca370b7220 */ /* 0x000fe20000410000 */
[----:B------:R-:W-:-:S03]  /*38b0*/  HADD2.F32 R194, -RZ, R194.H1_H1 ;  /* 0x300000c2ffc27230 */ /* 0x000fc60000004100 */
[----:B------:R-:W-:Y:S01]  /*38c0*/  FFMA.FTZ R152, R198, R10, R152 ;  /* 0x0000000ac6987223 */ /* 0x000fe20000010098 */
[----:B------:R-:W-:Y:S01]  /*38d0*/  F2FP.PACK_AB R198, R193, R192 ;  /* 0x000000c0c1c6723e */ /* 0x000fe200000000ff */
[----:B------:R-:W-:Y:S02]  /*38e0*/  FMUL.FTZ R10, R54, R200 ;  /* 0x000000c8360a7220 */ /* 0x000fe40000410000 */
[----:B------:R-:W-:-:S03]  /*38f0*/  FFMA.FTZ R153, R201, R194, R153 ;  /* 0x000000c2c9997223 */ /* 0x000fc60000010099 */
[----:B------:R-:W-:Y:S02]  /*3900*/  F2FP.PACK_AB R199, R11, R10 ;  /* 0x0000000a0bc7723e */ /* 0x000fe400000000ff */
[----:B------:R-:W-:-:S04]  /*3910*/  LEA R10, P0, R2, c[0x0][0x248], 0x4 ;  /* 0x00009200020a7a11 */ /* 0x000fc800078020ff */
[----:B------:R-:W-:Y:S01]  /*3920*/  LEA.HI.X R11, R2, c[0x0][0x24c], RZ, 0x4, P0 ;  /* 0x00009300020b7a11 */ /* 0x000fe200000f24ff */
[--C-:B------:R-:W-:Y:S02]  /*3930*/  HADD2.F32 R2, -RZ, R195.reuse.H0_H0 ;  /* 0x200000c3ff027230 */ /* 0x100fe40000004100 */
[----:B------:R-:W-:Y:S02]  /*3940*/  HADD2.F32 R195, -RZ, R195.H1_H1 ;  /* 0x300000c3ffc37230 */ /* 0x000fe40000004100 */
[----:B------:R0:W-:Y:S01]  /*3950*/  STG.E.128 [R10.64], R196 ;  /* 0x000000c40a007986 */ /* 0x0001e2000c101d04 */
[----:B------:R-:W-:Y:S02]  /*3960*/  FFMA.FTZ R154, R200, R2, R154 ;  /* 0x00000002c89a7223 */ /* 0x000fe4000001009a */
[----:B------:R-:W-:Y:S02]  /*3970*/  FFMA.FTZ R155, R202, R195, R155 ;  /* 0x000000c3ca9b7223 */ /* 0x000fe4000001009b */
.L_x_8984:
[----:B------:R-:W-:Y:S05]  /*3980*/  BSYNC B1 ;  /* 0x0000000000017941 */ /* 0x000fea0003800000 */
.L_x_8983:
[----:B------:R-:W-:-:S04]  /*3990*/  MOV R2, c[0x0][0x160] ;  /* 0x0000580000027a02 */ /* 0x000fc80000000f00 */
[----:B-----5:R-:W-:-:S04]  /*39a0*/  LEA R0, R2, R0, 0x2 ;  /* 0x0000000002007211 */ /* 0x020fc800078e10ff */
[----:B------:R-:W-:-:S13]  /*39b0*/  ISETP.GE.AND P0, PT, R0, c[0x0][0x164], PT ;  /* 0x0000590000007a0c */ /* 0x000fda0003f06270 */
[----:B01----:R-:W-:Y:S01]  /*39c0*/  @P0 CALL.REL.NOINC `(.L_x_8966) ;  /* 0x0000001000000944 */ /* 0x003fe20003c00000 */
[----:B------:R-:W-:Y:S05]  /*39d0*/  BRA `(.L_x_8985) ;  /* 0xffffce2000007947 */ /* 0x000fea000383ffff */
.L_x_8966:
[----:B--2---:R-:W-:Y:S05]  /*39e0*/  BSYNC B0 ;  /* 0x0000000000007941 */ /* 0x004fea0003800000 */
.L_x_8965:
        /* <DEDUP_REMOVED lines=150> */
.L_x_8987:
[----:B------:R-:W-:Y:S05]  /*4350*/  BSYNC B0 ;  /* 0x0000000000007941 */ /* 0x000fea0003800000 */
.L_x_8986:
        /* <DEDUP_REMOVED lines=128> */
.L_x_8989:
[----:B0-----:R-:W-:Y:S05]  /*4b60*/  BSYNC B0 ;  /* 0x0000000000007941 */ /* 0x001fea0003800000 */
.L_x_8988:
        /* <DEDUP_REMOVED lines=18> */
.L_x_8991:
[----:B------:R-:W-:Y:S05]  /*4c90*/  BSYNC B0 ;  /* 0x0000000000007941 */ /* 0x000fea0003800000 */
.L_x_8990:
        /* <DEDUP_REMOVED lines=18> */
.L_x_8993:
[----:B------:R-:W-:Y:S05]  /*4dc0*/  BSYNC B0 ;  /* 0x0000000000007941 */ /* 0x000fea0003800000 */
.L_x_8992:
        /* <DEDUP_REMOVED lines=18> */
.L_x_8995:
[----:B------:R-:W-:Y:S05]  /*4ef0*/  BSYNC B0 ;  /* 0x0000000000007941 */ /* 0x000fea0003800000 */
.L_x_8994:
        /* <DEDUP_REMOVED lines=18> */
.L_x_8997:
[----:B------:R-:W-:Y:S05]  /*5020*/  BSYNC B0 ;  /* 0x0000000000007941 */ /* 0x000fea0003800000 */
.L_x_8996:
        /* <DEDUP_REMOVED lines=18> */
.L_x_8999:
[----:B------:R-:W-:Y:S05]  /*5150*/  BSYNC B0 ;  /* 0x0000000000007941 */ /* 0x000fea0003800000 */
.L_x_8998:
        /* <DEDUP_REMOVED lines=12> */
.L_x_8975:
[----:B------:R-:W-:Y:S01]  /*5220*/  HFMA2.MMA R194, -RZ, RZ, 0, 5.9604644775390625e-08 ;  /* 0x00000001ffc27435 */ /* 0x000fe200000001ff */
[----:B------:R-:W-:Y:S02]  /*5230*/  MOV R193, R224 ;  /* 0x000000e000c17202 */ /* 0x000fe40000000f00 */
[----:B------:R-:W-:Y:S02]  /*5240*/  MOV R199, 0x1f ;  /* 0x0000001f00c77802 */ /* 0x000fe40000000f00 */
[----:B------:R-:W-:-:S02]  /*5250*/  MOV R198, 0xffffffff ;  /* 0xffffffff00c67802 */ /* 0x000fc40000000f00 */
[----:B------:R-:W-:Y:S02]  /*5260*/  MOV R192, 0x5280 ;  /* 0x0000528000c07802 */ /* 0x000fe40000000f00 */
[----:B-----5:R-:W-:Y:S05]  /*5270*/  CALL.REL.NOINC `($__internal_144_$__cuda_sm70_shflsync_bfly_p) ;  /* 0x0000046000007944 */ /* 0x020fea0003c00000 */
[----:B-1----:R-:W-:Y:S01]  /*5280*/  MOV R195, R194 ;  /* 0x000000c200c37202 */ /* 0x002fe20000000f00 */
[----:B------:R-:W-:Y:S05]  /*5290*/  BRA `(.L_x_9000) ;  /* 0xffffcc4000007947 */ /* 0x000fea000383ffff */
.L_x_8976:
[----:B------:R-:W-:Y:S01]  /*52a0*/  HFMA2.MMA R194, -RZ, RZ, 0, 5.9604644775390625e-08 ;  /* 0x00000001ffc27435 */ /* 0x000fe200000001ff */
[----:B------:R-:W-:Y:S02]  /*52b0*/  MOV R193, R222 ;  /* 0x000000de00c17202 */ /* 0x000fe40000000f00 */
[----:B------:R-:W-:Y:S02]  /*52c0*/  MOV R199, 0x1f ;  /* 0x0000001f00c77802 */ /* 0x000fe40000000f00 */
[----:B------:R-:W-:Y:S02]  /*52d0*/  MOV R198, 0xffffffff ;  /* 0xffffffff00c67802 */ /* 0x000fe40000000f00 */
[----:B------:R-:W-:Y:S02]  /*52e0*/  MOV R192, 0x5300 ;  /* 0x0000530000c07802 */ /* 0x000fe40000000f00 */
[----:B01---5:R-:W-:Y:S05]  /*52f0*/  CALL.REL.NOINC `($__internal_144_$__cuda_sm70_shflsync_bfly_p) ;  /* 0x000003e000007944 */ /* 0x023fea0003c00000 */
[----:B------:R-:W-:Y:S01]  /*5300*/  FADD.FTZ R195, R195, R224 ;  /* 0x000000e0c3c37221 */ /* 0x000fe20000010000 */
[----:B------:R-:W-:Y:S01]  /*5310*/  MOV R199, 0x1f ;  /* 0x0000001f00c77802 */ /* 0x000fe20000000f00 */
[----:B-1----:R-:W-:Y:S01]  /*5320*/  FADD.FTZ R196, R222, R194 ;  /* 0x000000c2dec47221 */ /* 0x002fe20000010000 */
[----:B------:R-:W-:Y:S01]  /*5330*/  HFMA2.MMA R194, -RZ, RZ, 0, 1.1920928955078125e-07 ;  /* 0x00000002ffc27435 */ /* 0x000fe200000001ff */
[----:B------:R-:W-:-:S02]  /*5340*/  MOV R198, 0xffffffff ;  /* 0xffffffff00c67802 */ /* 0x000fc40000000f00 */
[----:B------:R-:W-:Y:S02]  /*5350*/  MOV R193, R195 ;  /* 0x000000c300c17202 */ /* 0x000fe40000000f00 */
[----:B------:R-:W-:Y:S02]  /*5360*/  MOV R192, 0x5380 ;  /* 0x0000538000c07802 */ /* 0x000fe40000000f00 */
[----:B------:R-:W-:Y:S05]  /*5370*/  CALL.REL.NOINC `($__internal_144_$__cuda_sm70_shflsync_bfly_p) ;  /* 0x0000036000007944 */ /* 0x000fea0003c00000 */
[----:B-1----:R-:W-:Y:S01]  /*5380*/  MOV R197, R194 ;  /* 0x000000c200c57202 */ /* 0x002fe20000000f00 */
[----:B------:R-:W-:Y:S01]  /*5390*/  HFMA2.MMA R194, -RZ, RZ, 0, 1.1920928955078125e-07 ;  /* 0x00000002ffc27435 */ /* 0x000fe200000001ff */
[----:B------:R-:W-:Y:S02]  /*53a0*/  MOV R193, R196 ;  /* 0x000000c400c17202 */ /* 0x000fe40000000f00 */
[----:B------:R-:W-:Y:S02]  /*53b0*/  MOV R199, 0x1f ;  /* 0x0000001f00c77802 */ /* 0x000fe40000000f00 */
[----:B------:R-:W-:Y:S02]  /*53c0*/  MOV R198, 0xffffffff ;  /* 0xffffffff00c67802 */ /* 0x000fe40000000f00 */
[----:B------:R-:W-:-:S02]  /*53d0*/  MOV R192, 0x53f0 ;  /* 0x000053f000c07802 */ /* 0x000fc40000000f00 */
[----:B------:R-:W-:Y:S05]  /*53e0*/  CALL.REL.NOINC `($__internal_144_$__cuda_sm70_shflsync_bfly_p) ;  /* 0x000002f000007944 */ /* 0x000fea0003c00000 */
[----:B------:R-:W-:Y:S01]  /*53f0*/  FADD.FTZ R195, R197, R195 ;  /* 0x000000c3c5c37221 */ /* 0x000fe20000010000 */
[----:B------:R-:W-:Y:S01]  /*5400*/  MOV R199, 0x1f ;  /* 0x0000001f00c77802 */ /* 0x000fe20000000f00 */
[----:B-1----:R-:W-:Y:S01]  /*5410*/  FADD.FTZ R196, R196, R194 ;  /* 0x000000c2c4c47221 */ /* 0x002fe20000010000 */
[----:B------:R-:W-:Y:S01]  /*5420*/  HFMA2.MMA R194, -RZ, RZ, 0, 2.384185791015625e-07 ;  /* 0x00000004ffc27435 */ /* 0x000fe200000001ff */
[----:B------:R-:W-:-:S02]  /*5430*/  MOV R198, 0xffffffff ;  /* 0xffffffff00c67802 */ /* 0x000fc40000000f00 */
[----:B------:R-:W-:Y:S02]  /*5440*/  MOV R193, R195 ;  /* 0x000000c300c17202 */ /* 0x000fe40000000f00 */
[----:B------:R-:W-:Y:S02]  /*5450*/  MOV R192, 0x5470 ;  /* 0x0000547000c07802 */ /* 0x000fe40000000f00 */
[----:B------:R-:W-:Y:S05]  /*5460*/  CALL.REL.NOINC `($__internal_144_$__cuda_sm70_shflsync_bfly_p) ;  /* 0x0000027000007944 */ /* 0x000fea0003c00000 */
[----:B-1----:R-:W-:Y:S01]  /*5470*/  MOV R197, R194 ;  /* 0x000000c200c57202 */ /* 0x002fe20000000f00 */
[----:B------:R-:W-:Y:S01]  /*5480*/  HFMA2.MMA R194, -RZ, RZ, 0, 2.384185791015625e-07 ;  /* 0x00000004ffc27435 */ /* 0x000fe200000001ff */
        /* <DEDUP_REMOVED lines=8> */
[----:B------:R-:W-:Y:S01]  /*5510*/  HFMA2.MMA R194, -RZ, RZ, 0, 4.76837158203125e-07 ;  /* 0x00000008ffc27435 */ /* 0x000fe200000001ff */
[----:B------:R-:W-:-:S02]  /*5520*/  MOV R198, 0xffffffff ;  /* 0xffffffff00c67802 */ /* 0x000fc40000000f00 */
[----:B------:R-:W-:Y:S02]  /*5530*/  MOV R193, R195 ;  /* 0x000000c300c17202 */ /* 0x000fe40000000f00 */
[----:B------:R-:W-:Y:S02]  /*5540*/  MOV R192, 0x5560 ;  /* 0x0000556000c07802 */ /* 0x000fe40000000f00 */
[----:B------:R-:W-:Y:S05]  /*5550*/  CALL.REL.NOINC `($__internal_144_$__cuda_sm70_shflsync_bfly_p) ;  /* 0x0000018000007944 */ /* 0x000fea0003c00000 */
[----:B-1----:R-:W-:Y:S01]  /*5560*/  MOV R197, R194 ;  /* 0x000000c200c57202 */ /* 0x002fe20000000f00 */
[----:B------:R-:W-:Y:S01]  /*5570*/  HFMA2.MMA R194, -RZ, RZ, 0, 4.76837158203125e-07 ;  /* 0x00000008ffc27435 */ /* 0x000fe200000001ff */
        /* <DEDUP_REMOVED lines=8> */
[----:B------:R-:W-:Y:S01]  /*5600*/  HFMA2.MMA R194, -RZ, RZ, 0, 9.5367431640625e-07 ;  /* 0x00000010ffc27435 */ /* 0x000fe200000001ff */
[----:B------:R-:W-:-:S02]  /*5610*/  MOV R198, 0xffffffff ;  /* 0xffffffff00c67802 */ /* 0x000fc40000000f00 */
[----:B------:R-:W-:Y:S02]  /*5620*/  MOV R193, R195 ;  /* 0x000000c300c17202 */ /* 0x000fe40000000f00 */
[----:B------:R-:W-:Y:S02]  /*5630*/  MOV R192, 0x5650 ;  /* 0x0000565000c07802 */ /* 0x000fe40000000f00 */
[----:B------:R-:W-:Y:S05]  /*5640*/  CALL.REL.NOINC `($__internal_144_$__cuda_sm70_shflsync_bfly_p) ;  /* 0x0000009000007944 */ /* 0x000fea0003c00000 */
[----:B-1----:R-:W-:Y:S01]  /*5650*/  MOV R197, R194 ;  /* 0x000000c200c57202 */ /* 0x002fe20000000f00 */
[----:B------:R-:W-:Y:S01]  /*5660*/  HFMA2.MMA R194, -RZ, RZ, 0, 9.5367431640625e-07 ;  /* 0x00000010ffc27435 */ /* 0x000fe200000001ff */
[----:B------:R-:W-:Y:S02]  /*5670*/  MOV R193, R196 ;  /* 0x000000c400c17202 */ /* 0x000fe40000000f00 */
[----:B------:R-:W-:Y:S02]  /*5680*/  MOV R199, 0x1f ;  /* 0x0000001f00c77802 */ /* 0x000fe40000000f00 */
[----:B------:R-:W-:Y:S02]  /*5690*/  MOV R198, 0xffffffff ;  /* 0xffffffff00c67802 */ /* 0x000fe40000000f00 */
[----:B------:R-:W-:-:S02]  /*56a0*/  MOV R192, 0x56c0 ;  /* 0x000056c000c07802 */ /* 0x000fc40000000f00 */
[----:B------:R-:W-:Y:S05]  /*56b0*/  CALL.REL.NOINC `($__internal_144_$__cuda_sm70_shflsync_bfly_p) ;  /* 0x0000002000007944 */ /* 0x000fea0003c00000 */
[----:B-1----:R-:W-:Y:S01]  /*56c0*/  MOV R192, R194 ;  /* 0x000000c200c07202 */ /* 0x002fe20000000f00 */
[----:B------:R-:W-:Y:S05]  /*56d0*/  BRA `(.L_x_9001) ;  /* 0xffffc92000007947 */ /* 0x000fea000383ffff */
        .weak           $__internal_144_$__cuda_sm70_shflsync_bfly_p
        .type           $__internal_144_$__cuda_sm70_shflsync_bfly_p,@function
        .size           $__internal_144_$__cuda_sm70_shflsync_bfly_p,(.L_x_12446 - $__internal_144_$__cuda_sm70_shflsync_bfly_p)
$__internal_144_$__cuda_sm70_shflsync_bfly_p:
[----:B------:R-:W-:Y:S04]  /*56e0*/  WARPSYNC R198 ;  /* 0x000000c600007348 */ /* 0x000fe80003800000 */
[----:B------:R0:W1:Y:S02]  /*56f0*/  SHFL.BFLY PT, R194, R193, R194, R199 ;  /* 0x0c0000c2c1c27389 */ /* 0x00006400000e00c7 */
[----:B0-----:R-:W-:-:S06]  /*5700*/  HFMA2.MMA R193, -RZ, RZ, 0, 0 ;  /* 0x00000000ffc17435 */ /* 0x001fcc00000001ff */
[----:B------:R-:W-:Y:S05]  /*5710*/  RET.REL.NODEC R192 `(_ZN10layer_norm13ln_bwd_kernelINS_13Kernel_traitsIf6__halffS2_fjLj1024ELj1ELj4ELj1ELj16ENS_18Kernel_traits_baseILj1024EfS2_fS2_fjLj128EEEEELb0ELb1ELb0ELb0EEEvNS_9BwdParamsE) ;  /* 0xffffa8e0c0007950 */ /* 0x000fea0003c3ffff */
.L_x_9002:
        /* <DEDUP_REMOVED lines=14> */
.L_x_12446:


//--------------------- .text._ZN10layer_norm13ln_bwd_kernelINS_13Kernel_traitsIf6__halffS2_fjLj1024ELj1ELj4ELj1ELj16ENS_18Kernel_traits_baseILj1024EfS2_fS2_fjLj128EEEEELb0ELb1ELb0ELb1EEEvNS_9BwdParamsE --------------------------
	.section	.text._ZN10layer_norm13ln_bwd_kernelINS_13Kernel_traitsIf6__halffS2_fjLj1024ELj1ELj4ELj1ELj16ENS_18Kernel_traits_baseILj1024EfS2_fS2_fjLj128EEEEELb0ELb1ELb0ELb1EEEvNS_9BwdParamsE,"ax",@progbits
	.sectioninfo	@"SHI_REGISTERS=255"
	.align	128
        .global         _ZN10layer_norm13ln_bwd_kernelINS_13Kernel_traitsIf6__halffS2_fjLj1024ELj1ELj4ELj1ELj16ENS_18Kernel_traits_baseILj1024EfS2_fS2_fjLj128EEEEELb0ELb1ELb0ELb1EEEvNS_9BwdParamsE
        .type           _ZN10layer_norm13ln_bwd_kernelINS_13Kernel_traitsIf6__halffS2_fjLj1024ELj1ELj4ELj1ELj16ENS_18Kernel_traits_baseILj1024EfS2_fS2_fjLj128EEEEELb0ELb1ELb0ELb1EEEvNS_9BwdParamsE,@function
        .size           _ZN10layer_norm13ln_bwd_kernelINS_13Kernel_traitsIf6__halffS2_fjLj1024ELj1ELj4ELj1ELj16ENS_18Kernel_traits_baseILj1024EfS2_fS2_fjLj128EEEEELb0ELb1ELb0ELb1EEEvNS_9BwdParamsE,(.L_x_12447 - _ZN10layer_norm13ln_bwd_kernelINS_13Kernel_traitsIf6__halffS2_fjLj1024ELj1ELj4ELj1ELj16ENS_18Kernel_traits_baseILj1024EfS2_fS2_fjLj128EEEEELb0ELb1ELb0ELb1EEEvNS_9BwdParamsE)
        .other          _ZN10layer_norm13ln_bwd_kernelINS_13Kernel_traitsIf6__halffS2_fjLj1024ELj1ELj4ELj1ELj16ENS_18Kernel_traits_baseILj1024EfS2_fS2_fjLj128EEEEELb0ELb1ELb0ELb1EEEvNS_9BwdParamsE,@"STO_CUDA_ENTRY STV_DEFAULT"
_ZN10layer_norm13ln_bwd_kernelINS_13Kernel_traitsIf6__halffS2_fjLj1024ELj1ELj4ELj1ELj16ENS_18Kernel_traits_baseILj1024EfS2_fS2_fjLj128EEEEELb0ELb1ELb0ELb1EEEvNS_9BwdParamsE:
.text._ZN10layer_norm13ln_bwd_kernelINS_13Kernel_traitsIf6__halffS2_fjLj1024ELj1ELj4ELj1ELj16ENS_18Kernel_traits_baseILj1024EfS2_fS2_fjLj128EEEEELb0ELb1ELb0ELb1EEEvNS_9BwdParamsE:
        /* <DEDUP_REMOVED lines=59> */
.L_x_9004:
        /* <DEDUP_REMOVED lines=89> */
.L_x_9010:
        /* <DEDUP_REMOVED lines=59> */
[----:B--2---:R-:W-:Y:S01]  /*0cf0*/  FSEL R216, R216, RZ, !P1 ;  /* 0x000000ffd8d87208 */ /* 0x004fe20004800000 */
[----:B---3--:R-:W-:-:S04]  /*0d00*/  @P0 HADD2.F32 R200, -RZ, R215.H0_H0 ;  /* 0x200000d7ffc80230 */ /* 0x008fc80000004100 */
[C---:B----4-:R-:W-:Y:S02]  /*0d10*/  FADD.FTZ R229, -R216.reuse, R132 ;  /* 0x00000084d8e57221 */ /* 0x050fe40000010100 */
[C---:B------:R-:W-:Y:S01]  /*0d20*/  FADD.FTZ R215, -R216.reuse, R135 ;  /* 0x00000087d8d77221 */ /* 0x040fe20000010100 */
[----:B------:R-:W-:Y:S01]  /*0d30*/  HADD2.F32 R135, -RZ, R136.H0_H0 ;  /* 0x20000088ff877230 */ /* 0x000fe20000004100 */
[----:B------:R-:W-:Y:S02]  /*0d40*/  FADD.FTZ R228, -R216, R133 ;  /* 0x00000085d8e47221 */ /* 0x000fe40000010100 */
[----:B------:R-:W-:Y:S01]  /*0d50*/  FMUL.FTZ R229, R198, R229 ;  /* 0x000000e5c6e57220 */ /* 0x000fe20000410000 */
[----:B-1----:R-:W-:Y:S01]  /*0d60*/  HADD2.F32 R202, -RZ, R139.H1_H1 ;  /* 0x3000008bffca7230 */ /* 0x002fe20000004100 */
[C---:B------:R-:W-:Y:S02]  /*0d70*/  FADD.FTZ R250, -R216.reuse, R160 ;  /* 0x000000a0d8fa7221 */ /* 0x040fe40000010100 */
[----:B------:R-:W-:-:S02]  /*0d80*/  FADD.FTZ R249, -R216, R161 ;  /* 0x000000a1d8f97221 */ /* 0x000fc40000010100 */
[C---:B------:R-:W-:Y:S02]  /*0d90*/  FADD.FTZ R204, -R216.reuse, R143 ;  /* 0x0000008fd8cc7221 */ /* 0x040fe40000010100 */
[C---:B------:R-:W-:Y:S01]  /*0da0*/  FADD.FTZ R205, -R216.reuse, R134 ;  /* 0x00000086d8cd7221 */ /* 0x040fe20000010100 */
[----:B------:R-:W-:Y:S02]  /*0db0*/  HADD2.F32 R134, -RZ, R136.H1_H1 ;  /* 0x30000088ff867230 */ /* 0x000fe40000004100 */
[--C-:B------:R-:W-:Y:S02]  /*0dc0*/  HADD2.F32 R161, -RZ, R170.reuse.H0_H0 ;  /* 0x200000aaffa17230 */ /* 0x100fe40000004100 */
[----:B------:R-:W-:Y:S01]  /*0dd0*/  HADD2.F32 R160, -RZ, R170.H1_H1 ;  /* 0x300000aaffa07230 */ /* 0x000fe20000004100 */
        /* <DEDUP_REMOVED lines=15> */
[----:B------:R-:W-:Y:S01]  /*0ed0*/  MOV R175, R220 ;  /* 0x000000dc00af7202 */ /* 0x000fe20000000f00 */
[----:B------:R-:W-:Y:S01]  /*0ee0*/  FADD.FTZ R191, R202, R191 ;  /* 0x000000bfcabf7221 */ /* 0x000fe20000010000 */
[----:B------:R-:W-:Y:S01]  /*0ef0*/  HADD2.F32 R203, -RZ, R137.H0_H0 ;  /* 0x20000089ffcb7230 */ /* 0x000fe20000004100 */
[----:B------:R-:W-:-:S02]  /*0f00*/  FFMA.FTZ R7, R170, R202, R7 ;  /* 0x000000caaa077223 */ /* 0x000fc40000010007 */
[----:B------:R-:W-:Y:S02]  /*0f10*/  FMUL.FTZ R168, R87, R202 ;  /* 0x000000ca57a87220 */ /* 0x000fe40000410000 */
[----:B------:R-:W-:Y:S02]  /*0f20*/  FADD.FTZ R185, R134, R185 ;  /* 0x000000b986b97221 */ /* 0x000fe40000010000 */
[----:B------:R-:W-:Y:S02]  /*0f30*/  FFMA.FTZ R0, R228, R134, R0 ;  /* 0x00000086e4007223 */ /* 0x000fe40000010000 */
[C---:B------:R-:W-:Y:S02]  /*0f40*/  FMUL.FTZ R220, R198.reuse, R147 ;  /* 0x00000093c6dc7220 */ /* 0x040fe40000410000 */
[----:B------:R-:W-:Y:S01]  /*0f50*/  FMUL.FTZ R202, R198, R148 ;  /* 0x00000094c6ca7220 */ /* 0x000fe20000410000 */
[--C-:B------:R-:W-:Y:S01]  /*0f60*/  HADD2.F32 R136, -RZ, R138.reuse.H0_H0 ;  /* 0x2000008aff887230 */ /* 0x100fe20000004100 */
[----:B------:R-:W-:Y:S01]  /*0f70*/  FMUL.FTZ R134, R89, R134 ;  /* 0x0000008659867220 */ /* 0x000fe20000410000 */
[----:B------:R-:W-:Y:S01]  /*0f80*/  HADD2.F32 R225, -RZ, R138.H1_H1 ;  /* 0x3000008affe17230 */ /* 0x000fe20000004100 */
[----:B------:R-:W-:-:S02]  /*0f90*/  FADD.FTZ R147, RZ, R135 ;  /* 0x00000087ff937221 */ /* 0x000fc40000010000 */
[----:B------:R-:W-:Y:S01]  /*0fa0*/  FFMA.FTZ R148, R229, R135, RZ ;  /* 0x00000087e5947223 */ /* 0x000fe200000100ff */
[----:B------:R-:W-:Y:S01]  /*0fb0*/  HADD2.F32 R137, -RZ, R137.H1_H1 ;  /* 0x30000089ff897230 */ /* 0x000fe20000004100 */
[C---:B------:R-:W-:Y:S01]  /*0fc0*/  FADD.FTZ R138, -R216.reuse, R140 ;  /* 0x0000008cd88a7221 */ /* 0x040fe20000010100 */
[----:B------:R-:W-:Y:S01]  /*0fd0*/  HADD2.F32 R201, -RZ, R139.H0_H0 ;  /* 0x2000008bffc97230 */ /* 0x000fe20000004100 */
        /* <DEDUP_REMOVED lines=69> */
[--C-:B------:R-:W-:Y:S01]  /*1430*/  HADD2.F32 R217, -RZ, R171.reuse.H0_H0 ;  /* 0x200000abffd97230 */ /* 0x100fe20000004100 */
        /* <DEDUP_REMOVED lines=10> */
[--C-:B------:R-:W-:Y:S01]  /*14e0*/  HADD2.F32 R167, -RZ, R174.reuse.H0_H0 ;  /* 0x200000aeffa77230 */ /* 0x100fe20000004100 */
[C---:B------:R-:W-:Y:S01]  /*14f0*/  FADD.FTZ R153, -R216.reuse, R153 ;  /* 0x00000099d8997221 */ /* 0x040fe20000010100 */
[----:B------:R-:W-:Y:S01]  /*1500*/  HADD2.F32 R166, -RZ, R174.H1_H1 ;  /* 0x300000aeffa67230 */ /* 0x000fe20000004100 */
[C---:B------:R-:W-:Y:S01]  /*1510*/  FADD.FTZ R154, -R216.reuse, R154 ;  /* 0x0000009ad89a7221 */ /* 0x040fe20000010100 */
[----:B------:R-:W-:Y:S01]  /*1520*/  HADD2.F32 R232, -RZ, R172.H0_H0 ;  /* 0x200000acffe87230 */ /* 0x000fe20000004100 */
        /* <DEDUP_REMOVED lines=14> */
[----:B------:R-:W-:Y:S01]  /*1610*/  HADD2.F32 R233, -RZ, R172.H1_H1 ;  /* 0x300000acffe97230 */ /* 0x000fe20000004100 */
[----:B------:R-:W-:Y:S01]  /*1620*/  FADD.FTZ R208, R161, R208 ;  /* 0x000000d0a1d07221 */ /* 0x000fe20000010000 */
        /* <DEDUP_REMOVED lines=13> */
[--C-:B------:R-:W-:Y:S01]  /*1700*/  HADD2.F32 R162, -RZ, R176.reuse.H0_H0 ;  /* 0x200000b0ffa27230 */ /* 0x100fe20000004100 */
[----:B------:R-:W-:Y:S01]  /*1710*/  FADD.FTZ R209, R171, R209 ;  /* 0x000000d1abd17221 */ /* 0x000fe20000010000 */
[----:B------:R-:W-:Y:S01]  /*1720*/  HADD2.F32 R164, -RZ, R176.H1_H1 ;  /* 0x300000b0ffa47230 */ /* 0x000fe20000004100 */
[----:B------:R-:W-:Y:S01]  /*1730*/  FFMA.FTZ R15, R216, R171, R15 ;  /* 0x000000abd80f7223 */ /* 0x000fe2000001000f */
[----:B------:R-:W-:Y:S01]  /*1740*/  MOV R176, R165 ;  /* 0x000000a500b07202 */ /* 0x000fe20000000f00 */
[----:B------:R-:W-:Y:S02]  /*1750*/  FMUL.FTZ R171, R198, R154 ;  /* 0x0000009ac6ab7220 */ /* 0x000fe40000410000 */
[----:B------:R-:W-:-:S02]  /*1760*/  FADD.FTZ R211, R233, R211 ;  /* 0x000000d3e9d37221 */ /* 0x000fc40000010000 */
[C---:B------:R-:W-:Y:S01]  /*1770*/  FFMA.FTZ R17, R161.reuse, R233, R17 ;  /* 0x000000e9a1117223 */ /* 0x040fe20000010011 */
[----:B------:R-:W-:Y:S01]  /*1780*/  MOV R233, R175 ;  /* 0x000000af00e97202 */ /* 0x000fe20000000f00 */
[----:B------:R-:W-:Y:S01]  /*1790*/  FMUL.FTZ R175, R74, R230 ;  /* 0x000000e64aaf7220 */ /* 0x000fe20000410000 */
[--C-:B------:R-:W-:Y:S01]  /*17a0*/  HADD2.F32 R133, -RZ, R177.reuse.H0_H0 ;  /* 0x200000b1ff857230 */ /* 0x100fe20000004100 */
[----:B------:R-:W-:Y:S01]  /*17b0*/  FADD.FTZ R154, R152, R174 ;  /* 0x000000ae989a7221 */ /* 0x000fe20000010000 */
[----:B------:R-:W-:Y:S01]  /*17c0*/  HADD2.F32 R158, -RZ, R177.H1_H1 ;  /* 0x300000b1ff9e7230 */ /* 0x000fe20000004100 */
        /* <DEDUP_REMOVED lines=12> */
[--C-:B------:R-:W-:Y:S01]  /*1890*/  HADD2.F32 R132, -RZ, R178.reuse.H0_H0 ;  /* 0x200000b2ff847230 */ /* 0x100fe20000004100 */
[----:B------:R-:W-:Y:S01]  /*18a0*/  FMUL.FTZ R177, R198, R156 ;  /* 0x0000009cc6b17220 */ /* 0x000fe20000410000 */
[----:B------:R-:W-:Y:S01]  /*18b0*/  HADD2.F32 R159, -RZ, R178.H1_H1 ;  /* 0x300000b2ff9f7230 */ /* 0x000fe20000004100 */
[----:B------:R-:W-:-:S02]  /*18c0*/  FMUL.FTZ R178, R68, R167 ;  /* 0x000000a744b27220 */ /* 0x000fc40000410000 */
[----:B------:R-:W-:Y:S02]  /*18d0*/  FADD.FTZ R154, R154, R176 ;  /* 0x000000b09a9a7221 */ /* 0x000fe40000010000 */
[----:B------:R-:W-:Y:S01]  /*18e0*/  FFMA.FTZ R156, R172, R176, R155 ;  /* 0x000000b0ac9c7223 */ /* 0x000fe2000001009b */
[--C-:B------:R-:W-:Y:S01]  /*18f0*/  HADD2.F32 R163, -RZ, R179.reuse.H0_H0 ;  /* 0x200000b3ffa37230 */ /* 0x100fe20000004100 */
[----:B------:R-:W-:Y:S01]  /*1900*/  FADD.FTZ R192, R201, R192 ;  /* 0x000000c0c9c07221 */ /* 0x000fe20000010000 */
[----:B------:R-:W-:Y:S01]  /*1910*/  HADD2.F32 R165, -RZ, R179.H1_H1 ;  /* 0x300000b3ffa57230 */ /* 0x000fe20000004100 */
[----:B------:R-:W-:Y:S02]  /*1920*/  FFMA.FTZ R8, R226, R201, R8 ;  /* 0x000000c9e2087223 */ /* 0x000fe40000010008 */
[C---:B------:R-:W-:Y:S02]  /*1930*/  FMUL.FTZ R146, R198.reuse, R146 ;  /* 0x00000092c6927220 */ /* 0x040fe40000410000 */
[----:B------:R-:W-:-:S02]  /*1940*/  FMUL.FTZ R150, R198, R248 ;  /* 0x000000f8c6967220 */ /* 0x000fc40000410000 */
[----:B------:R-:W-:Y:S02]  /*1950*/  FMUL.FTZ R179, R198, R157 ;  /* 0x0000009dc6b37220 */ /* 0x000fe40000410000 */
[----:B------:R-:W-:Y:S02]  /*1960*/  FMUL.FTZ R201, R69, R166 ;  /* 0x000000a645c97220 */ /* 0x000fe40000410000 */
[----:B------:R-:W-:Y:S02]  /*1970*/  FADD.FTZ R155, R154, R178 ;  /* 0x000000b29a9b7221 */ /* 0x000fe40000010000 */
        /* <DEDUP_REMOVED lines=64> */
[----:B------:R-:W-:Y:S01]  /*1d80*/  FFMA.FTZ R167, R164, R165, R132 ;  /* 0x000000a5a4a77223 */ /* 0x000fe20000010084 */
[----:B------:R-:W-:Y:S05]  /*1d90*/  BRA.DIV ~URZ, `(.L_x_9007) ;  /* 0x000030f27f007947 */ /* 0x000fea000b800000 */
[----:B------:R0:W1:Y:S02]  /*1da0*/  SHFL.BFLY PT, R231, R230, 0x1, 0x1f ;  /* 0x0c201f00e6e77f89 */ /* 0x00006400000e0000 */
.L_x_9011:
        /* <DEDUP_REMOVED lines=18> */
.L_x_9012:
        /* <DEDUP_REMOVED lines=63> */
[----:B------:R-:W-:Y:S01]  /*22c0*/  SEL R139, R170, R131, P2 ;  /* 0x00000083aa8b7207 */ /* 0x000fe20001000000 */
[----:B--2---:R-:W-:-:S05]  /*22d0*/  HADD2.F32 R136, -RZ, R132.H0_H0 ;  /* 0x20000084ff887230 */ /* 0x004fca0000004100 */
[----:B------:R-:W-:Y:S01]  /*22e0*/  FFMA.FTZ R248, R232, R136, R248 ;  /* 0x00000088e8f87223 */ /* 0x000fe200000100f8 */
[----:B------:R-:W-:-:S04]  /*22f0*/  SEL R136, R231, R128, P2 ;  /* 0x00000080e7887207 */ /* 0x000fc80001000000 */
[----:B------:R0:W-:Y:S04]  /*2300*/  STL [R1+0x4], R248 ;  /* 0x000004f801007387 */ /* 0x0001e80000100800 */
[----:B------:R1:W-:Y:S04]  /*2310*/  @P1 STG.E.128 [R140.64+0x10], R136 ;  /* 0x000010888c001986 */ /* 0x0003e8000c101d04 */
[----:B0-----:R-:W2:Y:S04]  /*2320*/  LDL.LU R248, [R1+0x14] ;  /* 0x0000140001f87983 */ /* 0x001ea80000300800 */
[----:B------:R-:W2:Y:S04]  /*2330*/  LDL.LU R225, [R1+0x68] ;  /* 0x0000680001e17983 */ /* 0x000ea80000300800 */
[----:B-1----:R-:W2:Y:S01]  /*2340*/  LDL.LU R141, [R1] ;  /* 0x00000000018d7983 */ /* 0x002ea20000300800 */
[----:B------:R-:W-:Y:S01]  /*2350*/  HADD2.F32 R132, -RZ, R132.H1_H1 ;  /* 0x30000084ff847230 */ /* 0x000fe20000004100 */
        /* <DEDUP_REMOVED lines=73> */
[--C-:B------:R-:W-:Y:S02]  /*27f0*/  HADD2.F32 R132, -RZ, R133.reuse.H0_H0 ;  /* 0x20000085ff847230 */ /* 0x100fe40000004100 */
[----:B------:R-:W-:-:S03]  /*2800*/  HADD2.F32 R133, -RZ, R133.H1_H1 ;  /* 0x30000085ff857230 */ /* 0x000fc60000004100 */
[----:B---3--:R-:W-:Y:S01]  /*2810*/  FFMA.FTZ R250, R229, R132, R250 ;  /* 0x00000084e5fa7223 */ /* 0x008fe200000100fa */
[----:B------:R-:W-:Y:S01]  /*2820*/  HADD2.F32 R132, -RZ, R134.H0_H0 ;  /* 0x20000086ff847230 */ /* 0x000fe20000004100 */
[----:B------:R-:W-:Y:S02]  /*2830*/  FFMA.FTZ R249, R230, R133, R249 ;  /* 0x00000085e6f97223 */ /* 0x000fe400000100f9 */
[----:B------:R-:W-:Y:S02]  /*2840*/  FMUL.FTZ R133, R53, R168 ;  /* 0x000000a835857220 */ /* 0x000fe40000410000 */
[----:B------:R-:W-:Y:S02]  /*2850*/  FFMA.FTZ R248, R231, R132, R248 ;  /* 0x00000084e7f87223 */ /* 0x000fe400000100f8 */
[----:B------:R-:W-:Y:S01]  /*2860*/  FMUL.FTZ R132, R55, R170 ;  /* 0x000000aa37847220 */ /* 0x000fe20000410000 */
[----:B------:R-:W-:Y:S01]  /*2870*/  F2FP.PACK_AB R138, R133, R138 ;  /* 0x0000008a858a723e */ /* 0x000fe200000000ff */
[----:B------:R-:W-:-:S02]  /*2880*/  FMUL.FTZ R228, R57, R228 ;  /* 0x000000e439e47220 */ /* 0x000fc40000410000 */
[----:B------:R-:W-:Y:S01]  /*2890*/  FMUL.FTZ R230, R59, R230 ;  /* 0x000000e63be67220 */ /* 0x000fe20000410000 */
[----:B------:R-:W-:Y:S01]  /*28a0*/  F2FP.PACK_AB R139, R132, R139 ;  /* 0x0000008b848b723e */ /* 0x000fe200000000ff */
[----:B------:R-:W-:Y:S01]  /*28b0*/  IMAD.WIDE.U32 R132, R213, R233, c[0x0][0x248] ;  /* 0x00009200d5847625 */ /* 0x000fe200078e00e9 */
[----:B------:R-:W-:-:S03]  /*28c0*/  F2FP.PACK_AB R136, R228, R136 ;  /* 0x00000088e488723e */ /* 0x000fc600000000ff */
[----:B------:R-:W-:Y:S01]  /*28d0*/  FADD.FTZ R213, R224, -R220 ;  /* 0x800000dce0d57221 */ /* 0x000fe20000010000 */
[----:B------:R-:W-:Y:S01]  /*28e0*/  F2FP.PACK_AB R137, R230, R137 ;  /* 0x00000089e689723e */ /* 0x000fe200000000ff */
[C---:B------:R-:W-:Y:S02]  /*28f0*/  FMUL.FTZ R220, R198.reuse, R143 ;  /* 0x0000008fc6dc7220 */ /* 0x040fe40000410000 */
[----:B------:R-:W-:Y:S02]  /*2900*/  FMUL.FTZ R213, R198, R213 ;  /* 0x000000d5c6d57220 */ /* 0x000fe40000410000 */
[----:B------:R0:W-:Y:S01]  /*2910*/  STG.E.128 [R132.64], R136 ;  /* 0x0000008884007986 */ /* 0x0001e2000c101d04 */
[----:B------:R-:W-:Y:S02]  /*2920*/  @P0 FADD.FTZ R220, R101, R220 ;  /* 0x000000dc65dc0221 */ /* 0x000fe40000010000 */
[----:B------:R-:W-:Y:S01]  /*2930*/  @P0 FADD.FTZ R213, R103, R213 ;  /* 0x000000d567d50221 */ /* 0x000fe20000010000 */
[----:B------:R1:W-:Y:S01]  /*2940*/  STL [R1], R141 ;  /* 0x0000008d01007387 */ /* 0x0003e20000100800 */
[----:B0-----:R-:W-:Y:S01]  /*2950*/  @P1 MOV R132, 0x20 ;  /* 0x0000002000841802 */ /* 0x001fe20000000f00 */
[----:B-1----:R-:W-:Y:S01]  /*2960*/  IMAD.WIDE.U32 R140, R212, R233, c[0x0][0x170] ;  /* 0x00005c00d48c7625 */ /* 0x002fe200078e00e9 */
[----:B------:R-:W-:Y:S01]  /*2970*/  SEL R136, R221, R124, P2 ;  /* 0x0000007cdd887207 */ /* 0x000fe20001000000 */
[----:B------:R-:W2:Y:S01]  /*2980*/  LDL.LU R232, [R1+0x6c] ;  /* 0x00006c0001e87983 */ /* 0x000ea20000300800 */
[----:B------:R-:W-:Y:S01]  /*2990*/  SEL R137, R220, R125, P2 ;  /* 0x0000007ddc897207 */ /* 0x000fe20001000000 */
[----:B------:R-:W-:Y:S01]  /*29a0*/  @P1 IMAD.WIDE.U32 R132, R212, R132, c[0x0][0x258] ;  /* 0x00009600d4841625 */ /* 0x000fe200078e0084 */
[----:B------:R-:W-:Y:S01]  /*29b0*/  SEL R138, R219, R126, P2 ;  /* 0x0000007edb8a7207 */ /* 0x000fe20001000000 */
[----:B------:R-:W3:Y:S01]  /*29c0*/  LDG.E.128 R140, [R140.64] ;  /* 0x000000048c8c7981 */ /* 0x000ee2000c1e1d00 */
        /* <DEDUP_REMOVED lines=26> */
[----:B------:R-:W-:Y:S01]  /*2b70*/  F2FP.PACK_AB R139, R202, R139 ;  /* 0x0000008bca8b723e */ /* 0x000fe200000000ff */
[----:B------:R-:W-:Y:S01]  /*2b80*/  FMUL.FTZ R202, R198, R179 ;  /* 0x000000b3c6ca7220 */ /* 0x000fe20000410000 */
[----:B------:R-:W-:Y:S02]  /*2b90*/  F2FP.PACK_AB R138, R133, R138 ;  /* 0x0000008a858a723e */ /* 0x000fe400000000ff */
        /* <DEDUP_REMOVED lines=15> */
[----:B------:R-:W2:Y:S04]  /*2c90*/  LDG.E.128 R136, [R136.64] ;  /* 0x0000000488887981 */ /* 0x000ea8000c1e1d00 */
[----:B------:R0:W-:Y:S01]  /*2ca0*/  @P1 STG.E.128 [R132.64], R144 ;  /* 0x0000009084001986 */ /* 0x0001e2000c101d04 */
[-C--:B------:R-:W-:Y:S02]  /*2cb0*/  FMUL.FTZ R204, R160, R200.reuse ;  /* 0x000000c8a0cc7220 */ /* 0x080fe40000410000 */
[-C--:B------:R-:W-:Y:S02]  /*2cc0*/  FMUL.FTZ R205, R161, R200.reuse ;  /* 0x000000c8a1cd7220 */ /* 0x080fe40000410000 */
[----:B------:R-:W-:-:S02]  /*2cd0*/  FMUL.FTZ R216, R216, R200 ;  /* 0x000000c8d8d87220 */ /* 0x000fc40000410000 */
[----:B------:R-:W-:Y:S01]  /*2ce0*/  FMUL.FTZ R202, R202, R200 ;  /* 0x000000c8caca7220 */ /* 0x000fe20000410000 */
[----:B------:R-:W-:Y:S01]  /*2cf0*/  STL [R1+0xc], R250 ;  /* 0x00000cfa01007387 */ /* 0x000fe20000100800 */
        /* <DEDUP_REMOVED lines=9> */
[----:B------:R-:W2:Y:S01]  /*2d90*/  LDL.LU R229, [R1+0x60] ;  /* 0x0000600001e57983 */ /* 0x000ea20000300800 */
[----:B------:R-:W-:-:S03]  /*2da0*/  FMUL.FTZ R203, R203, R200 ;  /* 0x000000c8cbcb7220 */ /* 0x000fc60000410000 */
[----:B------:R-:W2:Y:S01]  /*2db0*/  LDL.LU R228, [R1+0x64] ;  /* 0x0000640001e47983 */ /* 0x000ea20000300800 */
[----:B------:R-:W-:-:S03]  /*2dc0*/  FMUL.FTZ R160, R39, R203 ;  /* 0x000000cb27a07220 */ /* 0x000fc60000410000 */
[----:B------:R-:W2:Y:S01]  /*2dd0*/  LDL.LU R230, [R1+0x58] ;  /* 0x0000580001e67983 */ /* 0x000ea20000300800 */
[----:B0-----:R-:W-:Y:S02]  /*2de0*/  FMUL.FTZ R144, R40, R204 ;  /* 0x000000cc28907220 */ /* 0x001fe40000410000 */
[----:B------:R-:W-:Y:S02]  /*2df0*/  FMUL.FTZ R133, R41, R205 ;  /* 0x000000cd29857220 */ /* 0x000fe40000410000 */
[----:B------:R-:W-:Y:S02]  /*2e00*/  FMUL.FTZ R145, R42, R216 ;  /* 0x000000d82a917220 */ /* 0x000fe40000410000 */
[----:B------:R-:W-:Y:S01]  /*2e10*/  FMUL.FTZ R132, R43, R202 ;  /* 0x000000ca2b847220 */ /* 0x000fe20000410000 */
[----:B------:R-:W-:Y:S01]  /*2e20*/  STL [R1+0x14], R248 ;  /* 0x000014f801007387 */ /* 0x000fe20000100800 */
[----:B------:R-:W-:Y:S01]  /*2e30*/  F2FP.PACK_AB R144, R133, R144 ;  /* 0x000000908590723e */ /* 0x000fe200000000ff */
[----:B------:R-:W-:-:S02]  /*2e40*/  FMUL.FTZ R146, R36, R215 ;  /* 0x000000d724927220 */ /* 0x000fc40000410000 */
[----:B------:R-:W2:Y:S01]  /*2e50*/  LDL.LU R231, [R1+0x5c] ;  /* 0x00005c0001e77983 */ /* 0x000ea20000300800 */
[----:B------:R-:W-:Y:S01]  /*2e60*/  FMUL.FTZ R133, R37, R201 ;  /* 0x000000c925857220 */ /* 0x000fe20000410000 */
[----:B------:R-:W-:Y:S01]  /*2e70*/  F2FP.PACK_AB R145, R132, R145 ;  /* 0x000000918491723e */ /* 0x000fe200000000ff */
[----:B------:R-:W-:Y:S01]  /*2e80*/  FMUL.FTZ R147, R38, R179 ;  /* 0x000000b326937220 */ /* 0x000fe20000410000 */
[----:B------:R-:W2:Y:S01]  /*2e90*/  LDL.LU R222, [R1+0x50] ;  /* 0x0000500001de7983 */ /* 0x000ea20000300800 */
[----:B------:R-:W-:-:S03]  /*2ea0*/  LEA R132, P3, R199, c[0x0][0x248], 0x4 ;  /* 0x00009200c7847a11 */ /* 0x000fc600078620ff */
[----:B------:R-:W2:Y:S01]  /*2eb0*/  LDL.LU R223, [R1+0x54] ;  /* 0x0000540001df7983 */ /* 0x000ea20000300800 */
[----:B------:R-:W-:-:S03]  /*2ec0*/  F2FP.PACK_AB R146, R133, R146 ;  /* 0x000000928592723e */ /* 0x000fc600000000ff */
[----:B------:R-:W2:Y:S01]  /*2ed0*/  LDL.LU R224, [R1+0x48] ;  /* 0x0000480001e07983 */ /* 0x000ea20000300800 */
[----:B------:R-:W-:-:S03]  /*2ee0*/  LEA.HI.X R133, R199, c[0x0][0x24c], RZ, 0x4, P3 ;  /* 0x00009300c7857a11 */ /* 0x000fc600018f24ff */
[----:B------:R-:W2:Y:S01]  /*2ef0*/  LDL.LU R218, [R1+0x4c] ;  /* 0x00004c0001da7983 */ /* 0x000ea20000300800 */
[----:B------:R-:W-:Y:S01]  /*2f00*/  F2FP.PACK_AB R147, R160, R147 ;  /* 0x00000093a093723e */ /* 0x000fe200000000ff */
[----:B------:R-:W-:Y:S02]  /*2f10*/  IMAD.WIDE.U32 R160, R197, R233, c[0x0][0x170] ;  /* 0x00005c00c5a07625 */ /* 0x000fe400078e00e9 */
[----:B------:R-:W2:Y:S04]  /*2f20*/  LDL.LU R217, [R1+0x40] ;  /* 0x0000400001d97983 */ /* 0x000ea80000300800 */
[----:B------:R-:W2:Y:S04]  /*2f30*/  LDL.LU R221, [R1+0x44] ;  /* 0x0000440001dd7983 */ /* 0x000ea80000300800 */
[----:B------:R-:W2:Y:S04]  /*2f40*/  LDL.LU R220, [R1+0x38] ;  /* 0x0000380001dc7983 */ /* 0x000ea80000300800 */
[----:B------:R-:W2:Y:S04]  /*2f50*/  LDL.LU R219, [R1+0x3c] ;  /* 0x00003c0001db7983 */ /* 0x000ea80000300800 */
[----:B------:R-:W4:Y:S04]  /*2f60*/  LDL.LU R213, [R1+0x30] ;  /* 0x0000300001d57983 */ /* 0x000f280000300800 */
[----:B------:R-:W4:Y:S04]  /*2f70*/  LDL.LU R212, [R1+0x34] ;  /* 0x0000340001d47983 */ /* 0x000f280000300800 */
        /* <DEDUP_REMOVED lines=10> */
[----:B------:R-:W-:Y:S01]  /*3020*/  FADD.FTZ R149, R153, -R149 ;  /* 0x8000009599957221 */ /* 0x000fe20000010000 */
[----:B------:R-:W-:Y:S01]  /*3030*/  HADD2.F32 R153, -RZ, R134.H1_H1 ;  /* 0x30000086ff997230 */ /* 0x000fe20000004100 */
[----:B------:R-:W-:Y:S01]  /*3040*/  FADD.FTZ R148, R152, -R148 ;  /* 0x8000009498947221 */ /* 0x000fe20000010000 */
[----:B------:R-:W-:Y:S01]  /*3050*/  LEA R196, R132, R196, 0x2 ;  /* 0x000000c484c47211 */ /* 0x000fe200078e10ff */
[----:B------:R-:W-:Y:S01]  /*3060*/  HADD2.F32 R132, -RZ, R135.H0_H0 ;  /* 0x20000087ff847230 */ /* 0x000fe20000004100 */
[----:B------:R-:W-:-:S02]  /*3070*/  FMUL.FTZ R134, R198, R149 ;  /* 0x00000095c6867220 */ /* 0x000fc40000410000 */
[----:B------:R-:W-:Y:S02]  /*3080*/  FADD.FTZ R151, R155, -R151 ;  /* 0x800000979b977221 */ /* 0x000fe40000010000 */
[----:B------:R-:W-:Y:S02]  /*3090*/  FADD.FTZ R133, R154, -R150 ;  /* 0x800000969a857221 */ /* 0x000fe40000010000 */
[C---:B------:R-:W-:Y:S01]  /*30a0*/  FMUL.FTZ R155, R198.reuse, R148 ;  /* 0x00000094c69b7220 */ /* 0x040fe20000410000 */
[----:B------:R-:W-:Y:S01]  /*30b0*/  HADD2.F32 R135, -RZ, R135.H1_H1 ;  /* 0x30000087ff877230 */ /* 0x000fe20000004100 */
[----:B------:R-:W-:Y:S02]  /*30c0*/  FADD.FTZ R163, R163, -R162 ;  /* 0x800000a2a3a37221 */ /* 0x000fe40000010000 */
[----:B------:R-:W-:Y:S02]  /*30d0*/  FMUL.FTZ R133, R198, R133 ;  /* 0x00000085c6857220 */ /* 0x000fe40000410000 */
[----:B------:R-:W-:-:S02]  /*30e0*/  @P0 FADD.FTZ R155, R116, R155 ;  /* 0x0000009b749b0221 */ /* 0x000fc40000010000 */
[----:B------:R-:W-:Y:S02]  /*30f0*/  FADD.FTZ R159, R159, -R158 ;  /* 0x8000009e9f9f7221 */ /* 0x000fe40000010000 */
[----:B------:R-:W-:Y:S01]  /*3100*/  FADD.FTZ R165, R165, -R164 ;  /* 0x800000a4a5a57221 */ /* 0x000fe20000010000 */
[--C-:B---3--:R-:W-:Y:S02]  /*3110*/  HADD2.F32 R152, -RZ, R142.reuse.H0_H0 ;  /* 0x2000008eff987230 */ /* 0x108fe40000004100 */
[----:B------:R-:W-:Y:S02]  /*3120*/  HADD2.F32 R149, -RZ, R142.H1_H1 ;  /* 0x3000008eff957230 */ /* 0x000fe40000004100 */
[--C-:B------:R-:W-:Y:S01]  /*3130*/  HADD2.F32 R142, -RZ, R143.reuse.H0_H0 ;  /* 0x2000008fff8e7230 */ /* 0x100fe20000004100 */
[----:B------:R-:W-:Y:S01]  /*3140*/  FMUL.FTZ R148, R198, R151 ;  /* 0x00000097c6947220 */ /* 0x000fe20000410000 */
[----:B------:R-:W-:Y:S01]  /*3150*/  HADD2.F32 R143, -RZ, R143.H1_H1 ;  /* 0x3000008fff8f7230 */ /* 0x000fe20000004100 */
[----:B------:R-:W-:-:S02]  /*3160*/  @P0 FADD.FTZ R134, R117, R134 ;  /* 0x0000008675860221 */ /* 0x000fc40000010000 */
[C---:B------:R-:W-:Y:S02]  /*3170*/  FMUL.FTZ R157, R198.reuse, R157 ;  /* 0x0000009dc69d7220 */ /* 0x040fe40000410000 */
[----:B------:R-:W-:Y:S01]  /*3180*/  FMUL.FTZ R163, R198, R163 ;  /* 0x000000a3c6a37220 */ /* 0x000fe20000410000 */
[----:B------:R-:W-:Y:S01]  /*3190*/  SEL R124, R155, R124, P2 ;  /* 0x0000007c9b7c7207 */ /* 0x000fe20001000000 */
[----:B------:R-:W-:Y:S02]  /*31a0*/  @P0 FADD.FTZ R133, R118, R133 ;  /* 0x0000008576850221 */ /* 0x000fe40000010000 */
[C---:B------:R-:W-:Y:S02]  /*31b0*/  FMUL.FTZ R150, R198.reuse, R159 ;  /* 0x0000009fc6967220 */ /* 0x040fe40000410000 */
[----:B------:R-:W-:Y:S02]  /*31c0*/  FMUL.FTZ R198, R198, R165 ;  /* 0x000000a5c6c67220 */ /* 0x000fe40000410000 */
[----:B------:R-:W-:-:S02]  /*31d0*/  @P0 FADD.FTZ R148, R119, R148 ;  /* 0x0000009477940221 */ /* 0x000fc40000010000 */
[----:B------:R-:W-:Y:S02]  /*31e0*/  FMUL.FTZ R155, R155, R200 ;  /* 0x000000c89b9b7220 */ /* 0x000fe40000410000 */
[----:B------:R-:W-:Y:S02]  /*31f0*/  @P0 FADD.FTZ R157, R120, R157 ;  /* 0x0000009d789d0221 */ /* 0x000fe40000010000 */
[----:B------:R-:W-:Y:S01]  /*3200*/  @P0 FADD.FTZ R163, R122, R163 ;  /* 0x000000a37aa30221 */ /* 0x000fe20000010000 */
[----:B------:R-:W-:Y:S01]  /*3210*/  SEL R126, R133, R126, P2 ;  /* 0x0000007e857e7207 */ /* 0x000fe20001000000 */
[----:B------:R-:W-:Y:S01]  /*3220*/  @P0 FADD.FTZ R150, R121, R150 ;  /* 0x0000009679960221 */ /* 0x000fe20000010000 */
[C---:B------:R-:W-:Y:S01]  /*3230*/  SEL R127, R148.reuse, R127, P2 ;  /* 0x0000007f947f7207 */ /* 0x040fe20001000000 */
[----:B------:R-:W-:Y:S01]  /*3240*/  @P0 FADD.FTZ R198, R123, R198 ;  /* 0x000000c67bc60221 */ /* 0x000fe20000010000 */
[----:B------:R-:W-:Y:S01]  /*3250*/  SEL R128, R157, R128, P2 ;  /* 0x000000809d807207 */ /* 0x000fe20001000000 */
[----:B------:R-:W-:Y:S01]  /*3260*/  FMUL.FTZ R148, R148, R200 ;  /* 0x000000c894947220 */ /* 0x000fe20000410000 */
[----:B------:R-:W-:Y:S01]  /*3270*/  SEL R130, R163, R130, P2 ;  /* 0x00000082a3827207 */ /* 0x000fe20001000000 */
[----:B------:R-:W-:-:S02]  /*3280*/  FMUL.FTZ R157, R157, R200 ;  /* 0x000000c89d9d7220 */ /* 0x000fc40000410000 */
[----:B------:R-:W-:Y:S01]  /*3290*/  FMUL.FTZ R163, R163, R200 ;  /* 0x000000c8a3a37220 */ /* 0x000fe20000410000 */
[----:B------:R-:W-:Y:S02]  /*32a0*/  SEL R125, R134, R125, P2 ;  /* 0x0000007d867d7207 */ /* 0x000fe40001000000 */
[----:B------:R-:W-:Y:S02]  /*32b0*/  SEL R129, R150, R129, P2 ;  /* 0x0000008196817207 */ /* 0x000fe40001000000 */
[----:B------:R-:W-:Y:S01]  /*32c0*/  SEL R131, R198, R131, P2 ;  /* 0x00000083c6837207 */ /* 0x000fe20001000000 */
[----:B--2---:R-:W-:Y:S01]  /*32d0*/  FFMA.FTZ R219, R177, R142, R219 ;  /* 0x0000008eb1db7223 */ /* 0x004fe200000100db */
[----:B------:R-:W-:Y:S01]  /*32e0*/  HADD2.F32 R142, -RZ, R139.H0_H0 ;  /* 0x2000008bff8e7230 */ /* 0x000fe20000004100 */
[----:B------:R-:W-:-:S04]  /*32f0*/  FFMA.FTZ R220, R178, R143, R220 ;  /* 0x0000008fb2dc7223 */ /* 0x000fc800000100dc */
[----:B------:R-:W-:Y:S02]  /*3300*/  FFMA.FTZ R231, R179, R142, R231 ;  /* 0x0000008eb3e77223 */ /* 0x000fe400000100e7 */
[-C--:B------:R-:W-:Y:S02]  /*3310*/  FMUL.FTZ R142, R134, R200.reuse ;  /* 0x000000c8868e7220 */ /* 0x080fe40000410000 */
[----:B------:R-:W-:Y:S02]  /*3320*/  FMUL.FTZ R143, R133, R200 ;  /* 0x000000c8858f7220 */ /* 0x000fe40000410000 */
[----:B------:R-:W-:Y:S02]  /*3330*/  FMUL.FTZ R133, R33, R142 ;  /* 0x0000008e21857220 */ /* 0x000fe40000410000 */
[----:B----4-:R-:W-:Y:S02]  /*3340*/  FFMA.FTZ R212, R175, R152, R212 ;  /* 0x00000098afd47223 */ /* 0x010fe400000100d4 */
[----:B------:R-:W-:-:S02]  /*3350*/  FMUL.FTZ R152, R150, R200 ;  /* 0x000000c896987220 */ /* 0x000fc40000410000 */
[----:B------:R-:W-:Y:S02]  /*3360*/  FMUL.FTZ R200, R198, R200 ;  /* 0x000000c8c6c87220 */ /* 0x000fe40000410000 */
[----:B------:R-:W-:Y:S02]  /*3370*/  FMUL.FTZ R134, R35, R148 ;  /* 0x0000009423867220 */ /* 0x000fe40000410000 */
[----:B------:R-:W-:Y:S02]  /*3380*/  FFMA.FTZ R213, R176, R149, R213 ;  /* 0x00000095b0d57223 */ /* 0x000fe400000100d5 */
[----:B------:R-:W-:Y:S02]  /*3390*/  FMUL.FTZ R150, R29, R152 ;  /* 0x000000981d967220 */ /* 0x000fe40000410000 */
[----:B------:R-:W-:Y:S02]  /*33a0*/  FMUL.FTZ R154, R31, R200 ;  /* 0x000000c81f9a7220 */ /* 0x000fe40000410000 */
[----:B------:R-:W-:Y:S01]  /*33b0*/  FFMA.FTZ R167, R169, R132, R167 ;  /* 0x00000084a9a77223 */ /* 0x000fe200000100a7 */
[----:B------:R-:W-:Y:S01]  /*33c0*/  HADD2.F32 R132, -RZ, R141.H0_H0 ;  /* 0x2000008dff847230 */ /* 0x000fe20000004100 */
[----:B------:R-:W-:-:S04]  /*33d0*/  FFMA.FTZ R166, R170, R135, R166 ;  /* 0x00000087aaa67223 */ /* 0x000fc800000100a6 */
[----:B------:R-:W-:Y:S01]  /*33e0*/  FFMA.FTZ R233, R173, R132, R233 ;  /* 0x00000084ade97223 */ /* 0x000fe200000100e9 */
[----:B------:R-:W-:Y:S02]  /*33f0*/  HADD2.F32 R132, -RZ, R138.H0_H0 ;  /* 0x2000008aff847230 */ /* 0x000fe40000004100 */
[--C-:B------:R-:W-:Y:S02]  /*3400*/  HADD2.F32 R135, -RZ, R140.reuse.H0_H0 ;  /* 0x2000008cff877230 */ /* 0x100fe40000004100 */
[----:B------:R-:W-:Y:S01]  /*3410*/  HADD2.F32 R141, -RZ, R141.H1_H1 ;  /* 0x3000008dff8d7230 */ /* 0x000fe20000004100 */
[----:B------:R-:W-:Y:S01]  /*3420*/  FFMA.FTZ R156, R168, R153, R156 ;  /* 0x00000099a89c7223 */ /* 0x000fe2000001009c */
[----:B------:R-:W-:Y:S01]  /*3430*/  HADD2.F32 R140, -RZ, R140.H1_H1 ;  /* 0x3000008cff8c7230 */ /* 0x000fe20000004100 */
[----:B------:R-:W-:Y:S02]  /*3440*/  FFMA.FTZ R223, R215, R132, R223 ;  /* 0x00000084d7df7223 */ /* 0x000fe400000100df */
[----:B------:R-:W-:Y:S01]  /*3450*/  FFMA.FTZ R160, R172, R135, R160 ;  /* 0x00000087aca07223 */ /* 0x000fe200000100a0 */
[----:B------:R-:W-:Y:S01]  /*3460*/  HADD2.F32 R135, -RZ, R136.H0_H0 ;  /* 0x20000088ff877230 */ /* 0x000fe20000004100 */
[----:B------:R-:W-:-:S02]  /*3470*/  FMUL.FTZ R132, R32, R155 ;  /* 0x0000009b20847220 */ /* 0x000fc40000410000 */
[----:B------:R-:W-:Y:S01]  /*3480*/  FFMA.FTZ R199, R174, R141, R199 ;  /* 0x0000008daec77223 */ /* 0x000fe200000100c7 */
[----:B------:R-:W-:Y:S01]  /*3490*/  HADD2.F32 R141, -RZ, R137.H0_H0 ;  /* 0x20000089ff8d7230 */ /* 0x000fe20000004100 */
[----:B------:R-:W-:Y:S01]  /*34a0*/  FFMA.FTZ R161, R171, R140, R161 ;  /* 0x0000008caba17223 */ /* 0x000fe200000100a1 */
[----:B------:R0:W-:Y:S01]  /*34b0*/  STL [R1+0x10], R156 ;  /* 0x0000109c01007387 */ /* 0x0001e20000100800 */
[----:B------:R-:W-:Y:S01]  /*34c0*/  F2FP.PACK_AB R132, R133, R132 ;  /* 0x000000848584723e */ /* 0x000fe200000000ff */
[----:B------:R-:W-:Y:S01]  /*34d0*/  HADD2.F32 R136, -RZ, R136.H1_H1 ;  /* 0x30000088ff887230 */ /* 0x000fe20000004100 */
[----:B------:R-:W-:Y:S01]  /*34e0*/  FFMA.FTZ R221, R204, R135, R221 ;  /* 0x00000087ccdd7223 */ /* 0x000fe200000100dd */
[----:B------:R0:W-:Y:S01]  /*34f0*/  STL [R1+0x1c], R167 ;  /* 0x00001ca701007387 */ /* 0x0001e20000100800 */
[----:B------:R-:W-:Y:S01]  /*3500*/  FMUL.FTZ R133, R34, R143 ;  /* 0x0000008f22857220 */ /* 0x000fe20000410000 */
[----:B------:R-:W-:Y:S01]  /*3510*/  HADD2.F32 R140, -RZ, R139.H1_H1 ;  /* 0x3000008bff8c7230 */ /* 0x000fe20000004100 */
[----:B------:R-:W-:Y:S01]  /*3520*/  FFMA.FTZ R218, R216, R141, R218 ;  /* 0x0000008dd8da7223 */ /* 0x000fe200000100da */
[----:B------:R0:W-:Y:S01]  /*3530*/  STL [R1+0x18], R166 ;  /* 0x000018a601007387 */ /* 0x0001e20000100800 */
[----:B------:R-:W-:Y:S01]  /*3540*/  FMUL.FTZ R135, R28, R157 ;  /* 0x0000009d1c877220 */ /* 0x000fe20000410000 */
[----:B------:R-:W-:Y:S01]  /*3550*/  HADD2.F32 R137, -RZ, R137.H1_H1 ;  /* 0x30000089ff897230 */ /* 0x000fe20000004100 */
[----:B------:R-:W-:Y:S01]  /*3560*/  FMUL.FTZ R141, R30, R163 ;  /* 0x000000a31e8d7220 */ /* 0x000fe20000410000 */
[----:B------:R0:W-:Y:S01]  /*3570*/  STL [R1+0x24], R160 ;  /* 0x000024a001007387 */ /* 0x0001e20000100800 */
[----:B------:R-:W-:-:S03]  /*3580*/  HADD2.F32 R138, -RZ, R138.H1_H1 ;  /* 0x3000008aff8a7230 */ /* 0x000fc60000004100 */
[----:B------:R0:W-:Y:S01]  /*3590*/  STL [R1+0x20], R161 ;  /* 0x000020a101007387 */ /* 0x0001e20000100800 */
[----:B------:R-:W-:Y:S01]  /*35a0*/  FFMA.FTZ R217, R205, R136, R217 ;  /* 0x00000088cdd97223 */ /* 0x000fe200000100d9 */
[----:B------:R-:W-:Y:S02]  /*35b0*/  F2FP.PACK_AB R133, R134, R133 ;  /* 0x000000858685723e */ /* 0x000fe400000000ff */
[----:B------:R0:W-:Y:S01]  /*35c0*/  STL [R1+0x2c], R233 ;  /* 0x00002ce901007387 */ /* 0x0001e20000100800 */
[----:B------:R-:W-:Y:S01]  /*35d0*/  F2FP.PACK_AB R134, R150, R135 ;  /* 0x000000879686723e */ /* 0x000fe200000000ff */
[----:B------:R-:W-:Y:S02]  /*35e0*/  FFMA.FTZ R230, R203, R140, R230 ;  /* 0x0000008ccbe67223 */ /* 0x000fe400000100e6 */
[----:B------:R0:W-:Y:S01]  /*35f0*/  STL [R1+0x28], R199 ;  /* 0x000028c701007387 */ /* 0x0001e20000100800 */
[----:B------:R-:W-:Y:S01]  /*3600*/  FFMA.FTZ R224, R202, R137, R224 ;  /* 0x00000089cae07223 */ /* 0x000fe200000100e0 */
[----:B------:R-:W-:-:S02]  /*3610*/  F2FP.PACK_AB R135, R154, R141 ;  /* 0x0000008d9a87723e */ /* 0x000fc400000000ff */
[----:B------:R0:W-:Y:S01]  /*3620*/  STL [R1+0x34], R212 ;  /* 0x000034d401007387 */ /* 0x0001e20000100800 */
[----:B------:R-:W-:-:S03]  /*3630*/  HADD2.F32 R140, -RZ, R144.H0_H0 ;  /* 0x20000090ff8c7230 */ /* 0x000fc60000004100 */
[----:B------:R0:W-:Y:S01]  /*3640*/  STL [R1+0x30], R213 ;  /* 0x000030d501007387 */ /* 0x0001e20000100800 */
[----:B------:R-:W-:Y:S01]  /*3650*/  HADD2.F32 R141, -RZ, R144.H1_H1 ;  /* 0x30000090ff8d7230 */ /* 0x000fe20000004100 */
[----:B------:R-:W-:Y:S02]  /*3660*/  FFMA.FTZ R222, R201, R138, R222 ;  /* 0x0000008ac9de7223 */ /* 0x000fe400000100de */
[----:B------:R0:W-:Y:S01]  /*3670*/  STL [R1+0x3c], R219 ;  /* 0x00003cdb01007387 */ /* 0x0001e20000100800 */
[----:B------:R-:W-:-:S03]  /*3680*/  HADD2.F32 R144, -RZ, R145.H0_H0 ;  /* 0x20000091ff907230 */ /* 0x000fc60000004100 */
[----:B------:R0:W-:Y:S01]  /*3690*/  STL [R1+0x38], R220 ;  /* 0x000038dc01007387 */ /* 0x0001e20000100800 */
[----:B------:R-:W-:Y:S02]  /*36a0*/  HADD2.F32 R145, -RZ, R145.H1_H1 ;  /* 0x30000091ff917230 */ /* 0x000fe40000004100 */
[--C-:B------:R-:W-:Y:S01]  /*36b0*/  HADD2.F32 R150, -RZ, R146.reuse.H0_H0 ;  /* 0x20000092ff967230 */ /* 0x100fe20000004100 */
[----:B------:R0:W-:Y:S01]  /*36c0*/  STL [R1+0x44], R221 ;  /* 0x000044dd01007387 */ /* 0x0001e20000100800 */
[----:B------:R-:W-:Y:S01]  /*36d0*/  HADD2.F32 R149, -RZ, R146.H1_H1 ;  /* 0x30000092ff957230 */ /* 0x000fe20000004100 */
[----:B------:R-:W-:Y:S01]  /*36e0*/  FFMA.FTZ R228, R155, R140, R228 ;  /* 0x0000008c9be47223 */ /* 0x000fe200000100e4 */
[--C-:B------:R-:W-:Y:S01]  /*36f0*/  HADD2.F32 R146, -RZ, R147.reuse.H0_H0 ;  /* 0x20000093ff927230 */ /* 0x100fe20000004100 */
[----:B------:R0:W-:Y:S01]  /*3700*/  STL [R1+0x40], R217 ;  /* 0x000040d901007387 */ /* 0x0001e20000100800 */
[----:B------:R-:W-:Y:S01]  /*3710*/  HADD2.F32 R147, -RZ, R147.H1_H1 ;  /* 0x30000093ff937230 */ /* 0x000fe20000004100 */
[----:B------:R-:W-:-:S02]  /*3720*/  @P1 MOV R138, 0x20 ;  /* 0x00000020008a1802 */ /* 0x000fc40000000f00 */
[----:B------:R0:W-:Y:S01]  /*3730*/  STL [R1+0x4c], R218 ;  /* 0x00004cda01007387 */ /* 0x0001e20000100800 */
[----:B------:R-:W-:-:S03]  /*3740*/  FFMA.FTZ R229, R142, R141, R229 ;  /* 0x0000008d8ee57223 */ /* 0x000fc600000100e5 */
[----:B------:R0:W-:Y:S01]  /*3750*/  STL [R1+0x48], R224 ;  /* 0x000048e001007387 */ /* 0x0001e20000100800 */
[----:B------:R-:W-:Y:S01]  /*3760*/  FFMA.FTZ R232, R143, R144, R232 ;  /* 0x000000908fe87223 */ /* 0x000fe200000100e8 */
[----:B------:R-:W-:Y:S02]  /*3770*/  LEA R136, P0, R197, c[0x0][0x248], 0x4 ;  /* 0x00009200c5887a11 */ /* 0x000fe400078020ff */
[----:B------:R0:W-:Y:S01]  /*3780*/  STL [R1+0x54], R223 ;  /* 0x000054df01007387 */ /* 0x0001e20000100800 */
[----:B------:R-:W-:-:S03]  /*3790*/  FFMA.FTZ R225, R148, R145, R225 ;  /* 0x0000009194e17223 */ /* 0x000fc600000100e1 */
[----:B------:R0:W-:Y:S01]  /*37a0*/  STL [R1+0x50], R222 ;  /* 0x000050de01007387 */ /* 0x0001e20000100800 */
[----:B------:R-:W-:-:S03]  /*37b0*/  FFMA.FTZ R226, R157, R150, R226 ;  /* 0x000000969de27223 */ /* 0x000fc600000100e2 */
[----:B------:R0:W-:Y:S01]  /*37c0*/  STL [R1+0x5c], R231 ;  /* 0x00005ce701007387 */ /* 0x0001e20000100800 */
[----:B------:R-:W-:-:S03]  /*37d0*/  FFMA.FTZ R246, R200, R147, R246 ;  /* 0x00000093c8f67223 */ /* 0x000fc600000100f6 */
[----:B------:R0:W-:Y:S01]  /*37e0*/  STL [R1+0x58], R230 ;  /* 0x000058e601007387 */ /* 0x0001e20000100800 */
[C---:B------:R-:W-:Y:S01]  /*37f0*/  @P1 IMAD.WIDE.U32 R138, R197.reuse, R138, c[0x0][0x258] ;  /* 0x00009600c58a1625 */ /* 0x040fe200078e008a */
[----:B------:R-:W-:Y:S02]  /*3800*/  LEA.HI.X R137, R197, c[0x0][0x24c], RZ, 0x4, P0 ;  /* 0x00009300c5897a11 */ /* 0x000fe400000f24ff */
[----:B------:R0:W-:Y:S01]  /*3810*/  STL [R1+0x64], R228 ;  /* 0x000064e401007387 */ /* 0x0001e20000100800 */
[----:B------:R-:W-:Y:S02]  /*3820*/  FFMA.FTZ R227, R152, R149, R227 ;  /* 0x0000009598e37223 */ /* 0x000fe400000100e3 */
[----:B------:R-:W-:Y:S01]  /*3830*/  FFMA.FTZ R247, R163, R146, R247 ;  /* 0x00000092a3f77223 */ /* 0x000fe200000100f7 */
[----:B------:R0:W-:Y:S04]  /*3840*/  STL [R1+0x60], R229 ;  /* 0x000060e501007387 */ /* 0x0001e80000100800 */
[----:B------:R0:W-:Y:S04]  /*3850*/  STL [R1+0x6c], R232 ;  /* 0x00006ce801007387 */ /* 0x0001e80000100800 */
[----:B------:R0:W-:Y:S04]  /*3860*/  STL [R1+0x68], R225 ;  /* 0x000068e101007387 */ /* 0x0001e80000100800 */
[----:B------:R0:W-:Y:S04]  /*3870*/  STL [R1+0x74], R226 ;  /* 0x000074e201007387 */ /* 0x0001e80000100800 */
[----:B------:R0:W-:Y:S04]  /*3880*/  STL [R1+0x78], R246 ;  /* 0x000078f601007387 */ /* 0x0001e80000100800 */
[----:B------:R0:W-:Y:S04]  /*3890*/  @P1 STG.E.128 [R138.64], R124 ;  /* 0x0000007c8a001986 */ /* 0x0001e8000c101d04 */
[----:B------:R0:W-:Y:S04]  /*38a0*/  @P1 STG.E.128 [R138.64+0x10], R128 ;  /* 0x000010808a001986 */ /* 0x0001e8000c101d04 */
[----:B------:R0:W-:Y:S04]  /*38b0*/  STL [R1+0x70], R227 ;  /* 0x000070e301007387 */ /* 0x0001e80000100800 */
[----:B------:R0:W-:Y:S04]  /*38c0*/  STG.E.128 [R136.64], R132 ;  /* 0x0000008488007986 */ /* 0x0001e8000c101d04 */
[----:B------:R0:W-:Y:S01]  /*38d0*/  STL [R1+0x7c], R247 ;  /* 0x00007cf701007387 */ /* 0x0001e20000100800 */
[----:B------:R-:W-:-:S13]  /*38e0*/  ISETP.GE.AND P0, PT, R196, c[0x0][0x164], PT ;  /* 0x00005900c4007a0c */ /* 0x000fda0003f06270 */
[----:B0-----:R-:W-:Y:S01]  /*38f0*/  @P0 CALL.REL.NOINC `(.L_x_9009) ;  /* 0x0000001000000944 */ /* 0x001fe20003c00000 */
[----:B------:R-:W-:Y:S05]  /*3900*/  BRA `(.L_x_9010) ;  /* 0xffffd03000007947 */ /* 0x000fea000383ffff */
.L_x_9009:
[----:B------:R-:W-:Y:S05]  /*3910*/  BSYNC B1 ;  /* 0x0000000000017941 */ /* 0x000fea0003800000 */
.L_x_9006:
        /* <DEDUP_REMOVED lines=77> */
.L_x_9005:
[----:B0-----:R-:W-:Y:S05]  /*3df0*/  BSYNC B0 ;  /* 0x0000000000007941 */ /* 0x001fea0003800000 */
.L_x_9003:
        /* <DEDUP_REMOVED lines=265> */
.L_x_9007:
[----:B------:R-:W-:Y:S01]  /*4e90*/  HFMA2.MMA R166, -RZ, RZ, 0, 5.9604644775390625e-08 ;  /* 0x00000001ffa67435 */ /* 0x000fe200000001ff */
[----:B------:R-:W-:-:S02]  /*4ea0*/  MOV R133, R230 ;  /* 0x000000e600857202 */ /* 0x000fc40000000f00 */
[----:B------:R-:W-:Y:S02]  /*4eb0*/  MOV R233, 0x1f ;  /* 0x0000001f00e97802 */ /* 0x000fe40000000f00 */
[----:B------:R-:W-:Y:S02]  /*4ec0*/  MOV R232, 0xffffffff ;  /* 0xffffffff00e87802 */ /* 0x000fe40000000f00 */
[----:B------:R-:W-:Y:S02]  /*4ed0*/  MOV R132, 0x4ef0 ;  /* 0x00004ef000847802 */ /* 0x000fe40000000f00 */
[----:B-----5:R-:W-:Y:S05]  /*4ee0*/  CALL.REL.NOINC `($__internal_145_$__cuda_sm70_shflsync_bfly_p) ;  /* 0x0000046000007944 */ /* 0x020fea0003c00000 */
[----:B-1----:R-:W-:Y:S01]  /*4ef0*/  MOV R231, R166 ;  /* 0x000000a600e77202 */ /* 0x002fe20000000f00 */
[----:B------:R-:W-:Y:S05]  /*4f00*/  BRA `(.L_x_9011) ;  /* 0xffffcea000007947 */ /* 0x000fea000383ffff */
.L_x_9008:
[----:B------:R-:W-:Y:S01]  /*4f10*/  HFMA2.MMA R166, -RZ, RZ, 0, 5.9604644775390625e-08 ;  /* 0x00000001ffa67435 */ /* 0x000fe200000001ff */
[----:B------:R-:W-:Y:S02]  /*4f20*/  MOV R133, R167 ;  /* 0x000000a700857202 */ /* 0x000fe40000000f00 */
[----:B------:R-:W-:Y:S02]  /*4f30*/  MOV R233, 0x1f ;  /* 0x0000001f00e97802 */ /* 0x000fe40000000f00 */
[----:B------:R-:W-:-:S02]  /*4f40*/  MOV R232, 0xffffffff ;  /* 0xffffffff00e87802 */ /* 0x000fc40000000f00 */
[----:B------:R-:W-:Y:S02]  /*4f50*/  MOV R132, 0x4f70 ;  /* 0x00004f7000847802 */ /* 0x000fe40000000f00 */
[----:B01---5:R-:W-:Y:S05]  /*4f60*/  CALL.REL.NOINC `($__internal_145_$__cuda_sm70_shflsync_bfly_p) ;  /* 0x000003e000007944 */ /* 0x023fea0003c00000 */
[----:B------:R-:W-:Y:S01]  /*4f70*/  FADD.FTZ R230, R230, R231 ;  /* 0x000000e7e6e67221 */ /* 0x000fe20000010000 */
[----:B------:R-:W-:Y:S01]  /*4f80*/  MOV R233, 0x1f ;  /* 0x0000001f00e97802 */ /* 0x000fe20000000f00 */
[----:B-1----:R-:W-:Y:S01]  /*4f90*/  FADD.FTZ R167, R167, R166 ;  /* 0x000000a6a7a77221 */ /* 0x002fe20000010000 */
[----:B------:R-:W-:Y:S01]  /*4fa0*/  HFMA2.MMA R166, -RZ, RZ, 0, 1.1920928955078125e-07 ;  /* 0x00000002ffa67435 */ /* 0x000fe200000001ff */
[----:B------:R-:W-:Y:S02]  /*4fb0*/  MOV R232, 0xffffffff ;  /* 0xffffffff00e87802 */ /* 0x000fe40000000f00 */
[----:B------:R-:W-:Y:S02]  /*4fc0*/  MOV R133, R230 ;  /* 0x000000e600857202 */ /* 0x000fe40000000f00 */
[----:B------:R-:W-:Y:S02]  /*4fd0*/  MOV R132, 0x4ff0 ;  /* 0x00004ff000847802 */ /* 0x000fe40000000f00 */
[----:B------:R-:W-:Y:S05]  /*4fe0*/  CALL.REL.NOINC `($__internal_145_$__cuda_sm70_shflsync_bfly_p) ;  /* 0x0000036000007944 */ /* 0x000fea0003c00000 */
[----:B-1----:R-:W-:Y:S01]  /*4ff0*/  MOV R231, R166 ;  /* 0x000000a600e77202 */ /* 0x002fe20000000f00 */
[----:B------:R-:W-:Y:S01]  /*5000*/  HFMA2.MMA R166, -RZ, RZ, 0, 1.1920928955078125e-07 ;  /* 0x00000002ffa67435 */ /* 0x000fe200000001ff */
[----:B------:R-:W-:-:S02]  /*5010*/  MOV R133, R167 ;  /* 0x000000a700857202 */ /* 0x000fc40000000f00 */
[----:B------:R-:W-:Y:S02]  /*5020*/  MOV R233, 0x1f ;  /* 0x0000001f00e97802 */ /* 0x000fe40000000f00 */
[----:B------:R-:W-:Y:S02]  /*5030*/  MOV R232, 0xffffffff ;  /* 0xffffffff00e87802 */ /* 0x000fe40000000f00 */
[----:B------:R-:W-:Y:S02]  /*5040*/  MOV R132, 0x5060 ;  /* 0x0000506000847802 */ /* 0x000fe40000000f00 */
[----:B------:R-:W-:Y:S05]  /*5050*/  CALL.REL.NOINC `($__internal_145_$__cuda_sm70_shflsync_bfly_p) ;  /* 0x000002f000007944 */ /* 0x000fea0003c00000 */
[----:B------:R-:W-:Y:S01]  /*5060*/  FADD.FTZ R230, R231, R230 ;  /* 0x000000e6e7e67221 */ /* 0x000fe20000010000 */
[----:B------:R-:W-:Y:S01]  /*5070*/  MOV R233, 0x1f ;  /* 0x0000001f00e97802 */ /* 0x000fe20000000f00 */
[----:B-1----:R-:W-:Y:S01]  /*5080*/  FADD.FTZ R167, R167, R166 ;  /* 0x000000a6a7a77221 */ /* 0x002fe20000010000 */
[----:B------:R-:W-:Y:S01]  /*5090*/  HFMA2.MMA R166, -RZ, RZ, 0, 2.384185791015625e-07 ;  /* 0x00000004ffa67435 */ /* 0x000fe200000001ff */
[----:B------:R-:W-:Y:S02]  /*50a0*/  MOV R232, 0xffffffff ;  /* 0xffffffff00e87802 */ /* 0x000fe40000000f00 */
[----:B------:R-:W-:-:S02]  /*50b0*/  MOV R133, R230 ;  /* 0x000000e600857202 */ /* 0x000fc40000000f00 */
[----:B------:R-:W-:Y:S02]  /*50c0*/  MOV R132, 0x50e0 ;  /* 0x000050e000847802 */ /* 0x000fe40000000f00 */
[----:B------:R-:W-:Y:S05]  /*50d0*/  CALL.REL.NOINC `($__internal_145_$__cuda_sm70_shflsync_bfly_p) ;  /* 0x0000027000007944 */ /* 0x000fea0003c00000 */
[----:B-1----:R-:W-:Y:S01]  /*50e0*/  MOV R231, R166 ;  /* 0x000000a600e77202 */ /* 0x002fe20000000f00 */
[----:B------:R-:W-:Y:S01]  /*50f0*/  HFMA2.MMA R166, -RZ, RZ, 0, 2.384185791015625e-07 ;  /* 0x00000004ffa67435 */ /* 0x000fe200000001ff */
[----:B------:R-:W-:Y:S02]  /*5100*/  MOV R133, R167 ;  /* 0x000000a700857202 */ /* 0x000fe40000000f00 */
[----:B------:R-:W-:Y:S02]  /*5110*/  MOV R233, 0x1f ;  /* 0x0000001f00e97802 */ /* 0x000fe40000000f00 */
[----:B------:R-:W-:Y:S02]  /*5120*/  MOV R232, 0xffffffff ;  /* 0xffffffff00e87802 */ /* 0x000fe40000000f00 */
[----:B------:R-:W-:Y:S02]  /*5130*/  MOV R132, 0x5150 ;  /* 0x0000515000847802 */ /* 0x000fe40000000f00 */
[----:B------:R-:W-:Y:S05]  /*5140*/  CALL.REL.NOINC `($__internal_145_$__cuda_sm70_shflsync_bfly_p) ;  /* 0x0000020000007944 */ /* 0x000fea0003c00000 */
[----:B------:R-:W-:Y:S01]  /*5150*/  FADD.FTZ R230, R231, R230 ;  /* 0x000000e6e7e67221 */ /* 0x000fe20000010000 */
[----:B------:R-:W-:Y:S01]  /*5160*/  MOV R233, 0x1f ;  /* 0x0000001f00e97802 */ /* 0x000fe20000000f00 */
[----:B-1----:R-:W-:Y:S01]  /*5170*/  FADD.FTZ R167, R167, R166 ;  /* 0x000000a6a7a77221 */ /* 0x002fe20000010000 */
[----:B------:R-:W-:Y:S01]  /*5180*/  HFMA2.MMA R166, -RZ, RZ, 0, 4.76837158203125e-07 ;  /* 0x00000008ffa67435 */ /* 0x000fe200000001ff */
[----:B------:R-:W-:-:S02]  /*5190*/  MOV R232, 0xffffffff ;  /* 0xffffffff00e87802 */ /* 0x000fc40000000f00 */
[----:B------:R-:W-:Y:S02]  /*51a0*/  MOV R133, R230 ;  /* 0x000000e600857202 */ /* 0x000fe40000000f00 */
[----:B------:R-:W-:Y:S02]  /*51b0*/  MOV R132, 0x51d0 ;  /* 0x000051d000847802 */ /* 0x000fe40000000f00 */
[----:B------:R-:W-:Y:S05]  /*51c0*/  CALL.REL.NOINC `($__internal_145_$__cuda_sm70_shflsync_bfly_p) ;  /* 0x0000018000007944 */ /* 0x000fea0003c00000 */
[----:B-1----:R-:W-:Y:S01]  /*51d0*/  MOV R231, R166 ;  /* 0x000000a600e77202 */ /* 0x002fe20000000f00 */
[----:B------:R-:W-:Y:S01]  /*51e0*/  HFMA2.MMA R166, -RZ, RZ, 0, 4.76837158203125e-07 ;  /* 0x00000008ffa67435 */ /* 0x000fe200000001ff */
[----:B------:R-:W-:Y:S02]  /*51f0*/  MOV R133, R167 ;  /* 0x000000a700857202 */ /* 0x000fe40000000f00 */
[----:B------:R-:W-:Y:S02]  /*5200*/  MOV R233, 0x1f ;  /* 0x0000001f00e97802 */ /* 0x000fe40000000f00 */
[----:B------:R-:W-:Y:S02]  /*5210*/  MOV R232, 0xffffffff ;  /* 0xffffffff00e87802 */ /* 0x000fe40000000f00 */
[----:B------:R-:W-:-:S02]  /*5220*/  MOV R132, 0x5240 ;  /* 0x0000524000847802 */ /* 0x000fc40000000f00 */
[----:B------:R-:W-:Y:S05]  /*5230*/  CALL.REL.NOINC `($__internal_145_$__cuda_sm70_shflsync_bfly_p) ;  /* 0x0000011000007944 */ /* 0x000fea0003c00000 */
[----:B------:R-:W-:Y:S01]  /*5240*/  FADD.FTZ R230, R231, R230 ;  /* 0x000000e6e7e67221 */ /* 0x000fe20000010000 */
[----:B------:R-:W-:Y:S01]  /*5250*/  MOV R233, 0x1f ;  /* 0x0000001f00e97802 */ /* 0x000fe20000000f00 */
[----:B-1----:R-:W-:Y:S01]  /*5260*/  FADD.FTZ R167, R167, R166 ;  /* 0x000000a6a7a77221 */ /* 0x002fe20000010000 */
[----:B------:R-:W-:Y:S01]  /*5270*/  HFMA2.MMA R166, -RZ, RZ, 0, 9.5367431640625e-07 ;  /* 0x00000010ffa67435 */ /* 0x000fe200000001ff */
[----:B------:R-:W-:-:S02]  /*5280*/  MOV R232, 0xffffffff ;  /* 0xffffffff00e87802 */ /* 0x000fc40000000f00 */
[----:B------:R-:W-:Y:S02]  /*5290*/  MOV R133, R230 ;  /* 0x000000e600857202 */ /* 0x000fe40000000f00 */
[----:B------:R-:W-:Y:S02]  /*52a0*/  MOV R132, 0x52c0 ;  /* 0x000052c000847802 */ /* 0x000fe40000000f00 */
[----:B------:R-:W-:Y:S05]  /*52b0*/  CALL.REL.NOINC `($__internal_145_$__cuda_sm70_shflsync_bfly_p) ;  /* 0x0000009000007944 */ /* 0x000fea0003c00000 */
[----:B-1----:R-:W-:Y:S01]  /*52c0*/  MOV R231, R166 ;  /* 0x000000a600e77202 */ /* 0x002fe20000000f00 */
[----:B------:R-:W-:Y:S01]  /*52d0*/  HFMA2.MMA R166, -RZ, RZ, 0, 9.5367431640625e-07 ;  /* 0x00000010ffa67435 */ /* 0x000fe200000001ff */
[----:B------:R-:W-:Y:S02]  /*52e0*/  MOV R133, R167 ;  /* 0x000000a700857202 */ /* 0x000fe40000000f00 */
[----:B------:R-:W-:Y:S02]  /*52f0*/  MOV R233, 0x1f ;  /* 0x0000001f00e97802 */ /* 0x000fe40000000f00 */
[----:B------:R-:W-:Y:S02]  /*5300*/  MOV R232, 0xffffffff ;  /* 0xffffffff00e87802 */ /* 0x000fe40000000f00 */
[----:B------:R-:W-:-:S02]  /*5310*/  MOV R132, 0x5330 ;  /* 0x0000533000847802 */ /* 0x000fc40000000f00 */
[----:B------:R-:W-:Y:S05]  /*5320*/  CALL.REL.NOINC `($__internal_145_$__cuda_sm70_shflsync_bfly_p) ;  /* 0x0000002000007944 */ /* 0x000fea0003c00000 */
[----:B-1----:R-:W-:Y:S01]  /*5330*/  MOV R132, R166 ;  /* 0x000000a600847202 */ /* 0x002fe20000000f00 */
[----:B------:R-:W-:Y:S05]  /*5340*/  BRA `(.L_x_9012) ;  /* 0xffffcb8000007947 */ /* 0x000fea000383ffff */
        .weak           $__internal_145_$__cuda_sm70_shflsync_bfly_p
        .type           $__internal_145_$__cuda_sm70_shflsync_bfly_p,@function
        .size           $__internal_145_$__cuda_sm70_shflsync_bfly_p,(.L_x_12447 - $__internal_145_$__cuda_sm70_shflsync_bfly_p)
$__internal_145_$__cuda_sm70_shflsync_bfly_p:
[----:B------:R-:W-:Y:S04]  /*5350*/  WARPSYNC R232 ;  /* 0x000000e800007348 */ /* 0x000fe80003800000 */
[----:B------:R0:W1:Y:S02]  /*5360*/  SHFL.BFLY PT, R166, R133, R166, R233 ;  /* 0x0c0000a685a67389 */ /* 0x00006400000e00e9 */
[----:B0-----:R-:W-:-:S06]  /*5370*/  HFMA2.MMA R133, -RZ, RZ, 0, 0 ;  /* 0x00000000ff857435 */ /* 0x001fcc00000001ff */
[----:B------:R-:W-:Y:S05]  /*5380*/  RET.REL.NODEC R132 `(_ZN10layer_norm13ln_bwd_kernelINS_13Kernel_traitsIf6__halffS2_fjLj1024ELj1ELj4ELj1ELj16ENS_18Kernel_traits_baseILj1024EfS2_fS2_fjLj128EEEEELb0ELb1ELb0ELb1EEEvNS_9BwdParamsE) ;  /* 0xffffac7084007950 */ /* 0x000fea0003c3ffff */
.L_x_9013:
        /* <DEDUP_REMOVED lines=15> */
.L_x_12447:


//--------------------- .text._ZN10layer_norm13ln_bwd_kernelINS_13Kernel_traitsIf6__halffS2_fjLj1024ELj1ELj4ELj1ELj16ENS_18Kernel_traits_baseILj1024EfS2_fS2_fjLj128EEEEELb0ELb1ELb1ELb0EEEvNS_9BwdParamsE --------------------------
	.section	.text._ZN10layer_norm13ln_bwd_kernelINS_13Kernel_traitsIf6__halffS2_fjLj1024ELj1ELj4ELj1ELj16ENS_18Kernel_traits_baseILj1024EfS2_fS2_fjLj128EEEEELb0ELb1ELb1ELb0EEEvNS_9BwdParamsE,"ax",@progbits
	.sectioninfo	@"SHI_REGISTERS=255"
	.align	128
        .global         _ZN10layer_norm13ln_bwd_kernelINS_13Kernel_traitsIf6__halffS2_fjLj1024ELj1ELj4ELj1ELj16ENS_18Kernel_traits_baseILj1024EfS2_fS2_fjLj128EEEEELb0ELb1ELb1ELb0EEEvNS_9BwdParamsE
        .type           _ZN10layer_norm13ln_bwd_kernelINS_13Kernel_traitsIf6__halffS2_fjLj1024ELj1ELj4ELj1ELj16ENS_18Kernel_traits_baseILj1024EfS2_fS2_fjLj128EEEEELb0ELb1ELb1ELb0EEEvNS_9BwdParamsE,@function
        .size           _ZN10layer_norm13ln_bwd_kernelINS_13Kernel_traitsIf6__halffS2_fjLj1024ELj1ELj4ELj1ELj16ENS_18Kernel_traits_baseILj1024EfS2_fS2_fjLj128EEEEELb0ELb1ELb1ELb0EEEvNS_9BwdParamsE,(.L_x_12448 - _ZN10layer_norm13ln_bwd_kernelINS_13Kernel_traitsIf6__halffS2_fjLj1024ELj1ELj4ELj1ELj16ENS_18Kernel_traits_baseILj1024EfS2_fS2_fjLj128EEEEELb0ELb1ELb1ELb0EEEvNS_9BwdParamsE)
        .other          _ZN10layer_norm13ln_bwd_kernelINS_13Kernel_traitsIf6__halffS2_fjLj1024ELj1ELj4ELj1ELj16ENS_18Kernel_traits_baseILj1024EfS2_fS2_fjLj128EEEEELb0ELb1ELb1ELb0EEEvNS_9BwdParamsE,@"STO_CUDA_ENTRY STV_DEFAULT"
_ZN10layer_norm13ln_bwd_kernelINS_13Kernel_traitsIf6__halffS2_fjLj1024ELj1ELj4ELj1ELj16ENS_18Kernel_traits_baseILj1024EfS2_fS2_fjLj128EEEEELb0ELb1ELb1ELb0EEEvNS_9BwdParamsE:
.text._ZN10layer_norm13ln_bwd_kernelINS_13Kernel_traitsIf6__halffS2_fjLj1024ELj1ELj4ELj1ELj16ENS_18Kernel_traits_baseILj1024EfS2_fS2_fjLj128EEEEELb0ELb1ELb1ELb0EEEvNS_9BwdParamsE:
        /* <DEDUP_REMOVED lines=33> */
[----:B------:R-:W-:Y:S01]  /*0210*/  @P2 MOV R13, 0x20 ;  /* 0x00000020000d2802 */ /* 0x000fe20000000f00 */
        /* <DEDUP_REMOVED lines=98> */
[----:B------:R-:W-:-:S02]  /*0840*/  MOV R3, R0 ;  /* 0x0000000000037202 */ /* 0x000fc40000000f00 */
.L_x_9116:
        /* <DEDUP_REMOVED lines=27> */
.L_x_9020:
[----:B------:R-:W-:Y:S02]  /*0a00*/  IADD3 R0, R5, 0x20, RZ ;  /* 0x0000002005007810 */ /* 0x000fe40007ffe0ff */
.L_x_9019:
[----:B------:R-:W-:Y:S05]  /*0a10*/  BSYNC B2 ;  /* 0x0000000000027941 */ /* 0x000fea0003800000 */
.L_x_9018:
        /* <DEDUP_REMOVED lines=8> */
.L_x_9023:
[----:B------:R-:W-:Y:S02]  /*0aa0*/  IADD3 R0, R0, 0x20, RZ ;  /* 0x0000002000007810 */ /* 0x000fe40007ffe0ff */
.L_x_9022:
[----:B------:R-:W-:Y:S05]  /*0ab0*/  BSYNC B2 ;  /* 0x0000000000027941 */ /* 0x000fea0003800000 */
.L_x_9021:
        /* <DEDUP_REMOVED lines=8> */
.L_x_9026:
[----:B------:R-:W-:Y:S02]  /*0b40*/  IADD3 R0, R0, 0x20, RZ ;  /* 0x0000002000007810 */ /* 0x000fe40007ffe0ff */
.L_x_9025:
[----:B------:R-:W-:Y:S05]  /*0b50*/  BSYNC B2 ;  /* 0x0000000000027941 */ /* 0x000fea0003800000 */
.L_x_9024:
        /* <DEDUP_REMOVED lines=10> */
.L_x_9017:
        /* <DEDUP_REMOVED lines=29> */
[--C-:B---3--:R-:W-:Y:S01]  /*0dd0*/  HADD2.F32 R195, -RZ, R196.reuse.H0_H0 ;  /* 0x200000c4ffc37230 */ /* 0x108fe20000004100 */
[----:B------:R-:W-:Y:S01]  /*0de0*/  FADD.FTZ R215, -R0, R192 ;  /* 0x000000c000d77221 */ /* 0x000fe20000010100 */
[----:B------:R-:W-:Y:S01]  /*0df0*/  HADD2.F32 R194, -RZ, R196.H1_H1 ;  /* 0x300000c4ffc27230 */ /* 0x000fe20000004100 */
[----:B0----5:R-:W-:Y:S01]  /*0e00*/  FMUL.FTZ R3, R2, R214 ;  /* 0x000000d602037220 */ /* 0x021fe20000410000 */
[--C-:B------:R-:W-:Y:S01]  /*0e10*/  HADD2.F32 R192, -RZ, R197.reuse.H0_H0 ;  /* 0x200000c5ffc07230 */ /* 0x100fe20000004100 */
[C---:B----4-:R-:W-:Y:S01]  /*0e20*/  FADD.FTZ R196, -R0.reuse, R200 ;  /* 0x000000c800c47221 */ /* 0x050fe20000010100 */
[----:B------:R-:W-:Y:S01]  /*0e30*/  HADD2.F32 R193, -RZ, R197.H1_H1 ;  /* 0x300000c5ffc17230 */ /* 0x000fe20000004100 */
[----:B------:R-:W-:Y:S01]  /*0e40*/  FADD.FTZ R197, -R0, R201 ;  /* 0x000000c900c57221 */ /* 0x000fe20000010100 */
[--C-:B------:R-:W-:Y:S01]  /*0e50*/  HADD2.F32 R220, -RZ, R199.reuse.H0_H0 ;  /* 0x200000c7ffdc7230 */ /* 0x100fe20000004100 */
[----:B------:R-:W-:Y:S01]  /*0e60*/  FMUL.FTZ R216, R2, R216 ;  /* 0x000000d802d87220 */ /* 0x000fe20000410000 */
[----:B-1----:R-:W-:Y:S01]  /*0e70*/  HADD2.F32 R219, -RZ, R199.H1_H1 ;  /* 0x300000c7ffdb7230 */ /* 0x002fe20000004100 */
[----:B------:R-:W-:Y:S01]  /*0e80*/  FADD.FTZ R199, -R0, R202 ;  /* 0x000000ca00c77221 */ /* 0x000fe20000010100 */
[----:B------:R-:W2:Y:S01]  /*0e90*/  LDL R201, [R1+0x74] ;  /* 0x0000740001c97983 */ /* 0x000ea20000100800 */
[C---:B------:R-:W-:Y:S01]  /*0ea0*/  FMUL.FTZ R252, R2.reuse, R196 ;  /* 0x000000c402fc7220 */ /* 0x040fe20000410000 */
[--C-:B------:R-:W-:Y:S01]  /*0eb0*/  HADD2.F32 R218, -RZ, R198.reuse.H0_H0 ;  /* 0x200000c6ffda7230 */ /* 0x100fe20000004100 */
[C---:B------:R-:W-:Y:S01]  /*0ec0*/  FMUL.FTZ R250, R2.reuse, R197 ;  /* 0x000000c502fa7220 */ /* 0x040fe20000410000 */
[----:B------:R-:W3:Y:S01]  /*0ed0*/  LDL R202, [R1+0x88] ;  /* 0x0000880001ca7983 */ /* 0x000ee20000100800 */
[----:B------:R-:W-:Y:S01]  /*0ee0*/  FMUL.FTZ R200, R2, R199 ;  /* 0x000000c702c87220 */ /* 0x000fe20000410000 */
[----:B------:R-:W-:-:S02]  /*0ef0*/  HADD2.F32 R198, -RZ, R198.H1_H1 ;  /* 0x300000c6ffc67230 */ /* 0x000fc40000004100 */
        /* <DEDUP_REMOVED lines=64> */
.L_x_9029:
[----:B--2---:R-:W-:Y:S05]  /*1300*/  BSYNC B2 ;  /* 0x0000000000027941 */ /* 0x004fea0003800000 */
.L_x_9028:
        /* <DEDUP_REMOVED lines=23> */
[--C-:B----4-:R-:W-:Y:S02]  /*1480*/  HADD2.F32 R240, -RZ, R198.reuse.H0_H0 ;  /* 0x200000c6fff07230 */ /* 0x110fe40000004100 */
[----:B------:R-:W4:Y:S01]  /*1490*/  LDL R219, [R1+0x34] ;  /* 0x0000340001db7983 */ /* 0x000f220000100800 */
[----:B------:R-:W-:Y:S01]  /*14a0*/  HADD2.F32 R223, -RZ, R198.H1_H1 ;  /* 0x300000c6ffdf7230 */ /* 0x000fe20000004100 */
[C---:B---3--:R-:W-:Y:S02]  /*14b0*/  FADD.FTZ R198, -R0.reuse, R202 ;  /* 0x000000ca00c67221 */ /* 0x048fe40000010100 */
[----:B------:R-:W3:Y:S01]  /*14c0*/  LDL R202, [R1+0x38] ;  /* 0x0000380001ca7983 */ /* 0x000ee20000100800 */
[--C-:B------:R-:W-:Y:S02]  /*14d0*/  HADD2.F32 R193, -RZ, R196.reuse.H0_H0 ;  /* 0x200000c4ffc17230 */ /* 0x100fe40000004100 */
[----:B------:R-:W-:Y:S01]  /*14e0*/  HADD2.F32 R192, -RZ, R196.H1_H1 ;  /* 0x300000c4ffc07230 */ /* 0x000fe20000004100 */
[----:B------:R-:W-:-:S02]  /*14f0*/  FADD.FTZ R196, -R0, R200 ;  /* 0x000000c800c47221 */ /* 0x000fc40000010100 */
[----:B------:R-:W3:Y:S01]  /*1500*/  LDL R200, [R1+0x3c] ;  /* 0x00003c0001c87983 */ /* 0x000ee20000100800 */
[-C--:B------:R-:W-:Y:S01]  /*1510*/  FMUL.FTZ R248, R248, R193.reuse ;  /* 0x000000c1f8f87220 */ /* 0x080fe20000410000 */
[----:B------:R-:W-:Y:S01]  /*1520*/  HADD2.F32 R222, -RZ, R197.H0_H0 ;  /* 0x200000c5ffde7230 */ /* 0x000fe20000004100 */
        /* <DEDUP_REMOVED lines=8> */
[----:B------:R-:W-:Y:S01]  /*15b0*/  HADD2.F32 R221, -RZ, R197.H1_H1 ;  /* 0x300000c5ffdd7230 */ /* 0x000fe20000004100 */
        /* <DEDUP_REMOVED lines=11> */
[--C-:B------:R-:W-:Y:S01]  /*1670*/  HADD2.F32 R224, -RZ, R199.reuse.H0_H0 ;  /* 0x200000c7ffe07230 */ /* 0x100fe20000004100 */
[----:B------:R-:W-:Y:S02]  /*1680*/  FMUL.FTZ R239, R2, R197 ;  /* 0x000000c502ef7220 */ /* 0x000fe40000410000 */
[----:B------:R-:W-:Y:S02]  /*1690*/  FADD.FTZ R92, R92, R240 ;  /* 0x000000f05c5c7221 */ /* 0x000fe40000010000 */
[----:B------:R-:W-:Y:S01]  /*16a0*/  FFMA.FTZ R96, R241, R240, R96 ;  /* 0x000000f0f1607223 */ /* 0x000fe20000010060 */
[----:B------:R-:W-:Y:S01]  /*16b0*/  HADD2.F32 R225, -RZ, R199.H1_H1 ;  /* 0x300000c7ffe17230 */ /* 0x000fe20000004100 */
        /* <DEDUP_REMOVED lines=31> */
.L_x_9031:
[----:B------:R-:W-:Y:S05]  /*18b0*/  BSYNC B2 ;  /* 0x0000000000027941 */ /* 0x000fea0003800000 */
.L_x_9030:
[----:B------:R-:W-:Y:S01]  /*18c0*/  BSSY B2, `(.L_x_9032) ;  /* 0x0000050000027945 */ /* 0x000fe20003800000 */
[----:B------:R-:W-:Y:S05]  /*18d0*/  @!P3 BRA `(.L_x_9033) ;  /* 0x000004e00000b947 */ /* 0x000fea0003800000 */
[----:B------:R-:W-:Y:S01]  /*18e0*/  HFMA2.MMA R218, -RZ, RZ, 0, 1.9073486328125e-06 ;  /* 0x00000020ffda7435 */ /* 0x000fe200000001ff */
[----:B------:R-:W-:-:S05]  /*18f0*/  MOV R196, 0x10 ;  /* 0x0000001000c47802 */ /* 0x000fca0000000f00 */
[----:B------:R-:W-:-:S04]  /*1900*/  IMAD.WIDE.U32 R196, R6, R196, c[0x0][0x208] ;  /* 0x0000820006c47625 */ /* 0x000fc800078e00c4 */
[----:B------:R-:W-:Y:S02]  /*1910*/  IMAD.WIDE.U32 R200, R216, R218, c[0x0][0x188] ;  /* 0x00006200d8c87625 */ /* 0x000fe400078e00da */
        /* <DEDUP_REMOVED lines=11> */
[--C-:B--2---:R-:W-:Y:S01]  /*19d0*/  HADD2.F32 R193, -RZ, R196.reuse.H0_H0 ;  /* 0x200000c4ffc17230 */ /* 0x104fe20000004100 */
[----:B------:R-:W-:Y:S01]  /*19e0*/  FADD.FTZ R206, -R0, R192 ;  /* 0x000000c000ce7221 */ /* 0x000fe20000010100 */
[----:B------:R-:W-:Y:S01]  /*19f0*/  HADD2.F32 R192, -RZ, R196.H1_H1 ;  /* 0x300000c4ffc07230 */ /* 0x000fe20000004100 */
[----:B-----5:R-:W-:-:S02]  /*1a00*/  FMUL.FTZ R207, R2, R207 ;  /* 0x000000cf02cf7220 */ /* 0x020fc40000410000 */
[----:B------:R-:W-:Y:S02]  /*1a10*/  FMUL.FTZ R206, R2, R206 ;  /* 0x000000ce02ce7220 */ /* 0x000fe40000410000 */
[-C--:B------:R-:W-:Y:S01]  /*1a20*/  FMUL.FTZ R237, R24, R193.reuse ;  /* 0x000000c118ed7220 */ /* 0x080fe20000410000 */
[----:B------:R-:W-:Y:S01]  /*1a30*/  HADD2.F32 R219, -RZ, R197.H0_H0 ;  /* 0x200000c5ffdb7230 */ /* 0x000fe20000004100 */
        /* <DEDUP_REMOVED lines=8> */
[----:B------:R-:W-:Y:S01]  /*1ac0*/  HADD2.F32 R218, -RZ, R197.H1_H1 ;  /* 0x300000c5ffda7230 */ /* 0x000fe20000004100 */
[C---:B----4-:R-:W-:Y:S02]  /*1ad0*/  FADD.FTZ R196, -R0.reuse, R200 ;  /* 0x000000c800c47221 */ /* 0x050fe40000010100 */
        /* <DEDUP_REMOVED lines=14> */
[----:B------:R-:W-:-:S02]  /*1bc0*/  FMUL.FTZ R211, R2, R197 ;  /* 0x000000c502d37220 */ /* 0x000fc40000410000 */
[----:B------:R-:W-:Y:S02]  /*1bd0*/  FADD.FTZ R104, R104, R231 ;  /* 0x000000e768687221 */ /* 0x000fe40000010000 */
[-C--:B------:R-:W-:Y:S02]  /*1be0*/  FFMA.FTZ R72, R210, R231.reuse, R72 ;  /* 0x000000e7d2487223 */ /* 0x080fe40000010048 */
[----:B------:R-:W-:Y:S02]  /*1bf0*/  FMUL.FTZ R231, R28, R231 ;  /* 0x000000e71ce77220 */ /* 0x000fe40000410000 */
[----:B------:R-:W-:Y:S02]  /*1c00*/  FADD.FTZ R193, R193, R232 ;  /* 0x000000e8c1c17221 */ /* 0x000fe40000010000 */
[----:B------:R-:W-:Y:S01]  /*1c10*/  FFMA.FTZ R192, R209, R232, R192 ;  /* 0x000000e8d1c07223 */ /* 0x000fe200000100c0 */
[--C-:B------:R-:W-:Y:S01]  /*1c20*/  HADD2.F32 R229, -RZ, R199.reuse.H0_H0 ;  /* 0x200000c7ffe57230 */ /* 0x100fe20000004100 */
[----:B------:R-:W-:Y:S01]  /*1c30*/  FMUL.FTZ R212, R2, R198 ;  /* 0x000000c602d47220 */ /* 0x000fe20000410000 */
[----:B------:R-:W-:Y:S01]  /*1c40*/  HADD2.F32 R228, -RZ, R199.H1_H1 ;  /* 0x300000c7ffe47230 */ /* 0x000fe20000004100 */
        /* <DEDUP_REMOVED lines=23> */
.L_x_9033:
[----:B------:R-:W-:Y:S05]  /*1dc0*/  BSYNC B2 ;  /* 0x0000000000027941 */ /* 0x000fea0003800000 */
.L_x_9032:
[----:B------:R-:W-:-:S13]  /*1dd0*/  ISETP.GE.U32.AND P0, PT, R4, 0x80, PT ;  /* 0x000000800400780c */ /* 0x000fda0003f06070 */
[----:B------:R-:W-:Y:S05]  /*1de0*/  @!P0 BRA `(.L_x_9027) ;  /* 0x000004c000008947 */ /* 0x000fea0003800000 */
[----:B------:R-:W-:Y:S01]  /*1df0*/  HFMA2.MMA R196, -RZ, RZ, 0, 1.9073486328125e-06 ;  /* 0x00000020ffc47435 */ /* 0x000fe200000001ff */
[----:B------:R-:W-:-:S05]  /*1e00*/  MOV R7, 0x10 ;  /* 0x0000001000077802 */ /* 0x000fca0000000f00 */
[----:B------:R-:W-:-:S04]  /*1e10*/  IMAD.WIDE.U32 R6, R6, R7, c[0x0][0x208] ;  /* 0x0000820006067625 */ /* 0x000fc800078e0007 */
[----:B------:R-:W-:Y:S01]  /*1e20*/  IMAD.WIDE.U32 R12, R216, R196, c[0x0][0x188] ;  /* 0x00006200d80c7625 */ /* 0x000fe200078e00c4 */
[----:B------:R0:W2:Y:S04]  /*1e30*/  LDG.E.128 R192, [R6.64] ;  /* 0x0000000406c07981 */ /* 0x0000a8000c1e1d00 */
[----:B------:R1:W3:Y:S04]  /*1e40*/  LDG.E.128 R8, [R12.64] ;  /* 0x000000040c087981 */ /* 0x0002e8000c1e1d00 */
[----:B-1----:R-:W4:Y:S01]  /*1e50*/  LDG.E.128 R12, [R12.64+0x10] ;  /* 0x000010040c0c7981 */ /* 0x002f22000c1e1d00 */
[----:B------:R-:W-:-:S04]  /*1e60*/  ISETP.NE.U32.AND P0, PT, RZ, c[0x0][0x218], PT ;  /* 0x00008600ff007a0c */ /* 0x000fc80003f05070 */
[----:B------:R-:W-:-:S13]  /*1e70*/  ISETP.NE.AND.EX P0, PT, RZ, c[0x0][0x21c], PT, P0 ;  /* 0x00008700ff007a0c */ /* 0x000fda0003f05300 */
[----:B0-----:R-:W-:-:S05]  /*1e80*/  @P0 IMAD.WIDE.U32 R6, R216, R196, c[0x0][0x218] ;  /* 0x00008600d8060625 */ /* 0x001fca00078e00c4 */
[----:B------:R3:W5:Y:S04]  /*1e90*/  @P0 LDG.E.128 R164, [R6.64] ;  /* 0x0000000406a40981 */ /* 0x000768000c1e1d00 */
[----:B------:R3:W5:Y:S02]  /*1ea0*/  @P0 LDG.E.128 R168, [R6.64+0x10] ;  /* 0x0000100406a80981 */ /* 0x000764000c1e1d00 */
[C---:B---3--:R-:W-:Y:S02]  /*1eb0*/  FADD.FTZ R6, -R0.reuse, R8 ;  /* 0x0000000800067221 */ /* 0x048fe40000010100 */
[C---:B------:R-:W-:Y:S02]  /*1ec0*/  FADD.FTZ R8, -R0.reuse, R11 ;  /* 0x0000000b00087221 */ /* 0x040fe40000010100 */
[----:B------:R-:W-:-:S02]  /*1ed0*/  FADD.FTZ R7, -R0, R9 ;  /* 0x0000000900077221 */ /* 0x000fc40000010100 */
[C---:B------:R-:W-:Y:S02]  /*1ee0*/  FADD.FTZ R10, -R0.reuse, R10 ;  /* 0x0000000a000a7221 */ /* 0x040fe40000010100 */
[C---:B----4-:R-:W-:Y:S01]  /*1ef0*/  FADD.FTZ R11, -R0.reuse, R13 ;  /* 0x0000000d000b7221 */ /* 0x050fe20000010100 */
[--C-:B--2---:R-:W-:Y:S01]  /*1f00*/  HADD2.F32 R13, -RZ, R192.reuse.H0_H0 ;  /* 0x200000c0ff0d7230 */ /* 0x104fe20000004100 */
[C---:B------:R-:W-:Y:S02]  /*1f10*/  FADD.FTZ R9, -R0.reuse, R12 ;  /* 0x0000000c00097221 */ /* 0x040fe40000010100 */
[C---:B------:R-:W-:Y:S02]  /*1f20*/  FADD.FTZ R14, -R0.reuse, R14 ;  /* 0x0000000e000e7221 */ /* 0x040fe40000010100 */
[----:B------:R-:W-:Y:S01]  /*1f30*/  FADD.FTZ R12, -R0, R15 ;  /* 0x0000000f000c7221 */ /* 0x000fe20000010100 */
[----:B------:R-:W-:Y:S01]  /*1f40*/  HADD2.F32 R0, -RZ, R192.H1_H1 ;  /* 0x300000c0ff007230 */ /* 0x000fe20000004100 */
[----:B-----5:R-:W-:-:S02]  /*1f50*/  FMUL.FTZ R235, R2, R7 ;  /* 0x0000000702eb7220 */ /* 0x020fc40000410000 */
[----:B------:R-:W-:Y:S02]  /*1f60*/  FMUL.FTZ R238, R2, R6 ;  /* 0x0000000602ee7220 */ /* 0x000fe40000410000 */
[----:B------:R-:W-:Y:S01]  /*1f70*/  FMUL.FTZ R236, R48, R13 ;  /* 0x0000000d30ec7220 */ /* 0x000fe20000410000 */
[----:B------:R-:W-:Y:S01]  /*1f80*/  HADD2.F32 R192, -RZ, R193.H0_H0 ;  /* 0x200000c1ffc07230 */ /* 0x000fe20000004100 */
[-C--:B------:R-:W-:Y:S02]  /*1f90*/  FFMA.FTZ R77, R235, R0.reuse, R77 ;  /* 0x00000000eb4d7223 */ /* 0x080fe4000001004d */
[----:B------:R-:W-:Y:S02]  /*1fa0*/  FADD.FTZ R109, R109, R0 ;  /* 0x000000006d6d7221 */ /* 0x000fe40000010000 */
[----:B------:R-:W-:Y:S02]  /*1fb0*/  FMUL.FTZ R227, R49, R0 ;  /* 0x0000000031e37220 */ /* 0x000fe40000410000 */
[----:B------:R-:W-:-:S02]  /*1fc0*/  FADD.FTZ R0, R220, R236 ;  /* 0x000000ecdc007221 */ /* 0x000fc40000010000 */
[C---:B------:R-:W-:Y:S01]  /*1fd0*/  FFMA.FTZ R6, R238.reuse, R236, R217 ;  /* 0x000000ecee067223 */ /* 0x040fe200000100d9 */
[----:B------:R-:W-:Y:S01]  /*1fe0*/  HADD2.F32 R15, -RZ, R193.H1_H1 ;  /* 0x300000c1ff0f7230 */ /* 0x000fe20000004100 */
[----:B------:R-:W-:Y:S02]  /*1ff0*/  FFMA.FTZ R76, R238, R13, R76 ;  /* 0x0000000dee4c7223 */ /* 0x000fe4000001004c */
[----:B------:R-:W-:Y:S02]  /*2000*/  FADD.FTZ R108, R108, R13 ;  /* 0x0000000d6c6c7221 */ /* 0x000fe40000010000 */
[----:B------:R-:W-:Y:S02]  /*2010*/  FMUL.FTZ R226, R2, R10 ;  /* 0x0000000a02e27220 */ /* 0x000fe40000410000 */
[----:B------:R-:W-:Y:S02]  /*2020*/  FMUL.FTZ R13, R50, R192 ;  /* 0x000000c0320d7220 */ /* 0x000fe40000410000 */
[----:B------:R-:W-:-:S02]  /*2030*/  FADD.FTZ R0, R0, R227 ;  /* 0x000000e300007221 */ /* 0x000fc40000010000 */
[----:B------:R-:W-:Y:S01]  /*2040*/  FFMA.FTZ R6, R235, R227, R6 ;  /* 0x000000e3eb067223 */ /* 0x000fe20000010006 */
[----:B------:R-:W-:Y:S01]  /*2050*/  HADD2.F32 R193, -RZ, R194.H0_H0 ;  /* 0x200000c2ffc17230 */ /* 0x000fe20000004100 */
[C---:B------:R-:W-:Y:S02]  /*2060*/  FMUL.FTZ R10, R2.reuse, R11 ;  /* 0x0000000b020a7220 */ /* 0x040fe40000410000 */
[C---:B------:R-:W-:Y:S02]  /*2070*/  FMUL.FTZ R8, R2.reuse, R8 ;  /* 0x0000000802087220 */ /* 0x040fe40000410000 */
[----:B------:R-:W-:Y:S02]  /*2080*/  FMUL.FTZ R11, R2, R14 ;  /* 0x0000000e020b7220 */ /* 0x000fe40000410000 */
[----:B------:R-:W-:Y:S02]  /*2090*/  FMUL.FTZ R14, R51, R15 ;  /* 0x0000000f330e7220 */ /* 0x000fe40000410000 */
[----:B------:R-:W-:-:S02]  /*20a0*/  FADD.FTZ R0, R0, R13 ;  /* 0x0000000d00007221 */ /* 0x000fc40000010000 */
[----:B------:R-:W-:Y:S01]  /*20b0*/  FFMA.FTZ R6, R226, R13, R6 ;  /* 0x0000000de2067223 */ /* 0x000fe20000010006 */
[----:B------:R-:W-:Y:S01]  /*20c0*/  HADD2.F32 R194, -RZ, R194.H1_H1 ;  /* 0x300000c2ffc27230 */ /* 0x000fe20000004100 */
[----:B------:R-:W-:Y:S02]  /*20d0*/  FFMA.FTZ R79, R8, R15, R79 ;  /* 0x0000000f084f7223 */ /* 0x000fe4000001004f */
[----:B------:R-:W-:Y:S02]  /*20e0*/  FADD.FTZ R111, R111, R15 ;  /* 0x0000000f6f6f7221 */ /* 0x000fe40000010000 */
[----:B------:R-:W-:Y:S02]  /*20f0*/  FMUL.FTZ R9, R2, R9 ;  /* 0x0000000902097220 */ /* 0x000fe40000410000 */
[----:B------:R-:W-:Y:S02]  /*2100*/  FMUL.FTZ R15, R52, R193 ;  /* 0x000000c1340f7220 */ /* 0x000fe40000410000 */
[----:B------:R-:W-:-:S02]  /*2110*/  FADD.FTZ R0, R0, R14 ;  /* 0x0000000e00007221 */ /* 0x000fc40000010000 */
[----:B------:R-:W-:Y:S01]  /*2120*/  FFMA.FTZ R6, R8, R14, R6 ;  /* 0x0000000e08067223 */ /* 0x000fe20000010006 */
[--C-:B------:R-:W-:Y:S01]  /*2130*/  HADD2.F32 R196, -RZ, R195.reuse.H0_H0 ;  /* 0x200000c3ffc47230 */ /* 0x100fe20000004100 */
[----:B------:R-:W-:Y:S02]  /*2140*/  FMUL.FTZ R204, R53, R194 ;  /* 0x000000c235cc7220 */ /* 0x000fe40000410000 */
[----:B------:R-:W-:Y:S02]  /*2150*/  FADD.FTZ R0, R0, R15 ;  /* 0x0000000f00007221 */ /* 0x000fe40000010000 */
[----:B------:R-:W-:Y:S01]  /*2160*/  FFMA.FTZ R6, R9, R15, R6 ;  /* 0x0000000f09067223 */ /* 0x000fe20000010006 */
[----:B------:R-:W-:Y:S01]  /*2170*/  HADD2.F32 R195, -RZ, R195.H1_H1 ;  /* 0x300000c3ffc37230 */ /* 0x000fe20000004100 */
        /* <DEDUP_REMOVED lines=19> */
.L_x_9027:
[----:B------:R-:W-:Y:S05]  /*22b0*/  BSYNC B1 ;  /* 0x0000000000017941 */ /* 0x000fea0003800000 */
.L_x_9016:
[----:B------:R-:W-:Y:S05]  /*22c0*/  BRA.DIV ~URZ, `(.L_x_9034) ;  /* 0x00004c027f007947 */ /* 0x000fea000b800000 */
[----:B------:R2:W3:Y:S02]  /*22d0*/  SHFL.BFLY PT, R6, R220, 0x1, 0x1f ;  /* 0x0c201f00dc067f89 */ /* 0x0004e400000e0000 */
.L_x_9131:
        /* <DEDUP_REMOVED lines=18> */
.L_x_9132:
        /* <DEDUP_REMOVED lines=23> */
.L_x_9039:
[----:B------:R-:W-:Y:S05]  /*2570*/  BSYNC B2 ;  /* 0x0000000000027941 */ /* 0x000fea0003800000 */
.L_x_9038:
        /* <DEDUP_REMOVED lines=12> */
.L_x_9041:
[----:B------:R-:W-:Y:S05]  /*2640*/  BSYNC B2 ;  /* 0x0000000000027941 */ /* 0x000fea0003800000 */
.L_x_9040:
[----:B------:R-:W2:Y:S01]  /*2650*/  LDL R196, [R1+0x90] ;  /* 0x0000900001c47983 */ /* 0x000ea20000100800 */
[----:B------:R-:W-:Y:S01]  /*2660*/  ISETP.NE.U32.AND P6, PT, RZ, c[0x0][0x258], PT ;  /* 0x00009600ff007a0c */ /* 0x000fe20003fc5070 */
[----:B------:R-:W-:Y:S01]  /*2670*/  @P5 HADD2.F32 R193, -RZ, R184.H0_H0 ;  /* 0x200000b8ffc15230 */ /* 0x000fe20000004100 */
[----:B------:R-:W-:Y:S01]  /*2680*/  @!P4 ISETP.NE.U32.AND P0, PT, RZ, c[0x0][0x218], PT ;  /* 0x00008600ff00ca0c */ /* 0x000fe20003f05070 */
[----:B------:R-:W-:Y:S01]  /*2690*/  BSSY B2, `(.L_x_9042) ;  /* 0x0000015000027945 */ /* 0x000fe20003800000 */
[----:B------:R-:W-:Y:S02]  /*26a0*/  ISETP.NE.AND.EX P6, PT, RZ, c[0x0][0x25c], PT, P6 ;  /* 0x00009700ff007a0c */ /* 0x000fe40003fc5360 */
[----:B------:R-:W-:Y:S02]  /*26b0*/  @!P4 ISETP.NE.AND.EX P0, PT, RZ, c[0x0][0x21c], PT, P0 ;  /* 0x00008700ff00ca0c */ /* 0x000fe40003f05300 */
[C---:B------:R-:W-:Y:S01]  /*26c0*/  SEL R188, R192.reuse, R188, P6 ;  /* 0x000000bcc0bc7207 */ /* 0x040fe20003000000 */
[----:B------:R-:W-:-:S04]  /*26d0*/  @P5 FMUL.FTZ R192, R192, c[0x0][0x1ec] ;  /* 0x00007b00c0c05a20 */ /* 0x000fc80000410000 */
[----:B------:R-:W-:Y:S02]  /*26e0*/  @P5 FFMA.FTZ R116, R192, R193, R116 ;  /* 0x000000c1c0745223 */ /* 0x000fe40000010074 */
[----:B--2---:R-:W-:-:S05]  /*26f0*/  @P5 FMUL.FTZ R192, R196, R192 ;  /* 0x000000c0c4c05220 */ /* 0x004fca0000410000 */
[----:B------:R-:W-:-:S04]  /*2700*/  @P5 F2FP.PACK_AB R192, RZ, R192 ;  /* 0x000000c0ffc0523e */ /* 0x000fc800000000ff */
        /* <DEDUP_REMOVED lines=13> */
.L_x_9043:
[----:B------:R-:W-:Y:S05]  /*27e0*/  BSYNC B2 ;  /* 0x0000000000027941 */ /* 0x000fea0003800000 */
.L_x_9042:
[----:B------:R-:W2:Y:S01]  /*27f0*/  LDL R196, [R1+0x94] ;  /* 0x0000940001c47983 */ /* 0x000ea20000100800 */
[C---:B------:R-:W-:Y:S01]  /*2800*/  SEL R189, R192.reuse, R189, P6 ;  /* 0x000000bdc0bd7207 */ /* 0x040fe20003000000 */
[----:B------:R-:W-:Y:S01]  /*2810*/  @P5 HADD2.F32 R193, -RZ, R184.H1_H1 ;  /* 0x300000b8ffc15230 */ /* 0x000fe20000004100 */
[----:B------:R-:W-:Y:S01]  /*2820*/  @P5 FMUL.FTZ R192, R192, c[0x0][0x1ec] ;  /* 0x00007b00c0c05a20 */ /* 0x000fe20000410000 */
[----:B------:R-:W-:Y:S01]  /*2830*/  @!P4 ISETP.NE.U32.AND P0, PT, RZ, c[0x0][0x218], PT ;  /* 0x00008600ff00ca0c */ /* 0x000fe20003f05070 */
[----:B------:R-:W-:Y:S02]  /*2840*/  BSSY B2, `(.L_x_9044) ;  /* 0x0000012000027945 */ /* 0x000fe40003800000 */
[----:B------:R-:W-:Y:S01]  /*2850*/  @P5 FFMA.FTZ R117, R192, R193, R117 ;  /* 0x000000c1c0755223 */ /* 0x000fe20000010075 */
[----:B------:R-:W-:Y:S01]  /*2860*/  @!P4 ISETP.NE.AND.EX P0, PT, RZ, c[0x0][0x21c], PT, P0 ;  /* 0x00008700ff00ca0c */ /* 0x000fe20003f05300 */
        /* <DEDUP_REMOVED lines=15> */
.L_x_9045:
[----:B------:R-:W-:Y:S05]  /*2960*/  BSYNC B2 ;  /* 0x0000000000027941 */ /* 0x000fea0003800000 */
.L_x_9044:
[----:B------:R-:W2:Y:S01]  /*2970*/  LDL R196, [R1+0x98] ;  /* 0x0000980001c47983 */ /* 0x000ea20000100800 */
[C---:B------:R-:W-:Y:S01]  /*2980*/  SEL R190, R192.reuse, R190, P6 ;  /* 0x000000bec0be7207 */ /* 0x040fe20003000000 */
[----:B------:R-:W-:Y:S01]  /*2990*/  @P5 HADD2.F32 R193, -RZ, R185.H0_H0 ;  /* 0x200000b9ffc15230 */ /* 0x000fe20000004100 */
        /* <DEDUP_REMOVED lines=20> */
.L_x_9047:
[----:B------:R-:W-:Y:S05]  /*2ae0*/  BSYNC B2 ;  /* 0x0000000000027941 */ /* 0x000fea0003800000 */
.L_x_9046:
        /* <DEDUP_REMOVED lines=23> */
.L_x_9049:
[----:B------:R-:W-:Y:S05]  /*2c60*/  BSYNC B2 ;  /* 0x0000000000027941 */ /* 0x000fea0003800000 */
.L_x_9048:
        /* <DEDUP_REMOVED lines=23> */
.L_x_9051:
[----:B------:R-:W-:Y:S05]  /*2de0*/  BSYNC B2 ;  /* 0x0000000000027941 */ /* 0x000fea0003800000 */
.L_x_9050:
        /* <DEDUP_REMOVED lines=22> */
.L_x_9053:
[----:B------:R-:W-:Y:S05]  /*2f50*/  BSYNC B2 ;  /* 0x0000000000027941 */ /* 0x000fea0003800000 */
.L_x_9052:
        /* <DEDUP_REMOVED lines=21> */
.L_x_9055:
[----:B------:R-:W-:Y:S05]  /*30b0*/  BSYNC B2 ;  /* 0x0000000000027941 */ /* 0x000fea0003800000 */
.L_x_9054:
[----:B0-----:R-:W2:Y:S01]  /*30c0*/  LDL R195, [R1+0xac] ;  /* 0x0000ac0001c37983 */ /* 0x001ea20000100800 */
[----:B------:R-:W-:Y:S01]  /*30d0*/  ISETP.NE.U32.AND P0, PT, RZ, c[0x0][0x258], PT ;  /* 0x00009600ff007a0c */ /* 0x000fe20003f05070 */
[----:B------:R-:W-:Y:S01]  /*30e0*/  @P5 HADD2.F32 R193, -RZ, R187.H1_H1 ;  /* 0x300000bbffc15230 */ /* 0x000fe20000004100 */
[C---:B------:R-:W-:Y:S01]  /*30f0*/  SEL R175, R192.reuse, R175, P6 ;  /* 0x000000afc0af7207 */ /* 0x040fe20003000000 */
[----:B------:R-:W-:Y:S01]  /*3100*/  @P5 FMUL.FTZ R192, R192, c[0x0][0x1ec] ;  /* 0x00007b00c0c05a20 */ /* 0x000fe20000410000 */
[----:B------:R-:W-:-:S03]  /*3110*/  ISETP.NE.AND.EX P0, PT, RZ, c[0x0][0x25c], PT, P0 ;  /* 0x00009700ff007a0c */ /* 0x000fc60003f05300 */
[----:B------:R-:W-:Y:S02]  /*3120*/  @P5 FFMA.FTZ R123, R192, R193, R123 ;  /* 0x000000c1c07b5223 */ /* 0x000fe4000001007b */
[----:B--2---:R-:W-:-:S05]  /*3130*/  @P5 FMUL.FTZ R192, R195, R192 ;  /* 0x000000c0c3c05220 */ /* 0x004fca0000410000 */
[----:B------:R-:W-:-:S04]  /*3140*/  @P5 F2FP.PACK_AB R192, RZ, R192 ;  /* 0x000000c0ffc0523e */ /* 0x000fc800000000ff */
        /* <DEDUP_REMOVED lines=10> */
.L_x_9037:
[----:B------:R-:W-:Y:S05]  /*31f0*/  BSYNC B1 ;  /* 0x0000000000017941 */ /* 0x000fea0003800000 */
.L_x_9036:
        /* <DEDUP_REMOVED lines=9> */
.L_x_9059:
[----:B------:R-:W-:Y:S05]  /*3290*/  BSYNC B2 ;  /* 0x0000000000027941 */ /* 0x000fea0003800000 */
.L_x_9058:
        /* <DEDUP_REMOVED lines=12> */
.L_x_9061:
[----:B------:R-:W-:Y:S05]  /*3360*/  BSYNC B2 ;  /* 0x0000000000027941 */ /* 0x000fea0003800000 */
.L_x_9060:
[----:B------:R-:W3:Y:S01]  /*3370*/  LDL R196, [R1+0x50] ;  /* 0x0000500001c47983 */ /* 0x000ee20000100800 */
        /* <DEDUP_REMOVED lines=22> */
.L_x_9063:
[----:B------:R-:W-:Y:S05]  /*34e0*/  BSYNC B2 ;  /* 0x0000000000027941 */ /* 0x000fea0003800000 */
.L_x_9062:
        /* <DEDUP_REMOVED lines=21> */
.L_x_9065:
[----:B------:R-:W-:Y:S05]  /*3640*/  BSYNC B2 ;  /* 0x0000000000027941 */ /* 0x000fea0003800000 */
.L_x_9064:
[----:B------:R-:W3:Y:S01]  /*3650*/  LDL R196, [R1+0x58] ;  /* 0x0000580001c47983 */ /* 0x000ee20000100800 */
        /* <DEDUP_REMOVED lines=20> */
.L_x_9067:
[----:B------:R-:W-:Y:S05]  /*37a0*/  BSYNC B2 ;  /* 0x0000000000027941 */ /* 0x000fea0003800000 */
.L_x_9066:
        /* <DEDUP_REMOVED lines=21> */
.L_x_9069:
[----:B------:R-:W-:Y:S05]  /*3900*/  BSYNC B2 ;  /* 0x0000000000027941 */ /* 0x000fea0003800000 */
.L_x_9068:
        /* <DEDUP_REMOVED lines=21> */
.L_x_9071:
[----:B------:R-:W-:Y:S05]  /*3a60*/  BSYNC B2 ;  /* 0x0000000000027941 */ /* 0x000fea0003800000 */
.L_x_9070:
        /* <DEDUP_REMOVED lines=21> */
.L_x_9073:
[----:B------:R-:W-:Y:S05]  /*3bc0*/  BSYNC B2 ;  /* 0x0000000000027941 */ /* 0x000fea0003800000 */
.L_x_9072:
        /* <DEDUP_REMOVED lines=21> */
.L_x_9075:
[----:B------:R-:W-:Y:S05]  /*3d20*/  BSYNC B2 ;  /* 0x0000000000027941 */ /* 0x000fea0003800000 */
.L_x_9074:
[----:B--2---:R-:W2:Y:S01]  /*3d30*/  LDL R195, [R1+0x6c] ;  /* 0x00006c0001c37983 */ /* 0x004ea20000100800 */
[----:B------:R-:W-:Y:S01]  /*3d40*/  ISETP.NE.U32.AND P0, PT, RZ, c[0x0][0x258], PT ;  /* 0x00009600ff007a0c */ /* 0x000fe20003f05070 */
[----:B------:R-:W-:Y:S01]  /*3d50*/  @P5 HADD2.F32 R193, -RZ, R187.H1_H1 ;  /* 0x300000bbffc15230 */ /* 0x000fe20000004100 */
[C---:B------:R-:W-:Y:S01]  /*3d60*/  SEL R175, R192.reuse, R175, P6 ;  /* 0x000000afc0af7207 */ /* 0x040fe20003000000 */
[----:B------:R-:W-:Y:S01]  /*3d70*/  @P5 FMUL.FTZ R192, R192, c[0x0][0x1ec] ;  /* 0x00007b00c0c05a20 */ /* 0x000fe20000410000 */
[----:B------:R-:W-:-:S03]  /*3d80*/  ISETP.NE.AND.EX P0, PT, RZ, c[0x0][0x25c], PT, P0 ;  /* 0x00009700ff007a0c */ /* 0x000fc60003f05300 */
[-C--:B------:R-:W-:Y:S02]  /*3d90*/  @P5 FFMA.FTZ R131, R193, R192.reuse, R131 ;  /* 0x000000c0c1835223 */ /* 0x080fe40000010083 */
        /* <DEDUP_REMOVED lines=12> */
.L_x_9057:
[----:B------:R-:W-:Y:S05]  /*3e60*/  BSYNC B1 ;  /* 0x0000000000017941 */ /* 0x000fea0003800000 */
.L_x_9056:
        /* <DEDUP_REMOVED lines=9> */
.L_x_9079:
[----:B------:R-:W-:Y:S05]  /*3f00*/  BSYNC B2 ;  /* 0x0000000000027941 */ /* 0x000fea0003800000 */
.L_x_9078:
        /* <DEDUP_REMOVED lines=12> */
.L_x_9081:
[----:B------:R-:W-:Y:S05]  /*3fd0*/  BSYNC B2 ;  /* 0x0000000000027941 */ /* 0x000fea0003800000 */
.L_x_9080:
        /* <DEDUP_REMOVED lines=22> */
.L_x_9083:
[----:B------:R-:W-:Y:S05]  /*4140*/  BSYNC B2 ;  /* 0x0000000000027941 */ /* 0x000fea0003800000 */
.L_x_9082:
        /* <DEDUP_REMOVED lines=20> */
.L_x_9085:
[----:B------:R-:W-:Y:S05]  /*4290*/  BSYNC B2 ;  /* 0x0000000000027941 */ /* 0x000fea0003800000 */
.L_x_9084:
        /* <DEDUP_REMOVED lines=20> */
.L_x_9087:
[----:B------:R-:W-:Y:S05]  /*43e0*/  BSYNC B2 ;  /* 0x0000000000027941 */ /* 0x000fea0003800000 */
.L_x_9086:
        /* <DEDUP_REMOVED lines=20> */
.L_x_9089:
[----:B------:R-:W-:Y:S05]  /*4530*/  BSYNC B2 ;  /* 0x0000000000027941 */ /* 0x000fea0003800000 */
.L_x_9088:
        /* <DEDUP_REMOVED lines=20> */
.L_x_9091:
[----:B------:R-:W-:Y:S05]  /*4680*/  BSYNC B2 ;  /* 0x0000000000027941 */ /* 0x000fea0003800000 */
.L_x_9090:
        /* <DEDUP_REMOVED lines=20> */
.L_x_9093:
[----:B------:R-:W-:Y:S05]  /*47d0*/  BSYNC B2 ;  /* 0x0000000000027941 */ /* 0x000fea0003800000 */
.L_x_9092:
        /* <DEDUP_REMOVED lines=20> */
.L_x_9095:
[----:B------:R-:W-:Y:S05]  /*4920*/  BSYNC B2 ;  /* 0x0000000000027941 */ /* 0x000fea0003800000 */
.L_x_9094:
        /* <DEDUP_REMOVED lines=18> */
.L_x_9077:
[----:B------:R-:W-:Y:S05]  /*4a50*/  BSYNC B1 ;  /* 0x0000000000017941 */ /* 0x000fea0003800000 */
.L_x_9076:
        /* <DEDUP_REMOVED lines=10> */
.L_x_9099:
[----:B------:R-:W-:Y:S05]  /*4b00*/  BSYNC B2 ;  /* 0x0000000000027941 */ /* 0x000fea0003800000 */
.L_x_9098:
        /* <DEDUP_REMOVED lines=12> */
.L_x_9101:
[----:B------:R-:W-:Y:S05]  /*4bd0*/  BSYNC B2 ;  /* 0x0000000000027941 */ /* 0x000fea0003800000 */
.L_x_9100:
        /* <DEDUP_REMOVED lines=22> */
.L_x_9103:
[----:B------:R-:W-:Y:S05]  /*4d40*/  BSYNC B2 ;  /* 0x0000000000027941 */ /* 0x000fea0003800000 */
.L_x_9102:
        /* <DEDUP_REMOVED lines=20> */
.L_x_9105:
[----:B------:R-:W-:Y:S05]  /*4e90*/  BSYNC B2 ;  /* 0x0000000000027941 */ /* 0x000fea0003800000 */
.L_x_9104:
        /* <DEDUP_REMOVED lines=20> */
.L_x_9107:
[----:B------:R-:W-:Y:S05]  /*4fe0*/  BSYNC B2 ;  /* 0x0000000000027941 */ /* 0x000fea0003800000 */
.L_x_9106:
        /* <DEDUP_REMOVED lines=20> */
.L_x_9109:
[----:B------:R-:W-:Y:S05]  /*5130*/  BSYNC B2 ;  /* 0x0000000000027941 */ /* 0x000fea0003800000 */
.L_x_9108:
        /* <DEDUP_REMOVED lines=20> */
.L_x_9111:
[----:B------:R-:W-:Y:S05]  /*5280*/  BSYNC B2 ;  /* 0x0000000000027941 */ /* 0x000fea0003800000 */
.L_x_9110:
        /* <DEDUP_REMOVED lines=20> */
.L_x_9113:
[----:B------:R-:W-:Y:S05]  /*53d0*/  BSYNC B2 ;  /* 0x0000000000027941 */ /* 0x000fea0003800000 */
.L_x_9112:
        /* <DEDUP_REMOVED lines=20> */
.L_x_9115:
[----:B------:R-:W-:Y:S05]  /*5520*/  BSYNC B2 ;  /* 0x0000000000027941 */ /* 0x000fea0003800000 */
.L_x_9114:
[----:B------:R-:W-:Y:S01]  /*5530*/  ISETP.NE.U32.AND P0, PT, RZ, c[0x0][0x258], PT ;  /* 0x00009600ff007a0c */ /* 0x000fe20003f05070 */
[----:B------:R-:W-:Y:S01]  /*5540*/  @P5 HADD2.F32 R6, -RZ, R187.H1_H1 ;  /* 0x300000bbff065230 */ /* 0x000fe20000004100 */
[C---:B------:R-:W-:Y:S01]  /*5550*/  @P5 FMUL.FTZ R2, R192.reuse, c[0x0][0x1ec] ;  /* 0x00007b00c0025a20 */ /* 0x040fe20000410000 */
[----:B------:R-:W-:Y:S02]  /*5560*/  SEL R175, R192, R175, P6 ;  /* 0x000000afc0af7207 */ /* 0x000fe40003000000 */
[----:B------:R-:W-:Y:S01]  /*5570*/  ISETP.NE.AND.EX P0, PT, RZ, c[0x0][0x25c], PT, P0 ;  /* 0x00009700ff007a0c */ /* 0x000fe20003f05300 */
[-C--:B------:R-:W-:Y:S02]  /*5580*/  @P5 FFMA.FTZ R147, R6, R2.reuse, R147 ;  /* 0x0000000206935223 */ /* 0x080fe40000010093 */
[----:B------:R-:W-:-:S05]  /*5590*/  @P5 FMUL.FTZ R2, R43, R2 ;  /* 0x000000022b025220 */ /* 0x000fca0000410000 */
[----:B------:R-:W-:-:S04]  /*55a0*/  @P5 F2FP.PACK_AB R2, RZ, R2 ;  /* 0x00000002ff02523e */ /* 0x000fc800000000ff */
[----:B------:R-:W-:Y:S02]  /*55b0*/  @P5 PRMT R183, R183, 0x5410, R2 ;  /* 0x00005410b7b75816 */ /* 0x000fe40000000002 */
[----:B------:R-:W-:-:S05]  /*55c0*/  @P0 MOV R6, 0x20 ;  /* 0x0000002000060802 */ /* 0x000fca0000000f00 */
[----:B------:R-:W-:Y:S01]  /*55d0*/  @P0 IMAD.WIDE.U32 R192, R5, R6, c[0x0][0x258] ;  /* 0x0000960005c00625 */ /* 0x000fe200078e0006 */
[----:B------:R-:W-:-:S04]  /*55e0*/  @P5 MOV R5, 0x10 ;  /* 0x0000001000055802 */ /* 0x000fc80000000f00 */
[----:B------:R-:W-:Y:S04]  /*55f0*/  @P0 STG.E.128 [R192.64], R188 ;  /* 0x000000bcc0000986 */ /* 0x000fe8000c101d04 */
[----:B------:R0:W-:Y:S02]  /*5600*/  @P0 STG.E.128 [R192.64+0x10], R172 ;  /* 0x000010acc0000986 */ /* 0x0001e4000c101d04 */
[----:B0-----:R-:W-:-:S05]  /*5610*/  @P5 IMAD.WIDE.U32 R192, R0, R5, c[0x0][0x248] ;  /* 0x0000920000c05625 */ /* 0x001fca00078e0005 */
[----:B------:R0:W-:Y:S02]  /*5620*/  @P5 STG.E.128 [R192.64], R180 ;  /* 0x000000b4c0005986 */ /* 0x0001e4000c101d04 */
.L_x_9097:
[----:B------:R-:W-:Y:S05]  /*5630*/  BSYNC B1 ;  /* 0x0000000000017941 */ /* 0x000fea0003800000 */
.L_x_9096:
[----:B------:R-:W-:-:S05]  /*5640*/  IMAD.MOV.U32 R0, RZ, RZ, c[0x0][0x160] ;  /* 0x00005800ff007624 */ /* 0x000fca00078e00ff */
[----:B-----5:R-:W-:-:S04]  /*5650*/  LEA R3, R0, R3, 0x2 ;  /* 0x0000000300037211 */ /* 0x020fc800078e10ff */
[----:B------:R-:W-:-:S13]  /*5660*/  ISETP.GE.AND P0, PT, R3, c[0x0][0x164], PT ;  /* 0x0000590003007a0c */ /* 0x000fda0003f06270 */
[----:B012---:R-:W-:Y:S01]  /*5670*/  @P0 CALL.REL.NOINC `(.L_x_9015) ;  /* 0x0000001000000944 */ /* 0x007fe20003c00000 */
[----:B------:R-:W-:Y:S05]  /*5680*/  BRA `(.L_x_9116) ;  /* 0xffffb1c000007947 */ /* 0x000fea000383ffff */
.L_x_9015:
[----:B------:R-:W-:Y:S05]  /*5690*/  BSYNC B0 ;  /* 0x0000000000007941 */ /* 0x000fea0003800000 */
.L_x_9014:
        /* <DEDUP_REMOVED lines=150> */
.L_x_9118:
[----:B------:R-:W-:Y:S05]  /*6000*/  BSYNC B0 ;  /* 0x0000000000007941 */ /* 0x000fea0003800000 */
.L_x_9117:
        /* <DEDUP_REMOVED lines=128> */
.L_x_9120:
[----:B0-----:R-:W-:Y:S05]  /*6810*/  BSYNC B0 ;  /* 0x0000000000007941 */ /* 0x001fea0003800000 */
.L_x_9119:
        /* <DEDUP_REMOVED lines=13> */
[----:B------:R0:W-:Y:S02]  /*68f0*/  STG.E [R6.64], R25 ;  /* 0x0000001906007986 */ /* 0x0001e4000c101904 */
[----:B------:R-:W-:Y:S01]  /*6900*/  IMAD.X R81, RZ, RZ, R81, P6 ;  /* 0x000000ffff517224 */ /* 0x000fe200030e0651 */
[----:B------:R-:W-:Y:S02]  /*6910*/  IADD3 R55, P6, R55, 0x200, RZ ;  /* 0x0000020037377810 */ /* 0x000fe40007fde0ff */
[----:B------:R-:W-:-:S02]  /*6920*/  IADD3.X R79, RZ, R79, RZ, P5, !PT ;  /* 0x0000004fff4f7210 */ /* 0x000fc40002ffe4ff */
[----:B------:R-:W-:-:S04]  /*6930*/  IADD3.X R56, RZ, R56, RZ, P6, !PT ;  /* 0x00000038ff387210 */ /* 0x000fc800037fe4ff */
.L_x_9122:
[----:B------:R-:W-:Y:S05]  /*6940*/  BSYNC B0 ;  /* 0x0000000000007941 */ /* 0x000fea0003800000 */
.L_x_9121:
        /* <DEDUP_REMOVED lines=18> */
.L_x_9124:
[----:B------:R-:W-:Y:S05]  /*6a70*/  BSYNC B0 ;  /* 0x0000000000007941 */ /* 0x000fea0003800000 */
.L_x_9123:
        /* <DEDUP_REMOVED lines=18> */
.L_x_9126:
[----:B------:R-:W-:Y:S05]  /*6ba0*/  BSYNC B0 ;  /* 0x0000000000007941 */ /* 0x000fea0003800000 */
.L_x_9125:
        /* <DEDUP_REMOVED lines=18> */
.L_x_9128:
[----:B------:R-:W-:Y:S05]  /*6cd0*/  BSYNC B0 ;  /* 0x0000000000007941 */ /* 0x000fea0003800000 */
.L_x_9127:
        /* <DEDUP_REMOVED lines=18> */
.L_x_9130:
[----:B------:R-:W-:Y:S05]  /*6e00*/  BSYNC B0 ;  /* 0x0000000000007941 */ /* 0x000fea0003800000 */
.L_x_9129:
[----:B------:R-:W-:Y:S01]  /*6e10*/  FADD.FTZ R49, R18, R49 ;  /* 0x0000003112317221 */ /* 0x000fe20000010000 */
[----:B0-----:R-:W-:Y:S02]  /*6e20*/  MOV R2, R60 ;  /* 0x0000003c00027202 */ /* 0x001fe40000000f00 */
[----:B------:R-:W-:Y:S01]  /*6e30*/  MOV R3, R81 ;  /* 0x0000005100037202 */ /* 0x000fe20000000f00 */
[----:B------:R-:W-:Y:S06]  /*6e40*/  @!P4 EXIT ;  /* 0x000000000000c94d */ /* 0x000fec0003800000 */
[----:B------:R0:W-:Y:S01]  /*6e50*/  STG.E [R2.64], R43 ;  /* 0x0000002b02007986 */ /* 0x0001e2000c101904 */
[----:B------:R-:W-:-:S02]  /*6e60*/  MOV R4, R55 ;  /* 0x0000003700047202 */ /* 0x000fc40000000f00 */
[----:B------:R-:W-:Y:S02]  /*6e70*/  MOV R5, R56 ;  /* 0x0000003800057202 */ /* 0x000fe40000000f00 */
[----:B0-----:R-:W-:Y:S02]  /*6e80*/  MOV R2, R58 ;  /* 0x0000003a00027202 */ /* 0x001fe40000000f00 */
[----:B------:R-:W-:-:S05]  /*6e90*/  MOV R3, R79 ;  /* 0x0000004f00037202 */ /* 0x000fca0000000f00 */
[----:B------:R-:W-:Y:S04]  /*6ea0*/  STG.E [R2.64], R39 ;  /* 0x0000002702007986 */ /* 0x000fe8000c101904 */
[----:B------:R-:W-:Y:S01]  /*6eb0*/  STG.E [R4.64], R49 ;  /* 0x0000003104007986 */ /* 0x000fe2000c101904 */
[----:B------:R-:W-:Y:S05]  /*6ec0*/  EXIT ;  /* 0x000000000000794d */ /* 0x000fea0003800000 */
.L_x_9034:
[----:B------:R-:W-:Y:S01]  /*6ed0*/  HFMA2.MMA R0, -RZ, RZ, 0, 5.9604644775390625e-08 ;  /* 0x00000001ff007435 */ /* 0x000fe200000001ff */
[----:B0-----:R-:W-:Y:S02]  /*6ee0*/  MOV R193, R220 ;  /* 0x000000dc00c17202 */ /* 0x001fe40000000f00 */
[----:B------:R-:W-:Y:S02]  /*6ef0*/  MOV R197, 0x1f ;  /* 0x0000001f00c57802 */ /* 0x000fe40000000f00 */
[----:B------:R-:W-:-:S02]  /*6f00*/  MOV R196, 0xffffffff ;  /* 0xffffffff00c47802 */ /* 0x000fc40000000f00 */
[----:B------:R-:W-:Y:S02]  /*6f10*/  MOV R192, 0x6f30 ;  /* 0x00006f3000c07802 */ /* 0x000fe40000000f00 */
[----:B-1---5:R-:W-:Y:S05]  /*6f20*/  CALL.REL.NOINC `($__internal_146_$__cuda_sm70_shflsync_bfly_p) ;  /* 0x0000045000007944 */ /* 0x022fea0003c00000 */
[----:B-1----:R-:W-:Y:S01]  /*6f30*/  MOV R6, R0 ;  /* 0x0000000000067202 */ /* 0x002fe20000000f00 */
[----:B------:R-:W-:Y:S05]  /*6f40*/  BRA `(.L_x_9131) ;  /* 0xffffb39000007947 */ /* 0x000fea000383ffff */
.L_x_9035:
[----:B------:R-:W-:Y:S01]  /*6f50*/  HFMA2.MMA R0, -RZ, RZ, 0, 5.9604644775390625e-08 ;  /* 0x00000001ff007435 */ /* 0x000fe200000001ff */
[----:B0-----:R-:W-:Y:S02]  /*6f60*/  MOV R193, R217 ;  /* 0x000000d900c17202 */ /* 0x001fe40000000f00 */
[----:B------:R-:W-:Y:S02]  /*6f70*/  MOV R197, 0x1f ;  /* 0x0000001f00c57802 */ /* 0x000fe40000000f00 */
[----:B------:R-:W-:Y:S02]  /*6f80*/  MOV R196, 0xffffffff ;  /* 0xffffffff00c47802 */ /* 0x000fe40000000f00 */
[----:B------:R-:W-:Y:S02]  /*6f90*/  MOV R192, 0x6fb0 ;  /* 0x00006fb000c07802 */ /* 0x000fe40000000f00 */
[----:B-123-5:R-:W-:Y:S05]  /*6fa0*/  CALL.REL.NOINC `($__internal_146_$__cuda_sm70_shflsync_bfly_p) ;  /* 0x000003d000007944 */ /* 0x02efea0003c00000 */
[----:B------:R-:W-:Y:S01]  /*6fb0*/  FADD.FTZ R6, R6, R220 ;  /* 0x000000dc06067221 */ /* 0x000fe20000010000 */
[----:B------:R-:W-:Y:S01]  /*6fc0*/  MOV R197, 0x1f ;  /* 0x0000001f00c57802 */ /* 0x000fe20000000f00 */
[----:B-1----:R-:W-:Y:S01]  /*6fd0*/  FADD.FTZ R194, R217, R0 ;  /* 0x00000000d9c27221 */ /* 0x002fe20000010000 */
[----:B------:R-:W-:Y:S01]  /*6fe0*/  HFMA2.MMA R0, -RZ, RZ, 0, 1.1920928955078125e-07 ;  /* 0x00000002ff007435 */ /* 0x000fe200000001ff */
[----:B------:R-:W-:-:S02]  /*6ff0*/  MOV R196, 0xffffffff ;  /* 0xffffffff00c47802 */ /* 0x000fc40000000f00 */
[----:B------:R-:W-:Y:S02]  /*7000*/  MOV R193, R6 ;  /* 0x0000000600c17202 */ /* 0x000fe40000000f00 */
[----:B------:R-:W-:Y:S02]  /*7010*/  MOV R192, 0x7030 ;  /* 0x0000703000c07802 */ /* 0x000fe40000000f00 */
[----:B------:R-:W-:Y:S05]  /*7020*/  CALL.REL.NOINC `($__internal_146_$__cuda_sm70_shflsync_bfly_p) ;  /* 0x0000035000007944 */ /* 0x000fea0003c00000 */
[----:B------:R-:W-:Y:S01]  /*7030*/  HFMA2.MMA R197, -RZ, RZ, 0, 1.847743988037109375e-06 ;  /* 0x0000001fffc57435 */ /* 0x000fe200000001ff */
[----:B-1----:R-:W-:Y:S01]  /*7040*/  MOV R195, R0 ;  /* 0x0000000000c37202 */ /* 0x002fe20000000f00 */
[----:B------:R-:W-:Y:S01]  /*7050*/  IMAD.MOV.U32 R0, RZ, RZ, 0x2 ;  /* 0x00000002ff007424 */ /* 0x000fe200078e00ff */
[----:B------:R-:W-:Y:S02]  /*7060*/  MOV R193, R194 ;  /* 0x000000c200c17202 */ /* 0x000fe40000000f00 */
[----:B------:R-:W-:Y:S02]  /*7070*/  MOV R196, 0xffffffff ;  /* 0xffffffff00c47802 */ /* 0x000fe40000000f00 */
[----:B------:R-:W-:Y:S02]  /*7080*/  MOV R192, 0x70a0 ;  /* 0x000070a000c07802 */ /* 0x000fe40000000f00 */
[----:B------:R-:W-:Y:S05]  /*7090*/  CALL.REL.NOINC `($__internal_146_$__cuda_sm70_shflsync_bfly_p) ;  /* 0x000002e000007944 */ /* 0x000fea0003c00000 */
[----:B------:R-:W-:Y:S01]  /*70a0*/  FADD.FTZ R6, R195, R6 ;  /* 0x00000006c3067221 */ /* 0x000fe20000010000 */
[----:B------:R-:W-:Y:S01]  /*70b0*/  MOV R197, 0x1f ;  /* 0x0000001f00c57802 */ /* 0x000fe20000000f00 */
[----:B-1----:R-:W-:Y:S01]  /*70c0*/  FADD.FTZ R194, R194, R0 ;  /* 0x00000000c2c27221 */ /* 0x002fe20000010000 */
[----:B------:R-:W-:Y:S01]  /*70d0*/  HFMA2.MMA R0, -RZ, RZ, 0, 2.384185791015625e-07 ;  /* 0x00000004ff007435 */ /* 0x000fe200000001ff */
[----:B------:R-:W-:-:S02]  /*70e0*/  MOV R196, 0xffffffff ;  /* 0xffffffff00c47802 */ /* 0x000fc40000000f00 */
[----:B------:R-:W-:Y:S02]  /*70f0*/  MOV R193, R6 ;  /* 0x0000000600c17202 */ /* 0x000fe40000000f00 */
[----:B------:R-:W-:Y:S02]  /*7100*/  MOV R192, 0x7120 ;  /* 0x0000712000c07802 */ /* 0x000fe40000000f00 */
[----:B------:R-:W-:Y:S05]  /*7110*/  CALL.REL.NOINC `($__internal_146_$__cuda_sm70_shflsync_bfly_p) ;  /* 0x0000026000007944 */ /* 0x000fea0003c00000 */
[----:B-1----:R-:W-:Y:S01]  /*7120*/  MOV R195, R0 ;  /* 0x0000000000c37202 */ /* 0x002fe20000000f00 */
[----:B------:R-:W-:Y:S01]  /*7130*/  HFMA2.MMA R0, -RZ, RZ, 0, 2.384185791015625e-07 ;  /* 0x00000004ff007435 */ /* 0x000fe200000001ff */
[----:B------:R-:W-:Y:S02]  /*7140*/  MOV R193, R194 ;  /* 0x000000c200c17202 */ /* 0x000fe40000000f00 */
[----:B------:R-:W-:Y:S02]  /*7150*/  MOV R197, 0x1f ;  /* 0x0000001f00c57802 */ /* 0x000fe40000000f00 */
[----:B------:R-:W-:Y:S02]  /*7160*/  MOV R196, 0xffffffff ;  /* 0xffffffff00c47802 */ /* 0x000fe40000000f00 */
[----:B------:R-:W-:-:S02]  /*7170*/  MOV R192, 0x7190 ;  /* 0x0000719000c07802 */ /* 0x000fc40000000f00 */
[----:B------:R-:W-:Y:S05]  /*7180*/  CALL.REL.NOINC `($__internal_146_$__cuda_sm70_shflsync_bfly_p) ;  /* 0x000001f000007944 */ /* 0x000fea0003c00000 */
[----:B------:R-:W-:Y:S01]  /*7190*/  FADD.FTZ R6, R195, R6 ;  /* 0x00000006c3067221 */ /* 0x000fe20000010000 */
[----:B------:R-:W-:Y:S01]  /*71a0*/  MOV R197, 0x1f ;  /* 0x0000001f00c57802 */ /* 0x000fe20000000f00 */
[----:B-1----:R-:W-:Y:S01]  /*71b0*/  FADD.FTZ R194, R194, R0 ;  /* 0x00000000c2c27221 */ /* 0x002fe20000010000 */
[----:B------:R-:W-:Y:S01]  /*71c0*/  HFMA2.MMA R0, -RZ, RZ, 0, 4.76837158203125e-07 ;  /* 0x00000008ff007435 */ /* 0x000fe200000001ff */
[----:B------:R-:W-:-:S02]  /*71d0*/  MOV R196, 0xffffffff ;  /* 0xffffffff00c47802 */ /* 0x000fc40000000f00 */
[----:B------:R-:W-:Y:S02]  /*71e0*/  MOV R193, R6 ;  /* 0x0000000600c17202 */ /* 0x000fe40000000f00 */
[----:B------:R-:W-:Y:S02]  /*71f0*/  MOV R192, 0x7210 ;  /* 0x0000721000c07802 */ /* 0x000fe40000000f00 */
[----:B------:R-:W-:Y:S05]  /*7200*/  CALL.REL.NOINC `($__internal_146_$__cuda_sm70_shflsync_bfly_p) ;  /* 0x0000017000007944 */ /* 0x000fea0003c00000 */
[----:B-1----:R-:W-:Y:S01]  /*7210*/  MOV R195, R0 ;  /* 0x0000000000c37202 */ /* 0x002fe20000000f00 */
[----:B------:R-:W-:Y:S01]  /*7220*/  HFMA2.MMA R0, -RZ, RZ, 0, 4.76837158203125e-07 ;  /* 0x00000008ff007435 */ /* 0x000fe200000001ff */
        /* <DEDUP_REMOVED lines=8> */
[----:B------:R-:W-:Y:S01]  /*72b0*/  HFMA2.MMA R0, -RZ, RZ, 0, 9.5367431640625e-07 ;  /* 0x00000010ff007435 */ /* 0x000fe200000001ff */
[----:B------:R-:W-:-:S02]  /*72c0*/  MOV R196, 0xffffffff ;  /* 0xffffffff00c47802 */ /* 0x000fc40000000f00 */
[----:B------:R-:W-:Y:S02]  /*72d0*/  MOV R193, R6 ;  /* 0x0000000600c17202 */ /* 0x000fe40000000f00 */
[----:B------:R-:W-:Y:S02]  /*72e0*/  MOV R192, 0x7300 ;  /* 0x0000730000c07802 */ /* 0x000fe40000000f00 */
[----:B------:R-:W-:Y:S05]  /*72f0*/  CALL.REL.NOINC `($__internal_146_$__cuda_sm70_shflsync_bfly_p) ;  /* 0x0000008000007944 */ /* 0x000fea0003c00000 */
[----:B-1----:R-:W-:Y:S01]  /*7300*/  MOV R195, R0 ;  /* 0x0000000000c37202 */ /* 0x002fe20000000f00 */
[----:B------:R-:W-:Y:S01]  /*7310*/  HFMA2.MMA R0, -RZ, RZ, 0, 9.5367431640625e-07 ;  /* 0x00000010ff007435 */ /* 0x000fe200000001ff */
[----:B------:R-:W-:Y:S02]  /*7320*/  MOV R193, R194 ;  /* 0x000000c200c17202 */ /* 0x000fe40000000f00 */
[----:B------:R-:W-:Y:S02]  /*7330*/  MOV R197, 0x1f ;  /* 0x0000001f00c57802 */ /* 0x000fe40000000f00 */
[----:B------:R-:W-:Y:S02]  /*7340*/  MOV R196, 0xffffffff ;  /* 0xffffffff00c47802 */ /* 0x000fe40000000f00 */
[----:B------:R-:W-:-:S02]  /*7350*/  MOV R192, 0x7370 ;  /* 0x0000737000c07802 */ /* 0x000fc40000000f00 */
[----:B------:R-:W-:Y:S05]  /*7360*/  CALL.REL.NOINC `($__internal_146_$__cuda_sm70_shflsync_bfly_p) ;  /* 0x0000001000007944 */ /* 0x000fea0003c00000 */
[----:B-1----:R-:W-:Y:S05]  /*7370*/  BRA `(.L_x_9132) ;  /* 0xffffb08000007947 */ /* 0x002fea000383ffff */
        .weak           $__internal_146_$__cuda_sm70_shflsync_bfly_p
        .type           $__internal_146_$__cuda_sm70_shflsync_bfly_p,@function
        .size           $__internal_146_$__cuda_sm70_shflsync_bfly_p,(.L_x_12448 - $__internal_146_$__cuda_sm70_shflsync_bfly_p)
$__internal_146_$__cuda_sm70_shflsync_bfly_p:
[----:B------:R-:W-:Y:S04]  /*7380*/  WARPSYNC R196 ;  /* 0x000000c400007348 */ /* 0x000fe80003800000 */
[----:B------:R0:W1:Y:S02]  /*7390*/  SHFL.BFLY PT, R0, R193, R0, R197 ;  /* 0x0c000000c1007389 */ /* 0x00006400000e00c5 */
[----:B0-----:R-:W-:-:S06]  /*73a0*/  HFMA2.MMA R193, -RZ, RZ, 0, 0 ;  /* 0x00000000ffc17435 */ /* 0x001fcc00000001ff */
[----:B------:R-:W-:Y:S05]  /*73b0*/  RET.REL.NODEC R192 `(_ZN10layer_norm13ln_bwd_kernelINS_13Kernel_traitsIf6__halffS2_fjLj1024ELj1ELj4ELj1ELj16ENS_18Kernel_traits_baseILj1024EfS2_fS2_fjLj128EEEEELb0ELb1ELb1ELb0EEEvNS_9BwdParamsE) ;  /* 0xffff8c40c0007950 */ /* 0x000fea0003c3ffff */
.L_x_9133:
        /* <DEDUP_REMOVED lines=12> */
.L_x_12448:


//--------------------- .text._ZN10layer_norm13ln_bwd_kernelINS_13Kernel_traitsIf6__halffS2_fjLj1024ELj1ELj4ELj1ELj16ENS_18Kernel_traits_baseILj1024EfS2_fS2_fjLj128EEEEELb0ELb1ELb1ELb1EEEvNS_9BwdParamsE --------------------------
	.section	.text._ZN10layer_norm13ln_bwd_kernelINS_13Kernel_traitsIf6__halffS2_fjLj1024ELj1ELj4ELj1ELj16ENS_18Kernel_traits_baseILj1024EfS2_fS2_fjLj128EEEEELb0ELb1ELb1ELb1EEEvNS_9BwdParamsE,"ax",@progbits
	.sectioninfo	@"SHI_REGISTERS=255"
	.align	128
        .global         _ZN10layer_norm13ln_bwd_kernelINS_13Kernel_traitsIf6__halffS2_fjLj1024ELj1ELj4ELj1ELj16ENS_18Kernel_traits_baseILj1024EfS2_fS2_fjLj128EEEEELb0ELb1ELb1ELb1EEEvNS_9BwdParamsE
        .type           _ZN10layer_norm13ln_bwd_kernelINS_13Kernel_traitsIf6__halffS2_fjLj1024ELj1ELj4ELj1ELj16ENS_18Kernel_traits_baseILj1024EfS2_fS2_fjLj128EEEEELb0ELb1ELb1ELb1EEEvNS_9BwdParamsE,@function
        .size           _ZN10layer_norm13ln_bwd_kernelINS_13Kernel_traitsIf6__halffS2_fjLj1024ELj1ELj4ELj1ELj16ENS_18Kernel_traits_baseILj1024EfS2_fS2_fjLj128EEEEELb0ELb1ELb1ELb1EEEvNS_9BwdParamsE,(.L_x_12449 - _ZN10layer_norm13ln_bwd_kernelINS_13Kernel_traitsIf6__halffS2_fjLj1024ELj1ELj4ELj1ELj16ENS_18Kernel_traits_baseILj1024EfS2_fS2_fjLj128EEEEELb0ELb1ELb1ELb1EEEvNS_9BwdParamsE)
        .other          _ZN10layer_norm13ln_bwd_kernelINS_13Kernel_traitsIf6__halffS2_fjLj1024ELj1ELj4ELj1ELj16ENS_18Kernel_traits_baseILj1024EfS2_fS2_fjLj128EEEEELb0ELb1ELb1ELb1EEEvNS_9BwdParamsE,@"STO_CUDA_ENTRY STV_DEFAULT"
_ZN10layer_norm13ln_bwd_kernelINS_13Kernel_traitsIf6__halffS2_fjLj1024ELj1ELj4ELj1ELj16ENS_18Kernel_traits_baseILj1024EfS2_fS2_fjLj128EEEEELb0ELb1ELb1ELb1EEEvNS_9BwdParamsE:
.text._ZN10layer_norm13ln_bwd_kernelINS_13Kernel_traitsIf6__halffS2_fjLj1024ELj1ELj4ELj1ELj16ENS_18Kernel_traits_baseILj1024EfS2_fS2_fjLj128EEEEELb0ELb1ELb1ELb1EEEvNS_9BwdParamsE:
        /* <DEDUP_REMOVED lines=59> */
.L_x_9135:
        /* <DEDUP_REMOVED lines=90> */
.L_x_9206:
        /* <DEDUP_REMOVED lines=40> */
.L_x_9138:
        /* <DEDUP_REMOVED lines=34> */
[----:B------:R0:W-:Y:S04]  /*0df0*/  STL [R1+0xb0], R20 ;  /* 0x0000b01401007387 */ /* 0x0001e80000100800 */
[----:B------:R3:W4:Y:S04]  /*0e00*/  LDG.E.128 R232, [R208.64] ;  /* 0x00000004d0e87981 */ /* 0x000728000c1e1d00 */
[----:B------:R-:W4:Y:S04]  /*0e10*/  LDG.E.128 R192, [R192.64+0x10] ;  /* 0x00001004c0c07981 */ /* 0x000f28000c1e1d00 */
        /* <DEDUP_REMOVED lines=13> */
[--C-:B0-----:R-:W-:Y:S02]  /*0ef0*/  HADD2.F32 R20, -RZ, R10.reuse.H0_H0 ;  /* 0x2000000aff147230 */ /* 0x101fe40000004100 */
[--C-:B------:R-:W-:Y:S02]  /*0f00*/  HADD2.F32 R243, -RZ, R11.reuse.H0_H0 ;  /* 0x2000000bfff37230 */ /* 0x100fe40000004100 */
[----:B------:R-:W-:Y:S01]  /*0f10*/  HADD2.F32 R21, -RZ, R11.H1_H1 ;  /* 0x3000000bff157230 */ /* 0x000fe20000004100 */
[C---:B------:R-:W-:Y:S01]  /*0f20*/  FADD.FTZ R11, -R0.reuse, R18 ;  /* 0x00000012000b7221 */ /* 0x040fe20000010100 */
[----:B------:R-:W-:Y:S01]  /*0f30*/  HADD2.F32 R241, -RZ, R10.H1_H1 ;  /* 0x3000000afff17230 */ /* 0x000fe20000004100 */
[----:B------:R-:W-:-:S02]  /*0f40*/  FADD.FTZ R6, -R0, R14 ;  /* 0x0000000e00067221 */ /* 0x000fc40000010100 */
[C---:B------:R-:W-:Y:S02]  /*0f50*/  FADD.FTZ R10, -R0.reuse, R17 ;  /* 0x00000011000a7221 */ /* 0x040fe40000010100 */
[C---:B------:R-:W-:Y:S02]  /*0f60*/  FADD.FTZ R12, -R0.reuse, R19 ;  /* 0x00000013000c7221 */ /* 0x040fe40000010100 */
[C---:B------:R-:W-:Y:S02]  /*0f70*/  FADD.FTZ R17, -R0.reuse, R196 ;  /* 0x000000c400117221 */ /* 0x040fe40000010100 */
[C---:B------:R-:W-:Y:S01]  /*0f80*/  FADD.FTZ R190, -R0.reuse, R201 ;  /* 0x000000c900be7221 */ /* 0x040fe20000010100 */
[--C-:B------:R-:W-:Y:S01]  /*0f90*/  HADD2.F32 R201, -RZ, R224.reuse.H1_H1 ;  /* 0x300000e0ffc97230 */ /* 0x100fe20000004100 */
[----:B------:R-:W-:Y:S01]  /*0fa0*/  FADD.FTZ R191, -R0, R202 ;  /* 0x000000ca00bf7221 */ /* 0x000fe20000010100 */
[----:B------:R-:W-:Y:S01]  /*0fb0*/  HADD2.F32 R202, -RZ, R224.H0_H0 ;  /* 0x200000e0ffca7230 */ /* 0x000fe20000004100 */
[----:B-----5:R-:W-:Y:S01]  /*0fc0*/  FMUL.FTZ R224, R220, R11 ;  /* 0x0000000bdce07220 */ /* 0x020fe20000410000 */
[----:B------:R-:W-:-:S02]  /*0fd0*/  HADD2.F32 R22, -RZ, R234.H0_H0 ;  /* 0x200000eaff167230 */ /* 0x000fc40000004100 */
[----:B------:R-:W-:Y:S01]  /*0fe0*/  HADD2.F32 R252, -RZ, R234.H1_H1 ;  /* 0x300000eafffc7230 */ /* 0x000fe20000004100 */
[----:B------:R-:W-:Y:S01]  /*0ff0*/  MOV R234, R20 ;  /* 0x0000001400ea7202 */ /* 0x000fe20000000f00 */
[--C-:B------:R-:W-:Y:S01]  /*1000*/  HADD2.F32 R251, -RZ, R233.reuse.H0_H0 ;  /* 0x200000e9fffb7230 */ /* 0x100fe20000004100 */
[C---:B------:R-:W-:Y:S01]  /*1010*/  FMUL.FTZ R11, R220.reuse, R190 ;  /* 0x000000bedc0b7220 */ /* 0x040fe20000410000 */
[----:B------:R-:W-:Y:S01]  /*1020*/  HADD2.F32 R250, -RZ, R233.H1_H1 ;  /* 0x300000e9fffa7230 */ /* 0x000fe20000004100 */
[C---:B------:R-:W-:Y:S01]  /*1030*/  FMUL.FTZ R233, R220.reuse, R6 ;  /* 0x00000006dce97220 */ /* 0x040fe20000410000 */
[----:B------:R-:W-:Y:S01]  /*1040*/  MOV R190, R241 ;  /* 0x000000f100be7202 */ /* 0x000fe20000000f00 */
[C---:B------:R-:W-:Y:S01]  /*1050*/  FMUL.FTZ R222, R220.reuse, R12 ;  /* 0x0000000cdcde7220 */ /* 0x040fe20000410000 */
[----:B------:R-:W2:Y:S01]  /*1060*/  LDL R241, [R1+0xa8] ;  /* 0x0000a80001f17983 */ /* 0x000ea20000100800 */
[C---:B------:R-:W-:Y:S01]  /*1070*/  FMUL.FTZ R6, R220.reuse, R17 ;  /* 0x00000011dc067220 */ /* 0x040fe20000410000 */
[----:B------:R-:W-:Y:S01]  /*1080*/  MOV R17, R234 ;  /* 0x000000ea00117202 */ /* 0x000fe20000000f00 */
[----:B------:R-:W-:Y:S01]  /*1090*/  FMUL.FTZ R12, R220, R191 ;  /* 0x000000bfdc0c7220 */ /* 0x000fe20000410000 */
[----:B------:R-:W3:Y:S04]  /*10a0*/  LDL R234, [R1+0x94] ;  /* 0x0000940001ea7983 */ /* 0x000ee80000100800 */
[----:B------:R-:W4:Y:S01]  /*10b0*/  LDL R191, [R1+0x90] ;  /* 0x0000900001bf7983 */ /* 0x000f220000100800 */
[C---:B------:R-:W-:Y:S01]  /*10c0*/  FADD.FTZ R208, -R0.reuse, R5 ;  /* 0x0000000500d07221 */ /* 0x040fe20000010100 */
[--C-:B------:R-:W-:Y:S01]  /*10d0*/  HADD2.F32 R236, -RZ, R9.reuse.H0_H0 ;  /* 0x20000009ffec7230 */ /* 0x100fe20000004100 */
[C---:B------:R-:W-:Y:S01]  /*10e0*/  FADD.FTZ R5, -R0.reuse, R13 ;  /* 0x0000000d00057221 */ /* 0x040fe20000010100 */
[----:B------:R-:W-:Y:S01]  /*10f0*/  HADD2.F32 R239, -RZ, R9.H1_H1 ;  /* 0x30000009ffef7230 */ /* 0x000fe20000004100 */
[C---:B------:R-:W-:Y:S01]  /*1100*/  FADD.FTZ R9, -R0.reuse, R16 ;  /* 0x0000001000097221 */ /* 0x040fe20000010100 */
[--C-:B-1----:R-:W-:Y:S01]  /*1110*/  HADD2.F32 R212, -RZ, R228.reuse.H0_H0 ;  /* 0x200000e4ffd47230 */ /* 0x102fe20000004100 */
[C---:B------:R-:W-:Y:S01]  /*1120*/  FADD.FTZ R16, -R0.reuse, R195 ;  /* 0x000000c300107221 */ /* 0x040fe20000010100 */
[----:B------:R-:W-:Y:S01]  /*1130*/  HADD2.F32 R211, -RZ, R228.H1_H1 ;  /* 0x300000e4ffd37230 */ /* 0x000fe20000004100 */
[----:B------:R-:W-:Y:S01]  /*1140*/  FADD.FTZ R195, -R0, R206 ;  /* 0x000000ce00c37221 */ /* 0x000fe20000010100 */
[----:B------:R-:W-:-:S02]  /*1150*/  HADD2.F32 R247, -RZ, R232.H0_H0 ;  /* 0x200000e8fff77230 */ /* 0x000fc40000004100 */
[----:B------:R-:W-:Y:S01]  /*1160*/  HADD2.F32 R228, -RZ, R232.H1_H1 ;  /* 0x300000e8ffe47230 */ /* 0x000fe20000004100 */
[----:B------:R-:W-:Y:S01]  /*1170*/  MOV R232, R21 ;  /* 0x0000001500e87202 */ /* 0x000fe20000000f00 */
[--C-:B------:R-:W-:Y:S02]  /*1180*/  HADD2.F32 R21, -RZ, R235.reuse.H0_H0 ;  /* 0x200000ebff157230 */ /* 0x100fe40000004100 */
[----:B------:R-:W-:Y:S01]  /*1190*/  HADD2.F32 R20, -RZ, R235.H1_H1 ;  /* 0x300000ebff147230 */ /* 0x000fe20000004100 */
[C---:B------:R-:W-:Y:S02]  /*11a0*/  FMUL.FTZ R235, R220.reuse, R5 ;  /* 0x00000005dceb7220 */ /* 0x040fe40000410000 */
[----:B------:R-:W-:Y:S02]  /*11b0*/  FMUL.FTZ R5, R220, R16 ;  /* 0x00000010dc057220 */ /* 0x000fe40000410000 */
[----:B------:R-:W-:Y:S02]  /*11c0*/  FADD.FTZ R196, -R0, R207 ;  /* 0x000000cf00c47221 */ /* 0x000fe40000010100 */
[C---:B------:R-:W-:Y:S01]  /*11d0*/  FMUL.FTZ R16, R220.reuse, R195 ;  /* 0x000000c3dc107220 */ /* 0x040fe20000410000 */
[----:B------:R-:W-:Y:S01]  /*11e0*/  MOV R195, R17 ;  /* 0x0000001100c37202 */ /* 0x000fe20000000f00 */
[----:B------:R-:W-:-:S02]  /*11f0*/  FMUL.FTZ R242, R220, R3 ;  /* 0x00000003dcf27220 */ /* 0x000fc40000410000 */
[----:B------:R-:W-:Y:S02]  /*1200*/  FMUL.FTZ R17, R220, R196 ;  /* 0x000000c4dc117220 */ /* 0x000fe40000410000 */
[----:B------:R-:W-:Y:S01]  /*1210*/  FFMA.FTZ R114, R242, R236, R114 ;  /* 0x000000ecf2727223 */ /* 0x000fe20000010072 */
[----:B------:R-:W4:Y:S01]  /*1220*/  LDL R196, [R1+0xac] ;  /* 0x0000ac0001c47983 */ /* 0x000f220000100800 */
[----:B------:R-:W-:Y:S02]  /*1230*/  FADD.FTZ R82, R82, R236 ;  /* 0x000000ec52527221 */ /* 0x000fe40000010000 */
[----:B------:R-:W-:Y:S02]  /*1240*/  FADD.FTZ R77, R77, R190 ;  /* 0x000000be4d4d7221 */ /* 0x000fe40000010000 */
[----:B------:R-:W-:Y:S02]  /*1250*/  FFMA.FTZ R109, R235, R190, R109 ;  /* 0x000000beeb6d7223 */ /* 0x000fe4000001006d */
[----:B--2---:R-:W-:-:S02]  /*1260*/  FMUL.FTZ R241, R241, R236 ;  /* 0x000000ecf1f17220 */ /* 0x004fc40000410000 */
[----:B---3--:R-:W-:Y:S02]  /*1270*/  FMUL.FTZ R234, R234, R190 ;  /* 0x000000beeaea7220 */ /* 0x008fe40000410000 */
[----:B------:R-:W2:Y:S01]  /*1280*/  LDL R190, [R1+0x7c] ;  /* 0x00007c0001be7983 */ /* 0x000ea20000100800 */
[----:B----4-:R-:W-:-:S03]  /*1290*/  FMUL.FTZ R236, R191, R195 ;  /* 0x000000c3bfec7220 */ /* 0x010fc60000410000 */
[----:B------:R-:W3:Y:S01]  /*12a0*/  LDL R191, [R1+0x78] ;  /* 0x0000780001bf7983 */ /* 0x000ee20000100800 */
[--C-:B------:R-:W-:Y:S01]  /*12b0*/  HADD2.F32 R223, -RZ, R8.reuse.H0_H0 ;  /* 0x20000008ffdf7230 */ /* 0x100fe20000004100 */
[C---:B------:R-:W-:Y:S01]  /*12c0*/  FADD.FTZ R7, -R0.reuse, R7 ;  /* 0x0000000700077221 */ /* 0x040fe20000010100 */
[----:B------:R-:W-:Y:S01]  /*12d0*/  HADD2.F32 R221, -RZ, R8.H1_H1 ;  /* 0x30000008ffdd7230 */ /* 0x000fe20000004100 */
[C---:B------:R-:W-:Y:S02]  /*12e0*/  FADD.FTZ R8, -R0.reuse, R15 ;  /* 0x0000000f00087221 */ /* 0x040fe40000010100 */
[C---:B------:R-:W-:Y:S02]  /*12f0*/  FADD.FTZ R15, -R0.reuse, R194 ;  /* 0x000000c2000f7221 */ /* 0x040fe40000010100 */
[C---:B------:R-:W-:Y:S02]  /*1300*/  FADD.FTZ R194, -R0.reuse, R205 ;  /* 0x000000cd00c27221 */ /* 0x040fe40000010100 */
[----:B------:R-:W-:-:S02]  /*1310*/  FADD.FTZ R14, -R0, R193 ;  /* 0x000000c1000e7221 */ /* 0x000fc40000010100 */
[C---:B------:R-:W-:Y:S01]  /*1320*/  FADD.FTZ R189, -R0.reuse, R200 ;  /* 0x000000c800bd7221 */ /* 0x040fe20000010100 */
[--C-:B------:R-:W-:Y:S01]  /*1330*/  HADD2.F32 R210, -RZ, R227.reuse.H0_H0 ;  /* 0x200000e3ffd27230 */ /* 0x100fe20000004100 */
[C---:B------:R-:W-:Y:S02]  /*1340*/  FADD.FTZ R18, -R0.reuse, R197 ;  /* 0x000000c500127221 */ /* 0x040fe40000010100 */
[C---:B------:R-:W-:Y:S02]  /*1350*/  FADD.FTZ R193, -R0.reuse, R204 ;  /* 0x000000cc00c17221 */ /* 0x040fe40000010100 */
[----:B------:R-:W-:Y:S02]  /*1360*/  FADD.FTZ R200, -R0, R219 ;  /* 0x000000db00c87221 */ /* 0x000fe40000010100 */
[----:B------:R-:W-:Y:S01]  /*1370*/  FMUL.FTZ R240, R220, R7 ;  /* 0x00000007dcf07220 */ /* 0x000fe20000410000 */
[----:B------:R-:W-:Y:S01]  /*1380*/  HADD2.F32 R207, -RZ, R227.H1_H1 ;  /* 0x300000e3ffcf7230 */ /* 0x000fe20000004100 */
        /* <DEDUP_REMOVED lines=9> */
[--C-:B------:R-:W-:Y:S01]  /*1420*/  HADD2.F32 R217, -RZ, R231.reuse.H1_H1 ;  /* 0x300000e7ffd97230 */ /* 0x100fe20000004100 */
[----:B------:R-:W-:Y:S01]  /*1430*/  FADD.FTZ R199, -R0, R218 ;  /* 0x000000da00c77221 */ /* 0x000fe20000010100 */
[----:B------:R-:W-:Y:S01]  /*1440*/  HADD2.F32 R218, -RZ, R231.H0_H0 ;  /* 0x200000e7ffda7230 */ /* 0x000fe20000004100 */
[----:B------:R-:W-:-:S02]  /*1450*/  FMUL.FTZ R4, R220, R15 ;  /* 0x0000000fdc047220 */ /* 0x000fc40000410000 */
[----:B------:R-:W-:Y:S02]  /*1460*/  FADD.FTZ R76, R76, R195 ;  /* 0x000000c34c4c7221 */ /* 0x000fe40000010000 */
[----:B------:R-:W-:Y:S01]  /*1470*/  FADD.FTZ R13, -R0, R192 ;  /* 0x000000c0000d7221 */ /* 0x000fe20000010100 */
[----:B------:R-:W-:Y:S01]  /*1480*/  HADD2.F32 R204, -RZ, R225.H0_H0 ;  /* 0x200000e1ffcc7230 */ /* 0x000fe20000004100 */
[C---:B------:R-:W-:Y:S01]  /*1490*/  FMUL.FTZ R15, R220.reuse, R194 ;  /* 0x000000c2dc0f7220 */ /* 0x040fe20000410000 */
[--C-:B------:R-:W-:Y:S01]  /*14a0*/  HADD2.F32 R206, -RZ, R226.reuse.H0_H0 ;  /* 0x200000e2ffce7230 */ /* 0x100fe20000004100 */
[C---:B------:R-:W-:Y:S01]  /*14b0*/  FMUL.FTZ R231, R220.reuse, R8 ;  /* 0x00000008dce77220 */ /* 0x040fe20000410000 */
[----:B------:R-:W4:Y:S01]  /*14c0*/  LDL R194, [R1+0xa0] ;  /* 0x0000a00001c27983 */ /* 0x000f220000100800 */
[C---:B------:R-:W-:Y:S02]  /*14d0*/  FMUL.FTZ R7, R220.reuse, R18 ;  /* 0x00000012dc077220 */ /* 0x040fe40000410000 */
[----:B------:R-:W-:Y:S01]  /*14e0*/  FMUL.FTZ R14, R220, R193 ;  /* 0x000000c1dc0e7220 */ /* 0x000fe20000410000 */
[----:B------:R-:W-:Y:S01]  /*14f0*/  HADD2.F32 R205, -RZ, R226.H1_H1 ;  /* 0x300000e2ffcd7230 */ /* 0x000fe20000004100 */
        /* <DEDUP_REMOVED lines=16> */
[----:B------:R-:W-:Y:S02]  /*1600*/  HADD2.F32 R203, -RZ, R225.H1_H1 ;  /* 0x300000e1ffcb7230 */ /* 0x000fe40000004100 */
        /* <DEDUP_REMOVED lines=25> */
[--C-:B------:R-:W-:Y:S02]  /*17a0*/  HADD2.F32 R214, -RZ, R229.reuse.H0_H0 ;  /* 0x200000e5ffd67230 */ /* 0x100fe40000004100 */
[----:B------:R-:W4:Y:S01]  /*17b0*/  LDL R211, [R1+0x30] ;  /* 0x0000300001d37983 */ /* 0x000f220000100800 */
[----:B------:R-:W-:Y:S02]  /*17c0*/  FMUL.FTZ R196, R196, R205 ;  /* 0x000000cdc4c47220 */ /* 0x000fe40000410000 */
[----:B------:R-:W-:Y:S01]  /*17d0*/  FMUL.FTZ R195, R195, R206 ;  /* 0x000000cec3c37220 */ /* 0x000fe20000410000 */
[----:B------:R-:W-:Y:S01]  /*17e0*/  HADD2.F32 R213, -RZ, R229.H1_H1 ;  /* 0x300000e5ffd57230 */ /* 0x000fe20000004100 */
[C---:B------:R-:W-:Y:S01]  /*17f0*/  FMUL.FTZ R229, R220.reuse, R9 ;  /* 0x00000009dce57220 */ /* 0x040fe20000410000 */
[--C-:B------:R-:W-:Y:S01]  /*1800*/  HADD2.F32 R216, -RZ, R230.reuse.H0_H0 ;  /* 0x200000e6ffd87230 */ /* 0x100fe20000004100 */
[----:B------:R-:W-:Y:S01]  /*1810*/  FMUL.FTZ R9, R220, R188 ;  /* 0x000000bcdc097220 */ /* 0x000fe20000410000 */
[----:B------:R-:W-:Y:S01]  /*1820*/  HADD2.F32 R215, -RZ, R230.H1_H1 ;  /* 0x300000e6ffd77230 */ /* 0x000fe20000004100 */
[----:B------:R-:W-:Y:S01]  /*1830*/  MOV R188, R232 ;  /* 0x000000e800bc7202 */ /* 0x000fe20000000f00 */
[----:B------:R-:W4:Y:S04]  /*1840*/  LDL R230, [R1+0x9c] ;  /* 0x00009c0001e67983 */ /* 0x000f280000100800 */
[----:B------:R-:W4:Y:S01]  /*1850*/  LDL R232, [R1+0x98] ;  /* 0x0000980001e87983 */ /* 0x000f220000100800 */
[----:B------:R-:W-:-:S02]  /*1860*/  FFMA.FTZ R105, R226, R201, R105 ;  /* 0x000000c9e2697223 */ /* 0x000fc40000010069 */
        /* <DEDUP_REMOVED lines=9> */
[----:B------:R-:W-:Y:S02]  /*1900*/  FADD.FTZ R72, R72, R202 ;  /* 0x000000ca48487221 */ /* 0x000fe40000010000 */
[----:B------:R-:W-:Y:S02]  /*1910*/  FMUL.FTZ R227, R227, R202 ;  /* 0x000000cae3e37220 */ /* 0x000fe40000410000 */
[----:B------:R-:W3:Y:S01]  /*1920*/  LDL R202, [R1+0x6c] ;  /* 0x00006c0001ca7983 */ /* 0x000ee20000100800 */
[----:B------:R-:W-:Y:S02]  /*1930*/  FFMA.FTZ R113, R244, R221, R113 ;  /* 0x000000ddf4717223 */ /* 0x000fe40000010071 */
[----:B------:R-:W-:-:S02]  /*1940*/  FADD.FTZ R81, R81, R221 ;  /* 0x000000dd51517221 */ /* 0x000fc40000010000 */
[----:B------:R-:W-:Y:S02]  /*1950*/  FMUL.FTZ R243, R243, R221 ;  /* 0x000000ddf3f37220 */ /* 0x000fe40000410000 */
        /* <DEDUP_REMOVED lines=17> */
[----:B----4-:R-:W-:Y:S02]  /*1a70*/  FMUL.FTZ R204, R204, R215 ;  /* 0x000000d7cccc7220 */ /* 0x010fe40000410000 */
[----:B------:R-:W-:Y:S02]  /*1a80*/  FADD.FTZ R63, R63, R217 ;  /* 0x000000d93f3f7221 */ /* 0x000fe40000010000 */
[----:B------:R-:W-:Y:S02]  /*1a90*/  FFMA.FTZ R95, R13, R217, R95 ;  /* 0x000000d90d5f7223 */ /* 0x000fe4000001005f */
[----:B------:R-:W-:Y:S02]  /*1aa0*/  FADD.FTZ R52, R52, R22 ;  /* 0x0000001634347221 */ /* 0x000fe40000010000 */
[----:B------:R-:W-:-:S02]  /*1ab0*/  FFMA.FTZ R84, R18, R22, R84 ;  /* 0x0000001612547223 */ /* 0x000fc40000010054 */
[----:B------:R-:W-:Y:S02]  /*1ac0*/  FADD.FTZ R62, R62, R218 ;  /* 0x000000da3e3e7221 */ /* 0x000fe40000010000 */
[----:B------:R-:W-:Y:S02]  /*1ad0*/  FMUL.FTZ R215, R211, R22 ;  /* 0x00000016d3d77220 */ /* 0x000fe40000410000 */
[----:B------:R-:W-:Y:S01]  /*1ae0*/  FFMA.FTZ R94, R12, R218, R94 ;  /* 0x000000da0c5e7223 */ /* 0x000fe2000001005e */
        /* <DEDUP_REMOVED lines=22> */
[----:B---3--:R-:W-:Y:S02]  /*1c50*/  FMUL.FTZ R217, R191, R21 ;  /* 0x00000015bfd97220 */ /* 0x008fe40000410000 */
[----:B------:R0:W5:Y:S04]  /*1c60*/  LDL.LU R21, [R1+0xb4] ;  /* 0x0000b40001157983 */ /* 0x0001680000300800 */
[----:B------:R0:W5:Y:S01]  /*1c70*/  LDL.LU R20, [R1+0xb0] ;  /* 0x0000b00001147983 */ /* 0x0001620000300800 */
        /* <DEDUP_REMOVED lines=78> */
.L_x_9139:
[----:B0-----:R-:W-:Y:S05]  /*2160*/  BSYNC B1 ;  /* 0x0000000000017941 */ /* 0x001fea0003800000 */
.L_x_9137:
[----:B------:R-:W-:Y:S05]  /*2170*/  BRA.DIV ~URZ, `(.L_x_9140) ;  /* 0x000042b27f007947 */ /* 0x000fea000b800000 */
[----:B------:R0:W1:Y:S02]  /*2180*/  SHFL.BFLY PT, R190, R247, 0x1, 0x1f ;  /* 0x0c201f00f7be7f89 */ /* 0x00006400000e0000 */
.L_x_9207:
        /* <DEDUP_REMOVED lines=18> */
.L_x_9208:
        /* <DEDUP_REMOVED lines=32> */
.L_x_9143:
[----:B0-----:R-:W-:Y:S05]  /*24b0*/  BSYNC B1 ;  /* 0x0000000000017941 */ /* 0x001fea0003800000 */
.L_x_9142:
[----:B-----5:R-:W-:Y:S01]  /*24c0*/  @P3 HADD2.F32 R189, -RZ, R172.H0_H0 ;  /* 0x200000acffbd3230 */ /* 0x020fe20000004100 */
        /* <DEDUP_REMOVED lines=13> */
.L_x_9145:
[----:B------:R-:W-:Y:S05]  /*25a0*/  BSYNC B1 ;  /* 0x0000000000017941 */ /* 0x000fea0003800000 */
.L_x_9144:
[----:B------:R-:W2:Y:S04]  /*25b0*/  LDL R247, [R1+0x20] ;  /* 0x0000200001f77983 */ /* 0x000ea80000100800 */
[----:B------:R-:W3:Y:S01]  /*25c0*/  LDL R211, [R1+0x24] ;  /* 0x0000240001d37983 */ /* 0x000ee20000100800 */
[----:B------:R-:W-:Y:S01]  /*25d0*/  @P3 HADD2.F32 R210, -RZ, R172.H1_H1 ;  /* 0x300000acffd23230 */ /* 0x000fe20000004100 */
        /* <DEDUP_REMOVED lines=9> */
[----:B------:R-:W-:Y:S02]  /*2670*/  @P3 F2FP.PACK_AB R191, RZ, R191 ;  /* 0x000000bfffbf323e */ /* 0x000fe400000000ff */
[----:B------:R-:W-:Y:S02]  /*2680*/  @P3 F2FP.PACK_AB R190, RZ, R190 ;  /* 0x000000beffbe323e */ /* 0x000fe400000000ff */
        /* <DEDUP_REMOVED lines=12> */
.L_x_9147:
[----:B------:R-:W-:Y:S05]  /*2750*/  BSYNC B1 ;  /* 0x0000000000017941 */ /* 0x000fea0003800000 */
.L_x_9146:
[----:B------:R-:W-:Y:S01]  /*2760*/  @P3 HADD2.F32 R191, -RZ, R173.H0_H0 ;  /* 0x200000adffbf3230 */ /* 0x000fe20000004100 */
        /* <DEDUP_REMOVED lines=13> */
.L_x_9149:
[----:B------:R-:W-:Y:S05]  /*2840*/  BSYNC B1 ;  /* 0x0000000000017941 */ /* 0x000fea0003800000 */
.L_x_9148:
        /* <DEDUP_REMOVED lines=13> */
[----:B------:R-:W-:Y:S02]  /*2920*/  @P3 F2FP.PACK_AB R210, RZ, R211 ;  /* 0x000000d3ffd2323e */ /* 0x000fe400000000ff */
        /* <DEDUP_REMOVED lines=10> */
.L_x_9151:
[----:B------:R-:W-:Y:S05]  /*29d0*/  BSYNC B1 ;  /* 0x0000000000017941 */ /* 0x000fea0003800000 */
.L_x_9150:
[----:B------:R-:W-:Y:S01]  /*29e0*/  @P3 HADD2.F32 R247, -RZ, R174.H0_H0 ;  /* 0x200000aefff73230 */ /* 0x000fe20000004100 */
        /* <DEDUP_REMOVED lines=13> */
.L_x_9153:
[----:B------:R-:W-:Y:S05]  /*2ac0*/  BSYNC B1 ;  /* 0x0000000000017941 */ /* 0x000fea0003800000 */
.L_x_9152:
[----:B------:R-:W-:Y:S01]  /*2ad0*/  @P3 HADD2.F32 R250, -RZ, R174.H1_H1 ;  /* 0x300000aefffa3230 */ /* 0x000fe20000004100 */
[----:B------:R-:W-:Y:S01]  /*2ae0*/  @P3 FMUL.FTZ R247, R251, c[0x0][0x1ec] ;  /* 0x00007b00fbf73a20 */ /* 0x000fe20000410000 */
[----:B------:R-:W-:Y:S01]  /*2af0*/  @P3 PRMT R177, R210, 0x7610, R177 ;  /* 0x00007610d2b13816 */ /* 0x000fe200000000b1 */
[----:B------:R-:W-:Y:S01]  /*2b00*/  @P3 FMUL.FTZ R249, R116, R249 ;  /* 0x000000f974f93220 */ /* 0x000fe20000410000 */
[----:B------:R-:W-:Y:S01]  /*2b10*/  @!P4 ISETP.NE.U32.AND P2, PT, RZ, c[0x0][0x218], PT ;  /* 0x00008600ff00ca0c */ /* 0x000fe20003f45070 */
[----:B------:R-:W-:Y:S01]  /*2b20*/  @P3 FFMA.FTZ R45, R247, R250, R45 ;  /* 0x000000faf72d3223 */ /* 0x000fe2000001002d */
[----:B------:R-:W-:Y:S01]  /*2b30*/  @P3 PRMT R177, R177, 0x5410, R211 ;  /* 0x00005410b1b13816 */ /* 0x000fe200000000d3 */
[----:B------:R-:W-:Y:S01]  /*2b40*/  @P3 FMUL.FTZ R247, R117, R247 ;  /* 0x000000f775f73220 */ /* 0x000fe20000410000 */
[----:B------:R-:W-:Y:S01]  /*2b50*/  @P3 F2FP.PACK_AB R210, RZ, R249 ;  /* 0x000000f9ffd2323e */ /* 0x000fe200000000ff */
[----:B------:R-:W-:Y:S01]  /*2b60*/  BSSY B1, `(.L_x_9154) ;  /* 0x0000014000017945 */ /* 0x000fe20003800000 */
[----:B------:R-:W-:-:S02]  /*2b70*/  @!P4 ISETP.NE.U32.AND P1, PT, RZ, c[0x0][0x218], PT ;  /* 0x00008600ff00ca0c */ /* 0x000fc40003f25070 */
[----:B------:R-:W-:Y:S02]  /*2b80*/  @P3 F2FP.PACK_AB R211, RZ, R247 ;  /* 0x000000f7ffd3323e */ /* 0x000fe400000000ff */
        /* <DEDUP_REMOVED lines=17> */
.L_x_9155:
[----:B------:R-:W-:Y:S05]  /*2ca0*/  BSYNC B1 ;  /* 0x0000000000017941 */ /* 0x000fea0003800000 */
.L_x_9154:
[----:B------:R-:W-:Y:S01]  /*2cb0*/  @P3 HADD2.F32 R210, -RZ, R175.H0_H0 ;  /* 0x200000afffd23230 */ /* 0x000fe20000004100 */
        /* <DEDUP_REMOVED lines=13> */
.L_x_9157:
[----:B------:R-:W-:Y:S05]  /*2d90*/  BSYNC B1 ;  /* 0x0000000000017941 */ /* 0x000fea0003800000 */
.L_x_9156:
[----:B0-----:R-:W-:Y:S01]  /*2da0*/  @P3 FMUL.FTZ R247, R249, c[0x0][0x1ec] ;  /* 0x00007b00f9f73a20 */ /* 0x001fe20000410000 */
[----:B------:R0:W-:Y:S01]  /*2db0*/  STL [R1+0xb0], R0 ;  /* 0x0000b00001007387 */ /* 0x0001e20000100800 */
[----:B------:R-:W-:Y:S01]  /*2dc0*/  @P3 FMUL.FTZ R211, R118, R211 ;  /* 0x000000d376d33220 */ /* 0x000fe20000410000 */
[----:B------:R-:W-:Y:S01]  /*2dd0*/  ISETP.NE.U32.AND P1, PT, RZ, c[0x0][0x258], PT ;  /* 0x00009600ff007a0c */ /* 0x000fe20003f25070 */
[----:B------:R-:W-:-:S03]  /*2de0*/  @P3 FMUL.FTZ R210, R119, R247 ;  /* 0x000000f777d23220 */ /* 0x000fc60000410000 */
[----:B------:R-:W-:Y:S02]  /*2df0*/  @P3 F2FP.PACK_AB R211, RZ, R211 ;  /* 0x000000d3ffd3323e */ /* 0x000fe400000000ff */
[----:B------:R-:W-:Y:S02]  /*2e00*/  @P3 F2FP.PACK_AB R210, RZ, R210 ;  /* 0x000000d2ffd2323e */ /* 0x000fe400000000ff */
        /* <DEDUP_REMOVED lines=20> */
[----:B------:R-:W-:Y:S02]  /*2f50*/  IADD3 R245, R212, 0x20, RZ ;  /* 0x00000020d4f57810 */ /* 0x000fe40007ffe0ff */
[----:B0-----:R-:W-:Y:S01]  /*2f60*/  @P3 MOV R188, 0x10 ;  /* 0x0000001000bc3802 */ /* 0x001fe20000000f00 */
[----:B------:R-:W-:-:S04]  /*2f70*/  @P3 HADD2.F32 R190, -RZ, R175.H1_H1 ;  /* 0x300000afffbe3230 */ /* 0x000fc80000004100 */
[----:B------:R-:W-:Y:S01]  /*2f80*/  @P3 IMAD.WIDE.U32 R188, R212, R188, c[0x0][0x248] ;  /* 0x00009200d4bc3625 */ /* 0x000fe200078e00bc */
[----:B------:R-:W-:-:S04]  /*2f90*/  @!P4 ISETP.NE.U32.AND P5, PT, RZ, c[0x0][0x218], PT ;  /* 0x00008600ff00ca0c */ /* 0x000fc80003fa5070 */
        /* <DEDUP_REMOVED lines=19> */
.L_x_9159:
[----:B-12---:R-:W-:Y:S05]  /*30d0*/  BSYNC B1 ;  /* 0x0000000000017941 */ /* 0x006fea0003800000 */
.L_x_9158:
        /* <DEDUP_REMOVED lines=14> */
.L_x_9161:
[----:B------:R-:W-:Y:S05]  /*31c0*/  BSYNC B1 ;  /* 0x0000000000017941 */ /* 0x000fea0003800000 */
.L_x_9160:
[----:B------:R-:W2:Y:S04]  /*31d0*/  LDL R211, [R1+0x14] ;  /* 0x0000140001d37983 */ /* 0x000ea80000100800 */
[----:B------:R-:W3:Y:S01]  /*31e0*/  LDL R250, [R1+0x10] ;  /* 0x0000100001fa7983 */ /* 0x000ee20000100800 */
[----:B------:R-:W-:Y:S01]  /*31f0*/  @P3 HADD2.F32 R210, -RZ, R172.H1_H1 ;  /* 0x300000acffd23230 */ /* 0x000fe20000004100 */
        /* <DEDUP_REMOVED lines=9> */
[----:B------:R-:W-:Y:S02]  /*3290*/  @P3 F2FP.PACK_AB R247, RZ, R190 ;  /* 0x000000befff7323e */ /* 0x000fe400000000ff */
        /* <DEDUP_REMOVED lines=11> */
.L_x_9163:
[----:B------:R-:W-:Y:S05]  /*3350*/  BSYNC B1 ;  /* 0x0000000000017941 */ /* 0x000fea0003800000 */
.L_x_9162:
        /* <DEDUP_REMOVED lines=14> */
.L_x_9165:
[----:B------:R-:W-:Y:S05]  /*3440*/  BSYNC B1 ;  /* 0x0000000000017941 */ /* 0x000fea0003800000 */
.L_x_9164:
[----:B------:R-:W-:Y:S01]  /*3450*/  @P3 HADD2.F32 R250, -RZ, R173.H1_H1 ;  /* 0x300000adfffa3230 */ /* 0x000fe20000004100 */
        /* <DEDUP_REMOVED lines=12> */
[----:B------:R-:W-:-:S04]  /*3520*/  @P3 F2FP.PACK_AB R210, RZ, R210 ;  /* 0x000000d2ffd2323e */ /* 0x000fc800000000ff */
[----:B------:R-:W-:-:S05]  /*3530*/  @P3 F2FP.PACK_AB R211, RZ, R211 ;  /* 0x000000d3ffd3323e */ /* 0x000fca00000000ff */
        /* <DEDUP_REMOVED lines=10> */
.L_x_9167:
[----:B------:R-:W-:Y:S05]  /*35e0*/  BSYNC B1 ;  /* 0x0000000000017941 */ /* 0x000fea0003800000 */
.L_x_9166:
[----:B------:R-:W-:Y:S01]  /*35f0*/  @P3 HADD2.F32 R250, -RZ, R174.H0_H0 ;  /* 0x200000aefffa3230 */ /* 0x000fe20000004100 */
        /* <DEDUP_REMOVED lines=14> */
.L_x_9169:
[----:B------:R-:W-:Y:S05]  /*36e0*/  BSYNC B1 ;  /* 0x0000000000017941 */ /* 0x000fea0003800000 */
.L_x_9168:
[----:B------:R0:W-:Y:S01]  /*36f0*/  STL [R1+0xb0], R0 ;  /* 0x0000b00001007387 */ /* 0x0001e20000100800 */
[----:B------:R-:W-:Y:S01]  /*3700*/  @P3 FMUL.FTZ R250, R251, c[0x0][0x1ec] ;  /* 0x00007b00fbfa3a20 */ /* 0x000fe20000410000 */
[----:B0-----:R-:W-:Y:S01]  /*3710*/  @P3 HADD2.F32 R0, -RZ, R174.H1_H1 ;  /* 0x300000aeff003230 */ /* 0x001fe20000004100 */
[----:B------:R-:W-:-:S04]  /*3720*/  @!P4 ISETP.NE.U32.AND P2, PT, RZ, c[0x0][0x218], PT ;  /* 0x00008600ff00ca0c */ /* 0x000fc80003f45070 */
[-C--:B------:R-:W-:Y:S02]  /*3730*/  @P3 FFMA.FTZ R37, R0, R250.reuse, R37 ;  /* 0x000000fa00253223 */ /* 0x080fe40000010025 */
[----:B------:R-:W-:Y:S01]  /*3740*/  @P3 FMUL.FTZ R250, R121, R250 ;  /* 0x000000fa79fa3220 */ /* 0x000fe20000410000 */
[----:B------:R-:W-:Y:S01]  /*3750*/  @!P4 ISETP.NE.AND.EX P2, PT, RZ, c[0x0][0x21c], PT, P2 ;  /* 0x00008700ff00ca0c */ /* 0x000fe20003f45320 */
[----:B------:R-:W-:Y:S01]  /*3760*/  @P3 FMUL.FTZ R211, R120, R211 ;  /* 0x000000d378d33220 */ /* 0x000fe20000410000 */
[----:B------:R-:W-:Y:S01]  /*3770*/  @P3 PRMT R176, R249, 0x7610, R176 ;  /* 0x00007610f9b03816 */ /* 0x000fe200000000b0 */
[----:B------:R-:W-:Y:S01]  /*3780*/  BSSY B1, `(.L_x_9170) ;  /* 0x0000011000017945 */ /* 0x000fe20003800000 */
[----:B------:R-:W-:Y:S01]  /*3790*/  @P3 F2FP.PACK_AB R250, RZ, R250 ;  /* 0x000000fafffa323e */ /* 0x000fe200000000ff */
[----:B------:R0:W5:Y:S01]  /*37a0*/  LDL.LU R0, [R1+0xb0] ;  /* 0x0000b00001007983 */ /* 0x0001620000300800 */
[----:B------:R-:W-:Y:S02]  /*37b0*/  @P3 F2FP.PACK_AB R211, RZ, R211 ;  /* 0x000000d3ffd3323e */ /* 0x000fe400000000ff */
[----:B------:R-:W-:Y:S01]  /*37c0*/  @P3 PRMT R176, R176, 0x5410, R247 ;  /* 0x00005410b0b03816 */ /* 0x000fe200000000f7 */
[----:B------:R1:W-:Y:S02]  /*37d0*/  @P3 STL [R1], R250 ;  /* 0x000000fa01003387 */ /* 0x0003e40000100800 */
        /* <DEDUP_REMOVED lines=11> */
.L_x_9171:
[----:B0-----:R-:W-:Y:S05]  /*3890*/  BSYNC B1 ;  /* 0x0000000000017941 */ /* 0x001fea0003800000 */
.L_x_9170:
[----:B------:R-:W-:Y:S01]  /*38a0*/  @P3 HADD2.F32 R249, -RZ, R175.H0_H0 ;  /* 0x200000affff93230 */ /* 0x000fe20000004100 */
[----:B------:R-:W-:-:S04]  /*38b0*/  @P3 FMUL.FTZ R247, R250, c[0x0][0x1ec] ;  /* 0x00007b00faf73a20 */ /* 0x000fc80000410000 */
[-C--:B------:R-:W-:Y:S02]  /*38c0*/  @P3 FFMA.FTZ R38, R249, R247.reuse, R38 ;  /* 0x000000f7f9263223 */ /* 0x080fe40000010026 */
[----:B------:R-:W2:Y:S01]  /*38d0*/  LDL.LU.S16 R249, [R1+0x4] ;  /* 0x0000040001f97983 */ /* 0x000ea20000300600 */
[----:B------:R-:W-:Y:S01]  /*38e0*/  @P3 FMUL.FTZ R247, R122, R247 ;  /* 0x000000f77af73220 */ /* 0x000fe20000410000 */
[----:B------:R-:W-:Y:S01]  /*38f0*/  @!P4 ISETP.NE.U32.AND P2, PT, RZ, c[0x0][0x218], PT ;  /* 0x00008600ff00ca0c */ /* 0x000fe20003f45070 */
[----:B------:R-:W-:Y:S01]  /*3900*/  BSSY B1, `(.L_x_9172) ;  /* 0x0000012000017945 */ /* 0x000fe20003800000 */
[----:B------:R-:W-:Y:S02]  /*3910*/  @P3 PRMT R178, R211, 0x7610, R178 ;  /* 0x00007610d3b23816 */ /* 0x000fe400000000b2 */
[----:B------:R-:W-:Y:S02]  /*3920*/  @P3 F2FP.PACK_AB R247, RZ, R247 ;  /* 0x000000f7fff7323e */ /* 0x000fe400000000ff */
        /* <DEDUP_REMOVED lines=15> */
.L_x_9173:
[----:B0-----:R-:W-:Y:S05]  /*3a20*/  BSYNC B1 ;  /* 0x0000000000017941 */ /* 0x001fea0003800000 */
.L_x_9172:
[----:B------:R-:W2:Y:S01]  /*3a30*/  LDL.LU.S16 R211, [R1] ;  /* 0x0000000001d37983 */ /* 0x000ea20000300600 */
[----:B------:R-:W-:-:S03]  /*3a40*/  @P3 FMUL.FTZ R247, R249, c[0x0][0x1ec] ;  /* 0x00007b00f9f73a20 */ /* 0x000fc60000410000 */
[----:B-----5:R0:W-:Y:S01]  /*3a50*/  STL [R1+0xb0], R0 ;  /* 0x0000b00001007387 */ /* 0x0201e20000100800 */
[----:B------:R-:W-:-:S05]  /*3a60*/  @P3 FMUL.FTZ R210, R123, R247 ;  /* 0x000000f77bd23220 */ /* 0x000fca0000410000 */
[----:B------:R-:W-:-:S04]  /*3a70*/  @P3 F2FP.PACK_AB R210, RZ, R210 ;  /* 0x000000d2ffd2323e */ /* 0x000fc800000000ff */
        /* <DEDUP_REMOVED lines=23> */
[----:B------:R-:W-:Y:S01]  /*3bf0*/  @!P4 ISETP.NE.U32.AND P5, PT, RZ, c[0x0][0x218], PT ;  /* 0x00008600ff00ca0c */ /* 0x000fe20003fa5070 */
[----:B------:R-:W-:Y:S01]  /*3c00*/  @P3 HADD2.F32 R190, -RZ, R175.H1_H1 ;  /* 0x300000afffbe3230 */ /* 0x000fe20000004100 */
[----:B------:R-:W-:Y:S02]  /*3c10*/  BSSY B1, `(.L_x_9174) ;  /* 0x0000011000017945 */ /* 0x000fe40003800000 */
[----:B------:R-:W-:Y:S02]  /*3c20*/  @!P4 ISETP.NE.AND.EX P5, PT, RZ, c[0x0][0x21c], PT, P5 ;  /* 0x00008700ff00ca0c */ /* 0x000fe40003fa5350 */
[----:B------:R-:W-:Y:S01]  /*3c30*/  @P3 FFMA.FTZ R39, R190, R247, R39 ;  /* 0x000000f7be273223 */ /* 0x000fe20000010027 */
[----:B0-----:R-:W-:-:S05]  /*3c40*/  @P3 MOV R188, 0x10 ;  /* 0x0000001000bc3802 */ /* 0x001fca0000000f00 */
[----:B------:R-:W-:Y:S01]  /*3c50*/  @P3 IMAD.WIDE.U32 R188, R245, R188, c[0x0][0x170] ;  /* 0x00005c00f5bc3625 */ /* 0x000fe200078e00bc */
[----:B------:R-:W-:-:S04]  /*3c60*/  @!P4 ISETP.NE.U32.AND P2, PT, RZ, c[0x0][0x218], PT ;  /* 0x00008600ff00ca0c */ /* 0x000fc80003f45070 */
        /* <DEDUP_REMOVED lines=11> */
.L_x_9175:
[----:B-12---:R-:W-:Y:S05]  /*3d20*/  BSYNC B1 ;  /* 0x0000000000017941 */ /* 0x006fea0003800000 */
.L_x_9174:
[----:B-----5:R-:W-:Y:S01]  /*3d30*/  @P3 HADD2.F32 R189, -RZ, R172.H0_H0 ;  /* 0x200000acffbd3230 */ /* 0x020fe20000004100 */
        /* <DEDUP_REMOVED lines=15> */
.L_x_9177:
[----:B------:R-:W-:Y:S05]  /*3e30*/  BSYNC B1 ;  /* 0x0000000000017941 */ /* 0x000fea0003800000 */
.L_x_9176:
[----:B------:R-:W-:Y:S01]  /*3e40*/  @P3 HADD2.F32 R190, -RZ, R172.H1_H1 ;  /* 0x300000acffbe3230 */ /* 0x000fe20000004100 */
        /* <DEDUP_REMOVED lines=15> */
.L_x_9179:
[----:B------:R-:W-:Y:S05]  /*3f40*/  BSYNC B1 ;  /* 0x0000000000017941 */ /* 0x000fea0003800000 */
.L_x_9178:
[----:B------:R-:W-:Y:S01]  /*3f50*/  @P3 FMUL.FTZ R210, R124, R210 ;  /* 0x000000d27cd23220 */ /* 0x000fe20000410000 */
[----:B------:R-:W-:Y:S01]  /*3f60*/  @!P4 ISETP.NE.AND.EX P2, PT, RZ, c[0x0][0x21c], PT, P2 ;  /* 0x00008700ff00ca0c */ /* 0x000fe20003f45320 */
[----:B------:R-:W-:Y:S01]  /*3f70*/  @P3 FMUL.FTZ R191, R125, R191 ;  /* 0x000000bf7dbf3220 */ /* 0x000fe20000410000 */
[----:B------:R-:W-:Y:S01]  /*3f80*/  BSSY B1, `(.L_x_9180) ;  /* 0x000000e000017945 */ /* 0x000fe20003800000 */
[----:B------:R-:W-:Y:S02]  /*3f90*/  @!P4 ISETP.NE.U32.AND P5, PT, RZ, c[0x0][0x218], PT ;  /* 0x00008600ff00ca0c */ /* 0x000fe40003fa5070 */
[----:B------:R-:W-:Y:S02]  /*3fa0*/  @P3 F2FP.PACK_AB R250, RZ, R210 ;  /* 0x000000d2fffa323e */ /* 0x000fe400000000ff */
[----:B------:R-:W-:Y:S02]  /*3fb0*/  @P3 F2FP.PACK_AB R210, RZ, R191 ;  /* 0x000000bfffd2323e */ /* 0x000fe400000000ff */
        /* <DEDUP_REMOVED lines=10> */
.L_x_9181:
[----:B------:R-:W-:Y:S05]  /*4060*/  BSYNC B1 ;  /* 0x0000000000017941 */ /* 0x000fea0003800000 */
.L_x_9180:
[--C-:B------:R-:W-:Y:S01]  /*4070*/  @P3 HADD2.F32 R211, -RZ, R173.reuse.H0_H0 ;  /* 0x200000adffd33230 */ /* 0x100fe20000004100 */
[----:B------:R-:W-:Y:S01]  /*4080*/  @P3 FMUL.FTZ R247, R190, c[0x0][0x1ec] ;  /* 0x00007b00bef73a20 */ /* 0x000fe20000410000 */
[----:B------:R-:W-:Y:S01]  /*4090*/  @P3 HADD2.F32 R238, -RZ, R173.H1_H1 ;  /* 0x300000adffee3230 */ /* 0x000fe20000004100 */
[----:B------:R-:W-:Y:S01]  /*40a0*/  @!P4 ISETP.NE.U32.AND P2, PT, RZ, c[0x0][0x218], PT ;  /* 0x00008600ff00ca0c */ /* 0x000fe20003f45070 */
[----:B------:R-:W-:Y:S01]  /*40b0*/  BSSY B1, `(.L_x_9182) ;  /* 0x0000010000017945 */ /* 0x000fe20003800000 */
        /* <DEDUP_REMOVED lines=15> */
.L_x_9183:
[----:B------:R-:W-:Y:S05]  /*41b0*/  BSYNC B1 ;  /* 0x0000000000017941 */ /* 0x000fea0003800000 */
.L_x_9182:
[----:B------:R-:W-:Y:S01]  /*41c0*/  @P3 HADD2.F32 R249, -RZ, R174.H0_H0 ;  /* 0x200000aefff93230 */ /* 0x000fe20000004100 */
        /* <DEDUP_REMOVED lines=14> */
.L_x_9185:
[----:B------:R-:W-:Y:S05]  /*42b0*/  BSYNC B1 ;  /* 0x0000000000017941 */ /* 0x000fea0003800000 */
.L_x_9184:
[----:B------:R0:W-:Y:S01]  /*42c0*/  STL [R1+0xb4], R2 ;  /* 0x0000b40201007387 */ /* 0x0001e20000100800 */
[----:B------:R-:W-:-:S03]  /*42d0*/  @P3 FMUL.FTZ R249, R251, c[0x0][0x1ec] ;  /* 0x00007b00fbf93a20 */ /* 0x000fc60000410000 */
[----:B------:R1:W-:Y:S01]  /*42e0*/  STL [R1+0xb0], R0 ;  /* 0x0000b00001007387 */ /* 0x0003e20000100800 */
[----:B0-----:R-:W-:Y:S01]  /*42f0*/  @P3 HADD2.F32 R2, -RZ, R174.H1_H1 ;  /* 0x300000aeff023230 */ /* 0x001fe20000004100 */
[----:B-1----:R-:W-:-:S04]  /*4300*/  @P3 FMUL.FTZ R0, R127, R211 ;  /* 0x000000d37f003220 */ /* 0x002fc80000410000 */
[----:B------:R-:W-:Y:S02]  /*4310*/  @P3 FFMA.FTZ R29, R2, R249, R29 ;  /* 0x000000f9021d3223 */ /* 0x000fe4000001001d */
[----:B------:R-:W-:Y:S02]  /*4320*/  @P3 FMUL.FTZ R2, R126, R247 ;  /* 0x000000f77e023220 */ /* 0x000fe40000410000 */
[----:B------:R-:W-:Y:S01]  /*4330*/  @P3 FMUL.FTZ R247, R128, R238 ;  /* 0x000000ee80f73220 */ /* 0x000fe20000410000 */
[----:B------:R-:W-:Y:S01]  /*4340*/  @P3 F2FP.PACK_AB R238, RZ, R0 ;  /* 0x00000000ffee323e */ /* 0x000fe200000000ff */
[----:B------:R-:W-:Y:S01]  /*4350*/  @P3 FMUL.FTZ R249, R129, R249 ;  /* 0x000000f981f93220 */ /* 0x000fe20000410000 */
[----:B------:R-:W-:Y:S02]  /*4360*/  @P3 F2FP.PACK_AB R211, RZ, R2 ;  /* 0x00000002ffd3323e */ /* 0x000fe400000000ff */
[----:B------:R0:W5:Y:S04]  /*4370*/  LDL.LU R2, [R1+0xb4] ;  /* 0x0000b40001027983 */ /* 0x0001680000300800 */
[----:B------:R0:W5:Y:S01]  /*4380*/  LDL.LU R0, [R1+0xb0] ;  /* 0x0000b00001007983 */ /* 0x0001620000300800 */
[----:B------:R-:W-:Y:S01]  /*4390*/  @P3 PRMT R177, R211, 0x7610, R177 ;  /* 0x00007610d3b13816 */ /* 0x000fe200000000b1 */
[----:B------:R-:W-:Y:S01]  /*43a0*/  BSSY B1, `(.L_x_9186) ;  /* 0x0000017000017945 */ /* 0x000fe20003800000 */
[----:B------:R-:W1:Y:S01]  /*43b0*/  LDC.U8 R211, c[0x0][0x1f0] ;  /* 0x00007c00ffd37b82 */ /* 0x000e620000000000 */
[----:B------:R-:W-:-:S02]  /*43c0*/  @P3 F2FP.PACK_AB R247, RZ, R247 ;  /* 0x000000f7fff7323e */ /* 0x000fc400000000ff */
[----:B------:R-:W-:Y:S02]  /*43d0*/  @!P4 ISETP.NE.U32.AND P5, PT, RZ, c[0x0][0x218], PT ;  /* 0x00008600ff00ca0c */ /* 0x000fe40003fa5070 */
[----:B------:R-:W-:Y:S02]  /*43e0*/  @P3 F2FP.PACK_AB R249, RZ, R249 ;  /* 0x000000f9fff9323e */ /* 0x000fe400000000ff */
        /* <DEDUP_REMOVED lines=18> */
.L_x_9187:
[----:B01----:R-:W-:Y:S05]  /*4510*/  BSYNC B1 ;  /* 0x0000000000017941 */ /* 0x003fea0003800000 */
.L_x_9186:
        /* <DEDUP_REMOVED lines=11> */
.L_x_9189:
[----:B------:R-:W-:Y:S05]  /*45d0*/  BSYNC B1 ;  /* 0x0000000000017941 */ /* 0x000fea0003800000 */
.L_x_9188:
[----:B------:R-:W-:Y:S01]  /*45e0*/  @P3 FMUL.FTZ R247, R249, c[0x0][0x1ec] ;  /* 0x00007b00f9f73a20 */ /* 0x000fe20000410000 */
[----:B-----5:R-:W-:Y:S01]  /*45f0*/  STL [R1+0xb4], R2 ;  /* 0x0000b40201007387 */ /* 0x020fe20000100800 */
[----:B------:R-:W-:Y:S02]  /*4600*/  @P3 FMUL.FTZ R238, R250, c[0x0][0x1ec] ;  /* 0x00007b00faee3a20 */ /* 0x000fe40000410000 */
[----:B------:R-:W-:Y:S01]  /*4610*/  @P3 FMUL.FTZ R210, R131, R247 ;  /* 0x000000f783d23220 */ /* 0x000fe20000410000 */
[----:B------:R0:W-:Y:S01]  /*4620*/  STL [R1+0xb0], R0 ;  /* 0x0000b00001007387 */ /* 0x0001e20000100800 */
[----:B------:R-:W-:-:S03]  /*4630*/  @P3 FMUL.FTZ R211, R130, R238 ;  /* 0x000000ee82d33220 */ /* 0x000fc60000410000 */
[----:B------:R-:W-:Y:S02]  /*4640*/  @P3 F2FP.PACK_AB R210, RZ, R210 ;  /* 0x000000d2ffd2323e */ /* 0x000fe400000000ff */
[----:B------:R-:W-:Y:S02]  /*4650*/  @P3 F2FP.PACK_AB R211, RZ, R211 ;  /* 0x000000d3ffd3323e */ /* 0x000fe400000000ff */
        /* <DEDUP_REMOVED lines=22> */
[----:B------:R-:W-:Y:S01]  /*47c0*/  IADD3 R190, R212, 0x60, RZ ;  /* 0x00000060d4be7810 */ /* 0x000fe20007ffe0ff */
[--C-:B------:R-:W-:Y:S02]  /*47d0*/  @P3 HADD2.F32 R191, -RZ, R175.reuse.H1_H1 ;  /* 0x300000afffbf3230 */ /* 0x100fe40000004100 */
[----:B-1----:R-:W-:-:S05]  /*47e0*/  @P3 HADD2.F32 R188, -RZ, R175.H0_H0 ;  /* 0x200000afffbc3230 */ /* 0x002fca0000004100 */
        /* <DEDUP_REMOVED lines=20> */
.L_x_9191:
[----:B0-----:R-:W-:Y:S05]  /*4930*/  BSYNC B1 ;  /* 0x0000000000017941 */ /* 0x001fea0003800000 */
.L_x_9190:
[----:B-----5:R-:W-:Y:S01]  /*4940*/  @P3 HADD2.F32 R189, -RZ, R172.H0_H0 ;  /* 0x200000acffbd3230 */ /* 0x020fe20000004100 */
[----:B------:R-:W-:Y:S01]  /*4950*/  @!P4 ISETP.NE.AND.EX P2, PT, RZ, c[0x0][0x21c], PT, P2 ;  /* 0x00008700ff00ca0c */ /* 0x000fe20003f45320 */
[----:B------:R-:W-:Y:S01]  /*4960*/  @P3 FMUL.FTZ R188, R246, c[0x0][0x1ec] ;  /* 0x00007b00f6bc3a20 */ /* 0x000fe20000410000 */
[----:B------:R-:W-:Y:S01]  /*4970*/  BSSY B1, `(.L_x_9192) ;  /* 0x000000d000017945 */ /* 0x000fe20003800000 */
[----:B------:R-:W-:Y:S02]  /*4980*/  @!P4 ISETP.NE.U32.AND P5, PT, RZ, c[0x0][0x218], PT ;  /* 0x00008600ff00ca0c */ /* 0x000fe40003fa5070 */
        /* <DEDUP_REMOVED lines=11> */
.L_x_9193:
[----:B------:R-:W-:Y:S05]  /*4a40*/  BSYNC B1 ;  /* 0x0000000000017941 */ /* 0x000fea0003800000 */
.L_x_9192:
[----:B------:R-:W-:Y:S01]  /*4a50*/  @P3 HADD2.F32 R191, -RZ, R172.H1_H1 ;  /* 0x300000acffbf3230 */ /* 0x000fe20000004100 */
        /* <DEDUP_REMOVED lines=15> */
.L_x_9195:
[----:B------:R-:W-:Y:S05]  /*4b50*/  BSYNC B1 ;  /* 0x0000000000017941 */ /* 0x000fea0003800000 */
.L_x_9194:
        /* <DEDUP_REMOVED lines=17> */
.L_x_9197:
[----:B------:R-:W-:Y:S05]  /*4c70*/  BSYNC B1 ;  /* 0x0000000000017941 */ /* 0x000fea0003800000 */
.L_x_9196:
[--C-:B------:R-:W-:Y:S01]  /*4c80*/  @P3 HADD2.F32 R191, -RZ, R173.reuse.H0_H0 ;  /* 0x200000adffbf3230 */ /* 0x100fe20000004100 */
[----:B------:R-:W-:Y:S01]  /*4c90*/  @P3 FMUL.FTZ R250, R238, c[0x0][0x1ec] ;  /* 0x00007b00eefa3a20 */ /* 0x000fe20000410000 */
[----:B------:R-:W-:Y:S01]  /*4ca0*/  @!P4 ISETP.NE.U32.AND P2, PT, RZ, c[0x0][0x218], PT ;  /* 0x00008600ff00ca0c */ /* 0x000fe20003f45070 */
[----:B------:R-:W-:Y:S01]  /*4cb0*/  @P3 FMUL.FTZ R249, R212, c[0x0][0x1ec] ;  /* 0x00007b00d4f93a20 */ /* 0x000fe20000410000 */
[----:B------:R-:W-:Y:S01]  /*4cc0*/  @!P4 ISETP.NE.AND.EX P5, PT, RZ, c[0x0][0x21c], PT, P5 ;  /* 0x00008700ff00ca0c */ /* 0x000fe20003fa5350 */
[----:B------:R-:W-:Y:S01]  /*4cd0*/  @P3 FFMA.FTZ R22, R191, R250, R22 ;  /* 0x000000fabf163223 */ /* 0x000fe20000010016 */
[----:B------:R-:W-:Y:S01]  /*4ce0*/  @P3 HADD2.F32 R191, -RZ, R173.H1_H1 ;  /* 0x300000adffbf3230 */ /* 0x000fe20000004100 */
[----:B------:R-:W-:Y:S01]  /*4cf0*/  BSSY B1, `(.L_x_9198) ;  /* 0x000000d000017945 */ /* 0x000fe20003800000 */
[----:B------:R-:W-:Y:S02]  /*4d00*/  @!P4 ISETP.NE.AND.EX P2, PT, RZ, c[0x0][0x21c], PT, P2 ;  /* 0x00008700ff00ca0c */ /* 0x000fe40003f45320 */
[----:B------:R-:W-:Y:S01]  /*4d10*/  @!P4 FSEL R211, R168, RZ, P5 ;  /* 0x000000ffa8d3c208 */ /* 0x000fe20002800000 */
[----:B------:R-:W-:Y:S01]  /*4d20*/  @P3 FFMA.FTZ R23, R191, R249, R23 ;  /* 0x000000f9bf173223 */ /* 0x000fe20000010017 */
        /* <DEDUP_REMOVED lines=9> */
.L_x_9199:
[----:B------:R-:W-:Y:S05]  /*4dc0*/  BSYNC B1 ;  /* 0x0000000000017941 */ /* 0x000fea0003800000 */
.L_x_9198:
[----:B------:R-:W-:Y:S01]  /*4dd0*/  @P3 HADD2.F32 R191, -RZ, R174.H0_H0 ;  /* 0x200000aeffbf3230 */ /* 0x000fe20000004100 */
        /* <DEDUP_REMOVED lines=13> */
.L_x_9201:
[----:B------:R-:W-:Y:S05]  /*4eb0*/  BSYNC B1 ;  /* 0x0000000000017941 */ /* 0x000fea0003800000 */
.L_x_9200:
[----:B------:R-:W-:Y:S01]  /*4ec0*/  @P3 HADD2.F32 R251, -RZ, R174.H1_H1 ;  /* 0x300000aefffb3230 */ /* 0x000fe20000004100 */
        /* <DEDUP_REMOVED lines=9> */
[----:B------:R-:W-:Y:S01]  /*4f60*/  @P3 F2FP.PACK_AB R250, RZ, R250 ;  /* 0x000000fafffa323e */ /* 0x000fe200000000ff */
[----:B------:R-:W-:Y:S01]  /*4f70*/  @P3 FMUL.FTZ R210, R137, R210 ;  /* 0x000000d289d23220 */ /* 0x000fe20000410000 */
[----:B------:R-:W-:-:S02]  /*4f80*/  @P3 F2FP.PACK_AB R249, RZ, R249 ;  /* 0x000000f9fff9323e */ /* 0x000fc400000000ff */
[----:B------:R-:W-:Y:S02]  /*4f90*/  @P3 F2FP.PACK_AB R247, RZ, R247 ;  /* 0x000000f7fff7323e */ /* 0x000fe400000000ff */
[----:B------:R-:W-:Y:S02]  /*4fa0*/  @P3 F2FP.PACK_AB R210, RZ, R210 ;  /* 0x000000d2ffd2323e */ /* 0x000fe400000000ff */
        /* <DEDUP_REMOVED lines=14> */
.L_x_9203:
[----:B------:R-:W-:Y:S05]  /*5090*/  BSYNC B1 ;  /* 0x0000000000017941 */ /* 0x000fea0003800000 */
.L_x_9202:
[----:B------:R-:W-:Y:S01]  /*50a0*/  @P3 HADD2.F32 R212, -RZ, R175.H0_H0 ;  /* 0x200000afffd43230 */ /* 0x000fe20000004100 */
        /* <DEDUP_REMOVED lines=9> */
[----:B------:R-:W-:Y:S02]  /*5140*/  @P3 F2FP.PACK_AB R191, RZ, R212 ;  /* 0x000000d4ffbf323e */ /* 0x000fe400000000ff */
        /* <DEDUP_REMOVED lines=16> */
.L_x_9205:
[----:B------:R-:W-:Y:S05]  /*5250*/  BSYNC B1 ;  /* 0x0000000000017941 */ /* 0x000fea0003800000 */
.L_x_9204:
[C---:B------:R-:W-:Y:S01]  /*5260*/  SEL R187, R188.reuse, R187, P1 ;  /* 0x000000bbbcbb7207 */ /* 0x040fe20000800000 */
[----:B------:R-:W-:Y:S01]  /*5270*/  @P3 HADD2.F32 R189, -RZ, R175.H1_H1 ;  /* 0x300000afffbd3230 */ /* 0x000fe20000004100 */
[----:B------:R-:W-:-:S04]  /*5280*/  @P3 FMUL.FTZ R188, R188, c[0x0][0x1ec] ;  /* 0x00007b00bcbc3a20 */ /* 0x000fc80000410000 */
[-C--:B------:R-:W-:Y:S02]  /*5290*/  @P3 FFMA.FTZ R27, R189, R188.reuse, R27 ;  /* 0x000000bcbd1b3223 */ /* 0x080fe4000001001b */
        /* <DEDUP_REMOVED lines=15> */
.L_x_9136:
[----:B------:R-:W-:Y:S05]  /*5390*/  BSYNC B0 ;  /* 0x0000000000007941 */ /* 0x000fea0003800000 */
.L_x_9134:
        /* <DEDUP_REMOVED lines=265> */
.L_x_9140:
[----:B------:R-:W-:Y:S01]  /*6430*/  HFMA2.MMA R189, -RZ, RZ, 0, 5.9604644775390625e-08 ;  /* 0x00000001ffbd7435 */ /* 0x000fe200000001ff */
[----:B------:R-:W-:-:S02]  /*6440*/  MOV R211, R247 ;  /* 0x000000f700d37202 */ /* 0x000fc40000000f00 */
[----:B------:R-:W-:Y:S02]  /*6450*/  MOV R250, 0x1f ;  /* 0x0000001f00fa7802 */ /* 0x000fe40000000f00 */
[----:B------:R-:W-:Y:S02]  /*6460*/  MOV R212, 0xffffffff ;  /* 0xffffffff00d47802 */ /* 0x000fe40000000f00 */
[----:B------:R-:W-:Y:S02]  /*6470*/  MOV R188, 0x6490 ;  /* 0x0000649000bc7802 */ /* 0x000fe40000000f00 */
[----:B-----5:R-:W-:Y:S05]  /*6480*/  CALL.REL.NOINC `($__internal_147_$__cuda_sm70_shflsync_bfly_p) ;  /* 0x0000045000007944 */ /* 0x020fea0003c00000 */
[----:B-1----:R-:W-:Y:S01]  /*6490*/  MOV R190, R211 ;  /* 0x000000d300be7202 */ /* 0x002fe20000000f00 */
[----:B------:R-:W-:Y:S05]  /*64a0*/  BRA `(.L_x_9207) ;  /* 0xffffbce000007947 */ /* 0x000fea000383ffff */
.L_x_9141:
[----:B------:R-:W-:Y:S01]  /*64b0*/  HFMA2.MMA R189, -RZ, RZ, 0, 5.9604644775390625e-08 ;  /* 0x00000001ffbd7435 */ /* 0x000fe200000001ff */
[----:B------:R-:W-:Y:S02]  /*64c0*/  MOV R211, R228 ;  /* 0x000000e400d37202 */ /* 0x000fe40000000f00 */
[----:B------:R-:W-:Y:S02]  /*64d0*/  MOV R250, 0x1f ;  /* 0x0000001f00fa7802 */ /* 0x000fe40000000f00 */
[----:B------:R-:W-:-:S02]  /*64e0*/  MOV R212, 0xffffffff ;  /* 0xffffffff00d47802 */ /* 0x000fc40000000f00 */
[----:B------:R-:W-:Y:S02]  /*64f0*/  MOV R188, 0x6510 ;  /* 0x0000651000bc7802 */ /* 0x000fe40000000f00 */
[----:B01---5:R-:W-:Y:S05]  /*6500*/  CALL.REL.NOINC `($__internal_147_$__cuda_sm70_shflsync_bfly_p) ;  /* 0x000003d000007944 */ /* 0x023fea0003c00000 */
[----:B------:R-:W-:Y:S01]  /*6510*/  FADD.FTZ R190, R190, R247 ;  /* 0x000000f7bebe7221 */ /* 0x000fe20000010000 */
[----:B------:R-:W-:Y:S01]  /*6520*/  HFMA2.MMA R189, -RZ, RZ, 0, 1.1920928955078125e-07 ;  /* 0x00000002ffbd7435 */ /* 0x000fe200000001ff */
[----:B-1----:R-:W-:Y:S01]  /*6530*/  FADD.FTZ R191, R228, R211 ;  /* 0x000000d3e4bf7221 */ /* 0x002fe20000010000 */
[----:B------:R-:W-:Y:S02]  /*6540*/  MOV R250, 0x1f ;  /* 0x0000001f00fa7802 */ /* 0x000fe40000000f00 */
[----:B------:R-:W-:Y:S02]  /*6550*/  MOV R212, 0xffffffff ;  /* 0xffffffff00d47802 */ /* 0x000fe40000000f00 */
[----:B------:R-:W-:Y:S02]  /*6560*/  MOV R211, R190 ;  /* 0x000000be00d37202 */ /* 0x000fe40000000f00 */
[----:B------:R-:W-:Y:S02]  /*6570*/  MOV R188, 0x6590 ;  /* 0x0000659000bc7802 */ /* 0x000fe40000000f00 */
[----:B------:R-:W-:Y:S05]  /*6580*/  CALL.REL.NOINC `($__internal_147_$__cuda_sm70_shflsync_bfly_p) ;  /* 0x0000035000007944 */ /* 0x000fea0003c00000 */
[----:B------:R-:W-:Y:S01]  /*6590*/  HFMA2.MMA R189, -RZ, RZ, 0, 1.1920928955078125e-07 ;  /* 0x00000002ffbd7435 */ /* 0x000fe200000001ff */
[----:B-1----:R-:W-:-:S02]  /*65a0*/  MOV R210, R211 ;  /* 0x000000d300d27202 */ /* 0x002fc40000000f00 */
[----:B------:R-:W-:Y:S02]  /*65b0*/  MOV R211, R191 ;  /* 0x000000bf00d37202 */ /* 0x000fe40000000f00 */
[----:B------:R-:W-:Y:S02]  /*65c0*/  MOV R250, 0x1f ;  /* 0x0000001f00fa7802 */ /* 0x000fe40000000f00 */
[----:B------:R-:W-:Y:S02]  /*65d0*/  MOV R212, 0xffffffff ;  /* 0xffffffff00d47802 */ /* 0x000fe40000000f00 */
[----:B------:R-:W-:Y:S02]  /*65e0*/  MOV R188, 0x6600 ;  /* 0x0000660000bc7802 */ /* 0x000fe40000000f00 */
[----:B------:R-:W-:Y:S05]  /*65f0*/  CALL.REL.NOINC `($__internal_147_$__cuda_sm70_shflsync_bfly_p) ;  /* 0x000002e000007944 */ /* 0x000fea0003c00000 */
[----:B------:R-:W-:Y:S01]  /*6600*/  FADD.FTZ R190, R210, R190 ;  /* 0x000000bed2be7221 */ /* 0x000fe20000010000 */
[----:B------:R-:W-:Y:S01]  /*6610*/  HFMA2.MMA R189, -RZ, RZ, 0, 2.384185791015625e-07 ;  /* 0x00000004ffbd7435 */ /* 0x000fe200000001ff */
[----:B-1----:R-:W-:Y:S01]  /*6620*/  FADD.FTZ R191, R191, R211 ;  /* 0x000000d3bfbf7221 */ /* 0x002fe20000010000 */
[----:B------:R-:W-:Y:S02]  /*6630*/  MOV R250, 0x1f ;  /* 0x0000001f00fa7802 */ /* 0x000fe40000000f00 */
[----:B------:R-:W-:-:S02]  /*6640*/  MOV R212, 0xffffffff ;  /* 0xffffffff00d47802 */ /* 0x000fc40000000f00 */
[----:B------:R-:W-:Y:S02]  /*6650*/  MOV R211, R190 ;  /* 0x000000be00d37202 */ /* 0x000fe40000000f00 */
[----:B------:R-:W-:Y:S02]  /*6660*/  MOV R188, 0x6680 ;  /* 0x0000668000bc7802 */ /* 0x000fe40000000f00 */
[----:B------:R-:W-:Y:S05]  /*6670*/  CALL.REL.NOINC `($__internal_147_$__cuda_sm70_shflsync_bfly_p) ;  /* 0x0000026000007944 */ /* 0x000fea0003c00000 */
[----:B------:R-:W-:Y:S01]  /*6680*/  HFMA2.MMA R189, -RZ, RZ, 0, 2.384185791015625e-07 ;  /* 0x00000004ffbd7435 */ /* 0x000fe200000001ff */
[----:B-1----:R-:W-:Y:S02]  /*6690*/  MOV R210, R211 ;  /* 0x000000d300d27202 */ /* 0x002fe40000000f00 */
[----:B------:R-:W-:Y:S02]  /*66a0*/  MOV R211, R191 ;  /* 0x000000bf00d37202 */ /* 0x000fe40000000f00 */
[----:B------:R-:W-:Y:S02]  /*66b0*/  MOV R250, 0x1f ;  /* 0x0000001f00fa7802 */ /* 0x000fe40000000f00 */
[----:B------:R-:W-:Y:S02]  /*66c0*/  MOV R212, 0xffffffff ;  /* 0xffffffff00d47802 */ /* 0x000fe40000000f00 */
[----:B------:R-:W-:-:S02]  /*66d0*/  MOV R188, 0x66f0 ;  /* 0x000066f000bc7802 */ /* 0x000fc40000000f00 */
[----:B------:R-:W-:Y:S05]  /*66e0*/  CALL.REL.NOINC `($__internal_147_$__cuda_sm70_shflsync_bfly_p) ;  /* 0x000001f000007944 */ /* 0x000fea0003c00000 */
[----:B------:R-:W-:Y:S01]  /*66f0*/  FADD.FTZ R190, R210, R190 ;  /* 0x000000bed2be7221 */ /* 0x000fe20000010000 */
[----:B------:R-:W-:Y:S01]  /*6700*/  HFMA2.MMA R189, -RZ, RZ, 0, 4.76837158203125e-07 ;  /* 0x00000008ffbd7435 */ /* 0x000fe200000001ff */
[----:B-1----:R-:W-:Y:S01]  /*6710*/  FADD.FTZ R191, R191, R211 ;  /* 0x000000d3bfbf7221 */ /* 0x002fe20000010000 */
[----:B------:R-:W-:-:S02]  /*6720*/  MOV R250, 0x1f ;  /* 0x0000001f00fa7802 */ /* 0x000fc40000000f00 */
[----:B------:R-:W-:Y:S02]  /*6730*/  MOV R212, 0xffffffff ;  /* 0xffffffff00d47802 */ /* 0x000fe40000000f00 */
[----:B------:R-:W-:Y:S02]  /*6740*/  MOV R211, R190 ;  /* 0x000000be00d37202 */ /* 0x000fe40000000f00 */
[----:B------:R-:W-:Y:S02]  /*6750*/  MOV R188, 0x6770 ;  /* 0x0000677000bc7802 */ /* 0x000fe40000000f00 */
[----:B------:R-:W-:Y:S05]  /*6760*/  CALL.REL.NOINC `($__internal_147_$__cuda_sm70_shflsync_bfly_p) ;  /* 0x0000017000007944 */ /* 0x000fea0003c00000 */
[----:B------:R-:W-:Y:S01]  /*6770*/  HFMA2.MMA R189, -RZ, RZ, 0, 4.76837158203125e-07 ;  /* 0x00000008ffbd7435 */ /* 0x000fe200000001ff */
[----:B-1----:R-:W-:Y:S02]  /*6780*/  MOV R210, R211 ;  /* 0x000000d300d27202 */ /* 0x002fe40000000f00 */
[----:B------:R-:W-:Y:S02]  /*6790*/  MOV R211, R191 ;  /* 0x000000bf00d37202 */ /* 0x000fe40000000f00 */
[----:B------:R-:W-:Y:S02]  /*67a0*/  MOV R250, 0x1f ;  /* 0x0000001f00fa7802 */ /* 0x000fe40000000f00 */
[----:B------:R-:W-:-:S02]  /*67b0*/  MOV R212, 0xffffffff ;  /* 0xffffffff00d47802 */ /* 0x000fc40000000f00 */
[----:B------:R-:W-:Y:S02]  /*67c0*/  MOV R188, 0x67e0 ;  /* 0x000067e000bc7802 */ /* 0x000fe40000000f00 */
[----:B------:R-:W-:Y:S05]  /*67d0*/  CALL.REL.NOINC `($__internal_147_$__cuda_sm70_shflsync_bfly_p) ;  /* 0x0000010000007944 */ /* 0x000fea0003c00000 */
[----:B------:R-:W-:Y:S01]  /*67e0*/  FADD.FTZ R190, R210, R190 ;  /* 0x000000bed2be7221 */ /* 0x000fe20000010000 */
[----:B------:R-:W-:Y:S01]  /*67f0*/  HFMA2.MMA R189, -RZ, RZ, 0, 9.5367431640625e-07 ;  /* 0x00000010ffbd7435 */ /* 0x000fe200000001ff */
[----:B-1----:R-:W-:Y:S01]  /*6800*/  FADD.FTZ R191, R191, R211 ;  /* 0x000000d3bfbf7221 */ /* 0x002fe20000010000 */
[----:B------:R-:W-:Y:S02]  /*6810*/  MOV R250, 0x1f ;  /* 0x0000001f00fa7802 */ /* 0x000fe40000000f00 */
[----:B------:R-:W-:Y:S02]  /*6820*/  MOV R212, 0xffffffff ;  /* 0xffffffff00d47802 */ /* 0x000fe40000000f00 */
[----:B------:R-:W-:Y:S02]  /*6830*/  MOV R211, R190 ;  /* 0x000000be00d37202 */ /* 0x000fe40000000f00 */
[----:B------:R-:W-:Y:S02]  /*6840*/  MOV R188, 0x6860 ;  /* 0x0000686000bc7802 */ /* 0x000fe40000000f00 */
[----:B------:R-:W-:Y:S05]  /*6850*/  CALL.REL.NOINC `($__internal_147_$__cuda_sm70_shflsync_bfly_p) ;  /* 0x0000008000007944 */ /* 0x000fea0003c00000 */
[----:B------:R-:W-:Y:S01]  /*6860*/  HFMA2.MMA R189, -RZ, RZ, 0, 9.5367431640625e-07 ;  /* 0x00000010ffbd7435 */ /* 0x000fe200000001ff */
[----:B-1----:R-:W-:-:S02]  /*6870*/  MOV R210, R211 ;  /* 0x000000d300d27202 */ /* 0x002fc40000000f00 */
[----:B------:R-:W-:Y:S02]  /*6880*/  MOV R211, R191 ;  /* 0x000000bf00d37202 */ /* 0x000fe40000000f00 */
[----:B------:R-:W-:Y:S02]  /*6890*/  MOV R250, 0x1f ;  /* 0x0000001f00fa7802 */ /* 0x000fe40000000f00 */
[----:B------:R-:W-:Y:S02]  /*68a0*/  MOV R212, 0xffffffff ;  /* 0xffffffff00d47802 */ /* 0x000fe40000000f00 */
[----:B------:R-:W-:Y:S02]  /*68b0*/  MOV R188, 0x68d0 ;  /* 0x000068d000bc7802 */ /* 0x000fe40000000f00 */
[----:B------:R-:W-:Y:S05]  /*68c0*/  CALL.REL.NOINC `($__internal_147_$__cuda_sm70_shflsync_bfly_p) ;  /* 0x0000001000007944 */ /* 0x000fea0003c00000 */
[----:B-1----:R-:W-:Y:S05]  /*68d0*/  BRA `(.L_x_9208) ;  /* 0xffffb9d000007947 */ /* 0x002fea000383ffff */
        .weak           $__internal_147_$__cuda_sm70_shflsync_bfly_p
        .type           $__internal_147_$__cuda_sm70_shflsync_bfly_p,@function
        .size           $__internal_147_$__cuda_sm70_shflsync_bfly_p,(.L_x_12449 - $__internal_147_$__cuda_sm70_shflsync_bfly_p)
$__internal_147_$__cuda_sm70_shflsync_bfly_p:
[----:B------:R-:W-:Y:S04]  /*68e0*/  WARPSYNC R212 ;  /* 0x000000d400007348 */ /* 0x000fe80003800000 */
[----:B------:R0:W1:Y:S02]  /*68f0*/  SHFL.BFLY PT, R211, R211, R189, R250 ;  /* 0x0c0000bdd3d37389 */ /* 0x00006400000e00fa */
[----:B0-----:R-:W-:-:S06]  /*6900*/  HFMA2.MMA R189, -RZ, RZ, 0, 0 ;  /* 0x00000000ffbd7435 */ /* 0x001fcc00000001ff */
[----:B------:R-:W-:Y:S05]  /*6910*/  RET.REL.NODEC R188 `(_ZN10layer_norm13ln_bwd_kernelINS_13Kernel_traitsIf6__halffS2_fjLj1024ELj1ELj4ELj1ELj16ENS_18Kernel_traits_baseILj1024EfS2_fS2_fjLj128EEEEELb0ELb1ELb1ELb1EEEvNS_9BwdParamsE) ;  /* 0xffff96e0bc007950 */ /* 0x000fea0003c3ffff */
.L_x_9209:
        /* <DEDUP_REMOVED lines=14> */
.L_x_12449:


//--------------------- .text._ZN10layer_norm13ln_bwd_kernelINS_13Kernel_traitsIf6__halffS2_fjLj1024ELj1ELj4ELj1ELj16ENS_18Kernel_traits_baseILj1024EfS2_fS2_fjLj128EEEEELb1ELb0ELb0ELb0EEEvNS_9BwdParamsE --------------------------
	.section	.text._ZN10layer_norm13ln_bwd_kernelINS_13Kernel_traitsIf6__halffS2_fjLj1024ELj1ELj4ELj1ELj16ENS_18Kernel_traits_baseILj1024EfS2_fS2_fjLj128EEEEELb1ELb0ELb0ELb0EEEvNS_9BwdParamsE,"ax",@progbits
	.sectioninfo	@"SHI_REGISTERS=236"
	.align	128
        .global         _ZN10layer_norm13ln_bwd_kernelINS_13Kernel_traitsIf6__halffS2_fjLj1024ELj1ELj4ELj1ELj16ENS_18Kernel_traits_baseILj1024EfS2_fS2_fjLj128EEEEELb1ELb0ELb0ELb0EEEvNS_9BwdParamsE
        .type           _ZN10layer_norm13ln_bwd_kernelINS_13Kernel_traitsIf6__halffS2_fjLj1024ELj1ELj4ELj1ELj16ENS_18Kernel_traits_baseILj1024EfS2_fS2_fjLj128EEEEELb1ELb0ELb0ELb0EEEvNS_9BwdParamsE,@function
        .size           _ZN10layer_norm13ln_bwd_kernelINS_13Kernel_traitsIf6__halffS2_fjLj1024ELj1ELj4ELj1ELj16ENS_18Kernel_traits_baseILj1024EfS2_fS2_fjLj128EEEEELb1ELb0ELb0ELb0EEEvNS_9BwdParamsE,(.L_x_12450 - _ZN10layer_norm13ln_bwd_kernelINS_13Kernel_traitsIf6__halffS2_fjLj1024ELj1ELj4ELj1ELj16ENS_18Kernel_traits_baseILj1024EfS2_fS2_fjLj128EEEEELb1ELb0ELb0ELb0EEEvNS_9BwdParamsE)
        .other          _ZN10layer_norm13ln_bwd_kernelINS_13Kernel_traitsIf6__halffS2_fjLj1024ELj1ELj4ELj1ELj16ENS_18Kernel_traits_baseILj1024EfS2_fS2_fjLj128EEEEELb1ELb0ELb0ELb0EEEvNS_9BwdParamsE,@"STO_CUDA_ENTRY STV_DEFAULT"
_ZN10layer_norm13ln_bwd_kernelINS_13Kernel_traitsIf6__halffS2_fjLj1024ELj1ELj4ELj1ELj16ENS_18Kernel_traits_baseILj1024EfS2_fS2_fjLj128EEEEELb1ELb0ELb0ELb0EEEvNS_9BwdParamsE:
.text._ZN10layer_norm13ln_bwd_kernelINS_13Kernel_traitsIf6__halffS2_fjLj1024ELj1ELj4ELj1ELj16ENS_18Kernel_traits_baseILj1024EfS2_fS2_fjLj128EEEEELb1ELb0ELb0ELb0EEEvNS_9BwdParamsE:
        /* <DEDUP_REMOVED lines=73> */
.L_x_9230:
        /* <DEDUP_REMOVED lines=44> */
[--C-:B---3--:R-:W-:Y:S01]  /*0750*/  HADD2.F32 R219, -RZ, R164.reuse.H0_H0 ;  /* 0x200000a4ffdb7230 */ /* 0x108fe20000004100 */
[----:B0----5:R-:W-:Y:S01]  /*0760*/  FMUL.FTZ R6, R180, R171 ;  /* 0x000000abb4067220 */ /* 0x021fe20000410000 */
[----:B------:R-:W-:Y:S01]  /*0770*/  HADD2.F32 R12, -RZ, R165.H1_H1 ;  /* 0x300000a5ff0c7230 */ /* 0x000fe20000004100 */
[----:B------:R-:W-:Y:S01]  /*0780*/  FADD.FTZ R215, -R218, R14 ;  /* 0x0000000edad77221 */ /* 0x000fe20000010100 */
[----:B------:R-:W-:Y:S01]  /*0790*/  HADD2.F32 R164, -RZ, R164.H1_H1 ;  /* 0x300000a4ffa47230 */ /* 0x000fe20000004100 */
[----:B------:R-:W-:-:S02]  /*07a0*/  FADD.FTZ R100, R100, R219 ;  /* 0x000000db64647221 */ /* 0x000fc40000010000 */
[----:B------:R-:W-:Y:S02]  /*07b0*/  FFMA.FTZ R68, R6, R219, R68 ;  /* 0x000000db06447223 */ /* 0x000fe40000010044 */
[----:B------:R-:W-:Y:S02]  /*07c0*/  FMUL.FTZ R214, R180, R15 ;  /* 0x0000000fb4d67220 */ /* 0x000fe40000410000 */
[----:B------:R-:W-:Y:S02]  /*07d0*/  FADD.FTZ R13, -R218, R13 ;  /* 0x0000000dda0d7221 */ /* 0x000fe40000010100 */
[----:B------:R-:W-:Y:S01]  /*07e0*/  FMUL.FTZ R219, R36, R219 ;  /* 0x000000db24db7220 */ /* 0x000fe20000410000 */
[----:B------:R-:W-:Y:S01]  /*07f0*/  HADD2.F32 R213, -RZ, R165.H0_H0 ;  /* 0x200000a5ffd57230 */ /* 0x000fe20000004100 */
        /* <DEDUP_REMOVED lines=14> */
[----:B------:R-:W-:Y:S01]  /*08e0*/  HADD2.F32 R169, -RZ, R166.H0_H0 ;  /* 0x200000a6ffa97230 */ /* 0x000fe20000004100 */
[----:B------:R-:W-:-:S02]  /*08f0*/  FADD.FTZ R165, -R218, R8 ;  /* 0x00000008daa57221 */ /* 0x000fc40000010100 */
[----:B------:R-:W-:Y:S02]  /*0900*/  FADD.FTZ R14, R14, R213 ;  /* 0x000000d50e0e7221 */ /* 0x000fe40000010000 */
[----:B------:R-:W-:Y:S01]  /*0910*/  FFMA.FTZ R13, R215, R213, R12 ;  /* 0x000000d5d70d7223 */ /* 0x000fe2000001000c */
[--C-:B------:R-:W-:Y:S02]  /*0920*/  HADD2.F32 R175, -RZ, R167.reuse.H0_H0 ;  /* 0x200000a7ffaf7230 */ /* 0x100fe40000004100 */
[----:B------:R-:W-:Y:S01]  /*0930*/  HADD2.F32 R168, -RZ, R167.H1_H1 ;  /* 0x300000a7ffa87230 */ /* 0x000fe20000004100 */
[----:B------:R-:W-:Y:S01]  /*0940*/  FADD.FTZ R167, -R218, R9 ;  /* 0x00000009daa77221 */ /* 0x000fe20000010100 */
[----:B------:R-:W-:Y:S01]  /*0950*/  HADD2.F32 R166, -RZ, R166.H1_H1 ;  /* 0x300000a6ffa67230 */ /* 0x000fe20000004100 */
        /* <DEDUP_REMOVED lines=29> */
.L_x_9213:
[----:B-1----:R-:W-:Y:S05]  /*0b30*/  BSYNC B1 ;  /* 0x0000000000017941 */ /* 0x002fea0003800000 */
.L_x_9212:
        /* <DEDUP_REMOVED lines=83> */
.L_x_9215:
[----:B------:R-:W-:Y:S05]  /*1070*/  BSYNC B1 ;  /* 0x0000000000017941 */ /* 0x000fea0003800000 */
.L_x_9214:
        /* <DEDUP_REMOVED lines=21> */
[--C-:B---3--:R-:W-:Y:S01]  /*11d0*/  HADD2.F32 R165, -RZ, R168.reuse.H0_H0 ;  /* 0x200000a8ffa57230 */ /* 0x108fe20000004100 */
[C---:B------:R-:W-:Y:S01]  /*11e0*/  FADD.FTZ R187, -R218.reuse, R164 ;  /* 0x000000a4dabb7221 */ /* 0x040fe20000010100 */
[----:B------:R-:W-:Y:S01]  /*11f0*/  HADD2.F32 R164, -RZ, R169.H1_H1 ;  /* 0x300000a9ffa47230 */ /* 0x000fe20000004100 */
[----:B------:R-:W-:Y:S01]  /*1200*/  FADD.FTZ R189, -R218, R166 ;  /* 0x000000a6dabd7221 */ /* 0x000fe20000010100 */
[----:B------:R-:W-:Y:S01]  /*1210*/  HADD2.F32 R168, -RZ, R168.H1_H1 ;  /* 0x300000a8ffa87230 */ /* 0x000fe20000004100 */
[----:B-----5:R-:W-:-:S02]  /*1220*/  FMUL.FTZ R186, R180, R191 ;  /* 0x000000bfb4ba7220 */ /* 0x020fc40000410000 */
[----:B0-----:R-:W-:Y:S02]  /*1230*/  FMUL.FTZ R183, R180, R187 ;  /* 0x000000bbb4b77220 */ /* 0x001fe40000410000 */
[----:B------:R-:W-:Y:S02]  /*1240*/  FMUL.FTZ R184, R52, R165 ;  /* 0x000000a534b87220 */ /* 0x000fe40000410000 */
[C---:B------:R-:W-:Y:S01]  /*1250*/  FMUL.FTZ R182, R180.reuse, R185 ;  /* 0x000000b9b4b67220 */ /* 0x040fe20000410000 */
[----:B------:R-:W-:Y:S01]  /*1260*/  HADD2.F32 R167, -RZ, R169.H0_H0 ;  /* 0x200000a9ffa77230 */ /* 0x000fe20000004100 */
        /* <DEDUP_REMOVED lines=17> */
[----:B------:R-:W-:-:S02]  /*1380*/  FMUL.FTZ R191, R180, R169 ;  /* 0x000000a9b4bf7220 */ /* 0x000fc40000410000 */
[----:B------:R-:W-:Y:S02]  /*1390*/  FADD.FTZ R173, -R218, R173 ;  /* 0x000000addaad7221 */ /* 0x000fe40000010100 */
        /* <DEDUP_REMOVED lines=33> */
.L_x_9217:
[----:B------:R-:W-:Y:S05]  /*15b0*/  BSYNC B1 ;  /* 0x0000000000017941 */ /* 0x000fea0003800000 */
.L_x_9216:
        /* <DEDUP_REMOVED lines=82> */
.L_x_9219:
[----:B------:R-:W-:Y:S05]  /*1ae0*/  BSYNC B1 ;  /* 0x0000000000017941 */ /* 0x000fea0003800000 */
.L_x_9218:
[----:B------:R-:W-:Y:S05]  /*1af0*/  BRA.DIV ~URZ, `(.L_x_9220) ;  /* 0x000028827f007947 */ /* 0x000fea000b800000 */
[----:B------:R0:W1:Y:S02]  /*1b00*/  SHFL.BFLY PT, R166, R229, 0x1, 0x1f ;  /* 0x0c201f00e5a67f89 */ /* 0x00006400000e0000 */
.L_x_9231:
        /* <DEDUP_REMOVED lines=18> */
.L_x_9232:
        /* <DEDUP_REMOVED lines=48> */
[----:B------:R-:W-:Y:S01]  /*1f30*/  F2FP.PACK_AB R164, R167, R164 ;  /* 0x000000a4a7a4723e */ /* 0x000fe200000000ff */
        /* <DEDUP_REMOVED lines=8> */
[----:B------:R-:W-:Y:S01]  /*1fc0*/  F2FP.PACK_AB R165, R166, R165 ;  /* 0x000000a5a6a5723e */ /* 0x000fe200000000ff */
        /* <DEDUP_REMOVED lines=38> */
.L_x_9223:
[----:B------:R-:W-:Y:S05]  /*2230*/  BSYNC B1 ;  /* 0x0000000000017941 */ /* 0x000fea0003800000 */
.L_x_9222:
        /* <DEDUP_REMOVED lines=51> */
[----:B------:R-:W-:Y:S01]  /*2570*/  F2FP.PACK_AB R165, R166, R165 ;  /* 0x000000a5a6a5723e */ /* 0x000fe200000000ff */
        /* <DEDUP_REMOVED lines=39> */
.L_x_9225:
[----:B------:R-:W-:Y:S05]  /*27f0*/  BSYNC B1 ;  /* 0x0000000000017941 */ /* 0x000fea0003800000 */
.L_x_9224:
        /* <DEDUP_REMOVED lines=91> */
.L_x_9227:
[----:B------:R-:W-:Y:S05]  /*2db0*/  BSYNC B1 ;  /* 0x0000000000017941 */ /* 0x000fea0003800000 */
.L_x_9226:
        /* <DEDUP_REMOVED lines=90> */
.L_x_9229:
[----:B------:R-:W-:Y:S05]  /*3360*/  BSYNC B1 ;  /* 0x0000000000017941 */ /* 0x000fea0003800000 */
.L_x_9228:
[----:B01----:R-:W-:-:S04]  /*3370*/  MOV R165, c[0x0][0x160] ;  /* 0x0000580000a57a02 */ /* 0x003fc80000000f00 */
[----:B------:R-:W-:-:S04]  /*3380*/  LEA R2, R165, R2, 0x2 ;  /* 0x00000002a5027211 */ /* 0x000fc800078e10ff */
[----:B------:R-:W-:-:S13]  /*3390*/  ISETP.GE.AND P0, PT, R2, c[0x0][0x164], PT ;  /* 0x0000590002007a0c */ /* 0x000fda0003f06270 */
[----:B-----5:R-:W-:Y:S01]  /*33a0*/  @P0 CALL.REL.NOINC `(.L_x_9211) ;  /* 0x0000001000000944 */ /* 0x020fe20003c00000 */
[----:B------:R-:W-:Y:S05]  /*33b0*/  BRA `(.L_x_9230) ;  /* 0xffffd0d000007947 */ /* 0x000fea000383ffff */
.L_x_9211:
[----:B0-----:R-:W-:Y:S05]  /*33c0*/  BSYNC B0 ;  /* 0x0000000000007941 */ /* 0x001fea0003800000 */
.L_x_9210:
        /* <DEDUP_REMOVED lines=251> */
.L_x_9220:
[----:B------:R-:W-:Y:S01]  /*4380*/  HFMA2.MMA R168, -RZ, RZ, 0, 5.9604644775390625e-08 ;  /* 0x00000001ffa87435 */ /* 0x000fe200000001ff */
[----:B------:R-:W-:-:S02]  /*4390*/  MOV R167, R229 ;  /* 0x000000e500a77202 */ /* 0x000fc40000000f00 */
[----:B------:R-:W-:Y:S02]  /*43a0*/  MOV R172, 0x1f ;  /* 0x0000001f00ac7802 */ /* 0x000fe40000000f00 */
[----:B------:R-:W-:Y:S02]  /*43b0*/  MOV R173, 0xffffffff ;  /* 0xffffffff00ad7802 */ /* 0x000fe40000000f00 */
[----:B------:R-:W-:Y:S02]  /*43c0*/  MOV R164, 0x43e0 ;  /* 0x000043e000a47802 */ /* 0x000fe40000000f00 */
[----:B-----5:R-:W-:Y:S05]  /*43d0*/  CALL.REL.NOINC `($__internal_148_$__cuda_sm70_shflsync_bfly_p) ;  /* 0x0000046000007944 */ /* 0x020fea0003c00000 */
[----:B-1----:R-:W-:Y:S01]  /*43e0*/  MOV R166, R168 ;  /* 0x000000a800a67202 */ /* 0x002fe20000000f00 */
[----:B0-----:R-:W-:Y:S05]  /*43f0*/  BRA `(.L_x_9231) ;  /* 0xffffd71000007947 */ /* 0x001fea000383ffff */
.L_x_9221:
[----:B------:R-:W-:Y:S01]  /*4400*/  HFMA2.MMA R168, -RZ, RZ, 0, 5.9604644775390625e-08 ;  /* 0x00000001ffa87435 */ /* 0x000fe200000001ff */
[----:B------:R-:W-:Y:S02]  /*4410*/  MOV R167, R227 ;  /* 0x000000e300a77202 */ /* 0x000fe40000000f00 */
[----:B------:R-:W-:Y:S02]  /*4420*/  MOV R172, 0x1f ;  /* 0x0000001f00ac7802 */ /* 0x000fe40000000f00 */
[----:B------:R-:W-:-:S02]  /*4430*/  MOV R173, 0xffffffff ;  /* 0xffffffff00ad7802 */ /* 0x000fc40000000f00 */
[----:B------:R-:W-:Y:S02]  /*4440*/  MOV R164, 0x4460 ;  /* 0x0000446000a47802 */ /* 0x000fe40000000f00 */
[----:B01---5:R-:W-:Y:S05]  /*4450*/  CALL.REL.NOINC `($__internal_148_$__cuda_sm70_shflsync_bfly_p) ;  /* 0x000003e000007944 */ /* 0x023fea0003c00000 */
[----:B------:R-:W-:Y:S01]  /*4460*/  FADD.FTZ R229, R166, R229 ;  /* 0x000000e5a6e57221 */ /* 0x000fe20000010000 */
[----:B0-----:R-:W-:Y:S01]  /*4470*/  MOV R172, 0x1f ;  /* 0x0000001f00ac7802 */ /* 0x001fe20000000f00 */
[----:B-1----:R-:W-:Y:S01]  /*4480*/  FADD.FTZ R227, R227, R168 ;  /* 0x000000a8e3e37221 */ /* 0x002fe20000010000 */
[----:B------:R-:W-:Y:S01]  /*4490*/  HFMA2.MMA R168, -RZ, RZ, 0, 1.1920928955078125e-07 ;  /* 0x00000002ffa87435 */ /* 0x000fe200000001ff */
[----:B------:R-:W-:Y:S02]  /*44a0*/  MOV R173, 0xffffffff ;  /* 0xffffffff00ad7802 */ /* 0x000fe40000000f00 */
[----:B------:R-:W-:Y:S02]  /*44b0*/  MOV R167, R229 ;  /* 0x000000e500a77202 */ /* 0x000fe40000000f00 */
[----:B------:R-:W-:Y:S02]  /*44c0*/  MOV R164, 0x44e0 ;  /* 0x000044e000a47802 */ /* 0x000fe40000000f00 */
[----:B------:R-:W-:Y:S05]  /*44d0*/  CALL.REL.NOINC `($__internal_148_$__cuda_sm70_shflsync_bfly_p) ;  /* 0x0000036000007944 */ /* 0x000fea0003c00000 */
[----:B-1----:R-:W-:Y:S01]  /*44e0*/  MOV R166, R168 ;  /* 0x000000a800a67202 */ /* 0x002fe20000000f00 */
[----:B------:R-:W-:Y:S01]  /*44f0*/  HFMA2.MMA R168, -RZ, RZ, 0, 1.1920928955078125e-07 ;  /* 0x00000002ffa87435 */ /* 0x000fe200000001ff */
[----:B0-----:R-:W-:-:S02]  /*4500*/  MOV R167, R227 ;  /* 0x000000e300a77202 */ /* 0x001fc40000000f00 */
[----:B------:R-:W-:Y:S02]  /*4510*/  MOV R172, 0x1f ;  /* 0x0000001f00ac7802 */ /* 0x000fe40000000f00 */
[----:B------:R-:W-:Y:S02]  /*4520*/  MOV R173, 0xffffffff ;  /* 0xffffffff00ad7802 */ /* 0x000fe40000000f00 */
[----:B------:R-:W-:Y:S02]  /*4530*/  MOV R164, 0x4550 ;  /* 0x0000455000a47802 */ /* 0x000fe40000000f00 */
[----:B------:R-:W-:Y:S05]  /*4540*/  CALL.REL.NOINC `($__internal_148_$__cuda_sm70_shflsync_bfly_p) ;  /* 0x000002f000007944 */ /* 0x000fea0003c00000 */
[----:B------:R-:W-:Y:S01]  /*4550*/  FADD.FTZ R229, R166, R229 ;  /* 0x000000e5a6e57221 */ /* 0x000fe20000010000 */
[----:B0-----:R-:W-:Y:S01]  /*4560*/  MOV R172, 0x1f ;  /* 0x0000001f00ac7802 */ /* 0x001fe20000000f00 */
[----:B-1----:R-:W-:Y:S01]  /*4570*/  FADD.FTZ R227, R227, R168 ;  /* 0x000000a8e3e37221 */ /* 0x002fe20000010000 */
[----:B------:R-:W-:Y:S01]  /*4580*/  HFMA2.MMA R168, -RZ, RZ, 0, 2.384185791015625e-07 ;  /* 0x00000004ffa87435 */ /* 0x000fe200000001ff */
[----:B------:R-:W-:Y:S02]  /*4590*/  MOV R173, 0xffffffff ;  /* 0xffffffff00ad7802 */ /* 0x000fe40000000f00 */
[----:B------:R-:W-:-:S02]  /*45a0*/  MOV R167, R229 ;  /* 0x000000e500a77202 */ /* 0x000fc40000000f00 */
[----:B------:R-:W-:Y:S02]  /*45b0*/  MOV R164, 0x45d0 ;  /* 0x000045d000a47802 */ /* 0x000fe40000000f00 */
[----:B------:R-:W-:Y:S05]  /*45c0*/  CALL.REL.NOINC `($__internal_148_$__cuda_sm70_shflsync_bfly_p) ;  /* 0x0000027000007944 */ /* 0x000fea0003c00000 */
[----:B-1----:R-:W-:Y:S01]  /*45d0*/  MOV R166, R168 ;  /* 0x000000a800a67202 */ /* 0x002fe20000000f00 */
[----:B------:R-:W-:Y:S01]  /*45e0*/  HFMA2.MMA R168, -RZ, RZ, 0, 2.384185791015625e-07 ;  /* 0x00000004ffa87435 */ /* 0x000fe200000001ff */
[----:B0-----:R-:W-:Y:S02]  /*45f0*/  MOV R167, R227 ;  /* 0x000000e300a77202 */ /* 0x001fe40000000f00 */
[----:B------:R-:W-:Y:S02]  /*4600*/  MOV R172, 0x1f ;  /* 0x0000001f00ac7802 */ /* 0x000fe40000000f00 */
[----:B------:R-:W-:Y:S02]  /*4610*/  MOV R173, 0xffffffff ;  /* 0xffffffff00ad7802 */ /* 0x000fe40000000f00 */
[----:B------:R-:W-:Y:S02]  /*4620*/  MOV R164, 0x4640 ;  /* 0x0000464000a47802 */ /* 0x000fe40000000f00 */
[----:B------:R-:W-:Y:S05]  /*4630*/  CALL.REL.NOINC `($__internal_148_$__cuda_sm70_shflsync_bfly_p) ;  /* 0x0000020000007944 */ /* 0x000fea0003c00000 */
[----:B------:R-:W-:Y:S01]  /*4640*/  FADD.FTZ R169, R166, R229 ;  /* 0x000000e5a6a97221 */ /* 0x000fe20000010000 */
[----:B0-----:R-:W-:Y:S01]  /*4650*/  MOV R172, 0x1f ;  /* 0x0000001f00ac7802 */ /* 0x001fe20000000f00 */
[----:B-1----:R-:W-:Y:S01]  /*4660*/  FADD.FTZ R171, R227, R168 ;  /* 0x000000a8e3ab7221 */ /* 0x002fe20000010000 */
[----:B------:R-:W-:Y:S01]  /*4670*/  HFMA2.MMA R168, -RZ, RZ, 0, 4.76837158203125e-07 ;  /* 0x00000008ffa87435 */ /* 0x000fe200000001ff */
[----:B------:R-:W-:-:S02]  /*4680*/  MOV R173, 0xffffffff ;  /* 0xffffffff00ad7802 */ /* 0x000fc40000000f00 */
[----:B------:R-:W-:Y:S02]  /*4690*/  MOV R167, R169 ;  /* 0x000000a900a77202 */ /* 0x000fe40000000f00 */
[----:B------:R-:W-:Y:S02]  /*46a0*/  MOV R164, 0x46c0 ;  /* 0x000046c000a47802 */ /* 0x000fe40000000f00 */
[----:B------:R-:W-:Y:S05]  /*46b0*/  CALL.REL.NOINC `($__internal_148_$__cuda_sm70_shflsync_bfly_p) ;  /* 0x0000018000007944 */ /* 0x000fea0003c00000 */
[----:B-1----:R-:W-:Y:S01]  /*46c0*/  MOV R166, R168 ;  /* 0x000000a800a67202 */ /* 0x002fe20000000f00 */
[----:B------:R-:W-:Y:S01]  /*46d0*/  HFMA2.MMA R168, -RZ, RZ, 0, 4.76837158203125e-07 ;  /* 0x00000008ffa87435 */ /* 0x000fe200000001ff */
[----:B0-----:R-:W-:Y:S02]  /*46e0*/  MOV R167, R171 ;  /* 0x000000ab00a77202 */ /* 0x001fe40000000f00 */
[----:B------:R-:W-:Y:S02]  /*46f0*/  MOV R172, 0x1f ;  /* 0x0000001f00ac7802 */ /* 0x000fe40000000f00 */
[----:B------:R-:W-:Y:S02]  /*4700*/  MOV R173, 0xffffffff ;  /* 0xffffffff00ad7802 */ /* 0x000fe40000000f00 */
[----:B------:R-:W-:-:S02]  /*4710*/  MOV R164, 0x4730 ;  /* 0x0000473000a47802 */ /* 0x000fc40000000f00 */
[----:B------:R-:W-:Y:S05]  /*4720*/  CALL.REL.NOINC `($__internal_148_$__cuda_sm70_shflsync_bfly_p) ;  /* 0x0000011000007944 */ /* 0x000fea0003c00000 */
[----:B------:R-:W-:Y:S01]  /*4730*/  FADD.FTZ R169, R166, R169 ;  /* 0x000000a9a6a97221 */ /* 0x000fe20000010000 */
[----:B0-----:R-:W-:Y:S01]  /*4740*/  MOV R172, 0x1f ;  /* 0x0000001f00ac7802 */ /* 0x001fe20000000f00 */
[----:B-1----:R-:W-:Y:S01]  /*4750*/  FADD.FTZ R171, R171, R168 ;  /* 0x000000a8abab7221 */ /* 0x002fe20000010000 */
[----:B------:R-:W-:Y:S01]  /*4760*/  HFMA2.MMA R168, -RZ, RZ, 0, 9.5367431640625e-07 ;  /* 0x00000010ffa87435 */ /* 0x000fe200000001ff */
[----:B------:R-:W-:-:S02]  /*4770*/  MOV R173, 0xffffffff ;  /* 0xffffffff00ad7802 */ /* 0x000fc40000000f00 */
[----:B------:R-:W-:Y:S02]  /*4780*/  MOV R167, R169 ;  /* 0x000000a900a77202 */ /* 0x000fe40000000f00 */
[----:B------:R-:W-:Y:S02]  /*4790*/  MOV R164, 0x47b0 ;  /* 0x000047b000a47802 */ /* 0x000fe40000000f00 */
[----:B------:R-:W-:Y:S05]  /*47a0*/  CALL.REL.NOINC `($__internal_148_$__cuda_sm70_shflsync_bfly_p) ;  /* 0x0000009000007944 */ /* 0x000fea0003c00000 */
[----:B-1----:R-:W-:Y:S01]  /*47b0*/  MOV R170, R168 ;  /* 0x000000a800aa7202 */ /* 0x002fe20000000f00 */
[----:B------:R-:W-:Y:S01]  /*47c0*/  HFMA2.MMA R168, -RZ, RZ, 0, 9.5367431640625e-07 ;  /* 0x00000010ffa87435 */ /* 0x000fe200000001ff */
[----:B0-----:R-:W-:Y:S02]  /*47d0*/  MOV R167, R171 ;  /* 0x000000ab00a77202 */ /* 0x001fe40000000f00 */
[----:B------:R-:W-:Y:S02]  /*47e0*/  MOV R172, 0x1f ;  /* 0x0000001f00ac7802 */ /* 0x000fe40000000f00 */
[----:B------:R-:W-:Y:S02]  /*47f0*/  MOV R173, 0xffffffff ;  /* 0xffffffff00ad7802 */ /* 0x000fe40000000f00 */
[----:B------:R-:W-:-:S02]  /*4800*/  MOV R164, 0x4820 ;  /* 0x0000482000a47802 */ /* 0x000fc40000000f00 */
[----:B------:R-:W-:Y:S05]  /*4810*/  CALL.REL.NOINC `($__internal_148_$__cuda_sm70_shflsync_bfly_p) ;  /* 0x0000002000007944 */ /* 0x000fea0003c00000 */
[----:B-1----:R-:W-:Y:S01]  /*4820*/  MOV R164, R168 ;  /* 0x000000a800a47202 */ /* 0x002fe20000000f00 */
[----:B0-----:R-:W-:Y:S05]  /*4830*/  BRA `(.L_x_9232) ;  /* 0xffffd3f000007947 */ /* 0x001fea000383ffff */
        .weak           $__internal_148_$__cuda_sm70_shflsync_bfly_p
        .type           $__internal_148_$__cuda_sm70_shflsync_bfly_p,@function
        .size           $__internal_148_$__cuda_sm70_shflsync_bfly_p,(.L_x_12450 - $__internal_148_$__cuda_sm70_shflsync_bfly_p)
$__internal_148_$__cuda_sm70_shflsync_bfly_p:
[----:B------:R-:W-:Y:S01]  /*4840*/  HFMA2.MMA R165, -RZ, RZ, 0, 0 ;  /* 0x00000000ffa57435 */ /* 0x000fe200000001ff */
[----:B------:R-:W-:Y:S04]  /*4850*/  WARPSYNC R173 ;  /* 0x000000ad00007348 */ /* 0x000fe80003800000 */
[----:B------:R0:W1:Y:S01]  /*4860*/  SHFL.BFLY PT, R168, R167, R168, R172 ;  /* 0x0c0000a8a7a87389 */ /* 0x00006200000e00ac */
[----:B------:R-:W-:Y:S05]  /*4870*/  RET.REL.NODEC R164 `(_ZN10layer_norm13ln_bwd_kernelINS_13Kernel_traitsIf6__halffS2_fjLj1024ELj1ELj4ELj1ELj16ENS_18Kernel_traits_baseILj1024EfS2_fS2_fjLj128EEEEELb1ELb0ELb0ELb0EEEvNS_9BwdParamsE) ;  /* 0xffffb780a4007950 */ /* 0x000fea0003c3ffff */
.L_x_9233:
        /* <DEDUP_REMOVED lines=16> */
.L_x_12450:


//--------------------- .text._ZN10layer_norm13ln_bwd_kernelINS_13Kernel_traitsIf6__halffS2_fjLj1024ELj1ELj4ELj1ELj16ENS_18Kernel_traits_baseILj1024EfS2_fS2_fjLj128EEEEELb1ELb0ELb0ELb1EEEvNS_9BwdParamsE --------------------------
	.section	.text._ZN10layer_norm13ln_bwd_kernelINS_13Kernel_traitsIf6__halffS2_fjLj1024ELj1ELj4ELj1ELj16ENS_18Kernel_traits_baseILj1024EfS2_fS2_fjLj128EEEEELb1ELb0ELb0ELb1EEEvNS_9BwdParamsE,"ax",@progbits
	.sectioninfo	@"SHI_REGISTERS=254"
	.align	128
        .global         _ZN10layer_norm13ln_bwd_kernelINS_13Kernel_traitsIf6__halffS2_fjLj1024ELj1ELj4ELj1ELj16ENS_18Kernel_traits_baseILj1024EfS2_fS2_fjLj128EEEEELb1ELb0ELb0ELb1EEEvNS_9BwdParamsE
        .type           _ZN10layer_norm13ln_bwd_kernelINS_13Kernel_traitsIf6__halffS2_fjLj1024ELj1ELj4ELj1ELj16ENS_18Kernel_traits_baseILj1024EfS2_fS2_fjLj128EEEEELb1ELb0ELb0ELb1EEEvNS_9BwdParamsE,@function
        .size           _ZN10layer_norm13ln_bwd_kernelINS_13Kernel_traitsIf6__halffS2_fjLj1024ELj1ELj4ELj1ELj16ENS_18Kernel_traits_baseILj1024EfS2_fS2_fjLj128EEEEELb1ELb0ELb0ELb1EEEvNS_9BwdParamsE,(.L_x_12451 - _ZN10layer_norm13ln_bwd_kernelINS_13Kernel_traitsIf6__halffS2_fjLj1024ELj1ELj4ELj1ELj16ENS_18Kernel_traits_baseILj1024EfS2_fS2_fjLj128EEEEELb1ELb0ELb0ELb1EEEvNS_9BwdParamsE)
        .other          _ZN10layer_norm13ln_bwd_kernelINS_13Kernel_traitsIf6__halffS2_fjLj1024ELj1ELj4ELj1ELj16ENS_18Kernel_traits_baseILj1024EfS2_fS2_fjLj128EEEEELb1ELb0ELb0ELb1EEEvNS_9BwdParamsE,@"STO_CUDA_ENTRY STV_DEFAULT"
_ZN10layer_norm13ln_bwd_kernelINS_13Kernel_traitsIf6__halffS2_fjLj1024ELj1ELj4ELj1ELj16ENS_18Kernel_traits_baseILj1024EfS2_fS2_fjLj128EEEEELb1ELb0ELb0ELb1EEEvNS_9BwdParamsE:
.text._ZN10layer_norm13ln_bwd_kernelINS_13Kernel_traitsIf6__halffS2_fjLj1024ELj1ELj4ELj1ELj16ENS_18Kernel_traits_baseILj1024EfS2_fS2_fjLj128EEEEELb1ELb0ELb0ELb1EEEvNS_9BwdParamsE:
        /* <DEDUP_REMOVED lines=42> */
.L_x_9235:
        /* <DEDUP_REMOVED lines=46> */
.L_x_9241:
[----:B------:R-:W-:Y:S01]  /*0580*/  IMAD R108, R203, c[0x0][0x168], RZ ;  /* 0x00005a00cb6c7a24 */ /* 0x000fe200078e02ff */
[----:B------:R-:W-:Y:S01]  /*0590*/  ISETP.NE.U32.AND P0, PT, RZ, c[0x0][0x1c0], PT ;  /* 0x00007000ff007a0c */ /* 0x000fe20003f05070 */
[----:B------:R-:W-:Y:S01]  /*05a0*/  HFMA2.MMA R182, -RZ, RZ, 0, 2.384185791015625e-07 ;  /* 0x00000004ffb67435 */ /* 0x000fe200000001ff */
[----:B------:R-:W-:-:S02]  /*05b0*/  LOP3.LUT R206, R0, 0x1f, RZ, 0xc0, !PT ;  /* 0x0000001f00ce7812 */ /* 0x000fc400078ec0ff */
[----:B------:R-:W-:Y:S02]  /*05c0*/  SHF.R.S32.HI R109, RZ, 0x1f, R108 ;  /* 0x0000001fff6d7819 */ /* 0x000fe4000001146c */
[----:B------:R-:W-:Y:S02]  /*05d0*/  ISETP.NE.AND.EX P0, PT, RZ, c[0x0][0x1c4], PT, P0 ;  /* 0x00007100ff007a0c */ /* 0x000fe40003f05300 */
[----:B------:R-:W-:Y:S01]  /*05e0*/  LEA.HI R109, R109, R108, RZ, 0x3 ;  /* 0x0000006c6d6d7211 */ /* 0x000fe200078f18ff */
[----:B------:R-:W-:Y:S01]  /*05f0*/  HFMA2.MMA R148, -RZ, RZ, 0, 9.5367431640625e-07 ;  /* 0x00000010ff947435 */ /* 0x000fe200000001ff */
[----:B------:R-:W-:Y:S01]  /*0600*/  MOV R190, 0x20 ;  /* 0x0000002000be7802 */ /* 0x000fe20000000f00 */
[----:B------:R-:W-:Y:S01]  /*0610*/  IMAD.WIDE R120, R203, R182, c[0x0][0x1a0] ;  /* 0x00006800cb787625 */ /* 0x000fe200078e02b6 */
[----:B------:R-:W-:Y:S02]  /*0620*/  LEA.HI.SX32 R206, R109, R206, 0x1d ;  /* 0x000000ce6dce7211 */ /* 0x000fe400078feaff */
[----:B------:R-:W-:-:S02]  /*0630*/  SHF.R.S32.HI R108, RZ, 0x1f, R203 ;  /* 0x0000001fff6c7819 */ /* 0x000fc400000114cb */
[C---:B------:R-:W-:Y:S01]  /*0640*/  IADD3 R205, R206.reuse, 0x40, RZ ;  /* 0x00000040cecd7810 */ /* 0x040fe20007ffe0ff */
[----:B------:R0:W2:Y:S01]  /*0650*/  LDG.E R211, [R120.64] ;  /* 0x0000000478d37981 */ /* 0x0000a2000c1e1900 */
[----:B------:R-:W-:Y:S01]  /*0660*/  IMAD.WIDE.U32 R140, R206, R190, c[0x0][0x188] ;  /* 0x00006200ce8c7625 */ /* 0x000fe200078e00be */
[----:B------:R-:W-:-:S03]  /*0670*/  @P0 LEA R128, P1, R203, c[0x0][0x1c0], 0x1 ;  /* 0x00007000cb800a11 */ /* 0x000fc600078208ff */
[C---:B------:R-:W-:Y:S01]  /*0680*/  IMAD.WIDE.U32 R112, R206.reuse, R148, c[0x0][0x208] ;  /* 0x00008200ce707625 */ /* 0x040fe200078e0094 */
[----:B------:R-:W-:Y:S01]  /*0690*/  @P0 LEA.HI.X R129, R203, c[0x0][0x1c4], R108, 0x1, P1 ;  /* 0x00007100cb810a11 */ /* 0x000fe200008f0c6c */
[----:B------:R1:W3:Y:S01]  /*06a0*/  LDG.E.128 R116, [R140.64+0x10] ;  /* 0x000010048c747981 */ /* 0x0002e2000c1e1d00 */
[----:B------:R-:W-:Y:S01]  /*06b0*/  IADD3 R207, R206, 0x20, RZ ;  /* 0x00000020cecf7810 */ /* 0x000fe20007ffe0ff */
[----:B------:R-:W-:Y:S02]  /*06c0*/  IMAD.WIDE.U32 R186, R205, R190, c[0x0][0x188] ;  /* 0x00006200cdba7625 */ /* 0x000fe400078e00be */
[----:B------:R1:W4:Y:S02]  /*06d0*/  LDG.E.128 R108, [R140.64] ;  /* 0x000000048c6c7981 */ /* 0x000324000c1e1d00 */
[----:B------:R-:W-:Y:S02]  /*06e0*/  IMAD.WIDE R182, R203, R182, c[0x0][0x1a8] ;  /* 0x00006a00cbb67625 */ /* 0x000fe400078e02b6 */
[----:B------:R-:W3:Y:S02]  /*06f0*/  LDG.E.128 R112, [R112.64] ;  /* 0x0000000470707981 */ /* 0x000ee4000c1e1d00 */
[----:B------:R-:W-:-:S02]  /*0700*/  IMAD.WIDE.U32 R152, R207, R190, c[0x0][0x188] ;  /* 0x00006200cf987625 */ /* 0x000fc400078e00be */
[----:B------:R1:W3:Y:S02]  /*0710*/  LDG.E.128 R132, [R186.64] ;  /* 0x00000004ba847981 */ /* 0x0002e4000c1e1d00 */
[----:B------:R-:W-:Y:S02]  /*0720*/  IMAD.WIDE.U32 R136, R205, R148, c[0x0][0x208] ;  /* 0x00008200cd887625 */ /* 0x000fe400078e0094 */
[----:B------:R1:W3:Y:S01]  /*0730*/  LDG.E R208, [R182.64] ;  /* 0x00000004b6d07981 */ /* 0x0002e2000c1e1900 */
[----:B------:R-:W-:-:S03]  /*0740*/  IADD3 R204, R206, 0x60, RZ ;  /* 0x00000060cecc7810 */ /* 0x000fc60007ffe0ff */
[----:B0-----:R0:W3:Y:S04]  /*0750*/  LDG.E.128 R120, [R152.64] ;  /* 0x0000000498787981 */ /* 0x0010e8000c1e1d00 */
[----:B------:R0:W3:Y:S04]  /*0760*/  @P0 LDG.E.U16 R209, [R128.64] ;  /* 0x0000000480d10981 */ /* 0x0000e8000c1e1500 */
[----:B------:R-:W3:Y:S01]  /*0770*/  LDG.E.128 R136, [R136.64] ;  /* 0x0000000488887981 */ /* 0x000ee2000c1e1d00 */
[----:B------:R-:W-:-:S03]  /*0780*/  IMAD.WIDE.U32 R184, R204, R190, c[0x0][0x188] ;  /* 0x00006200ccb87625 */ /* 0x000fc600078e00be */
[----:B-1----:R1:W3:Y:S04]  /*0790*/  LDG.E.128 R140, [R186.64+0x10] ;  /* 0x00001004ba8c7981 */ /* 0x0022e8000c1e1d00 */
[----:B------:R1:W3:Y:S01]  /*07a0*/  LDG.E.128 R144, [R184.64] ;  /* 0x00000004b8907981 */ /* 0x0002e2000c1e1d00 */
[----:B------:R-:W-:-:S03]  /*07b0*/  IMAD.WIDE.U32 R124, R207, R148, c[0x0][0x208] ;  /* 0x00008200cf7c7625 */ /* 0x000fc600078e0094 */
[----:B0-----:R0:W3:Y:S01]  /*07c0*/  LDG.E.128 R128, [R152.64+0x10] ;  /* 0x0000100498807981 */ /* 0x0010e2000c1e1d00 */
[----:B------:R-:W-:-:S03]  /*07d0*/  IMAD.WIDE.U32 R148, R204, R148, c[0x0][0x208] ;  /* 0x00008200cc947625 */ /* 0x000fc600078e0094 */
[----:B------:R-:W3:Y:S04]  /*07e0*/  LDG.E.128 R124, [R124.64] ;  /* 0x000000047c7c7981 */ /* 0x000ee8000c1e1d00 */
[----:B------:R-:W3:Y:S04]  /*07f0*/  LDG.E.128 R148, [R148.64] ;  /* 0x0000000494947981 */ /* 0x000ee8000c1e1d00 */
[----:B0-----:R0:W3:Y:S01]  /*0800*/  LDG.E.128 R152, [R184.64+0x10] ;  /* 0x00001004b8987981 */ /* 0x0010e2000c1e1d00 */
[----:B------:R-:W-:-:S05]  /*0810*/  MOV R210, 0x8 ;  /* 0x0000000800d27802 */ /* 0x000fca0000000f00 */
[----:B-1----:R-:W-:-:S04]  /*0820*/  IMAD.WIDE.U32 R186, R206, R210, c[0x0][0x190] ;  /* 0x00006400ceba7625 */ /* 0x002fc800078e00d2 */
[-C--:B0-----:R-:W-:Y:S02]  /*0830*/  IMAD.WIDE.U32 R184, R207, R210.reuse, c[0x0][0x190] ;  /* 0x00006400cfb87625 */ /* 0x081fe400078e00d2 */
[----:B-----5:R-:W5:Y:S02]  /*0840*/  LDG.E.64 R186, [R186.64] ;  /* 0x00000004baba7981 */ /* 0x020f64000c1e1b00 */
        /* <DEDUP_REMOVED lines=23> */
[C---:B-1----:R-:W-:Y:S01]  /*09c0*/  FADD.FTZ R199, -R195.reuse, R111 ;  /* 0x0000006fc3c77221 */ /* 0x042fe20000010100 */
[--C-:B---3--:R-:W-:Y:S01]  /*09d0*/  HADD2.F32 R111, -RZ, R112.reuse.H0_H0 ;  /* 0x20000070ff6f7230 */ /* 0x108fe20000004100 */
[C---:B------:R-:W-:Y:S01]  /*09e0*/  FADD.FTZ R231, -R195.reuse, R134 ;  /* 0x00000086c3e77221 */ /* 0x040fe20000010100 */
[----:B------:R-:W-:Y:S01]  /*09f0*/  HADD2.F32 R108, -RZ, R113.H1_H1 ;  /* 0x30000071ff6c7230 */ /* 0x000fe20000004100 */
[----:B------:R-:W-:Y:S01]  /*0a00*/  FMUL.FTZ R134, R208, R197 ;  /* 0x000000c5d0867220 */ /* 0x000fe20000410000 */
[----:B------:R-:W-:Y:S01]  /*0a10*/  HADD2.F32 R112, -RZ, R112.H1_H1 ;  /* 0x30000070ff707230 */ /* 0x000fe20000004100 */
[C---:B------:R-:W-:Y:S02]  /*0a20*/  FADD.FTZ R109, -R195.reuse, R109 ;  /* 0x0000006dc36d7221 */ /* 0x040fe40000010100 */
[----:B------:R-:W-:-:S02]  /*0a30*/  FADD.FTZ R191, -R195, R110 ;  /* 0x0000006ec3bf7221 */ /* 0x000fc40000010100 */
[----:B------:R-:W-:Y:S02]  /*0a40*/  FMUL.FTZ R199, R208, R199 ;  /* 0x000000c7d0c77220 */ /* 0x000fe40000410000 */
[----:B------:R-:W-:Y:S02]  /*0a50*/  FADD.FTZ R200, R111, R200 ;  /* 0x000000c86fc87221 */ /* 0x000fe40000010000 */
[-C--:B------:R-:W-:Y:S01]  /*0a60*/  FFMA.FTZ R201, R134, R111.reuse, R201 ;  /* 0x0000006f86c97223 */ /* 0x080fe200000100c9 */
[----:B------:R-:W-:Y:S01]  /*0a70*/  @P0 HADD2.F32 R194, -RZ, R209.H0_H0 ;  /* 0x200000d1ffc20230 */ /* 0x000fe20000004100 */
[C---:B------:R-:W-:Y:S01]  /*0a80*/  FADD.FTZ R217, -R195.reuse, R120 ;  /* 0x00000078c3d97221 */ /* 0x040fe20000010100 */
[--C-:B------:R-:W-:Y:S01]  /*0a90*/  HADD2.F32 R120, -RZ, R139.reuse.H0_H0 ;  /* 0x2000008bff787230 */ /* 0x100fe20000004100 */
[C---:B------:R-:W-:Y:S01]  /*0aa0*/  FADD.FTZ R219, -R195.reuse, R122 ;  /* 0x0000007ac3db7221 */ /* 0x040fe20000010100 */
[----:B------:R-:W-:Y:S01]  /*0ab0*/  HADD2.F32 R122, -RZ, R139.H1_H1 ;  /* 0x3000008bff7a7230 */ /* 0x000fe20000004100 */
[----:B------:R-:W-:Y:S01]  /*0ac0*/  FMUL.FTZ R111, R64, R111 ;  /* 0x0000006f406f7220 */ /* 0x000fe20000410000 */
[----:B------:R-:W-:Y:S01]  /*0ad0*/  HADD2.F32 R209, -RZ, R113.H0_H0 ;  /* 0x20000071ffd17230 */ /* 0x000fe20000004100 */
[C---:B------:R-:W-:Y:S01]  /*0ae0*/  FADD.FTZ R215, -R195.reuse, R118 ;  /* 0x00000076c3d77221 */ /* 0x040fe20000010100 */
[--C-:B------:R-:W-:Y:S01]  /*0af0*/  HADD2.F32 R118, -RZ, R138.reuse.H0_H0 ;  /* 0x2000008aff767230 */ /* 0x100fe20000004100 */
[C---:B------:R-:W-:Y:S01]  /*0b00*/  FADD.FTZ R139, -R195.reuse, R140 ;  /* 0x0000008cc38b7221 */ /* 0x040fe20000010100 */
[----:B------:R-:W-:Y:S01]  /*0b10*/  HADD2.F32 R237, -RZ, R138.H1_H1 ;  /* 0x3000008affed7230 */ /* 0x000fe20000004100 */
[----:B------:R-:W-:-:S02]  /*0b20*/  FADD.FTZ R239, -R195, R142 ;  /* 0x0000008ec3ef7221 */ /* 0x000fc40000010100 */
[----:B------:R-:W-:Y:S02]  /*0b30*/  FADD.FTZ R119, -R195, R119 ;  /* 0x00000077c3777221 */ /* 0x000fe40000010100 */
[C---:B------:R-:W-:Y:S02]  /*0b40*/  FMUL.FTZ R138, R208.reuse, R109 ;  /* 0x0000006dd08a7220 */ /* 0x040fe40000410000 */
[----:B------:R-:W-:Y:S02]  /*0b50*/  FMUL.FTZ R140, R208, R191 ;  /* 0x000000bfd08c7220 */ /* 0x000fe40000410000 */
[----:B------:R-:W-:Y:S02]  /*0b60*/  FADD.FTZ R29, R108, R29 ;  /* 0x0000001d6c1d7221 */ /* 0x000fe40000010000 */
[-C--:B------:R-:W-:Y:S02]  /*0b70*/  FFMA.FTZ R179, R199, R108.reuse, R179 ;  /* 0x0000006cc7b37223 */ /* 0x080fe400000100b3 */
[----:B------:R-:W-:Y:S01]  /*0b80*/  FMUL.FTZ R142, R67, R108 ;  /* 0x0000006c438e7220 */ /* 0x000fe20000410000 */
[----:B------:R-:W-:Y:S01]  /*0b90*/  HADD2.F32 R211, -RZ, R115.H0_H0 ;  /* 0x20000073ffd37230 */ /* 0x000fe20000004100 */
[----:B------:R-:W-:-:S02]  /*0ba0*/  FMUL.FTZ R191, R65, R112 ;  /* 0x0000007041bf7220 */ /* 0x000fc40000410000 */
[----:B------:R-:W-:Y:S02]  /*0bb0*/  FADD.FTZ R108, RZ, R111 ;  /* 0x0000006fff6c7221 */ /* 0x000fe40000010000 */
[----:B------:R-:W-:Y:S01]  /*0bc0*/  FFMA.FTZ R109, R134, R111, RZ ;  /* 0x0000006f866d7223 */ /* 0x000fe200000100ff */
[----:B------:R-:W-:Y:S01]  /*0bd0*/  HADD2.F32 R115, -RZ, R115.H1_H1 ;  /* 0x30000073ff737230 */ /* 0x000fe20000004100 */
[----:B------:R-:W-:Y:S02]  /*0be0*/  FADD.FTZ R213, -R195, R116 ;  /* 0x00000074c3d57221 */ /* 0x000fe40000010100 */
[----:B------:R-:W-:Y:S02]  /*0bf0*/  FADD.FTZ R180, R209, R180 ;  /* 0x000000b4d1b47221 */ /* 0x000fe40000010000 */
[----:B------:R-:W-:Y:S02]  /*0c00*/  FFMA.FTZ R181, R140, R209, R181 ;  /* 0x000000d18cb57223 */ /* 0x000fe400000100b5 */
        /* <DEDUP_REMOVED lines=15> */
[----:B------:R-:W-:Y:S01]  /*0d00*/  HADD2.F32 R114, -RZ, R114.H1_H1 ;  /* 0x30000072ff727230 */ /* 0x000fe20000004100 */
        /* <DEDUP_REMOVED lines=19> */
[C---:B------:R-:W-:Y:S02]  /*0e40*/  FADD.FTZ R121, -R195.reuse, R121 ;  /* 0x00000079c3797221 */ /* 0x040fe40000010100 */
[----:B------:R-:W-:Y:S02]  /*0e50*/  FADD.FTZ R115, R108, R211 ;  /* 0x000000d36c737221 */ /* 0x000fe40000010000 */
[----:B------:R-:W-:Y:S01]  /*0e60*/  FFMA.FTZ R109, R144, R211, R109 ;  /* 0x000000d3906d7223 */ /* 0x000fe2000001006d */
        /* <DEDUP_REMOVED lines=9> */
[----:B------:R-:W-:Y:S01]  /*0f00*/  FADD.FTZ R127, -R195, R128 ;  /* 0x00000080c37f7221 */ /* 0x000fe20000010100 */
[--C-:B------:R-:W-:Y:S01]  /*0f10*/  HADD2.F32 R247, -RZ, R149.reuse.H0_H0 ;  /* 0x20000095fff77230 */ /* 0x100fe20000004100 */
[----:B------:R-:W-:Y:S01]  /*0f20*/  FMUL.FTZ R217, R208, R217 ;  /* 0x000000d9d0d97220 */ /* 0x000fe20000410000 */
[----:B------:R-:W-:Y:S01]  /*0f30*/  HADD2.F32 R128, -RZ, R149.H1_H1 ;  /* 0x30000095ff807230 */ /* 0x000fe20000004100 */
[----:B------:R-:W-:-:S02]  /*0f40*/  FMUL.FTZ R152, R56, R221 ;  /* 0x000000dd38987220 */ /* 0x000fc40000410000 */
[----:B------:R-:W-:Y:S02]  /*0f50*/  FADD.FTZ R115, R115, R146 ;  /* 0x0000009273737221 */ /* 0x000fe40000010000 */
[----:B------:R-:W-:Y:S01]  /*0f60*/  FFMA.FTZ R108, R119, R146, R109 ;  /* 0x00000092776c7223 */ /* 0x000fe2000001006d */
[----:B------:R-:W-:Y:S01]  /*0f70*/  HADD2.F32 R223, -RZ, R125.H0_H0 ;  /* 0x2000007dffdf7230 */ /* 0x000fe20000004100 */
[----:B------:R-:W-:Y:S01]  /*0f80*/  FADD.FTZ R123, -R195, R123 ;  /* 0x0000007bc37b7221 */ /* 0x000fe20000010100 */
[--C-:B------:R-:W-:Y:S01]  /*0f90*/  HADD2.F32 R149, -RZ, R150.reuse.H0_H0 ;  /* 0x20000096ff957230 */ /* 0x100fe20000004100 */
[----:B------:R-:W-:Y:S01]  /*0fa0*/  FADD.FTZ R159, R124, R159 ;  /* 0x0000009f7c9f7221 */ /* 0x000fe20000010000 */
[----:B------:R-:W-:Y:S01]  /*0fb0*/  HADD2.F32 R249, -RZ, R150.H1_H1 ;  /* 0x30000096fff97230 */ /* 0x000fe20000004100 */
[----:B------:R-:W-:Y:S02]  /*0fc0*/  FMUL.FTZ R150, R208, R219 ;  /* 0x000000dbd0967220 */ /* 0x000fe40000410000 */
[----:B------:R-:W-:-:S02]  /*0fd0*/  FFMA.FTZ R21, R121, R124, R21 ;  /* 0x0000007c79157223 */ /* 0x000fc40000010015 */
        /* <DEDUP_REMOVED lines=71> */
[----:B------:R-:W-:Y:S02]  /*1450*/  FADD.FTZ R143, -R195, R143 ;  /* 0x0000008fc38f7221 */ /* 0x000fe40000010100 */
        /* <DEDUP_REMOVED lines=88> */
.L_x_9242:
        /* <DEDUP_REMOVED lines=18> */
.L_x_9243:
        /* <DEDUP_REMOVED lines=10> */
[----:B------:R-:W-:Y:S01]  /*1ba0*/  LOP3.LUT P6, RZ, R186, 0xff000000, RZ, 0xc0, !PT ;  /* 0xff000000baff7812 */ /* 0x000fe200078cc0ff */
[-CC-:B------:R-:W-:Y:S01]  /*1bb0*/  FFMA.FTZ R140, R140, R125.reuse, R132.reuse ;  /* 0x0000007d8c8c7223 */ /* 0x180fe20000010084 */
[----:B------:R-:W-:Y:S01]  /*1bc0*/  LOP3.LUT P1, RZ, R186, 0xff00, RZ, 0xc0, !PT ;  /* 0x0000ff00baff7812 */ /* 0x000fe2000782c0ff */
[-C--:B------:R-:W-:Y:S01]  /*1bd0*/  FFMA.FTZ R199, R199, R125.reuse, R132 ;  /* 0x0000007dc7c77223 */ /* 0x080fe20000010084 */
[----:B------:R-:W-:Y:S01]  /*1be0*/  LOP3.LUT P3, RZ, R187, 0xff, RZ, 0xc0, !PT ;  /* 0x000000ffbbff7812 */ /* 0x000fe2000786c0ff */
[----:B0-----:R-:W-:Y:S01]  /*1bf0*/  FADD.FTZ R137, R209, -R140 ;  /* 0x8000008cd1897221 */ /* 0x001fe20000010000 */
[----:B------:R-:W-:Y:S01]  /*1c00*/  LOP3.LUT P4, RZ, R187, 0xff00, RZ, 0xc0, !PT ;  /* 0x0000ff00bbff7812 */ /* 0x000fe2000788c0ff */
[----:B------:R-:W-:Y:S02]  /*1c10*/  FADD.FTZ R199, R142, -R199 ;  /* 0x800000c78ec77221 */ /* 0x000fe40000010000 */
[-CC-:B------:R-:W-:Y:S02]  /*1c20*/  FFMA.FTZ R134, R134, R125.reuse, R132.reuse ;  /* 0x0000007d86867223 */ /* 0x180fe40000010084 */
[----:B------:R-:W-:-:S02]  /*1c30*/  FFMA.FTZ R112, R112, R125, R132 ;  /* 0x0000007d70707223 */ /* 0x000fc40000010084 */
[----:B------:R-:W-:Y:S02]  /*1c40*/  FMUL.FTZ R137, R208, R137 ;  /* 0x00000089d0897220 */ /* 0x000fe40000410000 */
[-CC-:B------:R-:W-:Y:S02]  /*1c50*/  FFMA.FTZ R117, R117, R125.reuse, R132.reuse ;  /* 0x0000007d75757223 */ /* 0x180fe40000010084 */
[----:B------:R-:W-:Y:S02]  /*1c60*/  FFMA.FTZ R138, R138, R125, R132 ;  /* 0x0000007d8a8a7223 */ /* 0x000fe40000010084 */
[----:B------:R-:W-:Y:S02]  /*1c70*/  FMUL.FTZ R226, R208, R199 ;  /* 0x000000c7d0e27220 */ /* 0x000fe40000410000 */
[----:B------:R-:W-:Y:S02]  /*1c80*/  FADD.FTZ R111, R111, -R134 ;  /* 0x800000866f6f7221 */ /* 0x000fe40000010000 */
[----:B------:R-:W-:-:S02]  /*1c90*/  FADD.FTZ R113, R113, -R112 ;  /* 0x8000007071717221 */ /* 0x000fc40000010000 */
[----:B------:R-:W-:Y:S02]  /*1ca0*/  @P0 FADD.FTZ R137, R70, R137 ;  /* 0x0000008946890221 */ /* 0x000fe40000010000 */
[----:B------:R-:W-:Y:S02]  /*1cb0*/  FFMA.FTZ R144, R144, R125, R132 ;  /* 0x0000007d90907223 */ /* 0x000fe40000010084 */
[----:B------:R-:W-:Y:S02]  /*1cc0*/  FADD.FTZ R117, R114, -R117 ;  /* 0x8000007572757221 */ /* 0x000fe40000010000 */
[----:B------:R-:W-:Y:S01]  /*1cd0*/  FADD.FTZ R109, R191, -R138 ;  /* 0x8000008abf6d7221 */ /* 0x000fe20000010000 */
[----:B------:R-:W-:Y:S01]  /*1ce0*/  MOV R138, R184 ;  /* 0x000000b8008a7202 */ /* 0x000fe20000000f00 */
[----:B------:R-:W-:Y:S02]  /*1cf0*/  @P0 FADD.FTZ R226, R71, R226 ;  /* 0x000000e247e20221 */ /* 0x000fe40000010000 */
[----:B------:R-:W-:-:S02]  /*1d00*/  FMUL.FTZ R191, R208, R111 ;  /* 0x0000006fd0bf7220 */ /* 0x000fc40000410000 */
[C---:B------:R-:W-:Y:S02]  /*1d10*/  FMUL.FTZ R209, R208.reuse, R113 ;  /* 0x00000071d0d17220 */ /* 0x040fe40000410000 */
[----:B------:R-:W-:Y:S02]  /*1d20*/  FMUL.FTZ R111, R137, R194 ;  /* 0x000000c2896f7220 */ /* 0x000fe40000410000 */
[----:B------:R-:W-:Y:S02]  /*1d30*/  FADD.FTZ R211, R211, -R144 ;  /* 0x80000090d3d37221 */ /* 0x000fe40000010000 */
[C---:B------:R-:W-:Y:S02]  /*1d40*/  FMUL.FTZ R224, R208.reuse, R117 ;  /* 0x00000075d0e07220 */ /* 0x040fe40000410000 */
[----:B------:R-:W-:Y:S02]  /*1d50*/  FFMA.FTZ R119, R119, R125, R132 ;  /* 0x0000007d77777223 */ /* 0x000fe40000010084 */
[----:B------:R-:W-:-:S02]  /*1d60*/  FMUL.FTZ R134, R208, R109 ;  /* 0x0000006dd0867220 */ /* 0x000fc40000410000 */
[-CC-:B------:R-:W-:Y:S02]  /*1d70*/  FFMA.FTZ R217, R217, R125.reuse, R132.reuse ;  /* 0x0000007dd9d97223 */ /* 0x180fe40000010084 */
[----:B------:R-:W-:Y:S02]  /*1d80*/  FMUL.FTZ R112, R226, R194 ;  /* 0x000000c2e2707220 */ /* 0x000fe40000410000 */
[----:B------:R-:W-:Y:S02]  /*1d90*/  @P0 FADD.FTZ R191, R68, R191 ;  /* 0x000000bf44bf0221 */ /* 0x000fe40000010000 */
[-CC-:B------:R-:W-:Y:S02]  /*1da0*/  FFMA.FTZ R121, R121, R125.reuse, R132.reuse ;  /* 0x0000007d79797223 */ /* 0x180fe40000010084 */
[----:B------:R-:W-:Y:S02]  /*1db0*/  @P0 FADD.FTZ R209, R72, R209 ;  /* 0x000000d148d10221 */ /* 0x000fe40000010000 */
[----:B------:R-:W-:-:S02]  /*1dc0*/  FFMA.FTZ R150, R150, R125, R132 ;  /* 0x0000007d96967223 */ /* 0x000fc40000010084 */
[----:B------:R-:W-:Y:S02]  /*1dd0*/  FMUL.FTZ R111, R111, c[0x0][0x1e8] ;  /* 0x00007a006f6f7a20 */ /* 0x000fe40000410000 */
[----:B------:R-:W-:Y:S02]  /*1de0*/  @P0 FADD.FTZ R224, R73, R224 ;  /* 0x000000e049e00221 */ /* 0x000fe40000010000 */
[----:B------:R-:W-:Y:S01]  /*1df0*/  FMUL.FTZ R211, R208, R211 ;  /* 0x000000d3d0d37220 */ /* 0x000fe20000410000 */
[----:B------:R-:W-:Y:S01]  /*1e00*/  FSEL R111, R111, RZ, P2 ;  /* 0x000000ff6f6f7208 */ /* 0x000fe20001000000 */
[----:B------:R-:W-:Y:S01]  /*1e10*/  FADD.FTZ R119, R146, -R119 ;  /* 0x8000007792777221 */ /* 0x000fe20000010000 */
[----:B------:R-:W-:Y:S01]  /*1e20*/  LOP3.LUT P2, RZ, R138, 0xff, RZ, 0xc0, !PT ;  /* 0x000000ff8aff7812 */ /* 0x000fe2000784c0ff */
[----:B------:R-:W-:Y:S02]  /*1e30*/  @P0 FADD.FTZ R134, R69, R134 ;  /* 0x0000008645860221 */ /* 0x000fe40000010000 */
[----:B------:R-:W-:-:S02]  /*1e40*/  FADD.FTZ R217, R152, -R217 ;  /* 0x800000d998d97221 */ /* 0x000fc40000010000 */
[----:B------:R-:W-:Y:S02]  /*1e50*/  FMUL.FTZ R112, R112, c[0x0][0x1e8] ;  /* 0x00007a0070707a20 */ /* 0x000fe40000410000 */
[-C--:B------:R-:W-:Y:S02]  /*1e60*/  FMUL.FTZ R108, R191, R194.reuse ;  /* 0x000000c2bf6c7220 */ /* 0x080fe40000410000 */
[----:B------:R-:W-:Y:S01]  /*1e70*/  FMUL.FTZ R113, R209, R194 ;  /* 0x000000c2d1717220 */ /* 0x000fe20000410000 */
[----:B------:R-:W-:Y:S01]  /*1e80*/  FSEL R186, R112, RZ, P6 ;  /* 0x000000ff70ba7208 */ /* 0x000fe20003000000 */
[----:B------:R-:W-:Y:S01]  /*1e90*/  FADD.FTZ R121, R124, -R121 ;  /* 0x800000797c797221 */ /* 0x000fe20000010000 */
[----:B------:R-:W-:Y:S01]  /*1ea0*/  LOP3.LUT P6, RZ, R184, 0xff00, RZ, 0xc0, !PT ;  /* 0x0000ff00b8ff7812 */ /* 0x000fe200078cc0ff */
[----:B------:R-:W-:Y:S02]  /*1eb0*/  FADD.FTZ R151, R223, -R150 ;  /* 0x80000096df977221 */ /* 0x000fe40000010000 */
[----:B------:R-:W-:-:S02]  /*1ec0*/  FFMA.FTZ R123, R123, R125, R132 ;  /* 0x0000007d7b7b7223 */ /* 0x000fc40000010084 */
[-C--:B------:R-:W-:Y:S02]  /*1ed0*/  FMUL.FTZ R114, R224, R194.reuse ;  /* 0x000000c2e0727220 */ /* 0x080fe40000410000 */
[----:B------:R-:W-:Y:S02]  /*1ee0*/  @P0 FADD.FTZ R211, R74, R211 ;  /* 0x000000d34ad30221 */ /* 0x000fe40000010000 */
[----:B------:R-:W-:Y:S02]  /*1ef0*/  FMUL.FTZ R228, R208, R119 ;  /* 0x00000077d0e47220 */ /* 0x000fe40000410000 */
[----:B------:R-:W-:Y:S02]  /*1f00*/  FMUL.FTZ R109, R134, R194 ;  /* 0x000000c2866d7220 */ /* 0x000fe40000410000 */
[----:B------:R-:W-:Y:S02]  /*1f10*/  FMUL.FTZ R155, R208, R217 ;  /* 0x000000d9d09b7220 */ /* 0x000fe40000410000 */
[----:B------:R-:W-:-:S02]  /*1f20*/  FMUL.FTZ R108, R108, c[0x0][0x1e8] ;  /* 0x00007a006c6c7a20 */ /* 0x000fc40000410000 */
[----:B------:R-:W-:Y:S02]  /*1f30*/  FMUL.FTZ R113, R113, c[0x0][0x1e8] ;  /* 0x00007a0071717a20 */ /* 0x000fe40000410000 */
[----:B------:R-:W-:Y:S01]  /*1f40*/  FMUL.FTZ R138, R208, R121 ;  /* 0x00000079d08a7220 */ /* 0x000fe20000410000 */
[----:B------:R-:W-:Y:S01]  /*1f50*/  FSEL R108, R108, RZ, P5 ;  /* 0x000000ff6c6c7208 */ /* 0x000fe20002800000 */
[----:B------:R-:W-:Y:S01]  /*1f60*/  FMUL.FTZ R151, R208, R151 ;  /* 0x00000097d0977220 */ /* 0x000fe20000410000 */
[----:B------:R-:W-:Y:S01]  /*1f70*/  FSEL R199, R113, RZ, P3 ;  /* 0x000000ff71c77208 */ /* 0x000fe20001800000 */
[----:B------:R-:W-:Y:S01]  /*1f80*/  FADD.FTZ R123, R110, -R123 ;  /* 0x8000007b6e7b7221 */ /* 0x000fe20000010000 */
        /* <DEDUP_REMOVED lines=8> */
[----:B------:R-:W-:Y:S02]  /*2010*/  FMUL.FTZ R109, R109, c[0x0][0x1e8] ;  /* 0x00007a006d6d7a20 */ /* 0x000fe40000410000 */
[----:B------:R-:W-:Y:S02]  /*2020*/  @P0 FADD.FTZ R155, R76, R155 ;  /* 0x0000009b4c9b0221 */ /* 0x000fe40000010000 */
[----:B------:R-:W-:Y:S01]  /*2030*/  @P0 FADD.FTZ R138, R77, R138 ;  /* 0x0000008a4d8a0221 */ /* 0x000fe20000010000 */
[----:B------:R-:W-:Y:S01]  /*2040*/  FSEL R109, R109, RZ, P1 ;  /* 0x000000ff6d6d7208 */ /* 0x000fe20000800000 */
[----:B------:R-:W-:Y:S01]  /*2050*/  @P0 FADD.FTZ R151, R78, R151 ;  /* 0x000000974e970221 */ /* 0x000fe20000010000 */
[----:B------:R-:W-:Y:S01]  /*2060*/  LOP3.LUT P1, RZ, R187, 0xff000000, RZ, 0xc0, !PT ;  /* 0xff000000bbff7812 */ /* 0x000fe2000782c0ff */
[----:B------:R-:W-:Y:S01]  /*2070*/  FMUL.FTZ R146, R208, R123 ;  /* 0x0000007bd0927220 */ /* 0x000fe20000410000 */
[----:B------:R-:W-:Y:S01]  /*2080*/  F2FP.PACK_AB R108, R109, R108 ;  /* 0x0000006c6d6c723e */ /* 0x000fe200000000ff */
[----:B------:R-:W-:Y:S01]  /*2090*/  FMUL.FTZ R112, R112, c[0x0][0x1e8] ;  /* 0x00007a0070707a20 */ /* 0x000fe20000410000 */
[----:B------:R-:W-:Y:S01]  /*20a0*/  F2FP.PACK_AB R109, R186, R111 ;  /* 0x0000006fba6d723e */ /* 0x000fe200000000ff */
[----:B------:R-:W-:-:S02]  /*20b0*/  FMUL.FTZ R113, R228, R194 ;  /* 0x000000c2e4717220 */ /* 0x000fc40000410000 */
[----:B------:R-:W-:Y:S01]  /*20c0*/  FADD.FTZ R127, R154, -R127 ;  /* 0x8000007f9a7f7221 */ /* 0x000fe20000010000 */
[----:B------:R-:W-:Y:S01]  /*20d0*/  FSEL R197, R112, RZ, P5 ;  /* 0x000000ff70c57208 */ /* 0x000fe20002800000 */
[-CC-:B------:R-:W-:Y:S01]  /*20e0*/  FFMA.FTZ R227, R227, R125.reuse, R132.reuse ;  /* 0x0000007de3e37223 */ /* 0x180fe20000010084 */
[----:B------:R-:W-:Y:S01]  /*20f0*/  LOP3.LUT P5, RZ, R185, 0xff, RZ, 0xc0, !PT ;  /* 0x000000ffb9ff7812 */ /* 0x000fe200078ac0ff */
[-C--:B------:R-:W-:Y:S02]  /*2100*/  FMUL.FTZ R114, R155, R194.reuse ;  /* 0x000000c29b727220 */ /* 0x080fe40000410000 */
[-CC-:B------:R-:W-:Y:S02]  /*2110*/  FFMA.FTZ R129, R129, R125.reuse, R132.reuse ;  /* 0x0000007d81817223 */ /* 0x180fe40000010084 */
[----:B------:R-:W-:Y:S02]  /*2120*/  FFMA.FTZ R231, R231, R125, R132 ;  /* 0x0000007de7e77223 */ /* 0x000fe40000010084 */
[----:B------:R-:W-:-:S02]  /*2130*/  FMUL.FTZ R117, R138, R194 ;  /* 0x000000c28a757220 */ /* 0x000fc40000410000 */
[-C--:B------:R-:W-:Y:S02]  /*2140*/  FMUL.FTZ R119, R151, R194.reuse ;  /* 0x000000c297777220 */ /* 0x080fe40000410000 */
[----:B------:R-:W-:Y:S02]  /*2150*/  @P0 FADD.FTZ R146, R79, R146 ;  /* 0x000000924f920221 */ /* 0x000fe40000010000 */
[----:B------:R-:W-:Y:S02]  /*2160*/  FMUL.FTZ R113, R113, c[0x0][0x1e8] ;  /* 0x00007a0071717a20 */ /* 0x000fe40000410000 */
[----:B------:R-:W-:Y:S02]  /*2170*/  FADD.FTZ R227, R190, -R227 ;  /* 0x800000e3bee37221 */ /* 0x000fe40000010000 */
[----:B------:R-:W-:Y:S02]  /*2180*/  FMUL.FTZ R187, R208, R127 ;  /* 0x0000007fd0bb7220 */ /* 0x000fe40000410000 */
[----:B------:R-:W-:Y:S01]  /*2190*/  FMUL.FTZ R112, R114, c[0x0][0x1e8] ;  /* 0x00007a0072707a20 */ /* 0x000fe20000410000 */
[----:B------:R-:W-:Y:S01]  /*21a0*/  FSEL R114, R113, RZ, P1 ;  /* 0x000000ff71727208 */ /* 0x000fe20000800000 */
[----:B------:R-:W-:Y:S01]  /*21b0*/  FADD.FTZ R129, R126, -R129 ;  /* 0x800000817e817221 */ /* 0x000fe20000010000 */
[----:B------:R-:W-:Y:S01]  /*21c0*/  LOP3.LUT P1, RZ, R185, 0xff00, RZ, 0xc0, !PT ;  /* 0x0000ff00b9ff7812 */ /* 0x000fe2000782c0ff */
[----:B------:R-:W-:Y:S01]  /*21d0*/  FADD.FTZ R231, R198, -R231 ;  /* 0x800000e7c6e77221 */ /* 0x000fe20000010000 */
[----:B------:R-:W-:Y:S01]  /*21e0*/  FSEL R113, R112, RZ, P2 ;  /* 0x000000ff70717208 */ /* 0x000fe20001000000 */
[----:B------:R-:W-:Y:S01]  /*21f0*/  FMUL.FTZ R117, R117, c[0x0][0x1e8] ;  /* 0x00007a0075757a20 */ /* 0x000fe20000410000 */
[----:B------:R-:W-:Y:S01]  /*2200*/  LOP3.LUT P2, RZ, R185, 0xff0000, RZ, 0xc0, !PT ;  /* 0x00ff0000b9ff7812 */ /* 0x000fe2000784c0ff */
[----:B------:R-:W-:Y:S01]  /*2210*/  FMUL.FTZ R119, R119, c[0x0][0x1e8] ;  /* 0x00007a0077777a20 */ /* 0x000fe20000410000 */
[----:B------:R-:W-:Y:S01]  /*2220*/  F2FP.PACK_AB R111, R114, R197 ;  /* 0x000000c5726f723e */ /* 0x000fe200000000ff */
[----:B------:R-:W-:Y:S01]  /*2230*/  FMUL.FTZ R110, R146, R194 ;  /* 0x000000c2926e7220 */ /* 0x000fe20000410000 */
[----:B------:R-:W-:Y:S01]  /*2240*/  FSEL R112, R117, RZ, P6 ;  /* 0x000000ff75707208 */ /* 0x000fe20003000000 */
[-CC-:B------:R-:W-:Y:S01]  /*2250*/  FFMA.FTZ R131, R131, R125.reuse, R132.reuse ;  /* 0x0000007d83837223 */ /* 0x180fe20000010084 */
[----:B------:R-:W-:Y:S01]  /*2260*/  FSEL R184, R119, RZ, P3 ;  /* 0x000000ff77b87208 */ /* 0x000fe20001800000 */
[----:B------:R-:W-:Y:S01]  /*2270*/  FFMA.FTZ R133, R133, R125, R132 ;  /* 0x0000007d85857223 */ /* 0x000fe20000010084 */
[----:B------:R-:W-:Y:S01]  /*2280*/  MOV R117, R188 ;  /* 0x000000bc00757202 */ /* 0x000fe20000000f00 */
[----:B------:R-:W-:Y:S01]  /*2290*/  @P0 FADD.FTZ R187, R80, R187 ;  /* 0x000000bb50bb0221 */ /* 0x000fe20000010000 */
[----:B------:R-:W-:Y:S01]  /*22a0*/  LOP3.LUT P6, RZ, R185, 0xff000000, RZ, 0xc0, !PT ;  /* 0xff000000b9ff7812 */ /* 0x000fe200078cc0ff */
[C---:B------:R-:W-:Y:S01]  /*22b0*/  FMUL.FTZ R195, R208.reuse, R227 ;  /* 0x000000e3d0c37220 */ /* 0x040fe20000410000 */
[----:B------:R-:W-:Y:S01]  /*22c0*/  LOP3.LUT P3, RZ, R117, 0xff, RZ, 0xc0, !PT ;  /* 0x000000ff75ff7812 */ /* 0x000fe2000786c0ff */
[----:B------:R-:W-:Y:S01]  /*22d0*/  FMUL.FTZ R144, R208, R129 ;  /* 0x00000081d0907220 */ /* 0x000fe20000410000 */
[----:B------:R-:W-:Y:S01]  /*22e0*/  F2FP.PACK_AB R112, R112, R113 ;  /* 0x000000717070723e */ /* 0x000fe200000000ff */
[----:B------:R-:W-:-:S02]  /*22f0*/  FMUL.FTZ R127, R208, R231 ;  /* 0x000000e7d07f7220 */ /* 0x000fc40000410000 */
[----:B------:R-:W-:Y:S02]  /*2300*/  FMUL.FTZ R110, R110, c[0x0][0x1e8] ;  /* 0x00007a006e6e7a20 */ /* 0x000fe40000410000 */
[----:B------:R-:W-:Y:S02]  /*2310*/  FFMA.FTZ R229, R229, R125, R132 ;  /* 0x0000007de5e57223 */ /* 0x000fe40000010084 */
[----:B------:R-:W-:Y:S02]  /*2320*/  FADD.FTZ R131, R116, -R131 ;  /* 0x8000008374837221 */ /* 0x000fe40000010000 */
[----:B------:R-:W-:Y:S02]  /*2330*/  FMUL.FTZ R116, R187, R194 ;  /* 0x000000c2bb747220 */ /* 0x000fe40000410000 */
[----:B------:R-:W-:Y:S01]  /*2340*/  FADD.FTZ R119, R136, -R133 ;  /* 0x8000008588777221 */ /* 0x000fe20000010000 */
[----:B------:R-:W-:Y:S01]  /*2350*/  FSEL R133, R110, RZ, P4 ;  /* 0x000000ff6e857208 */ /* 0x000fe20002000000 */
[----:B------:R-:W-:Y:S01]  /*2360*/  @P0 FADD.FTZ R195, R82, R195 ;  /* 0x000000c352c30221 */ /* 0x000fe20000010000 */
[----:B------:R-:W-:Y:S01]  /*2370*/  LOP3.LUT P4, RZ, R188, 0xff00, RZ, 0xc0, !PT ;  /* 0x0000ff00bcff7812 */ /* 0x000fe2000788c0ff */
[----:B------:R-:W-:Y:S01]  /*2380*/  @P0 FADD.FTZ R144, R81, R144 ;  /* 0x0000009051900221 */ /* 0x000fe20000010000 */
[----:B------:R-:W-:Y:S01]  /*2390*/  F2FP.PACK_AB R113, R133, R184 ;  /* 0x000000b88571723e */ /* 0x000fe200000000ff */
[----:B------:R-:W-:-:S02]  /*23a0*/  @P0 FADD.FTZ R127, R86, R127 ;  /* 0x0000007f567f0221 */ /* 0x000fc40000010000 */
[----:B------:R-:W-:Y:S02]  /*23b0*/  FADD.FTZ R229, R196, -R229 ;  /* 0x800000e5c4e57221 */ /* 0x000fe40000010000 */
[----:B------:R-:W-:Y:S02]  /*23c0*/  FMUL.FTZ R116, R116, c[0x0][0x1e8] ;  /* 0x00007a0074747a20 */ /* 0x000fe40000410000 */
[----:B------:R-:W-:Y:S02]  /*23d0*/  FMUL.FTZ R126, R208, R119 ;  /* 0x00000077d07e7220 */ /* 0x000fe40000410000 */
[-C--:B------:R-:W-:Y:S01]  /*23e0*/  FMUL.FTZ R110, R195, R194.reuse ;  /* 0x000000c2c36e7220 */ /* 0x080fe20000410000 */
[----:B------:R-:W-:Y:S01]  /*23f0*/  FSEL R154, R116, RZ, P5 ;  /* 0x000000ff749a7208 */ /* 0x000fe20002800000 */
[-C--:B------:R-:W-:Y:S01]  /*2400*/  FMUL.FTZ R117, R144, R194.reuse ;  /* 0x000000c290757220 */ /* 0x080fe20000410000 */
[----:B------:R-:W-:Y:S01]  /*2410*/  LOP3.LUT P5, RZ, R188, 0xff0000, RZ, 0xc0, !PT ;  /* 0x00ff0000bcff7812 */ /* 0x000fe200078ac0ff */
[----:B------:R-:W-:-:S02]  /*2420*/  FMUL.FTZ R119, R127, R194 ;  /* 0x000000c27f777220 */ /* 0x000fc40000410000 */
[----:B------:R-:W-:Y:S02]  /*2430*/  FMUL.FTZ R129, R208, R229 ;  /* 0x000000e5d0817220 */ /* 0x000fe40000410000 */
[----:B------:R-:W-:Y:S02]  /*2440*/  FMUL.FTZ R110, R110, c[0x0][0x1e8] ;  /* 0x00007a006e6e7a20 */ /* 0x000fe40000410000 */
[-C--:B------:R-:W-:Y:S02]  /*2450*/  FFMA.FTZ R135, R135, R125.reuse, R132 ;  /* 0x0000007d87877223 */ /* 0x080fe40000010084 */
[----:B------:R-:W-:Y:S02]  /*2460*/  FMUL.FTZ R117, R117, c[0x0][0x1e8] ;  /* 0x00007a0075757a20 */ /* 0x000fe40000410000 */
[----:B------:R-:W-:Y:S02]  /*2470*/  FMUL.FTZ R119, R119, c[0x0][0x1e8] ;  /* 0x00007a0077777a20 */ /* 0x000fe40000410000 */
[----:B------:R-:W-:Y:S01]  /*2480*/  @P0 FADD.FTZ R126, R85, R126 ;  /* 0x0000007e557e0221 */ /* 0x000fe20000010000 */
[----:B------:R-:W-:Y:S01]  /*2490*/  FSEL R213, R117, RZ, P1 ;  /* 0x000000ff75d57208 */ /* 0x000fe20000800000 */
[----:B------:R-:W-:Y:S01]  /*24a0*/  @P0 FADD.FTZ R129, R84, R129 ;  /* 0x0000008154810221 */ /* 0x000fe20000010000 */
[----:B------:R-:W-:Y:S01]  /*24b0*/  FSEL R142, R119, RZ, P5 ;  /* 0x000000ff778e7208 */ /* 0x000fe20002800000 */
[--C-:B------:R-:W-:Y:S01]  /*24c0*/  FFMA.FTZ R147, R147, R125, R132.reuse ;  /* 0x0000007d93937223 */ /* 0x100fe20000010084 */
[----:B------:R-:W-:Y:S01]  /*24d0*/  LOP3.LUT P1, RZ, R188, 0xff000000, RZ, 0xc0, !PT ;  /* 0xff000000bcff7812 */ /* 0x000fe2000782c0ff */
[----:B------:R-:W-:Y:S01]  /*24e0*/  FMUL.FTZ R150, R208, R131 ;  /* 0x00000083d0967220 */ /* 0x000fe20000410000 */
[----:B------:R-:W-:Y:S01]  /*24f0*/  FSEL R131, R110, RZ, P2 ;  /* 0x000000ff6e837208 */ /* 0x000fe20001000000 */
[----:B------:R-:W-:Y:S01]  /*2500*/  FADD.FTZ R135, R210, -R135 ;  /* 0x80000087d2877221 */ /* 0x000fe20000010000 */
[----:B------:R-:W-:Y:S01]  /*2510*/  LOP3.LUT P2, RZ, R189, 0xff, RZ, 0xc0, !PT ;  /* 0x000000ffbdff7812 */ /* 0x000fe2000784c0ff */
[----:B------:R-:W-:Y:S01]  /*2520*/  FMUL.FTZ R110, R126, R194 ;  /* 0x000000c27e6e7220 */ /* 0x000fe20000410000 */
[----:B------:R-:W-:Y:S01]  /*2530*/  F2FP.PACK_AB R114, R213, R154 ;  /* 0x0000009ad572723e */ /* 0x000fe200000000ff */
[----:B------:R-:W-:-:S02]  /*2540*/  FFMA.FTZ R139, R139, R125, R132 ;  /* 0x0000007d8b8b7223 */ /* 0x000fc40000010084 */
[----:B------:R-:W-:Y:S02]  /*2550*/  FMUL.FTZ R117, R129, R194 ;  /* 0x000000c281757220 */ /* 0x000fe40000410000 */
[----:B------:R-:W-:Y:S02]  /*2560*/  FADD.FTZ R119, R128, -R147 ;  /* 0x8000009380777221 */ /* 0x000fe40000010000 */
[----:B------:R-:W-:Y:S02]  /*2570*/  FMUL.FTZ R128, R208, R135 ;  /* 0x00000087d0807220 */ /* 0x000fe40000410000 */
[----:B------:R-:W-:Y:S02]  /*2580*/  FMUL.FTZ R110, R110, c[0x0][0x1e8] ;  /* 0x00007a006e6e7a20 */ /* 0x000fe40000410000 */
[----:B------:R-:W-:Y:S02]  /*2590*/  FFMA.FTZ R239, R239, R125, R132 ;  /* 0x0000007defef7223 */ /* 0x000fe40000010084 */
[----:B------:R-:W-:Y:S01]  /*25a0*/  FADD.FTZ R139, R118, -R139 ;  /* 0x8000008b768b7221 */ /* 0x000fe20000010000 */
[----:B------:R-:W-:Y:S01]  /*25b0*/  FSEL R185, R110, RZ, P4 ;  /* 0x000000ff6eb97208 */ /* 0x000fe20002000000 */
[----:B------:R-:W-:Y:S01]  /*25c0*/  FMUL.FTZ R117, R117, c[0x0][0x1e8] ;  /* 0x00007a0075757a20 */ /* 0x000fe20000410000 */
[----:B------:R-:W-:Y:S01]  /*25d0*/  LOP3.LUT P4, RZ, R189, 0xff000000, RZ, 0xc0, !PT ;  /* 0xff000000bdff7812 */ /* 0x000fe2000788c0ff */
[----:B------:R-:W-:-:S02]  /*25e0*/  @P0 FADD.FTZ R150, R83, R150 ;  /* 0x0000009653960221 */ /* 0x000fc40000010000 */
[----:B------:R-:W-:Y:S01]  /*25f0*/  @P0 FADD.FTZ R128, R87, R128 ;  /* 0x0000008057800221 */ /* 0x000fe20000010000 */
[----:B------:R-:W-:Y:S01]  /*2600*/  FSEL R140, R117, RZ, P3 ;  /* 0x000000ff758c7208 */ /* 0x000fe20001800000 */
[--C-:B------:R-:W-:Y:S01]  /*2610*/  FFMA.FTZ R143, R143, R125, R132.reuse ;  /* 0x0000007d8f8f7223 */ /* 0x100fe20000010084 */
[----:B------:R-:W-:Y:S01]  /*2620*/  LOP3.LUT P3, RZ, R189, 0xff0000, RZ, 0xc0, !PT ;  /* 0x00ff0000bdff7812 */ /* 0x000fe2000786c0ff */
[----:B------:R-:W-:Y:S02]  /*2630*/  FADD.FTZ R239, R120, -R239 ;  /* 0x800000ef78ef7221 */ /* 0x000fe40000010000 */
[----:B------:R-:W-:Y:S02]  /*2640*/  FMUL.FTZ R139, R208, R139 ;  /* 0x0000008bd08b7220 */ /* 0x000fe40000410000 */
[-CC-:B------:R-:W-:Y:S02]  /*2650*/  FFMA.FTZ R141, R141, R125.reuse, R132.reuse ;  /* 0x0000007d8d8d7223 */ /* 0x180fe40000010084 */
[----:B------:R-:W-:-:S02]  /*2660*/  FFMA.FTZ R145, R145, R125, R132 ;  /* 0x0000007d91917223 */ /* 0x000fc40000010084 */
[----:B------:R-:W-:Y:S02]  /*2670*/  FMUL.FTZ R116, R150, R194 ;  /* 0x000000c296747220 */ /* 0x000fe40000410000 */
[-CC-:B------:R-:W-:Y:S02]  /*2680*/  FFMA.FTZ R241, R241, R125.reuse, R132.reuse ;  /* 0x0000007df1f17223 */ /* 0x180fe40000010084 */
[-CC-:B------:R-:W-:Y:S02]  /*2690*/  FFMA.FTZ R243, R243, R125.reuse, R132.reuse ;  /* 0x0000007df3f37223 */ /* 0x180fe40000010084 */
[-CC-:B------:R-:W-:Y:S02]  /*26a0*/  FFMA.FTZ R218, R218, R125.reuse, R132.reuse ;  /* 0x0000007ddada7223 */ /* 0x180fe40000010084 */
[-CC-:B------:R-:W-:Y:S02]  /*26b0*/  FFMA.FTZ R153, R153, R125.reuse, R132.reuse ;  /* 0x0000007d99997223 */ /* 0x180fe40000010084 */
[----:B------:R-:W-:-:S02]  /*26c0*/  FFMA.FTZ R251, R251, R125, R132 ;  /* 0x0000007dfbfb7223 */ /* 0x000fc40000010084 */
[----:B------:R-:W-:Y:S02]  /*26d0*/  FMUL.FTZ R110, R128, R194 ;  /* 0x000000c2806e7220 */ /* 0x000fe40000410000 */
[----:B------:R-:W-:Y:S02]  /*26e0*/  FFMA.FTZ R132, R222, R125, R132 ;  /* 0x0000007dde847223 */ /* 0x000fe40000010084 */
[----:B------:R-:W-:Y:S02]  /*26f0*/  FADD.FTZ R117, R122, -R143 ;  /* 0x8000008f7a757221 */ /* 0x000fe40000010000 */
[----:B------:R-:W-:Y:S02]  /*2700*/  FMUL.FTZ R143, R208, R239 ;  /* 0x000000efd08f7220 */ /* 0x000fe40000410000 */
[----:B------:R-:W-:Y:S02]  /*2710*/  @P0 FADD.FTZ R139, R88, R139 ;  /* 0x0000008b588b0221 */ /* 0x000fe40000010000 */
[----:B------:R-:W-:-:S02]  /*2720*/  FADD.FTZ R141, R212, -R141 ;  /* 0x8000008dd48d7221 */ /* 0x000fc40000010000 */
[----:B------:R-:W-:Y:S02]  /*2730*/  FADD.FTZ R145, R148, -R145 ;  /* 0x8000009194917221 */ /* 0x000fe40000010000 */
[----:B------:R-:W-:Y:S02]  /*2740*/  FMUL.FTZ R116, R116, c[0x0][0x1e8] ;  /* 0x00007a0074747a20 */ /* 0x000fe40000410000 */
[----:B------:R-:W-:Y:S02]  /*2750*/  FADD.FTZ R149, R149, -R218 ;  /* 0x800000da95957221 */ /* 0x000fe40000010000 */
[----:B------:R-:W-:Y:S01]  /*2760*/  FMUL.FTZ R110, R110, c[0x0][0x1e8] ;  /* 0x00007a006e6e7a20 */ /* 0x000fe20000410000 */
[----:B------:R-:W-:Y:S01]  /*2770*/  FSEL R136, R116, RZ, P6 ;  /* 0x000000ff74887208 */ /* 0x000fe20003000000 */
[----:B------:R-:W-:Y:S01]  /*2780*/  FADD.FTZ R121, R115, -R132 ;  /* 0x8000008473797221 */ /* 0x000fe20000010000 */
[----:B------:R-:W-:Y:S01]  /*2790*/  MOV R116, R182 ;  /* 0x000000b600747202 */ /* 0x000fe20000000f00 */
[----:B------:R-:W-:Y:S01]  /*27a0*/  FMUL.FTZ R115, R139, R194 ;  /* 0x000000c28b737220 */ /* 0x000fe20000410000 */
[----:B------:R-:W-:Y:S01]  /*27b0*/  LOP3.LUT P6, RZ, R189, 0xff00, RZ, 0xc0, !PT ;  /* 0x0000ff00bdff7812 */ /* 0x000fe200078cc0ff */
[----:B------:R-:W-:Y:S01]  /*27c0*/  @P0 FADD.FTZ R143, R90, R143 ;  /* 0x0000008f5a8f0221 */ /* 0x000fe20000010000 */
[----:B------:R-:W-:Y:S01]  /*27d0*/  LOP3.LUT P5, RZ, R116, 0xff, RZ, 0xc0, !PT ;  /* 0x000000ff74ff7812 */ /* 0x000fe200078ac0ff */
[----:B------:R-:W-:-:S02]  /*27e0*/  FMUL.FTZ R190, R208, R141 ;  /* 0x0000008dd0be7220 */ /* 0x000fc40000410000 */
[C---:B------:R-:W-:Y:S02]  /*27f0*/  FMUL.FTZ R196, R208.reuse, R145 ;  /* 0x00000091d0c47220 */ /* 0x040fe40000410000 */
[----:B------:R-:W-:Y:S01]  /*2800*/  FMUL.FTZ R145, R208, R149 ;  /* 0x00000095d0917220 */ /* 0x000fe20000410000 */
[----:B------:R-:W-:Y:S01]  /*2810*/  FSEL R149, R110, RZ, P1 ;  /* 0x000000ff6e957208 */ /* 0x000fe20000800000 */
[----:B------:R-:W-:Y:S01]  /*2820*/  FADD.FTZ R153, R220, -R153 ;  /* 0x80000099dc997221 */ /* 0x000fe20000010000 */
[----:B------:R-:W-:Y:S01]  /*2830*/  ISETP.NE.U32.AND P1, PT, RZ, c[0x0][0x258], PT ;  /* 0x00009600ff007a0c */ /* 0x000fe20003f25070 */
[----:B------:R-:W-:Y:S02]  /*2840*/  FMUL.FTZ R115, R115, c[0x0][0x1e8] ;  /* 0x00007a0073737a20 */ /* 0x000fe40000410000 */
[----:B------:R-:W-:Y:S01]  /*2850*/  FMUL.FTZ R110, R143, R194 ;  /* 0x000000c28f6e7220 */ /* 0x000fe20000410000 */
[----:B------:R-:W-:Y:S01]  /*2860*/  ISETP.NE.AND.EX P1, PT, RZ, c[0x0][0x25c], PT, P1 ;  /* 0x00009700ff007a0c */ /* 0x000fe20003f25310 */
[----:B------:R-:W-:-:S02]  /*2870*/  @P0 FADD.FTZ R190, R89, R190 ;  /* 0x000000be59be0221 */ /* 0x000fc40000010000 */
[----:B------:R-:W-:Y:S01]  /*2880*/  FMUL.FTZ R188, R208, R153 ;  /* 0x00000099d0bc7220 */ /* 0x000fe20000410000 */
[----:B------:R-:W-:Y:S01]  /*2890*/  FSEL R153, R115, RZ, P2 ;  /* 0x000000ff73997208 */ /* 0x000fe20001000000 */
[----:B------:R-:W-:Y:S01]  /*28a0*/  FMUL.FTZ R110, R110, c[0x0][0x1e8] ;  /* 0x00007a006e6e7a20 */ /* 0x000fe20000410000 */
[----:B------:R-:W-:Y:S01]  /*28b0*/  ISETP.NE.U32.AND P2, PT, RZ, c[0x0][0x258], PT ;  /* 0x00009600ff007a0c */ /* 0x000fe20003f45070 */
[----:B------:R-:W-:Y:S01]  /*28c0*/  FMUL.FTZ R116, R190, R194 ;  /* 0x000000c2be747220 */ /* 0x000fe20000410000 */
[----:B------:R-:W-:Y:S01]  /*28d0*/  SEL R118, R137, R102, P1 ;  /* 0x0000006689767207 */ /* 0x000fe20000800000 */
[----:B------:R-:W-:Y:S01]  /*28e0*/  FADD.FTZ R241, R214, -R241 ;  /* 0x800000f1d6f17221 */ /* 0x000fe20000010000 */
[----:B------:R-:W-:Y:S01]  /*28f0*/  FSEL R212, R110, RZ, P3 ;  /* 0x000000ff6ed47208 */ /* 0x000fe20001800000 */
[----:B------:R-:W-:Y:S01]  /*2900*/  FADD.FTZ R243, R216, -R243 ;  /* 0x800000f3d8f37221 */ /* 0x000fe20000010000 */
[----:B------:R-:W-:Y:S01]  /*2910*/  ISETP.NE.AND.EX P2, PT, RZ, c[0x0][0x25c], PT, P2 ;  /* 0x00009700ff007a0c */ /* 0x000fe20003f45320 */
[----:B------:R-:W-:Y:S01]  /*2920*/  @P0 FADD.FTZ R196, R93, R196 ;  /* 0x000000c45dc40221 */ /* 0x000fe20000010000 */
[----:B------:R-:W-:Y:S01]  /*2930*/  LOP3.LUT P3, RZ, R182, 0xff0000, RZ, 0xc0, !PT ;  /* 0x00ff0000b6ff7812 */ /* 0x000fe2000786c0ff */
[----:B------:R-:W-:Y:S01]  /*2940*/  FMUL.FTZ R148, R208, R117 ;  /* 0x00000075d0947220 */ /* 0x000fe20000410000 */
[----:B------:R-:W-:Y:S01]  /*2950*/  SEL R120, R209, R104, P1 ;  /* 0x00000068d1787207 */ /* 0x000fe20000800000 */
[----:B------:R-:W-:Y:S01]  /*2960*/  FMUL.FTZ R116, R116, c[0x0][0x1e8] ;  /* 0x00007a0074747a20 */ /* 0x000fe20000410000 */
[----:B------:R-:W-:Y:S01]  /*2970*/  SEL R122, R211, R106, P1 ;  /* 0x0000006ad37a7207 */ /* 0x000fe20000800000 */
[----:B------:R-:W-:Y:S01]  /*2980*/  FMUL.FTZ R189, R208, R241 ;  /* 0x000000f1d0bd7220 */ /* 0x000fe20000410000 */
[----:B------:R-:W-:Y:S01]  /*2990*/  SEL R123, R228, R107, P1 ;  /* 0x0000006be47b7207 */ /* 0x000fe20000800000 */
[----:B------:R-:W-:Y:S01]  /*29a0*/  FMUL.FTZ R147, R208, R243 ;  /* 0x000000f3d0937220 */ /* 0x000fe20000410000 */
[----:B------:R-:W-:Y:S01]  /*29b0*/  FSEL R210, R116, RZ, P6 ;  /* 0x000000ff74d27208 */ /* 0x000fe20003000000 */
[----:B------:R-:W-:Y:S01]  /*29c0*/  FMUL.FTZ R110, R196, R194 ;  /* 0x000000c2c46e7220 */ /* 0x000fe20000410000 */
[----:B------:R-:W-:Y:S01]  /*29d0*/  LOP3.LUT P6, RZ, R182, 0xff00, RZ, 0xc0, !PT ;  /* 0x0000ff00b6ff7812 */ /* 0x000fe200078cc0ff */
[----:B------:R-:W-:Y:S01]  /*29e0*/  @P0 FADD.FTZ R148, R91, R148 ;  /* 0x000000945b940221 */ /* 0x000fe20000010000 */
[----:B------:R-:W-:Y:S01]  /*29f0*/  @P2 MOV R125, 0x20 ;  /* 0x00000020007d2802 */ /* 0x000fe20000000f00 */
[----:B------:R-:W-:Y:S01]  /*2a00*/  @P0 FADD.FTZ R189, R92, R189 ;  /* 0x000000bd5cbd0221 */ /* 0x000fe20000010000 */
[----:B------:R-:W-:Y:S01]  /*2a10*/  @P2 MOV R132, 0x20 ;  /* 0x0000002000842802 */ /* 0x000fe20000000f00 */
[----:B------:R-:W-:-:S02]  /*2a20*/  @P0 FADD.FTZ R147, R94, R147 ;  /* 0x000000935e930221 */ /* 0x000fc40000010000 */
[----:B------:R-:W-:Y:S02]  /*2a30*/  FMUL.FTZ R110, R110, c[0x0][0x1e8] ;  /* 0x00007a006e6e7a20 */ /* 0x000fe40000410000 */
[-C--:B------:R-:W-:Y:S02]  /*2a40*/  FMUL.FTZ R115, R148, R194.reuse ;  /* 0x000000c294737220 */ /* 0x080fe40000410000 */
[-C--:B------:R-:W-:Y:S01]  /*2a50*/  FMUL.FTZ R116, R189, R194.reuse ;  /* 0x000000c2bd747220 */ /* 0x080fe20000410000 */
[----:B------:R-:W-:Y:S01]  /*2a60*/  FSEL R217, R110, RZ, P6 ;  /* 0x000000ff6ed97208 */ /* 0x000fe20003000000 */
[----:B------:R-:W-:Y:S01]  /*2a70*/  FMUL.FTZ R117, R147, R194 ;  /* 0x000000c293757220 */ /* 0x000fe20000410000 */
[----:B------:R-:W-:Y:S01]  /*2a80*/  F2FP.PACK_AB R110, R152, R199 ;  /* 0x000000c7986e723e */ /* 0x000fe200000000ff */
[----:B------:R-:W-:Y:S01]  /*2a90*/  FMUL.FTZ R115, R115, c[0x0][0x1e8] ;  /* 0x00007a0073737a20 */ /* 0x000fe20000410000 */
[----:B------:R-:W-:Y:S01]  /*2aa0*/  HFMA2.MMA R152, -RZ, RZ, 0, 9.5367431640625e-07 ;  /* 0x00000010ff987435 */ /* 0x000fe200000001ff */
[----:B------:R-:W-:Y:S01]  /*2ab0*/  FADD.FTZ R251, R130, -R251 ;  /* 0x800000fb82fb7221 */ /* 0x000fe20000010000 */
[----:B------:R-:W-:Y:S01]  /*2ac0*/  LOP3.LUT P6, RZ, R183, 0xff00, RZ, 0xc0, !PT ;  /* 0x0000ff00b7ff7812 */ /* 0x000fe200078cc0ff */
[----:B------:R-:W-:Y:S01]  /*2ad0*/  FMUL.FTZ R116, R116, c[0x0][0x1e8] ;  /* 0x00007a0074747a20 */ /* 0x000fe20000410000 */
[----:B------:R-:W-:Y:S01]  /*2ae0*/  FSEL R215, R115, RZ, P4 ;  /* 0x000000ff73d77208 */ /* 0x000fe20002000000 */
[----:B------:R-:W-:Y:S01]  /*2af0*/  FMUL.FTZ R117, R117, c[0x0][0x1e8] ;  /* 0x00007a0075757a20 */ /* 0x000fe20000410000 */
[----:B------:R-:W-:Y:S01]  /*2b00*/  LOP3.LUT P4, RZ, R182, 0xff000000, RZ, 0xc0, !PT ;  /* 0xff000000b6ff7812 */ /* 0x000fe2000788c0ff */
[----:B------:R-:W-:Y:S01]  /*2b10*/  FMUL.FTZ R198, R208, R119 ;  /* 0x00000077d0c67220 */ /* 0x000fe20000410000 */
[----:B------:R-:W-:Y:S01]  /*2b20*/  FSEL R182, R116, RZ, P5 ;  /* 0x000000ff74b67208 */ /* 0x000fe20002800000 */
[C---:B------:R-:W-:Y:S01]  /*2b30*/  FMUL.FTZ R141, R208.reuse, R251 ;  /* 0x000000fbd08d7220 */ /* 0x040fe20000410000 */
[----:B------:R-:W-:Y:S01]  /*2b40*/  FSEL R214, R117, RZ, P3 ;  /* 0x000000ff75d67208 */ /* 0x000fe20001800000 */
[----:B------:R-:W-:Y:S01]  /*2b50*/  FMUL.FTZ R208, R208, R121 ;  /* 0x00000079d0d07220 */ /* 0x000fe20000410000 */
[----:B------:R-:W-:Y:S01]  /*2b60*/  SEL R116, R191, R100, P1 ;  /* 0x00000064bf747207 */ /* 0x000fe20000800000 */
[----:B------:R-:W-:Y:S01]  /*2b70*/  @P2 IMAD.WIDE.U32 R124, R206, R125, c[0x0][0x258] ;  /* 0x00009600ce7c2625 */ /* 0x000fe200078e007d */
[----:B------:R-:W-:-:S02]  /*2b80*/  SEL R117, R134, R101, P1 ;  /* 0x0000006586757207 */ /* 0x000fc40000800000 */
[----:B------:R-:W-:Y:S01]  /*2b90*/  SEL R119, R226, R103, P1 ;  /* 0x00000067e2777207 */ /* 0x000fe20000800000 */
[----:B------:R-:W-:Y:S01]  /*2ba0*/  @P0 FADD.FTZ R198, R95, R198 ;  /* 0x000000c65fc60221 */ /* 0x000fe20000010000 */
[----:B------:R-:W-:Y:S01]  /*2bb0*/  SEL R121, R224, R105, P1 ;  /* 0x00000069e0797207 */ /* 0x000fe20000800000 */
[----:B------:R-:W-:Y:S01]  /*2bc0*/  @P0 FADD.FTZ R145, R96, R145 ;  /* 0x0000009160910221 */ /* 0x000fe20000010000 */
[----:B------:R-:W-:Y:S01]  /*2bd0*/  F2FP.PACK_AB R115, R136, R131 ;  /* 0x000000838873723e */ /* 0x000fe200000000ff */
[----:B------:R-:W-:Y:S01]  /*2be0*/  IMAD.WIDE.U32 R130, R206, R152, c[0x0][0x248] ;  /* 0x00009200ce827625 */ /* 0x000fe200078e0098 */
[----:B------:R0:W-:Y:S01]  /*2bf0*/  @P2 STG.E.128 [R124.64], R116 ;  /* 0x000000747c002986 */ /* 0x0001e2000c101d04 */
[----:B------:R-:W-:Y:S02]  /*2c00*/  LOP3.LUT P5, RZ, R183, 0xff, RZ, 0xc0, !PT ;  /* 0x000000ffb7ff7812 */ /* 0x000fe400078ac0ff */
[----:B------:R-:W-:Y:S01]  /*2c10*/  @P0 FADD.FTZ R188, R97, R188 ;  /* 0x000000bc61bc0221 */ /* 0x000fe20000010000 */
[----:B------:R1:W-:Y:S01]  /*2c20*/  @P2 STG.E.128 [R124.64+0x10], R120 ;  /* 0x000010787c002986 */ /* 0x0003e2000c101d04 */
[----:B------:R-:W-:Y:S01]  /*2c30*/  @P0 FADD.FTZ R141, R98, R141 ;  /* 0x0000008d628d0221 */ /* 0x000fe20000010000 */
[----:B------:R-:W-:Y:S01]  /*2c40*/  LOP3.LUT P3, RZ, R183, 0xff0000, RZ, 0xc0, !PT ;  /* 0x00ff0000b7ff7812 */ /* 0x000fe2000786c0ff */
[----:B------:R-:W-:Y:S01]  /*2c50*/  @P0 FADD.FTZ R208, R99, R208 ;  /* 0x000000d063d00221 */ /* 0x000fe20000010000 */
[----:B------:R2:W-:Y:S01]  /*2c60*/  STG.E.128 [R130.64], R108 ;  /* 0x0000006c82007986 */ /* 0x0005e2000c101d04 */
[----:B------:R-:W-:Y:S01]  /*2c70*/  @P2 IMAD.WIDE.U32 R136, R207, R132, c[0x0][0x258] ;  /* 0x00009600cf882625 */ /* 0x000fe200078e0084 */
[----:B------:R-:W-:-:S03]  /*2c80*/  LOP3.LUT P0, RZ, R183, 0xff000000, RZ, 0xc0, !PT ;  /* 0xff000000b7ff7812 */ /* 0x000fc6000780c0ff */
[----:B------:R-:W-:Y:S01]  /*2c90*/  IMAD.WIDE.U32 R134, R207, R152, c[0x0][0x248] ;  /* 0x00009200cf867625 */ /* 0x000fe200078e0098 */
[----:B0-----:R-:W-:Y:S02]  /*2ca0*/  @P2 MOV R116, 0x20 ;  /* 0x0000002000742802 */ /* 0x001fe40000000f00 */
[----:B------:R-:W-:Y:S02]  /*2cb0*/  SEL R119, R146, R103, P1 ;  /* 0x0000006792777207 */ /* 0x000fe40000800000 */
[----:B-1----:R-:W-:Y:S01]  /*2cc0*/  SEL R125, R126, R101, P1 ;  /* 0x000000657e7d7207 */ /* 0x002fe20000800000 */
[----:B------:R-:W-:Y:S01]  /*2cd0*/  @P2 IMAD.WIDE.U32 R132, R205, R116, c[0x0][0x258] ;  /* 0x00009600cd842625 */ /* 0x000fe200078e0074 */
[----:B------:R-:W-:Y:S02]  /*2ce0*/  SEL R126, R127, R102, P1 ;  /* 0x000000667f7e7207 */ /* 0x000fe40000800000 */
[----:B------:R-:W-:Y:S02]  /*2cf0*/  SEL R124, R129, R100, P1 ;  /* 0x00000064817c7207 */ /* 0x000fe40000800000 */
[----:B------:R-:W-:-:S02]  /*2d00*/  SEL R127, R128, R103, P1 ;  /* 0x00000067807f7207 */ /* 0x000fc40000800000 */
[----:B------:R-:W-:Y:S02]  /*2d10*/  SEL R120, R187, R104, P1 ;  /* 0x00000068bb787207 */ /* 0x000fe40000800000 */
[-C--:B------:R-:W-:Y:S02]  /*2d20*/  SEL R121, R144, R105.reuse, P1 ;  /* 0x0000006990797207 */ /* 0x080fe40000800000 */
[----:B------:R-:W-:Y:S02]  /*2d30*/  SEL R122, R195, R106, P1 ;  /* 0x0000006ac37a7207 */ /* 0x000fe40000800000 */
[----:B------:R-:W-:Y:S02]  /*2d40*/  SEL R128, R139, R104, P1 ;  /* 0x000000688b807207 */ /* 0x000fe40000800000 */
[----:B------:R-:W-:Y:S02]  /*2d50*/  SEL R129, R190, R105, P1 ;  /* 0x00000069be817207 */ /* 0x000fe40000800000 */
[----:B--2---:R-:W-:-:S02]  /*2d60*/  SEL R130, R143, R106, P1 ;  /* 0x0000006a8f827207 */ /* 0x004fc40000800000 */
        /* <DEDUP_REMOVED lines=9> */
[----:B------:R-:W-:Y:S01]  /*2e00*/  FMUL.FTZ R194, R208, R194 ;  /* 0x000000c2d0c27220 */ /* 0x000fe20000410000 */
[----:B------:R-:W-:Y:S01]  /*2e10*/  SEL R117, R138, R101, P1 ;  /* 0x000000658a757207 */ /* 0x000fe20000800000 */
[----:B------:R-:W-:Y:S01]  /*2e20*/  FMUL.FTZ R145, R145, c[0x0][0x1e8] ;  /* 0x00007a0091917a20 */ /* 0x000fe20000410000 */
[----:B------:R-:W-:Y:S01]  /*2e30*/  SEL R118, R151, R102, P1 ;  /* 0x0000006697767207 */ /* 0x000fe20000800000 */
[----:B------:R-:W-:Y:S01]  /*2e40*/  FMUL.FTZ R188, R188, c[0x0][0x1e8] ;  /* 0x00007a00bcbc7a20 */ /* 0x000fe20000410000 */
[-C--:B------:R-:W-:Y:S01]  /*2e50*/  SEL R123, R150, R107.reuse, P1 ;  /* 0x0000006b967b7207 */ /* 0x080fe20000800000 */
[----:B------:R-:W-:Y:S01]  /*2e60*/  FMUL.FTZ R198, R198, c[0x0][0x1e8] ;  /* 0x00007a00c6c67a20 */ /* 0x000fe20000410000 */
[----:B------:R-:W-:Y:S01]  /*2e70*/  SEL R131, R148, R107, P1 ;  /* 0x0000006b94837207 */ /* 0x000fe20000800000 */
[----:B------:R-:W-:Y:S01]  /*2e80*/  FMUL.FTZ R141, R141, c[0x0][0x1e8] ;  /* 0x00007a008d8d7a20 */ /* 0x000fe20000410000 */
[----:B------:R0:W-:Y:S01]  /*2e90*/  @P2 STG.E.128 [R136.64], R116 ;  /* 0x0000007488002986 */ /* 0x0001e2000c101d04 */
[----:B------:R-:W-:Y:S01]  /*2ea0*/  FMUL.FTZ R194, R194, c[0x0][0x1e8] ;  /* 0x00007a00c2c27a20 */ /* 0x000fe20000410000 */
[----:B------:R-:W-:-:S02]  /*2eb0*/  F2FP.PACK_AB R108, R185, R140 ;  /* 0x0000008cb96c723e */ /* 0x000fc400000000ff */
[----:B------:R1:W-:Y:S01]  /*2ec0*/  @P2 STG.E.128 [R136.64+0x10], R120 ;  /* 0x0000107888002986 */ /* 0x0003e2000c101d04 */
[----:B------:R-:W-:Y:S02]  /*2ed0*/  FSEL R141, R141, RZ, P3 ;  /* 0x000000ff8d8d7208 */ /* 0x000fe40001800000 */
[----:B------:R-:W-:Y:S01]  /*2ee0*/  FSEL R194, R194, RZ, P0 ;  /* 0x000000ffc2c27208 */ /* 0x000fe20000000000 */
[----:B------:R2:W-:Y:S01]  /*2ef0*/  STG.E.128 [R134.64], R112 ;  /* 0x0000007086007986 */ /* 0x0005e2000c101d04 */
[----:B------:R-:W-:Y:S02]  /*2f00*/  F2FP.PACK_AB R109, R149, R142 ;  /* 0x0000008e956d723e */ /* 0x000fe400000000ff */
[----:B------:R-:W-:Y:S01]  /*2f10*/  F2FP.PACK_AB R110, R210, R153 ;  /* 0x00000099d26e723e */ /* 0x000fe200000000ff */
[----:B------:R3:W-:Y:S01]  /*2f20*/  @P2 STG.E.128 [R132.64], R124 ;  /* 0x0000007c84002986 */ /* 0x0007e2000c101d04 */
[----:B------:R-:W-:Y:S02]  /*2f30*/  F2FP.PACK_AB R111, R215, R212 ;  /* 0x000000d4d76f723e */ /* 0x000fe400000000ff */
[----:B------:R-:W-:Y:S01]  /*2f40*/  SEL R100, R189, R100, P1 ;  /* 0x00000064bd647207 */ /* 0x000fe20000800000 */
[----:B------:R3:W-:Y:S01]  /*2f50*/  @P2 STG.E.128 [R132.64+0x10], R128 ;  /* 0x0000108084002986 */ /* 0x0007e2000c101d04 */
[----:B------:R-:W-:Y:S01]  /*2f60*/  SEL R101, R196, R101, P1 ;  /* 0x00000065c4657207 */ /* 0x000fe20000800000 */
[----:B0-----:R-:W-:Y:S01]  /*2f70*/  IMAD.WIDE.U32 R116, R205, R152, c[0x0][0x248] ;  /* 0x00009200cd747625 */ /* 0x001fe200078e0098 */
[----:B------:R-:W-:-:S02]  /*2f80*/  @P2 MOV R119, 0x20 ;  /* 0x0000002000772802 */ /* 0x000fc40000000f00 */
[----:B------:R-:W-:Y:S02]  /*2f90*/  SEL R102, R147, R102, P1 ;  /* 0x0000006693667207 */ /* 0x000fe40000800000 */
[----:B------:R-:W-:Y:S01]  /*2fa0*/  SEL R107, R208, R107, P1 ;  /* 0x0000006bd06b7207 */ /* 0x000fe20000800000 */
[C---:B------:R-:W-:Y:S01]  /*2fb0*/  @P2 IMAD.WIDE.U32 R118, R204.reuse, R119, c[0x0][0x258] ;  /* 0x00009600cc762625 */ /* 0x040fe200078e0077 */
[----:B-1----:R-:W-:Y:S01]  /*2fc0*/  MOV R120, c[0x0][0x160] ;  /* 0x0000580000787a02 */ /* 0x002fe20000000f00 */
[----:B------:R3:W-:Y:S01]  /*2fd0*/  STG.E.128 [R116.64], R108 ;  /* 0x0000006c74007986 */ /* 0x0007e2000c101d04 */
[----:B--2---:R-:W-:Y:S01]  /*2fe0*/  FSEL R114, R145, RZ, P5 ;  /* 0x000000ff91727208 */ /* 0x004fe20002800000 */
[----:B------:R-:W-:Y:S01]  /*2ff0*/  IMAD.WIDE.U32 R204, R204, R152, c[0x0][0x248] ;  /* 0x00009200cccc7625 */ /* 0x000fe200078e0098 */
[----:B------:R-:W-:Y:S01]  /*3000*/  FSEL R115, R188, RZ, P6 ;  /* 0x000000ffbc737208 */ /* 0x000fe20003000000 */
[----:B------:R3:W-:Y:S01]  /*3010*/  @P2 STG.E.128 [R118.64], R100 ;  /* 0x0000006476002986 */ /* 0x0007e2000c101d04 */
[----:B------:R-:W-:-:S02]  /*3020*/  FSEL R113, R198, RZ, P4 ;  /* 0x000000ffc6717208 */ /* 0x000fc40002000000 */
[----:B------:R-:W-:Y:S01]  /*3030*/  F2FP.PACK_AB R114, R115, R114 ;  /* 0x000000727372723e */ /* 0x000fe200000000ff */
[----:B------:R3:W-:Y:S01]  /*3040*/  @P2 STG.E.128 [R118.64+0x10], R104 ;  /* 0x0000106876002986 */ /* 0x0007e2000c101d04 */
[----:B------:R-:W-:Y:S02]  /*3050*/  F2FP.PACK_AB R112, R217, R182 ;  /* 0x000000b6d970723e */ /* 0x000fe400000000ff */
[----:B------:R-:W-:Y:S02]  /*3060*/  F2FP.PACK_AB R113, R113, R214 ;  /* 0x000000d67171723e */ /* 0x000fe400000000ff */
[----:B------:R-:W-:Y:S02]  /*3070*/  F2FP.PACK_AB R115, R194, R141 ;  /* 0x0000008dc273723e */ /* 0x000fe400000000ff */
[----:B------:R-:W-:-:S03]  /*3080*/  LEA R203, R120, R203, 0x2 ;  /* 0x000000cb78cb7211 */ /* 0x000fc600078e10ff */
[----:B------:R3:W-:Y:S01]  /*3090*/  STG.E.128 [R204.64], R112 ;  /* 0x00000070cc007986 */ /* 0x0007e2000c101d04 */
[----:B------:R-:W-:-:S13]  /*30a0*/  ISETP.GE.AND P0, PT, R203, c[0x0][0x164], PT ;  /* 0x00005900cb007a0c */ /* 0x000fda0003f06270 */
[----:B---3--:R-:W-:Y:S01]  /*30b0*/  @P0 CALL.REL.NOINC `(.L_x_9240) ;  /* 0x0000001000000944 */ /* 0x008fe20003c00000 */
[----:B------:R-:W-:Y:S05]  /*30c0*/  BRA `(.L_x_9241) ;  /* 0xffffd4b000007947 */ /* 0x000fea000383ffff */
.L_x_9240:
[----:B------:R-:W-:Y:S05]  /*30d0*/  BSYNC B1 ;  /* 0x0000000000017941 */ /* 0x000fea0003800000 */
.L_x_9237:
        /* <DEDUP_REMOVED lines=60> */
.L_x_9236:
[----:B------:R-:W-:Y:S05]  /*34a0*/  BSYNC B0 ;  /* 0x0000000000007941 */ /* 0x000fea0003800000 */
.L_x_9234:
        /* <DEDUP_REMOVED lines=180> */
.L_x_9238:
[----:B------:R-:W-:Y:S02]  /*3ff0*/  MOV R132, R226 ;  /* 0x000000e200847202 */ /* 0x000fe40000000f00 */
[----:B------:R-:W-:-:S02]  /*4000*/  MOV R155, 0x1 ;  /* 0x00000001009b7802 */ /* 0x000fc40000000f00 */
[----:B------:R-:W-:Y:S02]  /*4010*/  MOV R195, 0x1f ;  /* 0x0000001f00c37802 */ /* 0x000fe40000000f00 */
[----:B------:R-:W-:Y:S02]  /*4020*/  MOV R224, 0xffffffff ;  /* 0xffffffff00e07802 */ /* 0x000fe40000000f00 */
[----:B------:R-:W-:Y:S02]  /*4030*/  MOV R108, 0x4050 ;  /* 0x00004050006c7802 */ /* 0x000fe40000000f00 */
[----:B-----5:R-:W-:Y:S05]  /*4040*/  CALL.REL.NOINC `($__internal_149_$__cuda_sm70_shflsync_bfly_p) ;  /* 0x0000046000007944 */ /* 0x020fea0003c00000 */
[----:B-1----:R-:W-:Y:S01]  /*4050*/  MOV R125, R132 ;  /* 0x00000084007d7202 */ /* 0x002fe20000000f00 */
[----:B0-----:R-:W-:Y:S05]  /*4060*/  BRA `(.L_x_9242) ;  /* 0xffffd97000007947 */ /* 0x001fea000383ffff */
.L_x_9239:
[----:B------:R-:W-:Y:S01]  /*4070*/  HFMA2.MMA R155, -RZ, RZ, 0, 5.9604644775390625e-08 ;  /* 0x00000001ff9b7435 */ /* 0x000fe200000001ff */
[----:B------:R-:W-:Y:S02]  /*4080*/  MOV R132, R137 ;  /* 0x0000008900847202 */ /* 0x000fe40000000f00 */
[----:B------:R-:W-:Y:S02]  /*4090*/  MOV R195, 0x1f ;  /* 0x0000001f00c37802 */ /* 0x000fe40000000f00 */
[----:B------:R-:W-:-:S02]  /*40a0*/  MOV R224, 0xffffffff ;  /* 0xffffffff00e07802 */ /* 0x000fc40000000f00 */
[----:B------:R-:W-:Y:S02]  /*40b0*/  MOV R108, 0x40d0 ;  /* 0x000040d0006c7802 */ /* 0x000fe40000000f00 */
[----:B01---5:R-:W-:Y:S05]  /*40c0*/  CALL.REL.NOINC `($__internal_149_$__cuda_sm70_shflsync_bfly_p) ;  /* 0x000003e000007944 */ /* 0x023fea0003c00000 */
[----:B------:R-:W-:Y:S01]  /*40d0*/  FADD.FTZ R226, R226, R125 ;  /* 0x0000007de2e27221 */ /* 0x000fe20000010000 */
[----:B0-----:R-:W-:Y:S01]  /*40e0*/  HFMA2.MMA R155, -RZ, RZ, 0, 1.1920928955078125e-07 ;  /* 0x00000002ff9b7435 */ /* 0x001fe200000001ff */
[----:B-1----:R-:W-:Y:S01]  /*40f0*/  FADD.FTZ R137, R137, R132 ;  /* 0x0000008489897221 */ /* 0x002fe20000010000 */
[----:B------:R-:W-:Y:S02]  /*4100*/  MOV R195, 0x1f ;  /* 0x0000001f00c37802 */ /* 0x000fe40000000f00 */
[----:B------:R-:W-:Y:S02]  /*4110*/  MOV R224, 0xffffffff ;  /* 0xffffffff00e07802 */ /* 0x000fe40000000f00 */
[----:B------:R-:W-:Y:S02]  /*4120*/  MOV R132, R226 ;  /* 0x000000e200847202 */ /* 0x000fe40000000f00 */
[----:B------:R-:W-:Y:S02]  /*4130*/  MOV R108, 0x4150 ;  /* 0x00004150006c7802 */ /* 0x000fe40000000f00 */
[----:B------:R-:W-:Y:S05]  /*4140*/  CALL.REL.NOINC `($__internal_149_$__cuda_sm70_shflsync_bfly_p) ;  /* 0x0000036000007944 */ /* 0x000fea0003c00000 */
[----:B0-----:R-:W-:Y:S01]  /*4150*/  HFMA2.MMA R155, -RZ, RZ, 0, 1.1920928955078125e-07 ;  /* 0x00000002ff9b7435 */ /* 0x001fe200000001ff */
[----:B-1----:R-:W-:-:S02]  /*4160*/  MOV R125, R132 ;  /* 0x00000084007d7202 */ /* 0x002fc40000000f00 */
[----:B------:R-:W-:Y:S02]  /*4170*/  MOV R132, R137 ;  /* 0x0000008900847202 */ /* 0x000fe40000000f00 */
[----:B------:R-:W-:Y:S02]  /*4180*/  MOV R195, 0x1f ;  /* 0x0000001f00c37802 */ /* 0x000fe40000000f00 */
[----:B------:R-:W-:Y:S02]  /*4190*/  MOV R224, 0xffffffff ;  /* 0xffffffff00e07802 */ /* 0x000fe40000000f00 */
[----:B------:R-:W-:Y:S02]  /*41a0*/  MOV R108, 0x41c0 ;  /* 0x000041c0006c7802 */ /* 0x000fe40000000f00 */
[----:B------:R-:W-:Y:S05]  /*41b0*/  CALL.REL.NOINC `($__internal_149_$__cuda_sm70_shflsync_bfly_p) ;  /* 0x000002f000007944 */ /* 0x000fea0003c00000 */
[----:B------:R-:W-:Y:S01]  /*41c0*/  FADD.FTZ R226, R125, R226 ;  /* 0x000000e27de27221 */ /* 0x000fe20000010000 */
[----:B0-----:R-:W-:Y:S01]  /*41d0*/  HFMA2.MMA R155, -RZ, RZ, 0, 2.384185791015625e-07 ;  /* 0x00000004ff9b7435 */ /* 0x001fe200000001ff */
[----:B-1----:R-:W-:Y:S01]  /*41e0*/  FADD.FTZ R137, R137, R132 ;  /* 0x0000008489897221 */ /* 0x002fe20000010000 */
[----:B------:R-:W-:Y:S02]  /*41f0*/  MOV R195, 0x1f ;  /* 0x0000001f00c37802 */ /* 0x000fe40000000f00 */
[----:B------:R-:W-:-:S02]  /*4200*/  MOV R224, 0xffffffff ;  /* 0xffffffff00e07802 */ /* 0x000fc40000000f00 */
[----:B------:R-:W-:Y:S02]  /*4210*/  MOV R132, R226 ;  /* 0x000000e200847202 */ /* 0x000fe40000000f00 */
[----:B------:R-:W-:Y:S02]  /*4220*/  MOV R108, 0x4240 ;  /* 0x00004240006c7802 */ /* 0x000fe40000000f00 */
[----:B------:R-:W-:Y:S05]  /*4230*/  CALL.REL.NOINC `($__internal_149_$__cuda_sm70_shflsync_bfly_p) ;  /* 0x0000027000007944 */ /* 0x000fea0003c00000 */
[----:B0-----:R-:W-:Y:S01]  /*4240*/  HFMA2.MMA R155, -RZ, RZ, 0, 2.384185791015625e-07 ;  /* 0x00000004ff9b7435 */ /* 0x001fe200000001ff */
[----:B-1----:R-:W-:Y:S02]  /*4250*/  MOV R125, R132 ;  /* 0x00000084007d7202 */ /* 0x002fe40000000f00 */
[----:B------:R-:W-:Y:S02]  /*4260*/  MOV R132, R137 ;  /* 0x0000008900847202 */ /* 0x000fe40000000f00 */
[----:B------:R-:W-:Y:S02]  /*4270*/  MOV R195, 0x1f ;  /* 0x0000001f00c37802 */ /* 0x000fe40000000f00 */
[----:B------:R-:W-:Y:S02]  /*4280*/  MOV R224, 0xffffffff ;  /* 0xffffffff00e07802 */ /* 0x000fe40000000f00 */
[----:B------:R-:W-:-:S02]  /*4290*/  MOV R108, 0x42b0 ;  /* 0x000042b0006c7802 */ /* 0x000fc40000000f00 */
[----:B------:R-:W-:Y:S05]  /*42a0*/  CALL.REL.NOINC `($__internal_149_$__cuda_sm70_shflsync_bfly_p) ;  /* 0x0000020000007944 */ /* 0x000fea0003c00000 */
[----:B------:R-:W-:Y:S01]  /*42b0*/  FADD.FTZ R226, R125, R226 ;  /* 0x000000e27de27221 */ /* 0x000fe20000010000 */
[----:B0-----:R-:W-:Y:S01]  /*42c0*/  HFMA2.MMA R155, -RZ, RZ, 0, 4.76837158203125e-07 ;  /* 0x00000008ff9b7435 */ /* 0x001fe200000001ff */
[----:B-1----:R-:W-:Y:S01]  /*42d0*/  FADD.FTZ R151, R137, R132 ;  /* 0x0000008489977221 */ /* 0x002fe20000010000 */
[----:B------:R-:W-:-:S02]  /*42e0*/  MOV R195, 0x1f ;  /* 0x0000001f00c37802 */ /* 0x000fc40000000f00 */
[----:B------:R-:W-:Y:S02]  /*42f0*/  MOV R224, 0xffffffff ;  /* 0xffffffff00e07802 */ /* 0x000fe40000000f00 */
[----:B------:R-:W-:Y:S02]  /*4300*/  MOV R132, R226 ;  /* 0x000000e200847202 */ /* 0x000fe40000000f00 */
[----:B------:R-:W-:Y:S02]  /*4310*/  MOV R108, 0x4330 ;  /* 0x00004330006c7802 */ /* 0x000fe40000000f00 */
[----:B------:R-:W-:Y:S05]  /*4320*/  CALL.REL.NOINC `($__internal_149_$__cuda_sm70_shflsync_bfly_p) ;  /* 0x0000018000007944 */ /* 0x000fea0003c00000 */
[----:B0-----:R-:W-:Y:S01]  /*4330*/  HFMA2.MMA R155, -RZ, RZ, 0, 4.76837158203125e-07 ;  /* 0x00000008ff9b7435 */ /* 0x001fe200000001ff */
[----:B-1----:R-:W-:Y:S02]  /*4340*/  MOV R125, R132 ;  /* 0x00000084007d7202 */ /* 0x002fe40000000f00 */
[----:B------:R-:W-:Y:S02]  /*4350*/  MOV R132, R151 ;  /* 0x0000009700847202 */ /* 0x000fe40000000f00 */
[----:B------:R-:W-:Y:S02]  /*4360*/  MOV R195, 0x1f ;  /* 0x0000001f00c37802 */ /* 0x000fe40000000f00 */
[----:B------:R-:W-:-:S02]  /*4370*/  MOV R224, 0xffffffff ;  /* 0xffffffff00e07802 */ /* 0x000fc40000000f00 */
[----:B------:R-:W-:Y:S02]  /*4380*/  MOV R108, 0x43a0 ;  /* 0x000043a0006c7802 */ /* 0x000fe40000000f00 */
[----:B------:R-:W-:Y:S05]  /*4390*/  CALL.REL.NOINC `($__internal_149_$__cuda_sm70_shflsync_bfly_p) ;  /* 0x0000011000007944 */ /* 0x000fea0003c00000 */
[----:B------:R-:W-:Y:S01]  /*43a0*/  FADD.FTZ R137, R125, R226 ;  /* 0x000000e27d897221 */ /* 0x000fe20000010000 */
[----:B0-----:R-:W-:Y:S01]  /*43b0*/  HFMA2.MMA R155, -RZ, RZ, 0, 9.5367431640625e-07 ;  /* 0x00000010ff9b7435 */ /* 0x001fe200000001ff */
[----:B-1----:R-:W-:Y:S01]  /*43c0*/  FADD.FTZ R151, R151, R132 ;  /* 0x0000008497977221 */ /* 0x002fe20000010000 */
[----:B------:R-:W-:Y:S02]  /*43d0*/  MOV R195, 0x1f ;  /* 0x0000001f00c37802 */ /* 0x000fe40000000f00 */
[----:B------:R-:W-:Y:S02]  /*43e0*/  MOV R224, 0xffffffff ;  /* 0xffffffff00e07802 */ /* 0x000fe40000000f00 */
[----:B------:R-:W-:Y:S02]  /*43f0*/  MOV R132, R137 ;  /* 0x0000008900847202 */ /* 0x000fe40000000f00 */
[----:B------:R-:W-:Y:S02]  /*4400*/  MOV R108, 0x4420 ;  /* 0x00004420006c7802 */ /* 0x000fe40000000f00 */
[----:B------:R-:W-:Y:S05]  /*4410*/  CALL.REL.NOINC `($__internal_149_$__cuda_sm70_shflsync_bfly_p) ;  /* 0x0000009000007944 */ /* 0x000fea0003c00000 */
[----:B0-----:R-:W-:Y:S01]  /*4420*/  HFMA2.MMA R155, -RZ, RZ, 0, 9.5367431640625e-07 ;  /* 0x00000010ff9b7435 */ /* 0x001fe200000001ff */
[----:B-1----:R-:W-:-:S02]  /*4430*/  MOV R226, R132 ;  /* 0x0000008400e27202 */ /* 0x002fc40000000f00 */
[----:B------:R-:W-:Y:S02]  /*4440*/  MOV R132, R151 ;  /* 0x0000009700847202 */ /* 0x000fe40000000f00 */
[----:B------:R-:W-:Y:S02]  /*4450*/  MOV R195, 0x1f ;  /* 0x0000001f00c37802 */ /* 0x000fe40000000f00 */
[----:B------:R-:W-:Y:S02]  /*4460*/  MOV R224, 0xffffffff ;  /* 0xffffffff00e07802 */ /* 0x000fe40000000f00 */
[----:B------:R-:W-:Y:S02]  /*4470*/  MOV R108, 0x4490 ;  /* 0x00004490006c7802 */ /* 0x000fe40000000f00 */
[----:B------:R-:W-:Y:S05]  /*4480*/  CALL.REL.NOINC `($__internal_149_$__cuda_sm70_shflsync_bfly_p) ;  /* 0x0000002000007944 */ /* 0x000fea0003c00000 */
[----:B-1----:R-:W-:Y:S01]  /*4490*/  MOV R108, R132 ;  /* 0x00000084006c7202 */ /* 0x002fe20000000f00 */
[----:B0-----:R-:W-:Y:S05]  /*44a0*/  BRA `(.L_x_9243) ;  /* 0xffffd65000007947 */ /* 0x001fea000383ffff */
        .weak           $__internal_149_$__cuda_sm70_shflsync_bfly_p
        .type           $__internal_149_$__cuda_sm70_shflsync_bfly_p,@function
        .size           $__internal_149_$__cuda_sm70_shflsync_bfly_p,(.L_x_12451 - $__internal_149_$__cuda_sm70_shflsync_bfly_p)
$__internal_149_$__cuda_sm70_shflsync_bfly_p:
[----:B------:R-:W-:Y:S01]  /*44b0*/  HFMA2.MMA R109, -RZ, RZ, 0, 0 ;  /* 0x00000000ff6d7435 */ /* 0x000fe200000001ff */
[----:B------:R-:W-:Y:S04]  /*44c0*/  WARPSYNC R224 ;  /* 0x000000e000007348 */ /* 0x000fe80003800000 */
[----:B------:R0:W1:Y:S01]  /*44d0*/  SHFL.BFLY PT, R132, R132, R155, R195 ;  /* 0x0c00009b84847389 */ /* 0x00006200000e00c3 */
[----:B------:R-:W-:Y:S05]  /*44e0*/  RET.REL.NODEC R108 `(_ZN10layer_norm13ln_bwd_kernelINS_13Kernel_traitsIf6__halffS2_fjLj1024ELj1ELj4ELj1ELj16ENS_18Kernel_traits_baseILj1024EfS2_fS2_fjLj128EEEEELb1ELb0ELb0ELb1EEEvNS_9BwdParamsE) ;  /* 0xffffbb106c007950 */ /* 0x000fea0003c3ffff */
.L_x_9244:
        /* <DEDUP_REMOVED lines=9> */
.L_x_12451:


//--------------------- .text._ZN10layer_norm22ln_bwd_finalize_kernelINS_22Kernel_traits_finalizeILj1024Ef6__halffS2_fjLb0ELj1024ELj4ENS_18Kernel_traits_baseILj1024EfS2_fS2_fjLj1024EEEEELb0ELb0EEEvNS_9BwdParamsE --------------------------
	.section	.text._ZN10layer_norm22ln_bwd_finalize_kernelINS_22Kernel_traits_finalizeILj1024Ef6__halffS2_fjLb0ELj1024ELj4ENS_18Kernel_traits_baseILj1024EfS2_fS2_fjLj1024EEEEELb0ELb0EEEvNS_9BwdParamsE,"ax",@progbits
	.sectioninfo	@"SHI_REGISTERS=30"
	.align	128
        .global         _ZN10layer_norm22ln_bwd_finalize_kernelINS_22Kernel_traits_finalizeILj1024Ef6__halffS2_fjLb0ELj1024ELj4ENS_18Kernel_traits_baseILj1024EfS2_fS2_fjLj1024EEEEELb0ELb0EEEvNS_9BwdParamsE
        .type           _ZN10layer_norm22ln_bwd_finalize_kernelINS_22Kernel_traits_finalizeILj1024Ef6__halffS2_fjLb0ELj1024ELj4ENS_18Kernel_traits_baseILj1024EfS2_fS2_fjLj1024EEEEELb0ELb0EEEvNS_9BwdParamsE,@function
        .size           _ZN10layer_norm22ln_bwd_finalize_kernelINS_22Kernel_traits_finalizeILj1024Ef6__halffS2_fjLb0ELj1024ELj4ENS_18Kernel_traits_baseILj1024EfS2_fS2_fjLj1024EEEEELb0ELb0EEEvNS_9BwdParamsE,(.L_x_12452 - _ZN10layer_norm22ln_bwd_finalize_kernelINS_22Kernel_traits_finalizeILj1024Ef6__halffS2_fjLb0ELj1024ELj4ENS_18Kernel_traits_baseILj1024EfS2_fS2_fjLj1024EEEEELb0ELb0EEEvNS_9BwdParamsE)
        .other          _ZN10layer_norm22ln_bwd_finalize_kernelINS_22Kernel_traits_finalizeILj1024Ef6__halffS2_fjLb0ELj1024ELj4ENS_18Kernel_traits_baseILj1024EfS2_fS2_fjLj1024EEEEELb0ELb0EEEvNS_9BwdParamsE,@"STO_CUDA_ENTRY STV_DEFAULT"
_ZN10layer_norm22ln_bwd_finalize_kernelINS_22Kernel_traits_finalizeILj1024Ef6__halffS2_fjLb0ELj1024ELj4ENS_18Kernel_traits_baseILj1024EfS2_fS2_fjLj1024EEEEELb0ELb0EEEvNS_9BwdParamsE:
.text._ZN10layer_norm22ln_bwd_finalize_kernelINS_22Kernel_traits_finalizeILj1024Ef6__halffS2_fjLb0ELj1024ELj4ENS_18Kernel_traits_baseILj1024EfS2_fS2_fjLj1024EEEEELb0ELb0EEEvNS_9BwdParamsE:
        /* <DEDUP_REMOVED lines=19> */
.L_x_9258:
        /* <DEDUP_REMOVED lines=28> */
.L_x_9249:
        /* <DEDUP_REMOVED lines=35> */
.L_x_9248:
[----:B------:R-:W-:Y:S05]  /*0520*/  BSYNC B1 ;  /* 0x0000000000017941 */ /* 0x000fea0003800000 */
.L_x_9247:
        /* <DEDUP_REMOVED lines=23> */
.L_x_9251:
[----:B------:R-:W-:Y:S05]  /*06a0*/  BSYNC B1 ;  /* 0x0000000000017941 */ /* 0x000fea0003800000 */
.L_x_9250:
        /* <DEDUP_REMOVED lines=11> */
.L_x_9252:
[----:B------:R-:W-:Y:S05]  /*0760*/  BSYNC B1 ;  /* 0x0000000000017941 */ /* 0x000fea0003800000 */
.L_x_9246:
[----:B------:R-:W-:Y:S05]  /*0770*/  BSYNC B0 ;  /* 0x0000000000007941 */ /* 0x000fea0003800000 */
.L_x_9245:
        /* <DEDUP_REMOVED lines=11> */
.L_x_9259:
        /* <DEDUP_REMOVED lines=18> */
.L_x_9260:
[----:B---3--:R-:W-:Y:S02]  /*0950*/  FADD.FTZ R4, R4, R9 ;  /* 0x0000000904047221 */ /* 0x008fe40000010000 */
[----:B-12---:R-:W-:-:S03]  /*0960*/  FADD.FTZ R6, R5, R6 ;  /* 0x0000000605067221 */ /* 0x006fc60000010000 */
[----:B------:R1:W-:Y:S04]  /*0970*/  @!P1 STS [R17.X4+0x2000], R4 ;  /* 0x0020000411009388 */ /* 0x0003e80000004800 */
[----:B------:R1:W-:Y:S02]  /*0980*/  @!P1 STS [R17.X4+0x2080], R6 ;  /* 0x0020800611009388 */ /* 0x0003e40000004800 */
.L_x_9253:
        /* <DEDUP_REMOVED lines=15> */
.L_x_9257:
[----:B------:R-:W-:Y:S05]  /*0a80*/  BSYNC B0 ;  /* 0x0000000000007941 */ /* 0x000fea0003800000 */
.L_x_9256:
[C---:B------:R-:W-:Y:S02]  /*0a90*/  ISETP.GT.U32.AND P1, PT, R18.reuse, -0x401, PT ;  /* 0xfffffbff1200780c */ /* 0x040fe40003f24070 */
[----:B------:R-:W-:Y:S02]  /*0aa0*/  IADD3 R18, R18, 0x400, RZ ;  /* 0x0000040012127810 */ /* 0x000fe40007ffe0ff */
[----:B------:R-:W-:-:S09]  /*0ab0*/  IADD3 R19, R19, 0x200, RZ ;  /* 0x0000020013137810 */ /* 0x000fd20007ffe0ff */
[----:B01----:R-:W-:Y:S05]  /*0ac0*/  @P1 BRA `(.L_x_9258) ;  /* 0xfffff66000001947 */ /* 0x003fea000383ffff */
[----:B------:R-:W-:Y:S05]  /*0ad0*/  EXIT ;  /* 0x000000000000794d */ /* 0x000fea0003800000 */
.L_x_9254:
[----:B--2---:R-:W-:Y:S01]  /*0ae0*/  IMAD.MOV.U32 R9, RZ, RZ, R5 ;  /* 0x000000ffff097224 */ /* 0x004fe200078e0005 */
[----:B------:R-:W-:Y:S01]  /*0af0*/  MOV R8, 0x1 ;  /* 0x0000000100087802 */ /* 0x000fe20000000f00 */
[----:B------:R-:W-:Y:S01]  /*0b00*/  IMAD.MOV.U32 R7, RZ, RZ, 0x1f ;  /* 0x0000001fff077424 */ /* 0x000fe200078e00ff */
[----:B------:R-:W-:Y:S02]  /*0b10*/  MOV R10, 0xffffffff ;  /* 0xffffffff000a7802 */ /* 0x000fe40000000f00 */
[----:B------:R-:W-:Y:S02]  /*0b20*/  MOV R2, 0xb40 ;  /* 0x00000b4000027802 */ /* 0x000fe40000000f00 */
[----:B01----:R-:W-:Y:S05]  /*0b30*/  CALL.REL.NOINC `($__internal_150_$__cuda_sm70_shflsync_bfly_p) ;  /* 0x000003b000007944 */ /* 0x003fea0003c00000 */
[----:B-1----:R-:W-:Y:S01]  /*0b40*/  IMAD.MOV.U32 R2, RZ, RZ, R7 ;  /* 0x000000ffff027224 */ /* 0x002fe200078e0007 */
[----:B0-----:R-:W-:Y:S05]  /*0b50*/  BRA `(.L_x_9259) ;  /* 0xfffffcd000007947 */ /* 0x001fea000383ffff */
.L_x_9255:
[----:B------:R-:W-:Y:S01]  /*0b60*/  HFMA2.MMA R8, -RZ, RZ, 0, 1.1920928955078125e-07 ;  /* 0x00000002ff087435 */ /* 0x000fe200000001ff */
[----:B------:R-:W-:Y:S01]  /*0b70*/  MOV R7, 0x1f ;  /* 0x0000001f00077802 */ /* 0x000fe20000000f00 */
[----:B------:R-:W-:Y:S01]  /*0b80*/  IMAD.MOV.U32 R10, RZ, RZ, -0x1 ;  /* 0xffffffffff0a7424 */ /* 0x000fe200078e00ff */
[----:B------:R-:W-:-:S03]  /*0b90*/  MOV R2, 0xbb0 ;  /* 0x00000bb000027802 */ /* 0x000fc60000000f00 */
[----:B012---:R-:W-:Y:S05]  /*0ba0*/  CALL.REL.NOINC `($__internal_150_$__cuda_sm70_shflsync_bfly_p) ;  /* 0x0000034000007944 */ /* 0x007fea0003c00000 */
[----:B0-----:R-:W-:Y:S01]  /*0bb0*/  HFMA2.MMA R8, -RZ, RZ, 0, 2.384185791015625e-07 ;  /* 0x00000004ff087435 */ /* 0x001fe200000001ff */
[----:B-1----:R-:W-:Y:S01]  /*0bc0*/  FADD.FTZ R9, R9, R7 ;  /* 0x0000000709097221 */ /* 0x002fe20000010000 */
[----:B------:R-:W-:Y:S01]  /*0bd0*/  MOV R7, 0x1f ;  /* 0x0000001f00077802 */ /* 0x000fe20000000f00 */
[----:B------:R-:W-:Y:S01]  /*0be0*/  IMAD.MOV.U32 R10, RZ, RZ, -0x1 ;  /* 0xffffffffff0a7424 */ /* 0x000fe200078e00ff */
[----:B------:R-:W-:-:S02]  /*0bf0*/  MOV R2, 0xc10 ;  /* 0x00000c1000027802 */ /* 0x000fc40000000f00 */
[----:B------:R-:W-:Y:S05]  /*0c00*/  CALL.REL.NOINC `($__internal_150_$__cuda_sm70_shflsync_bfly_p) ;  /* 0x000002e000007944 */ /* 0x000fea0003c00000 */
[----:B0-----:R-:W-:Y:S01]  /*0c10*/  HFMA2.MMA R8, -RZ, RZ, 0, 4.76837158203125e-07 ;  /* 0x00000008ff087435 */ /* 0x001fe200000001ff */
[----:B-1----:R-:W-:Y:S01]  /*0c20*/  FADD.FTZ R9, R9, R7 ;  /* 0x0000000709097221 */ /* 0x002fe20000010000 */
[----:B------:R-:W-:Y:S01]  /*0c30*/  MOV R7, 0x1f ;  /* 0x0000001f00077802 */ /* 0x000fe20000000f00 */
[----:B------:R-:W-:Y:S01]  /*0c40*/  IMAD.MOV.U32 R10, RZ, RZ, -0x1 ;  /* 0xffffffffff0a7424 */ /* 0x000fe200078e00ff */
[----:B------:R-:W-:-:S02]  /*0c50*/  MOV R2, 0xc70 ;  /* 0x00000c7000027802 */ /* 0x000fc40000000f00 */
[----:B------:R-:W-:Y:S05]  /*0c60*/  CALL.REL.NOINC `($__internal_150_$__cuda_sm70_shflsync_bfly_p) ;  /* 0x0000028000007944 */ /* 0x000fea0003c00000 */
[----:B-1----:R-:W-:Y:S01]  /*0c70*/  FADD.FTZ R6, R9, R7 ;  /* 0x0000000709067221 */ /* 0x002fe20000010000 */
[----:B0-----:R-:W-:Y:S01]  /*0c80*/  HFMA2.MMA R8, -RZ, RZ, 0, 9.5367431640625e-07 ;  /* 0x00000010ff087435 */ /* 0x001fe200000001ff */
[----:B------:R-:W-:Y:S01]  /*0c90*/  MOV R7, 0x1f ;  /* 0x0000001f00077802 */ /* 0x000fe20000000f00 */
[----:B------:R-:W-:Y:S01]  /*0ca0*/  IMAD.MOV.U32 R10, RZ, RZ, -0x1 ;  /* 0xffffffffff0a7424 */ /* 0x000fe200078e00ff */
[----:B------:R-:W-:-:S02]  /*0cb0*/  MOV R2, 0xce0 ;  /* 0x00000ce000027802 */ /* 0x000fc40000000f00 */
[----:B------:R-:W-:Y:S02]  /*0cc0*/  MOV R9, R6 ;  /* 0x0000000600097202 */ /* 0x000fe40000000f00 */
[----:B------:R-:W-:Y:S05]  /*0cd0*/  CALL.REL.NOINC `($__internal_150_$__cuda_sm70_shflsync_bfly_p) ;  /* 0x0000021000007944 */ /* 0x000fea0003c00000 */
[----:B0-----:R-:W-:Y:S01]  /*0ce0*/  HFMA2.MMA R8, -RZ, RZ, 0, 5.9604644775390625e-08 ;  /* 0x00000001ff087435 */ /* 0x001fe200000001ff */
[----:B-1----:R-:W-:Y:S01]  /*0cf0*/  MOV R5, R7 ;  /* 0x0000000700057202 */ /* 0x002fe20000000f00 */
[----:B------:R-:W-:Y:S01]  /*0d00*/  IMAD.MOV.U32 R9, RZ, RZ, R4 ;  /* 0x000000ffff097224 */ /* 0x000fe200078e0004 */
[----:B------:R-:W-:Y:S01]  /*0d10*/  MOV R7, 0x1f ;  /* 0x0000001f00077802 */ /* 0x000fe20000000f00 */
[----:B------:R-:W-:Y:S01]  /*0d20*/  IMAD.MOV.U32 R10, RZ, RZ, -0x1 ;  /* 0xffffffffff0a7424 */ /* 0x000fe200078e00ff */
[----:B------:R-:W-:Y:S02]  /*0d30*/  MOV R2, 0xd50 ;  /* 0x00000d5000027802 */ /* 0x000fe40000000f00 */
[----:B------:R-:W-:Y:S05]  /*0d40*/  CALL.REL.NOINC `($__internal_150_$__cuda_sm70_shflsync_bfly_p) ;  /* 0x000001a000007944 */ /* 0x000fea0003c00000 */
[----:B0-----:R-:W-:Y:S01]  /*0d50*/  HFMA2.MMA R8, -RZ, RZ, 0, 1.1920928955078125e-07 ;  /* 0x00000002ff087435 */ /* 0x001fe200000001ff */
[----:B-1----:R-:W-:Y:S01]  /*0d60*/  FADD.FTZ R9, R4, R7 ;  /* 0x0000000704097221 */ /* 0x002fe20000010000 */
[----:B------:R-:W-:Y:S01]  /*0d70*/  MOV R7, 0x1f ;  /* 0x0000001f00077802 */ /* 0x000fe20000000f00 */
[----:B------:R-:W-:Y:S01]  /*0d80*/  IMAD.MOV.U32 R10, RZ, RZ, -0x1 ;  /* 0xffffffffff0a7424 */ /* 0x000fe200078e00ff */
[----:B------:R-:W-:Y:S02]  /*0d90*/  MOV R2, 0xdb0 ;  /* 0x00000db000027802 */ /* 0x000fe40000000f00 */
[----:B------:R-:W-:Y:S05]  /*0da0*/  CALL.REL.NOINC `($__internal_150_$__cuda_sm70_shflsync_bfly_p) ;  /* 0x0000014000007944 */ /* 0x000fea0003c00000 */
        /* <DEDUP_REMOVED lines=12> */
[----:B0-----:R-:W-:Y:S01]  /*0e70*/  HFMA2.MMA R8, -RZ, RZ, 0, 9.5367431640625e-07 ;  /* 0x00000010ff087435 */ /* 0x001fe200000001ff */
[----:B-1----:R-:W-:Y:S01]  /*0e80*/  FADD.FTZ R9, R9, R7 ;  /* 0x0000000709097221 */ /* 0x002fe20000010000 */
[----:B------:R-:W-:Y:S01]  /*0e90*/  MOV R7, 0x1f ;  /* 0x0000001f00077802 */ /* 0x000fe20000000f00 */
[----:B------:R-:W-:Y:S01]  /*0ea0*/  IMAD.MOV.U32 R10, RZ, RZ, -0x1 ;  /* 0xffffffffff0a7424 */ /* 0x000fe200078e00ff */
[----:B------:R-:W-:-:S02]  /*0eb0*/  MOV R2, 0xed0 ;  /* 0x00000ed000027802 */ /* 0x000fc40000000f00 */
[----:B------:R-:W-:Y:S05]  /*0ec0*/  CALL.REL.NOINC `($__internal_150_$__cuda_sm70_shflsync_bfly_p) ;  /* 0x0000002000007944 */ /* 0x000fea0003c00000 */
[----:B-1----:R-:W-:Y:S01]  /*0ed0*/  MOV R4, R7 ;  /* 0x0000000700047202 */ /* 0x002fe20000000f00 */
[----:B0-----:R-:W-:Y:S05]  /*0ee0*/  BRA `(.L_x_9260) ;  /* 0xfffffa6000007947 */ /* 0x001fea000383ffff */
        .weak           $__internal_150_$__cuda_sm70_shflsync_bfly_p
        .type           $__internal_150_$__cuda_sm70_shflsync_bfly_p,@function
        .size           $__internal_150_$__cuda_sm70_shflsync_bfly_p,(.L_x_12452 - $__internal_150_$__cuda_sm70_shflsync_bfly_p)
$__internal_150_$__cuda_sm70_shflsync_bfly_p:
[----:B------:R-:W-:Y:S01]  /*0ef0*/  HFMA2.MMA R3, -RZ, RZ, 0, 0 ;  /* 0x00000000ff037435 */ /* 0x000fe200000001ff */
[----:B------:R-:W-:Y:S04]  /*0f00*/  WARPSYNC R10 ;  /* 0x0000000a00007348 */ /* 0x000fe80003800000 */
[----:B------:R0:W1:Y:S01]  /*0f10*/  SHFL.BFLY PT, R7, R9, R8, R7 ;  /* 0x0c00000809077389 */ /* 0x00006200000e0007 */
[----:B------:R-:W-:Y:S05]  /*0f20*/  RET.REL.NODEC R2 `(_ZN10layer_norm22ln_bwd_finalize_kernelINS_22Kernel_traits_finalizeILj1024Ef6__halffS2_fjLb0ELj1024ELj4ENS_18Kernel_traits_baseILj1024EfS2_fS2_fjLj1024EEEEELb0ELb0EEEvNS_9BwdParamsE) ;  /* 0xfffff0d002007950 */ /* 0x000fea0003c3ffff */
.L_x_9261:
        /* <DEDUP_REMOVED lines=13> */
.L_x_12452:


//--------------------- .text._ZN10layer_norm13ln_bwd_kernelINS_13Kernel_traitsIf6__halffS2_fjLj1024ELj1ELj4ELj1ELj16ENS_18Kernel_traits_baseILj1024EfS2_fS2_fjLj128EEEEELb1ELb0ELb1ELb0EEEvNS_9BwdParamsE --------------------------
	.section	.text._ZN10layer_norm13ln_bwd_kernelINS_13Kernel_traitsIf6__halffS2_fjLj1024ELj1ELj4ELj1ELj16ENS_18Kernel_traits_baseILj1024EfS2_fS2_fjLj128EEEEELb1ELb0ELb1ELb0EEEvNS_9BwdParamsE,"ax",@progbits
	.sectioninfo	@"SHI_REGISTERS=242"
	.align	128
        .global         _ZN10layer_norm13ln_bwd_kernelINS_13Kernel_traitsIf6__halffS2_fjLj1024ELj1ELj4ELj1ELj16ENS_18Kernel_traits_baseILj1024EfS2_fS2_fjLj128EEEEELb1ELb0ELb1ELb0EEEvNS_9BwdParamsE
        .type           _ZN10layer_norm13ln_bwd_kernelINS_13Kernel_traitsIf6__halffS2_fjLj1024ELj1ELj4ELj1ELj16ENS_18Kernel_traits_baseILj1024EfS2_fS2_fjLj128EEEEELb1ELb0ELb1ELb0EEEvNS_9BwdParamsE,@function
        .size           _ZN10layer_norm13ln_bwd_kernelINS_13Kernel_traitsIf6__halffS2_fjLj1024ELj1ELj4ELj1ELj16ENS_18Kernel_traits_baseILj1024EfS2_fS2_fjLj128EEEEELb1ELb0ELb1ELb0EEEvNS_9BwdParamsE,(.L_x_12453 - _ZN10layer_norm13ln_bwd_kernelINS_13Kernel_traitsIf6__halffS2_fjLj1024ELj1ELj4ELj1ELj16ENS_18Kernel_traits_baseILj1024EfS2_fS2_fjLj128EEEEELb1ELb0ELb1ELb0EEEvNS_9BwdParamsE)
        .other          _ZN10layer_norm13ln_bwd_kernelINS_13Kernel_traitsIf6__halffS2_fjLj1024ELj1ELj4ELj1ELj16ENS_18Kernel_traits_baseILj1024EfS2_fS2_fjLj128EEEEELb1ELb0ELb1ELb0EEEvNS_9BwdParamsE,@"STO_CUDA_ENTRY STV_DEFAULT"
_ZN10layer_norm13ln_bwd_kernelINS_13Kernel_traitsIf6__halffS2_fjLj1024ELj1ELj4ELj1ELj16ENS_18Kernel_traits_baseILj1024EfS2_fS2_fjLj128EEEEELb1ELb0ELb1ELb0EEEvNS_9BwdParamsE:
.text._ZN10layer_norm13ln_bwd_kernelINS_13Kernel_traitsIf6__halffS2_fjLj1024ELj1ELj4ELj1ELj16ENS_18Kernel_traits_baseILj1024EfS2_fS2_fjLj128EEEEELb1ELb0ELb1ELb0EEEvNS_9BwdParamsE:
        /* <DEDUP_REMOVED lines=72> */
[----:B------:R-:W-:-:S06]  /*0480*/  IMAD.MOV.U32 R6, RZ, RZ, R0 ;  /* 0x000000ffff067224 */ /* 0x000fcc00078e0000 */
.L_x_9353:
[----:B------:R-:W-:-:S05]  /*0490*/  MOV R175, 0x4 ;  /* 0x0000000400af7802 */ /* 0x000fca0000000f00 */
        /* <DEDUP_REMOVED lines=35> */
.L_x_9267:
[----:B------:R-:W-:Y:S05]  /*06d0*/  BSYNC B2 ;  /* 0x0000000000027941 */ /* 0x000fea0003800000 */
.L_x_9266:
        /* <DEDUP_REMOVED lines=12> */
.L_x_9269:
[----:B------:R-:W-:Y:S05]  /*07a0*/  BSYNC B2 ;  /* 0x0000000000027941 */ /* 0x000fea0003800000 */
.L_x_9268:
[----:B------:R-:W-:Y:S01]  /*07b0*/  BSSY B2, `(.L_x_9270) ;  /* 0x000000c000027945 */ /* 0x000fe20003800000 */
[----:B------:R-:W-:Y:S05]  /*07c0*/  @!P2 BRA `(.L_x_9271) ;  /* 0x000000a00000a947 */ /* 0x000fea0003800000 */
[----:B------:R-:W-:Y:S01]  /*07d0*/  ISETP.NE.U32.AND P5, PT, RZ, c[0x0][0x218], PT ;  /* 0x00008600ff007a0c */ /* 0x000fe20003fa5070 */
[----:B------:R-:W-:-:S03]  /*07e0*/  IMAD.MOV.U32 R189, RZ, RZ, 0x8 ;  /* 0x00000008ffbd7424 */ /* 0x000fc600078e00ff */
[----:B------:R-:W-:Y:S01]  /*07f0*/  ISETP.NE.AND.EX P5, PT, RZ, c[0x0][0x21c], PT, P5 ;  /* 0x00008700ff007a0c */ /* 0x000fe20003fa5350 */
[----:B------:R-:W-:-:S06]  /*0800*/  IMAD.WIDE.U32 R188, R0, R189, c[0x0][0x190] ;  /* 0x0000640000bc7625 */ /* 0x000fcc00078e00bd */
[----:B------:R-:W5:Y:S06]  /*0810*/  LDG.E.64 R188, [R188.64] ;  /* 0x00000004bcbc7981 */ /* 0x000f6c000c1e1b00 */
[----:B--2---:R-:W-:-:S05]  /*0820*/  @P5 IMAD.WIDE.U32 R168, R2, R3, c[0x0][0x218] ;  /* 0x0000860002a85625 */ /* 0x004fca00078e0003 */
[----:B------:R2:W5:Y:S04]  /*0830*/  @P5 LDG.E.128 R32, [R168.64] ;  /* 0x00000004a8205981 */ /* 0x000568000c1e1d00 */
[----:B------:R2:W5:Y:S01]  /*0840*/  @P5 LDG.E.128 R28, [R168.64+0x10] ;  /* 0x00001004a81c5981 */ /* 0x000562000c1e1d00 */
[----:B------:R-:W-:Y:S02]  /*0850*/  IADD3 R0, R0, 0x20, RZ ;  /* 0x0000002000007810 */ /* 0x000fe40007ffe0ff */
[----:B------:R-:W-:Y:S02]  /*0860*/  IADD3 R2, R2, 0x20, RZ ;  /* 0x0000002002027810 */ /* 0x000fe40007ffe0ff */
.L_x_9271:
[----:B------:R-:W-:Y:S05]  /*0870*/  BSYNC B2 ;  /* 0x0000000000027941 */ /* 0x000fea0003800000 */
.L_x_9270:
        /* <DEDUP_REMOVED lines=13> */
.L_x_9265:
[----:B-1----:R-:W-:-:S06]  /*0950*/  IMAD.WIDE R168, R6, R175, c[0x0][0x1a0] ;  /* 0x0000680006a87625 */ /* 0x002fcc00078e02af */
        /* <DEDUP_REMOVED lines=36> */
[C---:B--2---:R-:W-:Y:S02]  /*0ba0*/  FADD.FTZ R26, -R0.reuse, R171 ;  /* 0x000000ab001a7221 */ /* 0x044fe40000010100 */
[C---:B------:R-:W-:Y:S02]  /*0bb0*/  FADD.FTZ R180, -R0.reuse, R168 ;  /* 0x000000a800b47221 */ /* 0x040fe40000010100 */
[C---:B------:R-:W-:Y:S01]  /*0bc0*/  FADD.FTZ R170, -R0.reuse, R170 ;  /* 0x000000aa00aa7221 */ /* 0x040fe20000010100 */
[--C-:B----4-:R-:W-:Y:S01]  /*0bd0*/  HADD2.F32 R171, -RZ, R172.reuse.H0_H0 ;  /* 0x200000acffab7230 */ /* 0x110fe20000004100 */
[----:B------:R-:W-:Y:S01]  /*0be0*/  FMUL.FTZ R233, R5, R180 ;  /* 0x000000b405e97220 */ /* 0x000fe20000410000 */
[----:B------:R-:W-:Y:S01]  /*0bf0*/  HADD2.F32 R172, -RZ, R172.H1_H1 ;  /* 0x300000acffac7230 */ /* 0x000fe20000004100 */
[----:B------:R-:W-:Y:S02]  /*0c00*/  FADD.FTZ R182, -R0, R169 ;  /* 0x000000a900b67221 */ /* 0x000fe40000010100 */
[----:B------:R-:W-:Y:S01]  /*0c10*/  FMUL.FTZ R232, R36, R171 ;  /* 0x000000ab24e87220 */ /* 0x000fe20000410000 */
[----:B------:R-:W-:Y:S01]  /*0c20*/  HADD2.F32 R183, -RZ, R173.H0_H0 ;  /* 0x200000adffb77230 */ /* 0x000fe20000004100 */
        /* <DEDUP_REMOVED lines=8> */
[----:B------:R-:W-:Y:S01]  /*0cb0*/  HADD2.F32 R184, -RZ, R173.H1_H1 ;  /* 0x300000adffb87230 */ /* 0x000fe20000004100 */
[C---:B------:R-:W-:Y:S02]  /*0cc0*/  FMUL.FTZ R182, R5.reuse, R26 ;  /* 0x0000001a05b67220 */ /* 0x040fe40000410000 */
[----:B------:R-:W-:Y:S02]  /*0cd0*/  FMUL.FTZ R26, R5, R228 ;  /* 0x000000e4051a7220 */ /* 0x000fe40000410000 */
[----:B------:R-:W-:Y:S02]  /*0ce0*/  FMUL.FTZ R228, R38, R183 ;  /* 0x000000b726e47220 */ /* 0x000fe40000410000 */
[----:B------:R-:W-:Y:S02]  /*0cf0*/  FADD.FTZ R171, R171, R230 ;  /* 0x000000e6abab7221 */ /* 0x000fe40000010000 */
[C---:B------:R-:W-:Y:S01]  /*0d00*/  FFMA.FTZ R170, R231.reuse, R230, R170 ;  /* 0x000000e6e7aa7223 */ /* 0x040fe200000100aa */
[----:B------:R-:W-:Y:S01]  /*0d10*/  HADD2.F32 R173, -RZ, R174.H0_H0 ;  /* 0x200000aeffad7230 */ /* 0x000fe20000004100 */
[----:B------:R-:W-:-:S02]  /*0d20*/  FFMA.FTZ R69, R231, R172, R69 ;  /* 0x000000ace7457223 */ /* 0x000fc40000010045 */
[----:B------:R-:W-:Y:S02]  /*0d30*/  FADD.FTZ R97, R97, R172 ;  /* 0x000000ac61617221 */ /* 0x000fe40000010000 */
[----:B------:R-:W-:Y:S02]  /*0d40*/  FFMA.FTZ R70, R229, R183, R70 ;  /* 0x000000b7e5467223 */ /* 0x000fe40000010046 */
[----:B------:R-:W-:Y:S01]  /*0d50*/  FADD.FTZ R98, R98, R183 ;  /* 0x000000b762627221 */ /* 0x000fe20000010000 */
[----:B------:R-:W-:Y:S01]  /*0d60*/  HADD2.F32 R194, -RZ, R174.H1_H1 ;  /* 0x300000aeffc27230 */ /* 0x000fe20000004100 */
        /* <DEDUP_REMOVED lines=35> */
.L_x_9274:
[----:B0-----:R-:W-:Y:S05]  /*0fa0*/  BSYNC B2 ;  /* 0x0000000000027941 */ /* 0x001fea0003800000 */
.L_x_9273:
        /* <DEDUP_REMOVED lines=21> */
[----:B----4-:R-:W-:Y:S02]  /*1100*/  HADD2.F32 R169, -RZ, R16.H0_H0 ;  /* 0x20000010ffa97230 */ /* 0x010fe40000004100 */
[--C-:B------:R-:W-:Y:S02]  /*1110*/  HADD2.F32 R173, -RZ, R18.reuse.H0_H0 ;  /* 0x20000012ffad7230 */ /* 0x100fe40000004100 */
[----:B------:R-:W-:Y:S01]  /*1120*/  HADD2.F32 R176, -RZ, R18.H1_H1 ;  /* 0x30000012ffb07230 */ /* 0x000fe20000004100 */
[----:B---3--:R-:W-:Y:S01]  /*1130*/  FADD.FTZ R18, -R0, R23 ;  /* 0x0000001700127221 */ /* 0x008fe20000010100 */
[----:B------:R-:W-:Y:S01]  /*1140*/  HADD2.F32 R170, -RZ, R16.H1_H1 ;  /* 0x30000010ffaa7230 */ /* 0x000fe20000004100 */
[----:B0-----:R-:W-:Y:S01]  /*1150*/  FMUL.FTZ R10, R5, R12 ;  /* 0x0000000c050a7220 */ /* 0x001fe20000410000 */
[--C-:B------:R-:W-:Y:S02]  /*1160*/  HADD2.F32 R25, -RZ, R19.reuse.H0_H0 ;  /* 0x20000013ff197230 */ /* 0x100fe40000004100 */
[----:B------:R-:W-:Y:S01]  /*1170*/  HADD2.F32 R24, -RZ, R19.H1_H1 ;  /* 0x30000013ff187230 */ /* 0x000fe20000004100 */
[----:B------:R-:W-:Y:S01]  /*1180*/  FMUL.FTZ R19, R44, R169 ;  /* 0x000000a92c137220 */ /* 0x000fe20000410000 */
[--C-:B------:R-:W-:Y:S01]  /*1190*/  HADD2.F32 R171, -RZ, R17.reuse.H0_H0 ;  /* 0x20000011ffab7230 */ /* 0x100fe20000004100 */
[C---:B------:R-:W-:Y:S01]  /*11a0*/  FADD.FTZ R16, -R0.reuse, R21 ;  /* 0x0000001500107221 */ /* 0x040fe20000010100 */
[----:B------:R-:W-:Y:S01]  /*11b0*/  HADD2.F32 R174, -RZ, R17.H1_H1 ;  /* 0x30000011ffae7230 */ /* 0x000fe20000004100 */
        /* <DEDUP_REMOVED lines=50> */
.L_x_9276:
[----:B------:R-:W-:Y:S05]  /*14e0*/  BSYNC B2 ;  /* 0x0000000000027941 */ /* 0x000fea0003800000 */
.L_x_9275:
        /* <DEDUP_REMOVED lines=23> */
[--C-:B----4-:R-:W-:Y:S01]  /*1660*/  HADD2.F32 R171, -RZ, R172.reuse.H0_H0 ;  /* 0x200000acffab7230 */ /* 0x110fe20000004100 */
[C---:B------:R-:W-:Y:S01]  /*1670*/  FMUL.FTZ R199, R5.reuse, R198 ;  /* 0x000000c605c77220 */ /* 0x040fe20000410000 */
[--C-:B------:R-:W-:Y:S01]  /*1680*/  HADD2.F32 R207, -RZ, R173.reuse.H0_H0 ;  /* 0x200000adffcf7230 */ /* 0x100fe20000004100 */
[C---:B------:R-:W-:Y:S01]  /*1690*/  FMUL.FTZ R198, R5.reuse, R204 ;  /* 0x000000cc05c67220 */ /* 0x040fe20000410000 */
[----:B------:R-:W-:Y:S01]  /*16a0*/  HADD2.F32 R170, -RZ, R173.H1_H1 ;  /* 0x300000adffaa7230 */ /* 0x000fe20000004100 */
[----:B------:R-:W-:Y:S01]  /*16b0*/  FADD.FTZ R202, -R0, R169 ;  /* 0x000000a900ca7221 */ /* 0x000fe20000010100 */
[----:B------:R-:W-:Y:S01]  /*16c0*/  HADD2.F32 R172, -RZ, R172.H1_H1 ;  /* 0x300000acffac7230 */ /* 0x000fe20000004100 */
        /* <DEDUP_REMOVED lines=17> */
[----:B------:R-:W-:Y:S01]  /*17e0*/  HADD2.F32 R173, -RZ, R174.H0_H0 ;  /* 0x200000aeffad7230 */ /* 0x000fe20000004100 */
[C---:B------:R-:W-:Y:S02]  /*17f0*/  FADD.FTZ R208, -R0.reuse, R179 ;  /* 0x000000b300d07221 */ /* 0x040fe40000010100 */
[----:B------:R-:W-:-:S02]  /*1800*/  FADD.FTZ R176, -R0, R176 ;  /* 0x000000b000b07221 */ /* 0x000fc40000010100 */
[----:B------:R-:W-:Y:S02]  /*1810*/  FADD.FTZ R170, R171, R206 ;  /* 0x000000ceabaa7221 */ /* 0x000fe40000010000 */
[----:B------:R-:W-:Y:S01]  /*1820*/  FFMA.FTZ R235, R199, R206, R235 ;  /* 0x000000cec7eb7223 */ /* 0x000fe200000100eb */
[----:B------:R-:W-:Y:S01]  /*1830*/  HADD2.F32 R174, -RZ, R174.H1_H1 ;  /* 0x300000aeffae7230 */ /* 0x000fe20000004100 */
        /* <DEDUP_REMOVED lines=30> */
.L_x_9278:
[----:B------:R-:W-:Y:S05]  /*1a20*/  BSYNC B2 ;  /* 0x0000000000027941 */ /* 0x000fea0003800000 */
.L_x_9277:
        /* <DEDUP_REMOVED lines=79> */
.L_x_9272:
[----:B------:R-:W-:Y:S05]  /*1f20*/  BSYNC B1 ;  /* 0x0000000000017941 */ /* 0x000fea0003800000 */
.L_x_9264:
[----:B------:R-:W-:Y:S05]  /*1f30*/  BRA.DIV ~URZ, `(.L_x_9279) ;  /* 0x00003c627f007947 */ /* 0x000fea000b800000 */
[----:B------:R4:W1:Y:S02]  /*1f40*/  SHFL.BFLY PT, R0, R237, 0x1, 0x1f ;  /* 0x0c201f00ed007f89 */ /* 0x00086400000e0000 */
.L_x_9354:
        /* <DEDUP_REMOVED lines=18> */
.L_x_9355:
[----:B------:R-:W-:Y:S01]  /*2070*/  ISETP.GE.AND P5, PT, R4, 0x1, PT ;  /* 0x000000010400780c */ /* 0x000fe20003fa6270 */
[----:B---3--:R-:W-:Y:S01]  /*2080*/  FADD.FTZ R173, R173, R170 ;  /* 0x000000aaadad7221 */ /* 0x008fe20000010000 */
[----:B0-----:R-:W-:Y:S01]  /*2090*/  ISETP.NE.AND P6, PT, R7, RZ, PT ;  /* 0x000000ff0700720c */ /* 0x001fe20003fc5270 */
        /* <DEDUP_REMOVED lines=24> */
.L_x_9284:
[----:B------:R-:W-:Y:S05]  /*2220*/  BSYNC B2 ;  /* 0x0000000000027941 */ /* 0x000fea0003800000 */
.L_x_9283:
        /* <DEDUP_REMOVED lines=15> */
.L_x_9286:
[----:B------:R-:W-:Y:S05]  /*2320*/  BSYNC B2 ;  /* 0x0000000000027941 */ /* 0x000fea0003800000 */
.L_x_9285:
        /* <DEDUP_REMOVED lines=15> */
.L_x_9288:
[----:B------:R-:W-:Y:S05]  /*2420*/  BSYNC B2 ;  /* 0x0000000000027941 */ /* 0x000fea0003800000 */
.L_x_9287:
        /* <DEDUP_REMOVED lines=15> */
.L_x_9290:
[----:B------:R-:W-:Y:S05]  /*2520*/  BSYNC B2 ;  /* 0x0000000000027941 */ /* 0x000fea0003800000 */
.L_x_9289:
        /* <DEDUP_REMOVED lines=15> */
.L_x_9292:
[----:B------:R-:W-:Y:S05]  /*2620*/  BSYNC B2 ;  /* 0x0000000000027941 */ /* 0x000fea0003800000 */
.L_x_9291:
        /* <DEDUP_REMOVED lines=15> */
.L_x_9294:
[----:B------:R-:W-:Y:S05]  /*2720*/  BSYNC B2 ;  /* 0x0000000000027941 */ /* 0x000fea0003800000 */
.L_x_9293:
        /* <DEDUP_REMOVED lines=15> */
.L_x_9296:
[----:B------:R-:W-:Y:S05]  /*2820*/  BSYNC B2 ;  /* 0x0000000000027941 */ /* 0x000fea0003800000 */
.L_x_9295:
        /* <DEDUP_REMOVED lines=24> */
.L_x_9298:
[----:B------:R-:W-:Y:S05]  /*29b0*/  BSYNC B2 ;  /* 0x0000000000027941 */ /* 0x000fea0003800000 */
.L_x_9297:
        /* <DEDUP_REMOVED lines=34> */
.L_x_9282:
[----:B------:R-:W-:Y:S05]  /*2be0*/  BSYNC B1 ;  /* 0x0000000000017941 */ /* 0x000fea0003800000 */
.L_x_9281:
        /* <DEDUP_REMOVED lines=13> */
.L_x_9302:
[----:B------:R-:W-:Y:S05]  /*2cc0*/  BSYNC B2 ;  /* 0x0000000000027941 */ /* 0x000fea0003800000 */
.L_x_9301:
        /* <DEDUP_REMOVED lines=15> */
.L_x_9304:
[----:B------:R-:W-:Y:S05]  /*2dc0*/  BSYNC B2 ;  /* 0x0000000000027941 */ /* 0x000fea0003800000 */
.L_x_9303:
        /* <DEDUP_REMOVED lines=15> */
.L_x_9306:
[----:B------:R-:W-:Y:S05]  /*2ec0*/  BSYNC B2 ;  /* 0x0000000000027941 */ /* 0x000fea0003800000 */
.L_x_9305:
        /* <DEDUP_REMOVED lines=15> */
.L_x_9308:
[----:B------:R-:W-:Y:S05]  /*2fc0*/  BSYNC B2 ;  /* 0x0000000000027941 */ /* 0x000fea0003800000 */
.L_x_9307:
        /* <DEDUP_REMOVED lines=15> */
.L_x_9310:
[----:B------:R-:W-:Y:S05]  /*30c0*/  BSYNC B2 ;  /* 0x0000000000027941 */ /* 0x000fea0003800000 */
.L_x_9309:
        /* <DEDUP_REMOVED lines=15> */
.L_x_9312:
[----:B------:R-:W-:Y:S05]  /*31c0*/  BSYNC B2 ;  /* 0x0000000000027941 */ /* 0x000fea0003800000 */
.L_x_9311:
        /* <DEDUP_REMOVED lines=15> */
.L_x_9314:
[----:B------:R-:W-:Y:S05]  /*32c0*/  BSYNC B2 ;  /* 0x0000000000027941 */ /* 0x000fea0003800000 */
.L_x_9313:
        /* <DEDUP_REMOVED lines=24> */
.L_x_9316:
[----:B------:R-:W-:Y:S05]  /*3450*/  BSYNC B2 ;  /* 0x0000000000027941 */ /* 0x000fea0003800000 */
.L_x_9315:
        /* <DEDUP_REMOVED lines=34> */
.L_x_9300:
[----:B------:R-:W-:Y:S05]  /*3680*/  BSYNC B1 ;  /* 0x0000000000017941 */ /* 0x000fea0003800000 */
.L_x_9299:
        /* <DEDUP_REMOVED lines=13> */
.L_x_9320:
[----:B------:R-:W-:Y:S05]  /*3760*/  BSYNC B2 ;  /* 0x0000000000027941 */ /* 0x000fea0003800000 */
.L_x_9319:
        /* <DEDUP_REMOVED lines=15> */
.L_x_9322:
[----:B------:R-:W-:Y:S05]  /*3860*/  BSYNC B2 ;  /* 0x0000000000027941 */ /* 0x000fea0003800000 */
.L_x_9321:
        /* <DEDUP_REMOVED lines=15> */
.L_x_9324:
[----:B------:R-:W-:Y:S05]  /*3960*/  BSYNC B2 ;  /* 0x0000000000027941 */ /* 0x000fea0003800000 */
.L_x_9323:
        /* <DEDUP_REMOVED lines=15> */
.L_x_9326:
[----:B------:R-:W-:Y:S05]  /*3a60*/  BSYNC B2 ;  /* 0x0000000000027941 */ /* 0x000fea0003800000 */
.L_x_9325:
        /* <DEDUP_REMOVED lines=15> */
.L_x_9328:
[----:B------:R-:W-:Y:S05]  /*3b60*/  BSYNC B2 ;  /* 0x0000000000027941 */ /* 0x000fea0003800000 */
.L_x_9327:
        /* <DEDUP_REMOVED lines=15> */
.L_x_9330:
[----:B------:R-:W-:Y:S05]  /*3c60*/  BSYNC B2 ;  /* 0x0000000000027941 */ /* 0x000fea0003800000 */
.L_x_9329:
        /* <DEDUP_REMOVED lines=15> */
.L_x_9332:
[----:B------:R-:W-:Y:S05]  /*3d60*/  BSYNC B2 ;  /* 0x0000000000027941 */ /* 0x000fea0003800000 */
.L_x_9331:
        /* <DEDUP_REMOVED lines=24> */
.L_x_9334:
[----:B------:R-:W-:Y:S05]  /*3ef0*/  BSYNC B2 ;  /* 0x0000000000027941 */ /* 0x000fea0003800000 */
.L_x_9333:
        /* <DEDUP_REMOVED lines=34> */
.L_x_9318:
[----:B------:R-:W-:Y:S05]  /*4120*/  BSYNC B1 ;  /* 0x0000000000017941 */ /* 0x000fea0003800000 */
.L_x_9317:
        /* <DEDUP_REMOVED lines=13> */
.L_x_9338:
[----:B------:R-:W-:Y:S05]  /*4200*/  BSYNC B2 ;  /* 0x0000000000027941 */ /* 0x000fea0003800000 */
.L_x_9337:
        /* <DEDUP_REMOVED lines=15> */
.L_x_9340:
[----:B------:R-:W-:Y:S05]  /*4300*/  BSYNC B2 ;  /* 0x0000000000027941 */ /* 0x000fea0003800000 */
.L_x_9339:
        /* <DEDUP_REMOVED lines=15> */
.L_x_9342:
[----:B------:R-:W-:Y:S05]  /*4400*/  BSYNC B2 ;  /* 0x0000000000027941 */ /* 0x000fea0003800000 */
.L_x_9341:
        /* <DEDUP_REMOVED lines=15> */
.L_x_9344:
[----:B------:R-:W-:Y:S05]  /*4500*/  BSYNC B2 ;  /* 0x0000000000027941 */ /* 0x000fea0003800000 */
.L_x_9343:
        /* <DEDUP_REMOVED lines=15> */
.L_x_9346:
[----:B------:R-:W-:Y:S05]  /*4600*/  BSYNC B2 ;  /* 0x0000000000027941 */ /* 0x000fea0003800000 */
.L_x_9345:
        /* <DEDUP_REMOVED lines=15> */
.L_x_9348:
[----:B------:R-:W-:Y:S05]  /*4700*/  BSYNC B2 ;  /* 0x0000000000027941 */ /* 0x000fea0003800000 */
.L_x_9347:
        /* <DEDUP_REMOVED lines=15> */
.L_x_9350:
[----:B------:R-:W-:Y:S05]  /*4800*/  BSYNC B2 ;  /* 0x0000000000027941 */ /* 0x000fea0003800000 */
.L_x_9349:
        /* <DEDUP_REMOVED lines=15> */
.L_x_9352:
[----:B------:R-:W-:Y:S05]  /*4900*/  BSYNC B2 ;  /* 0x0000000000027941 */ /* 0x000fea0003800000 */
.L_x_9351:
        /* <DEDUP_REMOVED lines=24> */
[----:B------:R-:W-:-:S02]  /*4a90*/  @P5 MOV R3, 0x10 ;  /* 0x0000001000035802 */ /* 0x000fc40000000f00 */
[----:B------:R-:W-:Y:S02]  /*4aa0*/  @P5 F2FP.PACK_AB R170, RZ, R170 ;  /* 0x000000aaffaa523e */ /* 0x000fe400000000ff */
[----:B------:R-:W-:Y:S02]  /*4ab0*/  @P5 F2FP.PACK_AB R174, RZ, R174 ;  /* 0x000000aeffae523e */ /* 0x000fe400000000ff */
[----:B------:R-:W-:Y:S02]  /*4ac0*/  @P5 PRMT R112, R168, 0x7610, R112 ;  /* 0x00007610a8705816 */ /* 0x000fe40000000070 */
        /* <DEDUP_REMOVED lines=11> */
.L_x_9336:
[----:B------:R-:W-:Y:S05]  /*4b80*/  BSYNC B1 ;  /* 0x0000000000017941 */ /* 0x000fea0003800000 */
.L_x_9335:
[----:B0-----:R-:W-:-:S04]  /*4b90*/  MOV R3, c[0x0][0x160] ;  /* 0x0000580000037a02 */ /* 0x001fc80000000f00 */
[----:B------:R-:W-:-:S04]  /*4ba0*/  LEA R6, R3, R6, 0x2 ;  /* 0x0000000603067211 */ /* 0x000fc800078e10ff */
[----:B------:R-:W-:-:S13]  /*4bb0*/  ISETP.GE.AND P4, PT, R6, c[0x0][0x164], PT ;  /* 0x0000590006007a0c */ /* 0x000fda0003f86270 */
[----:B-----5:R-:W-:Y:S01]  /*4bc0*/  @P4 CALL.REL.NOINC `(.L_x_9263) ;  /* 0x0000001000004944 */ /* 0x020fe20003c00000 */
[----:B------:R-:W-:Y:S05]  /*4bd0*/  BRA `(.L_x_9353) ;  /* 0xffffb8b000007947 */ /* 0x000fea000383ffff */
.L_x_9263:
[----:B0-----:R-:W-:Y:S05]  /*4be0*/  BSYNC B0 ;  /* 0x0000000000007941 */ /* 0x001fea0003800000 */
.L_x_9262:
[----:B------:R-:W-:Y:S01]  /*4bf0*/  SHF.R.U32.HI R0, RZ, 0x5, R8 ;  /* 0x00000005ff007819 */ /* 0x000fe20000011608 */
[----:B------:R-:W-:Y:S01]  /*4c00*/  WARPSYNC 0xffffffff ;  /* 0xffffffff00007948 */ /* 0x000fe20003800000 */
[C---:B------:R-:W-:Y:S01]  /*4c10*/  LOP3.LUT R2, R8.reuse, 0x1f, RZ, 0xc0, !PT ;  /* 0x0000001f08027812 */ /* 0x040fe200078ec0ff */
[----:B-----5:R-:W0:Y:S01]  /*4c20*/  S2R R40, SR_CTAID.X ;  /* 0x0000000000287919 */ /* 0x020e220000002500 */
        /* <DEDUP_REMOVED lines=89> */
[----:B---3--:R-:W-:-:S04]  /*51c0*/  FADD.FTZ R29, R6, R29 ;  /* 0x0000001d061d7221 */ /* 0x008fc80000010000 */
[----:B------:R-:W-:Y:S01]  /*51d0*/  @P5 IMAD.X R46, RZ, RZ, R46, P1 ;  /* 0x000000ffff2e5224 */ /* 0x000fe200008e062e */
[----:B------:R-:W-:Y:S01]  /*51e0*/  ISETP.GE.U32.AND P1, PT, R38, 0x300, PT ;  /* 0x000003002600780c */ /* 0x000fe20003f26070 */
        /* <DEDUP_REMOVED lines=47> */
[----:B------:R-:W-:Y:S01]  /*54e0*/  @P0 IMAD.MOV.U32 R4, RZ, RZ, R43 ;  /* 0x000000ffff040224 */ /* 0x000fe200078e002b */
[----:B------:R-:W-:Y:S01]  /*54f0*/  ISETP.GE.U32.AND P5, PT, R38, 0x380, PT ;  /* 0x000003802600780c */ /* 0x000fe20003fa6070 */
[----:B0-----:R-:W-:Y:S01]  /*5500*/  FADD.FTZ R41, R14, R41 ;  /* 0x000000290e297221 */ /* 0x001fe20000010000 */
[----:B------:R-:W0:Y:S01]  /*5510*/  LDS R27, [R8.X4+0x400] ;  /* 0x00040000081b7984 */ /* 0x000e220000004800 */
[----:B------:R-:W-:Y:S01]  /*5520*/  @P0 MOV R5, R44 ;  /* 0x0000002c00050202 */ /* 0x000fe20000000f00 */
[----:B-1----:R-:W-:-:S02]  /*5530*/  FADD.FTZ R15, RZ, R15 ;  /* 0x0000000fff0f7221 */ /* 0x002fc40000010000 */
[----:B------:R-:W-:Y:S01]  /*5540*/  LDS R19, [R8.X4+0x1a00] ;  /* 0x001a000008137984 */ /* 0x000fe20000004800 */
[----:B--2---:R-:W-:Y:S01]  /*5550*/  FADD.FTZ R0, R0, R35 ;  /* 0x0000002300007221 */ /* 0x004fe20000010000 */
[----:B------:R-:W-:Y:S02]  /*5560*/  @P0 MOV R2, R45 ;  /* 0x0000002d00020202 */ /* 0x000fe40000000f00 */
[----:B------:R-:W1:Y:S01]  /*5570*/  LDS R6, [R8.X4+0xc00] ;  /* 0x000c000008067984 */ /* 0x000e620000004800 */
[----:B------:R-:W-:Y:S01]  /*5580*/  @P0 IADD3 R45, P6, R45, 0x200, RZ ;  /* 0x000002002d2d0810 */ /* 0x000fe20007fde0ff */
[----:B---3--:R-:W-:Y:S01]  /*5590*/  FADD.FTZ R0, R0, R37 ;  /* 0x0000002500007221 */ /* 0x008fe20000010000 */
[-C--:B------:R-:W-:Y:S01]  /*55a0*/  @P0 MOV R3, R46.reuse ;  /* 0x0000002e00030202 */ /* 0x080fe20000000f00 */
[----:B------:R-:W-:Y:S01]  /*55b0*/  LDS R23, [R8.X4+0x2a00] ;  /* 0x002a000008177984 */ /* 0x000fe20000004800 */
[----:B------:R-:W-:Y:S02]  /*55c0*/  @P0 IADD3.X R46, RZ, R46, RZ, P6, !PT ;  /* 0x0000002eff2e0210 */ /* 0x000fe400037fe4ff */
[----:B------:R-:W-:Y:S01]  /*55d0*/  @P0 IADD3 R43, P6, R43, 0x200, RZ ;  /* 0x000002002b2b0810 */ /* 0x000fe20007fde0ff */
[----:B------:R-:W2:Y:S01]  /*55e0*/  LDS R17, [R8.X4+0x1c00] ;  /* 0x001c000008117984 */ /* 0x000ea20000004800 */
[----:B------:R-:W-:-:S02]  /*55f0*/  FADD.FTZ R39, R0, R39 ;  /* 0x0000002700277221 */ /* 0x000fc40000010000 */
[----:B------:R-:W-:Y:S01]  /*5600*/  @P0 IADD3.X R44, RZ, R44, RZ, P6, !PT ;  /* 0x0000002cff2c0210 */ /* 0x000fe200037fe4ff */
[----:B------:R-:W3:Y:S01]  /*5610*/  LDS R0, [R8.X4+0xa00] ;  /* 0x000a000008007984 */ /* 0x000ee20000004800 */
[----:B------:R-:W-:Y:S01]  /*5620*/  ISETP.GE.U32.AND P6, PT, R38, 0x400, PT ;  /* 0x000004002600780c */ /* 0x000fe20003fc6070 */
[----:B------:R-:W-:Y:S02]  /*5630*/  FADD.FTZ R15, R15, R16 ;  /* 0x000000100f0f7221 */ /* 0x000fe40000010000 */
[----:B------:R-:W3:Y:S02]  /*5640*/  LDS R38, [R8.X4+0x1400] ;  /* 0x0014000008267984 */ /* 0x000ee40000004800 */
[----:B----4-:R-:W-:Y:S02]  /*5650*/  FADD.FTZ R15, R15, R18 ;  /* 0x000000120f0f7221 */ /* 0x010fe40000010000 */
[----:B------:R-:W4:Y:S02]  /*5660*/  LDS R35, [R8.X4+0x3a00] ;  /* 0x003a000008237984 */ /* 0x000f240000004800 */
[----:B------:R-:W-:-:S02]  /*5670*/  FADD.FTZ R15, R15, R20 ;  /* 0x000000140f0f7221 */ /* 0x000fc40000010000 */
[----:B------:R1:W-:Y:S04]  /*5680*/  @P0 STG.E [R2.64], R39 ;  /* 0x0000002702000986 */ /* 0x0003e8000c101904 */
[----:B------:R-:W4:Y:S01]  /*5690*/  LDS R25, [R8.X4+0x2c00] ;  /* 0x002c000008197984 */ /* 0x000f220000004800 */
[----:B0-----:R-:W-:-:S03]  /*56a0*/  FADD.FTZ R27, RZ, R27 ;  /* 0x0000001bff1b7221 */ /* 0x001fc60000010000 */
[----:B------:R-:W-:Y:S01]  /*56b0*/  @P0 STG.E [R4.64], R29 ;  /* 0x0000001d04000986 */ /* 0x000fe2000c101904 */
[----:B-1----:R-:W-:Y:S01]  /*56c0*/  @P4 MOV R2, R45 ;  /* 0x0000002d00024202 */ /* 0x002fe20000000f00 */
[----:B------:R-:W-:Y:S02]  /*56d0*/  @P4 IMAD.MOV.U32 R3, RZ, RZ, R46 ;  /* 0x000000ffff034224 */ /* 0x000fe400078e002e */
[----:B------:R-:W0:Y:S01]  /*56e0*/  LDS R10, [R8.X4+0xe00] ;  /* 0x000e0000080a7984 */ /* 0x000e220000004800 */
[----:B------:R-:W-:Y:S01]  /*56f0*/  @P4 IADD3 R45, P0, R45, 0x200, RZ ;  /* 0x000002002d2d4810 */ /* 0x000fe20007f1e0ff */
[----:B------:R-:W-:Y:S02]  /*5700*/  FADD.FTZ R6, RZ, R6 ;  /* 0x00000006ff067221 */ /* 0x000fe40000010000 */
[----:B------:R-:W1:Y:S01]  /*5710*/  LDS R29, [R8.X4+0x3c00] ;  /* 0x003c0000081d7984 */ /* 0x000e620000004800 */
[----:B------:R-:W-:-:S03]  /*5720*/  @P4 IADD3.X R46, RZ, R46, RZ, P0, !PT ;  /* 0x0000002eff2e4210 */ /* 0x000fc600007fe4ff */
[----:B------:R-:W1:Y:S01]  /*5730*/  LDS R21, [R8.X4+0x1e00] ;  /* 0x001e000008157984 */ /* 0x000e620000004800 */
[----:B--2---:R-:W-:-:S03]  /*5740*/  FADD.FTZ R6, R6, R17 ;  /* 0x0000001106067221 */ /* 0x004fc60000010000 */
[----:B------:R-:W-:Y:S01]  /*5750*/  LDS R37, [R8.X4+0x3e00] ;  /* 0x003e000008257984 */ /* 0x000fe20000004800 */
[----:B---3--:R-:W-:Y:S02]  /*5760*/  FADD.FTZ R0, RZ, R0 ;  /* 0x00000000ff007221 */ /* 0x008fe40000010000 */
[----:B------:R-:W-:Y:S02]  /*5770*/  FADD.FTZ R27, R27, R38 ;  /* 0x000000261b1b7221 */ /* 0x000fe40000010000 */
[----:B------:R-:W-:Y:S02]  /*5780*/  FADD.FTZ R0, R0, R19 ;  /* 0x0000001300007221 */ /* 0x000fe40000010000 */
[----:B------:R-:W-:Y:S02]  /*5790*/  FADD.FTZ R27, R27, R40 ;  /* 0x000000281b1b7221 */ /* 0x000fe40000010000 */
[----:B------:R-:W-:Y:S02]  /*57a0*/  FADD.FTZ R0, R0, R23 ;  /* 0x0000001700007221 */ /* 0x000fe40000010000 */
[----:B------:R-:W-:-:S02]  /*57b0*/  FADD.FTZ R27, R27, R42 ;  /* 0x0000002a1b1b7221 */ /* 0x000fc40000010000 */
[----:B----4-:R-:W-:Y:S02]  /*57c0*/  FADD.FTZ R35, R0, R35 ;  /* 0x0000002300237221 */ /* 0x010fe40000010000 */
[----:B------:R-:W-:Y:S01]  /*57d0*/  FADD.FTZ R6, R6, R25 ;  /* 0x0000001906067221 */ /* 0x000fe20000010000 */
[----:B------:R2:W-:Y:S04]  /*57e0*/  @P4 STG.E [R2.64], R27 ;  /* 0x0000001b02004986 */ /* 0x0005e8000c101904 */
[----:B------:R-:W3:Y:S01]  /*57f0*/  LDS R27, [R8.X4+0x2e00] ;  /* 0x002e0000081b7984 */ /* 0x000ee20000004800 */
[----:B0-----:R-:W-:Y:S01]  /*5800*/  FADD.FTZ R10, RZ, R10 ;  /* 0x0000000aff0a7221 */ /* 0x001fe20000010000 */
[----:B--2---:R-:W-:Y:S01]  /*5810*/  @P4 MOV R2, R43 ;  /* 0x0000002b00024202 */ /* 0x004fe20000000f00 */
[----:B-1----:R-:W-:Y:S01]  /*5820*/  FADD.FTZ R29, R6, R29 ;  /* 0x0000001d061d7221 */ /* 0x002fe20000010000 */
[----:B------:R-:W-:-:S02]  /*5830*/  @P4 MOV R3, R44 ;  /* 0x0000002c00034202 */ /* 0x000fc40000000f00 */
[----:B------:R-:W-:Y:S01]  /*5840*/  @P4 IADD3 R43, P0, R43, 0x200, RZ ;  /* 0x000002002b2b4810 */ /* 0x000fe20007f1e0ff */
[----:B------:R-:W-:Y:S02]  /*5850*/  FADD.FTZ R10, R10, R21 ;  /* 0x000000150a0a7221 */ /* 0x000fe40000010000 */
[----:B------:R0:W-:Y:S01]  /*5860*/  @P4 STG.E [R2.64], R7 ;  /* 0x0000000702004986 */ /* 0x0001e2000c101904 */
[----:B------:R-:W-:Y:S02]  /*5870*/  @P4 IADD3.X R44, RZ, R44, RZ, P0, !PT ;  /* 0x0000002cff2c4210 */ /* 0x000fe400007fe4ff */
[----:B0-----:R-:W-:Y:S01]  /*5880*/  @P3 MOV R2, R45 ;  /* 0x0000002d00023202 */ /* 0x001fe20000000f00 */
[----:B------:R-:W-:Y:S01]  /*5890*/  @P3 IMAD.MOV.U32 R3, RZ, RZ, R46 ;  /* 0x000000ffff033224 */ /* 0x000fe200078e002e */
[----:B------:R-:W-:-:S04]  /*58a0*/  @P3 IADD3 R45, P0, R45, 0x200, RZ ;  /* 0x000002002d2d3810 */ /* 0x000fc80007f1e0ff */
[----:B------:R0:W-:Y:S01]  /*58b0*/  @P3 STG.E [R2.64], R41 ;  /* 0x0000002902003986 */ /* 0x0001e2000c101904 */
[----:B------:R-:W-:Y:S01]  /*58c0*/  @P3 IADD3.X R46, RZ, R46, RZ, P0, !PT ;  /* 0x0000002eff2e3210 */ /* 0x000fe200007fe4ff */
[----:B---3--:R-:W-:-:S04]  /*58d0*/  FADD.FTZ R10, R10, R27 ;  /* 0x0000001b0a0a7221 */ /* 0x008fc80000010000 */
        /* <DEDUP_REMOVED lines=44> */
.L_x_9279:
[----:B--2---:R-:W-:Y:S01]  /*5ba0*/  HFMA2.MMA R169, -RZ, RZ, 0, 5.9604644775390625e-08 ;  /* 0x00000001ffa97435 */ /* 0x004fe200000001ff */
[----:B------:R-:W-:Y:S01]  /*5bb0*/  MOV R168, R237 ;  /* 0x000000ed00a87202 */ /* 0x000fe20000000f00 */
[----:B------:R-:W-:Y:S01]  /*5bc0*/  IMAD.MOV.U32 R172, RZ, RZ, 0x1f ;  /* 0x0000001fffac7424 */ /* 0x000fe200078e00ff */
[----:B------:R-:W-:-:S02]  /*5bd0*/  MOV R175, 0xffffffff ;  /* 0xffffffff00af7802 */ /* 0x000fc40000000f00 */
[----:B---3--:R-:W-:Y:S02]  /*5be0*/  MOV R2, 0x5c00 ;  /* 0x00005c0000027802 */ /* 0x008fe40000000f00 */
[----:B01---5:R-:W-:Y:S05]  /*5bf0*/  CALL.REL.NOINC `($__internal_151_$__cuda_sm70_shflsync_bfly_p) ;  /* 0x0000046000007944 */ /* 0x023fea0003c00000 */
[----:B-1----:R-:W-:Y:S01]  /*5c00*/  MOV R0, R168 ;  /* 0x000000a800007202 */ /* 0x002fe20000000f00 */
[----:B0-----:R-:W-:Y:S05]  /*5c10*/  BRA `(.L_x_9354) ;  /* 0xffffc33000007947 */ /* 0x001fea000383ffff */
.L_x_9280:
[----:B--2---:R-:W-:Y:S01]  /*5c20*/  HFMA2.MMA R169, -RZ, RZ, 0, 5.9604644775390625e-08 ;  /* 0x00000001ffa97435 */ /* 0x004fe200000001ff */
[----:B------:R-:W-:Y:S01]  /*5c30*/  MOV R168, R235 ;  /* 0x000000eb00a87202 */ /* 0x000fe20000000f00 */
[----:B------:R-:W-:Y:S01]  /*5c40*/  IMAD.MOV.U32 R172, RZ, RZ, 0x1f ;  /* 0x0000001fffac7424 */ /* 0x000fe200078e00ff */
[----:B------:R-:W-:Y:S02]  /*5c50*/  MOV R175, 0xffffffff ;  /* 0xffffffff00af7802 */ /* 0x000fe40000000f00 */
[----:B---3--:R-:W-:Y:S02]  /*5c60*/  MOV R2, 0x5c80 ;  /* 0x00005c8000027802 */ /* 0x008fe40000000f00 */
[----:B01--45:R-:W-:Y:S05]  /*5c70*/  CALL.REL.NOINC `($__internal_151_$__cuda_sm70_shflsync_bfly_p) ;  /* 0x000003e000007944 */ /* 0x033fea0003c00000 */
[----:B------:R-:W-:Y:S01]  /*5c80*/  FADD.FTZ R237, R0, R237 ;  /* 0x000000ed00ed7221 */ /* 0x000fe20000010000 */
[----:B0-----:R-:W-:Y:S01]  /*5c90*/  HFMA2.MMA R169, -RZ, RZ, 0, 1.1920928955078125e-07 ;  /* 0x00000002ffa97435 */ /* 0x001fe200000001ff */
[----:B-1----:R-:W-:Y:S01]  /*5ca0*/  FADD.FTZ R235, R235, R168 ;  /* 0x000000a8ebeb7221 */ /* 0x002fe20000010000 */
[----:B------:R-:W-:Y:S01]  /*5cb0*/  MOV R172, 0x1f ;  /* 0x0000001f00ac7802 */ /* 0x000fe20000000f00 */
[----:B------:R-:W-:Y:S01]  /*5cc0*/  IMAD.MOV.U32 R168, RZ, RZ, R237 ;  /* 0x000000ffffa87224 */ /* 0x000fe200078e00ed */
[----:B------:R-:W-:-:S02]  /*5cd0*/  MOV R175, 0xffffffff ;  /* 0xffffffff00af7802 */ /* 0x000fc40000000f00 */
[----:B------:R-:W-:Y:S02]  /*5ce0*/  MOV R2, 0x5d00 ;  /* 0x00005d0000027802 */ /* 0x000fe40000000f00 */
[----:B------:R-:W-:Y:S05]  /*5cf0*/  CALL.REL.NOINC `($__internal_151_$__cuda_sm70_shflsync_bfly_p) ;  /* 0x0000036000007944 */ /* 0x000fea0003c00000 */
[----:B0-----:R-:W-:Y:S01]  /*5d00*/  HFMA2.MMA R169, -RZ, RZ, 0, 1.1920928955078125e-07 ;  /* 0x00000002ffa97435 */ /* 0x001fe200000001ff */
[----:B-1----:R-:W-:Y:S01]  /*5d10*/  MOV R0, R168 ;  /* 0x000000a800007202 */ /* 0x002fe20000000f00 */
[----:B------:R-:W-:Y:S01]  /*5d20*/  IMAD.MOV.U32 R175, RZ, RZ, -0x1 ;  /* 0xffffffffffaf7424 */ /* 0x000fe200078e00ff */
[----:B------:R-:W-:Y:S02]  /*5d30*/  MOV R168, R235 ;  /* 0x000000eb00a87202 */ /* 0x000fe40000000f00 */
[----:B------:R-:W-:Y:S02]  /*5d40*/  MOV R172, 0x1f ;  /* 0x0000001f00ac7802 */ /* 0x000fe40000000f00 */
[----:B------:R-:W-:Y:S02]  /*5d50*/  MOV R2, 0x5d70 ;  /* 0x00005d7000027802 */ /* 0x000fe40000000f00 */
[----:B------:R-:W-:Y:S05]  /*5d60*/  CALL.REL.NOINC `($__internal_151_$__cuda_sm70_shflsync_bfly_p) ;  /* 0x000002f000007944 */ /* 0x000fea0003c00000 */
[----:B------:R-:W-:Y:S01]  /*5d70*/  FADD.FTZ R237, R0, R237 ;  /* 0x000000ed00ed7221 */ /* 0x000fe20000010000 */
[----:B0-----:R-:W-:Y:S01]  /*5d80*/  HFMA2.MMA R169, -RZ, RZ, 0, 2.384185791015625e-07 ;  /* 0x00000004ffa97435 */ /* 0x001fe200000001ff */
[----:B-1----:R-:W-:Y:S01]  /*5d90*/  FADD.FTZ R235, R235, R168 ;  /* 0x000000a8ebeb7221 */ /* 0x002fe20000010000 */
[----:B------:R-:W-:-:S02]  /*5da0*/  MOV R172, 0x1f ;  /* 0x0000001f00ac7802 */ /* 0x000fc40000000f00 */
[----:B------:R-:W-:Y:S02]  /*5db0*/  MOV R175, 0xffffffff ;  /* 0xffffffff00af7802 */ /* 0x000fe40000000f00 */
[----:B------:R-:W-:Y:S02]  /*5dc0*/  MOV R168, R237 ;  /* 0x000000ed00a87202 */ /* 0x000fe40000000f00 */
[----:B------:R-:W-:Y:S02]  /*5dd0*/  MOV R2, 0x5df0 ;  /* 0x00005df000027802 */ /* 0x000fe40000000f00 */
[----:B------:R-:W-:Y:S05]  /*5de0*/  CALL.REL.NOINC `($__internal_151_$__cuda_sm70_shflsync_bfly_p) ;  /* 0x0000027000007944 */ /* 0x000fea0003c00000 */
[----:B0-----:R-:W-:Y:S01]  /*5df0*/  HFMA2.MMA R169, -RZ, RZ, 0, 2.384185791015625e-07 ;  /* 0x00000004ffa97435 */ /* 0x001fe200000001ff */
[----:B-1----:R-:W-:Y:S01]  /*5e00*/  IMAD.MOV.U32 R0, RZ, RZ, R168 ;  /* 0x000000ffff007224 */ /* 0x002fe200078e00a8 */
[----:B------:R-:W-:Y:S02]  /*5e10*/  MOV R168, R235 ;  /* 0x000000eb00a87202 */ /* 0x000fe40000000f00 */
[----:B------:R-:W-:Y:S02]  /*5e20*/  MOV R172, 0x1f ;  /* 0x0000001f00ac7802 */ /* 0x000fe40000000f00 */
[----:B------:R-:W-:-:S02]  /*5e30*/  MOV R175, 0xffffffff ;  /* 0xffffffff00af7802 */ /* 0x000fc40000000f00 */
[----:B------:R-:W-:Y:S02]  /*5e40*/  MOV R2, 0x5e60 ;  /* 0x00005e6000027802 */ /* 0x000fe40000000f00 */
[----:B------:R-:W-:Y:S05]  /*5e50*/  CALL.REL.NOINC `($__internal_151_$__cuda_sm70_shflsync_bfly_p) ;  /* 0x0000020000007944 */ /* 0x000fea0003c00000 */
[----:B------:R-:W-:Y:S01]  /*5e60*/  FADD.FTZ R237, R0, R237 ;  /* 0x000000ed00ed7221 */ /* 0x000fe20000010000 */
[----:B0-----:R-:W-:Y:S01]  /*5e70*/  HFMA2.MMA R172, -RZ, RZ, 0, 1.847743988037109375e-06 ;  /* 0x0000001fffac7435 */ /* 0x001fe200000001ff */
[----:B-1----:R-:W-:Y:S01]  /*5e80*/  FADD.FTZ R171, R235, R168 ;  /* 0x000000a8ebab7221 */ /* 0x002fe20000010000 */
[----:B------:R-:W-:Y:S01]  /*5e90*/  MOV R175, 0xffffffff ;  /* 0xffffffff00af7802 */ /* 0x000fe20000000f00 */
[----:B------:R-:W-:Y:S01]  /*5ea0*/  IMAD.MOV.U32 R169, RZ, RZ, 0x8 ;  /* 0x00000008ffa97424 */ /* 0x000fe200078e00ff */
[----:B------:R-:W-:Y:S02]  /*5eb0*/  MOV R168, R237 ;  /* 0x000000ed00a87202 */ /* 0x000fe40000000f00 */
[----:B------:R-:W-:Y:S02]  /*5ec0*/  MOV R2, 0x5ee0 ;  /* 0x00005ee000027802 */ /* 0x000fe40000000f00 */
[----:B------:R-:W-:Y:S05]  /*5ed0*/  CALL.REL.NOINC `($__internal_151_$__cuda_sm70_shflsync_bfly_p) ;  /* 0x0000018000007944 */ /* 0x000fea0003c00000 */
[----:B0-----:R-:W-:Y:S01]  /*5ee0*/  HFMA2.MMA R169, -RZ, RZ, 0, 4.76837158203125e-07 ;  /* 0x00000008ffa97435 */ /* 0x001fe200000001ff */
[----:B-1----:R-:W-:Y:S01]  /*5ef0*/  MOV R0, R168 ;  /* 0x000000a800007202 */ /* 0x002fe20000000f00 */
[----:B------:R-:W-:Y:S01]  /*5f00*/  IMAD.MOV.U32 R168, RZ, RZ, R171 ;  /* 0x000000ffffa87224 */ /* 0x000fe200078e00ab */
[----:B------:R-:W-:-:S02]  /*5f10*/  MOV R172, 0x1f ;  /* 0x0000001f00ac7802 */ /* 0x000fc40000000f00 */
[----:B------:R-:W-:Y:S02]  /*5f20*/  MOV R175, 0xffffffff ;  /* 0xffffffff00af7802 */ /* 0x000fe40000000f00 */
[----:B------:R-:W-:Y:S02]  /*5f30*/  MOV R2, 0x5f50 ;  /* 0x00005f5000027802 */ /* 0x000fe40000000f00 */
[----:B------:R-:W-:Y:S05]  /*5f40*/  CALL.REL.NOINC `($__internal_151_$__cuda_sm70_shflsync_bfly_p) ;  /* 0x0000011000007944 */ /* 0x000fea0003c00000 */
[----:B------:R-:W-:Y:S01]  /*5f50*/  FADD.FTZ R170, R0, R237 ;  /* 0x000000ed00aa7221 */ /* 0x000fe20000010000 */
[----:B0-----:R-:W-:Y:S01]  /*5f60*/  HFMA2.MMA R169, -RZ, RZ, 0, 9.5367431640625e-07 ;  /* 0x00000010ffa97435 */ /* 0x001fe200000001ff */
[----:B-1----:R-:W-:Y:S01]  /*5f70*/  FADD.FTZ R171, R171, R168 ;  /* 0x000000a8abab7221 */ /* 0x002fe20000010000 */
[----:B------:R-:W-:Y:S01]  /*5f80*/  MOV R175, 0xffffffff ;  /* 0xffffffff00af7802 */ /* 0x000fe20000000f00 */
[----:B------:R-:W-:Y:S01]  /*5f90*/  IMAD.MOV.U32 R172, RZ, RZ, 0x1f ;  /* 0x0000001fffac7424 */ /* 0x000fe200078e00ff */
[----:B------:R-:W-:Y:S02]  /*5fa0*/  MOV R168, R170 ;  /* 0x000000aa00a87202 */ /* 0x000fe40000000f00 */
[----:B------:R-:W-:Y:S02]  /*5fb0*/  MOV R2, 0x5fd0 ;  /* 0x00005fd000027802 */ /* 0x000fe40000000f00 */
[----:B------:R-:W-:Y:S05]  /*5fc0*/  CALL.REL.NOINC `($__internal_151_$__cuda_sm70_shflsync_bfly_p) ;  /* 0x0000009000007944 */ /* 0x000fea0003c00000 */
[----:B0-----:R-:W-:Y:S01]  /*5fd0*/  HFMA2.MMA R172, -RZ, RZ, 0, 1.847743988037109375e-06 ;  /* 0x0000001fffac7435 */ /* 0x001fe200000001ff */
[----:B-1----:R-:W-:Y:S01]  /*5fe0*/  MOV R173, R168 ;  /* 0x000000a800ad7202 */ /* 0x002fe20000000f00 */
[----:B------:R-:W-:Y:S01]  /*5ff0*/  IMAD.MOV.U32 R169, RZ, RZ, 0x10 ;  /* 0x00000010ffa97424 */ /* 0x000fe200078e00ff */
[----:B------:R-:W-:-:S02]  /*6000*/  MOV R168, R171 ;  /* 0x000000ab00a87202 */ /* 0x000fc40000000f00 */
[----:B------:R-:W-:Y:S02]  /*6010*/  MOV R175, 0xffffffff ;  /* 0xffffffff00af7802 */ /* 0x000fe40000000f00 */
[----:B------:R-:W-:Y:S02]  /*6020*/  MOV R2, 0x6040 ;  /* 0x0000604000027802 */ /* 0x000fe40000000f00 */
[----:B------:R-:W-:Y:S05]  /*6030*/  CALL.REL.NOINC `($__internal_151_$__cuda_sm70_shflsync_bfly_p) ;  /* 0x0000002000007944 */ /* 0x000fea0003c00000 */
[----:B-1----:R-:W-:Y:S01]  /*6040*/  MOV R2, R168 ;  /* 0x000000a800027202 */ /* 0x002fe20000000f00 */
[----:B0-----:R-:W-:Y:S05]  /*6050*/  BRA `(.L_x_9355) ;  /* 0xffffc01000007947 */ /* 0x001fea000383ffff */
        .weak           $__internal_151_$__cuda_sm70_shflsync_bfly_p
        .type           $__internal_151_$__cuda_sm70_shflsync_bfly_p,@function
        .size           $__internal_151_$__cuda_sm70_shflsync_bfly_p,(.L_x_12453 - $__internal_151_$__cuda_sm70_shflsync_bfly_p)
$__internal_151_$__cuda_sm70_shflsync_bfly_p:
[----:B------:R-:W-:Y:S01]  /*6060*/  HFMA2.MMA R3, -RZ, RZ, 0, 0 ;  /* 0x00000000ff037435 */ /* 0x000fe200000001ff */
[----:B------:R-:W-:Y:S04]  /*6070*/  WARPSYNC R175 ;  /* 0x000000af00007348 */ /* 0x000fe80003800000 */
[----:B------:R0:W1:Y:S01]  /*6080*/  SHFL.BFLY PT, R168, R168, R169, R172 ;  /* 0x0c0000a9a8a87389 */ /* 0x00006200000e00ac */
[----:B------:R-:W-:Y:S05]  /*6090*/  RET.REL.NODEC R2 `(_ZN10layer_norm13ln_bwd_kernelINS_13Kernel_traitsIf6__halffS2_fjLj1024ELj1ELj4ELj1ELj16ENS_18Kernel_traits_baseILj1024EfS2_fS2_fjLj128EEEEELb1ELb0ELb1ELb0EEEvNS_9BwdParamsE) ;  /* 0xffff9f6002007950 */ /* 0x000fea0003c3ffff */
.L_x_9356:
        /* <DEDUP_REMOVED lines=14> */
.L_x_12453:


//--------------------- .text._ZN10layer_norm22ln_bwd_finalize_kernelINS_22Kernel_traits_finalizeILj1024Ef6__halffS2_fjLb0ELj1024ELj4ENS_18Kernel_traits_baseILj1024EfS2_fS2_fjLj1024EEEEELb0ELb1EEEvNS_9BwdParamsE --------------------------
	.section	.text._ZN10layer_norm22ln_bwd_finalize_kernelINS_22Kernel_traits_finalizeILj1024Ef6__halffS2_fjLb0ELj1024ELj4ENS_18Kernel_traits_baseILj1024EfS2_fS2_fjLj1024EEEEELb0ELb1EEEvNS_9BwdParamsE,"ax",@progbits
	.sectioninfo	@"SHI_REGISTERS=32"
	.align	128
        .global         _ZN10layer_norm22ln_bwd_finalize_kernelINS_22Kernel_traits_finalizeILj1024Ef6__halffS2_fjLb0ELj1024ELj4ENS_18Kernel_traits_baseILj1024EfS2_fS2_fjLj1024EEEEELb0ELb1EEEvNS_9BwdParamsE
        .type           _ZN10layer_norm22ln_bwd_finalize_kernelINS_22Kernel_traits_finalizeILj1024Ef6__halffS2_fjLb0ELj1024ELj4ENS_18Kernel_traits_baseILj1024EfS2_fS2_fjLj1024EEEEELb0ELb1EEEvNS_9BwdParamsE,@function
        .size           _ZN10layer_norm22ln_bwd_finalize_kernelINS_22Kernel_traits_finalizeILj1024Ef6__halffS2_fjLb0ELj1024ELj4ENS_18Kernel_traits_baseILj1024EfS2_fS2_fjLj1024EEEEELb0ELb1EEEvNS_9BwdParamsE,(.L_x_12454 - _ZN10layer_norm22ln_bwd_finalize_kernelINS_22Kernel_traits_finalizeILj1024Ef6__halffS2_fjLb0ELj1024ELj4ENS_18Kernel_traits_baseILj1024EfS2_fS2_fjLj1024EEEEELb0ELb1EEEvNS_9BwdParamsE)
        .other          _ZN10layer_norm22ln_bwd_finalize_kernelINS_22Kernel_traits_finalizeILj1024Ef6__halffS2_fjLb0ELj1024ELj4ENS_18Kernel_traits_baseILj1024EfS2_fS2_fjLj1024EEEEELb0ELb1EEEvNS_9BwdParamsE,@"STO_CUDA_ENTRY STV_DEFAULT"
_ZN10layer_norm22ln_bwd_finalize_kernelINS_22Kernel_traits_finalizeILj1024Ef6__halffS2_fjLb0ELj1024ELj4ENS_18Kernel_traits_baseILj1024EfS2_fS2_fjLj1024EEEEELb0ELb1EEEvNS_9BwdParamsE:
.text._ZN10layer_norm22ln_bwd_finalize_kernelINS_22Kernel_traits_finalizeILj1024Ef6__halffS2_fjLb0ELj1024ELj4ENS_18Kernel_traits_baseILj1024EfS2_fS2_fjLj1024EEEEELb0ELb1EEEvNS_9BwdParamsE:
        /* <DEDUP_REMOVED lines=19> */
.L_x_9367:
        /* <DEDUP_REMOVED lines=27> */
.L_x_9361:
        /* <DEDUP_REMOVED lines=35> */
.L_x_9360:
[----:B------:R-:W-:Y:S05]  /*0510*/  BSYNC B1 ;  /* 0x0000000000017941 */ /* 0x000fea0003800000 */
.L_x_9359:
        /* <DEDUP_REMOVED lines=23> */
.L_x_9363:
[----:B------:R-:W-:Y:S05]  /*0690*/  BSYNC B1 ;  /* 0x0000000000017941 */ /* 0x000fea0003800000 */
.L_x_9362:
        /* <DEDUP_REMOVED lines=10> */
.L_x_9358:
[----:B------:R-:W-:Y:S05]  /*0740*/  BSYNC B0 ;  /* 0x0000000000007941 */ /* 0x000fea0003800000 */
.L_x_9357:
        /* <DEDUP_REMOVED lines=11> */
.L_x_9368:
        /* <DEDUP_REMOVED lines=18> */
.L_x_9369:
[----:B------:R-:W-:Y:S01]  /*0920*/  @!P1 SHF.R.U32.HI R2, RZ, 0x3, R0 ;  /* 0x00000003ff029819 */ /* 0x000fe20000011600 */
[----:B---3--:R-:W-:Y:S02]  /*0930*/  FADD.FTZ R5, R5, R10 ;  /* 0x0000000a05057221 */ /* 0x008fe40000010000 */
[----:B--2---:R-:W-:Y:S01]  /*0940*/  FADD.FTZ R7, R7, R4 ;  /* 0x0000000407077221 */ /* 0x004fe20000010000 */
[----:B------:R-:W-:-:S05]  /*0950*/  @!P1 LOP3.LUT R2, R2, 0x1ffffffc, RZ, 0xc0, !PT ;  /* 0x1ffffffc02029812 */ /* 0x000fca00078ec0ff */
[----:B------:R2:W-:Y:S04]  /*0960*/  @!P1 STS [R2+0x2000], R5 ;  /* 0x0020000502009388 */ /* 0x0005e80000000800 */
[----:B------:R2:W-:Y:S02]  /*0970*/  @!P1 STS [R2+0x2080], R7 ;  /* 0x0020800702009388 */ /* 0x0005e40000000800 */
.L_x_9364:
        /* <DEDUP_REMOVED lines=14> */
.L_x_9365:
[----:B------:R-:W-:Y:S01]  /*0a60*/  HFMA2.MMA R9, -RZ, RZ, 0, 5.9604644775390625e-08 ;  /* 0x00000001ff097435 */ /* 0x000fe200000001ff */
[----:B--2---:R-:W-:Y:S01]  /*0a70*/  IMAD.MOV.U32 R10, RZ, RZ, R4 ;  /* 0x000000ffff0a7224 */ /* 0x004fe200078e0004 */
[----:B------:R-:W-:Y:S01]  /*0a80*/  MOV R11, 0xffffffff ;  /* 0xffffffff000b7802 */ /* 0x000fe20000000f00 */
[----:B------:R-:W-:Y:S01]  /*0a90*/  IMAD.MOV.U32 R6, RZ, RZ, 0x1f ;  /* 0x0000001fff067424 */ /* 0x000fe200078e00ff */
[----:B------:R-:W-:-:S02]  /*0aa0*/  MOV R2, 0xac0 ;  /* 0x00000ac000027802 */ /* 0x000fc40000000f00 */
[----:B01----:R-:W-:Y:S05]  /*0ab0*/  CALL.REL.NOINC `($__internal_152_$__cuda_sm70_shflsync_bfly_p) ;  /* 0x000003c000007944 */ /* 0x003fea0003c00000 */
[----:B-1----:R-:W-:Y:S01]  /*0ac0*/  MOV R3, R6 ;  /* 0x0000000600037202 */ /* 0x002fe20000000f00 */
[----:B0-----:R-:W-:Y:S05]  /*0ad0*/  BRA `(.L_x_9368) ;  /* 0xfffffd2000007947 */ /* 0x001fea000383ffff */
.L_x_9366:
[----:B------:R-:W-:Y:S01]  /*0ae0*/  HFMA2.MMA R9, -RZ, RZ, 0, 1.1920928955078125e-07 ;  /* 0x00000002ff097435 */ /* 0x000fe200000001ff */
[----:B------:R-:W-:Y:S01]  /*0af0*/  IMAD.MOV.U32 R10, RZ, RZ, R13 ;  /* 0x000000ffff0a7224 */ /* 0x000fe200078e000d */
[----:B------:R-:W-:Y:S01]  /*0b00*/  MOV R6, 0x1f ;  /* 0x0000001f00067802 */ /* 0x000fe20000000f00 */
[----:B------:R-:W-:Y:S01]  /*0b10*/  IMAD.MOV.U32 R11, RZ, RZ, -0x1 ;  /* 0xffffffffff0b7424 */ /* 0x000fe200078e00ff */
[----:B------:R-:W-:-:S02]  /*0b20*/  MOV R2, 0xb40 ;  /* 0x00000b4000027802 */ /* 0x000fc40000000f00 */
[----:B012---:R-:W-:Y:S05]  /*0b30*/  CALL.REL.NOINC `($__internal_152_$__cuda_sm70_shflsync_bfly_p) ;  /* 0x0000034000007944 */ /* 0x007fea0003c00000 */
[----:B0-----:R-:W-:Y:S01]  /*0b40*/  HFMA2.MMA R9, -RZ, RZ, 0, 2.384185791015625e-07 ;  /* 0x00000004ff097435 */ /* 0x001fe200000001ff */
[----:B-1----:R-:W-:Y:S01]  /*0b50*/  FADD.FTZ R10, R13, R6 ;  /* 0x000000060d0a7221 */ /* 0x002fe20000010000 */
[----:B------:R-:W-:Y:S01]  /*0b60*/  MOV R6, 0x1f ;  /* 0x0000001f00067802 */ /* 0x000fe20000000f00 */
[----:B------:R-:W-:Y:S01]  /*0b70*/  IMAD.MOV.U32 R11, RZ, RZ, -0x1 ;  /* 0xffffffffff0b7424 */ /* 0x000fe200078e00ff */
[----:B------:R-:W-:-:S02]  /*0b80*/  MOV R2, 0xba0 ;  /* 0x00000ba000027802 */ /* 0x000fc40000000f00 */
[----:B------:R-:W-:Y:S05]  /*0b90*/  CALL.REL.NOINC `($__internal_152_$__cuda_sm70_shflsync_bfly_p) ;  /* 0x000002e000007944 */ /* 0x000fea0003c00000 */
[----:B0-----:R-:W-:Y:S01]  /*0ba0*/  HFMA2.MMA R9, -RZ, RZ, 0, 4.76837158203125e-07 ;  /* 0x00000008ff097435 */ /* 0x001fe200000001ff */
[----:B-1----:R-:W-:Y:S01]  /*0bb0*/  FADD.FTZ R10, R10, R6 ;  /* 0x000000060a0a7221 */ /* 0x002fe20000010000 */
[----:B------:R-:W-:Y:S01]  /*0bc0*/  MOV R6, 0x1f ;  /* 0x0000001f00067802 */ /* 0x000fe20000000f00 */
[----:B------:R-:W-:Y:S01]  /*0bd0*/  IMAD.MOV.U32 R11, RZ, RZ, -0x1 ;  /* 0xffffffffff0b7424 */ /* 0x000fe200078e00ff */
[----:B------:R-:W-:-:S02]  /*0be0*/  MOV R2, 0xc00 ;  /* 0x00000c0000027802 */ /* 0x000fc40000000f00 */
[----:B------:R-:W-:Y:S05]  /*0bf0*/  CALL.REL.NOINC `($__internal_152_$__cuda_sm70_shflsync_bfly_p) ;  /* 0x0000028000007944 */ /* 0x000fea0003c00000 */
[----:B-1----:R-:W-:Y:S01]  /*0c00*/  FADD.FTZ R4, R10, R6 ;  /* 0x000000060a047221 */ /* 0x002fe20000010000 */
[----:B0-----:R-:W-:Y:S01]  /*0c10*/  HFMA2.MMA R9, -RZ, RZ, 0, 9.5367431640625e-07 ;  /* 0x00000010ff097435 */ /* 0x001fe200000001ff */
[----:B------:R-:W-:Y:S01]  /*0c20*/  MOV R6, 0x1f ;  /* 0x0000001f00067802 */ /* 0x000fe20000000f00 */
[----:B------:R-:W-:Y:S01]  /*0c30*/  IMAD.MOV.U32 R11, RZ, RZ, -0x1 ;  /* 0xffffffffff0b7424 */ /* 0x000fe200078e00ff */
[----:B------:R-:W-:-:S02]  /*0c40*/  MOV R2, 0xc70 ;  /* 0x00000c7000027802 */ /* 0x000fc40000000f00 */
[----:B------:R-:W-:Y:S02]  /*0c50*/  MOV R10, R4 ;  /* 0x00000004000a7202 */ /* 0x000fe40000000f00 */
[----:B------:R-:W-:Y:S05]  /*0c60*/  CALL.REL.NOINC `($__internal_152_$__cuda_sm70_shflsync_bfly_p) ;  /* 0x0000021000007944 */ /* 0x000fea0003c00000 */
[----:B0-----:R-:W-:Y:S01]  /*0c70*/  HFMA2.MMA R9, -RZ, RZ, 0, 5.9604644775390625e-08 ;  /* 0x00000001ff097435 */ /* 0x001fe200000001ff */
[----:B-1----:R-:W-:Y:S01]  /*0c80*/  MOV R7, R6 ;  /* 0x0000000600077202 */ /* 0x002fe20000000f00 */
[----:B------:R-:W-:Y:S01]  /*0c90*/  IMAD.MOV.U32 R10, RZ, RZ, R5 ;  /* 0x000000ffff0a7224 */ /* 0x000fe200078e0005 */
[----:B------:R-:W-:Y:S01]  /*0ca0*/  MOV R6, 0x1f ;  /* 0x0000001f00067802 */ /* 0x000fe20000000f00 */
[----:B------:R-:W-:Y:S01]  /*0cb0*/  IMAD.MOV.U32 R11, RZ, RZ, -0x1 ;  /* 0xffffffffff0b7424 */ /* 0x000fe200078e00ff */
[----:B------:R-:W-:Y:S02]  /*0cc0*/  MOV R2, 0xce0 ;  /* 0x00000ce000027802 */ /* 0x000fe40000000f00 */
[----:B------:R-:W-:Y:S05]  /*0cd0*/  CALL.REL.NOINC `($__internal_152_$__cuda_sm70_shflsync_bfly_p) ;  /* 0x000001a000007944 */ /* 0x000fea0003c00000 */
[----:B0-----:R-:W-:Y:S01]  /*0ce0*/  HFMA2.MMA R9, -RZ, RZ, 0, 1.1920928955078125e-07 ;  /* 0x00000002ff097435 */ /* 0x001fe200000001ff */
[----:B-1----:R-:W-:Y:S01]  /*0cf0*/  FADD.FTZ R10, R5, R6 ;  /* 0x00000006050a7221 */ /* 0x002fe20000010000 */
[----:B------:R-:W-:Y:S01]  /*0d00*/  MOV R6, 0x1f ;  /* 0x0000001f00067802 */ /* 0x000fe20000000f00 */
[----:B------:R-:W-:Y:S01]  /*0d10*/  IMAD.MOV.U32 R11, RZ, RZ, -0x1 ;  /* 0xffffffffff0b7424 */ /* 0x000fe200078e00ff */
[----:B------:R-:W-:Y:S02]  /*0d20*/  MOV R2, 0xd40 ;  /* 0x00000d4000027802 */ /* 0x000fe40000000f00 */
[----:B------:R-:W-:Y:S05]  /*0d30*/  CALL.REL.NOINC `($__internal_152_$__cuda_sm70_shflsync_bfly_p) ;  /* 0x0000014000007944 */ /* 0x000fea0003c00000 */
        /* <DEDUP_REMOVED lines=12> */
[----:B0-----:R-:W-:Y:S01]  /*0e00*/  HFMA2.MMA R9, -RZ, RZ, 0, 9.5367431640625e-07 ;  /* 0x00000010ff097435 */ /* 0x001fe200000001ff */
[----:B-1----:R-:W-:Y:S01]  /*0e10*/  FADD.FTZ R10, R10, R6 ;  /* 0x000000060a0a7221 */ /* 0x002fe20000010000 */
[----:B------:R-:W-:Y:S01]  /*0e20*/  MOV R6, 0x1f ;  /* 0x0000001f00067802 */ /* 0x000fe20000000f00 */
[----:B------:R-:W-:Y:S01]  /*0e30*/  IMAD.MOV.U32 R11, RZ, RZ, -0x1 ;  /* 0xffffffffff0b7424 */ /* 0x000fe200078e00ff */
[----:B------:R-:W-:-:S02]  /*0e40*/  MOV R2, 0xe60 ;  /* 0x00000e6000027802 */ /* 0x000fc40000000f00 */
[----:B------:R-:W-:Y:S05]  /*0e50*/  CALL.REL.NOINC `($__internal_152_$__cuda_sm70_shflsync_bfly_p) ;  /* 0x0000002000007944 */ /* 0x000fea0003c00000 */
[----:B-1----:R-:W-:Y:S01]  /*0e60*/  MOV R5, R6 ;  /* 0x0000000600057202 */ /* 0x002fe20000000f00 */
[----:B0-----:R-:W-:Y:S05]  /*0e70*/  BRA `(.L_x_9369) ;  /* 0xfffffaa000007947 */ /* 0x001fea000383ffff */
        .weak           $__internal_152_$__cuda_sm70_shflsync_bfly_p
        .type           $__internal_152_$__cuda_sm70_shflsync_bfly_p,@function
        .size           $__internal_152_$__cuda_sm70_shflsync_bfly_p,(.L_x_12454 - $__internal_152_$__cuda_sm70_shflsync_bfly_p)
$__internal_152_$__cuda_sm70_shflsync_bfly_p:
[----:B------:R-:W-:Y:S01]  /*0e80*/  HFMA2.MMA R3, -RZ, RZ, 0, 0 ;  /* 0x00000000ff037435 */ /* 0x000fe200000001ff */
[----:B------:R-:W-:Y:S04]  /*0e90*/  WARPSYNC R11 ;  /* 0x0000000b00007348 */ /* 0x000fe80003800000 */
[----:B------:R0:W1:Y:S01]  /*0ea0*/  SHFL.BFLY PT, R6, R10, R9, R6 ;  /* 0x0c0000090a067389 */ /* 0x00006200000e0006 */
[----:B------:R-:W-:Y:S05]  /*0eb0*/  RET.REL.NODEC R2 `(_ZN10layer_norm22ln_bwd_finalize_kernelINS_22Kernel_traits_finalizeILj1024Ef6__halffS2_fjLb0ELj1024ELj4ENS_18Kernel_traits_baseILj1024EfS2_fS2_fjLj1024EEEEELb0ELb1EEEvNS_9BwdParamsE) ;  /* 0xfffff14002007950 */ /* 0x000fea0003c3ffff */
.L_x_9370:
        /* <DEDUP_REMOVED lines=12> */
.L_x_12454:


//--------------------- .text._ZN10layer_norm13ln_bwd_kernelINS_13Kernel_traitsIf6__halffS2_fjLj1024ELj1ELj4ELj1ELj16ENS_18Kernel_traits_baseILj1024EfS2_fS2_fjLj128EEEEELb1ELb0ELb1ELb1EEEvNS_9BwdParamsE --------------------------
	.section	.text._ZN10layer_norm13ln_bwd_kernelINS_13Kernel_traitsIf6__halffS2_fjLj1024ELj1ELj4ELj1ELj16ENS_18Kernel_traits_baseILj1024EfS2_fS2_fjLj128EEEEELb1ELb0ELb1ELb1EEEvNS_9BwdParamsE,"ax",@progbits
	.sectioninfo	@"SHI_REGISTERS=252"
	.align	128
        .global         _ZN10layer_norm13ln_bwd_kernelINS_13Kernel_traitsIf6__halffS2_fjLj1024ELj1ELj4ELj1ELj16ENS_18Kernel_traits_baseILj1024EfS2_fS2_fjLj128EEEEELb1ELb0ELb1ELb1EEEvNS_9BwdParamsE
        .type           _ZN10layer_norm13ln_bwd_kernelINS_13Kernel_traitsIf6__halffS2_fjLj1024ELj1ELj4ELj1ELj16ENS_18Kernel_traits_baseILj1024EfS2_fS2_fjLj128EEEEELb1ELb0ELb1ELb1EEEvNS_9BwdParamsE,@function
        .size           _ZN10layer_norm13ln_bwd_kernelINS_13Kernel_traitsIf6__halffS2_fjLj1024ELj1ELj4ELj1ELj16ENS_18Kernel_traits_baseILj1024EfS2_fS2_fjLj128EEEEELb1ELb0ELb1ELb1EEEvNS_9BwdParamsE,(.L_x_12455 - _ZN10layer_norm13ln_bwd_kernelINS_13Kernel_traitsIf6__halffS2_fjLj1024ELj1ELj4ELj1ELj16ENS_18Kernel_traits_baseILj1024EfS2_fS2_fjLj128EEEEELb1ELb0ELb1ELb1EEEvNS_9BwdParamsE)
        .other          _ZN10layer_norm13ln_bwd_kernelINS_13Kernel_traitsIf6__halffS2_fjLj1024ELj1ELj4ELj1ELj16ENS_18Kernel_traits_baseILj1024EfS2_fS2_fjLj128EEEEELb1ELb0ELb1ELb1EEEvNS_9BwdParamsE,@"STO_CUDA_ENTRY STV_DEFAULT"
_ZN10layer_norm13ln_bwd_kernelINS_13Kernel_traitsIf6__halffS2_fjLj1024ELj1ELj4ELj1ELj16ENS_18Kernel_traits_baseILj1024EfS2_fS2_fjLj128EEEEELb1ELb0ELb1ELb1EEEvNS_9BwdParamsE:
.text._ZN10layer_norm13ln_bwd_kernelINS_13Kernel_traitsIf6__halffS2_fjLj1024ELj1ELj4ELj1ELj16ENS_18Kernel_traits_baseILj1024EfS2_fS2_fjLj128EEEEELb1ELb0ELb1ELb1EEEvNS_9BwdParamsE:
        /* <DEDUP_REMOVED lines=42> */
.L_x_9372:
        /* <DEDUP_REMOVED lines=45> */
.L_x_9443:
        /* <DEDUP_REMOVED lines=55> */
.L_x_9375:
        /* <DEDUP_REMOVED lines=65> */
[--C-:B----4-:R-:W-:Y:S02]  /*0cf0*/  HADD2.F32 R14, -RZ, R61.reuse.H0_H0 ;  /* 0x2000003dff0e7230 */ /* 0x110fe40000004100 */
[----:B------:R-:W-:Y:S02]  /*0d00*/  HADD2.F32 R16, -RZ, R61.H1_H1 ;  /* 0x3000003dff107230 */ /* 0x000fe40000004100 */
[----:B------:R-:W-:-:S02]  /*0d10*/  HADD2.F32 R12, -RZ, R60.H0_H0 ;  /* 0x2000003cff0c7230 */ /* 0x000fc40000004100 */
[--C-:B------:R-:W-:Y:S02]  /*0d20*/  HADD2.F32 R61, -RZ, R63.reuse.H0_H0 ;  /* 0x2000003fff3d7230 */ /* 0x100fe40000004100 */
[----:B------:R-:W-:Y:S01]  /*0d30*/  HADD2.F32 R18, -RZ, R63.H1_H1 ;  /* 0x3000003fff127230 */ /* 0x000fe20000004100 */
[C---:B------:R-:W-:Y:S01]  /*0d40*/  FADD.FTZ R63, -R10.reuse, R132 ;  /* 0x000000840a3f7221 */ /* 0x040fe20000010100 */
[----:B------:R-:W-:Y:S01]  /*0d50*/  HADD2.F32 R60, -RZ, R60.H1_H1 ;  /* 0x3000003cff3c7230 */ /* 0x000fe20000004100 */
[C---:B------:R-:W-:Y:S01]  /*0d60*/  FADD.FTZ R17, -R10.reuse, R19 ;  /* 0x000000130a117221 */ /* 0x040fe20000010100 */
[----:B------:R-:W-:Y:S01]  /*0d70*/  HADD2.F32 R19, -RZ, R62.H0_H0 ;  /* 0x2000003eff137230 */ /* 0x000fe20000004100 */
[----:B------:R-:W-:Y:S02]  /*0d80*/  FADD.FTZ R229, -R10, R142 ;  /* 0x0000008e0ae57221 */ /* 0x000fe40000010100 */
[C---:B------:R-:W-:Y:S01]  /*0d90*/  FMUL.FTZ R13, R4.reuse, R13 ;  /* 0x0000000d040d7220 */ /* 0x040fe20000410000 */
[--C-:B------:R-:W-:Y:S01]  /*0da0*/  HADD2.F32 R247, -RZ, R27.reuse.H0_H0 ;  /* 0x2000001bfff77230 */ /* 0x100fe20000004100 */
[----:B------:R-:W-:Y:S01]  /*0db0*/  FMUL.FTZ R63, R4, R63 ;  /* 0x0000003f043f7220 */ /* 0x000fe20000410000 */
[----:B------:R-:W-:Y:S01]  /*0dc0*/  HADD2.F32 R142, -RZ, R27.H1_H1 ;  /* 0x3000001bff8e7230 */ /* 0x000fe20000004100 */
        /* <DEDUP_REMOVED lines=28> */
[----:B------:R-:W-:Y:S01]  /*0f90*/  HADD2.F32 R62, -RZ, R62.H1_H1 ;  /* 0x3000003eff3e7230 */ /* 0x000fe20000004100 */
        /* <DEDUP_REMOVED lines=19> */
[C---:B0-----:R-:W-:Y:S02]  /*10d0*/  FADD.FTZ R207, -R10.reuse, R136 ;  /* 0x000000880acf7221 */ /* 0x041fe40000010100 */
        /* <DEDUP_REMOVED lines=12> */
[-C--:B------:R-:W-:Y:S02]  /*11a0*/  FFMA.FTZ R161, R137, R48.reuse, R161 ;  /* 0x0000003089a17223 */ /* 0x080fe400000100a1 */
[----:B------:R-:W-:Y:S02]  /*11b0*/  FADD.FTZ R57, R57, R48 ;  /* 0x0000003039397221 */ /* 0x000fe40000010000 */
[----:B------:R-:W-:Y:S02]  /*11c0*/  FADD.FTZ R217, -R10, R138 ;  /* 0x0000008a0ad97221 */ /* 0x000fe40000010100 */
[----:B------:R-:W-:Y:S02]  /*11d0*/  FMUL.FTZ R48, R77, R48 ;  /* 0x000000304d307220 */ /* 0x000fe40000410000 */
[----:B------:R-:W-:Y:S02]  /*11e0*/  FADD.FTZ R19, R19, R150 ;  /* 0x0000009613137221 */ /* 0x000fe40000010000 */
[----:B------:R-:W-:Y:S01]  /*11f0*/  FFMA.FTZ R27, R207, R150, R27 ;  /* 0x00000096cf1b7223 */ /* 0x000fe2000001001b */
[----:B------:R-:W-:Y:S01]  /*1200*/  HADD2.F32 R132, -RZ, R49.H1_H1 ;  /* 0x30000031ff847230 */ /* 0x000fe20000004100 */
[----:B------:R-:W-:Y:S01]  /*1210*/  FMUL.FTZ R139, R4, R139 ;  /* 0x0000008b048b7220 */ /* 0x000fe20000410000 */
[----:B------:R-:W-:-:S02]  /*1220*/  HADD2.F32 R223, -RZ, R51.H0_H0 ;  /* 0x20000033ffdf7230 */ /* 0x000fc40000004100 */
        /* <DEDUP_REMOVED lines=20> */
[--C-:B------:R-:W-:Y:S01]  /*1370*/  HADD2.F32 R235, -RZ, R39.reuse.H0_H0 ;  /* 0x20000027ffeb7230 */ /* 0x100fe20000004100 */
[C---:B------:R-:W-:Y:S01]  /*1380*/  FADD.FTZ R171, -R10.reuse, R171 ;  /* 0x000000ab0aab7221 */ /* 0x040fe20000010100 */
[----:B------:R-:W-:Y:S01]  /*1390*/  HADD2.F32 R138, -RZ, R39.H1_H1 ;  /* 0x30000027ff8a7230 */ /* 0x000fe20000004100 */
        /* <DEDUP_REMOVED lines=37> */
[--C-:B------:R-:W-:Y:S01]  /*15f0*/  HADD2.F32 R233, -RZ, R37.reuse.H0_H0 ;  /* 0x20000025ffe97230 */ /* 0x100fe20000004100 */
[----:B------:R-:W-:Y:S02]  /*1600*/  FADD.FTZ R27, R39, R190 ;  /* 0x000000be271b7221 */ /* 0x000fe40000010000 */
[----:B------:R-:W-:Y:S01]  /*1610*/  FFMA.FTZ R36, R227, R190, R36 ;  /* 0x000000bee3247223 */ /* 0x000fe20000010024 */
[----:B------:R-:W-:Y:S01]  /*1620*/  HADD2.F32 R136, -RZ, R37.H1_H1 ;  /* 0x30000025ff887230 */ /* 0x000fe20000004100 */
        /* <DEDUP_REMOVED lines=104> */
.L_x_9376:
[----:B---3--:R-:W-:Y:S05]  /*1cb0*/  BSYNC B1 ;  /* 0x0000000000017941 */ /* 0x008fea0003800000 */
.L_x_9374:
        /* <DEDUP_REMOVED lines=10> */
.L_x_9444:
        /* <DEDUP_REMOVED lines=18> */
.L_x_9445:
        /* <DEDUP_REMOVED lines=32> */
.L_x_9380:
[----:B------:R-:W-:Y:S05]  /*2080*/  BSYNC B1 ;  /* 0x0000000000017941 */ /* 0x000fea0003800000 */
.L_x_9379:
        /* <DEDUP_REMOVED lines=10> */
.L_x_9382:
[----:B------:R-:W-:Y:S05]  /*2130*/  BSYNC B1 ;  /* 0x0000000000017941 */ /* 0x000fea0003800000 */
.L_x_9381:
        /* <DEDUP_REMOVED lines=8> */
.L_x_9384:
[----:B------:R-:W-:Y:S05]  /*21c0*/  BSYNC B1 ;  /* 0x0000000000017941 */ /* 0x000fea0003800000 */
.L_x_9383:
        /* <DEDUP_REMOVED lines=8> */
.L_x_9386:
[----:B------:R-:W-:Y:S05]  /*2250*/  BSYNC B1 ;  /* 0x0000000000017941 */ /* 0x000fea0003800000 */
.L_x_9385:
        /* <DEDUP_REMOVED lines=31> */
.L_x_9388:
[----:B------:R-:W-:Y:S05]  /*2450*/  BSYNC B1 ;  /* 0x0000000000017941 */ /* 0x000fea0003800000 */
.L_x_9387:
        /* <DEDUP_REMOVED lines=15> */
.L_x_9390:
[----:B------:R-:W-:Y:S05]  /*2550*/  BSYNC B1 ;  /* 0x0000000000017941 */ /* 0x000fea0003800000 */
.L_x_9389:
        /* <DEDUP_REMOVED lines=15> */
.L_x_9392:
[----:B------:R-:W-:Y:S05]  /*2650*/  BSYNC B1 ;  /* 0x0000000000017941 */ /* 0x000fea0003800000 */
.L_x_9391:
[----:B------:R-:W-:Y:S01]  /*2660*/  @P1 SHF.R.S32.HI R208, RZ, 0x1f, R219 ;  /* 0x0000001fffd01819 */ /* 0x000fe200000114db */
[----:B------:R-:W-:Y:S01]  /*2670*/  HFMA2.MMA R5, -RZ, RZ, 0, 0 ;  /* 0x00000000ff057435 */ /* 0x000fe200000001ff */
[----:B------:R-:W-:Y:S01]  /*2680*/  @P1 F2FP.PACK_AB R38, RZ, R38 ;  /* 0x00000026ff26123e */ /* 0x000fe200000000ff */
[----:B------:R-:W-:Y:S01]  /*2690*/  BSSY B1, `(.L_x_9393) ;  /* 0x000001b000017945 */ /* 0x000fe20003800000 */
[----:B------:R-:W-:Y:S02]  /*26a0*/  @P1 LEA.HI R219, R208, R219, RZ, 0x3 ;  /* 0x000000dbd0db1211 */ /* 0x000fe400078f18ff */
[----:B------:R-:W-:Y:S02]  /*26b0*/  @P1 LOP3.LUT R208, R0, 0x1f, RZ, 0xc0, !PT ;  /* 0x0000001f00d01812 */ /* 0x000fe400078ec0ff */
[----:B------:R-:W-:Y:S02]  /*26c0*/  @P1 F2FP.PACK_AB R26, RZ, R26 ;  /* 0x0000001aff1a123e */ /* 0x000fe400000000ff */
[----:B------:R-:W-:Y:S01]  /*26d0*/  @P1 LEA.HI.SX32 R5, R219, R208, 0x1d ;  /* 0x000000d0db051211 */ /* 0x000fe200078feaff */
[----:B------:R-:W-:Y:S01]  /*26e0*/  @P1 FMUL.FTZ R208, R6, c[0x0][0x1ec] ;  /* 0x00007b0006d01a20 */ /* 0x000fe20000410000 */
[----:B------:R-:W-:-:S02]  /*26f0*/  @P1 F2FP.PACK_AB R24, RZ, R24 ;  /* 0x00000018ff18123e */ /* 0x000fc400000000ff */
[----:B------:R-:W-:Y:S01]  /*2700*/  @P1 PRMT R184, R38, 0x7610, R184 ;  /* 0x0000761026b81816 */ /* 0x000fe200000000b8 */
[----:B------:R-:W-:Y:S01]  /*2710*/  @P1 FMUL.FTZ R208, R208, c[0x0][0x1e8] ;  /* 0x00007a00d0d01a20 */ /* 0x000fe20000410000 */
[----:B------:R-:W-:Y:S02]  /*2720*/  @P1 F2FP.PACK_AB R218, RZ, R218 ;  /* 0x000000daffda123e */ /* 0x000fe400000000ff */
        /* <DEDUP_REMOVED lines=17> */
.L_x_9394:
[----:B------:R-:W-:Y:S05]  /*2840*/  BSYNC B1 ;  /* 0x0000000000017941 */ /* 0x000fea0003800000 */
.L_x_9393:
        /* <DEDUP_REMOVED lines=9> */
[----:B------:R-:W-:-:S02]  /*28e0*/  @P1 F2FP.PACK_AB R6, RZ, R6 ;  /* 0x00000006ff06123e */ /* 0x000fc400000000ff */
[----:B------:R-:W-:Y:S02]  /*28f0*/  @P1 PRMT R186, R39, 0x7610, R186 ;  /* 0x0000761027ba1816 */ /* 0x000fe400000000ba */
[----:B------:R-:W-:Y:S02]  /*2900*/  @P1 F2FP.PACK_AB R208, RZ, R208 ;  /* 0x000000d0ffd0123e */ /* 0x000fe400000000ff */
[----:B------:R-:W-:Y:S02]  /*2910*/  @P1 F2FP.PACK_AB R209, RZ, R209 ;  /* 0x000000d1ffd1123e */ /* 0x000fe400000000ff */
        /* <DEDUP_REMOVED lines=20> */
.L_x_9396:
[----:B------:R-:W-:Y:S05]  /*2a60*/  BSYNC B1 ;  /* 0x0000000000017941 */ /* 0x000fea0003800000 */
.L_x_9395:
        /* <DEDUP_REMOVED lines=13> */
.L_x_9398:
[----:B------:R-:W-:Y:S05]  /*2b40*/  BSYNC B1 ;  /* 0x0000000000017941 */ /* 0x000fea0003800000 */
.L_x_9397:
        /* <DEDUP_REMOVED lines=15> */
.L_x_9400:
[----:B------:R-:W-:Y:S05]  /*2c40*/  BSYNC B1 ;  /* 0x0000000000017941 */ /* 0x000fea0003800000 */
.L_x_9399:
        /* <DEDUP_REMOVED lines=15> */
.L_x_9402:
[----:B------:R-:W-:Y:S05]  /*2d40*/  BSYNC B1 ;  /* 0x0000000000017941 */ /* 0x000fea0003800000 */
.L_x_9401:
        /* <DEDUP_REMOVED lines=15> */
.L_x_9404:
[----:B------:R-:W-:Y:S05]  /*2e40*/  BSYNC B1 ;  /* 0x0000000000017941 */ /* 0x000fea0003800000 */
.L_x_9403:
        /* <DEDUP_REMOVED lines=15> */
.L_x_9406:
[----:B------:R-:W-:Y:S05]  /*2f40*/  BSYNC B1 ;  /* 0x0000000000017941 */ /* 0x000fea0003800000 */
.L_x_9405:
        /* <DEDUP_REMOVED lines=15> */
.L_x_9408:
[----:B------:R-:W-:Y:S05]  /*3040*/  BSYNC B1 ;  /* 0x0000000000017941 */ /* 0x000fea0003800000 */
.L_x_9407:
[----:B------:R-:W-:Y:S01]  /*3050*/  @P1 FSEL R210, R24, RZ, P4 ;  /* 0x000000ff18d21208 */ /* 0x000fe20002000000 */
[----:B------:R-:W-:Y:S01]  /*3060*/  BSSY B1, `(.L_x_9409) ;  /* 0x0000013000017945 */ /* 0x000fe20003800000 */
[----:B------:R-:W-:Y:S02]  /*3070*/  @!P0 ISETP.NE.U32.AND P4, PT, RZ, c[0x0][0x218], PT ;  /* 0x00008600ff008a0c */ /* 0x000fe40003f85070 */
[----:B------:R-:W-:Y:S02]  /*3080*/  @P2 MOV R24, 0x20 ;  /* 0x0000002000182802 */ /* 0x000fe40000000f00 */
[----:B------:R-:W-:Y:S02]  /*3090*/  @!P0 ISETP.NE.AND.EX P4, PT, RZ, c[0x0][0x21c], PT, P4 ;  /* 0x00008700ff008a0c */ /* 0x000fe40003f85340 */
[----:B------:R-:W-:Y:S01]  /*30a0*/  @P1 F2FP.PACK_AB R39, RZ, R6 ;  /* 0x00000006ff27123e */ /* 0x000fe200000000ff */
        /* <DEDUP_REMOVED lines=14> */
.L_x_9410:
[----:B------:R-:W-:Y:S05]  /*3190*/  BSYNC B1 ;  /* 0x0000000000017941 */ /* 0x000fea0003800000 */
.L_x_9409:
        /* <DEDUP_REMOVED lines=40> */
.L_x_9412:
[----:B------:R-:W-:Y:S05]  /*3420*/  BSYNC B1 ;  /* 0x0000000000017941 */ /* 0x000fea0003800000 */
.L_x_9411:
        /* <DEDUP_REMOVED lines=8> */
.L_x_9414:
[----:B------:R-:W-:Y:S05]  /*34b0*/  BSYNC B1 ;  /* 0x0000000000017941 */ /* 0x000fea0003800000 */
.L_x_9413:
        /* <DEDUP_REMOVED lines=20> */
.L_x_9416:
[----:B------:R-:W-:Y:S05]  /*3600*/  BSYNC B1 ;  /* 0x0000000000017941 */ /* 0x000fea0003800000 */
.L_x_9415:
        /* <DEDUP_REMOVED lines=10> */
.L_x_9418:
[----:B------:R-:W-:Y:S05]  /*36b0*/  BSYNC B1 ;  /* 0x0000000000017941 */ /* 0x000fea0003800000 */
.L_x_9417:
        /* <DEDUP_REMOVED lines=31> */
.L_x_9420:
[----:B------:R-:W-:Y:S05]  /*38b0*/  BSYNC B1 ;  /* 0x0000000000017941 */ /* 0x000fea0003800000 */
.L_x_9419:
        /* <DEDUP_REMOVED lines=15> */
.L_x_9422:
[----:B------:R-:W-:Y:S05]  /*39b0*/  BSYNC B1 ;  /* 0x0000000000017941 */ /* 0x000fea0003800000 */
.L_x_9421:
        /* <DEDUP_REMOVED lines=15> */
.L_x_9424:
[----:B------:R-:W-:Y:S05]  /*3ab0*/  BSYNC B1 ;  /* 0x0000000000017941 */ /* 0x000fea0003800000 */
.L_x_9423:
[----:B------:R-:W-:Y:S01]  /*3ac0*/  @P1 FMUL.FTZ R27, R27, c[0x0][0x1e8] ;  /* 0x00007a001b1b1a20 */ /* 0x000fe20000410000 */
[----:B------:R-:W-:Y:S01]  /*3ad0*/  @P1 F2FP.PACK_AB R39, RZ, R39 ;  /* 0x00000027ff27123e */ /* 0x000fe200000000ff */
[----:B------:R-:W-:Y:S01]  /*3ae0*/  BSSY B1, `(.L_x_9425) ;  /* 0x0000016000017945 */ /* 0x000fe20003800000 */
[----:B------:R-:W-:Y:S02]  /*3af0*/  @P1 PRMT R184, R147, 0x7610, R184 ;  /* 0x0000761093b81816 */ /* 0x000fe400000000b8 */
[----:B------:R-:W-:Y:S02]  /*3b00*/  @P1 FSEL R27, R27, RZ, P6 ;  /* 0x000000ff1b1b1208 */ /* 0x000fe40003000000 */
[----:B------:R-:W-:Y:S02]  /*3b10*/  @!P0 ISETP.NE.U32.AND P6, PT, RZ, c[0x0][0x218], PT ;  /* 0x00008600ff008a0c */ /* 0x000fe40003fc5070 */
[----:B------:R-:W-:Y:S02]  /*3b20*/  @P1 F2FP.PACK_AB R38, RZ, R38 ;  /* 0x00000026ff26123e */ /* 0x000fe400000000ff */
[----:B------:R-:W-:-:S02]  /*3b30*/  @P1 F2FP.PACK_AB R24, RZ, R24 ;  /* 0x00000018ff18123e */ /* 0x000fc400000000ff */
[----:B------:R-:W-:Y:S02]  /*3b40*/  @P1 F2FP.PACK_AB R8, RZ, R8 ;  /* 0x00000008ff08123e */ /* 0x000fe400000000ff */
        /* <DEDUP_REMOVED lines=15> */
.L_x_9426:
[----:B------:R-:W-:Y:S05]  /*3c40*/  BSYNC B1 ;  /* 0x0000000000017941 */ /* 0x000fea0003800000 */
.L_x_9425:
[----:B------:R-:W-:Y:S01]  /*3c50*/  @P1 F2FP.PACK_AB R8, RZ, R27 ;  /* 0x0000001bff08123e */ /* 0x000fe200000000ff */
        /* <DEDUP_REMOVED lines=32> */
.L_x_9428:
[----:B------:R-:W-:Y:S05]  /*3e60*/  BSYNC B1 ;  /* 0x0000000000017941 */ /* 0x000fea0003800000 */
.L_x_9427:
        /* <DEDUP_REMOVED lines=14> */
.L_x_9430:
[----:B------:R-:W-:Y:S05]  /*3f50*/  BSYNC B1 ;  /* 0x0000000000017941 */ /* 0x000fea0003800000 */
.L_x_9429:
        /* <DEDUP_REMOVED lines=10> */
.L_x_9432:
[----:B------:R-:W-:Y:S05]  /*4000*/  BSYNC B1 ;  /* 0x0000000000017941 */ /* 0x000fea0003800000 */
.L_x_9431:
        /* <DEDUP_REMOVED lines=30> */
.L_x_9434:
[----:B------:R-:W-:Y:S05]  /*41f0*/  BSYNC B1 ;  /* 0x0000000000017941 */ /* 0x000fea0003800000 */
.L_x_9433:
        /* <DEDUP_REMOVED lines=8> */
.L_x_9436:
[----:B------:R-:W-:Y:S05]  /*4280*/  BSYNC B1 ;  /* 0x0000000000017941 */ /* 0x000fea0003800000 */
.L_x_9435:
        /* <DEDUP_REMOVED lines=8> */
.L_x_9438:
[----:B------:R-:W-:Y:S05]  /*4310*/  BSYNC B1 ;  /* 0x0000000000017941 */ /* 0x000fea0003800000 */
.L_x_9437:
        /* <DEDUP_REMOVED lines=17> */
.L_x_9440:
[----:B------:R-:W-:Y:S05]  /*4430*/  BSYNC B1 ;  /* 0x0000000000017941 */ /* 0x000fea0003800000 */
.L_x_9439:
        /* <DEDUP_REMOVED lines=39> */
.L_x_9442:
[----:B------:R-:W-:Y:S05]  /*46b0*/  BSYNC B1 ;  /* 0x0000000000017941 */ /* 0x000fea0003800000 */
.L_x_9441:
        /* <DEDUP_REMOVED lines=20> */
.L_x_9373:
[----:B------:R-:W-:Y:S05]  /*4800*/  BSYNC B0 ;  /* 0x0000000000007941 */ /* 0x000fea0003800000 */
.L_x_9371:
        /* <DEDUP_REMOVED lines=180> */
.L_x_9377:
[----:B------:R-:W-:Y:S01]  /*5350*/  HFMA2.MMA R218, -RZ, RZ, 0, 5.9604644775390625e-08 ;  /* 0x00000001ffda7435 */ /* 0x000fe200000001ff */
[----:B------:R-:W-:-:S02]  /*5360*/  MOV R61, R36 ;  /* 0x00000024003d7202 */ /* 0x000fc40000000f00 */
[----:B------:R-:W-:Y:S02]  /*5370*/  MOV R219, 0x1f ;  /* 0x0000001f00db7802 */ /* 0x000fe40000000f00 */
[----:B------:R-:W-:Y:S02]  /*5380*/  MOV R236, 0xffffffff ;  /* 0xffffffff00ec7802 */ /* 0x000fe40000000f00 */
[----:B------:R-:W-:Y:S02]  /*5390*/  MOV R24, 0x53b0 ;  /* 0x000053b000187802 */ /* 0x000fe40000000f00 */
[----:B------:R-:W-:Y:S05]  /*53a0*/  CALL.REL.NOINC `($__internal_153_$__cuda_sm70_shflsync_bfly_p) ;  /* 0x0000046000007944 */ /* 0x000fea0003c00000 */
[----:B-1----:R-:W-:Y:S01]  /*53b0*/  MOV R27, R218 ;  /* 0x000000da001b7202 */ /* 0x002fe20000000f00 */
[----:B0-----:R-:W-:Y:S05]  /*53c0*/  BRA `(.L_x_9444) ;  /* 0xffffc99000007947 */ /* 0x001fea000383ffff */
.L_x_9378:
[----:B------:R-:W-:Y:S01]  /*53d0*/  HFMA2.MMA R218, -RZ, RZ, 0, 5.9604644775390625e-08 ;  /* 0x00000001ffda7435 */ /* 0x000fe200000001ff */
[----:B------:R-:W-:Y:S02]  /*53e0*/  MOV R61, R37 ;  /* 0x00000025003d7202 */ /* 0x000fe40000000f00 */
[----:B------:R-:W-:Y:S02]  /*53f0*/  MOV R219, 0x1f ;  /* 0x0000001f00db7802 */ /* 0x000fe40000000f00 */
[----:B------:R-:W-:-:S02]  /*5400*/  MOV R236, 0xffffffff ;  /* 0xffffffff00ec7802 */ /* 0x000fc40000000f00 */
[----:B------:R-:W-:Y:S02]  /*5410*/  MOV R24, 0x5430 ;  /* 0x0000543000187802 */ /* 0x000fe40000000f00 */
[----:B01----:R-:W-:Y:S05]  /*5420*/  CALL.REL.NOINC `($__internal_153_$__cuda_sm70_shflsync_bfly_p) ;  /* 0x000003e000007944 */ /* 0x003fea0003c00000 */
[----:B------:R-:W-:Y:S01]  /*5430*/  FADD.FTZ R27, R27, R36 ;  /* 0x000000241b1b7221 */ /* 0x000fe20000010000 */
[----:B0-----:R-:W-:Y:S01]  /*5440*/  MOV R219, 0x1f ;  /* 0x0000001f00db7802 */ /* 0x001fe20000000f00 */
[----:B-1----:R-:W-:Y:S01]  /*5450*/  FADD.FTZ R37, R37, R218 ;  /* 0x000000da25257221 */ /* 0x002fe20000010000 */
[----:B------:R-:W-:Y:S01]  /*5460*/  HFMA2.MMA R218, -RZ, RZ, 0, 1.1920928955078125e-07 ;  /* 0x00000002ffda7435 */ /* 0x000fe200000001ff */
[----:B------:R-:W-:Y:S02]  /*5470*/  MOV R236, 0xffffffff ;  /* 0xffffffff00ec7802 */ /* 0x000fe40000000f00 */
[----:B------:R-:W-:Y:S02]  /*5480*/  MOV R61, R27 ;  /* 0x0000001b003d7202 */ /* 0x000fe40000000f00 */
[----:B------:R-:W-:Y:S02]  /*5490*/  MOV R24, 0x54b0 ;  /* 0x000054b000187802 */ /* 0x000fe40000000f00 */
[----:B------:R-:W-:Y:S05]  /*54a0*/  CALL.REL.NOINC `($__internal_153_$__cuda_sm70_shflsync_bfly_p) ;  /* 0x0000036000007944 */ /* 0x000fea0003c00000 */
[----:B-1----:R-:W-:Y:S01]  /*54b0*/  MOV R26, R218 ;  /* 0x000000da001a7202 */ /* 0x002fe20000000f00 */
[----:B------:R-:W-:Y:S01]  /*54c0*/  HFMA2.MMA R218, -RZ, RZ, 0, 1.1920928955078125e-07 ;  /* 0x00000002ffda7435 */ /* 0x000fe200000001ff */
[----:B0-----:R-:W-:-:S02]  /*54d0*/  MOV R61, R37 ;  /* 0x00000025003d7202 */ /* 0x001fc40000000f00 */
[----:B------:R-:W-:Y:S02]  /*54e0*/  MOV R219, 0x1f ;  /* 0x0000001f00db7802 */ /* 0x000fe40000000f00 */
[----:B------:R-:W-:Y:S02]  /*54f0*/  MOV R236, 0xffffffff ;  /* 0xffffffff00ec7802 */ /* 0x000fe40000000f00 */
[----:B------:R-:W-:Y:S02]  /*5500*/  MOV R24, 0x5520 ;  /* 0x0000552000187802 */ /* 0x000fe40000000f00 */
[----:B------:R-:W-:Y:S05]  /*5510*/  CALL.REL.NOINC `($__internal_153_$__cuda_sm70_shflsync_bfly_p) ;  /* 0x000002f000007944 */ /* 0x000fea0003c00000 */
[----:B------:R-:W-:Y:S01]  /*5520*/  FADD.FTZ R27, R26, R27 ;  /* 0x0000001b1a1b7221 */ /* 0x000fe20000010000 */
[----:B0-----:R-:W-:Y:S01]  /*5530*/  MOV R219, 0x1f ;  /* 0x0000001f00db7802 */ /* 0x001fe20000000f00 */
[----:B-1----:R-:W-:Y:S01]  /*5540*/  FADD.FTZ R37, R37, R218 ;  /* 0x000000da25257221 */ /* 0x002fe20000010000 */
[----:B------:R-:W-:Y:S01]  /*5550*/  HFMA2.MMA R218, -RZ, RZ, 0, 2.384185791015625e-07 ;  /* 0x00000004ffda7435 */ /* 0x000fe200000001ff */
[----:B------:R-:W-:Y:S02]  /*5560*/  MOV R236, 0xffffffff ;  /* 0xffffffff00ec7802 */ /* 0x000fe40000000f00 */
[----:B------:R-:W-:-:S02]  /*5570*/  MOV R61, R27 ;  /* 0x0000001b003d7202 */ /* 0x000fc40000000f00 */
[----:B------:R-:W-:Y:S02]  /*5580*/  MOV R24, 0x55a0 ;  /* 0x000055a000187802 */ /* 0x000fe40000000f00 */
[----:B------:R-:W-:Y:S05]  /*5590*/  CALL.REL.NOINC `($__internal_153_$__cuda_sm70_shflsync_bfly_p) ;  /* 0x0000027000007944 */ /* 0x000fea0003c00000 */
[----:B-1----:R-:W-:Y:S01]  /*55a0*/  MOV R26, R218 ;  /* 0x000000da001a7202 */ /* 0x002fe20000000f00 */
[----:B------:R-:W-:Y:S01]  /*55b0*/  HFMA2.MMA R218, -RZ, RZ, 0, 2.384185791015625e-07 ;  /* 0x00000004ffda7435 */ /* 0x000fe200000001ff */
[----:B0-----:R-:W-:Y:S02]  /*55c0*/  MOV R61, R37 ;  /* 0x00000025003d7202 */ /* 0x001fe40000000f00 */
[----:B------:R-:W-:Y:S02]  /*55d0*/  MOV R219, 0x1f ;  /* 0x0000001f00db7802 */ /* 0x000fe40000000f00 */
[----:B------:R-:W-:Y:S02]  /*55e0*/  MOV R236, 0xffffffff ;  /* 0xffffffff00ec7802 */ /* 0x000fe40000000f00 */
[----:B------:R-:W-:Y:S02]  /*55f0*/  MOV R24, 0x5610 ;  /* 0x0000561000187802 */ /* 0x000fe40000000f00 */
[----:B------:R-:W-:Y:S05]  /*5600*/  CALL.REL.NOINC `($__internal_153_$__cuda_sm70_shflsync_bfly_p) ;  /* 0x0000020000007944 */ /* 0x000fea0003c00000 */
[----:B------:R-:W-:Y:S01]  /*5610*/  FADD.FTZ R27, R26, R27 ;  /* 0x0000001b1a1b7221 */ /* 0x000fe20000010000 */
[----:B0-----:R-:W-:Y:S01]  /*5620*/  MOV R219, 0x1f ;  /* 0x0000001f00db7802 */ /* 0x001fe20000000f00 */
[----:B-1----:R-:W-:Y:S01]  /*5630*/  FADD.FTZ R39, R37, R218 ;  /* 0x000000da25277221 */ /* 0x002fe20000010000 */
[----:B------:R-:W-:Y:S01]  /*5640*/  HFMA2.MMA R218, -RZ, RZ, 0, 4.76837158203125e-07 ;  /* 0x00000008ffda7435 */ /* 0x000fe200000001ff */
[----:B------:R-:W-:-:S02]  /*5650*/  MOV R236, 0xffffffff ;  /* 0xffffffff00ec7802 */ /* 0x000fc40000000f00 */
[----:B------:R-:W-:Y:S02]  /*5660*/  MOV R61, R27 ;  /* 0x0000001b003d7202 */ /* 0x000fe40000000f00 */
[----:B------:R-:W-:Y:S02]  /*5670*/  MOV R24, 0x5690 ;  /* 0x0000569000187802 */ /* 0x000fe40000000f00 */
[----:B------:R-:W-:Y:S05]  /*5680*/  CALL.REL.NOINC `($__internal_153_$__cuda_sm70_shflsync_bfly_p) ;  /* 0x0000018000007944 */ /* 0x000fea0003c00000 */
[----:B-1----:R-:W-:Y:S01]  /*5690*/  MOV R26, R218 ;  /* 0x000000da001a7202 */ /* 0x002fe20000000f00 */
[----:B------:R-:W-:Y:S01]  /*56a0*/  HFMA2.MMA R218, -RZ, RZ, 0, 4.76837158203125e-07 ;  /* 0x00000008ffda7435 */ /* 0x000fe200000001ff */
[----:B0-----:R-:W-:Y:S02]  /*56b0*/  MOV R61, R39 ;  /* 0x00000027003d7202 */ /* 0x001fe40000000f00 */
[----:B------:R-:W-:Y:S02]  /*56c0*/  MOV R219, 0x1f ;  /* 0x0000001f00db7802 */ /* 0x000fe40000000f00 */
[----:B------:R-:W-:Y:S02]  /*56d0*/  MOV R236, 0xffffffff ;  /* 0xffffffff00ec7802 */ /* 0x000fe40000000f00 */
[----:B------:R-:W-:-:S02]  /*56e0*/  MOV R24, 0x5700 ;  /* 0x0000570000187802 */ /* 0x000fc40000000f00 */
[----:B------:R-:W-:Y:S05]  /*56f0*/  CALL.REL.NOINC `($__internal_153_$__cuda_sm70_shflsync_bfly_p) ;  /* 0x0000011000007944 */ /* 0x000fea0003c00000 */
[----:B------:R-:W-:Y:S01]  /*5700*/  FADD.FTZ R37, R26, R27 ;  /* 0x0000001b1a257221 */ /* 0x000fe20000010000 */
[----:B0-----:R-:W-:Y:S01]  /*5710*/  MOV R219, 0x1f ;  /* 0x0000001f00db7802 */ /* 0x001fe20000000f00 */
[----:B-1----:R-:W-:Y:S01]  /*5720*/  FADD.FTZ R39, R39, R218 ;  /* 0x000000da27277221 */ /* 0x002fe20000010000 */
[----:B------:R-:W-:Y:S01]  /*5730*/  HFMA2.MMA R218, -RZ, RZ, 0, 9.5367431640625e-07 ;  /* 0x00000010ffda7435 */ /* 0x000fe200000001ff */
[----:B------:R-:W-:-:S02]  /*5740*/  MOV R236, 0xffffffff ;  /* 0xffffffff00ec7802 */ /* 0x000fc40000000f00 */
[----:B------:R-:W-:Y:S02]  /*5750*/  MOV R61, R37 ;  /* 0x00000025003d7202 */ /* 0x000fe40000000f00 */
[----:B------:R-:W-:Y:S02]  /*5760*/  MOV R24, 0x5780 ;  /* 0x0000578000187802 */ /* 0x000fe40000000f00 */
[----:B------:R-:W-:Y:S05]  /*5770*/  CALL.REL.NOINC `($__internal_153_$__cuda_sm70_shflsync_bfly_p) ;  /* 0x0000009000007944 */ /* 0x000fea0003c00000 */
[----:B-1----:R-:W-:Y:S01]  /*5780*/  MOV R142, R218 ;  /* 0x000000da008e7202 */ /* 0x002fe20000000f00 */
[----:B------:R-:W-:Y:S01]  /*5790*/  HFMA2.MMA R218, -RZ, RZ, 0, 9.5367431640625e-07 ;  /* 0x00000010ffda7435 */ /* 0x000fe200000001ff */
[----:B0-----:R-:W-:Y:S02]  /*57a0*/  MOV R61, R39 ;  /* 0x00000027003d7202 */ /* 0x001fe40000000f00 */
[----:B------:R-:W-:Y:S02]  /*57b0*/  MOV R219, 0x1f ;  /* 0x0000001f00db7802 */ /* 0x000fe40000000f00 */
[----:B------:R-:W-:Y:S02]  /*57c0*/  MOV R236, 0xffffffff ;  /* 0xffffffff00ec7802 */ /* 0x000fe40000000f00 */
[----:B------:R-:W-:-:S02]  /*57d0*/  MOV R24, 0x57f0 ;  /* 0x000057f000187802 */ /* 0x000fc40000000f00 */
[----:B------:R-:W-:Y:S05]  /*57e0*/  CALL.REL.NOINC `($__internal_153_$__cuda_sm70_shflsync_bfly_p) ;  /* 0x0000002000007944 */ /* 0x000fea0003c00000 */
[----:B-1----:R-:W-:Y:S01]  /*57f0*/  MOV R24, R218 ;  /* 0x000000da00187202 */ /* 0x002fe20000000f00 */
[----:B0-----:R-:W-:Y:S05]  /*5800*/  BRA `(.L_x_9445) ;  /* 0xffffc67000007947 */ /* 0x001fea000383ffff */
        .weak           $__internal_153_$__cuda_sm70_shflsync_bfly_p
        .type           $__internal_153_$__cuda_sm70_shflsync_bfly_p,@function
        .size           $__internal_153_$__cuda_sm70_shflsync_bfly_p,(.L_x_12455 - $__internal_153_$__cuda_sm70_shflsync_bfly_p)
$__internal_153_$__cuda_sm70_shflsync_bfly_p:
[----:B------:R-:W-:Y:S01]  /*5810*/  HFMA2.MMA R25, -RZ, RZ, 0, 0 ;  /* 0x00000000ff197435 */ /* 0x000fe200000001ff */
[----:B------:R-:W-:Y:S04]  /*5820*/  WARPSYNC R236 ;  /* 0x000000ec00007348 */ /* 0x000fe80003800000 */
[----:B------:R0:W1:Y:S01]  /*5830*/  SHFL.BFLY PT, R218, R61, R218, R219 ;  /* 0x0c0000da3dda7389 */ /* 0x00006200000e00db */
[----:B------:R-:W-:Y:S05]  /*5840*/  RET.REL.NODEC R24 `(_ZN10layer_norm13ln_bwd_kernelINS_13Kernel_traitsIf6__halffS2_fjLj1024ELj1ELj4ELj1ELj16ENS_18Kernel_traits_baseILj1024EfS2_fS2_fjLj128EEEEELb1ELb0ELb1ELb1EEEvNS_9BwdParamsE) ;  /* 0xffffa7b018007950 */ /* 0x000fea0003c3ffff */
.L_x_9446:
        /* <DEDUP_REMOVED lines=11> */
.L_x_12455:


//--------------------- .text._ZN10layer_norm13ln_bwd_kernelINS_13Kernel_traitsIf6__halffS2_fjLj1024ELj1ELj4ELj1ELj16ENS_18Kernel_traits_baseILj1024EfS2_fS2_fjLj128EEEEELb1ELb1ELb0ELb0EEEvNS_9BwdParamsE --------------------------
	.section	.text._ZN10layer_norm13ln_bwd_kernelINS_13Kernel_traitsIf6__halffS2_fjLj1024ELj1ELj4ELj1ELj16ENS_18Kernel_traits_baseILj1024EfS2_fS2_fjLj128EEEEELb1ELb1ELb0ELb0EEEvNS_9BwdParamsE,"ax",@progbits
	.sectioninfo	@"SHI_REGISTERS=255"
	.align	128
        .global         _ZN10layer_norm13ln_bwd_kernelINS_13Kernel_traitsIf6__halffS2_fjLj1024ELj1ELj4ELj1ELj16ENS_18Kernel_traits_baseILj1024EfS2_fS2_fjLj128EEEEELb1ELb1ELb0ELb0EEEvNS_9BwdParamsE
        .type           _ZN10layer_norm13ln_bwd_kernelINS_13Kernel_traitsIf6__halffS2_fjLj1024ELj1ELj4ELj1ELj16ENS_18Kernel_traits_baseILj1024EfS2_fS2_fjLj128EEEEELb1ELb1ELb0ELb0EEEvNS_9BwdParamsE,@function
        .size           _ZN10layer_norm13ln_bwd_kernelINS_13Kernel_traitsIf6__halffS2_fjLj1024ELj1ELj4ELj1ELj16ENS_18Kernel_traits_baseILj1024EfS2_fS2_fjLj128EEEEELb1ELb1ELb0ELb0EEEvNS_9BwdParamsE,(.L_x_12456 - _ZN10layer_norm13ln_bwd_kernelINS_13Kernel_traitsIf6__halffS2_fjLj1024ELj1ELj4ELj1ELj16ENS_18Kernel_traits_baseILj1024EfS2_fS2_fjLj128EEEEELb1ELb1ELb0ELb0EEEvNS_9BwdParamsE)
        .other          _ZN10layer_norm13ln_bwd_kernelINS_13Kernel_traitsIf6__halffS2_fjLj1024ELj1ELj4ELj1ELj16ENS_18Kernel_traits_baseILj1024EfS2_fS2_fjLj128EEEEELb1ELb1ELb0ELb0EEEvNS_9BwdParamsE,@"STO_CUDA_ENTRY STV_DEFAULT"
_ZN10layer_norm13ln_bwd_kernelINS_13Kernel_traitsIf6__halffS2_fjLj1024ELj1ELj4ELj1ELj16ENS_18Kernel_traits_baseILj1024EfS2_fS2_fjLj128EEEEELb1ELb1ELb0ELb0EEEvNS_9BwdParamsE:
.text._ZN10layer_norm13ln_bwd_kernelINS_13Kernel_traitsIf6__halffS2_fjLj1024ELj1ELj4ELj1ELj16ENS_18Kernel_traits_baseILj1024EfS2_fS2_fjLj128EEEEELb1ELb1ELb0ELb0EEEvNS_9BwdParamsE:
        /* <DEDUP_REMOVED lines=140> */
.L_x_9467:
        /* <DEDUP_REMOVED lines=17> */
[----:B0-----:R-:W-:Y:S01]  /*09d0*/  MOV R16, 0x3f800000 ;  /* 0x3f80000000107802 */ /* 0x001fe20000000f00 */
[----:B--2---:R-:W-:Y:S01]  /*09e0*/  @P2 HADD2.F32 R16, -RZ, R15.H0_H0 ;  /* 0x2000000fff102230 */ /* 0x004fe20000004100 */
        /* <DEDUP_REMOVED lines=34> */
[--C-:B--2---:R-:W-:Y:S02]  /*0c10*/  HADD2.F32 R185, -RZ, R191.reuse.H0_H0 ;  /* 0x200000bfffb97230 */ /* 0x104fe40000004100 */
[----:B------:R-:W-:Y:S01]  /*0c20*/  HADD2.F32 R184, -RZ, R191.H1_H1 ;  /* 0x300000bfffb87230 */ /* 0x000fe20000004100 */
[C---:B---3--:R-:W-:Y:S02]  /*0c30*/  FADD.FTZ R191, -R216.reuse, R193 ;  /* 0x000000c1d8bf7221 */ /* 0x048fe40000010100 */
[----:B------:R-:W2:Y:S01]  /*0c40*/  LDL R193, [R1+0x94] ;  /* 0x0000940001c17983 */ /* 0x000ea20000100800 */
[----:B------:R-:W-:Y:S01]  /*0c50*/  HADD2.F32 R238, -RZ, R188.H0_H0 ;  /* 0x200000bcffee7230 */ /* 0x000fe20000004100 */
[----:B------:R-:W-:-:S02]  /*0c60*/  FADD.FTZ R223, -R216, R187 ;  /* 0x000000bbd8df7221 */ /* 0x000fc40000010100 */
[----:B------:R-:W-:Y:S01]  /*0c70*/  FADD.FTZ R192, -R216, R192 ;  /* 0x000000c0d8c07221 */ /* 0x000fe20000010100 */
[----:B------:R-:W-:Y:S01]  /*0c80*/  HADD2.F32 R237, -RZ, R188.H1_H1 ;  /* 0x300000bcffed7230 */ /* 0x000fe20000004100 */
[C---:B-----5:R-:W-:Y:S01]  /*0c90*/  FMUL.FTZ R250, R17.reuse, R199 ;  /* 0x000000c711fa7220 */ /* 0x060fe20000410000 */
[--C-:B------:R-:W-:Y:S01]  /*0ca0*/  HADD2.F32 R224, -RZ, R189.reuse.H0_H0 ;  /* 0x200000bdffe07230 */ /* 0x100fe20000004100 */
[----:B------:R-:W-:Y:S01]  /*0cb0*/  FMUL.FTZ R199, R244, R238 ;  /* 0x000000eef4c77220 */ /* 0x000fe20000410000 */
[----:B------:R-:W-:Y:S01]  /*0cc0*/  HADD2.F32 R189, -RZ, R189.H1_H1 ;  /* 0x300000bdffbd7230 */ /* 0x000fe20000004100 */
[C---:B------:R-:W-:Y:S01]  /*0cd0*/  FMUL.FTZ R246, R17.reuse, R223 ;  /* 0x000000df11f67220 */ /* 0x040fe20000410000 */
[----:B------:R-:W-:Y:S01]  /*0ce0*/  HADD2.F32 R187, -RZ, R190.H0_H0 ;  /* 0x200000beffbb7230 */ /* 0x000fe20000004100 */
        /* <DEDUP_REMOVED lines=50> */
.L_x_9450:
[----:B------:R-:W-:Y:S05]  /*1010*/  BSYNC B1 ;  /* 0x0000000000017941 */ /* 0x000fea0003800000 */
.L_x_9449:
        /* <DEDUP_REMOVED lines=22> */
[C---:B------:R-:W-:Y:S02]  /*1180*/  FADD.FTZ R215, -R216.reuse, R185 ;  /* 0x000000b9d8d77221 */ /* 0x040fe40000010100 */
[----:B-----5:R-:W-:Y:S02]  /*1190*/  FMUL.FTZ R220, R17, R218 ;  /* 0x000000da11dc7220 */ /* 0x020fe40000410000 */
[C---:B------:R-:W-:Y:S01]  /*11a0*/  FADD.FTZ R214, -R216.reuse, R186 ;  /* 0x000000bad8d67221 */ /* 0x040fe20000010100 */
[----:B------:R-:W4:Y:S01]  /*11b0*/  LDL R218, [R1+0x2c] ;  /* 0x00002c0001da7983 */ /* 0x000f220000100800 */
[----:B------:R-:W-:Y:S01]  /*11c0*/  FADD.FTZ R200, -R216, R187 ;  /* 0x000000bbd8c87221 */ /* 0x000fe20000010100 */
[----:B--2---:R-:W-:-:S02]  /*11d0*/  HADD2.F32 R187, -RZ, R190.H0_H0 ;  /* 0x200000beffbb7230 */ /* 0x004fc40000004100 */
[----:B------:R-:W-:Y:S01]  /*11e0*/  HADD2.F32 R186, -RZ, R190.H1_H1 ;  /* 0x300000beffba7230 */ /* 0x000fe20000004100 */
[C---:B------:R-:W-:Y:S01]  /*11f0*/  FADD.FTZ R190, -R216.reuse, R194 ;  /* 0x000000c2d8be7221 */ /* 0x040fe20000010100 */
[--C-:B------:R-:W-:Y:S01]  /*1200*/  HADD2.F32 R185, -RZ, R191.reuse.H0_H0 ;  /* 0x200000bfffb97230 */ /* 0x100fe20000004100 */
[----:B------:R-:W2:Y:S01]  /*1210*/  LDL R194, [R1+0x30] ;  /* 0x0000300001c27983 */ /* 0x000ea20000100800 */
[----:B------:R-:W-:Y:S01]  /*1220*/  HADD2.F32 R184, -RZ, R191.H1_H1 ;  /* 0x300000bfffb87230 */ /* 0x000fe20000004100 */
[C---:B------:R-:W-:Y:S01]  /*1230*/  FADD.FTZ R191, -R216.reuse, R193 ;  /* 0x000000c1d8bf7221 */ /* 0x040fe20000010100 */
[--C-:B------:R-:W-:Y:S01]  /*1240*/  HADD2.F32 R219, -RZ, R188.reuse.H0_H0 ;  /* 0x200000bcffdb7230 */ /* 0x100fe20000004100 */
[----:B------:R-:W2:Y:S01]  /*1250*/  LDL R193, [R1+0x34] ;  /* 0x0000340001c17983 */ /* 0x000ea20000100800 */
[----:B------:R-:W-:Y:S01]  /*1260*/  HADD2.F32 R217, -RZ, R188.H1_H1 ;  /* 0x300000bcffd97230 */ /* 0x000fe20000004100 */
[C---:B------:R-:W-:Y:S01]  /*1270*/  FADD.FTZ R188, -R216.reuse, R195 ;  /* 0x000000c3d8bc7221 */ /* 0x040fe20000010100 */
[----:B------:R-:W-:Y:S01]  /*1280*/  MOV R195, R220 ;  /* 0x000000dc00c37202 */ /* 0x000fe20000000f00 */
[----:B------:R0:W-:Y:S04]  /*1290*/  STL [R1], R220 ;  /* 0x000000dc01007387 */ /* 0x0001e80000100800 */
[----:B------:R-:W2:Y:S04]  /*12a0*/  LDL R221, [R1+0x44] ;  /* 0x0000440001dd7983 */ /* 0x000ea80000100800 */
[----:B0-----:R-:W2:Y:S01]  /*12b0*/  LDL R220, [R1+0x28] ;  /* 0x0000280001dc7983 */ /* 0x001ea20000100800 */
[----:B------:R-:W-:Y:S01]  /*12c0*/  FADD.FTZ R192, -R216, R192 ;  /* 0x000000c0d8c07221 */ /* 0x000fe20000010100 */
[--C-:B------:R-:W-:Y:S01]  /*12d0*/  HADD2.F32 R201, -RZ, R189.reuse.H0_H0 ;  /* 0x200000bdffc97230 */ /* 0x100fe20000004100 */
[----:B------:R-:W-:Y:S01]  /*12e0*/  FMUL.FTZ R236, R234, R219 ;  /* 0x000000dbeaec7220 */ /* 0x000fe20000410000 */
[----:B------:R-:W-:Y:S01]  /*12f0*/  HADD2.F32 R189, -RZ, R189.H1_H1 ;  /* 0x300000bdffbd7230 */ /* 0x000fe20000004100 */
[----:B---3--:R-:W-:-:S02]  /*1300*/  FMUL.FTZ R234, R222, R217 ;  /* 0x000000d9deea7220 */ /* 0x008fc40000410000 */
[C---:B------:R-:W-:Y:S02]  /*1310*/  FMUL.FTZ R222, R17.reuse, R200 ;  /* 0x000000c811de7220 */ /* 0x040fe40000410000 */
[C---:B------:R-:W-:Y:S02]  /*1320*/  FMUL.FTZ R200, R17.reuse, R192 ;  /* 0x000000c011c87220 */ /* 0x040fe40000410000 */
        /* <DEDUP_REMOVED lines=16> */
[----:B------:R-:W-:Y:S01]  /*1430*/  FMUL.FTZ R215, R17, R188 ;  /* 0x000000bc11d77220 */ /* 0x000fe20000410000 */
[----:B------:R-:W-:Y:S01]  /*1440*/  IADD3 R227, R227, 0x20, RZ ;  /* 0x00000020e3e37810 */ /* 0x000fe20007ffe0ff */
[----:B------:R-:W-:Y:S02]  /*1450*/  FADD.FTZ R158, R158, R185 ;  /* 0x000000b99e9e7221 */ /* 0x000fe40000010000 */
[----:B------:R-:W-:Y:S02]  /*1460*/  FADD.FTZ R159, R159, R184 ;  /* 0x000000b89f9f7221 */ /* 0x000fe40000010000 */
[----:B------:R-:W-:Y:S02]  /*1470*/  FFMA.FTZ R95, R215, R184, R95 ;  /* 0x000000b8d75f7223 */ /* 0x000fe4000001005f */
[----:B----4-:R-:W-:Y:S02]  /*1480*/  FMUL.FTZ R219, R218, R186 ;  /* 0x000000badadb7220 */ /* 0x010fe40000410000 */
[----:B--2---:R-:W-:-:S02]  /*1490*/  FMUL.FTZ R221, R221, R189 ;  /* 0x000000bddddd7220 */ /* 0x004fc40000410000 */
        /* <DEDUP_REMOVED lines=20> */
[----:B------:R-:W-:Y:S02]  /*15e0*/  FFMA.FTZ R223, R215, R214, R186 ;  /* 0x000000d6d7df7223 */ /* 0x000fe400000100ba */
.L_x_9452:
[----:B------:R-:W-:Y:S05]  /*15f0*/  BSYNC B1 ;  /* 0x0000000000017941 */ /* 0x000fea0003800000 */
.L_x_9451:
        /* <DEDUP_REMOVED lines=21> */
[C---:B---3--:R-:W-:Y:S01]  /*1750*/  FADD.FTZ R192, -R216.reuse, R192 ;  /* 0x000000c0d8c07221 */ /* 0x048fe20000010100 */
[----:B----4-:R-:W-:Y:S01]  /*1760*/  HADD2.F32 R208, -RZ, R188.H0_H0 ;  /* 0x200000bcffd07230 */ /* 0x010fe20000004100 */
[C---:B------:R-:W-:Y:S01]  /*1770*/  FADD.FTZ R204, -R216.reuse, R186 ;  /* 0x000000bad8cc7221 */ /* 0x040fe20000010100 */
[--C-:B------:R-:W-:Y:S01]  /*1780*/  HADD2.F32 R203, -RZ, R189.reuse.H0_H0 ;  /* 0x200000bdffcb7230 */ /* 0x100fe20000004100 */
[C---:B-----5:R-:W-:Y:S01]  /*1790*/  FMUL.FTZ R211, R17.reuse, R202 ;  /* 0x000000ca11d37220 */ /* 0x060fe20000410000 */
[----:B------:R-:W-:Y:S01]  /*17a0*/  HADD2.F32 R189, -RZ, R189.H1_H1 ;  /* 0x300000bdffbd7230 */ /* 0x000fe20000004100 */
[C---:B------:R-:W-:Y:S01]  /*17b0*/  FMUL.FTZ R202, R17.reuse, R192 ;  /* 0x000000c011ca7220 */ /* 0x040fe20000410000 */
[----:B------:R-:W-:Y:S01]  /*17c0*/  HADD2.F32 R187, -RZ, R190.H0_H0 ;  /* 0x200000beffbb7230 */ /* 0x000fe20000004100 */
[----:B------:R-:W-:Y:S01]  /*17d0*/  FADD.FTZ R205, -R216, R185 ;  /* 0x000000b9d8cd7221 */ /* 0x000fe20000010100 */
[----:B------:R-:W-:Y:S01]  /*17e0*/  HADD2.F32 R206, -RZ, R188.H1_H1 ;  /* 0x300000bcffce7230 */ /* 0x000fe20000004100 */
[----:B------:R-:W-:-:S02]  /*17f0*/  FMUL.FTZ R252, R17, R207 ;  /* 0x000000cf11fc7220 */ /* 0x000fc40000410000 */
[----:B------:R-:W-:Y:S01]  /*1800*/  FMUL.FTZ R233, R32, R208 ;  /* 0x000000d020e97220 */ /* 0x000fe20000410000 */
[--C-:B------:R-:W-:Y:S01]  /*1810*/  HADD2.F32 R185, -RZ, R191.reuse.H0_H0 ;  /* 0x200000bfffb97230 */ /* 0x100fe20000004100 */
[----:B------:R-:W-:Y:S01]  /*1820*/  FMUL.FTZ R213, R17, R204 ;  /* 0x000000cc11d57220 */ /* 0x000fe20000410000 */
[----:B------:R-:W-:Y:S01]  /*1830*/  HADD2.F32 R184, -RZ, R191.H1_H1 ;  /* 0x300000bfffb87230 */ /* 0x000fe20000004100 */
[----:B------:R-:W-:Y:S02]  /*1840*/  FADD.FTZ R191, -R216, R193 ;  /* 0x000000c1d8bf7221 */ /* 0x000fe40000010100 */
[----:B------:R-:W-:Y:S02]  /*1850*/  FADD.FTZ R99, R99, R189 ;  /* 0x000000bd63637221 */ /* 0x000fe40000010000 */
[-C--:B------:R-:W-:Y:S02]  /*1860*/  FFMA.FTZ R67, R211, R189.reuse, R67 ;  /* 0x000000bdd3437223 */ /* 0x080fe40000010043 */
[----:B------:R-:W-:-:S02]  /*1870*/  FMUL.FTZ R210, R35, R189 ;  /* 0x000000bd23d27220 */ /* 0x000fc40000410000 */
[----:B------:R-:W-:Y:S02]  /*1880*/  FADD.FTZ R100, R100, R187 ;  /* 0x000000bb64647221 */ /* 0x000fe40000010000 */
[-C--:B------:R-:W-:Y:S02]  /*1890*/  FFMA.FTZ R68, R202, R187.reuse, R68 ;  /* 0x000000bbca447223 */ /* 0x080fe40000010044 */
[----:B------:R-:W-:Y:S02]  /*18a0*/  FMUL.FTZ R209, R36, R187 ;  /* 0x000000bb24d17220 */ /* 0x000fe40000410000 */
        /* <DEDUP_REMOVED lines=40> */
.L_x_9454:
[----:B------:R-:W-:Y:S05]  /*1b30*/  BSYNC B1 ;  /* 0x0000000000017941 */ /* 0x000fea0003800000 */
.L_x_9453:
[----:B------:R-:W-:Y:S01]  /*1b40*/  ISETP.GE.U32.AND P3, PT, R2, 0x80, PT ;  /* 0x000000800200780c */ /* 0x000fe20003f66070 */
[----:B------:R-:W-:-:S12]  /*1b50*/  BSSY B1, `(.L_x_9455) ;  /* 0x0000052000017945 */ /* 0x000fd80003800000 */
[----:B------:R-:W-:Y:S05]  /*1b60*/  @!P3 BRA `(.L_x_9456) ;  /* 0x000005000000b947 */ /* 0x000fea0003800000 */
[----:B------:R-:W-:Y:S02]  /*1b70*/  MOV R12, 0x10 ;  /* 0x00000010000c7802 */ /* 0x000fe40000000f00 */
[----:B------:R-:W-:-:S03]  /*1b80*/  LEA R8, P3, R227, c[0x0][0x188], 0x5 ;  /* 0x00006200e3087a11 */ /* 0x000fc600078628ff */
[C---:B------:R-:W-:Y:S01]  /*1b90*/  IMAD.WIDE.U32 R12, R227.reuse, R12, c[0x0][0x208] ;  /* 0x00008200e30c7625 */ /* 0x040fe200078e000c */
[----:B------:R-:W-:-:S04]  /*1ba0*/  LEA.HI.X R9, R227, c[0x0][0x18c], RZ, 0x5, P3 ;  /* 0x00006300e3097a11 */ /* 0x000fc800018f2cff */
[----:B------:R0:W2:Y:S04]  /*1bb0*/  LDG.E.128 R184, [R12.64] ;  /* 0x000000040cb87981 */ /* 0x0000a8000c1e1d00 */
[----:B------:R1:W3:Y:S04]  /*1bc0*/  LDG.E.128 R4, [R8.64] ;  /* 0x0000000408047981 */ /* 0x0002e8000c1e1d00 */
[----:B-1----:R-:W4:Y:S01]  /*1bd0*/  LDG.E.128 R8, [R8.64+0x10] ;  /* 0x0000100408087981 */ /* 0x002f22000c1e1d00 */
[----:B------:R-:W-:-:S04]  /*1be0*/  ISETP.NE.U32.AND P3, PT, RZ, c[0x0][0x218], PT ;  /* 0x00008600ff007a0c */ /* 0x000fc80003f65070 */
[----:B------:R-:W-:-:S13]  /*1bf0*/  ISETP.NE.AND.EX P3, PT, RZ, c[0x0][0x21c], PT, P3 ;  /* 0x00008700ff007a0c */ /* 0x000fda0003f65330 */
[----:B0-----:R-:W-:-:S04]  /*1c00*/  @P3 LEA R12, P4, R227, c[0x0][0x218], 0x5 ;  /* 0x00008600e30c3a11 */ /* 0x001fc800078828ff */
[----:B------:R-:W-:-:S05]  /*1c10*/  @P3 LEA.HI.X R13, R227, c[0x0][0x21c], RZ, 0x5, P4 ;  /* 0x00008700e30d3a11 */ /* 0x000fca00020f2cff */
[----:B------:R0:W5:Y:S04]  /*1c20*/  @P3 LDG.E.128 R176, [R12.64] ;  /* 0x000000040cb03981 */ /* 0x000168000c1e1d00 */
[----:B------:R0:W5:Y:S02]  /*1c30*/  @P3 LDG.E.128 R180, [R12.64+0x10] ;  /* 0x000010040cb43981 */ /* 0x000164000c1e1d00 */
[----:B0-----:R-:W-:-:S04]  /*1c40*/  LEA R12, P3, R227, c[0x0][0x190], 0x3 ;  /* 0x00006400e30c7a11 */ /* 0x001fc800078618ff */
[----:B------:R-:W-:-:S05]  /*1c50*/  LEA.HI.X R13, R227, c[0x0][0x194], RZ, 0x3, P3 ;  /* 0x00006500e30d7a11 */ /* 0x000fca00018f1cff */
[----:B------:R4:W5:Y:S01]  /*1c60*/  LDG.E.64 R196, [R12.64] ;  /* 0x000000040cc47981 */ /* 0x000962000c1e1b00 */
[--C-:B--2---:R-:W-:Y:S01]  /*1c70*/  HADD2.F32 R189, -RZ, R184.reuse.H0_H0 ;  /* 0x200000b8ffbd7230 */ /* 0x104fe20000004100 */
[C---:B---3--:R-:W-:Y:S02]  /*1c80*/  FADD.FTZ R3, -R216.reuse, R6 ;  /* 0x00000006d8037221 */ /* 0x048fe40000010100 */
[C---:B------:R-:W-:Y:S01]  /*1c90*/  FADD.FTZ R14, -R216.reuse, R4 ;  /* 0x00000004d80e7221 */ /* 0x040fe20000010100 */
[----:B------:R-:W-:Y:S01]  /*1ca0*/  HADD2.F32 R188, -RZ, R184.H1_H1 ;  /* 0x300000b8ffbc7230 */ /* 0x000fe20000004100 */
[C---:B------:R-:W-:Y:S02]  /*1cb0*/  FADD.FTZ R5, -R216.reuse, R5 ;  /* 0x00000005d8057221 */ /* 0x040fe40000010100 */
[C---:B-----5:R-:W-:Y:S02]  /*1cc0*/  FMUL.FTZ R3, R17.reuse, R3 ;  /* 0x0000000311037220 */ /* 0x060fe40000410000 */
[----:B----4-:R-:W-:Y:S01]  /*1cd0*/  FADD.FTZ R13, -R216, R11 ;  /* 0x0000000bd80d7221 */ /* 0x010fe20000010100 */
[----:B------:R-:W-:Y:S01]  /*1ce0*/  HADD2.F32 R11, -RZ, R185.H0_H0 ;  /* 0x200000b9ff0b7230 */ /* 0x000fe20000004100 */
[----:B------:R-:W-:-:S02]  /*1cf0*/  FMUL.FTZ R251, R17, R14 ;  /* 0x0000000e11fb7220 */ /* 0x000fc40000410000 */
[----:B------:R-:W-:Y:S02]  /*1d00*/  FMUL.FTZ R232, R48, R189 ;  /* 0x000000bd30e87220 */ /* 0x000fe40000410000 */
[----:B------:R-:W-:Y:S01]  /*1d10*/  FADD.FTZ R4, -R216, R7 ;  /* 0x00000007d8047221 */ /* 0x000fe20000010100 */
[----:B------:R-:W-:Y:S01]  /*1d20*/  HADD2.F32 R7, -RZ, R185.H1_H1 ;  /* 0x300000b9ff077230 */ /* 0x000fe20000004100 */
        /* <DEDUP_REMOVED lines=11> */
[--C-:B------:R-:W-:Y:S01]  /*1de0*/  HADD2.F32 R8, -RZ, R186.reuse.H0_H0 ;  /* 0x200000baff087230 */ /* 0x100fe20000004100 */
[C---:B------:R-:W-:Y:S01]  /*1df0*/  FADD.FTZ R12, -R216.reuse, R10 ;  /* 0x0000000ad80c7221 */ /* 0x040fe20000010100 */
[----:B------:R-:W-:Y:S01]  /*1e00*/  HADD2.F32 R10, -RZ, R186.H1_H1 ;  /* 0x300000baff0a7230 */ /* 0x000fe20000004100 */
        /* <DEDUP_REMOVED lines=38> */
.L_x_9456:
[----:B------:R-:W-:Y:S05]  /*2070*/  BSYNC B1 ;  /* 0x0000000000017941 */ /* 0x000fea0003800000 */
.L_x_9455:
[----:B------:R-:W-:Y:S05]  /*2080*/  BRA.DIV ~URZ, `(.L_x_9457) ;  /* 0x00003e127f007947 */ /* 0x000fea000b800000 */
[----:B------:R0:W1:Y:S02]  /*2090*/  SHFL.BFLY PT, R187, R224, 0x1, 0x1f ;  /* 0x0c201f00e0bb7f89 */ /* 0x00006400000e0000 */
.L_x_9482:
        /* <DEDUP_REMOVED lines=18> */
.L_x_9483:
[----:B---3--:R-:W-:Y:S01]  /*21c0*/  LOP3.LUT P3, RZ, R2, 0xffffffe0, RZ, 0xc0, !PT ;  /* 0xffffffe002ff7812 */ /* 0x008fe2000786c0ff */
[----:B--2---:R-:W-:Y:S01]  /*21d0*/  FADD.FTZ R187, R189, R187 ;  /* 0x000000bbbdbb7221 */ /* 0x004fe20000010000 */
[----:B------:R-:W-:Y:S01]  /*21e0*/  BSSY B1, `(.L_x_9459) ;  /* 0x0000094000017945 */ /* 0x000fe20003800000 */
[----:B-1----:R-:W-:Y:S02]  /*21f0*/  FADD.FTZ R184, R184, R188 ;  /* 0x000000bcb8b87221 */ /* 0x002fe40000010000 */
[----:B------:R-:W-:Y:S02]  /*2200*/  FMUL.FTZ R190, R187, c[0x0][0x1e0] ;  /* 0x00007800bbbe7a20 */ /* 0x000fe40000410000 */
[----:B------:R-:W-:-:S06]  /*2210*/  FMUL.FTZ R191, R184, c[0x0][0x1e0] ;  /* 0x00007800b8bf7a20 */ /* 0x000fcc0000410000 */
[----:B------:R-:W-:Y:S05]  /*2220*/  @!P3 BRA `(.L_x_9460) ;  /* 0x000008f00000b947 */ /* 0x000fea0003800000 */
[----:B------:R-:W-:-:S10]  /*2230*/  HFMA2.MMA R184, -RZ, RZ, 0, 9.5367431640625e-07 ;  /* 0x00000010ffb87435 */ /* 0x000fd400000001ff */
[----:B------:R-:W-:-:S06]  /*2240*/  IMAD.WIDE.U32 R184, R15, R184, c[0x0][0x170] ;  /* 0x00005c000fb87625 */ /* 0x000fcc00078e00b8 */
[----:B------:R-:W2:Y:S01]  /*2250*/  LDG.E.128 R184, [R184.64] ;  /* 0x00000004b8b87981 */ /* 0x000ea2000c1e1d00 */
[----:B------:R-:W-:Y:S02]  /*2260*/  FSEL R188, R190, RZ, !P2 ;  /* 0x000000ffbebc7208 */ /* 0x000fe40005000000 */
[----:B------:R-:W-:Y:S02]  /*2270*/  ISETP.NE.U32.AND P4, PT, RZ, c[0x0][0x218], PT ;  /* 0x00008600ff007a0c */ /* 0x000fe40003f85070 */
        /* <DEDUP_REMOVED lines=18> */
[----:B------:R-:W-:Y:S02]  /*23a0*/  FADD.FTZ R188, R237, -R188 ;  /* 0x800000bcedbc7221 */ /* 0x000fe40000010000 */
[C---:B-----5:R-:W-:Y:S02]  /*23b0*/  FMUL.FTZ R193, R17.reuse, R193 ;  /* 0x000000c111c17220 */ /* 0x060fe40000410000 */
[C---:B------:R-:W-:Y:S02]  /*23c0*/  FMUL.FTZ R195, R17.reuse, R195 ;  /* 0x000000c311c37220 */ /* 0x040fe40000410000 */
        /* <DEDUP_REMOVED lines=11> */
[----:B------:R-:W-:Y:S02]  /*2480*/  @P4 FADD.FTZ R192, R149, R192 ;  /* 0x000000c095c04221 */ /* 0x000fe40000010000 */
[----:B------:R-:W-:Y:S01]  /*2490*/  @P4 FADD.FTZ R189, R150, R189 ;  /* 0x000000bd96bd4221 */ /* 0x000fe20000010000 */
[----:B------:R-:W-:Y:S01]  /*24a0*/  SEL R160, R223, R160, P3 ;  /* 0x000000a0dfa07207 */ /* 0x000fe20001800000 */
[----:B------:R-:W-:Y:S01]  /*24b0*/  @P4 FADD.FTZ R188, R151, R188 ;  /* 0x000000bc97bc4221 */ /* 0x000fe20000010000 */
[----:B------:R-:W-:Y:S01]  /*24c0*/  LOP3.LUT P4, RZ, R19, 0xff, RZ, 0xc0, !PT ;  /* 0x000000ff13ff7812 */ /* 0x000fe2000788c0ff */
[----:B------:R-:W-:-:S04]  /*24d0*/  FMUL.FTZ R223, R223, R16 ;  /* 0x00000010dfdf7220 */ /* 0x000fc80000410000 */
[----:B------:R-:W-:Y:S01]  /*24e0*/  FMUL.FTZ R227, R223, c[0x0][0x1e8] ;  /* 0x00007a00dfe37a20 */ /* 0x000fe20000410000 */
[----:B------:R-:W-:-:S07]  /*24f0*/  MOV R223, RZ ;  /* 0x000000ff00df7202 */ /* 0x000fce0000000f00 */
[----:B0-2---:R-:W-:-:S05]  /*2500*/  @P4 HADD2.F32 R224, -RZ, R186.H0_H0 ;  /* 0x200000baffe04230 */ /* 0x005fca0000004100 */
[----:B------:R-:W-:Y:S02]  /*2510*/  @P4 FMUL.FTZ R223, R227, R224 ;  /* 0x000000e0e3df4220 */ /* 0x000fe40000410000 */
[----:B------:R-:W2:Y:S01]  /*2520*/  LDL R224, [R1+0x68] ;  /* 0x0000680001e07983 */ /* 0x000ea20000100800 */
[----:B------:R-:W-:Y:S01]  /*2530*/  SEL R88, R193, R88, P3 ;  /* 0x00000058c1587207 */ /* 0x000fe20001800000 */
[----:B------:R-:W-:Y:S01]  /*2540*/  FADD.FTZ R116, R116, R223 ;  /* 0x000000df74747221 */ /* 0x000fe20000010000 */
[----:B------:R-:W-:Y:S01]  /*2550*/  SEL R89, R195, R89, P3 ;  /* 0x00000059c3597207 */ /* 0x000fe20001800000 */
[----:B------:R-:W-:Y:S01]  /*2560*/  HFMA2.MMA R223, -RZ, RZ, 0, 0 ;  /* 0x00000000ffdf7435 */ /* 0x000fe200000001ff */
[----:B------:R-:W-:Y:S02]  /*2570*/  SEL R90, R216, R90, P3 ;  /* 0x0000005ad85a7207 */ /* 0x000fe40001800000 */
[----:B------:R-:W-:Y:S02]  /*2580*/  SEL R91, R194, R91, P3 ;  /* 0x0000005bc25b7207 */ /* 0x000fe40001800000 */
[C---:B------:R-:W-:Y:S01]  /*2590*/  SEL R161, R192.reuse, R161, P3 ;  /* 0x000000a1c0a17207 */ /* 0x040fe20001800000 */
[----:B------:R-:W-:Y:S01]  /*25a0*/  FMUL.FTZ R192, R192, R16 ;  /* 0x00000010c0c07220 */ /* 0x000fe20000410000 */
[----:B------:R-:W-:-:S02]  /*25b0*/  SEL R162, R189, R162, P3 ;  /* 0x000000a2bda27207 */ /* 0x000fc40001800000 */
[----:B------:R-:W-:Y:S01]  /*25c0*/  SEL R163, R188, R163, P3 ;  /* 0x000000a3bca37207 */ /* 0x000fe20001800000 */
[----:B------:R-:W-:Y:S01]  /*25d0*/  FMUL.FTZ R192, R192, c[0x0][0x1e8] ;  /* 0x00007a00c0c07a20 */ /* 0x000fe20000410000 */
[----:B------:R-:W-:-:S13]  /*25e0*/  LOP3.LUT P3, RZ, R19, 0xff00, RZ, 0xc0, !PT ;  /* 0x0000ff0013ff7812 */ /* 0x000fda000786c0ff */
[----:B------:R-:W-:-:S05]  /*25f0*/  @P3 HADD2.F32 R186, -RZ, R186.H1_H1 ;  /* 0x300000baffba3230 */ /* 0x000fca0000004100 */
[----:B------:R-:W-:Y:S02]  /*2600*/  @P3 FMUL.FTZ R223, R192, R186 ;  /* 0x000000bac0df3220 */ /* 0x000fe40000410000 */
[----:B--2---:R-:W-:-:S05]  /*2610*/  FMUL.FTZ R227, R224, R227 ;  /* 0x000000e3e0e37220 */ /* 0x004fca0000410000 */
[----:B------:R-:W-:Y:S02]  /*2620*/  FSEL R186, R227, RZ, P4 ;  /* 0x000000ffe3ba7208 */ /* 0x000fe40002000000 */
[----:B------:R-:W2:Y:S01]  /*2630*/  LDL R227, [R1+0x6c] ;  /* 0x00006c0001e37983 */ /* 0x000ea20000100800 */
[-C--:B------:R-:W-:Y:S01]  /*2640*/  FMUL.FTZ R216, R216, R16.reuse ;  /* 0x00000010d8d87220 */ /* 0x080fe20000410000 */
[----:B------:R-:W-:Y:S01]  /*2650*/  LOP3.LUT P4, RZ, R18, 0xff0000, RZ, 0xc0, !PT ;  /* 0x00ff000012ff7812 */ /* 0x000fe2000788c0ff */
[----:B------:R-:W-:Y:S02]  /*2660*/  FADD.FTZ R117, R117, R223 ;  /* 0x000000df75757221 */ /* 0x000fe40000010000 */
[----:B------:R-:W-:Y:S02]  /*2670*/  FMUL.FTZ R224, R216, c[0x0][0x1e8] ;  /* 0x00007a00d8e07a20 */ /* 0x000fe40000410000 */
[----:B------:R-:W-:-:S08]  /*2680*/  FMUL.FTZ R194, R194, R16 ;  /* 0x00000010c2c27220 */ /* 0x000fd00000410000 */
[----:B------:R-:W-:Y:S01]  /*2690*/  @P4 HADD2.F32 R223, -RZ, R185.H0_H0 ;  /* 0x200000b9ffdf4230 */ /* 0x000fe20000004100 */
[----:B--2---:R-:W-:Y:S02]  /*26a0*/  FMUL.FTZ R216, R227, R192 ;  /* 0x000000c0e3d87220 */ /* 0x004fe40000410000 */
[----:B------:R-:W-:Y:S01]  /*26b0*/  FMUL.FTZ R193, R193, R16 ;  /* 0x00000010c1c17220 */ /* 0x000fe20000410000 */
[----:B------:R-:W2:Y:S01]  /*26c0*/  LDL R227, [R1+0x7c] ;  /* 0x00007c0001e37983 */ /* 0x000ea20000100800 */
[----:B------:R-:W-:Y:S01]  /*26d0*/  MOV R192, RZ ;  /* 0x000000ff00c07202 */ /* 0x000fe20000000f00 */
[----:B------:R-:W-:Y:S01]  /*26e0*/  @P4 FMUL.FTZ R192, R224, R223 ;  /* 0x000000dfe0c04220 */ /* 0x000fe20000410000 */
[----:B------:R-:W-:Y:S01]  /*26f0*/  FSEL R216, R216, RZ, P3 ;  /* 0x000000ffd8d87208 */ /* 0x000fe20001800000 */
[----:B------:R-:W-:Y:S01]  /*2700*/  FMUL.FTZ R223, R194, c[0x0][0x1e8] ;  /* 0x00007a00c2df7a20 */ /* 0x000fe20000410000 */
[----:B------:R-:W-:Y:S01]  /*2710*/  LOP3.LUT P3, RZ, R18, 0xff000000, RZ, 0xc0, !PT ;  /* 0xff00000012ff7812 */ /* 0x000fe2000786c0ff */
[----:B------:R-:W-:-:S12]  /*2720*/  HFMA2.MMA R194, -RZ, RZ, 0, 0 ;  /* 0x00000000ffc27435 */ /* 0x000fd800000001ff */
[----:B------:R-:W-:-:S05]  /*2730*/  @P3 HADD2.F32 R185, -RZ, R185.H1_H1 ;  /* 0x300000b9ffb93230 */ /* 0x000fca0000004100 */
[----:B------:R-:W-:Y:S02]  /*2740*/  @P3 FMUL.FTZ R194, R223, R185 ;  /* 0x000000b9dfc23220 */ /* 0x000fe40000410000 */
[----:B------:R-:W3:Y:S02]  /*2750*/  LDL R185, [R1+0x80] ;  /* 0x0000800001b97983 */ /* 0x000ee40000100800 */
[----:B---3--:R-:W-:Y:S01]  /*2760*/  FMUL.FTZ R185, R185, R224 ;  /* 0x000000e0b9b97220 */ /* 0x008fe20000410000 */
[----:B------:R-:W-:-:S04]  /*2770*/  MOV R224, R18 ;  /* 0x0000001200e07202 */ /* 0x000fc80000000f00 */
[----:B------:R-:W-:Y:S02]  /*2780*/  FSEL R185, R185, RZ, P4 ;  /* 0x000000ffb9b97208 */ /* 0x000fe40002000000 */
[----:B------:R-:W-:Y:S02]  /*2790*/  LOP3.LUT P4, RZ, R224, 0xff, RZ, 0xc0, !PT ;  /* 0x000000ffe0ff7812 */ /* 0x000fe4000788c0ff */
[----:B------:R-:W3:Y:S01]  /*27a0*/  LDL R224, [R1+0x84] ;  /* 0x0000840001e07983 */ /* 0x000ee20000100800 */
[----:B------:R-:W-:Y:S01]  /*27b0*/  F2FP.PACK_AB R186, R216, R186 ;  /* 0x000000bad8ba723e */ /* 0x000fe200000000ff */
[----:B------:R-:W-:Y:S01]  /*27c0*/  FMUL.FTZ R216, R193, c[0x0][0x1e8] ;  /* 0x00007a00c1d87a20 */ /* 0x000fe20000410000 */
[----:B------:R-:W-:Y:S01]  /*27d0*/  HFMA2.MMA R193, -RZ, RZ, 0, 0 ;  /* 0x00000000ffc17435 */ /* 0x000fe200000001ff */
[----:B---3--:R-:W-:-:S07]  /*27e0*/  FMUL.FTZ R223, R224, R223 ;  /* 0x000000dfe0df7220 */ /* 0x008fce0000410000 */
[----:B------:R-:W-:-:S05]  /*27f0*/  @P4 HADD2.F32 R224, -RZ, R184.H0_H0 ;  /* 0x200000b8ffe04230 */ /* 0x000fca0000004100 */
[----:B------:R-:W-:Y:S02]  /*2800*/  @P4 FMUL.FTZ R193, R216, R224 ;  /* 0x000000e0d8c14220 */ /* 0x000fe40000410000 */
[----:B------:R-:W3:Y:S01]  /*2810*/  LDL R224, [R1+0x78] ;  /* 0x0000780001e07983 */ /* 0x000ee20000100800 */
[----:B------:R-:W-:Y:S01]  /*2820*/  FSEL R223, R223, RZ, P3 ;  /* 0x000000ffdfdf7208 */ /* 0x000fe20001800000 */
[-C--:B------:R-:W-:Y:S01]  /*2830*/  FMUL.FTZ R195, R195, R16.reuse ;  /* 0x00000010c3c37220 */ /* 0x080fe20000410000 */
[----:B------:R-:W-:Y:S01]  /*2840*/  LOP3.LUT P3, RZ, R18, 0xff00, RZ, 0xc0, !PT ;  /* 0x0000ff0012ff7812 */ /* 0x000fe2000786c0ff */
[----:B------:R-:W-:Y:S01]  /*2850*/  FMUL.FTZ R189, R189, R16 ;  /* 0x00000010bdbd7220 */ /* 0x000fe20000410000 */
[----:B------:R-:W-:Y:S01]  /*2860*/  F2FP.PACK_AB R185, R223, R185 ;  /* 0x000000b9dfb9723e */ /* 0x000fe200000000ff */
[----:B------:R-:W-:Y:S02]  /*2870*/  FMUL.FTZ R195, R195, c[0x0][0x1e8] ;  /* 0x00007a00c3c37a20 */ /* 0x000fe40000410000 */
[----:B------:R-:W-:-:S02]  /*2880*/  FMUL.FTZ R189, R189, c[0x0][0x1e8] ;  /* 0x00007a00bdbd7a20 */ /* 0x000fc40000410000 */
[----:B--2---:R-:W-:-:S06]  /*2890*/  FMUL.FTZ R223, R227, R195 ;  /* 0x000000c3e3df7220 */ /* 0x004fcc0000410000 */
[----:B------:R-:W-:Y:S01]  /*28a0*/  @P3 HADD2.F32 R184, -RZ, R184.H1_H1 ;  /* 0x300000b8ffb83230 */ /* 0x000fe20000004100 */
[----:B---3--:R-:W-:Y:S01]  /*28b0*/  FMUL.FTZ R224, R224, R216 ;  /* 0x000000d8e0e07220 */ /* 0x008fe20000410000 */
[----:B------:R-:W-:-:S03]  /*28c0*/  MOV R216, RZ ;  /* 0x000000ff00d87202 */ /* 0x000fc60000000f00 */
[----:B------:R-:W-:Y:S01]  /*28d0*/  @P3 FMUL.FTZ R216, R195, R184 ;  /* 0x000000b8c3d83220 */ /* 0x000fe20000410000 */
[----:B------:R-:W-:Y:S01]  /*28e0*/  HFMA2.MMA R195, -RZ, RZ, 0, 0 ;  /* 0x00000000ffc37435 */ /* 0x000fe200000001ff */
[----:B------:R-:W-:Y:S02]  /*28f0*/  FSEL R184, R224, RZ, P4 ;  /* 0x000000ffe0b87208 */ /* 0x000fe40002000000 */
[----:B------:R-:W-:-:S13]  /*2900*/  LOP3.LUT P4, RZ, R19, 0xff0000, RZ, 0xc0, !PT ;  /* 0x00ff000013ff7812 */ /* 0x000fda000788c0ff */
[----:B------:R-:W-:-:S05]  /*2910*/  @P4 HADD2.F32 R224, -RZ, R187.H0_H0 ;  /* 0x200000bbffe04230 */ /* 0x000fca0000004100 */
[----:B------:R-:W-:Y:S01]  /*2920*/  @P4 FMUL.FTZ R195, R189, R224 ;  /* 0x000000e0bdc34220 */ /* 0x000fe20000410000 */
[----:B------:R-:W-:Y:S02]  /*2930*/  FSEL R224, R223, RZ, P3 ;  /* 0x000000ffdfe07208 */ /* 0x000fe40001800000 */
[----:B------:R-:W2:Y:S01]  /*2940*/  LDL R223, [R1+0x70] ;  /* 0x0000700001df7983 */ /* 0x000ea20000100800 */
[----:B------:R-:W-:Y:S01]  /*2950*/  LOP3.LUT P3, RZ, R19, 0xff000000, RZ, 0xc0, !PT ;  /* 0xff00000013ff7812 */ /* 0x000fe2000786c0ff */
[----:B------:R-:W-:-:S04]  /*2960*/  FMUL.FTZ R188, R188, R16 ;  /* 0x00000010bcbc7220 */ /* 0x000fc80000410000 */
[----:B------:R-:W-:-:S08]  /*2970*/  FMUL.FTZ R227, R188, c[0x0][0x1e8] ;  /* 0x00007a00bce37a20 */ /* 0x000fd00000410000 */
[----:B------:R-:W-:Y:S01]  /*2980*/  @P3 HADD2.F32 R187, -RZ, R187.H1_H1 ;  /* 0x300000bbffbb3230 */ /* 0x000fe20000004100 */
[----:B--2---:R-:W-:Y:S01]  /*2990*/  FMUL.FTZ R189, R223, R189 ;  /* 0x000000bddfbd7220 */ /* 0x004fe20000410000 */
[----:B------:R-:W-:-:S03]  /*29a0*/  MOV R223, RZ ;  /* 0x000000ff00df7202 */ /* 0x000fc60000000f00 */
[----:B------:R-:W-:Y:S01]  /*29b0*/  @P3 FMUL.FTZ R223, R227, R187 ;  /* 0x000000bbe3df3220 */ /* 0x000fe20000410000 */
[----:B------:R-:W-:Y:S02]  /*29c0*/  FSEL R187, R189, RZ, P4 ;  /* 0x000000ffbdbb7208 */ /* 0x000fe40002000000 */
[----:B------:R-:W-:-:S04]  /*29d0*/  ISETP.NE.U32.AND P4, PT, RZ, c[0x0][0x258], PT ;  /* 0x00009600ff007a0c */ /* 0x000fc80003f85070 */
[----:B------:R-:W-:-:S13]  /*29e0*/  ISETP.NE.AND.EX P4, PT, RZ, c[0x0][0x25c], PT, P4 ;  /* 0x00009700ff007a0c */ /* 0x000fda0003f85340 */
[----:B------:R-:W-:-:S05]  /*29f0*/  @P4 MOV R188, 0x20 ;  /* 0x0000002000bc4802 */ /* 0x000fca0000000f00 */
[----:B------:R-:W-:-:S05]  /*2a00*/  @P4 IMAD.WIDE.U32 R188, R15, R188, c[0x0][0x258] ;  /* 0x000096000fbc4625 */ /* 0x000fca00078e00bc */
[----:B------:R-:W-:Y:S04]  /*2a10*/  @P4 STG.E.128 [R188.64], R88 ;  /* 0x00000058bc004986 */ /* 0x000fe8000c101d04 */
[----:B------:R0:W-:Y:S04]  /*2a20*/  @P4 STG.E.128 [R188.64+0x10], R160 ;  /* 0x000010a0bc004986 */ /* 0x0001e8000c101d04 */
[----:B0-----:R-:W2:Y:S01]  /*2a30*/  LDL R189, [R1+0x74] ;  /* 0x0000740001bd7983 */ /* 0x001ea20000100800 */
[----:B------:R-:W-:Y:S01]  /*2a40*/  F2FP.PACK_AB R184, R224, R184 ;  /* 0x000000b8e0b8723e */ /* 0x000fe200000000ff */
[----:B------:R-:W-:-:S02]  /*2a50*/  FADD.FTZ R114, R114, R192 ;  /* 0x000000c072727221 */ /* 0x000fc40000010000 */
[----:B------:R-:W-:Y:S02]  /*2a60*/  FADD.FTZ R115, R115, R194 ;  /* 0x000000c273737221 */ /* 0x000fe40000010000 */
[----:B------:R-:W-:Y:S02]  /*2a70*/  FADD.FTZ R112, R112, R193 ;  /* 0x000000c170707221 */ /* 0x000fe40000010000 */
[----:B------:R-:W-:Y:S02]  /*2a80*/  FADD.FTZ R113, R113, R216 ;  /* 0x000000d871717221 */ /* 0x000fe40000010000 */
[----:B------:R-:W-:Y:S02]  /*2a90*/  FADD.FTZ R118, R118, R195 ;  /* 0x000000c376767221 */ /* 0x000fe40000010000 */
[----:B------:R-:W-:Y:S02]  /*2aa0*/  FADD.FTZ R119, R119, R223 ;  /* 0x000000df77777221 */ /* 0x000fe40000010000 */
[----:B--2---:R-:W-:Y:S01]  /*2ab0*/  FMUL.FTZ R188, R189, R227 ;  /* 0x000000e3bdbc7220 */ /* 0x004fe20000410000 */
[----:B------:R-:W-:-:S04]  /*2ac0*/  HFMA2.MMA R189, -RZ, RZ, 0, 9.5367431640625e-07 ;  /* 0x00000010ffbd7435 */ /* 0x000fc800000001ff */
[----:B------:R-:W-:-:S04]  /*2ad0*/  FSEL R188, R188, RZ, P3 ;  /* 0x000000ffbcbc7208 */ /* 0x000fc80001800000 */
[----:B------:R-:W-:Y:S02]  /*2ae0*/  F2FP.PACK_AB R187, R188, R187 ;  /* 0x000000bbbcbb723e */ /* 0x000fe400000000ff */
[C---:B------:R-:W-:Y:S01]  /*2af0*/  IMAD.WIDE.U32 R188, R15.reuse, R189, c[0x0][0x248] ;  /* 0x000092000fbc7625 */ /* 0x040fe200078e00bd */
[----:B------:R-:W-:-:S04]  /*2b00*/  IADD3 R15, R15, 0x20, RZ ;  /* 0x000000200f0f7810 */ /* 0x000fc80007ffe0ff */
[----:B------:R0:W-:Y:S03]  /*2b10*/  STG.E.128 [R188.64], R184 ;  /* 0x000000b8bc007986 */ /* 0x0001e6000c101d04 */
.L_x_9460:
[----:B------:R-:W-:Y:S05]  /*2b20*/  BSYNC B1 ;  /* 0x0000000000017941 */ /* 0x000fea0003800000 */
.L_x_9459:
        /* <DEDUP_REMOVED lines=19> */
[----:B------:R-:W-:Y:S01]  /*2c60*/  HFMA2.MMA R189, -RZ, RZ, 0, 0 ;  /* 0x00000000ffbd7435 */ /* 0x000fe200000001ff */
[----:B--2---:R-:W-:-:S05]  /*2c70*/  @P4 HADD2.F32 R193, -RZ, R186.H0_H0 ;  /* 0x200000baffc14230 */ /* 0x004fca0000004100 */
[----:B------:R-:W-:Y:S02]  /*2c80*/  @P4 FMUL.FTZ R189, R192, R193 ;  /* 0x000000c1c0bd4220 */ /* 0x000fe40000410000 */
[----:B------:R-:W-:Y:S02]  /*2c90*/  FMUL.FTZ R192, R195, R192 ;  /* 0x000000c0c3c07220 */ /* 0x000fe40000410000 */
[----:B------:R-:W-:Y:S02]  /*2ca0*/  FFMA.FTZ R193, R201, R191, R188 ;  /* 0x000000bfc9c17223 */ /* 0x000fe400000100bc */
[----:B------:R-:W-:Y:S01]  /*2cb0*/  FADD.FTZ R124, R124, R189 ;  /* 0x000000bd7c7c7221 */ /* 0x000fe20000010000 */
[----:B------:R-:W-:Y:S01]  /*2cc0*/  FSEL R192, R192, RZ, P4 ;  /* 0x000000ffc0c07208 */ /* 0x000fe20002000000 */
[----:B------:R-:W-:Y:S01]  /*2cd0*/  FADD.FTZ R193, R219, -R193 ;  /* 0x800000c1dbc17221 */ /* 0x000fe20000010000 */
[----:B------:R-:W-:-:S03]  /*2ce0*/  LOP3.LUT P4, RZ, R21, 0xff00, RZ, 0xc0, !PT ;  /* 0x0000ff0015ff7812 */ /* 0x000fc6000788c0ff */
[----:B------:R-:W-:-:S04]  /*2cf0*/  FMUL.FTZ R193, R17, R193 ;  /* 0x000000c111c17220 */ /* 0x000fc80000410000 */
[----:B------:R-:W-:-:S04]  /*2d00*/  @P3 FADD.FTZ R193, R25, R193 ;  /* 0x000000c119c13221 */ /* 0x000fc80000010000 */
[----:B------:R-:W-:Y:S02]  /*2d10*/  FMUL.FTZ R195, R193, R16 ;  /* 0x00000010c1c37220 */ /* 0x000fe40000410000 */
[----:B------:R-:W-:Y:S02]  /*2d20*/  @P4 HADD2.F32 R186, -RZ, R186.H1_H1 ;  /* 0x300000baffba4230 */ /* 0x000fe40000004100 */
[----:B------:R-:W-:Y:S01]  /*2d30*/  FMUL.FTZ R216, R195, c[0x0][0x1e8] ;  /* 0x00007a00c3d87a20 */ /* 0x000fe20000410000 */
[----:B------:R-:W-:-:S03]  /*2d40*/  MOV R195, RZ ;  /* 0x000000ff00c37202 */ /* 0x000fc60000000f00 */
[----:B------:R-:W-:Y:S02]  /*2d50*/  @P4 FMUL.FTZ R195, R216, R186 ;  /* 0x000000bad8c34220 */ /* 0x000fe40000410000 */
[----:B---3--:R-:W-:Y:S02]  /*2d60*/  FMUL.FTZ R186, R224, R216 ;  /* 0x000000d8e0ba7220 */ /* 0x008fe40000410000 */
[----:B------:R-:W-:Y:S01]  /*2d70*/  FADD.FTZ R125, R125, R195 ;  /* 0x000000c37d7d7221 */ /* 0x000fe20000010000 */
[----:B------:R-:W2:Y:S02]  /*2d80*/  LDL R224, [R1+0x5c] ;  /* 0x00005c0001e07983 */ /* 0x000ea40000100800 */
[----:B------:R-:W-:Y:S02]  /*2d90*/  FSEL R186, R186, RZ, P4 ;  /* 0x000000ffbaba7208 */ /* 0x000fe40002000000 */
[----:B------:R-:W-:Y:S01]  /*2da0*/  ISETP.NE.U32.AND P4, PT, RZ, c[0x0][0x258], PT ;  /* 0x00009600ff007a0c */ /* 0x000fe20003f85070 */
[-CC-:B------:R-:W-:Y:S01]  /*2db0*/  FFMA.FTZ R195, R222, R191.reuse, R188.reuse ;  /* 0x000000bfdec37223 */ /* 0x180fe200000100bc */
[----:B------:R-:W-:Y:S01]  /*2dc0*/  F2FP.PACK_AB R186, R186, R192 ;  /* 0x000000c0baba723e */ /* 0x000fe200000000ff */
        /* <DEDUP_REMOVED lines=27> */
[----:B------:R-:W-:Y:S02]  /*2f80*/  SEL R90, R193, R90, P4 ;  /* 0x0000005ac15a7207 */ /* 0x000fe40002000000 */
[----:B------:R-:W-:Y:S02]  /*2f90*/  SEL R88, R192, R88, P4 ;  /* 0x00000058c0587207 */ /* 0x000fe40002000000 */
[----:B------:R-:W-:-:S02]  /*2fa0*/  SEL R89, R194, R89, P4 ;  /* 0x00000059c2597207 */ /* 0x000fc40002000000 */
[----:B------:R-:W-:Y:S02]  /*2fb0*/  SEL R91, R195, R91, P4 ;  /* 0x0000005bc35b7207 */ /* 0x000fe40002000000 */
[----:B------:R-:W-:Y:S02]  /*2fc0*/  SEL R162, R189, R162, P4 ;  /* 0x000000a2bda27207 */ /* 0x000fe40002000000 */
[----:B------:R-:W-:Y:S01]  /*2fd0*/  SEL R163, R188, R163, P4 ;  /* 0x000000a3bca37207 */ /* 0x000fe20002000000 */
[-C--:B------:R-:W-:Y:S01]  /*2fe0*/  FMUL.FTZ R193, R193, R16.reuse ;  /* 0x00000010c1c17220 */ /* 0x080fe20000410000 */
[----:B------:R-:W-:Y:S01]  /*2ff0*/  LOP3.LUT P4, RZ, R20, 0xff000000, RZ, 0xc0, !PT ;  /* 0xff00000014ff7812 */ /* 0x000fe2000788c0ff */
[----:B------:R-:W-:Y:S01]  /*3000*/  HFMA2.MMA R216, -RZ, RZ, 0, 0 ;  /* 0x00000000ffd87435 */ /* 0x000fe200000001ff */
[----:B------:R-:W-:Y:S01]  /*3010*/  @P3 HADD2.F32 R223, -RZ, R185.H0_H0 ;  /* 0x200000b9ffdf3230 */ /* 0x000fe20000004100 */
[----:B------:R-:W-:Y:S02]  /*3020*/  FMUL.FTZ R193, R193, c[0x0][0x1e8] ;  /* 0x00007a00c1c17a20 */ /* 0x000fe40000410000 */
[----:B------:R-:W-:-:S02]  /*3030*/  FMUL.FTZ R195, R195, R16 ;  /* 0x00000010c3c37220 */ /* 0x000fc40000410000 */
[----:B------:R-:W-:Y:S02]  /*3040*/  @P3 FMUL.FTZ R216, R193, R223 ;  /* 0x000000dfc1d83220 */ /* 0x000fe40000410000 */
[----:B------:R-:W3:Y:S02]  /*3050*/  LDL R223, [R1+0x58] ;  /* 0x0000580001df7983 */ /* 0x000ee40000100800 */
[----:B------:R-:W-:Y:S02]  /*3060*/  FADD.FTZ R122, R122, R216 ;  /* 0x000000d87a7a7221 */ /* 0x000fe40000010000 */
[----:B------:R-:W-:Y:S01]  /*3070*/  @P4 HADD2.F32 R185, -RZ, R185.H1_H1 ;  /* 0x300000b9ffb94230 */ /* 0x000fe20000004100 */
[----:B------:R-:W-:Y:S01]  /*3080*/  FMUL.FTZ R216, R195, c[0x0][0x1e8] ;  /* 0x00007a00c3d87a20 */ /* 0x000fe20000410000 */
[----:B------:R-:W-:-:S03]  /*3090*/  MOV R195, RZ ;  /* 0x000000ff00c37202 */ /* 0x000fc60000000f00 */
[----:B------:R-:W-:Y:S02]  /*30a0*/  @P4 FMUL.FTZ R195, R216, R185 ;  /* 0x000000b9d8c34220 */ /* 0x000fe40000410000 */
[----:B------:R-:W4:Y:S02]  /*30b0*/  LDL R185, [R1+0x60] ;  /* 0x0000600001b97983 */ /* 0x000f240000100800 */
[----:B----4-:R-:W-:Y:S01]  /*30c0*/  FMUL.FTZ R185, R185, R193 ;  /* 0x000000c1b9b97220 */ /* 0x010fe20000410000 */
[----:B------:R-:W-:-:S04]  /*30d0*/  MOV R193, R20 ;  /* 0x0000001400c17202 */ /* 0x000fc80000000f00 */
[----:B------:R-:W-:Y:S02]  /*30e0*/  FSEL R185, R185, RZ, P3 ;  /* 0x000000ffb9b97208 */ /* 0x000fe40001800000 */
[----:B------:R-:W-:Y:S02]  /*30f0*/  LOP3.LUT P3, RZ, R193, 0xff, RZ, 0xc0, !PT ;  /* 0x000000ffc1ff7812 */ /* 0x000fe4000786c0ff */
[----:B------:R-:W4:Y:S01]  /*3100*/  LDL R193, [R1+0x64] ;  /* 0x0000640001c17983 */ /* 0x000f220000100800 */
[-C--:B------:R-:W-:Y:S02]  /*3110*/  FMUL.FTZ R192, R192, R16.reuse ;  /* 0x00000010c0c07220 */ /* 0x080fe40000410000 */
[----:B------:R-:W-:Y:S02]  /*3120*/  FADD.FTZ R123, R123, R195 ;  /* 0x000000c37b7b7221 */ /* 0x000fe40000010000 */
[----:B------:R-:W-:Y:S01]  /*3130*/  FMUL.FTZ R195, R192, c[0x0][0x1e8] ;  /* 0x00007a00c0c37a20 */ /* 0x000fe20000410000 */
[----:B------:R-:W-:Y:S01]  /*3140*/  HFMA2.MMA R192, -RZ, RZ, 0, 0 ;  /* 0x00000000ffc07435 */ /* 0x000fe200000001ff */
[----:B------:R-:W-:-:S02]  /*3150*/  FMUL.FTZ R194, R194, R16 ;  /* 0x00000010c2c27220 */ /* 0x000fc40000410000 */
[----:B----4-:R-:W-:-:S05]  /*3160*/  FMUL.FTZ R193, R193, R216 ;  /* 0x000000d8c1c17220 */ /* 0x010fca0000410000 */
[----:B------:R-:W-:Y:S02]  /*3170*/  FSEL R193, R193, RZ, P4 ;  /* 0x000000ffc1c17208 */ /* 0x000fe40002000000 */
[----:B------:R-:W-:Y:S01]  /*3180*/  LOP3.LUT P4, RZ, R20, 0xff00, RZ, 0xc0, !PT ;  /* 0x0000ff0014ff7812 */ /* 0x000fe2000788c0ff */
[----:B------:R-:W-:-:S05]  /*3190*/  @P3 HADD2.F32 R216, -RZ, R184.H0_H0 ;  /* 0x200000b8ffd83230 */ /* 0x000fca0000004100 */
[----:B------:R-:W-:-:S07]  /*31a0*/  @P3 FMUL.FTZ R192, R195, R216 ;  /* 0x000000d8c3c03220 */ /* 0x000fce0000410000 */
[----:B------:R-:W-:Y:S01]  /*31b0*/  @P4 HADD2.F32 R216, -RZ, R184.H1_H1 ;  /* 0x300000b8ffd84230 */ /* 0x000fe20000004100 */
[----:B------:R-:W-:Y:S01]  /*31c0*/  FMUL.FTZ R184, R194, c[0x0][0x1e8] ;  /* 0x00007a00c2b87a20 */ /* 0x000fe20000410000 */
[----:B------:R-:W-:-:S03]  /*31d0*/  MOV R194, RZ ;  /* 0x000000ff00c27202 */ /* 0x000fc60000000f00 */
[----:B------:R-:W-:Y:S02]  /*31e0*/  @P4 FMUL.FTZ R194, R184, R216 ;  /* 0x000000d8b8c24220 */ /* 0x000fe40000410000 */
[----:B--2---:R-:W-:Y:S02]  /*31f0*/  FMUL.FTZ R184, R224, R184 ;  /* 0x000000b8e0b87220 */ /* 0x004fe40000410000 */
[----:B------:R-:W2:Y:S01]  /*3200*/  LDL R224, [R1+0x54] ;  /* 0x0000540001e07983 */ /* 0x000ea20000100800 */
[----:B---3--:R-:W-:-:S05]  /*3210*/  FMUL.FTZ R195, R223, R195 ;  /* 0x000000c3dfc37220 */ /* 0x008fca0000410000 */
[----:B------:R-:W-:Y:S02]  /*3220*/  FSEL R216, R195, RZ, P3 ;  /* 0x000000ffc3d87208 */ /* 0x000fe40001800000 */
[----:B------:R-:W-:Y:S01]  /*3230*/  LOP3.LUT P3, RZ, R21, 0xff0000, RZ, 0xc0, !PT ;  /* 0x00ff000015ff7812 */ /* 0x000fe2000786c0ff */
[----:B------:R-:W-:Y:S01]  /*3240*/  FMUL.FTZ R189, R189, R16 ;  /* 0x00000010bdbd7220 */ /* 0x000fe20000410000 */
[----:B------:R-:W-:Y:S02]  /*3250*/  FSEL R184, R184, RZ, P4 ;  /* 0x000000ffb8b87208 */ /* 0x000fe40002000000 */
[----:B------:R-:W-:Y:S01]  /*3260*/  LOP3.LUT P4, RZ, R21, 0xff000000, RZ, 0xc0, !PT ;  /* 0xff00000015ff7812 */ /* 0x000fe2000788c0ff */
[----:B------:R-:W-:Y:S01]  /*3270*/  FMUL.FTZ R223, R189, c[0x0][0x1e8] ;  /* 0x00007a00bddf7a20 */ /* 0x000fe20000410000 */
[----:B------:R-:W-:Y:S01]  /*3280*/  F2FP.PACK_AB R185, R193, R185 ;  /* 0x000000b9c1b9723e */ /* 0x000fe200000000ff */
[----:B------:R-:W-:Y:S01]  /*3290*/  HFMA2.MMA R193, -RZ, RZ, 0, 0 ;  /* 0x00000000ffc17435 */ /* 0x000fe200000001ff */
[----:B------:R-:W-:-:S05]  /*32a0*/  ISETP.NE.U32.AND P5, PT, RZ, c[0x0][0x258], PT ;  /* 0x00009600ff007a0c */ /* 0x000fca0003fa5070 */
[----:B------:R-:W-:Y:S01]  /*32b0*/  @P3 HADD2.F32 R189, -RZ, R187.H0_H0 ;  /* 0x200000bbffbd3230 */ /* 0x000fe20000004100 */
[----:B------:R-:W-:-:S04]  /*32c0*/  ISETP.NE.AND.EX P5, PT, RZ, c[0x0][0x25c], PT, P5 ;  /* 0x00009700ff007a0c */ /* 0x000fc80003fa5350 */
[----:B------:R-:W-:Y:S02]  /*32d0*/  @P3 FMUL.FTZ R193, R223, R189 ;  /* 0x000000bddfc13220 */ /* 0x000fe40000410000 */
[----:B------:R-:W-:Y:S01]  /*32e0*/  FMUL.FTZ R189, R188, R16 ;  /* 0x00000010bcbd7220 */ /* 0x000fe20000410000 */
[----:B------:R-:W-:-:S03]  /*32f0*/  @P4 HADD2.F32 R188, -RZ, R187.H1_H1 ;  /* 0x300000bbffbc4230 */ /* 0x000fc60000004100 */
[----:B------:R-:W-:Y:S01]  /*3300*/  FMUL.FTZ R187, R189, c[0x0][0x1e8] ;  /* 0x00007a00bdbb7a20 */ /* 0x000fe20000410000 */
[----:B------:R-:W-:-:S03]  /*3310*/  MOV R195, RZ ;  /* 0x000000ff00c37202 */ /* 0x000fc60000000f00 */
[----:B------:R-:W-:Y:S01]  /*3320*/  @P4 FMUL.FTZ R195, R187, R188 ;  /* 0x000000bcbbc34220 */ /* 0x000fe20000410000 */
[----:B------:R-:W-:Y:S01]  /*3330*/  @P5 LEA R188, P6, R15, c[0x0][0x258], 0x5 ;  /* 0x000096000fbc5a11 */ /* 0x000fe200078c28ff */
[----:B------:R-:W-:-:S03]  /*3340*/  FMUL.FTZ R223, R227, R223 ;  /* 0x000000dfe3df7220 */ /* 0x000fc60000410000 */
[----:B------:R-:W-:Y:S02]  /*3350*/  @P5 LEA.HI.X R189, R15, c[0x0][0x25c], RZ, 0x5, P6 ;  /* 0x000097000fbd5a11 */ /* 0x000fe400030f2cff */
[----:B------:R-:W-:-:S03]  /*3360*/  FSEL R223, R223, RZ, P3 ;  /* 0x000000ffdfdf7208 */ /* 0x000fc60001800000 */
[----:B------:R-:W-:Y:S04]  /*3370*/  @P5 STG.E.128 [R188.64], R88 ;  /* 0x00000058bc005986 */ /* 0x000fe8000c101d04 */
[----:B------:R0:W-:Y:S01]  /*3380*/  @P5 STG.E.128 [R188.64+0x10], R160 ;  /* 0x000010a0bc005986 */ /* 0x0001e2000c101d04 */
[----:B------:R-:W-:Y:S02]  /*3390*/  F2FP.PACK_AB R184, R184, R216 ;  /* 0x000000d8b8b8723e */ /* 0x000fe400000000ff */
[----:B0-----:R-:W-:-:S04]  /*33a0*/  LEA R188, P3, R15, c[0x0][0x248], 0x4 ;  /* 0x000092000fbc7a11 */ /* 0x001fc800078620ff */
[C---:B------:R-:W-:Y:S01]  /*33b0*/  LEA.HI.X R189, R15.reuse, c[0x0][0x24c], RZ, 0x4, P3 ;  /* 0x000093000fbd7a11 */ /* 0x040fe200018f24ff */
[----:B------:R-:W-:Y:S01]  /*33c0*/  FADD.FTZ R120, R120, R192 ;  /* 0x000000c078787221 */ /* 0x000fe20000010000 */
[----:B------:R-:W-:Y:S01]  /*33d0*/  IADD3 R15, R15, 0x20, RZ ;  /* 0x000000200f0f7810 */ /* 0x000fe20007ffe0ff */
[----:B------:R-:W-:Y:S02]  /*33e0*/  FADD.FTZ R121, R121, R194 ;  /* 0x000000c279797221 */ /* 0x000fe40000010000 */
[----:B------:R-:W-:Y:S02]  /*33f0*/  FADD.FTZ R126, R126, R193 ;  /* 0x000000c17e7e7221 */ /* 0x000fe40000010000 */
[----:B------:R-:W-:Y:S02]  /*3400*/  FADD.FTZ R127, R127, R195 ;  /* 0x000000c37f7f7221 */ /* 0x000fe40000010000 */
[----:B--2---:R-:W-:-:S05]  /*3410*/  FMUL.FTZ R187, R224, R187 ;  /* 0x000000bbe0bb7220 */ /* 0x004fca0000410000 */
[----:B------:R-:W-:-:S04]  /*3420*/  FSEL R187, R187, RZ, P4 ;  /* 0x000000ffbbbb7208 */ /* 0x000fc80002000000 */
[----:B------:R-:W-:-:S05]  /*3430*/  F2FP.PACK_AB R187, R187, R223 ;  /* 0x000000dfbbbb723e */ /* 0x000fca00000000ff */
[----:B------:R0:W-:Y:S02]  /*3440*/  STG.E.128 [R188.64], R184 ;  /* 0x000000b8bc007986 */ /* 0x0001e4000c101d04 */
.L_x_9462:
[----:B------:R-:W-:Y:S05]  /*3450*/  BSYNC B1 ;  /* 0x0000000000017941 */ /* 0x000fea0003800000 */
.L_x_9461:
        /* <DEDUP_REMOVED lines=8> */
[----:B------:R-:W-:Y:S01]  /*34e0*/  IMAD.WIDE.U32 R184, R15, R184, c[0x0][0x170] ;  /* 0x00005c000fb87625 */ /* 0x000fe200078e00b8 */
[----:B------:R-:W-:-:S02]  /*34f0*/  LOP3.LUT P4, RZ, R23, 0xff, RZ, 0xc0, !PT ;  /* 0x000000ff17ff7812 */ /* 0x000fc4000788c0ff */
[----:B------:R-:W2:Y:S04]  /*3500*/  LDL R227, [R1+0x10] ;  /* 0x0000100001e37983 */ /* 0x000ea80000100800 */
[----:B------:R-:W2:Y:S01]  /*3510*/  LDG.E.128 R184, [R184.64] ;  /* 0x00000004b8b87981 */ /* 0x000ea2000c1e1d00 */
[----:B------:R-:W-:Y:S01]  /*3520*/  ISETP.NE.AND.EX P3, PT, RZ, c[0x0][0x21c], PT, P3 ;  /* 0x00008700ff007a0c */ /* 0x000fe20003f65330 */
[----:B------:R-:W-:-:S04]  /*3530*/  FFMA.FTZ R189, R202, R191, R188 ;  /* 0x000000bfcabd7223 */ /* 0x000fc800000100bc */
[----:B------:R-:W-:-:S04]  /*3540*/  FADD.FTZ R189, R209, -R189 ;  /* 0x800000bdd1bd7221 */ /* 0x000fc80000010000 */
[----:B-----5:R-:W-:-:S04]  /*3550*/  FMUL.FTZ R194, R17, R189 ;  /* 0x000000bd11c27220 */ /* 0x020fc80000410000 */
[----:B------:R-:W-:-:S04]  /*3560*/  @P3 FADD.FTZ R194, R172, R194 ;  /* 0x000000c2acc23221 */ /* 0x000fc80000010000 */
[----:B------:R-:W-:-:S04]  /*3570*/  FMUL.FTZ R189, R194, R16 ;  /* 0x00000010c2bd7220 */ /* 0x000fc80000410000 */
[----:B------:R-:W-:Y:S01]  /*3580*/  FMUL.FTZ R192, R189, c[0x0][0x1e8] ;  /* 0x00007a00bdc07a20 */ /* 0x000fe20000410000 */
[----:B------:R-:W-:Y:S01]  /*3590*/  MOV R189, RZ ;  /* 0x000000ff00bd7202 */ /* 0x000fe20000000f00 */
[----:B--2---:R-:W-:-:S05]  /*35a0*/  @P4 HADD2.F32 R193, -RZ, R186.H0_H0 ;  /* 0x200000baffc14230 */ /* 0x004fca0000004100 */
[----:B------:R-:W-:Y:S02]  /*35b0*/  @P4 FMUL.FTZ R189, R192, R193 ;  /* 0x000000c1c0bd4220 */ /* 0x000fe40000410000 */
[----:B------:R-:W-:Y:S02]  /*35c0*/  FFMA.FTZ R193, R203, R191, R188 ;  /* 0x000000bfcbc17223 */ /* 0x000fe400000100bc */
[----:B------:R-:W-:Y:S02]  /*35d0*/  FMUL.FTZ R192, R195, R192 ;  /* 0x000000c0c3c07220 */ /* 0x000fe40000410000 */
[----:B------:R-:W-:-:S03]  /*35e0*/  FADD.FTZ R193, R208, -R193 ;  /* 0x800000c1d0c17221 */ /* 0x000fc60000010000 */
[----:B------:R-:W-:Y:S01]  /*35f0*/  FSEL R192, R192, RZ, P4 ;  /* 0x000000ffc0c07208 */ /* 0x000fe20002000000 */
[----:B------:R-:W-:Y:S01]  /*3600*/  FMUL.FTZ R193, R17, R193 ;  /* 0x000000c111c17220 */ /* 0x000fe20000410000 */
[----:B------:R-:W-:-:S03]  /*3610*/  LOP3.LUT P4, RZ, R23, 0xff00, RZ, 0xc0, !PT ;  /* 0x0000ff0017ff7812 */ /* 0x000fc6000788c0ff */
[----:B------:R-:W-:-:S04]  /*3620*/  @P3 FADD.FTZ R193, R173, R193 ;  /* 0x000000c1adc13221 */ /* 0x000fc80000010000 */
[----:B------:R-:W-:-:S04]  /*3630*/  FMUL.FTZ R195, R193, R16 ;  /* 0x00000010c1c37220 */ /* 0x000fc80000410000 */
[----:B------:R-:W-:Y:S01]  /*3640*/  FMUL.FTZ R216, R195, c[0x0][0x1e8] ;  /* 0x00007a00c3d87a20 */ /* 0x000fe20000410000 */
[----:B------:R-:W-:Y:S01]  /*3650*/  HFMA2.MMA R195, -RZ, RZ, 0, 0 ;  /* 0x00000000ffc37435 */ /* 0x000fe200000001ff */
[----:B------:R-:W-:-:S05]  /*3660*/  @P4 HADD2.F32 R186, -RZ, R186.H1_H1 ;  /* 0x300000baffba4230 */ /* 0x000fca0000004100 */
[----:B------:R-:W-:Y:S02]  /*3670*/  @P4 FMUL.FTZ R195, R216, R186 ;  /* 0x000000bad8c34220 */ /* 0x000fe40000410000 */
[----:B---3--:R-:W-:-:S05]  /*3680*/  FMUL.FTZ R186, R223, R216 ;  /* 0x000000d8dfba7220 */ /* 0x008fca0000410000 */
[----:B------:R-:W-:Y:S02]  /*3690*/  FSEL R186, R186, RZ, P4 ;  /* 0x000000ffbaba7208 */ /* 0x000fe40002000000 */
[----:B------:R-:W-:-:S04]  /*36a0*/  ISETP.NE.U32.AND P4, PT, RZ, c[0x0][0x258], PT ;  /* 0x00009600ff007a0c */ /* 0x000fc80003f85070 */
[----:B------:R-:W-:Y:S01]  /*36b0*/  ISETP.NE.AND.EX P4, PT, RZ, c[0x0][0x25c], PT, P4 ;  /* 0x00009700ff007a0c */ /* 0x000fe20003f85340 */
[----:B------:R-:W-:Y:S01]  /*36c0*/  FADD.FTZ R132, R132, R189 ;  /* 0x000000bd84847221 */ /* 0x000fe20000010000 */
[----:B------:R-:W-:Y:S01]  /*36d0*/  F2FP.PACK_AB R186, R186, R192 ;  /* 0x000000c0baba723e */ /* 0x000fe200000000ff */
        /* <DEDUP_REMOVED lines=29> */
[----:B------:R-:W-:Y:S01]  /*38b0*/  FMUL.FTZ R193, R193, R16 ;  /* 0x00000010c1c17220 */ /* 0x000fe20000410000 */
[----:B------:R-:W-:Y:S02]  /*38c0*/  SEL R88, R192, R88, P4 ;  /* 0x00000058c0587207 */ /* 0x000fe40002000000 */
[----:B------:R-:W-:Y:S02]  /*38d0*/  SEL R89, R194, R89, P4 ;  /* 0x00000059c2597207 */ /* 0x000fe40002000000 */
[----:B------:R-:W-:-:S02]  /*38e0*/  SEL R91, R195, R91, P4 ;  /* 0x0000005bc35b7207 */ /* 0x000fc40002000000 */
[----:B------:R-:W-:Y:S02]  /*38f0*/  SEL R162, R189, R162, P4 ;  /* 0x000000a2bda27207 */ /* 0x000fe40002000000 */
[----:B------:R-:W-:Y:S01]  /*3900*/  SEL R163, R188, R163, P4 ;  /* 0x000000a3bca37207 */ /* 0x000fe20002000000 */
[----:B------:R-:W-:Y:S01]  /*3910*/  @P3 HADD2.F32 R223, -RZ, R185.H0_H0 ;  /* 0x200000b9ffdf3230 */ /* 0x000fe20000004100 */
[----:B------:R-:W-:Y:S01]  /*3920*/  LOP3.LUT P4, RZ, R22, 0xff000000, RZ, 0xc0, !PT ;  /* 0xff00000016ff7812 */ /* 0x000fe2000788c0ff */
[----:B------:R-:W-:Y:S01]  /*3930*/  FMUL.FTZ R193, R193, c[0x0][0x1e8] ;  /* 0x00007a00c1c17a20 */ /* 0x000fe20000410000 */
[----:B------:R-:W-:Y:S01]  /*3940*/  MOV R216, RZ ;  /* 0x000000ff00d87202 */ /* 0x000fe20000000f00 */
[----:B------:R-:W-:Y:S02]  /*3950*/  FMUL.FTZ R195, R195, R16 ;  /* 0x00000010c3c37220 */ /* 0x000fe40000410000 */
[----:B------:R-:W-:Y:S02]  /*3960*/  @P3 FMUL.FTZ R216, R193, R223 ;  /* 0x000000dfc1d83220 */ /* 0x000fe40000410000 */
[----:B------:R-:W2:Y:S02]  /*3970*/  LDL R223, [R1+0x18] ;  /* 0x0000180001df7983 */ /* 0x000ea40000100800 */
[----:B------:R-:W-:-:S02]  /*3980*/  FADD.FTZ R130, R130, R216 ;  /* 0x000000d882827221 */ /* 0x000fc40000010000 */
[----:B------:R-:W-:Y:S01]  /*3990*/  FMUL.FTZ R216, R195, c[0x0][0x1e8] ;  /* 0x00007a00c3d87a20 */ /* 0x000fe20000410000 */
[----:B------:R-:W-:Y:S01]  /*39a0*/  HFMA2.MMA R195, -RZ, RZ, 0, 0 ;  /* 0x00000000ffc37435 */ /* 0x000fe200000001ff */
        /* <DEDUP_REMOVED lines=8> */
[-C--:B------:R-:W-:Y:S02]  /*3a30*/  FMUL.FTZ R192, R192, R16.reuse ;  /* 0x00000010c0c07220 */ /* 0x080fe40000410000 */
[----:B------:R-:W-:Y:S02]  /*3a40*/  FADD.FTZ R131, R131, R195 ;  /* 0x000000c383837221 */ /* 0x000fe40000010000 */
[----:B------:R-:W-:Y:S01]  /*3a50*/  FMUL.FTZ R195, R192, c[0x0][0x1e8] ;  /* 0x00007a00c0c37a20 */ /* 0x000fe20000410000 */
[----:B------:R-:W-:Y:S01]  /*3a60*/  HFMA2.MMA R192, -RZ, RZ, 0, 0 ;  /* 0x00000000ffc07435 */ /* 0x000fe200000001ff */
[----:B------:R-:W-:-:S02]  /*3a70*/  FMUL.FTZ R194, R194, R16 ;  /* 0x00000010c2c27220 */ /* 0x000fc40000410000 */
[----:B---3--:R-:W-:-:S05]  /*3a80*/  FMUL.FTZ R193, R193, R216 ;  /* 0x000000d8c1c17220 */ /* 0x008fca0000410000 */
        /* <DEDUP_REMOVED lines=8> */
[----:B----4-:R-:W-:Y:S02]  /*3b10*/  FMUL.FTZ R184, R224, R184 ;  /* 0x000000b8e0b87220 */ /* 0x010fe40000410000 */
[----:B------:R-:W3:Y:S01]  /*3b20*/  LDL R224, [R1+0x14] ;  /* 0x0000140001e07983 */ /* 0x000ee20000100800 */
[----:B--2---:R-:W-:-:S05]  /*3b30*/  FMUL.FTZ R195, R223, R195 ;  /* 0x000000c3dfc37220 */ /* 0x004fca0000410000 */
        /* <DEDUP_REMOVED lines=31> */
[----:B---3--:R-:W-:-:S05]  /*3d30*/  FMUL.FTZ R187, R224, R187 ;  /* 0x000000bbe0bb7220 */ /* 0x008fca0000410000 */
[----:B------:R-:W-:-:S04]  /*3d40*/  FSEL R187, R187, RZ, P4 ;  /* 0x000000ffbbbb7208 */ /* 0x000fc80002000000 */
[----:B------:R-:W-:-:S05]  /*3d50*/  F2FP.PACK_AB R187, R187, R223 ;  /* 0x000000dfbbbb723e */ /* 0x000fca00000000ff */
[----:B------:R0:W-:Y:S02]  /*3d60*/  STG.E.128 [R188.64], R184 ;  /* 0x000000b8bc007986 */ /* 0x0001e4000c101d04 */
.L_x_9464:
[----:B------:R-:W-:Y:S05]  /*3d70*/  BSYNC B1 ;  /* 0x0000000000017941 */ /* 0x000fea0003800000 */
.L_x_9463:
[----:B------:R-:W-:Y:S01]  /*3d80*/  ISETP.GE.U32.AND P3, PT, R2, 0x80, PT ;  /* 0x000000800200780c */ /* 0x000fe20003f66070 */
[----:B------:R-:W-:-:S12]  /*3d90*/  BSSY B1, `(.L_x_9465) ;  /* 0x0000087000017945 */ /* 0x000fd80003800000 */
[----:B------:R-:W-:Y:S05]  /*3da0*/  @!P3 BRA `(.L_x_9466) ;  /* 0x000008500000b947 */ /* 0x000fea0003800000 */
[----:B------:R-:W-:Y:S02]  /*3db0*/  FSEL R192, R190, RZ, !P2 ;  /* 0x000000ffbec07208 */ /* 0x000fe40005000000 */
[----:B------:R-:W-:Y:S02]  /*3dc0*/  ISETP.NE.U32.AND P2, PT, RZ, c[0x0][0x218], PT ;  /* 0x00008600ff007a0c */ /* 0x000fe40003f45070 */
[----:B------:R-:W-:Y:S01]  /*3dd0*/  ISETP.NE.U32.AND P3, PT, RZ, c[0x0][0x258], PT ;  /* 0x00009600ff007a0c */ /* 0x000fe20003f65070 */
[-CC-:B0-----:R-:W-:Y:S01]  /*3de0*/  FFMA.FTZ R189, R251, R191.reuse, R192.reuse ;  /* 0x000000bffbbd7223 */ /* 0x181fe200000100c0 */
[----:B------:R-:W-:Y:S01]  /*3df0*/  ISETP.NE.AND.EX P2, PT, RZ, c[0x0][0x21c], PT, P2 ;  /* 0x00008700ff007a0c */ /* 0x000fe20003f45320 */
[-CC-:B------:R-:W-:Y:S01]  /*3e00*/  FFMA.FTZ R188, R229, R191.reuse, R192.reuse ;  /* 0x000000bfe5bc7223 */ /* 0x180fe200000100c0 */
        /* <DEDUP_REMOVED lines=52> */
[C---:B------:R-:W-:Y:S02]  /*4150*/  LOP3.LUT P4, RZ, R196.reuse, 0xff00, RZ, 0xc0, !PT ;  /* 0x0000ff00c4ff7812 */ /* 0x040fe4000788c0ff */
[----:B------:R-:W-:Y:S02]  /*4160*/  LOP3.LUT P2, RZ, R196, 0xff0000, RZ, 0xc0, !PT ;  /* 0x00ff0000c4ff7812 */ /* 0x000fe4000784c0ff */
[----:B------:R-:W-:-:S04]  /*4170*/  ISETP.NE.U32.AND P5, PT, RZ, c[0x0][0x258], PT ;  /* 0x00009600ff007a0c */ /* 0x000fc80003fa5070 */
[----:B------:R-:W-:Y:S01]  /*4180*/  ISETP.NE.AND.EX P5, PT, RZ, c[0x0][0x25c], PT, P5 ;  /* 0x00009700ff007a0c */ /* 0x000fe20003fa5350 */
[----:B0-----:R-:W-:Y:S01]  /*4190*/  FMUL.FTZ R17, R195, c[0x0][0x1e8] ;  /* 0x00007a00c3117a20 */ /* 0x001fe20000410000 */
[----:B------:R-:W-:Y:S01]  /*41a0*/  HFMA2.MMA R16, -RZ, RZ, 0, 0 ;  /* 0x00000000ff107435 */ /* 0x000fe200000001ff */
[----:B--2---:R-:W-:-:S05]  /*41b0*/  @P3 HADD2.F32 R195, -RZ, R184.H0_H0 ;  /* 0x200000b8ffc33230 */ /* 0x004fca0000004100 */
[----:B------:R-:W-:Y:S02]  /*41c0*/  @P3 FMUL.FTZ R16, R17, R195 ;  /* 0x000000c311103220 */ /* 0x000fe40000410000 */
[----:B------:R-:W-:Y:S02]  /*41d0*/  FMUL.FTZ R17, R40, R17 ;  /* 0x0000001128117220 */ /* 0x000fe40000410000 */
[----:B------:R-:W-:Y:S01]  /*41e0*/  FADD.FTZ R136, R136, R16 ;  /* 0x0000001088887221 */ /* 0x000fe20000010000 */
[----:B------:R-:W-:Y:S01]  /*41f0*/  @P4 HADD2.F32 R16, -RZ, R184.H1_H1 ;  /* 0x300000b8ff104230 */ /* 0x000fe20000004100 */
[----:B------:R-:W-:Y:S01]  /*4200*/  FMUL.FTZ R184, R194, c[0x0][0x1e8] ;  /* 0x00007a00c2b87a20 */ /* 0x000fe20000410000 */
[----:B------:R-:W-:-:S03]  /*4210*/  MOV R194, RZ ;  /* 0x000000ff00c27202 */ /* 0x000fc60000000f00 */
[----:B------:R-:W-:Y:S02]  /*4220*/  @P4 FMUL.FTZ R194, R184, R16 ;  /* 0x00000010b8c24220 */ /* 0x000fe40000410000 */
[----:B------:R-:W-:Y:S01]  /*4230*/  FMUL.FTZ R16, R190, c[0x0][0x1e8] ;  /* 0x00007a00be107a20 */ /* 0x000fe20000410000 */
[----:B------:R-:W-:Y:S01]  /*4240*/  HFMA2.MMA R190, -RZ, RZ, 0, 0 ;  /* 0x00000000ffbe7435 */ /* 0x000fe200000001ff */
[----:B------:R-:W-:Y:S01]  /*4250*/  FADD.FTZ R137, R137, R194 ;  /* 0x000000c289897221 */ /* 0x000fe20000010000 */
[----:B------:R-:W-:Y:S01]  /*4260*/  @P2 HADD2.F32 R194, -RZ, R185.H0_H0 ;  /* 0x200000b9ffc22230 */ /* 0x000fe20000004100 */
[----:B------:R-:W-:-:S04]  /*4270*/  FMUL.FTZ R184, R41, R184 ;  /* 0x000000b829b87220 */ /* 0x000fc80000410000 */
[----:B------:R-:W-:Y:S01]  /*4280*/  @P2 FMUL.FTZ R190, R16, R194 ;  /* 0x000000c210be2220 */ /* 0x000fe20000410000 */
[----:B------:R-:W-:Y:S01]  /*4290*/  FSEL R194, R17, RZ, P3 ;  /* 0x000000ff11c27208 */ /* 0x000fe20001800000 */
[----:B------:R-:W-:Y:S01]  /*42a0*/  FMUL.FTZ R17, R192, c[0x0][0x1e8] ;  /* 0x00007a00c0117a20 */ /* 0x000fe20000410000 */
[----:B------:R-:W-:Y:S01]  /*42b0*/  LOP3.LUT P3, RZ, R196, 0xff000000, RZ, 0xc0, !PT ;  /* 0xff000000c4ff7812 */ /* 0x000fe2000786c0ff */
[----:B------:R-:W-:Y:S01]  /*42c0*/  FMUL.FTZ R16, R42, R16 ;  /* 0x000000102a107220 */ /* 0x000fe20000410000 */
[----:B------:R-:W-:Y:S01]  /*42d0*/  FSEL R184, R184, RZ, P4 ;  /* 0x000000ffb8b87208 */ /* 0x000fe20002000000 */
[----:B------:R-:W-:Y:S01]  /*42e0*/  FADD.FTZ R138, R138, R190 ;  /* 0x000000be8a8a7221 */ /* 0x000fe20000010000 */
[----:B------:R-:W-:Y:S02]  /*42f0*/  LOP3.LUT P4, RZ, R197, 0xff, RZ, 0xc0, !PT ;  /* 0x000000ffc5ff7812 */ /* 0x000fe4000788c0ff */
[----:B------:R-:W-:Y:S01]  /*4300*/  F2FP.PACK_AB R184, R184, R194 ;  /* 0x000000c2b8b8723e */ /* 0x000fe200000000ff */
[----:B------:R-:W-:Y:S01]  /*4310*/  FMUL.FTZ R194, R191, c[0x0][0x1e8] ;  /* 0x00007a00bfc27a20 */ /* 0x000fe20000410000 */
[----:B------:R-:W-:Y:S01]  /*4320*/  MOV R192, RZ ;  /* 0x000000ff00c07202 */ /* 0x000fe20000000f00 */
[----:B------:R-:W-:-:S04]  /*4330*/  HFMA2.MMA R191, -RZ, RZ, 0, 0 ;  /* 0x00000000ffbf7435 */ /* 0x000fc800000001ff */
[----:B------:R-:W-:-:S05]  /*4340*/  @P3 HADD2.F32 R185, -RZ, R185.H1_H1 ;  /* 0x300000b9ffb93230 */ /* 0x000fca0000004100 */
[----:B------:R-:W-:Y:S01]  /*4350*/  @P3 FMUL.FTZ R192, R17, R185 ;  /* 0x000000b911c03220 */ /* 0x000fe20000410000 */
[----:B------:R-:W-:Y:S01]  /*4360*/  @P4 HADD2.F32 R185, -RZ, R186.H0_H0 ;  /* 0x200000baffb94230 */ /* 0x000fe20000004100 */
[----:B------:R-:W-:Y:S02]  /*4370*/  FMUL.FTZ R17, R43, R17 ;  /* 0x000000112b117220 */ /* 0x000fe40000410000 */
[----:B------:R-:W-:Y:S02]  /*4380*/  FADD.FTZ R139, R139, R192 ;  /* 0x000000c08b8b7221 */ /* 0x000fe40000010000 */
[----:B------:R-:W-:Y:S01]  /*4390*/  @P4 FMUL.FTZ R191, R194, R185 ;  /* 0x000000b9c2bf4220 */ /* 0x000fe20000410000 */
[----:B------:R-:W-:Y:S01]  /*43a0*/  FSEL R185, R16, RZ, P2 ;  /* 0x000000ff10b97208 */ /* 0x000fe20001000000 */
[----:B------:R-:W-:Y:S01]  /*43b0*/  FMUL.FTZ R16, R193, c[0x0][0x1e8] ;  /* 0x00007a00c1107a20 */ /* 0x000fe20000410000 */
[----:B------:R-:W-:Y:S01]  /*43c0*/  LOP3.LUT P2, RZ, R197, 0xff00, RZ, 0xc0, !PT ;  /* 0x0000ff00c5ff7812 */ /* 0x000fe2000784c0ff */
[----:B------:R-:W-:Y:S01]  /*43d0*/  FADD.FTZ R140, R140, R191 ;  /* 0x000000bf8c8c7221 */ /* 0x000fe20000010000 */
[----:B------:R-:W-:-:S02]  /*43e0*/  MOV R193, RZ ;  /* 0x000000ff00c17202 */ /* 0x000fc40000000f00 */
[----:B------:R-:W-:Y:S02]  /*43f0*/  FSEL R17, R17, RZ, P3 ;  /* 0x000000ff11117208 */ /* 0x000fe40001800000 */
[----:B------:R-:W-:Y:S02]  /*4400*/  LOP3.LUT P3, RZ, R197, 0xff0000, RZ, 0xc0, !PT ;  /* 0x00ff0000c5ff7812 */ /* 0x000fe4000786c0ff */
[----:B------:R-:W-:Y:S01]  /*4410*/  F2FP.PACK_AB R185, R17, R185 ;  /* 0x000000b911b9723e */ /* 0x000fe200000000ff */
[----:B------:R-:W-:-:S04]  /*4420*/  FMUL.FTZ R17, R189, c[0x0][0x1e8] ;  /* 0x00007a00bd117a20 */ /* 0x000fc80000410000 */
[----:B------:R-:W-:-:S05]  /*4430*/  @P2 HADD2.F32 R186, -RZ, R186.H1_H1 ;  /* 0x300000baffba2230 */ /* 0x000fca0000004100 */
[----:B------:R-:W-:Y:S01]  /*4440*/  @P2 FMUL.FTZ R193, R16, R186 ;  /* 0x000000ba10c12220 */ /* 0x000fe20000410000 */
[----:B------:R-:W-:Y:S01]  /*4450*/  @P3 HADD2.F32 R189, -RZ, R187.H0_H0 ;  /* 0x200000bbffbd3230 */ /* 0x000fe20000004100 */
[----:B------:R-:W-:Y:S02]  /*4460*/  FMUL.FTZ R186, R44, R194 ;  /* 0x000000c22cba7220 */ /* 0x000fe40000410000 */
[----:B------:R-:W-:Y:S01]  /*4470*/  CS2R R194, SRZ ;  /* 0x0000000000c27805 */ /* 0x000fe2000001ff00 */
[----:B------:R-:W-:Y:S02]  /*4480*/  FMUL.FTZ R16, R45, R16 ;  /* 0x000000102d107220 */ /* 0x000fe40000410000 */
[----:B------:R-:W-:Y:S01]  /*4490*/  FSEL R186, R186, RZ, P4 ;  /* 0x000000ffbaba7208 */ /* 0x000fe20002000000 */
[----:B------:R-:W-:Y:S01]  /*44a0*/  @P3 FMUL.FTZ R194, R17, R189 ;  /* 0x000000bd11c23220 */ /* 0x000fe20000410000 */
[----:B------:R-:W-:Y:S01]  /*44b0*/  LOP3.LUT P4, RZ, R197, 0xff000000, RZ, 0xc0, !PT ;  /* 0xff000000c5ff7812 */ /* 0x000fe2000788c0ff */
[----:B------:R-:W-:Y:S01]  /*44c0*/  FMUL.FTZ R17, R46, R17 ;  /* 0x000000112e117220 */ /* 0x000fe20000410000 */
[----:B------:R-:W-:Y:S01]  /*44d0*/  FSEL R16, R16, RZ, P2 ;  /* 0x000000ff10107208 */ /* 0x000fe20001000000 */
[----:B------:R-:W-:-:S02]  /*44e0*/  FADD.FTZ R141, R141, R193 ;  /* 0x000000c18d8d7221 */ /* 0x000fc40000010000 */
[----:B------:R-:W-:Y:S01]  /*44f0*/  FADD.FTZ R142, R142, R194 ;  /* 0x000000c28e8e7221 */ /* 0x000fe20000010000 */
[----:B------:R-:W-:Y:S02]  /*4500*/  FSEL R17, R17, RZ, P3 ;  /* 0x000000ff11117208 */ /* 0x000fe40001800000 */
[----:B------:R-:W-:Y:S02]  /*4510*/  F2FP.PACK_AB R186, R16, R186 ;  /* 0x000000ba10ba723e */ /* 0x000fe400000000ff */
[----:B------:R-:W-:-:S03]  /*4520*/  LEA R16, P2, R15, c[0x0][0x248], 0x4 ;  /* 0x000092000f107a11 */ /* 0x000fc600078420ff */
[----:B------:R-:W-:Y:S01]  /*4530*/  @P4 HADD2.F32 R189, -RZ, R187.H1_H1 ;  /* 0x300000bbffbd4230 */ /* 0x000fe20000004100 */
[----:B------:R-:W-:Y:S01]  /*4540*/  FMUL.FTZ R187, R188, c[0x0][0x1e8] ;  /* 0x00007a00bcbb7a20 */ /* 0x000fe20000410000 */
[----:B------:R-:W-:-:S03]  /*4550*/  @P5 LEA R188, P6, R15, c[0x0][0x258], 0x5 ;  /* 0x000096000fbc5a11 */ /* 0x000fc600078c28ff */
[----:B------:R-:W-:Y:S01]  /*4560*/  @P4 FMUL.FTZ R195, R187, R189 ;  /* 0x000000bdbbc34220 */ /* 0x000fe20000410000 */
[----:B------:R-:W-:Y:S01]  /*4570*/  @P5 LEA.HI.X R189, R15, c[0x0][0x25c], RZ, 0x5, P6 ;  /* 0x000097000fbd5a11 */ /* 0x000fe200030f2cff */
[----:B------:R-:W-:Y:S02]  /*4580*/  FMUL.FTZ R187, R47, R187 ;  /* 0x000000bb2fbb7220 */ /* 0x000fe40000410000 */
[----:B------:R-:W-:Y:S02]  /*4590*/  FADD.FTZ R143, R143, R195 ;  /* 0x000000c38f8f7221 */ /* 0x000fe40000010000 */
[----:B------:R0:W-:Y:S01]  /*45a0*/  @P5 STG.E.128 [R188.64], R88 ;  /* 0x00000058bc005986 */ /* 0x0001e2000c101d04 */
[----:B------:R-:W-:-:S03]  /*45b0*/  FSEL R187, R187, RZ, P4 ;  /* 0x000000ffbbbb7208 */ /* 0x000fc60002000000 */
[----:B------:R0:W-:Y:S01]  /*45c0*/  @P5 STG.E.128 [R188.64+0x10], R160 ;  /* 0x000010a0bc005986 */ /* 0x0001e2000c101d04 */
[----:B------:R-:W-:Y:S02]  /*45d0*/  F2FP.PACK_AB R187, R187, R17 ;  /* 0x00000011bbbb723e */ /* 0x000fe400000000ff */
[----:B------:R-:W-:-:S05]  /*45e0*/  LEA.HI.X R17, R15, c[0x0][0x24c], RZ, 0x4, P2 ;  /* 0x000093000f117a11 */ /* 0x000fca00010f24ff */
[----:B------:R0:W-:Y:S02]  /*45f0*/  STG.E.128 [R16.64], R184 ;  /* 0x000000b810007986 */ /* 0x0001e4000c101d04 */
.L_x_9466:
[----:B------:R-:W-:Y:S05]  /*4600*/  BSYNC B1 ;  /* 0x0000000000017941 */ /* 0x000fea0003800000 */
.L_x_9465:
[----:B------:R-:W-:-:S04]  /*4610*/  MOV R15, c[0x0][0x160] ;  /* 0x00005800000f7a02 */ /* 0x000fc80000000f00 */
[----:B------:R-:W-:-:S04]  /*4620*/  LEA R0, R15, R0, 0x2 ;  /* 0x000000000f007211 */ /* 0x000fc800078e10ff */
[----:B------:R-:W-:-:S13]  /*4630*/  ISETP.GE.AND P2, PT, R0, c[0x0][0x164], PT ;  /* 0x0000590000007a0c */ /* 0x000fda0003f46270 */
[----:B0----5:R-:W-:Y:S01]  /*4640*/  @P2 CALL.REL.NOINC `(.L_x_9448) ;  /* 0x0000001000002944 */ /* 0x021fe20003c00000 */
[----:B------:R-:W-:Y:S05]  /*4650*/  BRA `(.L_x_9467) ;  /* 0xffffc26000007947 */ /* 0x000fea000383ffff */
.L_x_9448:
[----:B------:R-:W-:Y:S05]  /*4660*/  BSYNC B0 ;  /* 0x0000000000007941 */ /* 0x000fea0003800000 */
.L_x_9447:
        /* <DEDUP_REMOVED lines=150> */
.L_x_9469:
[----:B------:R-:W-:Y:S05]  /*4fd0*/  BSYNC B0 ;  /* 0x0000000000007941 */ /* 0x000fea0003800000 */
.L_x_9468:
        /* <DEDUP_REMOVED lines=128> */
.L_x_9471:
[----:B0-----:R-:W-:Y:S05]  /*57e0*/  BSYNC B0 ;  /* 0x0000000000007941 */ /* 0x001fea0003800000 */
.L_x_9470:
        /* <DEDUP_REMOVED lines=18> */
.L_x_9473:
[----:B------:R-:W-:Y:S05]  /*5910*/  BSYNC B0 ;  /* 0x0000000000007941 */ /* 0x000fea0003800000 */
.L_x_9472:
        /* <DEDUP_REMOVED lines=18> */
.L_x_9475:
[----:B------:R-:W-:Y:S05]  /*5a40*/  BSYNC B0 ;  /* 0x0000000000007941 */ /* 0x000fea0003800000 */
.L_x_9474:
        /* <DEDUP_REMOVED lines=18> */
.L_x_9477:
[----:B------:R-:W-:Y:S05]  /*5b70*/  BSYNC B0 ;  /* 0x0000000000007941 */ /* 0x000fea0003800000 */
.L_x_9476:
        /* <DEDUP_REMOVED lines=18> */
.L_x_9479:
[----:B------:R-:W-:Y:S05]  /*5ca0*/  BSYNC B0 ;  /* 0x0000000000007941 */ /* 0x000fea0003800000 */
.L_x_9478:
        /* <DEDUP_REMOVED lines=18> */
.L_x_9481:
[----:B------:R-:W-:Y:S05]  /*5dd0*/  BSYNC B0 ;  /* 0x0000000000007941 */ /* 0x000fea0003800000 */
.L_x_9480:
        /* <DEDUP_REMOVED lines=12> */
.L_x_9457:
[----:B------:R-:W-:Y:S01]  /*5ea0*/  HFMA2.MMA R186, -RZ, RZ, 0, 5.9604644775390625e-08 ;  /* 0x00000001ffba7435 */ /* 0x000fe200000001ff */
[----:B------:R-:W-:Y:S02]  /*5eb0*/  MOV R185, R224 ;  /* 0x000000e000b97202 */ /* 0x000fe40000000f00 */
[----:B------:R-:W-:Y:S02]  /*5ec0*/  MOV R191, 0x1f ;  /* 0x0000001f00bf7802 */ /* 0x000fe40000000f00 */
[----:B------:R-:W-:-:S02]  /*5ed0*/  MOV R190, 0xffffffff ;  /* 0xffffffff00be7802 */ /* 0x000fc40000000f00 */
[----:B------:R-:W-:Y:S02]  /*5ee0*/  MOV R184, 0x5f00 ;  /* 0x00005f0000b87802 */ /* 0x000fe40000000f00 */
[----:B-----5:R-:W-:Y:S05]  /*5ef0*/  CALL.REL.NOINC `($__internal_154_$__cuda_sm70_shflsync_bfly_p) ;  /* 0x0000046000007944 */ /* 0x020fea0003c00000 */
[----:B-1----:R-:W-:Y:S01]  /*5f00*/  MOV R187, R186 ;  /* 0x000000ba00bb7202 */ /* 0x002fe20000000f00 */
[----:B------:R-:W-:Y:S05]  /*5f10*/  BRA `(.L_x_9482) ;  /* 0xffffc18000007947 */ /* 0x000fea000383ffff */
.L_x_9458:
[----:B------:R-:W-:Y:S01]  /*5f20*/  HFMA2.MMA R186, -RZ, RZ, 0, 5.9604644775390625e-08 ;  /* 0x00000001ffba7435 */ /* 0x000fe200000001ff */
[----:B------:R-:W-:Y:S02]  /*5f30*/  MOV R185, R223 ;  /* 0x000000df00b97202 */ /* 0x000fe40000000f00 */
[----:B------:R-:W-:Y:S02]  /*5f40*/  MOV R191, 0x1f ;  /* 0x0000001f00bf7802 */ /* 0x000fe40000000f00 */
[----:B------:R-:W-:Y:S02]  /*5f50*/  MOV R190, 0xffffffff ;  /* 0xffffffff00be7802 */ /* 0x000fe40000000f00 */
[----:B------:R-:W-:Y:S02]  /*5f60*/  MOV R184, 0x5f80 ;  /* 0x00005f8000b87802 */ /* 0x000fe40000000f00 */
[----:B01---5:R-:W-:Y:S05]  /*5f70*/  CALL.REL.NOINC `($__internal_154_$__cuda_sm70_shflsync_bfly_p) ;  /* 0x000003e000007944 */ /* 0x023fea0003c00000 */
[----:B------:R-:W-:Y:S01]  /*5f80*/  FADD.FTZ R187, R187, R224 ;  /* 0x000000e0bbbb7221 */ /* 0x000fe20000010000 */
[----:B------:R-:W-:Y:S01]  /*5f90*/  MOV R191, 0x1f ;  /* 0x0000001f00bf7802 */ /* 0x000fe20000000f00 */
[----:B-1----:R-:W-:Y:S01]  /*5fa0*/  FADD.FTZ R188, R223, R186 ;  /* 0x000000badfbc7221 */ /* 0x002fe20000010000 */
[----:B------:R-:W-:Y:S01]  /*5fb0*/  HFMA2.MMA R186, -RZ, RZ, 0, 1.1920928955078125e-07 ;  /* 0x00000002ffba7435 */ /* 0x000fe200000001ff */
[----:B------:R-:W-:-:S02]  /*5fc0*/  MOV R190, 0xffffffff ;  /* 0xffffffff00be7802 */ /* 0x000fc40000000f00 */
[----:B------:R-:W-:Y:S02]  /*5fd0*/  MOV R185, R187 ;  /* 0x000000bb00b97202 */ /* 0x000fe40000000f00 */
[----:B------:R-:W-:Y:S02]  /*5fe0*/  MOV R184, 0x6000 ;  /* 0x0000600000b87802 */ /* 0x000fe40000000f00 */
[----:B------:R-:W-:Y:S05]  /*5ff0*/  CALL.REL.NOINC `($__internal_154_$__cuda_sm70_shflsync_bfly_p) ;  /* 0x0000036000007944 */ /* 0x000fea0003c00000 */
[----:B-1----:R-:W-:Y:S01]  /*6000*/  MOV R189, R186 ;  /* 0x000000ba00bd7202 */ /* 0x002fe20000000f00 */
[----:B------:R-:W-:Y:S01]  /*6010*/  HFMA2.MMA R186, -RZ, RZ, 0, 1.1920928955078125e-07 ;  /* 0x00000002ffba7435 */ /* 0x000fe200000001ff */
[----:B------:R-:W-:Y:S02]  /*6020*/  MOV R185, R188 ;  /* 0x000000bc00b97202 */ /* 0x000fe40000000f00 */
[----:B------:R-:W-:Y:S02]  /*6030*/  MOV R191, 0x1f ;  /* 0x0000001f00bf7802 */ /* 0x000fe40000000f00 */
[----:B------:R-:W-:Y:S02]  /*6040*/  MOV R190, 0xffffffff ;  /* 0xffffffff00be7802 */ /* 0x000fe40000000f00 */
[----:B------:R-:W-:-:S02]  /*6050*/  MOV R184, 0x6070 ;  /* 0x0000607000b87802 */ /* 0x000fc40000000f00 */
[----:B------:R-:W-:Y:S05]  /*6060*/  CALL.REL.NOINC `($__internal_154_$__cuda_sm70_shflsync_bfly_p) ;  /* 0x000002f000007944 */ /* 0x000fea0003c00000 */
[----:B------:R-:W-:Y:S01]  /*6070*/  FADD.FTZ R187, R189, R187 ;  /* 0x000000bbbdbb7221 */ /* 0x000fe20000010000 */
[----:B------:R-:W-:Y:S01]  /*6080*/  MOV R191, 0x1f ;  /* 0x0000001f00bf7802 */ /* 0x000fe20000000f00 */
[----:B-1----:R-:W-:Y:S01]  /*6090*/  FADD.FTZ R188, R188, R186 ;  /* 0x000000babcbc7221 */ /* 0x002fe20000010000 */
[----:B------:R-:W-:Y:S01]  /*60a0*/  HFMA2.MMA R186, -RZ, RZ, 0, 2.384185791015625e-07 ;  /* 0x00000004ffba7435 */ /* 0x000fe200000001ff */
[----:B------:R-:W-:-:S02]  /*60b0*/  MOV R190, 0xffffffff ;  /* 0xffffffff00be7802 */ /* 0x000fc40000000f00 */
[----:B------:R-:W-:Y:S02]  /*60c0*/  MOV R185, R187 ;  /* 0x000000bb00b97202 */ /* 0x000fe40000000f00 */
[----:B------:R-:W-:Y:S02]  /*60d0*/  MOV R184, 0x60f0 ;  /* 0x000060f000b87802 */ /* 0x000fe40000000f00 */
[----:B------:R-:W-:Y:S05]  /*60e0*/  CALL.REL.NOINC `($__internal_154_$__cuda_sm70_shflsync_bfly_p) ;  /* 0x0000027000007944 */ /* 0x000fea0003c00000 */
[----:B-1----:R-:W-:Y:S01]  /*60f0*/  MOV R189, R186 ;  /* 0x000000ba00bd7202 */ /* 0x002fe20000000f00 */
[----:B------:R-:W-:Y:S01]  /*6100*/  HFMA2.MMA R186, -RZ, RZ, 0, 2.384185791015625e-07 ;  /* 0x00000004ffba7435 */ /* 0x000fe200000001ff */
        /* <DEDUP_REMOVED lines=8> */
[----:B------:R-:W-:Y:S01]  /*6190*/  HFMA2.MMA R186, -RZ, RZ, 0, 4.76837158203125e-07 ;  /* 0x00000008ffba7435 */ /* 0x000fe200000001ff */
[----:B------:R-:W-:-:S02]  /*61a0*/  MOV R190, 0xffffffff ;  /* 0xffffffff00be7802 */ /* 0x000fc40000000f00 */
[----:B------:R-:W-:Y:S02]  /*61b0*/  MOV R185, R187 ;  /* 0x000000bb00b97202 */ /* 0x000fe40000000f00 */
[----:B------:R-:W-:Y:S02]  /*61c0*/  MOV R184, 0x61e0 ;  /* 0x000061e000b87802 */ /* 0x000fe40000000f00 */
[----:B------:R-:W-:Y:S05]  /*61d0*/  CALL.REL.NOINC `($__internal_154_$__cuda_sm70_shflsync_bfly_p) ;  /* 0x0000018000007944 */ /* 0x000fea0003c00000 */
[----:B-1----:R-:W-:Y:S01]  /*61e0*/  MOV R189, R186 ;  /* 0x000000ba00bd7202 */ /* 0x002fe20000000f00 */
[----:B------:R-:W-:Y:S01]  /*61f0*/  HFMA2.MMA R186, -RZ, RZ, 0, 4.76837158203125e-07 ;  /* 0x00000008ffba7435 */ /* 0x000fe200000001ff */
        /* <DEDUP_REMOVED lines=8> */
[----:B------:R-:W-:Y:S01]  /*6280*/  HFMA2.MMA R186, -RZ, RZ, 0, 9.5367431640625e-07 ;  /* 0x00000010ffba7435 */ /* 0x000fe200000001ff */
[----:B------:R-:W-:-:S02]  /*6290*/  MOV R190, 0xffffffff ;  /* 0xffffffff00be7802 */ /* 0x000fc40000000f00 */
[----:B------:R-:W-:Y:S02]  /*62a0*/  MOV R185, R187 ;  /* 0x000000bb00b97202 */ /* 0x000fe40000000f00 */
[----:B------:R-:W-:Y:S02]  /*62b0*/  MOV R184, 0x62d0 ;  /* 0x000062d000b87802 */ /* 0x000fe40000000f00 */
[----:B------:R-:W-:Y:S05]  /*62c0*/  CALL.REL.NOINC `($__internal_154_$__cuda_sm70_shflsync_bfly_p) ;  /* 0x0000009000007944 */ /* 0x000fea0003c00000 */
[----:B-1----:R-:W-:Y:S01]  /*62d0*/  MOV R189, R186 ;  /* 0x000000ba00bd7202 */ /* 0x002fe20000000f00 */
[----:B------:R-:W-:Y:S01]  /*62e0*/  HFMA2.MMA R186, -RZ, RZ, 0, 9.5367431640625e-07 ;  /* 0x00000010ffba7435 */ /* 0x000fe200000001ff */
[----:B------:R-:W-:Y:S02]  /*62f0*/  MOV R185, R188 ;  /* 0x000000bc00b97202 */ /* 0x000fe40000000f00 */
[----:B------:R-:W-:Y:S02]  /*6300*/  MOV R191, 0x1f ;  /* 0x0000001f00bf7802 */ /* 0x000fe40000000f00 */
[----:B------:R-:W-:Y:S02]  /*6310*/  MOV R190, 0xffffffff ;  /* 0xffffffff00be7802 */ /* 0x000fe40000000f00 */
[----:B------:R-:W-:-:S02]  /*6320*/  MOV R184, 0x6340 ;  /* 0x0000634000b87802 */ /* 0x000fc40000000f00 */
[----:B------:R-:W-:Y:S05]  /*6330*/  CALL.REL.NOINC `($__internal_154_$__cuda_sm70_shflsync_bfly_p) ;  /* 0x0000002000007944 */ /* 0x000fea0003c00000 */
[----:B-1----:R-:W-:Y:S01]  /*6340*/  MOV R184, R186 ;  /* 0x000000ba00b87202 */ /* 0x002fe20000000f00 */
[----:B------:R-:W-:Y:S05]  /*6350*/  BRA `(.L_x_9483) ;  /* 0xffffbe6000007947 */ /* 0x000fea000383ffff */
        .weak           $__internal_154_$__cuda_sm70_shflsync_bfly_p
        .type           $__internal_154_$__cuda_sm70_shflsync_bfly_p,@function
        .size           $__internal_154_$__cuda_sm70_shflsync_bfly_p,(.L_x_12456 - $__internal_154_$__cuda_sm70_shflsync_bfly_p)
$__internal_154_$__cuda_sm70_shflsync_bfly_p:
[----:B------:R-:W-:Y:S04]  /*6360*/  WARPSYNC R190 ;  /* 0x000000be00007348 */ /* 0x000fe80003800000 */
[----:B------:R0:W1:Y:S02]  /*6370*/  SHFL.BFLY PT, R186, R185, R186, R191 ;  /* 0x0c0000bab9ba7389 */ /* 0x00006400000e00bf */
[----:B0-----:R-:W-:-:S06]  /*6380*/  HFMA2.MMA R185, -RZ, RZ, 0, 0 ;  /* 0x00000000ffb97435 */ /* 0x001fcc00000001ff */
[----:B------:R-:W-:Y:S05]  /*6390*/  RET.REL.NODEC R184 `(_ZN10layer_norm13ln_bwd_kernelINS_13Kernel_traitsIf6__halffS2_fjLj1024ELj1ELj4ELj1ELj16ENS_18Kernel_traits_baseILj1024EfS2_fS2_fjLj128EEEEELb1ELb1ELb0ELb0EEEvNS_9BwdParamsE) ;  /* 0xffff9c60b8007950 */ /* 0x000fea0003c3ffff */
.L_x_9484:
        /* <DEDUP_REMOVED lines=14> */
.L_x_12456:


//--------------------- .text._ZN10layer_norm13ln_bwd_kernelINS_13Kernel_traitsIf6__halffS2_fjLj1024ELj1ELj4ELj1ELj16ENS_18Kernel_traits_baseILj1024EfS2_fS2_fjLj128EEEEELb1ELb1ELb0ELb1EEEvNS_9BwdParamsE --------------------------
	.section	.text._ZN10layer_norm13ln_bwd_kernelINS_13Kernel_traitsIf6__halffS2_fjLj1024ELj1ELj4ELj1ELj16ENS_18Kernel_traits_baseILj1024EfS2_fS2_fjLj128EEEEELb1ELb1ELb0ELb1EEEvNS_9BwdParamsE,"ax",@progbits
	.sectioninfo	@"SHI_REGISTERS=255"
	.align	128
        .global         _ZN10layer_norm13ln_bwd_kernelINS_13Kernel_traitsIf6__halffS2_fjLj1024ELj1ELj4ELj1ELj16ENS_18Kernel_traits_baseILj1024EfS2_fS2_fjLj128EEEEELb1ELb1ELb0ELb1EEEvNS_9BwdParamsE
        .type           _ZN10layer_norm13ln_bwd_kernelINS_13Kernel_traitsIf6__halffS2_fjLj1024ELj1ELj4ELj1ELj16ENS_18Kernel_traits_baseILj1024EfS2_fS2_fjLj128EEEEELb1ELb1ELb0ELb1EEEvNS_9BwdParamsE,@function
        .size           _ZN10layer_norm13ln_bwd_kernelINS_13Kernel_traitsIf6__halffS2_fjLj1024ELj1ELj4ELj1ELj16ENS_18Kernel_traits_baseILj1024EfS2_fS2_fjLj128EEEEELb1ELb1ELb0ELb1EEEvNS_9BwdParamsE,(.L_x_12457 - _ZN10layer_norm13ln_bwd_kernelINS_13Kernel_traitsIf6__halffS2_fjLj1024ELj1ELj4ELj1ELj16ENS_18Kernel_traits_baseILj1024EfS2_fS2_fjLj128EEEEELb1ELb1ELb0ELb1EEEvNS_9BwdParamsE)
        .other          _ZN10layer_norm13ln_bwd_kernelINS_13Kernel_traitsIf6__halffS2_fjLj1024ELj1ELj4ELj1ELj16ENS_18Kernel_traits_baseILj1024EfS2_fS2_fjLj128EEEEELb1ELb1ELb0ELb1EEEvNS_9BwdParamsE,@"STO_CUDA_ENTRY STV_DEFAULT"
_ZN10layer_norm13ln_bwd_kernelINS_13Kernel_traitsIf6__halffS2_fjLj1024ELj1ELj4ELj1ELj16ENS_18Kernel_traits_baseILj1024EfS2_fS2_fjLj128EEEEELb1ELb1ELb0ELb1EEEvNS_9BwdParamsE:
.text._ZN10layer_norm13ln_bwd_kernelINS_13Kernel_traitsIf6__halffS2_fjLj1024ELj1ELj4ELj1ELj16ENS_18Kernel_traits_baseILj1024EfS2_fS2_fjLj128EEEEELb1ELb1ELb0ELb1EEEvNS_9BwdParamsE:
        /* <DEDUP_REMOVED lines=59> */
.L_x_9486:
        /* <DEDUP_REMOVED lines=96> */
.L_x_9492:
[----:B------:R-:W0:Y:S01]  /*09b0*/  S2R R134, SR_TID.X ;  /* 0x0000000000867919 */ /* 0x000e220000002100 */
[----:B------:R-:W-:Y:S01]  /*09c0*/  ISETP.NE.U32.AND P0, PT, RZ, c[0x0][0x1c0], PT ;  /* 0x00007000ff007a0c */ /* 0x000fe20003f05070 */
[----:B------:R-:W-:Y:S01]  /*09d0*/  IMAD R132, R194, c[0x0][0x168], RZ ;  /* 0x00005a00c2847a24 */ /* 0x000fe200078e02ff */
[----:B------:R-:W-:-:S02]  /*09e0*/  MOV R186, 0x4 ;  /* 0x0000000400ba7802 */ /* 0x000fc40000000f00 */
[----:B------:R-:W-:Y:S02]  /*09f0*/  ISETP.NE.AND.EX P0, PT, RZ, c[0x0][0x1c4], PT, P0 ;  /* 0x00007100ff007a0c */ /* 0x000fe40003f05300 */
[----:B------:R-:W-:Y:S02]  /*0a00*/  SHF.R.S32.HI R133, RZ, 0x1f, R132 ;  /* 0x0000001fff857819 */ /* 0x000fe40000011484 */
[----:B------:R-:W-:Y:S02]  /*0a10*/  SHF.R.S32.HI R137, RZ, 0x1f, R194 ;  /* 0x0000001fff897819 */ /* 0x000fe400000114c2 */
[----:B------:R-:W-:Y:S02]  /*0a20*/  LEA.HI R133, R133, R132, RZ, 0x3 ;  /* 0x0000008485857211 */ /* 0x000fe400078f18ff */
[----:B------:R-:W-:Y:S02]  /*0a30*/  MOV R198, 0x20 ;  /* 0x0000002000c67802 */ /* 0x000fe40000000f00 */
[----:B------:R-:W-:-:S03]  /*0a40*/  MOV R177, 0x10 ;  /* 0x0000001000b17802 */ /* 0x000fc60000000f00 */
[----:B------:R-:W-:Y:S02]  /*0a50*/  @P0 LEA R132, P1, R194, c[0x0][0x1c0], 0x1 ;  /* 0x00007000c2840a11 */ /* 0x000fe400078208ff */
[----:B0-----:R-:W-:Y:S01]  /*0a60*/  LOP3.LUT R136, R134, 0x1f, RZ, 0xc0, !PT ;  /* 0x0000001f86887812 */ /* 0x001fe200078ec0ff */
[----:B------:R-:W-:-:S03]  /*0a70*/  IMAD.WIDE R134, R194, R186, c[0x0][0x1a0] ;  /* 0x00006800c2867625 */ /* 0x000fc600078e02ba */
[----:B------:R-:W-:Y:S02]  /*0a80*/  LEA.HI.SX32 R195, R133, R136, 0x1d ;  /* 0x0000008885c37211 */ /* 0x000fe400078feaff */
[----:B------:R-:W-:Y:S01]  /*0a90*/  @P0 LEA.HI.X R133, R194, c[0x0][0x1c4], R137, 0x1, P1 ;  /* 0x00007100c2850a11 */ /* 0x000fe200008f0c89 */
[----:B------:R0:W2:Y:S01]  /*0aa0*/  LDG.E R223, [R134.64] ;  /* 0x0000000486df7981 */ /* 0x0000a2000c1e1900 */
[C---:B------:R-:W-:Y:S01]  /*0ab0*/  IADD3 R204, R195.reuse, 0x20, RZ ;  /* 0x00000020c3cc7810 */ /* 0x040fe20007ffe0ff */
[C---:B------:R-:W-:Y:S01]  /*0ac0*/  IMAD.WIDE.U32 R140, R195.reuse, R198, c[0x0][0x188] ;  /* 0x00006200c38c7625 */ /* 0x040fe200078e00c6 */
[C---:B------:R-:W-:Y:S01]  /*0ad0*/  IADD3 R203, R195.reuse, 0x40, RZ ;  /* 0x00000040c3cb7810 */ /* 0x040fe20007ffe0ff */
[----:B------:R0:W3:Y:S01]  /*0ae0*/  @P0 LDG.E.U16 R205, [R132.64] ;  /* 0x0000000484cd0981 */ /* 0x0000e2000c1e1500 */
[----:B------:R-:W-:Y:S01]  /*0af0*/  IADD3 R176, R195, 0x60, RZ ;  /* 0x00000060c3b07810 */ /* 0x000fe20007ffe0ff */
[----:B------:R-:W-:-:S04]  /*0b00*/  IMAD.WIDE.U32 R148, R198, R204, c[0x0][0x188] ;  /* 0x00006200c6947625 */ /* 0x000fc800078e00cc */
[-C--:B------:R-:W-:Y:S01]  /*0b10*/  IMAD.WIDE.U32 R136, R195, R177.reuse, c[0x0][0x208] ;  /* 0x00008200c3887625 */ /* 0x080fe200078e00b1 */
[----:B------:R1:W4:Y:S03]  /*0b20*/  LDG.E.128 R144, [R148.64] ;  /* 0x0000000494907981 */ /* 0x000326000c1e1d00 */
[-C--:B------:R-:W-:Y:S01]  /*0b30*/  IMAD.WIDE.U32 R168, R204, R177.reuse, c[0x0][0x208] ;  /* 0x00008200cca87625 */ /* 0x080fe200078e00b1 */
[----:B0-----:R0:W3:Y:S03]  /*0b40*/  LDG.E.128 R132, [R140.64] ;  /* 0x000000048c847981 */ /* 0x0010e6000c1e1d00 */
[CC--:B------:R-:W-:Y:S01]  /*0b50*/  IMAD.WIDE.U32 R172, R203.reuse, R177.reuse, c[0x0][0x208] ;  /* 0x00008200cbac7625 */ /* 0x0c0fe200078e00b1 */
[----:B------:R-:W3:Y:S03]  /*0b60*/  LDG.E.128 R136, [R136.64] ;  /* 0x0000000488887981 */ /* 0x000ee6000c1e1d00 */
[----:B------:R-:W-:Y:S01]  /*0b70*/  IMAD.WIDE.U32 R156, R203, R198, c[0x0][0x188] ;  /* 0x00006200cb9c7625 */ /* 0x000fe200078e00c6 */
[----:B------:R-:W3:Y:S03]  /*0b80*/  LDG.E.128 R168, [R168.64] ;  /* 0x00000004a8a87981 */ /* 0x000ee6000c1e1d00 */
[----:B------:R-:W-:Y:S01]  /*0b90*/  IMAD.WIDE.U32 R176, R176, R177, c[0x0][0x208] ;  /* 0x00008200b0b07625 */ /* 0x000fe200078e00b1 */
[----:B0-----:R-:W3:Y:S03]  /*0ba0*/  LDG.E.128 R140, [R140.64+0x10] ;  /* 0x000010048c8c7981 */ /* 0x001ee6000c1e1d00 */
[----:B------:R-:W-:Y:S01]  /*0bb0*/  IMAD.WIDE R186, R194, R186, c[0x0][0x1a8] ;  /* 0x00006a00c2ba7625 */ /* 0x000fe200078e02ba */
[----:B------:R0:W3:Y:S04]  /*0bc0*/  LDG.E.128 R152, [R156.64] ;  /* 0x000000049c987981 */ /* 0x0000e8000c1e1d00 */
[----:B------:R-:W3:Y:S04]  /*0bd0*/  LDG.E.128 R176, [R176.64] ;  /* 0x00000004b0b07981 */ /* 0x000ee8000c1e1d00 */
[----:B------:R0:W3:Y:S04]  /*0be0*/  LDG.E R197, [R186.64] ;  /* 0x00000004bac57981 */ /* 0x0000e8000c1e1900 */
[----:B-1----:R-:W3:Y:S01]  /*0bf0*/  LDG.E.128 R148, [R148.64+0x10] ;  /* 0x0000100494947981 */ /* 0x002ee2000c1e1d00 */
[----:B------:R-:W-:Y:S01]  /*0c00*/  ISETP.NE.U32.AND P1, PT, RZ, c[0x0][0x218], PT ;  /* 0x00008600ff007a0c */ /* 0x000fe20003f25070 */
[----:B------:R-:W1:Y:S01]  /*0c10*/  LDC.U8 R200, c[0x0][0x1f0] ;  /* 0x00007c00ffc87b82 */ /* 0x000e620000000000 */
[----:B------:R-:W-:Y:S01]  /*0c20*/  IADD3 R196, R195, 0x60, RZ ;  /* 0x00000060c3c47810 */ /* 0x000fe20007ffe0ff */
[----:B0-----:R-:W3:Y:S01]  /*0c30*/  LDG.E.128 R156, [R156.64+0x10] ;  /* 0x000010049c9c7981 */ /* 0x001ee2000c1e1d00 */
[----:B------:R-:W-:-:S03]  /*0c40*/  ISETP.NE.AND.EX P1, PT, RZ, c[0x0][0x21c], PT, P1 ;  /* 0x00008700ff007a0c */ /* 0x000fc60003f25310 */
[-C--:B------:R-:W-:Y:S01]  /*0c50*/  IMAD.WIDE.U32 R164, R196, R198.reuse, c[0x0][0x188] ;  /* 0x00006200c4a47625 */ /* 0x080fe200078e00c6 */
[----:B------:R-:W3:Y:S04]  /*0c60*/  LDG.E.128 R172, [R172.64] ;  /* 0x00000004acac7981 */ /* 0x000ee8000c1e1d00 */
[----:B------:R0:W3:Y:S05]  /*0c70*/  LDG.E.128 R160, [R164.64] ;  /* 0x00000004a4a07981 */ /* 0x0000ea000c1e1d00 */
        /* <DEDUP_REMOVED lines=12> */
[----:B-1----:R-:W-:-:S03]  /*0d40*/  ISETP.NE.AND P1, PT, R200, RZ, PT ;  /* 0x000000ffc800720c */ /* 0x002fc60003f25270 */
[----:B0-----:R-:W3:Y:S01]  /*0d50*/  LDG.E.128 R164, [R164.64+0x10] ;  /* 0x00001004a4a47981 */ /* 0x001ee2000c1e1d00 */
[----:B--2---:R-:W-:-:S05]  /*0d60*/  FSEL R223, R223, RZ, !P1 ;  /* 0x000000ffdfdf7208 */ /* 0x004fca0004800000 */
[C---:B----4-:R-:W-:Y:S02]  /*0d70*/  FADD.FTZ R217, -R223.reuse, R144 ;  /* 0x00000090dfd97221 */ /* 0x050fe40000010100 */
[C---:B------:R-:W-:Y:S02]  /*0d80*/  FADD.FTZ R145, -R223.reuse, R145 ;  /* 0x00000091df917221 */ /* 0x040fe40000010100 */
[C---:B---3--:R-:W-:Y:S02]  /*0d90*/  FADD.FTZ R221, -R223.reuse, R134 ;  /* 0x00000086dfdd7221 */ /* 0x048fe40000010100 */
[C---:B------:R-:W-:Y:S02]  /*0da0*/  FADD.FTZ R219, -R223.reuse, R146 ;  /* 0x00000092dfdb7221 */ /* 0x040fe40000010100 */
[C---:B------:R-:W-:Y:S01]  /*0db0*/  FADD.FTZ R220, -R223.reuse, R147 ;  /* 0x00000093dfdc7221 */ /* 0x040fe20000010100 */
[----:B------:R-:W-:Y:S01]  /*0dc0*/  HADD2.F32 R209, -RZ, R137.H0_H0 ;  /* 0x20000089ffd17230 */ /* 0x000fe20000004100 */
[C---:B------:R-:W-:Y:S01]  /*0dd0*/  FADD.FTZ R222, -R223.reuse, R135 ;  /* 0x00000087dfde7221 */ /* 0x040fe20000010100 */
[--C-:B------:R-:W-:Y:S01]  /*0de0*/  HADD2.F32 R234, -RZ, R168.reuse.H0_H0 ;  /* 0x200000a8ffea7230 */ /* 0x100fe20000004100 */
[C---:B------:R-:W-:Y:S01]  /*0df0*/  FADD.FTZ R218, -R223.reuse, R141 ;  /* 0x0000008ddfda7221 */ /* 0x040fe20000010100 */
[----:B------:R-:W-:Y:S01]  /*0e00*/  HADD2.F32 R235, -RZ, R168.H1_H1 ;  /* 0x300000a8ffeb7230 */ /* 0x000fe20000004100 */
[----:B------:R-:W-:-:S02]  /*0e10*/  FADD.FTZ R146, -R223, R152 ;  /* 0x00000098df927221 */ /* 0x000fc40000010100 */
[----:B------:R-:W-:Y:S01]  /*0e20*/  FADD.FTZ R147, -R223, R153 ;  /* 0x00000099df937221 */ /* 0x000fe20000010100 */
[--C-:B------:R-:W-:Y:S02]  /*0e30*/  HADD2.F32 R152, -RZ, R176.reuse.H0_H0 ;  /* 0x200000b0ff987230 */ /* 0x100fe40000004100 */
[----:B------:R-:W-:Y:S01]  /*0e40*/  HADD2.F32 R153, -RZ, R176.H1_H1 ;  /* 0x300000b0ff997230 */ /* 0x000fe20000004100 */
[C---:B------:R-:W-:Y:S02]  /*0e50*/  FMUL.FTZ R176, R197.reuse, R218 ;  /* 0x000000dac5b07220 */ /* 0x040fe40000410000 */
[----:B------:R-:W-:Y:S02]  /*0e60*/  FMUL.FTZ R217, R197, R217 ;  /* 0x000000d9c5d97220 */ /* 0x000fe40000410000 */
[----:B------:R-:W-:Y:S02]  /*0e70*/  FADD.FTZ R148, -R223, R148 ;  /* 0x00000094df947221 */ /* 0x000fe40000010100 */
[----:B------:R-:W-:-:S02]  /*0e80*/  FMUL.FTZ R141, R197, R221 ;  /* 0x000000ddc58d7220 */ /* 0x000fc40000410000 */
[----:B------:R-:W-:Y:S01]  /*0e90*/  FMUL.FTZ R218, R197, R145 ;  /* 0x00000091c5da7220 */ /* 0x000fe20000410000 */
[--C-:B------:R-:W-:Y:S01]  /*0ea0*/  HADD2.F32 R215, -RZ, R136.reuse.H0_H0 ;  /* 0x20000088ffd77230 */ /* 0x100fe20000004100 */
[----:B------:R-:W-:Y:S01]  /*0eb0*/  FADD.FTZ R225, -R223, R140 ;  /* 0x0000008cdfe17221 */ /* 0x000fe20000010100 */
[----:B------:R-:W-:Y:S01]  /*0ec0*/  HADD2.F32 R216, -RZ, R136.H1_H1 ;  /* 0x30000088ffd87230 */ /* 0x000fe20000004100 */
[----:B------:R-:W-:Y:S01]  /*0ed0*/  FMUL.FTZ R140, R197, R222 ;  /* 0x000000dec58c7220 */ /* 0x000fe20000410000 */
[----:B------:R-:W-:Y:S01]  /*0ee0*/  HADD2.F32 R136, -RZ, R137.H1_H1 ;  /* 0x30000089ff887230 */ /* 0x000fe20000004100 */
[----:B------:R-:W-:Y:S02]  /*0ef0*/  FADD.FTZ R236, R234, R236 ;  /* 0x000000eceaec7221 */ /* 0x000fe40000010000 */
[-C--:B------:R-:W-:Y:S02]  /*0f00*/  FFMA.FTZ R10, R217, R234.reuse, R10 ;  /* 0x000000ead90a7223 */ /* 0x080fe4000001000a */
[----:B------:R-:W-:-:S02]  /*0f10*/  FMUL.FTZ R221, R80, R234 ;  /* 0x000000ea50dd7220 */ /* 0x000fc40000410000 */
[----:B------:R-:W-:Y:S01]  /*0f20*/  FADD.FTZ R201, R209, R201 ;  /* 0x000000c9d1c97221 */ /* 0x000fe20000010000 */
[----:B------:R-:W2:Y:S01]  /*0f30*/  LDL.LU R234, [R1+0xc] ;  /* 0x00000c0001ea7983 */ /* 0x000ea20000300800 */
[-C--:B------:R-:W-:Y:S02]  /*0f40*/  FFMA.FTZ R4, R141, R209.reuse, R4 ;  /* 0x000000d18d047223 */ /* 0x080fe40000010004 */
[----:B------:R-:W-:Y:S02]  /*0f50*/  FMUL.FTZ R137, R90, R209 ;  /* 0x000000d15a897220 */ /* 0x000fe40000410000 */
[----:B------:R-:W-:Y:S02]  /*0f60*/  FADD.FTZ R231, R235, R231 ;  /* 0x000000e7ebe77221 */ /* 0x000fe40000010000 */
[-C--:B------:R-:W-:Y:S02]  /*0f70*/  FFMA.FTZ R9, R218, R235.reuse, R9 ;  /* 0x000000ebda097223 */ /* 0x080fe40000010009 */
[----:B------:R-:W-:-:S02]  /*0f80*/  FMUL.FTZ R222, R81, R235 ;  /* 0x000000eb51de7220 */ /* 0x000fc40000410000 */
[----:B------:R-:W3:Y:S01]  /*0f90*/  LDL.LU R235, [R1] ;  /* 0x0000000001eb7983 */ /* 0x000ee20000300800 */
[----:B------:R-:W-:-:S03]  /*0fa0*/  FMUL.FTZ R209, R197, R148 ;  /* 0x00000094c5d17220 */ /* 0x000fc60000410000 */
[----:B------:R-:W4:Y:S01]  /*0fb0*/  LDL.LU R148, [R1+0x4] ;  /* 0x0000040001947983 */ /* 0x000f220000300800 */
[C---:B------:R-:W-:Y:S02]  /*0fc0*/  FADD.FTZ R213, -R223.reuse, R142 ;  /* 0x0000008edfd57221 */ /* 0x040fe40000010100 */
[C---:B------:R-:W-:Y:S02]  /*0fd0*/  FADD.FTZ R210, -R223.reuse, R149 ;  /* 0x00000095dfd27221 */ /* 0x040fe40000010100 */
[C---:B------:R-:W-:Y:S02]  /*0fe0*/  FADD.FTZ R212, -R223.reuse, R150 ;  /* 0x00000096dfd47221 */ /* 0x040fe40000010100 */
[C---:B------:R-:W-:Y:S01]  /*0ff0*/  FADD.FTZ R214, -R223.reuse, R151 ;  /* 0x00000097dfd67221 */ /* 0x040fe20000010100 */
[----:B------:R-:W-:Y:S01]  /*1000*/  MOV R200, 0x3f800000 ;  /* 0x3f80000000c87802 */ /* 0x000fe20000000f00 */
        /* <DEDUP_REMOVED lines=18> */
[----:B------:R-:W-:Y:S02]  /*1130*/  HADD2.F32 R223, -RZ, R169.H0_H0 ;  /* 0x200000a9ffdf7230 */ /* 0x000fe40000004100 */
[----:B------:R-:W-:Y:S02]  /*1140*/  @P0 HADD2.F32 R200, -RZ, R205.H0_H0 ;  /* 0x200000cdffc80230 */ /* 0x000fe40000004100 */
[--C-:B------:R-:W-:Y:S02]  /*1150*/  HADD2.F32 R233, -RZ, R170.reuse.H0_H0 ;  /* 0x200000aaffe97230 */ /* 0x100fe40000004100 */
[----:B------:R-:W-:-:S02]  /*1160*/  HADD2.F32 R232, -RZ, R170.H1_H1 ;  /* 0x300000aaffe87230 */ /* 0x000fc40000004100 */
[--C-:B------:R-:W-:Y:S02]  /*1170*/  HADD2.F32 R168, -RZ, R171.reuse.H0_H0 ;  /* 0x200000abffa87230 */ /* 0x100fe40000004100 */
[----:B------:R-:W-:Y:S01]  /*1180*/  HADD2.F32 R169, -RZ, R171.H1_H1 ;  /* 0x300000abffa97230 */ /* 0x000fe20000004100 */
[----:B------:R-:W-:Y:S01]  /*1190*/  MOV R186, 0x8 ;  /* 0x0000000800ba7802 */ /* 0x000fe20000000f00 */
[----:B------:R-:W-:Y:S02]  /*11a0*/  HADD2.F32 R205, -RZ, R139.H1_H1 ;  /* 0x3000008bffcd7230 */ /* 0x000fe40000004100 */
[--C-:B------:R-:W-:Y:S02]  /*11b0*/  HADD2.F32 R170, -RZ, R172.reuse.H0_H0 ;  /* 0x200000acffaa7230 */ /* 0x100fe40000004100 */
[----:B------:R-:W-:Y:S01]  /*11c0*/  HADD2.F32 R171, -RZ, R172.H1_H1 ;  /* 0x300000acffab7230 */ /* 0x000fe20000004100 */
[----:B------:R-:W-:Y:S01]  /*11d0*/  FMUL.FTZ R172, R197, R211 ;  /* 0x000000d3c5ac7220 */ /* 0x000fe20000410000 */
[----:B------:R-:W-:-:S02]  /*11e0*/  HADD2.F32 R162, -RZ, R174.H0_H0 ;  /* 0x200000aeffa27230 */ /* 0x000fc40000004100 */
[--C-:B------:R-:W-:Y:S02]  /*11f0*/  HADD2.F32 R161, -RZ, R179.reuse.H0_H0 ;  /* 0x200000b3ffa17230 */ /* 0x100fe40000004100 */
[----:B------:R-:W-:Y:S01]  /*1200*/  HADD2.F32 R163, -RZ, R179.H1_H1 ;  /* 0x300000b3ffa37230 */ /* 0x000fe20000004100 */
[----:B------:R-:W-:Y:S01]  /*1210*/  FMUL.FTZ R179, R197, R156 ;  /* 0x0000009cc5b37220 */ /* 0x000fe20000410000 */
[----:B------:R-:W-:Y:S01]  /*1220*/  HADD2.F32 R143, -RZ, R175.H0_H0 ;  /* 0x200000afff8f7230 */ /* 0x000fe20000004100 */
[----:B------:R-:W-:Y:S02]  /*1230*/  FADD.FTZ R229, R205, R229 ;  /* 0x000000e5cde57221 */ /* 0x000fe40000010000 */
[-C--:B------:R-:W-:Y:S02]  /*1240*/  FFMA.FTZ R7, R172, R205.reuse, R7 ;  /* 0x000000cdac077223 */ /* 0x080fe40000010007 */
[----:B------:R-:W-:Y:S02]  /*1250*/  FMUL.FTZ R166, R87, R205 ;  /* 0x000000cd57a67220 */ /* 0x000fe40000410000 */
[----:B------:R-:W-:-:S04]  /*1260*/  IMAD.WIDE.U32 R206, R195, R186, c[0x0][0x190] ;  /* 0x00006400c3ce7625 */ /* 0x000fc800078e00ba */
[----:B------:R-:W-:Y:S01]  /*1270*/  FADD.FTZ R252, R162, R252 ;  /* 0x000000fca2fc7221 */ /* 0x000fe20000010000 */
[----:B------:R0:W5:Y:S01]  /*1280*/  LDG.E.64 R198, [R206.64] ;  /* 0x00000004cec67981 */ /* 0x000162000c1e1b00 */
[-C--:B------:R-:W-:Y:S02]  /*1290*/  FFMA.FTZ R22, R179, R162.reuse, R22 ;  /* 0x000000a2b3167223 */ /* 0x080fe40000010016 */
[----:B------:R-:W-:Y:S02]  /*12a0*/  FMUL.FTZ R205, R68, R162 ;  /* 0x000000a244cd7220 */ /* 0x000fe40000410000 */
[----:B------:R-:W2:Y:S01]  /*12b0*/  LDL.LU R162, [R1+0x8] ;  /* 0x0000080001a27983 */ /* 0x000ea20000300800 */
[C---:B------:R-:W-:Y:S02]  /*12c0*/  FMUL.FTZ R226, R197.reuse, R226 ;  /* 0x000000e2c5e27220 */ /* 0x040fe40000410000 */
[----:B------:R-:W-:Y:S01]  /*12d0*/  FMUL.FTZ R214, R197, R214 ;  /* 0x000000d6c5d67220 */ /* 0x000fe20000410000 */
[--C-:B0-----:R-:W-:Y:S01]  /*12e0*/  HADD2.F32 R207, -RZ, R138.reuse.H0_H0 ;  /* 0x2000008affcf7230 */ /* 0x101fe20000004100 */
        /* <DEDUP_REMOVED lines=8> */
[----:B----4-:R-:W-:-:S05]  /*1370*/  FADD.FTZ R148, R143, R148 ;  /* 0x000000948f947221 */ /* 0x010fca0000010000 */
[----:B------:R-:W-:Y:S04]  /*1380*/  STL [R1+0x4], R148 ;  /* 0x0000049401007387 */ /* 0x000fe80000100800 */
[----:B------:R-:W4:Y:S01]  /*1390*/  LDL.LU R155, [R1+0x14] ;  /* 0x00001400019b7983 */ /* 0x000f220000300800 */
[--C-:B------:R-:W-:Y:S01]  /*13a0*/  HADD2.F32 R164, -RZ, R173.reuse.H0_H0 ;  /* 0x200000adffa47230 */ /* 0x100fe20000004100 */
[----:B------:R-:W-:Y:S01]  /*13b0*/  FADD.FTZ R202, R206, R202 ;  /* 0x000000caceca7221 */ /* 0x000fe20000010000 */
[----:B------:R-:W-:Y:S01]  /*13c0*/  HADD2.F32 R165, -RZ, R173.H1_H1 ;  /* 0x300000adffa57230 */ /* 0x000fe20000004100 */
[----:B------:R-:W4:Y:S01]  /*13d0*/  LDL.LU R156, [R1+0x10] ;  /* 0x00001000019c7983 */ /* 0x000f220000300800 */
[-C--:B------:R-:W-:Y:S02]  /*13e0*/  FFMA.FTZ R5, R176, R206.reuse, R5 ;  /* 0x000000ceb0057223 */ /* 0x080fe40000010005 */
[----:B------:R-:W-:-:S02]  /*13f0*/  FMUL.FTZ R173, R85, R206 ;  /* 0x000000ce55ad7220 */ /* 0x000fc40000410000 */
[C---:B------:R-:W-:Y:S02]  /*1400*/  FMUL.FTZ R206, R197.reuse, R157 ;  /* 0x0000009dc5ce7220 */ /* 0x040fe40000410000 */
[----:B------:R-:W4:Y:S01]  /*1410*/  LDL.LU R157, [R1+0x1c] ;  /* 0x00001c00019d7983 */ /* 0x000f220000300800 */
[----:B------:R-:W-:Y:S01]  /*1420*/  HADD2.F32 R158, -RZ, R175.H1_H1 ;  /* 0x300000afff9e7230 */ /* 0x000fe20000004100 */
[----:B------:R-:W-:Y:S01]  /*1430*/  FMUL.FTZ R225, R197, R225 ;  /* 0x000000e1c5e17220 */ /* 0x000fe20000410000 */
[----:B------:R-:W-:-:S03]  /*1440*/  HADD2.F32 R160, -RZ, R174.H1_H1 ;  /* 0x300000aeffa07230 */ /* 0x000fc60000004100 */
[----:B---3--:R-:W-:Y:S02]  /*1450*/  FADD.FTZ R235, R158, R235 ;  /* 0x000000eb9eeb7221 */ /* 0x008fe40000010000 */
[----:B--2---:R-:W-:Y:S02]  /*1460*/  FADD.FTZ R234, R152, R234 ;  /* 0x000000ea98ea7221 */ /* 0x004fe40000010000 */
[----:B------:R-:W-:Y:S01]  /*1470*/  FADD.FTZ R208, R207, R208 ;  /* 0x000000d0cfd07221 */ /* 0x000fe20000010000 */
[----:B------:R-:W-:Y:S01]  /*1480*/  STL [R1], R235 ;  /* 0x000000eb01007387 */ /* 0x000fe20000100800 */
[-C--:B------:R-:W-:Y:S02]  /*1490*/  FFMA.FTZ R6, R225, R207.reuse, R6 ;  /* 0x000000cfe1067223 */ /* 0x080fe40000010006 */
[----:B------:R-:W-:Y:S02]  /*14a0*/  FMUL.FTZ R175, R84, R207 ;  /* 0x000000cf54af7220 */ /* 0x000fe40000410000 */
[----:B------:R-:W-:-:S02]  /*14b0*/  FADD.FTZ R251, R160, R251 ;  /* 0x000000fba0fb7221 */ /* 0x000fc40000010000 */
[-C--:B------:R-:W-:Y:S02]  /*14c0*/  FFMA.FTZ R21, R206, R160.reuse, R21 ;  /* 0x000000a0ce157223 */ /* 0x080fe40000010015 */
[----:B------:R-:W-:Y:S02]  /*14d0*/  FMUL.FTZ R207, R69, R160 ;  /* 0x000000a045cf7220 */ /* 0x000fe40000410000 */
[----:B------:R-:W2:Y:S01]  /*14e0*/  LDL.LU R160, [R1+0x18] ;  /* 0x0000180001a07983 */ /* 0x000ea20000300800 */
[----:B------:R-:W-:Y:S01]  /*14f0*/  HADD2.F32 R133, -RZ, R177.H0_H0 ;  /* 0x200000b1ff857230 */ /* 0x000fe20000004100 */
[C---:B------:R-:W-:Y:S02]  /*1500*/  FMUL.FTZ R227, R197.reuse, R227 ;  /* 0x000000e3c5e37220 */ /* 0x040fe40000410000 */
[----:B------:R-:W-:Y:S01]  /*1510*/  STL [R1+0xc], R234 ;  /* 0x00000cea01007387 */ /* 0x000fe20000100800 */
[----:B------:R-:W-:Y:S01]  /*1520*/  FMUL.FTZ R212, R197, R212 ;  /* 0x000000d4c5d47220 */ /* 0x000fe20000410000 */
[----:B------:R-:W-:Y:S01]  /*1530*/  HADD2.F32 R135, -RZ, R139.H0_H0 ;  /* 0x2000008bff877230 */ /* 0x000fe20000004100 */
[----:B------:R-:W-:-:S02]  /*1540*/  FADD.FTZ R192, R215, R192 ;  /* 0x000000c0d7c07221 */ /* 0x000fc40000010000 */
[-C--:B------:R-:W-:Y:S02]  /*1550*/  FFMA.FTZ R2, R227, R215.reuse, R2 ;  /* 0x000000d7e3027223 */ /* 0x080fe40000010002 */
[----:B------:R-:W-:Y:S02]  /*1560*/  FMUL.FTZ R139, R88, R215 ;  /* 0x000000d7588b7220 */ /* 0x000fe40000410000 */
[----:B------:R-:W-:Y:S02]  /*1570*/  FADD.FTZ R242, R168, R242 ;  /* 0x000000f2a8f27221 */ /* 0x000fe40000010000 */
[-C--:B------:R-:W-:Y:S02]  /*1580*/  FFMA.FTZ R16, R212, R168.reuse, R16 ;  /* 0x000000a8d4107223 */ /* 0x080fe40000010010 */
[----:B------:R-:W-:Y:S02]  /*1590*/  FMUL.FTZ R215, R78, R168 ;  /* 0x000000a84ed77220 */ /* 0x000fe40000410000 */
[----:B------:R-:W-:Y:S01]  /*15a0*/  FMUL.FTZ R168, R197, R154 ;  /* 0x0000009ac5a87220 */ /* 0x000fe20000410000 */
[----:B------:R-:W-:Y:S01]  /*15b0*/  HADD2.F32 R134, -RZ, R177.H1_H1 ;  /* 0x300000b1ff867230 */ /* 0x000fe20000004100 */
[----:B------:R-:W-:-:S02]  /*15c0*/  FADD.FTZ R246, R164, R246 ;  /* 0x000000f6a4f67221 */ /* 0x000fc40000010000 */
[-C--:B------:R-:W-:Y:S02]  /*15d0*/  FFMA.FTZ R20, R168, R164.reuse, R20 ;  /* 0x000000a4a8147223 */ /* 0x080fe40000010014 */
[----:B------:R-:W-:Y:S02]  /*15e0*/  FMUL.FTZ R177, R74, R164 ;  /* 0x000000a44ab17220 */ /* 0x000fe40000410000 */
[----:B------:R-:W-:-:S05]  /*15f0*/  FADD.FTZ R162, R153, R162 ;  /* 0x000000a299a27221 */ /* 0x000fca0000010000 */
[----:B------:R0:W-:Y:S04]  /*1600*/  STL [R1+0x8], R162 ;  /* 0x000008a201007387 */ /* 0x0001e80000100800 */
[----:B0-----:R-:W3:Y:S01]  /*1610*/  LDL.LU R162, [R1+0x24] ;  /* 0x0000240001a27983 */ /* 0x001ee20000300800 */
[----:B------:R-:W-:-:S04]  /*1620*/  IMAD.WIDE.U32 R190, R186, R204, c[0x0][0x190] ;  /* 0x00006400babe7625 */ /* 0x000fc800078e00cc */
[-C--:B------:R-:W-:Y:S02]  /*1630*/  IMAD.WIDE.U32 R188, R203, R186.reuse, c[0x0][0x190] ;  /* 0x00006400cbbc7625 */ /* 0x080fe400078e00ba */
[----:B------:R-:W5:Y:S02]  /*1640*/  LDG.E.64 R190, [R190.64] ;  /* 0x00000004bebe7981 */ /* 0x000f64000c1e1b00 */
[----:B------:R-:W-:Y:S02]  /*1650*/  IMAD.WIDE.U32 R186, R196, R186, c[0x0][0x190] ;  /* 0x00006400c4ba7625 */ /* 0x000fe400078e00ba */
[----:B------:R-:W5:Y:S04]  /*1660*/  LDG.E.64 R188, [R188.64] ;  /* 0x00000004bcbc7981 */ /* 0x000f68000c1e1b00 */
[----:B------:R-:W5:Y:S01]  /*1670*/  LDG.E.64 R186, [R186.64] ;  /* 0x00000004baba7981 */ /* 0x000f62000c1e1b00 */
[----:B------:R-:W-:-:S02]  /*1680*/  FMUL.FTZ R174, R197, R213 ;  /* 0x000000d5c5ae7220 */ /* 0x000fc40000410000 */
[----:B------:R-:W-:Y:S02]  /*1690*/  FADD.FTZ R230, R135, R230 ;  /* 0x000000e687e67221 */ /* 0x000fe40000010000 */
[-C--:B------:R-:W-:Y:S02]  /*16a0*/  FFMA.FTZ R8, R174, R135.reuse, R8 ;  /* 0x00000087ae087223 */ /* 0x080fe40000010008 */
[----:B------:R-:W-:Y:S02]  /*16b0*/  FMUL.FTZ R167, R86, R135 ;  /* 0x0000008756a77220 */ /* 0x000fe40000410000 */
[----:B------:R-:W-:Y:S02]  /*16c0*/  FADD.FTZ R135, RZ, R139 ;  /* 0x0000008bff877221 */ /* 0x000fe40000010000 */
[----:B----4-:R-:W-:-:S05]  /*16d0*/  FADD.FTZ R155, R133, R155 ;  /* 0x0000009b859b7221 */ /* 0x010fca0000010000 */
[----:B------:R0:W-:Y:S04]  /*16e0*/  STL [R1+0x14], R155 ;  /* 0x0000149b01007387 */ /* 0x0001e80000100800 */
[----:B------:R-:W4:Y:S01]  /*16f0*/  LDL.LU R164, [R1+0x20] ;  /* 0x0000200001a47983 */ /* 0x000f220000300800 */
[----:B------:R-:W-:Y:S02]  /*1700*/  FFMA.FTZ R145, R227, R139, RZ ;  /* 0x0000008be3917223 */ /* 0x000fe400000100ff */
[----:B------:R-:W-:Y:S02]  /*1710*/  FADD.FTZ R135, R135, R138 ;  /* 0x0000008a87877221 */ /* 0x000fe40000010000 */
[----:B------:R-:W-:Y:S02]  /*1720*/  FFMA.FTZ R145, R226, R138, R145 ;  /* 0x0000008ae2917223 */ /* 0x000fe40000010091 */
[----:B------:R-:W-:-:S02]  /*1730*/  FADD.FTZ R193, R136, R193 ;  /* 0x000000c188c17221 */ /* 0x000fc40000010000 */
[CC--:B------:R-:W-:Y:S02]  /*1740*/  FFMA.FTZ R3, R140.reuse, R136.reuse, R3 ;  /* 0x000000888c037223 */ /* 0x0c0fe40000010003 */
        /* <DEDUP_REMOVED lines=36> */
[C---:B------:R-:W-:Y:S02]  /*1990*/  FMUL.FTZ R146, R197.reuse, R146 ;  /* 0x00000092c5927220 */ /* 0x040fe40000410000 */
        /* <DEDUP_REMOVED lines=15> */
[--C-:B------:R-:W-:Y:S01]  /*1a90*/  HADD2.F32 R132, -RZ, R178.reuse.H0_H0 ;  /* 0x200000b2ff847230 */ /* 0x100fe20000004100 */
[----:B------:R-:W-:Y:S01]  /*1aa0*/  FADD.FTZ R154, R154, R177 ;  /* 0x000000b19a9a7221 */ /* 0x000fe20000010000 */
[----:B------:R-:W-:Y:S01]  /*1ab0*/  HADD2.F32 R159, -RZ, R178.H1_H1 ;  /* 0x300000b2ff9f7230 */ /* 0x000fe20000004100 */
[----:B------:R-:W-:-:S02]  /*1ac0*/  FMUL.FTZ R178, R75, R165 ;  /* 0x000000a54bb27220 */ /* 0x000fc40000410000 */
[----:B------:R-:W-:Y:S02]  /*1ad0*/  FFMA.FTZ R135, R168, R177, R135 ;  /* 0x000000b1a8877223 */ /* 0x000fe40000010087 */
[----:B------:R-:W-:Y:S02]  /*1ae0*/  FADD.FTZ R154, R154, R178 ;  /* 0x000000b29a9a7221 */ /* 0x000fe40000010000 */
[----:B------:R-:W-:Y:S02]  /*1af0*/  FFMA.FTZ R135, R169, R178, R135 ;  /* 0x000000b2a9877223 */ /* 0x000fe40000010087 */
[C---:B------:R-:W-:Y:S02]  /*1b00*/  FMUL.FTZ R142, R197.reuse, R142 ;  /* 0x0000008ec58e7220 */ /* 0x040fe40000410000 */
[----:B------:R-:W-:Y:S02]  /*1b10*/  FMUL.FTZ R150, R197, R150 ;  /* 0x00000096c5967220 */ /* 0x000fe40000410000 */
[----:B0-----:R-:W-:-:S02]  /*1b20*/  FADD.FTZ R155, R154, R205 ;  /* 0x000000cd9a9b7221 */ /* 0x001fc40000010000 */
[----:B------:R-:W-:Y:S02]  /*1b30*/  FFMA.FTZ R135, R179, R205, R135 ;  /* 0x000000cdb3877223 */ /* 0x000fe40000010087 */
[----:B------:R-:W-:Y:S02]  /*1b40*/  FFMA.FTZ R24, R142, R143, R24 ;  /* 0x0000008f8e187223 */ /* 0x000fe40000010018 */
[----:B------:R-:W-:Y:S02]  /*1b50*/  FMUL.FTZ R151, R197, R151 ;  /* 0x00000097c5977220 */ /* 0x000fe40000410000 */
[-C--:B------:R-:W-:Y:S02]  /*1b60*/  FFMA.FTZ R180, R150, R133.reuse, R180 ;  /* 0x0000008596b47223 */ /* 0x080fe400000100b4 */
[----:B------:R-:W-:Y:S02]  /*1b70*/  FMUL.FTZ R154, R66, R133 ;  /* 0x00000085429a7220 */ /* 0x000fe40000410000 */
[----:B------:R-:W-:-:S02]  /*1b80*/  FMUL.FTZ R143, R70, R143 ;  /* 0x0000008f468f7220 */ /* 0x000fc40000410000 */
[----:B------:R-:W-:Y:S02]  /*1b90*/  FADD.FTZ R133, R155, R207 ;  /* 0x000000cf9b857221 */ /* 0x000fe40000010000 */
[----:B------:R-:W-:Y:S02]  /*1ba0*/  FFMA.FTZ R135, R206, R207, R135 ;  /* 0x000000cfce877223 */ /* 0x000fe40000010087 */
[----:B------:R-:W-:Y:S02]  /*1bb0*/  FADD.FTZ R156, R134, R156 ;  /* 0x0000009c869c7221 */ /* 0x000fe40000010000 */
[----:B------:R-:W-:Y:S02]  /*1bc0*/  FMUL.FTZ R148, R197, R228 ;  /* 0x000000e4c5947220 */ /* 0x000fe40000410000 */
[-C--:B------:R-:W-:Y:S02]  /*1bd0*/  FFMA.FTZ R27, R151, R134.reuse, R27 ;  /* 0x00000086971b7223 */ /* 0x080fe4000001001b */
[----:B------:R-:W-:-:S02]  /*1be0*/  FMUL.FTZ R155, R67, R134 ;  /* 0x00000086439b7220 */ /* 0x000fc40000410000 */
[----:B------:R-:W-:Y:S02]  /*1bf0*/  FMUL.FTZ R144, R197, R144 ;  /* 0x00000090c5907220 */ /* 0x000fe40000410000 */
[----:B------:R-:W-:Y:S02]  /*1c00*/  FMUL.FTZ R145, R71, R158 ;  /* 0x0000009e47917220 */ /* 0x000fe40000410000 */
[----:B------:R-:W-:Y:S02]  /*1c10*/  FADD.FTZ R133, R133, R143 ;  /* 0x0000008f85857221 */ /* 0x000fe40000010000 */
[----:B------:R-:W-:Y:S01]  /*1c20*/  FFMA.FTZ R134, R142, R143, R135 ;  /* 0x0000008f8e867223 */ /* 0x000fe20000010087 */
[----:B------:R0:W-:Y:S01]  /*1c30*/  STL [R1+0x10], R156 ;  /* 0x0000109c01007387 */ /* 0x0001e20000100800 */
[----:B------:R-:W-:Y:S02]  /*1c40*/  FADD.FTZ R157, R132, R157 ;  /* 0x0000009d849d7221 */ /* 0x000fe40000010000 */
[----:B------:R-:W-:-:S02]  /*1c50*/  FMUL.FTZ R149, R197, R149 ;  /* 0x00000095c5957220 */ /* 0x000fc40000410000 */
[-C--:B------:R-:W-:Y:S02]  /*1c60*/  FFMA.FTZ R26, R148, R152.reuse, R26 ;  /* 0x00000098941a7223 */ /* 0x080fe4000001001a */
[----:B------:R-:W-:Y:S02]  /*1c70*/  FMUL.FTZ R152, R64, R152 ;  /* 0x0000009840987220 */ /* 0x000fe40000410000 */
[----:B------:R-:W-:Y:S02]  /*1c80*/  FADD.FTZ R133, R133, R145 ;  /* 0x0000009185857221 */ /* 0x000fe40000010000 */
[----:B0-----:R-:W-:Y:S02]  /*1c90*/  FMUL.FTZ R156, R197, R247 ;  /* 0x000000f7c59c7220 */ /* 0x001fe40000410000 */
[----:B------:R-:W-:Y:S01]  /*1ca0*/  FFMA.FTZ R134, R144, R145, R134 ;  /* 0x0000009190867223 */ /* 0x000fe20000010086 */
[----:B------:R0:W-:Y:S01]  /*1cb0*/  STL [R1+0x1c], R157 ;  /* 0x00001c9d01007387 */ /* 0x0001e20000100800 */
[----:B------:R-:W-:-:S02]  /*1cc0*/  FFMA.FTZ R25, R149, R153, R25 ;  /* 0x0000009995197223 */ /* 0x000fc40000010019 */
[-C--:B------:R-:W-:Y:S02]  /*1cd0*/  FFMA.FTZ R182, R156, R132.reuse, R182 ;  /* 0x000000849cb67223 */ /* 0x080fe400000100b6 */
[----:B------:R-:W-:Y:S02]  /*1ce0*/  FMUL.FTZ R153, R65, R153 ;  /* 0x0000009941997220 */ /* 0x000fe40000410000 */
[----:B------:R-:W-:Y:S02]  /*1cf0*/  FADD.FTZ R133, R133, R152 ;  /* 0x0000009885857221 */ /* 0x000fe40000010000 */
[----:B0-----:R-:W-:Y:S02]  /*1d00*/  FMUL.FTZ R157, R60, R132 ;  /* 0x000000843c9d7220 */ /* 0x001fe40000410000 */
[----:B------:R-:W-:Y:S02]  /*1d10*/  FFMA.FTZ R132, R148, R152, R134 ;  /* 0x0000009894847223 */ /* 0x000fe40000010086 */
[----:B------:R-:W-:-:S02]  /*1d20*/  FADD.FTZ R133, R133, R153 ;  /* 0x0000009985857221 */ /* 0x000fc40000010000 */
[----:B------:R-:W-:Y:S02]  /*1d30*/  FFMA.FTZ R132, R149, R153, R132 ;  /* 0x0000009995847223 */ /* 0x000fe40000010084 */
[----:B------:R-:W-:Y:S02]  /*1d40*/  FADD.FTZ R133, R133, R154 ;  /* 0x0000009a85857221 */ /* 0x000fe40000010000 */
[----:B------:R-:W-:Y:S02]  /*1d50*/  FFMA.FTZ R132, R150, R154, R132 ;  /* 0x0000009a96847223 */ /* 0x000fe40000010084 */
[----:B--2---:R-:W-:Y:S02]  /*1d60*/  FADD.FTZ R160, R159, R160 ;  /* 0x000000a09fa07221 */ /* 0x004fe40000010000 */
[----:B------:R-:W-:Y:S02]  /*1d70*/  FFMA.FTZ R23, R144, R158, R23 ;  /* 0x0000009e90177223 */ /* 0x000fe40000010017 */
[----:B------:R-:W-:-:S02]  /*1d80*/  FMUL.FTZ R158, R197, R248 ;  /* 0x000000f8c59e7220 */ /* 0x000fc40000410000 */
[----:B------:R-:W-:Y:S02]  /*1d90*/  FADD.FTZ R133, R133, R155 ;  /* 0x0000009b85857221 */ /* 0x000fe40000010000 */
[----:B------:R-:W-:Y:S01]  /*1da0*/  FFMA.FTZ R132, R151, R155, R132 ;  /* 0x0000009b97847223 */ /* 0x000fe20000010084 */
[----:B------:R0:W-:Y:S01]  /*1db0*/  STL [R1+0x18], R160 ;  /* 0x000018a001007387 */ /* 0x0001e20000100800 */
[----:B---3--:R-:W-:Y:S02]  /*1dc0*/  FADD.FTZ R162, R161, R162 ;  /* 0x000000a2a1a27221 */ /* 0x008fe40000010000 */
[-C--:B------:R-:W-:Y:S02]  /*1dd0*/  FFMA.FTZ R181, R158, R159.reuse, R181 ;  /* 0x0000009f9eb57223 */ /* 0x080fe400000100b5 */
[----:B------:R-:W-:Y:S02]  /*1de0*/  FMUL.FTZ R159, R61, R159 ;  /* 0x0000009f3d9f7220 */ /* 0x000fe40000410000 */
[----:B------:R-:W-:-:S02]  /*1df0*/  FADD.FTZ R133, R133, R157 ;  /* 0x0000009d85857221 */ /* 0x000fc40000010000 */
[----:B------:R-:W-:Y:S02]  /*1e00*/  FFMA.FTZ R132, R156, R157, R132 ;  /* 0x0000009d9c847223 */ /* 0x000fe40000010084 */
[----:B0-----:R-:W-:Y:S01]  /*1e10*/  FMUL.FTZ R160, R197, R250 ;  /* 0x000000fac5a07220 */ /* 0x001fe20000410000 */
[----:B------:R0:W-:Y:S01]  /*1e20*/  STL [R1+0x24], R162 ;  /* 0x000024a201007387 */ /* 0x0001e20000100800 */
[----:B------:R-:W-:Y:S02]  /*1e30*/  FADD.FTZ R133, R133, R159 ;  /* 0x0000009f85857221 */ /* 0x000fe40000010000 */
[-C--:B------:R-:W-:Y:S02]  /*1e40*/  FFMA.FTZ R184, R160, R161.reuse, R184 ;  /* 0x000000a1a0b87223 */ /* 0x080fe400000100b8 */
[----:B------:R-:W-:Y:S02]  /*1e50*/  FMUL.FTZ R161, R62, R161 ;  /* 0x000000a13ea17220 */ /* 0x000fe40000410000 */
[----:B------:R-:W-:-:S02]  /*1e60*/  FFMA.FTZ R132, R158, R159, R132 ;  /* 0x0000009f9e847223 */ /* 0x000fc40000010084 */
[----:B0-----:R-:W-:Y:S02]  /*1e70*/  FMUL.FTZ R162, R197, R249 ;  /* 0x000000f9c5a27220 */ /* 0x001fe40000410000 */
        /* <DEDUP_REMOVED lines=16> */
.L_x_9493:
        /* <DEDUP_REMOVED lines=18> */
.L_x_9494:
        /* <DEDUP_REMOVED lines=69> */
[-C--:B------:R-:W-:Y:S01]  /*24f0*/  FMUL.FTZ R136, R232, R200.reuse ;  /* 0x000000c8e8887220 */ /* 0x080fe20000410000 */
[----:B------:R-:W-:Y:S01]  /*2500*/  CS2R R166, SRZ ;  /* 0x0000000000a67805 */ /* 0x000fe2000001ff00 */
[-C--:B------:R-:W-:Y:S02]  /*2510*/  FMUL.FTZ R228, R228, R200.reuse ;  /* 0x000000c8e4e47220 */ /* 0x080fe40000410000 */
[-C--:B------:R-:W-:Y:S01]  /*2520*/  FMUL.FTZ R227, R227, R200.reuse ;  /* 0x000000c8e3e37220 */ /* 0x080fe20000410000 */
[----:B------:R-:W-:Y:S01]  /*2530*/  CS2R R172, SRZ ;  /* 0x0000000000ac7805 */ /* 0x000fe2000001ff00 */
[----:B------:R-:W-:Y:S02]  /*2540*/  FMUL.FTZ R136, R136, c[0x0][0x1e8] ;  /* 0x00007a0088887a20 */ /* 0x000fe40000410000 */
[-C--:B------:R-:W-:Y:S02]  /*2550*/  FMUL.FTZ R226, R226, R200.reuse ;  /* 0x000000c8e2e27220 */ /* 0x080fe40000410000 */
[----:B------:R-:W-:-:S02]  /*2560*/  FMUL.FTZ R176, R176, R200 ;  /* 0x000000c8b0b07220 */ /* 0x000fc40000410000 */
[-C--:B------:R-:W-:Y:S02]  /*2570*/  FMUL.FTZ R175, R175, R200.reuse ;  /* 0x000000c8afaf7220 */ /* 0x080fe40000410000 */
[----:B------:R-:W-:Y:S01]  /*2580*/  FMUL.FTZ R225, R225, R200 ;  /* 0x000000c8e1e17220 */ /* 0x000fe20000410000 */
[----:B------:R-:W-:Y:S01]  /*2590*/  MOV R198, RZ ;  /* 0x000000ff00c67202 */ /* 0x000fe20000000f00 */
[----:B------:R-:W-:Y:S01]  /*25a0*/  FFMA.FTZ R217, R217, R165, R164 ;  /* 0x000000a5d9d97223 */ /* 0x000fe200000100a4 */
[----:B------:R-:W2:Y:S01]  /*25b0*/  LDL.LU R232, [R1+0x88] ;  /* 0x0000880001e87983 */ /* 0x000ea20000300800 */
[----:B----4-:R-:W-:-:S05]  /*25c0*/  @P5 HADD2.F32 R137, -RZ, R132.H0_H0 ;  /* 0x20000084ff895230 */ /* 0x010fca0000004100 */
[----:B------:R-:W-:Y:S01]  /*25d0*/  @P5 FMUL.FTZ R166, R136, R137 ;  /* 0x0000008988a65220 */ /* 0x000fe20000410000 */
[----:B------:R-:W-:Y:S01]  /*25e0*/  @P6 HADD2.F32 R137, -RZ, R132.H1_H1 ;  /* 0x30000084ff896230 */ /* 0x000fe20000004100 */
[----:B------:R-:W-:Y:S01]  /*25f0*/  FMUL.FTZ R132, R228, c[0x0][0x1e8] ;  /* 0x00007a00e4847a20 */ /* 0x000fe20000410000 */
[--C-:B------:R-:W-:Y:S01]  /*2600*/  @P3 HADD2.F32 R138, -RZ, R133.reuse.H0_H0 ;  /* 0x20000085ff8a3230 */ /* 0x100fe20000004100 */
[--C-:B------:R-:W-:Y:S01]  /*2610*/  FFMA.FTZ R218, R218, R165, R164.reuse ;  /* 0x000000a5dada7223 */ /* 0x100fe200000100a4 */
[----:B------:R-:W4:Y:S01]  /*2620*/  LDL.LU R228, [R1+0x8c] ;  /* 0x00008c0001e47983 */ /* 0x000f220000300800 */
[----:B------:R-:W-:Y:S02]  /*2630*/  @P6 FMUL.FTZ R167, R132, R137 ;  /* 0x0000008984a76220 */ /* 0x000fe40000410000 */
[----:B------:R-:W-:Y:S02]  /*2640*/  FMUL.FTZ R137, R227, c[0x0][0x1e8] ;  /* 0x00007a00e3897a20 */ /* 0x000fe40000410000 */
[----:B------:R-:W-:Y:S01]  /*2650*/  FMUL.FTZ R132, R57, R132 ;  /* 0x0000008439847220 */ /* 0x000fe20000410000 */
[----:B------:R-:W2:Y:S01]  /*2660*/  LDL.LU R227, [R1+0x80] ;  /* 0x0000800001e37983 */ /* 0x000ea20000300800 */
[----:B------:R-:W-:Y:S01]  /*2670*/  @P3 FMUL.FTZ R172, R137, R138 ;  /* 0x0000008a89ac3220 */ /* 0x000fe20000410000 */
[----:B------:R-:W-:Y:S01]  /*2680*/  @P4 HADD2.F32 R138, -RZ, R133.H1_H1 ;  /* 0x30000085ff8a4230 */ /* 0x000fe20000004100 */
[----:B------:R-:W-:Y:S01]  /*2690*/  FMUL.FTZ R133, R226, c[0x0][0x1e8] ;  /* 0x00007a00e2857a20 */ /* 0x000fe20000410000 */
[----:B------:R-:W-:Y:S01]  /*26a0*/  FSEL R132, R132, RZ, P6 ;  /* 0x000000ff84847208 */ /* 0x000fe20003000000 */
[----:B------:R-:W-:Y:S01]  /*26b0*/  FFMA.FTZ R219, R219, R165, R164 ;  /* 0x000000a5dbdb7223 */ /* 0x000fe200000100a4 */
[----:B------:R-:W2:Y:S01]  /*26c0*/  LDL.LU R226, [R1+0x84] ;  /* 0x0000840001e27983 */ /* 0x000ea20000300800 */
[----:B------:R-:W-:-:S02]  /*26d0*/  @P4 FMUL.FTZ R173, R133, R138 ;  /* 0x0000008a85ad4220 */ /* 0x000fc40000410000 */
[----:B------:R-:W-:Y:S02]  /*26e0*/  FMUL.FTZ R138, R56, R136 ;  /* 0x00000088388a7220 */ /* 0x000fe40000410000 */
[----:B------:R-:W-:-:S03]  /*26f0*/  FMUL.FTZ R136, R58, R137 ;  /* 0x000000893a887220 */ /* 0x000fc60000410000 */
[----:B------:R-:W-:Y:S02]  /*2700*/  FSEL R137, R138, RZ, P5 ;  /* 0x000000ff8a897208 */ /* 0x000fe40002800000 */
[----:B------:R-:W-:Y:S01]  /*2710*/  LOP3.LUT P5, RZ, R199, 0xff, RZ, 0xc0, !PT ;  /* 0x000000ffc7ff7812 */ /* 0x000fe200078ac0ff */
[----:B------:R-:W-:Y:S01]  /*2720*/  FMUL.FTZ R138, R59, R133 ;  /* 0x000000853b8a7220 */ /* 0x000fe20000410000 */
[C---:B------:R-:W-:Y:S02]  /*2730*/  LOP3.LUT P6, RZ, R199.reuse, 0xff00, RZ, 0xc0, !PT ;  /* 0x0000ff00c7ff7812 */ /* 0x040fe400078cc0ff */
[----:B------:R-:W-:Y:S02]  /*2740*/  FSEL R133, R136, RZ, P3 ;  /* 0x000000ff88857208 */ /* 0x000fe40001800000 */
[----:B------:R-:W-:Y:S01]  /*2750*/  FSEL R136, R138, RZ, P4 ;  /* 0x000000ff8a887208 */ /* 0x000fe20002000000 */
[----:B------:R-:W-:Y:S01]  /*2760*/  FMUL.FTZ R138, R174, R200 ;  /* 0x000000c8ae8a7220 */ /* 0x000fe20000410000 */
[----:B------:R-:W-:Y:S01]  /*2770*/  HFMA2.MMA R174, -RZ, RZ, 0, 0 ;  /* 0x00000000ffae7435 */ /* 0x000fe200000001ff */
[----:B------:R-:W-:-:S02]  /*2780*/  LOP3.LUT P3, RZ, R199, 0xff0000, RZ, 0xc0, !PT ;  /* 0x00ff0000c7ff7812 */ /* 0x000fc4000786c0ff */
[----:B------:R-:W-:Y:S02]  /*2790*/  FMUL.FTZ R138, R138, c[0x0][0x1e8] ;  /* 0x00007a008a8a7a20 */ /* 0x000fe40000410000 */
[----:B------:R-:W-:Y:S01]  /*27a0*/  @P5 HADD2.F32 R139, -RZ, R134.H0_H0 ;  /* 0x20000086ff8b5230 */ /* 0x000fe20000004100 */
[----:B------:R-:W-:-:S04]  /*27b0*/  LOP3.LUT P4, RZ, R199, 0xff000000, RZ, 0xc0, !PT ;  /* 0xff000000c7ff7812 */ /* 0x000fc8000788c0ff */
[----:B------:R-:W-:Y:S01]  /*27c0*/  @P5 FMUL.FTZ R174, R138, R139 ;  /* 0x0000008b8aae5220 */ /* 0x000fe20000410000 */
[----:B------:R-:W-:Y:S01]  /*27d0*/  @P6 HADD2.F32 R139, -RZ, R134.H1_H1 ;  /* 0x30000086ff8b6230 */ /* 0x000fe20000004100 */
[----:B------:R-:W-:Y:S01]  /*27e0*/  FMUL.FTZ R134, R176, c[0x0][0x1e8] ;  /* 0x00007a00b0867a20 */ /* 0x000fe20000410000 */
[----:B------:R-:W-:-:S03]  /*27f0*/  MOV R176, RZ ;  /* 0x000000ff00b07202 */ /* 0x000fc60000000f00 */
[----:B------:R-:W-:Y:S02]  /*2800*/  @P6 FMUL.FTZ R176, R134, R139 ;  /* 0x0000008b86b06220 */ /* 0x000fe40000410000 */
[----:B------:R-:W-:Y:S01]  /*2810*/  FMUL.FTZ R139, R175, c[0x0][0x1e8] ;  /* 0x00007a00af8b7a20 */ /* 0x000fe20000410000 */
[----:B------:R-:W-:Y:S01]  /*2820*/  HFMA2.MMA R175, -RZ, RZ, 0, 0 ;  /* 0x00000000ffaf7435 */ /* 0x000fe200000001ff */
[----:B------:R-:W-:-:S05]  /*2830*/  @P3 HADD2.F32 R140, -RZ, R135.H0_H0 ;  /* 0x20000087ff8c3230 */ /* 0x000fca0000004100 */
[----:B------:R-:W-:Y:S01]  /*2840*/  @P3 FMUL.FTZ R175, R139, R140 ;  /* 0x0000008c8baf3220 */ /* 0x000fe20000410000 */
[----:B------:R-:W-:Y:S01]  /*2850*/  @P4 HADD2.F32 R140, -RZ, R135.H1_H1 ;  /* 0x30000087ff8c4230 */ /* 0x000fe20000004100 */
[----:B------:R-:W-:Y:S02]  /*2860*/  FMUL.FTZ R135, R225, c[0x0][0x1e8] ;  /* 0x00007a00e1877a20 */ /* 0x000fe40000410000 */
[----:B------:R-:W-:Y:S01]  /*2870*/  FMUL.FTZ R138, R52, R138 ;  /* 0x0000008a348a7220 */ /* 0x000fe20000410000 */
[----:B------:R-:W-:Y:S01]  /*2880*/  F2FP.PACK_AB R132, R132, R137 ;  /* 0x000000898484723e */ /* 0x000fe200000000ff */
[----:B------:R-:W-:Y:S01]  /*2890*/  @P4 FMUL.FTZ R198, R135, R140 ;  /* 0x0000008c87c64220 */ /* 0x000fe20000410000 */
[----:B------:R-:W-:Y:S01]  /*28a0*/  F2FP.PACK_AB R133, R136, R133 ;  /* 0x000000858885723e */ /* 0x000fe200000000ff */
[----:B------:R-:W-:Y:S01]  /*28b0*/  FMUL.FTZ R134, R53, R134 ;  /* 0x0000008635867220 */ /* 0x000fe20000410000 */
[----:B------:R-:W2:Y:S01]  /*28c0*/  LDL.LU R225, [R1+0x78] ;  /* 0x0000780001e17983 */ /* 0x000ea20000300800 */
[----:B------:R-:W-:-:S02]  /*28d0*/  FMUL.FTZ R139, R54, R139 ;  /* 0x0000008b368b7220 */ /* 0x000fc40000410000 */
[----:B------:R-:W-:Y:S01]  /*28e0*/  FMUL.FTZ R135, R55, R135 ;  /* 0x0000008737877220 */ /* 0x000fe20000410000 */
[----:B------:R-:W-:Y:S02]  /*28f0*/  FSEL R138, R138, RZ, P5 ;  /* 0x000000ff8a8a7208 */ /* 0x000fe40002800000 */
[----:B------:R-:W-:Y:S02]  /*2900*/  FSEL R134, R134, RZ, P6 ;  /* 0x000000ff86867208 */ /* 0x000fe40003000000 */
[----:B------:R-:W-:Y:S02]  /*2910*/  FSEL R139, R139, RZ, P3 ;  /* 0x000000ff8b8b7208 */ /* 0x000fe40001800000 */
[----:B------:R-:W-:Y:S01]  /*2920*/  FSEL R135, R135, RZ, P4 ;  /* 0x000000ff87877208 */ /* 0x000fe20002000000 */
[----:B------:R-:W-:Y:S01]  /*2930*/  IMAD.WIDE.U32 R136, R195, R233, c[0x0][0x248] ;  /* 0x00009200c3887625 */ /* 0x000fe200078e00e9 */
[----:B------:R-:W-:Y:S02]  /*2940*/  F2FP.PACK_AB R134, R134, R138 ;  /* 0x0000008a8686723e */ /* 0x000fe400000000ff */
[----:B------:R-:W-:-:S05]  /*2950*/  F2FP.PACK_AB R135, R135, R139 ;  /* 0x0000008b8787723e */ /* 0x000fca00000000ff */
[----:B------:R0:W-:Y:S02]  /*2960*/  STG.E.128 [R136.64], R132 ;  /* 0x0000008488007986 */ /* 0x0001e4000c101d04 */
[----:B0-----:R-:W-:-:S06]  /*2970*/  IMAD.WIDE.U32 R136, R204, R233, c[0x0][0x170] ;  /* 0x00005c00cc887625 */ /* 0x001fcc00078e00e9 */
[----:B------:R-:W2:Y:S01]  /*2980*/  LDG.E.128 R136, [R136.64] ;  /* 0x0000000488887981 */ /* 0x000ea2000c1e1d00 */
[-CC-:B------:R-:W-:Y:S02]  /*2990*/  FFMA.FTZ R220, R220, R165.reuse, R164.reuse ;  /* 0x000000a5dcdc7223 */ /* 0x180fe400000100a4 */
[-C--:B------:R-:W-:Y:S02]  /*29a0*/  FFMA.FTZ R210, R210, R165.reuse, R164 ;  /* 0x000000a5d2d27223 */ /* 0x080fe400000100a4 */
[----:B------:R-:W-:Y:S02]  /*29b0*/  FADD.FTZ R217, R221, -R217 ;  /* 0x800000d9ddd97221 */ /* 0x000fe40000010000 */
[----:B------:R-:W-:Y:S02]  /*29c0*/  FADD.FTZ R218, R222, -R218 ;  /* 0x800000dadeda7221 */ /* 0x000fe40000010000 */
[----:B------:R-:W-:Y:S02]  /*29d0*/  FADD.FTZ R223, R223, -R219 ;  /* 0x800000dbdfdf7221 */ /* 0x000fe40000010000 */
[----:B------:R-:W-:-:S02]  /*29e0*/  FFMA.FTZ R209, R209, R165, R164 ;  /* 0x000000a5d1d17223 */ /* 0x000fc400000100a4 */
[-C--:B------:R-:W-:Y:S01]  /*29f0*/  FFMA.FTZ R214, R214, R165.reuse, R164 ;  /* 0x000000a5d6d67223 */ /* 0x080fe200000100a4 */
[----:B------:R-:W-:Y:S01]  /*2a00*/  @P1 MOV R140, 0x20 ;  /* 0x00000020008c1802 */ /* 0x000fe20000000f00 */
[----:B------:R-:W-:Y:S01]  /*2a10*/  FADD.FTZ R220, R224, -R220 ;  /* 0x800000dce0dc7221 */ /* 0x000fe20000010000 */
[C---:B------:R-:W-:Y:S01]  /*2a20*/  LOP3.LUT P5, RZ, R190.reuse, 0xff0000, RZ, 0xc0, !PT ;  /* 0x00ff0000beff7812 */ /* 0x040fe200078ac0ff */
[----:B------:R-:W-:Y:S01]  /*2a30*/  FADD.FTZ R210, R213, -R210 ;  /* 0x800000d2d5d27221 */ /* 0x000fe20000010000 */
[----:B------:R-:W-:Y:S01]  /*2a40*/  LOP3.LUT P3, RZ, R190, 0xff00, RZ, 0xc0, !PT ;  /* 0x0000ff00beff7812 */ /* 0x000fe2000786c0ff */
[----:B------:R-:W-:Y:S01]  /*2a50*/  FFMA.FTZ R213, R212, R165, R164 ;  /* 0x000000a5d4d57223 */ /* 0x000fe200000100a4 */
[----:B------:R-:W-:Y:S01]  /*2a60*/  LOP3.LUT P4, RZ, R190, 0xff000000, RZ, 0xc0, !PT ;  /* 0xff000000beff7812 */ /* 0x000fe2000788c0ff */
[C---:B------:R-:W-:Y:S01]  /*2a70*/  FMUL.FTZ R199, R197.reuse, R217 ;  /* 0x000000d9c5c77220 */ /* 0x040fe20000410000 */
[----:B------:R-:W3:Y:S01]  /*2a80*/  LDL.LU R221, [R1+0x7c] ;  /* 0x00007c0001dd7983 */ /* 0x000ee20000300800 */
[----:B------:R-:W-:-:S02]  /*2a90*/  FMUL.FTZ R219, R197, R218 ;  /* 0x000000dac5db7220 */ /* 0x000fc40000410000 */
[C---:B------:R-:W-:Y:S01]  /*2aa0*/  FMUL.FTZ R218, R197.reuse, R223 ;  /* 0x000000dfc5da7220 */ /* 0x040fe20000410000 */
[----:B------:R-:W3:Y:S01]  /*2ab0*/  LDL.LU R222, [R1+0x70] ;  /* 0x0000700001de7983 */ /* 0x000ee20000300800 */
[----:B------:R-:W-:Y:S02]  /*2ac0*/  FMUL.FTZ R217, R197, R220 ;  /* 0x000000dcc5d97220 */ /* 0x000fe40000410000 */
        /* <DEDUP_REMOVED lines=22> */
[----:B------:R-:W-:Y:S01]  /*2c30*/  MOV R209, RZ ;  /* 0x000000ff00d17202 */ /* 0x000fe20000000f00 */
[----:B------:R-:W-:Y:S01]  /*2c40*/  @P0 FADD.FTZ R213, R106, R213 ;  /* 0x000000d56ad50221 */ /* 0x000fe20000010000 */
[----:B------:R-:W-:Y:S01]  /*2c50*/  MOV R210, RZ ;  /* 0x000000ff00d27202 */ /* 0x000fe20000000f00 */
[----:B------:R-:W-:Y:S01]  /*2c60*/  @P0 FADD.FTZ R214, R107, R214 ;  /* 0x000000d66bd60221 */ /* 0x000fe20000010000 */
[----:B------:R0:W-:Y:S01]  /*2c70*/  @P1 STG.E.128 [R140.64], R132 ;  /* 0x000000848c001986 */ /* 0x0001e2000c101d04 */
[----:B------:R-:W-:-:S02]  /*2c80*/  FFMA.FTZ R142, R142, R165, R164 ;  /* 0x000000a58e8e7223 */ /* 0x000fc400000100a4 */
[----:B------:R-:W-:Y:S01]  /*2c90*/  FFMA.FTZ R144, R144, R165, R164 ;  /* 0x000000a590907223 */ /* 0x000fe200000100a4 */
[----:B------:R-:W3:Y:S01]  /*2ca0*/  LDL.LU R216, [R1+0x64] ;  /* 0x0000640001d87983 */ /* 0x000ee20000300800 */
[----:B0-----:R-:W-:Y:S02]  /*2cb0*/  SEL R132, R211, R128, P2 ;  /* 0x00000080d3847207 */ /* 0x001fe40001000000 */
[----:B------:R-:W-:Y:S02]  /*2cc0*/  SEL R133, R212, R129, P2 ;  /* 0x00000081d4857207 */ /* 0x000fe40001000000 */
[----:B------:R-:W-:Y:S02]  /*2cd0*/  SEL R134, R213, R130, P2 ;  /* 0x00000082d5867207 */ /* 0x000fe40001000000 */
[----:B------:R-:W-:-:S05]  /*2ce0*/  SEL R135, R214, R131, P2 ;  /* 0x00000083d6877207 */ /* 0x000fca0001000000 */
[----:B------:R0:W-:Y:S02]  /*2cf0*/  @P1 STG.E.128 [R140.64+0x10], R132 ;  /* 0x000010848c001986 */ /* 0x0001e4000c101d04 */
[----:B0-----:R-:W-:-:S04]  /*2d00*/  MOV R132, R190 ;  /* 0x000000be00847202 */ /* 0x001fc80000000f00 */
[----:B------:R-:W-:Y:S01]  /*2d10*/  LOP3.LUT P6, RZ, R132, 0xff, RZ, 0xc0, !PT ;  /* 0x000000ff84ff7812 */ /* 0x000fe200078cc0ff */
[----:B------:R-:W-:Y:S01]  /*2d20*/  FMUL.FTZ R132, R199, R200 ;  /* 0x000000c8c7847220 */ /* 0x000fe20000410000 */
[----:B------:R-:W-:-:S03]  /*2d30*/  HFMA2.MMA R199, -RZ, RZ, 0, 0 ;  /* 0x00000000ffc77435 */ /* 0x000fc600000001ff */
[----:B------:R-:W-:Y:S02]  /*2d40*/  FMUL.FTZ R132, R132, c[0x0][0x1e8] ;  /* 0x00007a0084847a20 */ /* 0x000fe40000410000 */
[-C--:B------:R-:W-:Y:S01]  /*2d50*/  FMUL.FTZ R135, R218, R200.reuse ;  /* 0x000000c8da877220 */ /* 0x080fe20000410000 */
[----:B------:R-:W-:Y:S01]  /*2d60*/  HFMA2.MMA R190, -RZ, RZ, 0, 0 ;  /* 0x00000000ffbe7435 */ /* 0x000fe200000001ff */
[-C--:B------:R-:W-:Y:S02]  /*2d70*/  FMUL.FTZ R217, R217, R200.reuse ;  /* 0x000000c8d9d97220 */ /* 0x080fe40000410000 */
[----:B------:R-:W-:Y:S02]  /*2d80*/  FMUL.FTZ R135, R135, c[0x0][0x1e8] ;  /* 0x00007a0087877a20 */ /* 0x000fe40000410000 */
[----:B------:R-:W-:Y:S01]  /*2d90*/  FMUL.FTZ R211, R211, R200 ;  /* 0x000000c8d3d37220 */ /* 0x000fe20000410000 */
[----:B--2---:R-:W-:Y:S02]  /*2da0*/  @P6 HADD2.F32 R133, -RZ, R136.H0_H0 ;  /* 0x20000088ff856230 */ /* 0x004fe40000004100 */
[----:B------:R-:W-:-:S03]  /*2db0*/  @P5 HADD2.F32 R134, -RZ, R137.H0_H0 ;  /* 0x20000089ff865230 */ /* 0x000fc60000004100 */
[----:B------:R-:W-:Y:S02]  /*2dc0*/  @P6 FMUL.FTZ R199, R132, R133 ;  /* 0x0000008584c76220 */ /* 0x000fe40000410000 */
[----:B------:R-:W-:Y:S01]  /*2dd0*/  FMUL.FTZ R133, R219, R200 ;  /* 0x000000c8db857220 */ /* 0x000fe20000410000 */
[----:B------:R-:W-:Y:S01]  /*2de0*/  @P3 HADD2.F32 R136, -RZ, R136.H1_H1 ;  /* 0x30000088ff883230 */ /* 0x000fe20000004100 */
[----:B------:R-:W-:Y:S01]  /*2df0*/  @P5 FMUL.FTZ R190, R135, R134 ;  /* 0x0000008687be5220 */ /* 0x000fe20000410000 */
[----:B------:R-:W-:Y:S01]  /*2e00*/  @P4 HADD2.F32 R137, -RZ, R137.H1_H1 ;  /* 0x30000089ff894230 */ /* 0x000fe20000004100 */
[----:B------:R-:W-:Y:S01]  /*2e10*/  FMUL.FTZ R133, R133, c[0x0][0x1e8] ;  /* 0x00007a0085857a20 */ /* 0x000fe20000410000 */
[----:B------:R-:W2:Y:S01]  /*2e20*/  LDL.LU R219, [R1+0x58] ;  /* 0x0000580001db7983 */ /* 0x000ea20000300800 */
[----:B------:R-:W-:Y:S02]  /*2e30*/  FMUL.FTZ R134, R217, c[0x0][0x1e8] ;  /* 0x00007a00d9867a20 */ /* 0x000fe40000410000 */
[----:B------:R-:W-:Y:S01]  /*2e40*/  @P3 FMUL.FTZ R209, R133, R136 ;  /* 0x0000008885d13220 */ /* 0x000fe20000410000 */
[----:B------:R-:W2:Y:S01]  /*2e50*/  LDL.LU R218, [R1+0x5c] ;  /* 0x00005c0001da7983 */ /* 0x000ea20000300800 */
[----:B------:R-:W-:-:S02]  /*2e60*/  FMUL.FTZ R133, R49, R133 ;  /* 0x0000008531857220 */ /* 0x000fc40000410000 */
[----:B------:R-:W-:Y:S01]  /*2e70*/  FMUL.FTZ R136, R50, R135 ;  /* 0x0000008732887220 */ /* 0x000fe20000410000 */
[----:B------:R-:W2:Y:S01]  /*2e80*/  LDL.LU R217, [R1+0x50] ;  /* 0x0000500001d97983 */ /* 0x000ea20000300800 */
[----:B------:R-:W-:Y:S02]  /*2e90*/  @P4 FMUL.FTZ R210, R134, R137 ;  /* 0x0000008986d24220 */ /* 0x000fe40000410000 */
[----:B------:R-:W-:Y:S01]  /*2ea0*/  FMUL.FTZ R134, R51, R134 ;  /* 0x0000008633867220 */ /* 0x000fe20000410000 */
[----:B------:R-:W-:Y:S02]  /*2eb0*/  FSEL R135, R133, RZ, P3 ;  /* 0x000000ff85877208 */ /* 0x000fe40001800000 */
[----:B------:R-:W-:Y:S02]  /*2ec0*/  FSEL R133, R136, RZ, P5 ;  /* 0x000000ff88857208 */ /* 0x000fe40002800000 */
[----:B------:R-:W-:Y:S02]  /*2ed0*/  LEA R136, P5, R204, c[0x0][0x248], 0x4 ;  /* 0x00009200cc887a11 */ /* 0x000fe400078a20ff */
[----:B------:R-:W-:Y:S01]  /*2ee0*/  FSEL R134, R134, RZ, P4 ;  /* 0x000000ff86867208 */ /* 0x000fe20002000000 */
[----:B------:R-:W-:Y:S01]  /*2ef0*/  FMUL.FTZ R132, R48, R132 ;  /* 0x0000008430847220 */ /* 0x000fe20000410000 */
[----:B------:R-:W-:Y:S01]  /*2f00*/  LEA.HI.X R137, R204, c[0x0][0x24c], RZ, 0x4, P5 ;  /* 0x00009300cc897a11 */ /* 0x000fe200028f24ff */
[-C--:B------:R-:W-:Y:S01]  /*2f10*/  FMUL.FTZ R204, R212, R200.reuse ;  /* 0x000000c8d4cc7220 */ /* 0x080fe20000410000 */
[----:B------:R-:W-:Y:S01]  /*2f20*/  F2FP.PACK_AB R133, R134, R133 ;  /* 0x000000858685723e */ /* 0x000fe200000000ff */
[----:B------:R-:W-:-:S02]  /*2f30*/  FMUL.FTZ R134, R213, R200 ;  /* 0x000000c8d5867220 */ /* 0x000fc40000410000 */
[----:B------:R-:W-:Y:S01]  /*2f40*/  FMUL.FTZ R212, R214, R200 ;  /* 0x000000c8d6d47220 */ /* 0x000fe20000410000 */
[----:B------:R-:W-:Y:S01]  /*2f50*/  FSEL R132, R132, RZ, P6 ;  /* 0x000000ff84847208 */ /* 0x000fe20003000000 */
[----:B------:R-:W-:Y:S01]  /*2f60*/  FMUL.FTZ R213, R211, c[0x0][0x1e8] ;  /* 0x00007a00d3d57a20 */ /* 0x000fe20000410000 */
[C---:B------:R-:W-:Y:S01]  /*2f70*/  LOP3.LUT P3, RZ, R191.reuse, 0xff00, RZ, 0xc0, !PT ;  /* 0x0000ff00bfff7812 */ /* 0x040fe2000786c0ff */
[----:B------:R-:W-:Y:S01]  /*2f80*/  FMUL.FTZ R204, R204, c[0x0][0x1e8] ;  /* 0x00007a00cccc7a20 */ /* 0x000fe20000410000 */
[C---:B------:R-:W-:Y:S01]  /*2f90*/  LOP3.LUT P4, RZ, R191.reuse, 0xff0000, RZ, 0xc0, !PT ;  /* 0x00ff0000bfff7812 */ /* 0x040fe2000788c0ff */
[----:B------:R-:W-:Y:S01]  /*2fa0*/  FMUL.FTZ R211, R134, c[0x0][0x1e8] ;  /* 0x00007a0086d37a20 */ /* 0x000fe20000410000 */
[----:B------:R-:W-:Y:S01]  /*2fb0*/  LOP3.LUT P5, RZ, R191, 0xff000000, RZ, 0xc0, !PT ;  /* 0xff000000bfff7812 */ /* 0x000fe200078ac0ff */
[----:B------:R-:W-:Y:S01]  /*2fc0*/  FMUL.FTZ R212, R212, c[0x0][0x1e8] ;  /* 0x00007a00d4d47a20 */ /* 0x000fe20000410000 */
[----:B------:R-:W-:Y:S01]  /*2fd0*/  F2FP.PACK_AB R132, R135, R132 ;  /* 0x000000848784723e */ /* 0x000fe200000000ff */
        /* <DEDUP_REMOVED lines=10> */
[----:B------:R-:W-:Y:S02]  /*3080*/  F2FP.PACK_AB R134, R141, R134 ;  /* 0x000000868d86723e */ /* 0x000fe400000000ff */
[----:B------:R-:W-:Y:S01]  /*3090*/  F2FP.PACK_AB R135, R140, R135 ;  /* 0x000000878c87723e */ /* 0x000fe200000000ff */
[----:B------:R-:W-:-:S04]  /*30a0*/  IMAD.WIDE.U32 R140, R203, R233, c[0x0][0x170] ;  /* 0x00005c00cb8c7625 */ /* 0x000fc800078e00e9 */
[----:B------:R0:W-:Y:S04]  /*30b0*/  STG.E.128 [R136.64], R132 ;  /* 0x0000008488007986 */ /* 0x0001e8000c101d04 */
[----:B0-----:R0:W2:Y:S01]  /*30c0*/  LDG.E.128 R132, [R140.64] ;  /* 0x000000048c847981 */ /* 0x0010a2000c1e1d00 */
[----:B------:R-:W-:Y:S01]  /*30d0*/  HFMA2.MMA R191, -RZ, RZ, 0, 0 ;  /* 0x00000000ffbf7435 */ /* 0x000fe200000001ff */
[----:B------:R-:W-:Y:S01]  /*30e0*/  @P6 HADD2.F32 R136, -RZ, R138.H0_H0 ;  /* 0x2000008aff886230 */ /* 0x000fe20000004100 */
[----:B------:R-:W-:-:S04]  /*30f0*/  MOV R137, R188 ;  /* 0x000000bc00897202 */ /* 0x000fc80000000f00 */
[----:B------:R-:W-:Y:S01]  /*3100*/  @P6 FMUL.FTZ R191, R213, R136 ;  /* 0x00000088d5bf6220 */ /* 0x000fe20000410000 */
[----:B------:R-:W-:Y:S01]  /*3110*/  LOP3.LUT P6, RZ, R137, 0xff, RZ, 0xc0, !PT ;  /* 0x000000ff89ff7812 */ /* 0x000fe200078cc0ff */
[-CC-:B------:R-:W-:Y:S02]  /*3120*/  FFMA.FTZ R136, R146, R165.reuse, R164.reuse ;  /* 0x000000a592887223 */ /* 0x180fe400000100a4 */
[-CC-:B0-----:R-:W-:Y:S01]  /*3130*/  FFMA.FTZ R140, R179, R165.reuse, R164.reuse ;  /* 0x000000a5b38c7223 */ /* 0x181fe200000100a4 */
[----:B------:R-:W-:Y:S01]  /*3140*/  @P3 HADD2.F32 R138, -RZ, R138.H1_H1 ;  /* 0x3000008aff8a3230 */ /* 0x000fe20000004100 */
[-CC-:B------:R-:W-:Y:S01]  /*3150*/  FFMA.FTZ R137, R147, R165.reuse, R164.reuse ;  /* 0x000000a593897223 */ /* 0x180fe200000100a4 */
[----:B------:R-:W3:Y:S01]  /*3160*/  LDL.LU R213, [R1+0x48] ;  /* 0x0000480001d57983 */ /* 0x000ee20000300800 */
[-CC-:B------:R-:W-:Y:S01]  /*3170*/  FFMA.FTZ R146, R168, R165.reuse, R164.reuse ;  /* 0x000000a5a8927223 */ /* 0x180fe200000100a4 */
[--C-:B------:R-:W-:Y:S01]  /*3180*/  @P4 HADD2.F32 R168, -RZ, R139.reuse.H0_H0 ;  /* 0x2000008bffa84230 */ /* 0x100fe20000004100 */
[----:B------:R-:W-:Y:S01]  /*3190*/  FFMA.FTZ R147, R169, R165, R164 ;  /* 0x000000a5a9937223 */ /* 0x000fe200000100a4 */
[----:B------:R-:W-:Y:S01]  /*31a0*/  @P5 HADD2.F32 R139, -RZ, R139.H1_H1 ;  /* 0x3000008bff8b5230 */ /* 0x000fe20000004100 */
[----:B------:R-:W-:-:S02]  /*31b0*/  FADD.FTZ R136, R170, -R136 ;  /* 0x80000088aa887221 */ /* 0x000fc40000010000 */
[----:B------:R-:W-:Y:S02]  /*31c0*/  FADD.FTZ R147, R178, -R147 ;  /* 0x80000093b2937221 */ /* 0x000fe40000010000 */
[----:B------:R-:W-:Y:S01]  /*31d0*/  CS2R R178, SRZ ;  /* 0x0000000000b27805 */ /* 0x000fe2000001ff00 */
[----:B------:R-:W-:Y:S02]  /*31e0*/  FADD.FTZ R137, R171, -R137 ;  /* 0x80000089ab897221 */ /* 0x000fe40000010000 */
[----:B------:R-:W-:Y:S01]  /*31f0*/  @P5 FMUL.FTZ R178, R212, R139 ;  /* 0x0000008bd4b25220 */ /* 0x000fe20000410000 */
[----:B------:R-:W-:Y:S01]  /*3200*/  LOP3.LUT P5, RZ, R188, 0xff00, RZ, 0xc0, !PT ;  /* 0x0000ff00bcff7812 */ /* 0x000fe200078ac0ff */
[C---:B------:R-:W-:Y:S01]  /*3210*/  FMUL.FTZ R136, R197.reuse, R136 ;  /* 0x00000088c5887220 */ /* 0x040fe20000410000 */
[----:B------:R-:W3:Y:S01]  /*3220*/  LDL.LU R212, [R1+0x4c] ;  /* 0x00004c0001d47983 */ /* 0x000ee20000300800 */
[----:B------:R-:W-:Y:S02]  /*3230*/  FMUL.FTZ R137, R197, R137 ;  /* 0x00000089c5897220 */ /* 0x000fe40000410000 */
[----:B------:R-:W-:Y:S01]  /*3240*/  FADD.FTZ R146, R177, -R146 ;  /* 0x80000092b1927221 */ /* 0x000fe20000010000 */
[----:B------:R-:W-:Y:S01]  /*3250*/  HFMA2.MMA R177, -RZ, RZ, 0, 0 ;  /* 0x00000000ffb17435 */ /* 0x000fe200000001ff */
[----:B------:R-:W-:-:S02]  /*3260*/  @P0 FADD.FTZ R136, R108, R136 ;  /* 0x000000886c880221 */ /* 0x000fc40000010000 */
[----:B------:R-:W-:Y:S02]  /*3270*/  @P0 FADD.FTZ R137, R109, R137 ;  /* 0x000000896d890221 */ /* 0x000fe40000010000 */
[----:B------:R-:W-:Y:S02]  /*3280*/  FMUL.FTZ R169, R136, R200 ;  /* 0x000000c888a97220 */ /* 0x000fe40000410000 */
[----:B------:R-:W-:Y:S02]  /*3290*/  @P3 FMUL.FTZ R177, R204, R138 ;  /* 0x0000008accb13220 */ /* 0x000fe40000410000 */
[----:B------:R-:W-:Y:S01]  /*32a0*/  FMUL.FTZ R139, R137, R200 ;  /* 0x000000c8898b7220 */ /* 0x000fe20000410000 */
[C---:B------:R-:W-:Y:S01]  /*32b0*/  LOP3.LUT P3, RZ, R188.reuse, 0xff0000, RZ, 0xc0, !PT ;  /* 0x00ff0000bcff7812 */ /* 0x040fe2000786c0ff */
[----:B------:R-:W-:Y:S02]  /*32c0*/  FMUL.FTZ R138, R197, R146 ;  /* 0x00000092c58a7220 */ /* 0x000fe40000410000 */
[----:B------:R-:W-:Y:S01]  /*32d0*/  @P4 FMUL.FTZ R179, R211, R168 ;  /* 0x000000a8d3b34220 */ /* 0x000fe20000410000 */
[----:B------:R-:W-:Y:S01]  /*32e0*/  LOP3.LUT P4, RZ, R188, 0xff000000, RZ, 0xc0, !PT ;  /* 0xff000000bcff7812 */ /* 0x000fe2000788c0ff */
[----:B------:R-:W-:-:S02]  /*32f0*/  FMUL.FTZ R146, R169, c[0x0][0x1e8] ;  /* 0x00007a00a9927a20 */ /* 0x000fc40000410000 */
[----:B------:R-:W-:Y:S01]  /*3300*/  @P0 FADD.FTZ R138, R110, R138 ;  /* 0x0000008a6e8a0221 */ /* 0x000fe20000010000 */
[----:B------:R-:W-:Y:S01]  /*3310*/  MOV R188, RZ ;  /* 0x000000ff00bc7202 */ /* 0x000fe20000000f00 */
[----:B------:R-:W-:Y:S02]  /*3320*/  FADD.FTZ R140, R205, -R140 ;  /* 0x8000008ccd8c7221 */ /* 0x000fe40000010000 */
[----:B------:R-:W-:Y:S01]  /*3330*/  CS2R R204, SRZ ;  /* 0x0000000000cc7805 */ /* 0x000fe2000001ff00 */
[----:B------:R-:W-:Y:S01]  /*3340*/  FFMA.FTZ R141, R206, R165, R164 ;  /* 0x000000a5ce8d7223 */ /* 0x000fe200000100a4 */
[----:B------:R-:W-:-:S03]  /*3350*/  HFMA2.MMA R206, -RZ, RZ, 0, 0 ;  /* 0x00000000ffce7435 */ /* 0x000fc600000001ff */
[----:B------:R-:W-:Y:S02]  /*3360*/  FADD.FTZ R141, R207, -R141 ;  /* 0x8000008dcf8d7221 */ /* 0x000fe40000010000 */
[C---:B------:R-:W-:Y:S02]  /*3370*/  FMUL.FTZ R140, R197.reuse, R140 ;  /* 0x0000008cc58c7220 */ /* 0x040fe40000410000 */
[----:B------:R-:W-:Y:S02]  /*3380*/  FMUL.FTZ R141, R197, R141 ;  /* 0x0000008dc58d7220 */ /* 0x000fe40000410000 */
[----:B------:R-:W-:Y:S02]  /*3390*/  @P0 FADD.FTZ R140, R112, R140 ;  /* 0x0000008c708c0221 */ /* 0x000fe40000010000 */
[----:B------:R-:W-:Y:S02]  /*33a0*/  @P0 FADD.FTZ R141, R113, R141 ;  /* 0x0000008d718d0221 */ /* 0x000fe40000010000 */
[----:B------:R-:W-:-:S02]  /*33b0*/  FADD.FTZ R142, R143, -R142 ;  /* 0x8000008e8f8e7221 */ /* 0x000fc40000010000 */
        /* <DEDUP_REMOVED lines=11> */
[----:B------:R-:W-:Y:S02]  /*3470*/  SEL R141, R141, R129, P2 ;  /* 0x000000818d8d7207 */ /* 0x000fe40001000000 */
[----:B------:R-:W-:Y:S01]  /*3480*/  SEL R142, R142, R130, P2 ;  /* 0x000000828e8e7207 */ /* 0x000fe20001000000 */
[-CC-:B------:R-:W-:Y:S02]  /*3490*/  FFMA.FTZ R148, R148, R165.reuse, R164.reuse ;  /* 0x000000a594947223 */ /* 0x180fe400000100a4 */
[----:B------:R-:W-:-:S02]  /*34a0*/  FFMA.FTZ R149, R149, R165, R164 ;  /* 0x000000a595957223 */ /* 0x000fc400000100a4 */
[-CC-:B------:R-:W-:Y:S02]  /*34b0*/  FFMA.FTZ R150, R150, R165.reuse, R164.reuse ;  /* 0x000000a596967223 */ /* 0x180fe400000100a4 */
[-CC-:B------:R-:W-:Y:S02]  /*34c0*/  FFMA.FTZ R151, R151, R165.reuse, R164.reuse ;  /* 0x000000a597977223 */ /* 0x180fe400000100a4 */
[-CC-:B------:R-:W-:Y:S02]  /*34d0*/  FFMA.FTZ R156, R156, R165.reuse, R164.reuse ;  /* 0x000000a59c9c7223 */ /* 0x180fe400000100a4 */
[-CC-:B------:R-:W-:Y:S02]  /*34e0*/  FFMA.FTZ R158, R158, R165.reuse, R164.reuse ;  /* 0x000000a59e9e7223 */ /* 0x180fe400000100a4 */
[-CC-:B------:R-:W-:Y:S02]  /*34f0*/  FFMA.FTZ R160, R160, R165.reuse, R164.reuse ;  /* 0x000000a5a0a07223 */ /* 0x180fe400000100a4 */
[----:B------:R-:W-:Y:S01]  /*3500*/  FFMA.FTZ R162, R162, R165, R164 ;  /* 0x000000a5a2a27223 */ /* 0x000fe200000100a4 */
[----:B--2---:R-:W-:-:S02]  /*3510*/  @P6 HADD2.F32 R168, -RZ, R132.H0_H0 ;  /* 0x20000084ffa86230 */ /* 0x004fc40000004100 */
[----:B------:R-:W-:Y:S01]  /*3520*/  @P5 HADD2.F32 R169, -RZ, R132.H1_H1 ;  /* 0x30000084ffa95230 */ /* 0x000fe20000004100 */
[----:B------:R-:W-:Y:S02]  /*3530*/  FMUL.FTZ R132, R139, c[0x0][0x1e8] ;  /* 0x00007a008b847a20 */ /* 0x000fe40000410000 */
[----:B------:R-:W-:-:S04]  /*3540*/  FMUL.FTZ R139, R197, R147 ;  /* 0x00000093c58b7220 */ /* 0x000fc80000410000 */
[----:B------:R-:W-:Y:S02]  /*3550*/  @P0 FADD.FTZ R139, R111, R139 ;  /* 0x0000008b6f8b0221 */ /* 0x000fe40000010000 */
[----:B------:R-:W-:Y:S02]  /*3560*/  @P5 FMUL.FTZ R188, R132, R169 ;  /* 0x000000a984bc5220 */ /* 0x000fe40000410000 */
[----:B------:R-:W-:Y:S02]  /*3570*/  FMUL.FTZ R147, R139, R200 ;  /* 0x000000c88b937220 */ /* 0x000fe40000410000 */
[----:B------:R-:W-:Y:S01]  /*3580*/  @P6 FMUL.FTZ R204, R146, R168 ;  /* 0x000000a892cc6220 */ /* 0x000fe20000410000 */
[--C-:B------:R-:W-:Y:S01]  /*3590*/  @P3 HADD2.F32 R168, -RZ, R133.reuse.H0_H0 ;  /* 0x20000085ffa83230 */ /* 0x100fe20000004100 */
[----:B------:R-:W-:Y:S01]  /*35a0*/  FMUL.FTZ R169, R138, R200 ;  /* 0x000000c88aa97220 */ /* 0x000fe20000410000 */
[----:B------:R-:W-:Y:S01]  /*35b0*/  @P4 HADD2.F32 R133, -RZ, R133.H1_H1 ;  /* 0x30000085ff854230 */ /* 0x000fe20000004100 */
[----:B------:R-:W-:-:S02]  /*35c0*/  FMUL.FTZ R147, R147, c[0x0][0x1e8] ;  /* 0x00007a0093937a20 */ /* 0x000fc40000410000 */
[----:B------:R-:W-:Y:S02]  /*35d0*/  FMUL.FTZ R169, R169, c[0x0][0x1e8] ;  /* 0x00007a00a9a97a20 */ /* 0x000fe40000410000 */
[----:B------:R-:W-:Y:S02]  /*35e0*/  FMUL.FTZ R146, R40, R146 ;  /* 0x0000009228927220 */ /* 0x000fe40000410000 */
[----:B------:R-:W-:Y:S02]  /*35f0*/  @P4 FMUL.FTZ R206, R147, R133 ;  /* 0x0000008593ce4220 */ /* 0x000fe40000410000 */
[----:B------:R-:W-:Y:S02]  /*3600*/  FMUL.FTZ R132, R41, R132 ;  /* 0x0000008429847220 */ /* 0x000fe40000410000 */
[----:B------:R-:W-:Y:S02]  /*3610*/  FMUL.FTZ R133, R42, R169 ;  /* 0x000000a92a857220 */ /* 0x000fe40000410000 */
[----:B------:R-:W-:Y:S01]  /*3620*/  @P3 FMUL.FTZ R205, R169, R168 ;  /* 0x000000a8a9cd3220 */ /* 0x000fe20000410000 */
[----:B------:R-:W-:Y:S01]  /*3630*/  FSEL R168, R146, RZ, P6 ;  /* 0x000000ff92a87208 */ /* 0x000fe20003000000 */
[----:B------:R-:W-:Y:S01]  /*3640*/  FMUL.FTZ R147, R43, R147 ;  /* 0x000000932b937220 */ /* 0x000fe20000410000 */
[----:B------:R-:W-:-:S02]  /*3650*/  FSEL R169, R132, RZ, P5 ;  /* 0x000000ff84a97208 */ /* 0x000fc40002800000 */
[----:B------:R-:W-:Y:S02]  /*3660*/  FSEL R146, R133, RZ, P3 ;  /* 0x000000ff85927208 */ /* 0x000fe40001800000 */
[----:B------:R-:W-:Y:S02]  /*3670*/  LEA R132, P3, R203, c[0x0][0x248], 0x4 ;  /* 0x00009200cb847a11 */ /* 0x000fe400078620ff */
[----:B------:R-:W-:Y:S02]  /*3680*/  FSEL R147, R147, RZ, P4 ;  /* 0x000000ff93937208 */ /* 0x000fe40002000000 */
[----:B------:R-:W-:Y:S02]  /*3690*/  LEA.HI.X R133, R203, c[0x0][0x24c], RZ, 0x4, P3 ;  /* 0x00009300cb857a11 */ /* 0x000fe400018f24ff */
[C---:B------:R-:W-:Y:S02]  /*36a0*/  LOP3.LUT P6, RZ, R189.reuse, 0xff, RZ, 0xc0, !PT ;  /* 0x000000ffbdff7812 */ /* 0x040fe400078cc0ff */
[----:B------:R-:W-:-:S02]  /*36b0*/  LOP3.LUT P5, RZ, R189, 0xff00, RZ, 0xc0, !PT ;  /* 0x0000ff00bdff7812 */ /* 0x000fc400078ac0ff */
[C---:B------:R-:W-:Y:S02]  /*36c0*/  LOP3.LUT P4, RZ, R189.reuse, 0xff0000, RZ, 0xc0, !PT ;  /* 0x00ff0000bdff7812 */ /* 0x040fe4000788c0ff */
[----:B------:R-:W-:Y:S01]  /*36d0*/  LOP3.LUT P3, RZ, R189, 0xff000000, RZ, 0xc0, !PT ;  /* 0xff000000bdff7812 */ /* 0x000fe2000786c0ff */
[----:B------:R-:W-:Y:S01]  /*36e0*/  FMUL.FTZ R189, R140, R200 ;  /* 0x000000c88cbd7220 */ /* 0x000fe20000410000 */
[----:B------:R-:W-:-:S03]  /*36f0*/  F2FP.PACK_AB R144, R169, R168 ;  /* 0x000000a8a990723e */ /* 0x000fc600000000ff */
[----:B------:R-:W-:Y:S02]  /*3700*/  FMUL.FTZ R189, R189, c[0x0][0x1e8] ;  /* 0x00007a00bdbd7a20 */ /* 0x000fe40000410000 */
[----:B------:R-:W-:Y:S02]  /*3710*/  FMUL.FTZ R169, R37, R207 ;  /* 0x000000cf25a97220 */ /* 0x000fe40000410000 */
[----:B------:R-:W-:Y:S01]  /*3720*/  FMUL.FTZ R145, R36, R189 ;  /* 0x000000bd24917220 */ /* 0x000fe20000410000 */
[----:B------:R-:W-:Y:S02]  /*3730*/  @P1 MOV R168, 0x20 ;  /* 0x0000002000a81802 */ /* 0x000fe40000000f00 */
[----:B------:R-:W-:Y:S02]  /*3740*/  FSEL R169, R169, RZ, P5 ;  /* 0x000000ffa9a97208 */ /* 0x000fe40002800000 */
[----:B------:R-:W-:Y:S02]  /*3750*/  FSEL R170, R145, RZ, P6 ;  /* 0x000000ff91aa7208 */ /* 0x000fe40003000000 */
[----:B------:R-:W-:Y:S01]  /*3760*/  F2FP.PACK_AB R145, R147, R146 ;  /* 0x000000929391723e */ /* 0x000fe200000000ff */
[----:B------:R-:W-:Y:S01]  /*3770*/  FMUL.FTZ R147, R143, R200 ;  /* 0x000000c88f937220 */ /* 0x000fe20000410000 */
[----:B------:R-:W-:Y:S01]  /*3780*/  F2FP.PACK_AB R146, R169, R170 ;  /* 0x000000aaa992723e */ /* 0x000fe200000000ff */
        /* <DEDUP_REMOVED lines=10> */
[----:B------:R-:W-:Y:S01]  /*3830*/  F2FP.PACK_AB R147, R170, R147 ;  /* 0x00000093aa93723e */ /* 0x000fe200000000ff */
        /* <DEDUP_REMOVED lines=8> */
[----:B--2---:R-:W-:-:S03]  /*38c0*/  @P6 HADD2.F32 R132, -RZ, R134.H0_H0 ;  /* 0x20000086ff846230 */ /* 0x004fc60000004100 */
        /* <DEDUP_REMOVED lines=11> */
[----:B------:R-:W-:Y:S02]  /*3980*/  FMUL.FTZ R141, R197, R148 ;  /* 0x00000094c58d7220 */ /* 0x000fe40000410000 */
[----:B------:R-:W-:Y:S02]  /*3990*/  FADD.FTZ R160, R161, -R160 ;  /* 0x800000a0a1a07221 */ /* 0x000fe40000010000 */
[----:B------:R-:W-:Y:S02]  /*39a0*/  FADD.FTZ R162, R163, -R162 ;  /* 0x800000a2a3a27221 */ /* 0x000fe40000010000 */
[----:B------:R-:W-:Y:S02]  /*39b0*/  FADD.FTZ R149, R153, -R149 ;  /* 0x8000009599957221 */ /* 0x000fe40000010000 */
[----:B------:R-:W-:-:S02]  /*39c0*/  FADD.FTZ R150, R154, -R150 ;  /* 0x800000969a967221 */ /* 0x000fc40000010000 */
[----:B------:R-:W-:Y:S02]  /*39d0*/  FADD.FTZ R132, R155, -R151 ;  /* 0x800000979b847221 */ /* 0x000fe40000010000 */
[----:B------:R-:W-:Y:S02]  /*39e0*/  FADD.FTZ R156, R157, -R156 ;  /* 0x8000009c9d9c7221 */ /* 0x000fe40000010000 */
[----:B------:R-:W-:Y:S02]  /*39f0*/  @P0 FADD.FTZ R141, R116, R141 ;  /* 0x0000008d748d0221 */ /* 0x000fe40000010000 */
[C---:B------:R-:W-:Y:S02]  /*3a00*/  FMUL.FTZ R158, R197.reuse, R158 ;  /* 0x0000009ec59e7220 */ /* 0x040fe40000410000 */
[C---:B------:R-:W-:Y:S02]  /*3a10*/  FMUL.FTZ R147, R197.reuse, R160 ;  /* 0x000000a0c5937220 */ /* 0x040fe40000410000 */
[C---:B------:R-:W-:Y:S01]  /*3a20*/  FMUL.FTZ R162, R197.reuse, R162 ;  /* 0x000000a2c5a27220 */ /* 0x040fe20000410000 */
[----:B------:R-:W-:Y:S01]  /*3a30*/  @P4 HADD2.F32 R140, -RZ, R135.H0_H0 ;  /* 0x20000087ff8c4230 */ /* 0x000fe20000004100 */
[----:B------:R-:W-:-:S02]  /*3a40*/  FMUL.FTZ R144, R197, R149 ;  /* 0x00000095c5907220 */ /* 0x000fc40000410000 */
[----:B------:R-:W-:Y:S01]  /*3a50*/  FMUL.FTZ R143, R197, R150 ;  /* 0x00000096c58f7220 */ /* 0x000fe20000410000 */
[----:B------:R-:W-:Y:S01]  /*3a60*/  SEL R124, R141, R124, P2 ;  /* 0x0000007c8d7c7207 */ /* 0x000fe20001000000 */
[C---:B------:R-:W-:Y:S01]  /*3a70*/  FMUL.FTZ R146, R197.reuse, R132 ;  /* 0x00000084c5927220 */ /* 0x040fe20000410000 */
[----:B------:R-:W-:Y:S01]  /*3a80*/  @P5 HADD2.F32 R132, -RZ, R134.H1_H1 ;  /* 0x30000086ff845230 */ /* 0x000fe20000004100 */
[----:B------:R-:W-:Y:S01]  /*3a90*/  FMUL.FTZ R145, R197, R156 ;  /* 0x0000009cc5917220 */ /* 0x000fe20000410000 */
[----:B------:R-:W-:Y:S01]  /*3aa0*/  CS2R R148, SRZ ;  /* 0x0000000000947805 */ /* 0x000fe2000001ff00 */
[----:B------:R-:W-:Y:S01]  /*3ab0*/  @P0 FADD.FTZ R158, R121, R158 ;  /* 0x0000009e799e0221 */ /* 0x000fe20000010000 */
[----:B------:R-:W-:Y:S01]  /*3ac0*/  @P3 HADD2.F32 R134, -RZ, R135.H1_H1 ;  /* 0x30000087ff863230 */ /* 0x000fe20000004100 */
[----:B------:R-:W-:Y:S02]  /*3ad0*/  @P0 FADD.FTZ R147, R122, R147 ;  /* 0x000000937a930221 */ /* 0x000fe40000010000 */
[----:B------:R-:W-:Y:S01]  /*3ae0*/  @P0 FADD.FTZ R162, R123, R162 ;  /* 0x000000a27ba20221 */ /* 0x000fe20000010000 */
[----:B------:R-:W-:Y:S01]  /*3af0*/  HFMA2.MMA R135, -RZ, RZ, 0, 0 ;  /* 0x00000000ff877435 */ /* 0x000fe200000001ff */
[----:B------:R-:W-:-:S02]  /*3b00*/  @P0 FADD.FTZ R144, R117, R144 ;  /* 0x0000009075900221 */ /* 0x000fc40000010000 */
[----:B------:R-:W-:Y:S01]  /*3b10*/  FMUL.FTZ R141, R141, R200 ;  /* 0x000000c88d8d7220 */ /* 0x000fe20000410000 */
[----:B------:R-:W-:Y:S01]  /*3b20*/  @P1 IADD3 R133, R195, 0x60, RZ ;  /* 0x00000060c3851810 */ /* 0x000fe20007ffe0ff */
[----:B------:R-:W-:Y:S01]  /*3b30*/  @P0 FADD.FTZ R143, R118, R143 ;  /* 0x0000008f768f0221 */ /* 0x000fe20000010000 */
[----:B------:R-:W-:Y:S01]  /*3b40*/  @P1 MOV R152, 0x20 ;  /* 0x0000002000981802 */ /* 0x000fe20000000f00 */
[----:B------:R-:W-:Y:S02]  /*3b50*/  @P4 FMUL.FTZ R148, R211, R140 ;  /* 0x0000008cd3944220 */ /* 0x000fe40000410000 */
[----:B------:R-:W-:Y:S02]  /*3b60*/  @P0 FADD.FTZ R146, R119, R146 ;  /* 0x0000009277920221 */ /* 0x000fe40000010000 */
[----:B------:R-:W-:Y:S01]  /*3b70*/  @P0 FADD.FTZ R145, R120, R145 ;  /* 0x0000009178910221 */ /* 0x000fe20000010000 */
[----:B------:R-:W-:Y:S01]  /*3b80*/  SEL R129, R158, R129, P2 ;  /* 0x000000819e817207 */ /* 0x000fe20001000000 */
[----:B------:R-:W-:Y:S01]  /*3b90*/  FMUL.FTZ R141, R141, c[0x0][0x1e8] ;  /* 0x00007a008d8d7a20 */ /* 0x000fe20000410000 */
[----:B------:R-:W-:Y:S01]  /*3ba0*/  SEL R130, R147, R130, P2 ;  /* 0x0000008293827207 */ /* 0x000fe20001000000 */
[----:B------:R-:W-:Y:S01]  /*3bb0*/  @P5 FMUL.FTZ R149, R207, R132 ;  /* 0x00000084cf955220 */ /* 0x000fe20000410000 */
[----:B------:R-:W-:Y:S01]  /*3bc0*/  SEL R131, R162, R131, P2 ;  /* 0x00000083a2837207 */ /* 0x000fe20001000000 */
[-C--:B------:R-:W-:Y:S01]  /*3bd0*/  FMUL.FTZ R158, R158, R200.reuse ;  /* 0x000000c89e9e7220 */ /* 0x080fe20000410000 */
[----:B------:R-:W-:Y:S01]  /*3be0*/  SEL R125, R144, R125, P2 ;  /* 0x0000007d907d7207 */ /* 0x000fe20001000000 */
[----:B------:R-:W-:Y:S01]  /*3bf0*/  FMUL.FTZ R147, R147, R200 ;  /* 0x000000c893937220 */ /* 0x000fe20000410000 */
[----:B------:R-:W-:Y:S01]  /*3c00*/  SEL R126, R143, R126, P2 ;  /* 0x0000007e8f7e7207 */ /* 0x000fe20001000000 */
[-C--:B------:R-:W-:Y:S01]  /*3c10*/  FMUL.FTZ R162, R162, R200.reuse ;  /* 0x000000c8a2a27220 */ /* 0x080fe20000410000 */
[----:B------:R-:W-:Y:S01]  /*3c20*/  MOV R150, RZ ;  /* 0x000000ff00967202 */ /* 0x000fe20000000f00 */
[----:B------:R-:W-:Y:S01]  /*3c30*/  FMUL.FTZ R144, R144, R200 ;  /* 0x000000c890907220 */ /* 0x000fe20000410000 */
[----:B------:R-:W-:Y:S01]  /*3c40*/  SEL R127, R146, R127, P2 ;  /* 0x0000007f927f7207 */ /* 0x000fe20001000000 */
[----:B------:R-:W-:Y:S01]  /*3c50*/  @P1 IMAD.WIDE.U32 R132, R133, R152, c[0x0][0x258] ;  /* 0x0000960085841625 */ /* 0x000fe200078e0098 */
[----:B------:R-:W-:-:S02]  /*3c60*/  SEL R128, R145, R128, P2 ;  /* 0x0000008091807207 */ /* 0x000fc40001000000 */
[----:B------:R-:W-:Y:S01]  /*3c70*/  LOP3.LUT P0, RZ, R186, 0xff00, RZ, 0xc0, !PT ;  /* 0x0000ff00baff7812 */ /* 0x000fe2000780c0ff */
[----:B------:R-:W-:Y:S02]  /*3c80*/  @P3 FMUL.FTZ R135, R203, R134 ;  /* 0x00000086cb873220 */ /* 0x000fe40000410000 */
[-C--:B------:R-:W-:Y:S02]  /*3c90*/  FMUL.FTZ R143, R143, R200.reuse ;  /* 0x000000c88f8f7220 */ /* 0x080fe40000410000 */
[----:B------:R-:W-:Y:S02]  /*3ca0*/  FMUL.FTZ R134, R32, R141 ;  /* 0x0000008d20867220 */ /* 0x000fe40000410000 */
[-C--:B------:R-:W-:Y:S02]  /*3cb0*/  FMUL.FTZ R146, R146, R200.reuse ;  /* 0x000000c892927220 */ /* 0x080fe40000410000 */
[----:B------:R-:W-:Y:S01]  /*3cc0*/  FMUL.FTZ R145, R145, R200 ;  /* 0x000000c891917220 */ /* 0x000fe20000410000 */
[----:B------:R-:W-:Y:S01]  /*3cd0*/  LOP3.LUT P3, RZ, R186, 0xff0000, RZ, 0xc0, !PT ;  /* 0x00ff0000baff7812 */ /* 0x000fe2000786c0ff */
[----:B------:R-:W-:-:S02]  /*3ce0*/  FADD.FTZ R225, R149, R225 ;  /* 0x000000e195e17221 */ /* 0x000fc40000010000 */
[----:B------:R-:W-:Y:S02]  /*3cf0*/  FMUL.FTZ R158, R158, c[0x0][0x1e8] ;  /* 0x00007a009e9e7a20 */ /* 0x000fe40000410000 */
[----:B------:R-:W-:Y:S02]  /*3d00*/  FMUL.FTZ R154, R147, c[0x0][0x1e8] ;  /* 0x00007a00939a7a20 */ /* 0x000fe40000410000 */
[----:B------:R-:W-:Y:S02]  /*3d10*/  FMUL.FTZ R162, R162, c[0x0][0x1e8] ;  /* 0x00007a00a2a27a20 */ /* 0x000fe40000410000 */
[----:B------:R-:W-:Y:S01]  /*3d20*/  FMUL.FTZ R149, R144, c[0x0][0x1e8] ;  /* 0x00007a0090957a20 */ /* 0x000fe20000410000 */
[----:B------:R-:W-:Y:S01]  /*3d30*/  @P1 STG.E.128 [R132.64], R124 ;  /* 0x0000007c84001986 */ /* 0x000fe2000c101d04 */
[----:B---3--:R-:W-:Y:S02]  /*3d40*/  FADD.FTZ R221, R142, R221 ;  /* 0x000000dd8edd7221 */ /* 0x008fe40000010000 */
[----:B------:R-:W-:Y:S01]  /*3d50*/  FMUL.FTZ R153, R143, c[0x0][0x1e8] ;  /* 0x00007a008f997a20 */ /* 0x000fe20000410000 */
[----:B------:R0:W-:Y:S01]  /*3d60*/  @P1 STG.E.128 [R132.64+0x10], R128 ;  /* 0x0000108084001986 */ /* 0x0001e2000c101d04 */
[----:B------:R-:W-:Y:S01]  /*3d70*/  FMUL.FTZ R142, R146, c[0x0][0x1e8] ;  /* 0x00007a00928e7a20 */ /* 0x000fe20000410000 */
[----:B------:R-:W-:Y:S01]  /*3d80*/  MOV R151, c[0x0][0x160] ;  /* 0x0000580000977a02 */ /* 0x000fe20000000f00 */
[----:B------:R-:W-:Y:S01]  /*3d90*/  FMUL.FTZ R143, R145, c[0x0][0x1e8] ;  /* 0x00007a00918f7a20 */ /* 0x000fe20000410000 */
[----:B------:R-:W-:Y:S01]  /*3da0*/  LOP3.LUT P5, RZ, R187, 0xff0000, RZ, 0xc0, !PT ;  /* 0x00ff0000bbff7812 */ /* 0x000fe200078ac0ff */
[----:B------:R-:W-:-:S02]  /*3db0*/  FMUL.FTZ R146, R30, R154 ;  /* 0x0000009a1e927220 */ /* 0x000fc40000410000 */
[----:B------:R-:W-:Y:S02]  /*3dc0*/  FMUL.FTZ R147, R31, R162 ;  /* 0x000000a21f937220 */ /* 0x000fe40000410000 */
[----:B------:R-:W-:Y:S01]  /*3dd0*/  FMUL.FTZ R145, R29, R158 ;  /* 0x0000009e1d917220 */ /* 0x000fe20000410000 */
[----:B------:R-:W-:Y:S01]  /*3de0*/  LOP3.LUT P2, RZ, R186, 0xff000000, RZ, 0xc0, !PT ;  /* 0xff000000baff7812 */ /* 0x000fe2000784c0ff */
[----:B------:R-:W-:Y:S01]  /*3df0*/  FADD.FTZ R227, R135, R227 ;  /* 0x000000e387e37221 */ /* 0x000fe20000010000 */
[----:B------:R-:W-:Y:S01]  /*3e00*/  LOP3.LUT P1, RZ, R187, 0xff, RZ, 0xc0, !PT ;  /* 0x000000ffbbff7812 */ /* 0x000fe2000782c0ff */
[----:B------:R-:W-:Y:S01]  /*3e10*/  FMUL.FTZ R135, R35, R142 ;  /* 0x0000008e23877220 */ /* 0x000fe20000410000 */
[----:B------:R-:W-:Y:S02]  /*3e20*/  LEA R194, R151, R194, 0x2 ;  /* 0x000000c297c27211 */ /* 0x000fe400078e10ff */
[----:B0-----:R-:W-:Y:S01]  /*3e30*/  FSEL R132, R134, RZ, P6 ;  /* 0x000000ff86847208 */ /* 0x001fe20003000000 */
[----:B------:R-:W-:Y:S01]  /*3e40*/  FMUL.FTZ R133, R33, R149 ;  /* 0x0000009521857220 */ /* 0x000fe20000410000 */
        /* <DEDUP_REMOVED lines=18> */
[----:B----4-:R-:W-:-:S05]  /*3f70*/  @P6 HADD2.F32 R140, -RZ, R136.H0_H0 ;  /* 0x20000088ff8c6230 */ /* 0x010fca0000004100 */
[----:B------:R-:W-:Y:S01]  /*3f80*/  @P6 FMUL.FTZ R150, R141, R140 ;  /* 0x0000008c8d966220 */ /* 0x000fe20000410000 */
[----:B------:R-:W-:Y:S01]  /*3f90*/  LEA R140, P4, R196, c[0x0][0x248], 0x4 ;  /* 0x00009200c48c7a11 */ /* 0x000fe200078820ff */
[----:B------:R-:W-:Y:S01]  /*3fa0*/  FADD.FTZ R168, R176, R168 ;  /* 0x000000a8b0a87221 */ /* 0x000fe20000010000 */
[C---:B------:R-:W-:Y:S02]  /*3fb0*/  LOP3.LUT P6, RZ, R187.reuse, 0xff000000, RZ, 0xc0, !PT ;  /* 0xff000000bbff7812 */ /* 0x040fe400078cc0ff */
[----:B------:R-:W-:Y:S02]  /*3fc0*/  LEA.HI.X R141, R196, c[0x0][0x24c], RZ, 0x4, P4 ;  /* 0x00009300c48d7a11 */ /* 0x000fe400020f24ff */
        /* <DEDUP_REMOVED lines=8> */
[----:B------:R-:W-:Y:S01]  /*4050*/  FADD.FTZ R233, R198, R233 ;  /* 0x000000e9c6e97221 */ /* 0x000fe20000010000 */
[----:B------:R-:W-:Y:S02]  /*4060*/  FSEL R155, R147, RZ, P6 ;  /* 0x000000ff939b7208 */ /* 0x000fe40003000000 */
[----:B------:R0:W-:Y:S01]  /*4070*/  STL [R1+0x28], R164 ;  /* 0x000028a401007387 */ /* 0x0001e20000100800 */
[----:B------:R-:W-:-:S03]  /*4080*/  FSEL R151, R145, RZ, P4 ;  /* 0x000000ff91977208 */ /* 0x000fc60002000000 */
[----:B------:R0:W-:Y:S01]  /*4090*/  STL [R1+0x34], R189 ;  /* 0x000034bd01007387 */ /* 0x0001e20000100800 */
[----:B------:R-:W-:-:S03]  /*40a0*/  FSEL R145, R133, RZ, P0 ;  /* 0x000000ff85917208 */ /* 0x000fc60000000000 */
[----:B------:R0:W-:Y:S01]  /*40b0*/  STL [R1+0x30], R170 ;  /* 0x000030aa01007387 */ /* 0x0001e20000100800 */
[----:B------:R-:W-:Y:S01]  /*40c0*/  FSEL R147, R135, RZ, P2 ;  /* 0x000000ff87937208 */ /* 0x000fe20001000000 */
[----:B------:R-:W-:Y:S02]  /*40d0*/  @P0 HADD2.F32 R136, -RZ, R136.H1_H1 ;  /* 0x30000088ff880230 */ /* 0x000fe40000004100 */
[----:B------:R0:W-:Y:S01]  /*40e0*/  STL [R1+0x3c], R171 ;  /* 0x00003cab01007387 */ /* 0x0001e20000100800 */
[----:B------:R-:W-:-:S03]  /*40f0*/  F2FP.PACK_AB R135, R155, R146 ;  /* 0x000000929b87723e */ /* 0x000fc600000000ff */
[----:B------:R0:W-:Y:S01]  /*4100*/  STL [R1+0x38], R168 ;  /* 0x000038a801007387 */ /* 0x0001e20000100800 */
[----:B------:R-:W-:Y:S01]  /*4110*/  F2FP.PACK_AB R132, R145, R132 ;  /* 0x000000849184723e */ /* 0x000fe200000000ff */
[----:B------:R-:W-:Y:S02]  /*4120*/  @P3 HADD2.F32 R146, -RZ, R137.H0_H0 ;  /* 0x20000089ff923230 */ /* 0x000fe40000004100 */
[----:B------:R0:W-:Y:S01]  /*4130*/  STL [R1+0x44], R169 ;  /* 0x000044a901007387 */ /* 0x0001e20000100800 */
[----:B------:R-:W-:-:S03]  /*4140*/  CS2R R144, SRZ ;  /* 0x0000000000907805 */ /* 0x000fc6000001ff00 */
[----:B------:R0:W-:Y:S01]  /*4150*/  STL [R1+0x40], R233 ;  /* 0x000040e901007387 */ /* 0x0001e20000100800 */
[----:B------:R-:W-:-:S03]  /*4160*/  @P0 FMUL.FTZ R144, R149, R136 ;  /* 0x0000008895900220 */ /* 0x000fc60000410000 */
[----:B------:R0:W-:Y:S01]  /*4170*/  STL [R1+0x4c], R212 ;  /* 0x00004cd401007387 */ /* 0x0001e20000100800 */
[----:B------:R-:W-:-:S03]  /*4180*/  HFMA2.MMA R136, -RZ, RZ, 0, 0 ;  /* 0x00000000ff887435 */ /* 0x000fc600000001ff */
[----:B------:R0:W-:Y:S01]  /*4190*/  STL [R1+0x48], R213 ;  /* 0x000048d501007387 */ /* 0x0001e20000100800 */
[----:B------:R-:W-:-:S03]  /*41a0*/  F2FP.PACK_AB R133, R147, R148 ;  /* 0x000000949385723e */ /* 0x000fc600000000ff */
[----:B------:R0:W-:Y:S01]  /*41b0*/  STL [R1+0x54], R214 ;  /* 0x000054d601007387 */ /* 0x0001e20000100800 */
[----:B------:R-:W-:Y:S01]  /*41c0*/  @P2 HADD2.F32 R137, -RZ, R137.H1_H1 ;  /* 0x30000089ff892230 */ /* 0x000fe20000004100 */
[----:B------:R-:W-:Y:S02]  /*41d0*/  @P3 FMUL.FTZ R145, R153, R146 ;  /* 0x0000009299913220 */ /* 0x000fe40000410000 */
[----:B------:R0:W-:Y:S01]  /*41e0*/  STL [R1+0x50], R217 ;  /* 0x000050d901007387 */ /* 0x0001e20000100800 */
[----:B------:R-:W-:Y:S01]  /*41f0*/  @P1 HADD2.F32 R148, -RZ, R138.H0_H0 ;  /* 0x2000008aff941230 */ /* 0x000fe20000004100 */
[----:B------:R-:W-:Y:S02]  /*4200*/  HFMA2.MMA R146, -RZ, RZ, 0, 0 ;  /* 0x00000000ff927435 */ /* 0x000fe400000001ff */
[----:B------:R0:W-:Y:S01]  /*4210*/  STL [R1+0x5c], R218 ;  /* 0x00005cda01007387 */ /* 0x0001e20000100800 */
[----:B------:R-:W-:Y:S01]  /*4220*/  F2FP.PACK_AB R134, R151, R134 ;  /* 0x000000869786723e */ /* 0x000fe200000000ff */
[----:B------:R-:W-:-:S02]  /*4230*/  @P6 HADD2.F32 R152, -RZ, R139.H1_H1 ;  /* 0x3000008bff986230 */ /* 0x000fc40000004100 */
[----:B------:R0:W-:Y:S01]  /*4240*/  STL [R1+0x58], R219 ;  /* 0x000058db01007387 */ /* 0x0001e20000100800 */
[----:B------:R-:W-:-:S03]  /*4250*/  @P4 HADD2.F32 R147, -RZ, R138.H1_H1 ;  /* 0x3000008aff934230 */ /* 0x000fc60000004100 */
[----:B------:R0:W-:Y:S01]  /*4260*/  STL [R1+0x64], R216 ;  /* 0x000064d801007387 */ /* 0x0001e20000100800 */
[----:B------:R-:W-:Y:S01]  /*4270*/  @P5 HADD2.F32 R151, -RZ, R139.H0_H0 ;  /* 0x2000008bff975230 */ /* 0x000fe20000004100 */
[----:B------:R-:W-:Y:S02]  /*4280*/  CS2R R138, SRZ ;  /* 0x00000000008a7805 */ /* 0x000fe4000001ff00 */
[----:B------:R0:W-:Y:S01]  /*4290*/  STL [R1+0x60], R215 ;  /* 0x000060d701007387 */ /* 0x0001e20000100800 */
[----:B------:R-:W-:-:S03]  /*42a0*/  @P2 FMUL.FTZ R136, R142, R137 ;  /* 0x000000898e882220 */ /* 0x000fc60000410000 */
        /* <DEDUP_REMOVED lines=33> */
.L_x_9491:
[----:B------:R-:W-:Y:S05]  /*44c0*/  BSYNC B1 ;  /* 0x0000000000017941 */ /* 0x000fea0003800000 */
.L_x_9488:
        /* <DEDUP_REMOVED lines=81> */
.L_x_9487:
[----:B0-----:R-:W-:Y:S05]  /*49e0*/  BSYNC B0 ;  /* 0x0000000000007941 */ /* 0x001fea0003800000 */
.L_x_9485:
[----:B------:R-:W0:Y:S01]  /*49f0*/  S2R R95, SR_TID.X ;  /* 0x00000000005f7919 */ /* 0x000e220000002100 */
[----:B------:R-:W-:Y:S01]  /*4a00*/  WARPSYNC 0xffffffff ;  /* 0xffffffff00007948 */ /* 0x000fe20003800000 */
[----:B0-----:R-:W-:Y:S02]  /*4a10*/  SHF.R.U32.HI R0, RZ, 0x5, R95 ;  /* 0x00000005ff007819 */ /* 0x001fe4000001165f */
        /* <DEDUP_REMOVED lines=228> */
[----:B------:R-:W0:Y:S01]  /*5860*/  LDS R71, [R95.X4+0x3e00] ;  /* 0x003e00005f477984 */ /* 0x000e220000004800 */
        /* <DEDUP_REMOVED lines=33> */
.L_x_9489:
[----:B------:R-:W-:Y:S01]  /*5a80*/  HFMA2.MMA R134, -RZ, RZ, 0, 5.9604644775390625e-08 ;  /* 0x00000001ff867435 */ /* 0x000fe200000001ff */
[----:B------:R-:W-:-:S02]  /*5a90*/  MOV R133, R164 ;  /* 0x000000a400857202 */ /* 0x000fc40000000f00 */
[----:B------:R-:W-:Y:S02]  /*5aa0*/  MOV R233, 0x1f ;  /* 0x0000001f00e97802 */ /* 0x000fe40000000f00 */
[----:B------:R-:W-:Y:S02]  /*5ab0*/  MOV R232, 0xffffffff ;  /* 0xffffffff00e87802 */ /* 0x000fe40000000f00 */
[----:B------:R-:W-:Y:S02]  /*5ac0*/  MOV R132, 0x5ae0 ;  /* 0x00005ae000847802 */ /* 0x000fe40000000f00 */
[----:B-----5:R-:W-:Y:S05]  /*5ad0*/  CALL.REL.NOINC `($__internal_155_$__cuda_sm70_shflsync_bfly_p) ;  /* 0x0000046000007944 */ /* 0x020fea0003c00000 */
[----:B-1----:R-:W-:Y:S01]  /*5ae0*/  MOV R135, R134 ;  /* 0x0000008600877202 */ /* 0x002fe20000000f00 */
[----:B------:R-:W-:Y:S05]  /*5af0*/  BRA `(.L_x_9493) ;  /* 0xffffc48000007947 */ /* 0x000fea000383ffff */
.L_x_9490:
[----:B------:R-:W-:Y:S01]  /*5b00*/  HFMA2.MMA R134, -RZ, RZ, 0, 5.9604644775390625e-08 ;  /* 0x00000001ff867435 */ /* 0x000fe200000001ff */
[----:B------:R-:W-:Y:S02]  /*5b10*/  MOV R133, R165 ;  /* 0x000000a500857202 */ /* 0x000fe40000000f00 */
[----:B------:R-:W-:Y:S02]  /*5b20*/  MOV R233, 0x1f ;  /* 0x0000001f00e97802 */ /* 0x000fe40000000f00 */
[----:B------:R-:W-:-:S02]  /*5b30*/  MOV R232, 0xffffffff ;  /* 0xffffffff00e87802 */ /* 0x000fc40000000f00 */
[----:B------:R-:W-:Y:S02]  /*5b40*/  MOV R132, 0x5b60 ;  /* 0x00005b6000847802 */ /* 0x000fe40000000f00 */
[----:B01---5:R-:W-:Y:S05]  /*5b50*/  CALL.REL.NOINC `($__internal_155_$__cuda_sm70_shflsync_bfly_p) ;  /* 0x000003e000007944 */ /* 0x023fea0003c00000 */
[----:B------:R-:W-:Y:S01]  /*5b60*/  FADD.FTZ R164, R164, R135 ;  /* 0x00000087a4a47221 */ /* 0x000fe20000010000 */
[----:B------:R-:W-:Y:S01]  /*5b70*/  MOV R233, 0x1f ;  /* 0x0000001f00e97802 */ /* 0x000fe20000000f00 */
[----:B-1----:R-:W-:Y:S01]  /*5b80*/  FADD.FTZ R165, R165, R134 ;  /* 0x00000086a5a57221 */ /* 0x002fe20000010000 */
[----:B------:R-:W-:Y:S01]  /*5b90*/  HFMA2.MMA R134, -RZ, RZ, 0, 1.1920928955078125e-07 ;  /* 0x00000002ff867435 */ /* 0x000fe200000001ff */
[----:B------:R-:W-:Y:S02]  /*5ba0*/  MOV R232, 0xffffffff ;  /* 0xffffffff00e87802 */ /* 0x000fe40000000f00 */
[----:B------:R-:W-:Y:S02]  /*5bb0*/  MOV R133, R164 ;  /* 0x000000a400857202 */ /* 0x000fe40000000f00 */
[----:B------:R-:W-:Y:S02]  /*5bc0*/  MOV R132, 0x5be0 ;  /* 0x00005be000847802 */ /* 0x000fe40000000f00 */
[----:B------:R-:W-:Y:S05]  /*5bd0*/  CALL.REL.NOINC `($__internal_155_$__cuda_sm70_shflsync_bfly_p) ;  /* 0x0000036000007944 */ /* 0x000fea0003c00000 */
[----:B-1----:R-:W-:Y:S01]  /*5be0*/  MOV R135, R134 ;  /* 0x0000008600877202 */ /* 0x002fe20000000f00 */
[----:B------:R-:W-:Y:S01]  /*5bf0*/  HFMA2.MMA R134, -RZ, RZ, 0, 1.1920928955078125e-07 ;  /* 0x00000002ff867435 */ /* 0x000fe200000001ff */
[----:B------:R-:W-:-:S02]  /*5c00*/  MOV R133, R165 ;  /* 0x000000a500857202 */ /* 0x000fc40000000f00 */
[----:B------:R-:W-:Y:S02]  /*5c10*/  MOV R233, 0x1f ;  /* 0x0000001f00e97802 */ /* 0x000fe40000000f00 */
[----:B------:R-:W-:Y:S02]  /*5c20*/  MOV R232, 0xffffffff ;  /* 0xffffffff00e87802 */ /* 0x000fe40000000f00 */
[----:B------:R-:W-:Y:S02]  /*5c30*/  MOV R132, 0x5c50 ;  /* 0x00005c5000847802 */ /* 0x000fe40000000f00 */
[----:B------:R-:W-:Y:S05]  /*5c40*/  CALL.REL.NOINC `($__internal_155_$__cuda_sm70_shflsync_bfly_p) ;  /* 0x000002f000007944 */ /* 0x000fea0003c00000 */
[----:B------:R-:W-:Y:S01]  /*5c50*/  FADD.FTZ R164, R135, R164 ;  /* 0x000000a487a47221 */ /* 0x000fe20000010000 */
[----:B------:R-:W-:Y:S01]  /*5c60*/  MOV R233, 0x1f ;  /* 0x0000001f00e97802 */ /* 0x000fe20000000f00 */
[----:B-1----:R-:W-:Y:S01]  /*5c70*/  FADD.FTZ R165, R165, R134 ;  /* 0x00000086a5a57221 */ /* 0x002fe20000010000 */
[----:B------:R-:W-:Y:S01]  /*5c80*/  HFMA2.MMA R134, -RZ, RZ, 0, 2.384185791015625e-07 ;  /* 0x00000004ff867435 */ /* 0x000fe200000001ff */
[----:B------:R-:W-:Y:S02]  /*5c90*/  MOV R232, 0xffffffff ;  /* 0xffffffff00e87802 */ /* 0x000fe40000000f00 */
[----:B------:R-:W-:-:S02]  /*5ca0*/  MOV R133, R164 ;  /* 0x000000a400857202 */ /* 0x000fc40000000f00 */
[----:B------:R-:W-:Y:S02]  /*5cb0*/  MOV R132, 0x5cd0 ;  /* 0x00005cd000847802 */ /* 0x000fe40000000f00 */
[----:B------:R-:W-:Y:S05]  /*5cc0*/  CALL.REL.NOINC `($__internal_155_$__cuda_sm70_shflsync_bfly_p) ;  /* 0x0000027000007944 */ /* 0x000fea0003c00000 */
[----:B-1----:R-:W-:Y:S01]  /*5cd0*/  MOV R135, R134 ;  /* 0x0000008600877202 */ /* 0x002fe20000000f00 */
[----:B------:R-:W-:Y:S01]  /*5ce0*/  HFMA2.MMA R134, -RZ, RZ, 0, 2.384185791015625e-07 ;  /* 0x00000004ff867435 */ /* 0x000fe200000001ff */
[----:B------:R-:W-:Y:S02]  /*5cf0*/  MOV R133, R165 ;  /* 0x000000a500857202 */ /* 0x000fe40000000f00 */
[----:B------:R-:W-:Y:S02]  /*5d00*/  MOV R233, 0x1f ;  /* 0x0000001f00e97802 */ /* 0x000fe40000000f00 */
[----:B------:R-:W-:Y:S02]  /*5d10*/  MOV R232, 0xffffffff ;  /* 0xffffffff00e87802 */ /* 0x000fe40000000f00 */
[----:B------:R-:W-:Y:S02]  /*5d20*/  MOV R132, 0x5d40 ;  /* 0x00005d4000847802 */ /* 0x000fe40000000f00 */
[----:B------:R-:W-:Y:S05]  /*5d30*/  CALL.REL.NOINC `($__internal_155_$__cuda_sm70_shflsync_bfly_p) ;  /* 0x0000020000007944 */ /* 0x000fea0003c00000 */
[----:B------:R-:W-:Y:S01]  /*5d40*/  FADD.FTZ R164, R135, R164 ;  /* 0x000000a487a47221 */ /* 0x000fe20000010000 */
[----:B------:R-:W-:Y:S01]  /*5d50*/  MOV R233, 0x1f ;  /* 0x0000001f00e97802 */ /* 0x000fe20000000f00 */
[----:B-1----:R-:W-:Y:S01]  /*5d60*/  FADD.FTZ R165, R165, R134 ;  /* 0x00000086a5a57221 */ /* 0x002fe20000010000 */
[----:B------:R-:W-:Y:S01]  /*5d70*/  HFMA2.MMA R134, -RZ, RZ, 0, 4.76837158203125e-07 ;  /* 0x00000008ff867435 */ /* 0x000fe200000001ff */
[----:B------:R-:W-:-:S02]  /*5d80*/  MOV R232, 0xffffffff ;  /* 0xffffffff00e87802 */ /* 0x000fc40000000f00 */
[----:B------:R-:W-:Y:S02]  /*5d90*/  MOV R133, R164 ;  /* 0x000000a400857202 */ /* 0x000fe40000000f00 */
[----:B------:R-:W-:Y:S02]  /*5da0*/  MOV R132, 0x5dc0 ;  /* 0x00005dc000847802 */ /* 0x000fe40000000f00 */
[----:B------:R-:W-:Y:S05]  /*5db0*/  CALL.REL.NOINC `($__internal_155_$__cuda_sm70_shflsync_bfly_p) ;  /* 0x0000018000007944 */ /* 0x000fea0003c00000 */
[----:B-1----:R-:W-:Y:S01]  /*5dc0*/  MOV R135, R134 ;  /* 0x0000008600877202 */ /* 0x002fe20000000f00 */
[----:B------:R-:W-:Y:S01]  /*5dd0*/  HFMA2.MMA R134, -RZ, RZ, 0, 4.76837158203125e-07 ;  /* 0x00000008ff867435 */ /* 0x000fe200000001ff */
[----:B------:R-:W-:Y:S02]  /*5de0*/  MOV R133, R165 ;  /* 0x000000a500857202 */ /* 0x000fe40000000f00 */
[----:B------:R-:W-:Y:S02]  /*5df0*/  MOV R233, 0x1f ;  /* 0x0000001f00e97802 */ /* 0x000fe40000000f00 */
[----:B------:R-:W-:Y:S02]  /*5e00*/  MOV R232, 0xffffffff ;  /* 0xffffffff00e87802 */ /* 0x000fe40000000f00 */
[----:B------:R-:W-:-:S02]  /*5e10*/  MOV R132, 0x5e30 ;  /* 0x00005e3000847802 */ /* 0x000fc40000000f00 */
[----:B------:R-:W-:Y:S05]  /*5e20*/  CALL.REL.NOINC `($__internal_155_$__cuda_sm70_shflsync_bfly_p) ;  /* 0x0000011000007944 */ /* 0x000fea0003c00000 */
[----:B------:R-:W-:Y:S01]  /*5e30*/  FADD.FTZ R164, R135, R164 ;  /* 0x000000a487a47221 */ /* 0x000fe20000010000 */
[----:B------:R-:W-:Y:S01]  /*5e40*/  MOV R233, 0x1f ;  /* 0x0000001f00e97802 */ /* 0x000fe20000000f00 */
[----:B-1----:R-:W-:Y:S01]  /*5e50*/  FADD.FTZ R165, R165, R134 ;  /* 0x00000086a5a57221 */ /* 0x002fe20000010000 */
[----:B------:R-:W-:Y:S01]  /*5e60*/  HFMA2.MMA R134, -RZ, RZ, 0, 9.5367431640625e-07 ;  /* 0x00000010ff867435 */ /* 0x000fe200000001ff */
[----:B------:R-:W-:-:S02]  /*5e70*/  MOV R232, 0xffffffff ;  /* 0xffffffff00e87802 */ /* 0x000fc40000000f00 */
[----:B------:R-:W-:Y:S02]  /*5e80*/  MOV R133, R164 ;  /* 0x000000a400857202 */ /* 0x000fe40000000f00 */
[----:B------:R-:W-:Y:S02]  /*5e90*/  MOV R132, 0x5eb0 ;  /* 0x00005eb000847802 */ /* 0x000fe40000000f00 */
[----:B------:R-:W-:Y:S05]  /*5ea0*/  CALL.REL.NOINC `($__internal_155_$__cuda_sm70_shflsync_bfly_p) ;  /* 0x0000009000007944 */ /* 0x000fea0003c00000 */
[----:B-1----:R-:W-:Y:S01]  /*5eb0*/  MOV R228, R134 ;  /* 0x0000008600e47202 */ /* 0x002fe20000000f00 */
[----:B------:R-:W-:Y:S01]  /*5ec0*/  HFMA2.MMA R134, -RZ, RZ, 0, 9.5367431640625e-07 ;  /* 0x00000010ff867435 */ /* 0x000fe200000001ff */
[----:B------:R-:W-:Y:S02]  /*5ed0*/  MOV R133, R165 ;  /* 0x000000a500857202 */ /* 0x000fe40000000f00 */
[----:B------:R-:W-:Y:S02]  /*5ee0*/  MOV R233, 0x1f ;  /* 0x0000001f00e97802 */ /* 0x000fe40000000f00 */
[----:B------:R-:W-:Y:S02]  /*5ef0*/  MOV R232, 0xffffffff ;  /* 0xffffffff00e87802 */ /* 0x000fe40000000f00 */
[----:B------:R-:W-:-:S02]  /*5f00*/  MOV R132, 0x5f20 ;  /* 0x00005f2000847802 */ /* 0x000fc40000000f00 */
[----:B------:R-:W-:Y:S05]  /*5f10*/  CALL.REL.NOINC `($__internal_155_$__cuda_sm70_shflsync_bfly_p) ;  /* 0x0000002000007944 */ /* 0x000fea0003c00000 */
[----:B-1----:R-:W-:Y:S01]  /*5f20*/  MOV R232, R134 ;  /* 0x0000008600e87202 */ /* 0x002fe20000000f00 */
[----:B------:R-:W-:Y:S05]  /*5f30*/  BRA `(.L_x_9494) ;  /* 0xffffc16000007947 */ /* 0x000fea000383ffff */
        .weak           $__internal_155_$__cuda_sm70_shflsync_bfly_p
        .type           $__internal_155_$__cuda_sm70_shflsync_bfly_p,@function
        .size           $__internal_155_$__cuda_sm70_shflsync_bfly_p,(.L_x_12457 - $__internal_155_$__cuda_sm70_shflsync_bfly_p)
$__internal_155_$__cuda_sm70_shflsync_bfly_p:
[----:B------:R-:W-:Y:S04]  /*5f40*/  WARPSYNC R232 ;  /* 0x000000e800007348 */ /* 0x000fe80003800000 */
[----:B------:R0:W1:Y:S02]  /*5f50*/  SHFL.BFLY PT, R134, R133, R134, R233 ;  /* 0x0c00008685867389 */ /* 0x00006400000e00e9 */
[----:B0-----:R-:W-:-:S06]  /*5f60*/  HFMA2.MMA R133, -RZ, RZ, 0, 0 ;  /* 0x00000000ff857435 */ /* 0x001fcc00000001ff */
[----:B------:R-:W-:Y:S05]  /*5f70*/  RET.REL.NODEC R132 `(_ZN10layer_norm13ln_bwd_kernelINS_13Kernel_traitsIf6__halffS2_fjLj1024ELj1ELj4ELj1ELj16ENS_18Kernel_traits_baseILj1024EfS2_fS2_fjLj128EEEEELb1ELb1ELb0ELb1EEEvNS_9BwdParamsE) ;  /* 0xffffa08084007950 */ /* 0x000fea0003c3ffff */
.L_x_9495:
        /* <DEDUP_REMOVED lines=16> */
.L_x_12457:


//--------------------- .text._ZN10layer_norm22ln_bwd_finalize_kernelINS_22Kernel_traits_finalizeILj1024Ef6__halffS2_fjLb1ELj1024ELj4ENS_18Kernel_traits_baseILj1024EfS2_fS2_fjLj1024EEEEELb1ELb0EEEvNS_9BwdParamsE --------------------------
	.section	.text._ZN10layer_norm22ln_bwd_finalize_kernelINS_22Kernel_traits_finalizeILj1024Ef6__halffS2_fjLb1ELj1024ELj4ENS_18Kernel_traits_baseILj1024EfS2_fS2_fjLj1024EEEEELb1ELb0EEEvNS_9BwdParamsE,"ax",@progbits
	.sectioninfo	@"SHI_REGISTERS=32"
	.align	128
        .global         _ZN10layer_norm22ln_bwd_finalize_kernelINS_22Kernel_traits_finalizeILj1024Ef6__halffS2_fjLb1ELj1024ELj4ENS_18Kernel_traits_baseILj1024EfS2_fS2_fjLj1024EEEEELb1ELb0EEEvNS_9BwdParamsE
        .type           _ZN10layer_norm22ln_bwd_finalize_kernelINS_22Kernel_traits_finalizeILj1024Ef6__halffS2_fjLb1ELj1024ELj4ENS_18Kernel_traits_baseILj1024EfS2_fS2_fjLj1024EEEEELb1ELb0EEEvNS_9BwdParamsE,@function
        .size           _ZN10layer_norm22ln_bwd_finalize_kernelINS_22Kernel_traits_finalizeILj1024Ef6__halffS2_fjLb1ELj1024ELj4ENS_18Kernel_traits_baseILj1024EfS2_fS2_fjLj1024EEEEELb1ELb0EEEvNS_9BwdParamsE,(.L_x_12458 - _ZN10layer_norm22ln_bwd_finalize_kernelINS_22Kernel_traits_finalizeILj1024Ef6__halffS2_fjLb1ELj1024ELj4ENS_18Kernel_traits_baseILj1024EfS2_fS2_fjLj1024EEEEELb1ELb0EEEvNS_9BwdParamsE)
        .other          _ZN10layer_norm22ln_bwd_finalize_kernelINS_22Kernel_traits_finalizeILj1024Ef6__halffS2_fjLb1ELj1024ELj4ENS_18Kernel_traits_baseILj1024EfS2_fS2_fjLj1024EEEEELb1ELb0EEEvNS_9BwdParamsE,@"STO_CUDA_ENTRY STV_DEFAULT"
_ZN10layer_norm22ln_bwd_finalize_kernelINS_22Kernel_traits_finalizeILj1024Ef6__halffS2_fjLb1ELj1024ELj4ENS_18Kernel_traits_baseILj1024EfS2_fS2_fjLj1024EEEEELb1ELb0EEEvNS_9BwdParamsE:
.text._ZN10layer_norm22ln_bwd_finalize_kernelINS_22Kernel_traits_finalizeILj1024Ef6__halffS2_fjLb1ELj1024ELj4ENS_18Kernel_traits_baseILj1024EfS2_fS2_fjLj1024EEEEELb1ELb0EEEvNS_9BwdParamsE:
        /* <DEDUP_REMOVED lines=19> */
.L_x_9509:
        /* <DEDUP_REMOVED lines=33> */
.L_x_9500:
        /* <DEDUP_REMOVED lines=47> */
.L_x_9499:
[----:B------:R-:W-:Y:S05]  /*0630*/  BSYNC B1 ;  /* 0x0000000000017941 */ /* 0x000fea0003800000 */
.L_x_9498:
        /* <DEDUP_REMOVED lines=29> */
.L_x_9502:
[----:B------:R-:W-:Y:S05]  /*0810*/  BSYNC B1 ;  /* 0x0000000000017941 */ /* 0x000fea0003800000 */
.L_x_9501:
        /* <DEDUP_REMOVED lines=14> */
.L_x_9503:
[----:B------:R-:W-:Y:S05]  /*0900*/  BSYNC B1 ;  /* 0x0000000000017941 */ /* 0x000fea0003800000 */
.L_x_9497:
[----:B------:R-:W-:Y:S05]  /*0910*/  BSYNC B0 ;  /* 0x0000000000007941 */ /* 0x000fea0003800000 */
.L_x_9496:
        /* <DEDUP_REMOVED lines=12> */
.L_x_9510:
        /* <DEDUP_REMOVED lines=27> */
.L_x_9511:
        /* <DEDUP_REMOVED lines=9> */
.L_x_9504:
        /* <DEDUP_REMOVED lines=18> */
.L_x_9508:
[----:B------:R-:W-:Y:S05]  /*0d40*/  BSYNC B0 ;  /* 0x0000000000007941 */ /* 0x000fea0003800000 */
.L_x_9507:
[C---:B------:R-:W-:Y:S02]  /*0d50*/  ISETP.GT.U32.AND P1, PT, R4.reuse, -0x401, PT ;  /* 0xfffffbff0400780c */ /* 0x040fe40003f24070 */
[----:B------:R-:W-:-:S02]  /*0d60*/  IADD3 R4, R4, 0x400, RZ ;  /* 0x0000040004047810 */ /* 0x000fc40007ffe0ff */
[----:B------:R-:W-:-:S09]  /*0d70*/  IADD3 R5, R5, 0x200, RZ ;  /* 0x0000020005057810 */ /* 0x000fd20007ffe0ff */
[----:B01----:R-:W-:Y:S05]  /*0d80*/  @P1 BRA `(.L_x_9509) ;  /* 0xfffff3a000001947 */ /* 0x003fea000383ffff */
[----:B------:R-:W-:Y:S05]  /*0d90*/  EXIT ;  /* 0x000000000000794d */ /* 0x000fea0003800000 */
.L_x_9505:
[----:B------:R-:W-:Y:S01]  /*0da0*/  HFMA2.MMA R17, -RZ, RZ, 0, 5.9604644775390625e-08 ;  /* 0x00000001ff117435 */ /* 0x000fe200000001ff */
[----:B---3--:R-:W-:Y:S01]  /*0db0*/  MOV R18, R10 ;  /* 0x0000000a00127202 */ /* 0x008fe20000000f00 */
[----:B------:R-:W-:Y:S01]  /*0dc0*/  IMAD.MOV.U32 R14, RZ, RZ, 0x1f ;  /* 0x0000001fff0e7424 */ /* 0x000fe200078e00ff */
[----:B------:R-:W-:Y:S02]  /*0dd0*/  MOV R19, 0xffffffff ;  /* 0xffffffff00137802 */ /* 0x000fe40000000f00 */
[----:B------:R-:W-:Y:S02]  /*0de0*/  MOV R8, 0xe00 ;  /* 0x00000e0000087802 */ /* 0x000fe40000000f00 */
[----:B012---:R-:W-:Y:S05]  /*0df0*/  CALL.REL.NOINC `($__internal_156_$__cuda_sm70_shflsync_bfly_p) ;  /* 0x0000059000007944 */ /* 0x007fea0003c00000 */
[----:B01----:R-:W-:Y:S05]  /*0e00*/  BRA `(.L_x_9510) ;  /* 0xfffffbd000007947 */ /* 0x003fea000383ffff */
.L_x_9506:
[----:B------:R-:W-:Y:S01]  /*0e10*/  HFMA2.MMA R17, -RZ, RZ, 0, 1.1920928955078125e-07 ;  /* 0x00000002ff117435 */ /* 0x000fe200000001ff */
[----:B------:R-:W-:Y:S01]  /*0e20*/  IMAD.MOV.U32 R14, RZ, RZ, 0x1f ;  /* 0x0000001fff0e7424 */ /* 0x000fe200078e00ff */
[----:B------:R-:W-:Y:S02]  /*0e30*/  MOV R19, 0xffffffff ;  /* 0xffffffff00137802 */ /* 0x000fe40000000f00 */
[----:B------:R-:W-:Y:S02]  /*0e40*/  MOV R8, 0xe60 ;  /* 0x00000e6000087802 */ /* 0x000fe40000000f00 */
[----:B0123--:R-:W-:Y:S05]  /*0e50*/  CALL.REL.NOINC `($__internal_156_$__cuda_sm70_shflsync_bfly_p) ;  /* 0x0000053000007944 */ /* 0x00ffea0003c00000 */
[----:B0-----:R-:W-:Y:S01]  /*0e60*/  HFMA2.MMA R17, -RZ, RZ, 0, 2.384185791015625e-07 ;  /* 0x00000004ff117435 */ /* 0x001fe200000001ff */
[----:B-1----:R-:W-:Y:S01]  /*0e70*/  FADD.FTZ R18, R18, R14 ;  /* 0x0000000e12127221 */ /* 0x002fe20000010000 */
[----:B------:R-:W-:Y:S01]  /*0e80*/  MOV R19, 0xffffffff ;  /* 0xffffffff00137802 */ /* 0x000fe20000000f00 */
[----:B------:R-:W-:Y:S01]  /*0e90*/  IMAD.MOV.U32 R14, RZ, RZ, 0x1f ;  /* 0x0000001fff0e7424 */ /* 0x000fe200078e00ff */
[----:B------:R-:W-:-:S02]  /*0ea0*/  MOV R8, 0xec0 ;  /* 0x00000ec000087802 */ /* 0x000fc40000000f00 */
[----:B------:R-:W-:Y:S05]  /*0eb0*/  CALL.REL.NOINC `($__internal_156_$__cuda_sm70_shflsync_bfly_p) ;  /* 0x000004d000007944 */ /* 0x000fea0003c00000 */
[----:B0-----:R-:W-:Y:S01]  /*0ec0*/  HFMA2.MMA R17, -RZ, RZ, 0, 4.76837158203125e-07 ;  /* 0x00000008ff117435 */ /* 0x001fe200000001ff */
[----:B-1----:R-:W-:Y:S01]  /*0ed0*/  FADD.FTZ R18, R18, R14 ;  /* 0x0000000e12127221 */ /* 0x002fe20000010000 */
[----:B------:R-:W-:Y:S01]  /*0ee0*/  MOV R19, 0xffffffff ;  /* 0xffffffff00137802 */ /* 0x000fe20000000f00 */
[----:B------:R-:W-:Y:S01]  /*0ef0*/  IMAD.MOV.U32 R14, RZ, RZ, 0x1f ;  /* 0x0000001fff0e7424 */ /* 0x000fe200078e00ff */
[----:B------:R-:W-:-:S02]  /*0f00*/  MOV R8, 0xf20 ;  /* 0x00000f2000087802 */ /* 0x000fc40000000f00 */
[----:B------:R-:W-:Y:S05]  /*0f10*/  CALL.REL.NOINC `($__internal_156_$__cuda_sm70_shflsync_bfly_p) ;  /* 0x0000047000007944 */ /* 0x000fea0003c00000 */
[----:B-1----:R-:W-:Y:S01]  /*0f20*/  FADD.FTZ R10, R18, R14 ;  /* 0x0000000e120a7221 */ /* 0x002fe20000010000 */
[----:B0-----:R-:W-:Y:S01]  /*0f30*/  HFMA2.MMA R17, -RZ, RZ, 0, 9.5367431640625e-07 ;  /* 0x00000010ff117435 */ /* 0x001fe200000001ff */
[----:B------:R-:W-:Y:S01]  /*0f40*/  IMAD.MOV.U32 R14, RZ, RZ, 0x1f ;  /* 0x0000001fff0e7424 */ /* 0x000fe200078e00ff */
[----:B------:R-:W-:-:S02]  /*0f50*/  MOV R19, 0xffffffff ;  /* 0xffffffff00137802 */ /* 0x000fc40000000f00 */
[----:B------:R-:W-:Y:S02]  /*0f60*/  MOV R18, R10 ;  /* 0x0000000a00127202 */ /* 0x000fe40000000f00 */
[----:B------:R-:W-:Y:S02]  /*0f70*/  MOV R8, 0xf90 ;  /* 0x00000f9000087802 */ /* 0x000fe40000000f00 */
[----:B------:R-:W-:Y:S05]  /*0f80*/  CALL.REL.NOINC `($__internal_156_$__cuda_sm70_shflsync_bfly_p) ;  /* 0x0000040000007944 */ /* 0x000fea0003c00000 */
[----:B0-----:R-:W-:Y:S01]  /*0f90*/  HFMA2.MMA R17, -RZ, RZ, 0, 5.9604644775390625e-08 ;  /* 0x00000001ff117435 */ /* 0x001fe200000001ff */
[----:B-1----:R-:W-:Y:S01]  /*0fa0*/  IMAD.MOV.U32 R13, RZ, RZ, R14 ;  /* 0x000000ffff0d7224 */ /* 0x002fe200078e000e */
[----:B------:R-:W-:Y:S01]  /*0fb0*/  MOV R18, R15 ;  /* 0x0000000f00127202 */ /* 0x000fe20000000f00 */
[----:B------:R-:W-:Y:S01]  /*0fc0*/  IMAD.MOV.U32 R14, RZ, RZ, 0x1f ;  /* 0x0000001fff0e7424 */ /* 0x000fe200078e00ff */
[----:B------:R-:W-:Y:S02]  /*0fd0*/  MOV R19, 0xffffffff ;  /* 0xffffffff00137802 */ /* 0x000fe40000000f00 */
[----:B------:R-:W-:Y:S02]  /*0fe0*/  MOV R8, 0x1000 ;  /* 0x0000100000087802 */ /* 0x000fe40000000f00 */
[----:B------:R-:W-:Y:S05]  /*0ff0*/  CALL.REL.NOINC `($__internal_156_$__cuda_sm70_shflsync_bfly_p) ;  /* 0x0000039000007944 */ /* 0x000fea0003c00000 */
[----:B0-----:R-:W-:Y:S01]  /*1000*/  HFMA2.MMA R17, -RZ, RZ, 0, 1.1920928955078125e-07 ;  /* 0x00000002ff117435 */ /* 0x001fe200000001ff */
[----:B-1----:R-:W-:Y:S01]  /*1010*/  FADD.FTZ R18, R15, R14 ;  /* 0x0000000e0f127221 */ /* 0x002fe20000010000 */
[----:B------:R-:W-:Y:S01]  /*1020*/  MOV R19, 0xffffffff ;  /* 0xffffffff00137802 */ /* 0x000fe20000000f00 */
[----:B------:R-:W-:Y:S01]  /*1030*/  IMAD.MOV.U32 R14, RZ, RZ, 0x1f ;  /* 0x0000001fff0e7424 */ /* 0x000fe200078e00ff */
[----:B------:R-:W-:-:S02]  /*1040*/  MOV R8, 0x1060 ;  /* 0x0000106000087802 */ /* 0x000fc40000000f00 */
[----:B------:R-:W-:Y:S05]  /*1050*/  CALL.REL.NOINC `($__internal_156_$__cuda_sm70_shflsync_bfly_p) ;  /* 0x0000033000007944 */ /* 0x000fea0003c00000 */
        /* <DEDUP_REMOVED lines=14> */
[----:B------:R-:W-:Y:S01]  /*1140*/  MOV R14, 0x1f ;  /* 0x0000001f000e7802 */ /* 0x000fe20000000f00 */
[----:B------:R-:W-:Y:S01]  /*1150*/  IMAD.MOV.U32 R19, RZ, RZ, -0x1 ;  /* 0xffffffffff137424 */ /* 0x000fe200078e00ff */
[----:B------:R-:W-:-:S02]  /*1160*/  MOV R8, 0x1190 ;  /* 0x0000119000087802 */ /* 0x000fc40000000f00 */
[----:B------:R-:W-:Y:S02]  /*1170*/  MOV R18, R12 ;  /* 0x0000000c00127202 */ /* 0x000fe40000000f00 */
[----:B------:R-:W-:Y:S05]  /*1180*/  CALL.REL.NOINC `($__internal_156_$__cuda_sm70_shflsync_bfly_p) ;  /* 0x0000020000007944 */ /* 0x000fea0003c00000 */
[----:B-1----:R-:W-:Y:S01]  /*1190*/  MOV R15, R14 ;  /* 0x0000000e000f7202 */ /* 0x002fe20000000f00 */
[----:B------:R-:W-:Y:S01]  /*11a0*/  HFMA2.MMA R14, -RZ, RZ, 0, 1.847743988037109375e-06 ;  /* 0x0000001fff0e7435 */ /* 0x000fe200000001ff */
[----:B0-----:R-:W-:Y:S01]  /*11b0*/  MOV R18, R11 ;  /* 0x0000000b00127202 */ /* 0x001fe20000000f00 */
        /* <DEDUP_REMOVED lines=13> */
[----:B------:R-:W-:Y:S01]  /*1290*/  IMAD.MOV.U32 R19, RZ, RZ, -0x1 ;  /* 0xffffffffff137424 */ /* 0x000fe200078e00ff */
[----:B------:R-:W-:-:S02]  /*12a0*/  MOV R8, 0x12c0 ;  /* 0x000012c000087802 */ /* 0x000fc40000000f00 */
[----:B------:R-:W-:Y:S05]  /*12b0*/  CALL.REL.NOINC `($__internal_156_$__cuda_sm70_shflsync_bfly_p) ;  /* 0x000000d000007944 */ /* 0x000fea0003c00000 */
[----:B0-----:R-:W-:Y:S01]  /*12c0*/  HFMA2.MMA R17, -RZ, RZ, 0, 4.76837158203125e-07 ;  /* 0x00000008ff117435 */ /* 0x001fe200000001ff */
[----:B-1----:R-:W-:Y:S01]  /*12d0*/  FADD.FTZ R18, R18, R14 ;  /* 0x0000000e12127221 */ /* 0x002fe20000010000 */
[----:B------:R-:W-:-:S02]  /*12e0*/  MOV R14, 0x1f ;  /* 0x0000001f000e7802 */ /* 0x000fc40000000f00 */
[----:B------:R-:W-:Y:S02]  /*12f0*/  MOV R19, 0xffffffff ;  /* 0xffffffff00137802 */ /* 0x000fe40000000f00 */
[----:B------:R-:W-:Y:S02]  /*1300*/  MOV R8, 0x1320 ;  /* 0x0000132000087802 */ /* 0x000fe40000000f00 */
[----:B------:R-:W-:Y:S05]  /*1310*/  CALL.REL.NOINC `($__internal_156_$__cuda_sm70_shflsync_bfly_p) ;  /* 0x0000007000007944 */ /* 0x000fea0003c00000 */
[----:B01----:R-:W-:Y:S01]  /*1320*/  FADD.FTZ R18, R18, R14 ;  /* 0x0000000e12127221 */ /* 0x003fe20000010000 */
[----:B------:R-:W-:Y:S01]  /*1330*/  HFMA2.MMA R14, -RZ, RZ, 0, 1.847743988037109375e-06 ;  /* 0x0000001fff0e7435 */ /* 0x000fe200000001ff */
[----:B------:R-:W-:Y:S01]  /*1340*/  IMAD.MOV.U32 R17, RZ, RZ, 0x10 ;  /* 0x00000010ff117424 */ /* 0x000fe200078e00ff */
[----:B------:R-:W-:Y:S02]  /*1350*/  MOV R19, 0xffffffff ;  /* 0xffffffff00137802 */ /* 0x000fe40000000f00 */
[----:B------:R-:W-:Y:S02]  /*1360*/  MOV R8, 0x1380 ;  /* 0x0000138000087802 */ /* 0x000fe40000000f00 */
[----:B------:R-:W-:Y:S05]  /*1370*/  CALL.REL.NOINC `($__internal_156_$__cuda_sm70_shflsync_bfly_p) ;  /* 0x0000001000007944 */ /* 0x000fea0003c00000 */
[----:B01----:R-:W-:Y:S05]  /*1380*/  BRA `(.L_x_9511) ;  /* 0xfffff80000007947 */ /* 0x003fea000383ffff */
        .weak           $__internal_156_$__cuda_sm70_shflsync_bfly_p
        .type           $__internal_156_$__cuda_sm70_shflsync_bfly_p,@function
        .size           $__internal_156_$__cuda_sm70_shflsync_bfly_p,(.L_x_12458 - $__internal_156_$__cuda_sm70_shflsync_bfly_p)
$__internal_156_$__cuda_sm70_shflsync_bfly_p:
[----:B------:R-:W-:Y:S01]  /*1390*/  HFMA2.MMA R9, -RZ, RZ, 0, 0 ;  /* 0x00000000ff097435 */ /* 0x000fe200000001ff */
[----:B------:R-:W-:Y:S04]  /*13a0*/  WARPSYNC R19 ;  /* 0x0000001300007348 */ /* 0x000fe80003800000 */
[----:B------:R0:W1:Y:S01]  /*13b0*/  SHFL.BFLY PT, R14, R18, R17, R14 ;  /* 0x0c000011120e7389 */ /* 0x00006200000e000e */
[----:B------:R-:W-:Y:S05]  /*13c0*/  RET.REL.NODEC R8 `(_ZN10layer_norm22ln_bwd_finalize_kernelINS_22Kernel_traits_finalizeILj1024Ef6__halffS2_fjLb1ELj1024ELj4ENS_18Kernel_traits_baseILj1024EfS2_fS2_fjLj1024EEEEELb1ELb0EEEvNS_9BwdParamsE) ;  /* 0xffffec3008007950 */ /* 0x000fea0003c3ffff */
.L_x_9512:
        /* <DEDUP_REMOVED lines=11> */
.L_x_12458:


//--------------------- .text._ZN10layer_norm13ln_bwd_kernelINS_13Kernel_traitsIf6__halffS2_fjLj1024ELj1ELj4ELj1ELj16ENS_18Kernel_traits_baseILj1024EfS2_fS2_fjLj128EEEEELb1ELb1ELb1ELb0EEEvNS_9BwdParamsE --------------------------
	.section	.text._ZN10layer_norm13ln_bwd_kernelINS_13Kernel_traitsIf6__halffS2_fjLj1024ELj1ELj4ELj1ELj16ENS_18Kernel_traits_baseILj1024EfS2_fS2_fjLj128EEEEELb1ELb1ELb1ELb0EEEvNS_9BwdParamsE,"ax",@progbits
	.sectioninfo	@"SHI_REGISTERS=255"
	.align	128
        .global         _ZN10layer_norm13ln_bwd_kernelINS_13Kernel_traitsIf6__halffS2_fjLj1024ELj1ELj4ELj1ELj16ENS_18Kernel_traits_baseILj1024EfS2_fS2_fjLj128EEEEELb1ELb1ELb1ELb0EEEvNS_9BwdParamsE
        .type           _ZN10layer_norm13ln_bwd_kernelINS_13Kernel_traitsIf6__halffS2_fjLj1024ELj1ELj4ELj1ELj16ENS_18Kernel_traits_baseILj1024EfS2_fS2_fjLj128EEEEELb1ELb1ELb1ELb0EEEvNS_9BwdParamsE,@function
        .size           _ZN10layer_norm13ln_bwd_kernelINS_13Kernel_traitsIf6__halffS2_fjLj1024ELj1ELj4ELj1ELj16ENS_18Kernel_traits_baseILj1024EfS2_fS2_fjLj128EEEEELb1ELb1ELb1ELb0EEEvNS_9BwdParamsE,(.L_x_12459 - _ZN10layer_norm13ln_bwd_kernelINS_13Kernel_traitsIf6__halffS2_fjLj1024ELj1ELj4ELj1ELj16ENS_18Kernel_traits_baseILj1024EfS2_fS2_fjLj128EEEEELb1ELb1ELb1ELb0EEEvNS_9BwdParamsE)
        .other          _ZN10layer_norm13ln_bwd_kernelINS_13Kernel_traitsIf6__halffS2_fjLj1024ELj1ELj4ELj1ELj16ENS_18Kernel_traits_baseILj1024EfS2_fS2_fjLj128EEEEELb1ELb1ELb1ELb0EEEvNS_9BwdParamsE,@"STO_CUDA_ENTRY STV_DEFAULT"
_ZN10layer_norm13ln_bwd_kernelINS_13Kernel_traitsIf6__halffS2_fjLj1024ELj1ELj4ELj1ELj16ENS_18Kernel_traits_baseILj1024EfS2_fS2_fjLj128EEEEELb1ELb1ELb1ELb0EEEvNS_9BwdParamsE:
.text._ZN10layer_norm13ln_bwd_kernelINS_13Kernel_traitsIf6__halffS2_fjLj1024ELj1ELj4ELj1ELj16ENS_18Kernel_traits_baseILj1024EfS2_fS2_fjLj128EEEEELb1ELb1ELb1ELb0EEEvNS_9BwdParamsE:
        /* <DEDUP_REMOVED lines=23> */
[----:B------:R-:W-:Y:S02]  /*0170*/  @P1 MOV R7, 0x20 ;  /* 0x0000002000071802 */ /* 0x000fe40000000f00 */
[----:B------:R0:W4:Y:S03]  /*0180*/  LDL.64 R32, [R1+0x88] ;  /* 0x0000880001207983 */ /* 0x0001260000100a00 */
[----:B------:R-:W-:Y:S01]  /*0190*/  @P1 IMAD.WIDE.U32 R4, R0, R7, c[0x0][0x1b0] ;  /* 0x00006c0000041625 */ /* 0x000fe200078e0007 */
        /* <DEDUP_REMOVED lines=35> */
[----:B------:R-:W-:-:S05]  /*03d0*/  @P0 MOV R19, 0x20 ;  /* 0x0000002000130802 */ /* 0x000fca0000000f00 */
[----:B------:R-:W-:-:S04]  /*03e0*/  @P0 IMAD.WIDE.U32 R8, R0, R19, c[0x0][0x1c8] ;  /* 0x0000720000080625 */ /* 0x000fc800078e0013 */
[----:B-1----:R-:W-:Y:S01]  /*03f0*/  @P0 IMAD.WIDE.U32 R4, R0, R19, c[0x0][0x1b0] ;  /* 0x00006c0000040625 */ /* 0x002fe200078e0013 */
[----:B------:R-:W-:Y:S01]  /*0400*/  SHF.R.U32.HI R0, RZ, 0x5, R18 ;  /* 0x00000005ff007819 */ /* 0x000fe20000011612 */
[----:B---3--:R1:W-:Y:S04]  /*0410*/  @P1 STL.64 [R1+0xa8], R52 ;  /* 0x0000a83401001387 */ /* 0x0083e80000100a00 */
[----:B----4-:R-:W-:Y:S01]  /*0420*/  IMAD R6, R7, 0x4, R0 ;  /* 0x0000000407067824 */ /* 0x010fe200078e0200 */
        /* <DEDUP_REMOVED lines=73> */
.L_x_9676:
[----:B------:R-:W-:-:S05]  /*08c0*/  MOV R12, 0x4 ;  /* 0x00000004000c7802 */ /* 0x000fca0000000f00 */
        /* <DEDUP_REMOVED lines=36> */
.L_x_9518:
[----:B------:R-:W-:Y:S05]  /*0b10*/  BSYNC B2 ;  /* 0x0000000000027941 */ /* 0x000fea0003800000 */
.L_x_9517:
        /* <DEDUP_REMOVED lines=12> */
.L_x_9520:
[----:B------:R-:W-:Y:S05]  /*0be0*/  BSYNC B2 ;  /* 0x0000000000027941 */ /* 0x000fea0003800000 */
.L_x_9519:
        /* <DEDUP_REMOVED lines=12> */
.L_x_9522:
[----:B------:R-:W-:Y:S05]  /*0cb0*/  BSYNC B2 ;  /* 0x0000000000027941 */ /* 0x000fea0003800000 */
.L_x_9521:
        /* <DEDUP_REMOVED lines=13> */
.L_x_9516:
        /* <DEDUP_REMOVED lines=13> */
[----:B------:R-:W-:-:S06]  /*0e60*/  HFMA2.MMA R2, -RZ, RZ, 0, 0 ;  /* 0x00000000ff027435 */ /* 0x000fcc00000001ff */
[----:B------:R-:W-:Y:S02]  /*0e70*/  @P0 LEA.HI.SX32 R2, R0, R10, 0x1d ;  /* 0x0000000a00020211 */ /* 0x000fe400078feaff */
[----:B------:R1:W2:Y:S01]  /*0e80*/  LDG.E R0, [R12.64] ;  /* 0x000000040c007981 */ /* 0x0002a2000c1e1900 */
[----:B0-----:R-:W-:Y:S02]  /*0e90*/  ISETP.NE.AND P0, PT, R189, RZ, PT ;  /* 0x000000ffbd00720c */ /* 0x001fe40003f05270 */
[----:B------:R-:W-:Y:S01]  /*0ea0*/  MOV R10, R7 ;  /* 0x00000007000a7202 */ /* 0x000fe20000000f00 */
[----:B-1----:R-:W-:Y:S01]  /*0eb0*/  CS2R R12, SRZ ;  /* 0x00000000000c7805 */ /* 0x002fe2000001ff00 */
[----:B--2---:R-:W-:Y:S01]  /*0ec0*/  FSEL R0, R0, RZ, !P0 ;  /* 0x000000ff00007208 */ /* 0x004fe20004000000 */
[----:B------:R-:W-:Y:S05]  /*0ed0*/  @!P1 BRA `(.L_x_9525) ;  /* 0x0000069000009947 */ /* 0x000fea0003800000 */
[----:B------:R-:W-:Y:S01]  /*0ee0*/  MOV R12, 0x10 ;  /* 0x00000010000c7802 */ /* 0x000fe20000000f00 */
[----:B------:R-:W-:Y:S01]  /*0ef0*/  IMAD.WIDE.U32 R8, R7, R188, c[0x0][0x188] ;  /* 0x0000620007087625 */ /* 0x000fe200078e00bc */
[----:B------:R0:W-:Y:S03]  /*0f00*/  STL [R1+0xdc], R4 ;  /* 0x0000dc0401007387 */ /* 0x0001e60000100800 */
[----:B------:R-:W-:Y:S01]  /*0f10*/  IMAD.WIDE.U32 R12, R11, R12, c[0x0][0x208] ;  /* 0x000082000b0c7625 */ /* 0x000fe200078e000c */
[----:B------:R1:W2:Y:S04]  /*0f20*/  LDG.E.128 R188, [R8.64] ;  /* 0x0000000408bc7981 */ /* 0x0002a8000c1e1d00 */
        /* <DEDUP_REMOVED lines=16> */
[--C-:B----4-:R-:W-:Y:S01]  /*1030*/  HADD2.F32 R13, -RZ, R193.reuse.H0_H0 ;  /* 0x200000c1ff0d7230 */ /* 0x110fe20000004100 */
[C---:B------:R-:W-:Y:S01]  /*1040*/  FMUL.FTZ R189, R5.reuse, R189 ;  /* 0x000000bd05bd7220 */ /* 0x040fe20000410000 */
[----:B------:R-:W-:Y:S01]  /*1050*/  HADD2.F32 R10, -RZ, R193.H1_H1 ;  /* 0x300000c1ff0a7230 */ /* 0x000fe20000004100 */
[C---:B------:R-:W-:Y:S01]  /*1060*/  FADD.FTZ R193, -R0.reuse, R198 ;  /* 0x000000c600c17221 */ /* 0x040fe20000010100 */
[--C-:B-1----:R-:W-:Y:S01]  /*1070*/  HADD2.F32 R219, -RZ, R194.reuse.H0_H0 ;  /* 0x200000c2ffdb7230 */ /* 0x102fe20000004100 */
[C---:B------:R-:W-:Y:S01]  /*1080*/  FMUL.FTZ R3, R5.reuse, R190 ;  /* 0x000000be05037220 */ /* 0x040fe20000410000 */
[----:B------:R-:W-:Y:S01]  /*1090*/  HADD2.F32 R218, -RZ, R194.H1_H1 ;  /* 0x300000c2ffda7230 */ /* 0x000fe20000004100 */
[C---:B------:R-:W-:Y:S01]  /*10a0*/  FADD.FTZ R194, -R0.reuse, R199 ;  /* 0x000000c700c27221 */ /* 0x040fe20000010100 */
[----:B------:R-:W2:Y:S01]  /*10b0*/  LDL R190, [R1+0x9c] ;  /* 0x00009c0001be7983 */ /* 0x000ea20000100800 */
[C---:B------:R-:W-:Y:S01]  /*10c0*/  FMUL.FTZ R199, R5.reuse, R191 ;  /* 0x000000bf05c77220 */ /* 0x040fe20000410000 */
[--C-:B------:R-:W-:Y:S01]  /*10d0*/  HADD2.F32 R8, -RZ, R192.reuse.H0_H0 ;  /* 0x200000c0ff087230 */ /* 0x100fe20000004100 */
[----:B------:R-:W-:Y:S01]  /*10e0*/  FMUL.FTZ R198, R5, R188 ;  /* 0x000000bc05c67220 */ /* 0x000fe20000410000 */
[----:B------:R-:W-:Y:S01]  /*10f0*/  HADD2.F32 R12, -RZ, R192.H1_H1 ;  /* 0x300000c0ff0c7230 */ /* 0x000fe20000004100 */
        /* <DEDUP_REMOVED lines=36> */
[----:B------:R-:W-:Y:S01]  /*1340*/  HADD2.F32 R252, -RZ, R195.H0_H0 ;  /* 0x200000c3fffc7230 */ /* 0x000fe20000004100 */
        /* <DEDUP_REMOVED lines=13> */
[----:B------:R-:W-:Y:S01]  /*1420*/  HADD2.F32 R195, -RZ, R195.H1_H1 ;  /* 0x300000c3ffc37230 */ /* 0x000fe20000004100 */
        /* <DEDUP_REMOVED lines=20> */
.L_x_9525:
[----:B-1----:R-:W-:Y:S05]  /*1570*/  BSYNC B2 ;  /* 0x0000000000027941 */ /* 0x002fea0003800000 */
.L_x_9524:
        /* <DEDUP_REMOVED lines=14> */
[----:B------:R-:W-:-:S03]  /*1660*/  ISETP.NE.AND.EX P0, PT, RZ, c[0x0][0x21c], PT, P0 ;  /* 0x00008700ff007a0c */ /* 0x000fc60003f05300 */
[----:B------:R-:W3:Y:S04]  /*1670*/  LDL R242, [R1+0x58] ;  /* 0x0000580001f27983 */ /* 0x000ee80000100800 */
[----:B------:R-:W3:Y:S06]  /*1680*/  LDL R240, [R1+0x5c] ;  /* 0x00005c0001f07983 */ /* 0x000eec0000100800 */
[----:B------:R-:W-:-:S05]  /*1690*/  @P0 IMAD.WIDE.U32 R200, R10, R218, c[0x0][0x218] ;  /* 0x000086000ac80625 */ /* 0x000fca00078e00da */
[----:B------:R0:W5:Y:S04]  /*16a0*/  @P0 LDG.E.128 R148, [R200.64] ;  /* 0x00000004c8940981 */ /* 0x000168000c1e1d00 */
[----:B------:R0:W5:Y:S02]  /*16b0*/  @P0 LDG.E.128 R152, [R200.64+0x10] ;  /* 0x00001004c8980981 */ /* 0x000164000c1e1d00 */
[----:B0-----:R-:W-:-:S10]  /*16c0*/  HFMA2.MMA R200, -RZ, RZ, 0, 4.76837158203125e-07 ;  /* 0x00000008ffc87435 */ /* 0x001fd400000001ff */
[----:B------:R-:W-:-:S06]  /*16d0*/  IMAD.WIDE.U32 R200, R2, R200, c[0x0][0x190] ;  /* 0x0000640002c87625 */ /* 0x000fcc00078e00c8 */
[----:B------:R-:W5:Y:S01]  /*16e0*/  LDG.E.64 R200, [R200.64] ;  /* 0x00000004c8c87981 */ /* 0x000f62000c1e1b00 */
[C---:B--2---:R-:W-:Y:S01]  /*16f0*/  FADD.FTZ R223, -R0.reuse, R190 ;  /* 0x000000be00df7221 */ /* 0x044fe20000010100 */
[--C-:B----4-:R-:W-:Y:S01]  /*1700*/  HADD2.F32 R190, -RZ, R194.reuse.H0_H0 ;  /* 0x200000c2ffbe7230 */ /* 0x110fe20000004100 */
[C---:B------:R-:W-:Y:S01]  /*1710*/  FADD.FTZ R222, -R0.reuse, R191 ;  /* 0x000000bf00de7221 */ /* 0x040fe20000010100 */
[----:B------:R-:W-:Y:S01]  /*1720*/  HADD2.F32 R191, -RZ, R194.H1_H1 ;  /* 0x300000c2ffbf7230 */ /* 0x000fe20000004100 */
[C---:B------:R-:W-:Y:S01]  /*1730*/  FADD.FTZ R225, -R0.reuse, R188 ;  /* 0x000000bc00e17221 */ /* 0x040fe20000010100 */
[--C-:B------:R-:W-:Y:S01]  /*1740*/  HADD2.F32 R188, -RZ, R195.reuse.H0_H0 ;  /* 0x200000c3ffbc7230 */ /* 0x100fe20000004100 */
[C---:B------:R-:W-:Y:S01]  /*1750*/  FADD.FTZ R224, -R0.reuse, R189 ;  /* 0x000000bd00e07221 */ /* 0x040fe20000010100 */
[----:B------:R-:W-:Y:S01]  /*1760*/  HADD2.F32 R189, -RZ, R195.H1_H1 ;  /* 0x300000c3ffbd7230 */ /* 0x000fe20000004100 */
[C---:B---3--:R-:W-:Y:S02]  /*1770*/  FADD.FTZ R194, -R0.reuse, R199 ;  /* 0x000000c700c27221 */ /* 0x048fe40000010100 */
[----:B------:R-:W2:Y:S01]  /*1780*/  LDL R199, [R1+0x60] ;  /* 0x0000600001c77983 */ /* 0x000ea20000100800 */
[----:B------:R-:W-:-:S03]  /*1790*/  FADD.FTZ R195, -R0, R198 ;  /* 0x000000c600c37221 */ /* 0x000fc60000010100 */
[----:B------:R-:W3:Y:S01]  /*17a0*/  LDL R198, [R1+0x64] ;  /* 0x0000640001c67983 */ /* 0x000ee20000100800 */
[--C-:B------:R-:W-:Y:S01]  /*17b0*/  HADD2.F32 R218, -RZ, R192.reuse.H0_H0 ;  /* 0x200000c0ffda7230 */ /* 0x100fe20000004100 */
[----:B------:R-:W-:Y:S01]  /*17c0*/  FMUL.FTZ R251, R5, R225 ;  /* 0x000000e105fb7220 */ /* 0x000fe20000410000 */
[----:B------:R-:W-:-:S03]  /*17d0*/  HADD2.F32 R219, -RZ, R192.H1_H1 ;  /* 0x300000c0ffdb7230 */ /* 0x000fc60000004100 */
[----:B------:R-:W-:Y:S01]  /*17e0*/  FMUL.FTZ R250, R250, R218 ;  /* 0x000000dafafa7220 */ /* 0x000fe20000410000 */
[--C-:B------:R-:W-:Y:S01]  /*17f0*/  HADD2.F32 R192, -RZ, R193.reuse.H0_H0 ;  /* 0x200000c1ffc07230 */ /* 0x100fe20000004100 */
[----:B------:R-:W-:Y:S02]  /*1800*/  FMUL.FTZ R249, R5, R224 ;  /* 0x000000e005f97220 */ /* 0x000fe40000410000 */
        /* <DEDUP_REMOVED lines=51> */
.L_x_9527:
[----:B------:R-:W-:Y:S05]  /*1b40*/  BSYNC B2 ;  /* 0x0000000000027941 */ /* 0x000fea0003800000 */
.L_x_9526:
        /* <DEDUP_REMOVED lines=19> */
[----:B------:R-:W-:Y:S01]  /*1c80*/  IADD3 R10, R10, 0x20, RZ ;  /* 0x000000200a0a7810 */ /* 0x000fe20007ffe0ff */
[C---:B--2---:R-:W-:Y:S02]  /*1c90*/  FADD.FTZ R14, -R0.reuse, R188 ;  /* 0x000000bc000e7221 */ /* 0x044fe40000010100 */
[C---:B------:R-:W-:Y:S01]  /*1ca0*/  FADD.FTZ R15, -R0.reuse, R189 ;  /* 0x000000bd000f7221 */ /* 0x040fe20000010100 */
[--C-:B---3--:R-:W-:Y:S01]  /*1cb0*/  HADD2.F32 R218, -RZ, R192.reuse.H0_H0 ;  /* 0x200000c0ffda7230 */ /* 0x108fe20000004100 */
[C---:B------:R-:W-:Y:S01]  /*1cc0*/  FMUL.FTZ R14, R5.reuse, R14 ;  /* 0x0000000e050e7220 */ /* 0x040fe20000410000 */
[----:B------:R-:W-:Y:S01]  /*1cd0*/  HADD2.F32 R219, -RZ, R192.H1_H1 ;  /* 0x300000c0ffdb7230 */ /* 0x000fe20000004100 */
[----:B------:R-:W-:Y:S01]  /*1ce0*/  FADD.FTZ R16, -R0, R190 ;  /* 0x000000be00107221 */ /* 0x000fe20000010100 */
[--C-:B------:R-:W-:Y:S01]  /*1cf0*/  HADD2.F32 R192, -RZ, R193.reuse.H0_H0 ;  /* 0x200000c1ffc07230 */ /* 0x100fe20000004100 */
[----:B------:R-:W-:Y:S01]  /*1d00*/  FMUL.FTZ R236, R136, R218 ;  /* 0x000000da88ec7220 */ /* 0x000fe20000410000 */
[----:B------:R-:W-:Y:S01]  /*1d10*/  HADD2.F32 R193, -RZ, R193.H1_H1 ;  /* 0x300000c1ffc17230 */ /* 0x000fe20000004100 */
[----:B------:R-:W-:Y:S01]  /*1d20*/  FMUL.FTZ R15, R5, R15 ;  /* 0x0000000f050f7220 */ /* 0x000fe20000410000 */
[----:B------:R-:W-:Y:S01]  /*1d30*/  HADD2.F32 R190, -RZ, R194.H0_H0 ;  /* 0x200000c2ffbe7230 */ /* 0x000fe20000004100 */
[----:B------:R-:W-:Y:S01]  /*1d40*/  FMUL.FTZ R235, R137, R219 ;  /* 0x000000db89eb7220 */ /* 0x000fe20000410000 */
[--C-:B------:R-:W-:Y:S01]  /*1d50*/  HADD2.F32 R188, -RZ, R195.reuse.H0_H0 ;  /* 0x200000c3ffbc7230 */ /* 0x100fe20000004100 */
[----:B------:R-:W-:Y:S01]  /*1d60*/  FADD.FTZ R13, R13, R236 ;  /* 0x000000ec0d0d7221 */ /* 0x000fe20000010000 */
[----:B------:R-:W-:Y:S01]  /*1d70*/  HADD2.F32 R189, -RZ, R195.H1_H1 ;  /* 0x300000c3ffbd7230 */ /* 0x000fe20000004100 */
[----:B------:R-:W-:-:S02]  /*1d80*/  FFMA.FTZ R12, R14, R236, R12 ;  /* 0x000000ec0e0c7223 */ /* 0x000fc4000001000c */
[----:B------:R-:W-:Y:S01]  /*1d90*/  FADD.FTZ R17, -R0, R191 ;  /* 0x000000bf00117221 */ /* 0x000fe20000010100 */
[----:B------:R-:W-:Y:S01]  /*1da0*/  HADD2.F32 R191, -RZ, R194.H1_H1 ;  /* 0x300000c2ffbf7230 */ /* 0x000fe20000004100 */
        /* <DEDUP_REMOVED lines=46> */
.L_x_9529:
[----:B------:R-:W-:Y:S05]  /*2090*/  BSYNC B2 ;  /* 0x0000000000027941 */ /* 0x000fea0003800000 */
.L_x_9528:
[----:B-----5:R-:W-:-:S13]  /*20a0*/  ISETP.GE.U32.AND P0, PT, R3, 0x80, PT ;  /* 0x000000800300780c */ /* 0x020fda0003f06070 */
[----:B------:R-:W-:Y:S05]  /*20b0*/  @!P0 BRA `(.L_x_9523) ;  /* 0x000004f000008947 */ /* 0x000fea0003800000 */
[----:B------:R-:W-:Y:S01]  /*20c0*/  HFMA2.MMA R196, -RZ, RZ, 0, 9.5367431640625e-07 ;  /* 0x00000010ffc47435 */ /* 0x000fe200000001ff */
[----:B------:R-:W-:-:S04]  /*20d0*/  IMAD.MOV.U32 R218, RZ, RZ, 0x20 ;  /* 0x00000020ffda7424 */ /* 0x000fc800078e00ff */
[----:B------:R-:W-:-:S05]  /*20e0*/  IMAD.WIDE.U32 R192, R10, R218, c[0x0][0x188] ;  /* 0x000062000ac07625 */ /* 0x000fca00078e00da */
        /* <DEDUP_REMOVED lines=9> */
[----:B0-----:R-:W-:-:S05]  /*2180*/  MOV R10, 0x8 ;  /* 0x00000008000a7802 */ /* 0x001fca0000000f00 */
[----:B------:R-:W-:-:S05]  /*2190*/  IMAD.WIDE.U32 R10, R2, R10, c[0x0][0x190] ;  /* 0x00006400020a7625 */ /* 0x000fca00078e000a */
[----:B------:R0:W5:Y:S01]  /*21a0*/  LDG.E.64 R204, [R10.64] ;  /* 0x000000040acc7981 */ /* 0x000162000c1e1b00 */
[C---:B--2---:R-:W-:Y:S02]  /*21b0*/  FADD.FTZ R2, -R0.reuse, R188 ;  /* 0x000000bc00027221 */ /* 0x044fe40000010100 */
[C---:B0-----:R-:W-:Y:S02]  /*21c0*/  FADD.FTZ R10, -R0.reuse, R189 ;  /* 0x000000bd000a7221 */ /* 0x041fe40000010100 */
[C---:B------:R-:W-:Y:S02]  /*21d0*/  FADD.FTZ R11, -R0.reuse, R190 ;  /* 0x000000be000b7221 */ /* 0x040fe40000010100 */
[C---:B------:R-:W-:Y:S02]  /*21e0*/  FADD.FTZ R191, -R0.reuse, R191 ;  /* 0x000000bf00bf7221 */ /* 0x040fe40000010100 */
[C---:B----4-:R-:W-:Y:S01]  /*21f0*/  FADD.FTZ R188, -R0.reuse, R192 ;  /* 0x000000c000bc7221 */ /* 0x050fe20000010100 */
[----:B---3--:R-:W-:Y:S01]  /*2200*/  HADD2.F32 R192, -RZ, R196.H0_H0 ;  /* 0x200000c4ffc07230 */ /* 0x008fe20000004100 */
[----:B------:R-:W-:-:S02]  /*2210*/  FADD.FTZ R189, -R0, R193 ;  /* 0x000000c100bd7221 */ /* 0x000fc40000010100 */
[C---:B------:R-:W-:Y:S02]  /*2220*/  FADD.FTZ R190, -R0.reuse, R194 ;  /* 0x000000c200be7221 */ /* 0x040fe40000010100 */
[----:B------:R-:W-:Y:S01]  /*2230*/  FADD.FTZ R195, -R0, R195 ;  /* 0x000000c300c37221 */ /* 0x000fe20000010100 */
[----:B------:R-:W-:Y:S01]  /*2240*/  HADD2.F32 R0, -RZ, R196.H1_H1 ;  /* 0x300000c4ff007230 */ /* 0x000fe20000004100 */
[C---:B------:R-:W-:Y:S02]  /*2250*/  FMUL.FTZ R237, R5.reuse, R10 ;  /* 0x0000000a05ed7220 */ /* 0x040fe40000410000 */
[----:B------:R-:W-:Y:S02]  /*2260*/  FMUL.FTZ R239, R5, R2 ;  /* 0x0000000205ef7220 */ /* 0x000fe40000410000 */
[----:B------:R-:W-:Y:S01]  /*2270*/  FMUL.FTZ R238, R120, R192 ;  /* 0x000000c078ee7220 */ /* 0x000fe20000410000 */
[----:B------:R-:W-:Y:S01]  /*2280*/  HADD2.F32 R194, -RZ, R197.H0_H0 ;  /* 0x200000c5ffc27230 */ /* 0x000fe20000004100 */
[----:B------:R-:W-:-:S02]  /*2290*/  FFMA.FTZ R89, R237, R0, R89 ;  /* 0x00000000ed597223 */ /* 0x000fc40000010059 */
[----:B------:R-:W-:Y:S02]  /*22a0*/  FADD.FTZ R57, R57, R0 ;  /* 0x0000000039397221 */ /* 0x000fe40000010000 */
[----:B------:R-:W-:Y:S02]  /*22b0*/  FMUL.FTZ R228, R121, R0 ;  /* 0x0000000079e47220 */ /* 0x000fe40000410000 */
[----:B------:R-:W-:Y:S02]  /*22c0*/  FADD.FTZ R0, R13, R238 ;  /* 0x000000ee0d007221 */ /* 0x000fe40000010000 */
[----:B------:R-:W-:Y:S01]  /*22d0*/  FFMA.FTZ R2, R239, R238, R12 ;  /* 0x000000eeef027223 */ /* 0x000fe2000001000c */
[----:B------:R-:W-:Y:S01]  /*22e0*/  HADD2.F32 R193, -RZ, R197.H1_H1 ;  /* 0x300000c5ffc17230 */ /* 0x000fe20000004100 */
        /* <DEDUP_REMOVED lines=13> */
[----:B------:R-:W-:Y:S01]  /*23c0*/  FFMA.FTZ R2, R210, R215, R2 ;  /* 0x000000d7d2027223 */ /* 0x000fe20000010002 */
[----:B------:R-:W-:Y:S01]  /*23d0*/  HADD2.F32 R197, -RZ, R199.H0_H0 ;  /* 0x200000c7ffc57230 */ /* 0x000fe20000004100 */
[----:B------:R-:W-:Y:S02]  /*23e0*/  FMUL.FTZ R212, R5, R189 ;  /* 0x000000bd05d47220 */ /* 0x000fe40000410000 */
[----:B------:R-:W-:Y:S02]  /*23f0*/  FMUL.FTZ R217, R117, R198 ;  /* 0x000000c675d97220 */ /* 0x000fe40000410000 */
[----:B------:R-:W-:-:S02]  /*2400*/  FADD.FTZ R0, R0, R216 ;  /* 0x000000d800007221 */ /* 0x000fc40000010000 */
[----:B------:R-:W-:Y:S01]  /*2410*/  FFMA.FTZ R2, R211, R216, R2 ;  /* 0x000000d8d3027223 */ /* 0x000fe20000010002 */
[----:B------:R-:W-:Y:S01]  /*2420*/  HADD2.F32 R199, -RZ, R199.H1_H1 ;  /* 0x300000c7ffc77230 */ /* 0x000fe20000004100 */
        /* <DEDUP_REMOVED lines=24> */
.L_x_9523:
[----:B------:R-:W-:Y:S05]  /*25b0*/  BSYNC B1 ;  /* 0x0000000000017941 */ /* 0x000fea0003800000 */
.L_x_9515:
[----:B------:R-:W-:Y:S05]  /*25c0*/  BRA.DIV ~URZ, `(.L_x_9530) ;  /* 0x00005e527f007947 */ /* 0x000fea000b800000 */
[----:B------:R1:W2:Y:S02]  /*25d0*/  SHFL.BFLY PT, R2, R13, 0x1, 0x1f ;  /* 0x0c201f000d027f89 */ /* 0x0002a400000e0000 */
.L_x_9691:
        /* <DEDUP_REMOVED lines=18> */
.L_x_9692:
        /* <DEDUP_REMOVED lines=20> */
[----:B------:R-:W-:-:S05]  /*2840*/  IMAD.WIDE.U32 R10, R0, R10, c[0x0][0x170] ;  /* 0x00005c00000a7625 */ /* 0x000fca00078e000a */
[----:B------:R0:W5:Y:S02]  /*2850*/  LDG.E.128 R172, [R10.64] ;  /* 0x000000040aac7981 */ /* 0x000164000c1e1d00 */
.L_x_9535:
[----:B------:R-:W-:Y:S05]  /*2860*/  BSYNC B2 ;  /* 0x0000000000027941 */ /* 0x000fea0003800000 */
.L_x_9534:
        /* <DEDUP_REMOVED lines=12> */
.L_x_9537:
[----:B------:R-:W-:Y:S05]  /*2930*/  BSYNC B2 ;  /* 0x0000000000027941 */ /* 0x000fea0003800000 */
.L_x_9536:
        /* <DEDUP_REMOVED lines=12> */
[----:B------:R-:W-:Y:S02]  /*2a00*/  FADD.FTZ R48, R48, R11 ;  /* 0x0000000b30307221 */ /* 0x000fe40000010000 */
[----:B--2---:R-:W-:-:S05]  /*2a10*/  FMUL.FTZ R10, R13, R10 ;  /* 0x0000000a0d0a7220 */ /* 0x004fca0000410000 */
[----:B------:R-:W-:-:S04]  /*2a20*/  FSEL R10, R10, RZ, P0 ;  /* 0x000000ff0a0a7208 */ /* 0x000fc80000000000 */
[----:B------:R-:W-:-:S04]  /*2a30*/  F2FP.PACK_AB R10, RZ, R10 ;  /* 0x0000000aff0a723e */ /* 0x000fc800000000ff */
[----:B------:R-:W-:Y:S02]  /*2a40*/  PRMT R180, R10, 0x7610, R180 ;  /* 0x000076100ab47816 */ /* 0x000fe400000000b4 */
.L_x_9539:
[----:B------:R-:W-:Y:S05]  /*2a50*/  BSYNC B2 ;  /* 0x0000000000027941 */ /* 0x000fea0003800000 */
.L_x_9538:
        /* <DEDUP_REMOVED lines=16> */
.L_x_9541:
[----:B------:R-:W-:Y:S05]  /*2b60*/  BSYNC B2 ;  /* 0x0000000000027941 */ /* 0x000fea0003800000 */
.L_x_9540:
        /* <DEDUP_REMOVED lines=11> */
[----:B--2---:R-:W-:-:S05]  /*2c20*/  FMUL.FTZ R10, R13, R10 ;  /* 0x0000000a0d0a7220 */ /* 0x004fca0000410000 */
[----:B------:R-:W-:-:S04]  /*2c30*/  FSEL R10, R10, RZ, P0 ;  /* 0x000000ff0a0a7208 */ /* 0x000fc80000000000 */
[----:B------:R-:W-:-:S04]  /*2c40*/  F2FP.PACK_AB R10, RZ, R10 ;  /* 0x0000000aff0a723e */ /* 0x000fc800000000ff */
[----:B------:R-:W-:Y:S02]  /*2c50*/  PRMT R180, R180, 0x5410, R10 ;  /* 0x00005410b4b47816 */ /* 0x000fe4000000000a */
.L_x_9543:
[----:B------:R-:W-:Y:S05]  /*2c60*/  BSYNC B2 ;  /* 0x0000000000027941 */ /* 0x000fea0003800000 */
.L_x_9542:
        /* <DEDUP_REMOVED lines=16> */
.L_x_9545:
[----:B------:R-:W-:Y:S05]  /*2d70*/  BSYNC B2 ;  /* 0x0000000000027941 */ /* 0x000fea0003800000 */
.L_x_9544:
        /* <DEDUP_REMOVED lines=15> */
.L_x_9547:
[----:B------:R-:W-:Y:S05]  /*2e70*/  BSYNC B2 ;  /* 0x0000000000027941 */ /* 0x000fea0003800000 */
.L_x_9546:
        /* <DEDUP_REMOVED lines=16> */
.L_x_9549:
[----:B------:R-:W-:Y:S05]  /*2f80*/  BSYNC B2 ;  /* 0x0000000000027941 */ /* 0x000fea0003800000 */
.L_x_9548:
        /* <DEDUP_REMOVED lines=15> */
.L_x_9551:
[----:B------:R-:W-:Y:S05]  /*3080*/  BSYNC B2 ;  /* 0x0000000000027941 */ /* 0x000fea0003800000 */
.L_x_9550:
        /* <DEDUP_REMOVED lines=16> */
.L_x_9553:
[----:B------:R-:W-:Y:S05]  /*3190*/  BSYNC B2 ;  /* 0x0000000000027941 */ /* 0x000fea0003800000 */
.L_x_9552:
        /* <DEDUP_REMOVED lines=15> */
.L_x_9555:
[----:B------:R-:W-:Y:S05]  /*3290*/  BSYNC B2 ;  /* 0x0000000000027941 */ /* 0x000fea0003800000 */
.L_x_9554:
        /* <DEDUP_REMOVED lines=16> */
.L_x_9557:
[----:B------:R-:W-:Y:S05]  /*33a0*/  BSYNC B2 ;  /* 0x0000000000027941 */ /* 0x000fea0003800000 */
.L_x_9556:
        /* <DEDUP_REMOVED lines=15> */
.L_x_9559:
[----:B------:R-:W-:Y:S05]  /*34a0*/  BSYNC B2 ;  /* 0x0000000000027941 */ /* 0x000fea0003800000 */
.L_x_9558:
        /* <DEDUP_REMOVED lines=16> */
.L_x_9561:
[----:B------:R-:W-:Y:S05]  /*35b0*/  BSYNC B2 ;  /* 0x0000000000027941 */ /* 0x000fea0003800000 */
.L_x_9560:
        /* <DEDUP_REMOVED lines=15> */
.L_x_9563:
[----:B------:R-:W-:Y:S05]  /*36b0*/  BSYNC B2 ;  /* 0x0000000000027941 */ /* 0x000fea0003800000 */
.L_x_9562:
        /* <DEDUP_REMOVED lines=15> */
.L_x_9565:
[----:B------:R-:W-:Y:S05]  /*37b0*/  BSYNC B2 ;  /* 0x0000000000027941 */ /* 0x000fea0003800000 */
.L_x_9564:
        /* <DEDUP_REMOVED lines=15> */
.L_x_9567:
[----:B------:R-:W-:Y:S05]  /*38b0*/  BSYNC B2 ;  /* 0x0000000000027941 */ /* 0x000fea0003800000 */
.L_x_9566:
        /* <DEDUP_REMOVED lines=11> */
.L_x_9533:
[----:B------:R-:W-:Y:S05]  /*3970*/  BSYNC B1 ;  /* 0x0000000000017941 */ /* 0x000fea0003800000 */
.L_x_9532:
        /* <DEDUP_REMOVED lines=9> */
.L_x_9571:
[----:B------:R-:W-:Y:S05]  /*3a10*/  BSYNC B2 ;  /* 0x0000000000027941 */ /* 0x000fea0003800000 */
.L_x_9570:
        /* <DEDUP_REMOVED lines=12> */
.L_x_9573:
[----:B------:R-:W-:Y:S05]  /*3ae0*/  BSYNC B2 ;  /* 0x0000000000027941 */ /* 0x000fea0003800000 */
.L_x_9572:
        /* <DEDUP_REMOVED lines=17> */
.L_x_9575:
[----:B------:R-:W-:Y:S05]  /*3c00*/  BSYNC B2 ;  /* 0x0000000000027941 */ /* 0x000fea0003800000 */
.L_x_9574:
        /* <DEDUP_REMOVED lines=14> */
.L_x_9577:
[----:B------:R-:W-:Y:S05]  /*3cf0*/  BSYNC B2 ;  /* 0x0000000000027941 */ /* 0x000fea0003800000 */
.L_x_9576:
        /* <DEDUP_REMOVED lines=15> */
.L_x_9579:
[----:B------:R-:W-:Y:S05]  /*3df0*/  BSYNC B2 ;  /* 0x0000000000027941 */ /* 0x000fea0003800000 */
.L_x_9578:
        /* <DEDUP_REMOVED lines=14> */
.L_x_9581:
[----:B------:R-:W-:Y:S05]  /*3ee0*/  BSYNC B2 ;  /* 0x0000000000027941 */ /* 0x000fea0003800000 */
.L_x_9580:
        /* <DEDUP_REMOVED lines=15> */
.L_x_9583:
[----:B------:R-:W-:Y:S05]  /*3fe0*/  BSYNC B2 ;  /* 0x0000000000027941 */ /* 0x000fea0003800000 */
.L_x_9582:
        /* <DEDUP_REMOVED lines=14> */
.L_x_9585:
[----:B------:R-:W-:Y:S05]  /*40d0*/  BSYNC B2 ;  /* 0x0000000000027941 */ /* 0x000fea0003800000 */
.L_x_9584:
        /* <DEDUP_REMOVED lines=15> */
.L_x_9587:
[----:B------:R-:W-:Y:S05]  /*41d0*/  BSYNC B2 ;  /* 0x0000000000027941 */ /* 0x000fea0003800000 */
.L_x_9586:
        /* <DEDUP_REMOVED lines=14> */
.L_x_9589:
[----:B------:R-:W-:Y:S05]  /*42c0*/  BSYNC B2 ;  /* 0x0000000000027941 */ /* 0x000fea0003800000 */
.L_x_9588:
        /* <DEDUP_REMOVED lines=15> */
.L_x_9591:
[----:B------:R-:W-:Y:S05]  /*43c0*/  BSYNC B2 ;  /* 0x0000000000027941 */ /* 0x000fea0003800000 */
.L_x_9590:
        /* <DEDUP_REMOVED lines=14> */
.L_x_9593:
[----:B------:R-:W-:Y:S05]  /*44b0*/  BSYNC B2 ;  /* 0x0000000000027941 */ /* 0x000fea0003800000 */
.L_x_9592:
        /* <DEDUP_REMOVED lines=15> */
.L_x_9595:
[----:B------:R-:W-:Y:S05]  /*45b0*/  BSYNC B2 ;  /* 0x0000000000027941 */ /* 0x000fea0003800000 */
.L_x_9594:
        /* <DEDUP_REMOVED lines=14> */
.L_x_9597:
[----:B------:R-:W-:Y:S05]  /*46a0*/  BSYNC B2 ;  /* 0x0000000000027941 */ /* 0x000fea0003800000 */
.L_x_9596:
        /* <DEDUP_REMOVED lines=15> */
.L_x_9599:
[----:B------:R-:W-:Y:S05]  /*47a0*/  BSYNC B2 ;  /* 0x0000000000027941 */ /* 0x000fea0003800000 */
.L_x_9598:
        /* <DEDUP_REMOVED lines=14> */
.L_x_9601:
[----:B------:R-:W-:Y:S05]  /*4890*/  BSYNC B2 ;  /* 0x0000000000027941 */ /* 0x000fea0003800000 */
.L_x_9600:
        /* <DEDUP_REMOVED lines=15> */
.L_x_9603:
[----:B------:R-:W-:Y:S05]  /*4990*/  BSYNC B2 ;  /* 0x0000000000027941 */ /* 0x000fea0003800000 */
.L_x_9602:
        /* <DEDUP_REMOVED lines=11> */
.L_x_9569:
[----:B------:R-:W-:Y:S05]  /*4a50*/  BSYNC B1 ;  /* 0x0000000000017941 */ /* 0x000fea0003800000 */
.L_x_9568:
        /* <DEDUP_REMOVED lines=9> */
.L_x_9607:
[----:B------:R-:W-:Y:S05]  /*4af0*/  BSYNC B2 ;  /* 0x0000000000027941 */ /* 0x000fea0003800000 */
.L_x_9606:
        /* <DEDUP_REMOVED lines=12> */
.L_x_9609:
[----:B------:R-:W-:Y:S05]  /*4bc0*/  BSYNC B2 ;  /* 0x0000000000027941 */ /* 0x000fea0003800000 */
.L_x_9608:
        /* <DEDUP_REMOVED lines=17> */
.L_x_9611:
[----:B------:R-:W-:Y:S05]  /*4ce0*/  BSYNC B2 ;  /* 0x0000000000027941 */ /* 0x000fea0003800000 */
.L_x_9610:
        /* <DEDUP_REMOVED lines=14> */
.L_x_9613:
[----:B------:R-:W-:Y:S05]  /*4dd0*/  BSYNC B2 ;  /* 0x0000000000027941 */ /* 0x000fea0003800000 */
.L_x_9612:
        /* <DEDUP_REMOVED lines=15> */
.L_x_9615:
[----:B------:R-:W-:Y:S05]  /*4ed0*/  BSYNC B2 ;  /* 0x0000000000027941 */ /* 0x000fea0003800000 */
.L_x_9614:
        /* <DEDUP_REMOVED lines=14> */
.L_x_9617:
[----:B------:R-:W-:Y:S05]  /*4fc0*/  BSYNC B2 ;  /* 0x0000000000027941 */ /* 0x000fea0003800000 */
.L_x_9616:
        /* <DEDUP_REMOVED lines=15> */
.L_x_9619:
[----:B------:R-:W-:Y:S05]  /*50c0*/  BSYNC B2 ;  /* 0x0000000000027941 */ /* 0x000fea0003800000 */
.L_x_9618:
        /* <DEDUP_REMOVED lines=14> */
.L_x_9621:
[----:B------:R-:W-:Y:S05]  /*51b0*/  BSYNC B2 ;  /* 0x0000000000027941 */ /* 0x000fea0003800000 */
.L_x_9620:
        /* <DEDUP_REMOVED lines=15> */
.L_x_9623:
[----:B------:R-:W-:Y:S05]  /*52b0*/  BSYNC B2 ;  /* 0x0000000000027941 */ /* 0x000fea0003800000 */
.L_x_9622:
        /* <DEDUP_REMOVED lines=14> */
.L_x_9625:
[----:B------:R-:W-:Y:S05]  /*53a0*/  BSYNC B2 ;  /* 0x0000000000027941 */ /* 0x000fea0003800000 */
.L_x_9624:
        /* <DEDUP_REMOVED lines=15> */
.L_x_9627:
[----:B------:R-:W-:Y:S05]  /*54a0*/  BSYNC B2 ;  /* 0x0000000000027941 */ /* 0x000fea0003800000 */
.L_x_9626:
        /* <DEDUP_REMOVED lines=14> */
.L_x_9629:
[----:B------:R-:W-:Y:S05]  /*5590*/  BSYNC B2 ;  /* 0x0000000000027941 */ /* 0x000fea0003800000 */
.L_x_9628:
        /* <DEDUP_REMOVED lines=15> */
.L_x_9631:
[----:B------:R-:W-:Y:S05]  /*5690*/  BSYNC B2 ;  /* 0x0000000000027941 */ /* 0x000fea0003800000 */
.L_x_9630:
        /* <DEDUP_REMOVED lines=14> */
.L_x_9633:
[----:B------:R-:W-:Y:S05]  /*5780*/  BSYNC B2 ;  /* 0x0000000000027941 */ /* 0x000fea0003800000 */
.L_x_9632:
        /* <DEDUP_REMOVED lines=15> */
.L_x_9635:
[----:B------:R-:W-:Y:S05]  /*5880*/  BSYNC B2 ;  /* 0x0000000000027941 */ /* 0x000fea0003800000 */
.L_x_9634:
        /* <DEDUP_REMOVED lines=14> */
.L_x_9637:
[----:B------:R-:W-:Y:S05]  /*5970*/  BSYNC B2 ;  /* 0x0000000000027941 */ /* 0x000fea0003800000 */
.L_x_9636:
        /* <DEDUP_REMOVED lines=15> */
.L_x_9639:
[----:B------:R-:W-:Y:S05]  /*5a70*/  BSYNC B2 ;  /* 0x0000000000027941 */ /* 0x000fea0003800000 */
.L_x_9638:
        /* <DEDUP_REMOVED lines=11> */
.L_x_9605:
[----:B------:R-:W-:Y:S05]  /*5b30*/  BSYNC B1 ;  /* 0x0000000000017941 */ /* 0x000fea0003800000 */
.L_x_9604:
        /* <DEDUP_REMOVED lines=10> */
.L_x_9643:
[----:B------:R-:W-:Y:S05]  /*5be0*/  BSYNC B2 ;  /* 0x0000000000027941 */ /* 0x000fea0003800000 */
.L_x_9642:
        /* <DEDUP_REMOVED lines=12> */
.L_x_9645:
[----:B------:R-:W-:Y:S05]  /*5cb0*/  BSYNC B2 ;  /* 0x0000000000027941 */ /* 0x000fea0003800000 */
.L_x_9644:
[----:B------:R-:W-:Y:S01]  /*5cc0*/  ISETP.NE.U32.AND P6, PT, RZ, c[0x0][0x258], PT ;  /* 0x00009600ff007a0c */ /* 0x000fe20003fc5070 */
[----:B------:R-:W-:Y:S03]  /*5cd0*/  BSSY B2, `(.L_x_9646) ;  /* 0x000000f000027945 */ /* 0x000fe60003800000 */
[----:B------:R-:W-:-:S04]  /*5ce0*/  ISETP.NE.AND.EX P6, PT, RZ, c[0x0][0x25c], PT, P6 ;  /* 0x00009700ff007a0c */ /* 0x000fc80003fc5360 */
[----:B------:R-:W-:Y:S01]  /*5cf0*/  SEL R176, R10, R176, P6 ;  /* 0x000000b00ab07207 */ /* 0x000fe20003000000 */
[----:B------:R-:W-:Y:S05]  /*5d00*/  @!P5 BRA `(.L_x_9647) ;  /* 0x000000b00000d947 */ /* 0x000fea0003800000 */
[----:B------:R-:W-:Y:S01]  /*5d10*/  LOP3.LUT P0, RZ, R204, 0xff, RZ, 0xc0, !PT ;  /* 0x000000ffccff7812 */ /* 0x000fe2000780c0ff */
[----:B------:R-:W-:Y:S01]  /*5d20*/  FMUL.FTZ R10, R10, c[0x0][0x1ec] ;  /* 0x00007b000a0a7a20 */ /* 0x000fe20000410000 */
[----:B------:R-:W-:-:S03]  /*5d30*/  HFMA2.MMA R11, -RZ, RZ, 0, 0 ;  /* 0x00000000ff0b7435 */ /* 0x000fc600000001ff */
[----:B------:R-:W-:-:S08]  /*5d40*/  FMUL.FTZ R10, R10, c[0x0][0x1e8] ;  /* 0x00007a000a0a7a20 */ /* 0x000fd00000410000 */
[----:B------:R-:W-:-:S05]  /*5d50*/  @P0 HADD2.F32 R12, -RZ, R172.H0_H0 ;  /* 0x200000acff0c0230 */ /* 0x000fca0000004100 */
[-C--:B------:R-:W-:Y:S02]  /*5d60*/  @P0 FMUL.FTZ R11, R12, R10.reuse ;  /* 0x0000000a0c0b0220 */ /* 0x080fe40000410000 */
[----:B------:R-:W-:Y:S02]  /*5d70*/  FMUL.FTZ R10, R124, R10 ;  /* 0x0000000a7c0a7220 */ /* 0x000fe40000410000 */
[----:B------:R-:W-:-:S03]  /*5d80*/  FADD.FTZ R24, R24, R11 ;  /* 0x0000000b18187221 */ /* 0x000fc60000010000 */
[----:B------:R-:W-:-:S04]  /*5d90*/  FSEL R10, R10, RZ, P0 ;  /* 0x000000ff0a0a7208 */ /* 0x000fc80000000000 */
[----:B------:R-:W-:-:S04]  /*5da0*/  F2FP.PACK_AB R10, RZ, R10 ;  /* 0x0000000aff0a723e */ /* 0x000fc800000000ff */
[----:B------:R-:W-:Y:S02]  /*5db0*/  PRMT R180, R10, 0x7610, R180 ;  /* 0x000076100ab47816 */ /* 0x000fe400000000b4 */
.L_x_9647:
[----:B------:R-:W-:Y:S05]  /*5dc0*/  BSYNC B2 ;  /* 0x0000000000027941 */ /* 0x000fea0003800000 */
.L_x_9646:
        /* <DEDUP_REMOVED lines=14> */
.L_x_9649:
[----:B------:R-:W-:Y:S05]  /*5eb0*/  BSYNC B2 ;  /* 0x0000000000027941 */ /* 0x000fea0003800000 */
.L_x_9648:
        /* <DEDUP_REMOVED lines=8> */
[-C--:B------:R-:W-:Y:S02]  /*5f40*/  @P0 FMUL.FTZ R11, R12, R10.reuse ;  /* 0x0000000a0c0b0220 */ /* 0x080fe40000410000 */
[----:B------:R-:W-:Y:S02]  /*5f50*/  FMUL.FTZ R10, R125, R10 ;  /* 0x0000000a7d0a7220 */ /* 0x000fe40000410000 */
[----:B------:R-:W-:-:S03]  /*5f60*/  FADD.FTZ R25, R25, R11 ;  /* 0x0000000b19197221 */ /* 0x000fc60000010000 */
[----:B------:R-:W-:-:S04]  /*5f70*/  FSEL R10, R10, RZ, P0 ;  /* 0x000000ff0a0a7208 */ /* 0x000fc80000000000 */
[----:B------:R-:W-:-:S04]  /*5f80*/  F2FP.PACK_AB R10, RZ, R10 ;  /* 0x0000000aff0a723e */ /* 0x000fc800000000ff */
[----:B------:R-:W-:Y:S02]  /*5f90*/  PRMT R180, R180, 0x5410, R10 ;  /* 0x00005410b4b47816 */ /* 0x000fe4000000000a */
.L_x_9651:
[----:B------:R-:W-:Y:S05]  /*5fa0*/  BSYNC B2 ;  /* 0x0000000000027941 */ /* 0x000fea0003800000 */
.L_x_9650:
        /* <DEDUP_REMOVED lines=14> */
.L_x_9653:
[----:B------:R-:W-:Y:S05]  /*6090*/  BSYNC B2 ;  /* 0x0000000000027941 */ /* 0x000fea0003800000 */
.L_x_9652:
        /* <DEDUP_REMOVED lines=14> */
.L_x_9655:
[----:B------:R-:W-:Y:S05]  /*6180*/  BSYNC B2 ;  /* 0x0000000000027941 */ /* 0x000fea0003800000 */
.L_x_9654:
        /* <DEDUP_REMOVED lines=14> */
.L_x_9657:
[----:B------:R-:W-:Y:S05]  /*6270*/  BSYNC B2 ;  /* 0x0000000000027941 */ /* 0x000fea0003800000 */
.L_x_9656:
        /* <DEDUP_REMOVED lines=14> */
.L_x_9659:
[----:B------:R-:W-:Y:S05]  /*6360*/  BSYNC B2 ;  /* 0x0000000000027941 */ /* 0x000fea0003800000 */
.L_x_9658:
        /* <DEDUP_REMOVED lines=14> */
.L_x_9661:
[----:B------:R-:W-:Y:S05]  /*6450*/  BSYNC B2 ;  /* 0x0000000000027941 */ /* 0x000fea0003800000 */
.L_x_9660:
[----:B------:R-:W-:Y:S01]  /*6460*/  BSSY B2, `(.L_x_9662) ;  /* 0x000000e000027945 */ /* 0x000fe20003800000 */
[----:B------:R-:W-:Y:S01]  /*6470*/  SEL R184, R10, R184, P6 ;  /* 0x000000b80ab87207 */ /* 0x000fe20003000000 */
[----:B------:R-:W-:Y:S05]  /*6480*/  @!P5 BRA `(.L_x_9663) ;  /* 0x000000b00000d947 */ /* 0x000fea0003800000 */
[----:B------:R-:W-:Y:S01]  /*6490*/  LOP3.LUT P0, RZ, R205, 0xff, RZ, 0xc0, !PT ;  /* 0x000000ffcdff7812 */ /* 0x000fe2000780c0ff */
[----:B------:R-:W-:Y:S02]  /*64a0*/  FMUL.FTZ R10, R10, c[0x0][0x1ec] ;  /* 0x00007b000a0a7a20 */ /* 0x000fe40000410000 */
[----:B------:R-:W-:Y:S02]  /*64b0*/  IMAD.MOV.U32 R11, RZ, RZ, RZ ;  /* 0x000000ffff0b7224 */ /* 0x000fe400078e00ff */
        /* <DEDUP_REMOVED lines=8> */
.L_x_9663:
[----:B------:R-:W-:Y:S05]  /*6540*/  BSYNC B2 ;  /* 0x0000000000027941 */ /* 0x000fea0003800000 */
.L_x_9662:
        /* <DEDUP_REMOVED lines=14> */
.L_x_9665:
[----:B------:R-:W-:Y:S05]  /*6630*/  BSYNC B2 ;  /* 0x0000000000027941 */ /* 0x000fea0003800000 */
.L_x_9664:
        /* <DEDUP_REMOVED lines=14> */
.L_x_9667:
[----:B------:R-:W-:Y:S05]  /*6720*/  BSYNC B2 ;  /* 0x0000000000027941 */ /* 0x000fea0003800000 */
.L_x_9666:
        /* <DEDUP_REMOVED lines=14> */
.L_x_9669:
[----:B------:R-:W-:Y:S05]  /*6810*/  BSYNC B2 ;  /* 0x0000000000027941 */ /* 0x000fea0003800000 */
.L_x_9668:
        /* <DEDUP_REMOVED lines=14> */
.L_x_9671:
[----:B------:R-:W-:Y:S05]  /*6900*/  BSYNC B2 ;  /* 0x0000000000027941 */ /* 0x000fea0003800000 */
.L_x_9670:
        /* <DEDUP_REMOVED lines=14> */
.L_x_9673:
[----:B------:R-:W-:Y:S05]  /*69f0*/  BSYNC B2 ;  /* 0x0000000000027941 */ /* 0x000fea0003800000 */
.L_x_9672:
        /* <DEDUP_REMOVED lines=16> */
.L_x_9675:
[----:B------:R-:W-:Y:S05]  /*6b00*/  BSYNC B2 ;  /* 0x0000000000027941 */ /* 0x000fea0003800000 */
.L_x_9674:
[----:B------:R-:W-:-:S05]  /*6b10*/  @P0 MOV R2, 0x20 ;  /* 0x0000002000020802 */ /* 0x000fca0000000f00 */
[----:B------:R-:W-:Y:S01]  /*6b20*/  @P0 IMAD.WIDE.U32 R4, R7, R2, c[0x0][0x258] ;  /* 0x0000960007040625 */ /* 0x000fe200078e0002 */
[----:B------:R-:W-:-:S04]  /*6b30*/  @P5 MOV R2, 0x10 ;  /* 0x0000001000025802 */ /* 0x000fc80000000f00 */
[----:B------:R-:W-:Y:S04]  /*6b40*/  @P0 STG.E.128 [R4.64], R176 ;  /* 0x000000b004000986 */ /* 0x000fe8000c101d04 */
[----:B------:R0:W-:Y:S02]  /*6b50*/  @P0 STG.E.128 [R4.64+0x10], R184 ;  /* 0x000010b804000986 */ /* 0x0001e4000c101d04 */
[----:B0-----:R-:W-:-:S05]  /*6b60*/  @P5 IMAD.WIDE.U32 R4, R0, R2, c[0x0][0x248] ;  /* 0x0000920000045625 */ /* 0x001fca00078e0002 */
[----:B------:R0:W-:Y:S02]  /*6b70*/  @P5 STG.E.128 [R4.64], R180 ;  /* 0x000000b404005986 */ /* 0x0001e4000c101d04 */
.L_x_9641:
[----:B------:R-:W-:Y:S05]  /*6b80*/  BSYNC B1 ;  /* 0x0000000000017941 */ /* 0x000fea0003800000 */
.L_x_9640:
[----:B------:R-:W-:-:S05]  /*6b90*/  MOV R0, c[0x0][0x160] ;  /* 0x0000580000007a02 */ /* 0x000fca0000000f00 */
[----:B------:R-:W-:-:S05]  /*6ba0*/  IMAD R6, R0, 0x4, R6 ;  /* 0x0000000400067824 */ /* 0x000fca00078e0206 */
[----:B------:R-:W-:-:S13]  /*6bb0*/  ISETP.GE.AND P0, PT, R6, c[0x0][0x164], PT ;  /* 0x0000590006007a0c */ /* 0x000fda0003f06270 */
[----:B0----5:R-:W-:Y:S01]  /*6bc0*/  @P0 CALL.REL.NOINC `(.L_x_9514) ;  /* 0x0000001000000944 */ /* 0x021fe20003c00000 */
[----:B------:R-:W-:Y:S05]  /*6bd0*/  BRA `(.L_x_9676) ;  /* 0xffff9ce000007947 */ /* 0x000fea000383ffff */
.L_x_9514:
[----:B------:R-:W-:Y:S05]  /*6be0*/  BSYNC B0 ;  /* 0x0000000000007941 */ /* 0x000fea0003800000 */
.L_x_9513:
        /* <DEDUP_REMOVED lines=147> */
[----:B------:R-:W-:Y:S02]  /*7520*/  IADD3.X R45, RZ, R45, RZ, P0, !PT ;  /* 0x0000002dff2d7210 */ /* 0x000fe400007fe4ff */
[----:B------:R-:W-:Y:S02]  /*7530*/  IADD3.X R43, RZ, R43, RZ, P1, !PT ;  /* 0x0000002bff2b7210 */ /* 0x000fe40000ffe4ff */
[----:B------:R-:W-:Y:S02]  /*7540*/  IADD3.X R39, RZ, R39, RZ, P2, !PT ;  /* 0x00000027ff277210 */ /* 0x000fe400017fe4ff */
.L_x_9678:
[----:B------:R-:W-:Y:S05]  /*7550*/  BSYNC B0 ;  /* 0x0000000000007941 */ /* 0x000fea0003800000 */
.L_x_9677:
        /* <DEDUP_REMOVED lines=128> */
.L_x_9680:
[----:B------:R-:W-:Y:S05]  /*7d60*/  BSYNC B0 ;  /* 0x0000000000007941 */ /* 0x000fea0003800000 */
.L_x_9679:
        /* <DEDUP_REMOVED lines=18> */
.L_x_9682:
[----:B------:R-:W-:Y:S05]  /*7e90*/  BSYNC B0 ;  /* 0x0000000000007941 */ /* 0x000fea0003800000 */
.L_x_9681:
[----:B------:R-:W-:Y:S01]  /*7ea0*/  BSSY B0, `(.L_x_9683) ;  /* 0x0000012000007945 */ /* 0x000fe20003800000 */
[----:B------:R-:W-:Y:S01]  /*7eb0*/  FADD.FTZ R33, R14, R33 ;  /* 0x000000210e217221 */ /* 0x000fe20000010000 */
[----:B------:R-:W-:Y:S05]  /*7ec0*/  @!P0 BRA `(.L_x_9684) ;  /* 0x000000f000008947 */ /* 0x000fea0003800000 */
[----:B0-----:R-:W-:Y:S01]  /*7ed0*/  IMAD.MOV.U32 R2, RZ, RZ, R30 ;  /* 0x000000ffff027224 */ /* 0x001fe200078e001e */
        /* <DEDUP_REMOVED lines=14> */
.L_x_9684:
[----:B------:R-:W-:Y:S05]  /*7fc0*/  BSYNC B0 ;  /* 0x0000000000007941 */ /* 0x000fea0003800000 */
.L_x_9683:
        /* <DEDUP_REMOVED lines=18> */
.L_x_9686:
[----:B------:R-:W-:Y:S05]  /*80f0*/  BSYNC B0 ;  /* 0x0000000000007941 */ /* 0x000fea0003800000 */
.L_x_9685:
        /* <DEDUP_REMOVED lines=18> */
.L_x_9688:
[----:B------:R-:W-:Y:S05]  /*8220*/  BSYNC B0 ;  /* 0x0000000000007941 */ /* 0x000fea0003800000 */
.L_x_9687:
        /* <DEDUP_REMOVED lines=18> */
.L_x_9690:
[----:B------:R-:W-:Y:S05]  /*8350*/  BSYNC B0 ;  /* 0x0000000000007941 */ /* 0x000fea0003800000 */
.L_x_9689:
[----:B-1----:R-:W-:Y:S01]  /*8360*/  FADD.FTZ R37, R18, R37 ;  /* 0x0000002512257221 */ /* 0x002fe20000010000 */
[----:B0-----:R-:W-:-:S02]  /*8370*/  MOV R2, R30 ;  /* 0x0000001e00027202 */ /* 0x001fc40000000f00 */
[----:B------:R-:W-:Y:S01]  /*8380*/  MOV R3, R45 ;  /* 0x0000002d00037202 */ /* 0x000fe20000000f00 */
[----:B------:R-:W-:Y:S06]  /*8390*/  @!P4 EXIT ;  /* 0x000000000000c94d */ /* 0x000fec0003800000 */
[----:B------:R0:W-:Y:S01]  /*83a0*/  STG.E [R2.64], R109 ;  /* 0x0000006d02007986 */ /* 0x0001e2000c101904 */
[----:B------:R-:W-:Y:S01]  /*83b0*/  IMAD.MOV.U32 R4, RZ, RZ, R26 ;  /* 0x000000ffff047224 */ /* 0x000fe200078e001a */
[----:B------:R-:W-:Y:S02]  /*83c0*/  MOV R5, R39 ;  /* 0x0000002700057202 */ /* 0x000fe40000000f00 */
[----:B0-----:R-:W-:Y:S02]  /*83d0*/  MOV R2, R28 ;  /* 0x0000001c00027202 */ /* 0x001fe40000000f00 */
[----:B------:R-:W-:-:S05]  /*83e0*/  MOV R3, R43 ;  /* 0x0000002b00037202 */ /* 0x000fca0000000f00 */
[----:B------:R-:W-:Y:S04]  /*83f0*/  STG.E [R2.64], R69 ;  /* 0x0000004502007986 */ /* 0x000fe8000c101904 */
[----:B------:R-:W-:Y:S01]  /*8400*/  STG.E [R4.64], R37 ;  /* 0x0000002504007986 */ /* 0x000fe2000c101904 */
[----:B------:R-:W-:Y:S05]  /*8410*/  EXIT ;  /* 0x000000000000794d */ /* 0x000fea0003800000 */
.L_x_9530:
[----:B------:R-:W-:Y:S01]  /*8420*/  HFMA2.MMA R0, -RZ, RZ, 0, 5.9604644775390625e-08 ;  /* 0x00000001ff007435 */ /* 0x000fe200000001ff */
[----:B0-----:R-:W-:Y:S02]  /*8430*/  MOV R11, R13 ;  /* 0x0000000d000b7202 */ /* 0x001fe40000000f00 */
[----:B------:R-:W-:Y:S02]  /*8440*/  MOV R189, 0x1f ;  /* 0x0000001f00bd7802 */ /* 0x000fe40000000f00 */
[----:B------:R-:W-:-:S02]  /*8450*/  MOV R188, 0xffffffff ;  /* 0xffffffff00bc7802 */ /* 0x000fc40000000f00 */
[----:B------:R-:W-:Y:S02]  /*8460*/  MOV R10, 0x8480 ;  /* 0x00008480000a7802 */ /* 0x000fe40000000f00 */
[----:B-----5:R-:W-:Y:S05]  /*8470*/  CALL.REL.NOINC `($__internal_157_$__cuda_sm70_shflsync_bfly_p) ;  /* 0x0000045000007944 */ /* 0x020fea0003c00000 */
[----:B-1----:R-:W-:Y:S01]  /*8480*/  MOV R2, R0 ;  /* 0x0000000000027202 */ /* 0x002fe20000000f00 */
[----:B------:R-:W-:Y:S05]  /*8490*/  BRA `(.L_x_9691) ;  /* 0xffffa14000007947 */ /* 0x000fea000383ffff */
.L_x_9531:
[----:B------:R-:W-:Y:S01]  /*84a0*/  HFMA2.MMA R189, -RZ, RZ, 0, 1.847743988037109375e-06 ;  /* 0x0000001fffbd7435 */ /* 0x000fe200000001ff */
[----:B0-----:R-:W-:Y:S01]  /*84b0*/  MOV R11, R12 ;  /* 0x0000000c000b7202 */ /* 0x001fe20000000f00 */
[----:B------:R-:W-:Y:S01]  /*84c0*/  IMAD.MOV.U32 R0, RZ, RZ, 0x1 ;  /* 0x00000001ff007424 */ /* 0x000fe200078e00ff */
[----:B------:R-:W-:Y:S02]  /*84d0*/  MOV R188, 0xffffffff ;  /* 0xffffffff00bc7802 */ /* 0x000fe40000000f00 */
[----:B------:R-:W-:Y:S02]  /*84e0*/  MOV R10, 0x8500 ;  /* 0x00008500000a7802 */ /* 0x000fe40000000f00 */
[----:B-12--5:R-:W-:Y:S05]  /*84f0*/  CALL.REL.NOINC `($__internal_157_$__cuda_sm70_shflsync_bfly_p) ;  /* 0x000003d000007944 */ /* 0x026fea0003c00000 */
[----:B------:R-:W-:Y:S01]  /*8500*/  FADD.FTZ R2, R2, R13 ;  /* 0x0000000d02027221 */ /* 0x000fe20000010000 */
[----:B------:R-:W-:Y:S01]  /*8510*/  MOV R189, 0x1f ;  /* 0x0000001f00bd7802 */ /* 0x000fe20000000f00 */
[----:B-1----:R-:W-:Y:S01]  /*8520*/  FADD.FTZ R12, R12, R0 ;  /* 0x000000000c0c7221 */ /* 0x002fe20000010000 */
[----:B------:R-:W-:Y:S01]  /*8530*/  HFMA2.MMA R0, -RZ, RZ, 0, 1.1920928955078125e-07 ;  /* 0x00000002ff007435 */ /* 0x000fe200000001ff */
[----:B------:R-:W-:-:S02]  /*8540*/  MOV R188, 0xffffffff ;  /* 0xffffffff00bc7802 */ /* 0x000fc40000000f00 */
[----:B------:R-:W-:Y:S02]  /*8550*/  MOV R11, R2 ;  /* 0x00000002000b7202 */ /* 0x000fe40000000f00 */
[----:B------:R-:W-:Y:S02]  /*8560*/  MOV R10, 0x8580 ;  /* 0x00008580000a7802 */ /* 0x000fe40000000f00 */
[----:B------:R-:W-:Y:S05]  /*8570*/  CALL.REL.NOINC `($__internal_157_$__cuda_sm70_shflsync_bfly_p) ;  /* 0x0000035000007944 */ /* 0x000fea0003c00000 */
[----:B-1----:R-:W-:Y:S01]  /*8580*/  MOV R13, R0 ;  /* 0x00000000000d7202 */ /* 0x002fe20000000f00 */
[----:B------:R-:W-:Y:S01]  /*8590*/  HFMA2.MMA R0, -RZ, RZ, 0, 1.1920928955078125e-07 ;  /* 0x00000002ff007435 */ /* 0x000fe200000001ff */
[----:B------:R-:W-:Y:S01]  /*85a0*/  IMAD.MOV.U32 R11, RZ, RZ, R12 ;  /* 0x000000ffff0b7224 */ /* 0x000fe200078e000c */
[----:B------:R-:W-:Y:S02]  /*85b0*/  MOV R189, 0x1f ;  /* 0x0000001f00bd7802 */ /* 0x000fe40000000f00 */
[----:B------:R-:W-:Y:S02]  /*85c0*/  MOV R188, 0xffffffff ;  /* 0xffffffff00bc7802 */ /* 0x000fe40000000f00 */
[----:B------:R-:W-:Y:S02]  /*85d0*/  MOV R10, 0x85f0 ;  /* 0x000085f0000a7802 */ /* 0x000fe40000000f00 */
[----:B------:R-:W-:Y:S05]  /*85e0*/  CALL.REL.NOINC `($__internal_157_$__cuda_sm70_shflsync_bfly_p) ;  /* 0x000002e000007944 */ /* 0x000fea0003c00000 */
[----:B------:R-:W-:Y:S01]  /*85f0*/  FADD.FTZ R2, R13, R2 ;  /* 0x000000020d027221 */ /* 0x000fe20000010000 */
[----:B------:R-:W-:Y:S01]  /*8600*/  MOV R189, 0x1f ;  /* 0x0000001f00bd7802 */ /* 0x000fe20000000f00 */
[----:B-1----:R-:W-:Y:S01]  /*8610*/  FADD.FTZ R12, R12, R0 ;  /* 0x000000000c0c7221 */ /* 0x002fe20000010000 */
[----:B------:R-:W-:Y:S01]  /*8620*/  HFMA2.MMA R0, -RZ, RZ, 0, 2.384185791015625e-07 ;  /* 0x00000004ff007435 */ /* 0x000fe200000001ff */
[----:B------:R-:W-:-:S02]  /*8630*/  MOV R188, 0xffffffff ;  /* 0xffffffff00bc7802 */ /* 0x000fc40000000f00 */
[----:B------:R-:W-:Y:S02]  /*8640*/  MOV R11, R2 ;  /* 0x00000002000b7202 */ /* 0x000fe40000000f00 */
[----:B------:R-:W-:Y:S02]  /*8650*/  MOV R10, 0x8670 ;  /* 0x00008670000a7802 */ /* 0x000fe40000000f00 */
[----:B------:R-:W-:Y:S05]  /*8660*/  CALL.REL.NOINC `($__internal_157_$__cuda_sm70_shflsync_bfly_p) ;  /* 0x0000026000007944 */ /* 0x000fea0003c00000 */
[----:B-1----:R-:W-:Y:S01]  /*8670*/  IMAD.MOV.U32 R13, RZ, RZ, R0 ;  /* 0x000000ffff0d7224 */ /* 0x002fe200078e0000 */
[----:B------:R-:W-:Y:S01]  /*8680*/  HFMA2.MMA R0, -RZ, RZ, 0, 2.384185791015625e-07 ;  /* 0x00000004ff007435 */ /* 0x000fe200000001ff */
[----:B------:R-:W-:Y:S02]  /*8690*/  MOV R11, R12 ;  /* 0x0000000c000b7202 */ /* 0x000fe40000000f00 */
[----:B------:R-:W-:Y:S02]  /*86a0*/  MOV R189, 0x1f ;  /* 0x0000001f00bd7802 */ /* 0x000fe40000000f00 */
[----:B------:R-:W-:Y:S02]  /*86b0*/  MOV R188, 0xffffffff ;  /* 0xffffffff00bc7802 */ /* 0x000fe40000000f00 */
[----:B------:R-:W-:-:S02]  /*86c0*/  MOV R10, 0x86e0 ;  /* 0x000086e0000a7802 */ /* 0x000fc40000000f00 */
[----:B------:R-:W-:Y:S05]  /*86d0*/  CALL.REL.NOINC `($__internal_157_$__cuda_sm70_shflsync_bfly_p) ;  /* 0x000001f000007944 */ /* 0x000fea0003c00000 */
[----:B------:R-:W-:Y:S01]  /*86e0*/  FADD.FTZ R2, R13, R2 ;  /* 0x000000020d027221 */ /* 0x000fe20000010000 */
[----:B------:R-:W-:Y:S01]  /*86f0*/  MOV R189, 0x1f ;  /* 0x0000001f00bd7802 */ /* 0x000fe20000000f00 */
[----:B-1----:R-:W-:Y:S01]  /*8700*/  FADD.FTZ R12, R12, R0 ;  /* 0x000000000c0c7221 */ /* 0x002fe20000010000 */
[----:B------:R-:W-:Y:S01]  /*8710*/  HFMA2.MMA R0, -RZ, RZ, 0, 4.76837158203125e-07 ;  /* 0x00000008ff007435 */ /* 0x000fe200000001ff */
[----:B------:R-:W-:Y:S01]  /*8720*/  MOV R188, 0xffffffff ;  /* 0xffffffff00bc7802 */ /* 0x000fe20000000f00 */
[----:B------:R-:W-:Y:S01]  /*8730*/  IMAD.MOV.U32 R11, RZ, RZ, R2 ;  /* 0x000000ffff0b7224 */ /* 0x000fe200078e0002 */
[----:B------:R-:W-:-:S03]  /*8740*/  MOV R10, 0x8760 ;  /* 0x00008760000a7802 */ /* 0x000fc60000000f00 */
[----:B------:R-:W-:Y:S05]  /*8750*/  CALL.REL.NOINC `($__internal_157_$__cuda_sm70_shflsync_bfly_p) ;  /* 0x0000017000007944 */ /* 0x000fea0003c00000 */
[----:B-1----:R-:W-:Y:S01]  /*8760*/  MOV R13, R0 ;  /* 0x00000000000d7202 */ /* 0x002fe20000000f00 */
[----:B------:R-:W-:Y:S01]  /*8770*/  HFMA2.MMA R0, -RZ, RZ, 0, 4.76837158203125e-07 ;  /* 0x00000008ff007435 */ /* 0x000fe200000001ff */
[----:B------:R-:W-:-:S02]  /*8780*/  MOV R11, R12 ;  /* 0x0000000c000b7202 */ /* 0x000fc40000000f00 */
[----:B------:R-:W-:Y:S02]  /*8790*/  MOV R189, 0x1f ;  /* 0x0000001f00bd7802 */ /* 0x000fe40000000f00 */
[----:B------:R-:W-:Y:S02]  /*87a0*/  MOV R188, 0xffffffff ;  /* 0xffffffff00bc7802 */ /* 0x000fe40000000f00 */
[----:B------:R-:W-:Y:S02]  /*87b0*/  MOV R10, 0x87d0 ;  /* 0x000087d0000a7802 */ /* 0x000fe40000000f00 */
[----:B------:R-:W-:Y:S05]  /*87c0*/  CALL.REL.NOINC `($__internal_157_$__cuda_sm70_shflsync_bfly_p) ;  /* 0x0000010000007944 */ /* 0x000fea0003c00000 */
[----:B------:R-:W-:Y:S01]  /*87d0*/  FADD.FTZ R2, R13, R2 ;  /* 0x000000020d027221 */ /* 0x000fe20000010000 */
[----:B------:R-:W-:Y:S01]  /*87e0*/  MOV R189, 0x1f ;  /* 0x0000001f00bd7802 */ /* 0x000fe20000000f00 */
[----:B-1----:R-:W-:Y:S01]  /*87f0*/  FADD.FTZ R12, R12, R0 ;  /* 0x000000000c0c7221 */ /* 0x002fe20000010000 */
[----:B------:R-:W-:Y:S01]  /*8800*/  HFMA2.MMA R0, -RZ, RZ, 0, 9.5367431640625e-07 ;  /* 0x00000010ff007435 */ /* 0x000fe200000001ff */
[----:B------:R-:W-:Y:S01]  /*8810*/  IMAD.MOV.U32 R188, RZ, RZ, -0x1 ;  /* 0xffffffffffbc7424 */ /* 0x000fe200078e00ff */
[----:B------:R-:W-:Y:S02]  /*8820*/  MOV R11, R2 ;  /* 0x00000002000b7202 */ /* 0x000fe40000000f00 */
[----:B------:R-:W-:-:S02]  /*8830*/  MOV R10, 0x8850 ;  /* 0x00008850000a7802 */ /* 0x000fc40000000f00 */
[----:B------:R-:W-:Y:S05]  /*8840*/  CALL.REL.NOINC `($__internal_157_$__cuda_sm70_shflsync_bfly_p) ;  /* 0x0000008000007944 */ /* 0x000fea0003c00000 */
[----:B-1----:R-:W-:Y:S01]  /*8850*/  MOV R13, R0 ;  /* 0x00000000000d7202 */ /* 0x002fe20000000f00 */
[----:B------:R-:W-:Y:S01]  /*8860*/  HFMA2.MMA R0, -RZ, RZ, 0, 9.5367431640625e-07 ;  /* 0x00000010ff007435 */ /* 0x000fe200000001ff */
[----:B------:R-:W-:-:S02]  /*8870*/  MOV R11, R12 ;  /* 0x0000000c000b7202 */ /* 0x000fc40000000f00 */
[----:B------:R-:W-:Y:S02]  /*8880*/  MOV R189, 0x1f ;  /* 0x0000001f00bd7802 */ /* 0x000fe40000000f00 */
[----:B------:R-:W-:Y:S02]  /*8890*/  MOV R188, 0xffffffff ;  /* 0xffffffff00bc7802 */ /* 0x000fe40000000f00 */
[----:B------:R-:W-:Y:S02]  /*88a0*/  MOV R10, 0x88c0 ;  /* 0x000088c0000a7802 */ /* 0x000fe40000000f00 */
[----:B------:R-:W-:Y:S05]  /*88b0*/  CALL.REL.NOINC `($__internal_157_$__cuda_sm70_shflsync_bfly_p) ;  /* 0x0000001000007944 */ /* 0x000fea0003c00000 */
[----:B-1----:R-:W-:Y:S05]  /*88c0*/  BRA `(.L_x_9692) ;  /* 0xffff9e3000007947 */ /* 0x002fea000383ffff */
        .weak           $__internal_157_$__cuda_sm70_shflsync_bfly_p
        .type           $__internal_157_$__cuda_sm70_shflsync_bfly_p,@function
        .size           $__internal_157_$__cuda_sm70_shflsync_bfly_p,(.L_x_12459 - $__internal_157_$__cuda_sm70_shflsync_bfly_p)
$__internal_157_$__cuda_sm70_shflsync_bfly_p:
[----:B------:R-:W-:Y:S04]  /*88d0*/  WARPSYNC R188 ;  /* 0x000000bc00007348 */ /* 0x000fe80003800000 */
[----:B------:R0:W1:Y:S02]  /*88e0*/  SHFL.BFLY PT, R0, R11, R0, R189 ;  /* 0x0c0000000b007389 */ /* 0x00006400000e00bd */
[----:B0-----:R-:W-:-:S06]  /*88f0*/  HFMA2.MMA R11, -RZ, RZ, 0, 0 ;  /* 0x00000000ff0b7435 */ /* 0x001fcc00000001ff */
[----:B------:R-:W-:Y:S05]  /*8900*/  RET.REL.NODEC R10 `(_ZN10layer_norm13ln_bwd_kernelINS_13Kernel_traitsIf6__halffS2_fjLj1024ELj1ELj4ELj1ELj16ENS_18Kernel_traits_baseILj1024EfS2_fS2_fjLj128EEEEELb1ELb1ELb1ELb0EEEvNS_9BwdParamsE) ;  /* 0xffff76f00a007950 */ /* 0x000fea0003c3ffff */
.L_x_9693:
        /* <DEDUP_REMOVED lines=15> */
.L_x_12459:


//--------------------- .text._ZN10layer_norm22ln_bwd_finalize_kernelINS_22Kernel_traits_finalizeILj1024Ef6__halffS2_fjLb1ELj1024ELj4ENS_18Kernel_traits_baseILj1024EfS2_fS2_fjLj1024EEEEELb1ELb1EEEvNS_9BwdParamsE --------------------------
	.section	.text._ZN10layer_norm22ln_bwd_finalize_kernelINS_22Kernel_traits_finalizeILj1024Ef6__halffS2_fjLb1ELj1024ELj4ENS_18Kernel_traits_baseILj1024EfS2_fS2_fjLj1024EEEEELb1ELb1EEEvNS_9BwdParamsE,"ax",@progbits
	.sectioninfo	@"SHI_REGISTERS=32"
	.align	128
        .global         _ZN10layer_norm22ln_bwd_finalize_kernelINS_22Kernel_traits_finalizeILj1024Ef6__halffS2_fjLb1ELj1024ELj4ENS_18Kernel_traits_baseILj1024EfS2_fS2_fjLj1024EEEEELb1ELb1EEEvNS_9BwdParamsE
        .type           _ZN10layer_norm22ln_bwd_finalize_kernelINS_22Kernel_traits_finalizeILj1024Ef6__halffS2_fjLb1ELj1024ELj4ENS_18Kernel_traits_baseILj1024EfS2_fS2_fjLj1024EEEEELb1ELb1EEEvNS_9BwdParamsE,@function
        .size           _ZN10layer_norm22ln_bwd_finalize_kernelINS_22Kernel_traits_finalizeILj1024Ef6__halffS2_fjLb1ELj1024ELj4ENS_18Kernel_traits_baseILj1024EfS2_fS2_fjLj1024EEEEELb1ELb1EEEvNS_9BwdParamsE,(.L_x_12460 - _ZN10layer_norm22ln_bwd_finalize_kernelINS_22Kernel_traits_finalizeILj1024Ef6__halffS2_fjLb1ELj1024ELj4ENS_18Kernel_traits_baseILj1024EfS2_fS2_fjLj1024EEEEELb1ELb1EEEvNS_9BwdParamsE)
        .other          _ZN10layer_norm22ln_bwd_finalize_kernelINS_22Kernel_traits_finalizeILj1024Ef6__halffS2_fjLb1ELj1024ELj4ENS_18Kernel_traits_baseILj1024EfS2_fS2_fjLj1024EEEEELb1ELb1EEEvNS_9BwdParamsE,@"STO_CUDA_ENTRY STV_DEFAULT"
_ZN10layer_norm22ln_bwd_finalize_kernelINS_22Kernel_traits_finalizeILj1024Ef6__halffS2_fjLb1ELj1024ELj4ENS_18Kernel_traits_baseILj1024EfS2_fS2_fjLj1024EEEEELb1ELb1EEEvNS_9BwdParamsE:
.text._ZN10layer_norm22ln_bwd_finalize_kernelINS_22Kernel_traits_finalizeILj1024Ef6__halffS2_fjLb1ELj1024ELj4ENS_18Kernel_traits_baseILj1024EfS2_fS2_fjLj1024EEEEELb1ELb1EEEvNS_9BwdParamsE:
        /* <DEDUP_REMOVED lines=19> */
.L_x_9706:
        /* <DEDUP_REMOVED lines=32> */
.L_x_9698:
        /* <DEDUP_REMOVED lines=47> */
.L_x_9697:
[----:B------:R-:W-:Y:S05]  /*0620*/  BSYNC B1 ;  /* 0x0000000000017941 */ /* 0x000fea0003800000 */
.L_x_9696:
        /* <DEDUP_REMOVED lines=29> */
.L_x_9700:
[----:B------:R-:W-:Y:S05]  /*0800*/  BSYNC B1 ;  /* 0x0000000000017941 */ /* 0x000fea0003800000 */
.L_x_9699:
        /* <DEDUP_REMOVED lines=13> */
.L_x_9695:
[----:B------:R-:W-:Y:S05]  /*08e0*/  BSYNC B0 ;  /* 0x0000000000007941 */ /* 0x000fea0003800000 */
.L_x_9694:
        /* <DEDUP_REMOVED lines=12> */
.L_x_9707:
        /* <DEDUP_REMOVED lines=27> */
.L_x_9708:
        /* <DEDUP_REMOVED lines=9> */
.L_x_9701:
        /* <DEDUP_REMOVED lines=16> */
.L_x_9705:
[----:B------:R-:W-:Y:S05]  /*0cf0*/  BSYNC B0 ;  /* 0x0000000000007941 */ /* 0x000fea0003800000 */
.L_x_9704:
[C---:B------:R-:W-:Y:S02]  /*0d00*/  ISETP.GT.U32.AND P1, PT, R4.reuse, -0x401, PT ;  /* 0xfffffbff0400780c */ /* 0x040fe40003f24070 */
[----:B------:R-:W-:-:S02]  /*0d10*/  IADD3 R4, R4, 0x400, RZ ;  /* 0x0000040004047810 */ /* 0x000fc40007ffe0ff */
[----:B------:R-:W-:-:S09]  /*0d20*/  IADD3 R5, R5, 0x200, RZ ;  /* 0x0000020005057810 */ /* 0x000fd20007ffe0ff */
[----:B012---:R-:W-:Y:S05]  /*0d30*/  @P1 BRA `(.L_x_9706) ;  /* 0xfffff3f000001947 */ /* 0x007fea000383ffff */
[----:B------:R-:W-:Y:S05]  /*0d40*/  EXIT ;  /* 0x000000000000794d */ /* 0x000fea0003800000 */
.L_x_9702:
[----:B------:R-:W-:Y:S01]  /*0d50*/  HFMA2.MMA R14, -RZ, RZ, 0, 1.847743988037109375e-06 ;  /* 0x0000001fff0e7435 */ /* 0x000fe200000001ff */
[----:B---3--:R-:W-:Y:S01]  /*0d60*/  IMAD.MOV.U32 R18, RZ, RZ, R10 ;  /* 0x000000ffff127224 */ /* 0x008fe200078e000a */
[----:B------:R-:W-:Y:S01]  /*0d70*/  MOV R17, 0x1 ;  /* 0x0000000100117802 */ /* 0x000fe20000000f00 */
[----:B------:R-:W-:Y:S01]  /*0d80*/  IMAD.MOV.U32 R19, RZ, RZ, -0x1 ;  /* 0xffffffffff137424 */ /* 0x000fe200078e00ff */
[----:B------:R-:W-:Y:S02]  /*0d90*/  MOV R8, 0xdb0 ;  /* 0x00000db000087802 */ /* 0x000fe40000000f00 */
[----:B012---:R-:W-:Y:S05]  /*0da0*/  CALL.REL.NOINC `($__internal_158_$__cuda_sm70_shflsync_bfly_p) ;  /* 0x0000059000007944 */ /* 0x007fea0003c00000 */
[----:B01----:R-:W-:Y:S05]  /*0db0*/  BRA `(.L_x_9707) ;  /* 0xfffffbf000007947 */ /* 0x003fea000383ffff */
.L_x_9703:
[----:B------:R-:W-:Y:S01]  /*0dc0*/  HFMA2.MMA R14, -RZ, RZ, 0, 1.847743988037109375e-06 ;  /* 0x0000001fff0e7435 */ /* 0x000fe200000001ff */
[----:B------:R-:W-:Y:S01]  /*0dd0*/  MOV R17, 0x2 ;  /* 0x0000000200117802 */ /* 0x000fe20000000f00 */
[----:B------:R-:W-:Y:S01]  /*0de0*/  IMAD.MOV.U32 R19, RZ, RZ, -0x1 ;  /* 0xffffffffff137424 */ /* 0x000fe200078e00ff */
[----:B------:R-:W-:-:S03]  /*0df0*/  MOV R8, 0xe10 ;  /* 0x00000e1000087802 */ /* 0x000fc60000000f00 */
[----:B0123--:R-:W-:Y:S05]  /*0e00*/  CALL.REL.NOINC `($__internal_158_$__cuda_sm70_shflsync_bfly_p) ;  /* 0x0000053000007944 */ /* 0x00ffea0003c00000 */
[----:B01----:R-:W-:Y:S01]  /*0e10*/  FADD.FTZ R18, R18, R14 ;  /* 0x0000000e12127221 */ /* 0x003fe20000010000 */
[----:B------:R-:W-:Y:S01]  /*0e20*/  HFMA2.MMA R14, -RZ, RZ, 0, 1.847743988037109375e-06 ;  /* 0x0000001fff0e7435 */ /* 0x000fe200000001ff */
[----:B------:R-:W-:Y:S01]  /*0e30*/  MOV R17, 0x4 ;  /* 0x0000000400117802 */ /* 0x000fe20000000f00 */
[----:B------:R-:W-:Y:S01]  /*0e40*/  IMAD.MOV.U32 R19, RZ, RZ, -0x1 ;  /* 0xffffffffff137424 */ /* 0x000fe200078e00ff */
[----:B------:R-:W-:-:S03]  /*0e50*/  MOV R8, 0xe70 ;  /* 0x00000e7000087802 */ /* 0x000fc60000000f00 */
[----:B------:R-:W-:Y:S05]  /*0e60*/  CALL.REL.NOINC `($__internal_158_$__cuda_sm70_shflsync_bfly_p) ;  /* 0x000004d000007944 */ /* 0x000fea0003c00000 */
[----:B01----:R-:W-:Y:S01]  /*0e70*/  FADD.FTZ R18, R18, R14 ;  /* 0x0000000e12127221 */ /* 0x003fe20000010000 */
[----:B------:R-:W-:Y:S01]  /*0e80*/  HFMA2.MMA R14, -RZ, RZ, 0, 1.847743988037109375e-06 ;  /* 0x0000001fff0e7435 */ /* 0x000fe200000001ff */
[----:B------:R-:W-:-:S02]  /*0e90*/  MOV R17, 0x8 ;  /* 0x0000000800117802 */ /* 0x000fc40000000f00 */
[----:B------:R-:W-:Y:S02]  /*0ea0*/  MOV R19, 0xffffffff ;  /* 0xffffffff00137802 */ /* 0x000fe40000000f00 */
[----:B------:R-:W-:Y:S02]  /*0eb0*/  MOV R8, 0xed0 ;  /* 0x00000ed000087802 */ /* 0x000fe40000000f00 */
[----:B------:R-:W-:Y:S05]  /*0ec0*/  CALL.REL.NOINC `($__internal_158_$__cuda_sm70_shflsync_bfly_p) ;  /* 0x0000047000007944 */ /* 0x000fea0003c00000 */
[----:B-1----:R-:W-:Y:S01]  /*0ed0*/  FADD.FTZ R10, R18, R14 ;  /* 0x0000000e120a7221 */ /* 0x002fe20000010000 */
[----:B------:R-:W-:Y:S01]  /*0ee0*/  HFMA2.MMA R14, -RZ, RZ, 0, 1.847743988037109375e-06 ;  /* 0x0000001fff0e7435 */ /* 0x000fe200000001ff */
[----:B0-----:R-:W-:Y:S01]  /*0ef0*/  IMAD.MOV.U32 R17, RZ, RZ, 0x10 ;  /* 0x00000010ff117424 */ /* 0x001fe200078e00ff */
[----:B------:R-:W-:Y:S02]  /*0f00*/  MOV R19, 0xffffffff ;  /* 0xffffffff00137802 */ /* 0x000fe40000000f00 */
[----:B------:R-:W-:Y:S02]  /*0f10*/  MOV R18, R10 ;  /* 0x0000000a00127202 */ /* 0x000fe40000000f00 */
[----:B------:R-:W-:Y:S02]  /*0f20*/  MOV R8, 0xf40 ;  /* 0x00000f4000087802 */ /* 0x000fe40000000f00 */
[----:B------:R-:W-:Y:S05]  /*0f30*/  CALL.REL.NOINC `($__internal_158_$__cuda_sm70_shflsync_bfly_p) ;  /* 0x0000040000007944 */ /* 0x000fea0003c00000 */
[----:B0-----:R-:W-:Y:S01]  /*0f40*/  HFMA2.MMA R17, -RZ, RZ, 0, 5.9604644775390625e-08 ;  /* 0x00000001ff117435 */ /* 0x001fe200000001ff */
[----:B-1----:R-:W-:Y:S01]  /*0f50*/  IMAD.MOV.U32 R13, RZ, RZ, R14 ;  /* 0x000000ffff0d7224 */ /* 0x002fe200078e000e */
[----:B------:R-:W-:Y:S01]  /*0f60*/  MOV R18, R15 ;  /* 0x0000000f00127202 */ /* 0x000fe20000000f00 */
[----:B------:R-:W-:Y:S01]  /*0f70*/  IMAD.MOV.U32 R19, RZ, RZ, -0x1 ;  /* 0xffffffffff137424 */ /* 0x000fe200078e00ff */
[----:B------:R-:W-:-:S02]  /*0f80*/  MOV R14, 0x1f ;  /* 0x0000001f000e7802 */ /* 0x000fc40000000f00 */
[----:B------:R-:W-:Y:S02]  /*0f90*/  MOV R8, 0xfb0 ;  /* 0x00000fb000087802 */ /* 0x000fe40000000f00 */
[----:B------:R-:W-:Y:S05]  /*0fa0*/  CALL.REL.NOINC `($__internal_158_$__cuda_sm70_shflsync_bfly_p) ;  /* 0x0000039000007944 */ /* 0x000fea0003c00000 */
[----:B0-----:R-:W-:Y:S01]  /*0fb0*/  HFMA2.MMA R17, -RZ, RZ, 0, 1.1920928955078125e-07 ;  /* 0x00000002ff117435 */ /* 0x001fe200000001ff */
[----:B-1----:R-:W-:Y:S01]  /*0fc0*/  FADD.FTZ R18, R15, R14 ;  /* 0x0000000e0f127221 */ /* 0x002fe20000010000 */
[----:B------:R-:W-:Y:S02]  /*0fd0*/  MOV R14, 0x1f ;  /* 0x0000001f000e7802 */ /* 0x000fe40000000f00 */
[----:B------:R-:W-:Y:S02]  /*0fe0*/  MOV R19, 0xffffffff ;  /* 0xffffffff00137802 */ /* 0x000fe40000000f00 */
[----:B------:R-:W-:Y:S02]  /*0ff0*/  MOV R8, 0x1010 ;  /* 0x0000101000087802 */ /* 0x000fe40000000f00 */
[----:B------:R-:W-:Y:S05]  /*1000*/  CALL.REL.NOINC `($__internal_158_$__cuda_sm70_shflsync_bfly_p) ;  /* 0x0000033000007944 */ /* 0x000fea0003c00000 */
[----:B01----:R-:W-:Y:S01]  /*1010*/  FADD.FTZ R18, R18, R14 ;  /* 0x0000000e12127221 */ /* 0x003fe20000010000 */
[----:B------:R-:W-:Y:S01]  /*1020*/  HFMA2.MMA R14, -RZ, RZ, 0, 1.847743988037109375e-06 ;  /* 0x0000001fff0e7435 */ /* 0x000fe200000001ff */
[----:B------:R-:W-:Y:S01]  /*1030*/  IMAD.MOV.U32 R17, RZ, RZ, 0x4 ;  /* 0x00000004ff117424 */ /* 0x000fe200078e00ff */
[----:B------:R-:W-:Y:S02]  /*1040*/  MOV R19, 0xffffffff ;  /* 0xffffffff00137802 */ /* 0x000fe40000000f00 */
[----:B------:R-:W-:-:S02]  /*1050*/  MOV R8, 0x1070 ;  /* 0x0000107000087802 */ /* 0x000fc40000000f00 */
[----:B------:R-:W-:Y:S05]  /*1060*/  CALL.REL.NOINC `($__internal_158_$__cuda_sm70_shflsync_bfly_p) ;  /* 0x000002d000007944 */ /* 0x000fea0003c00000 */
[----:B0-----:R-:W-:Y:S01]  /*1070*/  HFMA2.MMA R17, -RZ, RZ, 0, 4.76837158203125e-07 ;  /* 0x00000008ff117435 */ /* 0x001fe200000001ff */
[----:B-1----:R-:W-:Y:S01]  /*1080*/  FADD.FTZ R18, R18, R14 ;  /* 0x0000000e12127221 */ /* 0x002fe20000010000 */
[----:B------:R-:W-:Y:S01]  /*1090*/  MOV R19, 0xffffffff ;  /* 0xffffffff00137802 */ /* 0x000fe20000000f00 */
[----:B------:R-:W-:Y:S01]  /*10a0*/  IMAD.MOV.U32 R14, RZ, RZ, 0x1f ;  /* 0x0000001fff0e7424 */ /* 0x000fe200078e00ff */
[----:B------:R-:W-:-:S02]  /*10b0*/  MOV R8, 0x10d0 ;  /* 0x000010d000087802 */ /* 0x000fc40000000f00 */
[----:B------:R-:W-:Y:S05]  /*10c0*/  CALL.REL.NOINC `($__internal_158_$__cuda_sm70_shflsync_bfly_p) ;  /* 0x0000027000007944 */ /* 0x000fea0003c00000 */
[----:B-1----:R-:W-:Y:S01]  /*10d0*/  FADD.FTZ R12, R18, R14 ;  /* 0x0000000e120c7221 */ /* 0x002fe20000010000 */
[----:B0-----:R-:W-:Y:S01]  /*10e0*/  HFMA2.MMA R17, -RZ, RZ, 0, 9.5367431640625e-07 ;  /* 0x00000010ff117435 */ /* 0x001fe200000001ff */
[----:B------:R-:W-:Y:S01]  /*10f0*/  MOV R14, 0x1f ;  /* 0x0000001f000e7802 */ /* 0x000fe20000000f00 */
[----:B------:R-:W-:Y:S01]  /*1100*/  IMAD.MOV.U32 R19, RZ, RZ, -0x1 ;  /* 0xffffffffff137424 */ /* 0x000fe200078e00ff */
[----:B------:R-:W-:-:S02]  /*1110*/  MOV R8, 0x1140 ;  /* 0x0000114000087802 */ /* 0x000fc40000000f00 */
[----:B------:R-:W-:Y:S02]  /*1120*/  MOV R18, R12 ;  /* 0x0000000c00127202 */ /* 0x000fe40000000f00 */
[----:B------:R-:W-:Y:S05]  /*1130*/  CALL.REL.NOINC `($__internal_158_$__cuda_sm70_shflsync_bfly_p) ;  /* 0x0000020000007944 */ /* 0x000fea0003c00000 */
[----:B-1----:R-:W-:Y:S01]  /*1140*/  MOV R15, R14 ;  /* 0x0000000e000f7202 */ /* 0x002fe20000000f00 */
[----:B------:R-:W-:Y:S01]  /*1150*/  HFMA2.MMA R14, -RZ, RZ, 0, 1.847743988037109375e-06 ;  /* 0x0000001fff0e7435 */ /* 0x000fe200000001ff */
[----:B0-----:R-:W-:Y:S01]  /*1160*/  MOV R18, R11 ;  /* 0x0000000b00127202 */ /* 0x001fe20000000f00 */
[----:B------:R-:W-:Y:S01]  /*1170*/  IMAD.MOV.U32 R17, RZ, RZ, 0x1 ;  /* 0x00000001ff117424 */ /* 0x000fe200078e00ff */
[----:B------:R-:W-:Y:S02]  /*1180*/  MOV R19, 0xffffffff ;  /* 0xffffffff00137802 */ /* 0x000fe40000000f00 */
[----:B------:R-:W-:Y:S02]  /*1190*/  MOV R8, 0x11b0 ;  /* 0x000011b000087802 */ /* 0x000fe40000000f00 */
[----:B------:R-:W-:Y:S05]  /*11a0*/  CALL.REL.NOINC `($__internal_158_$__cuda_sm70_shflsync_bfly_p) ;  /* 0x0000019000007944 */ /* 0x000fea0003c00000 */
[----:B0-----:R-:W-:Y:S01]  /*11b0*/  HFMA2.MMA R17, -RZ, RZ, 0, 1.1920928955078125e-07 ;  /* 0x00000002ff117435 */ /* 0x001fe200000001ff */
[----:B-1----:R-:W-:Y:S01]  /*11c0*/  FADD.FTZ R18, R11, R14 ;  /* 0x0000000e0b127221 */ /* 0x002fe20000010000 */
[----:B------:R-:W-:Y:S01]  /*11d0*/  MOV R19, 0xffffffff ;  /* 0xffffffff00137802 */ /* 0x000fe20000000f00 */
[----:B------:R-:W-:Y:S01]  /*11e0*/  IMAD.MOV.U32 R14, RZ, RZ, 0x1f ;  /* 0x0000001fff0e7424 */ /* 0x000fe200078e00ff */
[----:B------:R-:W-:-:S02]  /*11f0*/  MOV R8, 0x1210 ;  /* 0x0000121000087802 */ /* 0x000fc40000000f00 */
[----:B------:R-:W-:Y:S05]  /*1200*/  CALL.REL.NOINC `($__internal_158_$__cuda_sm70_shflsync_bfly_p) ;  /* 0x0000013000007944 */ /* 0x000fea0003c00000 */
[----:B0-----:R-:W-:Y:S01]  /*1210*/  HFMA2.MMA R17, -RZ, RZ, 0, 2.384185791015625e-07 ;  /* 0x00000004ff117435 */ /* 0x001fe200000001ff */
[----:B-1----:R-:W-:Y:S01]  /*1220*/  FADD.FTZ R18, R18, R14 ;  /* 0x0000000e12127221 */ /* 0x002fe20000010000 */
[----:B------:R-:W-:Y:S01]  /*1230*/  MOV R14, 0x1f ;  /* 0x0000001f000e7802 */ /* 0x000fe20000000f00 */
[----:B------:R-:W-:Y:S01]  /*1240*/  IMAD.MOV.U32 R19, RZ, RZ, -0x1 ;  /* 0xffffffffff137424 */ /* 0x000fe200078e00ff */
[----:B------:R-:W-:-:S02]  /*1250*/  MOV R8, 0x1270 ;  /* 0x0000127000087802 */ /* 0x000fc40000000f00 */
[----:B------:R-:W-:Y:S05]  /*1260*/  CALL.REL.NOINC `($__internal_158_$__cuda_sm70_shflsync_bfly_p) ;  /* 0x000000d000007944 */ /* 0x000fea0003c00000 */
[----:B0-----:R-:W-:Y:S01]  /*1270*/  HFMA2.MMA R17, -RZ, RZ, 0, 4.76837158203125e-07 ;  /* 0x00000008ff117435 */ /* 0x001fe200000001ff */
[----:B-1----:R-:W-:Y:S01]  /*1280*/  FADD.FTZ R18, R18, R14 ;  /* 0x0000000e12127221 */ /* 0x002fe20000010000 */
[----:B------:R-:W-:-:S02]  /*1290*/  MOV R14, 0x1f ;  /* 0x0000001f000e7802 */ /* 0x000fc40000000f00 */
[----:B------:R-:W-:Y:S02]  /*12a0*/  MOV R19, 0xffffffff ;  /* 0xffffffff00137802 */ /* 0x000fe40000000f00 */
[----:B------:R-:W-:Y:S02]  /*12b0*/  MOV R8, 0x12d0 ;  /* 0x000012d000087802 */ /* 0x000fe40000000f00 */
[----:B------:R-:W-:Y:S05]  /*12c0*/  CALL.REL.NOINC `($__internal_158_$__cuda_sm70_shflsync_bfly_p) ;  /* 0x0000007000007944 */ /* 0x000fea0003c00000 */
[----:B01----:R-:W-:Y:S01]  /*12d0*/  FADD.FTZ R18, R18, R14 ;  /* 0x0000000e12127221 */ /* 0x003fe20000010000 */
[----:B------:R-:W-:Y:S01]  /*12e0*/  HFMA2.MMA R14, -RZ, RZ, 0, 1.847743988037109375e-06 ;  /* 0x0000001fff0e7435 */ /* 0x000fe200000001ff */
[----:B------:R-:W-:Y:S01]  /*12f0*/  IMAD.MOV.U32 R17, RZ, RZ, 0x10 ;  /* 0x00000010ff117424 */ /* 0x000fe200078e00ff */
[----:B------:R-:W-:Y:S02]  /*1300*/  MOV R19, 0xffffffff ;  /* 0xffffffff00137802 */ /* 0x000fe40000000f00 */
[----:B------:R-:W-:Y:S02]  /*1310*/  MOV R8, 0x1330 ;  /* 0x0000133000087802 */ /* 0x000fe40000000f00 */
[----:B------:R-:W-:Y:S05]  /*1320*/  CALL.REL.NOINC `($__internal_158_$__cuda_sm70_shflsync_bfly_p) ;  /* 0x0000001000007944 */ /* 0x000fea0003c00000 */
[----:B01----:R-:W-:Y:S05]  /*1330*/  BRA `(.L_x_9708) ;  /* 0xfffff82000007947 */ /* 0x003fea000383ffff */
        .weak           $__internal_158_$__cuda_sm70_shflsync_bfly_p
        .type           $__internal_158_$__cuda_sm70_shflsync_bfly_p,@function
        .size           $__internal_158_$__cuda_sm70_shflsync_bfly_p,(.L_x_12460 - $__internal_158_$__cuda_sm70_shflsync_bfly_p)
$__internal_158_$__cuda_sm70_shflsync_bfly_p:
[----:B------:R-:W-:Y:S01]  /*1340*/  HFMA2.MMA R9, -RZ, RZ, 0, 0 ;  /* 0x00000000ff097435 */ /* 0x000fe200000001ff */
[----:B------:R-:W-:Y:S04]  /*1350*/  WARPSYNC R19 ;  /* 0x0000001300007348 */ /* 0x000fe80003800000 */
[----:B------:R0:W1:Y:S01]  /*1360*/  SHFL.BFLY PT, R14, R18, R17, R14 ;  /* 0x0c000011120e7389 */ /* 0x00006200000e000e */
[----:B------:R-:W-:Y:S05]  /*1370*/  RET.REL.NODEC R8 `(_ZN10layer_norm22ln_bwd_finalize_kernelINS_22Kernel_traits_finalizeILj1024Ef6__halffS2_fjLb1ELj1024ELj4ENS_18Kernel_traits_baseILj1024EfS2_fS2_fjLj1024EEEEELb1ELb1EEEvNS_9BwdParamsE) ;  /* 0xffffec8008007950 */ /* 0x000fea0003c3ffff */
.L_x_9709:
        /* <DEDUP_REMOVED lines=16> */
.L_x_12460:


//--------------------- .text._ZN10layer_norm13ln_bwd_kernelINS_13Kernel_traitsIf6__halffS2_fjLj1024ELj1ELj4ELj1ELj16ENS_18Kernel_traits_baseILj1024EfS2_fS2_fjLj128EEEEELb1ELb1ELb1ELb1EEEvNS_9BwdParamsE --------------------------
	.section	.text._ZN10layer_norm13ln_bwd_kernelINS_13Kernel_traitsIf6__halffS2_fjLj1024ELj1ELj4ELj1ELj16ENS_18Kernel_traits_baseILj1024EfS2_fS2_fjLj128EEEEELb1ELb1ELb1ELb1EEEvNS_9BwdParamsE,"ax",@progbits
	.sectioninfo	@"SHI_REGISTERS=255"
	.align	128
        .global         _ZN10layer_norm13ln_bwd_kernelINS_13Kernel_traitsIf6__halffS2_fjLj1024ELj1ELj4ELj1ELj16ENS_18Kernel_traits_baseILj1024EfS2_fS2_fjLj128EEEEELb1ELb1ELb1ELb1EEEvNS_9BwdParamsE
        .type           _ZN10layer_norm13ln_bwd_kernelINS_13Kernel_traitsIf6__halffS2_fjLj1024ELj1ELj4ELj1ELj16ENS_18Kernel_traits_baseILj1024EfS2_fS2_fjLj128EEEEELb1ELb1ELb1ELb1EEEvNS_9BwdParamsE,@function
        .size           _ZN10layer_norm13ln_bwd_kernelINS_13Kernel_traitsIf6__halffS2_fjLj1024ELj1ELj4ELj1ELj16ENS_18Kernel_traits_baseILj1024EfS2_fS2_fjLj128EEEEELb1ELb1ELb1ELb1EEEvNS_9BwdParamsE,(.L_x_12461 - _ZN10layer_norm13ln_bwd_kernelINS_13Kernel_traitsIf6__halffS2_fjLj1024ELj1ELj4ELj1ELj16ENS_18Kernel_traits_baseILj1024EfS2_fS2_fjLj128EEEEELb1ELb1ELb1ELb1EEEvNS_9BwdParamsE)
        .other          _ZN10layer_norm13ln_bwd_kernelINS_13Kernel_traitsIf6__halffS2_fjLj1024ELj1ELj4ELj1ELj16ENS_18Kernel_traits_baseILj1024EfS2_fS2_fjLj128EEEEELb1ELb1ELb1ELb1EEEvNS_9BwdParamsE,@"STO_CUDA_ENTRY STV_DEFAULT"
_ZN10layer_norm13ln_bwd_kernelINS_13Kernel_traitsIf6__halffS2_fjLj1024ELj1ELj4ELj1ELj16ENS_18Kernel_traits_baseILj1024EfS2_fS2_fjLj128EEEEELb1ELb1ELb1ELb1EEEvNS_9BwdParamsE:
.text._ZN10layer_norm13ln_bwd_kernelINS_13Kernel_traitsIf6__halffS2_fjLj1024ELj1ELj4ELj1ELj16ENS_18Kernel_traits_baseILj1024EfS2_fS2_fjLj128EEEEELb1ELb1ELb1ELb1EEEvNS_9BwdParamsE:
        /* <DEDUP_REMOVED lines=59> */
.L_x_9711:
        /* <DEDUP_REMOVED lines=92> */
.L_x_9852:
        /* <DEDUP_REMOVED lines=58> */
.L_x_9714:
        /* <DEDUP_REMOVED lines=78> */
[--C-:B------:R-:W-:Y:S02]  /*11f0*/  HADD2.F32 R237, -RZ, R12.reuse.H0_H0 ;  /* 0x2000000cffed7230 */ /* 0x100fe40000004100 */
[----:B------:R-:W-:Y:S02]  /*1200*/  HADD2.F32 R235, -RZ, R12.H1_H1 ;  /* 0x3000000cffeb7230 */ /* 0x000fe40000004100 */
[----:B------:R-:W-:Y:S01]  /*1210*/  HADD2.F32 R245, -RZ, R14.H1_H1 ;  /* 0x3000000efff57230 */ /* 0x000fe20000004100 */
[----:B------:R-:W-:-:S02]  /*1220*/  FADD.FTZ R12, -R5, R196 ;  /* 0x000000c4050c7221 */ /* 0x000fc40000010100 */
[C---:B------:R-:W-:Y:S01]  /*1230*/  FMUL.FTZ R240, R2.reuse, R228 ;  /* 0x000000e402f07220 */ /* 0x040fe20000410000 */
[--C-:B------:R-:W-:Y:S01]  /*1240*/  HADD2.F32 R206, -RZ, R217.reuse.H1_H1 ;  /* 0x300000d9ffce7230 */ /* 0x100fe20000004100 */
[----:B------:R-:W-:Y:S01]  /*1250*/  FADD.FTZ R195, -R5, R207 ;  /* 0x000000cf05c37221 */ /* 0x000fe20000010100 */
[----:B------:R-:W-:Y:S01]  /*1260*/  HADD2.F32 R207, -RZ, R217.H0_H0 ;  /* 0x200000d9ffcf7230 */ /* 0x000fe20000004100 */
[C---:B------:R-:W-:Y:S01]  /*1270*/  FMUL.FTZ R228, R2.reuse, R11 ;  /* 0x0000000b02e47220 */ /* 0x040fe20000410000 */
[----:B------:R-:W2:Y:S01]  /*1280*/  LDL R217, [R1+0xb4] ;  /* 0x0000b40001d97983 */ /* 0x000ea20000100800 */
[----:B------:R-:W-:Y:S01]  /*1290*/  FMUL.FTZ R11, R2, R193 ;  /* 0x000000c1020b7220 */ /* 0x000fe20000410000 */
[----:B------:R-:W-:Y:S02]  /*12a0*/  MOV R193, R245 ;  /* 0x000000f500c17202 */ /* 0x000fe40000000f00 */
[----:B------:R-:W3:Y:S01]  /*12b0*/  LDL R245, [R1+0xc0] ;  /* 0x0000c00001f57983 */ /* 0x000ee20000100800 */
[----:B------:R-:W-:-:S02]  /*12c0*/  HADD2.F32 R58, -RZ, R226.H0_H0 ;  /* 0x200000e2ff3a7230 */ /* 0x000fc40000004100 */
[----:B------:R-:W-:Y:S01]  /*12d0*/  HADD2.F32 R57, -RZ, R226.H1_H1 ;  /* 0x300000e2ff397230 */ /* 0x000fe20000004100 */
[C---:B------:R-:W-:Y:S02]  /*12e0*/  FMUL.FTZ R226, R2.reuse, R12 ;  /* 0x0000000c02e27220 */ /* 0x040fe40000410000 */
[----:B------:R-:W-:Y:S02]  /*12f0*/  FMUL.FTZ R12, R2, R194 ;  /* 0x000000c2020c7220 */ /* 0x000fe40000410000 */
[----:B------:R-:W4:Y:S01]  /*1300*/  LDL R194, [R1+0xa8] ;  /* 0x0000a80001c27983 */ /* 0x000f220000100800 */
[C---:B------:R-:W-:Y:S01]  /*1310*/  FADD.FTZ R233, -R5.reuse, R8 ;  /* 0x0000000805e97221 */ /* 0x040fe20000010100 */
[--C-:B------:R-:W-:Y:S01]  /*1320*/  HADD2.F32 R241, -RZ, R13.reuse.H0_H0 ;  /* 0x2000000dfff17230 */ /* 0x100fe20000004100 */
[C---:B------:R-:W-:Y:S01]  /*1330*/  FADD.FTZ R229, -R5.reuse, R188 ;  /* 0x000000bc05e57221 */ /* 0x040fe20000010100 */
[----:B------:R-:W-:Y:S01]  /*1340*/  HADD2.F32 R239, -RZ, R13.H1_H1 ;  /* 0x3000000dffef7230 */ /* 0x000fe20000004100 */
[C---:B0-----:R-:W-:Y:S01]  /*1350*/  FADD.FTZ R6, -R5.reuse, R190 ;  /* 0x000000be05067221 */ /* 0x041fe20000010100 */
[----:B------:R-:W-:Y:S01]  /*1360*/  HADD2.F32 R243, -RZ, R14.H0_H0 ;  /* 0x2000000efff37230 */ /* 0x000fe20000004100 */
[C---:B------:R-:W-:Y:S01]  /*1370*/  FADD.FTZ R7, -R5.reuse, R191 ;  /* 0x000000bf05077221 */ /* 0x040fe20000010100 */
[--C-:B------:R-:W-:Y:S01]  /*1380*/  HADD2.F32 R236, -RZ, R15.reuse.H1_H1 ;  /* 0x3000000fffec7230 */ /* 0x100fe20000004100 */
[C---:B------:R-:W-:Y:S01]  /*1390*/  FADD.FTZ R13, -R5.reuse, R197 ;  /* 0x000000c5050d7221 */ /* 0x040fe20000010100 */
[----:B------:R-:W-:Y:S01]  /*13a0*/  HADD2.F32 R234, -RZ, R15.H0_H0 ;  /* 0x2000000fffea7230 */ /* 0x000fe20000004100 */
        /* <DEDUP_REMOVED lines=27> */
[--C-:B------:R-:W-:Y:S01]  /*1560*/  HADD2.F32 R205, -RZ, R216.reuse.H0_H0 ;  /* 0x200000d8ffcd7230 */ /* 0x100fe20000004100 */
[C---:B------:R-:W-:Y:S01]  /*1570*/  FMUL.FTZ R188, R2.reuse, R198 ;  /* 0x000000c602bc7220 */ /* 0x040fe20000410000 */
[----:B------:R-:W-:Y:S01]  /*1580*/  HADD2.F32 R204, -RZ, R216.H1_H1 ;  /* 0x300000d8ffcc7230 */ /* 0x000fe20000004100 */
[C---:B------:R-:W-:Y:S01]  /*1590*/  FMUL.FTZ R242, R2.reuse, R229 ;  /* 0x000000e502f27220 */ /* 0x040fe20000410000 */
[--C-:B------:R-:W-:Y:S01]  /*15a0*/  HADD2.F32 R211, -RZ, R219.reuse.H0_H0 ;  /* 0x200000dbffd37230 */ /* 0x100fe20000004100 */
[----:B------:R-:W4:Y:S01]  /*15b0*/  LDL R198, [R1+0xb8] ;  /* 0x0000b80001c67983 */ /* 0x000f220000100800 */
[----:B------:R-:W-:Y:S01]  /*15c0*/  HADD2.F32 R210, -RZ, R219.H1_H1 ;  /* 0x300000dbffd27230 */ /* 0x000fe20000004100 */
[----:B------:R-:W-:Y:S01]  /*15d0*/  FMUL.FTZ R232, R2, R9 ;  /* 0x0000000902e87220 */ /* 0x000fe20000410000 */
[--C-:B------:R-:W-:Y:S01]  /*15e0*/  HADD2.F32 R219, -RZ, R222.reuse.H0_H0 ;  /* 0x200000deffdb7230 */ /* 0x100fe20000004100 */
[----:B------:R-:W4:Y:S01]  /*15f0*/  LDL R231, [R1+0xb0] ;  /* 0x0000b00001e77983 */ /* 0x000f220000100800 */
[----:B------:R-:W-:Y:S01]  /*1600*/  HADD2.F32 R216, -RZ, R222.H1_H1 ;  /* 0x300000deffd87230 */ /* 0x000fe20000004100 */
[-C--:B------:R-:W-:Y:S01]  /*1610*/  FFMA.FTZ R149, R248, R235.reuse, R149 ;  /* 0x000000ebf8957223 */ /* 0x080fe20000010095 */
[--C-:B------:R-:W-:Y:S01]  /*1620*/  HADD2.F32 R60, -RZ, R225.reuse.H0_H0 ;  /* 0x200000e1ff3c7230 */ /* 0x100fe20000004100 */
[----:B------:R-:W-:Y:S01]  /*1630*/  FADD.FTZ R153, R153, R235 ;  /* 0x000000eb99997221 */ /* 0x000fe20000010000 */
[----:B------:R-:W-:Y:S01]  /*1640*/  HADD2.F32 R59, -RZ, R225.H1_H1 ;  /* 0x300000e1ff3b7230 */ /* 0x000fe20000004100 */
[----:B------:R-:W-:Y:S01]  /*1650*/  FMUL.FTZ R247, R247, R235 ;  /* 0x000000ebf7f77220 */ /* 0x000fe20000410000 */
[----:B------:R-:W4:Y:S01]  /*1660*/  LDL R225, [R1+0x9c] ;  /* 0x00009c0001e17983 */ /* 0x000f220000100800 */
[--C-:B------:R-:W-:Y:S01]  /*1670*/  HADD2.F32 R56, -RZ, R227.reuse.H0_H0 ;  /* 0x200000e3ff387230 */ /* 0x100fe20000004100 */
[C---:B------:R-:W-:Y:S01]  /*1680*/  FMUL.FTZ R222, R2.reuse, R14 ;  /* 0x0000000e02de7220 */ /* 0x040fe20000410000 */
[----:B------:R-:W-:Y:S01]  /*1690*/  HADD2.F32 R0, -RZ, R227.H1_H1 ;  /* 0x300000e3ff007230 */ /* 0x000fe20000004100 */
[C---:B------:R-:W-:Y:S01]  /*16a0*/  FMUL.FTZ R9, R2.reuse, R191 ;  /* 0x000000bf02097220 */ /* 0x040fe20000410000 */
[--C-:B------:R-:W-:Y:S01]  /*16b0*/  HADD2.F32 R215, -RZ, R221.reuse.H0_H0 ;  /* 0x200000ddffd77230 */ /* 0x100fe20000004100 */
[----:B------:R-:W4:Y:S01]  /*16c0*/  LDL R227, [R1+0x98] ;  /* 0x0000980001e37983 */ /* 0x000f220000100800 */
[----:B------:R-:W-:Y:S01]  /*16d0*/  HADD2.F32 R214, -RZ, R221.H1_H1 ;  /* 0x300000ddffd67230 */ /* 0x000fe20000004100 */
        /* <DEDUP_REMOVED lines=11> */
[--C-:B------:R-:W-:Y:S01]  /*1790*/  HADD2.F32 R209, -RZ, R218.reuse.H0_H0 ;  /* 0x200000daffd17230 */ /* 0x100fe20000004100 */
[----:B--2---:R-:W-:Y:S01]  /*17a0*/  FMUL.FTZ R235, R217, R233 ;  /* 0x000000e9d9eb7220 */ /* 0x004fe20000410000 */
[----:B------:R-:W-:Y:S01]  /*17b0*/  HADD2.F32 R208, -RZ, R218.H1_H1 ;  /* 0x300000daffd07230 */ /* 0x000fe20000004100 */
[----:B------:R-:W2:Y:S01]  /*17c0*/  LDL R217, [R1+0x88] ;  /* 0x0000880001d97983 */ /* 0x000ea20000100800 */
[----:B------:R-:W-:Y:S02]  /*17d0*/  FMUL.FTZ R236, R2, R7 ;  /* 0x0000000702ec7220 */ /* 0x000fe40000410000 */
[----:B------:R-:W-:Y:S02]  /*17e0*/  FFMA.FTZ R148, R5, R237, R148 ;  /* 0x000000ed05947223 */ /* 0x000fe40000010094 */
[----:B------:R-:W-:Y:S01]  /*17f0*/  FADD.FTZ R152, R152, R237 ;  /* 0x000000ed98987221 */ /* 0x000fe20000010000 */
[--C-:B------:R-:W-:Y:S01]  /*1800*/  HADD2.F32 R213, -RZ, R220.reuse.H0_H0 ;  /* 0x200000dcffd57230 */ /* 0x100fe20000004100 */
[----:B------:R-:W-:Y:S01]  /*1810*/  FADD.FTZ R179, R179, R233 ;  /* 0x000000e9b3b37221 */ /* 0x000fe20000010000 */
[----:B------:R-:W-:-:S02]  /*1820*/  HADD2.F32 R212, -RZ, R220.H1_H1 ;  /* 0x300000dcffd47230 */ /* 0x000fc40000004100 */
[--C-:B------:R-:W-:Y:S01]  /*1830*/  HADD2.F32 R249, -RZ, R223.reuse.H0_H0 ;  /* 0x200000dffff97230 */ /* 0x100fe20000004100 */
[----:B----4-:R-:W-:Y:S01]  /*1840*/  FMUL.FTZ R241, R194, R195 ;  /* 0x000000c3c2f17220 */ /* 0x010fe20000410000 */
[----:B------:R-:W3:Y:S04]  /*1850*/  LDL R243, [R1+0xc4] ;  /* 0x0000c40001f37983 */ /* 0x000ee80000100800 */
[----:B------:R-:W4:Y:S04]  /*1860*/  LDL R195, [R1+0x80] ;  /* 0x0000800001c37983 */ /* 0x000f280000100800 */
[----:B------:R-:W3:Y:S01]  /*1870*/  LDL R194, [R1+0x84] ;  /* 0x0000840001c27983 */ /* 0x000ee20000100800 */
[----:B------:R-:W-:Y:S01]  /*1880*/  MOV R229, R234 ;  /* 0x000000ea00e57202 */ /* 0x000fe20000000f00 */
[C---:B------:R-:W-:Y:S01]  /*1890*/  FMUL.FTZ R234, R2.reuse, R8 ;  /* 0x0000000802ea7220 */ /* 0x040fe20000410000 */
[----:B------:R-:W-:Y:S01]  /*18a0*/  HADD2.F32 R220, -RZ, R223.H1_H1 ;  /* 0x300000dfffdc7230 */ /* 0x000fe20000004100 */
        /* <DEDUP_REMOVED lines=180> */
.L_x_9715:
[----:B0-----:R-:W-:Y:S05]  /*23f0*/  BSYNC B1 ;  /* 0x0000000000017941 */ /* 0x001fea0003800000 */
.L_x_9713:
        /* <DEDUP_REMOVED lines=12> */
.L_x_9853:
        /* <DEDUP_REMOVED lines=18> */
.L_x_9854:
        /* <DEDUP_REMOVED lines=33> */
.L_x_9719:
[----:B------:R-:W-:Y:S05]  /*27f0*/  BSYNC B1 ;  /* 0x0000000000017941 */ /* 0x000fea0003800000 */
.L_x_9718:
        /* <DEDUP_REMOVED lines=16> */
.L_x_9721:
[----:B------:R-:W-:Y:S05]  /*2900*/  BSYNC B1 ;  /* 0x0000000000017941 */ /* 0x000fea0003800000 */
.L_x_9720:
        /* <DEDUP_REMOVED lines=12> */
.L_x_9723:
[----:B------:R-:W-:Y:S05]  /*29d0*/  BSYNC B1 ;  /* 0x0000000000017941 */ /* 0x000fea0003800000 */
.L_x_9722:
        /* <DEDUP_REMOVED lines=16> */
.L_x_9725:
[----:B------:R-:W-:Y:S05]  /*2ae0*/  BSYNC B1 ;  /* 0x0000000000017941 */ /* 0x000fea0003800000 */
.L_x_9724:
        /* <DEDUP_REMOVED lines=12> */
.L_x_9727:
[----:B------:R-:W-:Y:S05]  /*2bb0*/  BSYNC B1 ;  /* 0x0000000000017941 */ /* 0x000fea0003800000 */
.L_x_9726:
        /* <DEDUP_REMOVED lines=16> */
.L_x_9729:
[----:B------:R-:W-:Y:S05]  /*2cc0*/  BSYNC B1 ;  /* 0x0000000000017941 */ /* 0x000fea0003800000 */
.L_x_9728:
        /* <DEDUP_REMOVED lines=12> */
.L_x_9731:
[----:B------:R-:W-:Y:S05]  /*2d90*/  BSYNC B1 ;  /* 0x0000000000017941 */ /* 0x000fea0003800000 */
.L_x_9730:
        /* <DEDUP_REMOVED lines=19> */
.L_x_9733:
[----:B------:R-:W-:Y:S05]  /*2ed0*/  BSYNC B1 ;  /* 0x0000000000017941 */ /* 0x000fea0003800000 */
.L_x_9732:
        /* <DEDUP_REMOVED lines=12> */
.L_x_9735:
[----:B------:R-:W-:Y:S05]  /*2fa0*/  BSYNC B1 ;  /* 0x0000000000017941 */ /* 0x000fea0003800000 */
.L_x_9734:
[----:B------:R-:W-:Y:S01]  /*2fb0*/  BSSY B1, `(.L_x_9736) ;  /* 0x000000e000017945 */ /* 0x000fe20003800000 */
        /* <DEDUP_REMOVED lines=13> */
.L_x_9737:
[----:B------:R-:W-:Y:S05]  /*3090*/  BSYNC B1 ;  /* 0x0000000000017941 */ /* 0x000fea0003800000 */
.L_x_9736:
        /* <DEDUP_REMOVED lines=12> */
.L_x_9739:
[----:B------:R-:W-:Y:S05]  /*3160*/  BSYNC B1 ;  /* 0x0000000000017941 */ /* 0x000fea0003800000 */
.L_x_9738:
[----:B------:R-:W-:Y:S01]  /*3170*/  BSSY B1, `(.L_x_9740) ;  /* 0x000000e000017945 */ /* 0x000fe20003800000 */
[----:B------:R-:W-:Y:S05]  /*3180*/  @!P4 BRA `(.L_x_9741) ;  /* 0x000000c00000c947 */ /* 0x000fea0003800000 */
[----:B------:R-:W-:Y:S01]  /*3190*/  LOP3.LUT P1, RZ, R23, 0xff00, RZ, 0xc0, !PT ;  /* 0x0000ff0017ff7812 */ /* 0x000fe2000782c0ff */
[----:B------:R-:W-:Y:S01]  /*31a0*/  FMUL.FTZ R214, R249, c[0x0][0x1ec] ;  /* 0x00007b00f9d67a20 */ /* 0x000fe20000410000 */
[----:B------:R-:W-:-:S03]  /*31b0*/  HFMA2.MMA R215, -RZ, RZ, 0, 0 ;  /* 0x00000000ffd77435 */ /* 0x000fc600000001ff */
[----:B------:R-:W-:-:S08]  /*31c0*/  FMUL.FTZ R214, R214, c[0x0][0x1e8] ;  /* 0x00007a00d6d67a20 */ /* 0x000fd00000410000 */
[----:B-----5:R-:W-:-:S05]  /*31d0*/  @P1 HADD2.F32 R252, -RZ, R114.H1_H1 ;  /* 0x30000072fffc1230 */ /* 0x020fca0000004100 */
[----:B------:R-:W-:Y:S02]  /*31e0*/  @P1 FMUL.FTZ R215, R214, R252 ;  /* 0x000000fcd6d71220 */ /* 0x000fe40000410000 */
[----:B------:R-:W2:Y:S02]  /*31f0*/  LDL R252, [R1+0x2c] ;  /* 0x00002c0001fc7983 */ /* 0x000ea40000100800 */
[----:B------:R-:W-:Y:S02]  /*3200*/  FADD.FTZ R81, R81, R215 ;  /* 0x000000d751517221 */ /* 0x000fe40000010000 */
[----:B--2---:R-:W-:-:S05]  /*3210*/  FMUL.FTZ R214, R252, R214 ;  /* 0x000000d6fcd67220 */ /* 0x004fca0000410000 */
[----:B------:R-:W-:-:S04]  /*3220*/  FSEL R214, R214, RZ, P1 ;  /* 0x000000ffd6d67208 */ /* 0x000fc80000800000 */
[----:B------:R-:W-:-:S04]  /*3230*/  F2FP.PACK_AB R214, RZ, R214 ;  /* 0x000000d6ffd6723e */ /* 0x000fc800000000ff */
[----:B------:R-:W-:Y:S02]  /*3240*/  PRMT R142, R142, 0x5410, R214 ;  /* 0x000054108e8e7816 */ /* 0x000fe400000000d6 */
.L_x_9741:
[----:B------:R-:W-:Y:S05]  /*3250*/  BSYNC B1 ;  /* 0x0000000000017941 */ /* 0x000fea0003800000 */
.L_x_9740:
        /* <DEDUP_REMOVED lines=12> */
.L_x_9743:
[----:B------:R-:W-:Y:S05]  /*3320*/  BSYNC B1 ;  /* 0x0000000000017941 */ /* 0x000fea0003800000 */
.L_x_9742:
[----:B------:R-:W-:Y:S01]  /*3330*/  BSSY B1, `(.L_x_9744) ;  /* 0x0000010000017945 */ /* 0x000fe20003800000 */
[----:B------:R-:W-:Y:S05]  /*3340*/  @!P4 BRA `(.L_x_9745) ;  /* 0x000000e00000c947 */ /* 0x000fea0003800000 */
[----:B------:R-:W-:Y:S01]  /*3350*/  LOP3.LUT P0, RZ, R23, 0xff0000, RZ, 0xc0, !PT ;  /* 0x00ff000017ff7812 */ /* 0x000fe2000780c0ff */
[----:B------:R-:W-:Y:S01]  /*3360*/  FMUL.FTZ R214, R215, c[0x0][0x1ec] ;  /* 0x00007b00d7d67a20 */ /* 0x000fe20000410000 */
[----:B------:R0:W-:Y:S01]  /*3370*/  STL [R1+0xc8], R0 ;  /* 0x0000c80001007387 */ /* 0x0001e20000100800 */
[----:B------:R-:W-:Y:S02]  /*3380*/  HFMA2.MMA R252, -RZ, RZ, 0, 0 ;  /* 0x00000000fffc7435 */ /* 0x000fe400000001ff */
[----:B------:R-:W-:-:S08]  /*3390*/  FMUL.FTZ R214, R214, c[0x0][0x1e8] ;  /* 0x00007a00d6d67a20 */ /* 0x000fd00000410000 */
[----:B0----5:R-:W-:-:S05]  /*33a0*/  @P0 HADD2.F32 R0, -RZ, R115.H0_H0 ;  /* 0x20000073ff000230 */ /* 0x021fca0000004100 */
[----:B------:R-:W-:Y:S02]  /*33b0*/  @P0 FMUL.FTZ R252, R214, R0 ;  /* 0x00000000d6fc0220 */ /* 0x000fe40000410000 */
[----:B------:R0:W5:Y:S02]  /*33c0*/  LDL.LU R0, [R1+0xc8] ;  /* 0x0000c80001007983 */ /* 0x0001640000300800 */
[----:B------:R-:W-:Y:S02]  /*33d0*/  FADD.FTZ R82, R82, R252 ;  /* 0x000000fc52527221 */ /* 0x000fe40000010000 */
[----:B------:R-:W2:Y:S02]  /*33e0*/  LDL R252, [R1+0x30] ;  /* 0x0000300001fc7983 */ /* 0x000ea40000100800 */
[----:B--2---:R-:W-:-:S05]  /*33f0*/  FMUL.FTZ R214, R252, R214 ;  /* 0x000000d6fcd67220 */ /* 0x004fca0000410000 */
[----:B------:R-:W-:-:S04]  /*3400*/  FSEL R214, R214, RZ, P0 ;  /* 0x000000ffd6d67208 */ /* 0x000fc80000000000 */
[----:B------:R-:W-:-:S04]  /*3410*/  F2FP.PACK_AB R214, RZ, R214 ;  /* 0x000000d6ffd6723e */ /* 0x000fc800000000ff */
[----:B------:R-:W-:Y:S02]  /*3420*/  PRMT R143, R214, 0x7610, R143 ;  /* 0x00007610d68f7816 */ /* 0x000fe4000000008f */
.L_x_9745:
[----:B0-----:R-:W-:Y:S05]  /*3430*/  BSYNC B1 ;  /* 0x0000000000017941 */ /* 0x001fea0003800000 */
.L_x_9744:
        /* <DEDUP_REMOVED lines=12> */
.L_x_9747:
[----:B------:R-:W-:Y:S05]  /*3500*/  BSYNC B1 ;  /* 0x0000000000017941 */ /* 0x000fea0003800000 */
.L_x_9746:
        /* <DEDUP_REMOVED lines=14> */
.L_x_9749:
[----:B------:R-:W-:Y:S05]  /*35f0*/  BSYNC B1 ;  /* 0x0000000000017941 */ /* 0x000fea0003800000 */
.L_x_9748:
        /* <DEDUP_REMOVED lines=28> */
.L_x_9751:
[----:B------:R-:W-:Y:S05]  /*37c0*/  BSYNC B1 ;  /* 0x0000000000017941 */ /* 0x000fea0003800000 */
.L_x_9750:
        /* <DEDUP_REMOVED lines=12> */
.L_x_9753:
[----:B------:R-:W-:Y:S05]  /*3890*/  BSYNC B1 ;  /* 0x0000000000017941 */ /* 0x000fea0003800000 */
.L_x_9752:
        /* <DEDUP_REMOVED lines=10> */
[----:B-----5:R-:W-:-:S05]  /*3940*/  @P6 HADD2.F32 R192, -RZ, R112.H0_H0 ;  /* 0x20000070ffc06230 */ /* 0x020fca0000004100 */
[-C--:B------:R-:W-:Y:S02]  /*3950*/  @P6 FMUL.FTZ R23, R192, R3.reuse ;  /* 0x00000003c0176220 */ /* 0x080fe40000410000 */
[----:B---3--:R-:W-:Y:S02]  /*3960*/  FMUL.FTZ R3, R193, R3 ;  /* 0x00000003c1037220 */ /* 0x008fe40000410000 */
[----:B------:R-:W-:-:S03]  /*3970*/  FADD.FTZ R76, R76, R23 ;  /* 0x000000174c4c7221 */ /* 0x000fc60000010000 */
[----:B------:R-:W-:-:S04]  /*3980*/  FSEL R3, R3, RZ, P6 ;  /* 0x000000ff03037208 */ /* 0x000fc80003000000 */
[----:B------:R-:W-:-:S04]  /*3990*/  F2FP.PACK_AB R3, RZ, R3 ;  /* 0x00000003ff03723e */ /* 0x000fc800000000ff */
[----:B------:R-:W-:Y:S02]  /*39a0*/  PRMT R140, R3, 0x7610, R140 ;  /* 0x00007610038c7816 */ /* 0x000fe4000000008c */
.L_x_9755:
[----:B------:R-:W-:Y:S05]  /*39b0*/  BSYNC B1 ;  /* 0x0000000000017941 */ /* 0x000fea0003800000 */
.L_x_9754:
        /* <DEDUP_REMOVED lines=12> */
.L_x_9757:
[----:B------:R-:W-:Y:S05]  /*3a80*/  BSYNC B1 ;  /* 0x0000000000017941 */ /* 0x000fea0003800000 */
.L_x_9756:
        /* <DEDUP_REMOVED lines=20> */
.L_x_9759:
[----:B------:R-:W-:Y:S05]  /*3bd0*/  BSYNC B1 ;  /* 0x0000000000017941 */ /* 0x000fea0003800000 */
.L_x_9758:
        /* <DEDUP_REMOVED lines=13> */
.L_x_9761:
[----:B------:R-:W-:Y:S05]  /*3cb0*/  BSYNC B1 ;  /* 0x0000000000017941 */ /* 0x000fea0003800000 */
.L_x_9760:
        /* <DEDUP_REMOVED lines=14> */
.L_x_9763:
[----:B------:R-:W-:Y:S05]  /*3da0*/  BSYNC B1 ;  /* 0x0000000000017941 */ /* 0x000fea0003800000 */
.L_x_9762:
        /* <DEDUP_REMOVED lines=13> */
.L_x_9765:
[----:B------:R-:W-:Y:S05]  /*3e80*/  BSYNC B1 ;  /* 0x0000000000017941 */ /* 0x000fea0003800000 */
.L_x_9764:
[----:B------:R-:W-:Y:S01]  /*3e90*/  BSSY B1, `(.L_x_9766) ;  /* 0x000000e000017945 */ /* 0x000fe20003800000 */
        /* <DEDUP_REMOVED lines=13> */
.L_x_9767:
[----:B------:R-:W-:Y:S05]  /*3f70*/  BSYNC B1 ;  /* 0x0000000000017941 */ /* 0x000fea0003800000 */
.L_x_9766:
        /* <DEDUP_REMOVED lines=17> */
.L_x_9769:
[----:B------:R-:W-:Y:S05]  /*4090*/  BSYNC B1 ;  /* 0x0000000000017941 */ /* 0x000fea0003800000 */
.L_x_9768:
        /* <DEDUP_REMOVED lines=15> */
.L_x_9771:
[----:B------:R-:W-:Y:S05]  /*4190*/  BSYNC B1 ;  /* 0x0000000000017941 */ /* 0x000fea0003800000 */
.L_x_9770:
        /* <DEDUP_REMOVED lines=12> */
.L_x_9773:
[----:B------:R-:W-:Y:S05]  /*4260*/  BSYNC B1 ;  /* 0x0000000000017941 */ /* 0x000fea0003800000 */
.L_x_9772:
        /* <DEDUP_REMOVED lines=16> */
.L_x_9775:
[----:B------:R-:W-:Y:S05]  /*4370*/  BSYNC B1 ;  /* 0x0000000000017941 */ /* 0x000fea0003800000 */
.L_x_9774:
        /* <DEDUP_REMOVED lines=12> */
.L_x_9777:
[----:B------:R-:W-:Y:S05]  /*4440*/  BSYNC B1 ;  /* 0x0000000000017941 */ /* 0x000fea0003800000 */
.L_x_9776:
[----:B------:R-:W-:Y:S01]  /*4450*/  BSSY B1, `(.L_x_9778) ;  /* 0x000000d000017945 */ /* 0x000fe20003800000 */
        /* <DEDUP_REMOVED lines=12> */
.L_x_9779:
[----:B------:R-:W-:Y:S05]  /*4520*/  BSYNC B1 ;  /* 0x0000000000017941 */ /* 0x000fea0003800000 */
.L_x_9778:
        /* <DEDUP_REMOVED lines=12> */
.L_x_9781:
[----:B------:R-:W-:Y:S05]  /*45f0*/  BSYNC B1 ;  /* 0x0000000000017941 */ /* 0x000fea0003800000 */
.L_x_9780:
[----:B------:R-:W-:Y:S01]  /*4600*/  BSSY B1, `(.L_x_9782) ;  /* 0x000000d000017945 */ /* 0x000fe20003800000 */
        /* <DEDUP_REMOVED lines=12> */
.L_x_9783:
[----:B------:R-:W-:Y:S05]  /*46d0*/  BSYNC B1 ;  /* 0x0000000000017941 */ /* 0x000fea0003800000 */
.L_x_9782:
        /* <DEDUP_REMOVED lines=18> */
.L_x_9785:
[----:B------:R-:W-:Y:S05]  /*4800*/  BSYNC B1 ;  /* 0x0000000000017941 */ /* 0x000fea0003800000 */
.L_x_9784:
        /* <DEDUP_REMOVED lines=12> */
.L_x_9787:
[----:B------:R-:W-:Y:S05]  /*48d0*/  BSYNC B1 ;  /* 0x0000000000017941 */ /* 0x000fea0003800000 */
.L_x_9786:
        /* <DEDUP_REMOVED lines=16> */
.L_x_9789:
[----:B------:R-:W-:Y:S05]  /*49e0*/  BSYNC B1 ;  /* 0x0000000000017941 */ /* 0x000fea0003800000 */
.L_x_9788:
        /* <DEDUP_REMOVED lines=12> */
.L_x_9791:
[----:B------:R-:W-:Y:S05]  /*4ab0*/  BSYNC B1 ;  /* 0x0000000000017941 */ /* 0x000fea0003800000 */
.L_x_9790:
        /* <DEDUP_REMOVED lines=20> */
.L_x_9793:
[----:B------:R-:W-:Y:S05]  /*4c00*/  BSYNC B1 ;  /* 0x0000000000017941 */ /* 0x000fea0003800000 */
.L_x_9792:
        /* <DEDUP_REMOVED lines=13> */
.L_x_9795:
[----:B------:R-:W-:Y:S05]  /*4ce0*/  BSYNC B1 ;  /* 0x0000000000017941 */ /* 0x000fea0003800000 */
.L_x_9794:
        /* <DEDUP_REMOVED lines=13> */
.L_x_9797:
[----:B------:R-:W-:Y:S05]  /*4dc0*/  BSYNC B1 ;  /* 0x0000000000017941 */ /* 0x000fea0003800000 */
.L_x_9796:
        /* <DEDUP_REMOVED lines=13> */
.L_x_9799:
[----:B------:R-:W-:Y:S05]  /*4ea0*/  BSYNC B1 ;  /* 0x0000000000017941 */ /* 0x000fea0003800000 */
.L_x_9798:
        /* <DEDUP_REMOVED lines=13> */
.L_x_9801:
[----:B------:R-:W-:Y:S05]  /*4f80*/  BSYNC B1 ;  /* 0x0000000000017941 */ /* 0x000fea0003800000 */
.L_x_9800:
        /* <DEDUP_REMOVED lines=17> */
.L_x_9803:
[----:B------:R-:W-:Y:S05]  /*50a0*/  BSYNC B1 ;  /* 0x0000000000017941 */ /* 0x000fea0003800000 */
.L_x_9802:
        /* <DEDUP_REMOVED lines=15> */
.L_x_9805:
[----:B------:R-:W-:Y:S05]  /*51a0*/  BSYNC B1 ;  /* 0x0000000000017941 */ /* 0x000fea0003800000 */
.L_x_9804:
        /* <DEDUP_REMOVED lines=12> */
.L_x_9807:
[----:B------:R-:W-:Y:S05]  /*5270*/  BSYNC B1 ;  /* 0x0000000000017941 */ /* 0x000fea0003800000 */
.L_x_9806:
        /* <DEDUP_REMOVED lines=16> */
.L_x_9809:
[----:B------:R-:W-:Y:S05]  /*5380*/  BSYNC B1 ;  /* 0x0000000000017941 */ /* 0x000fea0003800000 */
.L_x_9808:
        /* <DEDUP_REMOVED lines=12> */
.L_x_9811:
[----:B------:R-:W-:Y:S05]  /*5450*/  BSYNC B1 ;  /* 0x0000000000017941 */ /* 0x000fea0003800000 */
.L_x_9810:
        /* <DEDUP_REMOVED lines=13> */
.L_x_9813:
[----:B------:R-:W-:Y:S05]  /*5530*/  BSYNC B1 ;  /* 0x0000000000017941 */ /* 0x000fea0003800000 */
.L_x_9812:
        /* <DEDUP_REMOVED lines=12> */
.L_x_9815:
[----:B------:R-:W-:Y:S05]  /*5600*/  BSYNC B1 ;  /* 0x0000000000017941 */ /* 0x000fea0003800000 */
.L_x_9814:
        /* <DEDUP_REMOVED lines=13> */
.L_x_9817:
[----:B------:R-:W-:Y:S05]  /*56e0*/  BSYNC B1 ;  /* 0x0000000000017941 */ /* 0x000fea0003800000 */
.L_x_9816:
        /* <DEDUP_REMOVED lines=17> */
.L_x_9819:
[----:B------:R-:W-:Y:S05]  /*5800*/  BSYNC B1 ;  /* 0x0000000000017941 */ /* 0x000fea0003800000 */
.L_x_9818:
        /* <DEDUP_REMOVED lines=12> */
.L_x_9821:
[----:B------:R-:W-:Y:S05]  /*58d0*/  BSYNC B1 ;  /* 0x0000000000017941 */ /* 0x000fea0003800000 */
.L_x_9820:
        /* <DEDUP_REMOVED lines=16> */
.L_x_9823:
[----:B------:R-:W-:Y:S05]  /*59e0*/  BSYNC B1 ;  /* 0x0000000000017941 */ /* 0x000fea0003800000 */
.L_x_9822:
        /* <DEDUP_REMOVED lines=12> */
.L_x_9825:
[----:B------:R-:W-:Y:S05]  /*5ab0*/  BSYNC B1 ;  /* 0x0000000000017941 */ /* 0x000fea0003800000 */
.L_x_9824:
        /* <DEDUP_REMOVED lines=15> */
.L_x_9827:
[----:B------:R-:W-:Y:S05]  /*5bb0*/  BSYNC B1 ;  /* 0x0000000000017941 */ /* 0x000fea0003800000 */
.L_x_9826:
        /* <DEDUP_REMOVED lines=12> */
.L_x_9829:
[----:B------:R-:W-:Y:S05]  /*5c80*/  BSYNC B1 ;  /* 0x0000000000017941 */ /* 0x000fea0003800000 */
.L_x_9828:
        /* <DEDUP_REMOVED lines=15> */
.L_x_9831:
[----:B------:R-:W-:Y:S05]  /*5d80*/  BSYNC B1 ;  /* 0x0000000000017941 */ /* 0x000fea0003800000 */
.L_x_9830:
        /* <DEDUP_REMOVED lines=12> */
.L_x_9833:
[----:B------:R-:W-:Y:S05]  /*5e50*/  BSYNC B1 ;  /* 0x0000000000017941 */ /* 0x000fea0003800000 */
.L_x_9832:
        /* <DEDUP_REMOVED lines=15> */
.L_x_9835:
[----:B------:R-:W-:Y:S05]  /*5f50*/  BSYNC B1 ;  /* 0x0000000000017941 */ /* 0x000fea0003800000 */
.L_x_9834:
        /* <DEDUP_REMOVED lines=12> */
.L_x_9837:
[----:B------:R-:W-:Y:S05]  /*6020*/  BSYNC B1 ;  /* 0x0000000000017941 */ /* 0x000fea0003800000 */
.L_x_9836:
        /* <DEDUP_REMOVED lines=15> */
.L_x_9839:
[----:B------:R-:W-:Y:S05]  /*6120*/  BSYNC B1 ;  /* 0x0000000000017941 */ /* 0x000fea0003800000 */
.L_x_9838:
        /* <DEDUP_REMOVED lines=12> */
.L_x_9841:
[----:B------:R-:W-:Y:S05]  /*61f0*/  BSYNC B1 ;  /* 0x0000000000017941 */ /* 0x000fea0003800000 */
.L_x_9840:
        /* <DEDUP_REMOVED lines=16> */
.L_x_9843:
[----:B------:R-:W-:Y:S05]  /*6300*/  BSYNC B1 ;  /* 0x0000000000017941 */ /* 0x000fea0003800000 */
.L_x_9842:
        /* <DEDUP_REMOVED lines=12> */
.L_x_9845:
[----:B------:R-:W-:Y:S05]  /*63d0*/  BSYNC B1 ;  /* 0x0000000000017941 */ /* 0x000fea0003800000 */
.L_x_9844:
        /* <DEDUP_REMOVED lines=13> */
.L_x_9847:
[----:B------:R-:W-:Y:S05]  /*64b0*/  BSYNC B1 ;  /* 0x0000000000017941 */ /* 0x000fea0003800000 */
.L_x_9846:
        /* <DEDUP_REMOVED lines=12> */
.L_x_9849:
[----:B------:R-:W-:Y:S05]  /*6580*/  BSYNC B1 ;  /* 0x0000000000017941 */ /* 0x000fea0003800000 */
.L_x_9848:
        /* <DEDUP_REMOVED lines=21> */
.L_x_9851:
[----:B------:R-:W-:Y:S05]  /*66e0*/  BSYNC B1 ;  /* 0x0000000000017941 */ /* 0x000fea0003800000 */
.L_x_9850:
        /* <DEDUP_REMOVED lines=13> */
.L_x_9712:
[----:B------:R-:W-:Y:S05]  /*67c0*/  BSYNC B0 ;  /* 0x0000000000007941 */ /* 0x000fea0003800000 */
.L_x_9710:
        /* <DEDUP_REMOVED lines=265> */
.L_x_9716:
[----:B0-----:R-:W-:Y:S01]  /*7860*/  HFMA2.MMA R193, -RZ, RZ, 0, 5.9604644775390625e-08 ;  /* 0x00000001ffc17435 */ /* 0x001fe200000001ff */
[----:B------:R-:W-:-:S02]  /*7870*/  MOV R215, R195 ;  /* 0x000000c300d77202 */ /* 0x000fc40000000f00 */
[----:B------:R-:W-:Y:S02]  /*7880*/  MOV R220, 0x1f ;  /* 0x0000001f00dc7802 */ /* 0x000fe40000000f00 */
[----:B------:R-:W-:Y:S02]  /*7890*/  MOV R219, 0xffffffff ;  /* 0xffffffff00db7802 */ /* 0x000fe40000000f00 */
[----:B------:R-:W-:Y:S02]  /*78a0*/  MOV R192, 0x78c0 ;  /* 0x000078c000c07802 */ /* 0x000fe40000000f00 */
[----:B------:R-:W-:Y:S05]  /*78b0*/  CALL.REL.NOINC `($__internal_159_$__cuda_sm70_shflsync_bfly_p) ;  /* 0x0000045000007944 */ /* 0x000fea0003c00000 */
[----:B-1----:R-:W-:Y:S01]  /*78c0*/  MOV R214, R215 ;  /* 0x000000d700d67202 */ /* 0x002fe20000000f00 */
[----:B------:R-:W-:Y:S05]  /*78d0*/  BRA `(.L_x_9853) ;  /* 0xffffabe000007947 */ /* 0x000fea000383ffff */
.L_x_9717:
[----:B0-----:R-:W-:Y:S01]  /*78e0*/  HFMA2.MMA R193, -RZ, RZ, 0, 5.9604644775390625e-08 ;  /* 0x00000001ffc17435 */ /* 0x001fe200000001ff */
[----:B------:R-:W-:Y:S02]  /*78f0*/  MOV R215, R194 ;  /* 0x000000c200d77202 */ /* 0x000fe40000000f00 */
[----:B------:R-:W-:Y:S02]  /*7900*/  MOV R220, 0x1f ;  /* 0x0000001f00dc7802 */ /* 0x000fe40000000f00 */
[----:B------:R-:W-:-:S02]  /*7910*/  MOV R219, 0xffffffff ;  /* 0xffffffff00db7802 */ /* 0x000fc40000000f00 */
[----:B------:R-:W-:Y:S02]  /*7920*/  MOV R192, 0x7940 ;  /* 0x0000794000c07802 */ /* 0x000fe40000000f00 */
[----:B-12---:R-:W-:Y:S05]  /*7930*/  CALL.REL.NOINC `($__internal_159_$__cuda_sm70_shflsync_bfly_p) ;  /* 0x000003d000007944 */ /* 0x006fea0003c00000 */
[----:B------:R-:W-:Y:S01]  /*7940*/  FADD.FTZ R195, R214, R195 ;  /* 0x000000c3d6c37221 */ /* 0x000fe20000010000 */
[----:B------:R-:W-:Y:S01]  /*7950*/  HFMA2.MMA R193, -RZ, RZ, 0, 1.1920928955078125e-07 ;  /* 0x00000002ffc17435 */ /* 0x000fe200000001ff */
[----:B-1----:R-:W-:Y:S01]  /*7960*/  FADD.FTZ R194, R194, R215 ;  /* 0x000000d7c2c27221 */ /* 0x002fe20000010000 */
[----:B------:R-:W-:Y:S02]  /*7970*/  MOV R220, 0x1f ;  /* 0x0000001f00dc7802 */ /* 0x000fe40000000f00 */
[----:B------:R-:W-:Y:S02]  /*7980*/  MOV R219, 0xffffffff ;  /* 0xffffffff00db7802 */ /* 0x000fe40000000f00 */
[----:B------:R-:W-:Y:S02]  /*7990*/  MOV R215, R195 ;  /* 0x000000c300d77202 */ /* 0x000fe40000000f00 */
[----:B------:R-:W-:Y:S02]  /*79a0*/  MOV R192, 0x79c0 ;  /* 0x000079c000c07802 */ /* 0x000fe40000000f00 */
[----:B------:R-:W-:Y:S05]  /*79b0*/  CALL.REL.NOINC `($__internal_159_$__cuda_sm70_shflsync_bfly_p) ;  /* 0x0000035000007944 */ /* 0x000fea0003c00000 */
[----:B------:R-:W-:Y:S01]  /*79c0*/  HFMA2.MMA R193, -RZ, RZ, 0, 1.1920928955078125e-07 ;  /* 0x00000002ffc17435 */ /* 0x000fe200000001ff */
[----:B-1----:R-:W-:-:S02]  /*79d0*/  MOV R214, R215 ;  /* 0x000000d700d67202 */ /* 0x002fc40000000f00 */
[----:B------:R-:W-:Y:S02]  /*79e0*/  MOV R215, R194 ;  /* 0x000000c200d77202 */ /* 0x000fe40000000f00 */
[----:B------:R-:W-:Y:S02]  /*79f0*/  MOV R220, 0x1f ;  /* 0x0000001f00dc7802 */ /* 0x000fe40000000f00 */
[----:B------:R-:W-:Y:S02]  /*7a00*/  MOV R219, 0xffffffff ;  /* 0xffffffff00db7802 */ /* 0x000fe40000000f00 */
[----:B------:R-:W-:Y:S02]  /*7a10*/  MOV R192, 0x7a30 ;  /* 0x00007a3000c07802 */ /* 0x000fe40000000f00 */
[----:B------:R-:W-:Y:S05]  /*7a20*/  CALL.REL.NOINC `($__internal_159_$__cuda_sm70_shflsync_bfly_p) ;  /* 0x000002e000007944 */ /* 0x000fea0003c00000 */
[----:B------:R-:W-:Y:S01]  /*7a30*/  FADD.FTZ R195, R214, R195 ;  /* 0x000000c3d6c37221 */ /* 0x000fe20000010000 */
[----:B------:R-:W-:Y:S01]  /*7a40*/  HFMA2.MMA R193, -RZ, RZ, 0, 2.384185791015625e-07 ;  /* 0x00000004ffc17435 */ /* 0x000fe200000001ff */
[----:B-1----:R-:W-:Y:S01]  /*7a50*/  FADD.FTZ R194, R194, R215 ;  /* 0x000000d7c2c27221 */ /* 0x002fe20000010000 */
[----:B------:R-:W-:Y:S02]  /*7a60*/  MOV R220, 0x1f ;  /* 0x0000001f00dc7802 */ /* 0x000fe40000000f00 */
[----:B------:R-:W-:-:S02]  /*7a70*/  MOV R219, 0xffffffff ;  /* 0xffffffff00db7802 */ /* 0x000fc40000000f00 */
[----:B------:R-:W-:Y:S02]  /*7a80*/  MOV R215, R195 ;  /* 0x000000c300d77202 */ /* 0x000fe40000000f00 */
[----:B------:R-:W-:Y:S02]  /*7a90*/  MOV R192, 0x7ab0 ;  /* 0x00007ab000c07802 */ /* 0x000fe40000000f00 */
[----:B------:R-:W-:Y:S05]  /*7aa0*/  CALL.REL.NOINC `($__internal_159_$__cuda_sm70_shflsync_bfly_p) ;  /* 0x0000026000007944 */ /* 0x000fea0003c00000 */
[----:B------:R-:W-:Y:S01]  /*7ab0*/  HFMA2.MMA R193, -RZ, RZ, 0, 2.384185791015625e-07 ;  /* 0x00000004ffc17435 */ /* 0x000fe200000001ff */
[----:B-1----:R-:W-:Y:S02]  /*7ac0*/  MOV R214, R215 ;  /* 0x000000d700d67202 */ /* 0x002fe40000000f00 */
[----:B------:R-:W-:Y:S02]  /*7ad0*/  MOV R215, R194 ;  /* 0x000000c200d77202 */ /* 0x000fe40000000f00 */
[----:B------:R-:W-:Y:S02]  /*7ae0*/  MOV R220, 0x1f ;  /* 0x0000001f00dc7802 */ /* 0x000fe40000000f00 */
[----:B------:R-:W-:Y:S02]  /*7af0*/  MOV R219, 0xffffffff ;  /* 0xffffffff00db7802 */ /* 0x000fe40000000f00 */
[----:B------:R-:W-:-:S02]  /*7b00*/  MOV R192, 0x7b20 ;  /* 0x00007b2000c07802 */ /* 0x000fc40000000f00 */
[----:B------:R-:W-:Y:S05]  /*7b10*/  CALL.REL.NOINC `($__internal_159_$__cuda_sm70_shflsync_bfly_p) ;  /* 0x000001f000007944 */ /* 0x000fea0003c00000 */
[----:B------:R-:W-:Y:S01]  /*7b20*/  FADD.FTZ R195, R214, R195 ;  /* 0x000000c3d6c37221 */ /* 0x000fe20000010000 */
[----:B------:R-:W-:Y:S01]  /*7b30*/  HFMA2.MMA R193, -RZ, RZ, 0, 4.76837158203125e-07 ;  /* 0x00000008ffc17435 */ /* 0x000fe200000001ff */
[----:B-1----:R-:W-:Y:S01]  /*7b40*/  FADD.FTZ R214, R194, R215 ;  /* 0x000000d7c2d67221 */ /* 0x002fe20000010000 */
[----:B------:R-:W-:-:S02]  /*7b50*/  MOV R220, 0x1f ;  /* 0x0000001f00dc7802 */ /* 0x000fc40000000f00 */
[----:B------:R-:W-:Y:S02]  /*7b60*/  MOV R219, 0xffffffff ;  /* 0xffffffff00db7802 */ /* 0x000fe40000000f00 */
[----:B------:R-:W-:Y:S02]  /*7b70*/  MOV R215, R195 ;  /* 0x000000c300d77202 */ /* 0x000fe40000000f00 */
[----:B------:R-:W-:Y:S02]  /*7b80*/  MOV R192, 0x7ba0 ;  /* 0x00007ba000c07802 */ /* 0x000fe40000000f00 */
[----:B------:R-:W-:Y:S05]  /*7b90*/  CALL.REL.NOINC `($__internal_159_$__cuda_sm70_shflsync_bfly_p) ;  /* 0x0000017000007944 */ /* 0x000fea0003c00000 */
[----:B------:R-:W-:Y:S01]  /*7ba0*/  HFMA2.MMA R193, -RZ, RZ, 0, 4.76837158203125e-07 ;  /* 0x00000008ffc17435 */ /* 0x000fe200000001ff */
[----:B-1----:R-:W-:Y:S02]  /*7bb0*/  MOV R194, R215 ;  /* 0x000000d700c27202 */ /* 0x002fe40000000f00 */
[----:B------:R-:W-:Y:S02]  /*7bc0*/  MOV R215, R214 ;  /* 0x000000d600d77202 */ /* 0x000fe40000000f00 */
[----:B------:R-:W-:Y:S02]  /*7bd0*/  MOV R220, 0x1f ;  /* 0x0000001f00dc7802 */ /* 0x000fe40000000f00 */
[----:B------:R-:W-:-:S02]  /*7be0*/  MOV R219, 0xffffffff ;  /* 0xffffffff00db7802 */ /* 0x000fc40000000f00 */
[----:B------:R-:W-:Y:S02]  /*7bf0*/  MOV R192, 0x7c10 ;  /* 0x00007c1000c07802 */ /* 0x000fe40000000f00 */
[----:B------:R-:W-:Y:S05]  /*7c00*/  CALL.REL.NOINC `($__internal_159_$__cuda_sm70_shflsync_bfly_p) ;  /* 0x0000010000007944 */ /* 0x000fea0003c00000 */
[----:B------:R-:W-:Y:S01]  /*7c10*/  FADD.FTZ R194, R194, R195 ;  /* 0x000000c3c2c27221 */ /* 0x000fe20000010000 */
[----:B------:R-:W-:Y:S01]  /*7c20*/  HFMA2.MMA R193, -RZ, RZ, 0, 9.5367431640625e-07 ;  /* 0x00000010ffc17435 */ /* 0x000fe200000001ff */
[----:B-1----:R-:W-:Y:S01]  /*7c30*/  FADD.FTZ R195, R214, R215 ;  /* 0x000000d7d6c37221 */ /* 0x002fe20000010000 */
[----:B------:R-:W-:Y:S02]  /*7c40*/  MOV R220, 0x1f ;  /* 0x0000001f00dc7802 */ /* 0x000fe40000000f00 */
[----:B------:R-:W-:Y:S02]  /*7c50*/  MOV R219, 0xffffffff ;  /* 0xffffffff00db7802 */ /* 0x000fe40000000f00 */
[----:B------:R-:W-:Y:S02]  /*7c60*/  MOV R215, R194 ;  /* 0x000000c200d77202 */ /* 0x000fe40000000f00 */
[----:B------:R-:W-:Y:S02]  /*7c70*/  MOV R192, 0x7c90 ;  /* 0x00007c9000c07802 */ /* 0x000fe40000000f00 */
[----:B------:R-:W-:Y:S05]  /*7c80*/  CALL.REL.NOINC `($__internal_159_$__cuda_sm70_shflsync_bfly_p) ;  /* 0x0000008000007944 */ /* 0x000fea0003c00000 */
[----:B------:R-:W-:Y:S01]  /*7c90*/  HFMA2.MMA R193, -RZ, RZ, 0, 9.5367431640625e-07 ;  /* 0x00000010ffc17435 */ /* 0x000fe200000001ff */
[----:B-1----:R-:W-:-:S02]  /*7ca0*/  MOV R214, R215 ;  /* 0x000000d700d67202 */ /* 0x002fc40000000f00 */
[----:B------:R-:W-:Y:S02]  /*7cb0*/  MOV R215, R195 ;  /* 0x000000c300d77202 */ /* 0x000fe40000000f00 */
[----:B------:R-:W-:Y:S02]  /*7cc0*/  MOV R220, 0x1f ;  /* 0x0000001f00dc7802 */ /* 0x000fe40000000f00 */
[----:B------:R-:W-:Y:S02]  /*7cd0*/  MOV R219, 0xffffffff ;  /* 0xffffffff00db7802 */ /* 0x000fe40000000f00 */
[----:B------:R-:W-:Y:S02]  /*7ce0*/  MOV R192, 0x7d00 ;  /* 0x00007d0000c07802 */ /* 0x000fe40000000f00 */
[----:B------:R-:W-:Y:S05]  /*7cf0*/  CALL.REL.NOINC `($__internal_159_$__cuda_sm70_shflsync_bfly_p) ;  /* 0x0000001000007944 */ /* 0x000fea0003c00000 */
[----:B-1----:R-:W-:Y:S05]  /*7d00*/  BRA `(.L_x_9854) ;  /* 0xffffa8d000007947 */ /* 0x002fea000383ffff */
        .weak           $__internal_159_$__cuda_sm70_shflsync_bfly_p
        .type           $__internal_159_$__cuda_sm70_shflsync_bfly_p,@function
        .size           $__internal_159_$__cuda_sm70_shflsync_bfly_p,(.L_x_12461 - $__internal_159_$__cuda_sm70_shflsync_bfly_p)
$__internal_159_$__cuda_sm70_shflsync_bfly_p:
[----:B------:R-:W-:Y:S04]  /*7d10*/  WARPSYNC R219 ;  /* 0x000000db00007348 */ /* 0x000fe80003800000 */
[----:B------:R0:W1:Y:S02]  /*7d20*/  SHFL.BFLY PT, R215, R215, R193, R220 ;  /* 0x0c0000c1d7d77389 */ /* 0x00006400000e00dc */
[----:B0-----:R-:W-:-:S06]  /*7d30*/  HFMA2.MMA R193, -RZ, RZ, 0, 0 ;  /* 0x00000000ffc17435 */ /* 0x001fcc00000001ff */
[----:B------:R-:W-:Y:S05]  /*7d40*/  RET.REL.NODEC R192 `(_ZN10layer_norm13ln_bwd_kernelINS_13Kernel_traitsIf6__halffS2_fjLj1024ELj1ELj4ELj1ELj16ENS_18Kernel_traits_baseILj1024EfS2_fS2_fjLj128EEEEELb1ELb1ELb1ELb1EEEvNS_9BwdParamsE) ;  /* 0xffff82b0c0007950 */ /* 0x000fea0003c3ffff */
.L_x_9855:
        /* <DEDUP_REMOVED lines=11> */
.L_x_12461:


//--------------------- .text._ZN10layer_norm13ln_bwd_kernelINS_13Kernel_traitsI6__halfffffjLj1024ELj1ELj4ELj1ELj16ENS_18Kernel_traits_baseILj1024ES2_ffffjLj128EEEEELb0ELb0ELb0ELb0EEEvNS_9BwdParamsE --------------------------
	.section	.text._ZN10layer_norm13ln_bwd_kernelINS_13Kernel_traitsI6__halfffffjLj1024ELj1ELj4ELj1ELj16ENS_18Kernel_traits_baseILj1024ES2_ffffjLj128EEEEELb0ELb0ELb0ELb0EEEvNS_9BwdParamsE,"ax",@progbits
	.sectioninfo	@"SHI_REGISTERS=222"
	.align	128
        .global         _ZN10layer_norm13ln_bwd_kernelINS_13Kernel_traitsI6__halfffffjLj1024ELj1ELj4ELj1ELj16ENS_18Kernel_traits_baseILj1024ES2_ffffjLj128EEEEELb0ELb0ELb0ELb0EEEvNS_9BwdParamsE
        .type           _ZN10layer_norm13ln_bwd_kernelINS_13Kernel_traitsI6__halfffffjLj1024ELj1ELj4ELj1ELj16ENS_18Kernel_traits_baseILj1024ES2_ffffjLj128EEEEELb0ELb0ELb0ELb0EEEvNS_9BwdParamsE,@function
        .size           _ZN10layer_norm13ln_bwd_kernelINS_13Kernel_traitsI6__halfffffjLj1024ELj1ELj4ELj1ELj16ENS_18Kernel_traits_baseILj1024ES2_ffffjLj128EEEEELb0ELb0ELb0ELb0EEEvNS_9BwdParamsE,(.L_x_12462 - _ZN10layer_norm13ln_bwd_kernelINS_13Kernel_traitsI6__halfffffjLj1024ELj1ELj4ELj1ELj16ENS_18Kernel_traits_baseILj1024ES2_ffffjLj128EEEEELb0ELb0ELb0ELb0EEEvNS_9BwdParamsE)
        .other          _ZN10layer_norm13ln_bwd_kernelINS_13Kernel_traitsI6__halfffffjLj1024ELj1ELj4ELj1ELj16ENS_18Kernel_traits_baseILj1024ES2_ffffjLj128EEEEELb0ELb0ELb0ELb0EEEvNS_9BwdParamsE,@"STO_CUDA_ENTRY STV_DEFAULT"
_ZN10layer_norm13ln_bwd_kernelINS_13Kernel_traitsI6__halfffffjLj1024ELj1ELj4ELj1ELj16ENS_18Kernel_traits_baseILj1024ES2_ffffjLj128EEEEELb0ELb0ELb0ELb0EEEvNS_9BwdParamsE:
.text._ZN10layer_norm13ln_bwd_kernelINS_13Kernel_traitsI6__halfffffjLj1024ELj1ELj4ELj1ELj16ENS_18Kernel_traits_baseILj1024ES2_ffffjLj128EEEEELb0ELb0ELb0ELb0EEEvNS_9BwdParamsE:
        /* <DEDUP_REMOVED lines=12> */
[----:B------:R-:W-:Y:S02]  /*00c0*/  P2R R2, PR, RZ, 0x4 ;  /* 0x00000004ff027803 */ /* 0x000fe40000000000 */
[----:B------:R-:W-:Y:S02]  /*00d0*/  P2R R2, PR, RZ, 0x40 ;  /* 0x00000040ff027803 */ /* 0x000fe40000000000 */
[----:B------:R-:W-:-:S02]  /*00e0*/  ISETP.GE.U32.AND P1, PT, R0, 0x80, PT ;  /* 0x000000800000780c */ /* 0x000fc40003f26070 */
[----:B------:R-:W-:Y:S02]  /*00f0*/  ISETP.GE.U32.AND P3, PT, R0, 0xc0, PT ;  /* 0x000000c00000780c */ /* 0x000fe40003f66070 */
[----:B------:R-:W-:Y:S02]  /*0100*/  @P2 MOV R3, 0x8 ;  /* 0x0000000800032802 */ /* 0x000fe40000000f00 */
[----:B------:R-:W-:Y:S02]  /*0110*/  @P6 MOV R23, 0x8 ;  /* 0x0000000800176802 */ /* 0x000fe40000000f00 */
[----:B------:R-:W-:Y:S01]  /*0120*/  @P0 MOV R25, 0x8 ;  /* 0x0000000800190802 */ /* 0x000fe20000000f00 */
[C---:B------:R-:W-:Y:S01]  /*0130*/  @P2 IMAD.WIDE.U32 R2, R18.reuse, R3, c[0x0][0x1b0] ;  /* 0x00006c0012022625 */ /* 0x040fe200078e0003 */
[----:B------:R-:W-:Y:S02]  /*0140*/  @P2 LOP3.LUT R18, R18, 0x20, RZ, 0xfc, !PT ;  /* 0x0000002012122812 */ /* 0x000fe400078efcff */
[----:B------:R-:W-:-:S02]  /*0150*/  ISETP.GE.U32.AND P2, PT, R0, 0xa0, PT ;  /* 0x000000a00000780c */ /* 0x000fc40003f46070 */
[----:B------:R-:W-:Y:S01]  /*0160*/  P2R R34, PR, RZ, 0x40 ;  /* 0x00000040ff227803 */ /* 0x000fe20000000000 */
[C---:B------:R-:W-:Y:S01]  /*0170*/  @P6 IMAD.WIDE.U32 R22, R18.reuse, R23, c[0x0][0x1b0] ;  /* 0x00006c0012166625 */ /* 0x040fe200078e0017 */
[----:B------:R-:W-:Y:S02]  /*0180*/  @P6 IADD3 R18, R18, 0x20, RZ ;  /* 0x0000002012126810 */ /* 0x000fe40007ffe0ff */
[----:B------:R-:W-:Y:S02]  /*0190*/  @P1 MOV R27, 0x8 ;  /* 0x00000008001b1802 */ /* 0x000fe40000000f00 */
[----:B------:R-:W-:Y:S01]  /*01a0*/  LOP3.LUT P6, RZ, R0, 0xffffffe0, RZ, 0xc0, !PT ;  /* 0xffffffe000ff7812 */ /* 0x000fe200078cc0ff */
[C---:B------:R-:W-:Y:S01]  /*01b0*/  @P0 IMAD.WIDE.U32 R24, R18.reuse, R25, c[0x0][0x1b0] ;  /* 0x00006c0012180625 */ /* 0x040fe200078e0019 */
[----:B------:R-:W-:Y:S02]  /*01c0*/  @P0 IADD3 R18, R18, 0x20, RZ ;  /* 0x0000002012120810 */ /* 0x000fe40007ffe0ff */
[----:B------:R-:W-:-:S02]  /*01d0*/  ISETP.GE.U32.AND P4, PT, R0, 0xe0, PT ;  /* 0x000000e00000780c */ /* 0x000fc40003f86070 */
[----:B------:R-:W-:Y:S01]  /*01e0*/  @P2 MOV R29, 0x8 ;  /* 0x00000008001d2802 */ /* 0x000fe20000000f00 */
[C---:B------:R-:W-:Y:S01]  /*01f0*/  @P1 IMAD.WIDE.U32 R26, R18.reuse, R27, c[0x0][0x1b0] ;  /* 0x00006c00121a1625 */ /* 0x040fe200078e001b */
[----:B------:R-:W-:Y:S01]  /*0200*/  @P1 IADD3 R18, R18, 0x20, RZ ;  /* 0x0000002012121810 */ /* 0x000fe20007ffe0ff */
[----:B------:R0:W5:Y:S01]  /*0210*/  @P0 LDG.E.64 R8, [R24.64] ;  /* 0x0000000418080981 */ /* 0x000162000c1e1b00 */
[----:B------:R-:W-:Y:S02]  /*0220*/  @P3 MOV R31, 0x8 ;  /* 0x00000008001f3802 */ /* 0x000fe40000000f00 */
[----:B------:R-:W-:Y:S01]  /*0230*/  ISETP.GE.U32.AND P5, PT, R0, 0x100, PT ;  /* 0x000001000000780c */ /* 0x000fe20003fa6070 */
[C---:B------:R-:W-:Y:S01]  /*0240*/  @P2 IMAD.WIDE.U32 R28, R18.reuse, R29, c[0x0][0x1b0] ;  /* 0x00006c00121c2625 */ /* 0x040fe200078e001d */
[----:B------:R-:W-:Y:S01]  /*0250*/  @P2 IADD3 R18, R18, 0x20, RZ ;  /* 0x0000002012122810 */ /* 0x000fe20007ffe0ff */
[----:B------:R0:W5:Y:S01]  /*0260*/  @P6 LDG.E.64 R4, [R2.64] ;  /* 0x0000000402046981 */ /* 0x000162000c1e1b00 */
[----:B------:R-:W-:-:S02]  /*0270*/  ISETP.NE.AND P6, PT, R34, RZ, PT ;  /* 0x000000ff2200720c */ /* 0x000fc40003fc5270 */
[----:B------:R-:W-:Y:S01]  /*0280*/  @P4 MOV R33, 0x8 ;  /* 0x0000000800214802 */ /* 0x000fe20000000f00 */
[C---:B------:R-:W-:Y:S01]  /*0290*/  @P3 IMAD.WIDE.U32 R30, R18.reuse, R31, c[0x0][0x1b0] ;  /* 0x00006c00121e3625 */ /* 0x040fe200078e001f */
[----:B------:R-:W-:Y:S01]  /*02a0*/  @P3 IADD3 R18, R18, 0x20, RZ ;  /* 0x0000002012123810 */ /* 0x000fe20007ffe0ff */
[----:B------:R0:W5:Y:S01]  /*02b0*/  @P1 LDG.E.64 R10, [R26.64] ;  /* 0x000000041a0a1981 */ /* 0x000162000c1e1b00 */
[----:B------:R-:W-:-:S03]  /*02c0*/  P2R R19, PR, RZ, 0x20 ;  /* 0x00000020ff137803 */ /* 0x000fc60000000000 */
[C---:B------:R-:W-:Y:S01]  /*02d0*/  @P4 IMAD.WIDE.U32 R32, R18.reuse, R33, c[0x0][0x1b0] ;  /* 0x00006c0012204625 */ /* 0x040fe200078e0021 */
[----:B------:R0:W5:Y:S01]  /*02e0*/  @P2 LDG.E.64 R12, [R28.64] ;  /* 0x000000041c0c2981 */ /* 0x000162000c1e1b00 */
[----:B------:R-:W-:Y:S02]  /*02f0*/  @P5 MOV R19, 0x8 ;  /* 0x0000000800135802 */ /* 0x000fe40000000f00 */
[----:B------:R-:W-:Y:S01]  /*0300*/  @P4 IADD3 R18, R18, 0x20, RZ ;  /* 0x0000002012124810 */ /* 0x000fe20007ffe0ff */
[----:B------:R0:W5:Y:S04]  /*0310*/  @P6 LDG.E.64 R6, [R22.64] ;  /* 0x0000000416066981 */ /* 0x000168000c1e1b00 */
[----:B------:R0:W5:Y:S04]  /*0320*/  @P3 LDG.E.64 R14, [R30.64] ;  /* 0x000000041e0e3981 */ /* 0x000168000c1e1b00 */
[----:B------:R0:W5:Y:S04]  /*0330*/  @P4 LDG.E.64 R16, [R32.64] ;  /* 0x0000000420104981 */ /* 0x000168000c1e1b00 */
[----:B------:R-:W1:Y:S01]  /*0340*/  S2R R35, SR_CTAID.X ;  /* 0x0000000000237919 */ /* 0x000e620000002500 */
[----:B------:R-:W-:Y:S01]  /*0350*/  SHF.R.U32.HI R34, RZ, 0x5, R145 ;  /* 0x00000005ff227819 */ /* 0x000fe20000011691 */
[----:B------:R-:W-:-:S05]  /*0360*/  @P5 IMAD.WIDE.U32 R18, R18, R19, c[0x0][0x1b0] ;  /* 0x00006c0012125625 */ /* 0x000fca00078e0013 */
[----:B------:R0:W5:Y:S01]  /*0370*/  @P5 LDG.E.64 R20, [R18.64] ;  /* 0x0000000412145981 */ /* 0x000162000c1e1b00 */
[----:B------:R-:W-:Y:S01]  /*0380*/  BSSY B0, `(.L_x_9856) ;  /* 0x000033b000007945 */ /* 0x000fe20003800000 */
        /* <DEDUP_REMOVED lines=36> */
[----:B-----5:R-:W-:Y:S01]  /*05d0*/  MOV R34, R4 ;  /* 0x0000000400227202 */ /* 0x020fe20000000f00 */
[----:B------:R-:W-:Y:S01]  /*05e0*/  HFMA2.MMA R37, -RZ, RZ, 0, 0 ;  /* 0x00000000ff257435 */ /* 0x000fe200000001ff */
[----:B------:R-:W-:-:S02]  /*05f0*/  SHF.R.U64 R33, R4, 0x10, R5 ;  /* 0x0000001004217819 */ /* 0x000fc40000001205 */
[----:B------:R-:W-:Y:S01]  /*0600*/  MOV R32, R5 ;  /* 0x0000000500207202 */ /* 0x000fe20000000f00 */
[----:B------:R-:W-:Y:S01]  /*0610*/  HADD2.F32 R34, -RZ, R34.H0_H0 ;  /* 0x20000022ff227230 */ /* 0x000fe20000004100 */
[----:B------:R-:W-:Y:S01]  /*0620*/  SHF.R.U32.HI R31, RZ, 0x10, R5 ;  /* 0x00000010ff1f7819 */ /* 0x000fe20000011605 */
[----:B------:R-:W-:Y:S01]  /*0630*/  HADD2.F32 R33, -RZ, R33.H0_H0 ;  /* 0x20000021ff217230 */ /* 0x000fe20000004100 */
[----:B------:R-:W-:Y:S01]  /*0640*/  MOV R30, R6 ;  /* 0x00000006001e7202 */ /* 0x000fe20000000f00 */
[----:B------:R-:W-:Y:S01]  /*0650*/  HADD2.F32 R32, -RZ, R32.H0_H0 ;  /* 0x20000020ff207230 */ /* 0x000fe20000004100 */
[--C-:B------:R-:W-:Y:S01]  /*0660*/  SHF.R.U64 R29, R6, 0x10, R7.reuse ;  /* 0x00000010061d7819 */ /* 0x100fe20000001207 */
[----:B------:R-:W-:Y:S01]  /*0670*/  HADD2.F32 R31, -RZ, R31.H0_H0 ;  /* 0x2000001fff1f7230 */ /* 0x000fe20000004100 */
        /* <DEDUP_REMOVED lines=18> */
[----:B------:R-:W-:-:S02]  /*07a0*/  SHF.R.U32.HI R19, RZ, 0x10, R11 ;  /* 0x00000010ff137819 */ /* 0x000fc4000001160b */
[----:B------:R-:W-:Y:S02]  /*07b0*/  MOV R18, R12 ;  /* 0x0000000c00127202 */ /* 0x000fe40000000f00 */
[--C-:B------:R-:W-:Y:S01]  /*07c0*/  SHF.R.U64 R99, R12, 0x10, R13.reuse ;  /* 0x000000100c637819 */ /* 0x100fe2000000120d */
[----:B------:R-:W-:Y:S01]  /*07d0*/  HADD2.F32 R19, -RZ, R19.H0_H0 ;  /* 0x20000013ff137230 */ /* 0x000fe20000004100 */
[----:B------:R-:W-:Y:S01]  /*07e0*/  MOV R3, R13 ;  /* 0x0000000d00037202 */ /* 0x000fe20000000f00 */
[----:B------:R-:W-:Y:S01]  /*07f0*/  HADD2.F32 R18, -RZ, R18.H0_H0 ;  /* 0x20000012ff127230 */ /* 0x000fe20000004100 */
[----:B------:R-:W-:Y:S02]  /*0800*/  SHF.R.U32.HI R98, RZ, 0x10, R13 ;  /* 0x00000010ff627819 */ /* 0x000fe4000001160d */
[----:B------:R-:W-:Y:S02]  /*0810*/  MOV R4, R14 ;  /* 0x0000000e00047202 */ /* 0x000fe40000000f00 */
        /* <DEDUP_REMOVED lines=20> */
[----:B------:R-:W-:-:S02]  /*0960*/  HADD2.F32 R21, -RZ, R100.H0_H0 ;  /* 0x20000064ff157230 */ /* 0x000fc40000004100 */
[----:B------:R-:W-:Y:S02]  /*0970*/  HADD2.F32 R9, -RZ, R9.H0_H0 ;  /* 0x20000009ff097230 */ /* 0x000fe40000004100 */
[----:B------:R-:W-:Y:S02]  /*0980*/  HADD2.F32 R8, -RZ, R8.H0_H0 ;  /* 0x20000008ff087230 */ /* 0x000fe40000004100 */
[----:B------:R-:W-:Y:S02]  /*0990*/  HADD2.F32 R7, -RZ, R7.H0_H0 ;  /* 0x20000007ff077230 */ /* 0x000fe40000004100 */
[----:B------:R-:W-:Y:S02]  /*09a0*/  HADD2.F32 R6, -RZ, R6.H0_H0 ;  /* 0x20000006ff067230 */ /* 0x000fe40000004100 */
[----:B------:R-:W-:Y:S02]  /*09b0*/  HADD2.F32 R5, -RZ, R5.H0_H0 ;  /* 0x20000005ff057230 */ /* 0x000fe40000004100 */
[----:B------:R-:W-:-:S02]  /*09c0*/  HADD2.F32 R4, -RZ, R96.H0_H0 ;  /* 0x20000060ff047230 */ /* 0x000fc40000004100 */
[----:B0-----:R-:W-:Y:S02]  /*09d0*/  HADD2.F32 R3, -RZ, R97.H0_H0 ;  /* 0x20000061ff037230 */ /* 0x001fe40000004100 */
.L_x_9892:
[----:B------:R-:W-:Y:S02]  /*09e0*/  ISETP.NE.U32.AND P5, PT, RZ, c[0x0][0x1c0], PT ;  /* 0x00007000ff007a0c */ /* 0x000fe40003fa5070 */
[----:B------:R-:W-:Y:S02]  /*09f0*/  SHF.R.S32.HI R137, RZ, 0x1f, R144 ;  /* 0x0000001fff897819 */ /* 0x000fe40000011490 */
[----:B------:R-:W-:Y:S02]  /*0a00*/  ISETP.NE.AND.EX P5, PT, RZ, c[0x0][0x1c4], PT, P5 ;  /* 0x00007100ff007a0c */ /* 0x000fe40003fa5350 */
[----:B------:R-:W-:-:S11]  /*0a10*/  MOV R146, 0x3f800000 ;  /* 0x3f80000000927802 */ /* 0x000fd60000000f00 */
[----:B------:R-:W-:-:S04]  /*0a20*/  @P5 LEA R140, P6, R144, c[0x0][0x1c0], 0x2 ;  /* 0x00007000908c5a11 */ /* 0x000fc800078c10ff */
[----:B------:R-:W-:Y:S02]  /*0a30*/  @P5 LEA.HI.X R141, R144, c[0x0][0x1c4], R137, 0x2, P6 ;  /* 0x00007100908d5a11 */ /* 0x000fe400030f1489 */
[----:B------:R-:W-:-:S03]  /*0a40*/  MOV R137, 0x4 ;  /* 0x0000000400897802 */ /* 0x000fc60000000f00 */
[----:B------:R0:W5:Y:S02]  /*0a50*/  @P5 LDG.E R146, [R140.64] ;  /* 0x000000048c925981 */ /* 0x000164000c1e1900 */
[----:B------:R-:W-:-:S04]  /*0a60*/  IMAD.WIDE R138, R144, R137, c[0x0][0x1a0] ;  /* 0x00006800908a7625 */ /* 0x000fc800078e0289 */
[C---:B------:R-:W-:Y:S01]  /*0a70*/  IMAD.WIDE R136, R144.reuse, R137, c[0x0][0x1a8] ;  /* 0x00006a0090887625 */ /* 0x040fe200078e0289 */
[----:B------:R0:W5:Y:S04]  /*0a80*/  LDG.E R207, [R138.64] ;  /* 0x000000048acf7981 */ /* 0x000168000c1e1900 */
[----:B------:R0:W5:Y:S01]  /*0a90*/  LDG.E R163, [R136.64] ;  /* 0x0000000488a37981 */ /* 0x000162000c1e1900 */
[----:B------:R-:W-:Y:S01]  /*0aa0*/  IMAD R2, R144, c[0x0][0x168], RZ ;  /* 0x00005a0090027a24 */ /* 0x000fe200078e02ff */
[----:B------:R-:W-:Y:S01]  /*0ab0*/  LOP3.LUT P6, RZ, R0, 0xffffffe0, RZ, 0xc0, !PT ;  /* 0xffffffe000ff7812 */ /* 0x000fe200078cc0ff */
[----:B------:R-:W-:Y:S01]  /*0ac0*/  BSSY B1, `(.L_x_9858) ;  /* 0x0000033000017945 */ /* 0x000fe20003800000 */
[----:B------:R-:W-:Y:S02]  /*0ad0*/  MOV R211, RZ ;  /* 0x000000ff00d37202 */ /* 0x000fe40000000f00 */
[----:B------:R-:W-:-:S02]  /*0ae0*/  SHF.R.S32.HI R143, RZ, 0x1f, R2 ;  /* 0x0000001fff8f7819 */ /* 0x000fc40000011402 */
[----:B------:R-:W-:Y:S02]  /*0af0*/  MOV R209, RZ ;  /* 0x000000ff00d17202 */ /* 0x000fe40000000f00 */
[----:B------:R-:W-:Y:S02]  /*0b00*/  LEA.HI R2, R143, R2, RZ, 0x2 ;  /* 0x000000028f027211 */ /* 0x000fe400078f10ff */
[----:B------:R-:W-:-:S04]  /*0b10*/  LOP3.LUT R143, R145, 0x1f, RZ, 0xc0, !PT ;  /* 0x0000001f918f7812 */ /* 0x000fc800078ec0ff */
[----:B------:R-:W-:-:S04]  /*0b20*/  LEA.HI.SX32 R2, R2, R143, 0x1e ;  /* 0x0000008f02027211 */ /* 0x000fc800078ff2ff */
[----:B------:R-:W-:Y:S01]  /*0b30*/  MOV R213, R2 ;  /* 0x0000000200d57202 */ /* 0x000fe20000000f00 */
[----:B------:R-:W-:Y:S05]  /*0b40*/  @!P6 BRA `(.L_x_9859) ;  /* 0x000002a00000e947 */ /* 0x000fea0003800000 */
[C---:B0-----:R-:W-:Y:S02]  /*0b50*/  LEA R136, P5, R2.reuse, c[0x0][0x188], 0x4 ;  /* 0x0000620002887a11 */ /* 0x041fe400078a20ff */
[----:B------:R-:W-:Y:S02]  /*0b60*/  MOV R141, 0x10 ;  /* 0x00000010008d7802 */ /* 0x000fe40000000f00 */
[C---:B------:R-:W-:Y:S02]  /*0b70*/  LEA.HI.X R137, R2.reuse, c[0x0][0x18c], RZ, 0x4, P5 ;  /* 0x0000630002897a11 */ /* 0x040fe400028f24ff */
[----:B------:R-:W-:Y:S01]  /*0b80*/  ISETP.NE.U32.AND P5, PT, RZ, c[0x0][0x218], PT ;  /* 0x00008600ff007a0c */ /* 0x000fe20003fa5070 */
[----:B------:R-:W-:-:S03]  /*0b90*/  IMAD.WIDE.U32 R140, R2, R141, c[0x0][0x208] ;  /* 0x00008200028c7625 */ /* 0x000fc600078e008d */
[----:B------:R-:W2:Y:S01]  /*0ba0*/  LDG.E.128 R136, [R136.64] ;  /* 0x0000000488887981 */ /* 0x000ea2000c1e1d00 */
[----:B------:R-:W-:-:S03]  /*0bb0*/  ISETP.NE.AND.EX P5, PT, RZ, c[0x0][0x21c], PT, P5 ;  /* 0x00008700ff007a0c */ /* 0x000fc60003fa5350 */
[----:B------:R-:W3:Y:S10]  /*0bc0*/  LDG.E.128 R140, [R140.64] ;  /* 0x000000048c8c7981 */ /* 0x000ef4000c1e1d00 */
[----:B------:R-:W-:-:S04]  /*0bd0*/  @P5 LEA R214, P6, R2, c[0x0][0x218], 0x4 ;  /* 0x0000860002d65a11 */ /* 0x000fc800078c20ff */
[----:B------:R-:W-:Y:S02]  /*0be0*/  @P5 LEA.HI.X R215, R2, c[0x0][0x21c], RZ, 0x4, P6 ;  /* 0x0000870002d75a11 */ /* 0x000fe400030f24ff */
[----:B------:R-:W-:-:S03]  /*0bf0*/  ISETP.NE.AND P6, PT, R35, RZ, PT ;  /* 0x000000ff2300720c */ /* 0x000fc60003fc5270 */
[----:B------:R0:W5:Y:S02]  /*0c00*/  @P5 LDG.E.128 R96, [R214.64] ;  /* 0x00000004d6605981 */ /* 0x000164000c1e1d00 */
[----:B-----5:R-:W-:Y:S02]  /*0c10*/  FSEL R162, R207, RZ, !P6 ;  /* 0x000000ffcfa27208 */ /* 0x020fe40007000000 */
[----:B------:R-:W-:-:S03]  /*0c20*/  IADD3 R213, R2, 0x20, RZ ;  /* 0x0000002002d57810 */ /* 0x000fc60007ffe0ff */
[C---:B--2---:R-:W-:Y:S02]  /*0c30*/  FADD.FTZ R178, -R162.reuse, R136 ;  /* 0x00000088a2b27221 */ /* 0x044fe40000010100 */
[----:B------:R-:W-:Y:S02]  /*0c40*/  FADD.FTZ R216, -R162, R137 ;  /* 0x00000089a2d87221 */ /* 0x000fe40000010100 */
[----:B------:R-:W-:Y:S02]  /*0c50*/  FMUL.FTZ R159, R163, R178 ;  /* 0x000000b2a39f7220 */ /* 0x000fe40000410000 */
[----:B---3--:R-:W-:Y:S02]  /*0c60*/  FMUL.FTZ R178, R34, R140 ;  /* 0x0000008c22b27220 */ /* 0x008fe40000410000 */
[C---:B------:R-:W-:Y:S02]  /*0c70*/  FADD.FTZ R138, -R162.reuse, R138 ;  /* 0x0000008aa28a7221 */ /* 0x040fe40000010100 */
[----:B------:R-:W-:-:S02]  /*0c80*/  FADD.FTZ R218, -R162, R139 ;  /* 0x0000008ba2da7221 */ /* 0x000fc40000010100 */
[----:B------:R-:W-:Y:S02]  /*0c90*/  FMUL.FTZ R162, R163, R216 ;  /* 0x000000d8a3a27220 */ /* 0x000fe40000410000 */
[----:B------:R-:W-:Y:S02]  /*0ca0*/  FMUL.FTZ R195, R33, R141 ;  /* 0x0000008d21c37220 */ /* 0x000fe40000410000 */
[----:B------:R-:W-:Y:S02]  /*0cb0*/  FADD.FTZ R136, RZ, R178 ;  /* 0x000000b2ff887221 */ /* 0x000fe40000010000 */
[----:B------:R-:W-:Y:S02]  /*0cc0*/  FFMA.FTZ R137, R159, R178, RZ ;  /* 0x000000b29f897223 */ /* 0x000fe400000100ff */
[----:B------:R-:W-:Y:S02]  /*0cd0*/  FMUL.FTZ R193, R163, R138 ;  /* 0x0000008aa3c17220 */ /* 0x000fe40000410000 */
[----:B------:R-:W-:-:S02]  /*0ce0*/  FMUL.FTZ R216, R32, R142 ;  /* 0x0000008e20d87220 */ /* 0x000fc40000410000 */
[----:B------:R-:W-:Y:S02]  /*0cf0*/  FADD.FTZ R139, R136, R195 ;  /* 0x000000c3888b7221 */ /* 0x000fe40000010000 */
[----:B------:R-:W-:Y:S02]  /*0d00*/  FFMA.FTZ R137, R162, R195, R137 ;  /* 0x000000c3a2897223 */ /* 0x000fe40000010089 */
[----:B------:R-:W-:Y:S02]  /*0d10*/  FMUL.FTZ R205, R31, R143 ;  /* 0x0000008f1fcd7220 */ /* 0x000fe40000410000 */
[----:B0-----:R-:W-:Y:S02]  /*0d20*/  FMUL.FTZ R214, R163, R218 ;  /* 0x000000daa3d67220 */ /* 0x001fe40000410000 */
        /* <DEDUP_REMOVED lines=12> */
.L_x_9859:
[----:B0-----:R-:W-:Y:S05]  /*0df0*/  BSYNC B1 ;  /* 0x0000000000017941 */ /* 0x001fea0003800000 */
.L_x_9858:
[----:B------:R-:W-:Y:S01]  /*0e00*/  ISETP.GE.U32.AND P5, PT, R0, 0x40, PT ;  /* 0x000000400000780c */ /* 0x000fe20003fa6070 */
[----:B------:R-:W-:-:S12]  /*0e10*/  BSSY B1, `(.L_x_9860) ;  /* 0x000002c000017945 */ /* 0x000fd80003800000 */
[----:B------:R-:W-:Y:S05]  /*0e20*/  @!P5 BRA `(.L_x_9861) ;  /* 0x000002a00000d947 */ /* 0x000fea0003800000 */
[----:B------:R-:W-:Y:S01]  /*0e30*/  LEA R136, P5, R213, c[0x0][0x188], 0x4 ;  /* 0x00006200d5887a11 */ /* 0x000fe200078a20ff */
[----:B------:R-:W-:-:S03]  /*0e40*/  HFMA2.MMA R140, -RZ, RZ, 0, 9.5367431640625e-07 ;  /* 0x00000010ff8c7435 */ /* 0x000fc600000001ff */
[----:B------:R-:W-:Y:S02]  /*0e50*/  LEA.HI.X R137, R213, c[0x0][0x18c], RZ, 0x4, P5 ;  /* 0x00006300d5897a11 */ /* 0x000fe400028f24ff */
[----:B------:R-:W-:-:S04]  /*0e60*/  ISETP.NE.U32.AND P5, PT, RZ, c[0x0][0x218], PT ;  /* 0x00008600ff007a0c */ /* 0x000fc80003fa5070 */
[----:B------:R-:W2:Y:S01]  /*0e70*/  LDG.E.128 R136, [R136.64] ;  /* 0x0000000488887981 */ /* 0x000ea2000c1e1d00 */
[----:B------:R-:W-:Y:S01]  /*0e80*/  IMAD.WIDE.U32 R140, R213, R140, c[0x0][0x208] ;  /* 0x00008200d58c7625 */ /* 0x000fe200078e008c */
[----:B------:R-:W-:-:S05]  /*0e90*/  ISETP.NE.AND.EX P5, PT, RZ, c[0x0][0x21c], PT, P5 ;  /* 0x00008700ff007a0c */ /* 0x000fca0003fa5350 */
[----:B------:R-:W3:Y:S08]  /*0ea0*/  LDG.E.128 R140, [R140.64] ;  /* 0x000000048c8c7981 */ /* 0x000ef0000c1e1d00 */
        /* <DEDUP_REMOVED lines=8> */
[C---:B------:R-:W-:Y:S02]  /*0f30*/  FMUL.FTZ R157, R163.reuse, R160 ;  /* 0x000000a0a39d7220 */ /* 0x040fe40000410000 */
[----:B------:R-:W-:Y:S02]  /*0f40*/  FMUL.FTZ R160, R163, R176 ;  /* 0x000000b0a3a07220 */ /* 0x000fe40000410000 */
[----:B---3--:R-:W-:Y:S02]  /*0f50*/  FMUL.FTZ R176, R30, R140 ;  /* 0x0000008c1eb07220 */ /* 0x008fe40000410000 */
        /* <DEDUP_REMOVED lines=23> */
.L_x_9861:
[----:B0-----:R-:W-:Y:S05]  /*10d0*/  BSYNC B1 ;  /* 0x0000000000017941 */ /* 0x001fea0003800000 */
.L_x_9860:
[----:B------:R-:W-:Y:S01]  /*10e0*/  BSSY B1, `(.L_x_9862) ;  /* 0x000002c000017945 */ /* 0x000fe20003800000 */
[----:B------:R-:W-:Y:S05]  /*10f0*/  @!P0 BRA `(.L_x_9863) ;  /* 0x000002a000008947 */ /* 0x000fea0003800000 */
[C---:B------:R-:W-:Y:S02]  /*1100*/  LEA R136, P5, R213.reuse, c[0x0][0x188], 0x4 ;  /* 0x00006200d5887a11 */ /* 0x040fe400078a20ff */
[----:B------:R-:W-:Y:S02]  /*1110*/  MOV R140, 0x10 ;  /* 0x00000010008c7802 */ /* 0x000fe40000000f00 */
[----:B------:R-:W-:-:S02]  /*1120*/  LEA.HI.X R137, R213, c[0x0][0x18c], RZ, 0x4, P5 ;  /* 0x00006300d5897a11 */ /* 0x000fc400028f24ff */
        /* <DEDUP_REMOVED lines=39> */
.L_x_9863:
[----:B0-----:R-:W-:Y:S05]  /*13a0*/  BSYNC B1 ;  /* 0x0000000000017941 */ /* 0x001fea0003800000 */
.L_x_9862:
[----:B------:R-:W-:Y:S01]  /*13b0*/  BSSY B1, `(.L_x_9864) ;  /* 0x000002c000017945 */ /* 0x000fe20003800000 */
        /* <DEDUP_REMOVED lines=43> */
.L_x_9865:
[----:B0-----:R-:W-:Y:S05]  /*1670*/  BSYNC B1 ;  /* 0x0000000000017941 */ /* 0x001fea0003800000 */
.L_x_9864:
        /* <DEDUP_REMOVED lines=44> */
.L_x_9867:
[----:B0-----:R-:W-:Y:S05]  /*1940*/  BSYNC B1 ;  /* 0x0000000000017941 */ /* 0x001fea0003800000 */
.L_x_9866:
        /* <DEDUP_REMOVED lines=44> */
.L_x_9869:
[----:B0-----:R-:W-:Y:S05]  /*1c10*/  BSYNC B1 ;  /* 0x0000000000017941 */ /* 0x001fea0003800000 */
.L_x_9868:
        /* <DEDUP_REMOVED lines=44> */
.L_x_9871:
[----:B0-----:R-:W-:Y:S05]  /*1ee0*/  BSYNC B1 ;  /* 0x0000000000017941 */ /* 0x001fea0003800000 */
.L_x_9870:
[----:B------:R-:W-:Y:S01]  /*1ef0*/  ISETP.GE.U32.AND P5, PT, R0, 0x100, PT ;  /* 0x000001000000780c */ /* 0x000fe20003fa6070 */
[----:B------:R-:W-:-:S12]  /*1f00*/  BSSY B1, `(.L_x_9872) ;  /* 0x000002b000017945 */ /* 0x000fd80003800000 */
[----:B------:R-:W-:Y:S05]  /*1f10*/  @!P5 BRA `(.L_x_9873) ;  /* 0x000002900000d947 */ /* 0x000fea0003800000 */
[----:B------:R-:W-:-:S04]  /*1f20*/  ISETP.NE.AND P5, PT, R35, RZ, PT ;  /* 0x000000ff2300720c */ /* 0x000fc80003fa5270 */
[----:B-----5:R-:W-:Y:S02]  /*1f30*/  FSEL R182, R207, RZ, !P5 ;  /* 0x000000ffcfb67208 */ /* 0x020fe40006800000 */
[----:B------:R-:W-:-:S04]  /*1f40*/  ISETP.NE.U32.AND P5, PT, RZ, c[0x0][0x218], PT ;  /* 0x00008600ff007a0c */ /* 0x000fc80003fa5070 */
[----:B------:R-:W-:Y:S01]  /*1f50*/  ISETP.NE.AND.EX P5, PT, RZ, c[0x0][0x21c], PT, P5 ;  /* 0x00008700ff007a0c */ /* 0x000fe20003fa5350 */
[----:B------:R-:W-:-:S12]  /*1f60*/  HFMA2.MMA R140, -RZ, RZ, 0, 9.5367431640625e-07 ;  /* 0x00000010ff8c7435 */ /* 0x000fd800000001ff */
[----:B------:R-:W-:-:S04]  /*1f70*/  @P5 LEA R218, P6, R213, c[0x0][0x218], 0x4 ;  /* 0x00008600d5da5a11 */ /* 0x000fc800078c20ff */
[C---:B------:R-:W-:Y:S02]  /*1f80*/  @P5 LEA.HI.X R219, R213.reuse, c[0x0][0x21c], RZ, 0x4, P6 ;  /* 0x00008700d5db5a11 */ /* 0x040fe400030f24ff */
[C---:B------:R-:W-:Y:S01]  /*1f90*/  LEA R136, P6, R213.reuse, c[0x0][0x188], 0x4 ;  /* 0x00006200d5887a11 */ /* 0x040fe200078c20ff */
[C---:B------:R-:W-:Y:S02]  /*1fa0*/  IMAD.WIDE.U32 R140, R213.reuse, R140, c[0x0][0x208] ;  /* 0x00008200d58c7625 */ /* 0x040fe400078e008c */
[----:B------:R0:W5:Y:S01]  /*1fb0*/  @P5 LDG.E.128 R128, [R218.64] ;  /* 0x00000004da805981 */ /* 0x000162000c1e1d00 */
[----:B------:R-:W-:-:S03]  /*1fc0*/  LEA.HI.X R137, R213, c[0x0][0x18c], RZ, 0x4, P6 ;  /* 0x00006300d5897a11 */ /* 0x000fc600030f24ff */
[----:B------:R-:W2:Y:S04]  /*1fd0*/  LDG.E.128 R140, [R140.64] ;  /* 0x000000048c8c7981 */ /* 0x000ea8000c1e1d00 */
[----:B------:R-:W3:Y:S02]  /*1fe0*/  LDG.E.128 R136, [R136.64] ;  /* 0x0000000488887981 */ /* 0x000ee4000c1e1d00 */
[C---:B---3--:R-:W-:Y:S02]  /*1ff0*/  FADD.FTZ R148, -R182.reuse, R136 ;  /* 0x00000088b6947221 */ /* 0x048fe40000010100 */
[----:B------:R-:W-:Y:S02]  /*2000*/  FADD.FTZ R174, -R182, R137 ;  /* 0x00000089b6ae7221 */ /* 0x000fe40000010100 */
[----:B------:R-:W-:-:S02]  /*2010*/  FMUL.FTZ R161, R163, R148 ;  /* 0x00000094a3a17220 */ /* 0x000fc40000410000 */
[----:B------:R-:W-:Y:S02]  /*2020*/  FMUL.FTZ R148, R163, R174 ;  /* 0x000000aea3947220 */ /* 0x000fe40000410000 */
[----:B--2---:R-:W-:Y:S02]  /*2030*/  FMUL.FTZ R174, R6, R140 ;  /* 0x0000008c06ae7220 */ /* 0x004fe40000410000 */
[----:B------:R-:W-:Y:S02]  /*2040*/  FADD.FTZ R138, -R182, R138 ;  /* 0x0000008ab68a7221 */ /* 0x000fe40000010100 */
        /* <DEDUP_REMOVED lines=22> */
.L_x_9873:
[----:B0-----:R-:W-:Y:S05]  /*21b0*/  BSYNC B1 ;  /* 0x0000000000017941 */ /* 0x001fea0003800000 */
.L_x_9872:
[----:B------:R-:W-:Y:S05]  /*21c0*/  BRA.DIV ~URZ, `(.L_x_9874) ;  /* 0x000025027f007947 */ /* 0x000fea000b800000 */
[----:B------:R0:W1:Y:S02]  /*21d0*/  SHFL.BFLY PT, R138, R211, 0x1, 0x1f ;  /* 0x0c201f00d38a7f89 */ /* 0x00006400000e0000 */
.L_x_9893:
        /* <DEDUP_REMOVED lines=18> */
.L_x_9894:
[----:B------:R-:W-:Y:S01]  /*2300*/  LOP3.LUT P5, RZ, R0, 0xffffffe0, RZ, 0xc0, !PT ;  /* 0xffffffe000ff7812 */ /* 0x000fe200078ac0ff */
[----:B---3--:R-:W-:Y:S01]  /*2310*/  FADD.FTZ R142, R142, R141 ;  /* 0x0000008d8e8e7221 */ /* 0x008fe20000010000 */
[----:B------:R-:W-:Y:S01]  /*2320*/  BSSY B1, `(.L_x_9876) ;  /* 0x0000029000017945 */ /* 0x000fe20003800000 */
[----:B--2---:R-:W-:Y:S02]  /*2330*/  FADD.FTZ R136, R136, R143 ;  /* 0x0000008f88887221 */ /* 0x004fe40000010000 */
[----:B-----5:R-:W-:Y:S02]  /*2340*/  FMUL.FTZ R207, R142, c[0x0][0x1e0] ;  /* 0x000078008ecf7a20 */ /* 0x020fe40000410000 */
[----:B------:R-:W-:-:S06]  /*2350*/  FMUL.FTZ R209, R136, c[0x0][0x1e0] ;  /* 0x0000780088d17a20 */ /* 0x000fcc0000410000 */
[----:B------:R-:W-:Y:S05]  /*2360*/  @!P5 BRA `(.L_x_9877) ;  /* 0x000002400000d947 */ /* 0x000fea0003800000 */
[----:B------:R-:W-:Y:S02]  /*2370*/  ISETP.NE.AND P5, PT, R35, RZ, PT ;  /* 0x000000ff2300720c */ /* 0x000fe40003fa5270 */
[----:B-1----:R-:W-:Y:S02]  /*2380*/  MOV R141, 0x10 ;  /* 0x00000010008d7802 */ /* 0x002fe40000000f00 */
[----:B------:R-:W-:Y:S02]  /*2390*/  FSEL R136, R207, RZ, !P5 ;  /* 0x000000ffcf887208 */ /* 0x000fe40006800000 */
[----:B------:R-:W-:-:S03]  /*23a0*/  ISETP.NE.U32.AND P5, PT, RZ, c[0x0][0x218], PT ;  /* 0x00008600ff007a0c */ /* 0x000fc60003fa5070 */
[-CC-:B------:R-:W-:Y:S01]  /*23b0*/  FFMA.FTZ R137, R159, R209.reuse, R136.reuse ;  /* 0x000000d19f897223 */ /* 0x180fe20000010088 */
[----:B------:R-:W-:Y:S01]  /*23c0*/  ISETP.NE.AND.EX P5, PT, RZ, c[0x0][0x21c], PT, P5 ;  /* 0x00008700ff007a0c */ /* 0x000fe20003fa5350 */
[-CC-:B------:R-:W-:Y:S02]  /*23d0*/  FFMA.FTZ R138, R162, R209.reuse, R136.reuse ;  /* 0x000000d1a28a7223 */ /* 0x180fe40000010088 */
[-CC-:B------:R-:W-:Y:S02]  /*23e0*/  FFMA.FTZ R139, R193, R209.reuse, R136.reuse ;  /* 0x000000d1c18b7223 */ /* 0x180fe40000010088 */
[----:B------:R-:W-:Y:S02]  /*23f0*/  FFMA.FTZ R142, R214, R209, R136 ;  /* 0x000000d1d68e7223 */ /* 0x000fe40000010088 */
[----:B------:R-:W-:Y:S02]  /*2400*/  FADD.FTZ R136, R178, -R137 ;  /* 0x80000089b2887221 */ /* 0x000fe40000010000 */
[----:B------:R-:W-:-:S02]  /*2410*/  FADD.FTZ R138, R195, -R138 ;  /* 0x8000008ac38a7221 */ /* 0x000fc40000010000 */
[----:B------:R-:W-:Y:S02]  /*2420*/  FADD.FTZ R140, R216, -R139 ;  /* 0x8000008bd88c7221 */ /* 0x000fe40000010000 */
[----:B------:R-:W-:Y:S02]  /*2430*/  FADD.FTZ R142, R205, -R142 ;  /* 0x8000008ecd8e7221 */ /* 0x000fe40000010000 */
[C---:B------:R-:W-:Y:S02]  /*2440*/  FMUL.FTZ R137, R163.reuse, R136 ;  /* 0x00000088a3897220 */ /* 0x040fe40000410000 */
[C---:B------:R-:W-:Y:S02]  /*2450*/  FMUL.FTZ R138, R163.reuse, R138 ;  /* 0x0000008aa38a7220 */ /* 0x040fe40000410000 */
[C---:B0-----:R-:W-:Y:S02]  /*2460*/  FMUL.FTZ R211, R163.reuse, R140 ;  /* 0x0000008ca3d37220 */ /* 0x041fe40000410000 */
[----:B------:R-:W-:-:S02]  /*2470*/  FMUL.FTZ R218, R163, R142 ;  /* 0x0000008ea3da7220 */ /* 0x000fc40000410000 */
[----:B------:R-:W-:Y:S02]  /*2480*/  @P5 FADD.FTZ R137, R96, R137 ;  /* 0x0000008960895221 */ /* 0x000fe40000010000 */
[----:B------:R-:W-:Y:S02]  /*2490*/  @P5 FADD.FTZ R138, R97, R138 ;  /* 0x0000008a618a5221 */ /* 0x000fe40000010000 */
[----:B------:R-:W-:Y:S02]  /*24a0*/  @P5 FADD.FTZ R211, R98, R211 ;  /* 0x000000d362d35221 */ /* 0x000fe40000010000 */
[----:B------:R-:W-:Y:S01]  /*24b0*/  @P5 FADD.FTZ R218, R99, R218 ;  /* 0x000000da63da5221 */ /* 0x000fe20000010000 */
[----:B------:R-:W-:Y:S01]  /*24c0*/  ISETP.NE.U32.AND P5, PT, RZ, c[0x0][0x258], PT ;  /* 0x00009600ff007a0c */ /* 0x000fe20003fa5070 */
[-C--:B------:R-:W-:Y:S02]  /*24d0*/  FMUL.FTZ R136, R137, R146.reuse ;  /* 0x0000009289887220 */ /* 0x080fe40000410000 */
[----:B------:R-:W-:Y:S01]  /*24e0*/  FMUL.FTZ R139, R218, R146 ;  /* 0x00000092da8b7220 */ /* 0x000fe20000410000 */
[----:B------:R-:W-:-:S04]  /*24f0*/  ISETP.NE.AND.EX P5, PT, RZ, c[0x0][0x25c], PT, P5 ;  /* 0x00009700ff007a0c */ /* 0x000fc80003fa5350 */
[----:B------:R-:W-:Y:S01]  /*2500*/  SEL R132, R137, R132, P5 ;  /* 0x0000008489847207 */ /* 0x000fe20002800000 */
[CC--:B------:R-:W-:Y:S01]  /*2510*/  FMUL.FTZ R137, R138.reuse, R146.reuse ;  /* 0x000000928a897220 */ /* 0x0c0fe20000410000 */
[----:B------:R-:W-:Y:S01]  /*2520*/  SEL R133, R138, R133, P5 ;  /* 0x000000858a857207 */ /* 0x000fe20002800000 */
[C---:B------:R-:W-:Y:S01]  /*2530*/  FMUL.FTZ R138, R211.reuse, R146 ;  /* 0x00000092d38a7220 */ /* 0x040fe20000410000 */
[----:B------:R-:W-:Y:S02]  /*2540*/  SEL R134, R211, R134, P5 ;  /* 0x00000086d3867207 */ /* 0x000fe40002800000 */
[----:B------:R-:W-:-:S03]  /*2550*/  SEL R135, R218, R135, P5 ;  /* 0x00000087da877207 */ /* 0x000fc60002800000 */
[----:B------:R-:W-:-:S04]  /*2560*/  @P5 IMAD.WIDE.U32 R142, R2, R141, c[0x0][0x258] ;  /* 0x00009600028e5625 */ /* 0x000fc800078e008d */
[C---:B------:R-:W-:Y:S01]  /*2570*/  IMAD.WIDE.U32 R140, R2.reuse, R141, c[0x0][0x248] ;  /* 0x00009200028c7625 */ /* 0x040fe200078e008d */
[----:B------:R0:W-:Y:S01]  /*2580*/  @P5 STG.E.128 [R142.64], R132 ;  /* 0x000000848e005986 */ /* 0x0001e2000c101d04 */
[----:B------:R-:W-:-:S03]  /*2590*/  IADD3 R2, R2, 0x20, RZ ;  /* 0x0000002002027810 */ /* 0x000fc60007ffe0ff */
[----:B------:R0:W-:Y:S04]  /*25a0*/  STG.E.128 [R140.64], R136 ;  /* 0x000000888c007986 */ /* 0x0001e8000c101d04 */
.L_x_9877:
[----:B------:R-:W-:Y:S05]  /*25b0*/  BSYNC B1 ;  /* 0x0000000000017941 */ /* 0x000fea0003800000 */
.L_x_9876:
[----:B------:R-:W-:Y:S01]  /*25c0*/  ISETP.GE.U32.AND P5, PT, R0, 0x40, PT ;  /* 0x000000400000780c */ /* 0x000fe20003fa6070 */
[----:B------:R-:W-:-:S12]  /*25d0*/  BSSY B1, `(.L_x_9878) ;  /* 0x0000026000017945 */ /* 0x000fd80003800000 */
[----:B------:R-:W-:Y:S05]  /*25e0*/  @!P5 BRA `(.L_x_9879) ;  /* 0x000002400000d947 */ /* 0x000fea0003800000 */
[----:B------:R-:W-:Y:S01]  /*25f0*/  ISETP.NE.AND P5, PT, R35, RZ, PT ;  /* 0x000000ff2300720c */ /* 0x000fe20003fa5270 */
[----:B01----:R-:W-:-:S03]  /*2600*/  HFMA2.MMA R141, -RZ, RZ, 0, 9.5367431640625e-07 ;  /* 0x00000010ff8d7435 */ /* 0x003fc600000001ff */
        /* <DEDUP_REMOVED lines=34> */
.L_x_9879:
[----:B------:R-:W-:Y:S05]  /*2830*/  BSYNC B1 ;  /* 0x0000000000017941 */ /* 0x000fea0003800000 */
.L_x_9878:
[----:B------:R-:W-:Y:S01]  /*2840*/  BSSY B1, `(.L_x_9880) ;  /* 0x0000026000017945 */ /* 0x000fe20003800000 */
[----:B------:R-:W-:Y:S05]  /*2850*/  @!P0 BRA `(.L_x_9881) ;  /* 0x0000024000008947 */ /* 0x000fea0003800000 */
[----:B------:R-:W-:Y:S02]  /*2860*/  ISETP.NE.AND P5, PT, R35, RZ, PT ;  /* 0x000000ff2300720c */ /* 0x000fe40003fa5270 */
[----:B01----:R-:W-:Y:S02]  /*2870*/  MOV R141, 0x10 ;  /* 0x00000010008d7802 */ /* 0x003fe40000000f00 */
        /* <DEDUP_REMOVED lines=34> */
.L_x_9881:
[----:B------:R-:W-:Y:S05]  /*2aa0*/  BSYNC B1 ;  /* 0x0000000000017941 */ /* 0x000fea0003800000 */
.L_x_9880:
[----:B------:R-:W-:Y:S01]  /*2ab0*/  BSSY B1, `(.L_x_9882) ;  /* 0x0000026000017945 */ /* 0x000fe20003800000 */
        /* <DEDUP_REMOVED lines=37> */
.L_x_9883:
[----:B------:R-:W-:Y:S05]  /*2d10*/  BSYNC B1 ;  /* 0x0000000000017941 */ /* 0x000fea0003800000 */
.L_x_9882:
        /* <DEDUP_REMOVED lines=38> */
.L_x_9885:
[----:B------:R-:W-:Y:S05]  /*2f80*/  BSYNC B1 ;  /* 0x0000000000017941 */ /* 0x000fea0003800000 */
.L_x_9884:
[----:B------:R-:W-:Y:S01]  /*2f90*/  BSSY B1, `(.L_x_9886) ;  /* 0x0000026000017945 */ /* 0x000fe20003800000 */
[----:B------:R-:W-:Y:S05]  /*2fa0*/  @!P3 BRA `(.L_x_9887) ;  /* 0x000002400000b947 */ /* 0x000fea0003800000 */
[----:B------:R-:W-:-:S04]  /*2fb0*/  ISETP.NE.AND P5, PT, R35, RZ, PT ;  /* 0x000000ff2300720c */ /* 0x000fc80003fa5270 */
[----:B0-----:R-:W-:Y:S02]  /*2fc0*/  FSEL R136, R207, RZ, !P5 ;  /* 0x000000ffcf887208 */ /* 0x001fe40006800000 */
[----:B------:R-:W-:-:S03]  /*2fd0*/  ISETP.NE.U32.AND P5, PT, RZ, c[0x0][0x218], PT ;  /* 0x00008600ff007a0c */ /* 0x000fc60003fa5070 */
[-CC-:B------:R-:W-:Y:S01]  /*2fe0*/  FFMA.FTZ R137, R149, R209.reuse, R136.reuse ;  /* 0x000000d195897223 */ /* 0x180fe20000010088 */
[----:B------:R-:W-:Y:S01]  /*2ff0*/  ISETP.NE.AND.EX P5, PT, RZ, c[0x0][0x21c], PT, P5 ;  /* 0x00008700ff007a0c */ /* 0x000fe20003fa5350 */
[-CC-:B------:R-:W-:Y:S02]  /*3000*/  FFMA.FTZ R138, R152, R209.reuse, R136.reuse ;  /* 0x000000d1988a7223 */ /* 0x180fe40000010088 */
[-CC-:B------:R-:W-:Y:S02]  /*3010*/  FFMA.FTZ R139, R173, R209.reuse, R136.reuse ;  /* 0x000000d1ad8b7223 */ /* 0x180fe40000010088 */
[----:B-1----:R-:W-:Y:S02]  /*3020*/  FFMA.FTZ R141, R194, R209, R136 ;  /* 0x000000d1c28d7223 */ /* 0x002fe40000010088 */
[----:B------:R-:W-:Y:S02]  /*3030*/  FADD.FTZ R136, R170, -R137 ;  /* 0x80000089aa887221 */ /* 0x000fe40000010000 */
[----:B------:R-:W-:-:S02]  /*3040*/  FADD.FTZ R138, R175, -R138 ;  /* 0x8000008aaf8a7221 */ /* 0x000fc40000010000 */
[----:B------:R-:W-:Y:S02]  /*3050*/  FADD.FTZ R140, R196, -R139 ;  /* 0x8000008bc48c7221 */ /* 0x000fe40000010000 */
[----:B------:R-:W-:Y:S01]  /*3060*/  FADD.FTZ R142, R192, -R141 ;  /* 0x8000008dc08e7221 */ /* 0x000fe20000010000 */
[----:B------:R-:W-:Y:S01]  /*3070*/  HFMA2.MMA R141, -RZ, RZ, 0, 9.5367431640625e-07 ;  /* 0x00000010ff8d7435 */ /* 0x000fe200000001ff */
        /* <DEDUP_REMOVED lines=23> */
.L_x_9887:
[----:B------:R-:W-:Y:S05]  /*31f0*/  BSYNC B1 ;  /* 0x0000000000017941 */ /* 0x000fea0003800000 */
.L_x_9886:
        /* <DEDUP_REMOVED lines=14> */
[----:B------:R-:W-:Y:S01]  /*32e0*/  MOV R141, 0x10 ;  /* 0x00000010008d7802 */ /* 0x000fe20000000f00 */
        /* <DEDUP_REMOVED lines=23> */
.L_x_9889:
[----:B------:R-:W-:Y:S05]  /*3460*/  BSYNC B1 ;  /* 0x0000000000017941 */ /* 0x000fea0003800000 */
.L_x_9888:
        /* <DEDUP_REMOVED lines=25> */
[----:B------:R-:W-:-:S03]  /*3600*/  FMUL.FTZ R136, R137, R146 ;  /* 0x0000009289887220 */ /* 0x000fc60000410000 */
[----:B------:R-:W-:-:S04]  /*3610*/  ISETP.NE.AND.EX P5, PT, RZ, c[0x0][0x25c], PT, P5 ;  /* 0x00009700ff007a0c */ /* 0x000fc80003fa5350 */
[----:B------:R-:W-:Y:S01]  /*3620*/  SEL R132, R137, R132, P5 ;  /* 0x0000008489847207 */ /* 0x000fe20002800000 */
[CC--:B------:R-:W-:Y:S01]  /*3630*/  FMUL.FTZ R137, R138.reuse, R146.reuse ;  /* 0x000000928a897220 */ /* 0x0c0fe20000410000 */
[----:B------:R-:W-:Y:S01]  /*3640*/  SEL R133, R138, R133, P5 ;  /* 0x000000858a857207 */ /* 0x000fe20002800000 */
[C---:B------:R-:W-:Y:S01]  /*3650*/  FMUL.FTZ R138, R139.reuse, R146 ;  /* 0x000000928b8a7220 */ /* 0x040fe20000410000 */
[----:B------:R-:W-:Y:S01]  /*3660*/  SEL R134, R139, R134, P5 ;  /* 0x000000868b867207 */ /* 0x000fe20002800000 */
[C---:B------:R-:W-:Y:S01]  /*3670*/  FMUL.FTZ R139, R140.reuse, R146 ;  /* 0x000000928c8b7220 */ /* 0x040fe20000410000 */
[----:B------:R-:W-:-:S03]  /*3680*/  SEL R135, R140, R135, P5 ;  /* 0x000000878c877207 */ /* 0x000fc60002800000 */
[----:B------:R-:W-:-:S04]  /*3690*/  @P5 IMAD.WIDE.U32 R142, R2, R141, c[0x0][0x258] ;  /* 0x00009600028e5625 */ /* 0x000fc800078e008d */
[----:B------:R-:W-:Y:S01]  /*36a0*/  IMAD.WIDE.U32 R140, R2, R141, c[0x0][0x248] ;  /* 0x00009200028c7625 */ /* 0x000fe200078e008d */
[----:B------:R0:W-:Y:S04]  /*36b0*/  @P5 STG.E.128 [R142.64], R132 ;  /* 0x000000848e005986 */ /* 0x0001e8000c101d04 */
[----:B------:R0:W-:Y:S02]  /*36c0*/  STG.E.128 [R140.64], R136 ;  /* 0x000000888c007986 */ /* 0x0001e4000c101d04 */
.L_x_9891:
[----:B------:R-:W-:Y:S05]  /*36d0*/  BSYNC B1 ;  /* 0x0000000000017941 */ /* 0x000fea0003800000 */
.L_x_9890:
[----:B0-----:R-:W-:-:S04]  /*36e0*/  MOV R137, c[0x0][0x160] ;  /* 0x0000580000897a02 */ /* 0x001fc80000000f00 */
[----:B------:R-:W-:-:S04]  /*36f0*/  LEA R144, R137, R144, 0x2 ;  /* 0x0000009089907211 */ /* 0x000fc800078e10ff */
[----:B------:R-:W-:-:S13]  /*3700*/  ISETP.GE.AND P5, PT, R144, c[0x0][0x164], PT ;  /* 0x0000590090007a0c */ /* 0x000fda0003fa6270 */
[----:B-1----:R-:W-:Y:S01]  /*3710*/  @P5 CALL.REL.NOINC `(.L_x_9857) ;  /* 0x0000001000005944 */ /* 0x002fe20003c00000 */
[----:B------:R-:W-:Y:S05]  /*3720*/  BRA `(.L_x_9892) ;  /* 0xffffd2b000007947 */ /* 0x000fea000383ffff */
.L_x_9857:
[----:B0-----:R-:W-:Y:S05]  /*3730*/  BSYNC B0 ;  /* 0x0000000000007941 */ /* 0x001fea0003800000 */
.L_x_9856:
[----:B------:R-:W-:Y:S01]  /*3740*/  SHF.R.U32.HI R0, RZ, 0x5, R145 ;  /* 0x00000005ff007819 */ /* 0x000fe20000011691 */
[----:B------:R-:W-:Y:S01]  /*3750*/  WARPSYNC 0xffffffff ;  /* 0xffffffff00007948 */ /* 0x000fe20003800000 */
[C---:B------:R-:W-:Y:S01]  /*3760*/  LOP3.LUT R3, R145.reuse, 0x1f, RZ, 0xc0, !PT ;  /* 0x0000001f91037812 */ /* 0x040fe200078ec0ff */
[----:B------:R-:W0:Y:S01]  /*3770*/  S2R R34, SR_CTAID.X ;  /* 0x0000000000227919 */ /* 0x000e220000002500 */
[----:B------:R-:W-:Y:S02]  /*3780*/  IADD3 R32, -R145, 0x7f, RZ ;  /* 0x0000007f91207810 */ /* 0x000fe40007ffe1ff */
[----:B------:R-:W-:Y:S02]  /*3790*/  PRMT R0, R0, 0x2104, R3 ;  /* 0x0000210400007816 */ /* 0x000fe40000000003 */
[----:B------:R-:W-:-:S03]  /*37a0*/  IADD3 R32, R32, c[0x0][0x168], RZ ;  /* 0x00005a0020207a10 */ /* 0x000fc60007ffe0ff */
[----:B------:R-:W-:Y:S01]  /*37b0*/  STS.128 [R0.X16], R64 ;  /* 0x0000004000007388 */ /* 0x000fe2000000cc00 */
[C---:B------:R-:W-:Y:S02]  /*37c0*/  LOP3.LUT P5, RZ, R32.reuse, 0xffffff80, RZ, 0xc0, !PT ;  /* 0xffffff8020ff7812 */ /* 0x040fe400078ac0ff */
[C---:B------:R-:W-:Y:S01]  /*37d0*/  ISETP.GE.U32.AND P4, PT, R32.reuse, 0x180, PT ;  /* 0x000001802000780c */ /* 0x040fe20003f86070 */
[----:B------:R-:W-:Y:S01]  /*37e0*/  STS.128 [R0.X16+0x200], R92 ;  /* 0x0002005c00007388 */ /* 0x000fe2000000cc00 */
[C---:B------:R-:W-:Y:S02]  /*37f0*/  ISETP.GE.U32.AND P3, PT, R32.reuse, 0x200, PT ;  /* 0x000002002000780c */ /* 0x040fe40003f66070 */
[----:B------:R-:W-:Y:S01]  /*3800*/  ISETP.GE.U32.AND P2, PT, R32, 0x280, PT ;  /* 0x000002802000780c */ /* 0x000fe20003f46070 */
[----:B------:R-:W-:Y:S04]  /*3810*/  STS.128 [R0.X16+0x400], R68 ;  /* 0x0004004400007388 */ /* 0x000fe8000000cc00 */
[----:B------:R-:W-:Y:S04]  /*3820*/  STS.128 [R0.X16+0x600], R72 ;  /* 0x0006004800007388 */ /* 0x000fe8000000cc00 */
[----:B------:R-:W-:Y:S01]  /*3830*/  STS.128 [R0.X16+0x800], R76 ;  /* 0x0008004c00007388 */ /* 0x000fe2000000cc00 */
[----:B0-----:R-:W-:-:S03]  /*3840*/  IMAD R34, R34, c[0x0][0x168], RZ ;  /* 0x00005a0022227a24 */ /* 0x001fc600078e02ff */
[----:B------:R-:W-:Y:S04]  /*3850*/  STS.128 [R0.X16+0xa00], R80 ;  /* 0x000a005000007388 */ /* 0x000fe8000000cc00 */
[----:B------:R-:W-:Y:S04]  /*3860*/  STS.128 [R0.X16+0xc00], R84 ;  /* 0x000c005400007388 */ /* 0x000fe8000000cc00 */
[----:B------:R-:W-:Y:S04]  /*3870*/  STS.128 [R0.X16+0xe00], R88 ;  /* 0x000e005800007388 */ /* 0x000fe8000000cc00 */
        /* <DEDUP_REMOVED lines=62> */
[----:B------:R-:W-:Y:S01]  /*3c60*/  STS.128 [R0.X16], R36 ;  /* 0x0000002400007388 */ /* 0x000fe2000000cc00 */
[----:B------:R-:W-:-:S03]  /*3c70*/  FADD.FTZ R9, R9, R28 ;  /* 0x0000001c09097221 */ /* 0x000fc60000010000 */
[----:B------:R-:W-:Y:S01]  /*3c80*/  STS.128 [R0.X16+0x200], R104 ;  /* 0x0002006800007388 */ /* 0x000fe2000000cc00 */
[----:B------:R-:W-:-:S03]  /*3c90*/  FADD.FTZ R35, R10, R35 ;  /* 0x000000230a237221 */ /* 0x000fc60000010000 */
[----:B------:R0:W-:Y:S01]  /*3ca0*/  STS.128 [R0.X16+0x400], R40 ;  /* 0x0004002800007388 */ /* 0x0001e2000000cc00 */
[----:B------:R-:W-:-:S03]  /*3cb0*/  FADD.FTZ R11, R11, R30 ;  /* 0x0000001e0b0b7221 */ /* 0x000fc60000010000 */
[----:B------:R-:W-:Y:S01]  /*3cc0*/  STS.128 [R0.X16+0x600], R44 ;  /* 0x0006002c00007388 */ /* 0x000fe2000000cc00 */
[----:B------:R-:W-:-:S03]  /*3cd0*/  FADD.FTZ R65, R12, R65 ;  /* 0x000000410c417221 */ /* 0x000fc60000010000 */
[----:B------:R-:W-:Y:S04]  /*3ce0*/  STS.128 [R0.X16+0x800], R48 ;  /* 0x0008003000007388 */ /* 0x000fe8000000cc00 */
[----:B------:R-:W-:Y:S04]  /*3cf0*/  STS.128 [R0.X16+0xa00], R52 ;  /* 0x000a003400007388 */ /* 0x000fe8000000cc00 */
[----:B------:R-:W-:Y:S01]  /*3d00*/  STS.128 [R0.X16+0xc00], R56 ;  /* 0x000c003800007388 */ /* 0x000fe2000000cc00 */
[----:B0-----:R-:W-:-:S03]  /*3d10*/  IADD3 R43, P0, R34, R145, RZ ;  /* 0x00000091222b7210 */ /* 0x001fc60007f1e0ff */
[----:B------:R0:W-:Y:S01]  /*3d20*/  STS.128 [R0.X16+0xe00], R60 ;  /* 0x000e003c00007388 */ /* 0x0001e2000000cc00 */
[----:B------:R-:W-:-:S03]  /*3d30*/  SHF.L.U32 R38, R43, 0x2, RZ ;  /* 0x000000022b267819 */ /* 0x000fc600000006ff */
[----:B------:R-:W-:Y:S01]  /*3d40*/  BAR.SYNC.DEFER_BLOCKING 0x0 ;  /* 0x0000000000007b1d */ /* 0x000fe20000010000 */
[----:B0-----:R-:W-:Y:S02]  /*3d50*/  IADD3.X R0, RZ, RZ, RZ, P0, !PT ;  /* 0x000000ffff007210 */ /* 0x001fe400007fe4ff */
        /* <DEDUP_REMOVED lines=16> */
[----:B------:R-:W-:Y:S04]  /*3e60*/  LDS R41, [R145.X4+0x3200] ;  /* 0x0032000091297984 */ /* 0x000fe80000004800 */
[----:B------:R-:W4:Y:S04]  /*3e70*/  LDS R13, [R145.X4+0x600] ;  /* 0x00060000910d7984 */ /* 0x000f280000004800 */
[----:B------:R-:W-:Y:S04]  /*3e80*/  LDS R34, [R145.X4+0x2400] ;  /* 0x0024000091227984 */ /* 0x000fe80000004800 */
[----:B------:R-:W4:Y:S04]  /*3e90*/  LDS R16, [R145.X4+0x1600] ;  /* 0x0016000091107984 */ /* 0x000f280000004800 */
[----:B------:R-:W-:Y:S01]  /*3ea0*/  LDS R36, [R145.X4+0x3400] ;  /* 0x0034000091247984 */ /* 0x000fe20000004800 */
[----:B0-----:R-:W-:-:S03]  /*3eb0*/  FADD.FTZ R4, RZ, R4 ;  /* 0x00000004ff047221 */ /* 0x001fc60000010000 */
[----:B------:R-:W0:Y:S01]  /*3ec0*/  LDS R18, [R145.X4+0x2600] ;  /* 0x0026000091127984 */ /* 0x000e220000004800 */
[----:B-1----:R-:W-:-:S03]  /*3ed0*/  FADD.FTZ R4, R4, R67 ;  /* 0x0000004304047221 */ /* 0x002fc60000010000 */
[----:B------:R-:W-:Y:S01]  /*3ee0*/  LDS R20, [R145.X4+0x3600] ;  /* 0x0036000091147984 */ /* 0x000fe20000004800 */
[----:B--2---:R-:W-:-:S03]  /*3ef0*/  FADD.FTZ R4, R4, R37 ;  /* 0x0000002504047221 */ /* 0x004fc60000010000 */
[----:B------:R-:W1:Y:S01]  /*3f00*/  LDS R14, [R145.X4+0x800] ;  /* 0x00080000910e7984 */ /* 0x000e620000004800 */
[----:B---3--:R-:W-:-:S03]  /*3f10*/  FADD.FTZ R39, R4, R39 ;  /* 0x0000002704277221 */ /* 0x008fc60000010000 */
[----:B------:R-:W2:Y:S01]  /*3f20*/  LDS R37, [R145.X4+0x1200] ;  /* 0x0012000091257984 */ /* 0x000ea20000004800 */
[----:B----4-:R-:W-:-:S03]  /*3f30*/  FADD.FTZ R0, RZ, R0 ;  /* 0x00000000ff007221 */ /* 0x010fc60000010000 */
[----:B------:R3:W-:Y:S04]  /*3f40*/  @P5 STG.E [R2.64], R39 ;  /* 0x0000002702005986 */ /* 0x0007e8000c101904 */
[----:B------:R-:W4:Y:S01]  /*3f50*/  LDS R39, [R145.X4+0x2200] ;  /* 0x0022000091277984 */ /* 0x000f220000004800 */
[----:B------:R-:W-:-:S03]  /*3f60*/  FADD.FTZ R13, RZ, R13 ;  /* 0x0000000dff0d7221 */ /* 0x000fc60000010000 */
[----:B------:R-:W4:Y:S01]  /*3f70*/  LDS R15, [R145.X4+0x1800] ;  /* 0x00180000910f7984 */ /* 0x000f220000004800 */
[----:B---3--:R-:W-:-:S03]  /*3f80*/  @P5 MOV R2, R38 ;  /* 0x0000002600025202 */ /* 0x008fc60000000f00 */
[----:B------:R-:W3:Y:S01]  /*3f90*/  LDS R21, [R145.X4+0x2800] ;  /* 0x0028000091157984 */ /* 0x000ee20000004800 */
[-C--:B------:R-:W-:Y:S01]  /*3fa0*/  @P5 MOV R3, R43.reuse ;  /* 0x0000002b00035202 */ /* 0x080fe20000000f00 */
[----:B------:R-:W-:Y:S01]  /*3fb0*/  FADD.FTZ R13, R13, R16 ;  /* 0x000000100d0d7221 */ /* 0x000fe20000010000 */
[----:B------:R-:W-:Y:S01]  /*3fc0*/  @P5 IADD3 R38, P6, R38, 0x200, RZ ;  /* 0x0000020026265810 */ /* 0x000fe20007fde0ff */
[----:B------:R-:W3:Y:S03]  /*3fd0*/  LDS R27, [R145.X4+0x3800] ;  /* 0x00380000911b7984 */ /* 0x000ee60000004800 */
[----:B------:R-:W-:Y:S01]  /*3fe0*/  @P5 IADD3.X R43, RZ, R43, RZ, P6, !PT ;  /* 0x0000002bff2b5210 */ /* 0x000fe200037fe4ff */
[----:B------:R1:W-:Y:S01]  /*3ff0*/  @P5 STG.E [R2.64], R29 ;  /* 0x0000001d02005986 */ /* 0x0003e2000c101904 */
[----:B------:R-:W-:Y:S02]  /*4000*/  @P0 MOV R4, R38 ;  /* 0x0000002600040202 */ /* 0x000fe40000000f00 */
[----:B------:R-:W-:Y:S01]  /*4010*/  @P0 MOV R5, R43 ;  /* 0x0000002b00050202 */ /* 0x000fe20000000f00 */
[----:B------:R-:W3:Y:S01]  /*4020*/  LDS R29, [R145.X4+0x400] ;  /* 0x00040000911d7984 */ /* 0x000ee20000004800 */
[----:B------:R-:W-:Y:S01]  /*4030*/  ISETP.GE.U32.AND P5, PT, R32, 0x380, PT ;  /* 0x000003802000780c */ /* 0x000fe20003fa6070 */
[----:B0-----:R-:W-:-:S02]  /*4040*/  FADD.FTZ R13, R13, R18 ;  /* 0x000000120d0d7221 */ /* 0x001fc40000010000 */
[----:B------:R-:W-:Y:S01]  /*4050*/  LDS R17, [R145.X4+0x1a00] ;  /* 0x001a000091117984 */ /* 0x000fe20000004800 */
[----:B-1----:R-:W-:Y:S01]  /*4060*/  FADD.FTZ R14, RZ, R14 ;  /* 0x0000000eff0e7221 */ /* 0x002fe20000010000 */
[----:B------:R-:W-:Y:S02]  /*4070*/  @P0 MOV R2, R40 ;  /* 0x0000002800020202 */ /* 0x000fe40000000f00 */
        /* <DEDUP_REMOVED lines=8> */
[----:B----4-:R-:W-:-:S02]  /*4100*/  FADD.FTZ R0, R0, R39 ;  /* 0x0000002700007221 */ /* 0x010fc40000010000 */
[----:B------:R-:W-:Y:S01]  /*4110*/  @P0 IADD3.X R43, RZ, R43, RZ, P6, !PT ;  /* 0x0000002bff2b0210 */ /* 0x000fe200037fe4ff */
[----:B------:R-:W-:Y:S01]  /*4120*/  LDS R37, [R145.X4+0x3a00] ;  /* 0x003a000091257984 */ /* 0x000fe20000004800 */
[----:B------:R-:W-:Y:S01]  /*4130*/  ISETP.GE.U32.AND P6, PT, R32, 0x400, PT ;  /* 0x000004002000780c */ /* 0x000fe20003fc6070 */
[----:B------:R-:W-:Y:S02]  /*4140*/  FADD.FTZ R41, R0, R41 ;  /* 0x0000002900297221 */ /* 0x000fe40000010000 */
[----:B------:R-:W2:Y:S01]  /*4150*/  LDS R32, [R145.X4+0x1400] ;  /* 0x0014000091207984 */ /* 0x000ea20000004800 */
[----:B------:R-:W-:-:S03]  /*4160*/  FADD.FTZ R14, R14, R15 ;  /* 0x0000000f0e0e7221 */ /* 0x000fc60000010000 */
[----:B------:R-:W4:Y:S01]  /*4170*/  LDS R0, [R145.X4+0xa00] ;  /* 0x000a000091007984 */ /* 0x000f220000004800 */
[----:B---3--:R-:W-:-:S03]  /*4180*/  FADD.FTZ R14, R14, R21 ;  /* 0x000000150e0e7221 */ /* 0x008fc60000010000 */
[----:B------:R3:W-:Y:S01]  /*4190*/  @P0 STG.E [R2.64], R41 ;  /* 0x0000002902000986 */ /* 0x0007e2000c101904 */
[----:B------:R-:W-:-:S03]  /*41a0*/  FADD.FTZ R27, R14, R27 ;  /* 0x0000001b0e1b7221 */ /* 0x000fc60000010000 */
[----:B------:R-:W4:Y:S01]  /*41b0*/  LDS R25, [R145.X4+0x2c00] ;  /* 0x002c000091197984 */ /* 0x000f220000004800 */
[----:B------:R-:W-:-:S03]  /*41c0*/  FADD.FTZ R29, RZ, R29 ;  /* 0x0000001dff1d7221 */ /* 0x000fc60000010000 */
[----:B------:R0:W-:Y:S01]  /*41d0*/  @P0 STG.E [R4.64], R31 ;  /* 0x0000001f04000986 */ /* 0x0001e2000c101904 */
[----:B---3--:R-:W-:-:S03]  /*41e0*/  @P4 MOV R2, R40 ;  /* 0x0000002800024202 */ /* 0x008fc60000000f00 */
[----:B------:R-:W3:Y:S01]  /*41f0*/  LDS R8, [R145.X4+0xe00] ;  /* 0x000e000091087984 */ /* 0x000ee20000004800 */
[-C--:B------:R-:W-:Y:S02]  /*4200*/  @P4 MOV R3, R45.reuse ;  /* 0x0000002d00034202 */ /* 0x080fe40000000f00 */
[----:B------:R-:W-:Y:S01]  /*4210*/  @P4 IADD3 R40, P0, R40, 0x200, RZ ;  /* 0x0000020028284810 */ /* 0x000fe20007f1e0ff */
[----:B------:R-:W-:Y:S01]  /*4220*/  LDS R15, [R145.X4+0x2e00] ;  /* 0x002e0000910f7984 */ /* 0x000fe20000004800 */
[----:B0-----:R-:W-:Y:S02]  /*4230*/  FADD.FTZ R6, RZ, R6 ;  /* 0x00000006ff067221 */ /* 0x001fe40000010000 */
[----:B------:R-:W-:Y:S01]  /*4240*/  FADD.FTZ R5, R13, R20 ;  /* 0x000000140d057221 */ /* 0x000fe20000010000 */
[----:B------:R-:W-:Y:S01]  /*4250*/  @P4 IADD3.X R45, RZ, R45, RZ, P0, !PT ;  /* 0x0000002dff2d4210 */ /* 0x000fe200007fe4ff */
[----:B------:R-:W0:Y:S01]  /*4260*/  LDS R13, [R145.X4+0x1e00] ;  /* 0x001e0000910d7984 */ /* 0x000e220000004800 */
[----:B-1----:R-:W-:-:S03]  /*4270*/  FADD.FTZ R6, R6, R19 ;  /* 0x0000001306067221 */ /* 0x002fc60000010000 */
[----:B------:R-:W1:Y:S01]  /*4280*/  LDS R21, [R145.X4+0x3e00] ;  /* 0x003e000091157984 */ /* 0x000e620000004800 */
[----:B--2---:R-:W-:-:S04]  /*4290*/  FADD.FTZ R29, R29, R32 ;  /* 0x000000201d1d7221 */ /* 0x004fc80000010000 */
[----:B------:R-:W-:Y:S02]  /*42a0*/  FADD.FTZ R29, R29, R34 ;  /* 0x000000221d1d7221 */ /* 0x000fe40000010000 */
[----:B----4-:R-:W-:Y:S02]  /*42b0*/  FADD.FTZ R0, RZ, R0 ;  /* 0x00000000ff007221 */ /* 0x010fe40000010000 */
[----:B------:R-:W-:Y:S02]  /*42c0*/  FADD.FTZ R29, R29, R36 ;  /* 0x000000241d1d7221 */ /* 0x000fe40000010000 */
[----:B------:R-:W-:Y:S02]  /*42d0*/  FADD.FTZ R0, R0, R17 ;  /* 0x0000001100007221 */ /* 0x000fe40000010000 */
[----:B------:R-:W-:Y:S01]  /*42e0*/  FADD.FTZ R6, R6, R25 ;  /* 0x0000001906067221 */ /* 0x000fe20000010000 */
[----:B------:R2:W-:Y:S01]  /*42f0*/  @P4 STG.E [R2.64], R29 ;  /* 0x0000001d02004986 */ /* 0x0005e2000c101904 */
[----:B------:R-:W-:-:S03]  /*4300*/  FADD.FTZ R0, R0, R23 ;  /* 0x0000001700007221 */ /* 0x000fc60000010000 */
[----:B------:R-:W4:Y:S01]  /*4310*/  LDS R29, [R145.X4+0x3c00] ;  /* 0x003c0000911d7984 */ /* 0x000f220000004800 */
[----:B------:R-:W-:Y:S02]  /*4320*/  FADD.FTZ R37, R0, R37 ;  /* 0x0000002500257221 */ /* 0x000fe40000010000 */
[----:B---3--:R-:W-:Y:S01]  /*4330*/  FADD.FTZ R8, RZ, R8 ;  /* 0x00000008ff087221 */ /* 0x008fe20000010000 */
[----:B--2---:R-:W-:Y:S02]  /*4340*/  @P4 MOV R2, R38 ;  /* 0x0000002600024202 */ /* 0x004fe40000000f00 */
[-C--:B------:R-:W-:Y:S02]  /*4350*/  @P4 MOV R3, R43.reuse ;  /* 0x0000002b00034202 */ /* 0x080fe40000000f00 */
[----:B------:R-:W-:Y:S01]  /*4360*/  @P4 IADD3 R38, P0, R38, 0x200, RZ ;  /* 0x0000020026264810 */ /* 0x000fe20007f1e0ff */
[----:B0-----:R-:W-:Y:S02]  /*4370*/  FADD.FTZ R8, R8, R13 ;  /* 0x0000000d08087221 */ /* 0x001fe40000010000 */
[----:B------:R0:W-:Y:S01]  /*4380*/  @P4 STG.E [R2.64], R7 ;  /* 0x0000000702004986 */ /* 0x0001e2000c101904 */
[----:B------:R-:W-:Y:S01]  /*4390*/  @P4 IADD3.X R43, RZ, R43, RZ, P0, !PT ;  /* 0x0000002bff2b4210 */ /* 0x000fe200007fe4ff */
[----:B------:R-:W-:-:S04]  /*43a0*/  FADD.FTZ R8, R8, R15 ;  /* 0x0000000f08087221 */ /* 0x000fc80000010000 */
[----:B-1----:R-:W-:Y:S01]  /*43b0*/  FADD.FTZ R21, R8, R21 ;  /* 0x0000001508157221 */ /* 0x002fe20000010000 */
[----:B0-----:R-:W-:Y:S02]  /*43c0*/  @P3 MOV R2, R40 ;  /* 0x0000002800023202 */ /* 0x001fe40000000f00 */
[----:B------:R-:W-:Y:S02]  /*43d0*/  @P3 MOV R3, R45 ;  /* 0x0000002d00033202 */ /* 0x000fe40000000f00 */
[----:B------:R-:W-:-:S03]  /*43e0*/  @P3 IADD3 R40, P0, R40, 0x200, RZ ;  /* 0x0000020028283810 */ /* 0x000fc60007f1e0ff */
[----:B------:R0:W-:Y:S01]  /*43f0*/  @P3 STG.E [R2.64], R5 ;  /* 0x0000000502003986 */ /* 0x0001e2000c101904 */
[----:B------:R-:W-:Y:S01]  /*4400*/  @P3 IADD3.X R45, RZ, R45, RZ, P0, !PT ;  /* 0x0000002dff2d3210 */ /* 0x000fe200007fe4ff */
        /* <DEDUP_REMOVED lines=44> */
.L_x_9874:
[----:B------:R-:W-:Y:S01]  /*46d0*/  HFMA2.MMA R140, -RZ, RZ, 0, 5.9604644775390625e-08 ;  /* 0x00000001ff8c7435 */ /* 0x000fe200000001ff */
[----:B------:R-:W-:-:S02]  /*46e0*/  MOV R139, R211 ;  /* 0x000000d3008b7202 */ /* 0x000fc40000000f00 */
[----:B-----5:R-:W-:Y:S02]  /*46f0*/  MOV R207, 0x1f ;  /* 0x0000001f00cf7802 */ /* 0x020fe40000000f00 */
[----:B------:R-:W-:Y:S02]  /*4700*/  MOV R218, 0xffffffff ;  /* 0xffffffff00da7802 */ /* 0x000fe40000000f00 */
[----:B------:R-:W-:Y:S02]  /*4710*/  MOV R136, 0x4730 ;  /* 0x0000473000887802 */ /* 0x000fe40000000f00 */
[----:B------:R-:W-:Y:S05]  /*4720*/  CALL.REL.NOINC `($__internal_160_$__cuda_sm70_shflsync_bfly_p) ;  /* 0x0000046000007944 */ /* 0x000fea0003c00000 */
[----:B-1----:R-:W-:Y:S01]  /*4730*/  MOV R138, R140 ;  /* 0x0000008c008a7202 */ /* 0x002fe20000000f00 */
[----:B0-----:R-:W-:Y:S05]  /*4740*/  BRA `(.L_x_9893) ;  /* 0xffffda9000007947 */ /* 0x001fea000383ffff */
.L_x_9875:
[----:B------:R-:W-:Y:S01]  /*4750*/  HFMA2.MMA R140, -RZ, RZ, 0, 5.9604644775390625e-08 ;  /* 0x00000001ff8c7435 */ /* 0x000fe200000001ff */
[----:B------:R-:W-:Y:S02]  /*4760*/  MOV R139, R209 ;  /* 0x000000d1008b7202 */ /* 0x000fe40000000f00 */
[----:B-----5:R-:W-:Y:S02]  /*4770*/  MOV R207, 0x1f ;  /* 0x0000001f00cf7802 */ /* 0x020fe40000000f00 */
[----:B------:R-:W-:-:S02]  /*4780*/  MOV R218, 0xffffffff ;  /* 0xffffffff00da7802 */ /* 0x000fc40000000f00 */
[----:B------:R-:W-:Y:S02]  /*4790*/  MOV R136, 0x47b0 ;  /* 0x000047b000887802 */ /* 0x000fe40000000f00 */
[----:B01----:R-:W-:Y:S05]  /*47a0*/  CALL.REL.NOINC `($__internal_160_$__cuda_sm70_shflsync_bfly_p) ;  /* 0x000003e000007944 */ /* 0x003fea0003c00000 */
[----:B------:R-:W-:Y:S01]  /*47b0*/  FADD.FTZ R211, R138, R211 ;  /* 0x000000d38ad37221 */ /* 0x000fe20000010000 */
[----:B0-----:R-:W-:Y:S01]  /*47c0*/  MOV R207, 0x1f ;  /* 0x0000001f00cf7802 */ /* 0x001fe20000000f00 */
[----:B-1----:R-:W-:Y:S01]  /*47d0*/  FADD.FTZ R209, R209, R140 ;  /* 0x0000008cd1d17221 */ /* 0x002fe20000010000 */
[----:B------:R-:W-:Y:S01]  /*47e0*/  HFMA2.MMA R140, -RZ, RZ, 0, 1.1920928955078125e-07 ;  /* 0x00000002ff8c7435 */ /* 0x000fe200000001ff */
[----:B------:R-:W-:Y:S02]  /*47f0*/  MOV R218, 0xffffffff ;  /* 0xffffffff00da7802 */ /* 0x000fe40000000f00 */
[----:B------:R-:W-:Y:S02]  /*4800*/  MOV R139, R211 ;  /* 0x000000d3008b7202 */ /* 0x000fe40000000f00 */
[----:B------:R-:W-:Y:S02]  /*4810*/  MOV R136, 0x4830 ;  /* 0x0000483000887802 */ /* 0x000fe40000000f00 */
[----:B------:R-:W-:Y:S05]  /*4820*/  CALL.REL.NOINC `($__internal_160_$__cuda_sm70_shflsync_bfly_p) ;  /* 0x0000036000007944 */ /* 0x000fea0003c00000 */
[----:B-1----:R-:W-:Y:S01]  /*4830*/  MOV R138, R140 ;  /* 0x0000008c008a7202 */ /* 0x002fe20000000f00 */
[----:B------:R-:W-:Y:S01]  /*4840*/  HFMA2.MMA R140, -RZ, RZ, 0, 1.1920928955078125e-07 ;  /* 0x00000002ff8c7435 */ /* 0x000fe200000001ff */
[----:B0-----:R-:W-:-:S02]  /*4850*/  MOV R139, R209 ;  /* 0x000000d1008b7202 */ /* 0x001fc40000000f00 */
[----:B------:R-:W-:Y:S02]  /*4860*/  MOV R207, 0x1f ;  /* 0x0000001f00cf7802 */ /* 0x000fe40000000f00 */
[----:B------:R-:W-:Y:S02]  /*4870*/  MOV R218, 0xffffffff ;  /* 0xffffffff00da7802 */ /* 0x000fe40000000f00 */
[----:B------:R-:W-:Y:S02]  /*4880*/  MOV R136, 0x48a0 ;  /* 0x000048a000887802 */ /* 0x000fe40000000f00 */
[----:B------:R-:W-:Y:S05]  /*4890*/  CALL.REL.NOINC `($__internal_160_$__cuda_sm70_shflsync_bfly_p) ;  /* 0x000002f000007944 */ /* 0x000fea0003c00000 */
[----:B------:R-:W-:Y:S01]  /*48a0*/  FADD.FTZ R211, R138, R211 ;  /* 0x000000d38ad37221 */ /* 0x000fe20000010000 */
[----:B0-----:R-:W-:Y:S01]  /*48b0*/  MOV R207, 0x1f ;  /* 0x0000001f00cf7802 */ /* 0x001fe20000000f00 */
[----:B-1----:R-:W-:Y:S01]  /*48c0*/  FADD.FTZ R209, R209, R140 ;  /* 0x0000008cd1d17221 */ /* 0x002fe20000010000 */
[----:B------:R-:W-:Y:S01]  /*48d0*/  HFMA2.MMA R140, -RZ, RZ, 0, 2.384185791015625e-07 ;  /* 0x00000004ff8c7435 */ /* 0x000fe200000001ff */
[----:B------:R-:W-:Y:S02]  /*48e0*/  MOV R218, 0xffffffff ;  /* 0xffffffff00da7802 */ /* 0x000fe40000000f00 */
[----:B------:R-:W-:-:S02]  /*48f0*/  MOV R139, R211 ;  /* 0x000000d3008b7202 */ /* 0x000fc40000000f00 */
[----:B------:R-:W-:Y:S02]  /*4900*/  MOV R136, 0x4920 ;  /* 0x0000492000887802 */ /* 0x000fe40000000f00 */
[----:B------:R-:W-:Y:S05]  /*4910*/  CALL.REL.NOINC `($__internal_160_$__cuda_sm70_shflsync_bfly_p) ;  /* 0x0000027000007944 */ /* 0x000fea0003c00000 */
[----:B-1----:R-:W-:Y:S01]  /*4920*/  MOV R138, R140 ;  /* 0x0000008c008a7202 */ /* 0x002fe20000000f00 */
[----:B------:R-:W-:Y:S01]  /*4930*/  HFMA2.MMA R140, -RZ, RZ, 0, 2.384185791015625e-07 ;  /* 0x00000004ff8c7435 */ /* 0x000fe200000001ff */
[----:B0-----:R-:W-:Y:S02]  /*4940*/  MOV R139, R209 ;  /* 0x000000d1008b7202 */ /* 0x001fe40000000f00 */
[----:B------:R-:W-:Y:S02]  /*4950*/  MOV R207, 0x1f ;  /* 0x0000001f00cf7802 */ /* 0x000fe40000000f00 */
[----:B------:R-:W-:Y:S02]  /*4960*/  MOV R218, 0xffffffff ;  /* 0xffffffff00da7802 */ /* 0x000fe40000000f00 */
[----:B------:R-:W-:Y:S02]  /*4970*/  MOV R136, 0x4990 ;  /* 0x0000499000887802 */ /* 0x000fe40000000f00 */
[----:B------:R-:W-:Y:S05]  /*4980*/  CALL.REL.NOINC `($__internal_160_$__cuda_sm70_shflsync_bfly_p) ;  /* 0x0000020000007944 */ /* 0x000fea0003c00000 */
[----:B------:R-:W-:Y:S01]  /*4990*/  FADD.FTZ R141, R138, R211 ;  /* 0x000000d38a8d7221 */ /* 0x000fe20000010000 */
[----:B0-----:R-:W-:Y:S01]  /*49a0*/  MOV R207, 0x1f ;  /* 0x0000001f00cf7802 */ /* 0x001fe20000000f00 */
[----:B-1----:R-:W-:Y:S01]  /*49b0*/  FADD.FTZ R143, R209, R140 ;  /* 0x0000008cd18f7221 */ /* 0x002fe20000010000 */
[----:B------:R-:W-:Y:S01]  /*49c0*/  HFMA2.MMA R140, -RZ, RZ, 0, 4.76837158203125e-07 ;  /* 0x00000008ff8c7435 */ /* 0x000fe200000001ff */
[----:B------:R-:W-:-:S02]  /*49d0*/  MOV R218, 0xffffffff ;  /* 0xffffffff00da7802 */ /* 0x000fc40000000f00 */
[----:B------:R-:W-:Y:S02]  /*49e0*/  MOV R139, R141 ;  /* 0x0000008d008b7202 */ /* 0x000fe40000000f00 */
[----:B------:R-:W-:Y:S02]  /*49f0*/  MOV R136, 0x4a10 ;  /* 0x00004a1000887802 */ /* 0x000fe40000000f00 */
[----:B------:R-:W-:Y:S05]  /*4a00*/  CALL.REL.NOINC `($__internal_160_$__cuda_sm70_shflsync_bfly_p) ;  /* 0x0000018000007944 */ /* 0x000fea0003c00000 */
[----:B-1----:R-:W-:Y:S01]  /*4a10*/  MOV R138, R140 ;  /* 0x0000008c008a7202 */ /* 0x002fe20000000f00 */
[----:B------:R-:W-:Y:S01]  /*4a20*/  HFMA2.MMA R140, -RZ, RZ, 0, 4.76837158203125e-07 ;  /* 0x00000008ff8c7435 */ /* 0x000fe200000001ff */
[----:B0-----:R-:W-:Y:S02]  /*4a30*/  MOV R139, R143 ;  /* 0x0000008f008b7202 */ /* 0x001fe40000000f00 */
[----:B------:R-:W-:Y:S02]  /*4a40*/  MOV R207, 0x1f ;  /* 0x0000001f00cf7802 */ /* 0x000fe40000000f00 */
[----:B------:R-:W-:Y:S02]  /*4a50*/  MOV R218, 0xffffffff ;  /* 0xffffffff00da7802 */ /* 0x000fe40000000f00 */
[----:B------:R-:W-:-:S02]  /*4a60*/  MOV R136, 0x4a80 ;  /* 0x00004a8000887802 */ /* 0x000fc40000000f00 */
[----:B------:R-:W-:Y:S05]  /*4a70*/  CALL.REL.NOINC `($__internal_160_$__cuda_sm70_shflsync_bfly_p) ;  /* 0x0000011000007944 */ /* 0x000fea0003c00000 */
[----:B------:R-:W-:Y:S01]  /*4a80*/  FADD.FTZ R141, R138, R141 ;  /* 0x0000008d8a8d7221 */ /* 0x000fe20000010000 */
[----:B0-----:R-:W-:Y:S01]  /*4a90*/  MOV R207, 0x1f ;  /* 0x0000001f00cf7802 */ /* 0x001fe20000000f00 */
[----:B-1----:R-:W-:Y:S01]  /*4aa0*/  FADD.FTZ R143, R143, R140 ;  /* 0x0000008c8f8f7221 */ /* 0x002fe20000010000 */
[----:B------:R-:W-:Y:S01]  /*4ab0*/  HFMA2.MMA R140, -RZ, RZ, 0, 9.5367431640625e-07 ;  /* 0x00000010ff8c7435 */ /* 0x000fe200000001ff */
[----:B------:R-:W-:-:S02]  /*4ac0*/  MOV R218, 0xffffffff ;  /* 0xffffffff00da7802 */ /* 0x000fc40000000f00 */
[----:B------:R-:W-:Y:S02]  /*4ad0*/  MOV R139, R141 ;  /* 0x0000008d008b7202 */ /* 0x000fe40000000f00 */
[----:B------:R-:W-:Y:S02]  /*4ae0*/  MOV R136, 0x4b00 ;  /* 0x00004b0000887802 */ /* 0x000fe40000000f00 */
[----:B------:R-:W-:Y:S05]  /*4af0*/  CALL.REL.NOINC `($__internal_160_$__cuda_sm70_shflsync_bfly_p) ;  /* 0x0000009000007944 */ /* 0x000fea0003c00000 */
[----:B-1----:R-:W-:Y:S01]  /*4b00*/  MOV R142, R140 ;  /* 0x0000008c008e7202 */ /* 0x002fe20000000f00 */
[----:B------:R-:W-:Y:S01]  /*4b10*/  HFMA2.MMA R140, -RZ, RZ, 0, 9.5367431640625e-07 ;  /* 0x00000010ff8c7435 */ /* 0x000fe200000001ff */
[----:B0-----:R-:W-:Y:S02]  /*4b20*/  MOV R139, R143 ;  /* 0x0000008f008b7202 */ /* 0x001fe40000000f00 */
[----:B------:R-:W-:Y:S02]  /*4b30*/  MOV R207, 0x1f ;  /* 0x0000001f00cf7802 */ /* 0x000fe40000000f00 */
[----:B------:R-:W-:Y:S02]  /*4b40*/  MOV R218, 0xffffffff ;  /* 0xffffffff00da7802 */ /* 0x000fe40000000f00 */
[----:B------:R-:W-:-:S02]  /*4b50*/  MOV R136, 0x4b70 ;  /* 0x00004b7000887802 */ /* 0x000fc40000000f00 */
[----:B------:R-:W-:Y:S05]  /*4b60*/  CALL.REL.NOINC `($__internal_160_$__cuda_sm70_shflsync_bfly_p) ;  /* 0x0000002000007944 */ /* 0x000fea0003c00000 */
[----:B-1----:R-:W-:Y:S01]  /*4b70*/  MOV R136, R140 ;  /* 0x0000008c00887202 */ /* 0x002fe20000000f00 */
[----:B0-----:R-:W-:Y:S05]  /*4b80*/  BRA `(.L_x_9894) ;  /* 0xffffd77000007947 */ /* 0x001fea000383ffff */
        .weak           $__internal_160_$__cuda_sm70_shflsync_bfly_p
        .type           $__internal_160_$__cuda_sm70_shflsync_bfly_p,@function
        .size           $__internal_160_$__cuda_sm70_shflsync_bfly_p,(.L_x_12462 - $__internal_160_$__cuda_sm70_shflsync_bfly_p)
$__internal_160_$__cuda_sm70_shflsync_bfly_p:
[----:B------:R-:W-:Y:S01]  /*4b90*/  HFMA2.MMA R137, -RZ, RZ, 0, 0 ;  /* 0x00000000ff897435 */ /* 0x000fe200000001ff */
[----:B------:R-:W-:Y:S04]  /*4ba0*/  WARPSYNC R218 ;  /* 0x000000da00007348 */ /* 0x000fe80003800000 */
[----:B------:R0:W1:Y:S01]  /*4bb0*/  SHFL.BFLY PT, R140, R139, R140, R207 ;  /* 0x0c00008c8b8c7389 */ /* 0x00006200000e00cf */
[----:B------:R-:W-:Y:S05]  /*4bc0*/  RET.REL.NODEC R136 `(_ZN10layer_norm13ln_bwd_kernelINS_13Kernel_traitsI6__halfffffjLj1024ELj1ELj4ELj1ELj16ENS_18Kernel_traits_baseILj1024ES2_ffffjLj128EEEEELb0ELb0ELb0ELb0EEEvNS_9BwdParamsE) ;  /* 0xffffb43088007950 */ /* 0x000fea0003c3ffff */
.L_x_9895:
        /* <DEDUP_REMOVED lines=11> */
.L_x_12462:


//--------------------- .text._ZN10layer_norm13ln_bwd_kernelINS_13Kernel_traitsI6__halfffffjLj1024ELj1ELj4ELj1ELj16ENS_18Kernel_traits_baseILj1024ES2_ffffjLj128EEEEELb0ELb0ELb0ELb1EEEvNS_9BwdParamsE --------------------------
	.section	.text._ZN10layer_norm13ln_bwd_kernelINS_13Kernel_traitsI6__halfffffjLj1024ELj1ELj4ELj1ELj16ENS_18Kernel_traits_baseILj1024ES2_ffffjLj128EEEEELb0ELb0ELb0ELb1EEEvNS_9BwdParamsE,"ax",@progbits
	.sectioninfo	@"SHI_REGISTERS=240"
	.align	128
        .global         _ZN10layer_norm13ln_bwd_kernelINS_13Kernel_traitsI6__halfffffjLj1024ELj1ELj4ELj1ELj16ENS_18Kernel_traits_baseILj1024ES2_ffffjLj128EEEEELb0ELb0ELb0ELb1EEEvNS_9BwdParamsE
        .type           _ZN10layer_norm13ln_bwd_kernelINS_13Kernel_traitsI6__halfffffjLj1024ELj1ELj4ELj1ELj16ENS_18Kernel_traits_baseILj1024ES2_ffffjLj128EEEEELb0ELb0ELb0ELb1EEEvNS_9BwdParamsE,@function
        .size           _ZN10layer_norm13ln_bwd_kernelINS_13Kernel_traitsI6__halfffffjLj1024ELj1ELj4ELj1ELj16ENS_18Kernel_traits_baseILj1024ES2_ffffjLj128EEEEELb0ELb0ELb0ELb1EEEvNS_9BwdParamsE,(.L_x_12463 - _ZN10layer_norm13ln_bwd_kernelINS_13Kernel_traitsI6__halfffffjLj1024ELj1ELj4ELj1ELj16ENS_18Kernel_traits_baseILj1024ES2_ffffjLj128EEEEELb0ELb0ELb0ELb1EEEvNS_9BwdParamsE)
        .other          _ZN10layer_norm13ln_bwd_kernelINS_13Kernel_traitsI6__halfffffjLj1024ELj1ELj4ELj1ELj16ENS_18Kernel_traits_baseILj1024ES2_ffffjLj128EEEEELb0ELb0ELb0ELb1EEEvNS_9BwdParamsE,@"STO_CUDA_ENTRY STV_DEFAULT"
_ZN10layer_norm13ln_bwd_kernelINS_13Kernel_traitsI6__halfffffjLj1024ELj1ELj4ELj1ELj16ENS_18Kernel_traits_baseILj1024ES2_ffffjLj128EEEEELb0ELb0ELb0ELb1EEEvNS_9BwdParamsE:
.text._ZN10layer_norm13ln_bwd_kernelINS_13Kernel_traitsI6__halfffffjLj1024ELj1ELj4ELj1ELj16ENS_18Kernel_traits_baseILj1024ES2_ffffjLj128EEEEELb0ELb0ELb0ELb1EEEvNS_9BwdParamsE:
        /* <DEDUP_REMOVED lines=42> */
.L_x_9897:
[----:B------:R-:W-:-:S04]  /*02a0*/  SHF.L.U32 R0, R156, 0x3, RZ ;  /* 0x000000039c007819 */ /* 0x000fc800000006ff */
[----:B------:R-:W-:-:S04]  /*02b0*/  LOP3.LUT R0, R0, 0xf8, RZ, 0xc0, !PT ;  /* 0x000000f800007812 */ /* 0x000fc800078ec0ff */
[----:B------:R-:W-:-:S04]  /*02c0*/  IADD3 R2, P0, R0, c[0x0][0x1b0], RZ ;  /* 0x00006c0000027a10 */ /* 0x000fc80007f1e0ff */
[----:B------:R-:W-:-:S05]  /*02d0*/  IADD3.X R3, RZ, c[0x0][0x1b4], RZ, P0, !PT ;  /* 0x00006d00ff037a10 */ /* 0x000fca00007fe4ff */
[----:B------:R0:W2:Y:S04]  /*02e0*/  LDG.E.64 R166, [R2.64+0x200] ;  /* 0x0002000402a67981 */ /* 0x0000a8000c1e1b00 */
[----:B------:R0:W3:Y:S04]  /*02f0*/  LDG.E.64 R196, [R2.64] ;  /* 0x0000000402c47981 */ /* 0x0000e8000c1e1b00 */
[----:B------:R0:W4:Y:S04]  /*0300*/  LDG.E.64 R192, [R2.64+0x100] ;  /* 0x0001000402c07981 */ /* 0x000128000c1e1b00 */
[----:B------:R0:W5:Y:S04]  /*0310*/  LDG.E.64 R4, [R2.64+0x300] ;  /* 0x0003000402047981 */ /* 0x000168000c1e1b00 */
[----:B------:R0:W5:Y:S04]  /*0320*/  LDG.E.64 R6, [R2.64+0x400] ;  /* 0x0004000402067981 */ /* 0x000168000c1e1b00 */
[----:B------:R0:W5:Y:S04]  /*0330*/  LDG.E.64 R8, [R2.64+0x500] ;  /* 0x0005000402087981 */ /* 0x000168000c1e1b00 */
[----:B------:R0:W5:Y:S04]  /*0340*/  LDG.E.64 R10, [R2.64+0x600] ;  /* 0x00060004020a7981 */ /* 0x000168000c1e1b00 */
[----:B------:R0:W5:Y:S01]  /*0350*/  LDG.E.64 R12, [R2.64+0x700] ;  /* 0x00070004020c7981 */ /* 0x000162000c1e1b00 */
        /* <DEDUP_REMOVED lines=27> */
[----:B------:R-:W-:Y:S01]  /*0510*/  MOV R0, RZ ;  /* 0x000000ff00007202 */ /* 0x000fe20000000f00 */
[----:B------:R-:W-:Y:S01]  /*0520*/  CS2R R160, SRZ ;  /* 0x0000000000a07805 */ /* 0x000fe2000001ff00 */
[----:B------:R-:W-:-:S02]  /*0530*/  MOV R164, RZ ;  /* 0x000000ff00a47202 */ /* 0x000fc40000000f00 */
[----:B--2---:R-:W-:Y:S01]  /*0540*/  SHF.R.U64 R170, R166, 0x10, R167 ;  /* 0x00000010a6aa7819 */ /* 0x004fe200000012a7 */
[----:B------:R-:W-:Y:S02]  /*0550*/  HADD2.F32 R165, -RZ, R166.H0_H0 ;  /* 0x200000a6ffa57230 */ /* 0x000fe40000004100 */
[----:B------:R-:W0:Y:S01]  /*0560*/  LDC.U8 R166, c[0x0][0x1f0] ;  /* 0x00007c00ffa67b82 */ /* 0x000e220000000000 */
[--C-:B---3--:R-:W-:Y:S01]  /*0570*/  SHF.R.U64 R198, R196, 0x10, R197.reuse ;  /* 0x00000010c4c67819 */ /* 0x108fe200000012c5 */
[----:B------:R-:W-:Y:S01]  /*0580*/  HADD2.F32 R199, -RZ, R196.H0_H0 ;  /* 0x200000c4ffc77230 */ /* 0x000fe20000004100 */
[----:B------:R-:W-:Y:S02]  /*0590*/  SHF.R.U32.HI R196, RZ, 0x10, R197 ;  /* 0x00000010ffc47819 */ /* 0x000fe400000116c5 */
[--C-:B----4-:R-:W-:Y:S01]  /*05a0*/  SHF.R.U64 R194, R192, 0x10, R193.reuse ;  /* 0x00000010c0c27819 */ /* 0x110fe200000012c1 */
[----:B------:R-:W-:Y:S01]  /*05b0*/  HADD2.F32 R195, -RZ, R192.H0_H0 ;  /* 0x200000c0ffc37230 */ /* 0x000fe20000004100 */
[----:B------:R-:W-:-:S02]  /*05c0*/  SHF.R.U32.HI R168, RZ, 0x10, R193 ;  /* 0x00000010ffa87819 */ /* 0x000fc400000116c1 */
[----:B------:R-:W-:Y:S02]  /*05d0*/  SHF.R.U32.HI R172, RZ, 0x10, R167 ;  /* 0x00000010ffac7819 */ /* 0x000fe400000116a7 */
[--C-:B-----5:R-:W-:Y:S02]  /*05e0*/  SHF.R.U64 R174, R4, 0x10, R5.reuse ;  /* 0x0000001004ae7819 */ /* 0x120fe40000001205 */
[----:B------:R-:W-:Y:S02]  /*05f0*/  SHF.R.U32.HI R176, RZ, 0x10, R5 ;  /* 0x00000010ffb07819 */ /* 0x000fe40000011605 */
[--C-:B------:R-:W-:Y:S02]  /*0600*/  SHF.R.U64 R178, R6, 0x10, R7.reuse ;  /* 0x0000001006b27819 */ /* 0x100fe40000001207 */
[----:B------:R-:W-:Y:S02]  /*0610*/  SHF.R.U32.HI R180, RZ, 0x10, R7 ;  /* 0x00000010ffb47819 */ /* 0x000fe40000011607 */
[----:B------:R-:W-:-:S02]  /*0620*/  SHF.R.U64 R182, R8, 0x10, R9 ;  /* 0x0000001008b67819 */ /* 0x000fc40000001209 */
[----:B------:R-:W-:Y:S02]  /*0630*/  SHF.R.U32.HI R184, RZ, 0x10, R9 ;  /* 0x00000010ffb87819 */ /* 0x000fe40000011609 */
[--C-:B------:R-:W-:Y:S02]  /*0640*/  SHF.R.U64 R186, R10, 0x10, R11.reuse ;  /* 0x000000100aba7819 */ /* 0x100fe4000000120b */
[----:B------:R-:W-:Y:S02]  /*0650*/  SHF.R.U32.HI R188, RZ, 0x10, R11 ;  /* 0x00000010ffbc7819 */ /* 0x000fe4000001160b */
[--C-:B------:R-:W-:Y:S02]  /*0660*/  SHF.R.U64 R190, R12, 0x10, R13.reuse ;  /* 0x000000100cbe7819 */ /* 0x100fe4000000120d */
[----:B------:R-:W-:Y:S01]  /*0670*/  SHF.R.U32.HI R192, RZ, 0x10, R13 ;  /* 0x00000010ffc07819 */ /* 0x000fe2000001160d */
[----:B------:R-:W-:Y:S02]  /*0680*/  HADD2.F32 R169, -RZ, R4.H0_H0 ;  /* 0x20000004ffa97230 */ /* 0x000fe40000004100 */
[----:B------:R-:W-:Y:S01]  /*0690*/  HADD2.F32 R171, -RZ, R5.H0_H0 ;  /* 0x20000005ffab7230 */ /* 0x000fe20000004100 */
[----:B------:R-:W-:Y:S01]  /*06a0*/  CS2R R4, SRZ ;  /* 0x0000000000047805 */ /* 0x000fe2000001ff00 */
[----:B------:R-:W-:-:S02]  /*06b0*/  HADD2.F32 R173, -RZ, R6.H0_H0 ;  /* 0x20000006ffad7230 */ /* 0x000fc40000004100 */
[----:B------:R-:W-:Y:S01]  /*06c0*/  HADD2.F32 R175, -RZ, R7.H0_H0 ;  /* 0x20000007ffaf7230 */ /* 0x000fe20000004100 */
[----:B------:R-:W-:Y:S01]  /*06d0*/  CS2R R6, SRZ ;  /* 0x0000000000067805 */ /* 0x000fe2000001ff00 */
[----:B------:R-:W-:Y:S02]  /*06e0*/  HADD2.F32 R177, -RZ, R8.H0_H0 ;  /* 0x20000008ffb17230 */ /* 0x000fe40000004100 */
[----:B------:R-:W-:Y:S01]  /*06f0*/  HADD2.F32 R179, -RZ, R9.H0_H0 ;  /* 0x20000009ffb37230 */ /* 0x000fe20000004100 */
[----:B------:R-:W-:Y:S01]  /*0700*/  CS2R R8, SRZ ;  /* 0x0000000000087805 */ /* 0x000fe2000001ff00 */
[----:B------:R-:W-:Y:S02]  /*0710*/  HADD2.F32 R181, -RZ, R10.H0_H0 ;  /* 0x2000000affb57230 */ /* 0x000fe40000004100 */
[----:B------:R-:W-:Y:S01]  /*0720*/  HADD2.F32 R183, -RZ, R11.H0_H0 ;  /* 0x2000000bffb77230 */ /* 0x000fe20000004100 */
[----:B------:R-:W-:Y:S01]  /*0730*/  CS2R R10, SRZ ;  /* 0x00000000000a7805 */ /* 0x000fe2000001ff00 */
[----:B------:R-:W-:-:S02]  /*0740*/  HADD2.F32 R185, -RZ, R12.H0_H0 ;  /* 0x2000000cffb97230 */ /* 0x000fc40000004100 */
[----:B------:R-:W-:Y:S01]  /*0750*/  HADD2.F32 R187, -RZ, R13.H0_H0 ;  /* 0x2000000dffbb7230 */ /* 0x000fe20000004100 */
[----:B------:R-:W-:Y:S01]  /*0760*/  CS2R R12, SRZ ;  /* 0x00000000000c7805 */ /* 0x000fe2000001ff00 */
[----:B------:R-:W-:Y:S02]  /*0770*/  HADD2.F32 R197, -RZ, R197.H0_H0 ;  /* 0x200000c5ffc57230 */ /* 0x000fe40000004100 */
[----:B------:R-:W-:Y:S02]  /*0780*/  HADD2.F32 R193, -RZ, R193.H0_H0 ;  /* 0x200000c1ffc17230 */ /* 0x000fe40000004100 */
[----:B------:R-:W-:Y:S02]  /*0790*/  HADD2.F32 R167, -RZ, R167.H0_H0 ;  /* 0x200000a7ffa77230 */ /* 0x000fe40000004100 */
[----:B------:R-:W-:Y:S02]  /*07a0*/  HADD2.F32 R198, -RZ, R198.H0_H0 ;  /* 0x200000c6ffc67230 */ /* 0x000fe40000004100 */
[----:B------:R-:W-:-:S02]  /*07b0*/  HADD2.F32 R196, -RZ, R196.H0_H0 ;  /* 0x200000c4ffc47230 */ /* 0x000fc40000004100 */
[----:B------:R-:W-:Y:S02]  /*07c0*/  HADD2.F32 R194, -RZ, R194.H0_H0 ;  /* 0x200000c2ffc27230 */ /* 0x000fe40000004100 */
        /* <DEDUP_REMOVED lines=12> */
[----:B0-----:R-:W-:Y:S02]  /*0890*/  HADD2.F32 R192, -RZ, R192.H0_H0 ;  /* 0x200000c0ffc07230 */ /* 0x001fe40000004100 */
.L_x_9910:
[----:B------:R-:W-:Y:S01]  /*08a0*/  IMAD R76, R200, c[0x0][0x168], RZ ;  /* 0x00005a00c84c7a24 */ /* 0x000fe200078e02ff */
[----:B------:R-:W-:Y:S02]  /*08b0*/  LOP3.LUT R78, R156, 0x1f, RZ, 0xc0, !PT ;  /* 0x0000001f9c4e7812 */ /* 0x000fe400078ec0ff */
[----:B------:R-:W-:Y:S02]  /*08c0*/  MOV R93, 0x4 ;  /* 0x00000004005d7802 */ /* 0x000fe40000000f00 */
[----:B------:R-:W-:-:S03]  /*08d0*/  SHF.R.S32.HI R77, RZ, 0x1f, R76 ;  /* 0x0000001fff4d7819 */ /* 0x000fc6000001144c */
[----:B------:R-:W-:Y:S01]  /*08e0*/  IMAD.WIDE R232, R200, R93, c[0x0][0x1a0] ;  /* 0x00006800c8e87625 */ /* 0x000fe200078e025d */
[----:B------:R-:W-:-:S04]  /*08f0*/  LEA.HI R77, R77, R76, RZ, 0x2 ;  /* 0x0000004c4d4d7211 */ /* 0x000fc800078f10ff */
[----:B------:R-:W-:Y:S01]  /*0900*/  LEA.HI.SX32 R209, R77, R78, 0x1e ;  /* 0x0000004e4dd17211 */ /* 0x000fe200078ff2ff */
[----:B------:R0:W2:Y:S03]  /*0910*/  LDG.E R232, [R232.64] ;  /* 0x00000004e8e87981 */ /* 0x0000a6000c1e1900 */
[C---:B------:R-:W-:Y:S02]  /*0920*/  SHF.L.U32 R231, R209.reuse, 0x4, RZ ;  /* 0x00000004d1e77819 */ /* 0x040fe400000006ff */
[----:B------:R-:W-:Y:S02]  /*0930*/  IADD3 R215, R209, 0x20, RZ ;  /* 0x00000020d1d77810 */ /* 0x000fe40007ffe0ff */
[----:B------:R-:W-:Y:S02]  /*0940*/  SHF.R.U32.HI R230, RZ, 0x1c, R209 ;  /* 0x0000001cffe67819 */ /* 0x000fe400000116d1 */
[----:B------:R-:W-:-:S02]  /*0950*/  IADD3 R76, P0, R231, c[0x0][0x188], RZ ;  /* 0x00006200e74c7a10 */ /* 0x000fc40007f1e0ff */
[----:B------:R-:W-:Y:S02]  /*0960*/  SHF.L.U32 R229, R215, 0x4, RZ ;  /* 0x00000004d7e57819 */ /* 0x000fe400000006ff */
[----:B------:R-:W-:Y:S02]  /*0970*/  IADD3.X R77, R230, c[0x0][0x18c], RZ, P0, !PT ;  /* 0x00006300e64d7a10 */ /* 0x000fe400007fe4ff */
[----:B------:R-:W-:Y:S01]  /*0980*/  IADD3 R214, R209, 0x40, RZ ;  /* 0x00000040d1d67810 */ /* 0x000fe20007ffe0ff */
[----:B------:R-:W-:Y:S01]  /*0990*/  IMAD.WIDE R92, R200, R93, c[0x0][0x1a8] ;  /* 0x00006a00c85c7625 */ /* 0x000fe200078e025d */
[----:B------:R-:W-:Y:S02]  /*09a0*/  SHF.R.U32.HI R228, RZ, 0x1c, R215 ;  /* 0x0000001cffe47819 */ /* 0x000fe400000116d7 */
[----:B------:R-:W-:Y:S01]  /*09b0*/  IADD3 R84, P0, R229, c[0x0][0x188], RZ ;  /* 0x00006200e5547a10 */ /* 0x000fe20007f1e0ff */
[----:B------:R-:W3:Y:S01]  /*09c0*/  LDG.E.128 R76, [R76.64] ;  /* 0x000000044c4c7981 */ /* 0x000ee2000c1e1d00 */
[----:B------:R-:W-:-:S02]  /*09d0*/  MOV R136, 0x10 ;  /* 0x0000001000887802 */ /* 0x000fc40000000f00 */
[----:B------:R-:W-:Y:S01]  /*09e0*/  SHF.L.U32 R227, R214, 0x4, RZ ;  /* 0x00000004d6e37819 */ /* 0x000fe200000006ff */
[----:B------:R1:W4:Y:S01]  /*09f0*/  LDG.E R205, [R92.64] ;  /* 0x000000045ccd7981 */ /* 0x000322000c1e1900 */
[C---:B------:R-:W-:Y:S02]  /*0a00*/  IADD3 R212, R209.reuse, 0x60, RZ ;  /* 0x00000060d1d47810 */ /* 0x040fe40007ffe0ff */
[----:B------:R-:W-:Y:S01]  /*0a10*/  IADD3.X R85, R228, c[0x0][0x18c], RZ, P0, !PT ;  /* 0x00006300e4557a10 */ /* 0x000fe200007fe4ff */
[C---:B------:R-:W-:Y:S01]  /*0a20*/  IMAD.WIDE.U32 R80, R209.reuse, R136, c[0x0][0x208] ;  /* 0x00008200d1507625 */ /* 0x040fe200078e0088 */
[----:B------:R-:W-:Y:S02]  /*0a30*/  SHF.R.U32.HI R226, RZ, 0x1c, R214 ;  /* 0x0000001cffe27819 */ /* 0x000fe400000116d6 */
[----:B------:R-:W-:Y:S02]  /*0a40*/  SHF.L.U32 R221, R212, 0x4, RZ ;  /* 0x00000004d4dd7819 */ /* 0x000fe400000006ff */
[----:B------:R-:W-:Y:S01]  /*0a50*/  IADD3 R213, R209, 0x80, RZ ;  /* 0x00000080d1d57810 */ /* 0x000fe20007ffe0ff */
[----:B------:R-:W4:Y:S01]  /*0a60*/  LDG.E.128 R80, [R80.64] ;  /* 0x0000000450507981 */ /* 0x000f22000c1e1d00 */
[----:B-1----:R-:W-:-:S02]  /*0a70*/  IADD3 R92, P0, R227, c[0x0][0x188], RZ ;  /* 0x00006200e35c7a10 */ /* 0x002fc40007f1e0ff */
[----:B------:R-:W-:Y:S01]  /*0a80*/  SHF.R.U32.HI R220, RZ, 0x1c, R212 ;  /* 0x0000001cffdc7819 */ /* 0x000fe200000116d4 */
[----:B------:R-:W4:Y:S01]  /*0a90*/  LDG.E.128 R84, [R84.64] ;  /* 0x0000000454547981 */ /* 0x000f22000c1e1d00 */
[----:B------:R-:W-:Y:S02]  /*0aa0*/  IADD3.X R93, R226, c[0x0][0x18c], RZ, P0, !PT ;  /* 0x00006300e25d7a10 */ /* 0x000fe400007fe4ff */
[----:B------:R-:W-:Y:S02]  /*0ab0*/  IADD3 R100, P0, R221, c[0x0][0x188], RZ ;  /* 0x00006200dd647a10 */ /* 0x000fe40007f1e0ff */
[----:B------:R-:W-:Y:S02]  /*0ac0*/  SHF.L.U32 R217, R213, 0x4, RZ ;  /* 0x00000004d5d97819 */ /* 0x000fe400000006ff */
[----:B------:R-:W-:Y:S01]  /*0ad0*/  IADD3.X R101, R220, c[0x0][0x18c], RZ, P0, !PT ;  /* 0x00006300dc657a10 */ /* 0x000fe200007fe4ff */
[----:B------:R-:W-:Y:S01]  /*0ae0*/  IMAD.WIDE.U32 R88, R215, R136, c[0x0][0x208] ;  /* 0x00008200d7587625 */ /* 0x000fe200078e0088 */
[----:B------:R-:W-:Y:S01]  /*0af0*/  SHF.R.U32.HI R216, RZ, 0x1c, R213 ;  /* 0x0000001cffd87819 */ /* 0x000fe200000116d5 */
[----:B------:R-:W4:Y:S01]  /*0b00*/  LDG.E.128 R92, [R92.64] ;  /* 0x000000045c5c7981 */ /* 0x000f22000c1e1d00 */
[----:B------:R-:W-:-:S03]  /*0b10*/  IADD3 R108, P0, R217, c[0x0][0x188], RZ ;  /* 0x00006200d96c7a10 */ /* 0x000fc60007f1e0ff */
[----:B------:R-:W4:Y:S01]  /*0b20*/  LDG.E.128 R100, [R100.64] ;  /* 0x0000000464647981 */ /* 0x000f22000c1e1d00 */
[----:B------:R-:W-:-:S03]  /*0b30*/  IADD3.X R109, R216, c[0x0][0x18c], RZ, P0, !PT ;  /* 0x00006300d86d7a10 */ /* 0x000fc600007fe4ff */
[----:B------:R-:W4:Y:S04]  /*0b40*/  LDG.E.128 R88, [R88.64] ;  /* 0x0000000458587981 */ /* 0x000f28000c1e1d00 */
[----:B------:R-:W4:Y:S01]  /*0b50*/  LDG.E.128 R108, [R108.64] ;  /* 0x000000046c6c7981 */ /* 0x000f22000c1e1d00 */
[----:B------:R-:W-:-:S06]  /*0b60*/  IMAD.WIDE.U32 R96, R214, R136, c[0x0][0x208] ;  /* 0x00008200d6607625 */ /* 0x000fcc00078e0088 */
[----:B------:R-:W4:Y:S01]  /*0b70*/  LDG.E.128 R96, [R96.64] ;  /* 0x0000000460607981 */ /* 0x000f22000c1e1d00 */
[----:B------:R-:W-:-:S06]  /*0b80*/  IMAD.WIDE.U32 R104, R212, R136, c[0x0][0x208] ;  /* 0x00008200d4687625 */ /* 0x000fcc00078e0088 */
[----:B------:R-:W4:Y:S01]  /*0b90*/  LDG.E.128 R104, [R104.64] ;  /* 0x0000000468687981 */ /* 0x000f22000c1e1d00 */
[----:B0-----:R-:W-:Y:S01]  /*0ba0*/  IADD3 R233, R209, 0xa0, RZ ;  /* 0x000000a0d1e97810 */ /* 0x001fe20007ffe0ff */
[----:B------:R-:W-:-:S03]  /*0bb0*/  IMAD.WIDE.U32 R112, R213, R136, c[0x0][0x208] ;  /* 0x00008200d5707625 */ /* 0x000fc600078e0088 */
[----:B------:R-:W-:Y:S02]  /*0bc0*/  SHF.L.U32 R207, R233, 0x4, RZ ;  /* 0x00000004e9cf7819 */ /* 0x000fe400000006ff */
[----:B------:R-:W-:Y:S01]  /*0bd0*/  SHF.R.U32.HI R206, RZ, 0x1c, R233 ;  /* 0x0000001cffce7819 */ /* 0x000fe200000116e9 */
[----:B------:R-:W4:Y:S01]  /*0be0*/  LDG.E.128 R112, [R112.64] ;  /* 0x0000000470707981 */ /* 0x000f22000c1e1d00 */
[----:B------:R-:W-:-:S04]  /*0bf0*/  IADD3 R116, P0, R207, c[0x0][0x188], RZ ;  /* 0x00006200cf747a10 */ /* 0x000fc80007f1e0ff */
[----:B------:R-:W-:Y:S02]  /*0c00*/  IADD3.X R117, R206, c[0x0][0x18c], RZ, P0, !PT ;  /* 0x00006300ce757a10 */ /* 0x000fe400007fe4ff */
[----:B------:R-:W-:Y:S01]  /*0c10*/  IADD3 R235, R209, 0xc0, RZ ;  /* 0x000000c0d1eb7810 */ /* 0x000fe20007ffe0ff */
[----:B------:R-:W-:-:S03]  /*0c20*/  IMAD.WIDE.U32 R120, R233, R136, c[0x0][0x208] ;  /* 0x00008200e9787625 */ /* 0x000fc600078e0088 */
[----:B------:R-:W4:Y:S01]  /*0c30*/  LDG.E.128 R116, [R116.64] ;  /* 0x0000000474747981 */ /* 0x000f22000c1e1d00 */
        /* <DEDUP_REMOVED lines=12> */
[----:B------:R-:W-:Y:S01]  /*0d00*/  IADD3.X R133, R191, c[0x0][0x18c], RZ, P2, !PT ;  /* 0x00006300bf857a10 */ /* 0x000fe200017fe4ff */
[----:B------:R-:W-:-:S05]  /*0d10*/  IMAD.WIDE.U32 R136, R237, R136, c[0x0][0x208] ;  /* 0x00008200ed887625 */ /* 0x000fca00078e0088 */
[----:B------:R-:W4:Y:S04]  /*0d20*/  LDG.E.128 R132, [R132.64] ;  /* 0x0000000484847981 */ /* 0x000f28000c1e1d00 */
[----:B------:R-:W4:Y:S01]  /*0d30*/  LDG.E.128 R136, [R136.64] ;  /* 0x0000000488887981 */ /* 0x000f22000c1e1d00 */
[----:B------:R-:W-:-:S04]  /*0d40*/  ISETP.NE.U32.AND P1, PT, RZ, c[0x0][0x1c0], PT ;  /* 0x00007000ff007a0c */ /* 0x000fc80003f25070 */
[----:B------:R-:W-:Y:S02]  /*0d50*/  ISETP.NE.AND.EX P1, PT, RZ, c[0x0][0x1c4], PT, P1 ;  /* 0x00007100ff007a0c */ /* 0x000fe40003f25310 */
[----:B------:R-:W-:Y:S02]  /*0d60*/  ISETP.NE.U32.AND P0, PT, RZ, c[0x0][0x218], PT ;  /* 0x00008600ff007a0c */ /* 0x000fe40003f05070 */
[----:B------:R-:W-:Y:S02]  /*0d70*/  SHF.R.S32.HI R201, RZ, 0x1f, R200 ;  /* 0x0000001fffc97819 */ /* 0x000fe400000114c8 */
[----:B------:R-:W-:-:S07]  /*0d80*/  ISETP.NE.AND.EX P0, PT, RZ, c[0x0][0x21c], PT, P0 ;  /* 0x00008700ff007a0c */ /* 0x000fce0003f05300 */
[----:B------:R-:W-:-:S04]  /*0d90*/  @P1 LEA R210, P2, R200, c[0x0][0x1c0], 0x2 ;  /* 0x00007000c8d21a11 */ /* 0x000fc800078410ff */
[----:B------:R-:W-:Y:S02]  /*0da0*/  @P1 LEA.HI.X R211, R200, c[0x0][0x1c4], R201, 0x2, P2 ;  /* 0x00007100c8d31a11 */ /* 0x000fe400010f14c9 */
[----:B------:R-:W-:Y:S02]  /*0db0*/  MOV R201, 0x3f800000 ;  /* 0x3f80000000c97802 */ /* 0x000fe40000000f00 */
[----:B------:R-:W-:Y:S02]  /*0dc0*/  @P0 LEA R208, P3, R209, c[0x0][0x218], 0x4 ;  /* 0x00008600d1d00a11 */ /* 0x000fe400078620ff */
[----:B------:R-:W-:Y:S02]  /*0dd0*/  @P0 LEA R224, P2, R215, c[0x0][0x218], 0x4 ;  /* 0x00008600d7e00a11 */ /* 0x000fe400078420ff */
[----:B------:R0:W5:Y:S01]  /*0de0*/  @P1 LDG.E R201, [R210.64] ;  /* 0x00000004d2c91981 */ /* 0x000162000c1e1900 */
[----:B------:R-:W-:Y:S02]  /*0df0*/  @P0 LEA R222, P1, R214, c[0x0][0x218], 0x4 ;  /* 0x00008600d6de0a11 */ /* 0x000fe400078220ff */
[----:B------:R-:W-:-:S02]  /*0e00*/  @P0 LEA.HI.X R209, R209, c[0x0][0x21c], RZ, 0x4, P3 ;  /* 0x00008700d1d10a11 */ /* 0x000fc400018f24ff */
[----:B------:R-:W-:Y:S02]  /*0e10*/  @P0 LEA.HI.X R225, R215, c[0x0][0x21c], RZ, 0x4, P2 ;  /* 0x00008700d7e10a11 */ /* 0x000fe400010f24ff */
[----:B------:R-:W-:Y:S01]  /*0e20*/  @P0 LEA.HI.X R223, R214, c[0x0][0x21c], RZ, 0x4, P1 ;  /* 0x00008700d6df0a11 */ /* 0x000fe200008f24ff */
[----:B------:R1:W5:Y:S01]  /*0e30*/  @P0 LDG.E.128 R40, [R208.64] ;  /* 0x00000004d0280981 */ /* 0x000362000c1e1d00 */
[C---:B------:R-:W-:Y:S02]  /*0e40*/  @P0 LEA R218, P2, R212.reuse, c[0x0][0x218], 0x4 ;  /* 0x00008600d4da0a11 */ /* 0x040fe400078420ff */
[C---:B------:R-:W-:Y:S01]  /*0e50*/  @P0 LEA R214, P1, R213.reuse, c[0x0][0x218], 0x4 ;  /* 0x00008600d5d60a11 */ /* 0x040fe200078220ff */
[----:B------:R2:W5:Y:S01]  /*0e60*/  @P0 LDG.E.128 R44, [R224.64] ;  /* 0x00000004e02c0981 */ /* 0x000562000c1e1d00 */
[----:B------:R-:W-:Y:S02]  /*0e70*/  @P0 LEA.HI.X R219, R212, c[0x0][0x21c], RZ, 0x4, P2 ;  /* 0x00008700d4db0a11 */ /* 0x000fe400010f24ff */
[----:B------:R-:W-:Y:S01]  /*0e80*/  @P0 LEA.HI.X R215, R213, c[0x0][0x21c], RZ, 0x4, P1 ;  /* 0x00008700d5d70a11 */ /* 0x000fe200008f24ff */
[----:B------:R2:W5:Y:S01]  /*0e90*/  @P0 LDG.E.128 R48, [R222.64] ;  /* 0x00000004de300981 */ /* 0x000562000c1e1d00 */
[----:B------:R-:W-:-:S02]  /*0ea0*/  @P0 LEA R212, P2, R233, c[0x0][0x218], 0x4 ;  /* 0x00008600e9d40a11 */ /* 0x000fc400078420ff */
[----:B0-----:R-:W-:Y:S01]  /*0eb0*/  @P0 LEA R210, P3, R235, c[0x0][0x218], 0x4 ;  /* 0x00008600ebd20a11 */ /* 0x001fe200078620ff */
[----:B------:R0:W5:Y:S01]  /*0ec0*/  @P0 LDG.E.128 R52, [R218.64] ;  /* 0x00000004da340981 */ /* 0x000162000c1e1d00 */
[----:B-1----:R-:W-:Y:S02]  /*0ed0*/  @P0 LEA R208, P1, R237, c[0x0][0x218], 0x4 ;  /* 0x00008600edd00a11 */ /* 0x002fe400078220ff */
[----:B------:R-:W-:Y:S01]  /*0ee0*/  @P0 LEA.HI.X R213, R233, c[0x0][0x21c], RZ, 0x4, P2 ;  /* 0x00008700e9d50a11 */ /* 0x000fe200010f24ff */
[----:B------:R1:W5:Y:S01]  /*0ef0*/  @P0 LDG.E.128 R56, [R214.64] ;  /* 0x00000004d6380981 */ /* 0x000362000c1e1d00 */
[----:B------:R-:W-:Y:S02]  /*0f00*/  @P0 LEA.HI.X R211, R235, c[0x0][0x21c], RZ, 0x4, P3 ;  /* 0x00008700ebd30a11 */ /* 0x000fe400018f24ff */
[----:B------:R-:W-:Y:S01]  /*0f10*/  @P0 LEA.HI.X R209, R237, c[0x0][0x21c], RZ, 0x4, P1 ;  /* 0x00008700edd10a11 */ /* 0x000fe200008f24ff */
[----:B------:R0:W5:Y:S04]  /*0f20*/  @P0 LDG.E.128 R60, [R212.64] ;  /* 0x00000004d43c0981 */ /* 0x000168000c1e1d00 */
[----:B------:R0:W5:Y:S04]  /*0f30*/  @P0 LDG.E.128 R64, [R210.64] ;  /* 0x00000004d2400981 */ /* 0x000168000c1e1d00 */
[----:B------:R0:W5:Y:S01]  /*0f40*/  @P0 LDG.E.128 R68, [R208.64] ;  /* 0x00000004d0440981 */ /* 0x000162000c1e1d00 */
[----:B------:R-:W-:-:S04]  /*0f50*/  ISETP.NE.AND P0, PT, R166, RZ, PT ;  /* 0x000000ffa600720c */ /* 0x000fc80003f05270 */
[----:B--2---:R-:W-:-:S05]  /*0f60*/  FSEL R232, R232, RZ, !P0 ;  /* 0x000000ffe8e87208 */ /* 0x004fca0004000000 */
[C---:B---3--:R-:W-:Y:S02]  /*0f70*/  FADD.FTZ R76, -R232.reuse, R76 ;  /* 0x0000004ce84c7221 */ /* 0x048fe40000010100 */
[C---:B0-----:R-:W-:Y:S02]  /*0f80*/  FADD.FTZ R218, -R232.reuse, R77 ;  /* 0x0000004de8da7221 */ /* 0x041fe40000010100 */
[C---:B------:R-:W-:Y:S02]  /*0f90*/  FADD.FTZ R222, -R232.reuse, R78 ;  /* 0x0000004ee8de7221 */ /* 0x040fe40000010100 */
[C---:B----4-:R-:W-:Y:S02]  /*0fa0*/  FMUL.FTZ R78, R205.reuse, R76 ;  /* 0x0000004ccd4e7220 */ /* 0x050fe40000410000 */
[----:B------:R-:W-:Y:S02]  /*0fb0*/  FADD.FTZ R76, -R232, R79 ;  /* 0x0000004fe84c7221 */ /* 0x000fe40000010100 */
[----:B------:R-:W-:-:S02]  /*0fc0*/  FMUL.FTZ R79, R205, R218 ;  /* 0x000000dacd4f7220 */ /* 0x000fc40000410000 */
[C---:B------:R-:W-:Y:S02]  /*0fd0*/  FADD.FTZ R163, R80.reuse, R163 ;  /* 0x000000a350a37221 */ /* 0x040fe40000010000 */
[----:B------:R-:W-:Y:S02]  /*0fe0*/  FFMA.FTZ R189, R80, R78, R189 ;  /* 0x0000004e50bd7223 */ /* 0x000fe400000100bd */
[----:B------:R-:W-:Y:S02]  /*0ff0*/  FMUL.FTZ R209, R199, R80 ;  /* 0x00000050c7d17220 */ /* 0x000fe40000410000 */
[----:B------:R-:W-:Y:S02]  /*1000*/  FADD.FTZ R162, R81, R162 ;  /* 0x000000a251a27221 */ /* 0x000fe40000010000 */
[----:B------:R-:W-:Y:S02]  /*1010*/  FMUL.FTZ R80, R205, R222 ;  /* 0x000000decd507220 */ /* 0x000fe40000410000 */
[----:B------:R-:W-:-:S02]  /*1020*/  FFMA.FTZ R164, R81, R79, R164 ;  /* 0x0000004f51a47223 */ /* 0x000fc400000100a4 */
[----:B------:R-:W-:Y:S02]  /*1030*/  FMUL.FTZ R208, R198, R81 ;  /* 0x00000051c6d07220 */ /* 0x000fe40000410000 */
[----:B------:R-:W-:Y:S02]  /*1040*/  FMUL.FTZ R81, R205, R76 ;  /* 0x0000004ccd517220 */ /* 0x000fe40000410000 */
[C---:B------:R-:W-:Y:S02]  /*1050*/  FADD.FTZ R84, -R232.reuse, R84 ;  /* 0x00000054e8547221 */ /* 0x040fe40000010100 */
[C---:B------:R-:W-:Y:S02]  /*1060*/  FADD.FTZ R86, -R232.reuse, R86 ;  /* 0x00000056e8567221 */ /* 0x040fe40000010100 */
[----:B------:R-:W-:Y:S02]  /*1070*/  FADD.FTZ R76, -R232, R85 ;  /* 0x00000055e84c7221 */ /* 0x000fe40000010100 */
[----:B------:R-:W-:-:S02]  /*1080*/  FADD.FTZ R159, R82, R159 ;  /* 0x0000009f529f7221 */ /* 0x000fc40000010000 */
[----:B------:R-:W-:Y:S02]  /*1090*/  FFMA.FTZ R161, R82, R80, R161 ;  /* 0x0000005052a17223 */ /* 0x000fe400000100a1 */
[----:B------:R-:W-:Y:S02]  /*10a0*/  FMUL.FTZ R211, R197, R82 ;  /* 0x00000052c5d37220 */ /* 0x000fe40000410000 */
[C---:B------:R-:W-:Y:S02]  /*10b0*/  FADD.FTZ R158, R83.reuse, R158 ;  /* 0x0000009e539e7221 */ /* 0x040fe40000010000 */
[----:B------:R-:W-:Y:S02]  /*10c0*/  FFMA.FTZ R160, R83, R81, R160 ;  /* 0x0000005153a07223 */ /* 0x000fe400000100a0 */
[----:B------:R-:W-:Y:S02]  /*10d0*/  FMUL.FTZ R82, R196, R83 ;  /* 0x00000053c4527220 */ /* 0x000fe40000410000 */
[----:B------:R-:W-:-:S02]  /*10e0*/  FADD.FTZ R210, -R232, R87 ;  /* 0x00000057e8d27221 */ /* 0x000fc40000010100 */
[C---:B------:R-:W-:Y:S02]  /*10f0*/  FMUL.FTZ R83, R205.reuse, R84 ;  /* 0x00000054cd537220 */ /* 0x040fe40000410000 */
[C---:B------:R-:W-:Y:S02]  /*1100*/  FMUL.FTZ R85, R205.reuse, R86 ;  /* 0x00000056cd557220 */ /* 0x040fe40000410000 */
[C---:B------:R-:W-:Y:S02]  /*1110*/  FMUL.FTZ R84, R205.reuse, R76 ;  /* 0x0000004ccd547220 */ /* 0x040fe40000410000 */
[C---:B------:R-:W-:Y:S02]  /*1120*/  FADD.FTZ R100, -R232.reuse, R100 ;  /* 0x00000064e8647221 */ /* 0x040fe40000010100 */
[----:B------:R-:W-:Y:S02]  /*1130*/  FADD.FTZ R76, -R232, R101 ;  /* 0x00000065e84c7221 */ /* 0x000fe40000010100 */
[----:B------:R-:W-:-:S02]  /*1140*/  FMUL.FTZ R86, R205, R210 ;  /* 0x000000d2cd567220 */ /* 0x000fc40000410000 */
[C---:B------:R-:W-:Y:S02]  /*1150*/  FADD.FTZ R32, R90.reuse, R32 ;  /* 0x000000205a207221 */ /* 0x040fe40000010000 */
[----:B------:R-:W-:Y:S02]  /*1160*/  FFMA.FTZ R4, R90, R85, R4 ;  /* 0x000000555a047223 */ /* 0x000fe40000010004 */
[----:B------:R-:W-:Y:S02]  /*1170*/  FMUL.FTZ R210, R193, R90 ;  /* 0x0000005ac1d27220 */ /* 0x000fe40000410000 */
[C---:B------:R-:W-:Y:S02]  /*1180*/  FADD.FTZ R102, -R232.reuse, R102 ;  /* 0x00000066e8667221 */ /* 0x040fe40000010100 */
[----:B------:R-:W-:Y:S02]  /*1190*/  FMUL.FTZ R225, R205, R100 ;  /* 0x00000064cde17220 */ /* 0x000fe40000410000 */
[----:B------:R-:W-:-:S02]  /*11a0*/  FADD.FTZ R90, -R232, R103 ;  /* 0x00000067e85a7221 */ /* 0x000fc40000010100 */
[C---:B------:R-:W-:Y:S02]  /*11b0*/  FMUL.FTZ R100, R205.reuse, R76 ;  /* 0x0000004ccd647220 */ /* 0x040fe40000410000 */
[C---:B------:R-:W-:Y:S02]  /*11c0*/  FADD.FTZ R108, -R232.reuse, R108 ;  /* 0x0000006ce86c7221 */ /* 0x040fe40000010100 */
[C---:B------:R-:W-:Y:S02]  /*11d0*/  FADD.FTZ R76, -R232.reuse, R109 ;  /* 0x0000006de84c7221 */ /* 0x040fe40000010100 */
[C---:B------:R-:W-:Y:S02]  /*11e0*/  FMUL.FTZ R103, R205.reuse, R102 ;  /* 0x00000066cd677220 */ /* 0x040fe40000410000 */
[----:B------:R-:W-:Y:S02]  /*11f0*/  FMUL.FTZ R102, R205, R90 ;  /* 0x0000005acd667220 */ /* 0x000fe40000410000 */
[----:B------:R-:W-:-:S02]  /*1200*/  FADD.FTZ R110, -R232, R110 ;  /* 0x0000006ee86e7221 */ /* 0x000fc40000010100 */
[C---:B------:R-:W-:Y:S02]  /*1210*/  FMUL.FTZ R109, R205.reuse, R108 ;  /* 0x0000006ccd6d7220 */ /* 0x040fe40000410000 */
[----:B------:R-:W-:Y:S02]  /*1220*/  FADD.FTZ R90, -R232, R111 ;  /* 0x0000006fe85a7221 */ /* 0x000fe40000010100 */
[C---:B------:R-:W-:Y:S02]  /*1230*/  FMUL.FTZ R108, R205.reuse, R76 ;  /* 0x0000004ccd6c7220 */ /* 0x040fe40000410000 */
[----:B------:R-:W-:Y:S02]  /*1240*/  FADD.FTZ R77, RZ, R209 ;  /* 0x000000d1ff4d7221 */ /* 0x000fe40000010000 */
[----:B------:R-:W-:Y:S02]  /*1250*/  FFMA.FTZ R76, R78, R209, RZ ;  /* 0x000000d14e4c7223 */ /* 0x000fe400000100ff */
        /* <DEDUP_REMOVED lines=9> */
[C---:B------:R-:W-:Y:S02]  /*12f0*/  FADD.FTZ R31, R91.reuse, R31 ;  /* 0x0000001f5b1f7221 */ /* 0x040fe40000010000 */
[----:B------:R-:W-:Y:S02]  /*1300*/  FFMA.FTZ R3, R91, R86, R3 ;  /* 0x000000565b037223 */ /* 0x000fe40000010003 */
[----:B------:R-:W-:Y:S02]  /*1310*/  FMUL.FTZ R87, R168, R91 ;  /* 0x0000005ba8577220 */ /* 0x000fe40000410000 */
[----:B------:R-:W-:-:S02]  /*1320*/  FADD.FTZ R77, R77, R82 ;  /* 0x000000524d4d7221 */ /* 0x000fc40000010000 */
[----:B------:R-:W-:Y:S02]  /*1330*/  FFMA.FTZ R91, R81, R82, R76 ;  /* 0x00000052515b7223 */ /* 0x000fe4000001004c */
[C---:B------:R-:W-:Y:S02]  /*1340*/  FADD.FTZ R29, R89.reuse, R29 ;  /* 0x0000001d591d7221 */ /* 0x040fe40000010000 */
[----:B------:R-:W-:Y:S02]  /*1350*/  FFMA.FTZ R0, R89, R84, R0 ;  /* 0x0000005459007223 */ /* 0x000fe40000010000 */
[----:B------:R-:W-:Y:S02]  /*1360*/  FADD.FTZ R76, R77, R88 ;  /* 0x000000584d4c7221 */ /* 0x000fe40000010000 */
[----:B------:R-:W-:Y:S02]  /*1370*/  FMUL.FTZ R89, R194, R89 ;  /* 0x00000059c2597220 */ /* 0x000fe40000410000 */
[----:B------:R-:W-:-:S02]  /*1380*/  FFMA.FTZ R77, R83, R88, R91 ;  /* 0x00000058534d7223 */ /* 0x000fc4000001005b */
[----:B------:R-:W-:Y:S02]  /*1390*/  FADD.FTZ R91, R76, R89 ;  /* 0x000000594c5b7221 */ /* 0x000fe40000010000 */
[----:B------:R-:W-:Y:S02]  /*13a0*/  FFMA.FTZ R77, R84, R89, R77 ;  /* 0x00000059544d7223 */ /* 0x000fe4000001004d */
[C---:B------:R-:W-:Y:S02]  /*13b0*/  FADD.FTZ R92, -R232.reuse, R92 ;  /* 0x0000005ce85c7221 */ /* 0x040fe40000010100 */
[----:B------:R-:W-:Y:S02]  /*13c0*/  FADD.FTZ R76, R91, R210 ;  /* 0x000000d25b4c7221 */ /* 0x000fe40000010000 */
[----:B------:R-:W-:Y:S02]  /*13d0*/  FFMA.FTZ R77, R85, R210, R77 ;  /* 0x000000d2554d7223 */ /* 0x000fe4000001004d */
[----:B------:R-:W-:-:S02]  /*13e0*/  FADD.FTZ R212, -R232, R93 ;  /* 0x0000005de8d47221 */ /* 0x000fc40000010100 */
[----:B------:R-:W-:Y:S02]  /*13f0*/  FMUL.FTZ R213, R205, R92 ;  /* 0x0000005ccdd57220 */ /* 0x000fe40000410000 */
[----:B-1----:R-:W-:Y:S02]  /*1400*/  FMUL.FTZ R214, R165, R96 ;  /* 0x00000060a5d67220 */ /* 0x002fe40000410000 */
        /* <DEDUP_REMOVED lines=16> */
[C---:B------:R-:W-:Y:S02]  /*1510*/  FADD.FTZ R39, R104.reuse, R39 ;  /* 0x0000002768277221 */ /* 0x040fe40000010000 */
        /* <DEDUP_REMOVED lines=9> */
[C---:B------:R-:W-:Y:S02]  /*15b0*/  FADD.FTZ R141, R106.reuse, R141 ;  /* 0x0000008d6a8d7221 */ /* 0x040fe40000010000 */
[----:B------:R-:W-:-:S02]  /*15c0*/  FFMA.FTZ R12, R106, R103, R12 ;  /* 0x000000676a0c7223 */ /* 0x000fc4000001000c */
[----:B------:R-:W-:Y:S02]  /*15d0*/  FMUL.FTZ R106, R171, R106 ;  /* 0x0000006aab6a7220 */ /* 0x000fe40000410000 */
[----:B------:R-:W-:Y:S02]  /*15e0*/  FADD.FTZ R93, R76, R105 ;  /* 0x000000694c5d7221 */ /* 0x000fe40000010000 */
[----:B------:R-:W-:Y:S02]  /*15f0*/  FFMA.FTZ R77, R100, R105, R77 ;  /* 0x00000069644d7223 */ /* 0x000fe4000001004d */
[C---:B------:R-:W-:Y:S02]  /*1600*/  FADD.FTZ R38, R107.reuse, R38 ;  /* 0x000000266b267221 */ /* 0x040fe40000010000 */
[----:B------:R-:W-:Y:S02]  /*1610*/  FFMA.FTZ R11, R107, R102, R11 ;  /* 0x000000666b0b7223 */ /* 0x000fe4000001000b */
[----:B------:R-:W-:-:S02]  /*1620*/  FMUL.FTZ R107, R176, R107 ;  /* 0x0000006bb06b7220 */ /* 0x000fc40000410000 */
[----:B------:R-:W-:Y:S02]  /*1630*/  FADD.FTZ R76, R93, R106 ;  /* 0x0000006a5d4c7221 */ /* 0x000fe40000010000 */
[----:B------:R-:W-:Y:S02]  /*1640*/  FFMA.FTZ R77, R103, R106, R77 ;  /* 0x0000006a674d7223 */ /* 0x000fe4000001004d */
[C---:B------:R-:W-:Y:S02]  /*1650*/  FADD.FTZ R143, R112.reuse, R143 ;  /* 0x0000008f708f7221 */ /* 0x040fe40000010000 */
[----:B------:R-:W-:Y:S02]  /*1660*/  FFMA.FTZ R14, R112, R109, R14 ;  /* 0x0000006d700e7223 */ /* 0x000fe4000001000e */
[----:B------:R-:W-:Y:S02]  /*1670*/  FMUL.FTZ R112, R173, R112 ;  /* 0x00000070ad707220 */ /* 0x000fe40000410000 */
[----:B------:R-:W-:-:S02]  /*1680*/  FADD.FTZ R93, R76, R107 ;  /* 0x0000006b4c5d7221 */ /* 0x000fc40000010000 */
[----:B------:R-:W-:Y:S02]  /*1690*/  FFMA.FTZ R77, R102, R107, R77 ;  /* 0x0000006b664d7223 */ /* 0x000fe4000001004d */
[C---:B------:R-:W-:Y:S02]  /*16a0*/  FADD.FTZ R140, R113.reuse, R140 ;  /* 0x0000008c718c7221 */ /* 0x040fe40000010000 */
[----:B------:R-:W-:Y:S02]  /*16b0*/  FFMA.FTZ R13, R113, R108, R13 ;  /* 0x0000006c710d7223 */ /* 0x000fe4000001000d */
[----:B------:R-:W-:Y:S02]  /*16c0*/  FMUL.FTZ R113, R178, R113 ;  /* 0x00000071b2717220 */ /* 0x000fe40000410000 */
[----:B------:R-:W-:Y:S02]  /*16d0*/  FADD.FTZ R76, R93, R112 ;  /* 0x000000705d4c7221 */ /* 0x000fe40000010000 */
[----:B------:R-:W-:-:S02]  /*16e0*/  FFMA.FTZ R77, R109, R112, R77 ;  /* 0x000000706d4d7223 */ /* 0x000fc4000001004d */
[C---:B------:R-:W-:Y:S02]  /*16f0*/  FADD.FTZ R145, R114.reuse, R145 ;  /* 0x0000009172917221 */ /* 0x040fe40000010000 */
[----:B------:R-:W-:Y:S02]  /*1700*/  FFMA.FTZ R16, R114, R111, R16 ;  /* 0x0000006f72107223 */ /* 0x000fe40000010010 */
[----:B------:R-:W-:Y:S02]  /*1710*/  FADD.FTZ R116, -R232, R116 ;  /* 0x00000074e8747221 */ /* 0x000fe40000010100 */
[----:B------:R-:W-:Y:S02]  /*1720*/  FMUL.FTZ R114, R175, R114 ;  /* 0x00000072af727220 */ /* 0x000fe40000410000 */
[----:B------:R-:W-:Y:S02]  /*1730*/  FADD.FTZ R93, R76, R113 ;  /* 0x000000714c5d7221 */ /* 0x000fe40000010000 */
[----:B------:R-:W-:-:S02]  /*1740*/  FFMA.FTZ R77, R108, R113, R77 ;  /* 0x000000716c4d7223 */ /* 0x000fc4000001004d */
[C---:B------:R-:W-:Y:S02]  /*1750*/  FADD.FTZ R92, -R232.reuse, R119 ;  /* 0x00000077e85c7221 */ /* 0x040fe40000010100 */
[C---:B------:R-:W-:Y:S02]  /*1760*/  FADD.FTZ R142, R115.reuse, R142 ;  /* 0x0000008e738e7221 */ /* 0x040fe40000010000 */
[----:B------:R-:W-:Y:S02]  /*1770*/  FFMA.FTZ R15, R115, R110, R15 ;  /* 0x0000006e730f7223 */ /* 0x000fe4000001000f */
[----:B------:R-:W-:Y:S02]  /*1780*/  FADD.FTZ R90, -R232, R117 ;  /* 0x00000075e85a7221 */ /* 0x000fe40000010100 */
[----:B------:R-:W-:Y:S02]  /*1790*/  FMUL.FTZ R119, R205, R116 ;  /* 0x00000074cd777220 */ /* 0x000fe40000410000 */
[----:B------:R-:W-:-:S02]  /*17a0*/  FMUL.FTZ R115, R180, R115 ;  /* 0x00000073b4737220 */ /* 0x000fc40000410000 */
[----:B------:R-:W-:Y:S02]  /*17b0*/  FADD.FTZ R76, R93, R114 ;  /* 0x000000725d4c7221 */ /* 0x000fe40000010000 */
[----:B------:R-:W-:Y:S02]  /*17c0*/  FFMA.FTZ R77, R111, R114, R77 ;  /* 0x000000726f4d7223 */ /* 0x000fe4000001004d */
[----:B------:R-:W-:Y:S02]  /*17d0*/  FADD.FTZ R118, -R232, R118 ;  /* 0x00000076e8767221 */ /* 0x000fe40000010100 */
[C---:B------:R-:W-:Y:S02]  /*17e0*/  FADD.FTZ R147, R120.reuse, R147 ;  /* 0x0000009378937221 */ /* 0x040fe40000010000 */
[----:B------:R-:W-:Y:S02]  /*17f0*/  FFMA.FTZ R18, R120, R119, R18 ;  /* 0x0000007778127223 */ /* 0x000fe40000010012 */
[----:B------:R-:W-:-:S02]  /*1800*/  FMUL.FTZ R116, R205, R90 ;  /* 0x0000005acd747220 */ /* 0x000fc40000410000 */
[----:B------:R-:W-:Y:S02]  /*1810*/  FMUL.FTZ R120, R177, R120 ;  /* 0x00000078b1787220 */ /* 0x000fe40000410000 */
[----:B------:R-:W-:Y:S02]  /*1820*/  FADD.FTZ R93, R76, R115 ;  /* 0x000000734c5d7221 */ /* 0x000fe40000010000 */
[----:B------:R-:W-:Y:S02]  /*1830*/  FFMA.FTZ R77, R110, R115, R77 ;  /* 0x000000736e4d7223 */ /* 0x000fe4000001004d */
        /* <DEDUP_REMOVED lines=9> */
[----:B------:R-:W-:Y:S02]  /*18d0*/  FADD.FTZ R124, -R232, R124 ;  /* 0x0000007ce87c7221 */ /* 0x000fe40000010100 */
[----:B------:R-:W-:Y:S02]  /*18e0*/  FMUL.FTZ R122, R179, R122 ;  /* 0x0000007ab37a7220 */ /* 0x000fe40000410000 */
[----:B------:R-:W-:Y:S02]  /*18f0*/  FADD.FTZ R93, R76, R121 ;  /* 0x000000794c5d7221 */ /* 0x000fe40000010000 */
[----:B------:R-:W-:Y:S02]  /*1900*/  FFMA.FTZ R77, R116, R121, R77 ;  /* 0x00000079744d7223 */ /* 0x000fe4000001004d */
[C---:B------:R-:W-:Y:S02]  /*1910*/  FADD.FTZ R146, R123.reuse, R146 ;  /* 0x000000927b927221 */ /* 0x040fe40000010000 */
        /* <DEDUP_REMOVED lines=9> */
[C---:B------:R-:W-:Y:S02]  /*19b0*/  FADD.FTZ R151, R128.reuse, R151 ;  /* 0x0000009780977221 */ /* 0x040fe40000010000 */
[----:B------:R-:W-:Y:S02]  /*19c0*/  FFMA.FTZ R22, R128, R91, R22 ;  /* 0x0000005b80167223 */ /* 0x000fe40000010016 */
        /* <DEDUP_REMOVED lines=42> */
[C---:B------:R-:W-:Y:S02]  /*1c70*/  FADD.FTZ R157, R138.reuse, R157 ;  /* 0x0000009d8a9d7221 */ /* 0x040fe40000010000 */
        /* <DEDUP_REMOVED lines=13> */
[----:B------:R-:W-:Y:S02]  /*1d50*/  FADD.FTZ R125, R76, R99 ;  /* 0x000000634c7d7221 */ /* 0x000fe40000010000 */
[----:B------:R-:W-:Y:S01]  /*1d60*/  FFMA.FTZ R126, R96, R99, R77 ;  /* 0x00000063607e7223 */ /* 0x000fe2000001004d */
[----:B------:R-:W-:Y:S05]  /*1d70*/  BRA.DIV ~URZ, `(.L_x_9900) ;  /* 0x000020027f007947 */ /* 0x000fea000b800000 */
[----:B------:R0:W1:Y:S02]  /*1d80*/  SHFL.BFLY PT, R98, R125, 0x1, 0x1f ;  /* 0x0c201f007d627f89 */ /* 0x00006400000e0000 */
.L_x_9911:
        /* <DEDUP_REMOVED lines=18> */
.L_x_9912:
        /* <DEDUP_REMOVED lines=15> */
[----:B------:R-:W-:Y:S02]  /*1fa0*/  FADD.FTZ R224, R82, -R81 ;  /* 0x8000005152e07221 */ /* 0x000fe40000010000 */
[----:B------:R-:W-:-:S02]  /*1fb0*/  FFMA.FTZ R85, R85, R101, R98 ;  /* 0x0000006555557223 */ /* 0x000fc40000010062 */
[-CC-:B------:R-:W-:Y:S01]  /*1fc0*/  FFMA.FTZ R82, R84, R101.reuse, R98.reuse ;  /* 0x0000006554527223 */ /* 0x180fe20000010062 */
[----:B------:R-:W-:Y:S01]  /*1fd0*/  IADD3 R84, P3, R229, c[0x0][0x248], RZ ;  /* 0x00009200e5547a10 */ /* 0x000fe20007f7e0ff */
[-CC-:B------:R-:W-:Y:S02]  /*1fe0*/  FFMA.FTZ R225, R225, R101.reuse, R98.reuse ;  /* 0x00000065e1e17223 */ /* 0x180fe40000010062 */
[----:B------:R-:W-:Y:S02]  /*1ff0*/  FFMA.FTZ R103, R103, R101, R98 ;  /* 0x0000006567677223 */ /* 0x000fe40000010062 */
[----:B------:R-:W-:Y:S02]  /*2000*/  FADD.FTZ R76, R209, -R76 ;  /* 0x8000004cd14c7221 */ /* 0x000fe40000010000 */
[----:B------:R-:W-:Y:S02]  /*2010*/  FADD.FTZ R78, R208, -R79 ;  /* 0x8000004fd04e7221 */ /* 0x000fe40000010000 */
[----:B------:R-:W-:-:S02]  /*2020*/  FADD.FTZ R80, R211, -R80 ;  /* 0x80000050d3507221 */ /* 0x000fc40000010000 */
[----:B------:R-:W-:Y:S02]  /*2030*/  FADD.FTZ R232, R210, -R85 ;  /* 0x80000055d2e87221 */ /* 0x000fe40000010000 */
[-CC-:B------:R-:W-:Y:S02]  /*2040*/  FFMA.FTZ R132, R100, R101.reuse, R98.reuse ;  /* 0x0000006564847223 */ /* 0x180fe40000010062 */
[-C--:B------:R-:W-:Y:S01]  /*2050*/  FFMA.FTZ R234, R86, R101.reuse, R98 ;  /* 0x0000006556ea7223 */ /* 0x080fe20000010062 */
[----:B------:R-:W-:Y:S01]  /*2060*/  IADD3 R86, P4, R231, c[0x0][0x248], RZ ;  /* 0x00009200e7567a10 */ /* 0x000fe20007f9e0ff */
[----:B------:R-:W-:Y:S02]  /*2070*/  FADD.FTZ R82, R89, -R82 ;  /* 0x8000005259527221 */ /* 0x000fe40000010000 */
[----:B------:R-:W-:Y:S02]  /*2080*/  FADD.FTZ R124, R104, -R225 ;  /* 0x800000e1687c7221 */ /* 0x000fe40000010000 */
[----:B------:R-:W-:-:S02]  /*2090*/  FFMA.FTZ R210, R102, R101, R98 ;  /* 0x0000006566d27223 */ /* 0x000fc40000010062 */
[----:B------:R-:W-:Y:S02]  /*20a0*/  FADD.FTZ R208, R106, -R103 ;  /* 0x800000676ad07221 */ /* 0x000fe40000010000 */
        /* <DEDUP_REMOVED lines=12> */
[----:B------:R-:W-:Y:S02]  /*2170*/  FFMA.FTZ R106, R118, R101, R98 ;  /* 0x00000065766a7223 */ /* 0x000fe40000010062 */
[C---:B------:R-:W-:Y:S02]  /*2180*/  FMUL.FTZ R89, R205.reuse, R76 ;  /* 0x0000004ccd597220 */ /* 0x040fe40000410000 */
[C---:B------:R-:W-:Y:S02]  /*2190*/  FMUL.FTZ R108, R205.reuse, R78 ;  /* 0x0000004ecd6c7220 */ /* 0x040fe40000410000 */
[C---:B------:R-:W-:Y:S02]  /*21a0*/  FMUL.FTZ R103, R205.reuse, R80 ;  /* 0x00000050cd677220 */ /* 0x040fe40000410000 */
[----:B------:R-:W-:-:S02]  /*21b0*/  FMUL.FTZ R224, R205, R224 ;  /* 0x000000e0cde07220 */ /* 0x000fc40000410000 */
[----:B------:R-:W-:Y:S01]  /*21c0*/  FADD.FTZ R234, R87, -R234 ;  /* 0x800000ea57ea7221 */ /* 0x000fe20000010000 */
[----:B------:R-:W-:Y:S01]  /*21d0*/  IADD3.X R87, R230, c[0x0][0x24c], RZ, P4, !PT ;  /* 0x00009300e6577a10 */ /* 0x000fe200027fe4ff */
[----:B------:R-:W-:Y:S02]  /*21e0*/  FADD.FTZ R88, R88, -R83 ;  /* 0x8000005358587221 */ /* 0x000fe40000010000 */
[----:B------:R-:W-:Y:S02]  /*21f0*/  FADD.FTZ R214, R214, -R213 ;  /* 0x800000d5d6d67221 */ /* 0x000fe40000010000 */
[----:B------:R-:W-:Y:S02]  /*2200*/  FADD.FTZ R126, R219, -R126 ;  /* 0x8000007edb7e7221 */ /* 0x000fe40000010000 */
        /* <DEDUP_REMOVED lines=12> */
[----:B-----5:R-:W-:Y:S02]  /*22d0*/  @P0 FADD.FTZ R89, R40, R89 ;  /* 0x0000005928590221 */ /* 0x020fe40000010000 */
[----:B------:R-:W-:-:S02]  /*22e0*/  @P0 FADD.FTZ R108, R41, R108 ;  /* 0x0000006c296c0221 */ /* 0x000fc40000010000 */
[----:B------:R-:W-:Y:S02]  /*22f0*/  @P0 FADD.FTZ R103, R42, R103 ;  /* 0x000000672a670221 */ /* 0x000fe40000010000 */
[----:B------:R-:W-:Y:S01]  /*2300*/  @P0 FADD.FTZ R224, R43, R224 ;  /* 0x000000e02be00221 */ /* 0x000fe20000010000 */
[----:B------:R-:W-:Y:S05]  /*2310*/  @!P2 BRA `(.L_x_9902) ;  /* 0x000000700000a947 */ /* 0x000fea0003800000 */
[----:B------:R-:W-:Y:S02]  /*2320*/  IADD3 R80, P4, R231, c[0x0][0x258], RZ ;  /* 0x00009600e7507a10 */ /* 0x000fe40007f9e0ff */
[----:B------:R-:W-:Y:S02]  /*2330*/  SEL R79, R224, R75, P1 ;  /* 0x0000004be04f7207 */ /* 0x000fe40000800000 */
[----:B------:R-:W-:Y:S02]  /*2340*/  SEL R78, R103, R74, P1 ;  /* 0x0000004a674e7207 */ /* 0x000fe40000800000 */
[----:B------:R-:W-:Y:S02]  /*2350*/  SEL R77, R108, R73, P1 ;  /* 0x000000496c4d7207 */ /* 0x000fe40000800000 */
[----:B------:R-:W-:-:S02]  /*2360*/  IADD3.X R81, R230, c[0x0][0x25c], RZ, P4, !PT ;  /* 0x00009700e6517a10 */ /* 0x000fc400027fe4ff */
[----:B------:R-:W-:-:S05]  /*2370*/  SEL R76, R89, R72, P1 ;  /* 0x00000048594c7207 */ /* 0x000fca0000800000 */
[----:B------:R1:W-:Y:S02]  /*2380*/  STG.E.128 [R80.64], R76 ;  /* 0x0000004c50007986 */ /* 0x0003e4000c101d04 */
.L_x_9902:
[C---:B------:R-:W-:Y:S01]  /*2390*/  FMUL.FTZ R105, R205.reuse, R88 ;  /* 0x00000058cd697220 */ /* 0x040fe20000410000 */
[----:B------:R-:W-:Y:S01]  /*23a0*/  IADD3.X R85, R228, c[0x0][0x24c], RZ, P3, !PT ;  /* 0x00009300e4557a10 */ /* 0x000fe20001ffe4ff */
[----:B------:R-:W-:Y:S02]  /*23b0*/  FMUL.FTZ R88, R205, R82 ;  /* 0x00000052cd587220 */ /* 0x000fe40000410000 */
[-C--:B------:R-:W-:Y:S02]  /*23c0*/  FMUL.FTZ R83, R224, R201.reuse ;  /* 0x000000c9e0537220 */ /* 0x080fe40000410000 */
[-C--:B------:R-:W-:Y:S02]  /*23d0*/  FMUL.FTZ R82, R103, R201.reuse ;  /* 0x000000c967527220 */ /* 0x080fe40000410000 */
[-C--:B-1----:R-:W-:Y:S02]  /*23e0*/  FMUL.FTZ R81, R108, R201.reuse ;  /* 0x000000c96c517220 */ /* 0x082fe40000410000 */
[----:B------:R-:W-:-:S02]  /*23f0*/  FMUL.FTZ R80, R89, R201 ;  /* 0x000000c959507220 */ /* 0x000fc40000410000 */
[C---:B------:R-:W-:Y:S02]  /*2400*/  FMUL.FTZ R107, R205.reuse, R232 ;  /* 0x000000e8cd6b7220 */ /* 0x040fe40000410000 */
[----:B------:R-:W-:Y:S01]  /*2410*/  FMUL.FTZ R234, R205, R234 ;  /* 0x000000eacdea7220 */ /* 0x000fe20000410000 */
[----:B------:R1:W-:Y:S01]  /*2420*/  STG.E.128 [R86.64], R80 ;  /* 0x0000005056007986 */ /* 0x0003e2000c101d04 */
[----:B------:R-:W-:Y:S02]  /*2430*/  @P0 FADD.FTZ R105, R44, R105 ;  /* 0x000000692c690221 */ /* 0x000fe40000010000 */
[----:B------:R-:W-:Y:S02]  /*2440*/  @P0 FADD.FTZ R88, R45, R88 ;  /* 0x000000582d580221 */ /* 0x000fe40000010000 */
[----:B------:R-:W-:Y:S02]  /*2450*/  @P0 FADD.FTZ R107, R46, R107 ;  /* 0x0000006b2e6b0221 */ /* 0x000fe40000010000 */
[----:B------:R-:W-:-:S02]  /*2460*/  @P0 FADD.FTZ R234, R47, R234 ;  /* 0x000000ea2fea0221 */ /* 0x000fc40000010000 */
[-C--:B------:R-:W-:Y:S02]  /*2470*/  FMUL.FTZ R78, R107, R201.reuse ;  /* 0x000000c96b4e7220 */ /* 0x080fe40000410000 */
[-C--:B------:R-:W-:Y:S02]  /*2480*/  FMUL.FTZ R79, R234, R201.reuse ;  /* 0x000000c9ea4f7220 */ /* 0x080fe40000410000 */
[-C--:B------:R-:W-:Y:S02]  /*2490*/  FMUL.FTZ R77, R88, R201.reuse ;  /* 0x000000c9584d7220 */ /* 0x080fe40000410000 */
[----:B------:R-:W-:Y:S01]  /*24a0*/  FMUL.FTZ R76, R105, R201 ;  /* 0x000000c9694c7220 */ /* 0x000fe20000410000 */
[----:B------:R-:W-:Y:S05]  /*24b0*/  @!P2 BRA `(.L_x_9903) ;  /* 0x000000700000a947 */ /* 0x000fea0003800000 */
[----:B-1----:R-:W-:Y:S02]  /*24c0*/  IADD3 R86, P3, R229, c[0x0][0x258], RZ ;  /* 0x00009600e5567a10 */ /* 0x002fe40007f7e0ff */
[----:B------:R-:W-:Y:S02]  /*24d0*/  SEL R83, R234, R75, P1 ;  /* 0x0000004bea537207 */ /* 0x000fe40000800000 */
[----:B------:R-:W-:-:S02]  /*24e0*/  SEL R82, R107, R74, P1 ;  /* 0x0000004a6b527207 */ /* 0x000fc40000800000 */
[----:B------:R-:W-:Y:S02]  /*24f0*/  SEL R81, R88, R73, P1 ;  /* 0x0000004958517207 */ /* 0x000fe40000800000 */
[----:B------:R-:W-:Y:S02]  /*2500*/  IADD3.X R87, R228, c[0x0][0x25c], RZ, P3, !PT ;  /* 0x00009700e4577a10 */ /* 0x000fe40001ffe4ff */
[----:B------:R-:W-:-:S05]  /*2510*/  SEL R80, R105, R72, P1 ;  /* 0x0000004869507207 */ /* 0x000fca0000800000 */
[----:B------:R1:W-:Y:S02]  /*2520*/  STG.E.128 [R86.64], R80 ;  /* 0x0000005056007986 */ /* 0x0003e4000c101d04 */
.L_x_9903:
[----:B------:R2:W-:Y:S01]  /*2530*/  STG.E.128 [R84.64], R76 ;  /* 0x0000004c54007986 */ /* 0x0005e2000c101d04 */
[----:B-1----:R-:W-:Y:S01]  /*2540*/  IADD3 R86, P3, R227, c[0x0][0x248], RZ ;  /* 0x00009200e3567a10 */ /* 0x002fe20007f7e0ff */
[----:B------:R-:W-:Y:S01]  /*2550*/  FMUL.FTZ R103, R205, R214 ;  /* 0x000000d6cd677220 */ /* 0x000fe20000410000 */
[----:B------:R-:W-:Y:S01]  /*2560*/  IADD3 R88, P4, R221, c[0x0][0x248], RZ ;  /* 0x00009200dd587a10 */ /* 0x000fe20007f9e0ff */
[C---:B------:R-:W-:Y:S01]  /*2570*/  FMUL.FTZ R126, R205.reuse, R126 ;  /* 0x0000007ecd7e7220 */ /* 0x040fe20000410000 */
[----:B------:R-:W-:Y:S01]  /*2580*/  IADD3.X R87, R226, c[0x0][0x24c], RZ, P3, !PT ;  /* 0x00009300e2577a10 */ /* 0x000fe20001ffe4ff */
[C---:B------:R-:W-:Y:S02]  /*2590*/  FMUL.FTZ R105, R205.reuse, R222 ;  /* 0x000000decd697220 */ /* 0x040fe40000410000 */
[----:B------:R-:W-:Y:S02]  /*25a0*/  FMUL.FTZ R134, R205, R134 ;  /* 0x00000086cd867220 */ /* 0x000fe40000410000 */
[----:B------:R-:W-:-:S02]  /*25b0*/  @P0 FADD.FTZ R103, R48, R103 ;  /* 0x0000006730670221 */ /* 0x000fc40000010000 */
[----:B------:R-:W-:Y:S02]  /*25c0*/  @P0 FADD.FTZ R126, R49, R126 ;  /* 0x0000007e317e0221 */ /* 0x000fe40000010000 */
[----:B------:R-:W-:Y:S02]  /*25d0*/  @P0 FADD.FTZ R105, R50, R105 ;  /* 0x0000006932690221 */ /* 0x000fe40000010000 */
[----:B------:R-:W-:Y:S01]  /*25e0*/  @P0 FADD.FTZ R134, R51, R134 ;  /* 0x0000008633860221 */ /* 0x000fe20000010000 */
[----:B------:R-:W-:Y:S05]  /*25f0*/  @!P2 BRA `(.L_x_9904) ;  /* 0x000000700000a947 */ /* 0x000fea0003800000 */
[----:B------:R-:W-:Y:S02]  /*2600*/  IADD3 R80, P3, R227, c[0x0][0x258], RZ ;  /* 0x00009600e3507a10 */ /* 0x000fe40007f7e0ff */
[----:B--2---:R-:W-:Y:S02]  /*2610*/  SEL R79, R134, R75, P1 ;  /* 0x0000004b864f7207 */ /* 0x004fe40000800000 */
[----:B------:R-:W-:Y:S02]  /*2620*/  SEL R78, R105, R74, P1 ;  /* 0x0000004a694e7207 */ /* 0x000fe40000800000 */
[----:B------:R-:W-:-:S02]  /*2630*/  SEL R77, R126, R73, P1 ;  /* 0x000000497e4d7207 */ /* 0x000fc40000800000 */
[----:B------:R-:W-:Y:S02]  /*2640*/  IADD3.X R81, R226, c[0x0][0x25c], RZ, P3, !PT ;  /* 0x00009700e2517a10 */ /* 0x000fe40001ffe4ff */
[----:B------:R-:W-:-:S05]  /*2650*/  SEL R76, R103, R72, P1 ;  /* 0x00000048674c7207 */ /* 0x000fca0000800000 */
[----:B------:R1:W-:Y:S02]  /*2660*/  STG.E.128 [R80.64], R76 ;  /* 0x0000004c50007986 */ /* 0x0003e4000c101d04 */
.L_x_9904:
[-C--:B------:R-:W-:Y:S01]  /*2670*/  FMUL.FTZ R83, R134, R201.reuse ;  /* 0x000000c986537220 */ /* 0x080fe20000410000 */
[----:B------:R-:W-:Y:S01]  /*2680*/  IADD3.X R89, R220, c[0x0][0x24c], RZ, P4, !PT ;  /* 0x00009300dc597a10 */ /* 0x000fe200027fe4ff */
[-C--:B------:R-:W-:Y:S02]  /*2690*/  FMUL.FTZ R82, R105, R201.reuse ;  /* 0x000000c969527220 */ /* 0x080fe40000410000 */
[-C--:B-1----:R-:W-:Y:S02]  /*26a0*/  FMUL.FTZ R81, R126, R201.reuse ;  /* 0x000000c97e517220 */ /* 0x082fe40000410000 */
[----:B------:R-:W-:Y:S02]  /*26b0*/  FMUL.FTZ R80, R103, R201 ;  /* 0x000000c967507220 */ /* 0x000fe40000410000 */
[C---:B------:R-:W-:Y:S02]  /*26c0*/  FMUL.FTZ R107, R205.reuse, R124 ;  /* 0x0000007ccd6b7220 */ /* 0x040fe40000410000 */
[C---:B------:R-:W-:Y:S01]  /*26d0*/  FMUL.FTZ R132, R205.reuse, R132 ;  /* 0x00000084cd847220 */ /* 0x040fe20000410000 */
[----:B------:R1:W-:Y:S01]  /*26e0*/  STG.E.128 [R86.64], R80 ;  /* 0x0000005056007986 */ /* 0x0003e2000c101d04 */
[----:B--2---:R-:W-:-:S02]  /*26f0*/  FMUL.FTZ R85, R205, R208 ;  /* 0x000000d0cd557220 */ /* 0x004fc40000410000 */
[----:B------:R-:W-:Y:S02]  /*2700*/  FMUL.FTZ R210, R205, R210 ;  /* 0x000000d2cdd27220 */ /* 0x000fe40000410000 */
[----:B------:R-:W-:Y:S02]  /*2710*/  @P0 FADD.FTZ R107, R52, R107 ;  /* 0x0000006b346b0221 */ /* 0x000fe40000010000 */
[----:B------:R-:W-:Y:S02]  /*2720*/  @P0 FADD.FTZ R132, R53, R132 ;  /* 0x0000008435840221 */ /* 0x000fe40000010000 */
[----:B------:R-:W-:Y:S02]  /*2730*/  @P0 FADD.FTZ R85, R54, R85 ;  /* 0x0000005536550221 */ /* 0x000fe40000010000 */
[----:B------:R-:W-:Y:S02]  /*2740*/  @P0 FADD.FTZ R210, R55, R210 ;  /* 0x000000d237d20221 */ /* 0x000fe40000010000 */
[----:B------:R-:W-:-:S02]  /*2750*/  FMUL.FTZ R78, R85, R201 ;  /* 0x000000c9554e7220 */ /* 0x000fc40000410000 */
[-C--:B------:R-:W-:Y:S02]  /*2760*/  FMUL.FTZ R79, R210, R201.reuse ;  /* 0x000000c9d24f7220 */ /* 0x080fe40000410000 */
[-C--:B------:R-:W-:Y:S02]  /*2770*/  FMUL.FTZ R77, R132, R201.reuse ;  /* 0x000000c9844d7220 */ /* 0x080fe40000410000 */
[----:B------:R-:W-:Y:S01]  /*2780*/  FMUL.FTZ R76, R107, R201 ;  /* 0x000000c96b4c7220 */ /* 0x000fe20000410000 */
[----:B------:R-:W-:Y:S05]  /*2790*/  @!P2 BRA `(.L_x_9905) ;  /* 0x000000700000a947 */ /* 0x000fea0003800000 */
[----:B-1----:R-:W-:Y:S02]  /*27a0*/  IADD3 R84, P3, R221, c[0x0][0x258], RZ ;  /* 0x00009600dd547a10 */ /* 0x002fe40007f7e0ff */
[----:B------:R-:W-:Y:S02]  /*27b0*/  SEL R82, R85, R74, P1 ;  /* 0x0000004a55527207 */ /* 0x000fe40000800000 */
[----:B------:R-:W-:Y:S02]  /*27c0*/  SEL R83, R210, R75, P1 ;  /* 0x0000004bd2537207 */ /* 0x000fe40000800000 */
[----:B------:R-:W-:-:S02]  /*27d0*/  SEL R81, R132, R73, P1 ;  /* 0x0000004984517207 */ /* 0x000fc40000800000 */
[----:B------:R-:W-:Y:S02]  /*27e0*/  IADD3.X R85, R220, c[0x0][0x25c], RZ, P3, !PT ;  /* 0x00009700dc557a10 */ /* 0x000fe40001ffe4ff */
[----:B------:R-:W-:-:S05]  /*27f0*/  SEL R80, R107, R72, P1 ;  /* 0x000000486b507207 */ /* 0x000fca0000800000 */
[----:B------:R1:W-:Y:S02]  /*2800*/  STG.E.128 [R84.64], R80 ;  /* 0x0000005054007986 */ /* 0x0003e4000c101d04 */
.L_x_9905:
[----:B-1----:R1:W-:Y:S01]  /*2810*/  STG.E.128 [R88.64], R76 ;  /* 0x0000004c58007986 */ /* 0x0023e2000c101d04 */
[----:B------:R-:W-:Y:S01]  /*2820*/  IADD3 R84, P3, R217, c[0x0][0x248], RZ ;  /* 0x00009200d9547a10 */ /* 0x000fe20007f7e0ff */
        /* <DEDUP_REMOVED lines=12> */
[----:B-1----:R-:W-:Y:S02]  /*28f0*/  SEL R79, R104, R75, P1 ;  /* 0x0000004b684f7207 */ /* 0x002fe40000800000 */
[----:B------:R-:W-:Y:S02]  /*2900*/  SEL R78, R105, R74, P1 ;  /* 0x0000004a694e7207 */ /* 0x000fe40000800000 */
[----:B------:R-:W-:-:S02]  /*2910*/  SEL R77, R100, R73, P1 ;  /* 0x00000049644d7207 */ /* 0x000fc40000800000 */
[----:B------:R-:W-:Y:S02]  /*2920*/  IADD3.X R81, R216, c[0x0][0x25c], RZ, P3, !PT ;  /* 0x00009700d8517a10 */ /* 0x000fe40001ffe4ff */
[----:B------:R-:W-:-:S05]  /*2930*/  SEL R76, R103, R72, P1 ;  /* 0x00000048674c7207 */ /* 0x000fca0000800000 */
[----:B------:R1:W-:Y:S02]  /*2940*/  STG.E.128 [R80.64], R76 ;  /* 0x0000004c50007986 */ /* 0x0003e4000c101d04 */
.L_x_9906:
        /* <DEDUP_REMOVED lines=8> */
[----:B------:R-:W-:-:S02]  /*29d0*/  FMUL.FTZ R107, R205, R122 ;  /* 0x0000007acd6b7220 */ /* 0x000fc40000410000 */
        /* <DEDUP_REMOVED lines=17> */
.L_x_9907:
[----:B-1----:R1:W-:Y:S01]  /*2af0*/  STG.E.128 [R86.64], R76 ;  /* 0x0000004c56007986 */ /* 0x0023e2000c101d04 */
        /* <DEDUP_REMOVED lines=24> */
.L_x_9908:
[-CC-:B-1----:R-:W-:Y:S01]  /*2c80*/  FFMA.FTZ R93, R93, R101.reuse, R98.reuse ;  /* 0x000000655d5d7223 */ /* 0x182fe20000010062 */
[----:B------:R-:W-:Y:S01]  /*2c90*/  IADD3 R204, P3, R204, c[0x0][0x248], RZ ;  /* 0x00009200cccc7a10 */ /* 0x000fe20007f7e0ff */
[-CC-:B------:R-:W-:Y:S01]  /*2ca0*/  FFMA.FTZ R92, R92, R101.reuse, R98.reuse ;  /* 0x000000655c5c7223 */ /* 0x180fe20000010062 */
[----:B------:R-:W-:Y:S01]  /*2cb0*/  @P2 IADD3 R84, P4, R203, c[0x0][0x258], RZ ;  /* 0x00009600cb542a10 */ /* 0x000fe20007f9e0ff */
[-CC-:B------:R-:W-:Y:S01]  /*2cc0*/  FFMA.FTZ R97, R97, R101.reuse, R98.reuse ;  /* 0x0000006561617223 */ /* 0x180fe20000010062 */
[----:B------:R-:W-:Y:S01]  /*2cd0*/  IADD3 R86, P5, R203, c[0x0][0x248], RZ ;  /* 0x00009200cb567a10 */ /* 0x000fe20007fbe0ff */
[----:B------:R-:W-:Y:S01]  /*2ce0*/  FFMA.FTZ R96, R96, R101, R98 ;  /* 0x0000006560607223 */ /* 0x000fe20000010062 */
[----:B------:R-:W-:Y:S01]  /*2cf0*/  MOV R89, c[0x0][0x160] ;  /* 0x0000580000597a02 */ /* 0x000fe20000000f00 */
[----:B------:R-:W-:Y:S02]  /*2d00*/  FADD.FTZ R136, R136, -R93 ;  /* 0x8000005d88887221 */ /* 0x000fe40000010000 */
[----:B------:R-:W-:Y:S01]  /*2d10*/  FADD.FTZ R92, R137, -R92 ;  /* 0x8000005c895c7221 */ /* 0x000fe20000010000 */
[----:B------:R-:W-:Y:S01]  /*2d20*/  LEA R200, R89, R200, 0x2 ;  /* 0x000000c859c87211 */ /* 0x000fe200078e10ff */
[----:B------:R-:W-:-:S02]  /*2d30*/  FADD.FTZ R138, R138, -R97 ;  /* 0x800000618a8a7221 */ /* 0x000fc40000010000 */
[----:B------:R-:W-:Y:S02]  /*2d40*/  FADD.FTZ R96, R99, -R96 ;  /* 0x8000006063607221 */ /* 0x000fe40000010000 */
[C---:B------:R-:W-:Y:S02]  /*2d50*/  FMUL.FTZ R81, R205.reuse, R136 ;  /* 0x00000088cd517220 */ /* 0x040fe40000410000 */
[C---:B------:R-:W-:Y:S02]  /*2d60*/  FMUL.FTZ R92, R205.reuse, R92 ;  /* 0x0000005ccd5c7220 */ /* 0x040fe40000410000 */
[C---:B------:R-:W-:Y:S02]  /*2d70*/  FMUL.FTZ R87, R205.reuse, R138 ;  /* 0x0000008acd577220 */ /* 0x040fe40000410000 */
[----:B------:R-:W-:Y:S01]  /*2d80*/  FMUL.FTZ R96, R205, R96 ;  /* 0x00000060cd607220 */ /* 0x000fe20000410000 */
[----:B------:R-:W-:Y:S01]  /*2d90*/  IADD3.X R205, R202, c[0x0][0x24c], RZ, P3, !PT ;  /* 0x00009300cacd7a10 */ /* 0x000fe20001ffe4ff */
[----:B------:R-:W-:-:S02]  /*2da0*/  @P0 FADD.FTZ R81, R68, R81 ;  /* 0x0000005144510221 */ /* 0x000fc40000010000 */
[----:B------:R-:W-:Y:S02]  /*2db0*/  @P0 FADD.FTZ R92, R69, R92 ;  /* 0x0000005c455c0221 */ /* 0x000fe40000010000 */
[----:B------:R-:W-:Y:S01]  /*2dc0*/  @P0 FADD.FTZ R87, R70, R87 ;  /* 0x0000005746570221 */ /* 0x000fe20000010000 */
[----:B------:R-:W-:Y:S01]  /*2dd0*/  SEL R72, R81, R72, P1 ;  /* 0x0000004851487207 */ /* 0x000fe20000800000 */
[----:B------:R-:W-:Y:S01]  /*2de0*/  @P0 FADD.FTZ R96, R71, R96 ;  /* 0x0000006047600221 */ /* 0x000fe20000010000 */
[----:B------:R-:W-:Y:S01]  /*2df0*/  SEL R73, R92, R73, P1 ;  /* 0x000000495c497207 */ /* 0x000fe20000800000 */
[-C--:B------:R-:W-:Y:S01]  /*2e00*/  FMUL.FTZ R79, R94, R201.reuse ;  /* 0x000000c95e4f7220 */ /* 0x080fe20000410000 */
[----:B------:R-:W-:Y:S01]  /*2e10*/  SEL R74, R87, R74, P1 ;  /* 0x0000004a574a7207 */ /* 0x000fe20000800000 */
[-C--:B------:R-:W-:Y:S01]  /*2e20*/  FMUL.FTZ R78, R85, R201.reuse ;  /* 0x000000c9554e7220 */ /* 0x080fe20000410000 */
[----:B------:R-:W-:Y:S01]  /*2e30*/  @P2 IADD3.X R85, R191, c[0x0][0x25c], RZ, P4, !PT ;  /* 0x00009700bf552a10 */ /* 0x000fe200027fe4ff */
[----:B------:R-:W-:Y:S01]  /*2e40*/  FMUL.FTZ R77, R90, R201 ;  /* 0x000000c95a4d7220 */ /* 0x000fe20000410000 */
[----:B------:R-:W-:Y:S01]  /*2e50*/  SEL R75, R96, R75, P1 ;  /* 0x0000004b604b7207 */ /* 0x000fe20000800000 */
[-C--:B------:R-:W-:Y:S01]  /*2e60*/  FMUL.FTZ R76, R83, R201.reuse ;  /* 0x000000c9534c7220 */ /* 0x080fe20000410000 */
[----:B------:R-:W-:Y:S01]  /*2e70*/  ISETP.GE.AND P0, PT, R200, c[0x0][0x164], PT ;  /* 0x00005900c8007a0c */ /* 0x000fe20003f06270 */
[----:B------:R-:W-:-:S02]  /*2e80*/  FMUL.FTZ R80, R81, R201 ;  /* 0x000000c951507220 */ /* 0x000fc40000410000 */
[-C--:B------:R-:W-:Y:S01]  /*2e90*/  FMUL.FTZ R82, R87, R201.reuse ;  /* 0x000000c957527220 */ /* 0x080fe20000410000 */
[----:B------:R-:W-:Y:S01]  /*2ea0*/  IADD3.X R87, R191, c[0x0][0x24c], RZ, P5, !PT ;  /* 0x00009300bf577a10 */ /* 0x000fe20002ffe4ff */
[-C--:B------:R-:W-:Y:S01]  /*2eb0*/  FMUL.FTZ R81, R92, R201.reuse ;  /* 0x000000c95c517220 */ /* 0x080fe20000410000 */
[----:B------:R1:W-:Y:S01]  /*2ec0*/  STG.E.128 [R204.64], R76 ;  /* 0x0000004ccc007986 */ /* 0x0003e2000c101d04 */
[----:B------:R-:W-:-:S03]  /*2ed0*/  FMUL.FTZ R83, R96, R201 ;  /* 0x000000c960537220 */ /* 0x000fc60000410000 */
[----:B------:R1:W-:Y:S04]  /*2ee0*/  @P2 STG.E.128 [R84.64], R72 ;  /* 0x0000004854002986 */ /* 0x0003e8000c101d04 */
[----:B------:R1:W-:Y:S02]  /*2ef0*/  STG.E.128 [R86.64], R80 ;  /* 0x0000005056007986 */ /* 0x0003e4000c101d04 */
[----:B01----:R-:W-:Y:S01]  /*2f00*/  @P0 CALL.REL.NOINC `(.L_x_9909) ;  /* 0x0000001000000944 */ /* 0x003fe20003c00000 */
[----:B------:R-:W-:Y:S05]  /*2f10*/  BRA `(.L_x_9910) ;  /* 0xffffd98000007947 */ /* 0x000fea000383ffff */
.L_x_9909:
[----:B------:R-:W-:Y:S05]  /*2f20*/  BSYNC B1 ;  /* 0x0000000000017941 */ /* 0x000fea0003800000 */
.L_x_9899:
        /* <DEDUP_REMOVED lines=50> */
.L_x_9898:
[----:B------:R-:W-:Y:S05]  /*3250*/  BSYNC B0 ;  /* 0x0000000000007941 */ /* 0x000fea0003800000 */
.L_x_9896:
[----:B------:R-:W-:Y:S01]  /*3260*/  SHF.R.U32.HI R0, RZ, 0x5, R156 ;  /* 0x00000005ff007819 */ /* 0x000fe2000001169c */
[----:B------:R-:W-:Y:S01]  /*3270*/  WARPSYNC 0xffffffff ;  /* 0xffffffff00007948 */ /* 0x000fe20003800000 */
[----:B------:R-:W-:-:S04]  /*3280*/  LOP3.LUT R3, R156, 0x1f, RZ, 0xc0, !PT ;  /* 0x0000001f9c037812 */ /* 0x000fc800078ec0ff */
[----:B------:R-:W-:-:S05]  /*3290*/  PRMT R0, R0, 0x2104, R3 ;  /* 0x0000210400007816 */ /* 0x000fca0000000003 */
[----:B------:R-:W-:Y:S04]  /*32a0*/  STS.128 [R0.X16], R44 ;  /* 0x0000002c00007388 */ /* 0x000fe8000000cc00 */
[----:B------:R-:W-:Y:S04]  /*32b0*/  STS.128 [R0.X16+0x200], R52 ;  /* 0x0002003400007388 */ /* 0x000fe8000000cc00 */
[----:B------:R-:W-:Y:S04]  /*32c0*/  STS.128 [R0.X16+0x400], R32 ;  /* 0x0004002000007388 */ /* 0x000fe8000000cc00 */
[----:B------:R-:W-:Y:S04]  /*32d0*/  STS.128 [R0.X16+0x600], R56 ;  /* 0x0006003800007388 */ /* 0x000fe8000000cc00 */
[----:B------:R-:W-:Y:S04]  /*32e0*/  STS.128 [R0.X16+0x800], R36 ;  /* 0x0008002400007388 */ /* 0x000fe8000000cc00 */
[----:B------:R-:W-:Y:S04]  /*32f0*/  STS.128 [R0.X16+0xa00], R60 ;  /* 0x000a003c00007388 */ /* 0x000fe8000000cc00 */
[----:B------:R-:W-:Y:S04]  /*3300*/  STS.128 [R0.X16+0xc00], R64 ;  /* 0x000c004000007388 */ /* 0x000fe8000000cc00 */
[----:B------:R-:W-:Y:S04]  /*3310*/  STS.128 [R0.X16+0xe00], R68 ;  /* 0x000e004400007388 */ /* 0x000fe8000000cc00 */
        /* <DEDUP_REMOVED lines=61> */
[----:B------:R-:W-:Y:S01]  /*36f0*/  STS.128 [R0.X16], R40 ;  /* 0x0000002800007388 */ /* 0x000fe2000000cc00 */
[----:B-----5:R-:W-:-:S03]  /*3700*/  FADD.FTZ R63, R30, R63 ;  /* 0x0000003f1e3f7221 */ /* 0x020fc60000010000 */
[----:B------:R-:W-:Y:S01]  /*3710*/  STS.128 [R0.X16+0x200], R48 ;  /* 0x0002003000007388 */ /* 0x000fe2000000cc00 */
[----:B------:R-:W-:-:S03]  /*3720*/  FADD.FTZ R31, R31, R62 ;  /* 0x0000003e1f1f7221 */ /* 0x000fc60000010000 */
[----:B------:R0:W-:Y:S01]  /*3730*/  STS.128 [R0.X16+0x400], R4 ;  /* 0x0004000400007388 */ /* 0x0001e2000000cc00 */
[----:B------:R-:W-:-:S03]  /*3740*/  FADD.FTZ R65, R32, R65 ;  /* 0x0000004120417221 */ /* 0x000fc60000010000 */
[----:B------:R1:W-:Y:S01]  /*3750*/  STS.128 [R0.X16+0x600], R8 ;  /* 0x0006000800007388 */ /* 0x0003e2000000cc00 */
[----:B------:R-:W-:-:S03]  /*3760*/  FADD.FTZ R33, R33, R64 ;  /* 0x0000004021217221 */ /* 0x000fc60000010000 */
[----:B------:R-:W-:Y:S04]  /*3770*/  STS.128 [R0.X16+0x800], R12 ;  /* 0x0008000c00007388 */ /* 0x000fe8000000cc00 */
[----:B------:R-:W-:Y:S04]  /*3780*/  STS.128 [R0.X16+0xa00], R16 ;  /* 0x000a001000007388 */ /* 0x000fe8000000cc00 */
[----:B------:R-:W-:Y:S01]  /*3790*/  STS.128 [R0.X16+0xc00], R20 ;  /* 0x000c001400007388 */ /* 0x000fe2000000cc00 */
[----:B0-----:R-:W-:-:S03]  /*37a0*/  FADD.FTZ R7, R3, R58 ;  /* 0x0000003a03077221 */ /* 0x001fc60000010000 */
[----:B------:R-:W-:Y:S04]  /*37b0*/  STS.128 [R0.X16+0xe00], R24 ;  /* 0x000e001800007388 */ /* 0x000fe8000000cc00 */
        /* <DEDUP_REMOVED lines=92> */
.L_x_9900:
[----:B------:R-:W-:Y:S01]  /*3d80*/  HFMA2.MMA R124, -RZ, RZ, 0, 5.9604644775390625e-08 ;  /* 0x00000001ff7c7435 */ /* 0x000fe200000001ff */
[----:B------:R-:W-:-:S02]  /*3d90*/  MOV R101, R125 ;  /* 0x0000007d00657202 */ /* 0x000fc40000000f00 */
[----:B------:R-:W-:Y:S02]  /*3da0*/  MOV R132, 0x1f ;  /* 0x0000001f00847802 */ /* 0x000fe40000000f00 */
[----:B------:R-:W-:Y:S02]  /*3db0*/  MOV R133, 0xffffffff ;  /* 0xffffffff00857802 */ /* 0x000fe40000000f00 */
[----:B------:R-:W-:Y:S02]  /*3dc0*/  MOV R76, 0x3de0 ;  /* 0x00003de0004c7802 */ /* 0x000fe40000000f00 */
[----:B-----5:R-:W-:Y:S05]  /*3dd0*/  CALL.REL.NOINC `($__internal_161_$__cuda_sm70_shflsync_bfly_p) ;  /* 0x0000046000007944 */ /* 0x020fea0003c00000 */
[----:B-1----:R-:W-:Y:S01]  /*3de0*/  MOV R98, R101 ;  /* 0x0000006500627202 */ /* 0x002fe20000000f00 */
[----:B0-----:R-:W-:Y:S05]  /*3df0*/  BRA `(.L_x_9911) ;  /* 0xffffdf9000007947 */ /* 0x001fea000383ffff */
.L_x_9901:
[----:B------:R-:W-:Y:S01]  /*3e00*/  HFMA2.MMA R124, -RZ, RZ, 0, 5.9604644775390625e-08 ;  /* 0x00000001ff7c7435 */ /* 0x000fe200000001ff */
[----:B------:R-:W-:Y:S02]  /*3e10*/  MOV R101, R126 ;  /* 0x0000007e00657202 */ /* 0x000fe40000000f00 */
[----:B------:R-:W-:Y:S02]  /*3e20*/  MOV R132, 0x1f ;  /* 0x0000001f00847802 */ /* 0x000fe40000000f00 */
[----:B------:R-:W-:-:S02]  /*3e30*/  MOV R133, 0xffffffff ;  /* 0xffffffff00857802 */ /* 0x000fc40000000f00 */
[----:B------:R-:W-:Y:S02]  /*3e40*/  MOV R76, 0x3e60 ;  /* 0x00003e60004c7802 */ /* 0x000fe40000000f00 */
[----:B01---5:R-:W-:Y:S05]  /*3e50*/  CALL.REL.NOINC `($__internal_161_$__cuda_sm70_shflsync_bfly_p) ;  /* 0x000003e000007944 */ /* 0x023fea0003c00000 */
[----:B------:R-:W-:Y:S01]  /*3e60*/  FADD.FTZ R125, R125, R98 ;  /* 0x000000627d7d7221 */ /* 0x000fe20000010000 */
[----:B0-----:R-:W-:Y:S01]  /*3e70*/  HFMA2.MMA R124, -RZ, RZ, 0, 1.1920928955078125e-07 ;  /* 0x00000002ff7c7435 */ /* 0x001fe200000001ff */
[----:B-1----:R-:W-:Y:S01]  /*3e80*/  FADD.FTZ R126, R126, R101 ;  /* 0x000000657e7e7221 */ /* 0x002fe20000010000 */
[----:B------:R-:W-:Y:S02]  /*3e90*/  MOV R132, 0x1f ;  /* 0x0000001f00847802 */ /* 0x000fe40000000f00 */
[----:B------:R-:W-:Y:S02]  /*3ea0*/  MOV R133, 0xffffffff ;  /* 0xffffffff00857802 */ /* 0x000fe40000000f00 */
[----:B------:R-:W-:Y:S02]  /*3eb0*/  MOV R101, R125 ;  /* 0x0000007d00657202 */ /* 0x000fe40000000f00 */
[----:B------:R-:W-:Y:S02]  /*3ec0*/  MOV R76, 0x3ee0 ;  /* 0x00003ee0004c7802 */ /* 0x000fe40000000f00 */
[----:B------:R-:W-:Y:S05]  /*3ed0*/  CALL.REL.NOINC `($__internal_161_$__cuda_sm70_shflsync_bfly_p) ;  /* 0x0000036000007944 */ /* 0x000fea0003c00000 */
[----:B0-----:R-:W-:Y:S01]  /*3ee0*/  HFMA2.MMA R124, -RZ, RZ, 0, 1.1920928955078125e-07 ;  /* 0x00000002ff7c7435 */ /* 0x001fe200000001ff */
[----:B-1----:R-:W-:-:S02]  /*3ef0*/  MOV R98, R101 ;  /* 0x0000006500627202 */ /* 0x002fc40000000f00 */
[----:B------:R-:W-:Y:S02]  /*3f00*/  MOV R101, R126 ;  /* 0x0000007e00657202 */ /* 0x000fe40000000f00 */
[----:B------:R-:W-:Y:S02]  /*3f10*/  MOV R132, 0x1f ;  /* 0x0000001f00847802 */ /* 0x000fe40000000f00 */
[----:B------:R-:W-:Y:S02]  /*3f20*/  MOV R133, 0xffffffff ;  /* 0xffffffff00857802 */ /* 0x000fe40000000f00 */
[----:B------:R-:W-:Y:S02]  /*3f30*/  MOV R76, 0x3f50 ;  /* 0x00003f50004c7802 */ /* 0x000fe40000000f00 */
[----:B------:R-:W-:Y:S05]  /*3f40*/  CALL.REL.NOINC `($__internal_161_$__cuda_sm70_shflsync_bfly_p) ;  /* 0x000002f000007944 */ /* 0x000fea0003c00000 */
[----:B------:R-:W-:Y:S01]  /*3f50*/  FADD.FTZ R125, R98, R125 ;  /* 0x0000007d627d7221 */ /* 0x000fe20000010000 */
[----:B0-----:R-:W-:Y:S01]  /*3f60*/  HFMA2.MMA R124, -RZ, RZ, 0, 2.384185791015625e-07 ;  /* 0x00000004ff7c7435 */ /* 0x001fe200000001ff */
[----:B-1----:R-:W-:Y:S01]  /*3f70*/  FADD.FTZ R126, R126, R101 ;  /* 0x000000657e7e7221 */ /* 0x002fe20000010000 */
[----:B------:R-:W-:Y:S02]  /*3f80*/  MOV R132, 0x1f ;  /* 0x0000001f00847802 */ /* 0x000fe40000000f00 */
[----:B------:R-:W-:-:S02]  /*3f90*/  MOV R133, 0xffffffff ;  /* 0xffffffff00857802 */ /* 0x000fc40000000f00 */
[----:B------:R-:W-:Y:S02]  /*3fa0*/  MOV R101, R125 ;  /* 0x0000007d00657202 */ /* 0x000fe40000000f00 */
[----:B------:R-:W-:Y:S02]  /*3fb0*/  MOV R76, 0x3fd0 ;  /* 0x00003fd0004c7802 */ /* 0x000fe40000000f00 */
[----:B------:R-:W-:Y:S05]  /*3fc0*/  CALL.REL.NOINC `($__internal_161_$__cuda_sm70_shflsync_bfly_p) ;  /* 0x0000027000007944 */ /* 0x000fea0003c00000 */
[----:B0-----:R-:W-:Y:S01]  /*3fd0*/  HFMA2.MMA R124, -RZ, RZ, 0, 2.384185791015625e-07 ;  /* 0x00000004ff7c7435 */ /* 0x001fe200000001ff */
[----:B-1----:R-:W-:Y:S02]  /*3fe0*/  MOV R98, R101 ;  /* 0x0000006500627202 */ /* 0x002fe40000000f00 */
[----:B------:R-:W-:Y:S02]  /*3ff0*/  MOV R101, R126 ;  /* 0x0000007e00657202 */ /* 0x000fe40000000f00 */
[----:B------:R-:W-:Y:S02]  /*4000*/  MOV R132, 0x1f ;  /* 0x0000001f00847802 */ /* 0x000fe40000000f00 */
[----:B------:R-:W-:Y:S02]  /*4010*/  MOV R133, 0xffffffff ;  /* 0xffffffff00857802 */ /* 0x000fe40000000f00 */
[----:B------:R-:W-:-:S02]  /*4020*/  MOV R76, 0x4040 ;  /* 0x00004040004c7802 */ /* 0x000fc40000000f00 */
[----:B------:R-:W-:Y:S05]  /*4030*/  CALL.REL.NOINC `($__internal_161_$__cuda_sm70_shflsync_bfly_p) ;  /* 0x0000020000007944 */ /* 0x000fea0003c00000 */
[----:B------:R-:W-:Y:S01]  /*4040*/  FADD.FTZ R125, R98, R125 ;  /* 0x0000007d627d7221 */ /* 0x000fe20000010000 */
[----:B0-----:R-:W-:Y:S01]  /*4050*/  HFMA2.MMA R124, -RZ, RZ, 0, 4.76837158203125e-07 ;  /* 0x00000008ff7c7435 */ /* 0x001fe200000001ff */
[----:B-1----:R-:W-:Y:S01]  /*4060*/  FADD.FTZ R126, R126, R101 ;  /* 0x000000657e7e7221 */ /* 0x002fe20000010000 */
[----:B------:R-:W-:-:S02]  /*4070*/  MOV R132, 0x1f ;  /* 0x0000001f00847802 */ /* 0x000fc40000000f00 */
[----:B------:R-:W-:Y:S02]  /*4080*/  MOV R133, 0xffffffff ;  /* 0xffffffff00857802 */ /* 0x000fe40000000f00 */
[----:B------:R-:W-:Y:S02]  /*4090*/  MOV R101, R125 ;  /* 0x0000007d00657202 */ /* 0x000fe40000000f00 */
[----:B------:R-:W-:Y:S02]  /*40a0*/  MOV R76, 0x40c0 ;  /* 0x000040c0004c7802 */ /* 0x000fe40000000f00 */
[----:B------:R-:W-:Y:S05]  /*40b0*/  CALL.REL.NOINC `($__internal_161_$__cuda_sm70_shflsync_bfly_p) ;  /* 0x0000018000007944 */ /* 0x000fea0003c00000 */
[----:B0-----:R-:W-:Y:S01]  /*40c0*/  HFMA2.MMA R124, -RZ, RZ, 0, 4.76837158203125e-07 ;  /* 0x00000008ff7c7435 */ /* 0x001fe200000001ff */
[----:B-1----:R-:W-:Y:S02]  /*40d0*/  MOV R98, R101 ;  /* 0x0000006500627202 */ /* 0x002fe40000000f00 */
[----:B------:R-:W-:Y:S02]  /*40e0*/  MOV R101, R126 ;  /* 0x0000007e00657202 */ /* 0x000fe40000000f00 */
[----:B------:R-:W-:Y:S02]  /*40f0*/  MOV R132, 0x1f ;  /* 0x0000001f00847802 */ /* 0x000fe40000000f00 */
[----:B------:R-:W-:-:S02]  /*4100*/  MOV R133, 0xffffffff ;  /* 0xffffffff00857802 */ /* 0x000fc40000000f00 */
[----:B------:R-:W-:Y:S02]  /*4110*/  MOV R76, 0x4130 ;  /* 0x00004130004c7802 */ /* 0x000fe40000000f00 */
[----:B------:R-:W-:Y:S05]  /*4120*/  CALL.REL.NOINC `($__internal_161_$__cuda_sm70_shflsync_bfly_p) ;  /* 0x0000011000007944 */ /* 0x000fea0003c00000 */
[----:B------:R-:W-:Y:S01]  /*4130*/  FADD.FTZ R125, R98, R125 ;  /* 0x0000007d627d7221 */ /* 0x000fe20000010000 */
[----:B0-----:R-:W-:Y:S01]  /*4140*/  HFMA2.MMA R124, -RZ, RZ, 0, 9.5367431640625e-07 ;  /* 0x00000010ff7c7435 */ /* 0x001fe200000001ff */
[----:B-1----:R-:W-:Y:S01]  /*4150*/  FADD.FTZ R127, R126, R101 ;  /* 0x000000657e7f7221 */ /* 0x002fe20000010000 */
[----:B------:R-:W-:Y:S02]  /*4160*/  MOV R132, 0x1f ;  /* 0x0000001f00847802 */ /* 0x000fe40000000f00 */
[----:B------:R-:W-:Y:S02]  /*4170*/  MOV R133, 0xffffffff ;  /* 0xffffffff00857802 */ /* 0x000fe40000000f00 */
[----:B------:R-:W-:Y:S02]  /*4180*/  MOV R101, R125 ;  /* 0x0000007d00657202 */ /* 0x000fe40000000f00 */
[----:B------:R-:W-:Y:S02]  /*4190*/  MOV R76, 0x41b0 ;  /* 0x000041b0004c7802 */ /* 0x000fe40000000f00 */
[----:B------:R-:W-:Y:S05]  /*41a0*/  CALL.REL.NOINC `($__internal_161_$__cuda_sm70_shflsync_bfly_p) ;  /* 0x0000009000007944 */ /* 0x000fea0003c00000 */
[----:B0-----:R-:W-:Y:S01]  /*41b0*/  HFMA2.MMA R124, -RZ, RZ, 0, 9.5367431640625e-07 ;  /* 0x00000010ff7c7435 */ /* 0x001fe200000001ff */
[----:B-1----:R-:W-:-:S02]  /*41c0*/  MOV R126, R101 ;  /* 0x00000065007e7202 */ /* 0x002fc40000000f00 */
[----:B------:R-:W-:Y:S02]  /*41d0*/  MOV R101, R127 ;  /* 0x0000007f00657202 */ /* 0x000fe40000000f00 */
[----:B------:R-:W-:Y:S02]  /*41e0*/  MOV R132, 0x1f ;  /* 0x0000001f00847802 */ /* 0x000fe40000000f00 */
[----:B------:R-:W-:Y:S02]  /*41f0*/  MOV R133, 0xffffffff ;  /* 0xffffffff00857802 */ /* 0x000fe40000000f00 */
[----:B------:R-:W-:Y:S02]  /*4200*/  MOV R76, 0x4220 ;  /* 0x00004220004c7802 */ /* 0x000fe40000000f00 */
[----:B------:R-:W-:Y:S05]  /*4210*/  CALL.REL.NOINC `($__internal_161_$__cuda_sm70_shflsync_bfly_p) ;  /* 0x0000002000007944 */ /* 0x000fea0003c00000 */
[----:B-1----:R-:W-:Y:S01]  /*4220*/  MOV R76, R101 ;  /* 0x00000065004c7202 */ /* 0x002fe20000000f00 */
[----:B0-----:R-:W-:Y:S05]  /*4230*/  BRA `(.L_x_9912) ;  /* 0xffffdc7000007947 */ /* 0x001fea000383ffff */
        .weak           $__internal_161_$__cuda_sm70_shflsync_bfly_p
        .type           $__internal_161_$__cuda_sm70_shflsync_bfly_p,@function
        .size           $__internal_161_$__cuda_sm70_shflsync_bfly_p,(.L_x_12463 - $__internal_161_$__cuda_sm70_shflsync_bfly_p)
$__internal_161_$__cuda_sm70_shflsync_bfly_p:
[----:B------:R-:W-:Y:S01]  /*4240*/  HFMA2.MMA R77, -RZ, RZ, 0, 0 ;  /* 0x00000000ff4d7435 */ /* 0x000fe200000001ff */
[----:B------:R-:W-:Y:S04]  /*4250*/  WARPSYNC R133 ;  /* 0x0000008500007348 */ /* 0x000fe80003800000 */
[----:B------:R0:W1:Y:S01]  /*4260*/  SHFL.BFLY PT, R101, R101, R124, R132 ;  /* 0x0c00007c65657389 */ /* 0x00006200000e0084 */
[----:B------:R-:W-:Y:S05]  /*4270*/  RET.REL.NODEC R76 `(_ZN10layer_norm13ln_bwd_kernelINS_13Kernel_traitsI6__halfffffjLj1024ELj1ELj4ELj1ELj16ENS_18Kernel_traits_baseILj1024ES2_ffffjLj128EEEEELb0ELb0ELb0ELb1EEEvNS_9BwdParamsE) ;  /* 0xffffbd804c007950 */ /* 0x000fea0003c3ffff */
.L_x_9913:
        /* <DEDUP_REMOVED lines=16> */
.L_x_12463:


//--------------------- .text._ZN10layer_norm13ln_bwd_kernelINS_13Kernel_traitsI6__halfffffjLj1024ELj1ELj4ELj1ELj16ENS_18Kernel_traits_baseILj1024ES2_ffffjLj128EEEEELb0ELb0ELb1ELb0EEEvNS_9BwdParamsE --------------------------
	.section	.text._ZN10layer_norm13ln_bwd_kernelINS_13Kernel_traitsI6__halfffffjLj1024ELj1ELj4ELj1ELj16ENS_18Kernel_traits_baseILj1024ES2_ffffjLj128EEEEELb0ELb0ELb1ELb0EEEvNS_9BwdParamsE,"ax",@progbits
	.sectioninfo	@"SHI_REGISTERS=226"
	.align	128
        .global         _ZN10layer_norm13ln_bwd_kernelINS_13Kernel_traitsI6__halfffffjLj1024ELj1ELj4ELj1ELj16ENS_18Kernel_traits_baseILj1024ES2_ffffjLj128EEEEELb0ELb0ELb1ELb0EEEvNS_9BwdParamsE
        .type           _ZN10layer_norm13ln_bwd_kernelINS_13Kernel_traitsI6__halfffffjLj1024ELj1ELj4ELj1ELj16ENS_18Kernel_traits_baseILj1024ES2_ffffjLj128EEEEELb0ELb0ELb1ELb0EEEvNS_9BwdParamsE,@function
        .size           _ZN10layer_norm13ln_bwd_kernelINS_13Kernel_traitsI6__halfffffjLj1024ELj1ELj4ELj1ELj16ENS_18Kernel_traits_baseILj1024ES2_ffffjLj128EEEEELb0ELb0ELb1ELb0EEEvNS_9BwdParamsE,(.L_x_12464 - _ZN10layer_norm13ln_bwd_kernelINS_13Kernel_traitsI6__halfffffjLj1024ELj1ELj4ELj1ELj16ENS_18Kernel_traits_baseILj1024ES2_ffffjLj128EEEEELb0ELb0ELb1ELb0EEEvNS_9BwdParamsE)
        .other          _ZN10layer_norm13ln_bwd_kernelINS_13Kernel_traitsI6__halfffffjLj1024ELj1ELj4ELj1ELj16ENS_18Kernel_traits_baseILj1024ES2_ffffjLj128EEEEELb0ELb0ELb1ELb0EEEvNS_9BwdParamsE,@"STO_CUDA_ENTRY STV_DEFAULT"
_ZN10layer_norm13ln_bwd_kernelINS_13Kernel_traitsI6__halfffffjLj1024ELj1ELj4ELj1ELj16ENS_18Kernel_traits_baseILj1024ES2_ffffjLj128EEEEELb0ELb0ELb1ELb0EEEvNS_9BwdParamsE:
.text._ZN10layer_norm13ln_bwd_kernelINS_13Kernel_traitsI6__halfffffjLj1024ELj1ELj4ELj1ELj16ENS_18Kernel_traits_baseILj1024ES2_ffffjLj128EEEEELb0ELb0ELb1ELb0EEEvNS_9BwdParamsE:
        /* <DEDUP_REMOVED lines=12> */
[----:B------:R-:W-:Y:S02]  /*00c0*/  ISETP.GE.U32.AND P4, PT, R149, 0x80, PT ;  /* 0x000000809500780c */ /* 0x000fe40003f86070 */
[----:B------:R-:W-:Y:S02]  /*00d0*/  P2R R0, PR, RZ, 0x1 ;  /* 0x00000001ff007803 */ /* 0x000fe40000000000 */
[----:B------:R-:W-:-:S02]  /*00e0*/  P2R R0, PR, RZ, 0x40 ;  /* 0x00000040ff007803 */ /* 0x000fc40000000000 */
[----:B------:R-:W-:Y:S02]  /*00f0*/  P2R R0, PR, RZ, 0x20 ;  /* 0x00000020ff007803 */ /* 0x000fe40000000000 */
[----:B------:R-:W-:Y:S01]  /*0100*/  @P0 MOV R3, 0x8 ;  /* 0x0000000800030802 */ /* 0x000fe20000000f00 */
[----:B------:R-:W-:Y:S01]  /*0110*/  @P6 IMAD.MOV.U32 R23, RZ, RZ, 0x8 ;  /* 0x00000008ff176424 */ /* 0x000fe200078e00ff */
[----:B------:R-:W-:Y:S02]  /*0120*/  P2R R0, PR, RZ, 0x10 ;  /* 0x00000010ff007803 */ /* 0x000fe40000000000 */
[----:B------:R-:W-:Y:S01]  /*0130*/  @P5 MOV R25, 0x8 ;  /* 0x0000000800195802 */ /* 0x000fe20000000f00 */
[C---:B------:R-:W-:Y:S01]  /*0140*/  @P0 IMAD.WIDE.U32 R2, R18.reuse, R3, c[0x0][0x1b0] ;  /* 0x00006c0012020625 */ /* 0x040fe200078e0003 */
[----:B------:R-:W-:Y:S02]  /*0150*/  @P0 LOP3.LUT R18, R18, 0x20, RZ, 0xfc, !PT ;  /* 0x0000002012120812 */ /* 0x000fe400078efcff */
[----:B------:R-:W-:Y:S01]  /*0160*/  ISETP.GE.U32.AND P0, PT, R149, 0xa0, PT ;  /* 0x000000a09500780c */ /* 0x000fe20003f06070 */
[----:B------:R-:W-:Y:S01]  /*0170*/  @P4 IMAD.MOV.U32 R27, RZ, RZ, 0x8 ;  /* 0x00000008ff1b4424 */ /* 0x000fe200078e00ff */
[----:B------:R-:W-:Y:S01]  /*0180*/  P2R R0, PR, RZ, 0x40 ;  /* 0x00000040ff007803 */ /* 0x000fe20000000000 */
[C---:B------:R-:W-:Y:S01]  /*0190*/  @P6 IMAD.WIDE.U32 R22, R18.reuse, R23, c[0x0][0x1b0] ;  /* 0x00006c0012166625 */ /* 0x040fe200078e0017 */
[----:B------:R-:W-:-:S02]  /*01a0*/  @P6 IADD3 R18, R18, 0x20, RZ ;  /* 0x0000002012126810 */ /* 0x000fc40007ffe0ff */
[C---:B------:R-:W-:Y:S02]  /*01b0*/  ISETP.GE.U32.AND P1, PT, R149.reuse, 0xc0, PT ;  /* 0x000000c09500780c */ /* 0x040fe40003f26070 */
[C---:B------:R-:W-:Y:S01]  /*01c0*/  LOP3.LUT P6, RZ, R149.reuse, 0xffffffe0, RZ, 0xc0, !PT ;  /* 0xffffffe095ff7812 */ /* 0x040fe200078cc0ff */
[C---:B------:R-:W-:Y:S01]  /*01d0*/  @P5 IMAD.WIDE.U32 R24, R18.reuse, R25, c[0x0][0x1b0] ;  /* 0x00006c0012185625 */ /* 0x040fe200078e0019 */
[----:B------:R-:W-:Y:S02]  /*01e0*/  @P5 IADD3 R18, R18, 0x20, RZ ;  /* 0x0000002012125810 */ /* 0x000fe40007ffe0ff */
[C---:B------:R-:W-:Y:S02]  /*01f0*/  ISETP.GE.U32.AND P2, PT, R149.reuse, 0xe0, PT ;  /* 0x000000e09500780c */ /* 0x040fe40003f46070 */
[----:B------:R-:W-:Y:S01]  /*0200*/  @P0 MOV R29, 0x8 ;  /* 0x00000008001d0802 */ /* 0x000fe20000000f00 */
[C---:B------:R-:W-:Y:S01]  /*0210*/  @P4 IMAD.WIDE.U32 R26, R18.reuse, R27, c[0x0][0x1b0] ;  /* 0x00006c00121a4625 */ /* 0x040fe200078e001b */
[----:B------:R-:W-:Y:S01]  /*0220*/  @P4 IADD3 R18, R18, 0x20, RZ ;  /* 0x0000002012124810 */ /* 0x000fe20007ffe0ff */
[----:B------:R0:W5:Y:S01]  /*0230*/  @P5 LDG.E.64 R8, [R24.64] ;  /* 0x0000000418085981 */ /* 0x000162000c1e1b00 */
[----:B------:R-:W-:Y:S01]  /*0240*/  ISETP.GE.U32.AND P3, PT, R149, 0x100, PT ;  /* 0x000001009500780c */ /* 0x000fe20003f66070 */
[----:B------:R-:W-:-:S02]  /*0250*/  @P1 IMAD.MOV.U32 R31, RZ, RZ, 0x8 ;  /* 0x00000008ff1f1424 */ /* 0x000fc400078e00ff */
[C---:B------:R-:W-:Y:S01]  /*0260*/  @P0 IMAD.WIDE.U32 R28, R18.reuse, R29, c[0x0][0x1b0] ;  /* 0x00006c00121c0625 */ /* 0x040fe200078e001d */
[----:B------:R-:W-:Y:S01]  /*0270*/  @P0 IADD3 R18, R18, 0x20, RZ ;  /* 0x0000002012120810 */ /* 0x000fe20007ffe0ff */
[----:B------:R0:W5:Y:S01]  /*0280*/  @P6 LDG.E.64 R4, [R2.64] ;  /* 0x0000000402046981 */ /* 0x000162000c1e1b00 */
[----:B------:R-:W-:Y:S02]  /*0290*/  ISETP.NE.AND P6, PT, R0, RZ, PT ;  /* 0x000000ff0000720c */ /* 0x000fe40003fc5270 */
[----:B------:R-:W-:Y:S01]  /*02a0*/  @P2 MOV R33, 0x8 ;  /* 0x0000000800212802 */ /* 0x000fe20000000f00 */
[C---:B------:R-:W-:Y:S01]  /*02b0*/  @P1 IMAD.WIDE.U32 R30, R18.reuse, R31, c[0x0][0x1b0] ;  /* 0x00006c00121e1625 */ /* 0x040fe200078e001f */
[----:B------:R-:W-:Y:S01]  /*02c0*/  @P1 IADD3 R18, R18, 0x20, RZ ;  /* 0x0000002012121810 */ /* 0x000fe20007ffe0ff */
[----:B------:R0:W5:Y:S01]  /*02d0*/  @P4 LDG.E.64 R10, [R26.64] ;  /* 0x000000041a0a4981 */ /* 0x000162000c1e1b00 */
[----:B------:R-:W-:Y:S01]  /*02e0*/  P2R R19, PR, RZ, 0x8 ;  /* 0x00000008ff137803 */ /* 0x000fe20000000000 */
[----:B------:R-:W-:-:S02]  /*02f0*/  @P3 IMAD.MOV.U32 R19, RZ, RZ, 0x8 ;  /* 0x00000008ff133424 */ /* 0x000fc400078e00ff */
[C---:B------:R-:W-:Y:S01]  /*0300*/  @P2 IMAD.WIDE.U32 R32, R18.reuse, R33, c[0x0][0x1b0] ;  /* 0x00006c0012202625 */ /* 0x040fe200078e0021 */
[----:B------:R0:W5:Y:S01]  /*0310*/  @P0 LDG.E.64 R12, [R28.64] ;  /* 0x000000041c0c0981 */ /* 0x000162000c1e1b00 */
[----:B------:R-:W-:-:S03]  /*0320*/  @P2 IADD3 R18, R18, 0x20, RZ ;  /* 0x0000002012122810 */ /* 0x000fc60007ffe0ff */
        /* <DEDUP_REMOVED lines=44> */
[----:B-----5:R-:W-:Y:S01]  /*05f0*/  IMAD.MOV.U32 R34, RZ, RZ, R4 ;  /* 0x000000ffff227224 */ /* 0x020fe200078e0004 */
[--C-:B------:R-:W-:Y:S01]  /*0600*/  SHF.R.U64 R33, R4, 0x10, R5.reuse ;  /* 0x0000001004217819 */ /* 0x100fe20000001205 */
[----:B------:R-:W-:Y:S01]  /*0610*/  IMAD.MOV.U32 R30, RZ, RZ, R6 ;  /* 0x000000ffff1e7224 */ /* 0x000fe200078e0006 */
[----:B------:R-:W-:Y:S01]  /*0620*/  MOV R32, R5 ;  /* 0x0000000500207202 */ /* 0x000fe20000000f00 */
[----:B------:R-:W-:Y:S01]  /*0630*/  IMAD.MOV.U32 R26, RZ, RZ, R8 ;  /* 0x000000ffff1a7224 */ /* 0x000fe200078e0008 */
[----:B------:R-:W-:Y:S01]  /*0640*/  SHF.R.U32.HI R31, RZ, 0x10, R5 ;  /* 0x00000010ff1f7819 */ /* 0x000fe20000011605 */
[----:B------:R-:W-:Y:S01]  /*0650*/  IMAD.MOV.U32 R22, RZ, RZ, R10 ;  /* 0x000000ffff167224 */ /* 0x000fe200078e000a */
[--C-:B------:R-:W-:Y:S01]  /*0660*/  SHF.R.U64 R29, R6, 0x10, R7.reuse ;  /* 0x00000010061d7819 */ /* 0x100fe20000001207 */
[----:B------:R-:W-:Y:S01]  /*0670*/  IMAD.MOV.U32 R18, RZ, RZ, R12 ;  /* 0x000000ffff127224 */ /* 0x000fe200078e000c */
[----:B------:R-:W-:Y:S01]  /*0680*/  MOV R28, R7 ;  /* 0x00000007001c7202 */ /* 0x000fe20000000f00 */
[----:B------:R-:W-:Y:S01]  /*0690*/  IMAD.MOV.U32 R3, RZ, RZ, R14 ;  /* 0x000000ffff037224 */ /* 0x000fe200078e000e */
[----:B------:R-:W-:Y:S01]  /*06a0*/  SHF.R.U32.HI R27, RZ, 0x10, R7 ;  /* 0x00000010ff1b7819 */ /* 0x000fe20000011607 */
[----:B------:R-:W-:Y:S01]  /*06b0*/  IMAD.MOV.U32 R6, RZ, RZ, R20 ;  /* 0x000000ffff067224 */ /* 0x000fe200078e0014 */
[--C-:B------:R-:W-:Y:S01]  /*06c0*/  SHF.R.U64 R25, R8, 0x10, R9.reuse ;  /* 0x0000001008197819 */ /* 0x100fe20000001209 */
[----:B------:R-:W-:Y:S01]  /*06d0*/  IMAD.MOV.U32 R37, RZ, RZ, RZ ;  /* 0x000000ffff257224 */ /* 0x000fe200078e00ff */
[----:B------:R-:W-:Y:S01]  /*06e0*/  MOV R24, R9 ;  /* 0x0000000900187202 */ /* 0x000fe20000000f00 */
[----:B------:R-:W-:Y:S01]  /*06f0*/  HADD2.F32 R34, -RZ, R34.H0_H0 ;  /* 0x20000022ff227230 */ /* 0x000fe20000004100 */
[----:B------:R-:W-:Y:S01]  /*0700*/  SHF.R.U32.HI R23, RZ, 0x10, R9 ;  /* 0x00000010ff177819 */ /* 0x000fe20000011609 */
[----:B------:R-:W-:Y:S01]  /*0710*/  HADD2.F32 R33, -RZ, R33.H0_H0 ;  /* 0x20000021ff217230 */ /* 0x000fe20000004100 */
[--C-:B------:R-:W-:Y:S01]  /*0720*/  SHF.R.U64 R95, R10, 0x10, R11.reuse ;  /* 0x000000100a5f7819 */ /* 0x100fe2000000120b */
[----:B------:R-:W-:Y:S01]  /*0730*/  IMAD.MOV.U32 R10, RZ, RZ, R16 ;  /* 0x000000ffff0a7224 */ /* 0x000fe200078e0010 */
[----:B------:R-:W-:Y:S01]  /*0740*/  MOV R0, R11 ;  /* 0x0000000b00007202 */ /* 0x000fe20000000f00 */
[----:B------:R-:W-:Y:S01]  /*0750*/  HADD2.F32 R32, -RZ, R32.H0_H0 ;  /* 0x20000020ff207230 */ /* 0x000fe20000004100 */
[----:B------:R-:W-:Y:S01]  /*0760*/  SHF.R.U32.HI R19, RZ, 0x10, R11 ;  /* 0x00000010ff137819 */ /* 0x000fe2000001160b */
[----:B------:R-:W-:Y:S01]  /*0770*/  HADD2.F32 R31, -RZ, R31.H0_H0 ;  /* 0x2000001fff1f7230 */ /* 0x000fe20000004100 */
[--C-:B------:R-:W-:Y:S01]  /*0780*/  SHF.R.U64 R94, R12, 0x10, R13.reuse ;  /* 0x000000100c5e7819 */ /* 0x100fe2000000120d */
[----:B------:R-:W-:Y:S01]  /*0790*/  HADD2.F32 R30, -RZ, R30.H0_H0 ;  /* 0x2000001eff1e7230 */ /* 0x000fe20000004100 */
        /* <DEDUP_REMOVED lines=37> */
[----:B0-----:R-:W-:Y:S02]  /*09f0*/  HADD2.F32 R3, -RZ, R92.H0_H0 ;  /* 0x2000005cff037230 */ /* 0x001fe40000004100 */
.L_x_10036:
[----:B------:R-:W-:-:S10]  /*0a00*/  HFMA2.MMA R141, -RZ, RZ, 0, 2.384185791015625e-07 ;  /* 0x00000004ff8d7435 */ /* 0x000fd400000001ff */
[----:B------:R-:W-:-:S06]  /*0a10*/  IMAD.WIDE R146, R148, R141, c[0x0][0x1d8] ;  /* 0x0000760094927625 */ /* 0x000fcc00078e028d */
[----:B------:R-:W2:Y:S01]  /*0a20*/  LDG.E R146, [R146.64] ;  /* 0x0000000492927981 */ /* 0x000ea2000c1e1900 */
[----:B------:R-:W-:-:S04]  /*0a30*/  IMAD.WIDE R144, R148, R141, c[0x0][0x1a0] ;  /* 0x0000680094907625 */ /* 0x000fc800078e028d */
[CC--:B------:R-:W-:Y:S01]  /*0a40*/  IMAD.WIDE R142, R148.reuse, R141.reuse, c[0x0][0x1a8] ;  /* 0x00006a00948e7625 */ /* 0x0c0fe200078e028d */
[----:B------:R0:W5:Y:S03]  /*0a50*/  LDG.E R217, [R144.64] ;  /* 0x0000000490d97981 */ /* 0x000166000c1e1900 */
[C---:B------:R-:W-:Y:S01]  /*0a60*/  IMAD.WIDE R140, R148.reuse, R141, c[0x0][0x1d0] ;  /* 0x00007400948c7625 */ /* 0x040fe200078e028d */
[----:B------:R0:W5:Y:S04]  /*0a70*/  LDG.E R2, [R142.64] ;  /* 0x000000048e027981 */ /* 0x000168000c1e1900 */
[----:B------:R0:W5:Y:S01]  /*0a80*/  LDG.E R0, [R140.64] ;  /* 0x000000048c007981 */ /* 0x000162000c1e1900 */
[----:B------:R-:W-:-:S05]  /*0a90*/  IMAD R151, R148, c[0x0][0x168], RZ ;  /* 0x00005a0094977a24 */ /* 0x000fca00078e02ff */
[----:B------:R-:W-:-:S04]  /*0aa0*/  SHF.R.S32.HI R168, RZ, 0x1f, R151 ;  /* 0x0000001fffa87819 */ /* 0x000fc80000011497 */
[----:B------:R-:W-:Y:S02]  /*0ab0*/  LEA.HI R151, R168, R151, RZ, 0x2 ;  /* 0x00000097a8977211 */ /* 0x000fe400078f10ff */
[----:B------:R-:W-:Y:S02]  /*0ac0*/  LOP3.LUT R168, R150, 0x1f, RZ, 0xc0, !PT ;  /* 0x0000001f96a87812 */ /* 0x000fe400078ec0ff */
[----:B------:R-:W-:Y:S02]  /*0ad0*/  MOV R169, 0x10 ;  /* 0x0000001000a97802 */ /* 0x000fe40000000f00 */
[----:B------:R-:W-:Y:S01]  /*0ae0*/  LEA.HI.SX32 R151, R151, R168, 0x1e ;  /* 0x000000a897977211 */ /* 0x000fe200078ff2ff */
[----:B------:R-:W-:Y:S04]  /*0af0*/  BSSY B1, `(.L_x_9916) ;  /* 0x00001b0000017945 */ /* 0x000fe80003800000 */
        /* <DEDUP_REMOVED lines=11> */
.L_x_9920:
[----:B------:R-:W-:Y:S02]  /*0bb0*/  IADD3 R140, R151, 0x20, RZ ;  /* 0x00000020978c7810 */ /* 0x000fe40007ffe0ff */
.L_x_9919:
[----:B------:R-:W-:Y:S05]  /*0bc0*/  BSYNC B2 ;  /* 0x0000000000027941 */ /* 0x000fea0003800000 */
.L_x_9918:
[----:B------:R-:W-:Y:S01]  /*0bd0*/  ISETP.GE.U32.AND P4, PT, R149, 0x40, PT ;  /* 0x000000409500780c */ /* 0x000fe20003f86070 */
[----:B------:R-:W-:-:S12]  /*0be0*/  BSSY B2, `(.L_x_9921) ;  /* 0x0000008000027945 */ /* 0x000fd80003800000 */
[----:B------:R-:W-:Y:S05]  /*0bf0*/  @!P4 BRA `(.L_x_9922) ;  /* 0x000000600000c947 */ /* 0x000fea0003800000 */
[----:B------:R-:W-:-:S04]  /*0c00*/  ISETP.NE.U32.AND P4, PT, RZ, c[0x0][0x218], PT ;  /* 0x00008600ff007a0c */ /* 0x000fc80003f85070 */
[----:B------:R-:W-:-:S13]  /*0c10*/  ISETP.NE.AND.EX P4, PT, RZ, c[0x0][0x21c], PT, P4 ;  /* 0x00008700ff007a0c */ /* 0x000fda0003f85340 */
[----:B------:R-:W-:Y:S05]  /*0c20*/  @!P4 BRA `(.L_x_9923) ;  /* 0x000000200000c947 */ /* 0x000fea0003800000 */
[----:B------:R-:W-:-:S06]  /*0c30*/  IMAD.WIDE.U32 R96, R140, R169, c[0x0][0x218] ;  /* 0x000086008c607625 */ /* 0x000fcc00078e00a9 */
[----:B------:R-:W5:Y:S02]  /*0c40*/  LDG.E.128 R96, [R96.64] ;  /* 0x0000000460607981 */ /* 0x000f64000c1e1d00 */
.L_x_9923:
[----:B------:R-:W-:Y:S02]  /*0c50*/  IADD3 R140, R140, 0x20, RZ ;  /* 0x000000208c8c7810 */ /* 0x000fe40007ffe0ff */
.L_x_9922:
[----:B------:R-:W-:Y:S05]  /*0c60*/  BSYNC B2 ;  /* 0x0000000000027941 */ /* 0x000fea0003800000 */
.L_x_9921:
        /* <DEDUP_REMOVED lines=8> */
.L_x_9926:
[----:B------:R-:W-:Y:S02]  /*0cf0*/  IADD3 R140, R140, 0x20, RZ ;  /* 0x000000208c8c7810 */ /* 0x000fe40007ffe0ff */
.L_x_9925:
[----:B------:R-:W-:Y:S05]  /*0d00*/  BSYNC B2 ;  /* 0x0000000000027941 */ /* 0x000fea0003800000 */
.L_x_9924:
        /* <DEDUP_REMOVED lines=8> */
.L_x_9929:
[----:B------:R-:W-:Y:S02]  /*0d90*/  IADD3 R140, R140, 0x20, RZ ;  /* 0x000000208c8c7810 */ /* 0x000fe40007ffe0ff */
.L_x_9928:
[----:B------:R-:W-:Y:S05]  /*0da0*/  BSYNC B2 ;  /* 0x0000000000027941 */ /* 0x000fea0003800000 */
.L_x_9927:
[----:B------:R-:W-:Y:S01]  /*0db0*/  BSSY B2, `(.L_x_9930) ;  /* 0x0000008000027945 */ /* 0x000fe20003800000 */
[----:B------:R-:W-:Y:S05]  /*0dc0*/  @!P0 BRA `(.L_x_9931) ;  /* 0x0000006000008947 */ /* 0x000fea0003800000 */
[----:B------:R-:W-:-:S04]  /*0dd0*/  ISETP.NE.U32.AND P4, PT, RZ, c[0x0][0x218], PT ;  /* 0x00008600ff007a0c */ /* 0x000fc80003f85070 */
[----:B------:R-:W-:-:S13]  /*0de0*/  ISETP.NE.AND.EX P4, PT, RZ, c[0x0][0x21c], PT, P4 ;  /* 0x00008700ff007a0c */ /* 0x000fda0003f85340 */
[----:B------:R-:W-:Y:S05]  /*0df0*/  @!P4 BRA `(.L_x_9932) ;  /* 0x000000200000c947 */ /* 0x000fea0003800000 */
[----:B------:R-:W-:-:S06]  /*0e00*/  IMAD.WIDE.U32 R108, R140, R169, c[0x0][0x218] ;  /* 0x000086008c6c7625 */ /* 0x000fcc00078e00a9 */
[----:B------:R-:W5:Y:S02]  /*0e10*/  LDG.E.128 R108, [R108.64] ;  /* 0x000000046c6c7981 */ /* 0x000f64000c1e1d00 */
.L_x_9932:
[----:B------:R-:W-:Y:S02]  /*0e20*/  IADD3 R140, R140, 0x20, RZ ;  /* 0x000000208c8c7810 */ /* 0x000fe40007ffe0ff */
.L_x_9931:
[----:B------:R-:W-:Y:S05]  /*0e30*/  BSYNC B2 ;  /* 0x0000000000027941 */ /* 0x000fea0003800000 */
.L_x_9930:
[----:B------:R-:W-:Y:S01]  /*0e40*/  BSSY B2, `(.L_x_9933) ;  /* 0x0000008000027945 */ /* 0x000fe20003800000 */
[----:B------:R-:W-:Y:S05]  /*0e50*/  @!P1 BRA `(.L_x_9934) ;  /* 0x0000006000009947 */ /* 0x000fea0003800000 */
[----:B------:R-:W-:-:S04]  /*0e60*/  ISETP.NE.U32.AND P4, PT, RZ, c[0x0][0x218], PT ;  /* 0x00008600ff007a0c */ /* 0x000fc80003f85070 */
[----:B------:R-:W-:-:S13]  /*0e70*/  ISETP.NE.AND.EX P4, PT, RZ, c[0x0][0x21c], PT, P4 ;  /* 0x00008700ff007a0c */ /* 0x000fda0003f85340 */
[----:B------:R-:W-:Y:S05]  /*0e80*/  @!P4 BRA `(.L_x_9935) ;  /* 0x000000200000c947 */ /* 0x000fea0003800000 */
[----:B------:R-:W-:-:S06]  /*0e90*/  IMAD.WIDE.U32 R112, R140, R169, c[0x0][0x218] ;  /* 0x000086008c707625 */ /* 0x000fcc00078e00a9 */
[----:B------:R-:W5:Y:S02]  /*0ea0*/  LDG.E.128 R112, [R112.64] ;  /* 0x0000000470707981 */ /* 0x000f64000c1e1d00 */
.L_x_9935:
[----:B------:R-:W-:Y:S02]  /*0eb0*/  IADD3 R140, R140, 0x20, RZ ;  /* 0x000000208c8c7810 */ /* 0x000fe40007ffe0ff */
.L_x_9934:
[----:B------:R-:W-:Y:S05]  /*0ec0*/  BSYNC B2 ;  /* 0x0000000000027941 */ /* 0x000fea0003800000 */
.L_x_9933:
[----:B------:R-:W-:Y:S01]  /*0ed0*/  BSSY B2, `(.L_x_9936) ;  /* 0x0000008000027945 */ /* 0x000fe20003800000 */
[----:B------:R-:W-:Y:S05]  /*0ee0*/  @!P2 BRA `(.L_x_9937) ;  /* 0x000000600000a947 */ /* 0x000fea0003800000 */
[----:B------:R-:W-:-:S04]  /*0ef0*/  ISETP.NE.U32.AND P4, PT, RZ, c[0x0][0x218], PT ;  /* 0x00008600ff007a0c */ /* 0x000fc80003f85070 */
[----:B------:R-:W-:-:S13]  /*0f00*/  ISETP.NE.AND.EX P4, PT, RZ, c[0x0][0x21c], PT, P4 ;  /* 0x00008700ff007a0c */ /* 0x000fda0003f85340 */
[----:B------:R-:W-:Y:S05]  /*0f10*/  @!P4 BRA `(.L_x_9938) ;  /* 0x000000200000c947 */ /* 0x000fea0003800000 */
[----:B------:R-:W-:-:S06]  /*0f20*/  IMAD.WIDE.U32 R116, R140, R169, c[0x0][0x218] ;  /* 0x000086008c747625 */ /* 0x000fcc00078e00a9 */
[----:B------:R-:W5:Y:S02]  /*0f30*/  LDG.E.128 R116, [R116.64] ;  /* 0x0000000474747981 */ /* 0x000f64000c1e1d00 */
.L_x_9938:
[----:B------:R-:W-:Y:S02]  /*0f40*/  IADD3 R140, R140, 0x20, RZ ;  /* 0x000000208c8c7810 */ /* 0x000fe40007ffe0ff */
.L_x_9937:
[----:B------:R-:W-:Y:S05]  /*0f50*/  BSYNC B2 ;  /* 0x0000000000027941 */ /* 0x000fea0003800000 */
.L_x_9936:
        /* <DEDUP_REMOVED lines=9> */
.L_x_9917:
[----:B0-----:R-:W-:Y:S01]  /*0ff0*/  IADD3 R140, R146, -0x1, RZ ;  /* 0xffffffff928c7810 */ /* 0x001fe20007ffe0ff */
[----:B------:R-:W-:Y:S01]  /*1000*/  BSSY B2, `(.L_x_9940) ;  /* 0x0000031000027945 */ /* 0x000fe20003800000 */
[----:B------:R-:W-:Y:S01]  /*1010*/  LOP3.LUT P4, RZ, R149, 0xffffffe0, RZ, 0xc0, !PT ;  /* 0xffffffe095ff7812 */ /* 0x000fe2000788c0ff */
[----:B------:R-:W-:Y:S01]  /*1020*/  IMAD.MOV.U32 R221, RZ, RZ, RZ ;  /* 0x000000ffffdd7224 */ /* 0x000fe200078e00ff */
[----:B------:R-:W-:Y:S01]  /*1030*/  MOV R219, RZ ;  /* 0x000000ff00db7202 */ /* 0x000fe20000000f00 */
[----:B------:R-:W-:Y:S01]  /*1040*/  IMAD R140, R140, c[0x0][0x168], RZ ;  /* 0x00005a008c8c7a24 */ /* 0x000fe200078e02ff */
[----:B------:R-:W-:-:S04]  /*1050*/  MOV R220, R151 ;  /* 0x0000009700dc7202 */ /* 0x000fc80000000f00 */
[----:B------:R-:W-:-:S04]  /*1060*/  SHF.R.S32.HI R141, RZ, 0x1f, R140 ;  /* 0x0000001fff8d7819 */ /* 0x000fc8000001148c */
[----:B------:R-:W-:-:S04]  /*1070*/  LEA.HI R141, R141, R140, RZ, 0x2 ;  /* 0x0000008c8d8d7211 */ /* 0x000fc800078f10ff */
[----:B------:R-:W-:Y:S01]  /*1080*/  LEA.HI.SX32 R168, R141, R168, 0x1e ;  /* 0x000000a88da87211 */ /* 0x000fe200078ff2ff */
[----:B------:R-:W-:Y:S05]  /*1090*/  @!P4 BRA `(.L_x_9941) ;  /* 0x000002700000c947 */ /* 0x000fea0003800000 */
[----:B------:R-:W-:Y:S01]  /*10a0*/  IMAD.WIDE.U32 R140, R151, R169, c[0x0][0x188] ;  /* 0x00006200978c7625 */ /* 0x000fe200078e00a9 */
[----:B------:R-:W-:-:S03]  /*10b0*/  ISETP.NE.AND P4, PT, R35, RZ, PT ;  /* 0x000000ff2300720c */ /* 0x000fc60003f85270 */
[----:B------:R-:W-:Y:S01]  /*10c0*/  IMAD.WIDE.U32 R144, R168, R169, c[0x0][0x208] ;  /* 0x00008200a8907625 */ /* 0x000fe200078e00a9 */
[----:B-----5:R-:W-:Y:S01]  /*10d0*/  FSEL R166, R217, RZ, !P4 ;  /* 0x000000ffd9a67208 */ /* 0x020fe20006000000 */
[----:B------:R-:W2:Y:S01]  /*10e0*/  LDG.E.128 R140, [R140.64] ;  /* 0x000000048c8c7981 */ /* 0x000ea2000c1e1d00 */
[----:B------:R-:W-:-:S03]  /*10f0*/  ISETP.NE.U32.AND P4, PT, RZ, c[0x0][0x218], PT ;  /* 0x00008600ff007a0c */ /* 0x000fc60003f85070 */
[----:B------:R-:W3:Y:S01]  /*1100*/  LDG.E.128 R144, [R144.64] ;  /* 0x0000000490907981 */ /* 0x000ee2000c1e1d00 */
[----:B------:R-:W-:-:S13]  /*1110*/  ISETP.NE.AND.EX P4, PT, RZ, c[0x0][0x21c], PT, P4 ;  /* 0x00008700ff007a0c */ /* 0x000fda0003f85340 */
[----:B------:R0:W5:Y:S01]  /*1120*/  @P4 LDG.E.128 R92, [R222.64] ;  /* 0x00000004de5c4981 */ /* 0x000162000c1e1d00 */
[----:B------:R-:W-:Y:S02]  /*1130*/  IADD3 R220, R151, 0x20, RZ ;  /* 0x0000002097dc7810 */ /* 0x000fe40007ffe0ff */
[----:B------:R-:W-:Y:S01]  /*1140*/  IADD3 R168, R168, 0x20, RZ ;  /* 0x00000020a8a87810 */ /* 0x000fe20007ffe0ff */
[C---:B--2---:R-:W-:Y:S02]  /*1150*/  FADD.FTZ R165, -R166.reuse, R140 ;  /* 0x0000008ca6a57221 */ /* 0x044fe40000010100 */
[C---:B------:R-:W-:Y:S02]  /*1160*/  FADD.FTZ R183, -R166.reuse, R141 ;  /* 0x0000008da6b77221 */ /* 0x040fe40000010100 */
[----:B------:R-:W-:Y:S02]  /*1170*/  FADD.FTZ R201, -R166, R142 ;  /* 0x0000008ea6c97221 */ /* 0x000fe40000010100 */
[----:B------:R-:W-:-:S02]  /*1180*/  FMUL.FTZ R165, R2, R165 ;  /* 0x000000a502a57220 */ /* 0x000fc40000410000 */
[----:B---3--:R-:W-:Y:S02]  /*1190*/  FMUL.FTZ R184, R34, R144 ;  /* 0x0000009022b87220 */ /* 0x008fe40000410000 */
[----:B------:R-:W-:Y:S02]  /*11a0*/  FADD.FTZ R143, -R166, R143 ;  /* 0x0000008fa68f7221 */ /* 0x000fe40000010100 */
[C---:B------:R-:W-:Y:S02]  /*11b0*/  FMUL.FTZ R166, R2.reuse, R183 ;  /* 0x000000b702a67220 */ /* 0x040fe40000410000 */
[----:B------:R-:W-:Y:S02]  /*11c0*/  FMUL.FTZ R183, R2, R201 ;  /* 0x000000c902b77220 */ /* 0x000fe40000410000 */
[----:B------:R-:W-:Y:S02]  /*11d0*/  FMUL.FTZ R201, R33, R145 ;  /* 0x0000009121c97220 */ /* 0x000fe40000410000 */
[----:B------:R-:W-:-:S02]  /*11e0*/  FADD.FTZ R140, RZ, R184 ;  /* 0x000000b8ff8c7221 */ /* 0x000fc40000010000 */
[----:B------:R-:W-:Y:S02]  /*11f0*/  FFMA.FTZ R141, R165, R184, RZ ;  /* 0x000000b8a58d7223 */ /* 0x000fe400000100ff */
[----:B------:R-:W-:Y:S02]  /*1200*/  FMUL.FTZ R216, R2, R143 ;  /* 0x0000008f02d87220 */ /* 0x000fe40000410000 */
        /* <DEDUP_REMOVED lines=16> */
.L_x_9941:
[----:B0-----:R-:W-:Y:S05]  /*1310*/  BSYNC B2 ;  /* 0x0000000000027941 */ /* 0x001fea0003800000 */
.L_x_9940:
[----:B------:R-:W-:Y:S01]  /*1320*/  ISETP.GE.U32.AND P4, PT, R149, 0x40, PT ;  /* 0x000000409500780c */ /* 0x000fe20003f86070 */
[----:B------:R-:W-:-:S12]  /*1330*/  BSSY B2, `(.L_x_9942) ;  /* 0x000002a000027945 */ /* 0x000fd80003800000 */
        /* <DEDUP_REMOVED lines=8> */
[----:B------:R-:W-:Y:S02]  /*13c0*/  ISETP.NE.AND.EX P4, PT, RZ, c[0x0][0x21c], PT, P4 ;  /* 0x00008700ff007a0c */ /* 0x000fe40003f85340 */
[----:B------:R-:W-:-:S11]  /*13d0*/  IADD3 R168, R168, 0x20, RZ ;  /* 0x00000020a8a87810 */ /* 0x000fd60007ffe0ff */
[----:B------:R-:W-:-:S05]  /*13e0*/  @P4 IMAD.WIDE.U32 R212, R220, R169, c[0x0][0x218] ;  /* 0x00008600dcd44625 */ /* 0x000fca00078e00a9 */
[----:B------:R0:W5:Y:S01]  /*13f0*/  @P4 LDG.E.128 R96, [R212.64] ;  /* 0x00000004d4604981 */ /* 0x000162000c1e1d00 */
[----:B------:R-:W-:Y:S01]  /*1400*/  IADD3 R220, R220, 0x20, RZ ;  /* 0x00000020dcdc7810 */ /* 0x000fe20007ffe0ff */
[C---:B--2---:R-:W-:Y:S02]  /*1410*/  FADD.FTZ R163, -R164.reuse, R140 ;  /* 0x0000008ca4a37221 */ /* 0x044fe40000010100 */
[C---:B------:R-:W-:Y:S02]  /*1420*/  FADD.FTZ R181, -R164.reuse, R141 ;  /* 0x0000008da4b57221 */ /* 0x040fe40000010100 */
[----:B------:R-:W-:Y:S02]  /*1430*/  FADD.FTZ R199, -R164, R142 ;  /* 0x0000008ea4c77221 */ /* 0x000fe40000010100 */
[----:B------:R-:W-:Y:S02]  /*1440*/  FMUL.FTZ R163, R2, R163 ;  /* 0x000000a302a37220 */ /* 0x000fe40000410000 */
[----:B---3--:R-:W-:-:S02]  /*1450*/  FMUL.FTZ R182, R30, R144 ;  /* 0x000000901eb67220 */ /* 0x008fc40000410000 */
[----:B------:R-:W-:Y:S02]  /*1460*/  FADD.FTZ R143, -R164, R143 ;  /* 0x0000008fa48f7221 */ /* 0x000fe40000010100 */
[C---:B------:R-:W-:Y:S02]  /*1470*/  FMUL.FTZ R164, R2.reuse, R181 ;  /* 0x000000b502a47220 */ /* 0x040fe40000410000 */
[----:B------:R-:W-:Y:S02]  /*1480*/  FMUL.FTZ R181, R2, R199 ;  /* 0x000000c702b57220 */ /* 0x000fe40000410000 */
[----:B------:R-:W-:Y:S02]  /*1490*/  FMUL.FTZ R199, R29, R145 ;  /* 0x000000911dc77220 */ /* 0x000fe40000410000 */
[----:B------:R-:W-:Y:S02]  /*14a0*/  FADD.FTZ R140, R221, R182 ;  /* 0x000000b6dd8c7221 */ /* 0x000fe40000010000 */
[----:B------:R-:W-:-:S02]  /*14b0*/  FFMA.FTZ R219, R163, R182, R219 ;  /* 0x000000b6a3db7223 */ /* 0x000fc400000100db */
[----:B------:R-:W-:Y:S02]  /*14c0*/  FMUL.FTZ R214, R28, R146 ;  /* 0x000000921cd67220 */ /* 0x000fe40000410000 */
[----:B------:R-:W-:Y:S02]  /*14d0*/  FADD.FTZ R141, R140, R199 ;  /* 0x000000c78c8d7221 */ /* 0x000fe40000010000 */
[----:B------:R-:W-:Y:S02]  /*14e0*/  FFMA.FTZ R219, R164, R199, R219 ;  /* 0x000000c7a4db7223 */ /* 0x000fe400000100db */
[----:B0-----:R-:W-:Y:S02]  /*14f0*/  FMUL.FTZ R212, R2, R143 ;  /* 0x0000008f02d47220 */ /* 0x001fe40000410000 */
        /* <DEDUP_REMOVED lines=13> */
.L_x_9943:
[----:B------:R-:W-:Y:S05]  /*15d0*/  BSYNC B2 ;  /* 0x0000000000027941 */ /* 0x000fea0003800000 */
.L_x_9942:
        /* <DEDUP_REMOVED lines=11> */
[----:B------:R-:W-:-:S05]  /*1690*/  @P4 IMAD.WIDE.U32 R210, R220, R169, c[0x0][0x218] ;  /* 0x00008600dcd24625 */ /* 0x000fca00078e00a9 */
        /* <DEDUP_REMOVED lines=12> */
[----:B------:R-:W-:-:S02]  /*1760*/  FADD.FTZ R140, R221, R180 ;  /* 0x000000b4dd8c7221 */ /* 0x000fc40000010000 */
[----:B------:R-:W-:Y:S02]  /*1770*/  FFMA.FTZ R219, R161, R180, R219 ;  /* 0x000000b4a1db7223 */ /* 0x000fe400000100db */
[----:B0-----:R-:W-:Y:S02]  /*1780*/  FMUL.FTZ R210, R24, R146 ;  /* 0x0000009218d27220 */ /* 0x001fe40000410000 */
        /* <DEDUP_REMOVED lines=16> */
.L_x_9945:
[----:B------:R-:W-:Y:S05]  /*1890*/  BSYNC B2 ;  /* 0x0000000000027941 */ /* 0x000fea0003800000 */
.L_x_9944:
        /* <DEDUP_REMOVED lines=43> */
.L_x_9947:
[----:B------:R-:W-:Y:S05]  /*1b50*/  BSYNC B2 ;  /* 0x0000000000027941 */ /* 0x000fea0003800000 */
.L_x_9946:
[----:B------:R-:W-:Y:S01]  /*1b60*/  BSSY B2, `(.L_x_9948) ;  /* 0x000002a000027945 */ /* 0x000fe20003800000 */
        /* <DEDUP_REMOVED lines=41> */
.L_x_9949:
[----:B------:R-:W-:Y:S05]  /*1e00*/  BSYNC B2 ;  /* 0x0000000000027941 */ /* 0x000fea0003800000 */
.L_x_9948:
        /* <DEDUP_REMOVED lines=42> */
.L_x_9951:
[----:B------:R-:W-:Y:S05]  /*20b0*/  BSYNC B2 ;  /* 0x0000000000027941 */ /* 0x000fea0003800000 */
.L_x_9950:
        /* <DEDUP_REMOVED lines=42> */
.L_x_9953:
[----:B0-----:R-:W-:Y:S05]  /*2360*/  BSYNC B2 ;  /* 0x0000000000027941 */ /* 0x001fea0003800000 */
.L_x_9952:
[----:B------:R-:W-:-:S13]  /*2370*/  ISETP.GE.U32.AND P4, PT, R149, 0x100, PT ;  /* 0x000001009500780c */ /* 0x000fda0003f86070 */
        /* <DEDUP_REMOVED lines=11> */
[C---:B--2---:R-:W-:Y:S02]  /*2430*/  FADD.FTZ R167, -R217.reuse, R140 ;  /* 0x0000008cd9a77221 */ /* 0x044fe40000010100 */
[C---:B------:R-:W-:Y:S02]  /*2440*/  FADD.FTZ R169, -R217.reuse, R141 ;  /* 0x0000008dd9a97221 */ /* 0x040fe40000010100 */
[----:B------:R-:W-:Y:S02]  /*2450*/  FMUL.FTZ R167, R2, R167 ;  /* 0x000000a702a77220 */ /* 0x000fe40000410000 */
[----:B---3--:R-:W-:Y:S02]  /*2460*/  FMUL.FTZ R170, R6, R144 ;  /* 0x0000009006aa7220 */ /* 0x008fe40000410000 */
        /* <DEDUP_REMOVED lines=24> */
.L_x_9939:
[----:B0-----:R-:W-:Y:S05]  /*25f0*/  BSYNC B1 ;  /* 0x0000000000017941 */ /* 0x001fea0003800000 */
.L_x_9916:
[----:B------:R-:W-:Y:S05]  /*2600*/  BRA.DIV ~URZ, `(.L_x_9954) ;  /* 0x000039727f007947 */ /* 0x000fea000b800000 */
[----:B------:R0:W1:Y:S02]  /*2610*/  SHFL.BFLY PT, R142, R221, 0x1, 0x1f ;  /* 0x0c201f00dd8e7f89 */ /* 0x00006400000e0000 */
.L_x_10037:
        /* <DEDUP_REMOVED lines=18> */
.L_x_10038:
[----:B-----5:R-:W-:Y:S01]  /*2740*/  ISETP.GE.AND P4, PT, R0, 0x1, PT ;  /* 0x000000010000780c */ /* 0x020fe20003f86270 */
[----:B---3--:R-:W-:Y:S01]  /*2750*/  FADD.FTZ R143, R146, R145 ;  /* 0x00000091928f7221 */ /* 0x008fe20000010000 */
[----:B------:R-:W-:Y:S01]  /*2760*/  LOP3.LUT P5, RZ, R149, 0xffffffe0, RZ, 0xc0, !PT ;  /* 0xffffffe095ff7812 */ /* 0x000fe200078ac0ff */
[----:B--2---:R-:W-:Y:S01]  /*2770*/  FADD.FTZ R140, R140, R147 ;  /* 0x000000938c8c7221 */ /* 0x004fe20000010000 */
[----:B------:R-:W-:Y:S01]  /*2780*/  BSSY B1, `(.L_x_9956) ;  /* 0x000005c000017945 */ /* 0x000fe20003800000 */
[----:B------:R-:W-:Y:S02]  /*2790*/  FMUL.FTZ R143, R143, c[0x0][0x1e0] ;  /* 0x000078008f8f7a20 */ /* 0x000fe40000410000 */
[----:B------:R-:W-:-:S06]  /*27a0*/  FMUL.FTZ R144, R140, c[0x0][0x1e0] ;  /* 0x000078008c907a20 */ /* 0x000fcc0000410000 */
[----:B------:R-:W-:Y:S02]  /*27b0*/  @P4 IADD3 R141, R0, -0x1, RZ ;  /* 0xffffffff008d4810 */ /* 0x000fe40007ffe0ff */
[----:B------:R-:W-:-:S03]  /*27c0*/  @P4 LOP3.LUT R146, R150, 0x1f, RZ, 0xc0, !PT ;  /* 0x0000001f96924812 */ /* 0x000fc600078ec0ff */
[----:B------:R-:W-:-:S05]  /*27d0*/  @P4 IMAD R141, R141, c[0x0][0x168], RZ ;  /* 0x00005a008d8d4a24 */ /* 0x000fca00078e02ff */
[----:B------:R-:W-:-:S04]  /*27e0*/  @P4 SHF.R.S32.HI R142, RZ, 0x1f, R141 ;  /* 0x0000001fff8e4819 */ /* 0x000fc8000001148d */
[----:B------:R-:W-:Y:S01]  /*27f0*/  @P4 LEA.HI R141, R142, R141, RZ, 0x2 ;  /* 0x0000008d8e8d4211 */ /* 0x000fe200078f10ff */
[----:B------:R-:W-:-:S03]  /*2800*/  IMAD.MOV.U32 R142, RZ, RZ, RZ ;  /* 0x000000ffff8e7224 */ /* 0x000fc600078e00ff */
        /* <DEDUP_REMOVED lines=24> */
.L_x_9959:
[----:B------:R-:W-:Y:S05]  /*2990*/  BSYNC B2 ;  /* 0x0000000000027941 */ /* 0x000fea0003800000 */
.L_x_9958:
[----:B------:R-:W-:Y:S01]  /*29a0*/  ISETP.NE.U32.AND P5, PT, RZ, c[0x0][0x258], PT ;  /* 0x00009600ff007a0c */ /* 0x000fe20003fa5070 */
[----:B------:R-:W-:Y:S03]  /*29b0*/  BSSY B2, `(.L_x_9960) ;  /* 0x000000c000027945 */ /* 0x000fe60003800000 */
[----:B------:R-:W-:-:S04]  /*29c0*/  ISETP.NE.AND.EX P5, PT, RZ, c[0x0][0x25c], PT, P5 ;  /* 0x00009700ff007a0c */ /* 0x000fc80003fa5350 */
[----:B------:R-:W-:Y:S01]  /*29d0*/  SEL R132, R145, R132, P5 ;  /* 0x0000008491847207 */ /* 0x000fe20002800000 */
        /* <DEDUP_REMOVED lines=9> */
.L_x_9961:
[----:B------:R-:W-:Y:S05]  /*2a70*/  BSYNC B2 ;  /* 0x0000000000027941 */ /* 0x000fea0003800000 */
.L_x_9960:
[----:B------:R-:W-:Y:S01]  /*2a80*/  BSSY B2, `(.L_x_9962) ;  /* 0x000000b000027945 */ /* 0x000fe20003800000 */
        /* <DEDUP_REMOVED lines=10> */
.L_x_9963:
[----:B------:R-:W-:Y:S05]  /*2b30*/  BSYNC B2 ;  /* 0x0000000000027941 */ /* 0x000fea0003800000 */
.L_x_9962:
        /* <DEDUP_REMOVED lines=11> */
.L_x_9965:
[----:B------:R-:W-:Y:S05]  /*2bf0*/  BSYNC B2 ;  /* 0x0000000000027941 */ /* 0x000fea0003800000 */
.L_x_9964:
[----:B------:R-:W-:Y:S01]  /*2c00*/  SEL R135, R168, R135, P5 ;  /* 0x00000087a8877207 */ /* 0x000fe20002800000 */
[----:B------:R-:W-:Y:S01]  /*2c10*/  FMUL.FTZ R145, R145, c[0x0][0x1ec] ;  /* 0x00007b0091917a20 */ /* 0x000fe20000410000 */
[----:B------:R-:W-:Y:S01]  /*2c20*/  ISETP.NE.U32.AND P5, PT, RZ, c[0x0][0x258], PT ;  /* 0x00009600ff007a0c */ /* 0x000fe20003fa5070 */
[----:B------:R-:W-:Y:S02]  /*2c30*/  FMUL.FTZ R146, R146, c[0x0][0x1ec] ;  /* 0x00007b0092927a20 */ /* 0x000fe40000410000 */
[----:B------:R-:W-:Y:S01]  /*2c40*/  FMUL.FTZ R147, R147, c[0x0][0x1ec] ;  /* 0x00007b0093937a20 */ /* 0x000fe20000410000 */
[----:B------:R-:W-:Y:S01]  /*2c50*/  ISETP.NE.AND.EX P5, PT, RZ, c[0x0][0x25c], PT, P5 ;  /* 0x00009700ff007a0c */ /* 0x000fe20003fa5350 */
[----:B------:R-:W-:-:S12]  /*2c60*/  FMUL.FTZ R168, R168, c[0x0][0x1ec] ;  /* 0x00007b00a8a87a20 */ /* 0x000fd80000410000 */
[----:B------:R-:W-:-:S05]  /*2c70*/  @P5 MOV R140, 0x10 ;  /* 0x00000010008c5802 */ /* 0x000fca0000000f00 */
[C---:B------:R-:W-:Y:S01]  /*2c80*/  @P5 IMAD.WIDE.U32 R140, R151.reuse, R140, c[0x0][0x258] ;  /* 0x00009600978c5625 */ /* 0x040fe200078e008c */
[----:B------:R-:W-:-:S04]  /*2c90*/  IADD3 R151, R151, 0x20, RZ ;  /* 0x0000002097977810 */ /* 0x000fc80007ffe0ff */
[----:B------:R1:W-:Y:S01]  /*2ca0*/  @P5 STG.E.128 [R140.64], R132 ;  /* 0x000000848c005986 */ /* 0x0003e2000c101d04 */
[----:B------:R-:W-:-:S04]  /*2cb0*/  ISETP.GT.AND P5, PT, R0, RZ, PT ;  /* 0x000000ff0000720c */ /* 0x000fc80003fa4270 */
[----:B------:R-:W-:Y:S02]  /*2cc0*/  SEL R136, R145, R136, P5 ;  /* 0x0000008891887207 */ /* 0x000fe40002800000 */
[----:B------:R-:W-:Y:S02]  /*2cd0*/  @P4 MOV R145, 0x10 ;  /* 0x0000001000914802 */ /* 0x000fe40000000f00 */
[----:B------:R-:W-:Y:S02]  /*2ce0*/  SEL R137, R146, R137, P5 ;  /* 0x0000008992897207 */ /* 0x000fe40002800000 */
[----:B------:R-:W-:Y:S02]  /*2cf0*/  SEL R138, R147, R138, P5 ;  /* 0x0000008a938a7207 */ /* 0x000fe40002800000 */
[----:B------:R-:W-:Y:S01]  /*2d00*/  SEL R139, R168, R139, P5 ;  /* 0x0000008ba88b7207 */ /* 0x000fe20002800000 */
[C---:B-1----:R-:W-:Y:S01]  /*2d10*/  @P4 IMAD.WIDE.U32 R140, R142.reuse, R145, c[0x0][0x248] ;  /* 0x000092008e8c4625 */ /* 0x042fe200078e0091 */
[----:B------:R-:W-:-:S04]  /*2d20*/  IADD3 R142, R142, 0x20, RZ ;  /* 0x000000208e8e7810 */ /* 0x000fc80007ffe0ff */
[----:B------:R1:W-:Y:S03]  /*2d30*/  @P4 STG.E.128 [R140.64], R136 ;  /* 0x000000888c004986 */ /* 0x0003e6000c101d04 */
.L_x_9957:
[----:B------:R-:W-:Y:S05]  /*2d40*/  BSYNC B1 ;  /* 0x0000000000017941 */ /* 0x000fea0003800000 */
.L_x_9956:
[----:B------:R-:W-:Y:S01]  /*2d50*/  ISETP.GE.U32.AND P5, PT, R149, 0x40, PT ;  /* 0x000000409500780c */ /* 0x000fe20003fa6070 */
[----:B------:R-:W-:-:S12]  /*2d60*/  BSSY B1, `(.L_x_9966) ;  /* 0x000004d000017945 */ /* 0x000fd80003800000 */
[----:B------:R-:W-:Y:S05]  /*2d70*/  @!P5 BRA `(.L_x_9967) ;  /* 0x000004b00000d947 */ /* 0x000fea0003800000 */
[----:B------:R-:W-:Y:S01]  /*2d80*/  ISETP.NE.AND P5, PT, R35, RZ, PT ;  /* 0x000000ff2300720c */ /* 0x000fe20003fa5270 */
[----:B------:R-:W-:Y:S03]  /*2d90*/  BSSY B2, `(.L_x_9968) ;  /* 0x0000015000027945 */ /* 0x000fe60003800000 */
[----:B------:R-:W-:Y:S02]  /*2da0*/  FSEL R169, R143, RZ, !P5 ;  /* 0x000000ff8fa97208 */ /* 0x000fe40006800000 */
        /* <DEDUP_REMOVED lines=19> */
.L_x_9969:
[----:B------:R-:W-:Y:S05]  /*2ee0*/  BSYNC B2 ;  /* 0x0000000000027941 */ /* 0x000fea0003800000 */
.L_x_9968:
[----:B------:R-:W-:Y:S01]  /*2ef0*/  ISETP.NE.U32.AND P5, PT, RZ, c[0x0][0x258], PT ;  /* 0x00009600ff007a0c */ /* 0x000fe20003fa5070 */
[----:B------:R-:W-:Y:S03]  /*2f00*/  BSSY B2, `(.L_x_9970) ;  /* 0x000000a000027945 */ /* 0x000fe60003800000 */
[----:B------:R-:W-:-:S04]  /*2f10*/  ISETP.NE.AND.EX P5, PT, RZ, c[0x0][0x25c], PT, P5 ;  /* 0x00009700ff007a0c */ /* 0x000fc80003fa5350 */
        /* <DEDUP_REMOVED lines=8> */
.L_x_9971:
[----:B------:R-:W-:Y:S05]  /*2fa0*/  BSYNC B2 ;  /* 0x0000000000027941 */ /* 0x000fea0003800000 */
.L_x_9970:
        /* <DEDUP_REMOVED lines=9> */
.L_x_9973:
[----:B------:R-:W-:Y:S05]  /*3040*/  BSYNC B2 ;  /* 0x0000000000027941 */ /* 0x000fea0003800000 */
.L_x_9972:
        /* <DEDUP_REMOVED lines=8> */
.L_x_9975:
[----:B------:R-:W-:Y:S05]  /*30d0*/  BSYNC B2 ;  /* 0x0000000000027941 */ /* 0x000fea0003800000 */
.L_x_9974:
[----:B------:R-:W-:Y:S01]  /*30e0*/  SEL R134, R147, R134, P5 ;  /* 0x0000008693867207 */ /* 0x000fe20002800000 */
[----:B------:R-:W-:Y:S01]  /*30f0*/  FMUL.FTZ R145, R145, c[0x0][0x1ec] ;  /* 0x00007b0091917a20 */ /* 0x000fe20000410000 */
[----:B------:R-:W-:Y:S01]  /*3100*/  SEL R135, R168, R135, P5 ;  /* 0x00000087a8877207 */ /* 0x000fe20002800000 */
[----:B------:R-:W-:Y:S01]  /*3110*/  FMUL.FTZ R146, R146, c[0x0][0x1ec] ;  /* 0x00007b0092927a20 */ /* 0x000fe20000410000 */
[----:B------:R-:W-:Y:S01]  /*3120*/  ISETP.NE.U32.AND P5, PT, RZ, c[0x0][0x258], PT ;  /* 0x00009600ff007a0c */ /* 0x000fe20003fa5070 */
[----:B------:R-:W-:Y:S02]  /*3130*/  FMUL.FTZ R147, R147, c[0x0][0x1ec] ;  /* 0x00007b0093937a20 */ /* 0x000fe40000410000 */
[----:B------:R-:W-:Y:S01]  /*3140*/  FMUL.FTZ R168, R168, c[0x0][0x1ec] ;  /* 0x00007b00a8a87a20 */ /* 0x000fe20000410000 */
[----:B------:R-:W-:-:S13]  /*3150*/  ISETP.NE.AND.EX P5, PT, RZ, c[0x0][0x25c], PT, P5 ;  /* 0x00009700ff007a0c */ /* 0x000fda0003fa5350 */
[----:B------:R-:W-:-:S04]  /*3160*/  @P5 IMAD.MOV.U32 R140, RZ, RZ, 0x10 ;  /* 0x00000010ff8c5424 */ /* 0x000fc800078e00ff */
        /* <DEDUP_REMOVED lines=12> */
.L_x_9967:
[----:B------:R-:W-:Y:S05]  /*3230*/  BSYNC B1 ;  /* 0x0000000000017941 */ /* 0x000fea0003800000 */
.L_x_9966:
        /* <DEDUP_REMOVED lines=25> */
.L_x_9979:
[----:B------:R-:W-:Y:S05]  /*33d0*/  BSYNC B2 ;  /* 0x0000000000027941 */ /* 0x000fea0003800000 */
.L_x_9978:
        /* <DEDUP_REMOVED lines=11> */
.L_x_9981:
[----:B------:R-:W-:Y:S05]  /*3490*/  BSYNC B2 ;  /* 0x0000000000027941 */ /* 0x000fea0003800000 */
.L_x_9980:
        /* <DEDUP_REMOVED lines=9> */
.L_x_9983:
[----:B------:R-:W-:Y:S05]  /*3530*/  BSYNC B2 ;  /* 0x0000000000027941 */ /* 0x000fea0003800000 */
.L_x_9982:
        /* <DEDUP_REMOVED lines=8> */
.L_x_9985:
[----:B------:R-:W-:Y:S05]  /*35c0*/  BSYNC B2 ;  /* 0x0000000000027941 */ /* 0x000fea0003800000 */
.L_x_9984:
        /* <DEDUP_REMOVED lines=8> */
[----:B------:R-:W-:-:S05]  /*3650*/  @P5 MOV R140, 0x10 ;  /* 0x00000010008c5802 */ /* 0x000fca0000000f00 */
[C---:B------:R-:W-:Y:S01]  /*3660*/  @P5 IMAD.WIDE.U32 R140, R151.reuse, R140, c[0x0][0x258] ;  /* 0x00009600978c5625 */ /* 0x040fe200078e008c */
[----:B------:R-:W-:-:S04]  /*3670*/  IADD3 R151, R151, 0x20, RZ ;  /* 0x0000002097977810 */ /* 0x000fc80007ffe0ff */
[----:B------:R1:W-:Y:S01]  /*3680*/  @P5 STG.E.128 [R140.64], R132 ;  /* 0x000000848c005986 */ /* 0x0003e2000c101d04 */
[----:B------:R-:W-:-:S04]  /*3690*/  ISETP.GT.AND P5, PT, R0, RZ, PT ;  /* 0x000000ff0000720c */ /* 0x000fc80003fa4270 */
[----:B------:R-:W-:Y:S01]  /*36a0*/  SEL R136, R145, R136, P5 ;  /* 0x0000008891887207 */ /* 0x000fe20002800000 */
[----:B------:R-:W-:Y:S01]  /*36b0*/  @P4 IMAD.MOV.U32 R145, RZ, RZ, 0x10 ;  /* 0x00000010ff914424 */ /* 0x000fe200078e00ff */
[----:B------:R-:W-:Y:S02]  /*36c0*/  SEL R137, R146, R137, P5 ;  /* 0x0000008992897207 */ /* 0x000fe40002800000 */
[----:B------:R-:W-:Y:S02]  /*36d0*/  SEL R138, R147, R138, P5 ;  /* 0x0000008a938a7207 */ /* 0x000fe40002800000 */
[----:B------:R-:W-:Y:S01]  /*36e0*/  SEL R139, R168, R139, P5 ;  /* 0x0000008ba88b7207 */ /* 0x000fe20002800000 */
[C---:B-1----:R-:W-:Y:S01]  /*36f0*/  @P4 IMAD.WIDE.U32 R140, R142.reuse, R145, c[0x0][0x248] ;  /* 0x000092008e8c4625 */ /* 0x042fe200078e0091 */
[----:B------:R-:W-:-:S04]  /*3700*/  IADD3 R142, R142, 0x20, RZ ;  /* 0x000000208e8e7810 */ /* 0x000fc80007ffe0ff */
[----:B------:R1:W-:Y:S03]  /*3710*/  @P4 STG.E.128 [R140.64], R136 ;  /* 0x000000888c004986 */ /* 0x0003e6000c101d04 */
.L_x_9977:
[----:B------:R-:W-:Y:S05]  /*3720*/  BSYNC B1 ;  /* 0x0000000000017941 */ /* 0x000fea0003800000 */
.L_x_9976:
        /* <DEDUP_REMOVED lines=25> */
.L_x_9989:
[----:B------:R-:W-:Y:S05]  /*38c0*/  BSYNC B2 ;  /* 0x0000000000027941 */ /* 0x000fea0003800000 */
.L_x_9988:
        /* <DEDUP_REMOVED lines=11> */
.L_x_9991:
[----:B------:R-:W-:Y:S05]  /*3980*/  BSYNC B2 ;  /* 0x0000000000027941 */ /* 0x000fea0003800000 */
.L_x_9990:
        /* <DEDUP_REMOVED lines=9> */
.L_x_9993:
[----:B------:R-:W-:Y:S05]  /*3a20*/  BSYNC B2 ;  /* 0x0000000000027941 */ /* 0x000fea0003800000 */
.L_x_9992:
        /* <DEDUP_REMOVED lines=8> */
.L_x_9995:
[----:B------:R-:W-:Y:S05]  /*3ab0*/  BSYNC B2 ;  /* 0x0000000000027941 */ /* 0x000fea0003800000 */
.L_x_9994:
        /* <DEDUP_REMOVED lines=21> */
.L_x_9987:
[----:B------:R-:W-:Y:S05]  /*3c10*/  BSYNC B1 ;  /* 0x0000000000017941 */ /* 0x000fea0003800000 */
.L_x_9986:
[----:B------:R-:W-:Y:S01]  /*3c20*/  BSSY B1, `(.L_x_9996) ;  /* 0x000004d000017945 */ /* 0x000fe20003800000 */
        /* <DEDUP_REMOVED lines=23> */
.L_x_9999:
[----:B------:R-:W-:Y:S05]  /*3da0*/  BSYNC B2 ;  /* 0x0000000000027941 */ /* 0x000fea0003800000 */
.L_x_9998:
        /* <DEDUP_REMOVED lines=11> */
.L_x_10001:
[----:B------:R-:W-:Y:S05]  /*3e60*/  BSYNC B2 ;  /* 0x0000000000027941 */ /* 0x000fea0003800000 */
.L_x_10000:
        /* <DEDUP_REMOVED lines=9> */
.L_x_10003:
[----:B------:R-:W-:Y:S05]  /*3f00*/  BSYNC B2 ;  /* 0x0000000000027941 */ /* 0x000fea0003800000 */
.L_x_10002:
        /* <DEDUP_REMOVED lines=8> */
.L_x_10005:
[----:B------:R-:W-:Y:S05]  /*3f90*/  BSYNC B2 ;  /* 0x0000000000027941 */ /* 0x000fea0003800000 */
.L_x_10004:
        /* <DEDUP_REMOVED lines=21> */
.L_x_9997:
[----:B------:R-:W-:Y:S05]  /*40f0*/  BSYNC B1 ;  /* 0x0000000000017941 */ /* 0x000fea0003800000 */
.L_x_9996:
        /* <DEDUP_REMOVED lines=24> */
.L_x_10009:
[----:B------:R-:W-:Y:S05]  /*4280*/  BSYNC B2 ;  /* 0x0000000000027941 */ /* 0x000fea0003800000 */
.L_x_10008:
        /* <DEDUP_REMOVED lines=11> */
.L_x_10011:
[----:B------:R-:W-:Y:S05]  /*4340*/  BSYNC B2 ;  /* 0x0000000000027941 */ /* 0x000fea0003800000 */
.L_x_10010:
        /* <DEDUP_REMOVED lines=9> */
.L_x_10013:
[----:B------:R-:W-:Y:S05]  /*43e0*/  BSYNC B2 ;  /* 0x0000000000027941 */ /* 0x000fea0003800000 */
.L_x_10012:
        /* <DEDUP_REMOVED lines=8> */
.L_x_10015:
[----:B------:R-:W-:Y:S05]  /*4470*/  BSYNC B2 ;  /* 0x0000000000027941 */ /* 0x000fea0003800000 */
.L_x_10014:
        /* <DEDUP_REMOVED lines=21> */
.L_x_10007:
[----:B------:R-:W-:Y:S05]  /*45d0*/  BSYNC B1 ;  /* 0x0000000000017941 */ /* 0x000fea0003800000 */
.L_x_10006:
        /* <DEDUP_REMOVED lines=24> */
.L_x_10019:
[----:B------:R-:W-:Y:S05]  /*4760*/  BSYNC B2 ;  /* 0x0000000000027941 */ /* 0x000fea0003800000 */
.L_x_10018:
        /* <DEDUP_REMOVED lines=11> */
.L_x_10021:
[----:B------:R-:W-:Y:S05]  /*4820*/  BSYNC B2 ;  /* 0x0000000000027941 */ /* 0x000fea0003800000 */
.L_x_10020:
        /* <DEDUP_REMOVED lines=9> */
.L_x_10023:
[----:B------:R-:W-:Y:S05]  /*48c0*/  BSYNC B2 ;  /* 0x0000000000027941 */ /* 0x000fea0003800000 */
.L_x_10022:
        /* <DEDUP_REMOVED lines=8> */
.L_x_10025:
[----:B------:R-:W-:Y:S05]  /*4950*/  BSYNC B2 ;  /* 0x0000000000027941 */ /* 0x000fea0003800000 */
.L_x_10024:
        /* <DEDUP_REMOVED lines=21> */
.L_x_10017:
[----:B------:R-:W-:Y:S05]  /*4ab0*/  BSYNC B1 ;  /* 0x0000000000017941 */ /* 0x000fea0003800000 */
.L_x_10016:
[----:B------:R-:W-:Y:S01]  /*4ac0*/  ISETP.GE.U32.AND P5, PT, R149, 0x100, PT ;  /* 0x000001009500780c */ /* 0x000fe20003fa6070 */
[----:B------:R-:W-:-:S12]  /*4ad0*/  BSSY B1, `(.L_x_10026) ;  /* 0x000004b000017945 */ /* 0x000fd80003800000 */
[----:B------:R-:W-:Y:S05]  /*4ae0*/  @!P5 BRA `(.L_x_10027) ;  /* 0x000004900000d947 */ /* 0x000fea0003800000 */
[----:B------:R-:W-:Y:S01]  /*4af0*/  ISETP.NE.AND P5, PT, R35, RZ, PT ;  /* 0x000000ff2300720c */ /* 0x000fe20003fa5270 */
[----:B------:R-:W-:Y:S03]  /*4b00*/  BSSY B2, `(.L_x_10028) ;  /* 0x0000015000027945 */ /* 0x000fe60003800000 */
[----:B-1----:R-:W-:Y:S02]  /*4b10*/  FSEL R147, R143, RZ, !P5 ;  /* 0x000000ff8f937208 */ /* 0x002fe40006800000 */
        /* <DEDUP_REMOVED lines=19> */
.L_x_10029:
[----:B------:R-:W-:Y:S05]  /*4c50*/  BSYNC B2 ;  /* 0x0000000000027941 */ /* 0x000fea0003800000 */
.L_x_10028:
        /* <DEDUP_REMOVED lines=11> */
.L_x_10031:
[----:B------:R-:W-:Y:S05]  /*4d10*/  BSYNC B2 ;  /* 0x0000000000027941 */ /* 0x000fea0003800000 */
.L_x_10030:
        /* <DEDUP_REMOVED lines=9> */
.L_x_10033:
[----:B------:R-:W-:Y:S05]  /*4db0*/  BSYNC B2 ;  /* 0x0000000000027941 */ /* 0x000fea0003800000 */
.L_x_10032:
        /* <DEDUP_REMOVED lines=8> */
.L_x_10035:
[----:B------:R-:W-:Y:S05]  /*4e40*/  BSYNC B2 ;  /* 0x0000000000027941 */ /* 0x000fea0003800000 */
.L_x_10034:
[----:B------:R-:W-:Y:S01]  /*4e50*/  ISETP.NE.U32.AND P3, PT, RZ, c[0x0][0x258], PT ;  /* 0x00009600ff007a0c */ /* 0x000fe20003f65070 */
[----:B------:R-:W-:Y:S01]  /*4e60*/  FMUL.FTZ R143, R143, c[0x0][0x1ec] ;  /* 0x00007b008f8f7a20 */ /* 0x000fe20000410000 */
[C---:B------:R-:W-:Y:S01]  /*4e70*/  SEL R134, R145.reuse, R134, P5 ;  /* 0x0000008691867207 */ /* 0x040fe20002800000 */
[----:B------:R-:W-:Y:S01]  /*4e80*/  FMUL.FTZ R146, R146, c[0x0][0x1ec] ;  /* 0x00007b0092927a20 */ /* 0x000fe20000410000 */
[----:B------:R-:W-:Y:S01]  /*4e90*/  ISETP.NE.AND.EX P3, PT, RZ, c[0x0][0x25c], PT, P3 ;  /* 0x00009700ff007a0c */ /* 0x000fe20003f65330 */
[----:B------:R-:W-:Y:S01]  /*4ea0*/  FMUL.FTZ R145, R145, c[0x0][0x1ec] ;  /* 0x00007b0091917a20 */ /* 0x000fe20000410000 */
[C---:B------:R-:W-:Y:S01]  /*4eb0*/  SEL R135, R168.reuse, R135, P5 ;  /* 0x00000087a8877207 */ /* 0x040fe20002800000 */
[----:B------:R-:W-:-:S10]  /*4ec0*/  FMUL.FTZ R168, R168, c[0x0][0x1ec] ;  /* 0x00007b00a8a87a20 */ /* 0x000fd40000410000 */
[----:B------:R-:W-:-:S04]  /*4ed0*/  @P3 IMAD.MOV.U32 R140, RZ, RZ, 0x10 ;  /* 0x00000010ff8c3424 */ /* 0x000fc800078e00ff */
[----:B------:R-:W-:-:S05]  /*4ee0*/  @P3 IMAD.WIDE.U32 R140, R151, R140, c[0x0][0x258] ;  /* 0x00009600978c3625 */ /* 0x000fca00078e008c */
[----:B------:R1:W-:Y:S01]  /*4ef0*/  @P3 STG.E.128 [R140.64], R132 ;  /* 0x000000848c003986 */ /* 0x0003e2000c101d04 */
[----:B------:R-:W-:-:S04]  /*4f00*/  ISETP.GT.AND P3, PT, R0, RZ, PT ;  /* 0x000000ff0000720c */ /* 0x000fc80003f64270 */
[----:B------:R-:W-:Y:S02]  /*4f10*/  SEL R136, R143, R136, P3 ;  /* 0x000000888f887207 */ /* 0x000fe40001800000 */
[----:B------:R-:W-:Y:S02]  /*4f20*/  @P4 MOV R143, 0x10 ;  /* 0x00000010008f4802 */ /* 0x000fe40000000f00 */
[----:B------:R-:W-:Y:S02]  /*4f30*/  SEL R137, R146, R137, P3 ;  /* 0x0000008992897207 */ /* 0x000fe40001800000 */
[----:B------:R-:W-:Y:S02]  /*4f40*/  SEL R138, R145, R138, P3 ;  /* 0x0000008a918a7207 */ /* 0x000fe40001800000 */
[----:B------:R-:W-:Y:S01]  /*4f50*/  SEL R139, R168, R139, P3 ;  /* 0x0000008ba88b7207 */ /* 0x000fe20001800000 */
[----:B-1----:R-:W-:-:S05]  /*4f60*/  @P4 IMAD.WIDE.U32 R140, R142, R143, c[0x0][0x248] ;  /* 0x000092008e8c4625 */ /* 0x002fca00078e008f */
[----:B------:R1:W-:Y:S02]  /*4f70*/  @P4 STG.E.128 [R140.64], R136 ;  /* 0x000000888c004986 */ /* 0x0003e4000c101d04 */
.L_x_10027:
[----:B------:R-:W-:Y:S05]  /*4f80*/  BSYNC B1 ;  /* 0x0000000000017941 */ /* 0x000fea0003800000 */
.L_x_10026:
[----:B-1----:R-:W-:-:S05]  /*4f90*/  MOV R141, c[0x0][0x160] ;  /* 0x00005800008d7a02 */ /* 0x002fca0000000f00 */
[----:B------:R-:W-:-:S05]  /*4fa0*/  IMAD R148, R141, 0x4, R148 ;  /* 0x000000048d947824 */ /* 0x000fca00078e0294 */
[----:B------:R-:W-:-:S13]  /*4fb0*/  ISETP.GE.AND P3, PT, R148, c[0x0][0x164], PT ;  /* 0x0000590094007a0c */ /* 0x000fda0003f66270 */
[----:B0-----:R-:W-:Y:S01]  /*4fc0*/  @P3 CALL.REL.NOINC `(.L_x_9915) ;  /* 0x0000001000003944 */ /* 0x001fe20003c00000 */
[----:B------:R-:W-:Y:S05]  /*4fd0*/  BRA `(.L_x_10036) ;  /* 0xffffba2000007947 */ /* 0x000fea000383ffff */
.L_x_9915:
[----:B0-----:R-:W-:Y:S05]  /*4fe0*/  BSYNC B0 ;  /* 0x0000000000007941 */ /* 0x001fea0003800000 */
.L_x_9914:
        /* <DEDUP_REMOVED lines=15> */
[----:B------:R-:W-:Y:S04]  /*50e0*/  STS.128 [R0.X16+0x800], R76 ;  /* 0x0008004c00007388 */ /* 0x000fe8000000cc00 */
[----:B------:R-:W-:Y:S04]  /*50f0*/  STS.128 [R0.X16+0xa00], R80 ;  /* 0x000a005000007388 */ /* 0x000fe8000000cc00 */
[----:B------:R-:W-:Y:S04]  /*5100*/  STS.128 [R0.X16+0xc00], R84 ;  /* 0x000c005400007388 */ /* 0x000fe8000000cc00 */
[----:B------:R-:W-:Y:S04]  /*5110*/  STS.128 [R0.X16+0xe00], R88 ;  /* 0x000e005800007388 */ /* 0x000fe8000000cc00 */
        /* <DEDUP_REMOVED lines=73> */
[----:B0-----:R-:W-:-:S03]  /*55b0*/  IMAD R43, R34, c[0x0][0x168], RZ ;  /* 0x00005a00222b7a24 */ /* 0x001fc600078e02ff */
[----:B------:R0:W-:Y:S04]  /*55c0*/  STS.128 [R0.X16+0xe00], R60 ;  /* 0x000e003c00007388 */ /* 0x0001e8000000cc00 */
[----:B------:R-:W-:Y:S01]  /*55d0*/  BAR.SYNC.DEFER_BLOCKING 0x0 ;  /* 0x0000000000007b1d */ /* 0x000fe20000010000 */
[----:B------:R-:W-:-:S04]  /*55e0*/  IADD3 R43, P0, R43, R150, RZ ;  /* 0x000000962b2b7210 */ /* 0x000fc80007f1e0ff */
[C---:B------:R-:W-:Y:S02]  /*55f0*/  SHF.L.U32 R38, R43.reuse, 0x2, RZ ;  /* 0x000000022b267819 */ /* 0x040fe400000006ff */
[----:B0-----:R-:W-:Y:S02]  /*5600*/  IADD3.X R0, RZ, RZ, RZ, P0, !PT ;  /* 0x000000ffff007210 */ /* 0x001fe400007fe4ff */
[C---:B------:R-:W-:Y:S02]  /*5610*/  IADD3 R40, P0, R38.reuse, c[0x0][0x228], RZ ;  /* 0x00008a0026287a10 */ /* 0x040fe40007f1e0ff */
[----:B------:R-:W-:Y:S02]  /*5620*/  SHF.L.U64.HI R43, R43, 0x2, R0 ;  /* 0x000000022b2b7819 */ /* 0x000fe40000010200 */
[----:B------:R-:W-:Y:S01]  /*5630*/  IADD3 R38, P1, R38, c[0x0][0x220], RZ ;  /* 0x0000880026267a10 */ /* 0x000fe20007f3e0ff */
[----:B------:R-:W-:Y:S01]  /*5640*/  @P5 IMAD.MOV.U32 R2, RZ, RZ, R40 ;  /* 0x000000ffff025224 */ /* 0x000fe200078e0028 */
[----:B------:R-:W-:-:S02]  /*5650*/  IADD3.X R45, R43, c[0x0][0x22c], RZ, P0, !PT ;  /* 0x00008b002b2d7a10 */ /* 0x000fc400007fe4ff */
[----:B------:R-:W-:Y:S01]  /*5660*/  ISETP.GE.U32.AND P0, PT, R32, 0x100, PT ;  /* 0x000001002000780c */ /* 0x000fe20003f06070 */
[----:B------:R-:W0:Y:S01]  /*5670*/  LDS R4, [R150.X4] ;  /* 0x0000000096047984 */ /* 0x000e220000004800 */
[----:B------:R-:W-:Y:S02]  /*5680*/  @P5 MOV R3, R45 ;  /* 0x0000002d00035202 */ /* 0x000fe40000000f00 */
        /* <DEDUP_REMOVED lines=26> */
[----:B---3--:R-:W-:Y:S01]  /*5830*/  @P5 MOV R2, R38 ;  /* 0x0000002600025202 */ /* 0x008fe20000000f00 */
[----:B------:R-:W-:Y:S01]  /*5840*/  @P5 IMAD.MOV.U32 R3, RZ, RZ, R43 ;  /* 0x000000ffff035224 */ /* 0x000fe200078e002b */
[----:B------:R-:W-:Y:S01]  /*5850*/  @P5 IADD3 R38, P6, R38, 0x200, RZ ;  /* 0x0000020026265810 */ /* 0x000fe20007fde0ff */
[----:B------:R-:W3:Y:S01]  /*5860*/  LDS R21, [R150.X4+0x2800] ;  /* 0x0028000096157984 */ /* 0x000ee20000004800 */
[----:B------:R-:W-:Y:S02]  /*5870*/  FADD.FTZ R13, R13, R16 ;  /* 0x000000100d0d7221 */ /* 0x000fe40000010000 */
[----:B------:R-:W-:Y:S01]  /*5880*/  @P5 IADD3.X R43, RZ, R43, RZ, P6, !PT ;  /* 0x0000002bff2b5210 */ /* 0x000fe200037fe4ff */
[----:B------:R1:W-:Y:S01]  /*5890*/  @P5 STG.E [R2.64], R29 ;  /* 0x0000001d02005986 */ /* 0x0003e2000c101904 */
[----:B------:R-:W-:Y:S02]  /*58a0*/  @P0 MOV R4, R38 ;  /* 0x0000002600040202 */ /* 0x000fe40000000f00 */
[----:B------:R-:W-:Y:S01]  /*58b0*/  ISETP.GE.U32.AND P5, PT, R32, 0x380, PT ;  /* 0x000003802000780c */ /* 0x000fe20003fa6070 */
[----:B------:R-:W3:Y:S01]  /*58c0*/  LDS R29, [R150.X4+0x400] ;  /* 0x00040000961d7984 */ /* 0x000ee20000004800 */
[----:B------:R-:W-:-:S02]  /*58d0*/  @P0 IMAD.MOV.U32 R5, RZ, RZ, R43 ;  /* 0x000000ffff050224 */ /* 0x000fc400078e002b */
[----:B0-----:R-:W-:Y:S01]  /*58e0*/  FADD.FTZ R13, R13, R18 ;  /* 0x000000120d0d7221 */ /* 0x001fe20000010000 */
[----:B------:R-:W0:Y:S01]  /*58f0*/  LDS R27, [R150.X4+0x3800] ;  /* 0x00380000961b7984 */ /* 0x000e220000004800 */
[----:B-1----:R-:W-:Y:S01]  /*5900*/  @P0 IMAD.MOV.U32 R2, RZ, RZ, R40 ;  /* 0x000000ffff020224 */ /* 0x002fe200078e0028 */
[----:B------:R-:W-:Y:S02]  /*5910*/  @P0 IADD3 R40, P6, R40, 0x200, RZ ;  /* 0x0000020028280810 */ /* 0x000fe40007fde0ff */
[----:B------:R-:W-:Y:S01]  /*5920*/  LDS R17, [R150.X4+0x1a00] ;  /* 0x001a000096117984 */ /* 0x000fe20000004800 */
[-C--:B------:R-:W-:Y:S01]  /*5930*/  @P0 MOV R3, R45.reuse ;  /* 0x0000002d00030202 */ /* 0x080fe20000000f00 */
[----:B------:R-:W-:Y:S01]  /*5940*/  FADD.FTZ R14, RZ, R14 ;  /* 0x0000000eff0e7221 */ /* 0x000fe20000010000 */
[----:B------:R-:W-:Y:S01]  /*5950*/  @P0 IADD3.X R45, RZ, R45, RZ, P6, !PT ;  /* 0x0000002dff2d0210 */ /* 0x000fe200037fe4ff */
[----:B--2---:R-:W-:Y:S01]  /*5960*/  FADD.FTZ R0, R0, R37 ;  /* 0x0000002500007221 */ /* 0x004fe20000010000 */
[----:B------:R-:W-:Y:S01]  /*5970*/  @P0 IADD3 R38, P6, R38, 0x200, RZ ;  /* 0x0000020026260810 */ /* 0x000fe20007fde0ff */
[----:B------:R-:W1:Y:S03]  /*5980*/  LDS R6, [R150.X4+0xc00] ;  /* 0x000c000096067984 */ /* 0x000e660000004800 */
[----:B------:R-:W-:Y:S01]  /*5990*/  @P0 IADD3.X R43, RZ, R43, RZ, P6, !PT ;  /* 0x0000002bff2b0210 */ /* 0x000fe200037fe4ff */
[----:B------:R-:W-:Y:S01]  /*59a0*/  LDS R23, [R150.X4+0x2a00] ;  /* 0x002a000096177984 */ /* 0x000fe20000004800 */
[----:B------:R-:W-:Y:S01]  /*59b0*/  ISETP.GE.U32.AND P6, PT, R32, 0x400, PT ;  /* 0x000004002000780c */ /* 0x000fe20003fc6070 */
[----:B----4-:R-:W-:-:S02]  /*59c0*/  FADD.FTZ R0, R0, R39 ;  /* 0x0000002700007221 */ /* 0x010fc40000010000 */
[----:B------:R-:W2:Y:S01]  /*59d0*/  LDS R32, [R150.X4+0x1400] ;  /* 0x0014000096207984 */ /* 0x000ea20000004800 */
[----:B------:R-:W-:Y:S02]  /*59e0*/  FADD.FTZ R14, R14, R15 ;  /* 0x0000000f0e0e7221 */ /* 0x000fe40000010000 */
[----:B------:R-:W-:Y:S01]  /*59f0*/  FADD.FTZ R41, R0, R41 ;  /* 0x0000002900297221 */ /* 0x000fe20000010000 */
[----:B------:R-:W4:Y:S04]  /*5a00*/  LDS R19, [R150.X4+0x1c00] ;  /* 0x001c000096137984 */ /* 0x000f280000004800 */
[----:B------:R-:W4:Y:S01]  /*5a10*/  LDS R0, [R150.X4+0xa00] ;  /* 0x000a000096007984 */ /* 0x000f220000004800 */
[----:B---3--:R-:W-:-:S03]  /*5a20*/  FADD.FTZ R14, R14, R21 ;  /* 0x000000150e0e7221 */ /* 0x008fc60000010000 */
[----:B------:R3:W-:Y:S01]  /*5a30*/  @P0 STG.E [R2.64], R41 ;  /* 0x0000002902000986 */ /* 0x0007e2000c101904 */
[----:B------:R-:W-:-:S03]  /*5a40*/  FADD.FTZ R29, RZ, R29 ;  /* 0x0000001dff1d7221 */ /* 0x000fc60000010000 */
[----:B------:R-:W-:Y:S01]  /*5a50*/  LDS R37, [R150.X4+0x3a00] ;  /* 0x003a000096257984 */ /* 0x000fe20000004800 */
[----:B0-----:R-:W-:-:S03]  /*5a60*/  FADD.FTZ R27, R14, R27 ;  /* 0x0000001b0e1b7221 */ /* 0x001fc60000010000 */
[----:B------:R-:W0:Y:S01]  /*5a70*/  LDS R25, [R150.X4+0x2c00] ;  /* 0x002c000096197984 */ /* 0x000e220000004800 */
[----:B---3--:R-:W-:Y:S01]  /*5a80*/  @P4 IMAD.MOV.U32 R2, RZ, RZ, R40 ;  /* 0x000000ffff024224 */ /* 0x008fe200078e0028 */
[----:B------:R-:W-:Y:S02]  /*5a90*/  @P4 MOV R3, R45 ;  /* 0x0000002d00034202 */ /* 0x000fe40000000f00 */
[----:B------:R3:W-:Y:S01]  /*5aa0*/  @P0 STG.E [R4.64], R31 ;  /* 0x0000001f04000986 */ /* 0x0007e2000c101904 */
[----:B------:R-:W-:-:S03]  /*5ab0*/  @P4 IADD3 R40, P0, R40, 0x200, RZ ;  /* 0x0000020028284810 */ /* 0x000fc60007f1e0ff */
[----:B------:R-:W0:Y:S01]  /*5ac0*/  LDS R8, [R150.X4+0xe00] ;  /* 0x000e000096087984 */ /* 0x000e220000004800 */
[----:B------:R-:W-:Y:S01]  /*5ad0*/  @P4 IADD3.X R45, RZ, R45, RZ, P0, !PT ;  /* 0x0000002dff2d4210 */ /* 0x000fe200007fe4ff */
[----:B-1----:R-:W-:Y:S02]  /*5ae0*/  FADD.FTZ R6, RZ, R6 ;  /* 0x00000006ff067221 */ /* 0x002fe40000010000 */
[----:B------:R-:W-:Y:S01]  /*5af0*/  LDS R15, [R150.X4+0x2e00] ;  /* 0x002e0000960f7984 */ /* 0x000fe20000004800 */
[----:B---3--:R-:W-:-:S03]  /*5b00*/  FADD.FTZ R5, R13, R20 ;  /* 0x000000140d057221 */ /* 0x008fc60000010000 */
[----:B------:R-:W-:Y:S01]  /*5b10*/  LDS R21, [R150.X4+0x3e00] ;  /* 0x003e000096157984 */ /* 0x000fe20000004800 */
[----:B--2---:R-:W-:-:S03]  /*5b20*/  FADD.FTZ R29, R29, R32 ;  /* 0x000000201d1d7221 */ /* 0x004fc60000010000 */
[----:B------:R-:W1:Y:S01]  /*5b30*/  LDS R13, [R150.X4+0x1e00] ;  /* 0x001e0000960d7984 */ /* 0x000e620000004800 */
[----:B------:R-:W-:Y:S02]  /*5b40*/  FADD.FTZ R29, R29, R34 ;  /* 0x000000221d1d7221 */ /* 0x000fe40000010000 */
[----:B----4-:R-:W-:Y:S02]  /*5b50*/  FADD.FTZ R6, R6, R19 ;  /* 0x0000001306067221 */ /* 0x010fe40000010000 */
[----:B------:R-:W-:Y:S02]  /*5b60*/  FADD.FTZ R29, R29, R36 ;  /* 0x000000241d1d7221 */ /* 0x000fe40000010000 */
[----:B------:R-:W-:-:S03]  /*5b70*/  FADD.FTZ R0, RZ, R0 ;  /* 0x00000000ff007221 */ /* 0x000fc60000010000 */
[----:B------:R2:W-:Y:S01]  /*5b80*/  @P4 STG.E [R2.64], R29 ;  /* 0x0000001d02004986 */ /* 0x0005e2000c101904 */
[----:B------:R-:W-:-:S03]  /*5b90*/  FADD.FTZ R0, R0, R17 ;  /* 0x0000001100007221 */ /* 0x000fc60000010000 */
[----:B------:R-:W3:Y:S01]  /*5ba0*/  LDS R29, [R150.X4+0x3c00] ;  /* 0x003c0000961d7984 */ /* 0x000ee20000004800 */
[----:B------:R-:W-:Y:S02]  /*5bb0*/  FADD.FTZ R0, R0, R23 ;  /* 0x0000001700007221 */ /* 0x000fe40000010000 */
[----:B0-----:R-:W-:Y:S02]  /*5bc0*/  FADD.FTZ R6, R6, R25 ;  /* 0x0000001906067221 */ /* 0x001fe40000010000 */
[----:B------:R-:W-:Y:S01]  /*5bd0*/  FADD.FTZ R37, R0, R37 ;  /* 0x0000002500257221 */ /* 0x000fe20000010000 */
[----:B--2---:R-:W-:Y:S01]  /*5be0*/  @P4 MOV R2, R38 ;  /* 0x0000002600024202 */ /* 0x004fe20000000f00 */
[----:B------:R-:W-:Y:S01]  /*5bf0*/  @P4 IMAD.MOV.U32 R3, RZ, RZ, R43 ;  /* 0x000000ffff034224 */ /* 0x000fe200078e002b */
[----:B------:R-:W-:Y:S01]  /*5c00*/  @P4 IADD3 R38, P0, R38, 0x200, RZ ;  /* 0x0000020026264810 */ /* 0x000fe20007f1e0ff */
[----:B------:R-:W-:-:S03]  /*5c10*/  FADD.FTZ R8, RZ, R8 ;  /* 0x00000008ff087221 */ /* 0x000fc60000010000 */
[----:B------:R0:W-:Y:S01]  /*5c20*/  @P4 STG.E [R2.64], R7 ;  /* 0x0000000702004986 */ /* 0x0001e2000c101904 */
[----:B------:R-:W-:Y:S02]  /*5c30*/  @P4 IADD3.X R43, RZ, R43, RZ, P0, !PT ;  /* 0x0000002bff2b4210 */ /* 0x000fe400007fe4ff */
[----:B0-----:R-:W-:Y:S01]  /*5c40*/  @P3 MOV R2, R40 ;  /* 0x0000002800023202 */ /* 0x001fe20000000f00 */
[----:B------:R-:W-:Y:S01]  /*5c50*/  @P3 IMAD.MOV.U32 R3, RZ, RZ, R45 ;  /* 0x000000ffff033224 */ /* 0x000fe200078e002d */
[----:B------:R-:W-:Y:S01]  /*5c60*/  @P3 IADD3 R40, P0, R40, 0x200, RZ ;  /* 0x0000020028283810 */ /* 0x000fe20007f1e0ff */
[----:B-1----:R-:W-:-:S03]  /*5c70*/  FADD.FTZ R8, R8, R13 ;  /* 0x0000000d08087221 */ /* 0x002fc60000010000 */
        /* <DEDUP_REMOVED lines=48> */
.L_x_9954:
[----:B------:R-:W-:Y:S01]  /*5f80*/  HFMA2.MMA R144, -RZ, RZ, 0, 5.9604644775390625e-08 ;  /* 0x00000001ff907435 */ /* 0x000fe200000001ff */
[----:B------:R-:W-:Y:S01]  /*5f90*/  MOV R143, R221 ;  /* 0x000000dd008f7202 */ /* 0x000fe20000000f00 */
[----:B------:R-:W-:Y:S01]  /*5fa0*/  IMAD.MOV.U32 R168, RZ, RZ, 0x1f ;  /* 0x0000001fffa87424 */ /* 0x000fe200078e00ff */
[----:B------:R-:W-:-:S02]  /*5fb0*/  MOV R169, 0xffffffff ;  /* 0xffffffff00a97802 */ /* 0x000fc40000000f00 */
[----:B------:R-:W-:Y:S02]  /*5fc0*/  MOV R140, 0x5fe0 ;  /* 0x00005fe0008c7802 */ /* 0x000fe40000000f00 */
[----:B-----5:R-:W-:Y:S05]  /*5fd0*/  CALL.REL.NOINC `($__internal_162_$__cuda_sm70_shflsync_bfly_p) ;  /* 0x0000046000007944 */ /* 0x020fea0003c00000 */
[----:B-1----:R-:W-:Y:S01]  /*5fe0*/  MOV R142, R144 ;  /* 0x00000090008e7202 */ /* 0x002fe20000000f00 */
[----:B0-----:R-:W-:Y:S05]  /*5ff0*/  BRA `(.L_x_10037) ;  /* 0xffffc62000007947 */ /* 0x001fea000383ffff */
.L_x_9955:
[----:B------:R-:W-:Y:S01]  /*6000*/  HFMA2.MMA R144, -RZ, RZ, 0, 5.9604644775390625e-08 ;  /* 0x00000001ff907435 */ /* 0x000fe200000001ff */
[----:B------:R-:W-:Y:S01]  /*6010*/  IMAD.MOV.U32 R143, RZ, RZ, R219 ;  /* 0x000000ffff8f7224 */ /* 0x000fe200078e00db */
[----:B------:R-:W-:Y:S01]  /*6020*/  MOV R168, 0x1f ;  /* 0x0000001f00a87802 */ /* 0x000fe20000000f00 */
[----:B------:R-:W-:Y:S01]  /*6030*/  IMAD.MOV.U32 R169, RZ, RZ, -0x1 ;  /* 0xffffffffffa97424 */ /* 0x000fe200078e00ff */
[----:B------:R-:W-:Y:S02]  /*6040*/  MOV R140, 0x6060 ;  /* 0x00006060008c7802 */ /* 0x000fe40000000f00 */
[----:B01---5:R-:W-:Y:S05]  /*6050*/  CALL.REL.NOINC `($__internal_162_$__cuda_sm70_shflsync_bfly_p) ;  /* 0x000003e000007944 */ /* 0x023fea0003c00000 */
[----:B------:R-:W-:Y:S01]  /*6060*/  FADD.FTZ R221, R142, R221 ;  /* 0x000000dd8edd7221 */ /* 0x000fe20000010000 */
[----:B0-----:R-:W-:Y:S01]  /*6070*/  MOV R168, 0x1f ;  /* 0x0000001f00a87802 */ /* 0x001fe20000000f00 */
[----:B-1----:R-:W-:Y:S01]  /*6080*/  FADD.FTZ R219, R219, R144 ;  /* 0x00000090dbdb7221 */ /* 0x002fe20000010000 */
[----:B------:R-:W-:Y:S01]  /*6090*/  HFMA2.MMA R144, -RZ, RZ, 0, 1.1920928955078125e-07 ;  /* 0x00000002ff907435 */ /* 0x000fe200000001ff */
[----:B------:R-:W-:Y:S01]  /*60a0*/  IMAD.MOV.U32 R169, RZ, RZ, -0x1 ;  /* 0xffffffffffa97424 */ /* 0x000fe200078e00ff */
[----:B------:R-:W-:-:S02]  /*60b0*/  MOV R143, R221 ;  /* 0x000000dd008f7202 */ /* 0x000fc40000000f00 */
[----:B------:R-:W-:Y:S02]  /*60c0*/  MOV R140, 0x60e0 ;  /* 0x000060e0008c7802 */ /* 0x000fe40000000f00 */
[----:B------:R-:W-:Y:S05]  /*60d0*/  CALL.REL.NOINC `($__internal_162_$__cuda_sm70_shflsync_bfly_p) ;  /* 0x0000036000007944 */ /* 0x000fea0003c00000 */
[----:B-1----:R-:W-:Y:S01]  /*60e0*/  MOV R142, R144 ;  /* 0x00000090008e7202 */ /* 0x002fe20000000f00 */
[----:B------:R-:W-:Y:S01]  /*60f0*/  HFMA2.MMA R144, -RZ, RZ, 0, 1.1920928955078125e-07 ;  /* 0x00000002ff907435 */ /* 0x000fe200000001ff */
[----:B0-----:R-:W-:Y:S01]  /*6100*/  IMAD.MOV.U32 R143, RZ, RZ, R219 ;  /* 0x000000ffff8f7224 */ /* 0x001fe200078e00db */
[----:B------:R-:W-:Y:S01]  /*6110*/  MOV R168, 0x1f ;  /* 0x0000001f00a87802 */ /* 0x000fe20000000f00 */
[----:B------:R-:W-:Y:S01]  /*6120*/  IMAD.MOV.U32 R169, RZ, RZ, -0x1 ;  /* 0xffffffffffa97424 */ /* 0x000fe200078e00ff */
[----:B------:R-:W-:Y:S02]  /*6130*/  MOV R140, 0x6150 ;  /* 0x00006150008c7802 */ /* 0x000fe40000000f00 */
[----:B------:R-:W-:Y:S05]  /*6140*/  CALL.REL.NOINC `($__internal_162_$__cuda_sm70_shflsync_bfly_p) ;  /* 0x000002f000007944 */ /* 0x000fea0003c00000 */
[----:B------:R-:W-:Y:S01]  /*6150*/  FADD.FTZ R221, R142, R221 ;  /* 0x000000dd8edd7221 */ /* 0x000fe20000010000 */
[----:B0-----:R-:W-:Y:S01]  /*6160*/  MOV R168, 0x1f ;  /* 0x0000001f00a87802 */ /* 0x001fe20000000f00 */
[----:B-1----:R-:W-:Y:S01]  /*6170*/  FADD.FTZ R219, R219, R144 ;  /* 0x00000090dbdb7221 */ /* 0x002fe20000010000 */
[----:B------:R-:W-:Y:S01]  /*6180*/  HFMA2.MMA R144, -RZ, RZ, 0, 2.384185791015625e-07 ;  /* 0x00000004ff907435 */ /* 0x000fe200000001ff */
[----:B------:R-:W-:Y:S01]  /*6190*/  IMAD.MOV.U32 R169, RZ, RZ, -0x1 ;  /* 0xffffffffffa97424 */ /* 0x000fe200078e00ff */
[----:B------:R-:W-:-:S02]  /*61a0*/  MOV R143, R221 ;  /* 0x000000dd008f7202 */ /* 0x000fc40000000f00 */
[----:B------:R-:W-:Y:S02]  /*61b0*/  MOV R140, 0x61d0 ;  /* 0x000061d0008c7802 */ /* 0x000fe40000000f00 */
[----:B------:R-:W-:Y:S05]  /*61c0*/  CALL.REL.NOINC `($__internal_162_$__cuda_sm70_shflsync_bfly_p) ;  /* 0x0000027000007944 */ /* 0x000fea0003c00000 */
[----:B-1----:R-:W-:Y:S01]  /*61d0*/  MOV R142, R144 ;  /* 0x00000090008e7202 */ /* 0x002fe20000000f00 */
[----:B------:R-:W-:Y:S01]  /*61e0*/  HFMA2.MMA R144, -RZ, RZ, 0, 2.384185791015625e-07 ;  /* 0x00000004ff907435 */ /* 0x000fe200000001ff */
        /* <DEDUP_REMOVED lines=8> */
[----:B------:R-:W-:Y:S01]  /*6270*/  HFMA2.MMA R144, -RZ, RZ, 0, 4.76837158203125e-07 ;  /* 0x00000008ff907435 */ /* 0x000fe200000001ff */
[----:B------:R-:W-:Y:S01]  /*6280*/  IMAD.MOV.U32 R169, RZ, RZ, -0x1 ;  /* 0xffffffffffa97424 */ /* 0x000fe200078e00ff */
[----:B------:R-:W-:-:S02]  /*6290*/  MOV R143, R145 ;  /* 0x00000091008f7202 */ /* 0x000fc40000000f00 */
[----:B------:R-:W-:Y:S02]  /*62a0*/  MOV R140, 0x62c0 ;  /* 0x000062c0008c7802 */ /* 0x000fe40000000f00 */
[----:B------:R-:W-:Y:S05]  /*62b0*/  CALL.REL.NOINC `($__internal_162_$__cuda_sm70_shflsync_bfly_p) ;  /* 0x0000018000007944 */ /* 0x000fea0003c00000 */
[----:B-1----:R-:W-:Y:S01]  /*62c0*/  MOV R142, R144 ;  /* 0x00000090008e7202 */ /* 0x002fe20000000f00 */
[----:B------:R-:W-:Y:S01]  /*62d0*/  HFMA2.MMA R144, -RZ, RZ, 0, 4.76837158203125e-07 ;  /* 0x00000008ff907435 */ /* 0x000fe200000001ff */
        /* <DEDUP_REMOVED lines=8> */
[----:B------:R-:W-:Y:S01]  /*6360*/  HFMA2.MMA R144, -RZ, RZ, 0, 9.5367431640625e-07 ;  /* 0x00000010ff907435 */ /* 0x000fe200000001ff */
[----:B------:R-:W-:Y:S01]  /*6370*/  IMAD.MOV.U32 R169, RZ, RZ, -0x1 ;  /* 0xffffffffffa97424 */ /* 0x000fe200078e00ff */
[----:B------:R-:W-:-:S02]  /*6380*/  MOV R143, R145 ;  /* 0x00000091008f7202 */ /* 0x000fc40000000f00 */
[----:B------:R-:W-:Y:S02]  /*6390*/  MOV R140, 0x63b0 ;  /* 0x000063b0008c7802 */ /* 0x000fe40000000f00 */
[----:B------:R-:W-:Y:S05]  /*63a0*/  CALL.REL.NOINC `($__internal_162_$__cuda_sm70_shflsync_bfly_p) ;  /* 0x0000009000007944 */ /* 0x000fea0003c00000 */
[----:B-1----:R-:W-:Y:S01]  /*63b0*/  MOV R146, R144 ;  /* 0x0000009000927202 */ /* 0x002fe20000000f00 */
[----:B------:R-:W-:Y:S01]  /*63c0*/  HFMA2.MMA R144, -RZ, RZ, 0, 9.5367431640625e-07 ;  /* 0x00000010ff907435 */ /* 0x000fe200000001ff */
[----:B0-----:R-:W-:Y:S01]  /*63d0*/  IMAD.MOV.U32 R143, RZ, RZ, R147 ;  /* 0x000000ffff8f7224 */ /* 0x001fe200078e0093 */
[----:B------:R-:W-:Y:S01]  /*63e0*/  MOV R168, 0x1f ;  /* 0x0000001f00a87802 */ /* 0x000fe20000000f00 */
[----:B------:R-:W-:Y:S01]  /*63f0*/  IMAD.MOV.U32 R169, RZ, RZ, -0x1 ;  /* 0xffffffffffa97424 */ /* 0x000fe200078e00ff */
[----:B------:R-:W-:Y:S02]  /*6400*/  MOV R140, 0x6420 ;  /* 0x00006420008c7802 */ /* 0x000fe40000000f00 */
[----:B------:R-:W-:Y:S05]  /*6410*/  CALL.REL.NOINC `($__internal_162_$__cuda_sm70_shflsync_bfly_p) ;  /* 0x0000002000007944 */ /* 0x000fea0003c00000 */
[----:B-1----:R-:W-:Y:S01]  /*6420*/  MOV R140, R144 ;  /* 0x00000090008c7202 */ /* 0x002fe20000000f00 */
[----:B0-----:R-:W-:Y:S05]  /*6430*/  BRA `(.L_x_10038) ;  /* 0xffffc30000007947 */ /* 0x001fea000383ffff */
        .weak           $__internal_162_$__cuda_sm70_shflsync_bfly_p
        .type           $__internal_162_$__cuda_sm70_shflsync_bfly_p,@function
        .size           $__internal_162_$__cuda_sm70_shflsync_bfly_p,(.L_x_12464 - $__internal_162_$__cuda_sm70_shflsync_bfly_p)
$__internal_162_$__cuda_sm70_shflsync_bfly_p:
[----:B------:R-:W-:Y:S01]  /*6440*/  HFMA2.MMA R141, -RZ, RZ, 0, 0 ;  /* 0x00000000ff8d7435 */ /* 0x000fe200000001ff */
[----:B------:R-:W-:Y:S04]  /*6450*/  WARPSYNC R169 ;  /* 0x000000a900007348 */ /* 0x000fe80003800000 */
[----:B------:R0:W1:Y:S01]  /*6460*/  SHFL.BFLY PT, R144, R143, R144, R168 ;  /* 0x0c0000908f907389 */ /* 0x00006200000e00a8 */
[----:B------:R-:W-:Y:S05]  /*6470*/  RET.REL.NODEC R140 `(_ZN10layer_norm13ln_bwd_kernelINS_13Kernel_traitsI6__halfffffjLj1024ELj1ELj4ELj1ELj16ENS_18Kernel_traits_baseILj1024ES2_ffffjLj128EEEEELb0ELb0ELb1ELb0EEEvNS_9BwdParamsE) ;  /* 0xffff9b808c007950 */ /* 0x000fea0003c3ffff */
.L_x_10039:
        /* <DEDUP_REMOVED lines=16> */
.L_x_12464:


//--------------------- .text._ZN10layer_norm13ln_bwd_kernelINS_13Kernel_traitsI6__halfffffjLj1024ELj1ELj4ELj1ELj16ENS_18Kernel_traits_baseILj1024ES2_ffffjLj128EEEEELb0ELb0ELb1ELb1EEEvNS_9BwdParamsE --------------------------
	.section	.text._ZN10layer_norm13ln_bwd_kernelINS_13Kernel_traitsI6__halfffffjLj1024ELj1ELj4ELj1ELj16ENS_18Kernel_traits_baseILj1024ES2_ffffjLj128EEEEELb0ELb0ELb1ELb1EEEvNS_9BwdParamsE,"ax",@progbits
	.sectioninfo	@"SHI_REGISTERS=249"
	.align	128
        .global         _ZN10layer_norm13ln_bwd_kernelINS_13Kernel_traitsI6__halfffffjLj1024ELj1ELj4ELj1ELj16ENS_18Kernel_traits_baseILj1024ES2_ffffjLj128EEEEELb0ELb0ELb1ELb1EEEvNS_9BwdParamsE
        .type           _ZN10layer_norm13ln_bwd_kernelINS_13Kernel_traitsI6__halfffffjLj1024ELj1ELj4ELj1ELj16ENS_18Kernel_traits_baseILj1024ES2_ffffjLj128EEEEELb0ELb0ELb1ELb1EEEvNS_9BwdParamsE,@function
        .size           _ZN10layer_norm13ln_bwd_kernelINS_13Kernel_traitsI6__halfffffjLj1024ELj1ELj4ELj1ELj16ENS_18Kernel_traits_baseILj1024ES2_ffffjLj128EEEEELb0ELb0ELb1ELb1EEEvNS_9BwdParamsE,(.L_x_12465 - _ZN10layer_norm13ln_bwd_kernelINS_13Kernel_traitsI6__halfffffjLj1024ELj1ELj4ELj1ELj16ENS_18Kernel_traits_baseILj1024ES2_ffffjLj128EEEEELb0ELb0ELb1ELb1EEEvNS_9BwdParamsE)
        .other          _ZN10layer_norm13ln_bwd_kernelINS_13Kernel_traitsI6__halfffffjLj1024ELj1ELj4ELj1ELj16ENS_18Kernel_traits_baseILj1024ES2_ffffjLj128EEEEELb0ELb0ELb1ELb1EEEvNS_9BwdParamsE,@"STO_CUDA_ENTRY STV_DEFAULT"
_ZN10layer_norm13ln_bwd_kernelINS_13Kernel_traitsI6__halfffffjLj1024ELj1ELj4ELj1ELj16ENS_18Kernel_traits_baseILj1024ES2_ffffjLj128EEEEELb0ELb0ELb1ELb1EEEvNS_9BwdParamsE:
.text._ZN10layer_norm13ln_bwd_kernelINS_13Kernel_traitsI6__halfffffjLj1024ELj1ELj4ELj1ELj16ENS_18Kernel_traits_baseILj1024ES2_ffffjLj128EEEEELb0ELb0ELb1ELb1EEEvNS_9BwdParamsE:
        /* <DEDUP_REMOVED lines=42> */
.L_x_10041:
[----:B------:R-:W-:-:S04]  /*02a0*/  SHF.L.U32 R2, R0, 0x3, RZ ;  /* 0x0000000300027819 */ /* 0x000fc800000006ff */
[----:B------:R-:W-:-:S04]  /*02b0*/  LOP3.LUT R2, R2, 0xf8, RZ, 0xc0, !PT ;  /* 0x000000f802027812 */ /* 0x000fc800078ec0ff */
[----:B------:R-:W-:-:S04]  /*02c0*/  IADD3 R6, P0, R2, c[0x0][0x1b0], RZ ;  /* 0x00006c0002067a10 */ /* 0x000fc80007f1e0ff */
[----:B------:R-:W-:-:S05]  /*02d0*/  IADD3.X R7, RZ, c[0x0][0x1b4], RZ, P0, !PT ;  /* 0x00006d00ff077a10 */ /* 0x000fca00007fe4ff */
[----:B------:R-:W2:Y:S04]  /*02e0*/  LDG.E.64 R2, [R6.64] ;  /* 0x0000000406027981 */ /* 0x000ea8000c1e1b00 */
[----:B------:R-:W3:Y:S04]  /*02f0*/  LDG.E.64 R4, [R6.64+0x100] ;  /* 0x0001000406047981 */ /* 0x000ee8000c1e1b00 */
[----:B------:R-:W4:Y:S04]  /*0300*/  LDG.E.64 R8, [R6.64+0x200] ;  /* 0x0002000406087981 */ /* 0x000f28000c1e1b00 */
[----:B------:R-:W5:Y:S04]  /*0310*/  LDG.E.64 R10, [R6.64+0x300] ;  /* 0x00030004060a7981 */ /* 0x000f68000c1e1b00 */
[----:B------:R-:W5:Y:S04]  /*0320*/  LDG.E.64 R14, [R6.64+0x500] ;  /* 0x00050004060e7981 */ /* 0x000f68000c1e1b00 */
[----:B------:R-:W5:Y:S04]  /*0330*/  LDG.E.64 R16, [R6.64+0x600] ;  /* 0x0006000406107981 */ /* 0x000f68000c1e1b00 */
[----:B------:R0:W5:Y:S04]  /*0340*/  LDG.E.64 R12, [R6.64+0x400] ;  /* 0x00040004060c7981 */ /* 0x000168000c1e1b00 */
[----:B------:R0:W5:Y:S01]  /*0350*/  LDG.E.64 R24, [R6.64+0x700] ;  /* 0x0007000406187981 */ /* 0x000162000c1e1b00 */
        /* <DEDUP_REMOVED lines=31> */
[--C-:B--2---:R-:W-:Y:S01]  /*0550*/  SHF.R.U64 R18, R2, 0x10, R3.reuse ;  /* 0x0000001002127819 */ /* 0x104fe20000001203 */
[----:B------:R-:W-:Y:S01]  /*0560*/  HADD2.F32 R193, -RZ, R2.H0_H0 ;  /* 0x20000002ffc17230 */ /* 0x000fe20000004100 */
[----:B------:R-:W-:Y:S01]  /*0570*/  SHF.R.U32.HI R19, RZ, 0x10, R3 ;  /* 0x00000010ff137819 */ /* 0x000fe20000011603 */
[----:B------:R-:W-:Y:S01]  /*0580*/  HADD2.F32 R2, -RZ, R3.H0_H0 ;  /* 0x20000003ff027230 */ /* 0x000fe20000004100 */
[--C-:B---3--:R-:W-:Y:S01]  /*0590*/  SHF.R.U64 R20, R4, 0x10, R5.reuse ;  /* 0x0000001004147819 */ /* 0x108fe20000001205 */
[----:B------:R-:W-:Y:S01]  /*05a0*/  HADD2.F32 R3, -RZ, R4.H0_H0 ;  /* 0x20000004ff037230 */ /* 0x000fe20000004100 */
[----:B------:R-:W-:Y:S01]  /*05b0*/  SHF.R.U32.HI R22, RZ, 0x10, R5 ;  /* 0x00000010ff167819 */ /* 0x000fe20000011605 */
[----:B------:R-:W-:Y:S01]  /*05c0*/  HADD2.F32 R4, -RZ, R5.H0_H0 ;  /* 0x20000005ff047230 */ /* 0x000fe20000004100 */
[----:B----4-:R-:W-:Y:S01]  /*05d0*/  SHF.R.U64 R192, R8, 0x10, R9 ;  /* 0x0000001008c07819 */ /* 0x010fe20000001209 */
[----:B------:R-:W-:Y:S01]  /*05e0*/  HADD2.F32 R5, -RZ, R8.H0_H0 ;  /* 0x20000008ff057230 */ /* 0x000fe20000004100 */
[--C-:B-----5:R-:W-:Y:S01]  /*05f0*/  SHF.R.U64 R196, R10, 0x10, R11.reuse ;  /* 0x000000100ac47819 */ /* 0x120fe2000000120b */
[----:B------:R-:W-:Y:S01]  /*0600*/  HADD2.F32 R8, -RZ, R11.H0_H0 ;  /* 0x2000000bff087230 */ /* 0x000fe20000004100 */
[----:B------:R-:W-:-:S02]  /*0610*/  SHF.R.U32.HI R198, RZ, 0x10, R11 ;  /* 0x00000010ffc67819 */ /* 0x000fc4000001160b */
[----:B------:R-:W-:Y:S01]  /*0620*/  SHF.R.U64 R204, R14, 0x10, R15 ;  /* 0x000000100ecc7819 */ /* 0x000fe2000000120f */
[----:B------:R-:W-:Y:S01]  /*0630*/  HADD2.F32 R11, -RZ, R14.H0_H0 ;  /* 0x2000000eff0b7230 */ /* 0x000fe20000004100 */
[--C-:B------:R-:W-:Y:S01]  /*0640*/  SHF.R.U64 R208, R16, 0x10, R17.reuse ;  /* 0x0000001010d07819 */ /* 0x100fe20000001211 */
[----:B------:R-:W-:Y:S01]  /*0650*/  HADD2.F32 R14, -RZ, R17.H0_H0 ;  /* 0x20000011ff0e7230 */ /* 0x000fe20000004100 */
[----:B------:R-:W-:Y:S02]  /*0660*/  SHF.R.U32.HI R210, RZ, 0x10, R17 ;  /* 0x00000010ffd27819 */ /* 0x000fe40000011611 */
[----:B------:R-:W1:Y:S01]  /*0670*/  LDC.U8 R17, c[0x0][0x1f0] ;  /* 0x00007c00ff117b82 */ /* 0x000e620000000000 */
[----:B------:R-:W-:Y:S01]  /*0680*/  SHF.R.U32.HI R194, RZ, 0x10, R9 ;  /* 0x00000010ffc27819 */ /* 0x000fe20000011609 */
[----:B0-----:R-:W-:Y:S01]  /*0690*/  HADD2.F32 R6, -RZ, R9.H0_H0 ;  /* 0x20000009ff067230 */ /* 0x001fe20000004100 */
[--C-:B------:R-:W-:Y:S01]  /*06a0*/  SHF.R.U64 R200, R12, 0x10, R13.reuse ;  /* 0x000000100cc87819 */ /* 0x100fe2000000120d */
[----:B------:R-:W-:Y:S01]  /*06b0*/  HADD2.F32 R7, -RZ, R10.H0_H0 ;  /* 0x2000000aff077230 */ /* 0x000fe20000004100 */
[----:B------:R-:W-:-:S02]  /*06c0*/  SHF.R.U32.HI R202, RZ, 0x10, R13 ;  /* 0x00000010ffca7819 */ /* 0x000fc4000001160d */
[----:B------:R-:W-:Y:S02]  /*06d0*/  SHF.R.U32.HI R206, RZ, 0x10, R15 ;  /* 0x00000010ffce7819 */ /* 0x000fe4000001160f */
[--C-:B------:R-:W-:Y:S02]  /*06e0*/  SHF.R.U64 R212, R24, 0x10, R25.reuse ;  /* 0x0000001018d47819 */ /* 0x100fe40000001219 */
[----:B------:R-:W-:Y:S01]  /*06f0*/  SHF.R.U32.HI R214, RZ, 0x10, R25 ;  /* 0x00000010ffd67819 */ /* 0x000fe20000011619 */
[----:B------:R-:W-:Y:S02]  /*0700*/  HADD2.F32 R9, -RZ, R12.H0_H0 ;  /* 0x2000000cff097230 */ /* 0x000fe40000004100 */
[----:B------:R-:W-:Y:S02]  /*0710*/  HADD2.F32 R10, -RZ, R13.H0_H0 ;  /* 0x2000000dff0a7230 */ /* 0x000fe40000004100 */
[----:B------:R-:W-:Y:S02]  /*0720*/  HADD2.F32 R12, -RZ, R15.H0_H0 ;  /* 0x2000000fff0c7230 */ /* 0x000fe40000004100 */
[----:B------:R-:W-:-:S02]  /*0730*/  HADD2.F32 R13, -RZ, R16.H0_H0 ;  /* 0x20000010ff0d7230 */ /* 0x000fc40000004100 */
[----:B------:R-:W-:Y:S02]  /*0740*/  HADD2.F32 R15, -RZ, R24.H0_H0 ;  /* 0x20000018ff0f7230 */ /* 0x000fe40000004100 */
[----:B------:R-:W-:Y:S01]  /*0750*/  HADD2.F32 R16, -RZ, R25.H0_H0 ;  /* 0x20000019ff107230 */ /* 0x000fe20000004100 */
[----:B------:R-:W-:Y:S01]  /*0760*/  CS2R R24, SRZ ;  /* 0x0000000000187805 */ /* 0x000fe2000001ff00 */
        /* <DEDUP_REMOVED lines=15> */
[----:B-1----:R-:W-:-:S02]  /*0860*/  HADD2.F32 R214, -RZ, R214.H0_H0 ;  /* 0x200000d6ffd67230 */ /* 0x002fc40000004100 */
.L_x_10127:
[----:B------:R-:W-:-:S10]  /*0870*/  HFMA2.MMA R234, -RZ, RZ, 0, 2.384185791015625e-07 ;  /* 0x00000004ffea7435 */ /* 0x000fd400000001ff */
[----:B------:R-:W-:-:S05]  /*0880*/  IMAD.WIDE R224, R195, R234, c[0x0][0x1d8] ;  /* 0x00007600c3e07625 */ /* 0x000fca00078e02ea */
[----:B------:R0:W2:Y:S01]  /*0890*/  LDG.E R191, [R224.64] ;  /* 0x00000004e0bf7981 */ /* 0x0000a2000c1e1900 */
        /* <DEDUP_REMOVED lines=20> */
[----:B-1----:R-:W-:Y:S01]  /*09e0*/  ISETP.NE.U32.AND P0, PT, RZ, c[0x0][0x218], PT ;  /* 0x00008600ff007a0c */ /* 0x002fe20003f05070 */
[----:B------:R-:W-:-:S03]  /*09f0*/  CS2R R130, SRZ ;  /* 0x0000000000827805 */ /* 0x000fc6000001ff00 */
[----:B------:R-:W-:-:S13]  /*0a00*/  ISETP.NE.AND.EX P0, PT, RZ, c[0x0][0x21c], PT, P0 ;  /* 0x00008700ff007a0c */ /* 0x000fda0003f05300 */
[----:B------:R-:W-:Y:S05]  /*0a10*/  @!P0 BRA `(.L_x_10045) ;  /* 0x0000134000008947 */ /* 0x000fea0003800000 */
[C---:B------:R-:W-:Y:S01]  /*0a20*/  IADD3 R105, R23.reuse, 0x80, RZ ;  /* 0x0000008017697810 */ /* 0x040fe20007ffe0ff */
[----:B------:R0:W5:Y:S01]  /*0a30*/  LDG.E.128 R88, [R230.64] ;  /* 0x00000004e6587981 */ /* 0x000162000c1e1d00 */
[C---:B------:R-:W-:Y:S02]  /*0a40*/  IADD3 R109, R23.reuse, 0xa0, RZ ;  /* 0x000000a0176d7810 */ /* 0x040fe40007ffe0ff */
[C---:B------:R-:W-:Y:S02]  /*0a50*/  IADD3 R113, R23.reuse, 0xc0, RZ ;  /* 0x000000c017717810 */ /* 0x040fe40007ffe0ff */
[----:B------:R-:W-:Y:S01]  /*0a60*/  IADD3 R117, R23, 0xe0, RZ ;  /* 0x000000e017757810 */ /* 0x000fe20007ffe0ff */
[-C--:B------:R-:W-:Y:S01]  /*0a70*/  IMAD.WIDE.U32 R104, R105, R220.reuse, c[0x0][0x218] ;  /* 0x0000860069687625 */ /* 0x080fe200078e00dc */
[----:B------:R0:W5:Y:S03]  /*0a80*/  LDG.E.128 R92, [R228.64] ;  /* 0x00000004e45c7981 */ /* 0x000166000c1e1d00 */
[-C--:B------:R-:W-:Y:S01]  /*0a90*/  IMAD.WIDE.U32 R108, R109, R220.reuse, c[0x0][0x218] ;  /* 0x000086006d6c7625 */ /* 0x080fe200078e00dc */
[----:B------:R0:W5:Y:S03]  /*0aa0*/  LDG.E.128 R96, [R226.64] ;  /* 0x00000004e2607981 */ /* 0x000166000c1e1d00 */
[-C--:B------:R-:W-:Y:S01]  /*0ab0*/  IMAD.WIDE.U32 R112, R113, R220.reuse, c[0x0][0x218] ;  /* 0x0000860071707625 */ /* 0x080fe200078e00dc */
[----:B------:R0:W5:Y:S03]  /*0ac0*/  LDG.E.128 R100, [R224.64] ;  /* 0x00000004e0647981 */ /* 0x000166000c1e1d00 */
[----:B------:R-:W-:Y:S01]  /*0ad0*/  IMAD.WIDE.U32 R116, R117, R220, c[0x0][0x218] ;  /* 0x0000860075747625 */ /* 0x000fe200078e00dc */
[----:B------:R-:W5:Y:S04]  /*0ae0*/  LDG.E.128 R104, [R104.64] ;  /* 0x0000000468687981 */ /* 0x000f68000c1e1d00 */
[----:B------:R-:W5:Y:S04]  /*0af0*/  LDG.E.128 R108, [R108.64] ;  /* 0x000000046c6c7981 */ /* 0x000f68000c1e1d00 */
[----:B------:R-:W5:Y:S04]  /*0b00*/  LDG.E.128 R112, [R112.64] ;  /* 0x0000000470707981 */ /* 0x000f68000c1e1d00 */
[----:B------:R-:W5:Y:S01]  /*0b10*/  LDG.E.128 R116, [R116.64] ;  /* 0x0000000474747981 */ /* 0x000f62000c1e1d00 */
[----:B------:R-:W-:Y:S01]  /*0b20*/  CS2R R130, SRZ ;  /* 0x0000000000827805 */ /* 0x000fe2000001ff00 */
[----:B------:R-:W-:Y:S05]  /*0b30*/  BRA `(.L_x_10045) ;  /* 0x0000122000007947 */ /* 0x000fea0003800000 */
.L_x_10044:
[----:B-1----:R-:W-:Y:S01]  /*0b40*/  IADD3 R128, R191, -0x1, RZ ;  /* 0xffffffffbf807810 */ /* 0x002fe20007ffe0ff */
[----:B------:R-:W-:-:S04]  /*0b50*/  IMAD.WIDE R144, R195, R234, c[0x0][0x1a0] ;  /* 0x00006800c3907625 */ /* 0x000fc800078e02ea */
[----:B------:R-:W-:Y:S01]  /*0b60*/  IMAD R130, R128, c[0x0][0x168], RZ ;  /* 0x00005a0080827a24 */ /* 0x000fe200078e02ff */
[----:B------:R0:W2:Y:S01]  /*0b70*/  LDG.E R209, [R144.64] ;  /* 0x0000000490d17981 */ /* 0x0000a2000c1e1900 */
[----:B------:R-:W-:-:S03]  /*0b80*/  IMAD.WIDE.U32 R128, R23, R220, c[0x0][0x188] ;  /* 0x0000620017807625 */ /* 0x000fc600078e00dc */
[----:B------:R-:W-:-:S04]  /*0b90*/  SHF.R.S32.HI R131, RZ, 0x1f, R130 ;  /* 0x0000001fff837819 */ /* 0x000fc80000011482 */
[----:B------:R-:W-:Y:S01]  /*0ba0*/  LEA.HI R131, R131, R130, RZ, 0x2 ;  /* 0x0000008283837211 */ /* 0x000fe200078f10ff */
[----:B------:R-:W-:-:S03]  /*0bb0*/  IMAD.WIDE.U32 R136, R207, R220, c[0x0][0x188] ;  /* 0x00006200cf887625 */ /* 0x000fc600078e00dc */
[----:B------:R-:W-:Y:S02]  /*0bc0*/  LEA.HI.SX32 R189, R131, R232, 0x1e ;  /* 0x000000e883bd7211 */ /* 0x000fe400078ff2ff */
[----:B------:R-:W3:Y:S01]  /*0bd0*/  LDG.E.128 R128, [R128.64] ;  /* 0x0000000480807981 */ /* 0x000ee2000c1e1d00 */
[----:B------:R-:W-:-:S03]  /*0be0*/  IMAD.WIDE.U32 R146, R205, R220, c[0x0][0x188] ;  /* 0x00006200cd927625 */ /* 0x000fc600078e00dc */
[----:B------:R-:W4:Y:S01]  /*0bf0*/  LDG.E.128 R136, [R136.64] ;  /* 0x0000000488887981 */ /* 0x000f22000c1e1d00 */
[-C--:B------:R-:W-:Y:S01]  /*0c00*/  IMAD.WIDE.U32 R152, R203, R220.reuse, c[0x0][0x188] ;  /* 0x00006200cb987625 */ /* 0x080fe200078e00dc */
[----:B------:R-:W-:Y:S02]  /*0c10*/  IADD3 R219, R23, 0x80, RZ ;  /* 0x0000008017db7810 */ /* 0x000fe40007ffe0ff */
[----:B0-----:R-:W4:Y:S01]  /*0c20*/  LDG.E.128 R144, [R146.64] ;  /* 0x0000000492907981 */ /* 0x001f22000c1e1d00 */
[----:B------:R-:W-:-:S03]  /*0c30*/  IMAD.WIDE.U32 R132, R189, R220, c[0x0][0x208] ;  /* 0x00008200bd847625 */ /* 0x000fc600078e00dc */
[----:B------:R-:W4:Y:S01]  /*0c40*/  LDG.E.128 R152, [R152.64] ;  /* 0x0000000498987981 */ /* 0x000f22000c1e1d00 */
[----:B------:R-:W-:-:S03]  /*0c50*/  IMAD.WIDE.U32 R160, R219, R220, c[0x0][0x188] ;  /* 0x00006200dba07625 */ /* 0x000fc600078e00dc */
[----:B------:R-:W4:Y:S04]  /*0c60*/  LDG.E.128 R132, [R132.64] ;  /* 0x0000000484847981 */ /* 0x000f28000c1e1d00 */
[----:B------:R-:W4:Y:S01]  /*0c70*/  LDG.E.128 R160, [R160.64] ;  /* 0x00000004a0a07981 */ /* 0x000f22000c1e1d00 */
[----:B------:R-:W-:-:S05]  /*0c80*/  IADD3 R141, R189, 0x20, RZ ;  /* 0x00000020bd8d7810 */ /* 0x000fca0007ffe0ff */
[----:B------:R-:W-:Y:S01]  /*0c90*/  IMAD.WIDE.U32 R140, R141, R220, c[0x0][0x208] ;  /* 0x000082008d8c7625 */ /* 0x000fe200078e00dc */
[----:B------:R-:W-:-:S05]  /*0ca0*/  IADD3 R149, R189, 0x40, RZ ;  /* 0x00000040bd957810 */ /* 0x000fca0007ffe0ff */
[----:B------:R-:W4:Y:S01]  /*0cb0*/  LDG.E.128 R140, [R140.64] ;  /* 0x000000048c8c7981 */ /* 0x000f22000c1e1d00 */
        /* <DEDUP_REMOVED lines=24> */
[----:B------:R-:W-:-:S06]  /*0e40*/  IMAD.WIDE.U32 R188, R189, R220, c[0x0][0x208] ;  /* 0x00008200bdbc7625 */ /* 0x000fcc00078e00dc */
[----:B------:R-:W4:Y:S01]  /*0e50*/  LDG.E.128 R188, [R188.64] ;  /* 0x00000004bcbc7981 */ /* 0x000f22000c1e1d00 */
[----:B------:R-:W-:-:S04]  /*0e60*/  ISETP.NE.U32.AND P0, PT, RZ, c[0x0][0x218], PT ;  /* 0x00008600ff007a0c */ /* 0x000fc80003f05070 */
[----:B------:R-:W-:-:S13]  /*0e70*/  ISETP.NE.AND.EX P0, PT, RZ, c[0x0][0x21c], PT, P0 ;  /* 0x00008700ff007a0c */ /* 0x000fda0003f05300 */
[-C--:B------:R-:W-:Y:S01]  /*0e80*/  @P0 IMAD.WIDE.U32 R218, R219, R220.reuse, c[0x0][0x218] ;  /* 0x00008600dbda0625 */ /* 0x080fe200078e00dc */
[----:B------:R0:W5:Y:S03]  /*0e90*/  @P0 LDG.E.128 R88, [R230.64] ;  /* 0x00000004e6580981 */ /* 0x000166000c1e1d00 */
[-C--:B------:R-:W-:Y:S01]  /*0ea0*/  @P0 IMAD.WIDE.U32 R222, R223, R220.reuse, c[0x0][0x218] ;  /* 0x00008600dfde0625 */ /* 0x080fe200078e00dc */
[----:B------:R1:W5:Y:S03]  /*0eb0*/  @P0 LDG.E.128 R92, [R228.64] ;  /* 0x00000004e45c0981 */ /* 0x000366000c1e1d00 */
[-C--:B------:R-:W-:Y:S01]  /*0ec0*/  @P0 IMAD.WIDE.U32 R216, R217, R220.reuse, c[0x0][0x218] ;  /* 0x00008600d9d80625 */ /* 0x080fe200078e00dc */
[----:B------:R0:W5:Y:S03]  /*0ed0*/  @P0 LDG.E.128 R96, [R226.64] ;  /* 0x00000004e2600981 */ /* 0x000166000c1e1d00 */
[----:B------:R-:W-:Y:S01]  /*0ee0*/  @P0 IMAD.WIDE.U32 R220, R221, R220, c[0x0][0x218] ;  /* 0x00008600dddc0625 */ /* 0x000fe200078e00dc */
[----:B------:R0:W5:Y:S04]  /*0ef0*/  @P0 LDG.E.128 R100, [R224.64] ;  /* 0x00000004e0640981 */ /* 0x000168000c1e1d00 */
[----:B------:R0:W5:Y:S04]  /*0f00*/  @P0 LDG.E.128 R104, [R218.64] ;  /* 0x00000004da680981 */ /* 0x000168000c1e1d00 */
[----:B------:R0:W5:Y:S04]  /*0f10*/  @P0 LDG.E.128 R108, [R222.64] ;  /* 0x00000004de6c0981 */ /* 0x000168000c1e1d00 */
[----:B------:R0:W5:Y:S04]  /*0f20*/  @P0 LDG.E.128 R112, [R216.64] ;  /* 0x00000004d8700981 */ /* 0x000168000c1e1d00 */
[----:B------:R0:W5:Y:S01]  /*0f30*/  @P0 LDG.E.128 R116, [R220.64] ;  /* 0x00000004dc740981 */ /* 0x000162000c1e1d00 */
[----:B------:R-:W-:-:S04]  /*0f40*/  ISETP.NE.AND P0, PT, R17, RZ, PT ;  /* 0x000000ff1100720c */ /* 0x000fc80003f05270 */
[----:B--2---:R-:W-:-:S05]  /*0f50*/  FSEL R209, R209, RZ, !P0 ;  /* 0x000000ffd1d17208 */ /* 0x004fca0004000000 */
[C---:B---3--:R-:W-:Y:S02]  /*0f60*/  FADD.FTZ R128, -R209.reuse, R128 ;  /* 0x00000080d1807221 */ /* 0x048fe40000010100 */
[----:B------:R-:W-:Y:S02]  /*0f70*/  FADD.FTZ R130, -R209, R130 ;  /* 0x00000082d1827221 */ /* 0x000fe40000010100 */
[----:B-----5:R-:W-:Y:S02]  /*0f80*/  FMUL.FTZ R199, R21, R128 ;  /* 0x0000008015c77220 */ /* 0x020fe40000410000 */
[----:B----4-:R-:W-:Y:S02]  /*0f90*/  FADD.FTZ R128, -R209, R137 ;  /* 0x00000089d1807221 */ /* 0x010fe40000010100 */
[----:B------:R-:W-:Y:S02]  /*0fa0*/  FMUL.FTZ R197, R21, R130 ;  /* 0x0000008215c57220 */ /* 0x000fe40000410000 */
[----:B------:R-:W-:-:S02]  /*0fb0*/  FADD.FTZ R130, -R209, R138 ;  /* 0x0000008ad1827221 */ /* 0x000fc40000010100 */
[----:B------:R-:W-:Y:S02]  /*0fc0*/  FMUL.FTZ R138, R21, R128 ;  /* 0x00000080158a7220 */ /* 0x000fe40000410000 */
[----:B------:R-:W-:Y:S02]  /*0fd0*/  FADD.FTZ R128, -R209, R145 ;  /* 0x00000091d1807221 */ /* 0x000fe40000010100 */
[----:B------:R-:W-:Y:S02]  /*0fe0*/  FMUL.FTZ R137, R21, R130 ;  /* 0x0000008215897220 */ /* 0x000fe40000410000 */
[----:B------:R-:W-:Y:S02]  /*0ff0*/  FADD.FTZ R130, -R209, R146 ;  /* 0x00000092d1827221 */ /* 0x000fe40000010100 */
[----:B------:R-:W-:Y:S02]  /*1000*/  FMUL.FTZ R146, R21, R128 ;  /* 0x0000008015927220 */ /* 0x000fe40000410000 */
[----:B------:R-:W-:-:S02]  /*1010*/  FADD.FTZ R128, -R209, R153 ;  /* 0x00000099d1807221 */ /* 0x000fc40000010100 */
[----:B0-----:R-:W-:Y:S02]  /*1020*/  FADD.FTZ R226, -R209, R129 ;  /* 0x00000081d1e27221 */ /* 0x001fe40000010100 */
[----:B------:R-:W-:Y:S02]  /*1030*/  FMUL.FTZ R145, R21, R130 ;  /* 0x0000008215917220 */ /* 0x000fe40000410000 */
[----:B------:R-:W-:Y:S02]  /*1040*/  FADD.FTZ R130, -R209, R154 ;  /* 0x0000009ad1827221 */ /* 0x000fe40000010100 */
[C---:B------:R-:W-:Y:S02]  /*1050*/  FMUL.FTZ R154, R21.reuse, R128 ;  /* 0x00000080159a7220 */ /* 0x040fe40000410000 */
[----:B------:R-:W-:Y:S02]  /*1060*/  FMUL.FTZ R218, R21, R226 ;  /* 0x000000e215da7220 */ /* 0x000fe40000410000 */
[----:B------:R-:W-:-:S02]  /*1070*/  FFMA.FTZ R24, R132, R199, R24 ;  /* 0x000000c784187223 */ /* 0x000fc40000010018 */
[----:B------:R-:W-:Y:S02]  /*1080*/  FADD.FTZ R76, R76, R132 ;  /* 0x000000844c4c7221 */ /* 0x000fe40000010000 */
[----:B------:R-:W-:Y:S02]  /*1090*/  FADD.FTZ R128, -R209, R161 ;  /* 0x000000a1d1807221 */ /* 0x000fe40000010100 */
[----:B------:R-:W-:Y:S02]  /*10a0*/  FMUL.FTZ R132, R193, R132 ;  /* 0x00000084c1847220 */ /* 0x000fe40000410000 */
[----:B------:R-:W-:Y:S02]  /*10b0*/  FMUL.FTZ R153, R21, R130 ;  /* 0x0000008215997220 */ /* 0x000fe40000410000 */
[C---:B------:R-:W-:Y:S02]  /*10c0*/  FADD.FTZ R130, -R209.reuse, R162 ;  /* 0x000000a2d1827221 */ /* 0x040fe40000010100 */
[----:B-1----:R-:W-:-:S02]  /*10d0*/  FADD.FTZ R228, -R209, R131 ;  /* 0x00000083d1e47221 */ /* 0x002fc40000010100 */
[----:B------:R-:W-:Y:S02]  /*10e0*/  FFMA.FTZ R25, R133, R218, R25 ;  /* 0x000000da85197223 */ /* 0x000fe40000010019 */
[----:B------:R-:W-:Y:S02]  /*10f0*/  FADD.FTZ R77, R77, R133 ;  /* 0x000000854d4d7221 */ /* 0x000fe40000010000 */
[----:B------:R-:W-:Y:S02]  /*1100*/  FMUL.FTZ R162, R21, R128 ;  /* 0x0000008015a27220 */ /* 0x000fe40000410000 */
[----:B------:R-:W-:Y:S02]  /*1110*/  FMUL.FTZ R133, R18, R133 ;  /* 0x0000008512857220 */ /* 0x000fe40000410000 */
[----:B------:R-:W-:Y:S02]  /*1120*/  FADD.FTZ R128, RZ, R132 ;  /* 0x00000084ff807221 */ /* 0x000fe40000010000 */
[----:B------:R-:W-:-:S02]  /*1130*/  FFMA.FTZ R129, R199, R132, RZ ;  /* 0x00000084c7817223 */ /* 0x000fc400000100ff */
[----:B------:R-:W-:Y:S02]  /*1140*/  FMUL.FTZ R216, R21, R228 ;  /* 0x000000e415d87220 */ /* 0x000fe40000410000 */
[----:B------:R-:W-:Y:S02]  /*1150*/  FFMA.FTZ R26, R134, R197, R26 ;  /* 0x000000c5861a7223 */ /* 0x000fe4000001001a */
[----:B------:R-:W-:Y:S02]  /*1160*/  FADD.FTZ R78, R78, R134 ;  /* 0x000000864e4e7221 */ /* 0x000fe40000010000 */
[----:B------:R-:W-:Y:S02]  /*1170*/  FADD.FTZ R136, -R209, R136 ;  /* 0x00000088d1887221 */ /* 0x000fe40000010100 */
[----:B------:R-:W-:Y:S02]  /*1180*/  FMUL.FTZ R134, R2, R134 ;  /* 0x0000008602867220 */ /* 0x000fe40000410000 */
[----:B------:R-:W-:-:S02]  /*1190*/  FADD.FTZ R131, R128, R133 ;  /* 0x0000008580837221 */ /* 0x000fc40000010000 */
[----:B------:R-:W-:Y:S02]  /*11a0*/  FFMA.FTZ R129, R218, R133, R129 ;  /* 0x00000085da817223 */ /* 0x000fe40000010081 */
[----:B------:R-:W-:Y:S02]  /*11b0*/  FADD.FTZ R220, -R209, R139 ;  /* 0x0000008bd1dc7221 */ /* 0x000fe40000010100 */
[----:B------:R-:W-:Y:S02]  /*11c0*/  FFMA.FTZ R27, R135, R216, R27 ;  /* 0x000000d8871b7223 */ /* 0x000fe4000001001b */
[----:B------:R-:W-:Y:S02]  /*11d0*/  FADD.FTZ R79, R79, R135 ;  /* 0x000000874f4f7221 */ /* 0x000fe40000010000 */
[----:B------:R-:W-:Y:S02]  /*11e0*/  FMUL.FTZ R139, R21, R136 ;  /* 0x00000088158b7220 */ /* 0x000fe40000410000 */
        /* <DEDUP_REMOVED lines=89> */
[----:B------:R-:W-:Y:S02]  /*1780*/  FADD.FTZ R168, -R209, R168 ;  /* 0x000000a8d1a87221 */ /* 0x000fe40000010100 */
[----:B------:R-:W-:-:S02]  /*1790*/  FMUL.FTZ R166, R10, R166 ;  /* 0x000000a60aa67220 */ /* 0x000fc40000410000 */
[----:B------:R-:W-:Y:S02]  /*17a0*/  FADD.FTZ R131, R128, R165 ;  /* 0x000000a580837221 */ /* 0x000fe40000010000 */
[----:B------:R-:W-:Y:S02]  /*17b0*/  FFMA.FTZ R129, R162, R165, R129 ;  /* 0x000000a5a2817223 */ /* 0x000fe40000010081 */
[----:B------:R-:W-:Y:S02]  /*17c0*/  FADD.FTZ R222, -R209, R171 ;  /* 0x000000abd1de7221 */ /* 0x000fe40000010100 */
        /* <DEDUP_REMOVED lines=9> */
[----:B------:R-:W-:Y:S02]  /*1860*/  FFMA.FTZ R44, R172, R171, R44 ;  /* 0x000000abac2c7223 */ /* 0x000fe4000001002c */
[----:B------:R-:W-:Y:S02]  /*1870*/  FADD.FTZ R56, R56, R172 ;  /* 0x000000ac38387221 */ /* 0x000fe40000010000 */
[----:B------:R-:W-:Y:S02]  /*1880*/  FMUL.FTZ R172, R11, R172 ;  /* 0x000000ac0bac7220 */ /* 0x000fe40000410000 */
[----:B------:R-:W-:Y:S02]  /*1890*/  FADD.FTZ R131, R128, R167 ;  /* 0x000000a780837221 */ /* 0x000fe40000010000 */
[----:B------:R-:W-:Y:S02]  /*18a0*/  FFMA.FTZ R129, R160, R167, R129 ;  /* 0x000000a7a0817223 */ /* 0x000fe40000010081 */
        /* <DEDUP_REMOVED lines=9> */
[----:B------:R-:W-:Y:S02]  /*1940*/  FADD.FTZ R176, -R209, R176 ;  /* 0x000000b0d1b07221 */ /* 0x000fe40000010100 */
[----:B------:R-:W-:Y:S02]  /*1950*/  FMUL.FTZ R174, R12, R174 ;  /* 0x000000ae0cae7220 */ /* 0x000fe40000410000 */
[----:B------:R-:W-:Y:S02]  /*1960*/  FADD.FTZ R131, R128, R173 ;  /* 0x000000ad80837221 */ /* 0x000fe40000010000 */
[----:B------:R-:W-:-:S02]  /*1970*/  FFMA.FTZ R129, R170, R173, R129 ;  /* 0x000000adaa817223 */ /* 0x000fc40000010081 */
[----:B------:R-:W-:Y:S02]  /*1980*/  FADD.FTZ R222, -R209, R179 ;  /* 0x000000b3d1de7221 */ /* 0x000fe40000010100 */
[----:B------:R-:W-:Y:S02]  /*1990*/  FFMA.FTZ R47, R175, R168, R47 ;  /* 0x000000a8af2f7223 */ /* 0x000fe4000001002f */
[----:B------:R-:W-:Y:S02]  /*19a0*/  FADD.FTZ R59, R59, R175 ;  /* 0x000000af3b3b7221 */ /* 0x000fe40000010000 */
[----:B------:R-:W-:Y:S02]  /*19b0*/  FADD.FTZ R130, -R209, R177 ;  /* 0x000000b1d1827221 */ /* 0x000fe40000010100 */
[----:B------:R-:W-:Y:S02]  /*19c0*/  FMUL.FTZ R179, R21, R176 ;  /* 0x000000b015b37220 */ /* 0x000fe40000410000 */
[----:B------:R-:W-:-:S02]  /*19d0*/  FMUL.FTZ R175, R206, R175 ;  /* 0x000000afceaf7220 */ /* 0x000fc40000410000 */
[----:B------:R-:W-:Y:S02]  /*19e0*/  FADD.FTZ R128, R131, R174 ;  /* 0x000000ae83807221 */ /* 0x000fe40000010000 */
[----:B------:R-:W-:Y:S02]  /*19f0*/  FFMA.FTZ R129, R169, R174, R129 ;  /* 0x000000aea9817223 */ /* 0x000fe40000010081 */
[----:B------:R-:W-:Y:S02]  /*1a00*/  FADD.FTZ R220, -R209, R178 ;  /* 0x000000b2d1dc7221 */ /* 0x000fe40000010100 */
        /* <DEDUP_REMOVED lines=15> */
[C---:B------:R-:W-:Y:S02]  /*1b00*/  FADD.FTZ R184, -R209.reuse, R184 ;  /* 0x000000b8d1b87221 */ /* 0x040fe40000010100 */
[----:B------:R-:W-:Y:S02]  /*1b10*/  FMUL.FTZ R182, R14, R182 ;  /* 0x000000b60eb67220 */ /* 0x000fe40000410000 */
[----:B------:R-:W-:Y:S02]  /*1b20*/  FADD.FTZ R131, R128, R181 ;  /* 0x000000b580837221 */ /* 0x000fe40000010000 */
[----:B------:R-:W-:Y:S02]  /*1b30*/  FFMA.FTZ R129, R178, R181, R129 ;  /* 0x000000b5b2817223 */ /* 0x000fe40000010081 */
[----:B------:R-:W-:Y:S02]  /*1b40*/  FADD.FTZ R220, -R209, R187 ;  /* 0x000000bbd1dc7221 */ /* 0x000fe40000010100 */
[----:B------:R-:W-:-:S02]  /*1b50*/  FFMA.FTZ R87, R183, R176, R87 ;  /* 0x000000b0b7577223 */ /* 0x000fc40000010057 */
[----:B------:R-:W-:Y:S02]  /*1b60*/  FADD.FTZ R55, R55, R183 ;  /* 0x000000b737377221 */ /* 0x000fe40000010000 */
        /* <DEDUP_REMOVED lines=11> */
[----:B------:R-:W-:Y:S02]  /*1c20*/  FADD.FTZ R186, -R209, R186 ;  /* 0x000000bad1ba7221 */ /* 0x000fe40000010100 */
[----:B------:R-:W-:Y:S02]  /*1c30*/  FFMA.FTZ R81, R189, R184, R81 ;  /* 0x000000b8bd517223 */ /* 0x000fe40000010051 */
        /* <DEDUP_REMOVED lines=16> */
[----:B------:R-:W-:Y:S02]  /*1d40*/  FADD.FTZ R131, R131, R186 ;  /* 0x000000ba83837221 */ /* 0x000fe40000010000 */
[----:B------:R-:W-:Y:S02]  /*1d50*/  FFMA.FTZ R130, R190, R186, R129 ;  /* 0x000000babe827223 */ /* 0x000fe40000010081 */
.L_x_10045:
[----:B0-----:R-:W-:Y:S05]  /*1d60*/  BSYNC B1 ;  /* 0x0000000000017941 */ /* 0x001fea0003800000 */
.L_x_10043:
[----:B------:R-:W-:Y:S05]  /*1d70*/  BRA.DIV ~URZ, `(.L_x_10046) ;  /* 0x000031627f007947 */ /* 0x000fea000b800000 */
[----:B------:R0:W1:Y:S02]  /*1d80*/  SHFL.BFLY PT, R220, R131, 0x1, 0x1f ;  /* 0x0c201f0083dc7f89 */ /* 0x00006400000e0000 */
.L_x_10128:
        /* <DEDUP_REMOVED lines=18> */
.L_x_10129:
[----:B--2---:R-:W-:Y:S01]  /*1eb0*/  FADD.FTZ R209, R209, R130 ;  /* 0x00000082d1d17221 */ /* 0x004fe20000010000 */
[----:B------:R-:W-:Y:S01]  /*1ec0*/  @!P5 ISETP.NE.U32.AND P0, PT, RZ, c[0x0][0x218], PT ;  /* 0x00008600ff00da0c */ /* 0x000fe20003f05070 */
[----:B-1----:R-:W-:Y:S01]  /*1ed0*/  FADD.FTZ R220, R226, R211 ;  /* 0x000000d3e2dc7221 */ /* 0x002fe20000010000 */
[----:B------:R-:W-:Y:S01]  /*1ee0*/  ISETP.NE.AND P4, PT, R17, RZ, PT ;  /* 0x000000ff1100720c */ /* 0x000fe20003f85270 */
[----:B------:R-:W-:Y:S01]  /*1ef0*/  FMUL.FTZ R191, R209, c[0x0][0x1e0] ;  /* 0x00007800d1bf7a20 */ /* 0x000fe20000410000 */
[----:B------:R-:W-:Y:S01]  /*1f00*/  @!P5 ISETP.NE.U32.AND P3, PT, RZ, c[0x0][0x218], PT ;  /* 0x00008600ff00da0c */ /* 0x000fe20003f65070 */
[----:B------:R-:W-:Y:S01]  /*1f10*/  HFMA2.MMA R209, -RZ, RZ, 0, 0 ;  /* 0x00000000ffd17435 */ /* 0x000fe200000001ff */
[----:B------:R-:W-:Y:S01]  /*1f20*/  @!P5 ISETP.NE.AND.EX P0, PT, RZ, c[0x0][0x21c], PT, P0 ;  /* 0x00008700ff00da0c */ /* 0x000fe20003f05300 */
[----:B------:R-:W-:Y:S01]  /*1f30*/  BSSY B1, `(.L_x_10048) ;  /* 0x000004a000017945 */ /* 0x000fe20003800000 */
[----:B------:R-:W-:Y:S01]  /*1f40*/  @!P5 ISETP.NE.U32.AND P2, PT, RZ, c[0x0][0x218], PT ;  /* 0x00008600ff00da0c */ /* 0x000fe20003f45070 */
[----:B------:R-:W-:Y:S01]  /*1f50*/  FMUL.FTZ R220, R220, c[0x0][0x1e0] ;  /* 0x00007800dcdc7a20 */ /* 0x000fe20000410000 */
[----:B------:R-:W-:-:S02]  /*1f60*/  @!P5 ISETP.NE.AND.EX P3, PT, RZ, c[0x0][0x21c], PT, P3 ;  /* 0x00008700ff00da0c */ /* 0x000fc40003f65330 */
[----:B------:R-:W-:Y:S02]  /*1f70*/  FSEL R191, R191, RZ, !P4 ;  /* 0x000000ffbfbf7208 */ /* 0x000fe40006000000 */
[----:B-----5:R-:W-:Y:S02]  /*1f80*/  @!P5 FSEL R224, R89, RZ, P0 ;  /* 0x000000ff59e0d208 */ /* 0x020fe40000000000 */
[----:B------:R-:W-:Y:S02]  /*1f90*/  @!P5 ISETP.NE.U32.AND P4, PT, RZ, c[0x0][0x218], PT ;  /* 0x00008600ff00da0c */ /* 0x000fe40003f85070 */
[----:B------:R-:W-:Y:S02]  /*1fa0*/  @!P5 ISETP.NE.AND.EX P2, PT, RZ, c[0x0][0x21c], PT, P2 ;  /* 0x00008700ff00da0c */ /* 0x000fe40003f45320 */
[----:B------:R-:W-:Y:S02]  /*1fb0*/  @!P5 ISETP.NE.U32.AND P0, PT, RZ, c[0x0][0x218], PT ;  /* 0x00008600ff00da0c */ /* 0x000fe40003f05070 */
[----:B------:R-:W-:-:S02]  /*1fc0*/  @!P5 FSEL R213, R88, RZ, P3 ;  /* 0x000000ff58d5d208 */ /* 0x000fc40001800000 */
[----:B------:R-:W-:Y:S02]  /*1fd0*/  @!P5 ISETP.NE.U32.AND P3, PT, RZ, c[0x0][0x218], PT ;  /* 0x00008600ff00da0c */ /* 0x000fe40003f65070 */
[----:B------:R-:W-:Y:S02]  /*1fe0*/  @!P5 ISETP.NE.AND.EX P4, PT, RZ, c[0x0][0x21c], PT, P4 ;  /* 0x00008700ff00da0c */ /* 0x000fe40003f85340 */
[----:B------:R-:W-:Y:S02]  /*1ff0*/  @!P5 FSEL R215, R90, RZ, P2 ;  /* 0x000000ff5ad7d208 */ /* 0x000fe40001000000 */
[----:B------:R-:W-:Y:S02]  /*2000*/  @!P5 ISETP.NE.AND.EX P0, PT, RZ, c[0x0][0x21c], PT, P0 ;  /* 0x00008700ff00da0c */ /* 0x000fe40003f05300 */
[----:B------:R-:W-:Y:S02]  /*2010*/  @!P5 ISETP.NE.U32.AND P2, PT, RZ, c[0x0][0x218], PT ;  /* 0x00008600ff00da0c */ /* 0x000fe40003f45070 */
[----:B------:R-:W-:-:S02]  /*2020*/  ISETP.GE.AND P6, PT, R201, 0x1, PT ;  /* 0x00000001c900780c */ /* 0x000fc40003fc6270 */
[----:B------:R-:W-:Y:S02]  /*2030*/  @!P5 ISETP.NE.AND.EX P3, PT, RZ, c[0x0][0x21c], PT, P3 ;  /* 0x00008700ff00da0c */ /* 0x000fe40003f65330 */
[----:B------:R-:W-:Y:S02]  /*2040*/  @!P5 FSEL R234, R91, RZ, P4 ;  /* 0x000000ff5bead208 */ /* 0x000fe40002000000 */
[----:B------:R-:W-:Y:S02]  /*2050*/  @!P5 FSEL R244, R93, RZ, P0 ;  /* 0x000000ff5df4d208 */ /* 0x000fe40000000000 */
[----:B------:R-:W-:Y:S02]  /*2060*/  @!P5 ISETP.NE.U32.AND P4, PT, RZ, c[0x0][0x218], PT ;  /* 0x00008600ff00da0c */ /* 0x000fe40003f85070 */
[----:B------:R-:W-:Y:S02]  /*2070*/  @!P5 ISETP.NE.AND.EX P2, PT, RZ, c[0x0][0x21c], PT, P2 ;  /* 0x00008700ff00da0c */ /* 0x000fe40003f45320 */
[----:B------:R-:W-:-:S02]  /*2080*/  @!P5 ISETP.NE.U32.AND P0, PT, RZ, c[0x0][0x218], PT ;  /* 0x00008600ff00da0c */ /* 0x000fc40003f05070 */
[----:B------:R-:W-:Y:S02]  /*2090*/  @!P5 FSEL R231, R92, RZ, P3 ;  /* 0x000000ff5ce7d208 */ /* 0x000fe40001800000 */
[----:B------:R-:W-:Y:S02]  /*20a0*/  @!P5 ISETP.NE.U32.AND P3, PT, RZ, c[0x0][0x218], PT ;  /* 0x00008600ff00da0c */ /* 0x000fe40003f65070 */
[----:B------:R-:W-:Y:S02]  /*20b0*/  @!P5 ISETP.NE.AND.EX P4, PT, RZ, c[0x0][0x21c], PT, P4 ;  /* 0x00008700ff00da0c */ /* 0x000fe40003f85340 */
[----:B------:R-:W-:Y:S02]  /*20c0*/  @!P5 FSEL R233, R94, RZ, P2 ;  /* 0x000000ff5ee9d208 */ /* 0x000fe40001000000 */
[----:B------:R-:W-:Y:S02]  /*20d0*/  @!P5 ISETP.NE.AND.EX P0, PT, RZ, c[0x0][0x21c], PT, P0 ;  /* 0x00008700ff00da0c */ /* 0x000fe40003f05300 */
[----:B------:R-:W-:-:S02]  /*20e0*/  @!P5 ISETP.NE.U32.AND P2, PT, RZ, c[0x0][0x218], PT ;  /* 0x00008600ff00da0c */ /* 0x000fc40003f45070 */
[----:B------:R-:W-:Y:S02]  /*20f0*/  @!P5 ISETP.NE.AND.EX P3, PT, RZ, c[0x0][0x21c], PT, P3 ;  /* 0x00008700ff00da0c */ /* 0x000fe40003f65330 */
[----:B------:R-:W-:Y:S02]  /*2100*/  @!P5 FSEL R246, R95, RZ, P4 ;  /* 0x000000ff5ff6d208 */ /* 0x000fe40002000000 */
[----:B------:R-:W-:Y:S02]  /*2110*/  @!P5 FSEL R240, R97, RZ, P0 ;  /* 0x000000ff61f0d208 */ /* 0x000fe40000000000 */
[----:B------:R-:W-:Y:S02]  /*2120*/  @!P5 ISETP.NE.U32.AND P4, PT, RZ, c[0x0][0x218], PT ;  /* 0x00008600ff00da0c */ /* 0x000fe40003f85070 */
[----:B------:R-:W-:Y:S02]  /*2130*/  @!P5 ISETP.NE.AND.EX P2, PT, RZ, c[0x0][0x21c], PT, P2 ;  /* 0x00008700ff00da0c */ /* 0x000fe40003f45320 */
[----:B------:R-:W-:-:S02]  /*2140*/  ISETP.NE.U32.AND P0, PT, RZ, c[0x0][0x258], PT ;  /* 0x00009600ff007a0c */ /* 0x000fc40003f05070 */
[----:B------:R-:W-:Y:S02]  /*2150*/  @P6 IADD3 R128, R201, -0x1, RZ ;  /* 0xffffffffc9806810 */ /* 0x000fe40007ffe0ff */
[----:B------:R-:W-:Y:S02]  /*2160*/  @!P5 FSEL R223, R96, RZ, P3 ;  /* 0x000000ff60dfd208 */ /* 0x000fe40001800000 */
[----:B------:R-:W-:Y:S01]  /*2170*/  @!P5 ISETP.NE.U32.AND P3, PT, RZ, c[0x0][0x218], PT ;  /* 0x00008600ff00da0c */ /* 0x000fe20003f65070 */
[----:B------:R-:W-:Y:S01]  /*2180*/  @P6 IMAD R128, R128, c[0x0][0x168], RZ ;  /* 0x00005a0080806a24 */ /* 0x000fe200078e02ff */
[----:B------:R-:W-:Y:S02]  /*2190*/  @!P5 ISETP.NE.AND.EX P4, PT, RZ, c[0x0][0x21c], PT, P4 ;  /* 0x00008700ff00da0c */ /* 0x000fe40003f85340 */
[----:B------:R-:W-:Y:S02]  /*21a0*/  @!P5 FSEL R225, R98, RZ, P2 ;  /* 0x000000ff62e1d208 */ /* 0x000fe40001000000 */
[----:B------:R-:W-:-:S02]  /*21b0*/  ISETP.NE.AND.EX P0, PT, RZ, c[0x0][0x25c], PT, P0 ;  /* 0x00009700ff007a0c */ /* 0x000fc40003f05300 */
[----:B------:R-:W-:Y:S02]  /*21c0*/  @!P5 ISETP.NE.U32.AND P2, PT, RZ, c[0x0][0x218], PT ;  /* 0x00008600ff00da0c */ /* 0x000fe40003f45070 */
[----:B------:R-:W-:Y:S02]  /*21d0*/  @!P5 ISETP.NE.AND.EX P3, PT, RZ, c[0x0][0x21c], PT, P3 ;  /* 0x00008700ff00da0c */ /* 0x000fe40003f65330 */
[----:B------:R-:W-:Y:S02]  /*21e0*/  @!P5 FSEL R242, R99, RZ, P4 ;  /* 0x000000ff63f2d208 */ /* 0x000fe40002000000 */
[----:B------:R-:W-:Y:S02]  /*21f0*/  @!P5 ISETP.NE.U32.AND P4, PT, RZ, c[0x0][0x218], PT ;  /* 0x00008600ff00da0c */ /* 0x000fe40003f85070 */
[----:B------:R-:W-:Y:S02]  /*2200*/  @!P5 ISETP.NE.AND.EX P2, PT, RZ, c[0x0][0x21c], PT, P2 ;  /* 0x00008700ff00da0c */ /* 0x000fe40003f45320 */
[----:B------:R-:W-:-:S02]  /*2210*/  @!P5 FSEL R219, R100, RZ, P3 ;  /* 0x000000ff64dbd208 */ /* 0x000fc40001800000 */
[----:B------:R-:W-:Y:S02]  /*2220*/  @P6 SHF.R.S32.HI R129, RZ, 0x1f, R128 ;  /* 0x0000001fff816819 */ /* 0x000fe40000011480 */
[----:B------:R-:W-:Y:S02]  /*2230*/  @!P5 ISETP.NE.U32.AND P3, PT, RZ, c[0x0][0x218], PT ;  /* 0x00008600ff00da0c */ /* 0x000fe40003f65070 */
[----:B------:R-:W-:Y:S02]  /*2240*/  @!P5 ISETP.NE.AND.EX P4, PT, RZ, c[0x0][0x21c], PT, P4 ;  /* 0x00008700ff00da0c */ /* 0x000fe40003f85340 */
[----:B------:R-:W-:Y:S02]  /*2250*/  @!P5 FSEL R232, R101, RZ, P2 ;  /* 0x000000ff65e8d208 */ /* 0x000fe40001000000 */
[----:B------:R-:W-:Y:S02]  /*2260*/  @!P5 ISETP.NE.U32.AND P2, PT, RZ, c[0x0][0x218], PT ;  /* 0x00008600ff00da0c */ /* 0x000fe40003f45070 */
[----:B------:R-:W-:-:S02]  /*2270*/  @P6 LEA.HI R129, R129, R128, RZ, 0x2 ;  /* 0x0000008081816211 */ /* 0x000fc400078f10ff */
[----:B------:R-:W-:Y:S02]  /*2280*/  @!P5 ISETP.NE.AND.EX P3, PT, RZ, c[0x0][0x21c], PT, P3 ;  /* 0x00008700ff00da0c */ /* 0x000fe40003f65330 */
[----:B------:R-:W-:Y:S02]  /*2290*/  @!P5 FSEL R217, R102, RZ, P4 ;  /* 0x000000ff66d9d208 */ /* 0x000fe40002000000 */
[----:B0-----:R-:W-:Y:S02]  /*22a0*/  @P0 MOV R130, 0x10 ;  /* 0x0000001000820802 */ /* 0x001fe40000000f00 */
[----:B------:R-:W-:Y:S02]  /*22b0*/  ISETP.NE.U32.AND P1, PT, RZ, c[0x0][0x258], PT ;  /* 0x00009600ff007a0c */ /* 0x000fe40003f25070 */
[----:B------:R-:W-:Y:S01]  /*22c0*/  @!P5 ISETP.NE.U32.AND P4, PT, RZ, c[0x0][0x218], PT ;  /* 0x00008600ff00da0c */ /* 0x000fe20003f85070 */
[----:B------:R-:W-:Y:S01]  /*22d0*/  @P0 IMAD.WIDE.U32 R226, R207, R130, c[0x0][0x258] ;  /* 0x00009600cfe20625 */ /* 0x000fe200078e0082 */
[----:B------:R-:W-:-:S02]  /*22e0*/  @!P5 ISETP.NE.AND.EX P2, PT, RZ, c[0x0][0x21c], PT, P2 ;  /* 0x00008700ff00da0c */ /* 0x000fc40003f45320 */
[----:B------:R-:W-:Y:S02]  /*22f0*/  @P6 LOP3.LUT R128, R0, 0x1f, RZ, 0xc0, !PT ;  /* 0x0000001f00806812 */ /* 0x000fe400078ec0ff */
[----:B------:R-:W-:Y:S02]  /*2300*/  @!P5 FSEL R230, R103, RZ, P3 ;  /* 0x000000ff67e6d208 */ /* 0x000fe40001800000 */
[----:B------:R-:W-:Y:S02]  /*2310*/  @!P5 ISETP.NE.U32.AND P3, PT, RZ, c[0x0][0x218], PT ;  /* 0x00008600ff00da0c */ /* 0x000fe40003f65070 */
[----:B------:R-:W-:Y:S02]  /*2320*/  ISETP.NE.AND.EX P1, PT, RZ, c[0x0][0x25c], PT, P1 ;  /* 0x00009700ff007a0c */ /* 0x000fe40003f25310 */
[----:B------:R-:W-:Y:S02]  /*2330*/  @!P5 ISETP.NE.AND.EX P4, PT, RZ, c[0x0][0x21c], PT, P4 ;  /* 0x00008700ff00da0c */ /* 0x000fe40003f85340 */
[----:B------:R-:W-:-:S02]  /*2340*/  @P6 LEA.HI.SX32 R209, R129, R128, 0x1e ;  /* 0x0000008081d16211 */ /* 0x000fc400078ff2ff */
        /* <DEDUP_REMOVED lines=8> */
.L_x_10049:
[----:B------:R-:W-:Y:S05]  /*23d0*/  BSYNC B1 ;  /* 0x0000000000017941 */ /* 0x000fea0003800000 */
.L_x_10048:
        /* <DEDUP_REMOVED lines=8> */
.L_x_10051:
[----:B------:R-:W-:Y:S05]  /*2460*/  BSYNC B1 ;  /* 0x0000000000017941 */ /* 0x000fea0003800000 */
.L_x_10050:
        /* <DEDUP_REMOVED lines=8> */
.L_x_10053:
[----:B------:R-:W-:Y:S05]  /*24f0*/  BSYNC B1 ;  /* 0x0000000000017941 */ /* 0x000fea0003800000 */
.L_x_10052:
        /* <DEDUP_REMOVED lines=8> */
.L_x_10055:
[----:B------:R-:W-:Y:S05]  /*2580*/  BSYNC B1 ;  /* 0x0000000000017941 */ /* 0x000fea0003800000 */
.L_x_10054:
[----:B------:R-:W-:Y:S05]  /*2590*/  @!P0 BRA `(.L_x_10056) ;  /* 0x0000007000008947 */ /* 0x000fea0003800000 */
[----:B------:R-:W-:Y:S01]  /*25a0*/  HFMA2.MMA R228, -RZ, RZ, 0, 9.5367431640625e-07 ;  /* 0x00000010ffe47435 */ /* 0x000fe200000001ff */
[----:B------:R-:W-:Y:S02]  /*25b0*/  SEL R130, R215, R122, P1 ;  /* 0x0000007ad7827207 */ /* 0x000fe40000800000 */
[----:B------:R-:W-:Y:S02]  /*25c0*/  SEL R129, R224, R121, P1 ;  /* 0x00000079e0817207 */ /* 0x000fe40000800000 */
[----:B------:R-:W-:Y:S02]  /*25d0*/  SEL R128, R213, R120, P1 ;  /* 0x00000078d5807207 */ /* 0x000fe40000800000 */
[----:B------:R-:W-:-:S03]  /*25e0*/  SEL R131, R234, R123, P1 ;  /* 0x0000007bea837207 */ /* 0x000fc60000800000 */
[----:B------:R-:W-:-:S05]  /*25f0*/  IMAD.WIDE.U32 R228, R23, R228, c[0x0][0x258] ;  /* 0x0000960017e47625 */ /* 0x000fca00078e00e4 */
[----:B------:R0:W-:Y:S02]  /*2600*/  STG.E.128 [R228.64], R128 ;  /* 0x00000080e4007986 */ /* 0x0001e4000c101d04 */
.L_x_10056:
[----:B------:R-:W-:Y:S01]  /*2610*/  BSSY B1, `(.L_x_10057) ;  /* 0x000000e000017945 */ /* 0x000fe20003800000 */
[----:B------:R-:W-:Y:S05]  /*2620*/  @!P6 BRA `(.L_x_10058) ;  /* 0x000000c00000e947 */ /* 0x000fea0003800000 */
[----:B0-----:R-:W-:Y:S01]  /*2630*/  MOV R228, 0x10 ;  /* 0x0000001000e47802 */ /* 0x001fe20000000f00 */
[----:B------:R-:W-:Y:S01]  /*2640*/  FMUL.FTZ R234, R234, c[0x0][0x1ec] ;  /* 0x00007b00eaea7a20 */ /* 0x000fe20000410000 */
[----:B------:R-:W-:Y:S01]  /*2650*/  ISETP.GT.AND P2, PT, R201, RZ, PT ;  /* 0x000000ffc900720c */ /* 0x000fe20003f44270 */
[----:B------:R-:W-:Y:S02]  /*2660*/  FMUL.FTZ R215, R215, c[0x0][0x1ec] ;  /* 0x00007b00d7d77a20 */ /* 0x000fe40000410000 */
[----:B------:R-:W-:Y:S01]  /*2670*/  FMUL.FTZ R224, R224, c[0x0][0x1ec] ;  /* 0x00007b00e0e07a20 */ /* 0x000fe20000410000 */
[----:B------:R-:W-:Y:S01]  /*2680*/  SEL R131, R234, R127, P2 ;  /* 0x0000007fea837207 */ /* 0x000fe20001000000 */
[----:B------:R-:W-:Y:S01]  /*2690*/  FMUL.FTZ R213, R213, c[0x0][0x1ec] ;  /* 0x00007b00d5d57a20 */ /* 0x000fe20000410000 */
[----:B------:R-:W-:Y:S01]  /*26a0*/  SEL R130, R215, R126, P2 ;  /* 0x0000007ed7827207 */ /* 0x000fe20001000000 */
[----:B------:R-:W-:Y:S01]  /*26b0*/  IMAD.WIDE.U32 R228, R209, R228, c[0x0][0x248] ;  /* 0x00009200d1e47625 */ /* 0x000fe200078e00e4 */
[----:B------:R-:W-:-:S02]  /*26c0*/  SEL R129, R224, R125, P2 ;  /* 0x0000007de0817207 */ /* 0x000fc40001000000 */
[----:B------:R-:W-:-:S05]  /*26d0*/  SEL R128, R213, R124, P2 ;  /* 0x0000007cd5807207 */ /* 0x000fca0001000000 */
[----:B------:R0:W-:Y:S02]  /*26e0*/  STG.E.128 [R228.64], R128 ;  /* 0x00000080e4007986 */ /* 0x0001e4000c101d04 */
.L_x_10058:
[----:B------:R-:W-:Y:S05]  /*26f0*/  BSYNC B1 ;  /* 0x0000000000017941 */ /* 0x000fea0003800000 */
.L_x_10057:
[----:B------:R-:W-:Y:S01]  /*2700*/  BSSY B1, `(.L_x_10059) ;  /* 0x0000008000017945 */ /* 0x000fe20003800000 */
[----:B------:R-:W-:Y:S05]  /*2710*/  @!P5 BRA `(.L_x_10060) ;  /* 0x000000600000d947 */ /* 0x000fea0003800000 */
[----:B------:R-:W-:Y:S01]  /*2720*/  ISETP.NE.U32.AND P2, PT, RZ, c[0x0][0x218], PT ;  /* 0x00008600ff007a0c */ /* 0x000fe20003f45070 */
[----:B0-----:R-:W-:-:S03]  /*2730*/  FFMA.FTZ R129, R139, R220, R191 ;  /* 0x000000dc8b817223 */ /* 0x001fc600000100bf */
[----:B------:R-:W-:Y:S01]  /*2740*/  ISETP.NE.AND.EX P2, PT, RZ, c[0x0][0x21c], PT, P2 ;  /* 0x00008700ff007a0c */ /* 0x000fe20003f45320 */
[----:B------:R-:W-:-:S04]  /*2750*/  FADD.FTZ R128, R140, -R129 ;  /* 0x800000818c807221 */ /* 0x000fc80000010000 */
[----:B------:R-:W-:-:S08]  /*2760*/  FMUL.FTZ R231, R21, R128 ;  /* 0x0000008015e77220 */ /* 0x000fd00000410000 */
[----:B------:R-:W-:Y:S02]  /*2770*/  @P2 FADD.FTZ R231, R92, R231 ;  /* 0x000000e75ce72221 */ /* 0x000fe40000010000 */
.L_x_10060:
[----:B------:R-:W-:Y:S05]  /*2780*/  BSYNC B1 ;  /* 0x0000000000017941 */ /* 0x000fea0003800000 */
.L_x_10059:
        /* <DEDUP_REMOVED lines=8> */
.L_x_10062:
[----:B------:R-:W-:Y:S05]  /*2810*/  BSYNC B1 ;  /* 0x0000000000017941 */ /* 0x000fea0003800000 */
.L_x_10061:
        /* <DEDUP_REMOVED lines=8> */
.L_x_10064:
[----:B------:R-:W-:Y:S05]  /*28a0*/  BSYNC B1 ;  /* 0x0000000000017941 */ /* 0x000fea0003800000 */
.L_x_10063:
        /* <DEDUP_REMOVED lines=8> */
.L_x_10066:
[----:B------:R-:W-:Y:S05]  /*2930*/  BSYNC B1 ;  /* 0x0000000000017941 */ /* 0x000fea0003800000 */
.L_x_10065:
[----:B------:R-:W-:Y:S01]  /*2940*/  @!P5 ISETP.NE.AND.EX P3, PT, RZ, c[0x0][0x21c], PT, P3 ;  /* 0x00008700ff00da0c */ /* 0x000fe20003f65330 */
[----:B------:R-:W-:Y:S01]  /*2950*/  BSSY B1, `(.L_x_10067) ;  /* 0x000002c000017945 */ /* 0x000fe20003800000 */
[----:B------:R-:W-:Y:S02]  /*2960*/  @!P5 FSEL R234, R105, RZ, P4 ;  /* 0x000000ff69ead208 */ /* 0x000fe40002000000 */
[----:B------:R-:W-:Y:S02]  /*2970*/  @!P5 ISETP.NE.U32.AND P2, PT, RZ, c[0x0][0x218], PT ;  /* 0x00008600ff00da0c */ /* 0x000fe40003f45070 */
[----:B------:R-:W-:Y:S02]  /*2980*/  @!P5 ISETP.NE.U32.AND P4, PT, RZ, c[0x0][0x218], PT ;  /* 0x00008600ff00da0c */ /* 0x000fe40003f85070 */
[----:B------:R-:W-:Y:S02]  /*2990*/  @!P5 FSEL R221, R106, RZ, P3 ;  /* 0x000000ff6addd208 */ /* 0x000fe40001800000 */
[----:B------:R-:W-:-:S02]  /*29a0*/  @!P5 ISETP.NE.U32.AND P3, PT, RZ, c[0x0][0x218], PT ;  /* 0x00008600ff00da0c */ /* 0x000fc40003f65070 */
[----:B------:R-:W-:Y:S02]  /*29b0*/  @!P5 ISETP.NE.AND.EX P2, PT, RZ, c[0x0][0x21c], PT, P2 ;  /* 0x00008700ff00da0c */ /* 0x000fe40003f45320 */
[----:B------:R-:W-:Y:S02]  /*29c0*/  @!P5 ISETP.NE.AND.EX P4, PT, RZ, c[0x0][0x21c], PT, P4 ;  /* 0x00008700ff00da0c */ /* 0x000fe40003f85340 */
[----:B------:R-:W-:Y:S02]  /*29d0*/  @!P5 ISETP.NE.AND.EX P3, PT, RZ, c[0x0][0x21c], PT, P3 ;  /* 0x00008700ff00da0c */ /* 0x000fe40003f65330 */
[----:B------:R-:W-:Y:S02]  /*29e0*/  @!P5 FSEL R238, R107, RZ, P2 ;  /* 0x000000ff6beed208 */ /* 0x000fe40001000000 */
[----:B------:R-:W-:Y:S02]  /*29f0*/  @!P5 FSEL R213, R108, RZ, P4 ;  /* 0x000000ff6cd5d208 */ /* 0x000fe40002000000 */
[----:B------:R-:W-:-:S02]  /*2a00*/  @!P5 ISETP.NE.U32.AND P2, PT, RZ, c[0x0][0x218], PT ;  /* 0x00008600ff00da0c */ /* 0x000fc40003f45070 */
[----:B------:R-:W-:Y:S02]  /*2a10*/  @!P5 ISETP.NE.U32.AND P4, PT, RZ, c[0x0][0x218], PT ;  /* 0x00008600ff00da0c */ /* 0x000fe40003f85070 */
[----:B------:R-:W-:Y:S02]  /*2a20*/  @!P5 FSEL R224, R109, RZ, P3 ;  /* 0x000000ff6de0d208 */ /* 0x000fe40001800000 */
[----:B------:R-:W-:Y:S02]  /*2a30*/  @!P5 ISETP.NE.U32.AND P3, PT, RZ, c[0x0][0x218], PT ;  /* 0x00008600ff00da0c */ /* 0x000fe40003f65070 */
[----:B0-----:R-:W-:Y:S02]  /*2a40*/  SEL R130, R233, R122, P1 ;  /* 0x0000007ae9827207 */ /* 0x001fe40000800000 */
[----:B------:R-:W-:Y:S02]  /*2a50*/  @P0 SEL R129, R244, R121, P1 ;  /* 0x00000079f4810207 */ /* 0x000fe40000800000 */
[----:B------:R-:W-:-:S02]  /*2a60*/  @P0 SEL R128, R231, R120, P1 ;  /* 0x00000078e7800207 */ /* 0x000fc40000800000 */
[----:B------:R-:W-:Y:S02]  /*2a70*/  @P0 SEL R131, R246, R123, P1 ;  /* 0x0000007bf6830207 */ /* 0x000fe40000800000 */
[----:B------:R-:W-:Y:S02]  /*2a80*/  @!P5 ISETP.NE.AND.EX P2, PT, RZ, c[0x0][0x21c], PT, P2 ;  /* 0x00008700ff00da0c */ /* 0x000fe40003f45320 */
[----:B------:R-:W-:Y:S01]  /*2a90*/  @!P5 ISETP.NE.AND.EX P4, PT, RZ, c[0x0][0x21c], PT, P4 ;  /* 0x00008700ff00da0c */ /* 0x000fe20003f85340 */
[----:B------:R0:W-:Y:S01]  /*2aa0*/  @P0 STG.E.128 [R226.64], R128 ;  /* 0x00000080e2000986 */ /* 0x0001e2000c101d04 */
[----:B------:R-:W-:Y:S02]  /*2ab0*/  @P0 MOV R236, 0x10 ;  /* 0x0000001000ec0802 */ /* 0x000fe40000000f00 */
[----:B------:R-:W-:Y:S02]  /*2ac0*/  @!P5 ISETP.NE.AND.EX P3, PT, RZ, c[0x0][0x21c], PT, P3 ;  /* 0x00008700ff00da0c */ /* 0x000fe40003f65330 */
[----:B------:R-:W-:Y:S01]  /*2ad0*/  @!P5 FSEL R215, R110, RZ, P2 ;  /* 0x000000ff6ed7d208 */ /* 0x000fe20001000000 */
[----:B------:R-:W-:Y:S01]  /*2ae0*/  @P0 IMAD.WIDE.U32 R236, R205, R236, c[0x0][0x258] ;  /* 0x00009600cdec0625 */ /* 0x000fe200078e00ec */
[----:B------:R-:W-:-:S02]  /*2af0*/  @!P5 ISETP.NE.U32.AND P2, PT, RZ, c[0x0][0x218], PT ;  /* 0x00008600ff00da0c */ /* 0x000fc40003f45070 */
[----:B------:R-:W-:Y:S02]  /*2b00*/  @!P5 FSEL R207, R112, RZ, P3 ;  /* 0x000000ff70cfd208 */ /* 0x000fe40001800000 */
[----:B0-----:R-:W-:Y:S02]  /*2b10*/  @!P5 FSEL R226, R111, RZ, P4 ;  /* 0x000000ff6fe2d208 */ /* 0x001fe40002000000 */
[----:B------:R-:W-:Y:S01]  /*2b20*/  @!P5 ISETP.NE.U32.AND P4, PT, RZ, c[0x0][0x218], PT ;  /* 0x00008600ff00da0c */ /* 0x000fe20003f85070 */
[----:B------:R-:W-:Y:S07]  /*2b30*/  @!P6 BRA `(.L_x_10068) ;  /* 0x000000d00000e947 */ /* 0x000fee0003800000 */
[----:B------:R-:W-:Y:S01]  /*2b40*/  HFMA2.MMA R229, -RZ, RZ, 0, 9.5367431640625e-07 ;  /* 0x00000010ffe57435 */ /* 0x000fe200000001ff */
[----:B------:R-:W-:Y:S01]  /*2b50*/  FMUL.FTZ R246, R246, c[0x0][0x1ec] ;  /* 0x00007b00f6f67a20 */ /* 0x000fe20000410000 */
[----:B------:R-:W-:Y:S01]  /*2b60*/  IADD3 R228, R209, 0x20, RZ ;  /* 0x00000020d1e47810 */ /* 0x000fe20007ffe0ff */
[----:B------:R-:W-:Y:S01]  /*2b70*/  FMUL.FTZ R233, R233, c[0x0][0x1ec] ;  /* 0x00007b00e9e97a20 */ /* 0x000fe20000410000 */
[----:B------:R-:W-:Y:S01]  /*2b80*/  ISETP.GT.AND P3, PT, R201, RZ, PT ;  /* 0x000000ffc900720c */ /* 0x000fe20003f64270 */
[----:B------:R-:W-:-:S02]  /*2b90*/  FMUL.FTZ R244, R244, c[0x0][0x1ec] ;  /* 0x00007b00f4f47a20 */ /* 0x000fc40000410000 */
[----:B------:R-:W-:Y:S01]  /*2ba0*/  FMUL.FTZ R231, R231, c[0x0][0x1ec] ;  /* 0x00007b00e7e77a20 */ /* 0x000fe20000410000 */
[----:B------:R-:W-:Y:S02]  /*2bb0*/  SEL R131, R246, R127, P3 ;  /* 0x0000007ff6837207 */ /* 0x000fe40001800000 */
[----:B------:R-:W-:Y:S01]  /*2bc0*/  IMAD.WIDE.U32 R228, R228, R229, c[0x0][0x248] ;  /* 0x00009200e4e47625 */ /* 0x000fe200078e00e5 */
[----:B------:R-:W-:Y:S02]  /*2bd0*/  SEL R130, R233, R126, P3 ;  /* 0x0000007ee9827207 */ /* 0x000fe40001800000 */
[----:B------:R-:W-:Y:S02]  /*2be0*/  SEL R129, R244, R125, P3 ;  /* 0x0000007df4817207 */ /* 0x000fe40001800000 */
[----:B------:R-:W-:-:S05]  /*2bf0*/  SEL R128, R231, R124, P3 ;  /* 0x0000007ce7807207 */ /* 0x000fca0001800000 */
[----:B------:R0:W-:Y:S02]  /*2c00*/  STG.E.128 [R228.64], R128 ;  /* 0x00000080e4007986 */ /* 0x0001e4000c101d04 */
.L_x_10068:
[----:B------:R-:W-:Y:S05]  /*2c10*/  BSYNC B1 ;  /* 0x0000000000017941 */ /* 0x000fea0003800000 */
.L_x_10067:
        /* <DEDUP_REMOVED lines=8> */
.L_x_10070:
[----:B------:R-:W-:Y:S05]  /*2ca0*/  BSYNC B1 ;  /* 0x0000000000017941 */ /* 0x000fea0003800000 */
.L_x_10069:
        /* <DEDUP_REMOVED lines=8> */
.L_x_10072:
[----:B------:R-:W-:Y:S05]  /*2d30*/  BSYNC B1 ;  /* 0x0000000000017941 */ /* 0x000fea0003800000 */
.L_x_10071:
[----:B------:R-:W-:Y:S01]  /*2d40*/  BSSY B1, `(.L_x_10073) ;  /* 0x0000009000017945 */ /* 0x000fe20003800000 */
[----:B0-----:R-:W-:Y:S01]  /*2d50*/  SEL R128, R223, R120, P1 ;  /* 0x00000078df807207 */ /* 0x001fe20000800000 */
[----:B------:R-:W-:Y:S05]  /*2d60*/  @!P5 BRA `(.L_x_10074) ;  /* 0x000000600000d947 */ /* 0x000fea0003800000 */
[----:B------:R-:W-:Y:S01]  /*2d70*/  ISETP.NE.U32.AND P3, PT, RZ, c[0x0][0x218], PT ;  /* 0x00008600ff007a0c */ /* 0x000fe20003f65070 */
[----:B------:R-:W-:-:S03]  /*2d80*/  FFMA.FTZ R129, R145, R220, R191 ;  /* 0x000000dc91817223 */ /* 0x000fc600000100bf */
[----:B------:R-:W-:Y:S01]  /*2d90*/  ISETP.NE.AND.EX P3, PT, RZ, c[0x0][0x21c], PT, P3 ;  /* 0x00008700ff007a0c */ /* 0x000fe20003f65330 */
[----:B------:R-:W-:-:S04]  /*2da0*/  FADD.FTZ R130, R150, -R129 ;  /* 0x8000008196827221 */ /* 0x000fc80000010000 */
[----:B------:R-:W-:-:S08]  /*2db0*/  FMUL.FTZ R225, R21, R130 ;  /* 0x0000008215e17220 */ /* 0x000fd00000410000 */
[----:B------:R-:W-:Y:S02]  /*2dc0*/  @P3 FADD.FTZ R225, R98, R225 ;  /* 0x000000e162e13221 */ /* 0x000fe40000010000 */
.L_x_10074:
[----:B------:R-:W-:Y:S05]  /*2dd0*/  BSYNC B1 ;  /* 0x0000000000017941 */ /* 0x000fea0003800000 */
.L_x_10073:
        /* <DEDUP_REMOVED lines=9> */
.L_x_10076:
[----:B------:R-:W-:Y:S05]  /*2e70*/  BSYNC B1 ;  /* 0x0000000000017941 */ /* 0x000fea0003800000 */
.L_x_10075:
[----:B------:R-:W-:Y:S01]  /*2e80*/  SEL R130, R225, R122, P1 ;  /* 0x0000007ae1827207 */ /* 0x000fe20000800000 */
[----:B------:R-:W-:Y:S01]  /*2e90*/  BSSY B1, `(.L_x_10077) ;  /* 0x0000015000017945 */ /* 0x000fe20003800000 */
[----:B------:R-:W-:Y:S02]  /*2ea0*/  @P0 SEL R131, R242, R123, P1 ;  /* 0x0000007bf2830207 */ /* 0x000fe40000800000 */
[----:B------:R-:W-:Y:S02]  /*2eb0*/  @!P5 ISETP.NE.AND.EX P2, PT, RZ, c[0x0][0x21c], PT, P2 ;  /* 0x00008700ff00da0c */ /* 0x000fe40003f45320 */
[----:B------:R-:W-:Y:S01]  /*2ec0*/  @!P5 ISETP.NE.U32.AND P3, PT, RZ, c[0x0][0x218], PT ;  /* 0x00008600ff00da0c */ /* 0x000fe20003f65070 */
[----:B------:R0:W-:Y:S01]  /*2ed0*/  @P0 STG.E.128 [R236.64], R128 ;  /* 0x00000080ec000986 */ /* 0x0001e2000c101d04 */
[----:B------:R-:W-:Y:S02]  /*2ee0*/  @P0 MOV R244, 0x10 ;  /* 0x0000001000f40802 */ /* 0x000fe40000000f00 */
[----:B------:R-:W-:Y:S01]  /*2ef0*/  @!P5 FSEL R228, R113, RZ, P2 ;  /* 0x000000ff71e4d208 */ /* 0x000fe20001000000 */
[----:B------:R-:W-:Y:S05]  /*2f00*/  @!P6 BRA `(.L_x_10078) ;  /* 0x000000d00000e947 */ /* 0x000fea0003800000 */
[----:B0-----:R-:W-:Y:S01]  /*2f10*/  HFMA2.MMA R237, -RZ, RZ, 0, 9.5367431640625e-07 ;  /* 0x00000010ffed7435 */ /* 0x001fe200000001ff */
[----:B------:R-:W-:Y:S01]  /*2f20*/  IADD3 R236, R209, 0x40, RZ ;  /* 0x00000040d1ec7810 */ /* 0x000fe20007ffe0ff */
[----:B------:R-:W-:Y:S01]  /*2f30*/  FMUL.FTZ R242, R242, c[0x0][0x1ec] ;  /* 0x00007b00f2f27a20 */ /* 0x000fe20000410000 */
[----:B------:R-:W-:Y:S01]  /*2f40*/  ISETP.GT.AND P2, PT, R201, RZ, PT ;  /* 0x000000ffc900720c */ /* 0x000fe20003f44270 */
[----:B------:R-:W-:-:S02]  /*2f50*/  FMUL.FTZ R225, R225, c[0x0][0x1ec] ;  /* 0x00007b00e1e17a20 */ /* 0x000fc40000410000 */
[----:B------:R-:W-:Y:S01]  /*2f60*/  FMUL.FTZ R240, R240, c[0x0][0x1ec] ;  /* 0x00007b00f0f07a20 */ /* 0x000fe20000410000 */
[----:B------:R-:W-:Y:S01]  /*2f70*/  SEL R131, R242, R127, P2 ;  /* 0x0000007ff2837207 */ /* 0x000fe20001000000 */
[----:B------:R-:W-:Y:S01]  /*2f80*/  FMUL.FTZ R223, R223, c[0x0][0x1ec] ;  /* 0x00007b00dfdf7a20 */ /* 0x000fe20000410000 */
[----:B------:R-:W-:Y:S01]  /*2f90*/  SEL R130, R225, R126, P2 ;  /* 0x0000007ee1827207 */ /* 0x000fe20001000000 */
[----:B------:R-:W-:Y:S01]  /*2fa0*/  IMAD.WIDE.U32 R236, R236, R237, c[0x0][0x248] ;  /* 0x00009200ecec7625 */ /* 0x000fe200078e00ed */
[----:B------:R-:W-:Y:S02]  /*2fb0*/  SEL R129, R240, R125, P2 ;  /* 0x0000007df0817207 */ /* 0x000fe40001000000 */
[----:B------:R-:W-:-:S05]  /*2fc0*/  SEL R128, R223, R124, P2 ;  /* 0x0000007cdf807207 */ /* 0x000fca0001000000 */
[----:B------:R0:W-:Y:S02]  /*2fd0*/  STG.E.128 [R236.64], R128 ;  /* 0x00000080ec007986 */ /* 0x0001e4000c101d04 */
.L_x_10078:
[----:B------:R-:W-:Y:S05]  /*2fe0*/  BSYNC B1 ;  /* 0x0000000000017941 */ /* 0x000fea0003800000 */
.L_x_10077:
        /* <DEDUP_REMOVED lines=8> */
.L_x_10080:
[----:B------:R-:W-:Y:S05]  /*3070*/  BSYNC B1 ;  /* 0x0000000000017941 */ /* 0x000fea0003800000 */
.L_x_10079:
        /* <DEDUP_REMOVED lines=8> */
.L_x_10082:
[----:B------:R-:W-:Y:S05]  /*3100*/  BSYNC B1 ;  /* 0x0000000000017941 */ /* 0x000fea0003800000 */
.L_x_10081:
        /* <DEDUP_REMOVED lines=8> */
.L_x_10084:
[----:B------:R-:W-:Y:S05]  /*3190*/  BSYNC B1 ;  /* 0x0000000000017941 */ /* 0x000fea0003800000 */
.L_x_10083:
        /* <DEDUP_REMOVED lines=8> */
.L_x_10086:
[----:B------:R-:W-:Y:S05]  /*3220*/  BSYNC B1 ;  /* 0x0000000000017941 */ /* 0x000fea0003800000 */
.L_x_10085:
[----:B0-----:R-:W-:Y:S01]  /*3230*/  @P0 IMAD.WIDE.U32 R236, R203, R244, c[0x0][0x258] ;  /* 0x00009600cbec0625 */ /* 0x001fe200078e00f4 */
[----:B------:R-:W-:Y:S01]  /*3240*/  SEL R128, R219, R120, P1 ;  /* 0x00000078db807207 */ /* 0x000fe20000800000 */
[----:B------:R-:W-:Y:S01]  /*3250*/  BSSY B1, `(.L_x_10087) ;  /* 0x0000018000017945 */ /* 0x000fe20003800000 */
[----:B------:R-:W-:Y:S02]  /*3260*/  SEL R129, R232, R121, P1 ;  /* 0x00000079e8817207 */ /* 0x000fe40000800000 */
[----:B------:R-:W-:Y:S02]  /*3270*/  SEL R130, R217, R122, P1 ;  /* 0x0000007ad9827207 */ /* 0x000fe40000800000 */
[----:B------:R-:W-:Y:S02]  /*3280*/  @P0 SEL R131, R230, R123, P1 ;  /* 0x0000007be6830207 */ /* 0x000fe40000800000 */
[----:B------:R-:W-:Y:S02]  /*3290*/  @!P5 ISETP.NE.AND.EX P4, PT, RZ, c[0x0][0x21c], PT, P4 ;  /* 0x00008700ff00da0c */ /* 0x000fe40003f85340 */
[----:B------:R-:W-:Y:S01]  /*32a0*/  @!P5 ISETP.NE.U32.AND P2, PT, RZ, c[0x0][0x218], PT ;  /* 0x00008600ff00da0c */ /* 0x000fe20003f45070 */
[----:B------:R0:W-:Y:S01]  /*32b0*/  @P0 STG.E.128 [R236.64], R128 ;  /* 0x00000080ec000986 */ /* 0x0001e2000c101d04 */
[----:B------:R-:W-:-:S02]  /*32c0*/  @P0 IADD3 R205, R23, 0x80, RZ ;  /* 0x0000008017cd0810 */ /* 0x000fc40007ffe0ff */
[----:B------:R-:W-:Y:S02]  /*32d0*/  @P0 MOV R240, 0x10 ;  /* 0x0000001000f00802 */ /* 0x000fe40000000f00 */
[----:B------:R-:W-:Y:S01]  /*32e0*/  @!P5 FSEL R203, R114, RZ, P4 ;  /* 0x000000ff72cbd208 */ /* 0x000fe20002000000 */
[----:B------:R-:W-:Y:S05]  /*32f0*/  @!P6 BRA `(.L_x_10088) ;  /* 0x000000d00000e947 */ /* 0x000fea0003800000 */
[----:B0-----:R-:W-:Y:S01]  /*3300*/  HFMA2.MMA R130, -RZ, RZ, 0, 9.5367431640625e-07 ;  /* 0x00000010ff827435 */ /* 0x001fe200000001ff */
[----:B------:R-:W-:Y:S01]  /*3310*/  IADD3 R231, R209, 0x60, RZ ;  /* 0x00000060d1e77810 */ /* 0x000fe20007ffe0ff */
[----:B------:R-:W-:Y:S01]  /*3320*/  FMUL.FTZ R128, R230, c[0x0][0x1ec] ;  /* 0x00007b00e6807a20 */ /* 0x000fe20000410000 */
[----:B------:R-:W-:Y:S01]  /*3330*/  ISETP.GT.AND P4, PT, R201, RZ, PT ;  /* 0x000000ffc900720c */ /* 0x000fe20003f84270 */
[----:B------:R-:W-:Y:S02]  /*3340*/  FMUL.FTZ R217, R217, c[0x0][0x1ec] ;  /* 0x00007b00d9d97a20 */ /* 0x000fe40000410000 */
[----:B------:R-:W-:Y:S01]  /*3350*/  FMUL.FTZ R232, R232, c[0x0][0x1ec] ;  /* 0x00007b00e8e87a20 */ /* 0x000fe20000410000 */
[----:B------:R-:W-:Y:S01]  /*3360*/  SEL R131, R128, R127, P4 ;  /* 0x0000007f80837207 */ /* 0x000fe20002000000 */
[----:B------:R-:W-:-:S02]  /*3370*/  FMUL.FTZ R219, R219, c[0x0][0x1ec] ;  /* 0x00007b00dbdb7a20 */ /* 0x000fc40000410000 */
[----:B------:R-:W-:Y:S01]  /*3380*/  IMAD.WIDE.U32 R230, R231, R130, c[0x0][0x248] ;  /* 0x00009200e7e67625 */ /* 0x000fe200078e0082 */
[----:B------:R-:W-:Y:S02]  /*3390*/  SEL R130, R217, R126, P4 ;  /* 0x0000007ed9827207 */ /* 0x000fe40002000000 */
[----:B------:R-:W-:Y:S02]  /*33a0*/  SEL R129, R232, R125, P4 ;  /* 0x0000007de8817207 */ /* 0x000fe40002000000 */
[----:B------:R-:W-:-:S05]  /*33b0*/  SEL R128, R219, R124, P4 ;  /* 0x0000007cdb807207 */ /* 0x000fca0002000000 */
[----:B------:R0:W-:Y:S02]  /*33c0*/  STG.E.128 [R230.64], R128 ;  /* 0x00000080e6007986 */ /* 0x0001e4000c101d04 */
.L_x_10088:
[----:B------:R-:W-:Y:S05]  /*33d0*/  BSYNC B1 ;  /* 0x0000000000017941 */ /* 0x000fea0003800000 */
.L_x_10087:
        /* <DEDUP_REMOVED lines=8> */
.L_x_10090:
[----:B------:R-:W-:Y:S05]  /*3460*/  BSYNC B1 ;  /* 0x0000000000017941 */ /* 0x000fea0003800000 */
.L_x_10089:
        /* <DEDUP_REMOVED lines=8> */
.L_x_10092:
[----:B------:R-:W-:Y:S05]  /*34f0*/  BSYNC B1 ;  /* 0x0000000000017941 */ /* 0x000fea0003800000 */
.L_x_10091:
        /* <DEDUP_REMOVED lines=8> */
.L_x_10094:
[----:B------:R-:W-:Y:S05]  /*3580*/  BSYNC B1 ;  /* 0x0000000000017941 */ /* 0x000fea0003800000 */
.L_x_10093:
        /* <DEDUP_REMOVED lines=8> */
.L_x_10096:
[----:B------:R-:W-:Y:S05]  /*3610*/  BSYNC B1 ;  /* 0x0000000000017941 */ /* 0x000fea0003800000 */
.L_x_10095:
[----:B0-----:R-:W-:Y:S01]  /*3620*/  @P0 IMAD.WIDE.U32 R230, R205, R240, c[0x0][0x258] ;  /* 0x00009600cde60625 */ /* 0x001fe200078e00f0 */
[----:B------:R-:W-:Y:S01]  /*3630*/  SEL R128, R211, R120, P1 ;  /* 0x00000078d3807207 */ /* 0x000fe20000800000 */
[----:B------:R-:W-:Y:S01]  /*3640*/  BSSY B1, `(.L_x_10097) ;  /* 0x0000018000017945 */ /* 0x000fe20003800000 */
[----:B------:R-:W-:Y:S02]  /*3650*/  SEL R129, R234, R121, P1 ;  /* 0x00000079ea817207 */ /* 0x000fe40000800000 */
[----:B------:R-:W-:Y:S02]  /*3660*/  SEL R130, R221, R122, P1 ;  /* 0x0000007add827207 */ /* 0x000fe40000800000 */
[----:B------:R-:W-:Y:S02]  /*3670*/  @P0 SEL R131, R238, R123, P1 ;  /* 0x0000007bee830207 */ /* 0x000fe40000800000 */
[----:B------:R-:W-:Y:S02]  /*3680*/  @!P5 ISETP.NE.AND.EX P3, PT, RZ, c[0x0][0x21c], PT, P3 ;  /* 0x00008700ff00da0c */ /* 0x000fe40003f65330 */
[----:B------:R-:W-:Y:S01]  /*3690*/  ISETP.GT.AND P4, PT, R201, RZ, PT ;  /* 0x000000ffc900720c */ /* 0x000fe20003f84270 */
        /* <DEDUP_REMOVED lines=18> */
.L_x_10098:
[----:B------:R-:W-:Y:S05]  /*37c0*/  BSYNC B1 ;  /* 0x0000000000017941 */ /* 0x000fea0003800000 */
.L_x_10097:
        /* <DEDUP_REMOVED lines=8> */
.L_x_10100:
[----:B------:R-:W-:Y:S05]  /*3850*/  BSYNC B1 ;  /* 0x0000000000017941 */ /* 0x000fea0003800000 */
.L_x_10099:
        /* <DEDUP_REMOVED lines=8> */
.L_x_10102:
[----:B------:R-:W-:Y:S05]  /*38e0*/  BSYNC B1 ;  /* 0x0000000000017941 */ /* 0x000fea0003800000 */
.L_x_10101:
        /* <DEDUP_REMOVED lines=8> */
.L_x_10104:
[----:B------:R-:W-:Y:S05]  /*3970*/  BSYNC B1 ;  /* 0x0000000000017941 */ /* 0x000fea0003800000 */
.L_x_10103:
        /* <DEDUP_REMOVED lines=8> */
.L_x_10106:
[----:B------:R-:W-:Y:S05]  /*3a00*/  BSYNC B1 ;  /* 0x0000000000017941 */ /* 0x000fea0003800000 */
.L_x_10105:
        /* <DEDUP_REMOVED lines=26> */
.L_x_10108:
[----:B------:R-:W-:Y:S05]  /*3bb0*/  BSYNC B1 ;  /* 0x0000000000017941 */ /* 0x000fea0003800000 */
.L_x_10107:
        /* <DEDUP_REMOVED lines=8> */
.L_x_10110:
[----:B------:R-:W-:Y:S05]  /*3c40*/  BSYNC B1 ;  /* 0x0000000000017941 */ /* 0x000fea0003800000 */
.L_x_10109:
        /* <DEDUP_REMOVED lines=8> */
.L_x_10112:
[----:B------:R-:W-:Y:S05]  /*3cd0*/  BSYNC B1 ;  /* 0x0000000000017941 */ /* 0x000fea0003800000 */
.L_x_10111:
        /* <DEDUP_REMOVED lines=8> */
.L_x_10114:
[----:B------:R-:W-:Y:S05]  /*3d60*/  BSYNC B1 ;  /* 0x0000000000017941 */ /* 0x000fea0003800000 */
.L_x_10113:
        /* <DEDUP_REMOVED lines=8> */
.L_x_10116:
[----:B------:R-:W-:Y:S05]  /*3df0*/  BSYNC B1 ;  /* 0x0000000000017941 */ /* 0x000fea0003800000 */
.L_x_10115:
        /* <DEDUP_REMOVED lines=9> */
[----:B------:R-:W-:Y:S01]  /*3e90*/  @!P5 FSEL R226, R117, RZ, P3 ;  /* 0x000000ff75e2d208 */ /* 0x000fe20001800000 */
[----:B------:R-:W-:Y:S05]  /*3ea0*/  @!P6 BRA `(.L_x_10118) ;  /* 0x000000d00000e947 */ /* 0x000fea0003800000 */
[----:B0-----:R-:W-:Y:S01]  /*3eb0*/  IADD3 R224, R209, 0xc0, RZ ;  /* 0x000000c0d1e07810 */ /* 0x001fe20007ffe0ff */
[----:B------:R-:W-:Y:S01]  /*3ec0*/  FMUL.FTZ R232, R232, c[0x0][0x1ec] ;  /* 0x00007b00e8e87a20 */ /* 0x000fe20000410000 */
[----:B------:R-:W-:Y:S01]  /*3ed0*/  MOV R225, 0x10 ;  /* 0x0000001000e17802 */ /* 0x000fe20000000f00 */
[----:B------:R-:W-:Y:S01]  /*3ee0*/  FMUL.FTZ R203, R203, c[0x0][0x1ec] ;  /* 0x00007b00cbcb7a20 */ /* 0x000fe20000410000 */
[----:B------:R-:W-:Y:S01]  /*3ef0*/  ISETP.GT.AND P3, PT, R201, RZ, PT ;  /* 0x000000ffc900720c */ /* 0x000fe20003f64270 */
[----:B------:R-:W-:-:S02]  /*3f00*/  FMUL.FTZ R228, R228, c[0x0][0x1ec] ;  /* 0x00007b00e4e47a20 */ /* 0x000fc40000410000 */
[----:B------:R-:W-:Y:S01]  /*3f10*/  FMUL.FTZ R207, R207, c[0x0][0x1ec] ;  /* 0x00007b00cfcf7a20 */ /* 0x000fe20000410000 */
[----:B------:R-:W-:Y:S01]  /*3f20*/  SEL R131, R232, R127, P3 ;  /* 0x0000007fe8837207 */ /* 0x000fe20001800000 */
[----:B------:R-:W-:Y:S01]  /*3f30*/  IMAD.WIDE.U32 R224, R224, R225, c[0x0][0x248] ;  /* 0x00009200e0e07625 */ /* 0x000fe200078e00e1 */
[----:B------:R-:W-:Y:S02]  /*3f40*/  SEL R130, R203, R126, P3 ;  /* 0x0000007ecb827207 */ /* 0x000fe40001800000 */
[----:B------:R-:W-:Y:S02]  /*3f50*/  SEL R129, R228, R125, P3 ;  /* 0x0000007de4817207 */ /* 0x000fe40001800000 */
[----:B------:R-:W-:-:S05]  /*3f60*/  SEL R128, R207, R124, P3 ;  /* 0x0000007ccf807207 */ /* 0x000fca0001800000 */
[----:B------:R0:W-:Y:S02]  /*3f70*/  STG.E.128 [R224.64], R128 ;  /* 0x00000080e0007986 */ /* 0x0001e4000c101d04 */
.L_x_10118:
[----:B------:R-:W-:Y:S05]  /*3f80*/  BSYNC B1 ;  /* 0x0000000000017941 */ /* 0x000fea0003800000 */
.L_x_10117:
        /* <DEDUP_REMOVED lines=8> */
.L_x_10120:
[----:B------:R-:W-:Y:S05]  /*4010*/  BSYNC B1 ;  /* 0x0000000000017941 */ /* 0x000fea0003800000 */
.L_x_10119:
        /* <DEDUP_REMOVED lines=8> */
.L_x_10122:
[----:B------:R-:W-:Y:S05]  /*40a0*/  BSYNC B1 ;  /* 0x0000000000017941 */ /* 0x000fea0003800000 */
.L_x_10121:
[----:B------:R-:W-:Y:S01]  /*40b0*/  @!P5 ISETP.NE.U32.AND P3, PT, RZ, c[0x0][0x218], PT ;  /* 0x00008600ff00da0c */ /* 0x000fe20003f65070 */
[----:B------:R-:W-:Y:S01]  /*40c0*/  BSSY B1, `(.L_x_10123) ;  /* 0x000000e000017945 */ /* 0x000fe20003800000 */
[C---:B------:R-:W-:Y:S01]  /*40d0*/  SEL R120, R205.reuse, R120, P1 ;  /* 0x00000078cd787207 */ /* 0x040fe20000800000 */
[----:B------:R-:W-:Y:S01]  /*40e0*/  FMUL.FTZ R205, R205, c[0x0][0x1ec] ;  /* 0x00007b00cdcd7a20 */ /* 0x000fe20000410000 */
[----:B------:R-:W-:Y:S01]  /*40f0*/  @!P5 ISETP.NE.AND.EX P3, PT, RZ, c[0x0][0x21c], PT, P3 ;  /* 0x00008700ff00da0c */ /* 0x000fe20003f65330 */
[----:B0-----:R-:W-:Y:S01]  /*4100*/  FMUL.FTZ R128, R226, c[0x0][0x1ec] ;  /* 0x00007b00e2807a20 */ /* 0x001fe20000410000 */
[----:B------:R-:W-:Y:S02]  /*4110*/  @!P5 ISETP.NE.AND.EX P2, PT, RZ, c[0x0][0x21c], PT, P2 ;  /* 0x00008700ff00da0c */ /* 0x000fe40003f45320 */
        /* <DEDUP_REMOVED lines=8> */
.L_x_10124:
[----:B------:R-:W-:Y:S05]  /*41a0*/  BSYNC B1 ;  /* 0x0000000000017941 */ /* 0x000fea0003800000 */
.L_x_10123:
[----:B------:R-:W-:Y:S01]  /*41b0*/  FMUL.FTZ R131, R129, c[0x0][0x1ec] ;  /* 0x00007b0081837a20 */ /* 0x000fe20000410000 */
[----:B------:R-:W-:Y:S01]  /*41c0*/  BSSY B1, `(.L_x_10125) ;  /* 0x000000e000017945 */ /* 0x000fe20003800000 */
[----:B------:R-:W-:Y:S02]  /*41d0*/  SEL R125, R128, R125, P4 ;  /* 0x0000007d807d7207 */ /* 0x000fe40002000000 */
[----:B------:R-:W-:Y:S02]  /*41e0*/  SEL R124, R205, R124, P4 ;  /* 0x0000007ccd7c7207 */ /* 0x000fe40002000000 */
[----:B------:R-:W-:Y:S02]  /*41f0*/  SEL R121, R226, R121, P1 ;  /* 0x00000079e2797207 */ /* 0x000fe40000800000 */
[----:B------:R-:W-:Y:S02]  /*4200*/  SEL R122, R129, R122, P1 ;  /* 0x0000007a817a7207 */ /* 0x000fe40000800000 */
[----:B------:R-:W-:-:S02]  /*4210*/  SEL R126, R131, R126, P4 ;  /* 0x0000007e837e7207 */ /* 0x000fc40002000000 */
        /* <DEDUP_REMOVED lines=8> */
.L_x_10126:
[----:B------:R-:W-:Y:S05]  /*42a0*/  BSYNC B1 ;  /* 0x0000000000017941 */ /* 0x000fea0003800000 */
.L_x_10125:
[----:B------:R-:W-:Y:S01]  /*42b0*/  FMUL.FTZ R130, R128, c[0x0][0x1ec] ;  /* 0x00007b0080827a20 */ /* 0x000fe20000410000 */
[----:B------:R-:W-:Y:S02]  /*42c0*/  @P0 IADD3 R131, R23, 0xe0, RZ ;  /* 0x000000e017830810 */ /* 0x000fe40007ffe0ff */
[----:B------:R-:W-:Y:S02]  /*42d0*/  @P0 MOV R220, 0x10 ;  /* 0x0000001000dc0802 */ /* 0x000fe40000000f00 */
[----:B------:R-:W-:Y:S02]  /*42e0*/  @P6 IADD3 R129, R209, 0xe0, RZ ;  /* 0x000000e0d1816810 */ /* 0x000fe40007ffe0ff */
[----:B------:R-:W-:Y:S02]  /*42f0*/  @P6 MOV R224, 0x10 ;  /* 0x0000001000e06802 */ /* 0x000fe40000000f00 */
[----:B------:R-:W-:Y:S01]  /*4300*/  SEL R127, R130, R127, P4 ;  /* 0x0000007f827f7207 */ /* 0x000fe20002000000 */
[----:B------:R-:W-:Y:S01]  /*4310*/  @P0 IMAD.WIDE.U32 R130, R131, R220, c[0x0][0x258] ;  /* 0x0000960083820625 */ /* 0x000fe200078e00dc */
[----:B------:R-:W-:-:S02]  /*4320*/  SEL R123, R128, R123, P1 ;  /* 0x0000007b807b7207 */ /* 0x000fc40000800000 */
[----:B------:R-:W-:Y:S01]  /*4330*/  MOV R220, c[0x0][0x160] ;  /* 0x0000580000dc7a02 */ /* 0x000fe20000000f00 */
[----:B------:R-:W-:Y:S02]  /*4340*/  @P6 IMAD.WIDE.U32 R128, R129, R224, c[0x0][0x248] ;  /* 0x0000920081806625 */ /* 0x000fe400078e00e0 */
[----:B------:R0:W-:Y:S01]  /*4350*/  @P0 STG.E.128 [R130.64], R120 ;  /* 0x0000007882000986 */ /* 0x0001e2000c101d04 */
[----:B------:R-:W-:-:S03]  /*4360*/  LEA R195, R220, R195, 0x2 ;  /* 0x000000c3dcc37211 */ /* 0x000fc600078e10ff */
[----:B------:R0:W-:Y:S01]  /*4370*/  @P6 STG.E.128 [R128.64], R124 ;  /* 0x0000007c80006986 */ /* 0x0001e2000c101d04 */
[----:B------:R-:W-:-:S13]  /*4380*/  ISETP.GE.AND P0, PT, R195, c[0x0][0x164], PT ;  /* 0x00005900c3007a0c */ /* 0x000fda0003f06270 */
[----:B0-----:R-:W-:Y:S01]  /*4390*/  @P0 CALL.REL.NOINC `(.L_x_10042) ;  /* 0x0000001000000944 */ /* 0x001fe20003c00000 */
[----:B------:R-:W-:Y:S05]  /*43a0*/  BRA `(.L_x_10127) ;  /* 0xffffc4c000007947 */ /* 0x000fea000383ffff */
.L_x_10042:
[----:B------:R-:W-:Y:S05]  /*43b0*/  BSYNC B0 ;  /* 0x0000000000007941 */ /* 0x000fea0003800000 */
.L_x_10040:
        /* <DEDUP_REMOVED lines=75> */
[----:B------:R-:W-:Y:S01]  /*4870*/  STS.128 [R2.X16], R24 ;  /* 0x0000001802007388 */ /* 0x000fe2000000cc00 */
[----:B------:R-:W-:-:S03]  /*4880*/  FADD.FTZ R7, R7, R56 ;  /* 0x0000003807077221 */ /* 0x000fc60000010000 */
[----:B------:R-:W-:Y:S01]  /*4890*/  STS.128 [R2.X16+0x200], R28 ;  /* 0x0002001c02007388 */ /* 0x000fe2000000cc00 */
[----:B------:R-:W-:Y:S02]  /*48a0*/  FADD.FTZ R55, R8, R55 ;  /* 0x0000003708377221 */ /* 0x000fe40000010000 */
[----:B0-----:R-:W-:Y:S01]  /*48b0*/  IMAD R5, R12, c[0x0][0x168], RZ ;  /* 0x00005a000c057a24 */ /* 0x001fe200078e02ff */
[----:B------:R-:W-:Y:S01]  /*48c0*/  STS.128 [R2.X16+0x400], R32 ;  /* 0x0004002002007388 */ /* 0x000fe2000000cc00 */
[----:B------:R-:W-:-:S03]  /*48d0*/  FADD.FTZ R9, R9, R58 ;  /* 0x0000003a09097221 */ /* 0x000fc60000010000 */
[----:B------:R-:W-:Y:S01]  /*48e0*/  STS.128 [R2.X16+0x600], R36 ;  /* 0x0006002402007388 */ /* 0x000fe2000000cc00 */
[----:B------:R-:W-:Y:S01]  /*48f0*/  FADD.FTZ R57, R10, R57 ;  /* 0x000000390a397221 */ /* 0x000fe20000010000 */
[----:B------:R-:W-:Y:S02]  /*4900*/  IADD3 R4, P0, R5, R0, RZ ;  /* 0x0000000005047210 */ /* 0x000fe40007f1e0ff */
[----:B------:R-:W-:Y:S02]  /*4910*/  STS.128 [R2.X16+0x800], R40 ;  /* 0x0008002802007388 */ /* 0x000fe4000000cc00 */
[----:B------:R-:W-:Y:S02]  /*4920*/  IADD3.X R5, RZ, RZ, RZ, P0, !PT ;  /* 0x000000ffff057210 */ /* 0x000fe400007fe4ff */
[----:B------:R-:W-:Y:S02]  /*4930*/  STS.128 [R2.X16+0xa00], R44 ;  /* 0x000a002c02007388 */ /* 0x000fe4000000cc00 */
[----:B------:R-:W-:-:S02]  /*4940*/  SHF.L.U64.HI R20, R4, 0x2, R5 ;  /* 0x0000000204147819 */ /* 0x000fc40000010205 */
[----:B------:R-:W-:Y:S01]  /*4950*/  STS.128 [R2.X16+0xc00], R84 ;  /* 0x000c005402007388 */ /* 0x000fe2000000cc00 */
[----:B------:R-:W-:-:S03]  /*4960*/  SHF.L.U32 R4, R4, 0x2, RZ ;  /* 0x0000000204047819 */ /* 0x000fc600000006ff */
        /* <DEDUP_REMOVED lines=87> */
.L_x_10046:
[----:B------:R-:W-:Y:S01]  /*4ee0*/  HFMA2.MMA R226, -RZ, RZ, 0, 5.9604644775390625e-08 ;  /* 0x00000001ffe27435 */ /* 0x000fe200000001ff */
[----:B------:R-:W-:-:S02]  /*4ef0*/  MOV R191, R131 ;  /* 0x0000008300bf7202 */ /* 0x000fc40000000f00 */
[----:B------:R-:W-:Y:S02]  /*4f00*/  MOV R213, 0x1f ;  /* 0x0000001f00d57802 */ /* 0x000fe40000000f00 */
[----:B------:R-:W-:Y:S02]  /*4f10*/  MOV R224, 0xffffffff ;  /* 0xffffffff00e07802 */ /* 0x000fe40000000f00 */
[----:B------:R-:W-:Y:S02]  /*4f20*/  MOV R128, 0x4f40 ;  /* 0x00004f4000807802 */ /* 0x000fe40000000f00 */
[----:B-----5:R-:W-:Y:S05]  /*4f30*/  CALL.REL.NOINC `($__internal_163_$__cuda_sm70_shflsync_bfly_p) ;  /* 0x0000045000007944 */ /* 0x020fea0003c00000 */
[----:B-1----:R-:W-:Y:S01]  /*4f40*/  MOV R220, R226 ;  /* 0x000000e200dc7202 */ /* 0x002fe20000000f00 */
[----:B0-----:R-:W-:Y:S05]  /*4f50*/  BRA `(.L_x_10128) ;  /* 0xffffce3000007947 */ /* 0x001fea000383ffff */
.L_x_10047:
[----:B------:R-:W-:Y:S01]  /*4f60*/  HFMA2.MMA R226, -RZ, RZ, 0, 5.9604644775390625e-08 ;  /* 0x00000001ffe27435 */ /* 0x000fe200000001ff */
[----:B------:R-:W-:Y:S02]  /*4f70*/  MOV R191, R130 ;  /* 0x0000008200bf7202 */ /* 0x000fe40000000f00 */
[----:B------:R-:W-:Y:S02]  /*4f80*/  MOV R213, 0x1f ;  /* 0x0000001f00d57802 */ /* 0x000fe40000000f00 */
[----:B------:R-:W-:-:S02]  /*4f90*/  MOV R224, 0xffffffff ;  /* 0xffffffff00e07802 */ /* 0x000fc40000000f00 */
[----:B------:R-:W-:Y:S02]  /*4fa0*/  MOV R128, 0x4fc0 ;  /* 0x00004fc000807802 */ /* 0x000fe40000000f00 */
[----:B01---5:R-:W-:Y:S05]  /*4fb0*/  CALL.REL.NOINC `($__internal_163_$__cuda_sm70_shflsync_bfly_p) ;  /* 0x000003d000007944 */ /* 0x023fea0003c00000 */
[----:B------:R-:W-:Y:S01]  /*4fc0*/  FADD.FTZ R131, R220, R131 ;  /* 0x00000083dc837221 */ /* 0x000fe20000010000 */
[----:B0-----:R-:W-:Y:S01]  /*4fd0*/  MOV R213, 0x1f ;  /* 0x0000001f00d57802 */ /* 0x001fe20000000f00 */
[----:B-1----:R-:W-:Y:S01]  /*4fe0*/  FADD.FTZ R209, R130, R226 ;  /* 0x000000e282d17221 */ /* 0x002fe20000010000 */
[----:B------:R-:W-:Y:S01]  /*4ff0*/  HFMA2.MMA R226, -RZ, RZ, 0, 1.1920928955078125e-07 ;  /* 0x00000002ffe27435 */ /* 0x000fe200000001ff */
[----:B------:R-:W-:Y:S02]  /*5000*/  MOV R224, 0xffffffff ;  /* 0xffffffff00e07802 */ /* 0x000fe40000000f00 */
[----:B------:R-:W-:Y:S02]  /*5010*/  MOV R191, R131 ;  /* 0x0000008300bf7202 */ /* 0x000fe40000000f00 */
[----:B------:R-:W-:Y:S02]  /*5020*/  MOV R128, 0x5040 ;  /* 0x0000504000807802 */ /* 0x000fe40000000f00 */
[----:B------:R-:W-:Y:S05]  /*5030*/  CALL.REL.NOINC `($__internal_163_$__cuda_sm70_shflsync_bfly_p) ;  /* 0x0000035000007944 */ /* 0x000fea0003c00000 */
[----:B-1----:R-:W-:Y:S01]  /*5040*/  MOV R130, R226 ;  /* 0x000000e200827202 */ /* 0x002fe20000000f00 */
[----:B------:R-:W-:Y:S01]  /*5050*/  HFMA2.MMA R226, -RZ, RZ, 0, 1.1920928955078125e-07 ;  /* 0x00000002ffe27435 */ /* 0x000fe200000001ff */
[----:B0-----:R-:W-:-:S02]  /*5060*/  MOV R191, R209 ;  /* 0x000000d100bf7202 */ /* 0x001fc40000000f00 */
[----:B------:R-:W-:Y:S02]  /*5070*/  MOV R213, 0x1f ;  /* 0x0000001f00d57802 */ /* 0x000fe40000000f00 */
[----:B------:R-:W-:Y:S02]  /*5080*/  MOV R224, 0xffffffff ;  /* 0xffffffff00e07802 */ /* 0x000fe40000000f00 */
[----:B------:R-:W-:Y:S02]  /*5090*/  MOV R128, 0x50b0 ;  /* 0x000050b000807802 */ /* 0x000fe40000000f00 */
[----:B------:R-:W-:Y:S05]  /*50a0*/  CALL.REL.NOINC `($__internal_163_$__cuda_sm70_shflsync_bfly_p) ;  /* 0x000002e000007944 */ /* 0x000fea0003c00000 */
[----:B------:R-:W-:Y:S01]  /*50b0*/  FADD.FTZ R131, R130, R131 ;  /* 0x0000008382837221 */ /* 0x000fe20000010000 */
[----:B0-----:R-:W-:Y:S01]  /*50c0*/  MOV R213, 0x1f ;  /* 0x0000001f00d57802 */ /* 0x001fe20000000f00 */
[----:B-1----:R-:W-:Y:S01]  /*50d0*/  FADD.FTZ R209, R209, R226 ;  /* 0x000000e2d1d17221 */ /* 0x002fe20000010000 */
[----:B------:R-:W-:Y:S01]  /*50e0*/  HFMA2.MMA R226, -RZ, RZ, 0, 2.384185791015625e-07 ;  /* 0x00000004ffe27435 */ /* 0x000fe200000001ff */
[----:B------:R-:W-:Y:S02]  /*50f0*/  MOV R224, 0xffffffff ;  /* 0xffffffff00e07802 */ /* 0x000fe40000000f00 */
[----:B------:R-:W-:-:S02]  /*5100*/  MOV R191, R131 ;  /* 0x0000008300bf7202 */ /* 0x000fc40000000f00 */
[----:B------:R-:W-:Y:S02]  /*5110*/  MOV R128, 0x5130 ;  /* 0x0000513000807802 */ /* 0x000fe40000000f00 */
[----:B------:R-:W-:Y:S05]  /*5120*/  CALL.REL.NOINC `($__internal_163_$__cuda_sm70_shflsync_bfly_p) ;  /* 0x0000026000007944 */ /* 0x000fea0003c00000 */
[----:B-1----:R-:W-:Y:S01]  /*5130*/  MOV R130, R226 ;  /* 0x000000e200827202 */ /* 0x002fe20000000f00 */
[----:B------:R-:W-:Y:S01]  /*5140*/  HFMA2.MMA R226, -RZ, RZ, 0, 2.384185791015625e-07 ;  /* 0x00000004ffe27435 */ /* 0x000fe200000001ff */
[----:B0-----:R-:W-:Y:S02]  /*5150*/  MOV R191, R209 ;  /* 0x000000d100bf7202 */ /* 0x001fe40000000f00 */
[----:B------:R-:W-:Y:S02]  /*5160*/  MOV R213, 0x1f ;  /* 0x0000001f00d57802 */ /* 0x000fe40000000f00 */
[----:B------:R-:W-:Y:S02]  /*5170*/  MOV R224, 0xffffffff ;  /* 0xffffffff00e07802 */ /* 0x000fe40000000f00 */
[----:B------:R-:W-:Y:S02]  /*5180*/  MOV R128, 0x51a0 ;  /* 0x000051a000807802 */ /* 0x000fe40000000f00 */
[----:B------:R-:W-:Y:S05]  /*5190*/  CALL.REL.NOINC `($__internal_163_$__cuda_sm70_shflsync_bfly_p) ;  /* 0x000001f000007944 */ /* 0x000fea0003c00000 */
[----:B------:R-:W-:Y:S01]  /*51a0*/  FADD.FTZ R131, R130, R131 ;  /* 0x0000008382837221 */ /* 0x000fe20000010000 */
[----:B0-----:R-:W-:Y:S01]  /*51b0*/  MOV R213, 0x1f ;  /* 0x0000001f00d57802 */ /* 0x001fe20000000f00 */
[----:B-1----:R-:W-:Y:S01]  /*51c0*/  FADD.FTZ R209, R209, R226 ;  /* 0x000000e2d1d17221 */ /* 0x002fe20000010000 */
[----:B------:R-:W-:Y:S01]  /*51d0*/  HFMA2.MMA R226, -RZ, RZ, 0, 4.76837158203125e-07 ;  /* 0x00000008ffe27435 */ /* 0x000fe200000001ff */
[----:B------:R-:W-:-:S02]  /*51e0*/  MOV R224, 0xffffffff ;  /* 0xffffffff00e07802 */ /* 0x000fc40000000f00 */
[----:B------:R-:W-:Y:S02]  /*51f0*/  MOV R191, R131 ;  /* 0x0000008300bf7202 */ /* 0x000fe40000000f00 */
[----:B------:R-:W-:Y:S02]  /*5200*/  MOV R128, 0x5220 ;  /* 0x0000522000807802 */ /* 0x000fe40000000f00 */
[----:B------:R-:W-:Y:S05]  /*5210*/  CALL.REL.NOINC `($__internal_163_$__cuda_sm70_shflsync_bfly_p) ;  /* 0x0000017000007944 */ /* 0x000fea0003c00000 */
[----:B-1----:R-:W-:Y:S01]  /*5220*/  MOV R130, R226 ;  /* 0x000000e200827202 */ /* 0x002fe20000000f00 */
[----:B------:R-:W-:Y:S01]  /*5230*/  HFMA2.MMA R226, -RZ, RZ, 0, 4.76837158203125e-07 ;  /* 0x00000008ffe27435 */ /* 0x000fe200000001ff */
[----:B0-----:R-:W-:Y:S02]  /*5240*/  MOV R191, R209 ;  /* 0x000000d100bf7202 */ /* 0x001fe40000000f00 */
[----:B------:R-:W-:Y:S02]  /*5250*/  MOV R213, 0x1f ;  /* 0x0000001f00d57802 */ /* 0x000fe40000000f00 */
[----:B------:R-:W-:Y:S02]  /*5260*/  MOV R224, 0xffffffff ;  /* 0xffffffff00e07802 */ /* 0x000fe40000000f00 */
[----:B------:R-:W-:-:S02]  /*5270*/  MOV R128, 0x5290 ;  /* 0x0000529000807802 */ /* 0x000fc40000000f00 */
[----:B------:R-:W-:Y:S05]  /*5280*/  CALL.REL.NOINC `($__internal_163_$__cuda_sm70_shflsync_bfly_p) ;  /* 0x0000010000007944 */ /* 0x000fea0003c00000 */
[----:B------:R-:W-:Y:S01]  /*5290*/  FADD.FTZ R130, R130, R131 ;  /* 0x0000008382827221 */ /* 0x000fe20000010000 */
[----:B0-----:R-:W-:Y:S01]  /*52a0*/  MOV R213, 0x1f ;  /* 0x0000001f00d57802 */ /* 0x001fe20000000f00 */
[----:B-1----:R-:W-:Y:S01]  /*52b0*/  FADD.FTZ R211, R209, R226 ;  /* 0x000000e2d1d37221 */ /* 0x002fe20000010000 */
[----:B------:R-:W-:Y:S01]  /*52c0*/  HFMA2.MMA R226, -RZ, RZ, 0, 9.5367431640625e-07 ;  /* 0x00000010ffe27435 */ /* 0x000fe200000001ff */
[----:B------:R-:W-:-:S02]  /*52d0*/  MOV R224, 0xffffffff ;  /* 0xffffffff00e07802 */ /* 0x000fc40000000f00 */
[----:B------:R-:W-:Y:S02]  /*52e0*/  MOV R191, R130 ;  /* 0x0000008200bf7202 */ /* 0x000fe40000000f00 */
[----:B------:R-:W-:Y:S02]  /*52f0*/  MOV R128, 0x5310 ;  /* 0x0000531000807802 */ /* 0x000fe40000000f00 */
[----:B------:R-:W-:Y:S05]  /*5300*/  CALL.REL.NOINC `($__internal_163_$__cuda_sm70_shflsync_bfly_p) ;  /* 0x0000008000007944 */ /* 0x000fea0003c00000 */
[----:B-1----:R-:W-:Y:S01]  /*5310*/  MOV R209, R226 ;  /* 0x000000e200d17202 */ /* 0x002fe20000000f00 */
[----:B------:R-:W-:Y:S01]  /*5320*/  HFMA2.MMA R226, -RZ, RZ, 0, 9.5367431640625e-07 ;  /* 0x00000010ffe27435 */ /* 0x000fe200000001ff */
[----:B0-----:R-:W-:Y:S02]  /*5330*/  MOV R191, R211 ;  /* 0x000000d300bf7202 */ /* 0x001fe40000000f00 */
[----:B------:R-:W-:Y:S02]  /*5340*/  MOV R213, 0x1f ;  /* 0x0000001f00d57802 */ /* 0x000fe40000000f00 */
[----:B------:R-:W-:Y:S02]  /*5350*/  MOV R224, 0xffffffff ;  /* 0xffffffff00e07802 */ /* 0x000fe40000000f00 */
[----:B------:R-:W-:-:S02]  /*5360*/  MOV R128, 0x5380 ;  /* 0x0000538000807802 */ /* 0x000fc40000000f00 */
[----:B------:R-:W-:Y:S05]  /*5370*/  CALL.REL.NOINC `($__internal_163_$__cuda_sm70_shflsync_bfly_p) ;  /* 0x0000001000007944 */ /* 0x000fea0003c00000 */
[----:B01----:R-:W-:Y:S05]  /*5380*/  BRA `(.L_x_10129) ;  /* 0xffffcb2000007947 */ /* 0x003fea000383ffff */
        .weak           $__internal_163_$__cuda_sm70_shflsync_bfly_p
        .type           $__internal_163_$__cuda_sm70_shflsync_bfly_p,@function
        .size           $__internal_163_$__cuda_sm70_shflsync_bfly_p,(.L_x_12465 - $__internal_163_$__cuda_sm70_shflsync_bfly_p)
$__internal_163_$__cuda_sm70_shflsync_bfly_p:
[----:B------:R-:W-:Y:S01]  /*5390*/  HFMA2.MMA R129, -RZ, RZ, 0, 0 ;  /* 0x00000000ff817435 */ /* 0x000fe200000001ff */
[----:B------:R-:W-:Y:S04]  /*53a0*/  WARPSYNC R224 ;  /* 0x000000e000007348 */ /* 0x000fe80003800000 */
[----:B------:R0:W1:Y:S01]  /*53b0*/  SHFL.BFLY PT, R226, R191, R226, R213 ;  /* 0x0c0000e2bfe27389 */ /* 0x00006200000e00d5 */
[----:B------:R-:W-:Y:S05]  /*53c0*/  RET.REL.NODEC R128 `(_ZN10layer_norm13ln_bwd_kernelINS_13Kernel_traitsI6__halfffffjLj1024ELj1ELj4ELj1ELj16ENS_18Kernel_traits_baseILj1024ES2_ffffjLj128EEEEELb0ELb0ELb1ELb1EEEvNS_9BwdParamsE) ;  /* 0xffffac3080007950 */ /* 0x000fea0003c3ffff */
.L_x_10130:
        /* <DEDUP_REMOVED lines=11> */
.L_x_12465:


//--------------------- .text._ZN10layer_norm13ln_bwd_kernelINS_13Kernel_traitsI6__halfffffjLj1024ELj1ELj4ELj1ELj16ENS_18Kernel_traits_baseILj1024ES2_ffffjLj128EEEEELb0ELb1ELb0ELb0EEEvNS_9BwdParamsE --------------------------
	.section	.text._ZN10layer_norm13ln_bwd_kernelINS_13Kernel_traitsI6__halfffffjLj1024ELj1ELj4ELj1ELj16ENS_18Kernel_traits_baseILj1024ES2_ffffjLj128EEEEELb0ELb1ELb0ELb0EEEvNS_9BwdParamsE,"ax",@progbits
	.sectioninfo	@"SHI_REGISTERS=255"
	.align	128
        .global         _ZN10layer_norm13ln_bwd_kernelINS_13Kernel_traitsI6__halfffffjLj1024ELj1ELj4ELj1ELj16ENS_18Kernel_traits_baseILj1024ES2_ffffjLj128EEEEELb0ELb1ELb0ELb0EEEvNS_9BwdParamsE
        .type           _ZN10layer_norm13ln_bwd_kernelINS_13Kernel_traitsI6__halfffffjLj1024ELj1ELj4ELj1ELj16ENS_18Kernel_traits_baseILj1024ES2_ffffjLj128EEEEELb0ELb1ELb0ELb0EEEvNS_9BwdParamsE,@function
        .size           _ZN10layer_norm13ln_bwd_kernelINS_13Kernel_traitsI6__halfffffjLj1024ELj1ELj4ELj1ELj16ENS_18Kernel_traits_baseILj1024ES2_ffffjLj128EEEEELb0ELb1ELb0ELb0EEEvNS_9BwdParamsE,(.L_x_12466 - _ZN10layer_norm13ln_bwd_kernelINS_13Kernel_traitsI6__halfffffjLj1024ELj1ELj4ELj1ELj16ENS_18Kernel_traits_baseILj1024ES2_ffffjLj128EEEEELb0ELb1ELb0ELb0EEEvNS_9BwdParamsE)
        .other          _ZN10layer_norm13ln_bwd_kernelINS_13Kernel_traitsI6__halfffffjLj1024ELj1ELj4ELj1ELj16ENS_18Kernel_traits_baseILj1024ES2_ffffjLj128EEEEELb0ELb1ELb0ELb0EEEvNS_9BwdParamsE,@"STO_CUDA_ENTRY STV_DEFAULT"
_ZN10layer_norm13ln_bwd_kernelINS_13Kernel_traitsI6__halfffffjLj1024ELj1ELj4ELj1ELj16ENS_18Kernel_traits_baseILj1024ES2_ffffjLj128EEEEELb0ELb1ELb0ELb0EEEvNS_9BwdParamsE:
.text._ZN10layer_norm13ln_bwd_kernelINS_13Kernel_traitsI6__halfffffjLj1024ELj1ELj4ELj1ELj16ENS_18Kernel_traits_baseILj1024ES2_ffffjLj128EEEEELb0ELb1ELb0ELb0EEEvNS_9BwdParamsE:
[----:B------:R-:W-:Y:S02]  /*0000*/  MOV R1, c[0x0][0x28] ;  /* 0x00000a0000017a02 */ /* 0x000fe40000000f00 */
[----:B------:R-:W0:Y:S01]  /*0010*/  S2R R52, SR_TID.X ;  /* 0x0000000000347919 */ /* 0x000e220000002100 */
[----:B------:R-:W-:Y:S01]  /*0020*/  MOV R0, c[0x0][0x168] ;  /* 0x00005a0000007a02 */ /* 0x000fe20000000f00 */
[----:B------:R-:W-:Y:S01]  /*0030*/  ULDC.64 UR4, c[0x0][0x118] ;  /* 0x0000460000047ab9 */ /* 0x000fe20000000a00 */
[----:B------:R-:W-:Y:S02]  /*0040*/  IADD3 R1, R1, -0x68, RZ ;  /* 0xffffff9801017810 */ /* 0x000fe40007ffe0ff */
[----:B------:R-:W-:-:S04]  /*0050*/  SHF.R.S32.HI R0, RZ, 0x1f, R0 ;  /* 0x0000001fff007819 */ /* 0x000fc80000011400 */
[----:B------:R-:W-:Y:S02]  /*0060*/  LEA.HI R0, R0, c[0x0][0x168], RZ, 0x2 ;  /* 0x00005a0000007a11 */ /* 0x000fe400078f10ff */
[----:B0-----:R-:W-:-:S04]  /*0070*/  LOP3.LUT R5, R52, 0x1f, RZ, 0xc, !PT ;  /* 0x0000001f34057812 */ /* 0x001fc800078e0cff */
[----:B------:R-:W-:Y:S02]  /*0080*/  LEA.HI.SX32 R5, R0, R5, 0x1e ;  /* 0x0000000500057211 */ /* 0x000fe400078ff2ff */
[----:B------:R-:W-:Y:S02]  /*0090*/  LOP3.LUT R0, R52, 0x1f, RZ, 0xc0, !PT ;  /* 0x0000001f34007812 */ /* 0x000fe400078ec0ff */
[C---:B------:R-:W-:Y:S02]  /*00a0*/  LOP3.LUT P6, RZ, R5.reuse, 0xffffffe0, RZ, 0xc0, !PT ;  /* 0xffffffe005ff7812 */ /* 0x040fe400078cc0ff */
[C---:B------:R-:W-:Y:S02]  /*00b0*/  ISETP.GE.U32.AND P5, PT, R5.reuse, 0x40, PT ;  /* 0x000000400500780c */ /* 0x040fe40003fa6070 */
[C---:B------:R-:W-:Y:S02]  /*00c0*/  ISETP.GE.U32.AND P0, PT, R5.reuse, 0x60, PT ;  /* 0x000000600500780c */ /* 0x040fe40003f06070 */
[----:B------:R-:W-:-:S02]  /*00d0*/  ISETP.GE.U32.AND P1, PT, R5, 0x80, PT ;  /* 0x000000800500780c */ /* 0x000fc40003f26070 */
[C---:B------:R-:W-:Y:S02]  /*00e0*/  ISETP.GE.U32.AND P2, PT, R5.reuse, 0xa0, PT ;  /* 0x000000a00500780c */ /* 0x040fe40003f46070 */
[----:B------:R-:W-:-:S03]  /*00f0*/  ISETP.GE.U32.AND P3, PT, R5, 0xc0, PT ;  /* 0x000000c00500780c */ /* 0x000fc60003f66070 */
[----:B------:R-:W-:Y:S02]  /*0100*/  @P6 MOV R29, 0x8 ;  /* 0x00000008001d6802 */ /* 0x000fe40000000f00 */
[----:B------:R-:W-:Y:S02]  /*0110*/  @P5 MOV R35, 0x8 ;  /* 0x0000000800235802 */ /* 0x000fe40000000f00 */
[----:B------:R-:W-:Y:S01]  /*0120*/  @P0 MOV R39, 0x8 ;  /* 0x0000000800270802 */ /* 0x000fe20000000f00 */
[----:B------:R-:W-:Y:S01]  /*0130*/  @P6 IMAD.WIDE.U32 R24, R0, R29, c[0x0][0x1b0] ;  /* 0x00006c0000186625 */ /* 0x000fe200078e001d */
[----:B------:R-:W-:-:S03]  /*0140*/  @P1 MOV R43, 0x8 ;  /* 0x00000008002b1802 */ /* 0x000fc60000000f00 */
[C---:B------:R-:W-:Y:S01]  /*0150*/  @P6 IMAD.WIDE.U32 R28, R0.reuse, R29, c[0x0][0x1c8] ;  /* 0x00007200001c6625 */ /* 0x040fe200078e001d */
[----:B------:R-:W-:Y:S01]  /*0160*/  @P6 LOP3.LUT R0, R0, 0x20, RZ, 0xfc, !PT ;  /* 0x0000002000006812 */ /* 0x000fe200078efcff */
[----:B------:R0:W5:Y:S04]  /*0170*/  @P6 LDG.E.64 R26, [R24.64] ;  /* 0x00000004181a6981 */ /* 0x000168000c1e1b00 */
[CC--:B------:R-:W-:Y:S01]  /*0180*/  @P5 IMAD.WIDE.U32 R32, R0.reuse, R35.reuse, c[0x0][0x1b0] ;  /* 0x00006c0000205625 */ /* 0x0c0fe200078e0023 */
[C---:B------:R-:W-:Y:S01]  /*0190*/  ISETP.GE.U32.AND P4, PT, R5.reuse, 0xe0, PT ;  /* 0x000000e00500780c */ /* 0x040fe20003f86070 */
[----:B------:R1:W5:Y:S02]  /*01a0*/  @P6 LDG.E.64 R18, [R28.64] ;  /* 0x000000041c126981 */ /* 0x000364000c1e1b00 */
[C---:B------:R-:W-:Y:S01]  /*01b0*/  @P5 IMAD.WIDE.U32 R34, R0.reuse, R35, c[0x0][0x1c8] ;  /* 0x0000720000225625 */ /* 0x040fe200078e0023 */
[----:B------:R-:W-:Y:S01]  /*01c0*/  @P5 IADD3 R0, R0, 0x20, RZ ;  /* 0x0000002000005810 */ /* 0x000fe20007ffe0ff */
[----:B------:R2:W5:Y:S04]  /*01d0*/  @P5 LDG.E.64 R30, [R32.64] ;  /* 0x00000004201e5981 */ /* 0x000568000c1e1b00 */
[CC--:B------:R-:W-:Y:S01]  /*01e0*/  @P0 IMAD.WIDE.U32 R36, R0.reuse, R39.reuse, c[0x0][0x1b0] ;  /* 0x00006c0000240625 */ /* 0x0c0fe200078e0027 */
[----:B------:R-:W-:Y:S01]  /*01f0*/  @P2 MOV R47, 0x8 ;  /* 0x00000008002f2802 */ /* 0x000fe20000000f00 */
[----:B------:R3:W5:Y:S02]  /*0200*/  @P5 LDG.E.64 R16, [R34.64] ;  /* 0x0000000422105981 */ /* 0x000764000c1e1b00 */
[C---:B------:R-:W-:Y:S01]  /*0210*/  @P0 IMAD.WIDE.U32 R38, R0.reuse, R39, c[0x0][0x1c8] ;  /* 0x0000720000260625 */ /* 0x040fe200078e0027 */
[----:B------:R-:W-:Y:S01]  /*0220*/  @P0 IADD3 R0, R0, 0x20, RZ ;  /* 0x0000002000000810 */ /* 0x000fe20007ffe0ff */
[----:B------:R4:W5:Y:S04]  /*0230*/  @P0 LDG.E.64 R128, [R36.64] ;  /* 0x0000000424800981 */ /* 0x000968000c1e1b00 */
[CC--:B------:R-:W-:Y:S01]  /*0240*/  @P1 IMAD.WIDE.U32 R40, R0.reuse, R43.reuse, c[0x0][0x1b0] ;  /* 0x00006c0000281625 */ /* 0x0c0fe200078e002b */
[----:B------:R-:W-:Y:S01]  /*0250*/  ISETP.GE.U32.AND P5, PT, R5, 0x100, PT ;  /* 0x000001000500780c */ /* 0x000fe20003fa6070 */
[----:B------:R-:W-:Y:S01]  /*0260*/  BSSY B0, `(.L_x_10131) ;  /* 0x0000457000007945 */ /* 0x000fe20003800000 */
[----:B------:R-:W-:Y:S01]  /*0270*/  @P3 MOV R51, 0x8 ;  /* 0x0000000800333802 */ /* 0x000fe20000000f00 */
[C---:B------:R-:W-:Y:S01]  /*0280*/  @P1 IMAD.WIDE.U32 R42, R0.reuse, R43, c[0x0][0x1c8] ;  /* 0x00007200002a1625 */ /* 0x040fe200078e002b */
[----:B------:R-:W-:Y:S01]  /*0290*/  @P1 IADD3 R0, R0, 0x20, RZ ;  /* 0x0000002000001810 */ /* 0x000fe20007ffe0ff */
[----:B----4-:R-:W4:Y:S04]  /*02a0*/  S2R R37, SR_CTAID.X ;  /* 0x0000000000257919 */ /* 0x010f280000002500 */
[CC--:B------:R-:W-:Y:S01]  /*02b0*/  @P2 IMAD.WIDE.U32 R44, R0.reuse, R47.reuse, c[0x0][0x1b0] ;  /* 0x00006c00002c2625 */ /* 0x0c0fe200078e002f */
[----:B0-----:R-:W-:Y:S01]  /*02c0*/  @P4 MOV R25, 0x8 ;  /* 0x0000000800194802 */ /* 0x001fe20000000f00 */
[----:B------:R0:W5:Y:S02]  /*02d0*/  @P0 LDG.E.64 R14, [R38.64] ;  /* 0x00000004260e0981 */ /* 0x000164000c1e1b00 */
[C---:B------:R-:W-:Y:S01]  /*02e0*/  @P2 IMAD.WIDE.U32 R46, R0.reuse, R47, c[0x0][0x1c8] ;  /* 0x00007200002e2625 */ /* 0x040fe200078e002f */
[----:B------:R-:W-:Y:S01]  /*02f0*/  @P2 IADD3 R0, R0, 0x20, RZ ;  /* 0x0000002000002810 */ /* 0x000fe20007ffe0ff */
[----:B------:R0:W5:Y:S04]  /*0300*/  @P1 LDG.E.64 R130, [R40.64] ;  /* 0x0000000428821981 */ /* 0x000168000c1e1b00 */
[CC--:B------:R-:W-:Y:S01]  /*0310*/  @P3 IMAD.WIDE.U32 R48, R0.reuse, R51.reuse, c[0x0][0x1b0] ;  /* 0x00006c0000303625 */ /* 0x0c0fe200078e0033 */
[----:B-1----:R-:W-:Y:S01]  /*0320*/  @P5 MOV R29, 0x8 ;  /* 0x00000008001d5802 */ /* 0x002fe20000000f00 */
[----:B------:R1:W5:Y:S02]  /*0330*/  @P1 LDG.E.64 R12, [R42.64] ;  /* 0x000000042a0c1981 */ /* 0x000364000c1e1b00 */
[C---:B--2---:R-:W-:Y:S01]  /*0340*/  @P3 IMAD.WIDE.U32 R32, R0.reuse, R51, c[0x0][0x1c8] ;  /* 0x0000720000203625 */ /* 0x044fe200078e0033 */
[----:B------:R-:W-:Y:S01]  /*0350*/  @P3 IADD3 R0, R0, 0x20, RZ ;  /* 0x0000002000003810 */ /* 0x000fe20007ffe0ff */
[----:B------:R2:W5:Y:S04]  /*0360*/  @P2 LDG.E.64 R132, [R44.64] ;  /* 0x000000042c842981 */ /* 0x000568000c1e1b00 */
[CC--:B---3--:R-:W-:Y:S01]  /*0370*/  @P4 IMAD.WIDE.U32 R34, R0.reuse, R25.reuse, c[0x0][0x1b0] ;  /* 0x00006c0000224625 */ /* 0x0c8fe200078e0019 */
[----:B------:R3:W5:Y:S03]  /*0380*/  @P2 LDG.E.64 R10, [R46.64] ;  /* 0x000000042e0a2981 */ /* 0x000766000c1e1b00 */
[C---:B------:R-:W-:Y:S01]  /*0390*/  @P4 IMAD.WIDE.U32 R50, R0.reuse, R25, c[0x0][0x1c8] ;  /* 0x0000720000324625 */ /* 0x040fe200078e0019 */
[----:B------:R-:W-:Y:S01]  /*03a0*/  @P4 IADD3 R0, R0, 0x20, RZ ;  /* 0x0000002000004810 */ /* 0x000fe20007ffe0ff */
[----:B------:R0:W5:Y:S04]  /*03b0*/  @P3 LDG.E.64 R134, [R48.64] ;  /* 0x0000000430863981 */ /* 0x000168000c1e1b00 */
[CC--:B------:R-:W-:Y:S01]  /*03c0*/  @P5 IMAD.WIDE.U32 R24, R0.reuse, R29.reuse, c[0x0][0x1b0] ;  /* 0x00006c0000185625 */ /* 0x0c0fe200078e001d */
[----:B------:R0:W5:Y:S03]  /*03d0*/  @P3 LDG.E.64 R8, [R32.64] ;  /* 0x0000000420083981 */ /* 0x000166000c1e1b00 */
[----:B------:R-:W-:Y:S01]  /*03e0*/  @P5 IMAD.WIDE.U32 R28, R0, R29, c[0x0][0x1c8] ;  /* 0x00007200001c5625 */ /* 0x000fe200078e001d */
[----:B------:R-:W-:Y:S01]  /*03f0*/  SHF.R.U32.HI R0, RZ, 0x5, R52 ;  /* 0x00000005ff007819 */ /* 0x000fe20000011634 */
[----:B------:R1:W5:Y:S03]  /*0400*/  @P5 LDG.E.64 R20, [R24.64] ;  /* 0x0000000418145981 */ /* 0x000366000c1e1b00 */
[----:B----4-:R-:W-:Y:S01]  /*0410*/  LEA R0, R37, R0, 0x2 ;  /* 0x0000000025007211 */ /* 0x010fe200078e10ff */
[----:B------:R4:W5:Y:S03]  /*0420*/  @P5 LDG.E.64 R2, [R28.64] ;  /* 0x000000041c025981 */ /* 0x000966000c1e1b00 */
[----:B------:R-:W-:Y:S01]  /*0430*/  ISETP.GE.AND P5, PT, R0, c[0x0][0x164], PT ;  /* 0x0000590000007a0c */ /* 0x000fe20003fa6270 */
[----:B------:R4:W5:Y:S01]  /*0440*/  @P4 LDG.E.64 R22, [R34.64] ;  /* 0x0000000422164981 */ /* 0x000962000c1e1b00 */
[----:B0-----:R-:W-:Y:S01]  /*0450*/  CS2R R40, SRZ ;  /* 0x0000000000287805 */ /* 0x001fe2000001ff00 */
[----:B-1----:R-:W-:Y:S01]  /*0460*/  CS2R R42, SRZ ;  /* 0x00000000002a7805 */ /* 0x002fe2000001ff00 */
[----:B--2---:R-:W-:Y:S01]  /*0470*/  CS2R R44, SRZ ;  /* 0x00000000002c7805 */ /* 0x004fe2000001ff00 */
[----:B------:R0:W5:Y:S01]  /*0480*/  @P4 LDG.E.64 R6, [R50.64] ;  /* 0x0000000432064981 */ /* 0x000162000c1e1b00 */
[----:B---3--:R-:W-:Y:S01]  /*0490*/  CS2R R46, SRZ ;  /* 0x00000000002e7805 */ /* 0x008fe2000001ff00 */
[----:B------:R-:W-:Y:S01]  /*04a0*/  CS2R R32, SRZ ;  /* 0x0000000000207805 */ /* 0x000fe2000001ff00 */
[----:B------:R-:W-:Y:S01]  /*04b0*/  CS2R R48, SRZ ;  /* 0x0000000000307805 */ /* 0x000fe2000001ff00 */
[----:B------:R-:W-:Y:S01]  /*04c0*/  CS2R R52, SRZ ;  /* 0x0000000000347805 */ /* 0x000fe2000001ff00 */
[----:B------:R-:W-:Y:S01]  /*04d0*/  CS2R R54, SRZ ;  /* 0x0000000000367805 */ /* 0x000fe2000001ff00 */
[----:B----4-:R-:W-:Y:S01]  /*04e0*/  CS2R R34, SRZ ;  /* 0x0000000000227805 */ /* 0x010fe2000001ff00 */
        /* <DEDUP_REMOVED lines=40> */
[----:B-----5:R-:W-:Y:S01]  /*0770*/  MOV R4, R26 ;  /* 0x0000001a00047202 */ /* 0x020fe20000000f00 */
[----:B------:R-:W-:Y:S01]  /*0780*/  HFMA2.MMA R41, -RZ, RZ, 0, 0 ;  /* 0x00000000ff297435 */ /* 0x000fe200000001ff */
[----:B------:R-:W-:-:S02]  /*0790*/  SHF.R.U64 R145, R26, 0x10, R27 ;  /* 0x000000101a917819 */ /* 0x000fc4000000121b */
[----:B------:R-:W-:Y:S02]  /*07a0*/  MOV R217, R2 ;  /* 0x0000000200d97202 */ /* 0x000fe40000000f00 */
[----:B------:R-:W-:Y:S01]  /*07b0*/  SHF.R.U64 R216, R2, 0x10, R3 ;  /* 0x0000001002d87819 */ /* 0x000fe20000001203 */
[----:B------:R-:W-:Y:S01]  /*07c0*/  HADD2.F32 R2, -RZ, R4.H0_H0 ;  /* 0x20000004ff027230 */ /* 0x000fe20000004100 */
[----:B------:R-:W-:Y:S01]  /*07d0*/  MOV R24, R27 ;  /* 0x0000001b00187202 */ /* 0x000fe20000000f00 */
[----:B------:R-:W-:Y:S01]  /*07e0*/  HADD2.F32 R4, -RZ, R145.H0_H0 ;  /* 0x20000091ff047230 */ /* 0x000fe20000004100 */
[----:B------:R-:W-:Y:S01]  /*07f0*/  SHF.R.U32.HI R144, RZ, 0x10, R27 ;  /* 0x00000010ff907819 */ /* 0x000fe2000001161b */
[----:B------:R-:W-:Y:S01]  /*0800*/  HADD2.F32 R217, -RZ, R217.H0_H0 ;  /* 0x200000d9ffd97230 */ /* 0x000fe20000004100 */
[----:B------:R-:W-:Y:S01]  /*0810*/  MOV R215, R3 ;  /* 0x0000000300d77202 */ /* 0x000fe20000000f00 */
[----:B------:R0:W-:Y:S01]  /*0820*/  STL [R1+0x60], R2 ;  /* 0x0000600201007387 */ /* 0x0001e20000100800 */
[----:B------:R-:W-:Y:S01]  /*0830*/  SHF.R.U32.HI R214, RZ, 0x10, R3 ;  /* 0x00000010ffd67819 */ /* 0x000fe20000011603 */
[----:B------:R-:W-:Y:S01]  /*0840*/  HADD2.F32 R3, -RZ, R24.H0_H0 ;  /* 0x20000018ff037230 */ /* 0x000fe20000004100 */
[----:B------:R-:W-:Y:S01]  /*0850*/  MOV R25, R30 ;  /* 0x0000001e00197202 */ /* 0x000fe20000000f00 */
[----:B------:R1:W-:Y:S01]  /*0860*/  STL [R1+0x5c], R4 ;  /* 0x00005c0401007387 */ /* 0x0003e20000100800 */
[--C-:B------:R-:W-:Y:S01]  /*0870*/  SHF.R.U64 R143, R30, 0x10, R31.reuse ;  /* 0x000000101e8f7819 */ /* 0x100fe2000000121f */
[----:B------:R-:W-:Y:S01]  /*0880*/  HADD2.F32 R216, -RZ, R216.H0_H0 ;  /* 0x200000d8ffd87230 */ /* 0x000fe20000004100 */
[----:B------:R-:W-:Y:S01]  /*0890*/  MOV R26, R31 ;  /* 0x0000001f001a7202 */ /* 0x000fe20000000f00 */
[----:B------:R2:W-:Y:S01]  /*08a0*/  STL [R1+0x58], R3 ;  /* 0x0000580301007387 */ /* 0x0005e20000100800 */
[----:B------:R-:W-:Y:S01]  /*08b0*/  SHF.R.U32.HI R142, RZ, 0x10, R31 ;  /* 0x00000010ff8e7819 */ /* 0x000fe2000001161f */
[----:B0-----:R-:W-:Y:S01]  /*08c0*/  HADD2.F32 R2, -RZ, R144.H0_H0 ;  /* 0x20000090ff027230 */ /* 0x001fe20000004100 */
[----:B------:R-:W-:Y:S01]  /*08d0*/  MOV R27, R128 ;  /* 0x00000080001b7202 */ /* 0x000fe20000000f00 */
[----:B------:R-:W-:Y:S01]  /*08e0*/  HADD2.F32 R215, -RZ, R215.H0_H0 ;  /* 0x200000d7ffd77230 */ /* 0x000fe20000004100 */
[--C-:B------:R-:W-:Y:S01]  /*08f0*/  SHF.R.U64 R141, R128, 0x10, R129.reuse ;  /* 0x00000010808d7819 */ /* 0x100fe20000001281 */
[----:B-1----:R-:W-:Y:S01]  /*0900*/  HADD2.F32 R4, -RZ, R25.H0_H0 ;  /* 0x20000019ff047230 */ /* 0x002fe20000004100 */
[----:B------:R0:W-:Y:S01]  /*0910*/  STL [R1+0x54], R2 ;  /* 0x0000540201007387 */ /* 0x0001e20000100800 */
[----:B------:R-:W-:Y:S01]  /*0920*/  MOV R28, R129 ;  /* 0x00000081001c7202 */ /* 0x000fe20000000f00 */
[----:B------:R-:W-:Y:S01]  /*0930*/  HADD2.F32 R214, -RZ, R214.H0_H0 ;  /* 0x200000d6ffd67230 */ /* 0x000fe20000004100 */
[----:B------:R-:W-:Y:S01]  /*0940*/  SHF.R.U32.HI R140, RZ, 0x10, R129 ;  /* 0x00000010ff8c7819 */ /* 0x000fe20000011681 */
[----:B--2---:R-:W-:Y:S01]  /*0950*/  HADD2.F32 R3, -RZ, R143.H0_H0 ;  /* 0x2000008fff037230 */ /* 0x004fe20000004100 */
[----:B------:R1:W-:Y:S01]  /*0960*/  STL [R1+0x50], R4 ;  /* 0x0000500401007387 */ /* 0x0003e20000100800 */
[----:B------:R-:W-:-:S02]  /*0970*/  MOV R29, R130 ;  /* 0x00000082001d7202 */ /* 0x000fc40000000f00 */
[--C-:B------:R-:W-:Y:S01]  /*0980*/  SHF.R.U64 R139, R130, 0x10, R131.reuse ;  /* 0x00000010828b7819 */ /* 0x100fe20000001283 */
[----:B------:R2:W-:Y:S01]  /*0990*/  STL [R1+0x4c], R3 ;  /* 0x00004c0301007387 */ /* 0x0005e20000100800 */
[----:B0-----:R-:W-:Y:S01]  /*09a0*/  HADD2.F32 R2, -RZ, R26.H0_H0 ;  /* 0x2000001aff027230 */ /* 0x001fe20000004100 */
[----:B------:R-:W-:Y:S02]  /*09b0*/  MOV R30, R131 ;  /* 0x00000083001e7202 */ /* 0x000fe40000000f00 */
[----:B------:R-:W-:Y:S01]  /*09c0*/  SHF.R.U32.HI R138, RZ, 0x10, R131 ;  /* 0x00000010ff8a7819 */ /* 0x000fe20000011683 */
[----:B-1----:R-:W-:Y:S01]  /*09d0*/  HADD2.F32 R4, -RZ, R142.H0_H0 ;  /* 0x2000008eff047230 */ /* 0x002fe20000004100 */
[----:B------:R0:W-:Y:S01]  /*09e0*/  STL [R1+0x48], R2 ;  /* 0x0000480201007387 */ /* 0x0001e20000100800 */
[----:B------:R-:W-:Y:S01]  /*09f0*/  MOV R31, R132 ;  /* 0x00000084001f7202 */ /* 0x000fe20000000f00 */
[----:B--2---:R-:W-:Y:S02]  /*0a00*/  HADD2.F32 R3, -RZ, R27.H0_H0 ;  /* 0x2000001bff037230 */ /* 0x004fe40000004100 */
[----:B------:R1:W-:Y:S01]  /*0a10*/  STL [R1+0x44], R4 ;  /* 0x0000440401007387 */ /* 0x0003e20000100800 */
[----:B------:R-:W-:-:S02]  /*0a20*/  SHF.R.U64 R137, R132, 0x10, R133 ;  /* 0x0000001084897819 */ /* 0x000fc40000001285 */
[----:B------:R-:W-:Y:S01]  /*0a30*/  MOV R128, R133 ;  /* 0x0000008500807202 */ /* 0x000fe20000000f00 */
[----:B------:R2:W-:Y:S01]  /*0a40*/  STL [R1+0x40], R3 ;  /* 0x0000400301007387 */ /* 0x0005e20000100800 */
[----:B------:R-:W-:Y:S01]  /*0a50*/  SHF.R.U32.HI R136, RZ, 0x10, R133 ;  /* 0x00000010ff887819 */ /* 0x000fe20000011685 */
[----:B0-----:R-:W-:Y:S01]  /*0a60*/  HADD2.F32 R2, -RZ, R141.H0_H0 ;  /* 0x2000008dff027230 */ /* 0x001fe20000004100 */
[----:B------:R-:W-:Y:S02]  /*0a70*/  MOV R129, R134 ;  /* 0x0000008600817202 */ /* 0x000fe40000000f00 */
[----:B------:R-:W-:Y:S01]  /*0a80*/  SHF.R.U64 R133, R134, 0x10, R135 ;  /* 0x0000001086857819 */ /* 0x000fe20000001287 */
[----:B-1----:R-:W-:Y:S01]  /*0a90*/  HADD2.F32 R4, -RZ, R28.H0_H0 ;  /* 0x2000001cff047230 */ /* 0x002fe20000004100 */
[----:B------:R0:W-:Y:S01]  /*0aa0*/  STL [R1+0x3c], R2 ;  /* 0x00003c0201007387 */ /* 0x0001e20000100800 */
[----:B------:R-:W-:Y:S01]  /*0ab0*/  MOV R130, R135 ;  /* 0x0000008700827202 */ /* 0x000fe20000000f00 */
[----:B--2---:R-:W-:-:S02]  /*0ac0*/  HADD2.F32 R3, -RZ, R140.H0_H0 ;  /* 0x2000008cff037230 */ /* 0x004fc40000004100 */
[----:B------:R1:W-:Y:S01]  /*0ad0*/  STL [R1+0x38], R4 ;  /* 0x0000380401007387 */ /* 0x0003e20000100800 */
[----:B------:R-:W-:Y:S02]  /*0ae0*/  SHF.R.U32.HI R132, RZ, 0x10, R135 ;  /* 0x00000010ff847819 */ /* 0x000fe40000011687 */
[----:B------:R-:W-:Y:S01]  /*0af0*/  MOV R131, R22 ;  /* 0x0000001600837202 */ /* 0x000fe20000000f00 */
[----:B------:R2:W-:Y:S01]  /*0b00*/  STL [R1+0x34], R3 ;  /* 0x0000340301007387 */ /* 0x0005e20000100800 */
[--C-:B------:R-:W-:Y:S01]  /*0b10*/  SHF.R.U64 R252, R22, 0x10, R23.reuse ;  /* 0x0000001016fc7819 */ /* 0x100fe20000001217 */
[----:B0-----:R-:W-:Y:S01]  /*0b20*/  HADD2.F32 R2, -RZ, R29.H0_H0 ;  /* 0x2000001dff027230 */ /* 0x001fe20000004100 */
[----:B------:R-:W-:Y:S02]  /*0b30*/  MOV R251, R23 ;  /* 0x0000001700fb7202 */ /* 0x000fe40000000f00 */
[----:B------:R-:W-:Y:S01]  /*0b40*/  SHF.R.U32.HI R250, RZ, 0x10, R23 ;  /* 0x00000010fffa7819 */ /* 0x000fe20000011617 */
[----:B-1----:R-:W-:Y:S01]  /*0b50*/  HADD2.F32 R4, -RZ, R139.H0_H0 ;  /* 0x2000008bff047230 */ /* 0x002fe20000004100 */
[----:B------:R0:W-:Y:S01]  /*0b60*/  STL [R1+0x30], R2 ;  /* 0x0000300201007387 */ /* 0x0001e20000100800 */
[----:B------:R-:W-:Y:S01]  /*0b70*/  MOV R249, R20 ;  /* 0x0000001400f97202 */ /* 0x000fe20000000f00 */
[----:B------:R-:W-:Y:S01]  /*0b80*/  HADD2.F32 R252, -RZ, R252.H0_H0 ;  /* 0x200000fcfffc7230 */ /* 0x000fe20000004100 */
[--C-:B------:R-:W-:Y:S01]  /*0b90*/  SHF.R.U64 R248, R20, 0x10, R21.reuse ;  /* 0x0000001014f87819 */ /* 0x100fe20000001215 */
[----:B--2---:R-:W-:Y:S01]  /*0ba0*/  HADD2.F32 R3, -RZ, R30.H0_H0 ;  /* 0x2000001eff037230 */ /* 0x004fe20000004100 */
[----:B------:R1:W-:Y:S01]  /*0bb0*/  STL [R1+0x2c], R4 ;  /* 0x00002c0401007387 */ /* 0x0003e20000100800 */
[----:B------:R-:W-:Y:S01]  /*0bc0*/  MOV R247, R21 ;  /* 0x0000001500f77202 */ /* 0x000fe20000000f00 */
[----:B------:R-:W-:Y:S01]  /*0bd0*/  HADD2.F32 R251, -RZ, R251.H0_H0 ;  /* 0x200000fbfffb7230 */ /* 0x000fe20000004100 */
[----:B------:R-:W-:Y:S01]  /*0be0*/  SHF.R.U32.HI R246, RZ, 0x10, R21 ;  /* 0x00000010fff67819 */ /* 0x000fe20000011615 */
[----:B------:R2:W-:Y:S01]  /*0bf0*/  STL [R1+0x28], R3 ;  /* 0x0000280301007387 */ /* 0x0005e20000100800 */
[----:B0-----:R-:W-:Y:S01]  /*0c00*/  HADD2.F32 R2, -RZ, R138.H0_H0 ;  /* 0x2000008aff027230 */ /* 0x001fe20000004100 */
[----:B------:R-:W-:Y:S01]  /*0c10*/  MOV R245, R18 ;  /* 0x0000001200f57202 */ /* 0x000fe20000000f00 */
[----:B------:R-:W-:Y:S01]  /*0c20*/  HADD2.F32 R250, -RZ, R250.H0_H0 ;  /* 0x200000fafffa7230 */ /* 0x000fe20000004100 */
[--C-:B------:R-:W-:Y:S01]  /*0c30*/  SHF.R.U64 R244, R18, 0x10, R19.reuse ;  /* 0x0000001012f47819 */ /* 0x100fe20000001213 */
[----:B------:R-:W-:Y:S01]  /*0c40*/  HADD2.F32 R249, -RZ, R249.H0_H0 ;  /* 0x200000f9fff97230 */ /* 0x000fe20000004100 */
[----:B------:R0:W-:Y:S01]  /*0c50*/  STL [R1+0x24], R2 ;  /* 0x0000240201007387 */ /* 0x0001e20000100800 */
[----:B-1----:R-:W-:Y:S01]  /*0c60*/  HADD2.F32 R4, -RZ, R31.H0_H0 ;  /* 0x2000001fff047230 */ /* 0x002fe20000004100 */
[----:B------:R-:W-:Y:S01]  /*0c70*/  MOV R243, R19 ;  /* 0x0000001300f37202 */ /* 0x000fe20000000f00 */
[----:B------:R-:W-:Y:S01]  /*0c80*/  HADD2.F32 R248, -RZ, R248.H0_H0 ;  /* 0x200000f8fff87230 */ /* 0x000fe20000004100 */
[----:B------:R-:W-:Y:S01]  /*0c90*/  SHF.R.U32.HI R242, RZ, 0x10, R19 ;  /* 0x00000010fff27819 */ /* 0x000fe20000011613 */
[----:B--2---:R-:W-:Y:S01]  /*0ca0*/  HADD2.F32 R3, -RZ, R137.H0_H0 ;  /* 0x20000089ff037230 */ /* 0x004fe20000004100 */
[----:B------:R1:W-:Y:S01]  /*0cb0*/  STL [R1+0x20], R4 ;  /* 0x0000200401007387 */ /* 0x0003e20000100800 */
[----:B------:R-:W-:Y:S01]  /*0cc0*/  MOV R241, R16 ;  /* 0x0000001000f17202 */ /* 0x000fe20000000f00 */
[----:B------:R-:W-:Y:S01]  /*0cd0*/  HADD2.F32 R247, -RZ, R247.H0_H0 ;  /* 0x200000f7fff77230 */ /* 0x000fe20000004100 */
[--C-:B------:R-:W-:Y:S01]  /*0ce0*/  SHF.R.U64 R240, R16, 0x10, R17.reuse ;  /* 0x0000001010f07819 */ /* 0x100fe20000001211 */
[----:B0-----:R-:W-:Y:S01]  /*0cf0*/  HADD2.F32 R2, -RZ, R128.H0_H0 ;  /* 0x20000080ff027230 */ /* 0x001fe20000004100 */
[----:B------:R0:W-:Y:S01]  /*0d00*/  STL [R1+0x1c], R3 ;  /* 0x00001c0301007387 */ /* 0x0001e20000100800 */
[----:B------:R-:W-:Y:S01]  /*0d10*/  MOV R239, R17 ;  /* 0x0000001100ef7202 */ /* 0x000fe20000000f00 */
[----:B------:R-:W-:Y:S01]  /*0d20*/  HADD2.F32 R246, -RZ, R246.H0_H0 ;  /* 0x200000f6fff67230 */ /* 0x000fe20000004100 */
[----:B------:R-:W-:Y:S01]  /*0d30*/  SHF.R.U32.HI R238, RZ, 0x10, R17 ;  /* 0x00000010ffee7819 */ /* 0x000fe20000011611 */
[----:B------:R2:W-:Y:S01]  /*0d40*/  STL [R1+0x18], R2 ;  /* 0x0000180201007387 */ /* 0x0005e20000100800 */
[----:B-1----:R-:W-:Y:S01]  /*0d50*/  HADD2.F32 R4, -RZ, R136.H0_H0 ;  /* 0x20000088ff047230 */ /* 0x002fe20000004100 */
[----:B------:R-:W-:Y:S01]  /*0d60*/  MOV R237, R14 ;  /* 0x0000000e00ed7202 */ /* 0x000fe20000000f00 */
[----:B------:R-:W-:Y:S01]  /*0d70*/  HADD2.F32 R245, -RZ, R245.H0_H0 ;  /* 0x200000f5fff57230 */ /* 0x000fe20000004100 */
[--C-:B------:R-:W-:Y:S01]  /*0d80*/  SHF.R.U64 R236, R14, 0x10, R15.reuse ;  /* 0x000000100eec7819 */ /* 0x100fe2000000120f */
[----:B------:R-:W-:Y:S01]  /*0d90*/  HADD2.F32 R244, -RZ, R244.H0_H0 ;  /* 0x200000f4fff47230 */ /* 0x000fe20000004100 */
[----:B------:R1:W-:Y:S01]  /*0da0*/  STL [R1+0x14], R4 ;  /* 0x0000140401007387 */ /* 0x0003e20000100800 */
[----:B0-----:R-:W-:Y:S01]  /*0db0*/  HADD2.F32 R3, -RZ, R129.H0_H0 ;  /* 0x20000081ff037230 */ /* 0x001fe20000004100 */
        /* <DEDUP_REMOVED lines=24> */
[----:B------:R-:W-:Y:S01]  /*0f40*/  HADD2.F32 R237, -RZ, R237.H0_H0 ;  /* 0x200000edffed7230 */ /* 0x000fe20000004100 */
[----:B------:R2:W-:Y:S01]  /*0f50*/  STL [R1], R2 ;  /* 0x0000000201007387 */ /* 0x0005e20000100800 */
        /* <DEDUP_REMOVED lines=26> */
[----:B--2---:R-:W-:Y:S02]  /*1100*/  HADD2.F32 R218, -RZ, R218.H0_H0 ;  /* 0x200000daffda7230 */ /* 0x004fe40000004100 */
.L_x_10167:
[----:B------:R-:W-:Y:S02]  /*1110*/  ISETP.NE.U32.AND P5, PT, RZ, c[0x0][0x1c0], PT ;  /* 0x00007000ff007a0c */ /* 0x000fe40003fa5070 */
[----:B------:R-:W-:-:S02]  /*1120*/  SHF.R.S32.HI R2, RZ, 0x1f, R0 ;  /* 0x0000001fff027819 */ /* 0x000fc40000011400 */
[----:B------:R-:W-:Y:S01]  /*1130*/  ISETP.NE.AND.EX P5, PT, RZ, c[0x0][0x1c4], PT, P5 ;  /* 0x00007100ff007a0c */ /* 0x000fe20003fa5350 */
[----:B------:R-:W0:-:S12]  /*1140*/  S2R R166, SR_TID.X ;  /* 0x0000000000a67919 */ /* 0x000e180000002100 */
[----:B------:R-:W-:-:S04]  /*1150*/  @P5 LEA R164, P6, R0, c[0x0][0x1c0], 0x2 ;  /* 0x0000700000a45a11 */ /* 0x000fc800078c10ff */
[----:B------:R-:W-:Y:S02]  /*1160*/  @P5 LEA.HI.X R165, R0, c[0x0][0x1c4], R2, 0x2, P6 ;  /* 0x0000710000a55a11 */ /* 0x000fe400030f1402 */
[----:B------:R-:W-:-:S06]  /*1170*/  MOV R2, 0x3f800000 ;  /* 0x3f80000000027802 */ /* 0x000fcc0000000f00 */
[----:B------:R1:W5:Y:S01]  /*1180*/  @P5 LDG.E R2, [R164.64] ;  /* 0x00000004a4025981 */ /* 0x000362000c1e1900 */
[----:B------:R-:W-:Y:S01]  /*1190*/  IMAD R4, R0, c[0x0][0x168], RZ ;  /* 0x00005a0000047a24 */ /* 0x000fe200078e02ff */
[----:B-1----:R-:W-:-:S05]  /*11a0*/  MOV R164, 0x4 ;  /* 0x0000000400a47802 */ /* 0x002fca0000000f00 */
[----:B------:R-:W-:-:S04]  /*11b0*/  IMAD.WIDE R202, R0, R164, c[0x0][0x1a0] ;  /* 0x0000680000ca7625 */ /* 0x000fc800078e02a4 */
[----:B------:R-:W-:Y:S01]  /*11c0*/  IMAD.WIDE R164, R0, R164, c[0x0][0x1a8] ;  /* 0x00006a0000a47625 */ /* 0x000fe200078e02a4 */
[----:B------:R-:W-:Y:S01]  /*11d0*/  LOP3.LUT P6, RZ, R5, 0xffffffe0, RZ, 0xc0, !PT ;  /* 0xffffffe005ff7812 */ /* 0x000fe200078cc0ff */
[----:B------:R-:W-:Y:S01]  /*11e0*/  BSSY B1, `(.L_x_10133) ;  /* 0x000003a000017945 */ /* 0x000fe20003800000 */
[----:B------:R1:W5:Y:S04]  /*11f0*/  LDG.E R202, [R202.64] ;  /* 0x00000004caca7981 */ /* 0x000368000c1e1900 */
[----:B------:R2:W5:Y:S01]  /*1200*/  LDG.E R3, [R164.64] ;  /* 0x00000004a4037981 */ /* 0x000562000c1e1900 */
[----:B------:R-:W-:Y:S02]  /*1210*/  MOV R200, RZ ;  /* 0x000000ff00c87202 */ /* 0x000fe40000000f00 */
[----:B------:R-:W-:-:S02]  /*1220*/  MOV R199, RZ ;  /* 0x000000ff00c77202 */ /* 0x000fc40000000f00 */
[----:B--2---:R-:W-:-:S04]  /*1230*/  SHF.R.S32.HI R164, RZ, 0x1f, R4 ;  /* 0x0000001fffa47819 */ /* 0x004fc80000011404 */
[----:B------:R-:W-:Y:S02]  /*1240*/  LEA.HI R4, R164, R4, RZ, 0x2 ;  /* 0x00000004a4047211 */ /* 0x000fe400078f10ff */
[----:B0-----:R-:W-:-:S04]  /*1250*/  LOP3.LUT R164, R166, 0x1f, RZ, 0xc0, !PT ;  /* 0x0000001fa6a47812 */ /* 0x001fc800078ec0ff */
[----:B------:R-:W-:-:S04]  /*1260*/  LEA.HI.SX32 R4, R4, R164, 0x1e ;  /* 0x000000a404047211 */ /* 0x000fc800078ff2ff */
[----:B-1----:R-:W-:Y:S01]  /*1270*/  MOV R203, R4 ;  /* 0x0000000400cb7202 */ /* 0x002fe20000000f00 */
[----:B------:R-:W-:Y:S05]  /*1280*/  @!P6 BRA `(.L_x_10134) ;  /* 0x000002f00000e947 */ /* 0x000fea0003800000 */
[----:B------:R-:W-:Y:S01]  /*1290*/  ISETP.NE.U32.AND P5, PT, RZ, c[0x0][0x218], PT ;  /* 0x00008600ff007a0c */ /* 0x000fe20003fa5070 */
[----:B------:R-:W0:Y:S01]  /*12a0*/  LDC.U8 R166, c[0x0][0x1f0] ;  /* 0x00007c00ffa67b82 */ /* 0x000e220000000000 */
[----:B------:R-:W2:Y:S02]  /*12b0*/  LDL R209, [R1+0x60] ;  /* 0x0000600001d17983 */ /* 0x000ea40000100800 */
[----:B------:R-:W-:Y:S01]  /*12c0*/  ISETP.NE.AND.EX P5, PT, RZ, c[0x0][0x21c], PT, P5 ;  /* 0x00008700ff007a0c */ /* 0x000fe20003fa5350 */
[----:B------:R-:W-:Y:S01]  /*12d0*/  HFMA2.MMA R164, -RZ, RZ, 0, 9.5367431640625e-07 ;  /* 0x00000010ffa47435 */ /* 0x000fe200000001ff */
[----:B------:R-:W3:Y:S04]  /*12e0*/  LDL R207, [R1+0x5c] ;  /* 0x00005c0001cf7983 */ /* 0x000ee80000100800 */
[----:B------:R-:W4:Y:S04]  /*12f0*/  LDL R173, [R1+0x58] ;  /* 0x0000580001ad7983 */ /* 0x000f280000100800 */
[----:B------:R-:W2:Y:S03]  /*1300*/  LDL R172, [R1+0x54] ;  /* 0x0000540001ac7983 */ /* 0x000ea60000100800 */
[----:B------:R-:W-:-:S04]  /*1310*/  @P5 LEA R6, P6, R4, c[0x0][0x218], 0x4 ;  /* 0x0000860004065a11 */ /* 0x000fc800078c20ff */
[----:B------:R-:W-:-:S05]  /*1320*/  @P5 LEA.HI.X R7, R4, c[0x0][0x21c], RZ, 0x4, P6 ;  /* 0x0000870004075a11 */ /* 0x000fca00030f24ff */
[----:B------:R1:W5:Y:S01]  /*1330*/  @P5 LDG.E.128 R128, [R6.64] ;  /* 0x0000000406805981 */ /* 0x000362000c1e1d00 */
[----:B------:R-:W-:-:S04]  /*1340*/  LEA R168, P5, R4, c[0x0][0x188], 0x4 ;  /* 0x0000620004a87a11 */ /* 0x000fc800078a20ff */
[C---:B------:R-:W-:Y:S01]  /*1350*/  LEA.HI.X R169, R4.reuse, c[0x0][0x18c], RZ, 0x4, P5 ;  /* 0x0000630004a97a11 */ /* 0x040fe200028f24ff */
[----:B------:R-:W-:Y:S01]  /*1360*/  IMAD.WIDE.U32 R164, R4, R164, c[0x0][0x208] ;  /* 0x0000820004a47625 */ /* 0x000fe200078e00a4 */
[----:B0-----:R-:W-:-:S04]  /*1370*/  ISETP.NE.AND P5, PT, R166, RZ, PT ;  /* 0x000000ffa600720c */ /* 0x001fc80003fa5270 */
[----:B------:R-:W2:Y:S04]  /*1380*/  LDG.E.128 R168, [R168.64] ;  /* 0x00000004a8a87981 */ /* 0x000ea8000c1e1d00 */
[----:B------:R-:W3:Y:S01]  /*1390*/  LDG.E.128 R164, [R164.64] ;  /* 0x00000004a4a47981 */ /* 0x000ee2000c1e1d00 */
[----:B-1---5:R-:W-:Y:S02]  /*13a0*/  FSEL R6, R202, RZ, !P5 ;  /* 0x000000ffca067208 */ /* 0x022fe40006800000 */
[----:B------:R-:W-:-:S03]  /*13b0*/  IADD3 R203, R4, 0x20, RZ ;  /* 0x0000002004cb7810 */ /* 0x000fc60007ffe0ff */
[C---:B--2---:R-:W-:Y:S02]  /*13c0*/  FADD.FTZ R168, -R6.reuse, R168 ;  /* 0x000000a806a87221 */ /* 0x044fe40000010100 */
[C---:B------:R-:W-:Y:S02]  /*13d0*/  FADD.FTZ R7, -R6.reuse, R169 ;  /* 0x000000a906077221 */ /* 0x040fe40000010100 */
[C---:B------:R-:W-:Y:S02]  /*13e0*/  FADD.FTZ R9, -R6.reuse, R170 ;  /* 0x000000aa06097221 */ /* 0x040fe40000010100 */
[----:B------:R-:W-:Y:S02]  /*13f0*/  FADD.FTZ R171, -R6, R171 ;  /* 0x000000ab06ab7221 */ /* 0x000fe40000010100 */
[C---:B------:R-:W-:Y:S02]  /*1400*/  FMUL.FTZ R6, R3.reuse, R168 ;  /* 0x000000a803067220 */ /* 0x040fe40000410000 */
[----:B------:R-:W-:-:S02]  /*1410*/  FMUL.FTZ R7, R3, R7 ;  /* 0x0000000703077220 */ /* 0x000fc40000410000 */
[----:B---3--:R-:W-:Y:S02]  /*1420*/  FMUL.FTZ R8, R209, R164 ;  /* 0x000000a4d1087220 */ /* 0x008fe40000410000 */
[----:B------:R-:W-:Y:S02]  /*1430*/  FADD.FTZ R68, R68, R164 ;  /* 0x000000a444447221 */ /* 0x000fe40000010000 */
[----:B------:R-:W-:Y:S02]  /*1440*/  FFMA.FTZ R40, R164, R6, R40 ;  /* 0x00000006a4287223 */ /* 0x000fe40000010028 */
[----:B------:R-:W-:Y:S02]  /*1450*/  FADD.FTZ R69, R69, R165 ;  /* 0x000000a545457221 */ /* 0x000fe40000010000 */
[----:B------:R-:W-:Y:S02]  /*1460*/  FFMA.FTZ R41, R165, R7, R41 ;  /* 0x00000007a5297223 */ /* 0x000fe40000010029 */
[----:B------:R-:W-:-:S02]  /*1470*/  FMUL.FTZ R209, R207, R165 ;  /* 0x000000a5cfd17220 */ /* 0x000fc40000410000 */
[----:B------:R-:W-:Y:S02]  /*1480*/  FADD.FTZ R165, RZ, R8 ;  /* 0x00000008ffa57221 */ /* 0x000fe40000010000 */
[----:B------:R-:W-:Y:S02]  /*1490*/  FFMA.FTZ R164, R6, R8, RZ ;  /* 0x0000000806a47223 */ /* 0x000fe400000100ff */
[----:B------:R-:W-:Y:S02]  /*14a0*/  FMUL.FTZ R9, R3, R9 ;  /* 0x0000000903097220 */ /* 0x000fe40000410000 */
[----:B----4-:R-:W-:Y:S02]  /*14b0*/  FMUL.FTZ R207, R173, R166 ;  /* 0x000000a6adcf7220 */ /* 0x010fe40000410000 */
        /* <DEDUP_REMOVED lines=12> */
.L_x_10134:
[----:B------:R-:W-:Y:S05]  /*1580*/  BSYNC B1 ;  /* 0x0000000000017941 */ /* 0x000fea0003800000 */
.L_x_10133:
[----:B------:R-:W-:Y:S01]  /*1590*/  ISETP.GE.U32.AND P5, PT, R5, 0x40, PT ;  /* 0x000000400500780c */ /* 0x000fe20003fa6070 */
[----:B------:R-:W-:-:S12]  /*15a0*/  BSSY B1, `(.L_x_10135) ;  /* 0x0000031000017945 */ /* 0x000fd80003800000 */
[----:B------:R-:W-:Y:S05]  /*15b0*/  @!P5 BRA `(.L_x_10136) ;  /* 0x000002f00000d947 */ /* 0x000fea0003800000 */
[----:B------:R-:W-:Y:S01]  /*15c0*/  ISETP.NE.U32.AND P5, PT, RZ, c[0x0][0x218], PT ;  /* 0x00008600ff007a0c */ /* 0x000fe20003fa5070 */
[----:B------:R-:W0:Y:S01]  /*15d0*/  LDC.U8 R166, c[0x0][0x1f0] ;  /* 0x00007c00ffa67b82 */ /* 0x000e220000000000 */
[----:B------:R-:W2:Y:S02]  /*15e0*/  LDL R192, [R1+0x50] ;  /* 0x0000500001c07983 */ /* 0x000ea40000100800 */
[----:B------:R-:W-:Y:S02]  /*15f0*/  ISETP.NE.AND.EX P5, PT, RZ, c[0x0][0x21c], PT, P5 ;  /* 0x00008700ff007a0c */ /* 0x000fe40003fa5350 */
[----:B------:R-:W3:Y:S04]  /*1600*/  LDL R179, [R1+0x4c] ;  /* 0x00004c0001b37983 */ /* 0x000ee80000100800 */
[----:B------:R-:W4:Y:S07]  /*1610*/  LDL R28, [R1+0x44] ;  /* 0x00004400011c7983 */ /* 0x000f2e0000100800 */
[----:B------:R-:W-:-:S04]  /*1620*/  @P5 LEA R164, P6, R203, c[0x0][0x218], 0x4 ;  /* 0x00008600cba45a11 */ /* 0x000fc800078c20ff */
[----:B------:R-:W-:-:S05]  /*1630*/  @P5 LEA.HI.X R165, R203, c[0x0][0x21c], RZ, 0x4, P6 ;  /* 0x00008700cba55a11 */ /* 0x000fca00030f24ff */
[----:B------:R1:W5:Y:S01]  /*1640*/  @P5 LDG.E.128 R132, [R164.64] ;  /* 0x00000004a4845981 */ /* 0x000362000c1e1d00 */
[----:B------:R-:W-:-:S04]  /*1650*/  LEA R168, P5, R203, c[0x0][0x188], 0x4 ;  /* 0x00006200cba87a11 */ /* 0x000fc800078a20ff */
[----:B------:R-:W-:Y:S02]  /*1660*/  LEA.HI.X R169, R203, c[0x0][0x18c], RZ, 0x4, P5 ;  /* 0x00006300cba97a11 */ /* 0x000fe400028f24ff */
[----:B0-----:R-:W-:-:S04]  /*1670*/  ISETP.NE.AND P5, PT, R166, RZ, PT ;  /* 0x000000ffa600720c */ /* 0x001fc80003fa5270 */
[----:B------:R-:W2:Y:S01]  /*1680*/  LDG.E.128 R168, [R168.64] ;  /* 0x00000004a8a87981 */ /* 0x000ea2000c1e1d00 */
[----:B-1----:R-:W-:Y:S01]  /*1690*/  HFMA2.MMA R164, -RZ, RZ, 0, 9.5367431640625e-07 ;  /* 0x00000010ffa47435 */ /* 0x002fe200000001ff */
[----:B-----5:R-:W-:-:S09]  /*16a0*/  FSEL R25, R202, RZ, !P5 ;  /* 0x000000ffca197208 */ /* 0x020fd20006800000 */
[----:B------:R-:W-:-:S06]  /*16b0*/  IMAD.WIDE.U32 R164, R203, R164, c[0x0][0x208] ;  /* 0x00008200cba47625 */ /* 0x000fcc00078e00a4 */
[----:B------:R-:W3:Y:S01]  /*16c0*/  LDG.E.128 R164, [R164.64] ;  /* 0x00000004a4a47981 */ /* 0x000ee2000c1e1d00 */
[----:B--2---:R-:W-:-:S03]  /*16d0*/  FADD.FTZ R26, -R25, R171 ;  /* 0x000000ab191a7221 */ /* 0x004fc60000010100 */
[----:B------:R-:W2:Y:S01]  /*16e0*/  LDL R171, [R1+0x48] ;  /* 0x0000480001ab7983 */ /* 0x000ea20000100800 */
[C---:B------:R-:W-:Y:S02]  /*16f0*/  FADD.FTZ R168, -R25.reuse, R168 ;  /* 0x000000a819a87221 */ /* 0x040fe40000010100 */
[----:B------:R-:W-:Y:S02]  /*1700*/  FADD.FTZ R169, -R25, R169 ;  /* 0x000000a919a97221 */ /* 0x000fe40000010100 */
[----:B------:R-:W-:Y:S02]  /*1710*/  FMUL.FTZ R213, R3, R168 ;  /* 0x000000a803d57220 */ /* 0x000fe40000410000 */
[----:B------:R-:W-:Y:S02]  /*1720*/  FADD.FTZ R170, -R25, R170 ;  /* 0x000000aa19aa7221 */ /* 0x000fe40000010100 */
[----:B------:R-:W-:Y:S02]  /*1730*/  FMUL.FTZ R212, R3, R169 ;  /* 0x000000a903d47220 */ /* 0x000fe40000410000 */
[----:B---3--:R-:W-:-:S02]  /*1740*/  FMUL.FTZ R193, R192, R164 ;  /* 0x000000a4c0c17220 */ /* 0x008fc40000410000 */
[----:B------:R-:W-:Y:S02]  /*1750*/  FMUL.FTZ R179, R179, R165 ;  /* 0x000000a5b3b37220 */ /* 0x000fe40000410000 */
[----:B------:R-:W-:Y:S02]  /*1760*/  FADD.FTZ R200, R200, R193 ;  /* 0x000000c1c8c87221 */ /* 0x000fe40000010000 */
[----:B------:R-:W-:Y:S02]  /*1770*/  FFMA.FTZ R199, R213, R193, R199 ;  /* 0x000000c1d5c77223 */ /* 0x000fe400000100c7 */
[----:B------:R-:W-:Y:S02]  /*1780*/  FMUL.FTZ R192, R3, R170 ;  /* 0x000000aa03c07220 */ /* 0x000fe40000410000 */
[----:B------:R-:W-:Y:S02]  /*1790*/  FADD.FTZ R200, R200, R179 ;  /* 0x000000b3c8c87221 */ /* 0x000fe40000010000 */
[----:B------:R-:W-:-:S02]  /*17a0*/  FFMA.FTZ R199, R212, R179, R199 ;  /* 0x000000b3d4c77223 */ /* 0x000fc400000100c7 */
[----:B------:R-:W-:Y:S02]  /*17b0*/  FMUL.FTZ R26, R3, R26 ;  /* 0x0000001a031a7220 */ /* 0x000fe40000410000 */
[----:B----4-:R-:W-:Y:S01]  /*17c0*/  FMUL.FTZ R28, R28, R167 ;  /* 0x000000a71c1c7220 */ /* 0x010fe20000410000 */
        /* <DEDUP_REMOVED lines=14> */
.L_x_10136:
[----:B------:R-:W-:Y:S05]  /*18b0*/  BSYNC B1 ;  /* 0x0000000000017941 */ /* 0x000fea0003800000 */
.L_x_10135:
[----:B------:R-:W-:Y:S01]  /*18c0*/  BSSY B1, `(.L_x_10137) ;  /* 0x0000031000017945 */ /* 0x000fe20003800000 */
[----:B------:R-:W-:Y:S05]  /*18d0*/  @!P0 BRA `(.L_x_10138) ;  /* 0x000002f000008947 */ /* 0x000fea0003800000 */
[----:B------:R-:W-:Y:S01]  /*18e0*/  ISETP.NE.U32.AND P5, PT, RZ, c[0x0][0x218], PT ;  /* 0x00008600ff007a0c */ /* 0x000fe20003fa5070 */
[----:B------:R-:W0:Y:S01]  /*18f0*/  LDC.U8 R166, c[0x0][0x1f0] ;  /* 0x00007c00ffa67b82 */ /* 0x000e220000000000 */
[----:B------:R-:W2:Y:S02]  /*1900*/  LDL R190, [R1+0x40] ;  /* 0x0000400001be7983 */ /* 0x000ea40000100800 */
[----:B------:R-:W-:-:S02]  /*1910*/  ISETP.NE.AND.EX P5, PT, RZ, c[0x0][0x21c], PT, P5 ;  /* 0x00008700ff007a0c */ /* 0x000fc40003fa5350 */
        /* <DEDUP_REMOVED lines=43> */
.L_x_10138:
[----:B------:R-:W-:Y:S05]  /*1bd0*/  BSYNC B1 ;  /* 0x0000000000017941 */ /* 0x000fea0003800000 */
.L_x_10137:
        /* <DEDUP_REMOVED lines=15> */
[----:B------:R-:W-:Y:S01]  /*1cd0*/  HFMA2.MMA R164, -RZ, RZ, 0, 9.5367431640625e-07 ;  /* 0x00000010ffa47435 */ /* 0x000fe200000001ff */
[----:B-1---5:R-:W-:-:S09]  /*1ce0*/  FSEL R10, R202, RZ, !P5 ;  /* 0x000000ffca0a7208 */ /* 0x022fd20006800000 */
[----:B------:R-:W-:-:S06]  /*1cf0*/  IMAD.WIDE.U32 R164, R203, R164, c[0x0][0x208] ;  /* 0x00008200cba47625 */ /* 0x000fcc00078e00a4 */
[----:B------:R-:W3:Y:S01]  /*1d00*/  LDG.E.128 R164, [R164.64] ;  /* 0x00000004a4a47981 */ /* 0x000ee2000c1e1d00 */
[----:B--2---:R-:W-:-:S03]  /*1d10*/  FADD.FTZ R11, -R10, R171 ;  /* 0x000000ab0a0b7221 */ /* 0x004fc60000010100 */
[----:B------:R-:W2:Y:S01]  /*1d20*/  LDL R171, [R1+0x28] ;  /* 0x0000280001ab7983 */ /* 0x000ea20000100800 */
[C---:B------:R-:W-:Y:S02]  /*1d30*/  FADD.FTZ R168, -R10.reuse, R168 ;  /* 0x000000a80aa87221 */ /* 0x040fe40000010100 */
[C---:B------:R-:W-:Y:S02]  /*1d40*/  FADD.FTZ R169, -R10.reuse, R169 ;  /* 0x000000a90aa97221 */ /* 0x040fe40000010100 */
[C---:B------:R-:W-:Y:S02]  /*1d50*/  FMUL.FTZ R208, R3.reuse, R168 ;  /* 0x000000a803d07220 */ /* 0x040fe40000410000 */
        /* <DEDUP_REMOVED lines=25> */
.L_x_10140:
[----:B------:R-:W-:Y:S05]  /*1ef0*/  BSYNC B1 ;  /* 0x0000000000017941 */ /* 0x000fea0003800000 */
.L_x_10139:
        /* <DEDUP_REMOVED lines=49> */
.L_x_10142:
[----:B------:R-:W-:Y:S05]  /*2210*/  BSYNC B1 ;  /* 0x0000000000017941 */ /* 0x000fea0003800000 */
.L_x_10141:
        /* <DEDUP_REMOVED lines=49> */
.L_x_10144:
[----:B------:R-:W-:Y:S05]  /*2530*/  BSYNC B1 ;  /* 0x0000000000017941 */ /* 0x000fea0003800000 */
.L_x_10143:
[----:B------:R-:W-:Y:S01]  /*2540*/  BSSY B1, `(.L_x_10145) ;  /* 0x000002e000017945 */ /* 0x000fe20003800000 */
[----:B------:R-:W-:Y:S05]  /*2550*/  @!P4 BRA `(.L_x_10146) ;  /* 0x000002c00000c947 */ /* 0x000fea0003800000 */
[----:B------:R-:W-:Y:S01]  /*2560*/  ISETP.NE.U32.AND P5, PT, RZ, c[0x0][0x218], PT ;  /* 0x00008600ff007a0c */ /* 0x000fe20003fa5070 */
[----:B------:R-:W2:Y:S01]  /*2570*/  LDL R23, [R1] ;  /* 0x0000000001177983 */ /* 0x000ea20000100800 */
[----:B------:R-:W0:Y:S02]  /*2580*/  LDC.U8 R164, c[0x0][0x1f0] ;  /* 0x00007c00ffa47b82 */ /* 0x000e240000000000 */
[----:B------:R-:W-:-:S13]  /*2590*/  ISETP.NE.AND.EX P5, PT, RZ, c[0x0][0x21c], PT, P5 ;  /* 0x00008700ff007a0c */ /* 0x000fda0003fa5350 */
[----:B------:R-:W-:-:S04]  /*25a0*/  @P5 LEA R16, P6, R203, c[0x0][0x218], 0x4 ;  /* 0x00008600cb105a11 */ /* 0x000fc800078c20ff */
[----:B------:R-:W-:-:S05]  /*25b0*/  @P5 LEA.HI.X R17, R203, c[0x0][0x21c], RZ, 0x4, P6 ;  /* 0x00008700cb115a11 */ /* 0x000fca00030f24ff */
[----:B------:R1:W5:Y:S01]  /*25c0*/  @P5 LDG.E.128 R152, [R16.64] ;  /* 0x0000000410985981 */ /* 0x000362000c1e1d00 */
[----:B------:R-:W-:-:S04]  /*25d0*/  LEA R168, P5, R203, c[0x0][0x188], 0x4 ;  /* 0x00006200cba87a11 */ /* 0x000fc800078a20ff */
[----:B------:R-:W-:Y:S02]  /*25e0*/  LEA.HI.X R169, R203, c[0x0][0x18c], RZ, 0x4, P5 ;  /* 0x00006300cba97a11 */ /* 0x000fe400028f24ff */
[----:B0-----:R-:W-:Y:S01]  /*25f0*/  ISETP.NE.AND P5, PT, R164, RZ, PT ;  /* 0x000000ffa400720c */ /* 0x001fe20003fa5270 */
[----:B------:R-:W-:-:S03]  /*2600*/  HFMA2.MMA R164, -RZ, RZ, 0, 9.5367431640625e-07 ;  /* 0x00000010ffa47435 */ /* 0x000fc600000001ff */
[----:B------:R-:W3:Y:S01]  /*2610*/  LDG.E.128 R168, [R168.64] ;  /* 0x00000004a8a87981 */ /* 0x000ee2000c1e1d00 */
[----:B-1---5:R-:W-:-:S06]  /*2620*/  FSEL R16, R202, RZ, !P5 ;  /* 0x000000ffca107208 */ /* 0x022fcc0006800000 */
[----:B------:R-:W-:-:S06]  /*2630*/  IMAD.WIDE.U32 R164, R203, R164, c[0x0][0x208] ;  /* 0x00008200cba47625 */ /* 0x000fcc00078e00a4 */
[----:B------:R-:W2:Y:S01]  /*2640*/  LDG.E.128 R164, [R164.64] ;  /* 0x00000004a4a47981 */ /* 0x000ea2000c1e1d00 */
[----:B------:R-:W-:Y:S01]  /*2650*/  IADD3 R203, R203, 0x20, RZ ;  /* 0x00000020cbcb7810 */ /* 0x000fe20007ffe0ff */
[C---:B---3--:R-:W-:Y:S02]  /*2660*/  FADD.FTZ R168, -R16.reuse, R168 ;  /* 0x000000a810a87221 */ /* 0x048fe40000010100 */
[C---:B------:R-:W-:Y:S02]  /*2670*/  FADD.FTZ R169, -R16.reuse, R169 ;  /* 0x000000a910a97221 */ /* 0x040fe40000010100 */
[C---:B------:R-:W-:Y:S02]  /*2680*/  FMUL.FTZ R195, R3.reuse, R168 ;  /* 0x000000a803c37220 */ /* 0x040fe40000410000 */
[----:B------:R-:W-:Y:S02]  /*2690*/  FADD.FTZ R170, -R16, R170 ;  /* 0x000000aa10aa7221 */ /* 0x000fe40000010100 */
[----:B------:R-:W-:-:S02]  /*26a0*/  FMUL.FTZ R194, R3, R169 ;  /* 0x000000a903c27220 */ /* 0x000fc40000410000 */
[----:B--2---:R-:W-:Y:S02]  /*26b0*/  FMUL.FTZ R183, R23, R164 ;  /* 0x000000a417b77220 */ /* 0x004fe40000410000 */
        /* <DEDUP_REMOVED lines=22> */
.L_x_10146:
[----:B------:R-:W-:Y:S05]  /*2820*/  BSYNC B1 ;  /* 0x0000000000017941 */ /* 0x000fea0003800000 */
.L_x_10145:
[----:B------:R-:W-:Y:S01]  /*2830*/  ISETP.GE.U32.AND P5, PT, R5, 0x100, PT ;  /* 0x000001000500780c */ /* 0x000fe20003fa6070 */
[----:B------:R-:W-:-:S12]  /*2840*/  BSSY B1, `(.L_x_10147) ;  /* 0x000002c000017945 */ /* 0x000fd80003800000 */
[----:B------:R-:W-:Y:S05]  /*2850*/  @!P5 BRA `(.L_x_10148) ;  /* 0x000002a00000d947 */ /* 0x000fea0003800000 */
[----:B------:R-:W-:Y:S01]  /*2860*/  ISETP.NE.U32.AND P5, PT, RZ, c[0x0][0x218], PT ;  /* 0x00008600ff007a0c */ /* 0x000fe20003fa5070 */
[----:B------:R-:W0:Y:S03]  /*2870*/  LDC.U8 R164, c[0x0][0x1f0] ;  /* 0x00007c00ffa47b82 */ /* 0x000e260000000000 */
[----:B------:R-:W-:-:S13]  /*2880*/  ISETP.NE.AND.EX P5, PT, RZ, c[0x0][0x21c], PT, P5 ;  /* 0x00008700ff007a0c */ /* 0x000fda0003fa5350 */
[----:B------:R-:W-:-:S04]  /*2890*/  @P5 LEA R18, P6, R203, c[0x0][0x218], 0x4 ;  /* 0x00008600cb125a11 */ /* 0x000fc800078c20ff */
[----:B------:R-:W-:-:S05]  /*28a0*/  @P5 LEA.HI.X R19, R203, c[0x0][0x21c], RZ, 0x4, P6 ;  /* 0x00008700cb135a11 */ /* 0x000fca00030f24ff */
[----:B------:R1:W5:Y:S01]  /*28b0*/  @P5 LDG.E.128 R156, [R18.64] ;  /* 0x00000004129c5981 */ /* 0x000362000c1e1d00 */
[----:B0-----:R-:W-:Y:S01]  /*28c0*/  ISETP.NE.AND P5, PT, R164, RZ, PT ;  /* 0x000000ffa400720c */ /* 0x001fe20003fa5270 */
[----:B------:R-:W-:-:S03]  /*28d0*/  HFMA2.MMA R164, -RZ, RZ, 0, 9.5367431640625e-07 ;  /* 0x00000010ffa47435 */ /* 0x000fc600000001ff */
[----:B-----5:R-:W-:Y:S02]  /*28e0*/  FSEL R202, R202, RZ, !P5 ;  /* 0x000000ffcaca7208 */ /* 0x020fe40006800000 */
[----:B------:R-:W-:-:S04]  /*28f0*/  LEA R168, P5, R203, c[0x0][0x188], 0x4 ;  /* 0x00006200cba87a11 */ /* 0x000fc800078a20ff */
[C---:B------:R-:W-:Y:S01]  /*2900*/  LEA.HI.X R169, R203.reuse, c[0x0][0x18c], RZ, 0x4, P5 ;  /* 0x00006300cba97a11 */ /* 0x040fe200028f24ff */
[----:B------:R-:W-:-:S05]  /*2910*/  IMAD.WIDE.U32 R164, R203, R164, c[0x0][0x208] ;  /* 0x00008200cba47625 */ /* 0x000fca00078e00a4 */
[----:B------:R-:W2:Y:S04]  /*2920*/  LDG.E.128 R168, [R168.64] ;  /* 0x00000004a8a87981 */ /* 0x000ea8000c1e1d00 */
[----:B------:R-:W3:Y:S01]  /*2930*/  LDG.E.128 R164, [R164.64] ;  /* 0x00000004a4a47981 */ /* 0x000ee2000c1e1d00 */
[C---:B--2---:R-:W-:Y:S02]  /*2940*/  FADD.FTZ R168, -R202.reuse, R168 ;  /* 0x000000a8caa87221 */ /* 0x044fe40000010100 */
[----:B------:R-:W-:Y:S02]  /*2950*/  FADD.FTZ R169, -R202, R169 ;  /* 0x000000a9caa97221 */ /* 0x000fe40000010100 */
[----:B------:R-:W-:Y:S02]  /*2960*/  FMUL.FTZ R206, R3, R168 ;  /* 0x000000a803ce7220 */ /* 0x000fe40000410000 */
[----:B---3--:R-:W-:-:S02]  /*2970*/  FMUL.FTZ R181, R249, R164 ;  /* 0x000000a4f9b57220 */ /* 0x008fc40000410000 */
[----:B------:R-:W-:Y:S02]  /*2980*/  FADD.FTZ R170, -R202, R170 ;  /* 0x000000aacaaa7221 */ /* 0x000fe40000010100 */
[----:B------:R-:W-:Y:S02]  /*2990*/  FMUL.FTZ R205, R3, R169 ;  /* 0x000000a903cd7220 */ /* 0x000fe40000410000 */
[----:B------:R-:W-:Y:S02]  /*29a0*/  FMUL.FTZ R31, R248, R165 ;  /* 0x000000a5f81f7220 */ /* 0x000fe40000410000 */
[----:B------:R-:W-:Y:S02]  /*29b0*/  FADD.FTZ R200, R200, R181 ;  /* 0x000000b5c8c87221 */ /* 0x000fe40000010000 */
[----:B------:R-:W-:Y:S02]  /*29c0*/  FFMA.FTZ R199, R206, R181, R199 ;  /* 0x000000b5cec77223 */ /* 0x000fe400000100c7 */
[----:B-1----:R-:W-:-:S02]  /*29d0*/  FADD.FTZ R19, -R202, R171 ;  /* 0x000000abca137221 */ /* 0x002fc40000010100 */
        /* <DEDUP_REMOVED lines=18> */
.L_x_10148:
[----:B------:R-:W-:Y:S05]  /*2b00*/  BSYNC B1 ;  /* 0x0000000000017941 */ /* 0x000fea0003800000 */
.L_x_10147:
[----:B------:R-:W-:Y:S05]  /*2b10*/  BRA.DIV ~URZ, `(.L_x_10149) ;  /* 0x000034d27f007947 */ /* 0x000fea000b800000 */
[----:B------:R0:W1:Y:S02]  /*2b20*/  SHFL.BFLY PT, R167, R200, 0x1, 0x1f ;  /* 0x0c201f00c8a77f89 */ /* 0x00006400000e0000 */
.L_x_10182:
        /* <DEDUP_REMOVED lines=18> */
.L_x_10183:
[----:B--2---:R-:W2:Y:S01]  /*2c50*/  LDC.U8 R203, c[0x0][0x1f0] ;  /* 0x00007c00ffcb7b82 */ /* 0x004ea20000000000 */
[----:B------:R-:W-:Y:S01]  /*2c60*/  LOP3.LUT P5, RZ, R5, 0xffffffe0, RZ, 0xc0, !PT ;  /* 0xffffffe005ff7812 */ /* 0x000fe200078ac0ff */
[----:B------:R-:W-:Y:S01]  /*2c70*/  FADD.FTZ R167, R167, R200 ;  /* 0x000000c8a7a77221 */ /* 0x000fe20000010000 */
[----:B------:R-:W-:Y:S01]  /*2c80*/  BSSY B1, `(.L_x_10151) ;  /* 0x0000035000017945 */ /* 0x000fe20003800000 */
[----:B0-----:R-:W-:Y:S02]  /*2c90*/  FADD.FTZ R164, R164, R199 ;  /* 0x000000c7a4a47221 */ /* 0x001fe40000010000 */
[----:B------:R-:W-:Y:S02]  /*2ca0*/  FMUL.FTZ R168, R167, c[0x0][0x1e0] ;  /* 0x00007800a7a87a20 */ /* 0x000fe40000410000 */
[----:B------:R-:W-:-:S06]  /*2cb0*/  FMUL.FTZ R169, R164, c[0x0][0x1e0] ;  /* 0x00007800a4a97a20 */ /* 0x000fcc0000410000 */
[----:B------:R-:W-:Y:S05]  /*2cc0*/  @!P5 BRA `(.L_x_10152) ;  /* 0x000003000000d947 */ /* 0x000fea0003800000 */
[----:B-----5:R-:W-:Y:S01]  /*2cd0*/  HFMA2.MMA R202, -RZ, RZ, 0, 9.5367431640625e-07 ;  /* 0x00000010ffca7435 */ /* 0x020fe200000001ff */
[----:B--2---:R-:W-:-:S04]  /*2ce0*/  ISETP.NE.AND P5, PT, R203, RZ, PT ;  /* 0x000000ffcb00720c */ /* 0x004fc80003fa5270 */
[----:B------:R-:W-:-:S05]  /*2cf0*/  FSEL R170, R168, RZ, !P5 ;  /* 0x000000ffa8aa7208 */ /* 0x000fca0006800000 */
[----:B------:R-:W-:-:S06]  /*2d00*/  IMAD.WIDE.U32 R164, R4, R202, c[0x0][0x170] ;  /* 0x00005c0004a47625 */ /* 0x000fcc00078e00ca */
[----:B------:R-:W2:Y:S01]  /*2d10*/  LDG.E.128 R164, [R164.64] ;  /* 0x00000004a4a47981 */ /* 0x000ea2000c1e1d00 */
[----:B------:R-:W-:Y:S01]  /*2d20*/  ISETP.NE.U32.AND P5, PT, RZ, c[0x0][0x218], PT ;  /* 0x00008600ff007a0c */ /* 0x000fe20003fa5070 */
[----:B------:R-:W-:Y:S01]  /*2d30*/  FFMA.FTZ R171, R6, R169, R170 ;  /* 0x000000a906ab7223 */ /* 0x000fe200000100aa */
[----:B------:R-:W-:Y:S02]  /*2d40*/  ISETP.NE.U32.AND P6, PT, RZ, c[0x0][0x258], PT ;  /* 0x00009600ff007a0c */ /* 0x000fe40003fc5070 */
[----:B------:R-:W-:Y:S01]  /*2d50*/  ISETP.NE.AND.EX P5, PT, RZ, c[0x0][0x21c], PT, P5 ;  /* 0x00008700ff007a0c */ /* 0x000fe20003fa5350 */
[----:B------:R-:W-:Y:S01]  /*2d60*/  FADD.FTZ R171, R8, -R171 ;  /* 0x800000ab08ab7221 */ /* 0x000fe20000010000 */
[----:B------:R-:W-:-:S03]  /*2d70*/  ISETP.NE.AND.EX P6, PT, RZ, c[0x0][0x25c], PT, P6 ;  /* 0x00009700ff007a0c */ /* 0x000fc60003fc5360 */
[----:B------:R-:W-:-:S08]  /*2d80*/  FMUL.FTZ R171, R3, R171 ;  /* 0x000000ab03ab7220 */ /* 0x000fd00000410000 */
[----:B------:R-:W-:-:S05]  /*2d90*/  @P5 FADD.FTZ R171, R128, R171 ;  /* 0x000000ab80ab5221 */ /* 0x000fca0000010000 */
[C---:B------:R-:W-:Y:S01]  /*2da0*/  SEL R160, R171.reuse, R160, P6 ;  /* 0x000000a0aba07207 */ /* 0x040fe20003000000 */
[----:B------:R-:W-:-:S04]  /*2db0*/  FMUL.FTZ R171, R171, R2 ;  /* 0x00000002abab7220 */ /* 0x000fc80000410000 */
[----:B--2---:R-:W-:Y:S02]  /*2dc0*/  FFMA.FTZ R96, R171, R164, R96 ;  /* 0x000000a4ab607223 */ /* 0x004fe40000010060 */
[----:B------:R-:W-:-:S04]  /*2dd0*/  FFMA.FTZ R164, R7, R169, R170 ;  /* 0x000000a907a47223 */ /* 0x000fc800000100aa */
[----:B------:R-:W-:-:S04]  /*2de0*/  FADD.FTZ R164, R209, -R164 ;  /* 0x800000a4d1a47221 */ /* 0x000fc80000010000 */
[----:B------:R-:W-:-:S04]  /*2df0*/  FMUL.FTZ R164, R3, R164 ;  /* 0x000000a403a47220 */ /* 0x000fc80000410000 */
[----:B------:R-:W-:-:S04]  /*2e00*/  @P5 FADD.FTZ R164, R129, R164 ;  /* 0x000000a481a45221 */ /* 0x000fc80000010000 */
[C---:B-1----:R-:W-:Y:S01]  /*2e10*/  FMUL.FTZ R199, R164.reuse, R2 ;  /* 0x00000002a4c77220 */ /* 0x042fe20000410000 */
[----:B------:R-:W-:Y:S01]  /*2e20*/  SEL R161, R164, R161, P6 ;  /* 0x000000a1a4a17207 */ /* 0x000fe20003000000 */
[-CC-:B------:R-:W-:Y:S02]  /*2e30*/  FFMA.FTZ R164, R9, R169.reuse, R170.reuse ;  /* 0x000000a909a47223 */ /* 0x180fe400000100aa */
[----:B------:R-:W-:Y:S02]  /*2e40*/  FFMA.FTZ R170, R173, R169, R170 ;  /* 0x000000a9adaa7223 */ /* 0x000fe400000100aa */
[----:B------:R-:W-:Y:S02]  /*2e50*/  FADD.FTZ R164, R207, -R164 ;  /* 0x800000a4cfa47221 */ /* 0x000fe40000010000 */
[----:B------:R-:W-:Y:S02]  /*2e60*/  FADD.FTZ R170, R172, -R170 ;  /* 0x800000aaacaa7221 */ /* 0x000fe40000010000 */
[----:B------:R-:W-:-:S02]  /*2e70*/  FMUL.FTZ R164, R3, R164 ;  /* 0x000000a403a47220 */ /* 0x000fc40000410000 */
[----:B------:R-:W-:Y:S02]  /*2e80*/  FMUL.FTZ R170, R3, R170 ;  /* 0x000000aa03aa7220 */ /* 0x000fe40000410000 */
[----:B------:R-:W-:Y:S02]  /*2e90*/  @P5 FADD.FTZ R164, R130, R164 ;  /* 0x000000a482a45221 */ /* 0x000fe40000010000 */
[----:B------:R-:W-:Y:S01]  /*2ea0*/  @P5 FADD.FTZ R170, R131, R170 ;  /* 0x000000aa83aa5221 */ /* 0x000fe20000010000 */
[----:B------:R-:W-:Y:S01]  /*2eb0*/  ISETP.NE.U32.AND P5, PT, RZ, c[0x0][0x258], PT ;  /* 0x00009600ff007a0c */ /* 0x000fe20003fa5070 */
[----:B------:R-:W-:Y:S01]  /*2ec0*/  FFMA.FTZ R97, R165, R199, R97 ;  /* 0x000000c7a5617223 */ /* 0x000fe20000010061 */
[C---:B------:R-:W-:Y:S01]  /*2ed0*/  SEL R162, R164.reuse, R162, P6 ;  /* 0x000000a2a4a27207 */ /* 0x040fe20003000000 */
[-C--:B------:R-:W-:Y:S01]  /*2ee0*/  FMUL.FTZ R200, R164, R2.reuse ;  /* 0x00000002a4c87220 */ /* 0x080fe20000410000 */
[----:B------:R-:W-:Y:S02]  /*2ef0*/  ISETP.NE.AND.EX P5, PT, RZ, c[0x0][0x25c], PT, P5 ;  /* 0x00009700ff007a0c */ /* 0x000fe40003fa5350 */
[C---:B------:R-:W-:Y:S01]  /*2f00*/  SEL R163, R170.reuse, R163, P6 ;  /* 0x000000a3aaa37207 */ /* 0x040fe20003000000 */
[----:B------:R-:W-:-:S02]  /*2f10*/  FMUL.FTZ R170, R170, R2 ;  /* 0x00000002aaaa7220 */ /* 0x000fc40000410000 */
[----:B------:R-:W-:Y:S02]  /*2f20*/  FFMA.FTZ R98, R166, R200, R98 ;  /* 0x000000c8a6627223 */ /* 0x000fe40000010062 */
[-C--:B------:R-:W-:Y:S02]  /*2f30*/  FFMA.FTZ R99, R167, R170.reuse, R99 ;  /* 0x000000aaa7637223 */ /* 0x080fe40000010063 */
[----:B------:R-:W-:Y:S02]  /*2f40*/  FMUL.FTZ R167, R242, R170 ;  /* 0x000000aaf2a77220 */ /* 0x000fe40000410000 */
[----:B------:R-:W-:Y:S02]  /*2f50*/  FMUL.FTZ R166, R243, R200 ;  /* 0x000000c8f3a67220 */ /* 0x000fe40000410000 */
[----:B------:R-:W-:-:S05]  /*2f60*/  @P5 IMAD.WIDE.U32 R164, R4, R202, c[0x0][0x258] ;  /* 0x0000960004a45625 */ /* 0x000fca00078e00ca */
[----:B------:R0:W-:Y:S02]  /*2f70*/  @P5 STG.E.128 [R164.64], R160 ;  /* 0x000000a0a4005986 */ /* 0x0001e4000c101d04 */
[----:B0-----:R-:W-:Y:S02]  /*2f80*/  FMUL.FTZ R164, R245, R171 ;  /* 0x000000abf5a47220 */ /* 0x001fe40000410000 */
[----:B------:R-:W-:Y:S02]  /*2f90*/  FMUL.FTZ R165, R244, R199 ;  /* 0x000000c7f4a57220 */ /* 0x000fe40000410000 */
[C---:B------:R-:W-:Y:S01]  /*2fa0*/  IMAD.WIDE.U32 R170, R4.reuse, R202, c[0x0][0x248] ;  /* 0x0000920004aa7625 */ /* 0x040fe200078e00ca */
[----:B------:R-:W-:-:S04]  /*2fb0*/  IADD3 R4, R4, 0x20, RZ ;  /* 0x0000002004047810 */ /* 0x000fc80007ffe0ff */
[----:B------:R0:W-:Y:S03]  /*2fc0*/  STG.E.128 [R170.64], R164 ;  /* 0x000000a4aa007986 */ /* 0x0001e6000c101d04 */
.L_x_10152:
[----:B------:R-:W-:Y:S05]  /*2fd0*/  BSYNC B1 ;  /* 0x0000000000017941 */ /* 0x000fea0003800000 */
.L_x_10151:
[----:B------:R-:W-:Y:S01]  /*2fe0*/  ISETP.GE.U32.AND P5, PT, R5, 0x40, PT ;  /* 0x000000400500780c */ /* 0x000fe20003fa6070 */
[----:B------:R-:W-:-:S12]  /*2ff0*/  BSSY B1, `(.L_x_10153) ;  /* 0x0000034000017945 */ /* 0x000fd80003800000 */
[----:B------:R-:W-:Y:S05]  /*3000*/  @!P5 BRA `(.L_x_10154) ;  /* 0x000003200000d947 */ /* 0x000fea0003800000 */
[----:B0-----:R-:W-:Y:S02]  /*3010*/  MOV R164, 0x10 ;  /* 0x0000001000a47802 */ /* 0x001fe40000000f00 */
[----:B--2---:R-:W-:-:S03]  /*3020*/  ISETP.NE.AND P5, PT, R203, RZ, PT ;  /* 0x000000ffcb00720c */ /* 0x004fc60003fa5270 */
[----:B------:R-:W-:Y:S01]  /*3030*/  IMAD.WIDE.U32 R164, R4, R164, c[0x0][0x170] ;  /* 0x00005c0004a47625 */ /* 0x000fe200078e00a4 */
[----:B-1----:R-:W-:Y:S02]  /*3040*/  FSEL R199, R168, RZ, !P5 ;  /* 0x000000ffa8c77208 */ /* 0x002fe40006800000 */
[----:B------:R-:W-:-:S03]  /*3050*/  ISETP.NE.U32.AND P5, PT, RZ, c[0x0][0x218], PT ;  /* 0x00008600ff007a0c */ /* 0x000fc60003fa5070 */
[----:B------:R-:W2:Y:S01]  /*3060*/  LDG.E.128 R164, [R164.64] ;  /* 0x00000004a4a47981 */ /* 0x000ea2000c1e1d00 */
[----:B------:R-:W-:Y:S01]  /*3070*/  ISETP.NE.AND.EX P5, PT, RZ, c[0x0][0x21c], PT, P5 ;  /* 0x00008700ff007a0c */ /* 0x000fe20003fa5350 */
[-CC-:B-----5:R-:W-:Y:S02]  /*3080*/  FFMA.FTZ R202, R213, R169.reuse, R199.reuse ;  /* 0x000000a9d5ca7223 */ /* 0x1a0fe400000100c7 */
[-CC-:B------:R-:W-:Y:S02]  /*3090*/  FFMA.FTZ R200, R212, R169.reuse, R199.reuse ;  /* 0x000000a9d4c87223 */ /* 0x180fe400000100c7 */
[-CC-:B------:R-:W-:Y:S02]  /*30a0*/  FFMA.FTZ R170, R192, R169.reuse, R199.reuse ;  /* 0x000000a9c0aa7223 */ /* 0x180fe400000100c7 */
[----:B------:R-:W-:Y:S02]  /*30b0*/  FFMA.FTZ R199, R26, R169, R199 ;  /* 0x000000a91ac77223 */ /* 0x000fe400000100c7 */
[----:B------:R-:W-:-:S02]  /*30c0*/  FADD.FTZ R202, R193, -R202 ;  /* 0x800000cac1ca7221 */ /* 0x000fc40000010000 */
[----:B------:R-:W-:Y:S02]  /*30d0*/  FADD.FTZ R200, R179, -R200 ;  /* 0x800000c8b3c87221 */ /* 0x000fe40000010000 */
[----:B------:R-:W-:Y:S02]  /*30e0*/  FADD.FTZ R170, R25, -R170 ;  /* 0x800000aa19aa7221 */ /* 0x000fe40000010000 */
[----:B------:R-:W-:Y:S02]  /*30f0*/  FADD.FTZ R199, R28, -R199 ;  /* 0x800000c71cc77221 */ /* 0x000fe40000010000 */
[C---:B------:R-:W-:Y:S02]  /*3100*/  FMUL.FTZ R202, R3.reuse, R202 ;  /* 0x000000ca03ca7220 */ /* 0x040fe40000410000 */
[C---:B------:R-:W-:Y:S02]  /*3110*/  FMUL.FTZ R200, R3.reuse, R200 ;  /* 0x000000c803c87220 */ /* 0x040fe40000410000 */
[----:B------:R-:W-:-:S02]  /*3120*/  FMUL.FTZ R170, R3, R170 ;  /* 0x000000aa03aa7220 */ /* 0x000fc40000410000 */
[----:B------:R-:W-:Y:S02]  /*3130*/  FMUL.FTZ R199, R3, R199 ;  /* 0x000000c703c77220 */ /* 0x000fe40000410000 */
[----:B------:R-:W-:Y:S02]  /*3140*/  @P5 FADD.FTZ R202, R132, R202 ;  /* 0x000000ca84ca5221 */ /* 0x000fe40000010000 */
[----:B------:R-:W-:Y:S02]  /*3150*/  @P5 FADD.FTZ R200, R133, R200 ;  /* 0x000000c885c85221 */ /* 0x000fe40000010000 */
[----:B------:R-:W-:Y:S02]  /*3160*/  @P5 FADD.FTZ R170, R134, R170 ;  /* 0x000000aa86aa5221 */ /* 0x000fe40000010000 */
[----:B------:R-:W-:Y:S01]  /*3170*/  @P5 FADD.FTZ R199, R135, R199 ;  /* 0x000000c787c75221 */ /* 0x000fe20000010000 */
[----:B------:R-:W-:-:S04]  /*3180*/  ISETP.NE.U32.AND P5, PT, RZ, c[0x0][0x258], PT ;  /* 0x00009600ff007a0c */ /* 0x000fc80003fa5070 */
[----:B------:R-:W-:-:S04]  /*3190*/  ISETP.NE.AND.EX P5, PT, RZ, c[0x0][0x25c], PT, P5 ;  /* 0x00009700ff007a0c */ /* 0x000fc80003fa5350 */
[----:B------:R-:W-:Y:S02]  /*31a0*/  SEL R160, R202, R160, P5 ;  /* 0x000000a0caa07207 */ /* 0x000fe40002800000 */
[----:B------:R-:W-:Y:S02]  /*31b0*/  SEL R161, R200, R161, P5 ;  /* 0x000000a1c8a17207 */ /* 0x000fe40002800000 */
[----:B------:R-:W-:Y:S02]  /*31c0*/  SEL R162, R170, R162, P5 ;  /* 0x000000a2aaa27207 */ /* 0x000fe40002800000 */
[----:B------:R-:W-:Y:S02]  /*31d0*/  SEL R163, R199, R163, P5 ;  /* 0x000000a3c7a37207 */ /* 0x000fe40002800000 */
[----:B------:R-:W-:-:S04]  /*31e0*/  ISETP.NE.U32.AND P5, PT, RZ, c[0x0][0x258], PT ;  /* 0x00009600ff007a0c */ /* 0x000fc80003fa5070 */
[----:B------:R-:W-:Y:S01]  /*31f0*/  ISETP.NE.AND.EX P5, PT, RZ, c[0x0][0x25c], PT, P5 ;  /* 0x00009700ff007a0c */ /* 0x000fe20003fa5350 */
[-C--:B------:R-:W-:Y:S02]  /*3200*/  FMUL.FTZ R202, R202, R2.reuse ;  /* 0x00000002caca7220 */ /* 0x080fe40000410000 */
[-C--:B------:R-:W-:Y:S02]  /*3210*/  FMUL.FTZ R200, R200, R2.reuse ;  /* 0x00000002c8c87220 */ /* 0x080fe40000410000 */
[-C--:B------:R-:W-:Y:S02]  /*3220*/  FMUL.FTZ R203, R170, R2.reuse ;  /* 0x00000002aacb7220 */ /* 0x080fe40000410000 */
[----:B------:R-:W-:Y:S02]  /*3230*/  FMUL.FTZ R199, R199, R2 ;  /* 0x00000002c7c77220 */ /* 0x000fe40000410000 */
[----:B--2---:R-:W-:-:S04]  /*3240*/  FFMA.FTZ R100, R202, R164, R100 ;  /* 0x000000a4ca647223 */ /* 0x004fc80000010064 */
[----:B------:R-:W-:Y:S01]  /*3250*/  @P5 LEA R164, P6, R4, c[0x0][0x258], 0x4 ;  /* 0x0000960004a45a11 */ /* 0x000fe200078c20ff */
[----:B------:R-:W-:-:S03]  /*3260*/  FFMA.FTZ R101, R165, R200, R101 ;  /* 0x000000c8a5657223 */ /* 0x000fc60000010065 */
[----:B------:R-:W-:Y:S01]  /*3270*/  @P5 LEA.HI.X R165, R4, c[0x0][0x25c], RZ, 0x4, P6 ;  /* 0x0000970004a55a11 */ /* 0x000fe200030f24ff */
[----:B------:R-:W-:-:S04]  /*3280*/  FFMA.FTZ R102, R166, R203, R102 ;  /* 0x000000cba6667223 */ /* 0x000fc80000010066 */
[----:B------:R0:W-:Y:S01]  /*3290*/  @P5 STG.E.128 [R164.64], R160 ;  /* 0x000000a0a4005986 */ /* 0x0001e2000c101d04 */
[C---:B------:R-:W-:Y:S01]  /*32a0*/  LEA R170, P5, R4.reuse, c[0x0][0x248], 0x4 ;  /* 0x0000920004aa7a11 */ /* 0x040fe200078a20ff */
[----:B------:R-:W-:Y:S02]  /*32b0*/  FFMA.FTZ R103, R167, R199, R103 ;  /* 0x000000c7a7677223 */ /* 0x000fe40000010067 */
[----:B------:R-:W-:Y:S01]  /*32c0*/  FMUL.FTZ R166, R239, R203 ;  /* 0x000000cbefa67220 */ /* 0x000fe20000410000 */
[----:B------:R-:W-:Y:S01]  /*32d0*/  LEA.HI.X R171, R4, c[0x0][0x24c], RZ, 0x4, P5 ;  /* 0x0000930004ab7a11 */ /* 0x000fe200028f24ff */
[----:B------:R-:W-:Y:S02]  /*32e0*/  FMUL.FTZ R167, R238, R199 ;  /* 0x000000c7eea77220 */ /* 0x000fe40000410000 */
[----:B0-----:R-:W-:Y:S02]  /*32f0*/  FMUL.FTZ R164, R241, R202 ;  /* 0x000000caf1a47220 */ /* 0x001fe40000410000 */
[----:B------:R-:W-:-:S05]  /*3300*/  FMUL.FTZ R165, R240, R200 ;  /* 0x000000c8f0a57220 */ /* 0x000fca0000410000 */
[----:B------:R0:W-:Y:S01]  /*3310*/  STG.E.128 [R170.64], R164 ;  /* 0x000000a4aa007986 */ /* 0x0001e2000c101d04 */
[----:B------:R-:W-:-:S03]  /*3320*/  IADD3 R4, R4, 0x20, RZ ;  /* 0x0000002004047810 */ /* 0x000fc60007ffe0ff */
.L_x_10154:
[----:B------:R-:W-:Y:S05]  /*3330*/  BSYNC B1 ;  /* 0x0000000000017941 */ /* 0x000fea0003800000 */
.L_x_10153:
[----:B------:R-:W-:Y:S01]  /*3340*/  BSSY B1, `(.L_x_10155) ;  /* 0x0000035000017945 */ /* 0x000fe20003800000 */
[----:B------:R-:W-:Y:S05]  /*3350*/  @!P0 BRA `(.L_x_10156) ;  /* 0x0000033000008947 */ /* 0x000fea0003800000 */
[----:B0-----:R-:W0:Y:S02]  /*3360*/  LDC.U8 R164, c[0x0][0x1f0] ;  /* 0x00007c00ffa47b82 */ /* 0x001e240000000000 */
[----:B0-----:R-:W-:Y:S01]  /*3370*/  ISETP.NE.AND P5, PT, R164, RZ, PT ;  /* 0x000000ffa400720c */ /* 0x001fe20003fa5270 */
[----:B------:R-:W-:-:S03]  /*3380*/  HFMA2.MMA R164, -RZ, RZ, 0, 9.5367431640625e-07 ;  /* 0x00000010ffa47435 */ /* 0x000fc600000001ff */
[----:B-1----:R-:W-:Y:S02]  /*3390*/  FSEL R199, R168, RZ, !P5 ;  /* 0x000000ffa8c77208 */ /* 0x002fe40006800000 */
[----:B------:R-:W-:-:S03]  /*33a0*/  ISETP.NE.U32.AND P5, PT, RZ, c[0x0][0x218], PT ;  /* 0x00008600ff007a0c */ /* 0x000fc60003fa5070 */
[----:B-----5:R-:W-:Y:S01]  /*33b0*/  FFMA.FTZ R202, R211, R169, R199 ;  /* 0x000000a9d3ca7223 */ /* 0x020fe200000100c7 */
[----:B------:R-:W-:Y:S01]  /*33c0*/  ISETP.NE.AND.EX P5, PT, RZ, c[0x0][0x21c], PT, P5 ;  /* 0x00008700ff007a0c */ /* 0x000fe20003fa5350 */
[----:B------:R-:W-:-:S04]  /*33d0*/  IMAD.WIDE.U32 R164, R4, R164, c[0x0][0x170] ;  /* 0x00005c0004a47625 */ /* 0x000fc800078e00a4 */
[-CC-:B------:R-:W-:Y:S02]  /*33e0*/  FFMA.FTZ R200, R210, R169.reuse, R199.reuse ;  /* 0x000000a9d2c87223 */ /* 0x180fe400000100c7 */
[----:B------:R-:W3:Y:S01]  /*33f0*/  LDG.E.128 R164, [R164.64] ;  /* 0x00000004a4a47981 */ /* 0x000ee2000c1e1d00 */
[-CC-:B------:R-:W-:Y:S02]  /*3400*/  FFMA.FTZ R170, R190, R169.reuse, R199.reuse ;  /* 0x000000a9beaa7223 */ /* 0x180fe400000100c7 */
[----:B------:R-:W-:Y:S02]  /*3410*/  FFMA.FTZ R199, R29, R169, R199 ;  /* 0x000000a91dc77223 */ /* 0x000fe400000100c7 */
[----:B------:R-:W-:Y:S02]  /*3420*/  FADD.FTZ R202, R191, -R202 ;  /* 0x800000cabfca7221 */ /* 0x000fe40000010000 */
[----:B------:R-:W-:Y:S02]  /*3430*/  FADD.FTZ R200, R178, -R200 ;  /* 0x800000c8b2c87221 */ /* 0x000fe40000010000 */
[----:B------:R-:W-:-:S02]  /*3440*/  FADD.FTZ R170, R27, -R170 ;  /* 0x800000aa1baa7221 */ /* 0x000fc40000010000 */
[----:B------:R-:W-:Y:S02]  /*3450*/  FADD.FTZ R199, R30, -R199 ;  /* 0x800000c71ec77221 */ /* 0x000fe40000010000 */
[C---:B------:R-:W-:Y:S02]  /*3460*/  FMUL.FTZ R202, R3.reuse, R202 ;  /* 0x000000ca03ca7220 */ /* 0x040fe40000410000 */
[C---:B------:R-:W-:Y:S02]  /*3470*/  FMUL.FTZ R200, R3.reuse, R200 ;  /* 0x000000c803c87220 */ /* 0x040fe40000410000 */
[C---:B------:R-:W-:Y:S02]  /*3480*/  FMUL.FTZ R170, R3.reuse, R170 ;  /* 0x000000aa03aa7220 */ /* 0x040fe40000410000 */
[----:B------:R-:W-:Y:S02]  /*3490*/  FMUL.FTZ R199, R3, R199 ;  /* 0x000000c703c77220 */ /* 0x000fe40000410000 */
[----:B------:R-:W-:-:S02]  /*34a0*/  @P5 FADD.FTZ R202, R136, R202 ;  /* 0x000000ca88ca5221 */ /* 0x000fc40000010000 */
        /* <DEDUP_REMOVED lines=13> */
[-C--:B--2---:R-:W-:Y:S02]  /*3580*/  FMUL.FTZ R203, R170, R2.reuse ;  /* 0x00000002aacb7220 */ /* 0x084fe40000410000 */
[----:B------:R-:W-:Y:S02]  /*3590*/  FMUL.FTZ R199, R199, R2 ;  /* 0x00000002c7c77220 */ /* 0x000fe40000410000 */
[----:B---3--:R-:W-:-:S04]  /*35a0*/  FFMA.FTZ R104, R202, R164, R104 ;  /* 0x000000a4ca687223 */ /* 0x008fc80000010068 */
        /* <DEDUP_REMOVED lines=14> */
.L_x_10156:
[----:B------:R-:W-:Y:S05]  /*3690*/  BSYNC B1 ;  /* 0x0000000000017941 */ /* 0x000fea0003800000 */
.L_x_10155:
        /* <DEDUP_REMOVED lines=53> */
.L_x_10158:
[----:B------:R-:W-:Y:S05]  /*39f0*/  BSYNC B1 ;  /* 0x0000000000017941 */ /* 0x000fea0003800000 */
.L_x_10157:
        /* <DEDUP_REMOVED lines=53> */
.L_x_10160:
[----:B------:R-:W-:Y:S05]  /*3d50*/  BSYNC B1 ;  /* 0x0000000000017941 */ /* 0x000fea0003800000 */
.L_x_10159:
        /* <DEDUP_REMOVED lines=53> */
.L_x_10162:
[----:B------:R-:W-:Y:S05]  /*40b0*/  BSYNC B1 ;  /* 0x0000000000017941 */ /* 0x000fea0003800000 */
.L_x_10161:
        /* <DEDUP_REMOVED lines=53> */
.L_x_10164:
[----:B------:R-:W-:Y:S05]  /*4410*/  BSYNC B1 ;  /* 0x0000000000017941 */ /* 0x000fea0003800000 */
.L_x_10163:
[----:B------:R-:W-:Y:S01]  /*4420*/  ISETP.GE.U32.AND P5, PT, R5, 0x100, PT ;  /* 0x000001000500780c */ /* 0x000fe20003fa6070 */
[----:B------:R-:W-:-:S12]  /*4430*/  BSSY B1, `(.L_x_10165) ;  /* 0x0000034000017945 */ /* 0x000fd80003800000 */
[----:B------:R-:W-:Y:S05]  /*4440*/  @!P5 BRA `(.L_x_10166) ;  /* 0x000003200000d947 */ /* 0x000fea0003800000 */
[----:B0-----:R-:W0:Y:S02]  /*4450*/  LDC.U8 R164, c[0x0][0x1f0] ;  /* 0x00007c00ffa47b82 */ /* 0x001e240000000000 */
[----:B0-----:R-:W-:-:S04]  /*4460*/  ISETP.NE.AND P5, PT, R164, RZ, PT ;  /* 0x000000ffa400720c */ /* 0x001fc80003fa5270 */
        /* <DEDUP_REMOVED lines=11> */
[C---:B-----5:R-:W-:Y:S02]  /*4520*/  FMUL.FTZ R171, R3.reuse, R171 ;  /* 0x000000ab03ab7220 */ /* 0x060fe40000410000 */
[C---:B------:R-:W-:Y:S02]  /*4530*/  FMUL.FTZ R170, R3.reuse, R170 ;  /* 0x000000aa03aa7220 */ /* 0x040fe40000410000 */
[C---:B------:R-:W-:Y:S02]  /*4540*/  FMUL.FTZ R168, R3.reuse, R168 ;  /* 0x000000a803a87220 */ /* 0x040fe40000410000 */
[----:B------:R-:W-:Y:S01]  /*4550*/  FMUL.FTZ R3, R3, R164 ;  /* 0x000000a403037220 */ /* 0x000fe20000410000 */
[----:B------:R-:W-:Y:S01]  /*4560*/  HFMA2.MMA R164, -RZ, RZ, 0, 9.5367431640625e-07 ;  /* 0x00000010ffa47435 */ /* 0x000fe200000001ff */
[----:B------:R-:W-:-:S02]  /*4570*/  @P5 FADD.FTZ R171, R156, R171 ;  /* 0x000000ab9cab5221 */ /* 0x000fc40000010000 */
[----:B------:R-:W-:Y:S02]  /*4580*/  @P5 FADD.FTZ R170, R157, R170 ;  /* 0x000000aa9daa5221 */ /* 0x000fe40000010000 */
[----:B------:R-:W-:Y:S02]  /*4590*/  @P5 FADD.FTZ R168, R158, R168 ;  /* 0x000000a89ea85221 */ /* 0x000fe40000010000 */
[----:B------:R-:W-:Y:S01]  /*45a0*/  @P5 FADD.FTZ R3, R159, R3 ;  /* 0x000000039f035221 */ /* 0x000fe20000010000 */
[----:B------:R-:W-:Y:S02]  /*45b0*/  ISETP.NE.U32.AND P5, PT, RZ, c[0x0][0x258], PT ;  /* 0x00009600ff007a0c */ /* 0x000fe40003fa5070 */
[----:B------:R-:W-:Y:S02]  /*45c0*/  IMAD.WIDE.U32 R164, R4, R164, c[0x0][0x170] ;  /* 0x00005c0004a47625 */ /* 0x000fe400078e00a4 */
[----:B------:R-:W-:Y:S02]  /*45d0*/  ISETP.NE.AND.EX P5, PT, RZ, c[0x0][0x25c], PT, P5 ;  /* 0x00009700ff007a0c */ /* 0x000fe40003fa5350 */
[----:B------:R-:W-:-:S02]  /*45e0*/  FMUL.FTZ R169, R3, R2 ;  /* 0x0000000203a97220 */ /* 0x000fc40000410000 */
[----:B------:R-:W3:Y:S01]  /*45f0*/  LDG.E.128 R164, [R164.64] ;  /* 0x00000004a4a47981 */ /* 0x000ee2000c1e1d00 */
[C---:B------:R-:W-:Y:S01]  /*4600*/  SEL R160, R171.reuse, R160, P5 ;  /* 0x000000a0aba07207 */ /* 0x040fe20002800000 */
[-C--:B------:R-:W-:Y:S01]  /*4610*/  FMUL.FTZ R171, R171, R2.reuse ;  /* 0x00000002abab7220 */ /* 0x080fe20000410000 */
[C---:B------:R-:W-:Y:S01]  /*4620*/  SEL R161, R170.reuse, R161, P5 ;  /* 0x000000a1aaa17207 */ /* 0x040fe20002800000 */
[----:B------:R-:W-:Y:S01]  /*4630*/  FMUL.FTZ R170, R170, R2 ;  /* 0x00000002aaaa7220 */ /* 0x000fe20000410000 */
[C---:B------:R-:W-:Y:S01]  /*4640*/  SEL R162, R168.reuse, R162, P5 ;  /* 0x000000a2a8a27207 */ /* 0x040fe20002800000 */
[----:B------:R-:W-:Y:S01]  /*4650*/  FMUL.FTZ R168, R168, R2 ;  /* 0x00000002a8a87220 */ /* 0x000fe20000410000 */
[----:B------:R-:W-:Y:S02]  /*4660*/  SEL R163, R3, R163, P5 ;  /* 0x000000a303a37207 */ /* 0x000fe40002800000 */
[----:B------:R-:W-:-:S04]  /*4670*/  ISETP.NE.U32.AND P5, PT, RZ, c[0x0][0x258], PT ;  /* 0x00009600ff007a0c */ /* 0x000fc80003fa5070 */
[----:B------:R-:W-:-:S13]  /*4680*/  ISETP.NE.AND.EX P5, PT, RZ, c[0x0][0x25c], PT, P5 ;  /* 0x00009700ff007a0c */ /* 0x000fda0003fa5350 */
[----:B------:R-:W-:-:S04]  /*4690*/  @P5 LEA R2, P6, R4, c[0x0][0x258], 0x4 ;  /* 0x0000960004025a11 */ /* 0x000fc800078c20ff */
[----:B------:R-:W-:-:S05]  /*46a0*/  @P5 LEA.HI.X R3, R4, c[0x0][0x25c], RZ, 0x4, P6 ;  /* 0x0000970004035a11 */ /* 0x000fca00030f24ff */
[----:B------:R0:W-:Y:S02]  /*46b0*/  @P5 STG.E.128 [R2.64], R160 ;  /* 0x000000a002005986 */ /* 0x0001e4000c101d04 */
[----:B0-----:R-:W-:-:S04]  /*46c0*/  LEA R2, P5, R4, c[0x0][0x248], 0x4 ;  /* 0x0000920004027a11 */ /* 0x001fc800078a20ff */
[----:B------:R-:W-:Y:S01]  /*46d0*/  LEA.HI.X R3, R4, c[0x0][0x24c], RZ, 0x4, P5 ;  /* 0x0000930004037a11 */ /* 0x000fe200028f24ff */
[----:B---3--:R-:W-:Y:S02]  /*46e0*/  FFMA.FTZ R124, R171, R164, R124 ;  /* 0x000000a4ab7c7223 */ /* 0x008fe4000001007c */
[----:B------:R-:W-:Y:S02]  /*46f0*/  FFMA.FTZ R125, R165, R170, R125 ;  /* 0x000000aaa57d7223 */ /* 0x000fe4000001007d */
[----:B------:R-:W-:Y:S02]  /*4700*/  FFMA.FTZ R126, R166, R168, R126 ;  /* 0x000000a8a67e7223 */ /* 0x000fe4000001007e */
[----:B------:R-:W-:Y:S02]  /*4710*/  FFMA.FTZ R127, R167, R169, R127 ;  /* 0x000000a9a77f7223 */ /* 0x000fe4000001007f */
[----:B------:R-:W-:Y:S02]  /*4720*/  FMUL.FTZ R164, R217, R171 ;  /* 0x000000abd9a47220 */ /* 0x000fe40000410000 */
[----:B------:R-:W-:-:S02]  /*4730*/  FMUL.FTZ R165, R216, R170 ;  /* 0x000000aad8a57220 */ /* 0x000fc40000410000 */
[----:B------:R-:W-:Y:S02]  /*4740*/  FMUL.FTZ R166, R215, R168 ;  /* 0x000000a8d7a67220 */ /* 0x000fe40000410000 */
[----:B------:R-:W-:-:S05]  /*4750*/  FMUL.FTZ R167, R214, R169 ;  /* 0x000000a9d6a77220 */ /* 0x000fca0000410000 */
[----:B------:R0:W-:Y:S02]  /*4760*/  STG.E.128 [R2.64], R164 ;  /* 0x000000a402007986 */ /* 0x0001e4000c101d04 */
.L_x_10166:
[----:B------:R-:W-:Y:S05]  /*4770*/  BSYNC B1 ;  /* 0x0000000000017941 */ /* 0x000fea0003800000 */
.L_x_10165:
[----:B0----5:R-:W-:-:S04]  /*4780*/  MOV R2, c[0x0][0x160] ;  /* 0x0000580000027a02 */ /* 0x021fc80000000f00 */
[----:B------:R-:W-:-:S04]  /*4790*/  LEA R0, R2, R0, 0x2 ;  /* 0x0000000002007211 */ /* 0x000fc800078e10ff */
[----:B------:R-:W-:-:S13]  /*47a0*/  ISETP.GE.AND P5, PT, R0, c[0x0][0x164], PT ;  /* 0x0000590000007a0c */ /* 0x000fda0003fa6270 */
[----:B-12---:R-:W-:Y:S01]  /*47b0*/  @P5 CALL.REL.NOINC `(.L_x_10132) ;  /* 0x0000001000005944 */ /* 0x006fe20003c00000 */
[----:B------:R-:W-:Y:S05]  /*47c0*/  BRA `(.L_x_10167) ;  /* 0xffffc94000007947 */ /* 0x000fea000383ffff */
.L_x_10132:
[----:B------:R-:W-:Y:S05]  /*47d0*/  BSYNC B0 ;  /* 0x0000000000007941 */ /* 0x000fea0003800000 */
.L_x_10131:
[----:B------:R-:W0:Y:S01]  /*47e0*/  S2R R164, SR_TID.X ;  /* 0x0000000000a47919 */ /* 0x000e220000002100 */
[----:B------:R-:W-:Y:S01]  /*47f0*/  WARPSYNC 0xffffffff ;  /* 0xffffffff00007948 */ /* 0x000fe20003800000 */
[----:B------:R-:W-:Y:S01]  /*4800*/  BSSY B0, `(.L_x_10168) ;  /* 0x0000092000007945 */ /* 0x000fe20003800000 */
[----:B0-----:R-:W-:Y:S02]  /*4810*/  SHF.R.U32.HI R0, RZ, 0x5, R164 ;  /* 0x00000005ff007819 */ /* 0x001fe400000116a4 */
[----:B-----5:R-:W-:-:S04]  /*4820*/  LOP3.LUT R3, R164, 0x1f, RZ, 0xc0, !PT ;  /* 0x0000001fa4037812 */ /* 0x020fc800078ec0ff */
        /* <DEDUP_REMOVED lines=46> */
[----:B------:R-:W-:Y:S04]  /*4b10*/  STS.128 [R0.X16], R40 ;  /* 0x0000002800007388 */ /* 0x000fe8000000cc00 */
[----:B------:R-:W-:Y:S04]  /*4b20*/  STS.128 [R0.X16+0x200], R44 ;  /* 0x0002002c00007388 */ /* 0x000fe8000000cc00 */
[----:B------:R-:W-:Y:S04]  /*4b30*/  STS.128 [R0.X16+0x400], R32 ;  /* 0x0004002000007388 */ /* 0x000fe8000000cc00 */
[----:B------:R-:W-:Y:S04]  /*4b40*/  STS.128 [R0.X16+0x600], R48 ;  /* 0x0006003000007388 */ /* 0x000fe8000000cc00 */
[----:B------:R-:W-:Y:S04]  /*4b50*/  STS.128 [R0.X16+0x800], R52 ;  /* 0x0008003400007388 */ /* 0x000fe8000000cc00 */
[----:B------:R-:W-:Y:S04]  /*4b60*/  STS.128 [R0.X16+0xa00], R56 ;  /* 0x000a003800007388 */ /* 0x000fe8000000cc00 */
[----:B------:R0:W-:Y:S04]  /*4b70*/  STS.128 [R0.X16+0xc00], R60 ;  /* 0x000c003c00007388 */ /* 0x0001e8000000cc00 */
[----:B------:R-:W-:Y:S04]  /*4b80*/  STS.128 [R0.X16+0xe00], R64 ;  /* 0x000e004000007388 */ /* 0x000fe8000000cc00 */
[----:B------:R-:W-:Y:S06]  /*4b90*/  BAR.SYNC.DEFER_BLOCKING 0x0 ;  /* 0x0000000000007b1d */ /* 0x000fec0000010000 */
[----:B0-----:R-:W0:Y:S04]  /*4ba0*/  S2R R60, SR_CTAID.X ;  /* 0x00000000003c7919 */ /* 0x001e280000002500 */
[----:B------:R-:W1:Y:S04]  /*4bb0*/  LDS R4, [R164.X4] ;  /* 0x00000000a4047984 */ /* 0x000e680000004800 */
[----:B------:R-:W2:Y:S04]  /*4bc0*/  LDS R31, [R164.X4+0x1000] ;  /* 0x00100000a41f7984 */ /* 0x000ea80000004800 */
[----:B------:R-:W-:Y:S01]  /*4bd0*/  LDS R38, [R164.X4+0x200] ;  /* 0x00020000a4267984 */ /* 0x000fe20000004800 */
        /* <DEDUP_REMOVED lines=43> */
[----:B------:R-:W-:Y:S04]  /*4e90*/  STS.128 [R0.X16], R96 ;  /* 0x0000006000007388 */ /* 0x000fe8000000cc00 */
[----:B------:R-:W-:Y:S04]  /*4ea0*/  STS.128 [R0.X16+0x200], R100 ;  /* 0x0002006400007388 */ /* 0x000fe8000000cc00 */
[----:B------:R-:W-:Y:S04]  /*4eb0*/  STS.128 [R0.X16+0x400], R104 ;  /* 0x0004006800007388 */ /* 0x000fe8000000cc00 */
[----:B------:R-:W-:Y:S04]  /*4ec0*/  STS.128 [R0.X16+0x600], R108 ;  /* 0x0006006c00007388 */ /* 0x000fe8000000cc00 */
[----:B------:R-:W-:Y:S04]  /*4ed0*/  STS.128 [R0.X16+0x800], R112 ;  /* 0x0008007000007388 */ /* 0x000fe8000000cc00 */
[----:B------:R-:W-:Y:S04]  /*4ee0*/  STS.128 [R0.X16+0xa00], R116 ;  /* 0x000a007400007388 */ /* 0x000fe8000000cc00 */
[----:B------:R-:W-:Y:S04]  /*4ef0*/  STS.128 [R0.X16+0xc00], R120 ;  /* 0x000c007800007388 */ /* 0x000fe8000000cc00 */
[----:B------:R0:W-:Y:S04]  /*4f00*/  STS.128 [R0.X16+0xe00], R124 ;  /* 0x000e007c00007388 */ /* 0x0001e8000000cc00 */
        /* <DEDUP_REMOVED lines=33> */
.L_x_10169:
[----:B------:R-:W-:Y:S05]  /*5120*/  BSYNC B0 ;  /* 0x0000000000007941 */ /* 0x000fea0003800000 */
.L_x_10168:
        /* <DEDUP_REMOVED lines=128> */
.L_x_10171:
[----:B0-----:R-:W-:Y:S05]  /*5930*/  BSYNC B0 ;  /* 0x0000000000007941 */ /* 0x001fea0003800000 */
.L_x_10170:
        /* <DEDUP_REMOVED lines=18> */
.L_x_10173:
[----:B------:R-:W-:Y:S05]  /*5a60*/  BSYNC B0 ;  /* 0x0000000000007941 */ /* 0x000fea0003800000 */
.L_x_10172:
        /* <DEDUP_REMOVED lines=18> */
.L_x_10175:
[----:B------:R-:W-:Y:S05]  /*5b90*/  BSYNC B0 ;  /* 0x0000000000007941 */ /* 0x000fea0003800000 */
.L_x_10174:
        /* <DEDUP_REMOVED lines=18> */
.L_x_10177:
[----:B------:R-:W-:Y:S05]  /*5cc0*/  BSYNC B0 ;  /* 0x0000000000007941 */ /* 0x000fea0003800000 */
.L_x_10176:
        /* <DEDUP_REMOVED lines=18> */
.L_x_10179:
[----:B------:R-:W-:Y:S05]  /*5df0*/  BSYNC B0 ;  /* 0x0000000000007941 */ /* 0x000fea0003800000 */
.L_x_10178:
        /* <DEDUP_REMOVED lines=18> */
.L_x_10181:
[----:B------:R-:W-:Y:S05]  /*5f20*/  BSYNC B0 ;  /* 0x0000000000007941 */ /* 0x000fea0003800000 */
.L_x_10180:
        /* <DEDUP_REMOVED lines=12> */
.L_x_10149:
[----:B------:R-:W-:Y:S01]  /*5ff0*/  HFMA2.MMA R166, -RZ, RZ, 0, 5.9604644775390625e-08 ;  /* 0x00000001ffa67435 */ /* 0x000fe200000001ff */
[----:B------:R-:W-:Y:S02]  /*6000*/  MOV R165, R200 ;  /* 0x000000c800a57202 */ /* 0x000fe40000000f00 */
[----:B------:R-:W-:Y:S02]  /*6010*/  MOV R169, 0x1f ;  /* 0x0000001f00a97802 */ /* 0x000fe40000000f00 */
[----:B------:R-:W-:-:S02]  /*6020*/  MOV R168, 0xffffffff ;  /* 0xffffffff00a87802 */ /* 0x000fc40000000f00 */
[----:B------:R-:W-:Y:S02]  /*6030*/  MOV R164, 0x6050 ;  /* 0x0000605000a47802 */ /* 0x000fe40000000f00 */
[----:B-----5:R-:W-:Y:S05]  /*6040*/  CALL.REL.NOINC `($__internal_164_$__cuda_sm70_shflsync_bfly_p) ;  /* 0x0000046000007944 */ /* 0x020fea0003c00000 */
[----:B-1----:R-:W-:Y:S01]  /*6050*/  MOV R167, R166 ;  /* 0x000000a600a77202 */ /* 0x002fe20000000f00 */
[----:B------:R-:W-:Y:S05]  /*6060*/  BRA `(.L_x_10182) ;  /* 0xffffcac000007947 */ /* 0x000fea000383ffff */
.L_x_10150:
[----:B------:R-:W-:Y:S01]  /*6070*/  HFMA2.MMA R166, -RZ, RZ, 0, 5.9604644775390625e-08 ;  /* 0x00000001ffa67435 */ /* 0x000fe200000001ff */
[----:B------:R-:W-:Y:S02]  /*6080*/  MOV R165, R199 ;  /* 0x000000c700a57202 */ /* 0x000fe40000000f00 */
[----:B------:R-:W-:Y:S02]  /*6090*/  MOV R169, 0x1f ;  /* 0x0000001f00a97802 */ /* 0x000fe40000000f00 */
[----:B------:R-:W-:Y:S02]  /*60a0*/  MOV R168, 0xffffffff ;  /* 0xffffffff00a87802 */ /* 0x000fe40000000f00 */
[----:B------:R-:W-:Y:S02]  /*60b0*/  MOV R164, 0x60d0 ;  /* 0x000060d000a47802 */ /* 0x000fe40000000f00 */
[----:B01---5:R-:W-:Y:S05]  /*60c0*/  CALL.REL.NOINC `($__internal_164_$__cuda_sm70_shflsync_bfly_p) ;  /* 0x000003e000007944 */ /* 0x023fea0003c00000 */
[----:B------:R-:W-:Y:S01]  /*60d0*/  FADD.FTZ R200, R167, R200 ;  /* 0x000000c8a7c87221 */ /* 0x000fe20000010000 */
[----:B------:R-:W-:Y:S01]  /*60e0*/  MOV R169, 0x1f ;  /* 0x0000001f00a97802 */ /* 0x000fe20000000f00 */
[----:B-1----:R-:W-:Y:S01]  /*60f0*/  FADD.FTZ R199, R199, R166 ;  /* 0x000000a6c7c77221 */ /* 0x002fe20000010000 */
[----:B------:R-:W-:Y:S01]  /*6100*/  HFMA2.MMA R166, -RZ, RZ, 0, 1.1920928955078125e-07 ;  /* 0x00000002ffa67435 */ /* 0x000fe200000001ff */
[----:B------:R-:W-:-:S02]  /*6110*/  MOV R168, 0xffffffff ;  /* 0xffffffff00a87802 */ /* 0x000fc40000000f00 */
[----:B------:R-:W-:Y:S02]  /*6120*/  MOV R165, R200 ;  /* 0x000000c800a57202 */ /* 0x000fe40000000f00 */
[----:B------:R-:W-:Y:S02]  /*6130*/  MOV R164, 0x6150 ;  /* 0x0000615000a47802 */ /* 0x000fe40000000f00 */
[----:B------:R-:W-:Y:S05]  /*6140*/  CALL.REL.NOINC `($__internal_164_$__cuda_sm70_shflsync_bfly_p) ;  /* 0x0000036000007944 */ /* 0x000fea0003c00000 */
[----:B-1----:R-:W-:Y:S01]  /*6150*/  MOV R167, R166 ;  /* 0x000000a600a77202 */ /* 0x002fe20000000f00 */
[----:B------:R-:W-:Y:S01]  /*6160*/  HFMA2.MMA R166, -RZ, RZ, 0, 1.1920928955078125e-07 ;  /* 0x00000002ffa67435 */ /* 0x000fe200000001ff */
[----:B------:R-:W-:Y:S02]  /*6170*/  MOV R165, R199 ;  /* 0x000000c700a57202 */ /* 0x000fe40000000f00 */
[----:B------:R-:W-:Y:S02]  /*6180*/  MOV R169, 0x1f ;  /* 0x0000001f00a97802 */ /* 0x000fe40000000f00 */
[----:B------:R-:W-:Y:S02]  /*6190*/  MOV R168, 0xffffffff ;  /* 0xffffffff00a87802 */ /* 0x000fe40000000f00 */
[----:B------:R-:W-:-:S02]  /*61a0*/  MOV R164, 0x61c0 ;  /* 0x000061c000a47802 */ /* 0x000fc40000000f00 */
[----:B------:R-:W-:Y:S05]  /*61b0*/  CALL.REL.NOINC `($__internal_164_$__cuda_sm70_shflsync_bfly_p) ;  /* 0x000002f000007944 */ /* 0x000fea0003c00000 */
[----:B------:R-:W-:Y:S01]  /*61c0*/  FADD.FTZ R200, R167, R200 ;  /* 0x000000c8a7c87221 */ /* 0x000fe20000010000 */
[----:B------:R-:W-:Y:S01]  /*61d0*/  MOV R169, 0x1f ;  /* 0x0000001f00a97802 */ /* 0x000fe20000000f00 */
[----:B-1----:R-:W-:Y:S01]  /*61e0*/  FADD.FTZ R199, R199, R166 ;  /* 0x000000a6c7c77221 */ /* 0x002fe20000010000 */
[----:B------:R-:W-:Y:S01]  /*61f0*/  HFMA2.MMA R166, -RZ, RZ, 0, 2.384185791015625e-07 ;  /* 0x00000004ffa67435 */ /* 0x000fe200000001ff */
[----:B------:R-:W-:-:S02]  /*6200*/  MOV R168, 0xffffffff ;  /* 0xffffffff00a87802 */ /* 0x000fc40000000f00 */
[----:B------:R-:W-:Y:S02]  /*6210*/  MOV R165, R200 ;  /* 0x000000c800a57202 */ /* 0x000fe40000000f00 */
[----:B------:R-:W-:Y:S02]  /*6220*/  MOV R164, 0x6240 ;  /* 0x0000624000a47802 */ /* 0x000fe40000000f00 */
[----:B------:R-:W-:Y:S05]  /*6230*/  CALL.REL.NOINC `($__internal_164_$__cuda_sm70_shflsync_bfly_p) ;  /* 0x0000027000007944 */ /* 0x000fea0003c00000 */
[----:B-1----:R-:W-:Y:S01]  /*6240*/  MOV R167, R166 ;  /* 0x000000a600a77202 */ /* 0x002fe20000000f00 */
[----:B------:R-:W-:Y:S01]  /*6250*/  HFMA2.MMA R166, -RZ, RZ, 0, 2.384185791015625e-07 ;  /* 0x00000004ffa67435 */ /* 0x000fe200000001ff */
        /* <DEDUP_REMOVED lines=8> */
[----:B------:R-:W-:Y:S01]  /*62e0*/  HFMA2.MMA R166, -RZ, RZ, 0, 4.76837158203125e-07 ;  /* 0x00000008ffa67435 */ /* 0x000fe200000001ff */
[----:B------:R-:W-:-:S02]  /*62f0*/  MOV R168, 0xffffffff ;  /* 0xffffffff00a87802 */ /* 0x000fc40000000f00 */
[----:B------:R-:W-:Y:S02]  /*6300*/  MOV R165, R200 ;  /* 0x000000c800a57202 */ /* 0x000fe40000000f00 */
[----:B------:R-:W-:Y:S02]  /*6310*/  MOV R164, 0x6330 ;  /* 0x0000633000a47802 */ /* 0x000fe40000000f00 */
[----:B------:R-:W-:Y:S05]  /*6320*/  CALL.REL.NOINC `($__internal_164_$__cuda_sm70_shflsync_bfly_p) ;  /* 0x0000018000007944 */ /* 0x000fea0003c00000 */
[----:B-1----:R-:W-:Y:S01]  /*6330*/  MOV R167, R166 ;  /* 0x000000a600a77202 */ /* 0x002fe20000000f00 */
[----:B------:R-:W-:Y:S01]  /*6340*/  HFMA2.MMA R166, -RZ, RZ, 0, 4.76837158203125e-07 ;  /* 0x00000008ffa67435 */ /* 0x000fe200000001ff */
        /* <DEDUP_REMOVED lines=8> */
[----:B------:R-:W-:Y:S01]  /*63d0*/  HFMA2.MMA R166, -RZ, RZ, 0, 9.5367431640625e-07 ;  /* 0x00000010ffa67435 */ /* 0x000fe200000001ff */
[----:B------:R-:W-:-:S02]  /*63e0*/  MOV R168, 0xffffffff ;  /* 0xffffffff00a87802 */ /* 0x000fc40000000f00 */
[----:B------:R-:W-:Y:S02]  /*63f0*/  MOV R165, R200 ;  /* 0x000000c800a57202 */ /* 0x000fe40000000f00 */
[----:B------:R-:W-:Y:S02]  /*6400*/  MOV R164, 0x6420 ;  /* 0x0000642000a47802 */ /* 0x000fe40000000f00 */
[----:B------:R-:W-:Y:S05]  /*6410*/  CALL.REL.NOINC `($__internal_164_$__cuda_sm70_shflsync_bfly_p) ;  /* 0x0000009000007944 */ /* 0x000fea0003c00000 */
[----:B-1----:R-:W-:Y:S01]  /*6420*/  MOV R167, R166 ;  /* 0x000000a600a77202 */ /* 0x002fe20000000f00 */
[----:B------:R-:W-:Y:S01]  /*6430*/  HFMA2.MMA R166, -RZ, RZ, 0, 9.5367431640625e-07 ;  /* 0x00000010ffa67435 */ /* 0x000fe200000001ff */
[----:B------:R-:W-:Y:S02]  /*6440*/  MOV R165, R199 ;  /* 0x000000c700a57202 */ /* 0x000fe40000000f00 */
[----:B------:R-:W-:Y:S02]  /*6450*/  MOV R169, 0x1f ;  /* 0x0000001f00a97802 */ /* 0x000fe40000000f00 */
[----:B------:R-:W-:Y:S02]  /*6460*/  MOV R168, 0xffffffff ;  /* 0xffffffff00a87802 */ /* 0x000fe40000000f00 */
[----:B------:R-:W-:-:S02]  /*6470*/  MOV R164, 0x6490 ;  /* 0x0000649000a47802 */ /* 0x000fc40000000f00 */
[----:B------:R-:W-:Y:S05]  /*6480*/  CALL.REL.NOINC `($__internal_164_$__cuda_sm70_shflsync_bfly_p) ;  /* 0x0000002000007944 */ /* 0x000fea0003c00000 */
[----:B-1----:R-:W-:Y:S01]  /*6490*/  MOV R164, R166 ;  /* 0x000000a600a47202 */ /* 0x002fe20000000f00 */
[----:B------:R-:W-:Y:S05]  /*64a0*/  BRA `(.L_x_10183) ;  /* 0xffffc7a000007947 */ /* 0x000fea000383ffff */
        .weak           $__internal_164_$__cuda_sm70_shflsync_bfly_p
        .type           $__internal_164_$__cuda_sm70_shflsync_bfly_p,@function
        .size           $__internal_164_$__cuda_sm70_shflsync_bfly_p,(.L_x_12466 - $__internal_164_$__cuda_sm70_shflsync_bfly_p)
$__internal_164_$__cuda_sm70_shflsync_bfly_p:
[----:B------:R-:W-:Y:S04]  /*64b0*/  WARPSYNC R168 ;  /* 0x000000a800007348 */ /* 0x000fe80003800000 */
[----:B------:R0:W1:Y:S02]  /*64c0*/  SHFL.BFLY PT, R166, R165, R166, R169 ;  /* 0x0c0000a6a5a67389 */ /* 0x00006400000e00a9 */
[----:B0-----:R-:W-:-:S06]  /*64d0*/  HFMA2.MMA R165, -RZ, RZ, 0, 0 ;  /* 0x00000000ffa57435 */ /* 0x001fcc00000001ff */
[----:B------:R-:W-:Y:S05]  /*64e0*/  RET.REL.NODEC R164 `(_ZN10layer_norm13ln_bwd_kernelINS_13Kernel_traitsI6__halfffffjLj1024ELj1ELj4ELj1ELj16ENS_18Kernel_traits_baseILj1024ES2_ffffjLj128EEEEELb0ELb1ELb0ELb0EEEvNS_9BwdParamsE) ;  /* 0xffff9b10a4007950 */ /* 0x000fea0003c3ffff */
.L_x_10184:
        /* <DEDUP_REMOVED lines=9> */
.L_x_12466:


//--------------------- .text._ZN10layer_norm13ln_bwd_kernelINS_13Kernel_traitsI6__halfffffjLj1024ELj1ELj4ELj1ELj16ENS_18Kernel_traits_baseILj1024ES2_ffffjLj128EEEEELb0ELb1ELb0ELb1EEEvNS_9BwdParamsE --------------------------
	.section	.text._ZN10layer_norm13ln_bwd_kernelINS_13Kernel_traitsI6__halfffffjLj1024ELj1ELj4ELj1ELj16ENS_18Kernel_traits_baseILj1024ES2_ffffjLj128EEEEELb0ELb1ELb0ELb1EEEvNS_9BwdParamsE,"ax",@progbits
	.sectioninfo	@"SHI_REGISTERS=255"
	.align	128
        .global         _ZN10layer_norm13ln_bwd_kernelINS_13Kernel_traitsI6__halfffffjLj1024ELj1ELj4ELj1ELj16ENS_18Kernel_traits_baseILj1024ES2_ffffjLj128EEEEELb0ELb1ELb0ELb1EEEvNS_9BwdParamsE
        .type           _ZN10layer_norm13ln_bwd_kernelINS_13Kernel_traitsI6__halfffffjLj1024ELj1ELj4ELj1ELj16ENS_18Kernel_traits_baseILj1024ES2_ffffjLj128EEEEELb0ELb1ELb0ELb1EEEvNS_9BwdParamsE,@function
        .size           _ZN10layer_norm13ln_bwd_kernelINS_13Kernel_traitsI6__halfffffjLj1024ELj1ELj4ELj1ELj16ENS_18Kernel_traits_baseILj1024ES2_ffffjLj128EEEEELb0ELb1ELb0ELb1EEEvNS_9BwdParamsE,(.L_x_12467 - _ZN10layer_norm13ln_bwd_kernelINS_13Kernel_traitsI6__halfffffjLj1024ELj1ELj4ELj1ELj16ENS_18Kernel_traits_baseILj1024ES2_ffffjLj128EEEEELb0ELb1ELb0ELb1EEEvNS_9BwdParamsE)
        .other          _ZN10layer_norm13ln_bwd_kernelINS_13Kernel_traitsI6__halfffffjLj1024ELj1ELj4ELj1ELj16ENS_18Kernel_traits_baseILj1024ES2_ffffjLj128EEEEELb0ELb1ELb0ELb1EEEvNS_9BwdParamsE,@"STO_CUDA_ENTRY STV_DEFAULT"
_ZN10layer_norm13ln_bwd_kernelINS_13Kernel_traitsI6__halfffffjLj1024ELj1ELj4ELj1ELj16ENS_18Kernel_traits_baseILj1024ES2_ffffjLj128EEEEELb0ELb1ELb0ELb1EEEvNS_9BwdParamsE:
.text._ZN10layer_norm13ln_bwd_kernelINS_13Kernel_traitsI6__halfffffjLj1024ELj1ELj4ELj1ELj16ENS_18Kernel_traits_baseILj1024ES2_ffffjLj128EEEEELb0ELb1ELb0ELb1EEEvNS_9BwdParamsE:
        /* <DEDUP_REMOVED lines=59> */
.L_x_10186:
[----:B------:R-:W-:-:S04]  /*03b0*/  SHF.L.U32 R0, R0, 0x3, RZ ;  /* 0x0000000300007819 */ /* 0x000fc800000006ff */
[----:B------:R-:W-:-:S04]  /*03c0*/  LOP3.LUT R0, R0, 0xf8, RZ, 0xc0, !PT ;  /* 0x000000f800007812 */ /* 0x000fc800078ec0ff */
[----:B------:R-:W-:-:S04]  /*03d0*/  IADD3 R2, P0, R0, c[0x0][0x1b0], RZ ;  /* 0x00006c0000027a10 */ /* 0x000fc80007f1e0ff */
[----:B------:R-:W-:-:S05]  /*03e0*/  IADD3.X R3, RZ, c[0x0][0x1b4], RZ, P0, !PT ;  /* 0x00006d00ff037a10 */ /* 0x000fca00007fe4ff */
[----:B------:R-:W2:Y:S04]  /*03f0*/  LDG.E.64 R6, [R2.64] ;  /* 0x0000000402067981 */ /* 0x000ea8000c1e1b00 */
[----:B------:R0:W3:Y:S04]  /*0400*/  LDG.E.64 R10, [R2.64+0x100] ;  /* 0x00010004020a7981 */ /* 0x0000e8000c1e1b00 */
[----:B------:R0:W4:Y:S04]  /*0410*/  LDG.E.64 R14, [R2.64+0x200] ;  /* 0x00020004020e7981 */ /* 0x000128000c1e1b00 */
[----:B------:R0:W5:Y:S04]  /*0420*/  LDG.E.64 R18, [R2.64+0x300] ;  /* 0x0003000402127981 */ /* 0x000168000c1e1b00 */
[----:B------:R0:W4:Y:S04]  /*0430*/  LDG.E.64 R22, [R2.64+0x400] ;  /* 0x0004000402167981 */ /* 0x000128000c1e1b00 */
[----:B------:R0:W4:Y:S01]  /*0440*/  LDG.E.64 R26, [R2.64+0x500] ;  /* 0x00050004021a7981 */ /* 0x000122000c1e1b00 */
[----:B------:R-:W-:-:S03]  /*0450*/  IADD3 R4, P0, R0, c[0x0][0x1c8], RZ ;  /* 0x0000720000047a10 */ /* 0x000fc60007f1e0ff */
[----:B------:R0:W4:Y:S01]  /*0460*/  LDG.E.64 R30, [R2.64+0x600] ;  /* 0x00060004021e7981 */ /* 0x000122000c1e1b00 */
[----:B------:R-:W-:-:S03]  /*0470*/  IADD3.X R5, RZ, c[0x0][0x1cc], RZ, P0, !PT ;  /* 0x00007300ff057a10 */ /* 0x000fc600007fe4ff */
[----:B------:R0:W4:Y:S04]  /*0480*/  LDG.E.64 R34, [R2.64+0x700] ;  /* 0x0007000402227981 */ /* 0x000128000c1e1b00 */
[----:B------:R1:W5:Y:S04]  /*0490*/  LDG.E.64 R8, [R4.64] ;  /* 0x0000000404087981 */ /* 0x000368000c1e1b00 */
[----:B------:R1:W5:Y:S04]  /*04a0*/  LDG.E.64 R12, [R4.64+0x100] ;  /* 0x00010004040c7981 */ /* 0x000368000c1e1b00 */
[----:B------:R1:W5:Y:S04]  /*04b0*/  LDG.E.64 R16, [R4.64+0x200] ;  /* 0x0002000404107981 */ /* 0x000368000c1e1b00 */
[----:B------:R1:W5:Y:S04]  /*04c0*/  LDG.E.64 R20, [R4.64+0x300] ;  /* 0x0003000404147981 */ /* 0x000368000c1e1b00 */
[----:B------:R1:W5:Y:S04]  /*04d0*/  LDG.E.64 R24, [R4.64+0x400] ;  /* 0x0004000404187981 */ /* 0x000368000c1e1b00 */
[----:B------:R1:W5:Y:S04]  /*04e0*/  LDG.E.64 R228, [R4.64+0x700] ;  /* 0x0007000404e47981 */ /* 0x000368000c1e1b00 */
[----:B------:R1:W5:Y:S04]  /*04f0*/  LDG.E.64 R28, [R4.64+0x500] ;  /* 0x00050004041c7981 */ /* 0x000368000c1e1b00 */
[----:B------:R1:W5:Y:S01]  /*0500*/  LDG.E.64 R32, [R4.64+0x600] ;  /* 0x0006000404207981 */ /* 0x000362000c1e1b00 */
[----:B------:R-:W-:Y:S01]  /*0510*/  HFMA2.MMA R225, -RZ, RZ, 0, 0 ;  /* 0x00000000ffe17435 */ /* 0x000fe200000001ff */
[----:B------:R-:W-:Y:S01]  /*0520*/  BSSY B1, `(.L_x_10188) ;  /* 0x00003b5000017945 */ /* 0x000fe20003800000 */
[----:B------:R-:W-:-:S02]  /*0530*/  HFMA2.MMA R221, -RZ, RZ, 0, 0 ;  /* 0x00000000ffdd7435 */ /* 0x000fc400000001ff */
[----:B------:R-:W-:Y:S02]  /*0540*/  HFMA2.MMA R207, -RZ, RZ, 0, 0 ;  /* 0x00000000ffcf7435 */ /* 0x000fe400000001ff */
[----:B------:R-:W-:Y:S02]  /*0550*/  HFMA2.MMA R195, -RZ, RZ, 0, 0 ;  /* 0x00000000ffc37435 */ /* 0x000fe400000001ff */
[----:B------:R-:W-:Y:S02]  /*0560*/  HFMA2.MMA R187, -RZ, RZ, 0, 0 ;  /* 0x00000000ffbb7435 */ /* 0x000fe400000001ff */
[----:B------:R-:W-:Y:S01]  /*0570*/  HFMA2.MMA R165, -RZ, RZ, 0, 0 ;  /* 0x00000000ffa57435 */ /* 0x000fe200000001ff */
[----:B------:R-:W-:Y:S01]  /*0580*/  CS2R R226, SRZ ;  /* 0x0000000000e27805 */ /* 0x000fe2000001ff00 */
[----:B------:R-:W-:Y:S01]  /*0590*/  MOV R222, RZ ;  /* 0x000000ff00de7202 */ /* 0x000fe20000000f00 */
[----:B------:R-:W-:Y:S01]  /*05a0*/  CS2R R214, SRZ ;  /* 0x0000000000d67805 */ /* 0x000fe2000001ff00 */
[----:B------:R-:W-:Y:S01]  /*05b0*/  MOV R216, RZ ;  /* 0x000000ff00d87202 */ /* 0x000fe20000000f00 */
        /* <DEDUP_REMOVED lines=8> */
[----:B------:R-:W-:Y:S01]  /*0640*/  MOV R192, RZ ;  /* 0x000000ff00c07202 */ /* 0x000fe20000000f00 */
        /* <DEDUP_REMOVED lines=18> */
[----:B--2---:R-:W-:-:S02]  /*0770*/  HADD2.F32 R0, -RZ, R6.H0_H0 ;  /* 0x20000006ff007230 */ /* 0x004fc40000004100 */
[----:B0-----:R-:W-:-:S03]  /*0780*/  HADD2.F32 R2, -RZ, R7.H0_H0 ;  /* 0x20000007ff027230 */ /* 0x001fc60000004100 */
[----:B------:R3:W-:Y:S04]  /*0790*/  STL [R1+0xc4], R0 ;  /* 0x0000c40001007387 */ /* 0x0007e80000100800 */
[----:B------:R0:W-:Y:S01]  /*07a0*/  STL [R1+0xbc], R2 ;  /* 0x0000bc0201007387 */ /* 0x0001e20000100800 */
[----:B---3--:R-:W-:Y:S02]  /*07b0*/  HADD2.F32 R0, -RZ, R10.H0_H0 ;  /* 0x2000000aff007230 */ /* 0x008fe40000004100 */
[----:B0-----:R-:W-:-:S03]  /*07c0*/  HADD2.F32 R2, -RZ, R11.H0_H0 ;  /* 0x2000000bff027230 */ /* 0x001fc60000004100 */
[----:B------:R4:W-:Y:S04]  /*07d0*/  STL [R1+0xb4], R0 ;  /* 0x0000b40001007387 */ /* 0x0009e80000100800 */
[----:B------:R0:W-:Y:S01]  /*07e0*/  STL [R1+0xac], R2 ;  /* 0x0000ac0201007387 */ /* 0x0001e20000100800 */
[----:B----4-:R-:W-:Y:S02]  /*07f0*/  HADD2.F32 R0, -RZ, R14.H0_H0 ;  /* 0x2000000eff007230 */ /* 0x010fe40000004100 */
[----:B0-----:R-:W-:-:S03]  /*0800*/  HADD2.F32 R2, -RZ, R15.H0_H0 ;  /* 0x2000000fff027230 */ /* 0x001fc60000004100 */
[----:B------:R5:W-:Y:S04]  /*0810*/  STL [R1+0xa4], R0 ;  /* 0x0000a40001007387 */ /* 0x000be80000100800 */
[----:B------:R0:W-:Y:S01]  /*0820*/  STL [R1+0x9c], R2 ;  /* 0x00009c0201007387 */ /* 0x0001e20000100800 */
[----:B-----5:R-:W-:Y:S02]  /*0830*/  HADD2.F32 R0, -RZ, R18.H0_H0 ;  /* 0x20000012ff007230 */ /* 0x020fe40000004100 */
[----:B0-----:R-:W-:-:S03]  /*0840*/  HADD2.F32 R2, -RZ, R19.H0_H0 ;  /* 0x20000013ff027230 */ /* 0x001fc60000004100 */
[----:B------:R0:W-:Y:S04]  /*0850*/  STL [R1+0x94], R0 ;  /* 0x0000940001007387 */ /* 0x0001e80000100800 */
[----:B------:R1:W-:Y:S01]  /*0860*/  STL [R1+0x8c], R2 ;  /* 0x00008c0201007387 */ /* 0x0003e20000100800 */
[----:B0-----:R-:W-:Y:S02]  /*0870*/  HADD2.F32 R0, -RZ, R22.H0_H0 ;  /* 0x20000016ff007230 */ /* 0x001fe40000004100 */
[----:B-1----:R-:W-:-:S03]  /*0880*/  HADD2.F32 R2, -RZ, R23.H0_H0 ;  /* 0x20000017ff027230 */ /* 0x002fc60000004100 */
        /* <DEDUP_REMOVED lines=22> */
[----:B0-----:R-:W-:Y:S01]  /*09f0*/  HADD2.F32 R0, -RZ, R16.H0_H0 ;  /* 0x20000010ff007230 */ /* 0x001fe20000004100 */
[----:B------:R-:W-:Y:S01]  /*0a00*/  SHF.R.U64 R64, R6, 0x10, R7 ;  /* 0x0000001006407819 */ /* 0x000fe20000001207 */
[----:B-1----:R-:W-:-:S03]  /*0a10*/  HADD2.F32 R2, -RZ, R17.H0_H0 ;  /* 0x20000011ff027230 */ /* 0x002fc60000004100 */
[----:B------:R0:W-:Y:S01]  /*0a20*/  STL [R1+0x24], R0 ;  /* 0x0000240001007387 */ /* 0x0001e20000100800 */
[----:B------:R-:W-:Y:S02]  /*0a30*/  SHF.R.U32.HI R63, RZ, 0x10, R7 ;  /* 0x00000010ff3f7819 */ /* 0x000fe40000011607 */
[--C-:B------:R-:W-:Y:S01]  /*0a40*/  SHF.R.U64 R62, R10, 0x10, R11.reuse ;  /* 0x000000100a3e7819 */ /* 0x100fe2000000120b */
[----:B------:R1:W-:Y:S01]  /*0a50*/  STL [R1+0x1c], R2 ;  /* 0x00001c0201007387 */ /* 0x0003e20000100800 */
[----:B------:R-:W-:Y:S01]  /*0a60*/  SHF.R.U32.HI R61, RZ, 0x10, R11 ;  /* 0x00000010ff3d7819 */ /* 0x000fe2000001160b */
[----:B0-----:R-:W-:Y:S01]  /*0a70*/  HADD2.F32 R0, -RZ, R20.H0_H0 ;  /* 0x20000014ff007230 */ /* 0x001fe20000004100 */
[--C-:B------:R-:W-:Y:S01]  /*0a80*/  SHF.R.U64 R60, R14, 0x10, R15.reuse ;  /* 0x000000100e3c7819 */ /* 0x100fe2000000120f */
[----:B------:R-:W-:Y:S02]  /*0a90*/  HADD2.F32 R64, -RZ, R64.H0_H0 ;  /* 0x20000040ff407230 */ /* 0x000fe40000004100 */
[----:B-1----:R-:W-:Y:S01]  /*0aa0*/  HADD2.F32 R2, -RZ, R21.H0_H0 ;  /* 0x20000015ff027230 */ /* 0x002fe20000004100 */
[----:B------:R0:W-:Y:S01]  /*0ab0*/  STL [R1+0x14], R0 ;  /* 0x0000140001007387 */ /* 0x0001e20000100800 */
[----:B------:R-:W-:Y:S01]  /*0ac0*/  SHF.R.U32.HI R59, RZ, 0x10, R15 ;  /* 0x00000010ff3b7819 */ /* 0x000fe2000001160f */
[----:B------:R-:W-:Y:S01]  /*0ad0*/  HADD2.F32 R63, -RZ, R63.H0_H0 ;  /* 0x2000003fff3f7230 */ /* 0x000fe20000004100 */
[--C-:B------:R-:W-:Y:S01]  /*0ae0*/  SHF.R.U64 R58, R18, 0x10, R19.reuse ;  /* 0x00000010123a7819 */ /* 0x100fe20000001213 */
[----:B------:R-:W-:Y:S01]  /*0af0*/  HADD2.F32 R62, -RZ, R62.H0_H0 ;  /* 0x2000003eff3e7230 */ /* 0x000fe20000004100 */
[----:B------:R-:W-:Y:S01]  /*0b00*/  SHF.R.U32.HI R57, RZ, 0x10, R19 ;  /* 0x00000010ff397819 */ /* 0x000fe20000011613 */
[----:B------:R1:W-:Y:S01]  /*0b10*/  STL [R1+0xc], R2 ;  /* 0x00000c0201007387 */ /* 0x0003e20000100800 */
[----:B0-----:R-:W-:Y:S01]  /*0b20*/  HADD2.F32 R0, -RZ, R24.H0_H0 ;  /* 0x20000018ff007230 */ /* 0x001fe20000004100 */
[--C-:B------:R-:W-:Y:S01]  /*0b30*/  SHF.R.U64 R56, R22, 0x10, R23.reuse ;  /* 0x0000001016387819 */ /* 0x100fe20000001217 */
[----:B------:R-:W-:Y:S01]  /*0b40*/  HADD2.F32 R61, -RZ, R61.H0_H0 ;  /* 0x2000003dff3d7230 */ /* 0x000fe20000004100 */
[----:B------:R-:W-:Y:S01]  /*0b50*/  SHF.R.U32.HI R55, RZ, 0x10, R23 ;  /* 0x00000010ff377819 */ /* 0x000fe20000011617 */
[----:B------:R-:W-:Y:S01]  /*0b60*/  HADD2.F32 R60, -RZ, R60.H0_H0 ;  /* 0x2000003cff3c7230 */ /* 0x000fe20000004100 */
[----:B------:R0:W-:Y:S01]  /*0b70*/  STL [R1+0x4], R0 ;  /* 0x0000040001007387 */ /* 0x0001e20000100800 */
[--C-:B------:R-:W-:Y:S01]  /*0b80*/  SHF.R.U64 R54, R26, 0x10, R27.reuse ;  /* 0x000000101a367819 */ /* 0x100fe2000000121b */
[----:B------:R-:W-:Y:S01]  /*0b90*/  HADD2.F32 R59, -RZ, R59.H0_H0 ;  /* 0x2000003bff3b7230 */ /* 0x000fe20000004100 */
[----:B------:R-:W-:Y:S01]  /*0ba0*/  SHF.R.U32.HI R53, RZ, 0x10, R27 ;  /* 0x00000010ff357819 */ /* 0x000fe2000001161b */
[----:B------:R2:W-:Y:S01]  /*0bb0*/  STL [R1+0xc0], R64 ;  /* 0x0000c04001007387 */ /* 0x0005e20000100800 */
[----:B------:R-:W-:Y:S01]  /*0bc0*/  HADD2.F32 R58, -RZ, R58.H0_H0 ;  /* 0x2000003aff3a7230 */ /* 0x000fe20000004100 */
[--C-:B------:R-:W-:Y:S01]  /*0bd0*/  SHF.R.U64 R52, R30, 0x10, R31.reuse ;  /* 0x000000101e347819 */ /* 0x100fe2000000121f */
[----:B------:R-:W-:Y:S01]  /*0be0*/  HADD2.F32 R57, -RZ, R57.H0_H0 ;  /* 0x20000039ff397230 */ /* 0x000fe20000004100 */
[----:B------:R2:W-:Y:S01]  /*0bf0*/  STL [R1+0xb8], R63 ;  /* 0x0000b83f01007387 */ /* 0x0005e20000100800 */
[----:B------:R-:W-:Y:S01]  /*0c00*/  SHF.R.U32.HI R51, RZ, 0x10, R31 ;  /* 0x00000010ff337819 */ /* 0x000fe2000001161f */
[----:B------:R-:W-:-:S02]  /*0c10*/  HADD2.F32 R56, -RZ, R56.H0_H0 ;  /* 0x20000038ff387230 */ /* 0x000fc40000004100 */
[----:B------:R2:W-:Y:S01]  /*0c20*/  STL [R1+0xb0], R62 ;  /* 0x0000b03e01007387 */ /* 0x0005e20000100800 */
[--C-:B------:R-:W-:Y:S01]  /*0c30*/  SHF.R.U64 R50, R34, 0x10, R35.reuse ;  /* 0x0000001022327819 */ /* 0x100fe20000001223 */
[----:B------:R-:W-:Y:S02]  /*0c40*/  HADD2.F32 R55, -RZ, R55.H0_H0 ;  /* 0x20000037ff377230 */ /* 0x000fe40000004100 */
[----:B------:R2:W-:Y:S01]  /*0c50*/  STL [R1+0xa8], R61 ;  /* 0x0000a83d01007387 */ /* 0x0005e20000100800 */
[----:B------:R-:W-:Y:S01]  /*0c60*/  SHF.R.U32.HI R49, RZ, 0x10, R35 ;  /* 0x00000010ff317819 */ /* 0x000fe20000011623 */
[----:B------:R-:W-:Y:S02]  /*0c70*/  HADD2.F32 R54, -RZ, R54.H0_H0 ;  /* 0x20000036ff367230 */ /* 0x000fe40000004100 */
[----:B------:R2:W-:Y:S01]  /*0c80*/  STL [R1+0xa0], R60 ;  /* 0x0000a03c01007387 */ /* 0x0005e20000100800 */
[----:B------:R-:W-:Y:S01]  /*0c90*/  SHF.R.U64 R48, R8, 0x10, R9 ;  /* 0x0000001008307819 */ /* 0x000fe20000001209 */
[----:B------:R-:W-:-:S02]  /*0ca0*/  HADD2.F32 R53, -RZ, R53.H0_H0 ;  /* 0x20000035ff357230 */ /* 0x000fc40000004100 */
[----:B------:R2:W-:Y:S01]  /*0cb0*/  STL [R1+0x98], R59 ;  /* 0x0000983b01007387 */ /* 0x0005e20000100800 */
[----:B------:R-:W-:Y:S01]  /*0cc0*/  SHF.R.U32.HI R47, RZ, 0x10, R9 ;  /* 0x00000010ff2f7819 */ /* 0x000fe20000011609 */
[----:B------:R-:W-:Y:S02]  /*0cd0*/  HADD2.F32 R52, -RZ, R52.H0_H0 ;  /* 0x20000034ff347230 */ /* 0x000fe40000004100 */
[----:B------:R2:W-:Y:S01]  /*0ce0*/  STL [R1+0x90], R58 ;  /* 0x0000903a01007387 */ /* 0x0005e20000100800 */
[--C-:B------:R-:W-:Y:S01]  /*0cf0*/  SHF.R.U64 R46, R12, 0x10, R13.reuse ;  /* 0x000000100c2e7819 */ /* 0x100fe2000000120d */
[----:B------:R-:W-:Y:S02]  /*0d00*/  HADD2.F32 R51, -RZ, R51.H0_H0 ;  /* 0x20000033ff337230 */ /* 0x000fe40000004100 */
        /* <DEDUP_REMOVED lines=16> */
[----:B------:R-:W-:Y:S01]  /*0e10*/  SHF.R.U64 R40, R24, 0x10, R25 ;  /* 0x0000001018287819 */ /* 0x000fe20000001219 */
[----:B------:R-:W-:Y:S02]  /*0e20*/  HADD2.F32 R45, -RZ, R45.H0_H0 ;  /* 0x2000002dff2d7230 */ /* 0x000fe40000004100 */
[----:B------:R2:W-:Y:S01]  /*0e30*/  STL [R1+0x58], R51 ;  /* 0x0000583301007387 */ /* 0x0005e20000100800 */
[----:B------:R-:W-:-:S03]  /*0e40*/  HADD2.F32 R44, -RZ, R44.H0_H0 ;  /* 0x2000002cff2c7230 */ /* 0x000fc60000004100 */
        /* <DEDUP_REMOVED lines=8> */
[----:B------:R2:W-:Y:S04]  /*0ed0*/  STL [R1+0x30], R46 ;  /* 0x0000302e01007387 */ /* 0x0005e80000100800 */
[----:B------:R2:W-:Y:S04]  /*0ee0*/  STL [R1+0x28], R45 ;  /* 0x0000282d01007387 */ /* 0x0005e80000100800 */
[----:B------:R2:W-:Y:S04]  /*0ef0*/  STL [R1+0x20], R44 ;  /* 0x0000202c01007387 */ /* 0x0005e80000100800 */
[----:B------:R2:W-:Y:S04]  /*0f00*/  STL [R1+0x18], R43 ;  /* 0x0000182b01007387 */ /* 0x0005e80000100800 */
[----:B------:R2:W-:Y:S04]  /*0f10*/  STL [R1+0x10], R42 ;  /* 0x0000102a01007387 */ /* 0x0005e80000100800 */
[----:B------:R2:W-:Y:S04]  /*0f20*/  STL [R1+0x8], R41 ;  /* 0x0000082901007387 */ /* 0x0005e80000100800 */
[----:B------:R2:W-:Y:S01]  /*0f30*/  STL [R1], R40 ;  /* 0x0000002801007387 */ /* 0x0005e20000100800 */
[----:B------:R-:W-:Y:S01]  /*0f40*/  SHF.R.U64 R230, R228, 0x10, R229 ;  /* 0x00000010e4e67819 */ /* 0x000fe200000012e5 */
[----:B------:R-:W-:Y:S01]  /*0f50*/  HADD2.F32 R231, -RZ, R228.H0_H0 ;  /* 0x200000e4ffe77230 */ /* 0x000fe20000004100 */
[----:B------:R-:W-:-:S02]  /*0f60*/  SHF.R.U32.HI R251, RZ, 0x10, R25 ;  /* 0x00000010fffb7819 */ /* 0x000fc40000011619 */
[--C-:B------:R-:W-:Y:S02]  /*0f70*/  SHF.R.U64 R249, R28, 0x10, R29.reuse ;  /* 0x000000101cf97819 */ /* 0x100fe4000000121d */
[----:B------:R-:W-:Y:S02]  /*0f80*/  SHF.R.U32.HI R247, RZ, 0x10, R29 ;  /* 0x00000010fff77819 */ /* 0x000fe4000001161d */
[--C-:B------:R-:W-:Y:S02]  /*0f90*/  SHF.R.U64 R245, R32, 0x10, R33.reuse ;  /* 0x0000001020f57819 */ /* 0x100fe40000001221 */
[----:B------:R-:W-:Y:S02]  /*0fa0*/  SHF.R.U32.HI R232, RZ, 0x10, R33 ;  /* 0x00000010ffe87819 */ /* 0x000fe40000011621 */
[----:B------:R-:W-:Y:S01]  /*0fb0*/  SHF.R.U32.HI R228, RZ, 0x10, R229 ;  /* 0x00000010ffe47819 */ /* 0x000fe200000116e5 */
[----:B------:R-:W-:Y:S01]  /*0fc0*/  HADD2.F32 R252, -RZ, R25.H0_H0 ;  /* 0x20000019fffc7230 */ /* 0x000fe20000004100 */
[----:B------:R-:W-:Y:S01]  /*0fd0*/  CS2R R34, SRZ ;  /* 0x0000000000227805 */ /* 0x000fe2000001ff00 */
        /* <DEDUP_REMOVED lines=20> */
[----:B0-----:R-:W-:Y:S01]  /*1120*/  MOV R0, RZ ;  /* 0x000000ff00007202 */ /* 0x001fe20000000f00 */
[----:B------:R-:W-:-:S02]  /*1130*/  HADD2.F32 R251, -RZ, R251.H0_H0 ;  /* 0x200000fbfffb7230 */ /* 0x000fc40000004100 */
[----:B------:R-:W-:Y:S02]  /*1140*/  HADD2.F32 R249, -RZ, R249.H0_H0 ;  /* 0x200000f9fff97230 */ /* 0x000fe40000004100 */
[----:B------:R-:W-:Y:S02]  /*1150*/  HADD2.F32 R247, -RZ, R247.H0_H0 ;  /* 0x200000f7fff77230 */ /* 0x000fe40000004100 */
[----:B------:R-:W-:Y:S02]  /*1160*/  HADD2.F32 R245, -RZ, R245.H0_H0 ;  /* 0x200000f5fff57230 */ /* 0x000fe40000004100 */
[----:B------:R-:W-:Y:S02]  /*1170*/  HADD2.F32 R232, -RZ, R232.H0_H0 ;  /* 0x200000e8ffe87230 */ /* 0x000fe40000004100 */
[----:B------:R-:W-:Y:S02]  /*1180*/  HADD2.F32 R230, -RZ, R230.H0_H0 ;  /* 0x200000e6ffe67230 */ /* 0x000fe40000004100 */
[----:B--2---:R-:W-:-:S02]  /*1190*/  HADD2.F32 R228, -RZ, R228.H0_H0 ;  /* 0x200000e4ffe47230 */ /* 0x004fc40000004100 */
.L_x_10192:
[----:B------:R-:W0:Y:S01]  /*11a0*/  S2R R78, SR_TID.X ;  /* 0x00000000004e7919 */ /* 0x000e220000002100 */
[----:B------:R-:W-:Y:S01]  /*11b0*/  IMAD R76, R160, c[0x0][0x168], RZ ;  /* 0x00005a00a04c7a24 */ /* 0x000fe200078e02ff */
[----:B------:R-:W-:-:S04]  /*11c0*/  MOV R110, 0x4 ;  /* 0x00000004006e7802 */ /* 0x000fc80000000f00 */
[----:B------:R-:W-:-:S04]  /*11d0*/  SHF.R.S32.HI R77, RZ, 0x1f, R76 ;  /* 0x0000001fff4d7819 */ /* 0x000fc8000001144c */
[----:B------:R-:W-:Y:S01]  /*11e0*/  LEA.HI R130, R77, R76, RZ, 0x2 ;  /* 0x0000004c4d827211 */ /* 0x000fe200078f10ff */
[----:B------:R-:W-:-:S05]  /*11f0*/  IMAD.WIDE R76, R160, R110, c[0x0][0x1a0] ;  /* 0x00006800a04c7625 */ /* 0x000fca00078e026e */
[----:B------:R1:W2:Y:S01]  /*1200*/  LDG.E R194, [R76.64] ;  /* 0x000000044cc27981 */ /* 0x0002a2000c1e1900 */
[----:B0-----:R-:W-:-:S04]  /*1210*/  LOP3.LUT R79, R78, 0x1f, RZ, 0xc0, !PT ;  /* 0x0000001f4e4f7812 */ /* 0x001fc800078ec0ff */
[----:B------:R-:W-:-:S04]  /*1220*/  LEA.HI.SX32 R130, R130, R79, 0x1e ;  /* 0x0000004f82827211 */ /* 0x000fc800078ff2ff */
[C---:B------:R-:W-:Y:S02]  /*1230*/  SHF.L.U32 R186, R130.reuse, 0x4, RZ ;  /* 0x0000000482ba7819 */ /* 0x040fe400000006ff */
[C---:B------:R-:W-:Y:S02]  /*1240*/  IADD3 R133, R130.reuse, 0x20, RZ ;  /* 0x0000002082857810 */ /* 0x040fe40007ffe0ff */
[----:B------:R-:W-:Y:S02]  /*1250*/  IADD3 R134, R130, 0x40, RZ ;  /* 0x0000004082867810 */ /* 0x000fe40007ffe0ff */
[----:B------:R-:W-:Y:S02]  /*1260*/  SHF.R.U32.HI R185, RZ, 0x1c, R130 ;  /* 0x0000001cffb97819 */ /* 0x000fe40000011682 */
[----:B-1----:R-:W-:Y:S02]  /*1270*/  IADD3 R76, P0, R186, c[0x0][0x188], RZ ;  /* 0x00006200ba4c7a10 */ /* 0x002fe40007f1e0ff */
[----:B------:R-:W-:-:S02]  /*1280*/  SHF.L.U32 R184, R133, 0x4, RZ ;  /* 0x0000000485b87819 */ /* 0x000fc400000006ff */
[----:B------:R-:W-:Y:S02]  /*1290*/  IADD3 R137, R130, 0x60, RZ ;  /* 0x0000006082897810 */ /* 0x000fe40007ffe0ff */
[----:B------:R-:W-:Y:S02]  /*12a0*/  SHF.L.U32 R182, R134, 0x4, RZ ;  /* 0x0000000486b67819 */ /* 0x000fe400000006ff */
[----:B------:R-:W-:Y:S02]  /*12b0*/  IADD3 R138, R130, 0x80, RZ ;  /* 0x00000080828a7810 */ /* 0x000fe40007ffe0ff */
[----:B------:R-:W-:Y:S02]  /*12c0*/  IADD3.X R77, R185, c[0x0][0x18c], RZ, P0, !PT ;  /* 0x00006300b94d7a10 */ /* 0x000fe400007fe4ff */
[----:B------:R-:W-:Y:S02]  /*12d0*/  SHF.R.U32.HI R183, RZ, 0x1c, R133 ;  /* 0x0000001cffb77819 */ /* 0x000fe40000011685 */
[----:B------:R-:W-:-:S02]  /*12e0*/  IADD3 R80, P0, R184, c[0x0][0x188], RZ ;  /* 0x00006200b8507a10 */ /* 0x000fc40007f1e0ff */
[----:B------:R-:W-:Y:S02]  /*12f0*/  SHF.R.U32.HI R181, RZ, 0x1c, R134 ;  /* 0x0000001cffb57819 */ /* 0x000fe40000011686 */
[----:B------:R-:W-:Y:S02]  /*1300*/  SHF.R.S32.HI R129, RZ, 0x1f, R160 ;  /* 0x0000001fff817819 */ /* 0x000fe400000114a0 */
[----:B------:R-:W-:Y:S02]  /*1310*/  MOV R164, 0x3f800000 ;  /* 0x3f80000000a47802 */ /* 0x000fe40000000f00 */
[----:B------:R-:W-:Y:S01]  /*1320*/  MOV R139, 0x10 ;  /* 0x00000010008b7802 */ /* 0x000fe20000000f00 */
[----:B------:R-:W0:Y:S01]  /*1330*/  LDC.U8 R206, c[0x0][0x1f0] ;  /* 0x00007c00ffce7b82 */ /* 0x000e220000000000 */
[----:B------:R-:W-:Y:S01]  /*1340*/  SHF.L.U32 R180, R137, 0x4, RZ ;  /* 0x0000000489b47819 */ /* 0x000fe200000006ff */
[----:B------:R-:W-:Y:S01]  /*1350*/  IMAD.WIDE R110, R160, R110, c[0x0][0x1a8] ;  /* 0x00006a00a06e7625 */ /* 0x000fe200078e026e */
[----:B------:R-:W-:Y:S01]  /*1360*/  IADD3 R84, P1, R182, c[0x0][0x188], RZ ;  /* 0x00006200b6547a10 */ /* 0x000fe20007f3e0ff */
[----:B------:R-:W3:Y:S01]  /*1370*/  LDG.E.128 R76, [R76.64] ;  /* 0x000000044c4c7981 */ /* 0x000ee2000c1e1d00 */
[----:B------:R-:W-:-:S02]  /*1380*/  SHF.L.U32 R175, R138, 0x4, RZ ;  /* 0x000000048aaf7819 */ /* 0x000fc400000006ff */
[----:B------:R-:W-:Y:S02]  /*1390*/  IADD3.X R81, R183, c[0x0][0x18c], RZ, P0, !PT ;  /* 0x00006300b7517a10 */ /* 0x000fe400007fe4ff */
[----:B------:R-:W-:Y:S02]  /*13a0*/  SHF.R.U32.HI R179, RZ, 0x1c, R137 ;  /* 0x0000001cffb37819 */ /* 0x000fe40000011689 */
[----:B------:R-:W-:Y:S02]  /*13b0*/  SHF.R.U32.HI R178, RZ, 0x1c, R138 ;  /* 0x0000001cffb27819 */ /* 0x000fe4000001168a */
[----:B------:R-:W-:Y:S01]  /*13c0*/  IADD3 R205, R130, 0xc0, RZ ;  /* 0x000000c082cd7810 */ /* 0x000fe20007ffe0ff */
[----:B------:R-:W4:Y:S01]  /*13d0*/  LDG.E.128 R80, [R80.64] ;  /* 0x0000000450507981 */ /* 0x000f22000c1e1d00 */
[----:B------:R-:W-:Y:S02]  /*13e0*/  IADD3 R88, P0, R180, c[0x0][0x188], RZ ;  /* 0x00006200b4587a10 */ /* 0x000fe40007f1e0ff */
[----:B------:R-:W-:-:S02]  /*13f0*/  IADD3.X R85, R181, c[0x0][0x18c], RZ, P1, !PT ;  /* 0x00006300b5557a10 */ /* 0x000fc40000ffe4ff */
[C---:B------:R-:W-:Y:S02]  /*1400*/  IADD3 R177, R130.reuse, 0xa0, RZ ;  /* 0x000000a082b17810 */ /* 0x040fe40007ffe0ff */
[----:B------:R-:W-:Y:S01]  /*1410*/  IADD3 R193, R130, 0xe0, RZ ;  /* 0x000000e082c17810 */ /* 0x000fe20007ffe0ff */
[-C--:B------:R-:W-:Y:S01]  /*1420*/  IMAD.WIDE.U32 R112, R133, R139.reuse, c[0x0][0x208] ;  /* 0x0000820085707625 */ /* 0x080fe200078e008b */
[----:B------:R-:W-:Y:S01]  /*1430*/  IADD3 R92, P1, R175, c[0x0][0x188], RZ ;  /* 0x00006200af5c7a10 */ /* 0x000fe20007f3e0ff */
[----:B------:R-:W3:Y:S01]  /*1440*/  LDG.E.128 R84, [R84.64] ;  /* 0x0000000454547981 */ /* 0x000ee2000c1e1d00 */
[----:B------:R-:W-:Y:S02]  /*1450*/  IADD3.X R89, R179, c[0x0][0x18c], RZ, P0, !PT ;  /* 0x00006300b3597a10 */ /* 0x000fe400007fe4ff */
[----:B------:R-:W-:Y:S01]  /*1460*/  IADD3.X R93, R178, c[0x0][0x18c], RZ, P1, !PT ;  /* 0x00006300b25d7a10 */ /* 0x000fe20000ffe4ff */
[----:B------:R-:W-:Y:S01]  /*1470*/  IMAD.WIDE.U32 R120, R137, R139, c[0x0][0x208] ;  /* 0x0000820089787625 */ /* 0x000fe200078e008b */
[----:B------:R-:W-:Y:S01]  /*1480*/  SHF.L.U32 R171, R205, 0x4, RZ ;  /* 0x00000004cdab7819 */ /* 0x000fe200000006ff */
[----:B------:R1:W4:Y:S04]  /*1490*/  LDG.E R163, [R110.64] ;  /* 0x000000046ea37981 */ /* 0x000328000c1e1900 */
[----:B------:R-:W4:Y:S04]  /*14a0*/  LDG.E.128 R88, [R88.64] ;  /* 0x0000000458587981 */ /* 0x000f28000c1e1d00 */
[----:B------:R-:W4:Y:S01]  /*14b0*/  LDG.E.128 R92, [R92.64] ;  /* 0x000000045c5c7981 */ /* 0x000f22000c1e1d00 */
[----:B------:R-:W-:-:S02]  /*14c0*/  SHF.R.U32.HI R172, RZ, 0x1c, R205 ;  /* 0x0000001cffac7819 */ /* 0x000fc400000116cd */
[----:B------:R-:W-:Y:S01]  /*14d0*/  IADD3 R100, P1, R171, c[0x0][0x188], RZ ;  /* 0x00006200ab647a10 */ /* 0x000fe20007f3e0ff */
[----:B------:R-:W-:Y:S01]  /*14e0*/  IMAD.WIDE.U32 R108, R130, R139, c[0x0][0x208] ;  /* 0x00008200826c7625 */ /* 0x000fe200078e008b */
[----:B------:R-:W-:Y:S01]  /*14f0*/  SHF.L.U32 R173, R177, 0x4, RZ ;  /* 0x00000004b1ad7819 */ /* 0x000fe200000006ff */
[----:B------:R-:W4:Y:S01]  /*1500*/  LDG.E.128 R112, [R112.64] ;  /* 0x0000000470707981 */ /* 0x000f22000c1e1d00 */
[----:B------:R-:W-:Y:S02]  /*1510*/  IADD3.X R101, R172, c[0x0][0x18c], RZ, P1, !PT ;  /* 0x00006300ac657a10 */ /* 0x000fe40000ffe4ff */
[----:B------:R-:W-:Y:S01]  /*1520*/  SHF.R.U32.HI R174, RZ, 0x1c, R177 ;  /* 0x0000001cffae7819 */ /* 0x000fe200000116b1 */
[----:B-1----:R-:W4:Y:S01]  /*1530*/  LDG.E.128 R108, [R108.64] ;  /* 0x000000046c6c7981 */ /* 0x002f22000c1e1d00 */
[----:B------:R-:W-:Y:S02]  /*1540*/  IADD3 R96, P0, R173, c[0x0][0x188], RZ ;  /* 0x00006200ad607a10 */ /* 0x000fe40007f1e0ff */
[----:B------:R-:W-:Y:S01]  /*1550*/  ISETP.NE.U32.AND P1, PT, RZ, c[0x0][0x1c0], PT ;  /* 0x00007000ff007a0c */ /* 0x000fe20003f25070 */
[----:B------:R-:W4:Y:S01]  /*1560*/  LDG.E.128 R100, [R100.64] ;  /* 0x0000000464647981 */ /* 0x000f22000c1e1d00 */
[----:B------:R-:W-:-:S02]  /*1570*/  SHF.L.U32 R161, R193, 0x4, RZ ;  /* 0x00000004c1a17819 */ /* 0x000fc400000006ff */
[----:B------:R-:W-:Y:S01]  /*1580*/  IADD3.X R97, R174, c[0x0][0x18c], RZ, P0, !PT ;  /* 0x00006300ae617a10 */ /* 0x000fe200007fe4ff */
[----:B------:R-:W-:Y:S01]  /*1590*/  IMAD.WIDE.U32 R116, R134, R139, c[0x0][0x208] ;  /* 0x0000820086747625 */ /* 0x000fe200078e008b */
[----:B------:R-:W-:Y:S01]  /*15a0*/  ISETP.NE.AND.EX P1, PT, RZ, c[0x0][0x1c4], PT, P1 ;  /* 0x00007100ff007a0c */ /* 0x000fe20003f25310 */
[----:B------:R-:W4:Y:S01]  /*15b0*/  LDG.E.128 R120, [R120.64] ;  /* 0x0000000478787981 */ /* 0x000f22000c1e1d00 */
[----:B------:R-:W-:Y:S02]  /*15c0*/  SHF.R.U32.HI R162, RZ, 0x1c, R193 ;  /* 0x0000001cffa27819 */ /* 0x000fe400000116c1 */
[----:B------:R-:W-:Y:S01]  /*15d0*/  IADD3 R104, P0, R161, c[0x0][0x188], RZ ;  /* 0x00006200a1687a10 */ /* 0x000fe20007f1e0ff */
[----:B------:R-:W4:Y:S03]  /*15e0*/  LDG.E.128 R96, [R96.64] ;  /* 0x0000000460607981 */ /* 0x000f26000c1e1d00 */
[----:B------:R-:W-:Y:S01]  /*15f0*/  IADD3.X R105, R162, c[0x0][0x18c], RZ, P0, !PT ;  /* 0x00006300a2697a10 */ /* 0x000fe200007fe4ff */
[----:B------:R-:W4:Y:S01]  /*1600*/  LDG.E.128 R116, [R116.64] ;  /* 0x0000000474747981 */ /* 0x000f22000c1e1d00 */
[----:B------:R-:W-:-:S04]  /*1610*/  ISETP.NE.U32.AND P0, PT, RZ, c[0x0][0x218], PT ;  /* 0x00008600ff007a0c */ /* 0x000fc80003f05070 */
[----:B------:R-:W-:Y:S01]  /*1620*/  ISETP.NE.AND.EX P0, PT, RZ, c[0x0][0x21c], PT, P0 ;  /* 0x00008700ff007a0c */ /* 0x000fe20003f05300 */
[----:B------:R-:W4:Y:S01]  /*1630*/  LDG.E.128 R104, [R104.64] ;  /* 0x0000000468687981 */ /* 0x000f22000c1e1d00 */
[----:B------:R-:W-:-:S04]  /*1640*/  @P1 LEA R128, P2, R160, c[0x0][0x1c0], 0x2 ;  /* 0x00007000a0801a11 */ /* 0x000fc800078410ff */
[----:B------:R-:W-:-:S05]  /*1650*/  @P1 LEA.HI.X R129, R160, c[0x0][0x1c4], R129, 0x2, P2 ;  /* 0x00007100a0811a11 */ /* 0x000fca00010f1481 */
[----:B------:R1:W5:Y:S02]  /*1660*/  @P1 LDG.E R164, [R128.64] ;  /* 0x0000000480a41981 */ /* 0x000364000c1e1900 */
[----:B-1----:R-:W-:-:S04]  /*1670*/  @P0 LEA R128, P1, R130, c[0x0][0x218], 0x4 ;  /* 0x0000860082800a11 */ /* 0x002fc800078220ff */
[----:B------:R-:W-:Y:S02]  /*1680*/  @P0 LEA.HI.X R129, R130, c[0x0][0x21c], RZ, 0x4, P1 ;  /* 0x0000870082810a11 */ /* 0x000fe400008f24ff */
[----:B------:R-:W-:-:S03]  /*1690*/  @P0 LEA R132, P1, R133, c[0x0][0x218], 0x4 ;  /* 0x0000860085840a11 */ /* 0x000fc600078220ff */
[----:B------:R1:W5:Y:S01]  /*16a0*/  @P0 LDG.E.128 R40, [R128.64] ;  /* 0x0000000480280981 */ /* 0x000362000c1e1d00 */
[----:B------:R-:W-:-:S05]  /*16b0*/  @P0 LEA.HI.X R133, R133, c[0x0][0x21c], RZ, 0x4, P1 ;  /* 0x0000870085850a11 */ /* 0x000fca00008f24ff */
[----:B------:R0:W5:Y:S02]  /*16c0*/  @P0 LDG.E.128 R44, [R132.64] ;  /* 0x00000004842c0981 */ /* 0x000164000c1e1d00 */
[----:B0-----:R-:W-:-:S04]  /*16d0*/  @P0 LEA R132, P1, R134, c[0x0][0x218], 0x4 ;  /* 0x0000860086840a11 */ /* 0x001fc800078220ff */
[----:B------:R-:W-:Y:S02]  /*16e0*/  @P0 LEA.HI.X R133, R134, c[0x0][0x21c], RZ, 0x4, P1 ;  /* 0x0000870086850a11 */ /* 0x000fe400008f24ff */
[----:B------:R-:W-:Y:S01]  /*16f0*/  @P0 LEA R136, P1, R137, c[0x0][0x218], 0x4 ;  /* 0x0000860089880a11 */ /* 0x000fe200078220ff */
[-C--:B-1----:R-:W-:Y:S02]  /*1700*/  IMAD.WIDE.U32 R128, R177, R139.reuse, c[0x0][0x208] ;  /* 0x00008200b1807625 */ /* 0x082fe400078e008b */
[----:B------:R0:W5:Y:S01]  /*1710*/  @P0 LDG.E.128 R48, [R132.64] ;  /* 0x0000000484300981 */ /* 0x000162000c1e1d00 */
[----:B------:R-:W-:Y:S01]  /*1720*/  @P0 LEA.HI.X R137, R137, c[0x0][0x21c], RZ, 0x4, P1 ;  /* 0x0000870089890a11 */ /* 0x000fe200008f24ff */
[-C--:B------:R-:W-:Y:S02]  /*1730*/  IMAD.WIDE.U32 R124, R138, R139.reuse, c[0x0][0x208] ;  /* 0x000082008a7c7625 */ /* 0x080fe400078e008b */
[----:B------:R-:W4:Y:S04]  /*1740*/  LDG.E.128 R128, [R128.64] ;  /* 0x0000000480807981 */ /* 0x000f28000c1e1d00 */
[----:B------:R1:W5:Y:S01]  /*1750*/  @P0 LDG.E.128 R52, [R136.64] ;  /* 0x0000000488340981 */ /* 0x000362000c1e1d00 */
[----:B0-----:R-:W-:-:S03]  /*1760*/  IMAD.WIDE.U32 R132, R205, R139, c[0x0][0x208] ;  /* 0x00008200cd847625 */ /* 0x001fc600078e008b */
[----:B------:R-:W4:Y:S04]  /*1770*/  LDG.E.128 R124, [R124.64] ;  /* 0x000000047c7c7981 */ /* 0x000f28000c1e1d00 */
[----:B------:R-:W4:Y:S01]  /*1780*/  LDG.E.128 R132, [R132.64] ;  /* 0x0000000484847981 */ /* 0x000f22000c1e1d00 */
[----:B-1----:R-:W-:-:S04]  /*1790*/  @P0 LEA R136, P1, R138, c[0x0][0x218], 0x4 ;  /* 0x000086008a880a11 */ /* 0x002fc800078220ff */
[----:B------:R-:W-:Y:S02]  /*17a0*/  @P0 LEA.HI.X R137, R138, c[0x0][0x21c], RZ, 0x4, P1 ;  /* 0x000087008a890a11 */ /* 0x000fe400008f24ff */
[----:B------:R-:W-:-:S03]  /*17b0*/  @P0 LEA R176, P1, R177, c[0x0][0x218], 0x4 ;  /* 0x00008600b1b00a11 */ /* 0x000fc600078220ff */
[----:B------:R0:W5:Y:S01]  /*17c0*/  @P0 LDG.E.128 R56, [R136.64] ;  /* 0x0000000488380981 */ /* 0x000162000c1e1d00 */
[----:B------:R-:W-:-:S05]  /*17d0*/  @P0 LEA.HI.X R177, R177, c[0x0][0x21c], RZ, 0x4, P1 ;  /* 0x00008700b1b10a11 */ /* 0x000fca00008f24ff */
[----:B------:R1:W5:Y:S02]  /*17e0*/  @P0 LDG.E.128 R60, [R176.64] ;  /* 0x00000004b03c0981 */ /* 0x000364000c1e1d00 */
[----:B-1----:R-:W-:-:S04]  /*17f0*/  @P0 LEA R176, P1, R205, c[0x0][0x218], 0x4 ;  /* 0x00008600cdb00a11 */ /* 0x002fc800078220ff */
[----:B------:R-:W-:-:S05]  /*1800*/  @P0 LEA.HI.X R177, R205, c[0x0][0x21c], RZ, 0x4, P1 ;  /* 0x00008700cdb10a11 */ /* 0x000fca00008f24ff */
[----:B------:R1:W5:Y:S02]  /*1810*/  @P0 LDG.E.128 R64, [R176.64] ;  /* 0x00000004b0400981 */ /* 0x000364000c1e1d00 */
[----:B-1----:R-:W-:-:S04]  /*1820*/  @P0 LEA R176, P1, R193, c[0x0][0x218], 0x4 ;  /* 0x00008600c1b00a11 */ /* 0x002fc800078220ff */
[----:B------:R-:W-:-:S05]  /*1830*/  @P0 LEA.HI.X R177, R193, c[0x0][0x21c], RZ, 0x4, P1 ;  /* 0x00008700c1b10a11 */ /* 0x000fca00008f24ff */
[----:B------:R1:W5:Y:S01]  /*1840*/  @P0 LDG.E.128 R68, [R176.64] ;  /* 0x00000004b0440981 */ /* 0x000362000c1e1d00 */
[----:B------:R-:W-:Y:S01]  /*1850*/  ISETP.NE.AND P0, PT, R206, RZ, PT ;  /* 0x000000ffce00720c */ /* 0x000fe20003f05270 */
[----:B0-----:R-:W-:-:S06]  /*1860*/  IMAD.WIDE.U32 R136, R193, R139, c[0x0][0x208] ;  /* 0x00008200c1887625 */ /* 0x001fcc00078e008b */
[----:B------:R-:W4:Y:S01]  /*1870*/  LDG.E.128 R136, [R136.64] ;  /* 0x0000000488887981 */ /* 0x000f22000c1e1d00 */
[----:B--2---:R-:W-:-:S05]  /*1880*/  FSEL R241, R194, RZ, !P0 ;  /* 0x000000ffc2f17208 */ /* 0x004fca0004000000 */
[C---:B---3--:R-:W-:Y:S02]  /*1890*/  FADD.FTZ R220, -R241.reuse, R84 ;  /* 0x00000054f1dc7221 */ /* 0x048fe40000010100 */
[----:B------:R-:W2:Y:S01]  /*18a0*/  LDL R84, [R1+0xc0] ;  /* 0x0000c00001547983 */ /* 0x000ea20000100800 */
[C---:B----4-:R-:W-:Y:S02]  /*18b0*/  FADD.FTZ R193, -R241.reuse, R91 ;  /* 0x0000005bf1c17221 */ /* 0x050fe40000010100 */
[C---:B------:R-:W-:Y:S02]  /*18c0*/  FADD.FTZ R194, -R241.reuse, R90 ;  /* 0x0000005af1c27221 */ /* 0x040fe40000010100 */
[C---:B------:R-:W-:Y:S02]  /*18d0*/  FADD.FTZ R91, -R241.reuse, R95 ;  /* 0x0000005ff15b7221 */ /* 0x040fe40000010100 */
[C---:B------:R-:W-:Y:S01]  /*18e0*/  FADD.FTZ R90, -R241.reuse, R94 ;  /* 0x0000005ef15a7221 */ /* 0x040fe20000010100 */
[----:B------:R-:W3:Y:S04]  /*18f0*/  LDL R95, [R1+0xbc] ;  /* 0x0000bc00015f7983 */ /* 0x000ee80000100800 */
[----:B------:R-:W4:Y:S01]  /*1900*/  LDL R94, [R1+0xb0] ;  /* 0x0000b000015e7983 */ /* 0x000f220000100800 */
[----:B------:R-:W-:-:S03]  /*1910*/  FADD.FTZ R218, -R241, R82 ;  /* 0x00000052f1da7221 */ /* 0x000fc60000010100 */
[----:B------:R-:W4:Y:S01]  /*1920*/  LDL R82, [R1+0xc4] ;  /* 0x0000c40001527983 */ /* 0x000f220000100800 */
[C---:B------:R-:W-:Y:S02]  /*1930*/  FADD.FTZ R223, -R241.reuse, R79 ;  /* 0x0000004ff1df7221 */ /* 0x040fe40000010100 */
[C---:B------:R-:W-:Y:S02]  /*1940*/  FADD.FTZ R205, -R241.reuse, R85 ;  /* 0x00000055f1cd7221 */ /* 0x040fe40000010100 */
[----:B------:R-:W-:Y:S02]  /*1950*/  FADD.FTZ R234, -R241, R102 ;  /* 0x00000066f1ea7221 */ /* 0x000fe40000010100 */
[----:B------:R-:W-:Y:S02]  /*1960*/  FMUL.FTZ R102, R163, R218 ;  /* 0x000000daa3667220 */ /* 0x000fe40000410000 */
[C---:B------:R-:W-:Y:S02]  /*1970*/  FADD.FTZ R238, -R241.reuse, R98 ;  /* 0x00000062f1ee7221 */ /* 0x040fe40000010100 */
[----:B------:R-:W4:Y:S01]  /*1980*/  LDL R98, [R1+0xa4] ;  /* 0x0000a40001627983 */ /* 0x000f220000100800 */
[----:B------:R-:W-:-:S02]  /*1990*/  FADD.FTZ R242, -R241, R76 ;  /* 0x0000004cf1f27221 */ /* 0x000fc40000010100 */
[C---:B------:R-:W-:Y:S02]  /*19a0*/  FADD.FTZ R79, -R241.reuse, R104 ;  /* 0x00000068f14f7221 */ /* 0x040fe40000010100 */
[----:B------:R-:W4:Y:S01]  /*19b0*/  LDL R104, [R1+0x8c] ;  /* 0x00008c0001687983 */ /* 0x000f220000100800 */
[----:B------:R-:W-:-:S03]  /*19c0*/  FADD.FTZ R76, -R241, R107 ;  /* 0x0000006bf14c7221 */ /* 0x000fc60000010100 */
[----:B------:R-:W4:Y:S01]  /*19d0*/  LDL R107, [R1+0x90] ;  /* 0x00009000016b7983 */ /* 0x000f220000100800 */
[----:B------:R-:W-:Y:S02]  /*19e0*/  FADD.FTZ R219, -R241, R81 ;  /* 0x00000051f1db7221 */ /* 0x000fe40000010100 */
[----:B------:R-:W-:Y:S02]  /*19f0*/  FMUL.FTZ R81, R163, R242 ;  /* 0x000000f2a3517220 */ /* 0x000fe40000410000 */
[C---:B------:R-:W-:Y:S02]  /*1a00*/  FADD.FTZ R217, -R241.reuse, R83 ;  /* 0x00000053f1d97221 */ /* 0x040fe40000010100 */
[----:B------:R-:W-:Y:S02]  /*1a10*/  FADD.FTZ R243, -R241, R77 ;  /* 0x0000004df1f37221 */ /* 0x000fe40000010100 */
[C---:B------:R-:W-:Y:S02]  /*1a20*/  FADD.FTZ R34, R108.reuse, R34 ;  /* 0x000000226c227221 */ /* 0x040fe40000010000 */
[----:B------:R-:W-:-:S02]  /*1a30*/  FFMA.FTZ R2, R108, R81, R2 ;  /* 0x000000516c027223 */ /* 0x000fc40000010002 */
[----:B------:R-:W-:Y:S02]  /*1a40*/  FADD.FTZ R224, -R241, R80 ;  /* 0x00000050f1e07221 */ /* 0x000fe40000010100 */
[----:B------:R-:W-:Y:S02]  /*1a50*/  FMUL.FTZ R80, R163, R243 ;  /* 0x000000f3a3507220 */ /* 0x000fe40000410000 */
[C---:B------:R-:W-:Y:S02]  /*1a60*/  FADD.FTZ R33, R109.reuse, R33 ;  /* 0x000000216d217221 */ /* 0x040fe40000010000 */
[----:B------:R-:W-:Y:S02]  /*1a70*/  FFMA.FTZ R0, R109, R80, R0 ;  /* 0x000000506d007223 */ /* 0x000fe40000010000 */
[----:B--2---:R-:W-:Y:S02]  /*1a80*/  FMUL.FTZ R85, R84, R109 ;  /* 0x0000006d54557220 */ /* 0x004fe40000410000 */
[----:B------:R-:W-:Y:S01]  /*1a90*/  FMUL.FTZ R84, R163, R223 ;  /* 0x000000dfa3547220 */ /* 0x000fe20000410000 */
[----:B------:R-:W2:Y:S01]  /*1aa0*/  LDL R109, [R1+0x7c] ;  /* 0x00007c00016d7983 */ /* 0x000ea20000100800 */
[----:B---3--:R-:W-:-:S03]  /*1ab0*/  FMUL.FTZ R223, R95, R110 ;  /* 0x0000006e5fdf7220 */ /* 0x008fc60000410000 */
[----:B------:R-:W3:Y:S01]  /*1ac0*/  LDL R95, [R1+0xa0] ;  /* 0x0000a000015f7983 */ /* 0x000ee20000100800 */
[----:B----4-:R-:W-:-:S03]  /*1ad0*/  FMUL.FTZ R218, R94, R113 ;  /* 0x000000715eda7220 */ /* 0x010fc60000410000 */
[----:B------:R-:W4:Y:S01]  /*1ae0*/  LDL R94, [R1+0x94] ;  /* 0x00009400015e7983 */ /* 0x000f220000100800 */
[----:B------:R-:W-:-:S03]  /*1af0*/  FMUL.FTZ R83, R82, R108 ;  /* 0x0000006c52537220 */ /* 0x000fc60000410000 */
[----:B------:R-:W2:Y:S01]  /*1b00*/  LDL R108, [R1+0x80] ;  /* 0x00008000016c7983 */ /* 0x000ea20000100800 */
[C---:B------:R-:W-:Y:S02]  /*1b10*/  FADD.FTZ R206, -R241.reuse, R88 ;  /* 0x00000058f1ce7221 */ /* 0x040fe40000010100 */
[C---:B------:R-:W-:Y:S02]  /*1b20*/  FADD.FTZ R88, -R241.reuse, R92 ;  /* 0x0000005cf1587221 */ /* 0x040fe40000010100 */
[----:B------:R-:W2:Y:S01]  /*1b30*/  LDL R92, [R1+0xb8] ;  /* 0x0000b800015c7983 */ /* 0x000ea20000100800 */
[C---:B------:R-:W-:Y:S02]  /*1b40*/  FADD.FTZ R239, -R241.reuse, R89 ;  /* 0x00000059f1ef7221 */ /* 0x040fe40000010100 */
[C---:B------:R-:W-:Y:S02]  /*1b50*/  FADD.FTZ R89, -R241.reuse, R93 ;  /* 0x0000005df1597221 */ /* 0x040fe40000010100 */
[----:B------:R-:W2:Y:S01]  /*1b60*/  LDL R93, [R1+0xb4] ;  /* 0x0000b400015d7983 */ /* 0x000ea20000100800 */
[----:B-1----:R-:W-:-:S02]  /*1b70*/  FADD.FTZ R177, -R241, R86 ;  /* 0x00000056f1b17221 */ /* 0x002fc40000010100 */
[----:B------:R-:W-:Y:S02]  /*1b80*/  FADD.FTZ R237, -R241, R99 ;  /* 0x00000063f1ed7221 */ /* 0x000fe40000010100 */
[----:B------:R-:W-:Y:S02]  /*1b90*/  FMUL.FTZ R99, R98, R116 ;  /* 0x0000007462637220 */ /* 0x000fe40000410000 */
[C---:B------:R-:W-:Y:S02]  /*1ba0*/  FMUL.FTZ R98, R163.reuse, R177 ;  /* 0x000000b1a3627220 */ /* 0x040fe40000410000 */
[----:B------:R-:W-:Y:S02]  /*1bb0*/  FADD.FTZ R148, R122, R148 ;  /* 0x000000947a947221 */ /* 0x000fe40000010000 */
[----:B------:R-:W-:Y:S02]  /*1bc0*/  FMUL.FTZ R89, R163, R89 ;  /* 0x00000059a3597220 */ /* 0x000fe40000410000 */
[----:B------:R-:W-:-:S02]  /*1bd0*/  FADD.FTZ R149, R125, R149 ;  /* 0x000000957d957221 */ /* 0x000fc40000010000 */
[----:B------:R-:W-:Y:S02]  /*1be0*/  FFMA.FTZ R17, R125, R89, R17 ;  /* 0x000000597d117223 */ /* 0x000fe40000010011 */
[----:B------:R-:W-:Y:S02]  /*1bf0*/  FADD.FTZ R86, -R241, R96 ;  /* 0x00000060f1567221 */ /* 0x000fe40000010100 */
[----:B------:R-:W2:Y:S01]  /*1c00*/  LDL R96, [R1+0xac] ;  /* 0x0000ac0001607983 */ /* 0x000ea20000100800 */
[----:B------:R-:W-:Y:S02]  /*1c10*/  FMUL.FTZ R90, R163, R90 ;  /* 0x0000005aa35a7220 */ /* 0x000fe40000410000 */
[C---:B------:R-:W-:Y:S02]  /*1c20*/  FADD.FTZ R152, R126.reuse, R152 ;  /* 0x000000987e987221 */ /* 0x040fe40000010000 */
[----:B------:R-:W-:Y:S02]  /*1c30*/  FFMA.FTZ R20, R126, R90, R20 ;  /* 0x0000005a7e147223 */ /* 0x000fe40000010014 */
[----:B------:R-:W-:-:S02]  /*1c40*/  FADD.FTZ R240, -R241, R78 ;  /* 0x0000004ef1f07221 */ /* 0x000fc40000010100 */
[C---:B------:R-:W-:Y:S02]  /*1c50*/  FADD.FTZ R78, -R241.reuse, R105 ;  /* 0x00000069f14e7221 */ /* 0x040fe40000010100 */
[----:B------:R-:W-:Y:S01]  /*1c60*/  FADD.FTZ R77, -R241, R106 ;  /* 0x0000006af14d7221 */ /* 0x000fe20000010100 */
[----:B------:R-:W2:Y:S04]  /*1c70*/  LDL R105, [R1+0x84] ;  /* 0x0000840001697983 */ /* 0x000ea80000100800 */
[----:B------:R-:W2:Y:S01]  /*1c80*/  LDL R106, [R1+0x88] ;  /* 0x00008800016a7983 */ /* 0x000ea20000100800 */
[----:B---3--:R-:W-:Y:S02]  /*1c90*/  FMUL.FTZ R177, R95, R117 ;  /* 0x000000755fb17220 */ /* 0x008fe40000410000 */
[----:B----4-:R-:W-:-:S02]  /*1ca0*/  FMUL.FTZ R95, R94, R120 ;  /* 0x000000785e5f7220 */ /* 0x010fc40000410000 */
[----:B------:R-:W-:-:S04]  /*1cb0*/  FMUL.FTZ R94, R163, R194 ;  /* 0x000000c2a35e7220 */ /* 0x000fc80000410000 */
[----:B------:R-:W-:Y:S02]  /*1cc0*/  FFMA.FTZ R16, R122, R94, R16 ;  /* 0x0000005e7a107223 */ /* 0x000fe40000010010 */
[----:B------:R-:W-:Y:S02]  /*1cd0*/  FMUL.FTZ R122, R104, R122 ;  /* 0x0000007a687a7220 */ /* 0x000fe40000410000 */
[----:B------:R-:W3:Y:S01]  /*1ce0*/  LDL R104, [R1+0x78] ;  /* 0x0000780001687983 */ /* 0x000ee20000100800 */
[----:B------:R-:W-:-:S03]  /*1cf0*/  FMUL.FTZ R194, R107, R121 ;  /* 0x000000796bc27220 */ /* 0x000fc60000410000 */
[----:B------:R-:W4:Y:S01]  /*1d00*/  LDL R107, [R1+0x74] ;  /* 0x00007400016b7983 */ /* 0x000f220000100800 */
[----:B--2---:R-:W-:-:S03]  /*1d10*/  FMUL.FTZ R125, R108, R125 ;  /* 0x0000007d6c7d7220 */ /* 0x004fc60000410000 */
[----:B------:R-:W2:Y:S01]  /*1d20*/  LDL R108, [R1+0x70] ;  /* 0x00007000016c7983 */ /* 0x000ea20000100800 */
[----:B------:R-:W-:-:S03]  /*1d30*/  FMUL.FTZ R126, R109, R126 ;  /* 0x0000007e6d7e7220 */ /* 0x000fc60000410000 */
[----:B------:R-:W2:Y:S01]  /*1d40*/  LDL R109, [R1+0x6c] ;  /* 0x00006c00016d7983 */ /* 0x000ea20000100800 */
[C---:B------:R-:W-:Y:S02]  /*1d50*/  FADD.FTZ R176, -R241.reuse, R87 ;  /* 0x00000057f1b07221 */ /* 0x040fe40000010100 */
[C---:B------:R-:W-:Y:S02]  /*1d60*/  FADD.FTZ R87, -R241.reuse, R97 ;  /* 0x00000061f1577221 */ /* 0x040fe40000010100 */
[----:B------:R-:W2:Y:S01]  /*1d70*/  LDL R97, [R1+0xa8] ;  /* 0x0000a80001617983 */ /* 0x000ea20000100800 */
[----:B------:R-:W-:Y:S02]  /*1d80*/  FADD.FTZ R236, -R241, R100 ;  /* 0x00000064f1ec7221 */ /* 0x000fe40000010100 */
[----:B------:R-:W-:Y:S02]  /*1d90*/  FMUL.FTZ R100, R163, R224 ;  /* 0x000000e0a3647220 */ /* 0x000fe40000410000 */
[----:B------:R-:W-:-:S02]  /*1da0*/  FMUL.FTZ R224, R92, R111 ;  /* 0x0000006f5ce07220 */ /* 0x000fc40000410000 */
[----:B------:R-:W2:Y:S01]  /*1db0*/  LDL R92, [R1+0x9c] ;  /* 0x00009c00015c7983 */ /* 0x000ea20000100800 */
[----:B------:R-:W-:Y:S02]  /*1dc0*/  FADD.FTZ R233, -R241, R103 ;  /* 0x00000067f1e97221 */ /* 0x000fe40000010100 */
[----:B------:R-:W-:Y:S02]  /*1dd0*/  FMUL.FTZ R103, R93, R112 ;  /* 0x000000705d677220 */ /* 0x000fe40000410000 */
[----:B------:R-:W2:Y:S01]  /*1de0*/  LDL R93, [R1+0x98] ;  /* 0x00009800015d7983 */ /* 0x000ea20000100800 */
[----:B------:R-:W-:Y:S02]  /*1df0*/  FMUL.FTZ R91, R163, R91 ;  /* 0x0000005ba35b7220 */ /* 0x000fe40000410000 */
[C---:B------:R-:W-:Y:S02]  /*1e00*/  FADD.FTZ R151, R127.reuse, R151 ;  /* 0x000000977f977221 */ /* 0x040fe40000010000 */
[----:B------:R-:W-:-:S02]  /*1e10*/  FFMA.FTZ R19, R127, R91, R19 ;  /* 0x0000005b7f137223 */ /* 0x000fc40000010013 */
[C---:B------:R-:W-:Y:S02]  /*1e20*/  FMUL.FTZ R86, R163.reuse, R86 ;  /* 0x00000056a3567220 */ /* 0x040fe40000410000 */
[C---:B------:R-:W-:Y:S02]  /*1e30*/  FADD.FTZ R154, R128.reuse, R154 ;  /* 0x0000009a809a7221 */ /* 0x040fe40000010000 */
[----:B------:R-:W-:Y:S02]  /*1e40*/  FFMA.FTZ R22, R128, R86, R22 ;  /* 0x0000005680167223 */ /* 0x000fe40000010016 */
[----:B------:R-:W-:Y:S02]  /*1e50*/  FMUL.FTZ R87, R163, R87 ;  /* 0x00000057a3577220 */ /* 0x000fe40000410000 */
[C---:B------:R-:W-:Y:S02]  /*1e60*/  FADD.FTZ R153, R129.reuse, R153 ;  /* 0x0000009981997221 */ /* 0x040fe40000010000 */
[----:B------:R-:W-:-:S02]  /*1e70*/  FFMA.FTZ R21, R129, R87, R21 ;  /* 0x0000005781157223 */ /* 0x000fc40000010015 */
[----:B------:R-:W-:Y:S02]  /*1e80*/  FADD.FTZ R235, -R241, R101 ;  /* 0x00000065f1eb7221 */ /* 0x000fe40000010100 */
[C---:B------:R-:W-:Y:S02]  /*1e90*/  FMUL.FTZ R101, R163.reuse, R219 ;  /* 0x000000dba3657220 */ /* 0x040fe40000410000 */
[C---:B------:R-:W-:Y:S02]  /*1ea0*/  FADD.FTZ R140, R114.reuse, R140 ;  /* 0x0000008c728c7221 */ /* 0x040fe40000010000 */
[----:B------:R-:W-:Y:S02]  /*1eb0*/  FFMA.FTZ R8, R114, R102, R8 ;  /* 0x0000006672087223 */ /* 0x000fe40000010008 */
[----:B------:R-:W-:Y:S02]  /*1ec0*/  FMUL.FTZ R219, R96, R114 ;  /* 0x0000007260db7220 */ /* 0x000fe40000410000 */
[----:B------:R-:W-:-:S02]  /*1ed0*/  FMUL.FTZ R114, R163, R238 ;  /* 0x000000eea3727220 */ /* 0x000fc40000410000 */
[C---:B------:R-:W-:Y:S02]  /*1ee0*/  FADD.FTZ R156, R130.reuse, R156 ;  /* 0x0000009c829c7221 */ /* 0x040fe40000010000 */
[----:B------:R-:W-:Y:S02]  /*1ef0*/  FFMA.FTZ R24, R130, R114, R24 ;  /* 0x0000007282187223 */ /* 0x000fe40000010018 */
[C---:B------:R-:W-:Y:S02]  /*1f00*/  FMUL.FTZ R82, R163.reuse, R240 ;  /* 0x000000f0a3527220 */ /* 0x040fe40000410000 */
[C---:B------:R-:W-:Y:S02]  /*1f10*/  FADD.FTZ R36, R110.reuse, R36 ;  /* 0x000000246e247221 */ /* 0x040fe40000010000 */
[----:B------:R-:W-:Y:S02]  /*1f20*/  FFMA.FTZ R4, R110, R82, R4 ;  /* 0x000000526e047223 */ /* 0x000fe40000010004 */
[----:B------:R-:W2:Y:S01]  /*1f30*/  LDL R110, [R1+0x58] ;  /* 0x00005800016e7983 */ /* 0x000ea20000100800 */
[----:B------:R-:W-:-:S02]  /*1f40*/  FMUL.FTZ R96, R163, R220 ;  /* 0x000000dca3607220 */ /* 0x000fc40000410000 */
[C---:B------:R-:W-:Y:S02]  /*1f50*/  FADD.FTZ R142, R116.reuse, R142 ;  /* 0x0000008e748e7221 */ /* 0x040fe40000010000 */
[----:B------:R-:W-:Y:S02]  /*1f60*/  FFMA.FTZ R10, R116, R96, R10 ;  /* 0x00000060740a7223 */ /* 0x000fe4000001000a */
[----:B------:R-:W2:Y:S01]  /*1f70*/  LDL R116, [R1+0x54] ;  /* 0x0000540001747983 */ /* 0x000ea20000100800 */
[C---:B------:R-:W-:Y:S02]  /*1f80*/  FADD.FTZ R37, R113.reuse, R37 ;  /* 0x0000002571257221 */ /* 0x040fe40000010000 */
[----:B------:R-:W-:Y:S02]  /*1f90*/  FFMA.FTZ R5, R113, R101, R5 ;  /* 0x0000006571057223 */ /* 0x000fe40000010005 */
[----:B------:R-:W2:Y:S01]  /*1fa0*/  LDL R113, [R1+0x50] ;  /* 0x0000500001717983 */ /* 0x000ea20000100800 */
[----:B------:R-:W-:-:S02]  /*1fb0*/  FADD.FTZ R35, R111, R35 ;  /* 0x000000236f237221 */ /* 0x000fc40000010000 */
[----:B------:R-:W-:Y:S02]  /*1fc0*/  FFMA.FTZ R3, R111, R84, R3 ;  /* 0x000000546f037223 */ /* 0x000fe40000010003 */
[----:B------:R-:W2:Y:S01]  /*1fd0*/  LDL R111, [R1+0x4c] ;  /* 0x00004c00016f7983 */ /* 0x000ea20000100800 */
[C---:B------:R-:W-:Y:S02]  /*1fe0*/  FADD.FTZ R38, R112.reuse, R38 ;  /* 0x0000002670267221 */ /* 0x040fe40000010000 */
[----:B------:R-:W-:Y:S02]  /*1ff0*/  FFMA.FTZ R6, R112, R100, R6 ;  /* 0x0000006470067223 */ /* 0x000fe40000010006 */
[----:B------:R-:W2:Y:S01]  /*2000*/  LDL R112, [R1+0x48] ;  /* 0x0000480001707983 */ /* 0x000ea20000100800 */
[----:B---3--:R-:W-:-:S03]  /*2010*/  FMUL.FTZ R127, R104, R127 ;  /* 0x0000007f687f7220 */ /* 0x008fc60000410000 */
[----:B------:R-:W3:Y:S01]  /*2020*/  LDL R104, [R1+0x68] ;  /* 0x0000680001687983 */ /* 0x000ee20000100800 */
[----:B----4-:R-:W-:-:S03]  /*2030*/  FMUL.FTZ R128, R107, R128 ;  /* 0x000000806b807220 */ /* 0x010fc60000410000 */
[----:B------:R-:W4:Y:S01]  /*2040*/  LDL R107, [R1+0x64] ;  /* 0x00006400016b7983 */ /* 0x000f220000100800 */
[----:B--2---:R-:W-:-:S03]  /*2050*/  FMUL.FTZ R129, R108, R129 ;  /* 0x000000816c817220 */ /* 0x004fc60000410000 */
[----:B------:R-:W2:Y:S01]  /*2060*/  LDL R108, [R1+0x60] ;  /* 0x00006000016c7983 */ /* 0x000ea20000100800 */
[----:B------:R-:W-:-:S03]  /*2070*/  FMUL.FTZ R130, R109, R130 ;  /* 0x000000826d827220 */ /* 0x000fc60000410000 */
[----:B------:R-:W2:Y:S01]  /*2080*/  LDL R109, [R1+0x5c] ;  /* 0x00005c00016d7983 */ /* 0x000ea20000100800 */
[C---:B------:R-:W-:Y:S02]  /*2090*/  FMUL.FTZ R193, R163.reuse, R193 ;  /* 0x000000c1a3c17220 */ /* 0x040fe40000410000 */
[----:B------:R-:W-:Y:S02]  /*20a0*/  FMUL.FTZ R88, R163, R88 ;  /* 0x00000058a3587220 */ /* 0x000fe40000410000 */
[C---:B------:R-:W-:Y:S02]  /*20b0*/  FADD.FTZ R147, R123.reuse, R147 ;  /* 0x000000937b937221 */ /* 0x040fe40000010000 */
[----:B------:R-:W-:Y:S02]  /*20c0*/  FFMA.FTZ R15, R123, R193, R15 ;  /* 0x000000c17b0f7223 */ /* 0x000fe4000001000f */
[C---:B------:R-:W-:Y:S02]  /*20d0*/  FADD.FTZ R150, R124.reuse, R150 ;  /* 0x000000967c967221 */ /* 0x040fe40000010000 */
[----:B------:R-:W-:-:S02]  /*20e0*/  FFMA.FTZ R18, R124, R88, R18 ;  /* 0x000000587c127223 */ /* 0x000fc40000010012 */
[----:B------:R-:W-:Y:S02]  /*20f0*/  FMUL.FTZ R123, R106, R123 ;  /* 0x0000007b6a7b7220 */ /* 0x000fe40000410000 */
[----:B------:R-:W-:Y:S02]  /*2100*/  FMUL.FTZ R124, R105, R124 ;  /* 0x0000007c697c7220 */ /* 0x000fe40000410000 */
[----:B------:R-:W-:Y:S02]  /*2110*/  FADD.FTZ R106, RZ, R83 ;  /* 0x00000053ff6a7221 */ /* 0x000fe40000010000 */
[----:B------:R-:W-:Y:S02]  /*2120*/  FFMA.FTZ R105, R81, R83, RZ ;  /* 0x0000005351697223 */ /* 0x000fe400000100ff */
        /* <DEDUP_REMOVED lines=53> */
[C---:B------:R-:W-:Y:S02]  /*2480*/  FADD.FTZ R141, R117.reuse, R141 ;  /* 0x0000008d758d7221 */ /* 0x040fe40000010000 */
[----:B------:R-:W-:Y:S02]  /*2490*/  FFMA.FTZ R9, R117, R97, R9 ;  /* 0x0000006175097223 */ /* 0x000fe40000010009 */
[----:B------:R-:W-:-:S02]  /*24a0*/  FADD.FTZ R144, R118, R144 ;  /* 0x0000009076907221 */ /* 0x000fc40000010000 */
[----:B------:R-:W-:Y:S02]  /*24b0*/  FFMA.FTZ R12, R118, R98, R12 ;  /* 0x00000062760c7223 */ /* 0x000fe4000001000c */
[C---:B------:R-:W-:Y:S02]  /*24c0*/  FADD.FTZ R143, R119.reuse, R143 ;  /* 0x0000008f778f7221 */ /* 0x040fe40000010000 */
[----:B------:R-:W-:Y:S02]  /*24d0*/  FFMA.FTZ R11, R119, R176, R11 ;  /* 0x000000b0770b7223 */ /* 0x000fe4000001000b */
[C---:B------:R-:W-:Y:S02]  /*24e0*/  FADD.FTZ R146, R120.reuse, R146 ;  /* 0x0000009278927221 */ /* 0x040fe40000010000 */
[----:B------:R-:W-:Y:S02]  /*24f0*/  FFMA.FTZ R14, R120, R92, R14 ;  /* 0x0000005c780e7223 */ /* 0x000fe4000001000e */
[----:B------:R-:W-:-:S02]  /*2500*/  FADD.FTZ R145, R121, R145 ;  /* 0x0000009179917221 */ /* 0x000fc40000010000 */
[----:B------:R-:W-:Y:S02]  /*2510*/  FFMA.FTZ R13, R121, R93, R13 ;  /* 0x0000005d790d7223 */ /* 0x000fe4000001000d */
[----:B---3--:R-:W-:Y:S02]  /*2520*/  FMUL.FTZ R131, R104, R131 ;  /* 0x0000008368837220 */ /* 0x008fe40000410000 */
[----:B------:R-:W-:-:S04]  /*2530*/  FMUL.FTZ R104, R163, R236 ;  /* 0x000000eca3687220 */ /* 0x000fc80000410000 */
[----:B------:R-:W-:Y:S02]  /*2540*/  FFMA.FTZ R26, R132, R104, R26 ;  /* 0x00000068841a7223 */ /* 0x000fe4000001001a */
[----:B----4-:R-:W-:Y:S02]  /*2550*/  FMUL.FTZ R132, R107, R132 ;  /* 0x000000846b847220 */ /* 0x010fe40000410000 */
[----:B------:R-:W-:Y:S02]  /*2560*/  FFMA.FTZ R107, R88, R124, R105 ;  /* 0x0000007c586b7223 */ /* 0x000fe40000010069 */
[----:B------:R-:W-:Y:S02]  /*2570*/  FMUL.FTZ R105, R163, R235 ;  /* 0x000000eba3697220 */ /* 0x000fe40000410000 */
[----:B------:R-:W-:Y:S02]  /*2580*/  FFMA.FTZ R107, R89, R125, R107 ;  /* 0x0000007d596b7223 */ /* 0x000fe4000001006b */
[----:B------:R-:W-:-:S02]  /*2590*/  FFMA.FTZ R25, R133, R105, R25 ;  /* 0x0000006985197223 */ /* 0x000fc40000010019 */
[----:B--2---:R-:W-:Y:S02]  /*25a0*/  FMUL.FTZ R133, R108, R133 ;  /* 0x000000856c857220 */ /* 0x004fe40000410000 */
[----:B------:R-:W-:Y:S02]  /*25b0*/  FADD.FTZ R108, R106, R126 ;  /* 0x0000007e6a6c7221 */ /* 0x000fe40000010000 */
[----:B------:R-:W-:Y:S02]  /*25c0*/  FFMA.FTZ R107, R90, R126, R107 ;  /* 0x0000007e5a6b7223 */ /* 0x000fe4000001006b */
[----:B------:R-:W-:Y:S02]  /*25d0*/  FMUL.FTZ R106, R163, R234 ;  /* 0x000000eaa36a7220 */ /* 0x000fe40000410000 */
[----:B------:R-:W-:Y:S02]  /*25e0*/  FADD.FTZ R108, R108, R127 ;  /* 0x0000007f6c6c7221 */ /* 0x000fe40000010000 */
[----:B------:R-:W-:-:S02]  /*25f0*/  FFMA.FTZ R107, R91, R127, R107 ;  /* 0x0000007f5b6b7223 */ /* 0x000fc4000001006b */
[----:B------:R-:W-:Y:S02]  /*2600*/  FFMA.FTZ R28, R134, R106, R28 ;  /* 0x0000006a861c7223 */ /* 0x000fe4000001001c */
[----:B------:R-:W-:Y:S02]  /*2610*/  FMUL.FTZ R134, R109, R134 ;  /* 0x000000866d867220 */ /* 0x000fe40000410000 */
[----:B------:R-:W-:Y:S02]  /*2620*/  FADD.FTZ R108, R108, R128 ;  /* 0x000000806c6c7221 */ /* 0x000fe40000010000 */
[----:B------:R-:W-:Y:S02]  /*2630*/  FFMA.FTZ R109, R86, R128, R107 ;  /* 0x00000080566d7223 */ /* 0x000fe4000001006b */
[----:B------:R-:W-:Y:S02]  /*2640*/  FMUL.FTZ R107, R163, R233 ;  /* 0x000000e9a36b7220 */ /* 0x000fe40000410000 */
[----:B------:R-:W-:-:S02]  /*2650*/  FADD.FTZ R108, R108, R129 ;  /* 0x000000816c6c7221 */ /* 0x000fc40000010000 */
[----:B------:R-:W-:Y:S02]  /*2660*/  FFMA.FTZ R109, R87, R129, R109 ;  /* 0x00000081576d7223 */ /* 0x000fe4000001006d */
        /* <DEDUP_REMOVED lines=15> */
[----:B------:R-:W-:Y:S02]  /*2760*/  FMUL.FTZ R136, R116, R136 ;  /* 0x0000008874887220 */ /* 0x000fe40000410000 */
[----:B------:R-:W-:-:S02]  /*2770*/  FADD.FTZ R78, R78, R135 ;  /* 0x000000874e4e7221 */ /* 0x000fc40000010000 */
[----:B------:R-:W-:Y:S02]  /*2780*/  FFMA.FTZ R79, R107, R135, R79 ;  /* 0x000000876b4f7223 */ /* 0x000fe4000001004f */
[----:B------:R-:W-:Y:S02]  /*2790*/  FMUL.FTZ R110, R163, R77 ;  /* 0x0000004da36e7220 */ /* 0x000fe40000410000 */
[----:B------:R-:W-:Y:S02]  /*27a0*/  FFMA.FTZ R29, R137, R109, R29 ;  /* 0x0000006d891d7223 */ /* 0x000fe4000001001d */
[----:B------:R-:W-:Y:S02]  /*27b0*/  FMUL.FTZ R137, R113, R137 ;  /* 0x0000008971897220 */ /* 0x000fe40000410000 */
[----:B------:R-:W-:Y:S02]  /*27c0*/  FADD.FTZ R78, R78, R136 ;  /* 0x000000884e4e7221 */ /* 0x000fe40000010000 */
[----:B------:R-:W-:-:S02]  /*27d0*/  FFMA.FTZ R79, R108, R136, R79 ;  /* 0x000000886c4f7223 */ /* 0x000fc4000001004f */
[----:B------:R-:W-:Y:S02]  /*27e0*/  FFMA.FTZ R32, R138, R110, R32 ;  /* 0x0000006e8a207223 */ /* 0x000fe40000010020 */
[----:B------:R-:W-:Y:S02]  /*27f0*/  FMUL.FTZ R138, R111, R138 ;  /* 0x0000008a6f8a7220 */ /* 0x000fe40000410000 */
[----:B------:R-:W-:Y:S02]  /*2800*/  FMUL.FTZ R111, R163, R76 ;  /* 0x0000004ca36f7220 */ /* 0x000fe40000410000 */
[----:B------:R-:W-:Y:S02]  /*2810*/  FADD.FTZ R78, R78, R137 ;  /* 0x000000894e4e7221 */ /* 0x000fe40000010000 */
[----:B------:R-:W-:Y:S02]  /*2820*/  FFMA.FTZ R79, R109, R137, R79 ;  /* 0x000000896d4f7223 */ /* 0x000fe4000001004f */
        /* <DEDUP_REMOVED lines=8> */
.L_x_10193:
        /* <DEDUP_REMOVED lines=18> */
.L_x_10194:
[----:B--2---:R-:W-:Y:S01]  /*29d0*/  IADD3 R76, P1, R186, c[0x0][0x170], RZ ;  /* 0x00005c00ba4c7a10 */ /* 0x004fe20007f3e0ff */
[----:B------:R-:W-:Y:S01]  /*29e0*/  FADD.FTZ R116, R116, R112 ;  /* 0x0000007074747221 */ /* 0x000fe20000010000 */
[----:B------:R-:W2:Y:S02]  /*29f0*/  LDL R121, [R1+0x3c] ;  /* 0x00003c0001797983 */ /* 0x000ea40000100800 */
[----:B------:R-:W-:Y:S01]  /*2a00*/  IADD3.X R77, R185, c[0x0][0x174], RZ, P1, !PT ;  /* 0x00005d00b94d7a10 */ /* 0x000fe20000ffe4ff */
[----:B-1----:R-:W-:Y:S01]  /*2a10*/  FMUL.FTZ R112, R116, c[0x0][0x1e0] ;  /* 0x0000780074707a20 */ /* 0x002fe20000410000 */
[----:B------:R-:W3:Y:S01]  /*2a20*/  LDL R120, [R1+0x38] ;  /* 0x0000380001787983 */ /* 0x000ee20000100800 */
[----:B0-----:R-:W-:-:S03]  /*2a30*/  FADD.FTZ R113, R117, R113 ;  /* 0x0000007175717221 */ /* 0x001fc60000010000 */
[----:B------:R-:W4:Y:S01]  /*2a40*/  LDG.E.128 R76, [R76.64] ;  /* 0x000000044c4c7981 */ /* 0x000f22000c1e1d00 */
[----:B------:R-:W-:Y:S01]  /*2a50*/  FSEL R112, R112, RZ, !P0 ;  /* 0x000000ff70707208 */ /* 0x000fe20004000000 */
[----:B------:R-:W-:Y:S01]  /*2a60*/  FMUL.FTZ R113, R113, c[0x0][0x1e0] ;  /* 0x0000780071717a20 */ /* 0x000fe20000410000 */
[----:B------:R-:W-:Y:S01]  /*2a70*/  ISETP.NE.U32.AND P0, PT, RZ, c[0x0][0x218], PT ;  /* 0x00008600ff007a0c */ /* 0x000fe20003f05070 */
[----:B------:R-:W2:Y:S01]  /*2a80*/  LDL R234, [R1+0x44] ;  /* 0x0000440001ea7983 */ /* 0x000ea20000100800 */
[----:B------:R-:W-:Y:S01]  /*2a90*/  ISETP.NE.U32.AND P1, PT, RZ, c[0x0][0x258], PT ;  /* 0x00009600ff007a0c */ /* 0x000fe20003f25070 */
[-CC-:B------:R-:W-:Y:S01]  /*2aa0*/  FFMA.FTZ R81, R81, R113.reuse, R112.reuse ;  /* 0x0000007151517223 */ /* 0x180fe20000010070 */
[----:B------:R-:W-:Y:S01]  /*2ab0*/  ISETP.NE.AND.EX P0, PT, RZ, c[0x0][0x21c], PT, P0 ;  /* 0x00008700ff007a0c */ /* 0x000fe20003f05300 */
[-CC-:B------:R-:W-:Y:S01]  /*2ac0*/  FFMA.FTZ R80, R80, R113.reuse, R112.reuse ;  /* 0x0000007150507223 */ /* 0x180fe20000010070 */
[----:B------:R-:W-:Y:S01]  /*2ad0*/  ISETP.NE.AND.EX P1, PT, RZ, c[0x0][0x25c], PT, P1 ;  /* 0x00009700ff007a0c */ /* 0x000fe20003f25310 */
[-CC-:B------:R-:W-:Y:S01]  /*2ae0*/  FFMA.FTZ R82, R82, R113.reuse, R112.reuse ;  /* 0x0000007152527223 */ /* 0x180fe20000010070 */
[----:B------:R-:W3:Y:S01]  /*2af0*/  LDL R233, [R1+0x40] ;  /* 0x0000400001e97983 */ /* 0x000ee20000100800 */
[----:B------:R-:W-:-:S02]  /*2b00*/  FFMA.FTZ R116, R84, R113, R112 ;  /* 0x0000007154747223 */ /* 0x000fc40000010070 */
[----:B------:R-:W-:Y:S02]  /*2b10*/  FADD.FTZ R81, R83, -R81 ;  /* 0x8000005153517221 */ /* 0x000fe40000010000 */
[----:B------:R-:W-:Y:S02]  /*2b20*/  FADD.FTZ R80, R85, -R80 ;  /* 0x8000005055507221 */ /* 0x000fe40000010000 */
[----:B------:R-:W-:Y:S02]  /*2b30*/  FADD.FTZ R82, R223, -R82 ;  /* 0x80000052df527221 */ /* 0x000fe40000010000 */
[----:B------:R-:W-:Y:S01]  /*2b40*/  FADD.FTZ R116, R224, -R116 ;  /* 0x80000074e0747221 */ /* 0x000fe20000010000 */
[----:B------:R-:W-:Y:S01]  /*2b50*/  ISETP.NE.U32.AND P2, PT, RZ, c[0x0][0x258], PT ;  /* 0x00009600ff007a0c */ /* 0x000fe20003f45070 */
[C---:B------:R-:W-:Y:S01]  /*2b60*/  FMUL.FTZ R118, R163.reuse, R81 ;  /* 0x00000051a3767220 */ /* 0x040fe20000410000 */
[----:B------:R-:W-:Y:S01]  /*2b70*/  @P1 IADD3 R84, P3, R186, c[0x0][0x258], RZ ;  /* 0x00009600ba541a10 */ /* 0x000fe20007f7e0ff */
[C---:B------:R-:W-:Y:S01]  /*2b80*/  FMUL.FTZ R119, R163.reuse, R80 ;  /* 0x00000050a3777220 */ /* 0x040fe20000410000 */
[----:B------:R-:W3:Y:S01]  /*2b90*/  LDL R223, [R1+0x34] ;  /* 0x0000340001df7983 */ /* 0x000ee20000100800 */
[----:B------:R-:W-:-:S02]  /*2ba0*/  FMUL.FTZ R117, R163, R82 ;  /* 0x00000052a3757220 */ /* 0x000fc40000410000 */
[----:B------:R-:W-:Y:S01]  /*2bb0*/  FMUL.FTZ R116, R163, R116 ;  /* 0x00000074a3747220 */ /* 0x000fe20000410000 */
[----:B------:R-:W-:Y:S01]  /*2bc0*/  ISETP.NE.AND.EX P2, PT, RZ, c[0x0][0x25c], PT, P2 ;  /* 0x00009700ff007a0c */ /* 0x000fe20003f45320 */
[----:B-----5:R-:W-:Y:S02]  /*2bd0*/  @P0 FADD.FTZ R118, R40, R118 ;  /* 0x0000007628760221 */ /* 0x020fe40000010000 */
[----:B------:R-:W-:Y:S02]  /*2be0*/  @P0 FADD.FTZ R119, R41, R119 ;  /* 0x0000007729770221 */ /* 0x000fe40000010000 */
[----:B------:R-:W-:Y:S02]  /*2bf0*/  @P0 FADD.FTZ R117, R42, R117 ;  /* 0x000000752a750221 */ /* 0x000fe40000010000 */
[----:B------:R-:W-:Y:S01]  /*2c00*/  @P0 FADD.FTZ R116, R43, R116 ;  /* 0x000000742b740221 */ /* 0x000fe20000010000 */
[----:B------:R-:W-:Y:S02]  /*2c10*/  @P1 IADD3.X R85, R185, c[0x0][0x25c], RZ, P3, !PT ;  /* 0x00009700b9551a10 */ /* 0x000fe40001ffe4ff */
[----:B------:R-:W-:-:S02]  /*2c20*/  SEL R80, R118, R72, P2 ;  /* 0x0000004876507207 */ /* 0x000fc40001000000 */
[----:B------:R-:W-:Y:S02]  /*2c30*/  SEL R81, R119, R73, P2 ;  /* 0x0000004977517207 */ /* 0x000fe40001000000 */
[----:B------:R-:W-:Y:S02]  /*2c40*/  SEL R82, R117, R74, P2 ;  /* 0x0000004a75527207 */ /* 0x000fe40001000000 */
[----:B------:R-:W-:-:S05]  /*2c50*/  SEL R83, R116, R75, P2 ;  /* 0x0000004b74537207 */ /* 0x000fca0001000000 */
[----:B------:R0:W-:Y:S02]  /*2c60*/  @P1 STG.E.128 [R84.64], R80 ;  /* 0x0000005054001986 */ /* 0x0001e4000c101d04 */
[----:B0-----:R-:W-:Y:S02]  /*2c70*/  IADD3 R84, P3, R186, c[0x0][0x248], RZ ;  /* 0x00009200ba547a10 */ /* 0x001fe40007f7e0ff */
[----:B------:R-:W3:Y:S01]  /*2c80*/  LDL R186, [R1+0x30] ;  /* 0x0000300001ba7983 */ /* 0x000ee20000100800 */
[-C--:B------:R-:W-:Y:S02]  /*2c90*/  FMUL.FTZ R80, R118, R164.reuse ;  /* 0x000000a476507220 */ /* 0x080fe40000410000 */
[----:B------:R-:W-:Y:S02]  /*2ca0*/  FMUL.FTZ R81, R119, R164 ;  /* 0x000000a477517220 */ /* 0x000fe40000410000 */
[-CC-:B------:R-:W-:Y:S02]  /*2cb0*/  FFMA.FTZ R100, R100, R113.reuse, R112.reuse ;  /* 0x0000007164647223 */ /* 0x180fe40000010070 */
[----:B------:R-:W-:-:S02]  /*2cc0*/  FFMA.FTZ R101, R101, R113, R112 ;  /* 0x0000007165657223 */ /* 0x000fc40000010070 */
[-CC-:B------:R-:W-:Y:S02]  /*2cd0*/  FFMA.FTZ R118, R102, R113.reuse, R112.reuse ;  /* 0x0000007166767223 */ /* 0x180fe40000010070 */
[----:B------:R-:W-:Y:S02]  /*2ce0*/  FFMA.FTZ R217, R217, R113, R112 ;  /* 0x00000071d9d97223 */ /* 0x000fe40000010070 */
[----:B------:R-:W-:Y:S02]  /*2cf0*/  FADD.FTZ R100, R103, -R100 ;  /* 0x8000006467647221 */ /* 0x000fe40000010000 */
[----:B------:R-:W-:Y:S02]  /*2d00*/  FADD.FTZ R101, R218, -R101 ;  /* 0x80000065da657221 */ /* 0x000fe40000010000 */
[----:B------:R-:W-:Y:S01]  /*2d10*/  FADD.FTZ R118, R219, -R118 ;  /* 0x80000076db767221 */ /* 0x000fe20000010000 */
[----:B------:R-:W-:Y:S01]  /*2d20*/  IADD3.X R85, R185, c[0x0][0x24c], RZ, P3, !PT ;  /* 0x00009300b9557a10 */ /* 0x000fe20001ffe4ff */
[----:B------:R-:W-:Y:S01]  /*2d30*/  FADD.FTZ R217, R220, -R217 ;  /* 0x800000d9dcd97221 */ /* 0x000fe20000010000 */
[----:B------:R-:W3:Y:S01]  /*2d40*/  LDL R219, [R1+0x24] ;  /* 0x0000240001db7983 */ /* 0x000ee20000100800 */
[----:B------:R-:W-:-:S02]  /*2d50*/  FMUL.FTZ R118, R163, R118 ;  /* 0x00000076a3767220 */ /* 0x000fc40000410000 */
[----:B------:R-:W-:Y:S01]  /*2d60*/  FMUL.FTZ R119, R163, R217 ;  /* 0x000000d9a3777220 */ /* 0x000fe20000410000 */
[----:B------:R-:W3:Y:S01]  /*2d70*/  LDL R218, [R1+0x20] ;  /* 0x0000200001da7983 */ /* 0x000ee20000100800 */
[----:B------:R-:W-:Y:S02]  /*2d80*/  @P0 FADD.FTZ R118, R46, R118 ;  /* 0x000000762e760221 */ /* 0x000fe40000010000 */
[----:B------:R-:W-:Y:S01]  /*2d90*/  @P0 FADD.FTZ R119, R47, R119 ;  /* 0x000000772f770221 */ /* 0x000fe20000010000 */
[----:B------:R-:W3:Y:S01]  /*2da0*/  LDL R217, [R1+0x1c] ;  /* 0x00001c0001d97983 */ /* 0x000ee20000100800 */
[----:B----4-:R-:W-:Y:S02]  /*2db0*/  FFMA.FTZ R187, R80, R76, R187 ;  /* 0x0000004c50bb7223 */ /* 0x010fe400000100bb */
[----:B------:R-:W-:Y:S02]  /*2dc0*/  FFMA.FTZ R170, R77, R81, R170 ;  /* 0x000000514daa7223 */ /* 0x000fe400000100aa */
[----:B------:R-:W-:-:S02]  /*2dd0*/  FMUL.FTZ R76, R117, R164 ;  /* 0x000000a4754c7220 */ /* 0x000fc40000410000 */
[----:B------:R-:W-:Y:S02]  /*2de0*/  FMUL.FTZ R77, R116, R164 ;  /* 0x000000a4744d7220 */ /* 0x000fe40000410000 */
[----:B--2---:R-:W-:Y:S02]  /*2df0*/  FMUL.FTZ R82, R121, R76 ;  /* 0x0000004c79527220 */ /* 0x004fe40000410000 */
[----:B---3--:R-:W-:Y:S01]  /*2e00*/  FMUL.FTZ R83, R120, R77 ;  /* 0x0000004d78537220 */ /* 0x008fe20000410000 */
[----:B------:R-:W2:Y:S04]  /*2e10*/  LDL R121, [R1+0x2c] ;  /* 0x00002c0001797983 */ /* 0x000ea80000100800 */
[----:B------:R-:W3:Y:S01]  /*2e20*/  LDL R120, [R1+0x28] ;  /* 0x0000280001787983 */ /* 0x000ee20000100800 */
[----:B------:R-:W-:-:S02]  /*2e30*/  FMUL.FTZ R80, R234, R80 ;  /* 0x00000050ea507220 */ /* 0x000fc40000410000 */
[----:B------:R-:W-:Y:S02]  /*2e40*/  FMUL.FTZ R81, R233, R81 ;  /* 0x00000051e9517220 */ /* 0x000fe40000410000 */
[C---:B------:R-:W-:Y:S02]  /*2e50*/  FMUL.FTZ R116, R163.reuse, R100 ;  /* 0x00000064a3747220 */ /* 0x040fe40000410000 */
[----:B------:R-:W-:Y:S01]  /*2e60*/  FMUL.FTZ R117, R163, R101 ;  /* 0x00000065a3757220 */ /* 0x000fe20000410000 */
[----:B------:R-:W-:Y:S01]  /*2e70*/  IADD3 R100, P3, R184, c[0x0][0x170], RZ ;  /* 0x00005c00b8647a10 */ /* 0x000fe20007f7e0ff */
[----:B------:R0:W-:Y:S01]  /*2e80*/  STG.E.128 [R84.64], R80 ;  /* 0x0000005054007986 */ /* 0x0001e2000c101d04 */
[----:B------:R-:W-:Y:S02]  /*2e90*/  @P0 FADD.FTZ R116, R44, R116 ;  /* 0x000000742c740221 */ /* 0x000fe40000010000 */
[----:B------:R-:W-:Y:S01]  /*2ea0*/  @P0 FADD.FTZ R117, R45, R117 ;  /* 0x000000752d750221 */ /* 0x000fe20000010000 */
[----:B------:R-:W-:-:S06]  /*2eb0*/  IADD3.X R101, R183, c[0x0][0x174], RZ, P3, !PT ;  /* 0x00005d00b7657a10 */ /* 0x000fcc0001ffe4ff */
[----:B------:R-:W4:Y:S01]  /*2ec0*/  LDG.E.128 R100, [R100.64] ;  /* 0x0000000464647981 */ /* 0x000f22000c1e1d00 */
[----:B0-----:R-:W-:Y:S02]  /*2ed0*/  @P1 IADD3 R84, P4, R184, c[0x0][0x258], RZ ;  /* 0x00009600b8541a10 */ /* 0x001fe40007f9e0ff */
[----:B------:R-:W-:Y:S02]  /*2ee0*/  SEL R80, R116, R72, P2 ;  /* 0x0000004874507207 */ /* 0x000fe40001000000 */
[----:B------:R-:W-:Y:S02]  /*2ef0*/  @P1 IADD3.X R85, R183, c[0x0][0x25c], RZ, P4, !PT ;  /* 0x00009700b7551a10 */ /* 0x000fe400027fe4ff */
[----:B------:R-:W-:Y:S02]  /*2f00*/  SEL R81, R117, R73, P2 ;  /* 0x0000004975517207 */ /* 0x000fe40001000000 */
[----:B------:R-:W-:Y:S02]  /*2f10*/  SEL R82, R118, R74, P2 ;  /* 0x0000004a76527207 */ /* 0x000fe40001000000 */
[----:B------:R-:W-:Y:S01]  /*2f20*/  SEL R83, R119, R75, P2 ;  /* 0x0000004b77537207 */ /* 0x000fe20001000000 */
[----:B------:R-:W-:-:S04]  /*2f30*/  FMUL.FTZ R117, R117, R164 ;  /* 0x000000a475757220 */ /* 0x000fc80000410000 */
[----:B------:R0:W-:Y:S02]  /*2f40*/  @P1 STG.E.128 [R84.64], R80 ;  /* 0x0000005054001986 */ /* 0x0001e4000c101d04 */
[----:B0-----:R-:W-:Y:S02]  /*2f50*/  FMUL.FTZ R81, R186, R117 ;  /* 0x00000075ba517220 */ /* 0x001fe40000410000 */
[----:B------:R-:W4:Y:S01]  /*2f60*/  LDL R186, [R1+0x18] ;  /* 0x0000180001ba7983 */ /* 0x000f220000100800 */
[----:B------:R-:W-:Y:S01]  /*2f70*/  IADD3 R184, P3, R184, c[0x0][0x248], RZ ;  /* 0x00009200b8b87a10 */ /* 0x000fe20007f7e0ff */
[-C--:B------:R-:W-:Y:S02]  /*2f80*/  FMUL.FTZ R116, R116, R164.reuse ;  /* 0x000000a474747220 */ /* 0x080fe40000410000 */
[-C--:B------:R-:W-:Y:S02]  /*2f90*/  FMUL.FTZ R118, R118, R164.reuse ;  /* 0x000000a476767220 */ /* 0x080fe40000410000 */
[----:B------:R-:W-:Y:S01]  /*2fa0*/  FMUL.FTZ R119, R119, R164 ;  /* 0x000000a477777220 */ /* 0x000fe20000410000 */
[----:B------:R-:W-:Y:S01]  /*2fb0*/  IADD3.X R185, R183, c[0x0][0x24c], RZ, P3, !PT ;  /* 0x00009300b7b97a10 */ /* 0x000fe20001ffe4ff */
[----:B------:R-:W-:-:S02]  /*2fc0*/  FMUL.FTZ R80, R223, R116 ;  /* 0x00000074df507220 */ /* 0x000fc40000410000 */
[-CC-:B------:R-:W-:Y:S02]  /*2fd0*/  FFMA.FTZ R96, R96, R113.reuse, R112.reuse ;  /* 0x0000007160607223 */ /* 0x180fe40000010070 */
[-CC-:B------:R-:W-:Y:S02]  /*2fe0*/  FFMA.FTZ R97, R97, R113.reuse, R112.reuse ;  /* 0x0000007161617223 */ /* 0x180fe40000010070 */
[----:B------:R-:W-:Y:S02]  /*2ff0*/  FFMA.FTZ R98, R98, R113, R112 ;  /* 0x0000007162627223 */ /* 0x000fe40000010070 */
[----:B------:R-:W-:Y:S02]  /*3000*/  FADD.FTZ R96, R99, -R96 ;  /* 0x8000006063607221 */ /* 0x000fe40000010000 */
[----:B------:R-:W-:Y:S01]  /*3010*/  FADD.FTZ R97, R177, -R97 ;  /* 0x80000061b1617221 */ /* 0x000fe20000010000 */
[----:B------:R-:W-:-:S04]  /*3020*/  @P1 IADD3 R84, P4, R182, c[0x0][0x258], RZ ;  /* 0x00009600b6541a10 */ /* 0x000fc80007f9e0ff */
[----:B------:R-:W-:Y:S01]  /*3030*/  @P1 IADD3.X R85, R181, c[0x0][0x25c], RZ, P4, !PT ;  /* 0x00009700b5551a10 */ /* 0x000fe200027fe4ff */
[-CC-:B------:R-:W-:Y:S02]  /*3040*/  FFMA.FTZ R94, R94, R113.reuse, R112.reuse ;  /* 0x000000715e5e7223 */ /* 0x180fe40000010070 */
[-CC-:B------:R-:W-:Y:S02]  /*3050*/  FFMA.FTZ R193, R193, R113.reuse, R112.reuse ;  /* 0x00000071c1c17223 */ /* 0x180fe40000010070 */
[----:B------:R-:W-:Y:S02]  /*3060*/  FFMA.FTZ R92, R92, R113, R112 ;  /* 0x000000715c5c7223 */ /* 0x000fe40000010070 */
[----:B------:R-:W-:Y:S02]  /*3070*/  FADD.FTZ R122, R122, -R94 ;  /* 0x8000005e7a7a7221 */ /* 0x000fe40000010000 */
[----:B------:R-:W-:Y:S02]  /*3080*/  FADD.FTZ R123, R123, -R193 ;  /* 0x800000c17b7b7221 */ /* 0x000fe40000010000 */
[----:B------:R-:W-:-:S02]  /*3090*/  FADD.FTZ R95, R95, -R92 ;  /* 0x8000005c5f5f7221 */ /* 0x000fc40000010000 */
[----:B--2---:R-:W-:Y:S02]  /*30a0*/  FMUL.FTZ R82, R121, R118 ;  /* 0x0000007679527220 */ /* 0x004fe40000410000 */
[----:B---3--:R-:W-:-:S05]  /*30b0*/  FMUL.FTZ R83, R120, R119 ;  /* 0x0000007778537220 */ /* 0x008fca0000410000 */
[----:B------:R0:W-:Y:S01]  /*30c0*/  STG.E.128 [R184.64], R80 ;  /* 0x00000050b8007986 */ /* 0x0001e2000c101d04 */
[C---:B------:R-:W-:Y:S02]  /*30d0*/  FMUL.FTZ R120, R163.reuse, R96 ;  /* 0x00000060a3787220 */ /* 0x040fe40000410000 */
[----:B------:R-:W-:Y:S01]  /*30e0*/  FMUL.FTZ R121, R163, R97 ;  /* 0x00000061a3797220 */ /* 0x000fe20000410000 */
[----:B------:R-:W-:Y:S01]  /*30f0*/  IADD3 R96, P3, R182, c[0x0][0x170], RZ ;  /* 0x00005c00b6607a10 */ /* 0x000fe20007f7e0ff */
[----:B------:R-:W-:Y:S02]  /*3100*/  @P0 FADD.FTZ R120, R48, R120 ;  /* 0x0000007830780221 */ /* 0x000fe40000010000 */
[----:B0-----:R-:W-:Y:S01]  /*3110*/  FFMA.FTZ R80, R176, R113, R112 ;  /* 0x00000071b0507223 */ /* 0x001fe20000010070 */
[----:B------:R-:W2:Y:S01]  /*3120*/  LDL R185, [R1+0x8] ;  /* 0x0000080001b97983 */ /* 0x000ea20000100800 */
[----:B------:R-:W-:Y:S02]  /*3130*/  FADD.FTZ R176, R205, -R98 ;  /* 0x80000062cdb07221 */ /* 0x000fe40000010000 */
[----:B------:R-:W-:-:S02]  /*3140*/  FADD.FTZ R80, R206, -R80 ;  /* 0x80000050ce507221 */ /* 0x000fc40000010000 */
[----:B------:R-:W-:Y:S01]  /*3150*/  @P0 FADD.FTZ R121, R49, R121 ;  /* 0x0000007931790221 */ /* 0x000fe20000010000 */
[----:B------:R-:W-:Y:S01]  /*3160*/  IADD3.X R97, R181, c[0x0][0x174], RZ, P3, !PT ;  /* 0x00005d00b5617a10 */ /* 0x000fe20001ffe4ff */
[C---:B------:R-:W-:Y:S01]  /*3170*/  FMUL.FTZ R176, R163.reuse, R176 ;  /* 0x000000b0a3b07220 */ /* 0x040fe20000410000 */
[----:B------:R-:W3:Y:S01]  /*3180*/  LDL R206, [R1+0x14] ;  /* 0x0000140001ce7983 */ /* 0x000ee20000100800 */
[----:B------:R-:W-:Y:S02]  /*3190*/  FMUL.FTZ R177, R163, R80 ;  /* 0x00000050a3b17220 */ /* 0x000fe40000410000 */
[----:B------:R-:W-:Y:S01]  /*31a0*/  @P0 FADD.FTZ R176, R50, R176 ;  /* 0x000000b032b00221 */ /* 0x000fe20000010000 */
[----:B------:R-:W-:Y:S01]  /*31b0*/  SEL R81, R121, R73, P2 ;  /* 0x0000004979517207 */ /* 0x000fe20001000000 */
[----:B------:R-:W-:Y:S01]  /*31c0*/  @P0 FADD.FTZ R177, R51, R177 ;  /* 0x000000b133b10221 */ /* 0x000fe20000010000 */
[----:B------:R-:W-:Y:S01]  /*31d0*/  SEL R80, R120, R72, P2 ;  /* 0x0000004878507207 */ /* 0x000fe20001000000 */
[----:B------:R-:W3:Y:S01]  /*31e0*/  LDG.E.128 R96, [R96.64] ;  /* 0x0000000460607981 */ /* 0x000ee2000c1e1d00 */
[----:B------:R-:W-:-:S02]  /*31f0*/  SEL R82, R176, R74, P2 ;  /* 0x0000004ab0527207 */ /* 0x000fc40001000000 */
[C---:B------:R-:W-:Y:S01]  /*3200*/  SEL R83, R177.reuse, R75, P2 ;  /* 0x0000004bb1537207 */ /* 0x040fe20001000000 */
[-C--:B------:R-:W-:Y:S01]  /*3210*/  FMUL.FTZ R177, R177, R164.reuse ;  /* 0x000000a4b1b17220 */ /* 0x080fe20000410000 */
[----:B------:R-:W-:Y:S01]  /*3220*/  IADD3 R182, P3, R182, c[0x0][0x248], RZ ;  /* 0x00009200b6b67a10 */ /* 0x000fe20007f7e0ff */
[-C--:B------:R-:W-:Y:S01]  /*3230*/  FMUL.FTZ R120, R120, R164.reuse ;  /* 0x000000a478787220 */ /* 0x080fe20000410000 */
[----:B------:R-:W3:Y:S01]  /*3240*/  LDL R205, [R1+0x10] ;  /* 0x0000100001cd7983 */ /* 0x000ee20000100800 */
[-C--:B------:R-:W-:Y:S02]  /*3250*/  FMUL.FTZ R121, R121, R164.reuse ;  /* 0x000000a479797220 */ /* 0x080fe40000410000 */
[----:B------:R-:W-:Y:S01]  /*3260*/  FMUL.FTZ R176, R176, R164 ;  /* 0x000000a4b0b07220 */ /* 0x000fe20000410000 */
[----:B------:R4:W-:Y:S01]  /*3270*/  @P1 STG.E.128 [R84.64], R80 ;  /* 0x0000005054001986 */ /* 0x0009e2000c101d04 */
[----:B------:R-:W-:Y:S01]  /*3280*/  IADD3.X R183, R181, c[0x0][0x24c], RZ, P3, !PT ;  /* 0x00009300b5b77a10 */ /* 0x000fe20001ffe4ff */
[C---:B------:R-:W-:Y:S01]  /*3290*/  FMUL.FTZ R184, R163.reuse, R122 ;  /* 0x0000007aa3b87220 */ /* 0x040fe20000410000 */
[----:B------:R-:W-:Y:S01]  /*32a0*/  IADD3 R92, P3, R180, c[0x0][0x170], RZ ;  /* 0x00005c00b45c7a10 */ /* 0x000fe20007f7e0ff */
[----:B------:R-:W-:-:S02]  /*32b0*/  FMUL.FTZ R122, R163, R123 ;  /* 0x0000007ba37a7220 */ /* 0x000fc40000410000 */
[----:B------:R-:W3:Y:S01]  /*32c0*/  LDL R123, [R1+0x4] ;  /* 0x00000400017b7983 */ /* 0x000ee20000100800 */
[----:B----4-:R-:W-:-:S03]  /*32d0*/  FMUL.FTZ R83, R186, R177 ;  /* 0x000000b1ba537220 */ /* 0x010fc60000410000 */
[----:B------:R-:W4:Y:S01]  /*32e0*/  LDL R186, [R1+0xc] ;  /* 0x00000c0001ba7983 */ /* 0x000f220000100800 */
[----:B------:R-:W-:Y:S02]  /*32f0*/  FMUL.FTZ R80, R219, R120 ;  /* 0x00000078db507220 */ /* 0x000fe40000410000 */
[----:B------:R-:W-:Y:S02]  /*3300*/  FMUL.FTZ R81, R218, R121 ;  /* 0x00000079da517220 */ /* 0x000fe40000410000 */
[----:B------:R-:W-:Y:S01]  /*3310*/  FMUL.FTZ R82, R217, R176 ;  /* 0x000000b0d9527220 */ /* 0x000fe20000410000 */
[----:B------:R-:W-:Y:S01]  /*3320*/  @P1 IADD3 R84, P4, R180, c[0x0][0x258], RZ ;  /* 0x00009600b4541a10 */ /* 0x000fe20007f9e0ff */
[----:B------:R-:W-:-:S03]  /*3330*/  @P0 FADD.FTZ R122, R55, R122 ;  /* 0x0000007a377a0221 */ /* 0x000fc60000010000 */
[----:B------:R0:W-:Y:S01]  /*3340*/  STG.E.128 [R182.64], R80 ;  /* 0x00000050b6007986 */ /* 0x0001e2000c101d04 */
[----:B------:R-:W-:Y:S01]  /*3350*/  @P1 IADD3.X R85, R179, c[0x0][0x25c], RZ, P4, !PT ;  /* 0x00009700b3551a10 */ /* 0x000fe200027fe4ff */
[----:B0-----:R-:W-:Y:S01]  /*3360*/  FFMA.FTZ R183, R93, R113, R112 ;  /* 0x000000715db77223 */ /* 0x001fe20000010070 */
[C---:B------:R-:W-:Y:S02]  /*3370*/  IADD3.X R93, R179.reuse, c[0x0][0x174], RZ, P3, !PT ;  /* 0x00005d00b35d7a10 */ /* 0x040fe40001ffe4ff */
[----:B------:R-:W-:Y:S02]  /*3380*/  IADD3 R180, P3, R180, c[0x0][0x248], RZ ;  /* 0x00009200b4b47a10 */ /* 0x000fe40007f7e0ff */
[C---:B------:R-:W-:Y:S02]  /*3390*/  SEL R83, R122.reuse, R75, P2 ;  /* 0x0000004b7a537207 */ /* 0x040fe40001000000 */
[----:B------:R-:W-:Y:S01]  /*33a0*/  IADD3.X R181, R179, c[0x0][0x24c], RZ, P3, !PT ;  /* 0x00009300b3b57a10 */ /* 0x000fe20001ffe4ff */
[----:B------:R-:W-:-:S02]  /*33b0*/  FMUL.FTZ R179, R122, R164 ;  /* 0x000000a47ab37220 */ /* 0x000fc40000410000 */
[----:B------:R-:W4:Y:S01]  /*33c0*/  LDL R122, [R1] ;  /* 0x00000000017a7983 */ /* 0x000f220000100800 */
[----:B------:R-:W-:Y:S02]  /*33d0*/  FADD.FTZ R183, R194, -R183 ;  /* 0x800000b7c2b77221 */ /* 0x000fe40000010000 */
[C---:B------:R-:W-:Y:S02]  /*33e0*/  FMUL.FTZ R182, R163.reuse, R95 ;  /* 0x0000005fa3b67220 */ /* 0x040fe40000410000 */
[----:B------:R-:W-:Y:S01]  /*33f0*/  FMUL.FTZ R183, R163, R183 ;  /* 0x000000b7a3b77220 */ /* 0x000fe20000410000 */
[----:B------:R-:W4:Y:S01]  /*3400*/  LDG.E.128 R92, [R92.64] ;  /* 0x000000045c5c7981 */ /* 0x000f22000c1e1d00 */
[----:B------:R-:W-:Y:S02]  /*3410*/  @P0 FADD.FTZ R182, R52, R182 ;  /* 0x000000b634b60221 */ /* 0x000fe40000010000 */
[----:B------:R-:W-:Y:S02]  /*3420*/  @P0 FADD.FTZ R183, R53, R183 ;  /* 0x000000b735b70221 */ /* 0x000fe40000010000 */
[----:B------:R-:W-:-:S02]  /*3430*/  @P0 FADD.FTZ R184, R54, R184 ;  /* 0x000000b836b80221 */ /* 0x000fc40000010000 */
[-CC-:B------:R-:W-:Y:S02]  /*3440*/  FFMA.FTZ R88, R88, R113.reuse, R112.reuse ;  /* 0x0000007158587223 */ /* 0x180fe40000010070 */
[-CC-:B------:R-:W-:Y:S02]  /*3450*/  FFMA.FTZ R89, R89, R113.reuse, R112.reuse ;  /* 0x0000007159597223 */ /* 0x180fe40000010070 */
[-CC-:B------:R-:W-:Y:S02]  /*3460*/  FFMA.FTZ R90, R90, R113.reuse, R112.reuse ;  /* 0x000000715a5a7223 */ /* 0x180fe40000010070 */
[----:B------:R-:W-:Y:S01]  /*3470*/  FFMA.FTZ R91, R91, R113, R112 ;  /* 0x000000715b5b7223 */ /* 0x000fe20000010070 */
[----:B------:R-:W-:Y:S01]  /*3480*/  SEL R80, R182, R72, P2 ;  /* 0x00000048b6507207 */ /* 0x000fe20001000000 */
[----:B------:R-:W-:Y:S01]  /*3490*/  FADD.FTZ R124, R124, -R88 ;  /* 0x800000587c7c7221 */ /* 0x000fe20000010000 */
[----:B------:R-:W-:Y:S01]  /*34a0*/  SEL R81, R183, R73, P2 ;  /* 0x00000049b7517207 */ /* 0x000fe20001000000 */
[----:B------:R-:W-:Y:S01]  /*34b0*/  FADD.FTZ R125, R125, -R89 ;  /* 0x800000597d7d7221 */ /* 0x000fe20000010000 */
[----:B------:R-:W-:Y:S01]  /*34c0*/  SEL R82, R184, R74, P2 ;  /* 0x0000004ab8527207 */ /* 0x000fe20001000000 */
[----:B------:R-:W-:-:S02]  /*34d0*/  FADD.FTZ R126, R126, -R90 ;  /* 0x8000005a7e7e7221 */ /* 0x000fc40000010000 */
[----:B------:R-:W-:Y:S01]  /*34e0*/  FADD.FTZ R91, R127, -R91 ;  /* 0x8000005b7f5b7221 */ /* 0x000fe20000010000 */
[----:B------:R-:W-:Y:S01]  /*34f0*/  IADD3 R88, P3, R175, c[0x0][0x170], RZ ;  /* 0x00005c00af587a10 */ /* 0x000fe20007f7e0ff */
[-C--:B------:R-:W-:Y:S02]  /*3500*/  FMUL.FTZ R182, R182, R164.reuse ;  /* 0x000000a4b6b67220 */ /* 0x080fe40000410000 */
[-C--:B------:R-:W-:Y:S02]  /*3510*/  FMUL.FTZ R183, R183, R164.reuse ;  /* 0x000000a4b7b77220 */ /* 0x080fe40000410000 */
[----:B------:R-:W-:Y:S02]  /*3520*/  FMUL.FTZ R184, R184, R164 ;  /* 0x000000a4b8b87220 */ /* 0x000fe40000410000 */
[C---:B------:R-:W-:Y:S02]  /*3530*/  FMUL.FTZ R124, R163.reuse, R124 ;  /* 0x0000007ca37c7220 */ /* 0x040fe40000410000 */
[----:B------:R-:W-:-:S02]  /*3540*/  FMUL.FTZ R125, R163, R125 ;  /* 0x0000007da37d7220 */ /* 0x000fc40000410000 */
[C---:B------:R-:W-:Y:S02]  /*3550*/  FMUL.FTZ R126, R163.reuse, R126 ;  /* 0x0000007ea37e7220 */ /* 0x040fe40000410000 */
[----:B------:R-:W-:Y:S01]  /*3560*/  FMUL.FTZ R127, R163, R91 ;  /* 0x0000005ba37f7220 */ /* 0x000fe20000410000 */
[----:B------:R0:W-:Y:S01]  /*3570*/  @P1 STG.E.128 [R84.64], R80 ;  /* 0x0000005054001986 */ /* 0x0001e2000c101d04 */
[----:B------:R-:W-:Y:S01]  /*3580*/  IADD3.X R89, R178, c[0x0][0x174], RZ, P3, !PT ;  /* 0x00005d00b2597a10 */ /* 0x000fe20001ffe4ff */
[----:B------:R-:W-:Y:S02]  /*3590*/  @P0 FADD.FTZ R124, R56, R124 ;  /* 0x0000007c387c0221 */ /* 0x000fe40000010000 */
[----:B------:R-:W-:Y:S02]  /*35a0*/  @P0 FADD.FTZ R125, R57, R125 ;  /* 0x0000007d397d0221 */ /* 0x000fe40000010000 */
[----:B------:R-:W-:Y:S02]  /*35b0*/  @P0 FADD.FTZ R126, R58, R126 ;  /* 0x0000007e3a7e0221 */ /* 0x000fe40000010000 */
[----:B------:R-:W-:Y:S01]  /*35c0*/  @P0 FADD.FTZ R127, R59, R127 ;  /* 0x0000007f3b7f0221 */ /* 0x000fe20000010000 */
[----:B0-----:R-:W-:-:S04]  /*35d0*/  @P1 IADD3 R84, P3, R175, c[0x0][0x258], RZ ;  /* 0x00009600af541a10 */ /* 0x001fc80007f7e0ff */
[----:B------:R-:W-:Y:S01]  /*35e0*/  @P1 IADD3.X R85, R178, c[0x0][0x25c], RZ, P3, !PT ;  /* 0x00009700b2551a10 */ /* 0x000fe20001ffe4ff */
        /* <DEDUP_REMOVED lines=15> */
[----:B------:R-:W-:Y:S02]  /*36e0*/  @P0 FADD.FTZ R131, R63, R131 ;  /* 0x000000833f830221 */ /* 0x000fe40000010000 */
[-CC-:B------:R-:W-:Y:S02]  /*36f0*/  FFMA.FTZ R105, R105, R113.reuse, R112.reuse ;  /* 0x0000007169697223 */ /* 0x180fe40000010070 */
[----:B------:R-:W-:-:S02]  /*3700*/  FFMA.FTZ R106, R106, R113, R112 ;  /* 0x000000716a6a7223 */ /* 0x000fc40000010070 */
[----:B------:R-:W-:Y:S02]  /*3710*/  FFMA.FTZ R107, R107, R113, R112 ;  /* 0x000000716b6b7223 */ /* 0x000fe40000010070 */
[----:B------:R-:W-:Y:S02]  /*3720*/  FADD.FTZ R133, R133, -R105 ;  /* 0x8000006985857221 */ /* 0x000fe40000010000 */
[----:B------:R-:W-:Y:S02]  /*3730*/  FADD.FTZ R134, R134, -R106 ;  /* 0x8000006a86867221 */ /* 0x000fe40000010000 */
[----:B------:R-:W-:Y:S02]  /*3740*/  FADD.FTZ R107, R135, -R107 ;  /* 0x8000006b876b7221 */ /* 0x000fe40000010000 */
[C---:B------:R-:W-:Y:S02]  /*3750*/  FMUL.FTZ R133, R163.reuse, R133 ;  /* 0x00000085a3857220 */ /* 0x040fe40000410000 */
[----:B------:R-:W-:-:S02]  /*3760*/  FMUL.FTZ R134, R163, R134 ;  /* 0x00000086a3867220 */ /* 0x000fc40000410000 */
[----:B------:R-:W-:Y:S02]  /*3770*/  FMUL.FTZ R135, R163, R107 ;  /* 0x0000006ba3877220 */ /* 0x000fe40000410000 */
[----:B------:R-:W-:Y:S02]  /*3780*/  @P0 FADD.FTZ R133, R65, R133 ;  /* 0x0000008541850221 */ /* 0x000fe40000010000 */
[----:B------:R-:W-:Y:S02]  /*3790*/  @P0 FADD.FTZ R134, R66, R134 ;  /* 0x0000008642860221 */ /* 0x000fe40000010000 */
[----:B------:R-:W-:-:S03]  /*37a0*/  @P0 FADD.FTZ R135, R67, R135 ;  /* 0x0000008743870221 */ /* 0x000fc60000010000 */
[C---:B------:R-:W-:Y:S02]  /*37b0*/  SEL R106, R134.reuse, R74, P2 ;  /* 0x0000004a866a7207 */ /* 0x040fe40001000000 */
[C---:B------:R-:W-:Y:S01]  /*37c0*/  SEL R107, R135.reuse, R75, P2 ;  /* 0x0000004b876b7207 */ /* 0x040fe20001000000 */
[-C--:B------:R-:W-:Y:S02]  /*37d0*/  FMUL.FTZ R134, R134, R164.reuse ;  /* 0x000000a486867220 */ /* 0x080fe40000410000 */
[----:B------:R-:W-:Y:S02]  /*37e0*/  FMUL.FTZ R135, R135, R164 ;  /* 0x000000a487877220 */ /* 0x000fe40000410000 */
[----:B--2---:R-:W-:Y:S02]  /*37f0*/  FMUL.FTZ R83, R185, R179 ;  /* 0x000000b3b9537220 */ /* 0x004fe40000410000 */
[----:B---3--:R-:W-:Y:S02]  /*3800*/  FMUL.FTZ R80, R206, R182 ;  /* 0x000000b6ce507220 */ /* 0x008fe40000410000 */
[----:B------:R-:W-:-:S02]  /*3810*/  FMUL.FTZ R81, R205, R183 ;  /* 0x000000b7cd517220 */ /* 0x000fc40000410000 */
[----:B----4-:R-:W-:-:S05]  /*3820*/  FMUL.FTZ R82, R186, R184 ;  /* 0x000000b8ba527220 */ /* 0x010fca0000410000 */
[----:B------:R0:W-:Y:S04]  /*3830*/  STG.E.128 [R180.64], R80 ;  /* 0x00000050b4007986 */ /* 0x0001e8000c101d04 */
[----:B------:R-:W2:Y:S01]  /*3840*/  LDG.E.128 R88, [R88.64] ;  /* 0x0000000458587981 */ /* 0x000ea2000c1e1d00 */
[----:B0-----:R-:W-:Y:S02]  /*3850*/  SEL R80, R124, R72, P2 ;  /* 0x000000487c507207 */ /* 0x001fe40001000000 */
[----:B------:R-:W-:Y:S02]  /*3860*/  SEL R81, R125, R73, P2 ;  /* 0x000000497d517207 */ /* 0x000fe40001000000 */
[----:B------:R-:W-:Y:S02]  /*3870*/  SEL R82, R126, R74, P2 ;  /* 0x0000004a7e527207 */ /* 0x000fe40001000000 */
[----:B------:R-:W-:Y:S01]  /*3880*/  SEL R83, R127, R75, P2 ;  /* 0x0000004b7f537207 */ /* 0x000fe20001000000 */
[----:B------:R-:W-:-:S02]  /*3890*/  FMUL.FTZ R124, R124, R164 ;  /* 0x000000a47c7c7220 */ /* 0x000fc40000410000 */
[-C--:B------:R-:W-:Y:S02]  /*38a0*/  FMUL.FTZ R125, R125, R164.reuse ;  /* 0x000000a47d7d7220 */ /* 0x080fe40000410000 */
[----:B------:R0:W-:Y:S01]  /*38b0*/  @P1 STG.E.128 [R84.64], R80 ;  /* 0x0000005054001986 */ /* 0x0001e2000c101d04 */
[-C--:B------:R-:W-:Y:S02]  /*38c0*/  FMUL.FTZ R126, R126, R164.reuse ;  /* 0x000000a47e7e7220 */ /* 0x080fe40000410000 */
[----:B------:R-:W-:Y:S01]  /*38d0*/  FMUL.FTZ R127, R127, R164 ;  /* 0x000000a47f7f7220 */ /* 0x000fe20000410000 */
[----:B0-----:R-:W-:Y:S01]  /*38e0*/  IADD3 R84, P3, R175, c[0x0][0x248], RZ ;  /* 0x00009200af547a10 */ /* 0x001fe20007f7e0ff */
[----:B------:R-:W-:Y:S02]  /*38f0*/  FMUL.FTZ R80, R123, R124 ;  /* 0x0000007c7b507220 */ /* 0x000fe40000410000 */
[----:B------:R-:W-:Y:S01]  /*3900*/  FMUL.FTZ R81, R122, R125 ;  /* 0x0000007d7a517220 */ /* 0x000fe20000410000 */
[----:B------:R-:W-:Y:S01]  /*3910*/  IADD3.X R85, R178, c[0x0][0x24c], RZ, P3, !PT ;  /* 0x00009300b2557a10 */ /* 0x000fe20001ffe4ff */
[----:B------:R-:W-:-:S02]  /*3920*/  FMUL.FTZ R82, R252, R126 ;  /* 0x0000007efc527220 */ /* 0x000fc40000410000 */
[----:B------:R-:W-:-:S05]  /*3930*/  FMUL.FTZ R83, R251, R127 ;  /* 0x0000007ffb537220 */ /* 0x000fca0000410000 */
[----:B------:R0:W-:Y:S02]  /*3940*/  STG.E.128 [R84.64], R80 ;  /* 0x0000005054007986 */ /* 0x0001e4000c101d04 */
[----:B0-----:R-:W-:-:S04]  /*3950*/  IADD3 R84, P3, R173, c[0x0][0x170], RZ ;  /* 0x00005c00ad547a10 */ /* 0x001fc80007f7e0ff */
[----:B------:R-:W-:Y:S02]  /*3960*/  IADD3.X R85, R174, c[0x0][0x174], RZ, P3, !PT ;  /* 0x00005d00ae557a10 */ /* 0x000fe40001ffe4ff */
[----:B------:R-:W-:Y:S02]  /*3970*/  @P1 IADD3 R114, P3, R173, c[0x0][0x258], RZ ;  /* 0x00009600ad721a10 */ /* 0x000fe40007f7e0ff */
[----:B------:R-:W-:Y:S02]  /*3980*/  SEL R80, R128, R72, P2 ;  /* 0x0000004880507207 */ /* 0x000fe40001000000 */
[----:B------:R-:W-:Y:S01]  /*3990*/  @P1 IADD3.X R115, R174, c[0x0][0x25c], RZ, P3, !PT ;  /* 0x00009700ae731a10 */ /* 0x000fe20001ffe4ff */
[----:B------:R-:W3:Y:S01]  /*39a0*/  LDG.E.128 R84, [R84.64] ;  /* 0x0000000454547981 */ /* 0x000ee2000c1e1d00 */
[----:B------:R-:W-:Y:S02]  /*39b0*/  SEL R81, R129, R73, P2 ;  /* 0x0000004981517207 */ /* 0x000fe40001000000 */
[----:B------:R-:W-:-:S02]  /*39c0*/  SEL R82, R130, R74, P2 ;  /* 0x0000004a82527207 */ /* 0x000fc40001000000 */
[----:B------:R-:W-:-:S05]  /*39d0*/  SEL R83, R131, R75, P2 ;  /* 0x0000004b83537207 */ /* 0x000fca0001000000 */
[----:B------:R0:W-:Y:S01]  /*39e0*/  @P1 STG.E.128 [R114.64], R80 ;  /* 0x0000005072001986 */ /* 0x0001e2000c101d04 */
[-C--:B------:R-:W-:Y:S02]  /*39f0*/  FMUL.FTZ R128, R128, R164.reuse ;  /* 0x000000a480807220 */ /* 0x080fe40000410000 */
[-C--:B------:R-:W-:Y:S02]  /*3a00*/  FMUL.FTZ R129, R129, R164.reuse ;  /* 0x000000a481817220 */ /* 0x080fe40000410000 */
[-C--:B------:R-:W-:Y:S02]  /*3a10*/  FMUL.FTZ R130, R130, R164.reuse ;  /* 0x000000a482827220 */ /* 0x080fe40000410000 */
[----:B------:R-:W-:Y:S02]  /*3a20*/  FMUL.FTZ R131, R131, R164 ;  /* 0x000000a483837220 */ /* 0x000fe40000410000 */
[----:B0-----:R-:W-:Y:S01]  /*3a30*/  FFMA.FTZ R80, R104, R113, R112 ;  /* 0x0000007168507223 */ /* 0x001fe20000010070 */
[----:B------:R-:W-:-:S03]  /*3a40*/  IADD3 R104, P3, R173, c[0x0][0x248], RZ ;  /* 0x00009200ad687a10 */ /* 0x000fc60007f7e0ff */
[----:B------:R-:W-:Y:S01]  /*3a50*/  FADD.FTZ R132, R132, -R80 ;  /* 0x8000005084847221 */ /* 0x000fe20000010000 */
[----:B------:R-:W-:Y:S02]  /*3a60*/  IADD3.X R105, R174, c[0x0][0x24c], RZ, P3, !PT ;  /* 0x00009300ae697a10 */ /* 0x000fe40001ffe4ff */
[----:B------:R-:W-:Y:S01]  /*3a70*/  IADD3 R114, P3, R171, c[0x0][0x170], RZ ;  /* 0x00005c00ab727a10 */ /* 0x000fe20007f7e0ff */
[----:B------:R-:W-:Y:S02]  /*3a80*/  FMUL.FTZ R132, R163, R132 ;  /* 0x00000084a3847220 */ /* 0x000fe40000410000 */
[----:B------:R-:W-:Y:S01]  /*3a90*/  FMUL.FTZ R80, R250, R128 ;  /* 0x00000080fa507220 */ /* 0x000fe20000410000 */
[----:B------:R-:W-:Y:S01]  /*3aa0*/  IADD3.X R115, R172, c[0x0][0x174], RZ, P3, !PT ;  /* 0x00005d00ac737a10 */ /* 0x000fe20001ffe4ff */
[----:B------:R-:W-:Y:S02]  /*3ab0*/  FMUL.FTZ R81, R249, R129 ;  /* 0x00000081f9517220 */ /* 0x000fe40000410000 */
[----:B------:R-:W-:-:S02]  /*3ac0*/  FMUL.FTZ R82, R248, R130 ;  /* 0x00000082f8527220 */ /* 0x000fc40000410000 */
[----:B------:R-:W-:Y:S01]  /*3ad0*/  FMUL.FTZ R83, R247, R131 ;  /* 0x00000083f7537220 */ /* 0x000fe20000410000 */
[----:B------:R-:W-:Y:S01]  /*3ae0*/  @P1 IADD3 R122, P3, R171, c[0x0][0x258], RZ ;  /* 0x00009600ab7a1a10 */ /* 0x000fe20007f7e0ff */
[----:B------:R-:W-:-:S03]  /*3af0*/  @P0 FADD.FTZ R132, R64, R132 ;  /* 0x0000008440840221 */ /* 0x000fc60000010000 */
[----:B------:R0:W-:Y:S01]  /*3b00*/  STG.E.128 [R104.64], R80 ;  /* 0x0000005068007986 */ /* 0x0001e2000c101d04 */
[----:B------:R-:W-:Y:S02]  /*3b10*/  @P1 IADD3.X R123, R172, c[0x0][0x25c], RZ, P3, !PT ;  /* 0x00009700ac7b1a10 */ /* 0x000fe40001ffe4ff */
[C---:B0-----:R-:W-:Y:S01]  /*3b20*/  SEL R104, R132.reuse, R72, P2 ;  /* 0x0000004884687207 */ /* 0x041fe20001000000 */
[----:B------:R0:W4:Y:S01]  /*3b30*/  LDG.E.128 R80, [R114.64] ;  /* 0x0000000472507981 */ /* 0x000122000c1e1d00 */
[C---:B------:R-:W-:Y:S01]  /*3b40*/  SEL R105, R133.reuse, R73, P2 ;  /* 0x0000004985697207 */ /* 0x040fe20001000000 */
[-C--:B------:R-:W-:Y:S02]  /*3b50*/  FMUL.FTZ R132, R132, R164.reuse ;  /* 0x000000a484847220 */ /* 0x080fe40000410000 */
[----:B------:R-:W-:Y:S02]  /*3b60*/  FMUL.FTZ R133, R133, R164 ;  /* 0x000000a485857220 */ /* 0x000fe40000410000 */
[----:B------:R1:W-:Y:S01]  /*3b70*/  @P1 STG.E.128 [R122.64], R104 ;  /* 0x000000687a001986 */ /* 0x0003e2000c101d04 */
[----:B0-----:R-:W-:-:S04]  /*3b80*/  IADD3 R114, P3, R171, c[0x0][0x248], RZ ;  /* 0x00009200ab727a10 */ /* 0x001fc80007f7e0ff */
[----:B------:R-:W-:Y:S02]  /*3b90*/  IADD3.X R115, R172, c[0x0][0x24c], RZ, P3, !PT ;  /* 0x00009300ac737a10 */ /* 0x000fe40001ffe4ff */
[----:B-1----:R-:W-:Y:S01]  /*3ba0*/  IADD3 R122, P4, R161, c[0x0][0x170], RZ ;  /* 0x00005c00a17a7a10 */ /* 0x002fe20007f9e0ff */
[----:B------:R-:W-:Y:S02]  /*3bb0*/  FMUL.FTZ R104, R246, R132 ;  /* 0x00000084f6687220 */ /* 0x000fe40000410000 */
[----:B------:R-:W-:Y:S01]  /*3bc0*/  FMUL.FTZ R105, R245, R133 ;  /* 0x00000085f5697220 */ /* 0x000fe20000410000 */
[----:B------:R-:W-:Y:S01]  /*3bd0*/  IADD3.X R123, R162, c[0x0][0x174], RZ, P4, !PT ;  /* 0x00005d00a27b7a10 */ /* 0x000fe200027fe4ff */
[----:B------:R-:W-:Y:S02]  /*3be0*/  FMUL.FTZ R106, R244, R134 ;  /* 0x00000086f46a7220 */ /* 0x000fe40000410000 */
[----:B------:R-:W-:-:S05]  /*3bf0*/  FMUL.FTZ R107, R232, R135 ;  /* 0x00000087e86b7220 */ /* 0x000fca0000410000 */
[----:B------:R0:W-:Y:S04]  /*3c00*/  STG.E.128 [R114.64], R104 ;  /* 0x0000006872007986 */ /* 0x0001e8000c101d04 */
[----:B0-----:R-:W4:Y:S01]  /*3c10*/  LDG.E.128 R104, [R122.64] ;  /* 0x000000047a687981 */ /* 0x001f22000c1e1d00 */
        /* <DEDUP_REMOVED lines=14> */
[----:B------:R-:W-:Y:S02]  /*3d00*/  @P0 FADD.FTZ R110, R70, R110 ;  /* 0x0000006e466e0221 */ /* 0x000fe40000010000 */
[----:B------:R-:W-:Y:S01]  /*3d10*/  @P0 FADD.FTZ R111, R71, R111 ;  /* 0x0000006f476f0221 */ /* 0x000fe20000010000 */
[----:B------:R-:W-:Y:S01]  /*3d20*/  SEL R72, R108, R72, P2 ;  /* 0x000000486c487207 */ /* 0x000fe20001000000 */
[----:B------:R-:W-:Y:S01]  /*3d30*/  FFMA.FTZ R197, R120, R96, R197 ;  /* 0x0000006078c57223 */ /* 0x000fe200000100c5 */
[----:B------:R-:W-:Y:S01]  /*3d40*/  @P1 IADD3 R96, P3, R161, c[0x0][0x258], RZ ;  /* 0x00009600a1601a10 */ /* 0x000fe20007f7e0ff */
[----:B------:R-:W-:Y:S01]  /*3d50*/  FFMA.FTZ R198, R99, R177, R198 ;  /* 0x000000b163c67223 */ /* 0x000fe200000100c6 */
[----:B------:R-:W-:Y:S01]  /*3d60*/  SEL R73, R109, R73, P2 ;  /* 0x000000496d497207 */ /* 0x000fe20001000000 */
[----:B------:R-:W-:Y:S01]  /*3d70*/  FFMA.FTZ R201, R182, R92, R201 ;  /* 0x0000005cb6c97223 */ /* 0x000fe200000100c9 */
[----:B------:R-:W-:Y:S01]  /*3d80*/  SEL R74, R110, R74, P2 ;  /* 0x0000004a6e4a7207 */ /* 0x000fe20001000000 */
[-C--:B------:R-:W-:Y:S01]  /*3d90*/  FMUL.FTZ R108, R108, R164.reuse ;  /* 0x000000a46c6c7220 */ /* 0x080fe20000410000 */
[----:B------:R-:W-:Y:S01]  /*3da0*/  IADD3 R92, P4, R161, c[0x0][0x248], RZ ;  /* 0x00009200a15c7a10 */ /* 0x000fe20007f9e0ff */
[----:B------:R-:W-:-:S02]  /*3db0*/  FMUL.FTZ R109, R109, R164 ;  /* 0x000000a46d6d7220 */ /* 0x000fc40000410000 */
[-C--:B------:R-:W-:Y:S02]  /*3dc0*/  FMUL.FTZ R110, R110, R164.reuse ;  /* 0x000000a46e6e7220 */ /* 0x080fe40000410000 */
[C---:B------:R-:W-:Y:S01]  /*3dd0*/  FMUL.FTZ R99, R111.reuse, R164 ;  /* 0x000000a46f637220 */ /* 0x040fe20000410000 */
[----:B------:R-:W-:Y:S01]  /*3de0*/  SEL R75, R111, R75, P2 ;  /* 0x0000004b6f4b7207 */ /* 0x000fe20001000000 */
[----:B------:R-:W-:Y:S01]  /*3df0*/  FFMA.FTZ R196, R97, R121, R196 ;  /* 0x0000007961c47223 */ /* 0x000fe200000100c4 */
[----:B------:R-:W-:Y:S01]  /*3e00*/  @P1 IADD3.X R97, R162, c[0x0][0x25c], RZ, P3, !PT ;  /* 0x00009700a2611a10 */ /* 0x000fe20001ffe4ff */
[----:B------:R-:W-:Y:S02]  /*3e10*/  FFMA.FTZ R189, R78, R76, R189 ;  /* 0x0000004c4ebd7223 */ /* 0x000fe400000100bd */
[----:B------:R-:W-:Y:S02]  /*3e20*/  FFMA.FTZ R188, R79, R77, R188 ;  /* 0x0000004d4fbc7223 */ /* 0x000fe400000100bc */
[----:B------:R-:W-:Y:S01]  /*3e30*/  FFMA.FTZ R200, R93, R183, R200 ;  /* 0x000000b75dc87223 */ /* 0x000fe200000100c8 */
[----:B------:R-:W-:Y:S01]  /*3e40*/  IADD3.X R93, R162, c[0x0][0x24c], RZ, P4, !PT ;  /* 0x00009300a25d7a10 */ /* 0x000fe200027fe4ff */
[----:B------:R-:W-:-:S02]  /*3e50*/  FMUL.FTZ R76, R231, R108 ;  /* 0x0000006ce74c7220 */ /* 0x000fc40000410000 */
[----:B------:R-:W-:Y:S02]  /*3e60*/  FMUL.FTZ R77, R230, R109 ;  /* 0x0000006de64d7220 */ /* 0x000fe40000410000 */
[----:B------:R-:W-:Y:S02]  /*3e70*/  FMUL.FTZ R78, R229, R110 ;  /* 0x0000006ee54e7220 */ /* 0x000fe40000410000 */
[----:B------:R-:W-:Y:S01]  /*3e80*/  FMUL.FTZ R79, R228, R99 ;  /* 0x00000063e44f7220 */ /* 0x000fe20000410000 */
[----:B------:R-:W-:Y:S01]  /*3e90*/  MOV R114, c[0x0][0x160] ;  /* 0x0000580000727a02 */ /* 0x000fe20000000f00 */
[----:B------:R0:W-:Y:S03]  /*3ea0*/  @P1 STG.E.128 [R96.64], R72 ;  /* 0x0000004860001986 */ /* 0x0001e6000c101d04 */
[----:B------:R-:W-:Y:S01]  /*3eb0*/  LEA R160, R114, R160, 0x2 ;  /* 0x000000a072a07211 */ /* 0x000fe200078e10ff */
[----:B------:R0:W-:Y:S03]  /*3ec0*/  STG.E.128 [R92.64], R76 ;  /* 0x0000004c5c007986 */ /* 0x0001e6000c101d04 */
[----:B------:R-:W-:Y:S01]  /*3ed0*/  ISETP.GE.AND P0, PT, R160, c[0x0][0x164], PT ;  /* 0x00005900a0007a0c */ /* 0x000fe20003f06270 */
[----:B------:R-:W-:-:S02]  /*3ee0*/  FFMA.FTZ R191, R116, R100, R191 ;  /* 0x0000006474bf7223 */ /* 0x000fc400000100bf */
[----:B------:R-:W-:Y:S02]  /*3ef0*/  FFMA.FTZ R190, R101, R117, R190 ;  /* 0x0000007565be7223 */ /* 0x000fe400000100be */
[----:B------:R-:W-:Y:S02]  /*3f00*/  FFMA.FTZ R195, R102, R118, R195 ;  /* 0x0000007666c37223 */ /* 0x000fe400000100c3 */
[----:B------:R-:W-:Y:S02]  /*3f10*/  FFMA.FTZ R192, R103, R119, R192 ;  /* 0x0000007767c07223 */ /* 0x000fe400000100c0 */
[----:B------:R-:W-:Y:S02]  /*3f20*/  FFMA.FTZ R199, R98, R176, R199 ;  /* 0x000000b062c77223 */ /* 0x000fe400000100c7 */
[----:B------:R-:W-:Y:S02]  /*3f30*/  FFMA.FTZ R203, R94, R184, R203 ;  /* 0x000000b85ecb7223 */ /* 0x000fe400000100cb */
[----:B------:R-:W-:-:S02]  /*3f40*/  FFMA.FTZ R202, R95, R179, R202 ;  /* 0x000000b35fca7223 */ /* 0x000fc400000100ca */
[----:B--2---:R-:W-:Y:S02]  /*3f50*/  FFMA.FTZ R207, R124, R88, R207 ;  /* 0x000000587ccf7223 */ /* 0x004fe400000100cf */
[----:B------:R-:W-:Y:S02]  /*3f60*/  FFMA.FTZ R204, R89, R125, R204 ;  /* 0x0000007d59cc7223 */ /* 0x000fe400000100cc */
[----:B------:R-:W-:Y:S02]  /*3f70*/  FFMA.FTZ R209, R90, R126, R209 ;  /* 0x0000007e5ad17223 */ /* 0x000fe400000100d1 */
[----:B------:R-:W-:Y:S02]  /*3f80*/  FFMA.FTZ R208, R91, R127, R208 ;  /* 0x0000007f5bd07223 */ /* 0x000fe400000100d0 */
[----:B---3--:R-:W-:Y:S02]  /*3f90*/  FFMA.FTZ R211, R128, R84, R211 ;  /* 0x0000005480d37223 */ /* 0x008fe400000100d3 */
[----:B------:R-:W-:-:S02]  /*3fa0*/  FFMA.FTZ R210, R85, R129, R210 ;  /* 0x0000008155d27223 */ /* 0x000fc400000100d2 */
[----:B------:R-:W-:Y:S02]  /*3fb0*/  FFMA.FTZ R213, R86, R130, R213 ;  /* 0x0000008256d57223 */ /* 0x000fe400000100d5 */
[----:B------:R-:W-:Y:S02]  /*3fc0*/  FFMA.FTZ R212, R87, R131, R212 ;  /* 0x0000008357d47223 */ /* 0x000fe400000100d4 */
[----:B----4-:R-:W-:Y:S02]  /*3fd0*/  FFMA.FTZ R215, R132, R80, R215 ;  /* 0x0000005084d77223 */ /* 0x010fe400000100d7 */
[----:B------:R-:W-:Y:S02]  /*3fe0*/  FFMA.FTZ R214, R81, R133, R214 ;  /* 0x0000008551d67223 */ /* 0x000fe400000100d6 */
[----:B------:R-:W-:Y:S02]  /*3ff0*/  FFMA.FTZ R221, R82, R134, R221 ;  /* 0x0000008652dd7223 */ /* 0x000fe400000100dd */
[----:B------:R-:W-:-:S02]  /*4000*/  FFMA.FTZ R216, R83, R135, R216 ;  /* 0x0000008753d87223 */ /* 0x000fc400000100d8 */
[----:B------:R-:W-:Y:S02]  /*4010*/  FFMA.FTZ R225, R108, R104, R225 ;  /* 0x000000686ce17223 */ /* 0x000fe400000100e1 */
[----:B------:R-:W-:Y:S02]  /*4020*/  FFMA.FTZ R222, R105, R109, R222 ;  /* 0x0000006d69de7223 */ /* 0x000fe400000100de */
[----:B------:R-:W-:Y:S02]  /*4030*/  FFMA.FTZ R227, R106, R110, R227 ;  /* 0x0000006e6ae37223 */ /* 0x000fe400000100e3 */
[----:B------:R-:W-:Y:S01]  /*4040*/  FFMA.FTZ R226, R107, R99, R226 ;  /* 0x000000636be27223 */ /* 0x000fe200000100e2 */
[----:B0-----:R-:W-:Y:S01]  /*4050*/  @P0 CALL.REL.NOINC `(.L_x_10191) ;  /* 0x0000001000000944 */ /* 0x001fe20003c00000 */
[----:B------:R-:W-:Y:S05]  /*4060*/  BRA `(.L_x_10192) ;  /* 0xffffd13000007947 */ /* 0x000fea000383ffff */
.L_x_10191:
[----:B------:R-:W-:Y:S05]  /*4070*/  BSYNC B1 ;  /* 0x0000000000017941 */ /* 0x000fea0003800000 */
.L_x_10188:
        /* <DEDUP_REMOVED lines=70> */
.L_x_10187:
[----:B------:R-:W-:Y:S05]  /*44e0*/  BSYNC B0 ;  /* 0x0000000000007941 */ /* 0x000fea0003800000 */
.L_x_10185:
[----:B------:R-:W0:Y:S01]  /*44f0*/  S2R R99, SR_TID.X ;  /* 0x0000000000637919 */ /* 0x000e220000002100 */
[----:B------:R-:W-:Y:S01]  /*4500*/  WARPSYNC 0xffffffff ;  /* 0xffffffff00007948 */ /* 0x000fe20003800000 */
[----:B0-----:R-:W-:Y:S02]  /*4510*/  SHF.R.U32.HI R0, RZ, 0x5, R99 ;  /* 0x00000005ff007819 */ /* 0x001fe40000011663 */
        /* <DEDUP_REMOVED lines=82> */
[----:B0-----:R-:W-:-:S03]  /*4a40*/  FADD.FTZ R9, R3, R90 ;  /* 0x0000005a03097221 */ /* 0x001fc60000010000 */
[----:B------:R0:W-:Y:S04]  /*4a50*/  STS.128 [R0.X16+0xe00], R28 ;  /* 0x000e001c00007388 */ /* 0x0001e8000000cc00 */
        /* <DEDUP_REMOVED lines=73> */
[----:B------:R-:W-:Y:S01]  /*4ef0*/  STS.128 [R0.X16], R32 ;  /* 0x0000002000007388 */ /* 0x000fe2000000cc00 */
[----:B------:R-:W-:Y:S02]  /*4f00*/  FADD.FTZ R19, R7, R24 ;  /* 0x0000001807137221 */ /* 0x000fe40000010000 */
[----:B------:R-:W-:Y:S01]  /*4f10*/  IADD3.X R7, R30, c[0x0][0x244], RZ, P0, !PT ;  /* 0x000091001e077a10 */ /* 0x000fe200007fe4ff */
[----:B------:R-:W-:Y:S01]  /*4f20*/  STS.128 [R0.X16+0x200], R52 ;  /* 0x0002003400007388 */ /* 0x000fe2000000cc00 */
[----:B------:R-:W-:-:S03]  /*4f30*/  FADD.FTZ R27, R8, R27 ;  /* 0x0000001b081b7221 */ /* 0x000fc60000010000 */
[----:B------:R-:W-:Y:S01]  /*4f40*/  STS.128 [R0.X16+0x400], R56 ;  /* 0x0004003800007388 */ /* 0x000fe2000000cc00 */
[----:B------:R-:W-:-:S03]  /*4f50*/  FADD.FTZ R15, R15, R26 ;  /* 0x0000001a0f0f7221 */ /* 0x000fc60000010000 */
[----:B------:R-:W-:Y:S01]  /*4f60*/  STS.128 [R0.X16+0x600], R60 ;  /* 0x0006003c00007388 */ /* 0x000fe2000000cc00 */
[----:B------:R-:W-:-:S03]  /*4f70*/  FADD.FTZ R29, R12, R29 ;  /* 0x0000001d0c1d7221 */ /* 0x000fc60000010000 */
        /* <DEDUP_REMOVED lines=94> */
.L_x_10189:
[----:B------:R-:W-:Y:S01]  /*5560*/  HFMA2.MMA R78, -RZ, RZ, 0, 5.9604644775390625e-08 ;  /* 0x00000001ff4e7435 */ /* 0x000fe200000001ff */
[----:B------:R-:W-:-:S02]  /*5570*/  MOV R77, R112 ;  /* 0x00000070004d7202 */ /* 0x000fc40000000f00 */
[----:B------:R-:W-:Y:S02]  /*5580*/  MOV R118, 0x1f ;  /* 0x0000001f00767802 */ /* 0x000fe40000000f00 */
[----:B------:R-:W-:Y:S02]  /*5590*/  MOV R117, 0xffffffff ;  /* 0xffffffff00757802 */ /* 0x000fe40000000f00 */
[----:B------:R-:W-:Y:S02]  /*55a0*/  MOV R76, 0x55c0 ;  /* 0x000055c0004c7802 */ /* 0x000fe40000000f00 */
[----:B-----5:R-:W-:Y:S05]  /*55b0*/  CALL.REL.NOINC `($__internal_165_$__cuda_sm70_shflsync_bfly_p) ;  /* 0x0000046000007944 */ /* 0x020fea0003c00000 */
[----:B-1----:R-:W-:Y:S01]  /*55c0*/  MOV R79, R78 ;  /* 0x0000004e004f7202 */ /* 0x002fe20000000f00 */
[----:B------:R-:W-:Y:S05]  /*55d0*/  BRA `(.L_x_10193) ;  /* 0xffffd2d000007947 */ /* 0x000fea000383ffff */
.L_x_10190:
[----:B------:R-:W-:Y:S01]  /*55e0*/  HFMA2.MMA R78, -RZ, RZ, 0, 5.9604644775390625e-08 ;  /* 0x00000001ff4e7435 */ /* 0x000fe200000001ff */
[----:B------:R-:W-:Y:S02]  /*55f0*/  MOV R77, R113 ;  /* 0x00000071004d7202 */ /* 0x000fe40000000f00 */
[----:B------:R-:W-:Y:S02]  /*5600*/  MOV R118, 0x1f ;  /* 0x0000001f00767802 */ /* 0x000fe40000000f00 */
[----:B------:R-:W-:-:S02]  /*5610*/  MOV R117, 0xffffffff ;  /* 0xffffffff00757802 */ /* 0x000fc40000000f00 */
[----:B------:R-:W-:Y:S02]  /*5620*/  MOV R76, 0x5640 ;  /* 0x00005640004c7802 */ /* 0x000fe40000000f00 */
[----:B01---5:R-:W-:Y:S05]  /*5630*/  CALL.REL.NOINC `($__internal_165_$__cuda_sm70_shflsync_bfly_p) ;  /* 0x000003e000007944 */ /* 0x023fea0003c00000 */
[----:B------:R-:W-:Y:S01]  /*5640*/  FADD.FTZ R112, R112, R79 ;  /* 0x0000004f70707221 */ /* 0x000fe20000010000 */
[----:B------:R-:W-:Y:S01]  /*5650*/  MOV R118, 0x1f ;  /* 0x0000001f00767802 */ /* 0x000fe20000000f00 */
[----:B-1----:R-:W-:Y:S01]  /*5660*/  FADD.FTZ R113, R113, R78 ;  /* 0x0000004e71717221 */ /* 0x002fe20000010000 */
[----:B------:R-:W-:Y:S01]  /*5670*/  HFMA2.MMA R78, -RZ, RZ, 0, 1.1920928955078125e-07 ;  /* 0x00000002ff4e7435 */ /* 0x000fe200000001ff */
[----:B------:R-:W-:Y:S02]  /*5680*/  MOV R117, 0xffffffff ;  /* 0xffffffff00757802 */ /* 0x000fe40000000f00 */
[----:B------:R-:W-:Y:S02]  /*5690*/  MOV R77, R112 ;  /* 0x00000070004d7202 */ /* 0x000fe40000000f00 */
[----:B------:R-:W-:Y:S02]  /*56a0*/  MOV R76, 0x56c0 ;  /* 0x000056c0004c7802 */ /* 0x000fe40000000f00 */
[----:B------:R-:W-:Y:S05]  /*56b0*/  CALL.REL.NOINC `($__internal_165_$__cuda_sm70_shflsync_bfly_p) ;  /* 0x0000036000007944 */ /* 0x000fea0003c00000 */
[----:B-1----:R-:W-:Y:S01]  /*56c0*/  MOV R79, R78 ;  /* 0x0000004e004f7202 */ /* 0x002fe20000000f00 */
[----:B------:R-:W-:Y:S01]  /*56d0*/  HFMA2.MMA R78, -RZ, RZ, 0, 1.1920928955078125e-07 ;  /* 0x00000002ff4e7435 */ /* 0x000fe200000001ff */
[----:B------:R-:W-:-:S02]  /*56e0*/  MOV R77, R113 ;  /* 0x00000071004d7202 */ /* 0x000fc40000000f00 */
[----:B------:R-:W-:Y:S02]  /*56f0*/  MOV R118, 0x1f ;  /* 0x0000001f00767802 */ /* 0x000fe40000000f00 */
[----:B------:R-:W-:Y:S02]  /*5700*/  MOV R117, 0xffffffff ;  /* 0xffffffff00757802 */ /* 0x000fe40000000f00 */
[----:B------:R-:W-:Y:S02]  /*5710*/  MOV R76, 0x5730 ;  /* 0x00005730004c7802 */ /* 0x000fe40000000f00 */
[----:B------:R-:W-:Y:S05]  /*5720*/  CALL.REL.NOINC `($__internal_165_$__cuda_sm70_shflsync_bfly_p) ;  /* 0x000002f000007944 */ /* 0x000fea0003c00000 */
[----:B------:R-:W-:Y:S01]  /*5730*/  FADD.FTZ R112, R79, R112 ;  /* 0x000000704f707221 */ /* 0x000fe20000010000 */
[----:B------:R-:W-:Y:S01]  /*5740*/  MOV R118, 0x1f ;  /* 0x0000001f00767802 */ /* 0x000fe20000000f00 */
[----:B-1----:R-:W-:Y:S01]  /*5750*/  FADD.FTZ R113, R113, R78 ;  /* 0x0000004e71717221 */ /* 0x002fe20000010000 */
[----:B------:R-:W-:Y:S01]  /*5760*/  HFMA2.MMA R78, -RZ, RZ, 0, 2.384185791015625e-07 ;  /* 0x00000004ff4e7435 */ /* 0x000fe200000001ff */
[----:B------:R-:W-:Y:S02]  /*5770*/  MOV R117, 0xffffffff ;  /* 0xffffffff00757802 */ /* 0x000fe40000000f00 */
[----:B------:R-:W-:-:S02]  /*5780*/  MOV R77, R112 ;  /* 0x00000070004d7202 */ /* 0x000fc40000000f00 */
[----:B------:R-:W-:Y:S02]  /*5790*/  MOV R76, 0x57b0 ;  /* 0x000057b0004c7802 */ /* 0x000fe40000000f00 */
[----:B------:R-:W-:Y:S05]  /*57a0*/  CALL.REL.NOINC `($__internal_165_$__cuda_sm70_shflsync_bfly_p) ;  /* 0x0000027000007944 */ /* 0x000fea0003c00000 */
[----:B-1----:R-:W-:Y:S01]  /*57b0*/  MOV R79, R78 ;  /* 0x0000004e004f7202 */ /* 0x002fe20000000f00 */
[----:B------:R-:W-:Y:S01]  /*57c0*/  HFMA2.MMA R78, -RZ, RZ, 0, 2.384185791015625e-07 ;  /* 0x00000004ff4e7435 */ /* 0x000fe200000001ff */
[----:B------:R-:W-:Y:S02]  /*57d0*/  MOV R77, R113 ;  /* 0x00000071004d7202 */ /* 0x000fe40000000f00 */
[----:B------:R-:W-:Y:S02]  /*57e0*/  MOV R118, 0x1f ;  /* 0x0000001f00767802 */ /* 0x000fe40000000f00 */
[----:B------:R-:W-:Y:S02]  /*57f0*/  MOV R117, 0xffffffff ;  /* 0xffffffff00757802 */ /* 0x000fe40000000f00 */
[----:B------:R-:W-:Y:S02]  /*5800*/  MOV R76, 0x5820 ;  /* 0x00005820004c7802 */ /* 0x000fe40000000f00 */
[----:B------:R-:W-:Y:S05]  /*5810*/  CALL.REL.NOINC `($__internal_165_$__cuda_sm70_shflsync_bfly_p) ;  /* 0x0000020000007944 */ /* 0x000fea0003c00000 */
[----:B------:R-:W-:Y:S01]  /*5820*/  FADD.FTZ R112, R79, R112 ;  /* 0x000000704f707221 */ /* 0x000fe20000010000 */
[----:B------:R-:W-:Y:S01]  /*5830*/  MOV R118, 0x1f ;  /* 0x0000001f00767802 */ /* 0x000fe20000000f00 */
[----:B-1----:R-:W-:Y:S01]  /*5840*/  FADD.FTZ R113, R113, R78 ;  /* 0x0000004e71717221 */ /* 0x002fe20000010000 */
[----:B------:R-:W-:Y:S01]  /*5850*/  HFMA2.MMA R78, -RZ, RZ, 0, 4.76837158203125e-07 ;  /* 0x00000008ff4e7435 */ /* 0x000fe200000001ff */
[----:B------:R-:W-:-:S02]  /*5860*/  MOV R117, 0xffffffff ;  /* 0xffffffff00757802 */ /* 0x000fc40000000f00 */
[----:B------:R-:W-:Y:S02]  /*5870*/  MOV R77, R112 ;  /* 0x00000070004d7202 */ /* 0x000fe40000000f00 */
[----:B------:R-:W-:Y:S02]  /*5880*/  MOV R76, 0x58a0 ;  /* 0x000058a0004c7802 */ /* 0x000fe40000000f00 */
[----:B------:R-:W-:Y:S05]  /*5890*/  CALL.REL.NOINC `($__internal_165_$__cuda_sm70_shflsync_bfly_p) ;  /* 0x0000018000007944 */ /* 0x000fea0003c00000 */
[----:B-1----:R-:W-:Y:S01]  /*58a0*/  MOV R79, R78 ;  /* 0x0000004e004f7202 */ /* 0x002fe20000000f00 */
[----:B------:R-:W-:Y:S01]  /*58b0*/  HFMA2.MMA R78, -RZ, RZ, 0, 4.76837158203125e-07 ;  /* 0x00000008ff4e7435 */ /* 0x000fe200000001ff */
[----:B------:R-:W-:Y:S02]  /*58c0*/  MOV R77, R113 ;  /* 0x00000071004d7202 */ /* 0x000fe40000000f00 */
[----:B------:R-:W-:Y:S02]  /*58d0*/  MOV R118, 0x1f ;  /* 0x0000001f00767802 */ /* 0x000fe40000000f00 */
[----:B------:R-:W-:Y:S02]  /*58e0*/  MOV R117, 0xffffffff ;  /* 0xffffffff00757802 */ /* 0x000fe40000000f00 */
[----:B------:R-:W-:-:S02]  /*58f0*/  MOV R76, 0x5910 ;  /* 0x00005910004c7802 */ /* 0x000fc40000000f00 */
[----:B------:R-:W-:Y:S05]  /*5900*/  CALL.REL.NOINC `($__internal_165_$__cuda_sm70_shflsync_bfly_p) ;  /* 0x0000011000007944 */ /* 0x000fea0003c00000 */
[----:B------:R-:W-:Y:S01]  /*5910*/  FADD.FTZ R112, R79, R112 ;  /* 0x000000704f707221 */ /* 0x000fe20000010000 */
[----:B------:R-:W-:Y:S01]  /*5920*/  MOV R118, 0x1f ;  /* 0x0000001f00767802 */ /* 0x000fe20000000f00 */
[----:B-1----:R-:W-:Y:S01]  /*5930*/  FADD.FTZ R113, R113, R78 ;  /* 0x0000004e71717221 */ /* 0x002fe20000010000 */
[----:B------:R-:W-:Y:S01]  /*5940*/  HFMA2.MMA R78, -RZ, RZ, 0, 9.5367431640625e-07 ;  /* 0x00000010ff4e7435 */ /* 0x000fe200000001ff */
[----:B------:R-:W-:-:S02]  /*5950*/  MOV R117, 0xffffffff ;  /* 0xffffffff00757802 */ /* 0x000fc40000000f00 */
[----:B------:R-:W-:Y:S02]  /*5960*/  MOV R77, R112 ;  /* 0x00000070004d7202 */ /* 0x000fe40000000f00 */
[----:B------:R-:W-:Y:S02]  /*5970*/  MOV R76, 0x5990 ;  /* 0x00005990004c7802 */ /* 0x000fe40000000f00 */
[----:B------:R-:W-:Y:S05]  /*5980*/  CALL.REL.NOINC `($__internal_165_$__cuda_sm70_shflsync_bfly_p) ;  /* 0x0000009000007944 */ /* 0x000fea0003c00000 */
[----:B-1----:R-:W-:Y:S01]  /*5990*/  MOV R116, R78 ;  /* 0x0000004e00747202 */ /* 0x002fe20000000f00 */
[----:B------:R-:W-:Y:S01]  /*59a0*/  HFMA2.MMA R78, -RZ, RZ, 0, 9.5367431640625e-07 ;  /* 0x00000010ff4e7435 */ /* 0x000fe200000001ff */
[----:B------:R-:W-:Y:S02]  /*59b0*/  MOV R77, R113 ;  /* 0x00000071004d7202 */ /* 0x000fe40000000f00 */
[----:B------:R-:W-:Y:S02]  /*59c0*/  MOV R118, 0x1f ;  /* 0x0000001f00767802 */ /* 0x000fe40000000f00 */
[----:B------:R-:W-:Y:S02]  /*59d0*/  MOV R117, 0xffffffff ;  /* 0xffffffff00757802 */ /* 0x000fe40000000f00 */
[----:B------:R-:W-:-:S02]  /*59e0*/  MOV R76, 0x5a00 ;  /* 0x00005a00004c7802 */ /* 0x000fc40000000f00 */
[----:B------:R-:W-:Y:S05]  /*59f0*/  CALL.REL.NOINC `($__internal_165_$__cuda_sm70_shflsync_bfly_p) ;  /* 0x0000002000007944 */ /* 0x000fea0003c00000 */
[----:B-1----:R-:W-:Y:S01]  /*5a00*/  MOV R117, R78 ;  /* 0x0000004e00757202 */ /* 0x002fe20000000f00 */
[----:B------:R-:W-:Y:S05]  /*5a10*/  BRA `(.L_x_10194) ;  /* 0xffffcfb000007947 */ /* 0x000fea000383ffff */
        .weak           $__internal_165_$__cuda_sm70_shflsync_bfly_p
        .type           $__internal_165_$__cuda_sm70_shflsync_bfly_p,@function
        .size           $__internal_165_$__cuda_sm70_shflsync_bfly_p,(.L_x_12467 - $__internal_165_$__cuda_sm70_shflsync_bfly_p)
$__internal_165_$__cuda_sm70_shflsync_bfly_p:
[----:B------:R-:W-:Y:S04]  /*5a20*/  WARPSYNC R117 ;  /* 0x0000007500007348 */ /* 0x000fe80003800000 */
[----:B------:R0:W1:Y:S02]  /*5a30*/  SHFL.BFLY PT, R78, R77, R78, R118 ;  /* 0x0c00004e4d4e7389 */ /* 0x00006400000e0076 */
[----:B0-----:R-:W-:-:S06]  /*5a40*/  HFMA2.MMA R77, -RZ, RZ, 0, 0 ;  /* 0x00000000ff4d7435 */ /* 0x001fcc00000001ff */
[----:B------:R-:W-:Y:S05]  /*5a50*/  RET.REL.NODEC R76 `(_ZN10layer_norm13ln_bwd_kernelINS_13Kernel_traitsI6__halfffffjLj1024ELj1ELj4ELj1ELj16ENS_18Kernel_traits_baseILj1024ES2_ffffjLj128EEEEELb0ELb1ELb0ELb1EEEvNS_9BwdParamsE) ;  /* 0xffffa5a04c007950 */ /* 0x000fea0003c3ffff */
.L_x_10195:
        /* <DEDUP_REMOVED lines=10> */
.L_x_12467:


//--------------------- .text._ZN10layer_norm13ln_bwd_kernelINS_13Kernel_traitsI6__halfffffjLj1024ELj1ELj4ELj1ELj16ENS_18Kernel_traits_baseILj1024ES2_ffffjLj128EEEEELb0ELb1ELb1ELb0EEEvNS_9BwdParamsE --------------------------
	.section	.text._ZN10layer_norm13ln_bwd_kernelINS_13Kernel_traitsI6__halfffffjLj1024ELj1ELj4ELj1ELj16ENS_18Kernel_traits_baseILj1024ES2_ffffjLj128EEEEELb0ELb1ELb1ELb0EEEvNS_9BwdParamsE,"ax",@progbits
	.sectioninfo	@"SHI_REGISTERS=255"
	.align	128
        .global         _ZN10layer_norm13ln_bwd_kernelINS_13Kernel_traitsI6__halfffffjLj1024ELj1ELj4ELj1ELj16ENS_18Kernel_traits_baseILj1024ES2_ffffjLj128EEEEELb0ELb1ELb1ELb0EEEvNS_9BwdParamsE
        .type           _ZN10layer_norm13ln_bwd_kernelINS_13Kernel_traitsI6__halfffffjLj1024ELj1ELj4ELj1ELj16ENS_18Kernel_traits_baseILj1024ES2_ffffjLj128EEEEELb0ELb1ELb1ELb0EEEvNS_9BwdParamsE,@function
        .size           _ZN10layer_norm13ln_bwd_kernelINS_13Kernel_traitsI6__halfffffjLj1024ELj1ELj4ELj1ELj16ENS_18Kernel_traits_baseILj1024ES2_ffffjLj128EEEEELb0ELb1ELb1ELb0EEEvNS_9BwdParamsE,(.L_x_12468 - _ZN10layer_norm13ln_bwd_kernelINS_13Kernel_traitsI6__halfffffjLj1024ELj1ELj4ELj1ELj16ENS_18Kernel_traits_baseILj1024ES2_ffffjLj128EEEEELb0ELb1ELb1ELb0EEEvNS_9BwdParamsE)
        .other          _ZN10layer_norm13ln_bwd_kernelINS_13Kernel_traitsI6__halfffffjLj1024ELj1ELj4ELj1ELj16ENS_18Kernel_traits_baseILj1024ES2_ffffjLj128EEEEELb0ELb1ELb1ELb0EEEvNS_9BwdParamsE,@"STO_CUDA_ENTRY STV_DEFAULT"
_ZN10layer_norm13ln_bwd_kernelINS_13Kernel_traitsI6__halfffffjLj1024ELj1ELj4ELj1ELj16ENS_18Kernel_traits_baseILj1024ES2_ffffjLj128EEEEELb0ELb1ELb1ELb0EEEvNS_9BwdParamsE:
.text._ZN10layer_norm13ln_bwd_kernelINS_13Kernel_traitsI6__halfffffjLj1024ELj1ELj4ELj1ELj16ENS_18Kernel_traits_baseILj1024ES2_ffffjLj128EEEEELb0ELb1ELb1ELb0EEEvNS_9BwdParamsE:
        /* <DEDUP_REMOVED lines=37> */
[----:B------:R0:W5:Y:S03]  /*0250*/  @P3 LDG.E.64 R14, [R36.64] ;  /* 0x00000004240e3981 */ /* 0x000166000c1e1b00 */
[C---:B------:R-:W-:Y:S01]  /*0260*/  @P4 IMAD.WIDE.U32 R40, R0.reuse, R41, c[0x0][0x1c8] ;  /* 0x0000720000284625 */ /* 0x040fe200078e0029 */
[----:B------:R-:W-:Y:S01]  /*0270*/  @P4 IADD3 R0, R0, 0x20, RZ ;  /* 0x0000002000004810 */ /* 0x000fe20007ffe0ff */
[----:B----4-:R-:W4:Y:S01]  /*0280*/  S2R R35, SR_CTAID.X ;  /* 0x0000000000237919 */ /* 0x010f220000002500 */
[----:B------:R-:W-:-:S03]  /*0290*/  ISETP.GE.U32.AND P3, PT, R3, 0x100, PT ;  /* 0x000001000300780c */ /* 0x000fc60003f66070 */
[CC--:B------:R-:W-:Y:S01]  /*02a0*/  @P0 IMAD.WIDE.U32 R42, R0.reuse, R45.reuse, c[0x0][0x1b0] ;  /* 0x00006c00002a0625 */ /* 0x0c0fe200078e002d */
[----:B------:R-:W-:Y:S01]  /*02b0*/  @P1 MOV R49, 0x8 ;  /* 0x0000000800311802 */ /* 0x000fe20000000f00 */
[----:B------:R-:W-:Y:S01]  /*02c0*/  BSSY B0, `(.L_x_10196) ;  /* 0x00005b3000007945 */ /* 0x000fe20003800000 */
[----:B0-----:R-:W-:Y:S01]  /*02d0*/  @P2 MOV R25, 0x8 ;  /* 0x0000000800192802 */ /* 0x001fe20000000f00 */
        /* <DEDUP_REMOVED lines=23> */
[----:B------:R-:W-:Y:S01]  /*0450*/  CS2R R120, SRZ ;  /* 0x0000000000787805 */ /* 0x000fe2000001ff00 */
[----:B------:R-:W-:Y:S01]  /*0460*/  CS2R R122, SRZ ;  /* 0x00000000007a7805 */ /* 0x000fe2000001ff00 */
[----:B------:R-:W-:Y:S01]  /*0470*/  CS2R R116, SRZ ;  /* 0x0000000000747805 */ /* 0x000fe2000001ff00 */
[----:B------:R0:W5:Y:S01]  /*0480*/  @P2 LDG.E.64 R6, [R48.64] ;  /* 0x0000000430062981 */ /* 0x000162000c1e1b00 */
        /* <DEDUP_REMOVED lines=35> */
[----:B---3--:R-:W-:Y:S01]  /*06c0*/  CS2R R44, SRZ ;  /* 0x00000000002c7805 */ /* 0x008fe2000001ff00 */
[----:B------:R-:W-:Y:S01]  /*06d0*/  CS2R R46, SRZ ;  /* 0x00000000002e7805 */ /* 0x000fe2000001ff00 */
[----:B-1----:R-:W-:Y:S01]  /*06e0*/  CS2R R40, SRZ ;  /* 0x0000000000287805 */ /* 0x002fe2000001ff00 */
[----:B--2---:R-:W-:Y:S01]  /*06f0*/  CS2R R42, SRZ ;  /* 0x00000000002a7805 */ /* 0x004fe2000001ff00 */
[----:B------:R-:W-:Y:S01]  /*0700*/  CS2R R36, SRZ ;  /* 0x0000000000247805 */ /* 0x000fe2000001ff00 */
[----:B------:R-:W-:Y:S01]  /*0710*/  CS2R R38, SRZ ;  /* 0x0000000000267805 */ /* 0x000fe2000001ff00 */
[----:B------:R-:W-:Y:S01]  /*0720*/  CS2R R32, SRZ ;  /* 0x0000000000207805 */ /* 0x000fe2000001ff00 */
[----:B------:R-:W-:Y:S01]  /*0730*/  CS2R R34, SRZ ;  /* 0x0000000000227805 */ /* 0x000fe2000001ff00 */
[----:B----4-:R-:W-:Y:S01]  /*0740*/  CS2R R28, SRZ ;  /* 0x00000000001c7805 */ /* 0x010fe2000001ff00 */
        /* <DEDUP_REMOVED lines=14> */
[----:B------:R-:W-:Y:S01]  /*0830*/  MOV R225, R5 ;  /* 0x0000000500e17202 */ /* 0x000fe20000000f00 */
[----:B------:R-:W-:Y:S01]  /*0840*/  HADD2.F32 R226, -RZ, R226.H0_H0 ;  /* 0x200000e2ffe27230 */ /* 0x000fe20000004100 */
[----:B------:R-:W-:Y:S01]  /*0850*/  SHF.R.U32.HI R224, RZ, 0x10, R5 ;  /* 0x00000010ffe07819 */ /* 0x000fe20000011605 */
[----:B------:R-:W-:Y:S01]  /*0860*/  HADD2.F32 R5, -RZ, R24.H0_H0 ;  /* 0x20000018ff057230 */ /* 0x000fe20000004100 */
[--C-:B------:R-:W-:Y:S01]  /*0870*/  SHF.R.U64 R146, R124, 0x10, R125.reuse ;  /* 0x000000107c927819 */ /* 0x100fe2000000127d */
[----:B------:R1:W-:Y:S01]  /*0880*/  STL [R1+0x84], R0 ;  /* 0x0000840001007387 */ /* 0x0003e20000100800 */
[----:B------:R-:W-:Y:S01]  /*0890*/  MOV R26, R125 ;  /* 0x0000007d001a7202 */ /* 0x000fe20000000f00 */
[----:B------:R-:W-:Y:S01]  /*08a0*/  HADD2.F32 R225, -RZ, R225.H0_H0 ;  /* 0x200000e1ffe17230 */ /* 0x000fe20000004100 */
[----:B------:R-:W-:Y:S01]  /*08b0*/  SHF.R.U32.HI R145, RZ, 0x10, R125 ;  /* 0x00000010ff917819 */ /* 0x000fe2000001167d */
[----:B0-----:R-:W-:Y:S01]  /*08c0*/  HADD2.F32 R4, -RZ, R147.H0_H0 ;  /* 0x20000093ff047230 */ /* 0x001fe20000004100 */
[----:B------:R0:W-:Y:S01]  /*08d0*/  STL [R1+0x80], R5 ;  /* 0x0000800501007387 */ /* 0x0001e20000100800 */
[----:B------:R-:W-:Y:S01]  /*08e0*/  MOV R27, R126 ;  /* 0x0000007e001b7202 */ /* 0x000fe20000000f00 */
[----:B------:R-:W-:Y:S01]  /*08f0*/  HADD2.F32 R224, -RZ, R224.H0_H0 ;  /* 0x200000e0ffe07230 */ /* 0x000fe20000004100 */
[----:B------:R-:W-:Y:S01]  /*0900*/  SHF.R.U64 R144, R126, 0x10, R127 ;  /* 0x000000107e907819 */ /* 0x000fe2000000127f */
[----:B------:R2:W-:Y:S01]  /*0910*/  STL [R1+0x7c], R4 ;  /* 0x00007c0401007387 */ /* 0x0005e20000100800 */
[----:B-1----:R-:W-:Y:S01]  /*0920*/  HADD2.F32 R0, -RZ, R25.H0_H0 ;  /* 0x20000019ff007230 */ /* 0x002fe20000004100 */
[----:B------:R-:W-:-:S02]  /*0930*/  MOV R124, R127 ;  /* 0x0000007f007c7202 */ /* 0x000fc40000000f00 */
[----:B------:R-:W-:Y:S01]  /*0940*/  SHF.R.U32.HI R143, RZ, 0x10, R127 ;  /* 0x00000010ff8f7819 */ /* 0x000fe2000001167f */
[----:B0-----:R-:W-:Y:S01]  /*0950*/  HADD2.F32 R5, -RZ, R146.H0_H0 ;  /* 0x20000092ff057230 */ /* 0x001fe20000004100 */
[----:B------:R0:W-:Y:S01]  /*0960*/  STL [R1+0x78], R0 ;  /* 0x0000780001007387 */ /* 0x0001e20000100800 */
[----:B------:R-:W-:Y:S01]  /*0970*/  MOV R125, R128 ;  /* 0x00000080007d7202 */ /* 0x000fe20000000f00 */
[----:B--2---:R-:W-:Y:S02]  /*0980*/  HADD2.F32 R4, -RZ, R26.H0_H0 ;  /* 0x2000001aff047230 */ /* 0x004fe40000004100 */
[----:B------:R1:W-:Y:S01]  /*0990*/  STL [R1+0x74], R5 ;  /* 0x0000740501007387 */ /* 0x0003e20000100800 */
[--C-:B------:R-:W-:Y:S02]  /*09a0*/  SHF.R.U64 R142, R128, 0x10, R129.reuse ;  /* 0x00000010808e7819 */ /* 0x100fe40000001281 */
[----:B------:R-:W-:Y:S01]  /*09b0*/  MOV R126, R129 ;  /* 0x00000081007e7202 */ /* 0x000fe20000000f00 */
[----:B------:R2:W-:Y:S01]  /*09c0*/  STL [R1+0x70], R4 ;  /* 0x0000700401007387 */ /* 0x0005e20000100800 */
[----:B------:R-:W-:Y:S01]  /*09d0*/  SHF.R.U32.HI R141, RZ, 0x10, R129 ;  /* 0x00000010ff8d7819 */ /* 0x000fe20000011681 */
[----:B0-----:R-:W-:Y:S01]  /*09e0*/  HADD2.F32 R0, -RZ, R145.H0_H0 ;  /* 0x20000091ff007230 */ /* 0x001fe20000004100 */
[----:B------:R-:W-:-:S02]  /*09f0*/  MOV R127, R130 ;  /* 0x00000082007f7202 */ /* 0x000fc40000000f00 */
[--C-:B------:R-:W-:Y:S01]  /*0a00*/  SHF.R.U64 R140, R130, 0x10, R131.reuse ;  /* 0x00000010828c7819 */ /* 0x100fe20000001283 */
[----:B-1----:R-:W-:Y:S01]  /*0a10*/  HADD2.F32 R5, -RZ, R27.H0_H0 ;  /* 0x2000001bff057230 */ /* 0x002fe20000004100 */
[----:B------:R0:W-:Y:S01]  /*0a20*/  STL [R1+0x6c], R0 ;  /* 0x00006c0001007387 */ /* 0x0001e20000100800 */
[----:B------:R-:W-:Y:S01]  /*0a30*/  MOV R128, R131 ;  /* 0x0000008300807202 */ /* 0x000fe20000000f00 */
[----:B--2---:R-:W-:Y:S02]  /*0a40*/  HADD2.F32 R4, -RZ, R144.H0_H0 ;  /* 0x20000090ff047230 */ /* 0x004fe40000004100 */
[----:B------:R1:W-:Y:S01]  /*0a50*/  STL [R1+0x68], R5 ;  /* 0x0000680501007387 */ /* 0x0003e20000100800 */
[----:B------:R-:W-:Y:S01]  /*0a60*/  SHF.R.U32.HI R139, RZ, 0x10, R131 ;  /* 0x00000010ff8b7819 */ /* 0x000fe20000011683 */
[----:B------:R-:W-:Y:S01]  /*0a70*/  IMAD.MOV.U32 R131, RZ, RZ, R22 ;  /* 0x000000ffff837224 */ /* 0x000fe200078e0016 */
[----:B------:R-:W-:Y:S01]  /*0a80*/  MOV R129, R132 ;  /* 0x0000008400817202 */ /* 0x000fe20000000f00 */
[----:B------:R2:W-:Y:S01]  /*0a90*/  STL [R1+0x64], R4 ;  /* 0x0000640401007387 */ /* 0x0005e20000100800 */
[----:B------:R-:W-:Y:S01]  /*0aa0*/  SHF.R.U64 R138, R132, 0x10, R133 ;  /* 0x00000010848a7819 */ /* 0x000fe20000001285 */
[----:B0-----:R-:W-:Y:S01]  /*0ab0*/  HADD2.F32 R0, -RZ, R124.H0_H0 ;  /* 0x2000007cff007230 */ /* 0x001fe20000004100 */
[----:B------:R-:W-:-:S02]  /*0ac0*/  MOV R130, R133 ;  /* 0x0000008500827202 */ /* 0x000fc40000000f00 */
[----:B------:R-:W-:Y:S01]  /*0ad0*/  SHF.R.U32.HI R137, RZ, 0x10, R133 ;  /* 0x00000010ff897819 */ /* 0x000fe20000011685 */
[----:B-1----:R-:W-:Y:S01]  /*0ae0*/  HADD2.F32 R5, -RZ, R143.H0_H0 ;  /* 0x2000008fff057230 */ /* 0x002fe20000004100 */
[----:B------:R0:W-:Y:S01]  /*0af0*/  STL [R1+0x60], R0 ;  /* 0x0000600001007387 */ /* 0x0001e20000100800 */
[--C-:B------:R-:W-:Y:S01]  /*0b00*/  SHF.R.U64 R136, R22, 0x10, R23.reuse ;  /* 0x0000001016887819 */ /* 0x100fe20000001217 */
[----:B--2---:R-:W-:Y:S02]  /*0b10*/  HADD2.F32 R4, -RZ, R125.H0_H0 ;  /* 0x2000007dff047230 */ /* 0x004fe40000004100 */
[----:B------:R1:W-:Y:S01]  /*0b20*/  STL [R1+0x5c], R5 ;  /* 0x00005c0501007387 */ /* 0x0003e20000100800 */
[----:B------:R-:W-:Y:S02]  /*0b30*/  MOV R132, R23 ;  /* 0x0000001700847202 */ /* 0x000fe40000000f00 */
[----:B------:R-:W-:Y:S01]  /*0b40*/  SHF.R.U32.HI R135, RZ, 0x10, R23 ;  /* 0x00000010ff877819 */ /* 0x000fe20000011617 */
[----:B------:R2:W-:Y:S01]  /*0b50*/  STL [R1+0x58], R4 ;  /* 0x0000580401007387 */ /* 0x0005e20000100800 */
[----:B------:R-:W-:Y:S01]  /*0b60*/  MOV R22, R20 ;  /* 0x0000001400167202 */ /* 0x000fe20000000f00 */
[----:B0-----:R-:W-:Y:S01]  /*0b70*/  HADD2.F32 R0, -RZ, R142.H0_H0 ;  /* 0x2000008eff007230 */ /* 0x001fe20000004100 */
[----:B------:R-:W-:-:S02]  /*0b80*/  SHF.R.U64 R134, R20, 0x10, R21 ;  /* 0x0000001014867819 */ /* 0x000fc40000001215 */
[----:B------:R-:W-:Y:S01]  /*0b90*/  MOV R23, R21 ;  /* 0x0000001500177202 */ /* 0x000fe20000000f00 */
[----:B-1----:R-:W-:Y:S01]  /*0ba0*/  HADD2.F32 R5, -RZ, R126.H0_H0 ;  /* 0x2000007eff057230 */ /* 0x002fe20000004100 */
[----:B------:R0:W-:Y:S01]  /*0bb0*/  STL [R1+0x54], R0 ;  /* 0x0000540001007387 */ /* 0x0001e20000100800 */
[----:B------:R-:W-:Y:S01]  /*0bc0*/  SHF.R.U32.HI R133, RZ, 0x10, R21 ;  /* 0x00000010ff857819 */ /* 0x000fe20000011615 */
[----:B--2---:R-:W-:Y:S02]  /*0bd0*/  HADD2.F32 R4, -RZ, R141.H0_H0 ;  /* 0x2000008dff047230 */ /* 0x004fe40000004100 */
[----:B------:R1:W-:Y:S01]  /*0be0*/  STL [R1+0x50], R5 ;  /* 0x0000500501007387 */ /* 0x0003e20000100800 */
[----:B------:R-:W-:Y:S02]  /*0bf0*/  MOV R20, R18 ;  /* 0x0000001200147202 */ /* 0x000fe40000000f00 */
[--C-:B------:R-:W-:Y:S01]  /*0c00*/  SHF.R.U64 R18, R18, 0x10, R19.reuse ;  /* 0x0000001012127819 */ /* 0x100fe20000001213 */
[----:B------:R2:W-:Y:S01]  /*0c10*/  STL [R1+0x4c], R4 ;  /* 0x00004c0401007387 */ /* 0x0005e20000100800 */
[----:B------:R-:W-:Y:S01]  /*0c20*/  MOV R21, R19 ;  /* 0x0000001300157202 */ /* 0x000fe20000000f00 */
[----:B0-----:R-:W-:Y:S01]  /*0c30*/  HADD2.F32 R0, -RZ, R127.H0_H0 ;  /* 0x2000007fff007230 */ /* 0x001fe20000004100 */
[----:B------:R-:W-:-:S02]  /*0c40*/  SHF.R.U32.HI R252, RZ, 0x10, R19 ;  /* 0x00000010fffc7819 */ /* 0x000fc40000011613 */
[----:B------:R-:W-:Y:S01]  /*0c50*/  MOV R251, R16 ;  /* 0x0000001000fb7202 */ /* 0x000fe20000000f00 */
[----:B-1----:R-:W-:Y:S01]  /*0c60*/  HADD2.F32 R5, -RZ, R140.H0_H0 ;  /* 0x2000008cff057230 */ /* 0x002fe20000004100 */
[----:B------:R0:W-:Y:S01]  /*0c70*/  STL [R1+0x48], R0 ;  /* 0x0000480001007387 */ /* 0x0001e20000100800 */
[--C-:B------:R-:W-:Y:S01]  /*0c80*/  SHF.R.U64 R250, R16, 0x10, R17.reuse ;  /* 0x0000001010fa7819 */ /* 0x100fe20000001211 */
[----:B------:R-:W-:Y:S01]  /*0c90*/  HADD2.F32 R252, -RZ, R252.H0_H0 ;  /* 0x200000fcfffc7230 */ /* 0x000fe20000004100 */
[----:B------:R-:W-:Y:S01]  /*0ca0*/  MOV R249, R17 ;  /* 0x0000001100f97202 */ /* 0x000fe20000000f00 */
[----:B--2---:R-:W-:Y:S01]  /*0cb0*/  HADD2.F32 R4, -RZ, R128.H0_H0 ;  /* 0x20000080ff047230 */ /* 0x004fe20000004100 */
[----:B------:R1:W-:Y:S01]  /*0cc0*/  STL [R1+0x44], R5 ;  /* 0x0000440501007387 */ /* 0x0003e20000100800 */
[----:B------:R-:W-:Y:S01]  /*0cd0*/  SHF.R.U32.HI R248, RZ, 0x10, R17 ;  /* 0x00000010fff87819 */ /* 0x000fe20000011611 */
[----:B------:R-:W-:Y:S01]  /*0ce0*/  HADD2.F32 R251, -RZ, R251.H0_H0 ;  /* 0x200000fbfffb7230 */ /* 0x000fe20000004100 */
[----:B------:R-:W-:Y:S01]  /*0cf0*/  MOV R247, R14 ;  /* 0x0000000e00f77202 */ /* 0x000fe20000000f00 */
[----:B------:R2:W-:Y:S01]  /*0d00*/  STL [R1+0x40], R4 ;  /* 0x0000400401007387 */ /* 0x0005e20000100800 */
[----:B0-----:R-:W-:Y:S01]  /*0d10*/  HADD2.F32 R0, -RZ, R139.H0_H0 ;  /* 0x2000008bff007230 */ /* 0x001fe20000004100 */
[--C-:B------:R-:W-:Y:S01]  /*0d20*/  SHF.R.U64 R246, R14, 0x10, R15.reuse ;  /* 0x000000100ef67819 */ /* 0x100fe2000000120f */
[----:B------:R-:W-:Y:S01]  /*0d30*/  HADD2.F32 R250, -RZ, R250.H0_H0 ;  /* 0x200000fafffa7230 */ /* 0x000fe20000004100 */
[----:B------:R-:W-:Y:S01]  /*0d40*/  MOV R245, R15 ;  /* 0x0000000f00f57202 */ /* 0x000fe20000000f00 */
[----:B------:R-:W-:Y:S01]  /*0d50*/  HADD2.F32 R249, -RZ, R249.H0_H0 ;  /* 0x200000f9fff97230 */ /* 0x000fe20000004100 */
[----:B------:R0:W-:Y:S01]  /*0d60*/  STL [R1+0x3c], R0 ;  /* 0x00003c0001007387 */ /* 0x0001e20000100800 */
[----:B-1----:R-:W-:Y:S01]  /*0d70*/  HADD2.F32 R5, -RZ, R129.H0_H0 ;  /* 0x20000081ff057230 */ /* 0x002fe20000004100 */
[----:B------:R-:W-:Y:S01]  /*0d80*/  SHF.R.U32.HI R244, RZ, 0x10, R15 ;  /* 0x00000010fff47819 */ /* 0x000fe2000001160f */
[----:B------:R-:W-:Y:S01]  /*0d90*/  HADD2.F32 R248, -RZ, R248.H0_H0 ;  /* 0x200000f8fff87230 */ /* 0x000fe20000004100 */
[----:B------:R-:W-:Y:S01]  /*0da0*/  MOV R243, R12 ;  /* 0x0000000c00f37202 */ /* 0x000fe20000000f00 */
[----:B--2---:R-:W-:Y:S01]  /*0db0*/  HADD2.F32 R4, -RZ, R138.H0_H0 ;  /* 0x2000008aff047230 */ /* 0x004fe20000004100 */
[----:B------:R1:W-:Y:S01]  /*0dc0*/  STL [R1+0x38], R5 ;  /* 0x0000380501007387 */ /* 0x0003e20000100800 */
[--C-:B------:R-:W-:Y:S01]  /*0dd0*/  SHF.R.U64 R242, R12, 0x10, R13.reuse ;  /* 0x000000100cf27819 */ /* 0x100fe2000000120d */
[----:B------:R-:W-:Y:S01]  /*0de0*/  HADD2.F32 R247, -RZ, R247.H0_H0 ;  /* 0x200000f7fff77230 */ /* 0x000fe20000004100 */
[----:B------:R-:W-:Y:S01]  /*0df0*/  MOV R241, R13 ;  /* 0x0000000d00f17202 */ /* 0x000fe20000000f00 */
[----:B0-----:R-:W-:Y:S01]  /*0e00*/  HADD2.F32 R0, -RZ, R130.H0_H0 ;  /* 0x20000082ff007230 */ /* 0x001fe20000004100 */
[----:B------:R0:W-:Y:S01]  /*0e10*/  STL [R1+0x34], R4 ;  /* 0x0000340401007387 */ /* 0x0001e20000100800 */
[----:B------:R-:W-:Y:S01]  /*0e20*/  SHF.R.U32.HI R240, RZ, 0x10, R13 ;  /* 0x00000010fff07819 */ /* 0x000fe2000001160d */
[----:B------:R-:W-:Y:S01]  /*0e30*/  HADD2.F32 R246, -RZ, R246.H0_H0 ;  /* 0x200000f6fff67230 */ /* 0x000fe20000004100 */
[----:B------:R-:W-:Y:S01]  /*0e40*/  MOV R239, R10 ;  /* 0x0000000a00ef7202 */ /* 0x000fe20000000f00 */
[----:B------:R2:W-:Y:S01]  /*0e50*/  STL [R1+0x30], R0 ;  /* 0x0000300001007387 */ /* 0x0005e20000100800 */
[----:B-1----:R-:W-:Y:S01]  /*0e60*/  HADD2.F32 R5, -RZ, R137.H0_H0 ;  /* 0x20000089ff057230 */ /* 0x002fe20000004100 */
[--C-:B------:R-:W-:Y:S01]  /*0e70*/  SHF.R.U64 R238, R10, 0x10, R11.reuse ;  /* 0x000000100aee7819 */ /* 0x100fe2000000120b */
[----:B------:R-:W-:Y:S01]  /*0e80*/  HADD2.F32 R245, -RZ, R245.H0_H0 ;  /* 0x200000f5fff57230 */ /* 0x000fe20000004100 */
[----:B------:R-:W-:Y:S01]  /*0e90*/  MOV R237, R11 ;  /* 0x0000000b00ed7202 */ /* 0x000fe20000000f00 */
[----:B------:R-:W-:Y:S01]  /*0ea0*/  HADD2.F32 R244, -RZ, R244.H0_H0 ;  /* 0x200000f4fff47230 */ /* 0x000fe20000004100 */
[----:B------:R1:W-:Y:S01]  /*0eb0*/  STL [R1+0x2c], R5 ;  /* 0x00002c0501007387 */ /* 0x0003e20000100800 */
[----:B0-----:R-:W-:Y:S01]  /*0ec0*/  HADD2.F32 R4, -RZ, R131.H0_H0 ;  /* 0x20000083ff047230 */ /* 0x001fe20000004100 */
        /* <DEDUP_REMOVED lines=8> */
[----:B-1----:R-:W-:Y:S01]  /*0f50*/  HADD2.F32 R5, -RZ, R132.H0_H0 ;  /* 0x20000084ff057230 */ /* 0x002fe20000004100 */
        /* <DEDUP_REMOVED lines=13> */
[----:B------:R-:W-:-:S02]  /*1030*/  HADD2.F32 R238, -RZ, R238.H0_H0 ;  /* 0x200000eeffee7230 */ /* 0x000fc40000004100 */
[----:B--2---:R-:W-:Y:S01]  /*1040*/  HADD2.F32 R5, -RZ, R134.H0_H0 ;  /* 0x20000086ff057230 */ /* 0x004fe20000004100 */
[----:B------:R1:W-:Y:S01]  /*1050*/  STL [R1+0x18], R0 ;  /* 0x0000180001007387 */ /* 0x0003e20000100800 */
[----:B------:R-:W-:Y:S02]  /*1060*/  HADD2.F32 R237, -RZ, R237.H0_H0 ;  /* 0x200000edffed7230 */ /* 0x000fe40000004100 */
[----:B------:R-:W-:Y:S01]  /*1070*/  HADD2.F32 R236, -RZ, R236.H0_H0 ;  /* 0x200000ecffec7230 */ /* 0x000fe20000004100 */
[----:B------:R2:W-:Y:S01]  /*1080*/  STL [R1+0x14], R5 ;  /* 0x0000140501007387 */ /* 0x0005e20000100800 */
[----:B0-----:R-:W-:Y:S02]  /*1090*/  HADD2.F32 R4, -RZ, R23.H0_H0 ;  /* 0x20000017ff047230 */ /* 0x001fe40000004100 */
[----:B------:R-:W-:Y:S02]  /*10a0*/  HADD2.F32 R235, -RZ, R235.H0_H0 ;  /* 0x200000ebffeb7230 */ /* 0x000fe40000004100 */
[----:B------:R-:W-:Y:S01]  /*10b0*/  HADD2.F32 R234, -RZ, R234.H0_H0 ;  /* 0x200000eaffea7230 */ /* 0x000fe20000004100 */
[----:B------:R0:W-:Y:S01]  /*10c0*/  STL [R1+0x10], R4 ;  /* 0x0000100401007387 */ /* 0x0001e20000100800 */
[----:B-1----:R-:W-:-:S02]  /*10d0*/  HADD2.F32 R0, -RZ, R133.H0_H0 ;  /* 0x20000085ff007230 */ /* 0x002fc40000004100 */
[----:B------:R-:W-:Y:S02]  /*10e0*/  HADD2.F32 R233, -RZ, R233.H0_H0 ;  /* 0x200000e9ffe97230 */ /* 0x000fe40000004100 */
[----:B--2---:R-:W-:Y:S01]  /*10f0*/  HADD2.F32 R5, -RZ, R20.H0_H0 ;  /* 0x20000014ff057230 */ /* 0x004fe20000004100 */
[----:B------:R1:W-:Y:S01]  /*1100*/  STL [R1+0xc], R0 ;  /* 0x00000c0001007387 */ /* 0x0003e20000100800 */
[----:B------:R-:W-:Y:S02]  /*1110*/  HADD2.F32 R232, -RZ, R232.H0_H0 ;  /* 0x200000e8ffe87230 */ /* 0x000fe40000004100 */
[----:B------:R-:W-:Y:S01]  /*1120*/  HADD2.F32 R231, -RZ, R231.H0_H0 ;  /* 0x200000e7ffe77230 */ /* 0x000fe20000004100 */
[----:B------:R2:W-:Y:S01]  /*1130*/  STL [R1+0x8], R5 ;  /* 0x0000080501007387 */ /* 0x0005e20000100800 */
[----:B0-----:R-:W-:Y:S02]  /*1140*/  HADD2.F32 R4, -RZ, R18.H0_H0 ;  /* 0x20000012ff047230 */ /* 0x001fe40000004100 */
[----:B------:R-:W-:-:S02]  /*1150*/  HADD2.F32 R230, -RZ, R230.H0_H0 ;  /* 0x200000e6ffe67230 */ /* 0x000fc40000004100 */
[----:B------:R-:W-:Y:S01]  /*1160*/  HADD2.F32 R229, -RZ, R229.H0_H0 ;  /* 0x200000e5ffe57230 */ /* 0x000fe20000004100 */
[----:B------:R2:W-:Y:S01]  /*1170*/  STL [R1+0x4], R4 ;  /* 0x0000040401007387 */ /* 0x0005e20000100800 */
[----:B-1----:R-:W-:Y:S02]  /*1180*/  HADD2.F32 R0, -RZ, R21.H0_H0 ;  /* 0x20000015ff007230 */ /* 0x002fe40000004100 */
[----:B------:R-:W-:-:S03]  /*1190*/  HADD2.F32 R228, -RZ, R228.H0_H0 ;  /* 0x200000e4ffe47230 */ /* 0x000fc60000004100 */
[----:B------:R2:W-:Y:S04]  /*11a0*/  STL [R1], R0 ;  /* 0x0000000001007387 */ /* 0x0005e80000100800 */
.L_x_10320:
[----:B--2---:R-:W-:-:S04]  /*11b0*/  IMAD.MOV.U32 R0, RZ, RZ, 0x4 ;  /* 0x00000004ff007424 */ /* 0x004fc800078e00ff */
[----:B------:R-:W-:-:S05]  /*11c0*/  IMAD.WIDE R168, R2, R0, c[0x0][0x1d8] ;  /* 0x0000760002a87625 */ /* 0x000fca00078e0200 */
[----:B------:R0:W2:Y:S01]  /*11d0*/  LDG.E R172, [R168.64] ;  /* 0x00000004a8ac7981 */ /* 0x0000a2000c1e1900 */
[----:B------:R-:W-:-:S04]  /*11e0*/  IMAD.WIDE R170, R2, R0, c[0x0][0x1a8] ;  /* 0x00006a0002aa7625 */ /* 0x000fc800078e0200 */
[----:B0-----:R-:W-:-:S05]  /*11f0*/  IMAD.WIDE R168, R2, R0, c[0x0][0x1a0] ;  /* 0x0000680002a87625 */ /* 0x001fca00078e0200 */
[----:B------:R0:W5:Y:S02]  /*1200*/  LDG.E R198, [R168.64] ;  /* 0x00000004a8c67981 */ /* 0x000164000c1e1900 */
[C---:B0-----:R-:W-:Y:S02]  /*1210*/  IMAD.WIDE R168, R2.reuse, R0, c[0x0][0x1d0] ;  /* 0x0000740002a87625 */ /* 0x041fe400078e0200 */
[----:B------:R0:W5:Y:S04]  /*1220*/  LDG.E R0, [R170.64] ;  /* 0x00000004aa007981 */ /* 0x000168000c1e1900 */
[----:B------:R-:W1:Y:S01]  /*1230*/  S2R R173, SR_TID.X ;  /* 0x0000000000ad7919 */ /* 0x000e620000002100 */
[----:B------:R-:W-:-:S03]  /*1240*/  IMAD R4, R2, c[0x0][0x168], RZ ;  /* 0x00005a0002047a24 */ /* 0x000fc600078e02ff */
[----:B------:R3:W5:Y:S01]  /*1250*/  LDG.E R222, [R168.64] ;  /* 0x00000004a8de7981 */ /* 0x000762000c1e1900 */
[----:B------:R-:W-:Y:S01]  /*1260*/  MOV R223, 0x10 ;  /* 0x0000001000df7802 */ /* 0x000fe20000000f00 */
[----:B------:R-:W-:Y:S01]  /*1270*/  BSSY B1, `(.L_x_10198) ;  /* 0x00001da000017945 */ /* 0x000fe20003800000 */
[----:B---3--:R-:W-:-:S04]  /*1280*/  SHF.R.S32.HI R168, RZ, 0x1f, R4 ;  /* 0x0000001fffa87819 */ /* 0x008fc80000011404 */
[----:B------:R-:W-:Y:S02]  /*1290*/  LEA.HI R4, R168, R4, RZ, 0x2 ;  /* 0x00000004a8047211 */ /* 0x000fe400078f10ff */
[----:B-1----:R-:W-:-:S04]  /*12a0*/  LOP3.LUT R195, R173, 0x1f, RZ, 0xc0, !PT ;  /* 0x0000001fadc37812 */ /* 0x002fc800078ec0ff */
        /* <DEDUP_REMOVED lines=12> */
.L_x_10202:
[----:B------:R-:W-:Y:S02]  /*1370*/  IADD3 R170, R4, 0x20, RZ ;  /* 0x0000002004aa7810 */ /* 0x000fe40007ffe0ff */
.L_x_10201:
[----:B------:R-:W-:Y:S05]  /*1380*/  BSYNC B2 ;  /* 0x0000000000027941 */ /* 0x000fea0003800000 */
.L_x_10200:
        /* <DEDUP_REMOVED lines=8> */
.L_x_10205:
[----:B------:R-:W-:Y:S02]  /*1410*/  IADD3 R170, R170, 0x20, RZ ;  /* 0x00000020aaaa7810 */ /* 0x000fe40007ffe0ff */
.L_x_10204:
[----:B------:R-:W-:Y:S05]  /*1420*/  BSYNC B2 ;  /* 0x0000000000027941 */ /* 0x000fea0003800000 */
.L_x_10203:
        /* <DEDUP_REMOVED lines=8> */
.L_x_10208:
[----:B------:R-:W-:Y:S02]  /*14b0*/  IADD3 R170, R170, 0x20, RZ ;  /* 0x00000020aaaa7810 */ /* 0x000fe40007ffe0ff */
.L_x_10207:
[----:B------:R-:W-:Y:S05]  /*14c0*/  BSYNC B2 ;  /* 0x0000000000027941 */ /* 0x000fea0003800000 */
.L_x_10206:
        /* <DEDUP_REMOVED lines=8> */
.L_x_10211:
[----:B------:R-:W-:Y:S02]  /*1550*/  IADD3 R170, R170, 0x20, RZ ;  /* 0x00000020aaaa7810 */ /* 0x000fe40007ffe0ff */
.L_x_10210:
[----:B------:R-:W-:Y:S05]  /*1560*/  BSYNC B2 ;  /* 0x0000000000027941 */ /* 0x000fea0003800000 */
.L_x_10209:
[----:B------:R-:W-:Y:S01]  /*1570*/  BSSY B2, `(.L_x_10212) ;  /* 0x0000008000027945 */ /* 0x000fe20003800000 */
[----:B------:R-:W-:Y:S05]  /*1580*/  @!P0 BRA `(.L_x_10213) ;  /* 0x0000006000008947 */ /* 0x000fea0003800000 */
[----:B------:R-:W-:-:S04]  /*1590*/  ISETP.NE.U32.AND P4, PT, RZ, c[0x0][0x218], PT ;  /* 0x00008600ff007a0c */ /* 0x000fc80003f85070 */
[----:B------:R-:W-:-:S13]  /*15a0*/  ISETP.NE.AND.EX P4, PT, RZ, c[0x0][0x21c], PT, P4 ;  /* 0x00008700ff007a0c */ /* 0x000fda0003f85340 */
[----:B------:R-:W-:Y:S05]  /*15b0*/  @!P4 BRA `(.L_x_10214) ;  /* 0x000000200000c947 */ /* 0x000fea0003800000 */
[----:B------:R-:W-:-:S06]  /*15c0*/  IMAD.WIDE.U32 R140, R170, R223, c[0x0][0x218] ;  /* 0x00008600aa8c7625 */ /* 0x000fcc00078e00df */
[----:B------:R-:W5:Y:S02]  /*15d0*/  LDG.E.128 R140, [R140.64] ;  /* 0x000000048c8c7981 */ /* 0x000f64000c1e1d00 */
.L_x_10214:
[----:B------:R-:W-:Y:S02]  /*15e0*/  IADD3 R170, R170, 0x20, RZ ;  /* 0x00000020aaaa7810 */ /* 0x000fe40007ffe0ff */
.L_x_10213:
[----:B------:R-:W-:Y:S05]  /*15f0*/  BSYNC B2 ;  /* 0x0000000000027941 */ /* 0x000fea0003800000 */
.L_x_10212:
[----:B------:R-:W-:Y:S01]  /*1600*/  BSSY B2, `(.L_x_10215) ;  /* 0x0000008000027945 */ /* 0x000fe20003800000 */
[----:B------:R-:W-:Y:S05]  /*1610*/  @!P1 BRA `(.L_x_10216) ;  /* 0x0000006000009947 */ /* 0x000fea0003800000 */
[----:B------:R-:W-:-:S04]  /*1620*/  ISETP.NE.U32.AND P4, PT, RZ, c[0x0][0x218], PT ;  /* 0x00008600ff007a0c */ /* 0x000fc80003f85070 */
[----:B------:R-:W-:-:S13]  /*1630*/  ISETP.NE.AND.EX P4, PT, RZ, c[0x0][0x21c], PT, P4 ;  /* 0x00008700ff007a0c */ /* 0x000fda0003f85340 */
[----:B------:R-:W-:Y:S05]  /*1640*/  @!P4 BRA `(.L_x_10217) ;  /* 0x000000200000c947 */ /* 0x000fea0003800000 */
[----:B------:R-:W-:-:S06]  /*1650*/  IMAD.WIDE.U32 R144, R170, R223, c[0x0][0x218] ;  /* 0x00008600aa907625 */ /* 0x000fcc00078e00df */
[----:B------:R-:W5:Y:S02]  /*1660*/  LDG.E.128 R144, [R144.64] ;  /* 0x0000000490907981 */ /* 0x000f64000c1e1d00 */
.L_x_10217:
[----:B------:R-:W-:Y:S02]  /*1670*/  IADD3 R170, R170, 0x20, RZ ;  /* 0x00000020aaaa7810 */ /* 0x000fe40007ffe0ff */
.L_x_10216:
[----:B------:R-:W-:Y:S05]  /*1680*/  BSYNC B2 ;  /* 0x0000000000027941 */ /* 0x000fea0003800000 */
.L_x_10215:
[----:B------:R-:W-:Y:S01]  /*1690*/  BSSY B2, `(.L_x_10218) ;  /* 0x0000008000027945 */ /* 0x000fe20003800000 */
[----:B------:R-:W-:Y:S05]  /*16a0*/  @!P2 BRA `(.L_x_10219) ;  /* 0x000000600000a947 */ /* 0x000fea0003800000 */
[----:B------:R-:W-:-:S04]  /*16b0*/  ISETP.NE.U32.AND P4, PT, RZ, c[0x0][0x218], PT ;  /* 0x00008600ff007a0c */ /* 0x000fc80003f85070 */
[----:B------:R-:W-:-:S13]  /*16c0*/  ISETP.NE.AND.EX P4, PT, RZ, c[0x0][0x21c], PT, P4 ;  /* 0x00008700ff007a0c */ /* 0x000fda0003f85340 */
[----:B------:R-:W-:Y:S05]  /*16d0*/  @!P4 BRA `(.L_x_10220) ;  /* 0x000000200000c947 */ /* 0x000fea0003800000 */
[----:B------:R-:W-:-:S06]  /*16e0*/  IMAD.WIDE.U32 R148, R170, R223, c[0x0][0x218] ;  /* 0x00008600aa947625 */ /* 0x000fcc00078e00df */
[----:B------:R-:W5:Y:S02]  /*16f0*/  LDG.E.128 R148, [R148.64] ;  /* 0x0000000494947981 */ /* 0x000f64000c1e1d00 */
.L_x_10220:
[----:B------:R-:W-:Y:S02]  /*1700*/  IADD3 R170, R170, 0x20, RZ ;  /* 0x00000020aaaa7810 */ /* 0x000fe40007ffe0ff */
.L_x_10219:
[----:B------:R-:W-:Y:S05]  /*1710*/  BSYNC B2 ;  /* 0x0000000000027941 */ /* 0x000fea0003800000 */
.L_x_10218:
        /* <DEDUP_REMOVED lines=8> */
.L_x_10199:
[----:B0-----:R-:W-:Y:S01]  /*17a0*/  IADD3 R170, R172, -0x1, RZ ;  /* 0xffffffffacaa7810 */ /* 0x001fe20007ffe0ff */
[----:B------:R-:W-:Y:S01]  /*17b0*/  BSSY B2, `(.L_x_10222) ;  /* 0x0000035000027945 */ /* 0x000fe20003800000 */
[----:B------:R-:W-:Y:S01]  /*17c0*/  LOP3.LUT P4, RZ, R3, 0xffffffe0, RZ, 0xc0, !PT ;  /* 0xffffffe003ff7812 */ /* 0x000fe2000788c0ff */
[----:B------:R-:W-:Y:S01]  /*17d0*/  CS2R R196, SRZ ;  /* 0x0000000000c47805 */ /* 0x000fe2000001ff00 */
[----:B------:R-:W-:Y:S01]  /*17e0*/  MOV R206, R4 ;  /* 0x0000000400ce7202 */ /* 0x000fe20000000f00 */
[----:B------:R-:W-:-:S05]  /*17f0*/  IMAD R170, R170, c[0x0][0x168], RZ ;  /* 0x00005a00aaaa7a24 */ /* 0x000fca00078e02ff */
[----:B------:R-:W-:-:S04]  /*1800*/  SHF.R.S32.HI R171, RZ, 0x1f, R170 ;  /* 0x0000001fffab7819 */ /* 0x000fc800000114aa */
[----:B------:R-:W-:-:S04]  /*1810*/  LEA.HI R171, R171, R170, RZ, 0x2 ;  /* 0x000000aaabab7211 */ /* 0x000fc800078f10ff */
[----:B------:R-:W-:Y:S01]  /*1820*/  LEA.HI.SX32 R195, R171, R195, 0x1e ;  /* 0x000000c3abc37211 */ /* 0x000fe200078ff2ff */
[----:B------:R-:W-:Y:S05]  /*1830*/  @!P4 BRA `(.L_x_10223) ;  /* 0x000002c00000c947 */ /* 0x000fea0003800000 */
[----:B------:R-:W0:Y:S01]  /*1840*/  LDC.U8 R173, c[0x0][0x1f0] ;  /* 0x00007c00ffad7b82 */ /* 0x000e220000000000 */
[----:B------:R-:W-:Y:S01]  /*1850*/  ISETP.NE.U32.AND P4, PT, RZ, c[0x0][0x218], PT ;  /* 0x00008600ff007a0c */ /* 0x000fe20003f85070 */
[----:B------:R-:W2:Y:S03]  /*1860*/  LDL R219, [R1+0x88] ;  /* 0x0000880001db7983 */ /* 0x000ea60000100800 */
[----:B------:R-:W-:Y:S01]  /*1870*/  ISETP.NE.AND.EX P4, PT, RZ, c[0x0][0x21c], PT, P4 ;  /* 0x00008700ff007a0c */ /* 0x000fe20003f85340 */
[----:B------:R-:W3:Y:S04]  /*1880*/  LDL R218, [R1+0x84] ;  /* 0x0000840001da7983 */ /* 0x000ee80000100800 */
[----:B------:R-:W4:Y:S04]  /*1890*/  LDL R217, [R1+0x80] ;  /* 0x0000800001d97983 */ /* 0x000f280000100800 */
[----:B------:R-:W2:Y:S04]  /*18a0*/  LDL R194, [R1+0x7c] ;  /* 0x00007c0001c27983 */ /* 0x000ea80000100800 */
[----:B------:R1:W5:Y:S01]  /*18b0*/  @P4 LDG.E.128 R124, [R168.64] ;  /* 0x00000004a87c4981 */ /* 0x000362000c1e1d00 */
[----:B0-----:R-:W-:Y:S01]  /*18c0*/  ISETP.NE.AND P4, PT, R173, RZ, PT ;  /* 0x000000ffad00720c */ /* 0x001fe20003f85270 */
[----:B-1----:R-:W-:-:S04]  /*18d0*/  IMAD.WIDE.U32 R168, R4, R223, c[0x0][0x188] ;  /* 0x0000620004a87625 */ /* 0x002fc800078e00df */
[C---:B------:R-:W-:Y:S02]  /*18e0*/  IMAD.WIDE.U32 R172, R195.reuse, R223, c[0x0][0x208] ;  /* 0x00008200c3ac7625 */ /* 0x040fe400078e00df */
[----:B------:R-:W2:Y:S04]  /*18f0*/  LDG.E.128 R168, [R168.64] ;  /* 0x00000004a8a87981 */ /* 0x000ea8000c1e1d00 */
[----:B------:R-:W3:Y:S01]  /*1900*/  LDG.E.128 R172, [R172.64] ;  /* 0x00000004acac7981 */ /* 0x000ee2000c1e1d00 */
[----:B-----5:R-:W-:Y:S02]  /*1910*/  FSEL R27, R198, RZ, !P4 ;  /* 0x000000ffc61b7208 */ /* 0x020fe40006000000 */
[----:B------:R-:W-:Y:S02]  /*1920*/  IADD3 R195, R195, 0x20, RZ ;  /* 0x00000020c3c37810 */ /* 0x000fe40007ffe0ff */
[----:B------:R-:W-:Y:S01]  /*1930*/  IADD3 R206, R4, 0x20, RZ ;  /* 0x0000002004ce7810 */ /* 0x000fe20007ffe0ff */
[----:B--2---:R-:W-:-:S02]  /*1940*/  FADD.FTZ R168, -R27, R168 ;  /* 0x000000a81ba87221 */ /* 0x004fc40000010100 */
[C---:B------:R-:W-:Y:S02]  /*1950*/  FADD.FTZ R169, -R27.reuse, R169 ;  /* 0x000000a91ba97221 */ /* 0x040fe40000010100 */
[C---:B------:R-:W-:Y:S02]  /*1960*/  FADD.FTZ R170, -R27.reuse, R170 ;  /* 0x000000aa1baa7221 */ /* 0x040fe40000010100 */
[----:B------:R-:W-:Y:S02]  /*1970*/  FADD.FTZ R171, -R27, R171 ;  /* 0x000000ab1bab7221 */ /* 0x000fe40000010100 */
[C---:B------:R-:W-:Y:S02]  /*1980*/  FMUL.FTZ R27, R0.reuse, R168 ;  /* 0x000000a8001b7220 */ /* 0x040fe40000410000 */
[----:B---3--:R-:W-:Y:S02]  /*1990*/  FMUL.FTZ R176, R219, R172 ;  /* 0x000000acdbb07220 */ /* 0x008fe40000410000 */
[----:B------:R-:W-:-:S02]  /*19a0*/  FMUL.FTZ R221, R0, R169 ;  /* 0x000000a900dd7220 */ /* 0x000fc40000410000 */
[----:B------:R-:W-:Y:S02]  /*19b0*/  FMUL.FTZ R219, R218, R173 ;  /* 0x000000addadb7220 */ /* 0x000fe40000410000 */
[----:B------:R-:W-:Y:S02]  /*19c0*/  FADD.FTZ R169, RZ, R176 ;  /* 0x000000b0ffa97221 */ /* 0x000fe40000010000 */
[----:B------:R-:W-:Y:S02]  /*19d0*/  FFMA.FTZ R168, R27, R176, RZ ;  /* 0x000000b01ba87223 */ /* 0x000fe400000100ff */
[----:B------:R-:W-:Y:S02]  /*19e0*/  FMUL.FTZ R220, R0, R170 ;  /* 0x000000aa00dc7220 */ /* 0x000fe40000410000 */
[----:B----4-:R-:W-:Y:S02]  /*19f0*/  FMUL.FTZ R218, R217, R174 ;  /* 0x000000aed9da7220 */ /* 0x010fe40000410000 */
        /* <DEDUP_REMOVED lines=16> */
.L_x_10223:
[----:B------:R-:W-:Y:S05]  /*1b00*/  BSYNC B2 ;  /* 0x0000000000027941 */ /* 0x000fea0003800000 */
.L_x_10222:
[----:B------:R-:W-:Y:S01]  /*1b10*/  ISETP.GE.U32.AND P4, PT, R3, 0x40, PT ;  /* 0x000000400300780c */ /* 0x000fe20003f86070 */
[----:B------:R-:W-:-:S12]  /*1b20*/  BSSY B2, `(.L_x_10224) ;  /* 0x000002f000027945 */ /* 0x000fd80003800000 */
[----:B------:R-:W-:Y:S05]  /*1b30*/  @!P4 BRA `(.L_x_10225) ;  /* 0x000002d00000c947 */ /* 0x000fea0003800000 */
[----:B------:R-:W-:Y:S01]  /*1b40*/  ISETP.NE.U32.AND P4, PT, RZ, c[0x0][0x218], PT ;  /* 0x00008600ff007a0c */ /* 0x000fe20003f85070 */
[----:B------:R-:W0:Y:S01]  /*1b50*/  LDC.U8 R170, c[0x0][0x1f0] ;  /* 0x00007c00ffaa7b82 */ /* 0x000e220000000000 */
[----:B------:R-:W2:Y:S02]  /*1b60*/  LDL R208, [R1+0x78] ;  /* 0x0000780001d07983 */ /* 0x000ea40000100800 */
[----:B------:R-:W-:Y:S01]  /*1b70*/  ISETP.NE.AND.EX P4, PT, RZ, c[0x0][0x21c], PT, P4 ;  /* 0x00008700ff007a0c */ /* 0x000fe20003f85340 */
[CC--:B------:R-:W-:Y:S01]  /*1b80*/  IMAD.WIDE.U32 R172, R206.reuse, R223.reuse, c[0x0][0x188] ;  /* 0x00006200ceac7625 */ /* 0x0c0fe200078e00df */
[----:B------:R-:W3:Y:S04]  /*1b90*/  LDL R178, [R1+0x74] ;  /* 0x0000740001b27983 */ /* 0x000ee80000100800 */
[----:B------:R-:W4:Y:S04]  /*1ba0*/  LDL R177, [R1+0x70] ;  /* 0x0000700001b17983 */ /* 0x000f280000100800 */
[----:B------:R-:W2:Y:S03]  /*1bb0*/  LDG.E.128 R172, [R172.64] ;  /* 0x00000004acac7981 */ /* 0x000ea6000c1e1d00 */
[-C--:B------:R-:W-:Y:S01]  /*1bc0*/  @P4 IMAD.WIDE.U32 R168, R206, R223.reuse, c[0x0][0x218] ;  /* 0x00008600cea84625 */ /* 0x080fe200078e00df */
[----:B------:R-:W3:Y:S04]  /*1bd0*/  LDL R193, [R1+0x6c] ;  /* 0x00006c0001c17983 */ /* 0x000ee80000100800 */
[----:B------:R1:W5:Y:S01]  /*1be0*/  @P4 LDG.E.128 R128, [R168.64] ;  /* 0x00000004a8804981 */ /* 0x000362000c1e1d00 */
[----:B0-----:R-:W-:Y:S01]  /*1bf0*/  ISETP.NE.AND P4, PT, R170, RZ, PT ;  /* 0x000000ffaa00720c */ /* 0x001fe20003f85270 */
[----:B-1----:R-:W-:-:S06]  /*1c00*/  IMAD.WIDE.U32 R168, R195, R223, c[0x0][0x208] ;  /* 0x00008200c3a87625 */ /* 0x002fcc00078e00df */
[----:B------:R-:W3:Y:S01]  /*1c10*/  LDG.E.128 R168, [R168.64] ;  /* 0x00000004a8a87981 */ /* 0x000ee2000c1e1d00 */
[----:B-----5:R-:W-:Y:S02]  /*1c20*/  FSEL R15, R198, RZ, !P4 ;  /* 0x000000ffc60f7208 */ /* 0x020fe40006000000 */
[----:B------:R-:W-:Y:S02]  /*1c30*/  IADD3 R195, R195, 0x20, RZ ;  /* 0x00000020c3c37810 */ /* 0x000fe40007ffe0ff */
[----:B------:R-:W-:Y:S01]  /*1c40*/  IADD3 R206, R206, 0x20, RZ ;  /* 0x00000020cece7810 */ /* 0x000fe20007ffe0ff */
[C---:B--2---:R-:W-:Y:S02]  /*1c50*/  FADD.FTZ R16, -R15.reuse, R172 ;  /* 0x000000ac0f107221 */ /* 0x044fe40000010100 */
[----:B------:R-:W-:Y:S02]  /*1c60*/  FADD.FTZ R173, -R15, R173 ;  /* 0x000000ad0fad7221 */ /* 0x000fe40000010100 */
[----:B------:R-:W-:-:S02]  /*1c70*/  FMUL.FTZ R16, R0, R16 ;  /* 0x0000001000107220 */ /* 0x000fc40000410000 */
[C---:B------:R-:W-:Y:S02]  /*1c80*/  FADD.FTZ R25, -R15.reuse, R174 ;  /* 0x000000ae0f197221 */ /* 0x040fe40000010100 */
[----:B------:R-:W-:Y:S02]  /*1c90*/  FADD.FTZ R175, -R15, R175 ;  /* 0x000000af0faf7221 */ /* 0x000fe40000010100 */
[C---:B------:R-:W-:Y:S02]  /*1ca0*/  FMUL.FTZ R15, R0.reuse, R173 ;  /* 0x000000ad000f7220 */ /* 0x040fe40000410000 */
[----:B------:R-:W-:Y:S02]  /*1cb0*/  FMUL.FTZ R25, R0, R25 ;  /* 0x0000001900197220 */ /* 0x000fe40000410000 */
[----:B---3--:R-:W-:Y:S02]  /*1cc0*/  FMUL.FTZ R216, R208, R168 ;  /* 0x000000a8d0d87220 */ /* 0x008fe40000410000 */
[----:B------:R-:W-:-:S02]  /*1cd0*/  FMUL.FTZ R208, R178, R169 ;  /* 0x000000a9b2d07220 */ /* 0x000fc40000410000 */
[----:B------:R-:W-:Y:S02]  /*1ce0*/  FADD.FTZ R197, R197, R216 ;  /* 0x000000d8c5c57221 */ /* 0x000fe40000010000 */
[----:B------:R-:W-:Y:S02]  /*1cf0*/  FFMA.FTZ R196, R16, R216, R196 ;  /* 0x000000d810c47223 */ /* 0x000fe400000100c4 */
[----:B----4-:R-:W-:Y:S02]  /*1d00*/  FMUL.FTZ R177, R177, R170 ;  /* 0x000000aab1b17220 */ /* 0x010fe40000410000 */
        /* <DEDUP_REMOVED lines=16> */
.L_x_10225:
[----:B------:R-:W-:Y:S05]  /*1e10*/  BSYNC B2 ;  /* 0x0000000000027941 */ /* 0x000fea0003800000 */
.L_x_10224:
        /* <DEDUP_REMOVED lines=48> */
.L_x_10227:
[----:B------:R-:W-:Y:S05]  /*2120*/  BSYNC B2 ;  /* 0x0000000000027941 */ /* 0x000fea0003800000 */
.L_x_10226:
        /* <DEDUP_REMOVED lines=48> */
.L_x_10229:
[----:B------:R-:W-:Y:S05]  /*2430*/  BSYNC B2 ;  /* 0x0000000000027941 */ /* 0x000fea0003800000 */
.L_x_10228:
[----:B------:R-:W-:Y:S01]  /*2440*/  BSSY B2, `(.L_x_10230) ;  /* 0x000002f000027945 */ /* 0x000fe20003800000 */
        /* <DEDUP_REMOVED lines=46> */
.L_x_10231:
[----:B------:R-:W-:Y:S05]  /*2730*/  BSYNC B2 ;  /* 0x0000000000027941 */ /* 0x000fea0003800000 */
.L_x_10230:
        /* <DEDUP_REMOVED lines=47> */
.L_x_10233:
[----:B------:R-:W-:Y:S05]  /*2a30*/  BSYNC B2 ;  /* 0x0000000000027941 */ /* 0x000fea0003800000 */
.L_x_10232:
        /* <DEDUP_REMOVED lines=47> */
.L_x_10235:
[----:B------:R-:W-:Y:S05]  /*2d30*/  BSYNC B2 ;  /* 0x0000000000027941 */ /* 0x000fea0003800000 */
.L_x_10234:
[----:B------:R-:W-:-:S13]  /*2d40*/  ISETP.GE.U32.AND P4, PT, R3, 0x100, PT ;  /* 0x000001000300780c */ /* 0x000fda0003f86070 */
[----:B------:R-:W-:Y:S05]  /*2d50*/  @!P4 BRA `(.L_x_10221) ;  /* 0x000002b00000c947 */ /* 0x000fea0003800000 */
[----:B------:R-:W0:Y:S01]  /*2d60*/  LDC.U8 R168, c[0x0][0x1f0] ;  /* 0x00007c00ffa87b82 */ /* 0x000e220000000000 */
[----:B------:R-:W-:Y:S01]  /*2d70*/  ISETP.NE.U32.AND P4, PT, RZ, c[0x0][0x218], PT ;  /* 0x00008600ff007a0c */ /* 0x000fe20003f85070 */
[----:B------:R-:W2:Y:S03]  /*2d80*/  LDL R209, [R1+0x18] ;  /* 0x0000180001d17983 */ /* 0x000ea60000100800 */
        /* <DEDUP_REMOVED lines=9> */
[----:B------:R-:W-:-:S06]  /*2e20*/  IMAD.WIDE.U32 R168, R195, R223, c[0x0][0x208] ;  /* 0x00008200c3a87625 */ /* 0x000fcc00078e00df */
[----:B------:R-:W3:Y:S01]  /*2e30*/  LDG.E.128 R168, [R168.64] ;  /* 0x00000004a8a87981 */ /* 0x000ee2000c1e1d00 */
[----:B-----5:R-:W-:-:S05]  /*2e40*/  FSEL R198, R198, RZ, !P4 ;  /* 0x000000ffc6c67208 */ /* 0x020fca0006000000 */
[C---:B--2---:R-:W-:Y:S02]  /*2e50*/  FADD.FTZ R17, -R198.reuse, R172 ;  /* 0x000000acc6117221 */ /* 0x044fe40000010100 */
[----:B-1----:R-:W-:Y:S02]  /*2e60*/  FADD.FTZ R18, -R198, R173 ;  /* 0x000000adc6127221 */ /* 0x002fe40000010100 */
[----:B------:R-:W-:Y:S02]  /*2e70*/  FMUL.FTZ R17, R0, R17 ;  /* 0x0000001100117220 */ /* 0x000fe40000410000 */
[----:B------:R-:W-:Y:S02]  /*2e80*/  FADD.FTZ R19, -R198, R174 ;  /* 0x000000aec6137221 */ /* 0x000fe40000010100 */
[----:B------:R-:W-:Y:S02]  /*2e90*/  FMUL.FTZ R18, R0, R18 ;  /* 0x0000001200127220 */ /* 0x000fe40000410000 */
[----:B---3--:R-:W-:-:S02]  /*2ea0*/  FMUL.FTZ R210, R209, R168 ;  /* 0x000000a8d1d27220 */ /* 0x008fc40000410000 */
[----:B------:R-:W-:Y:S02]  /*2eb0*/  FMUL.FTZ R209, R207, R169 ;  /* 0x000000a9cfd17220 */ /* 0x000fe40000410000 */
[----:B------:R-:W-:Y:S02]  /*2ec0*/  FADD.FTZ R197, R197, R210 ;  /* 0x000000d2c5c57221 */ /* 0x000fe40000010000 */
[----:B------:R-:W-:Y:S02]  /*2ed0*/  FFMA.FTZ R196, R17, R210, R196 ;  /* 0x000000d211c47223 */ /* 0x000fe400000100c4 */
[----:B------:R-:W-:Y:S02]  /*2ee0*/  FADD.FTZ R175, -R198, R175 ;  /* 0x000000afc6af7221 */ /* 0x000fe40000010100 */
[----:B------:R-:W-:Y:S02]  /*2ef0*/  FMUL.FTZ R19, R0, R19 ;  /* 0x0000001300137220 */ /* 0x000fe40000410000 */
[----:B----4-:R-:W-:-:S02]  /*2f00*/  FMUL.FTZ R207, R189, R170 ;  /* 0x000000aabdcf7220 */ /* 0x010fc40000410000 */
        /* <DEDUP_REMOVED lines=16> */
.L_x_10221:
[----:B------:R-:W-:Y:S05]  /*3010*/  BSYNC B1 ;  /* 0x0000000000017941 */ /* 0x000fea0003800000 */
.L_x_10198:
[----:B------:R-:W-:Y:S05]  /*3020*/  BRA.DIV ~URZ, `(.L_x_10236) ;  /* 0x000045e27f007947 */ /* 0x000fea000b800000 */
[----:B------:R1:W2:Y:S02]  /*3030*/  SHFL.BFLY PT, R171, R197, 0x1, 0x1f ;  /* 0x0c201f00c5ab7f89 */ /* 0x0002a400000e0000 */
.L_x_10335:
[----:B------:R-:W-:Y:S05]  /*3040*/  BRA.DIV ~URZ, `(.L_x_10237) ;  /* 0x000046427f007947 */ /* 0x000fea000b800000 */
        /* <DEDUP_REMOVED lines=17> */
.L_x_10336:
[----:B--2--5:R-:W-:Y:S01]  /*3160*/  ISETP.GE.AND P4, PT, R222, 0x1, PT ;  /* 0x00000001de00780c */ /* 0x024fe20003f86270 */
[----:B------:R-:W2:Y:S01]  /*3170*/  S2R R172, SR_TID.X ;  /* 0x0000000000ac7919 */ /* 0x000ea20000002100 */
[----:B------:R-:W-:Y:S01]  /*3180*/  LOP3.LUT P5, RZ, R3, 0xffffffe0, RZ, 0xc0, !PT ;  /* 0xffffffe003ff7812 */ /* 0x000fe200078ac0ff */
[----:B------:R-:W-:Y:S01]  /*3190*/  FADD.FTZ R171, R171, R197 ;  /* 0x000000c5abab7221 */ /* 0x000fe20000010000 */
[----:B------:R-:W-:Y:S01]  /*31a0*/  BSSY B1, `(.L_x_10238) ;  /* 0x000006a000017945 */ /* 0x000fe20003800000 */
[----:B0-----:R-:W-:-:S08]  /*31b0*/  FADD.FTZ R168, R168, R196 ;  /* 0x000000c4a8a87221 */ /* 0x001fd00000010000 */
[----:B------:R-:W-:-:S05]  /*31c0*/  @P4 IADD3 R169, R222, -0x1, RZ ;  /* 0xffffffffdea94810 */ /* 0x000fca0007ffe0ff */
[----:B------:R-:W-:-:S05]  /*31d0*/  @P4 IMAD R169, R169, c[0x0][0x168], RZ ;  /* 0x00005a00a9a94a24 */ /* 0x000fca00078e02ff */
[----:B------:R-:W-:Y:S02]  /*31e0*/  @P4 SHF.R.S32.HI R170, RZ, 0x1f, R169 ;  /* 0x0000001fffaa4819 */ /* 0x000fe400000114a9 */
[----:B--2---:R-:W-:Y:S02]  /*31f0*/  @P4 LOP3.LUT R172, R172, 0x1f, RZ, 0xc0, !PT ;  /* 0x0000001facac4812 */ /* 0x004fe400078ec0ff */
[----:B------:R-:W-:Y:S01]  /*3200*/  @P4 LEA.HI R169, R170, R169, RZ, 0x2 ;  /* 0x000000a9aaa94211 */ /* 0x000fe200078f10ff */
[----:B------:R-:W-:-:S06]  /*3210*/  HFMA2.MMA R170, -RZ, RZ, 0, 0 ;  /* 0x00000000ffaa7435 */ /* 0x000fcc00000001ff */
[----:B------:R-:W-:Y:S01]  /*3220*/  @P4 LEA.HI.SX32 R170, R169, R172, 0x1e ;  /* 0x000000aca9aa4211 */ /* 0x000fe200078ff2ff */
[----:B------:R-:W-:Y:S02]  /*3230*/  FMUL.FTZ R172, R171, c[0x0][0x1e0] ;  /* 0x00007800abac7a20 */ /* 0x000fe40000410000 */
[----:B------:R-:W-:Y:S01]  /*3240*/  FMUL.FTZ R171, R168, c[0x0][0x1e0] ;  /* 0x00007800a8ab7a20 */ /* 0x000fe20000410000 */
[----:B------:R-:W-:Y:S05]  /*3250*/  @!P5 BRA `(.L_x_10239) ;  /* 0x000005e00000d947 */ /* 0x000fea0003800000 */
[----:B------:R-:W-:Y:S01]  /*3260*/  BSSY B2, `(.L_x_10240) ;  /* 0x0000005000027945 */ /* 0x000fe20003800000 */
[----:B------:R-:W-:Y:S05]  /*3270*/  @!P4 BRA `(.L_x_10241) ;  /* 0x000000300000c947 */ /* 0x000fea0003800000 */
[----:B------:R-:W-:-:S05]  /*3280*/  MOV R156, 0x10 ;  /* 0x00000010009c7802 */ /* 0x000fca0000000f00 */
[----:B------:R-:W-:-:S06]  /*3290*/  IMAD.WIDE.U32 R156, R170, R156, c[0x0][0x170] ;  /* 0x00005c00aa9c7625 */ /* 0x000fcc00078e009c */
[----:B------:R-:W5:Y:S02]  /*32a0*/  LDG.E.128 R156, [R156.64] ;  /* 0x000000049c9c7981 */ /* 0x000f64000c1e1d00 */
.L_x_10241:
[----:B------:R-:W-:Y:S05]  /*32b0*/  BSYNC B2 ;  /* 0x0000000000027941 */ /* 0x000fea0003800000 */
.L_x_10240:
[----:B------:R-:W0:Y:S01]  /*32c0*/  LDC.U8 R169, c[0x0][0x1f0] ;  /* 0x00007c00ffa97b82 */ /* 0x000e220000000000 */
[----:B------:R-:W-:Y:S01]  /*32d0*/  @!P3 ISETP.NE.U32.AND P5, PT, RZ, c[0x0][0x218], PT ;  /* 0x00008600ff00ba0c */ /* 0x000fe20003fa5070 */
[----:B------:R-:W-:Y:S03]  /*32e0*/  BSSY B2, `(.L_x_10242) ;  /* 0x000000c000027945 */ /* 0x000fe60003800000 */
[----:B------:R-:W-:-:S04]  /*32f0*/  @!P3 ISETP.NE.AND.EX P5, PT, RZ, c[0x0][0x21c], PT, P5 ;  /* 0x00008700ff00ba0c */ /* 0x000fc80003fa5350 */
        /* <DEDUP_REMOVED lines=10> */
.L_x_10243:
[----:B------:R-:W-:Y:S05]  /*33a0*/  BSYNC B2 ;  /* 0x0000000000027941 */ /* 0x000fea0003800000 */
.L_x_10242:
[----:B------:R-:W2:Y:S01]  /*33b0*/  LDL R173, [R1+0x8] ;  /* 0x0000080001ad7983 */ /* 0x000ea20000100800 */
[----:B------:R-:W-:Y:S01]  /*33c0*/  ISETP.NE.U32.AND P5, PT, RZ, c[0x0][0x258], PT ;  /* 0x00009600ff007a0c */ /* 0x000fe20003fa5070 */
[----:B------:R-:W-:Y:S01]  /*33d0*/  BSSY B2, `(.L_x_10244) ;  /* 0x0000012000027945 */ /* 0x000fe20003800000 */
[----:B------:R-:W-:Y:S02]  /*33e0*/  @!P3 ISETP.NE.U32.AND P6, PT, RZ, c[0x0][0x218], PT ;  /* 0x00008600ff00ba0c */ /* 0x000fe40003fc5070 */
[----:B------:R-:W-:Y:S02]  /*33f0*/  ISETP.NE.AND.EX P5, PT, RZ, c[0x0][0x25c], PT, P5 ;  /* 0x00009700ff007a0c */ /* 0x000fe40003fa5350 */
[----:B------:R-:W-:Y:S02]  /*3400*/  @!P3 ISETP.NE.AND.EX P6, PT, RZ, c[0x0][0x21c], PT, P6 ;  /* 0x00008700ff00ba0c */ /* 0x000fe40003fc5360 */
[C---:B------:R-:W-:Y:S01]  /*3410*/  SEL R160, R168.reuse, R160, P5 ;  /* 0x000000a0a8a07207 */ /* 0x040fe20002800000 */
[----:B------:R-:W-:-:S04]  /*3420*/  @P4 FMUL.FTZ R168, R168, c[0x0][0x1ec] ;  /* 0x00007b00a8a84a20 */ /* 0x000fc80000410000 */
[-C--:B-----5:R-:W-:Y:S02]  /*3430*/  @P4 FFMA.FTZ R56, R156, R168.reuse, R56 ;  /* 0x000000a89c384223 */ /* 0x0a0fe40000010038 */
[----:B--2---:R-:W-:Y:S01]  /*3440*/  @P4 FMUL.FTZ R164, R173, R168 ;  /* 0x000000a8ada44220 */ /* 0x004fe20000410000 */
        /* <DEDUP_REMOVED lines=10> */
.L_x_10245:
[----:B------:R-:W-:Y:S05]  /*34f0*/  BSYNC B2 ;  /* 0x0000000000027941 */ /* 0x000fea0003800000 */
.L_x_10244:
[----:B------:R-:W2:Y:S01]  /*3500*/  LDL R173, [R1+0x4] ;  /* 0x0000040001ad7983 */ /* 0x000ea20000100800 */
[----:B------:R-:W-:Y:S01]  /*3510*/  @!P3 ISETP.NE.U32.AND P6, PT, RZ, c[0x0][0x218], PT ;  /* 0x00008600ff00ba0c */ /* 0x000fe20003fc5070 */
[----:B------:R-:W-:Y:S01]  /*3520*/  BSSY B2, `(.L_x_10246) ;  /* 0x0000010000027945 */ /* 0x000fe20003800000 */
[C---:B------:R-:W-:Y:S01]  /*3530*/  SEL R161, R168.reuse, R161, P5 ;  /* 0x000000a1a8a17207 */ /* 0x040fe20002800000 */
[----:B------:R-:W-:Y:S01]  /*3540*/  @P4 FMUL.FTZ R168, R168, c[0x0][0x1ec] ;  /* 0x00007b00a8a84a20 */ /* 0x000fe20000410000 */
[----:B------:R-:W-:-:S03]  /*3550*/  @!P3 ISETP.NE.AND.EX P6, PT, RZ, c[0x0][0x21c], PT, P6 ;  /* 0x00008700ff00ba0c */ /* 0x000fc60003fc5360 */
[-C--:B------:R-:W-:Y:S02]  /*3560*/  @P4 FFMA.FTZ R57, R157, R168.reuse, R57 ;  /* 0x000000a89d394223 */ /* 0x080fe40000010039 */
        /* <DEDUP_REMOVED lines=11> */
.L_x_10247:
[----:B------:R-:W-:Y:S05]  /*3620*/  BSYNC B2 ;  /* 0x0000000000027941 */ /* 0x000fea0003800000 */
.L_x_10246:
[----:B------:R-:W2:Y:S01]  /*3630*/  LDL R173, [R1] ;  /* 0x0000000001ad7983 */ /* 0x000ea20000100800 */
        /* <DEDUP_REMOVED lines=17> */
.L_x_10249:
[----:B------:R-:W-:Y:S05]  /*3750*/  BSYNC B2 ;  /* 0x0000000000027941 */ /* 0x000fea0003800000 */
.L_x_10248:
[C---:B------:R-:W-:Y:S01]  /*3760*/  SEL R163, R168.reuse, R163, P5 ;  /* 0x000000a3a8a37207 */ /* 0x040fe20002800000 */
[----:B------:R-:W-:Y:S01]  /*3770*/  @P4 FMUL.FTZ R168, R168, c[0x0][0x1ec] ;  /* 0x00007b00a8a84a20 */ /* 0x000fe20000410000 */
[----:B------:R-:W-:-:S03]  /*3780*/  ISETP.NE.U32.AND P5, PT, RZ, c[0x0][0x258], PT ;  /* 0x00009600ff007a0c */ /* 0x000fc60003fa5070 */
[-C--:B------:R-:W-:Y:S01]  /*3790*/  @P4 FFMA.FTZ R59, R159, R168.reuse, R59 ;  /* 0x000000a89f3b4223 */ /* 0x080fe2000001003b */
[----:B------:R-:W-:Y:S01]  /*37a0*/  ISETP.NE.AND.EX P5, PT, RZ, c[0x0][0x25c], PT, P5 ;  /* 0x00009700ff007a0c */ /* 0x000fe20003fa5350 */
[----:B------:R-:W-:-:S12]  /*37b0*/  @P4 FMUL.FTZ R167, R252, R168 ;  /* 0x000000a8fca74220 */ /* 0x000fd80000410000 */
[----:B------:R-:W-:-:S05]  /*37c0*/  @P5 MOV R168, 0x10 ;  /* 0x0000001000a85802 */ /* 0x000fca0000000f00 */
[C---:B0-----:R-:W-:Y:S01]  /*37d0*/  @P5 IMAD.WIDE.U32 R168, R4.reuse, R168, c[0x0][0x258] ;  /* 0x0000960004a85625 */ /* 0x041fe200078e00a8 */
[----:B------:R-:W-:-:S04]  /*37e0*/  IADD3 R4, R4, 0x20, RZ ;  /* 0x0000002004047810 */ /* 0x000fc80007ffe0ff */
[----:B------:R0:W-:Y:S02]  /*37f0*/  @P5 STG.E.128 [R168.64], R160 ;  /* 0x000000a0a8005986 */ /* 0x0001e4000c101d04 */
[----:B0-----:R-:W-:-:S05]  /*3800*/  @P4 MOV R168, 0x10 ;  /* 0x0000001000a84802 */ /* 0x001fca0000000f00 */
[C---:B------:R-:W-:Y:S01]  /*3810*/  @P4 IMAD.WIDE.U32 R168, R170.reuse, R168, c[0x0][0x248] ;  /* 0x00009200aaa84625 */ /* 0x040fe200078e00a8 */
[----:B------:R-:W-:-:S04]  /*3820*/  IADD3 R170, R170, 0x20, RZ ;  /* 0x00000020aaaa7810 */ /* 0x000fc80007ffe0ff */
[----:B------:R0:W-:Y:S03]  /*3830*/  @P4 STG.E.128 [R168.64], R164 ;  /* 0x000000a4a8004986 */ /* 0x0001e6000c101d04 */
.L_x_10239:
[----:B------:R-:W-:Y:S05]  /*3840*/  BSYNC B1 ;  /* 0x0000000000017941 */ /* 0x000fea0003800000 */
.L_x_10238:
[----:B------:R-:W-:Y:S01]  /*3850*/  ISETP.GE.U32.AND P5, PT, R3, 0x40, PT ;  /* 0x000000400300780c */ /* 0x000fe20003fa6070 */
[----:B------:R-:W-:-:S12]  /*3860*/  BSSY B1, `(.L_x_10250) ;  /* 0x0000054000017945 */ /* 0x000fd80003800000 */
[----:B------:R-:W-:Y:S05]  /*3870*/  @!P5 BRA `(.L_x_10251) ;  /* 0x000005200000d947 */ /* 0x000fea0003800000 */
[----:B------:R-:W2:Y:S01]  /*3880*/  LDC.U8 R173, c[0x0][0x1f0] ;  /* 0x00007c00ffad7b82 */ /* 0x000ea20000000000 */
[----:B0-----:R-:W-:-:S05]  /*3890*/  @P4 MOV R168, 0x10 ;  /* 0x0000001000a84802 */ /* 0x001fca0000000f00 */
[----:B------:R-:W-:-:S05]  /*38a0*/  @P4 IMAD.WIDE.U32 R168, R170, R168, c[0x0][0x170] ;  /* 0x00005c00aaa84625 */ /* 0x000fca00078e00a8 */
[----:B------:R0:W5:Y:S01]  /*38b0*/  @P4 LDG.E.128 R156, [R168.64] ;  /* 0x00000004a89c4981 */ /* 0x000162000c1e1d00 */
[----:B------:R-:W-:Y:S01]  /*38c0*/  BSSY B2, `(.L_x_10252) ;  /* 0x000000d000027945 */ /* 0x000fe20003800000 */
[----:B--2---:R-:W-:-:S04]  /*38d0*/  ISETP.NE.AND P5, PT, R173, RZ, PT ;  /* 0x000000ffad00720c */ /* 0x004fc80003fa5270 */
[----:B0-----:R-:W-:Y:S02]  /*38e0*/  FSEL R168, R172, RZ, !P5 ;  /* 0x000000ffaca87208 */ /* 0x001fe40006800000 */
        /* <DEDUP_REMOVED lines=10> */
.L_x_10253:
[----:B------:R-:W-:Y:S05]  /*3990*/  BSYNC B2 ;  /* 0x0000000000027941 */ /* 0x000fea0003800000 */
.L_x_10252:
        /* <DEDUP_REMOVED lines=8> */
[----:B------:R-:W-:Y:S01]  /*3a20*/  @P4 FMUL.FTZ R164, R251, R169 ;  /* 0x000000a9fba44220 */ /* 0x000fe20000410000 */
        /* <DEDUP_REMOVED lines=8> */
.L_x_10255:
[----:B------:R-:W-:Y:S05]  /*3ab0*/  BSYNC B2 ;  /* 0x0000000000027941 */ /* 0x000fea0003800000 */
.L_x_10254:
[----:B------:R-:W-:Y:S01]  /*3ac0*/  @!P3 ISETP.NE.U32.AND P6, PT, RZ, c[0x0][0x218], PT ;  /* 0x00008600ff00ba0c */ /* 0x000fe20003fc5070 */
[----:B------:R-:W-:Y:S01]  /*3ad0*/  BSSY B2, `(.L_x_10256) ;  /* 0x000000e000027945 */ /* 0x000fe20003800000 */
[C---:B------:R-:W-:Y:S01]  /*3ae0*/  SEL R161, R169.reuse, R161, P5 ;  /* 0x000000a1a9a17207 */ /* 0x040fe20002800000 */
[----:B------:R-:W-:Y:S01]  /*3af0*/  @P4 FMUL.FTZ R169, R169, c[0x0][0x1ec] ;  /* 0x00007b00a9a94a20 */ /* 0x000fe20000410000 */
[----:B------:R-:W-:-:S03]  /*3b00*/  @!P3 ISETP.NE.AND.EX P6, PT, RZ, c[0x0][0x21c], PT, P6 ;  /* 0x00008700ff00ba0c */ /* 0x000fc60003fc5360 */
[-C--:B------:R-:W-:Y:S02]  /*3b10*/  @P4 FFMA.FTZ R53, R157, R169.reuse, R53 ;  /* 0x000000a99d354223 */ /* 0x080fe40000010035 */
        /* <DEDUP_REMOVED lines=9> */
.L_x_10257:
[----:B------:R-:W-:Y:S05]  /*3bb0*/  BSYNC B2 ;  /* 0x0000000000027941 */ /* 0x000fea0003800000 */
.L_x_10256:
        /* <DEDUP_REMOVED lines=15> */
.L_x_10259:
[----:B------:R-:W-:Y:S05]  /*3cb0*/  BSYNC B2 ;  /* 0x0000000000027941 */ /* 0x000fea0003800000 */
.L_x_10258:
[C---:B------:R-:W-:Y:S01]  /*3cc0*/  SEL R163, R169.reuse, R163, P5 ;  /* 0x000000a3a9a37207 */ /* 0x040fe20002800000 */
[----:B------:R-:W-:Y:S01]  /*3cd0*/  @P4 FMUL.FTZ R169, R169, c[0x0][0x1ec] ;  /* 0x00007b00a9a94a20 */ /* 0x000fe20000410000 */
[----:B------:R-:W-:-:S03]  /*3ce0*/  ISETP.NE.U32.AND P5, PT, RZ, c[0x0][0x258], PT ;  /* 0x00009600ff007a0c */ /* 0x000fc60003fa5070 */
[-C--:B------:R-:W-:Y:S01]  /*3cf0*/  @P4 FFMA.FTZ R55, R159, R169.reuse, R55 ;  /* 0x000000a99f374223 */ /* 0x080fe20000010037 */
[----:B------:R-:W-:Y:S01]  /*3d00*/  ISETP.NE.AND.EX P5, PT, RZ, c[0x0][0x25c], PT, P5 ;  /* 0x00009700ff007a0c */ /* 0x000fe20003fa5350 */
[----:B------:R-:W-:-:S12]  /*3d10*/  @P4 FMUL.FTZ R167, R248, R169 ;  /* 0x000000a9f8a74220 */ /* 0x000fd80000410000 */
        /* <DEDUP_REMOVED lines=8> */
.L_x_10251:
[----:B------:R-:W-:Y:S05]  /*3da0*/  BSYNC B1 ;  /* 0x0000000000017941 */ /* 0x000fea0003800000 */
.L_x_10250:
        /* <DEDUP_REMOVED lines=20> */
.L_x_10263:
[----:B------:R-:W-:Y:S05]  /*3ef0*/  BSYNC B2 ;  /* 0x0000000000027941 */ /* 0x000fea0003800000 */
.L_x_10262:
        /* <DEDUP_REMOVED lines=17> */
.L_x_10265:
[----:B------:R-:W-:Y:S05]  /*4010*/  BSYNC B2 ;  /* 0x0000000000027941 */ /* 0x000fea0003800000 */
.L_x_10264:
        /* <DEDUP_REMOVED lines=15> */
.L_x_10267:
[----:B------:R-:W-:Y:S05]  /*4110*/  BSYNC B2 ;  /* 0x0000000000027941 */ /* 0x000fea0003800000 */
.L_x_10266:
        /* <DEDUP_REMOVED lines=15> */
.L_x_10269:
[----:B------:R-:W-:Y:S05]  /*4210*/  BSYNC B2 ;  /* 0x0000000000027941 */ /* 0x000fea0003800000 */
.L_x_10268:
        /* <DEDUP_REMOVED lines=14> */
.L_x_10261:
[----:B------:R-:W-:Y:S05]  /*4300*/  BSYNC B1 ;  /* 0x0000000000017941 */ /* 0x000fea0003800000 */
.L_x_10260:
        /* <DEDUP_REMOVED lines=20> */
.L_x_10273:
[----:B------:R-:W-:Y:S05]  /*4450*/  BSYNC B2 ;  /* 0x0000000000027941 */ /* 0x000fea0003800000 */
.L_x_10272:
        /* <DEDUP_REMOVED lines=17> */
.L_x_10275:
[----:B------:R-:W-:Y:S05]  /*4570*/  BSYNC B2 ;  /* 0x0000000000027941 */ /* 0x000fea0003800000 */
.L_x_10274:
        /* <DEDUP_REMOVED lines=15> */
.L_x_10277:
[----:B------:R-:W-:Y:S05]  /*4670*/  BSYNC B2 ;  /* 0x0000000000027941 */ /* 0x000fea0003800000 */
.L_x_10276:
        /* <DEDUP_REMOVED lines=15> */
.L_x_10279:
[----:B------:R-:W-:Y:S05]  /*4770*/  BSYNC B2 ;  /* 0x0000000000027941 */ /* 0x000fea0003800000 */
.L_x_10278:
        /* <DEDUP_REMOVED lines=14> */
.L_x_10271:
[----:B------:R-:W-:Y:S05]  /*4860*/  BSYNC B1 ;  /* 0x0000000000017941 */ /* 0x000fea0003800000 */
.L_x_10270:
[----:B------:R-:W-:Y:S01]  /*4870*/  BSSY B1, `(.L_x_10280) ;  /* 0x0000054000017945 */ /* 0x000fe20003800000 */
        /* <DEDUP_REMOVED lines=18> */
.L_x_10283:
[----:B------:R-:W-:Y:S05]  /*49a0*/  BSYNC B2 ;  /* 0x0000000000027941 */ /* 0x000fea0003800000 */
.L_x_10282:
        /* <DEDUP_REMOVED lines=17> */
.L_x_10285:
[----:B------:R-:W-:Y:S05]  /*4ac0*/  BSYNC B2 ;  /* 0x0000000000027941 */ /* 0x000fea0003800000 */
.L_x_10284:
        /* <DEDUP_REMOVED lines=15> */
.L_x_10287:
[----:B------:R-:W-:Y:S05]  /*4bc0*/  BSYNC B2 ;  /* 0x0000000000027941 */ /* 0x000fea0003800000 */
.L_x_10286:
        /* <DEDUP_REMOVED lines=15> */
.L_x_10289:
[----:B------:R-:W-:Y:S05]  /*4cc0*/  BSYNC B2 ;  /* 0x0000000000027941 */ /* 0x000fea0003800000 */
.L_x_10288:
        /* <DEDUP_REMOVED lines=14> */
.L_x_10281:
[----:B------:R-:W-:Y:S05]  /*4db0*/  BSYNC B1 ;  /* 0x0000000000017941 */ /* 0x000fea0003800000 */
.L_x_10280:
        /* <DEDUP_REMOVED lines=19> */
.L_x_10293:
[----:B------:R-:W-:Y:S05]  /*4ef0*/  BSYNC B2 ;  /* 0x0000000000027941 */ /* 0x000fea0003800000 */
.L_x_10292:
        /* <DEDUP_REMOVED lines=17> */
.L_x_10295:
[----:B------:R-:W-:Y:S05]  /*5010*/  BSYNC B2 ;  /* 0x0000000000027941 */ /* 0x000fea0003800000 */
.L_x_10294:
        /* <DEDUP_REMOVED lines=15> */
.L_x_10297:
[----:B------:R-:W-:Y:S05]  /*5110*/  BSYNC B2 ;  /* 0x0000000000027941 */ /* 0x000fea0003800000 */
.L_x_10296:
        /* <DEDUP_REMOVED lines=15> */
.L_x_10299:
[----:B------:R-:W-:Y:S05]  /*5210*/  BSYNC B2 ;  /* 0x0000000000027941 */ /* 0x000fea0003800000 */
.L_x_10298:
[C---:B------:R-:W-:Y:S01]  /*5220*/  SEL R163, R169.reuse, R163, P5 ;  /* 0x000000a3a9a37207 */ /* 0x040fe20002800000 */
[----:B------:R-:W-:Y:S01]  /*5230*/  @P4 FMUL.FTZ R169, R169, c[0x0][0x1ec] ;  /* 0x00007b00a9a94a20 */ /* 0x000fe20000410000 */
[----:B------:R-:W-:-:S03]  /*5240*/  ISETP.NE.U32.AND P5, PT, RZ, c[0x0][0x258], PT ;  /* 0x00009600ff007a0c */ /* 0x000fc60003fa5070 */
[-C--:B------:R-:W-:Y:S01]  /*5250*/  @P4 FFMA.FTZ R39, R159, R169.reuse, R39 ;  /* 0x000000a99f274223 */ /* 0x080fe20000010027 */
[----:B------:R-:W-:Y:S01]  /*5260*/  ISETP.NE.AND.EX P5, PT, RZ, c[0x0][0x25c], PT, P5 ;  /* 0x00009700ff007a0c */ /* 0x000fe20003fa5350 */
[----:B------:R-:W-:-:S12]  /*5270*/  @P4 FMUL.FTZ R167, R232, R169 ;  /* 0x000000a9e8a74220 */ /* 0x000fd80000410000 */
        /* <DEDUP_REMOVED lines=8> */
.L_x_10291:
[----:B------:R-:W-:Y:S05]  /*5300*/  BSYNC B1 ;  /* 0x0000000000017941 */ /* 0x000fea0003800000 */
.L_x_10290:
        /* <DEDUP_REMOVED lines=19> */
.L_x_10303:
[----:B------:R-:W-:Y:S05]  /*5440*/  BSYNC B2 ;  /* 0x0000000000027941 */ /* 0x000fea0003800000 */
.L_x_10302:
        /* <DEDUP_REMOVED lines=17> */
.L_x_10305:
[----:B------:R-:W-:Y:S05]  /*5560*/  BSYNC B2 ;  /* 0x0000000000027941 */ /* 0x000fea0003800000 */
.L_x_10304:
        /* <DEDUP_REMOVED lines=15> */
.L_x_10307:
[----:B------:R-:W-:Y:S05]  /*5660*/  BSYNC B2 ;  /* 0x0000000000027941 */ /* 0x000fea0003800000 */
.L_x_10306:
        /* <DEDUP_REMOVED lines=15> */
.L_x_10309:
[----:B------:R-:W-:Y:S05]  /*5760*/  BSYNC B2 ;  /* 0x0000000000027941 */ /* 0x000fea0003800000 */
.L_x_10308:
        /* <DEDUP_REMOVED lines=14> */
.L_x_10301:
[----:B------:R-:W-:Y:S05]  /*5850*/  BSYNC B1 ;  /* 0x0000000000017941 */ /* 0x000fea0003800000 */
.L_x_10300:
[----:B------:R-:W-:Y:S01]  /*5860*/  ISETP.GE.U32.AND P5, PT, R3, 0x100, PT ;  /* 0x000001000300780c */ /* 0x000fe20003fa6070 */
[----:B------:R-:W-:-:S12]  /*5870*/  BSSY B1, `(.L_x_10310) ;  /* 0x0000052000017945 */ /* 0x000fd80003800000 */
[----:B------:R-:W-:Y:S05]  /*5880*/  @!P5 BRA `(.L_x_10311) ;  /* 0x000005000000d947 */ /* 0x000fea0003800000 */
[----:B0-----:R-:W0:Y:S01]  /*5890*/  LDC.U8 R168, c[0x0][0x1f0] ;  /* 0x00007c00ffa87b82 */ /* 0x001e220000000000 */
[----:B------:R-:W-:Y:S01]  /*58a0*/  BSSY B2, `(.L_x_10312) ;  /* 0x0000010000027945 */ /* 0x000fe20003800000 */
[----:B0-----:R-:W-:Y:S02]  /*58b0*/  ISETP.NE.AND P5, PT, R168, RZ, PT ;  /* 0x000000ffa800720c */ /* 0x001fe40003fa5270 */
[----:B------:R-:W-:Y:S02]  /*58c0*/  @P4 MOV R168, 0x10 ;  /* 0x0000001000a84802 */ /* 0x000fe40000000f00 */
[----:B------:R-:W-:Y:S02]  /*58d0*/  FSEL R172, R172, RZ, !P5 ;  /* 0x000000ffacac7208 */ /* 0x000fe40006800000 */
[----:B------:R-:W-:Y:S01]  /*58e0*/  @!P3 ISETP.NE.U32.AND P5, PT, RZ, c[0x0][0x218], PT ;  /* 0x00008600ff00ba0c */ /* 0x000fe20003fa5070 */
[----:B------:R-:W-:-:S03]  /*58f0*/  @P4 IMAD.WIDE.U32 R168, R170, R168, c[0x0][0x170] ;  /* 0x00005c00aaa84625 */ /* 0x000fc600078e00a8 */
[----:B------:R-:W-:Y:S02]  /*5900*/  @!P3 ISETP.NE.AND.EX P5, PT, RZ, c[0x0][0x21c], PT, P5 ;  /* 0x00008700ff00ba0c */ /* 0x000fe40003fa5350 */
[----:B------:R0:W5:Y:S02]  /*5910*/  @P4 LDG.E.128 R156, [R168.64] ;  /* 0x00000004a89c4981 */ /* 0x000164000c1e1d00 */
        /* <DEDUP_REMOVED lines=8> */
.L_x_10313:
[----:B------:R-:W-:Y:S05]  /*59a0*/  BSYNC B2 ;  /* 0x0000000000027941 */ /* 0x000fea0003800000 */
.L_x_10312:
        /* <DEDUP_REMOVED lines=17> */
.L_x_10315:
[----:B------:R-:W-:Y:S05]  /*5ac0*/  BSYNC B2 ;  /* 0x0000000000027941 */ /* 0x000fea0003800000 */
.L_x_10314:
        /* <DEDUP_REMOVED lines=15> */
.L_x_10317:
[----:B------:R-:W-:Y:S05]  /*5bc0*/  BSYNC B2 ;  /* 0x0000000000027941 */ /* 0x000fea0003800000 */
.L_x_10316:
[----:B------:R-:W-:Y:S01]  /*5bd0*/  @!P3 ISETP.NE.U32.AND P6, PT, RZ, c[0x0][0x218], PT ;  /* 0x00008600ff00ba0c */ /* 0x000fe20003fc5070 */
[----:B------:R-:W-:Y:S01]  /*5be0*/  BSSY B2, `(.L_x_10318) ;  /* 0x000000e000027945 */ /* 0x000fe20003800000 */
[C---:B------:R-:W-:Y:S01]  /*5bf0*/  SEL R162, R168.reuse, R162, P5 ;  /* 0x000000a2a8a27207 */ /* 0x040fe20002800000 */
[----:B------:R-:W-:Y:S01]  /*5c00*/  @P4 FMUL.FTZ R168, R168, c[0x0][0x1ec] ;  /* 0x00007b00a8a84a20 */ /* 0x000fe20000410000 */
[----:B------:R-:W-:-:S03]  /*5c10*/  @!P3 ISETP.NE.AND.EX P6, PT, RZ, c[0x0][0x21c], PT, P6 ;  /* 0x00008700ff00ba0c */ /* 0x000fc60003fc5360 */
[-C--:B------:R-:W-:Y:S01]  /*5c20*/  @P4 FFMA.FTZ R30, R158, R168.reuse, R30 ;  /* 0x000000a89e1e4223 */ /* 0x080fe2000001001e */
[----:B------:R-:W-:Y:S01]  /*5c30*/  @!P3 FSEL R173, R155, RZ, P6 ;  /* 0x000000ff9badb208 */ /* 0x000fe20003000000 */
[----:B------:R-:W-:Y:S01]  /*5c40*/  @P4 FMUL.FTZ R166, R225, R168 ;  /* 0x000000a8e1a64220 */ /* 0x000fe20000410000 */
[----:B------:R-:W-:Y:S05]  /*5c50*/  @!P3 BRA `(.L_x_10319) ;  /* 0x000000600000b947 */ /* 0x000fea0003800000 */
[----:B------:R-:W-:Y:S01]  /*5c60*/  ISETP.NE.U32.AND P3, PT, RZ, c[0x0][0x218], PT ;  /* 0x00008600ff007a0c */ /* 0x000fe20003f65070 */
[----:B------:R-:W-:-:S03]  /*5c70*/  FFMA.FTZ R171, R189, R171, R172 ;  /* 0x000000abbdab7223 */ /* 0x000fc600000100ac */
[----:B------:R-:W-:Y:S01]  /*5c80*/  ISETP.NE.AND.EX P3, PT, RZ, c[0x0][0x21c], PT, P3 ;  /* 0x00008700ff007a0c */ /* 0x000fe20003f65330 */
[----:B------:R-:W-:-:S04]  /*5c90*/  FADD.FTZ R171, R201, -R171 ;  /* 0x800000abc9ab7221 */ /* 0x000fc80000010000 */
[----:B------:R-:W-:-:S08]  /*5ca0*/  FMUL.FTZ R173, R0, R171 ;  /* 0x000000ab00ad7220 */ /* 0x000fd00000410000 */
[----:B------:R-:W-:Y:S02]  /*5cb0*/  @P3 FADD.FTZ R173, R155, R173 ;  /* 0x000000ad9bad3221 */ /* 0x000fe40000010000 */
.L_x_10319:
[----:B------:R-:W-:Y:S05]  /*5cc0*/  BSYNC B2 ;  /* 0x0000000000027941 */ /* 0x000fea0003800000 */
.L_x_10318:
[----:B------:R-:W-:Y:S02]  /*5cd0*/  ISETP.NE.U32.AND P3, PT, RZ, c[0x0][0x258], PT ;  /* 0x00009600ff007a0c */ /* 0x000fe40003f65070 */
[C---:B------:R-:W-:Y:S01]  /*5ce0*/  SEL R163, R173.reuse, R163, P5 ;  /* 0x000000a3ada37207 */ /* 0x040fe20002800000 */
[----:B------:R-:W-:Y:S01]  /*5cf0*/  @P4 FMUL.FTZ R173, R173, c[0x0][0x1ec] ;  /* 0x00007b00adad4a20 */ /* 0x000fe20000410000 */
[----:B------:R-:W-:-:S03]  /*5d00*/  ISETP.NE.AND.EX P3, PT, RZ, c[0x0][0x25c], PT, P3 ;  /* 0x00009700ff007a0c */ /* 0x000fc60003f65330 */
[-C--:B------:R-:W-:Y:S02]  /*5d10*/  @P4 FMUL.FTZ R167, R224, R173.reuse ;  /* 0x000000ade0a74220 */ /* 0x080fe40000410000 */
[----:B------:R-:W-:-:S08]  /*5d20*/  @P4 FFMA.FTZ R31, R159, R173, R31 ;  /* 0x000000ad9f1f4223 */ /* 0x000fd0000001001f */
[----:B------:R-:W-:-:S05]  /*5d30*/  @P3 MOV R168, 0x10 ;  /* 0x0000001000a83802 */ /* 0x000fca0000000f00 */
[----:B------:R-:W-:-:S05]  /*5d40*/  @P3 IMAD.WIDE.U32 R168, R4, R168, c[0x0][0x258] ;  /* 0x0000960004a83625 */ /* 0x000fca00078e00a8 */
[----:B------:R0:W-:Y:S02]  /*5d50*/  @P3 STG.E.128 [R168.64], R160 ;  /* 0x000000a0a8003986 */ /* 0x0001e4000c101d04 */
[----:B0-----:R-:W-:-:S05]  /*5d60*/  @P4 MOV R168, 0x10 ;  /* 0x0000001000a84802 */ /* 0x001fca0000000f00 */
[----:B------:R-:W-:-:S05]  /*5d70*/  @P4 IMAD.WIDE.U32 R168, R170, R168, c[0x0][0x248] ;  /* 0x00009200aaa84625 */ /* 0x000fca00078e00a8 */
[----:B------:R0:W-:Y:S02]  /*5d80*/  @P4 STG.E.128 [R168.64], R164 ;  /* 0x000000a4a8004986 */ /* 0x0001e4000c101d04 */
.L_x_10311:
[----:B------:R-:W-:Y:S05]  /*5d90*/  BSYNC B1 ;  /* 0x0000000000017941 */ /* 0x000fea0003800000 */
.L_x_10310:
[----:B------:R-:W-:-:S04]  /*5da0*/  MOV R0, c[0x0][0x160] ;  /* 0x0000580000007a02 */ /* 0x000fc80000000f00 */
[----:B------:R-:W-:-:S04]  /*5db0*/  LEA R2, R0, R2, 0x2 ;  /* 0x0000000200027211 */ /* 0x000fc800078e10ff */
[----:B------:R-:W-:-:S13]  /*5dc0*/  ISETP.GE.AND P3, PT, R2, c[0x0][0x164], PT ;  /* 0x0000590002007a0c */ /* 0x000fda0003f66270 */
[----:B01----:R-:W-:Y:S01]  /*5dd0*/  @P3 CALL.REL.NOINC `(.L_x_10197) ;  /* 0x0000001000003944 */ /* 0x003fe20003c00000 */
[----:B------:R-:W-:Y:S05]  /*5de0*/  BRA `(.L_x_10320) ;  /* 0xffffb3c000007947 */ /* 0x000fea000383ffff */
.L_x_10197:
[----:B------:R-:W-:Y:S05]  /*5df0*/  BSYNC B0 ;  /* 0x0000000000007941 */ /* 0x000fea0003800000 */
.L_x_10196:
[----:B------:R-:W0:Y:S01]  /*5e00*/  S2R R168, SR_TID.X ;  /* 0x0000000000a87919 */ /* 0x000e220000002100 */
[----:B------:R-:W-:Y:S01]  /*5e10*/  WARPSYNC 0xffffffff ;  /* 0xffffffff00007948 */ /* 0x000fe20003800000 */
[----:B------:R-:W-:Y:S01]  /*5e20*/  BSSY B0, `(.L_x_10321) ;  /* 0x0000092000007945 */ /* 0x000fe20003800000 */
        /* <DEDUP_REMOVED lines=94> */
[----:B------:R-:W-:Y:S04]  /*6410*/  STS.128 [R0.X16], R56 ;  /* 0x0000003800007388 */ /* 0x000fe8000000cc00 */
[----:B------:R0:W-:Y:S04]  /*6420*/  STS.128 [R0.X16+0x200], R52 ;  /* 0x0002003400007388 */ /* 0x0001e8000000cc00 */
[----:B------:R-:W-:Y:S04]  /*6430*/  STS.128 [R0.X16+0x400], R48 ;  /* 0x0004003000007388 */ /* 0x000fe8000000cc00 */
[----:B------:R-:W-:Y:S04]  /*6440*/  STS.128 [R0.X16+0x600], R44 ;  /* 0x0006002c00007388 */ /* 0x000fe8000000cc00 */
[----:B------:R-:W-:Y:S04]  /*6450*/  STS.128 [R0.X16+0x800], R40 ;  /* 0x0008002800007388 */ /* 0x000fe8000000cc00 */
[----:B------:R-:W-:Y:S04]  /*6460*/  STS.128 [R0.X16+0xa00], R36 ;  /* 0x000a002400007388 */ /* 0x000fe8000000cc00 */
[----:B------:R-:W-:Y:S04]  /*6470*/  STS.128 [R0.X16+0xc00], R32 ;  /* 0x000c002000007388 */ /* 0x000fe8000000cc00 */
[----:B------:R1:W-:Y:S04]  /*6480*/  STS.128 [R0.X16+0xe00], R28 ;  /* 0x000e001c00007388 */ /* 0x0003e8000000cc00 */
        /* <DEDUP_REMOVED lines=43> */
.L_x_10322:
[----:B------:R-:W-:Y:S05]  /*6740*/  BSYNC B0 ;  /* 0x0000000000007941 */ /* 0x000fea0003800000 */
.L_x_10321:
        /* <DEDUP_REMOVED lines=128> */
.L_x_10324:
[----:B0-----:R-:W-:Y:S05]  /*6f50*/  BSYNC B0 ;  /* 0x0000000000007941 */ /* 0x001fea0003800000 */
.L_x_10323:
        /* <DEDUP_REMOVED lines=18> */
.L_x_10326:
[----:B------:R-:W-:Y:S05]  /*7080*/  BSYNC B0 ;  /* 0x0000000000007941 */ /* 0x000fea0003800000 */
.L_x_10325:
        /* <DEDUP_REMOVED lines=18> */
.L_x_10328:
[----:B------:R-:W-:Y:S05]  /*71b0*/  BSYNC B0 ;  /* 0x0000000000007941 */ /* 0x000fea0003800000 */
.L_x_10327:
        /* <DEDUP_REMOVED lines=18> */
.L_x_10330:
[----:B------:R-:W-:Y:S05]  /*72e0*/  BSYNC B0 ;  /* 0x0000000000007941 */ /* 0x000fea0003800000 */
.L_x_10329:
        /* <DEDUP_REMOVED lines=18> */
.L_x_10332:
[----:B------:R-:W-:Y:S05]  /*7410*/  BSYNC B0 ;  /* 0x0000000000007941 */ /* 0x000fea0003800000 */
.L_x_10331:
        /* <DEDUP_REMOVED lines=18> */
.L_x_10334:
[----:B------:R-:W-:Y:S05]  /*7540*/  BSYNC B0 ;  /* 0x0000000000007941 */ /* 0x000fea0003800000 */
.L_x_10333:
        /* <DEDUP_REMOVED lines=12> */
.L_x_10236:
[----:B------:R-:W-:Y:S01]  /*7610*/  HFMA2.MMA R170, -RZ, RZ, 0, 5.9604644775390625e-08 ;  /* 0x00000001ffaa7435 */ /* 0x000fe200000001ff */
[----:B0-----:R-:W-:Y:S01]  /*7620*/  MOV R169, R197 ;  /* 0x000000c500a97202 */ /* 0x001fe20000000f00 */
[----:B------:R-:W-:Y:S01]  /*7630*/  IMAD.MOV.U32 R172, RZ, RZ, -0x1 ;  /* 0xffffffffffac7424 */ /* 0x000fe200078e00ff */
[----:B------:R-:W-:Y:S02]  /*7640*/  MOV R173, 0x1f ;  /* 0x0000001f00ad7802 */ /* 0x000fe40000000f00 */
[----:B------:R-:W-:-:S02]  /*7650*/  MOV R168, 0x7670 ;  /* 0x0000767000a87802 */ /* 0x000fc40000000f00 */
[----:B-----5:R-:W-:Y:S05]  /*7660*/  CALL.REL.NOINC `($__internal_166_$__cuda_sm70_shflsync_bfly_p) ;  /* 0x0000046000007944 */ /* 0x020fea0003c00000 */
[----:B-1----:R-:W-:Y:S01]  /*7670*/  MOV R171, R170 ;  /* 0x000000aa00ab7202 */ /* 0x002fe20000000f00 */
[----:B------:R-:W-:Y:S05]  /*7680*/  BRA `(.L_x_10335) ;  /* 0xffffb9b000007947 */ /* 0x000fea000383ffff */
.L_x_10237:
[----:B------:R-:W-:Y:S01]  /*7690*/  HFMA2.MMA R170, -RZ, RZ, 0, 5.9604644775390625e-08 ;  /* 0x00000001ffaa7435 */ /* 0x000fe200000001ff */
[----:B0-----:R-:W-:-:S02]  /*76a0*/  MOV R169, R196 ;  /* 0x000000c400a97202 */ /* 0x001fc40000000f00 */
[----:B------:R-:W-:Y:S02]  /*76b0*/  MOV R173, 0x1f ;  /* 0x0000001f00ad7802 */ /* 0x000fe40000000f00 */
[----:B------:R-:W-:Y:S02]  /*76c0*/  MOV R172, 0xffffffff ;  /* 0xffffffff00ac7802 */ /* 0x000fe40000000f00 */
[----:B------:R-:W-:Y:S02]  /*76d0*/  MOV R168, 0x76f0 ;  /* 0x000076f000a87802 */ /* 0x000fe40000000f00 */
[----:B-12--5:R-:W-:Y:S05]  /*76e0*/  CALL.REL.NOINC `($__internal_166_$__cuda_sm70_shflsync_bfly_p) ;  /* 0x000003e000007944 */ /* 0x026fea0003c00000 */
[----:B------:R-:W-:Y:S01]  /*76f0*/  FADD.FTZ R197, R171, R197 ;  /* 0x000000c5abc57221 */ /* 0x000fe20000010000 */
[----:B------:R-:W-:Y:S01]  /*7700*/  MOV R173, 0x1f ;  /* 0x0000001f00ad7802 */ /* 0x000fe20000000f00 */
[----:B-1----:R-:W-:Y:S01]  /*7710*/  FADD.FTZ R196, R196, R170 ;  /* 0x000000aac4c47221 */ /* 0x002fe20000010000 */
[----:B------:R-:W-:Y:S01]  /*7720*/  HFMA2.MMA R170, -RZ, RZ, 0, 1.1920928955078125e-07 ;  /* 0x00000002ffaa7435 */ /* 0x000fe200000001ff */
[----:B------:R-:W-:Y:S02]  /*7730*/  MOV R172, 0xffffffff ;  /* 0xffffffff00ac7802 */ /* 0x000fe40000000f00 */
[----:B------:R-:W-:-:S02]  /*7740*/  MOV R169, R197 ;  /* 0x000000c500a97202 */ /* 0x000fc40000000f00 */
[----:B------:R-:W-:Y:S02]  /*7750*/  MOV R168, 0x7770 ;  /* 0x0000777000a87802 */ /* 0x000fe40000000f00 */
[----:B------:R-:W-:Y:S05]  /*7760*/  CALL.REL.NOINC `($__internal_166_$__cuda_sm70_shflsync_bfly_p) ;  /* 0x0000036000007944 */ /* 0x000fea0003c00000 */
[----:B-1----:R-:W-:Y:S01]  /*7770*/  MOV R171, R170 ;  /* 0x000000aa00ab7202 */ /* 0x002fe20000000f00 */
[----:B------:R-:W-:Y:S01]  /*7780*/  HFMA2.MMA R170, -RZ, RZ, 0, 1.1920928955078125e-07 ;  /* 0x00000002ffaa7435 */ /* 0x000fe200000001ff */
[----:B------:R-:W-:Y:S02]  /*7790*/  MOV R169, R196 ;  /* 0x000000c400a97202 */ /* 0x000fe40000000f00 */
[----:B------:R-:W-:Y:S02]  /*77a0*/  MOV R173, 0x1f ;  /* 0x0000001f00ad7802 */ /* 0x000fe40000000f00 */
[----:B------:R-:W-:Y:S02]  /*77b0*/  MOV R172, 0xffffffff ;  /* 0xffffffff00ac7802 */ /* 0x000fe40000000f00 */
[----:B------:R-:W-:Y:S02]  /*77c0*/  MOV R168, 0x77e0 ;  /* 0x000077e000a87802 */ /* 0x000fe40000000f00 */
[----:B------:R-:W-:Y:S05]  /*77d0*/  CALL.REL.NOINC `($__internal_166_$__cuda_sm70_shflsync_bfly_p) ;  /* 0x000002f000007944 */ /* 0x000fea0003c00000 */
[----:B------:R-:W-:Y:S01]  /*77e0*/  FADD.FTZ R197, R171, R197 ;  /* 0x000000c5abc57221 */ /* 0x000fe20000010000 */
[----:B------:R-:W-:Y:S01]  /*77f0*/  MOV R173, 0x1f ;  /* 0x0000001f00ad7802 */ /* 0x000fe20000000f00 */
[----:B-1----:R-:W-:Y:S01]  /*7800*/  FADD.FTZ R196, R196, R170 ;  /* 0x000000aac4c47221 */ /* 0x002fe20000010000 */
[----:B------:R-:W-:Y:S01]  /*7810*/  HFMA2.MMA R170, -RZ, RZ, 0, 2.384185791015625e-07 ;  /* 0x00000004ffaa7435 */ /* 0x000fe200000001ff */
[----:B------:R-:W-:-:S02]  /*7820*/  MOV R172, 0xffffffff ;  /* 0xffffffff00ac7802 */ /* 0x000fc40000000f00 */
[----:B------:R-:W-:Y:S02]  /*7830*/  MOV R169, R197 ;  /* 0x000000c500a97202 */ /* 0x000fe40000000f00 */
[----:B------:R-:W-:Y:S02]  /*7840*/  MOV R168, 0x7860 ;  /* 0x0000786000a87802 */ /* 0x000fe40000000f00 */
[----:B------:R-:W-:Y:S05]  /*7850*/  CALL.REL.NOINC `($__internal_166_$__cuda_sm70_shflsync_bfly_p) ;  /* 0x0000027000007944 */ /* 0x000fea0003c00000 */
[----:B-1----:R-:W-:Y:S01]  /*7860*/  MOV R171, R170 ;  /* 0x000000aa00ab7202 */ /* 0x002fe20000000f00 */
[----:B------:R-:W-:Y:S01]  /*7870*/  HFMA2.MMA R170, -RZ, RZ, 0, 2.384185791015625e-07 ;  /* 0x00000004ffaa7435 */ /* 0x000fe200000001ff */
[----:B------:R-:W-:Y:S01]  /*7880*/  MOV R169, R196 ;  /* 0x000000c400a97202 */ /* 0x000fe20000000f00 */
[----:B------:R-:W-:Y:S01]  /*7890*/  IMAD.MOV.U32 R173, RZ, RZ, 0x1f ;  /* 0x0000001fffad7424 */ /* 0x000fe200078e00ff */
[----:B------:R-:W-:Y:S02]  /*78a0*/  MOV R172, 0xffffffff ;  /* 0xffffffff00ac7802 */ /* 0x000fe40000000f00 */
[----:B------:R-:W-:Y:S02]  /*78b0*/  MOV R168, 0x78d0 ;  /* 0x000078d000a87802 */ /* 0x000fe40000000f00 */
[----:B------:R-:W-:Y:S05]  /*78c0*/  CALL.REL.NOINC `($__internal_166_$__cuda_sm70_shflsync_bfly_p) ;  /* 0x0000020000007944 */ /* 0x000fea0003c00000 */
[----:B------:R-:W-:Y:S01]  /*78d0*/  FADD.FTZ R197, R171, R197 ;  /* 0x000000c5abc57221 */ /* 0x000fe20000010000 */
[----:B------:R-:W-:Y:S01]  /*78e0*/  MOV R173, 0x1f ;  /* 0x0000001f00ad7802 */ /* 0x000fe20000000f00 */
[----:B-1----:R-:W-:Y:S01]  /*78f0*/  FADD.FTZ R196, R196, R170 ;  /* 0x000000aac4c47221 */ /* 0x002fe20000010000 */
[----:B------:R-:W-:Y:S01]  /*7900*/  HFMA2.MMA R170, -RZ, RZ, 0, 4.76837158203125e-07 ;  /* 0x00000008ffaa7435 */ /* 0x000fe200000001ff */
[----:B------:R-:W-:-:S02]  /*7910*/  MOV R172, 0xffffffff ;  /* 0xffffffff00ac7802 */ /* 0x000fc40000000f00 */
[----:B------:R-:W-:Y:S02]  /*7920*/  MOV R169, R197 ;  /* 0x000000c500a97202 */ /* 0x000fe40000000f00 */
[----:B------:R-:W-:Y:S02]  /*7930*/  MOV R168, 0x7950 ;  /* 0x0000795000a87802 */ /* 0x000fe40000000f00 */
[----:B------:R-:W-:Y:S05]  /*7940*/  CALL.REL.NOINC `($__internal_166_$__cuda_sm70_shflsync_bfly_p) ;  /* 0x0000018000007944 */ /* 0x000fea0003c00000 */
[----:B-1----:R-:W-:Y:S01]  /*7950*/  MOV R171, R170 ;  /* 0x000000aa00ab7202 */ /* 0x002fe20000000f00 */
[----:B------:R-:W-:Y:S01]  /*7960*/  HFMA2.MMA R170, -RZ, RZ, 0, 4.76837158203125e-07 ;  /* 0x00000008ffaa7435 */ /* 0x000fe200000001ff */
[----:B------:R-:W-:Y:S02]  /*7970*/  MOV R169, R196 ;  /* 0x000000c400a97202 */ /* 0x000fe40000000f00 */
[----:B------:R-:W-:Y:S02]  /*7980*/  MOV R173, 0x1f ;  /* 0x0000001f00ad7802 */ /* 0x000fe40000000f00 */
[----:B------:R-:W-:Y:S02]  /*7990*/  MOV R172, 0xffffffff ;  /* 0xffffffff00ac7802 */ /* 0x000fe40000000f00 */
[----:B------:R-:W-:-:S02]  /*79a0*/  MOV R168, 0x79c0 ;  /* 0x000079c000a87802 */ /* 0x000fc40000000f00 */
[----:B------:R-:W-:Y:S05]  /*79b0*/  CALL.REL.NOINC `($__internal_166_$__cuda_sm70_shflsync_bfly_p) ;  /* 0x0000011000007944 */ /* 0x000fea0003c00000 */
[----:B------:R-:W-:Y:S01]  /*79c0*/  FADD.FTZ R197, R171, R197 ;  /* 0x000000c5abc57221 */ /* 0x000fe20000010000 */
[----:B------:R-:W-:Y:S01]  /*79d0*/  MOV R173, 0x1f ;  /* 0x0000001f00ad7802 */ /* 0x000fe20000000f00 */
[----:B-1----:R-:W-:Y:S01]  /*79e0*/  FADD.FTZ R196, R196, R170 ;  /* 0x000000aac4c47221 */ /* 0x002fe20000010000 */
[----:B------:R-:W-:Y:S01]  /*79f0*/  HFMA2.MMA R170, -RZ, RZ, 0, 9.5367431640625e-07 ;  /* 0x00000010ffaa7435 */ /* 0x000fe200000001ff */
[----:B------:R-:W-:-:S02]  /*7a00*/  MOV R172, 0xffffffff ;  /* 0xffffffff00ac7802 */ /* 0x000fc40000000f00 */
[----:B------:R-:W-:Y:S02]  /*7a10*/  MOV R169, R197 ;  /* 0x000000c500a97202 */ /* 0x000fe40000000f00 */
[----:B------:R-:W-:Y:S02]  /*7a20*/  MOV R168, 0x7a40 ;  /* 0x00007a4000a87802 */ /* 0x000fe40000000f00 */
[----:B------:R-:W-:Y:S05]  /*7a30*/  CALL.REL.NOINC `($__internal_166_$__cuda_sm70_shflsync_bfly_p) ;  /* 0x0000009000007944 */ /* 0x000fea0003c00000 */
[----:B-1----:R-:W-:Y:S01]  /*7a40*/  MOV R171, R170 ;  /* 0x000000aa00ab7202 */ /* 0x002fe20000000f00 */
[----:B------:R-:W-:Y:S01]  /*7a50*/  HFMA2.MMA R170, -RZ, RZ, 0, 9.5367431640625e-07 ;  /* 0x00000010ffaa7435 */ /* 0x000fe200000001ff */
[----:B------:R-:W-:Y:S02]  /*7a60*/  MOV R169, R196 ;  /* 0x000000c400a97202 */ /* 0x000fe40000000f00 */
[----:B------:R-:W-:Y:S02]  /*7a70*/  MOV R173, 0x1f ;  /* 0x0000001f00ad7802 */ /* 0x000fe40000000f00 */
[----:B------:R-:W-:Y:S02]  /*7a80*/  MOV R172, 0xffffffff ;  /* 0xffffffff00ac7802 */ /* 0x000fe40000000f00 */
[----:B------:R-:W-:-:S02]  /*7a90*/  MOV R168, 0x7ab0 ;  /* 0x00007ab000a87802 */ /* 0x000fc40000000f00 */
[----:B------:R-:W-:Y:S05]  /*7aa0*/  CALL.REL.NOINC `($__internal_166_$__cuda_sm70_shflsync_bfly_p) ;  /* 0x0000002000007944 */ /* 0x000fea0003c00000 */
[----:B-1----:R-:W-:Y:S01]  /*7ab0*/  MOV R168, R170 ;  /* 0x000000aa00a87202 */ /* 0x002fe20000000f00 */
[----:B------:R-:W-:Y:S05]  /*7ac0*/  BRA `(.L_x_10336) ;  /* 0xffffb69000007947 */ /* 0x000fea000383ffff */
        .weak           $__internal_166_$__cuda_sm70_shflsync_bfly_p
        .type           $__internal_166_$__cuda_sm70_shflsync_bfly_p,@function
        .size           $__internal_166_$__cuda_sm70_shflsync_bfly_p,(.L_x_12468 - $__internal_166_$__cuda_sm70_shflsync_bfly_p)
$__internal_166_$__cuda_sm70_shflsync_bfly_p:
[----:B------:R-:W-:Y:S04]  /*7ad0*/  WARPSYNC R172 ;  /* 0x000000ac00007348 */ /* 0x000fe80003800000 */
[----:B------:R0:W1:Y:S02]  /*7ae0*/  SHFL.BFLY PT, R170, R169, R170, R173 ;  /* 0x0c0000aaa9aa7389 */ /* 0x00006400000e00ad */
[----:B0-----:R-:W-:-:S06]  /*7af0*/  HFMA2.MMA R169, -RZ, RZ, 0, 0 ;  /* 0x00000000ffa97435 */ /* 0x001fcc00000001ff */
[----:B------:R-:W-:Y:S05]  /*7b00*/  RET.REL.NODEC R168 `(_ZN10layer_norm13ln_bwd_kernelINS_13Kernel_traitsI6__halfffffjLj1024ELj1ELj4ELj1ELj16ENS_18Kernel_traits_baseILj1024ES2_ffffjLj128EEEEELb0ELb1ELb1ELb0EEEvNS_9BwdParamsE) ;  /* 0xffff84f0a8007950 */ /* 0x000fea0003c3ffff */
.L_x_10337:
        /* <DEDUP_REMOVED lines=15> */
.L_x_12468:


//--------------------- .text._ZN10layer_norm13ln_bwd_kernelINS_13Kernel_traitsI6__halfffffjLj1024ELj1ELj4ELj1ELj16ENS_18Kernel_traits_baseILj1024ES2_ffffjLj128EEEEELb0ELb1ELb1ELb1EEEvNS_9BwdParamsE --------------------------
	.section	.text._ZN10layer_norm13ln_bwd_kernelINS_13Kernel_traitsI6__halfffffjLj1024ELj1ELj4ELj1ELj16ENS_18Kernel_traits_baseILj1024ES2_ffffjLj128EEEEELb0ELb1ELb1ELb1EEEvNS_9BwdParamsE,"ax",@progbits
	.sectioninfo	@"SHI_REGISTERS=255"
	.align	128
        .global         _ZN10layer_norm13ln_bwd_kernelINS_13Kernel_traitsI6__halfffffjLj1024ELj1ELj4ELj1ELj16ENS_18Kernel_traits_baseILj1024ES2_ffffjLj128EEEEELb0ELb1ELb1ELb1EEEvNS_9BwdParamsE
        .type           _ZN10layer_norm13ln_bwd_kernelINS_13Kernel_traitsI6__halfffffjLj1024ELj1ELj4ELj1ELj16ENS_18Kernel_traits_baseILj1024ES2_ffffjLj128EEEEELb0ELb1ELb1ELb1EEEvNS_9BwdParamsE,@function
        .size           _ZN10layer_norm13ln_bwd_kernelINS_13Kernel_traitsI6__halfffffjLj1024ELj1ELj4ELj1ELj16ENS_18Kernel_traits_baseILj1024ES2_ffffjLj128EEEEELb0ELb1ELb1ELb1EEEvNS_9BwdParamsE,(.L_x_12469 - _ZN10layer_norm13ln_bwd_kernelINS_13Kernel_traitsI6__halfffffjLj1024ELj1ELj4ELj1ELj16ENS_18Kernel_traits_baseILj1024ES2_ffffjLj128EEEEELb0ELb1ELb1ELb1EEEvNS_9BwdParamsE)
        .other          _ZN10layer_norm13ln_bwd_kernelINS_13Kernel_traitsI6__halfffffjLj1024ELj1ELj4ELj1ELj16ENS_18Kernel_traits_baseILj1024ES2_ffffjLj128EEEEELb0ELb1ELb1ELb1EEEvNS_9BwdParamsE,@"STO_CUDA_ENTRY STV_DEFAULT"
_ZN10layer_norm13ln_bwd_kernelINS_13Kernel_traitsI6__halfffffjLj1024ELj1ELj4ELj1ELj16ENS_18Kernel_traits_baseILj1024ES2_ffffjLj128EEEEELb0ELb1ELb1ELb1EEEvNS_9BwdParamsE:
.text._ZN10layer_norm13ln_bwd_kernelINS_13Kernel_traitsI6__halfffffjLj1024ELj1ELj4ELj1ELj16ENS_18Kernel_traits_baseILj1024ES2_ffffjLj128EEEEELb0ELb1ELb1ELb1EEEvNS_9BwdParamsE:
        /* <DEDUP_REMOVED lines=59> */
.L_x_10339:
        /* <DEDUP_REMOVED lines=8> */
[----:B------:R2:W5:Y:S04]  /*0430*/  LDG.E.64 R32, [R2.64+0x400] ;  /* 0x0004000402207981 */ /* 0x000568000c1e1b00 */
[----:B------:R2:W5:Y:S01]  /*0440*/  LDG.E.64 R36, [R2.64+0x500] ;  /* 0x0005000402247981 */ /* 0x000562000c1e1b00 */
[----:B------:R-:W-:-:S03]  /*0450*/  IADD3 R4, P0, R4, c[0x0][0x1c8], RZ ;  /* 0x0000720004047a10 */ /* 0x000fc60007f1e0ff */
[----:B------:R2:W5:Y:S01]  /*0460*/  LDG.E.64 R40, [R2.64+0x600] ;  /* 0x0006000402287981 */ /* 0x000562000c1e1b00 */
[----:B------:R-:W-:-:S03]  /*0470*/  IADD3.X R5, RZ, c[0x0][0x1cc], RZ, P0, !PT ;  /* 0x00007300ff057a10 */ /* 0x000fc600007fe4ff */
[----:B------:R2:W5:Y:S04]  /*0480*/  LDG.E.64 R44, [R2.64+0x700] ;  /* 0x00070004022c7981 */ /* 0x000568000c1e1b00 */
[----:B------:R-:W5:Y:S04]  /*0490*/  LDG.E.64 R24, [R4.64] ;  /* 0x0000000404187981 */ /* 0x000f68000c1e1b00 */
[----:B------:R-:W5:Y:S04]  /*04a0*/  LDG.E.64 R26, [R4.64+0x100] ;  /* 0x00010004041a7981 */ /* 0x000f68000c1e1b00 */
[----:B------:R0:W5:Y:S04]  /*04b0*/  LDG.E.64 R28, [R4.64+0x200] ;  /* 0x00020004041c7981 */ /* 0x000168000c1e1b00 */
[----:B------:R0:W5:Y:S04]  /*04c0*/  LDG.E.64 R30, [R4.64+0x300] ;  /* 0x00030004041e7981 */ /* 0x000168000c1e1b00 */
[----:B------:R0:W5:Y:S04]  /*04d0*/  LDG.E.64 R34, [R4.64+0x400] ;  /* 0x0004000404227981 */ /* 0x000168000c1e1b00 */
[----:B------:R0:W5:Y:S04]  /*04e0*/  LDG.E.64 R38, [R4.64+0x500] ;  /* 0x0005000404267981 */ /* 0x000168000c1e1b00 */
        /* <DEDUP_REMOVED lines=50> */
[----:B--2---:R-:W-:Y:S01]  /*0810*/  HADD2.F32 R3, -RZ, R6.H0_H0 ;  /* 0x20000006ff037230 */ /* 0x004fe20000004100 */
[--C-:B------:R-:W-:Y:S01]  /*0820*/  SHF.R.U64 R23, R6, 0x10, R7.reuse ;  /* 0x0000001006177819 */ /* 0x100fe20000001207 */
[----:B------:R-:W-:Y:S01]  /*0830*/  HADD2.F32 R2, -RZ, R7.H0_H0 ;  /* 0x20000007ff027230 */ /* 0x000fe20000004100 */
[----:B------:R-:W-:-:S02]  /*0840*/  SHF.R.U32.HI R22, RZ, 0x10, R7 ;  /* 0x00000010ff167819 */ /* 0x000fc40000011607 */
[----:B------:R1:W-:Y:S01]  /*0850*/  STL [R1+0xac], R3 ;  /* 0x0000ac0301007387 */ /* 0x0003e20000100800 */
[--C-:B---3--:R-:W-:Y:S01]  /*0860*/  SHF.R.U64 R21, R8, 0x10, R9.reuse ;  /* 0x0000001008157819 */ /* 0x108fe20000001209 */
[----:B------:R-:W-:Y:S01]  /*0870*/  HADD2.F32 R23, -RZ, R23.H0_H0 ;  /* 0x20000017ff177230 */ /* 0x000fe20000004100 */
[----:B------:R-:W-:Y:S01]  /*0880*/  SHF.R.U32.HI R20, RZ, 0x10, R9 ;  /* 0x00000010ff147819 */ /* 0x000fe20000011609 */
[----:B------:R2:W-:Y:S01]  /*0890*/  STL [R1+0xa4], R2 ;  /* 0x0000a40201007387 */ /* 0x0005e20000100800 */
[--C-:B----4-:R-:W-:Y:S01]  /*08a0*/  SHF.R.U64 R19, R10, 0x10, R11.reuse ;  /* 0x000000100a137819 */ /* 0x110fe2000000120b */
[----:B------:R-:W-:Y:S01]  /*08b0*/  HADD2.F32 R22, -RZ, R22.H0_H0 ;  /* 0x20000016ff167230 */ /* 0x000fe20000004100 */
[----:B------:R-:W-:Y:S01]  /*08c0*/  SHF.R.U32.HI R18, RZ, 0x10, R11 ;  /* 0x00000010ff127819 */ /* 0x000fe2000001160b */
[----:B------:R-:W-:Y:S01]  /*08d0*/  HADD2.F32 R21, -RZ, R21.H0_H0 ;  /* 0x20000015ff157230 */ /* 0x000fe20000004100 */
[--C-:B-----5:R-:W-:Y:S01]  /*08e0*/  SHF.R.U64 R17, R12, 0x10, R13.reuse ;  /* 0x000000100c117819 */ /* 0x120fe2000000120d */
[----:B-1----:R-:W-:Y:S01]  /*08f0*/  HADD2.F32 R3, -RZ, R8.H0_H0 ;  /* 0x20000008ff037230 */ /* 0x002fe20000004100 */
[----:B------:R-:W-:Y:S01]  /*0900*/  SHF.R.U32.HI R16, RZ, 0x10, R13 ;  /* 0x00000010ff107819 */ /* 0x000fe2000001160d */
[----:B------:R-:W-:Y:S01]  /*0910*/  HADD2.F32 R20, -RZ, R20.H0_H0 ;  /* 0x20000014ff147230 */ /* 0x000fe20000004100 */
[--C-:B------:R-:W-:Y:S01]  /*0920*/  SHF.R.U64 R15, R32, 0x10, R33.reuse ;  /* 0x00000010200f7819 */ /* 0x100fe20000001221 */
[----:B--2---:R-:W-:Y:S01]  /*0930*/  HADD2.F32 R2, -RZ, R9.H0_H0 ;  /* 0x20000009ff027230 */ /* 0x004fe20000004100 */
[----:B------:R1:W-:Y:S01]  /*0940*/  STL [R1+0x9c], R3 ;  /* 0x00009c0301007387 */ /* 0x0003e20000100800 */
[----:B------:R-:W-:Y:S01]  /*0950*/  SHF.R.U32.HI R14, RZ, 0x10, R33 ;  /* 0x00000010ff0e7819 */ /* 0x000fe20000011621 */
[----:B------:R-:W-:-:S02]  /*0960*/  HADD2.F32 R19, -RZ, R19.H0_H0 ;  /* 0x20000013ff137230 */ /* 0x000fc40000004100 */
[----:B------:R2:W-:Y:S01]  /*0970*/  STL [R1+0x94], R2 ;  /* 0x0000940201007387 */ /* 0x0005e20000100800 */
[----:B------:R-:W-:Y:S02]  /*0980*/  HADD2.F32 R18, -RZ, R18.H0_H0 ;  /* 0x20000012ff127230 */ /* 0x000fe40000004100 */
[----:B------:R-:W-:Y:S01]  /*0990*/  HADD2.F32 R17, -RZ, R17.H0_H0 ;  /* 0x20000011ff117230 */ /* 0x000fe20000004100 */
[--C-:B------:R-:W-:Y:S01]  /*09a0*/  SHF.R.U64 R9, R44, 0x10, R45.reuse ;  /* 0x000000102c097819 */ /* 0x100fe2000000122d */
[----:B------:R-:W-:Y:S01]  /*09b0*/  HADD2.F32 R16, -RZ, R16.H0_H0 ;  /* 0x20000010ff107230 */ /* 0x000fe20000004100 */
[----:B------:R-:W-:Y:S01]  /*09c0*/  SHF.R.U32.HI R8, RZ, 0x10, R45 ;  /* 0x00000010ff087819 */ /* 0x000fe2000001162d */
[----:B-1----:R-:W-:Y:S01]  /*09d0*/  HADD2.F32 R3, -RZ, R10.H0_H0 ;  /* 0x2000000aff037230 */ /* 0x002fe20000004100 */
[--C-:B------:R-:W-:Y:S01]  /*09e0*/  SHF.R.U64 R7, R24, 0x10, R25.reuse ;  /* 0x0000001018077819 */ /* 0x100fe20000001219 */
[----:B------:R-:W-:Y:S01]  /*09f0*/  HADD2.F32 R15, -RZ, R15.H0_H0 ;  /* 0x2000000fff0f7230 */ /* 0x000fe20000004100 */
[----:B------:R-:W-:Y:S01]  /*0a00*/  SHF.R.U32.HI R6, RZ, 0x10, R25 ;  /* 0x00000010ff067819 */ /* 0x000fe20000011619 */
[----:B--2---:R-:W-:Y:S01]  /*0a10*/  HADD2.F32 R2, -RZ, R11.H0_H0 ;  /* 0x2000000bff027230 */ /* 0x004fe20000004100 */
[----:B------:R1:W-:Y:S01]  /*0a20*/  STL [R1+0x8c], R3 ;  /* 0x00008c0301007387 */ /* 0x0003e20000100800 */
[--C-:B------:R-:W-:Y:S01]  /*0a30*/  SHF.R.U64 R11, R40, 0x10, R41.reuse ;  /* 0x00000010280b7819 */ /* 0x100fe20000001229 */
[----:B------:R-:W-:Y:S01]  /*0a40*/  HADD2.F32 R14, -RZ, R14.H0_H0 ;  /* 0x2000000eff0e7230 */ /* 0x000fe20000004100 */
[----:B------:R-:W-:Y:S01]  /*0a50*/  SHF.R.U32.HI R10, RZ, 0x10, R41 ;  /* 0x00000010ff0a7819 */ /* 0x000fe20000011629 */
[----:B------:R2:W-:Y:S01]  /*0a60*/  STL [R1+0x84], R2 ;  /* 0x0000840201007387 */ /* 0x0005e20000100800 */
[--C-:B0-----:R-:W-:Y:S01]  /*0a70*/  SHF.R.U64 R5, R26, 0x10, R27.reuse ;  /* 0x000000101a057819 */ /* 0x101fe2000000121b */
[----:B------:R-:W-:Y:S01]  /*0a80*/  HADD2.F32 R11, -RZ, R11.H0_H0 ;  /* 0x2000000bff0b7230 */ /* 0x000fe20000004100 */
[----:B------:R-:W-:Y:S01]  /*0a90*/  SHF.R.U32.HI R4, RZ, 0x10, R27 ;  /* 0x00000010ff047819 */ /* 0x000fe2000001161b */
[----:B------:R-:W-:Y:S01]  /*0aa0*/  HADD2.F32 R10, -RZ, R10.H0_H0 ;  /* 0x2000000aff0a7230 */ /* 0x000fe20000004100 */
[----:B------:R-:W-:Y:S01]  /*0ab0*/  SHF.R.U64 R251, R30, 0x10, R31 ;  /* 0x000000101efb7819 */ /* 0x000fe2000000121f */
[----:B-1----:R-:W-:Y:S01]  /*0ac0*/  HADD2.F32 R3, -RZ, R12.H0_H0 ;  /* 0x2000000cff037230 */ /* 0x002fe20000004100 */
[----:B------:R-:W-:Y:S01]  /*0ad0*/  SHF.R.U32.HI R12, RZ, 0x10, R37 ;  /* 0x00000010ff0c7819 */ /* 0x000fe20000011625 */
[----:B------:R-:W-:Y:S01]  /*0ae0*/  HADD2.F32 R9, -RZ, R9.H0_H0 ;  /* 0x20000009ff097230 */ /* 0x000fe20000004100 */
[----:B------:R-:W-:Y:S01]  /*0af0*/  SHF.R.U32.HI R249, RZ, 0x10, R31 ;  /* 0x00000010fff97819 */ /* 0x000fe2000001161f */
[----:B--2---:R-:W-:Y:S01]  /*0b00*/  HADD2.F32 R2, -RZ, R13.H0_H0 ;  /* 0x2000000dff027230 */ /* 0x004fe20000004100 */
[----:B------:R0:W-:Y:S01]  /*0b10*/  STL [R1+0x7c], R3 ;  /* 0x00007c0301007387 */ /* 0x0001e20000100800 */
[----:B------:R-:W-:Y:S01]  /*0b20*/  SHF.R.U64 R13, R36, 0x10, R37 ;  /* 0x00000010240d7819 */ /* 0x000fe20000001225 */
[----:B------:R-:W-:Y:S01]  /*0b30*/  HADD2.F32 R12, -RZ, R12.H0_H0 ;  /* 0x2000000cff0c7230 */ /* 0x000fe20000004100 */
[--C-:B------:R-:W-:Y:S01]  /*0b40*/  SHF.R.U64 R247, R34, 0x10, R35.reuse ;  /* 0x0000001022f77819 */ /* 0x100fe20000001223 */
[----:B------:R1:W-:Y:S01]  /*0b50*/  STL [R1+0x74], R2 ;  /* 0x0000740201007387 */ /* 0x0003e20000100800 */
[----:B------:R-:W-:Y:S01]  /*0b60*/  HADD2.F32 R8, -RZ, R8.H0_H0 ;  /* 0x20000008ff087230 */ /* 0x000fe20000004100 */
[----:B------:R-:W-:Y:S01]  /*0b70*/  SHF.R.U32.HI R245, RZ, 0x10, R35 ;  /* 0x00000010fff57819 */ /* 0x000fe20000011623 */
[----:B------:R-:W-:Y:S01]  /*0b80*/  HADD2.F32 R13, -RZ, R13.H0_H0 ;  /* 0x2000000dff0d7230 */ /* 0x000fe20000004100 */
[--C-:B------:R-:W-:Y:S01]  /*0b90*/  SHF.R.U64 R243, R38, 0x10, R39.reuse ;  /* 0x0000001026f37819 */ /* 0x100fe20000001227 */
[----:B------:R-:W-:Y:S01]  /*0ba0*/  HADD2.F32 R7, -RZ, R7.H0_H0 ;  /* 0x20000007ff077230 */ /* 0x000fe20000004100 */
[----:B------:R-:W-:Y:S01]  /*0bb0*/  SHF.R.U32.HI R241, RZ, 0x10, R39 ;  /* 0x00000010fff17819 */ /* 0x000fe20000011627 */
[----:B0-----:R-:W-:Y:S01]  /*0bc0*/  HADD2.F32 R3, -RZ, R32.H0_H0 ;  /* 0x20000020ff037230 */ /* 0x001fe20000004100 */
[--C-:B------:R-:W-:Y:S01]  /*0bd0*/  SHF.R.U64 R239, R42, 0x10, R43.reuse ;  /* 0x000000102aef7819 */ /* 0x100fe2000000122b */
[----:B------:R-:W-:Y:S01]  /*0be0*/  HADD2.F32 R6, -RZ, R6.H0_H0 ;  /* 0x20000006ff067230 */ /* 0x000fe20000004100 */
[----:B------:R-:W-:Y:S01]  /*0bf0*/  SHF.R.U32.HI R237, RZ, 0x10, R43 ;  /* 0x00000010ffed7819 */ /* 0x000fe2000001162b */
[----:B-1----:R-:W-:Y:S01]  /*0c00*/  HADD2.F32 R2, -RZ, R33.H0_H0 ;  /* 0x20000021ff027230 */ /* 0x002fe20000004100 */
[----:B------:R0:W-:Y:S01]  /*0c10*/  STL [R1+0x6c], R3 ;  /* 0x00006c0301007387 */ /* 0x0001e20000100800 */
[----:B------:R-:W-:Y:S01]  /*0c20*/  HADD2.F32 R5, -RZ, R5.H0_H0 ;  /* 0x20000005ff057230 */ /* 0x000fe20000004100 */
[--C-:B------:R-:W-:Y:S01]  /*0c30*/  SHF.R.U64 R235, R46, 0x10, R47.reuse ;  /* 0x000000102eeb7819 */ /* 0x100fe2000000122f */
[----:B------:R-:W-:Y:S01]  /*0c40*/  HADD2.F32 R4, -RZ, R4.H0_H0 ;  /* 0x20000004ff047230 */ /* 0x000fe20000004100 */
[----:B------:R1:W-:Y:S01]  /*0c50*/  STL [R1+0x64], R2 ;  /* 0x0000640201007387 */ /* 0x0003e20000100800 */
[----:B------:R-:W-:Y:S01]  /*0c60*/  SHF.R.U32.HI R233, RZ, 0x10, R47 ;  /* 0x00000010ffe97819 */ /* 0x000fe2000001162f */
[----:B------:R-:W-:-:S02]  /*0c70*/  HADD2.F32 R252, -RZ, R30.H0_H0 ;  /* 0x2000001efffc7230 */ /* 0x000fc40000004100 */
[----:B------:R-:W-:Y:S02]  /*0c80*/  HADD2.F32 R250, -RZ, R31.H0_H0 ;  /* 0x2000001ffffa7230 */ /* 0x000fe40000004100 */
[----:B0-----:R-:W-:Y:S02]  /*0c90*/  HADD2.F32 R3, -RZ, R36.H0_H0 ;  /* 0x20000024ff037230 */ /* 0x001fe40000004100 */
[----:B------:R-:W-:Y:S02]  /*0ca0*/  HADD2.F32 R248, -RZ, R34.H0_H0 ;  /* 0x20000022fff87230 */ /* 0x000fe40000004100 */
[----:B-1----:R-:W-:Y:S01]  /*0cb0*/  HADD2.F32 R2, -RZ, R37.H0_H0 ;  /* 0x20000025ff027230 */ /* 0x002fe20000004100 */
[----:B------:R0:W-:Y:S01]  /*0cc0*/  STL [R1+0x5c], R3 ;  /* 0x00005c0301007387 */ /* 0x0001e20000100800 */
[----:B------:R-:W-:Y:S02]  /*0cd0*/  HADD2.F32 R246, -RZ, R35.H0_H0 ;  /* 0x20000023fff67230 */ /* 0x000fe40000004100 */
[----:B------:R-:W-:Y:S01]  /*0ce0*/  HADD2.F32 R244, -RZ, R38.H0_H0 ;  /* 0x20000026fff47230 */ /* 0x000fe20000004100 */
[----:B------:R1:W-:Y:S01]  /*0cf0*/  STL [R1+0x54], R2 ;  /* 0x0000540201007387 */ /* 0x0003e20000100800 */
[----:B------:R-:W-:-:S02]  /*0d00*/  HADD2.F32 R242, -RZ, R39.H0_H0 ;  /* 0x20000027fff27230 */ /* 0x000fc40000004100 */
[----:B------:R-:W-:Y:S02]  /*0d10*/  HADD2.F32 R240, -RZ, R42.H0_H0 ;  /* 0x2000002afff07230 */ /* 0x000fe40000004100 */
[----:B------:R-:W-:Y:S02]  /*0d20*/  HADD2.F32 R238, -RZ, R43.H0_H0 ;  /* 0x2000002bffee7230 */ /* 0x000fe40000004100 */
[----:B0-----:R-:W-:Y:S02]  /*0d30*/  HADD2.F32 R3, -RZ, R40.H0_H0 ;  /* 0x20000028ff037230 */ /* 0x001fe40000004100 */
[----:B------:R-:W-:Y:S02]  /*0d40*/  HADD2.F32 R236, -RZ, R46.H0_H0 ;  /* 0x2000002effec7230 */ /* 0x000fe40000004100 */
[----:B-1----:R-:W-:Y:S01]  /*0d50*/  HADD2.F32 R2, -RZ, R41.H0_H0 ;  /* 0x20000029ff027230 */ /* 0x002fe20000004100 */
[----:B------:R0:W-:Y:S01]  /*0d60*/  STL [R1+0x4c], R3 ;  /* 0x00004c0301007387 */ /* 0x0001e20000100800 */
[----:B------:R-:W-:-:S02]  /*0d70*/  HADD2.F32 R234, -RZ, R47.H0_H0 ;  /* 0x2000002fffea7230 */ /* 0x000fc40000004100 */
[----:B------:R-:W-:Y:S01]  /*0d80*/  HADD2.F32 R251, -RZ, R251.H0_H0 ;  /* 0x200000fbfffb7230 */ /* 0x000fe20000004100 */
[----:B------:R1:W-:Y:S01]  /*0d90*/  STL [R1+0x44], R2 ;  /* 0x0000440201007387 */ /* 0x0003e20000100800 */
[----:B------:R-:W-:Y:S02]  /*0da0*/  HADD2.F32 R249, -RZ, R249.H0_H0 ;  /* 0x200000f9fff97230 */ /* 0x000fe40000004100 */
[----:B------:R-:W-:Y:S02]  /*0db0*/  HADD2.F32 R247, -RZ, R247.H0_H0 ;  /* 0x200000f7fff77230 */ /* 0x000fe40000004100 */
[----:B------:R-:W-:Y:S02]  /*0dc0*/  HADD2.F32 R245, -RZ, R245.H0_H0 ;  /* 0x200000f5fff57230 */ /* 0x000fe40000004100 */
[----:B0-----:R-:W-:Y:S02]  /*0dd0*/  HADD2.F32 R3, -RZ, R44.H0_H0 ;  /* 0x2000002cff037230 */ /* 0x001fe40000004100 */
[----:B------:R-:W-:-:S02]  /*0de0*/  HADD2.F32 R243, -RZ, R243.H0_H0 ;  /* 0x200000f3fff37230 */ /* 0x000fc40000004100 */
[----:B-1----:R-:W-:Y:S01]  /*0df0*/  HADD2.F32 R2, -RZ, R45.H0_H0 ;  /* 0x2000002dff027230 */ /* 0x002fe20000004100 */
[----:B------:R0:W-:Y:S01]  /*0e00*/  STL [R1+0x3c], R3 ;  /* 0x00003c0301007387 */ /* 0x0001e20000100800 */
[----:B------:R-:W-:Y:S02]  /*0e10*/  HADD2.F32 R241, -RZ, R241.H0_H0 ;  /* 0x200000f1fff17230 */ /* 0x000fe40000004100 */
[----:B------:R-:W-:Y:S01]  /*0e20*/  HADD2.F32 R239, -RZ, R239.H0_H0 ;  /* 0x200000efffef7230 */ /* 0x000fe20000004100 */
[----:B------:R1:W-:Y:S01]  /*0e30*/  STL [R1+0x34], R2 ;  /* 0x0000340201007387 */ /* 0x0003e20000100800 */
[----:B------:R-:W-:Y:S02]  /*0e40*/  HADD2.F32 R237, -RZ, R237.H0_H0 ;  /* 0x200000edffed7230 */ /* 0x000fe40000004100 */
[----:B------:R-:W-:Y:S02]  /*0e50*/  HADD2.F32 R235, -RZ, R235.H0_H0 ;  /* 0x200000ebffeb7230 */ /* 0x000fe40000004100 */
[----:B------:R-:W-:-:S02]  /*0e60*/  HADD2.F32 R233, -RZ, R233.H0_H0 ;  /* 0x200000e9ffe97230 */ /* 0x000fc40000004100 */
[----:B0-----:R-:W-:Y:S02]  /*0e70*/  HADD2.F32 R3, -RZ, R24.H0_H0 ;  /* 0x20000018ff037230 */ /* 0x001fe40000004100 */
[----:B------:R-:W-:Y:S02]  /*0e80*/  HADD2.F32 R24, -RZ, R29.H0_H0 ;  /* 0x2000001dff187230 */ /* 0x000fe40000004100 */
[----:B-1----:R-:W-:Y:S01]  /*0e90*/  HADD2.F32 R2, -RZ, R25.H0_H0 ;  /* 0x20000019ff027230 */ /* 0x002fe20000004100 */
[----:B------:R0:W-:Y:S01]  /*0ea0*/  STL [R1+0x2c], R3 ;  /* 0x00002c0301007387 */ /* 0x0001e20000100800 */
[----:B------:R-:W-:-:S03]  /*0eb0*/  HADD2.F32 R25, -RZ, R28.H0_H0 ;  /* 0x2000001cff197230 */ /* 0x000fc60000004100 */
[----:B------:R1:W-:Y:S01]  /*0ec0*/  STL [R1+0x24], R2 ;  /* 0x0000240201007387 */ /* 0x0003e20000100800 */
[----:B0-----:R-:W-:Y:S02]  /*0ed0*/  HADD2.F32 R3, -RZ, R26.H0_H0 ;  /* 0x2000001aff037230 */ /* 0x001fe40000004100 */
[----:B-1----:R-:W-:-:S03]  /*0ee0*/  HADD2.F32 R2, -RZ, R27.H0_H0 ;  /* 0x2000001bff027230 */ /* 0x002fc60000004100 */
[----:B------:R0:W-:Y:S04]  /*0ef0*/  STL [R1+0x1c], R3 ;  /* 0x00001c0301007387 */ /* 0x0001e80000100800 */
[----:B------:R1:W-:Y:S04]  /*0f00*/  STL [R1+0x14], R2 ;  /* 0x0000140201007387 */ /* 0x0003e80000100800 */
[----:B------:R2:W-:Y:S01]  /*0f10*/  STL [R1+0xc], R25 ;  /* 0x00000c1901007387 */ /* 0x0005e20000100800 */
[----:B0-----:R-:W-:-:S03]  /*0f20*/  SHF.R.U64 R3, R28, 0x10, R29 ;  /* 0x000000101c037819 */ /* 0x001fc6000000121d */
[----:B------:R2:W-:Y:S01]  /*0f30*/  STL [R1+0x4], R24 ;  /* 0x0000041801007387 */ /* 0x0005e20000100800 */
[----:B-1----:R-:W-:Y:S01]  /*0f40*/  SHF.R.U32.HI R2, RZ, 0x10, R29 ;  /* 0x00000010ff027819 */ /* 0x002fe2000001161d */
[----:B------:R-:W-:Y:S02]  /*0f50*/  HADD2.F32 R3, -RZ, R3.H0_H0 ;  /* 0x20000003ff037230 */ /* 0x000fe40000004100 */
[----:B------:R2:W-:Y:S02]  /*0f60*/  STL [R1+0xa8], R23 ;  /* 0x0000a81701007387 */ /* 0x0005e40000100800 */
[----:B------:R-:W-:Y:S02]  /*0f70*/  HADD2.F32 R2, -RZ, R2.H0_H0 ;  /* 0x20000002ff027230 */ /* 0x000fe40000004100 */
[----:B------:R2:W-:Y:S04]  /*0f80*/  STL [R1+0xa0], R22 ;  /* 0x0000a01601007387 */ /* 0x0005e80000100800 */
        /* <DEDUP_REMOVED lines=19> */
[----:B------:R2:W-:Y:S02]  /*10c0*/  STL [R1], R2 ;  /* 0x0000000201007387 */ /* 0x0005e40000100800 */
.L_x_10410:
[----:B------:R-:W-:-:S10]  /*10d0*/  HFMA2.MMA R171, -RZ, RZ, 0, 2.384185791015625e-07 ;  /* 0x00000004ffab7435 */ /* 0x000fd400000001ff */
[----:B--2---:R-:W-:-:S05]  /*10e0*/  IMAD.WIDE R2, R0, R171, c[0x0][0x1d8] ;  /* 0x0000760000027625 */ /* 0x004fca00078e02ab */
[----:B------:R0:W2:Y:S04]  /*10f0*/  LDG.E R170, [R2.64] ;  /* 0x0000000402aa7981 */ /* 0x0000a8000c1e1900 */
[----:B------:R-:W1:Y:S01]  /*1100*/  S2R R176, SR_TID.X ;  /* 0x0000000000b07919 */ /* 0x000e620000002100 */
[----:B0-----:R-:W-:-:S04]  /*1110*/  IMAD.WIDE R2, R0, R171, c[0x0][0x1a8] ;  /* 0x00006a0000027625 */ /* 0x001fc800078e02ab */
[C---:B------:R-:W-:Y:S02]  /*1120*/  IMAD.WIDE R168, R0.reuse, R171, c[0x0][0x1d0] ;  /* 0x0000740000a87625 */ /* 0x040fe400078e02ab */
[----:B------:R0:W5:Y:S04]  /*1130*/  LDG.E R2, [R2.64] ;  /* 0x0000000402027981 */ /* 0x000168000c1e1900 */
[----:B------:R3:W5:Y:S01]  /*1140*/  LDG.E R223, [R168.64] ;  /* 0x00000004a8df7981 */ /* 0x000762000c1e1900 */
[----:B------:R-:W-:Y:S01]  /*1150*/  MOV R232, 0x10 ;  /* 0x0000001000e87802 */ /* 0x000fe20000000f00 */
[----:B------:R-:W-:Y:S01]  /*1160*/  BSSY B1, `(.L_x_10341) ;  /* 0x0000168000017945 */ /* 0x000fe20003800000 */
[----:B0-----:R-:W-:-:S05]  /*1170*/  IMAD R3, R0, c[0x0][0x168], RZ ;  /* 0x00005a0000037a24 */ /* 0x001fca00078e02ff */
[----:B---3--:R-:W-:-:S04]  /*1180*/  SHF.R.S32.HI R168, RZ, 0x1f, R3 ;  /* 0x0000001fffa87819 */ /* 0x008fc80000011403 */
[----:B------:R-:W-:Y:S02]  /*1190*/  LEA.HI R3, R168, R3, RZ, 0x2 ;  /* 0x00000003a8037211 */ /* 0x000fe400078f10ff */
[----:B-1----:R-:W-:-:S04]  /*11a0*/  LOP3.LUT R168, R176, 0x1f, RZ, 0xc0, !PT ;  /* 0x0000001fb0a87812 */ /* 0x002fc800078ec0ff */
        /* <DEDUP_REMOVED lines=10> */
[----:B------:R-:W-:Y:S01]  /*1250*/  ISETP.NE.U32.AND P0, PT, RZ, c[0x0][0x218], PT ;  /* 0x00008600ff007a0c */ /* 0x000fe20003f05070 */
        /* <DEDUP_REMOVED lines=21> */
.L_x_10342:
[----:B------:R-:W-:Y:S01]  /*13b0*/  IMAD.WIDE R6, R0, R171, c[0x0][0x1a0] ;  /* 0x0000680000067625 */ /* 0x000fe200078e02ab */
[----:B------:R-:W-:-:S03]  /*13c0*/  IADD3 R192, R3, 0x80, RZ ;  /* 0x0000008003c07810 */ /* 0x000fc60007ffe0ff */
[-C--:B------:R-:W-:Y:S01]  /*13d0*/  IMAD.WIDE.U32 R180, R209, R232.reuse, c[0x0][0x188] ;  /* 0x00006200d1b47625 */ /* 0x080fe200078e00e8 */
[----:B------:R0:W2:Y:S03]  /*13e0*/  LDG.E R199, [R6.64] ;  /* 0x0000000406c77981 */ /* 0x0000a6000c1e1900 */
[-C--:B------:R-:W-:Y:S01]  /*13f0*/  IMAD.WIDE.U32 R212, R192, R232.reuse, c[0x0][0x188] ;  /* 0x00006200c0d47625 */ /* 0x080fe200078e00e8 */
[C---:B------:R-:W-:Y:S01]  /*1400*/  IADD3 R202, R3.reuse, 0xa0, RZ ;  /* 0x000000a003ca7810 */ /* 0x040fe20007ffe0ff */
[----:B------:R-:W3:Y:S02]  /*1410*/  LDG.E.128 R180, [R180.64] ;  /* 0x00000004b4b47981 */ /* 0x000ee4000c1e1d00 */
[-C--:B------:R-:W-:Y:S02]  /*1420*/  IMAD.WIDE.U32 R4, R3, R232.reuse, c[0x0][0x188] ;  /* 0x0000620003047625 */ /* 0x080fe400078e00e8 */
[----:B------:R-:W4:Y:S02]  /*1430*/  LDG.E.128 R212, [R212.64] ;  /* 0x00000004d4d47981 */ /* 0x000f24000c1e1d00 */
[----:B------:R-:W-:-:S04]  /*1440*/  IMAD.WIDE.U32 R216, R202, R232, c[0x0][0x188] ;  /* 0x00006200cad87625 */ /* 0x000fc800078e00e8 */
[----:B------:R-:W-:Y:S01]  /*1450*/  IMAD.WIDE.U32 R184, R207, R232, c[0x0][0x188] ;  /* 0x00006200cfb87625 */ /* 0x000fe200078e00e8 */
[----:B------:R-:W-:Y:S01]  /*1460*/  IADD3 R193, R170, -0x1, RZ ;  /* 0xffffffffaac17810 */ /* 0x000fe20007ffe0ff */
[----:B------:R-:W4:Y:S04]  /*1470*/  LDG.E.128 R216, [R216.64] ;  /* 0x00000004d8d87981 */ /* 0x000f28000c1e1d00 */
[----:B------:R-:W4:Y:S01]  /*1480*/  LDG.E.128 R184, [R184.64] ;  /* 0x00000004b8b87981 */ /* 0x000f22000c1e1d00 */
[----:B------:R-:W-:Y:S01]  /*1490*/  IMAD R193, R193, c[0x0][0x168], RZ ;  /* 0x00005a00c1c17a24 */ /* 0x000fe200078e02ff */
[----:B------:R-:W-:Y:S01]  /*14a0*/  ISETP.NE.U32.AND P0, PT, RZ, c[0x0][0x218], PT ;  /* 0x00008600ff007a0c */ /* 0x000fe20003f05070 */
[----:B------:R-:W1:Y:S01]  /*14b0*/  LDC.U8 R204, c[0x0][0x1f0] ;  /* 0x00007c00ffcc7b82 */ /* 0x000e620000000000 */
[----:B------:R-:W-:Y:S01]  /*14c0*/  IADD3 R201, R3, 0xc0, RZ ;  /* 0x000000c003c97810 */ /* 0x000fe20007ffe0ff */
[----:B0-----:R-:W4:Y:S01]  /*14d0*/  LDG.E.128 R4, [R4.64] ;  /* 0x0000000404047981 */ /* 0x001f22000c1e1d00 */
[----:B------:R-:W-:-:S02]  /*14e0*/  ISETP.NE.AND.EX P0, PT, RZ, c[0x0][0x21c], PT, P0 ;  /* 0x00008700ff007a0c */ /* 0x000fc40003f05300 */
[----:B------:R-:W-:Y:S01]  /*14f0*/  SHF.R.S32.HI R8, RZ, 0x1f, R193 ;  /* 0x0000001fff087819 */ /* 0x000fe200000114c1 */
[-C--:B------:R-:W-:Y:S01]  /*1500*/  IMAD.WIDE.U32 R188, R200, R232.reuse, c[0x0][0x188] ;  /* 0x00006200c8bc7625 */ /* 0x080fe200078e00e8 */
[----:B------:R-:W-:Y:S01]  /*1510*/  IADD3 R198, R3, 0xe0, RZ ;  /* 0x000000e003c67810 */ /* 0x000fe20007ffe0ff */
[----:B------:R-:W4:Y:S01]  /*1520*/  LDL R221, [R1+0xa4] ;  /* 0x0000a40001dd7983 */ /* 0x000f220000100800 */
[----:B------:R-:W-:Y:S01]  /*1530*/  LEA.HI R193, R8, R193, RZ, 0x2 ;  /* 0x000000c108c17211 */ /* 0x000fe200078f10ff */
[----:B------:R-:W-:Y:S02]  /*1540*/  IMAD.WIDE.U32 R224, R201, R232, c[0x0][0x188] ;  /* 0x00006200c9e07625 */ /* 0x000fe400078e00e8 */
[----:B------:R-:W4:Y:S01]  /*1550*/  LDG.E.128 R188, [R188.64] ;  /* 0x00000004bcbc7981 */ /* 0x000f22000c1e1d00 */
[----:B------:R-:W-:-:S03]  /*1560*/  LEA.HI.SX32 R193, R193, R168, 0x1e ;  /* 0x000000a8c1c17211 */ /* 0x000fc600078ff2ff */
[----:B------:R0:W5:Y:S01]  /*1570*/  @P0 LDG.E.128 R44, [R176.64] ;  /* 0x00000004b02c0981 */ /* 0x000162000c1e1d00 */
[C---:B------:R-:W-:Y:S01]  /*1580*/  IADD3 R12, R193.reuse, 0x20, RZ ;  /* 0x00000020c10c7810 */ /* 0x040fe20007ffe0ff */
[CC--:B------:R-:W-:Y:S01]  /*1590*/  IMAD.WIDE.U32 R8, R193.reuse, R232.reuse, c[0x0][0x208] ;  /* 0x00008200c1087625 */ /* 0x0c0fe200078e00e8 */
[C---:B------:R-:W-:Y:S01]  /*15a0*/  IADD3 R16, R193.reuse, 0x40, RZ ;  /* 0x00000040c1107810 */ /* 0x040fe20007ffe0ff */
[----:B------:R1:W5:Y:S01]  /*15b0*/  @P0 LDG.E.128 R52, [R196.64] ;  /* 0x00000004c4340981 */ /* 0x000362000c1e1d00 */
[C---:B------:R-:W-:Y:S02]  /*15c0*/  IADD3 R20, R193.reuse, 0x60, RZ ;  /* 0x00000060c1147810 */ /* 0x040fe40007ffe0ff */
[C---:B------:R-:W-:Y:S01]  /*15d0*/  IADD3 R164, R193.reuse, 0x80, RZ ;  /* 0x00000080c1a47810 */ /* 0x040fe20007ffe0ff */
[----:B------:R1:W5:Y:S01]  /*15e0*/  @P0 LDG.E.128 R48, [R178.64] ;  /* 0x00000004b2300981 */ /* 0x000362000c1e1d00 */
[C---:B------:R-:W-:Y:S02]  /*15f0*/  IADD3 R168, R193.reuse, 0xa0, RZ ;  /* 0x000000a0c1a87810 */ /* 0x040fe40007ffe0ff */
[C---:B------:R-:W-:Y:S01]  /*1600*/  IADD3 R172, R193.reuse, 0xc0, RZ ;  /* 0x000000c0c1ac7810 */ /* 0x040fe20007ffe0ff */
[----:B------:R1:W5:Y:S01]  /*1610*/  @P0 LDG.E.128 R40, [R194.64] ;  /* 0x00000004c2280981 */ /* 0x000362000c1e1d00 */
[----:B0-----:R-:W-:Y:S01]  /*1620*/  IADD3 R176, R193, 0xe0, RZ ;  /* 0x000000e0c1b07810 */ /* 0x001fe20007ffe0ff */
[----:B------:R-:W-:-:S02]  /*1630*/  @P0 IMAD.WIDE.U32 R192, R192, R232, c[0x0][0x218] ;  /* 0x00008600c0c00625 */ /* 0x000fc400078e00e8 */
[----:B------:R-:W4:Y:S04]  /*1640*/  LDG.E.128 R8, [R8.64] ;  /* 0x0000000408087981 */ /* 0x000f28000c1e1d00 */
[----:B------:R0:W5:Y:S01]  /*1650*/  @P0 LDG.E.128 R36, [R192.64] ;  /* 0x00000004c0240981 */ /* 0x000162000c1e1d00 */
[----:B------:R-:W-:-:S03]  /*1660*/  IMAD.WIDE.U32 R228, R198, R232, c[0x0][0x188] ;  /* 0x00006200c6e47625 */ /* 0x000fc600078e00e8 */
[----:B------:R-:W4:Y:S01]  /*1670*/  LDL R222, [R1+0xa8] ;  /* 0x0000a80001de7983 */ /* 0x000f220000100800 */
[----:B------:R-:W-:-:S03]  /*1680*/  IMAD.WIDE.U32 R12, R12, R232, c[0x0][0x208] ;  /* 0x000082000c0c7625 */ /* 0x000fc600078e00e8 */
[----:B------:R-:W4:Y:S01]  /*1690*/  LDL R220, [R1+0xa0] ;  /* 0x0000a00001dc7983 */ /* 0x000f220000100800 */
[----:B0-----:R-:W-:-:S03]  /*16a0*/  @P0 IMAD.WIDE.U32 R192, R202, R232, c[0x0][0x218] ;  /* 0x00008600cac00625 */ /* 0x001fc600078e00e8 */
[----:B------:R-:W4:Y:S04]  /*16b0*/  LDG.E.128 R12, [R12.64] ;  /* 0x000000040c0c7981 */ /* 0x000f28000c1e1d00 */
[----:B------:R0:W5:Y:S01]  /*16c0*/  @P0 LDG.E.128 R32, [R192.64] ;  /* 0x00000004c0200981 */ /* 0x000162000c1e1d00 */
[----:B------:R-:W-:-:S03]  /*16d0*/  IMAD.WIDE.U32 R16, R16, R232, c[0x0][0x208] ;  /* 0x0000820010107625 */ /* 0x000fc600078e00e8 */
[----:B------:R-:W4:Y:S01]  /*16e0*/  LDG.E.128 R224, [R224.64] ;  /* 0x00000004e0e07981 */ /* 0x000f22000c1e1d00 */
[----:B------:R-:W-:-:S03]  /*16f0*/  IMAD.WIDE.U32 R20, R20, R232, c[0x0][0x208] ;  /* 0x0000820014147625 */ /* 0x000fc600078e00e8 */
[----:B------:R-:W4:Y:S01]  /*1700*/  LDG.E.128 R16, [R16.64] ;  /* 0x0000000410107981 */ /* 0x000f22000c1e1d00 */
        /* <DEDUP_REMOVED lines=10> */
[----:B-1----:R-:W-:Y:S01]  /*17b0*/  ISETP.NE.AND P0, PT, R204, RZ, PT ;  /* 0x000000ffcc00720c */ /* 0x002fe20003f05270 */
[----:B------:R-:W-:-:S04]  /*17c0*/  IMAD.WIDE.U32 R172, R172, R232, c[0x0][0x208] ;  /* 0x00008200acac7625 */ /* 0x000fc800078e00e8 */
[----:B------:R-:W-:Y:S02]  /*17d0*/  IMAD.WIDE.U32 R176, R176, R232, c[0x0][0x208] ;  /* 0x00008200b0b07625 */ /* 0x000fe400078e00e8 */
[----:B------:R-:W4:Y:S04]  /*17e0*/  LDL R232, [R1+0x94] ;  /* 0x0000940001e87983 */ /* 0x000f280000100800 */
[----:B------:R-:W4:Y:S04]  /*17f0*/  LDG.E.128 R172, [R172.64] ;  /* 0x00000004acac7981 */ /* 0x000f28000c1e1d00 */
[----:B------:R-:W4:Y:S01]  /*1800*/  LDG.E.128 R176, [R176.64] ;  /* 0x00000004b0b07981 */ /* 0x000f22000c1e1d00 */
[----:B--2---:R-:W-:-:S05]  /*1810*/  FSEL R199, R199, RZ, !P0 ;  /* 0x000000ffc7c77208 */ /* 0x004fca0004000000 */
[C---:B---3--:R-:W-:Y:S02]  /*1820*/  FADD.FTZ R210, -R199.reuse, R183 ;  /* 0x000000b7c7d27221 */ /* 0x048fe40000010100 */
[C---:B----4-:R-:W-:Y:S02]  /*1830*/  FADD.FTZ R183, -R199.reuse, R212 ;  /* 0x000000d4c7b77221 */ /* 0x050fe40000010100 */
[----:B------:R-:W2:Y:S01]  /*1840*/  LDL R212, [R1+0xac] ;  /* 0x0000ac0001d47983 */ /* 0x000ea20000100800 */
[C---:B------:R-:W-:Y:S02]  /*1850*/  FADD.FTZ R205, -R199.reuse, R180 ;  /* 0x000000b4c7cd7221 */ /* 0x040fe40000010100 */
[C---:B------:R-:W-:Y:S02]  /*1860*/  FADD.FTZ R206, -R199.reuse, R181 ;  /* 0x000000b5c7ce7221 */ /* 0x040fe40000010100 */
[C---:B------:R-:W-:Y:S02]  /*1870*/  FADD.FTZ R180, -R199.reuse, R218 ;  /* 0x000000dac7b47221 */ /* 0x040fe40000010100 */
[C---:B------:R-:W-:Y:S01]  /*1880*/  FADD.FTZ R181, -R199.reuse, R217 ;  /* 0x000000d9c7b57221 */ /* 0x040fe20000010100 */
[----:B------:R-:W3:Y:S04]  /*1890*/  LDL R218, [R1+0x9c] ;  /* 0x00009c0001da7983 */ /* 0x000ee80000100800 */
[----:B------:R-:W4:Y:S01]  /*18a0*/  LDL R217, [R1+0x98] ;  /* 0x0000980001d97983 */ /* 0x000f220000100800 */
[----:B------:R-:W-:-:S02]  /*18b0*/  FADD.FTZ R202, -R199, R185 ;  /* 0x000000b9c7ca7221 */ /* 0x000fc40000010100 */
[C---:B------:R-:W-:Y:S02]  /*18c0*/  FADD.FTZ R185, -R199.reuse, R213 ;  /* 0x000000d5c7b97221 */ /* 0x040fe40000010100 */
[----:B------:R-:W4:Y:S01]  /*18d0*/  LDL R213, [R1+0x84] ;  /* 0x0000840001d57983 */ /* 0x000f220000100800 */
[C---:B------:R-:W-:Y:S02]  /*18e0*/  FADD.FTZ R5, -R199.reuse, R5 ;  /* 0x00000005c7057221 */ /* 0x040fe40000010100 */
[C---:B------:R-:W-:Y:S02]  /*18f0*/  FADD.FTZ R6, -R199.reuse, R6 ;  /* 0x00000006c7067221 */ /* 0x040fe40000010100 */
[C---:B------:R-:W-:Y:S02]  /*1900*/  FADD.FTZ R208, -R199.reuse, R182 ;  /* 0x000000b6c7d07221 */ /* 0x040fe40000010100 */
[C---:B------:R-:W-:Y:S02]  /*1910*/  FADD.FTZ R7, -R199.reuse, R7 ;  /* 0x00000007c7077221 */ /* 0x040fe40000010100 */
[----:B------:R-:W-:-:S02]  /*1920*/  FADD.FTZ R182, -R199, R216 ;  /* 0x000000d8c7b67221 */ /* 0x000fc40000010100 */
[----:B------:R-:W4:Y:S01]  /*1930*/  LDL R216, [R1+0x90] ;  /* 0x0000900001d87983 */ /* 0x000f220000100800 */
[C---:B-----5:R-:W-:Y:S02]  /*1940*/  FMUL.FTZ R211, R2.reuse, R5 ;  /* 0x0000000502d37220 */ /* 0x060fe40000410000 */
[C---:B------:R-:W-:Y:S02]  /*1950*/  FMUL.FTZ R5, R2.reuse, R6 ;  /* 0x0000000602057220 */ /* 0x040fe40000410000 */
[----:B------:R-:W-:Y:S02]  /*1960*/  FMUL.FTZ R6, R2, R7 ;  /* 0x0000000702067220 */ /* 0x000fe40000410000 */
[C---:B------:R-:W-:Y:S02]  /*1970*/  FADD.FTZ R203, -R199.reuse, R186 ;  /* 0x000000bac7cb7221 */ /* 0x040fe40000010100 */
[C---:B------:R-:W-:Y:S02]  /*1980*/  FADD.FTZ R186, -R199.reuse, R214 ;  /* 0x000000d6c7ba7221 */ /* 0x040fe40000010100 */
[----:B------:R-:W4:Y:S01]  /*1990*/  LDL R214, [R1+0x88] ;  /* 0x0000880001d67983 */ /* 0x000f220000100800 */
[----:B------:R-:W-:-:S02]  /*19a0*/  FADD.FTZ R201, -R199, R184 ;  /* 0x000000b8c7c97221 */ /* 0x000fc40000010100 */
[----:B------:R-:W-:Y:S02]  /*19b0*/  FADD.FTZ R204, -R199, R187 ;  /* 0x000000bbc7cc7221 */ /* 0x000fe40000010100 */
[----:B------:R-:W-:Y:S02]  /*19c0*/  FFMA.FTZ R58, R10, R5, R58 ;  /* 0x000000050a3a7223 */ /* 0x000fe4000001003a */
[----:B------:R-:W-:Y:S02]  /*19d0*/  FADD.FTZ R90, R90, R10 ;  /* 0x0000000a5a5a7221 */ /* 0x000fe40000010000 */
[----:B------:R-:W-:Y:S02]  /*19e0*/  FMUL.FTZ R221, R221, R10 ;  /* 0x0000000adddd7220 */ /* 0x000fe40000410000 */
[----:B------:R-:W-:Y:S02]  /*19f0*/  FMUL.FTZ R10, R2, R208 ;  /* 0x000000d0020a7220 */ /* 0x000fe40000410000 */
[C---:B------:R-:W-:Y:S01]  /*1a00*/  FADD.FTZ R187, -R199.reuse, R215 ;  /* 0x000000d7c7bb7221 */ /* 0x040fe20000010100 */
[----:B------:R-:W4:Y:S01]  /*1a10*/  LDL R208, [R1+0x78] ;  /* 0x0000780001d07983 */ /* 0x000f220000100800 */
[----:B------:R-:W-:-:S03]  /*1a20*/  FADD.FTZ R184, -R199, R219 ;  /* 0x000000dbc7b87221 */ /* 0x000fc60000010100 */
[----:B------:R-:W4:Y:S01]  /*1a30*/  LDL R215, [R1+0x8c] ;  /* 0x00008c0001d77983 */ /* 0x000f220000100800 */
[----:B------:R-:W-:Y:S02]  /*1a40*/  FADD.FTZ R196, -R199, R190 ;  /* 0x000000bec7c47221 */ /* 0x000fe40000010100 */
[----:B------:R-:W-:Y:S02]  /*1a50*/  FFMA.FTZ R62, R14, R10, R62 ;  /* 0x0000000a0e3e7223 */ /* 0x000fe4000001003e */
[----:B------:R-:W-:Y:S02]  /*1a60*/  FADD.FTZ R94, R94, R14 ;  /* 0x0000000e5e5e7221 */ /* 0x000fe40000010000 */
[----:B------:R-:W-:Y:S02]  /*1a70*/  FADD.FTZ R150, R150, R18 ;  /* 0x0000001296967221 */ /* 0x000fe40000010000 */
[----:B--2---:R-:W-:Y:S02]  /*1a80*/  FMUL.FTZ R7, R212, R8 ;  /* 0x00000008d4077220 */ /* 0x004fe40000410000 */
[----:B------:R-:W2:Y:S01]  /*1a90*/  LDL R212, [R1+0x80] ;  /* 0x0000800001d47983 */ /* 0x000ea20000100800 */
[----:B---3--:R-:W-:-:S02]  /*1aa0*/  FMUL.FTZ R219, R218, R12 ;  /* 0x0000000cdadb7220 */ /* 0x008fc40000410000 */
[----:B----4-:R-:W-:Y:S02]  /*1ab0*/  FMUL.FTZ R218, R217, R13 ;  /* 0x0000000dd9da7220 */ /* 0x010fe40000410000 */
[----:B------:R-:W-:Y:S02]  /*1ac0*/  FMUL.FTZ R217, R232, R14 ;  /* 0x0000000ee8d97220 */ /* 0x000fe40000410000 */
[----:B------:R-:W-:Y:S02]  /*1ad0*/  FMUL.FTZ R14, R2, R203 ;  /* 0x000000cb020e7220 */ /* 0x000fe40000410000 */
[----:B------:R-:W-:Y:S02]  /*1ae0*/  FMUL.FTZ R213, R213, R18 ;  /* 0x00000012d5d57220 */ /* 0x000fe40000410000 */
[----:B------:R-:W-:Y:S02]  /*1af0*/  FFMA.FTZ R66, R18, R14, R66 ;  /* 0x0000000e12427223 */ /* 0x000fe40000010042 */
[----:B------:R-:W-:-:S02]  /*1b00*/  FMUL.FTZ R18, R2, R196 ;  /* 0x000000c402127220 */ /* 0x000fc40000410000 */
[----:B------:R-:W3:Y:S01]  /*1b10*/  LDL R196, [R1+0x64] ;  /* 0x0000640001c47983 */ /* 0x000ee20000100800 */
[----:B------:R-:W-:-:S04]  /*1b20*/  FADD.FTZ R4, -R199, R4 ;  /* 0x00000004c7047221 */ /* 0x000fc80000010100 */
[----:B------:R-:W-:Y:S02]  /*1b30*/  FMUL.FTZ R4, R2, R4 ;  /* 0x0000000402047220 */ /* 0x000fe40000410000 */
[----:B------:R-:W-:Y:S02]  /*1b40*/  FADD.FTZ R88, R88, R8 ;  /* 0x0000000858587221 */ /* 0x000fe40000010000 */
[----:B------:R-:W-:Y:S02]  /*1b50*/  FFMA.FTZ R56, R8, R4, R56 ;  /* 0x0000000408387223 */ /* 0x000fe40000010038 */
[----:B------:R-:W-:Y:S02]  /*1b60*/  FFMA.FTZ R57, R9, R211, R57 ;  /* 0x000000d309397223 */ /* 0x000fe40000010039 */
[----:B------:R-:W-:Y:S02]  /*1b70*/  FADD.FTZ R89, R89, R9 ;  /* 0x0000000959597221 */ /* 0x000fe40000010000 */
[----:B------:R-:W-:-:S02]  /*1b80*/  FMUL.FTZ R222, R222, R9 ;  /* 0x00000009dede7220 */ /* 0x000fc40000410000 */
[C---:B------:R-:W-:Y:S02]  /*1b90*/  FMUL.FTZ R8, R2.reuse, R205 ;  /* 0x000000cd02087220 */ /* 0x040fe40000410000 */
[----:B------:R-:W-:Y:S01]  /*1ba0*/  FMUL.FTZ R9, R2, R206 ;  /* 0x000000ce02097220 */ /* 0x000fe20000410000 */
[----:B------:R-:W4:Y:S04]  /*1bb0*/  LDL R205, [R1+0x70] ;  /* 0x0000700001cd7983 */ /* 0x000f280000100800 */
[----:B------:R-:W4:Y:S01]  /*1bc0*/  LDL R206, [R1+0x74] ;  /* 0x0000740001ce7983 */ /* 0x000f220000100800 */
[----:B------:R-:W-:Y:S02]  /*1bd0*/  FFMA.FTZ R59, R11, R6, R59 ;  /* 0x000000060b3b7223 */ /* 0x000fe4000001003b */
[----:B------:R-:W-:-:S02]  /*1be0*/  FADD.FTZ R91, R91, R11 ;  /* 0x0000000b5b5b7221 */ /* 0x000fc40000010000 */
[----:B------:R-:W-:Y:S02]  /*1bf0*/  FMUL.FTZ R220, R220, R11 ;  /* 0x0000000bdcdc7220 */ /* 0x000fe40000410000 */
[----:B------:R-:W-:Y:S02]  /*1c00*/  FMUL.FTZ R11, R2, R210 ;  /* 0x000000d2020b7220 */ /* 0x000fe40000410000 */
[----:B------:R-:W-:Y:S01]  /*1c10*/  FADD.FTZ R95, R95, R15 ;  /* 0x0000000f5f5f7221 */ /* 0x000fe20000010000 */
[----:B------:R-:W4:Y:S01]  /*1c20*/  LDL R210, [R1+0x7c] ;  /* 0x00007c0001d27983 */ /* 0x000f220000100800 */
        /* <DEDUP_REMOVED lines=10> */
[----:B------:R-:W-:Y:S01]  /*1cd0*/  FFMA.FTZ R60, R12, R8, R60 ;  /* 0x000000080c3c7223 */ /* 0x000fe2000001003c */
[----:B------:R-:W4:Y:S01]  /*1ce0*/  LDL R202, [R1+0x6c] ;  /* 0x00006c0001ca7983 */ /* 0x000f220000100800 */
[----:B------:R-:W-:Y:S02]  /*1cf0*/  FADD.FTZ R92, R92, R12 ;  /* 0x0000000c5c5c7221 */ /* 0x000fe40000010000 */
[----:B------:R-:W-:Y:S02]  /*1d00*/  FADD.FTZ R194, -R199, R188 ;  /* 0x000000bcc7c27221 */ /* 0x000fe40000010100 */
[----:B------:R-:W-:Y:S02]  /*1d10*/  FMUL.FTZ R12, R2, R201 ;  /* 0x000000c9020c7220 */ /* 0x000fe40000410000 */
[----:B------:R-:W-:Y:S01]  /*1d20*/  FFMA.FTZ R65, R17, R13, R65 ;  /* 0x0000000d11417223 */ /* 0x000fe20000010041 */
[----:B------:R-:W4:Y:S01]  /*1d30*/  LDL R201, [R1+0x68] ;  /* 0x0000680001c97983 */ /* 0x000f220000100800 */
[----:B------:R-:W-:-:S02]  /*1d40*/  FADD.FTZ R149, R149, R17 ;  /* 0x0000001195957221 */ /* 0x000fc40000010000 */
[----:B------:R-:W-:Y:S02]  /*1d50*/  FMUL.FTZ R214, R214, R17 ;  /* 0x00000011d6d67220 */ /* 0x000fe40000410000 */
[----:B------:R-:W-:Y:S02]  /*1d60*/  FMUL.FTZ R17, R2, R195 ;  /* 0x000000c302117220 */ /* 0x000fe40000410000 */
[----:B------:R-:W4:Y:S01]  /*1d70*/  LDL R195, [R1+0x5c] ;  /* 0x00005c0001c37983 */ /* 0x000f220000100800 */
[----:B------:R-:W-:Y:S02]  /*1d80*/  FFMA.FTZ R64, R16, R12, R64 ;  /* 0x0000000c10407223 */ /* 0x000fe40000010040 */
[----:B------:R-:W-:Y:S02]  /*1d90*/  FADD.FTZ R148, R148, R16 ;  /* 0x0000001094947221 */ /* 0x000fe40000010000 */
[----:B------:R-:W-:Y:S02]  /*1da0*/  FMUL.FTZ R215, R215, R16 ;  /* 0x00000010d7d77220 */ /* 0x000fe40000410000 */
[----:B------:R-:W-:-:S02]  /*1db0*/  FMUL.FTZ R16, R2, R194 ;  /* 0x000000c202107220 */ /* 0x000fc40000410000 */
[----:B------:R-:W4:Y:S01]  /*1dc0*/  LDL R194, [R1+0x58] ;  /* 0x0000580001c27983 */ /* 0x000f220000100800 */
[----:B------:R-:W-:Y:S02]  /*1dd0*/  FFMA.FTZ R69, R21, R17, R69 ;  /* 0x0000001115457223 */ /* 0x000fe40000010045 */
[----:B------:R-:W-:Y:S02]  /*1de0*/  FADD.FTZ R145, R145, R21 ;  /* 0x0000001591917221 */ /* 0x000fe40000010000 */
[----:B------:R-:W-:Y:S02]  /*1df0*/  FMUL.FTZ R208, R208, R21 ;  /* 0x00000015d0d07220 */ /* 0x000fe40000410000 */
[----:B------:R-:W-:Y:S02]  /*1e00*/  FMUL.FTZ R21, R2, R186 ;  /* 0x000000ba02157220 */ /* 0x000fe40000410000 */
[----:B------:R-:W-:Y:S02]  /*1e10*/  FADD.FTZ R142, R142, R166 ;  /* 0x000000a68e8e7221 */ /* 0x000fe40000010000 */
[----:B------:R-:W-:-:S02]  /*1e20*/  FFMA.FTZ R74, R166, R21, R74 ;  /* 0x00000015a64a7223 */ /* 0x000fc4000001004a */
[----:B--2---:R-:W-:Y:S02]  /*1e30*/  FMUL.FTZ R212, R212, R19 ;  /* 0x00000013d4d47220 */ /* 0x004fe40000410000 */
[----:B------:R-:W-:Y:S02]  /*1e40*/  FMUL.FTZ R19, R2, R197 ;  /* 0x000000c502137220 */ /* 0x000fe40000410000 */
[----:B------:R-:W2:Y:S01]  /*1e50*/  LDL R197, [R1+0x60] ;  /* 0x0000600001c57983 */ /* 0x000ea20000100800 */
[----:B---3--:R-:W-:-:S03]  /*1e60*/  FMUL.FTZ R166, R196, R166 ;  /* 0x000000a6c4a67220 */ /* 0x008fc60000410000 */
[----:B------:R-:W3:Y:S01]  /*1e70*/  LDL R196, [R1+0x54] ;  /* 0x0000540001c47983 */ /* 0x000ee20000100800 */
[----:B------:R-:W-:Y:S02]  /*1e80*/  FFMA.FTZ R71, R23, R19, R71 ;  /* 0x0000001317477223 */ /* 0x000fe40000010047 */
[----:B------:R-:W-:Y:S02]  /*1e90*/  FADD.FTZ R147, R147, R23 ;  /* 0x0000001793937221 */ /* 0x000fe40000010000 */
[----:B------:R-:W-:Y:S02]  /*1ea0*/  FFMA.FTZ R70, R22, R18, R70 ;  /* 0x0000001216467223 */ /* 0x000fe40000010046 */
[----:B------:R-:W-:Y:S02]  /*1eb0*/  FADD.FTZ R146, R146, R22 ;  /* 0x0000001692927221 */ /* 0x000fe40000010000 */
[----:B----4-:R-:W-:Y:S02]  /*1ec0*/  FMUL.FTZ R205, R205, R23 ;  /* 0x00000017cdcd7220 */ /* 0x010fe40000410000 */
        /* <DEDUP_REMOVED lines=13> */
[----:B------:R-:W-:Y:S02]  /*1fa0*/  FFMA.FTZ R68, R20, R16, R68 ;  /* 0x0000001014447223 */ /* 0x000fe40000010044 */
[----:B------:R-:W-:Y:S02]  /*1fb0*/  FADD.FTZ R144, R144, R20 ;  /* 0x0000001490907221 */ /* 0x000fe40000010000 */
[----:B------:R-:W-:Y:S02]  /*1fc0*/  FMUL.FTZ R210, R210, R20 ;  /* 0x00000014d2d27220 */ /* 0x000fe40000410000 */
[----:B------:R-:W-:Y:S02]  /*1fd0*/  FMUL.FTZ R20, R2, R187 ;  /* 0x000000bb02147220 */ /* 0x000fe40000410000 */
[----:B------:R-:W-:Y:S01]  /*1fe0*/  FADD.FTZ R185, R185, R218 ;  /* 0x000000dab9b97221 */ /* 0x000fe20000010000 */
[----:B------:R-:W4:Y:S01]  /*1ff0*/  LDL R187, [R1+0x50] ;  /* 0x0000500001bb7983 */ /* 0x000f220000100800 */
[----:B------:R-:W-:-:S02]  /*2000*/  FFMA.FTZ R186, R9, R218, R186 ;  /* 0x000000da09ba7223 */ /* 0x000fc400000100ba */
[----:B------:R-:W-:Y:S02]  /*2010*/  FFMA.FTZ R75, R167, R20, R75 ;  /* 0x00000014a74b7223 */ /* 0x000fe4000001004b */
[----:B------:R-:W-:Y:S02]  /*2020*/  FADD.FTZ R143, R143, R167 ;  /* 0x000000a78f8f7221 */ /* 0x000fe40000010000 */
[----:B------:R-:W-:-:S04]  /*2030*/  FADD.FTZ R185, R185, R217 ;  /* 0x000000d9b9b97221 */ /* 0x000fc80000010000 */
[----:B------:R-:W-:-:S04]  /*2040*/  FADD.FTZ R185, R185, R216 ;  /* 0x000000d8b9b97221 */ /* 0x000fc80000010000 */
[----:B------:R-:W-:Y:S02]  /*2050*/  FADD.FTZ R185, R185, R215 ;  /* 0x000000d7b9b97221 */ /* 0x000fe40000010000 */
[----:B------:R-:W-:Y:S02]  /*2060*/  FMUL.FTZ R182, R2, R182 ;  /* 0x000000b602b67220 */ /* 0x000fe40000410000 */
[----:B------:R-:W-:Y:S02]  /*2070*/  FADD.FTZ R136, R136, R168 ;  /* 0x000000a888887221 */ /* 0x000fe40000010000 */
[----:B------:R-:W-:Y:S02]  /*2080*/  FFMA.FTZ R76, R168, R182, R76 ;  /* 0x000000b6a84c7223 */ /* 0x000fe4000001004c */
[C---:B------:R-:W-:Y:S02]  /*2090*/  FMUL.FTZ R181, R2.reuse, R181 ;  /* 0x000000b502b57220 */ /* 0x040fe40000410000 */
[----:B------:R-:W-:-:S02]  /*20a0*/  FMUL.FTZ R180, R2, R180 ;  /* 0x000000b402b47220 */ /* 0x000fc40000410000 */
[----:B------:R-:W-:Y:S02]  /*20b0*/  FFMA.FTZ R77, R169, R181, R77 ;  /* 0x000000b5a94d7223 */ /* 0x000fe4000001004d */
[----:B------:R-:W-:Y:S02]  /*20c0*/  FADD.FTZ R137, R137, R169 ;  /* 0x000000a989897221 */ /* 0x000fe40000010000 */
[----:B------:R-:W-:Y:S02]  /*20d0*/  FFMA.FTZ R78, R170, R180, R78 ;  /* 0x000000b4aa4e7223 */ /* 0x000fe4000001004e */
[----:B------:R-:W-:Y:S02]  /*20e0*/  FADD.FTZ R138, R138, R170 ;  /* 0x000000aa8a8a7221 */ /* 0x000fe40000010000 */
[----:B--2---:R-:W-:Y:S02]  /*20f0*/  FMUL.FTZ R183, R197, R167 ;  /* 0x000000a7c5b77220 */ /* 0x004fe40000410000 */
[----:B------:R-:W-:-:S04]  /*2100*/  FFMA.FTZ R167, R10, R217, R186 ;  /* 0x000000d90aa77223 */ /* 0x000fc800000100ba */
[----:B------:R-:W-:Y:S02]  /*2110*/  FFMA.FTZ R186, R11, R216, R167 ;  /* 0x000000d80bba7223 */ /* 0x000fe400000100a7 */
[----:B------:R-:W-:Y:S02]  /*2120*/  FMUL.FTZ R167, R2, R184 ;  /* 0x000000b802a77220 */ /* 0x000fe40000410000 */
[----:B------:R-:W-:Y:S02]  /*2130*/  FFMA.FTZ R184, R12, R215, R186 ;  /* 0x000000d70cb87223 */ /* 0x000fe400000100ba */
[----:B------:R-:W-:Y:S02]  /*2140*/  FADD.FTZ R186, R185, R214 ;  /* 0x000000d6b9ba7221 */ /* 0x000fe40000010000 */
[----:B------:R-:W-:Y:S02]  /*2150*/  FFMA.FTZ R185, R13, R214, R184 ;  /* 0x000000d60db97223 */ /* 0x000fe400000100b8 */
[----:B------:R-:W-:-:S02]  /*2160*/  FMUL.FTZ R184, R195, R168 ;  /* 0x000000a8c3b87220 */ /* 0x000fc40000410000 */
[----:B------:R-:W2:Y:S01]  /*2170*/  LDL R195, [R1+0x4c] ;  /* 0x00004c0001c37983 */ /* 0x000ea20000100800 */
[----:B------:R-:W-:Y:S02]  /*2180*/  FADD.FTZ R168, R186, R213 ;  /* 0x000000d5baa87221 */ /* 0x000fe40000010000 */
[----:B------:R-:W-:Y:S02]  /*2190*/  FFMA.FTZ R186, R14, R213, R185 ;  /* 0x000000d50eba7223 */ /* 0x000fe400000100b9 */
[----:B------:R-:W-:Y:S02]  /*21a0*/  FMUL.FTZ R185, R194, R169 ;  /* 0x000000a9c2b97220 */ /* 0x000fe40000410000 */
[----:B------:R-:W2:Y:S01]  /*21b0*/  LDL R194, [R1+0x48] ;  /* 0x0000480001c27983 */ /* 0x000ea20000100800 */
[----:B------:R-:W-:Y:S02]  /*21c0*/  FADD.FTZ R168, R168, R212 ;  /* 0x000000d4a8a87221 */ /* 0x000fe40000010000 */
[----:B------:R-:W-:-:S02]  /*21d0*/  FFMA.FTZ R186, R15, R212, R186 ;  /* 0x000000d40fba7223 */ /* 0x000fc400000100ba */
[----:B------:R-:W-:Y:S02]  /*21e0*/  FADD.FTZ R169, R168, R210 ;  /* 0x000000d2a8a97221 */ /* 0x000fe40000010000 */
[----:B------:R-:W-:Y:S02]  /*21f0*/  FFMA.FTZ R168, R16, R210, R186 ;  /* 0x000000d210a87223 */ /* 0x000fe400000100ba */
[----:B---3--:R-:W-:Y:S02]  /*2200*/  FMUL.FTZ R186, R196, R170 ;  /* 0x000000aac4ba7220 */ /* 0x008fe40000410000 */
[----:B------:R-:W3:Y:S01]  /*2210*/  LDL R170, [R1+0x40] ;  /* 0x0000400001aa7983 */ /* 0x000ee20000100800 */
[----:B------:R-:W-:-:S03]  /*2220*/  FADD.FTZ R188, -R199, R224 ;  /* 0x000000e0c7bc7221 */ /* 0x000fc60000010100 */
[----:B------:R-:W3:Y:S01]  /*2230*/  LDL R196, [R1+0x44] ;  /* 0x0000440001c47983 */ /* 0x000ee20000100800 */
[C---:B------:R-:W-:Y:S02]  /*2240*/  FADD.FTZ R189, -R199.reuse, R225 ;  /* 0x000000e1c7bd7221 */ /* 0x040fe40000010100 */
[C---:B------:R-:W-:Y:S02]  /*2250*/  FMUL.FTZ R188, R2.reuse, R188 ;  /* 0x000000bc02bc7220 */ /* 0x040fe40000410000 */
[----:B------:R-:W-:Y:S02]  /*2260*/  FMUL.FTZ R189, R2, R189 ;  /* 0x000000bd02bd7220 */ /* 0x000fe40000410000 */
[----:B------:R-:W-:Y:S02]  /*2270*/  FFMA.FTZ R80, R172, R188, R80 ;  /* 0x000000bcac507223 */ /* 0x000fe40000010050 */
[----:B------:R-:W-:Y:S02]  /*2280*/  FADD.FTZ R132, R132, R172 ;  /* 0x000000ac84847221 */ /* 0x000fe40000010000 */
[----:B------:R-:W-:-:S02]  /*2290*/  FADD.FTZ R191, -R199, R227 ;  /* 0x000000e3c7bf7221 */ /* 0x000fc40000010100 */
[----:B------:R-:W-:Y:S02]  /*22a0*/  FFMA.FTZ R81, R173, R189, R81 ;  /* 0x000000bdad517223 */ /* 0x000fe40000010051 */
[----:B------:R-:W-:Y:S02]  /*22b0*/  FADD.FTZ R133, R133, R173 ;  /* 0x000000ad85857221 */ /* 0x000fe40000010000 */
[----:B------:R-:W-:Y:S02]  /*22c0*/  FMUL.FTZ R191, R2, R191 ;  /* 0x000000bf02bf7220 */ /* 0x000fe40000410000 */
[----:B------:R-:W-:Y:S02]  /*22d0*/  FFMA.FTZ R79, R171, R167, R79 ;  /* 0x000000a7ab4f7223 */ /* 0x000fe4000001004f */
[----:B------:R-:W-:Y:S02]  /*22e0*/  FADD.FTZ R139, R139, R171 ;  /* 0x000000ab8b8b7221 */ /* 0x000fe40000010000 */
[----:B------:R-:W-:-:S02]  /*22f0*/  FFMA.FTZ R83, R175, R191, R83 ;  /* 0x000000bfaf537223 */ /* 0x000fc40000010053 */
[----:B------:R-:W-:Y:S02]  /*2300*/  FADD.FTZ R135, R135, R175 ;  /* 0x000000af87877221 */ /* 0x000fe40000010000 */
[----:B----4-:R-:W-:Y:S02]  /*2310*/  FMUL.FTZ R187, R187, R171 ;  /* 0x000000abbbbb7220 */ /* 0x010fe40000410000 */
[----:B------:R-:W4:Y:S01]  /*2320*/  LDL R171, [R1+0x34] ;  /* 0x0000340001ab7983 */ /* 0x000f220000100800 */
[----:B--2---:R-:W-:-:S03]  /*2330*/  FMUL.FTZ R172, R195, R172 ;  /* 0x000000acc3ac7220 */ /* 0x004fc60000410000 */
[----:B------:R-:W2:Y:S01]  /*2340*/  LDL R195, [R1+0x3c] ;  /* 0x00003c0001c37983 */ /* 0x000ea20000100800 */
[----:B------:R-:W-:-:S03]  /*2350*/  FMUL.FTZ R173, R194, R173 ;  /* 0x000000adc2ad7220 */ /* 0x000fc60000410000 */
[----:B------:R-:W2:Y:S01]  /*2360*/  LDL R194, [R1+0x38] ;  /* 0x0000380001c27983 */ /* 0x000ea20000100800 */
[----:B---3--:R-:W-:-:S03]  /*2370*/  FMUL.FTZ R175, R170, R175 ;  /* 0x000000afaaaf7220 */ /* 0x008fc60000410000 */
[----:B------:R-:W3:Y:S01]  /*2380*/  LDL R170, [R1+0x30] ;  /* 0x0000300001aa7983 */ /* 0x000ee20000100800 */
[----:B------:R-:W-:Y:S02]  /*2390*/  FADD.FTZ R169, R169, R208 ;  /* 0x000000d0a9a97221 */ /* 0x000fe40000010000 */
[----:B------:R-:W-:Y:S02]  /*23a0*/  FFMA.FTZ R168, R17, R208, R168 ;  /* 0x000000d011a87223 */ /* 0x000fe400000100a8 */
[----:B------:R-:W-:Y:S02]  /*23b0*/  FADD.FTZ R169, R169, R206 ;  /* 0x000000cea9a97221 */ /* 0x000fe40000010000 */
[----:B------:R-:W-:Y:S02]  /*23c0*/  FFMA.FTZ R168, R18, R206, R168 ;  /* 0x000000ce12a87223 */ /* 0x000fe400000100a8 */
        /* <DEDUP_REMOVED lines=33> */
[----:B0-----:R-:W-:Y:S02]  /*25e0*/  FADD.FTZ R192, -R199, R228 ;  /* 0x000000e4c7c07221 */ /* 0x001fe40000010100 */
[----:B------:R-:W-:Y:S02]  /*25f0*/  FADD.FTZ R169, R169, R174 ;  /* 0x000000aea9a97221 */ /* 0x000fe40000010000 */
[----:B------:R-:W-:Y:S02]  /*2600*/  FFMA.FTZ R168, R190, R174, R168 ;  /* 0x000000aebea87223 */ /* 0x000fe400000100a8 */
[----:B------:R-:W-:Y:S02]  /*2610*/  FADD.FTZ R193, -R199, R229 ;  /* 0x000000e5c7c17221 */ /* 0x000fe40000010100 */
[----:B------:R-:W-:-:S02]  /*2620*/  FMUL.FTZ R192, R2, R192 ;  /* 0x000000c002c07220 */ /* 0x000fc40000410000 */
[----:B------:R-:W-:Y:S02]  /*2630*/  FADD.FTZ R169, R169, R175 ;  /* 0x000000afa9a97221 */ /* 0x000fe40000010000 */
[----:B------:R-:W-:Y:S02]  /*2640*/  FFMA.FTZ R168, R191, R175, R168 ;  /* 0x000000afbfa87223 */ /* 0x000fe400000100a8 */
[C---:B------:R-:W-:Y:S02]  /*2650*/  FADD.FTZ R198, -R199.reuse, R230 ;  /* 0x000000e6c7c67221 */ /* 0x040fe40000010100 */
[C---:B------:R-:W-:Y:S02]  /*2660*/  FMUL.FTZ R193, R2.reuse, R193 ;  /* 0x000000c102c17220 */ /* 0x040fe40000410000 */
[----:B------:R-:W-:Y:S02]  /*2670*/  FADD.FTZ R199, -R199, R231 ;  /* 0x000000e7c7c77221 */ /* 0x000fe40000010100 */
[----:B------:R-:W-:-:S02]  /*2680*/  FMUL.FTZ R198, R2, R198 ;  /* 0x000000c602c67220 */ /* 0x000fc40000410000 */
[----:B----4-:R-:W-:Y:S02]  /*2690*/  FMUL.FTZ R203, R171, R178 ;  /* 0x000000b2abcb7220 */ /* 0x010fe40000410000 */
        /* <DEDUP_REMOVED lines=9> */
[----:B--2---:R-:W-:-:S04]  /*2730*/  FMUL.FTZ R201, R195, R176 ;  /* 0x000000b0c3c97220 */ /* 0x004fc80000410000 */
[----:B------:R-:W-:Y:S02]  /*2740*/  FADD.FTZ R169, R169, R201 ;  /* 0x000000c9a9a97221 */ /* 0x000fe40000010000 */
[----:B------:R-:W-:Y:S02]  /*2750*/  FFMA.FTZ R168, R192, R201, R168 ;  /* 0x000000c9c0a87223 */ /* 0x000fe400000100a8 */
[----:B------:R-:W-:-:S04]  /*2760*/  FMUL.FTZ R202, R194, R177 ;  /* 0x000000b1c2ca7220 */ /* 0x000fc80000410000 */
[----:B------:R-:W-:Y:S02]  /*2770*/  FADD.FTZ R169, R169, R202 ;  /* 0x000000caa9a97221 */ /* 0x000fe40000010000 */
[----:B------:R-:W-:Y:S02]  /*2780*/  FFMA.FTZ R168, R193, R202, R168 ;  /* 0x000000cac1a87223 */ /* 0x000fe400000100a8 */
[----:B------:R-:W-:Y:S02]  /*2790*/  FADD.FTZ R169, R169, R203 ;  /* 0x000000cba9a97221 */ /* 0x000fe40000010000 */
[----:B---3--:R-:W-:Y:S02]  /*27a0*/  FMUL.FTZ R204, R170, R179 ;  /* 0x000000b3aacc7220 */ /* 0x008fe40000410000 */
[----:B------:R-:W-:Y:S02]  /*27b0*/  FFMA.FTZ R168, R198, R203, R168 ;  /* 0x000000cbc6a87223 */ /* 0x000fe400000100a8 */
[----:B------:R-:W-:-:S02]  /*27c0*/  FADD.FTZ R171, R169, R204 ;  /* 0x000000cca9ab7221 */ /* 0x000fc40000010000 */
[----:B------:R-:W-:Y:S02]  /*27d0*/  FFMA.FTZ R170, R199, R204, R168 ;  /* 0x000000ccc7aa7223 */ /* 0x000fe400000100a8 */
.L_x_10343:
[----:B0-----:R-:W-:Y:S05]  /*27e0*/  BSYNC B1 ;  /* 0x0000000000017941 */ /* 0x001fea0003800000 */
.L_x_10341:
[----:B------:R-:W-:Y:S05]  /*27f0*/  BRA.DIV ~URZ, `(.L_x_10344) ;  /* 0x000039327f007947 */ /* 0x000fea000b800000 */
[----:B------:R0:W1:Y:S02]  /*2800*/  SHFL.BFLY PT, R176, R171, 0x1, 0x1f ;  /* 0x0c201f00abb07f89 */ /* 0x00006400000e0000 */
.L_x_10411:
        /* <DEDUP_REMOVED lines=18> */
.L_x_10412:
[----:B--2--5:R-:W-:Y:S01]  /*2930*/  ISETP.GE.AND P5, PT, R223, 0x1, PT ;  /* 0x00000001df00780c */ /* 0x024fe20003fa6270 */
[----:B------:R-:W2:Y:S01]  /*2940*/  S2R R179, SR_TID.X ;  /* 0x0000000000b37919 */ /* 0x000ea20000002100 */
[----:B------:R-:W-:-:S11]  /*2950*/  HFMA2.MMA R178, -RZ, RZ, 0, 0 ;  /* 0x00000000ffb27435 */ /* 0x000fd600000001ff */
[----:B------:R-:W-:-:S05]  /*2960*/  @P5 IADD3 R168, R223, -0x1, RZ ;  /* 0xffffffffdfa85810 */ /* 0x000fca0007ffe0ff */
[----:B------:R-:W-:-:S05]  /*2970*/  @P5 IMAD R168, R168, c[0x0][0x168], RZ ;  /* 0x00005a00a8a85a24 */ /* 0x000fca00078e02ff */
[----:B------:R-:W-:-:S04]  /*2980*/  @P5 SHF.R.S32.HI R169, RZ, 0x1f, R168 ;  /* 0x0000001fffa95819 */ /* 0x000fc800000114a8 */
[----:B------:R-:W-:Y:S02]  /*2990*/  @P5 LEA.HI R168, R169, R168, RZ, 0x2 ;  /* 0x000000a8a9a85211 */ /* 0x000fe400078f10ff */
[----:B--2---:R-:W-:Y:S02]  /*29a0*/  @P5 LOP3.LUT R169, R179, 0x1f, RZ, 0xc0, !PT ;  /* 0x0000001fb3a95812 */ /* 0x004fe400078ec0ff */
[----:B------:R-:W2:Y:S02]  /*29b0*/  LDC.U8 R179, c[0x0][0x1f0] ;  /* 0x00007c00ffb37b82 */ /* 0x000ea40000000000 */
[----:B------:R-:W-:Y:S02]  /*29c0*/  @P5 LEA.HI.SX32 R178, R168, R169, 0x1e ;  /* 0x000000a9a8b25211 */ /* 0x000fe400078ff2ff */
[----:B------:R-:W-:-:S05]  /*29d0*/  @P5 MOV R168, 0x10 ;  /* 0x0000001000a85802 */ /* 0x000fca0000000f00 */
[----:B------:R-:W-:-:S05]  /*29e0*/  @P5 IMAD.WIDE.U32 R168, R178, R168, c[0x0][0x170] ;  /* 0x00005c00b2a85625 */ /* 0x000fca00078e00a8 */
[----:B------:R3:W5:Y:S01]  /*29f0*/  @P5 LDG.E.128 R152, [R168.64] ;  /* 0x00000004a8985981 */ /* 0x000762000c1e1d00 */
[----:B------:R-:W-:Y:S01]  /*2a00*/  FADD.FTZ R176, R176, R170 ;  /* 0x000000aab0b07221 */ /* 0x000fe20000010000 */
[----:B------:R-:W-:Y:S01]  /*2a10*/  @!P6 ISETP.NE.U32.AND P3, PT, RZ, c[0x0][0x218], PT ;  /* 0x00008600ff00ea0c */ /* 0x000fe20003f65070 */
[----:B0-----:R-:W-:Y:S01]  /*2a20*/  FADD.FTZ R177, R177, R171 ;  /* 0x000000abb1b17221 */ /* 0x001fe20000010000 */
[----:B------:R-:W-:Y:S01]  /*2a30*/  BSSY B1, `(.L_x_10346) ;  /* 0x0000012000017945 */ /* 0x000fe20003800000 */
[----:B------:R-:W-:Y:S01]  /*2a40*/  FMUL.FTZ R176, R176, c[0x0][0x1e0] ;  /* 0x00007800b0b07a20 */ /* 0x000fe20000410000 */
[----:B------:R-:W-:Y:S01]  /*2a50*/  @!P6 ISETP.NE.AND.EX P3, PT, RZ, c[0x0][0x21c], PT, P3 ;  /* 0x00008700ff00ea0c */ /* 0x000fe20003f65330 */
[----:B------:R-:W-:Y:S01]  /*2a60*/  FMUL.FTZ R194, R177, c[0x0][0x1e0] ;  /* 0x00007800b1c27a20 */ /* 0x000fe20000410000 */
[----:B------:R-:W-:Y:S02]  /*2a70*/  ISETP.NE.U32.AND P1, PT, RZ, c[0x0][0x258], PT ;  /* 0x00009600ff007a0c */ /* 0x000fe40003f25070 */
[----:B--2---:R-:W-:-:S02]  /*2a80*/  ISETP.NE.AND P4, PT, R179, RZ, PT ;  /* 0x000000ffb300720c */ /* 0x004fc40003f85270 */
[----:B------:R-:W-:Y:S02]  /*2a90*/  @!P6 ISETP.NE.U32.AND P0, PT, RZ, c[0x0][0x218], PT ;  /* 0x00008600ff00ea0c */ /* 0x000fe40003f05070 */
[----:B------:R-:W-:Y:S02]  /*2aa0*/  FSEL R179, R176, RZ, !P4 ;  /* 0x000000ffb0b37208 */ /* 0x000fe40006000000 */
[----:B------:R-:W-:Y:S02]  /*2ab0*/  @!P6 ISETP.NE.U32.AND P2, PT, RZ, c[0x0][0x218], PT ;  /* 0x00008600ff00ea0c */ /* 0x000fe40003f45070 */
[----:B------:R-:W-:Y:S02]  /*2ac0*/  @!P6 ISETP.NE.U32.AND P4, PT, RZ, c[0x0][0x218], PT ;  /* 0x00008600ff00ea0c */ /* 0x000fe40003f85070 */
[----:B------:R-:W-:Y:S01]  /*2ad0*/  @!P6 FSEL R195, R52, RZ, P3 ;  /* 0x000000ff34c3e208 */ /* 0x000fe20001800000 */
[----:B------:R-:W-:Y:S05]  /*2ae0*/  @!P6 BRA `(.L_x_10347) ;  /* 0x000000600000e947 */ /* 0x000fea0003800000 */
[----:B---3--:R-:W-:Y:S01]  /*2af0*/  ISETP.NE.U32.AND P3, PT, RZ, c[0x0][0x218], PT ;  /* 0x00008600ff007a0c */ /* 0x008fe20003f65070 */
[----:B------:R-:W-:-:S03]  /*2b00*/  FFMA.FTZ R168, R4, R194, R179 ;  /* 0x000000c204a87223 */ /* 0x000fc600000100b3 */
[----:B------:R-:W-:Y:S01]  /*2b10*/  ISETP.NE.AND.EX P3, PT, RZ, c[0x0][0x21c], PT, P3 ;  /* 0x00008700ff007a0c */ /* 0x000fe20003f65330 */
[----:B------:R-:W-:-:S04]  /*2b20*/  FADD.FTZ R168, R7, -R168 ;  /* 0x800000a807a87221 */ /* 0x000fc80000010000 */
[----:B------:R-:W-:-:S08]  /*2b30*/  FMUL.FTZ R195, R2, R168 ;  /* 0x000000a802c37220 */ /* 0x000fd00000410000 */
[----:B------:R-:W-:Y:S02]  /*2b40*/  @P3 FADD.FTZ R195, R52, R195 ;  /* 0x000000c334c33221 */ /* 0x000fe40000010000 */
.L_x_10347:
[----:B---3--:R-:W-:Y:S05]  /*2b50*/  BSYNC B1 ;  /* 0x0000000000017941 */ /* 0x008fea0003800000 */
.L_x_10346:
[----:B------:R-:W-:Y:S01]  /*2b60*/  ISETP.NE.U32.AND P3, PT, RZ, c[0x0][0x258], PT ;  /* 0x00009600ff007a0c */ /* 0x000fe20003f65070 */
[----:B------:R-:W-:Y:S01]  /*2b70*/  BSSY B1, `(.L_x_10348) ;  /* 0x000000e000017945 */ /* 0x000fe20003800000 */
[----:B------:R-:W-:Y:S02]  /*2b80*/  @!P6 ISETP.NE.AND.EX P0, PT, RZ, c[0x0][0x21c], PT, P0 ;  /* 0x00008700ff00ea0c */ /* 0x000fe40003f05300 */
[----:B------:R-:W-:Y:S02]  /*2b90*/  ISETP.NE.AND.EX P1, PT, RZ, c[0x0][0x25c], PT, P1 ;  /* 0x00009700ff007a0c */ /* 0x000fe40003f25310 */
[----:B------:R-:W-:Y:S02]  /*2ba0*/  @!P6 ISETP.NE.AND.EX P2, PT, RZ, c[0x0][0x21c], PT, P2 ;  /* 0x00008700ff00ea0c */ /* 0x000fe40003f45320 */
[----:B------:R-:W-:Y:S02]  /*2bb0*/  @!P6 ISETP.NE.AND.EX P4, PT, RZ, c[0x0][0x21c], PT, P4 ;  /* 0x00008700ff00ea0c */ /* 0x000fe40003f85340 */
[----:B------:R-:W-:-:S02]  /*2bc0*/  ISETP.NE.AND.EX P3, PT, RZ, c[0x0][0x25c], PT, P3 ;  /* 0x00009700ff007a0c */ /* 0x000fc40003f65330 */
        /* <DEDUP_REMOVED lines=8> */
.L_x_10349:
[----:B------:R-:W-:Y:S05]  /*2c50*/  BSYNC B1 ;  /* 0x0000000000017941 */ /* 0x000fea0003800000 */
.L_x_10348:
[----:B------:R-:W-:Y:S01]  /*2c60*/  BSSY B1, `(.L_x_10350) ;  /* 0x0000009000017945 */ /* 0x000fe20003800000 */
        /* <DEDUP_REMOVED lines=8> */
.L_x_10351:
[----:B------:R-:W-:Y:S05]  /*2cf0*/  BSYNC B1 ;  /* 0x0000000000017941 */ /* 0x000fea0003800000 */
.L_x_10350:
[----:B------:R-:W-:Y:S01]  /*2d00*/  BSSY B1, `(.L_x_10352) ;  /* 0x000000a000017945 */ /* 0x000fe20003800000 */
[----:B------:R-:W-:Y:S02]  /*2d10*/  @P3 MOV R176, 0x10 ;  /* 0x0000001000b03802 */ /* 0x000fe40000000f00 */
        /* <DEDUP_REMOVED lines=8> */
.L_x_10353:
[----:B------:R-:W-:Y:S05]  /*2da0*/  BSYNC B1 ;  /* 0x0000000000017941 */ /* 0x000fea0003800000 */
.L_x_10352:
[----:B------:R-:W2:Y:S04]  /*2db0*/  LDL R227, [R1+0x2c] ;  /* 0x00002c0001e37983 */ /* 0x000ea80000100800 */
[----:B------:R-:W3:Y:S04]  /*2dc0*/  LDL R226, [R1+0x28] ;  /* 0x0000280001e27983 */ /* 0x000ee80000100800 */
[----:B------:R-:W4:Y:S04]  /*2dd0*/  LDL R225, [R1+0x24] ;  /* 0x0000240001e17983 */ /* 0x000f280000100800 */
[----:B------:R-:W4:Y:S01]  /*2de0*/  LDL R224, [R1+0x20] ;  /* 0x0000200001e07983 */ /* 0x000f220000100800 */
[----:B------:R-:W-:Y:S01]  /*2df0*/  @P3 IMAD.WIDE.U32 R176, R3, R176, c[0x0][0x258] ;  /* 0x0000960003b03625 */ /* 0x000fe200078e00b0 */
[----:B------:R-:W-:-:S02]  /*2e00*/  SEL R168, R195, R156, P1 ;  /* 0x0000009cc3a87207 */ /* 0x000fc40000800000 */
[C---:B------:R-:W-:Y:S01]  /*2e10*/  SEL R169, R196.reuse, R157, P1 ;  /* 0x0000009dc4a97207 */ /* 0x040fe20000800000 */
[----:B------:R-:W-:Y:S01]  /*2e20*/  @P5 FMUL.FTZ R195, R195, c[0x0][0x1ec] ;  /* 0x00007b00c3c35a20 */ /* 0x000fe20000410000 */
[----:B-1----:R-:W-:Y:S01]  /*2e30*/  SEL R170, R197, R158, P1 ;  /* 0x0000009ec5aa7207 */ /* 0x002fe20000800000 */
[----:B------:R-:W-:Y:S01]  /*2e40*/  @P5 FMUL.FTZ R196, R196, c[0x0][0x1ec] ;  /* 0x00007b00c4c45a20 */ /* 0x000fe20000410000 */
[----:B------:R-:W-:Y:S01]  /*2e50*/  SEL R171, R223, R159, P1 ;  /* 0x0000009fdfab7207 */ /* 0x000fe20000800000 */
[----:B------:R-:W-:Y:S02]  /*2e60*/  @P5 FMUL.FTZ R197, R197, c[0x0][0x1ec] ;  /* 0x00007b00c5c55a20 */ /* 0x000fe40000410000 */
[----:B------:R-:W-:Y:S02]  /*2e70*/  @P5 FMUL.FTZ R223, R223, c[0x0][0x1ec] ;  /* 0x00007b00dfdf5a20 */ /* 0x000fe40000410000 */
[----:B------:R0:W-:Y:S01]  /*2e80*/  @P3 STG.E.128 [R176.64], R168 ;  /* 0x000000a8b0003986 */ /* 0x0001e2000c101d04 */
[----:B-----5:R-:W-:-:S02]  /*2e90*/  @P5 FFMA.FTZ R125, R153, R196, R125 ;  /* 0x000000c4997d5223 */ /* 0x020fc4000001007d */
[----:B------:R-:W-:Y:S02]  /*2ea0*/  @P5 FFMA.FTZ R124, R152, R195, R124 ;  /* 0x000000c3987c5223 */ /* 0x000fe4000001007c */
[----:B------:R-:W-:Y:S02]  /*2eb0*/  @P5 FFMA.FTZ R126, R154, R197, R126 ;  /* 0x000000c59a7e5223 */ /* 0x000fe4000001007e */
[----:B------:R-:W-:Y:S01]  /*2ec0*/  @P5 FFMA.FTZ R127, R155, R223, R127 ;  /* 0x000000df9b7f5223 */ /* 0x000fe2000001007f */
[----:B0-----:R-:W-:-:S05]  /*2ed0*/  @P5 MOV R168, 0x10 ;  /* 0x0000001000a85802 */ /* 0x001fca0000000f00 */
[----:B------:R-:W-:-:S04]  /*2ee0*/  @P5 IMAD.WIDE.U32 R168, R178, R168, c[0x0][0x248] ;  /* 0x00009200b2a85625 */ /* 0x000fc800078e00a8 */
[----:B--2---:R-:W-:Y:S02]  /*2ef0*/  @P5 FMUL.FTZ R160, R227, R195 ;  /* 0x000000c3e3a05220 */ /* 0x004fe40000410000 */
[----:B---3--:R-:W-:Y:S01]  /*2f00*/  @P5 FMUL.FTZ R161, R226, R196 ;  /* 0x000000c4e2a15220 */ /* 0x008fe20000410000 */
[----:B------:R-:W-:Y:S01]  /*2f10*/  IADD3 R196, R178, 0x20, RZ ;  /* 0x00000020b2c47810 */ /* 0x000fe20007ffe0ff */
[----:B----4-:R-:W-:Y:S02]  /*2f20*/  @P5 FMUL.FTZ R162, R225, R197 ;  /* 0x000000c5e1a25220 */ /* 0x010fe40000410000 */
[----:B------:R-:W-:-:S05]  /*2f30*/  @P5 FMUL.FTZ R163, R224, R223 ;  /* 0x000000dfe0a35220 */ /* 0x000fca0000410000 */
[----:B------:R0:W-:Y:S02]  /*2f40*/  @P5 STG.E.128 [R168.64], R160 ;  /* 0x000000a0a8005986 */ /* 0x0001e4000c101d04 */
[----:B0-----:R-:W-:-:S05]  /*2f50*/  @P5 MOV R168, 0x10 ;  /* 0x0000001000a85802 */ /* 0x001fca0000000f00 */
[----:B------:R-:W-:-:S05]  /*2f60*/  @P5 IMAD.WIDE.U32 R168, R196, R168, c[0x0][0x170] ;  /* 0x00005c00c4a85625 */ /* 0x000fca00078e00a8 */
[----:B------:R0:W5:Y:S01]  /*2f70*/  @P5 LDG.E.128 R152, [R168.64] ;  /* 0x00000004a8985981 */ /* 0x000162000c1e1d00 */
[----:B------:R-:W-:Y:S01]  /*2f80*/  @!P6 ISETP.NE.U32.AND P2, PT, RZ, c[0x0][0x218], PT ;  /* 0x00008600ff00ea0c */ /* 0x000fe20003f45070 */
[----:B------:R-:W-:Y:S01]  /*2f90*/  BSSY B1, `(.L_x_10354) ;  /* 0x000000c000017945 */ /* 0x000fe20003800000 */
[----:B------:R-:W-:Y:S02]  /*2fa0*/  @!P6 ISETP.NE.U32.AND P4, PT, RZ, c[0x0][0x218], PT ;  /* 0x00008600ff00ea0c */ /* 0x000fe40003f85070 */
[----:B------:R-:W-:Y:S02]  /*2fb0*/  @!P6 ISETP.NE.AND.EX P2, PT, RZ, c[0x0][0x21c], PT, P2 ;  /* 0x00008700ff00ea0c */ /* 0x000fe40003f45320 */
[----:B------:R-:W-:Y:S02]  /*2fc0*/  @!P6 ISETP.NE.U32.AND P0, PT, RZ, c[0x0][0x218], PT ;  /* 0x00008600ff00ea0c */ /* 0x000fe40003f05070 */
[----:B------:R-:W-:Y:S01]  /*2fd0*/  @!P6 FSEL R195, R48, RZ, P2 ;  /* 0x000000ff30c3e208 */ /* 0x000fe20001000000 */
[----:B------:R-:W-:Y:S05]  /*2fe0*/  @!P6 BRA `(.L_x_10355) ;  /* 0x000000600000e947 */ /* 0x000fea0003800000 */
[----:B0-----:R-:W-:Y:S01]  /*2ff0*/  ISETP.NE.U32.AND P2, PT, RZ, c[0x0][0x218], PT ;  /* 0x00008600ff007a0c */ /* 0x001fe20003f45070 */
[----:B------:R-:W-:-:S03]  /*3000*/  FFMA.FTZ R168, R8, R194, R179 ;  /* 0x000000c208a87223 */ /* 0x000fc600000100b3 */
[----:B------:R-:W-:Y:S01]  /*3010*/  ISETP.NE.AND.EX P2, PT, RZ, c[0x0][0x21c], PT, P2 ;  /* 0x00008700ff007a0c */ /* 0x000fe20003f45320 */
[----:B------:R-:W-:-:S04]  /*3020*/  FADD.FTZ R168, R219, -R168 ;  /* 0x800000a8dba87221 */ /* 0x000fc80000010000 */
[----:B------:R-:W-:-:S08]  /*3030*/  FMUL.FTZ R195, R2, R168 ;  /* 0x000000a802c37220 */ /* 0x000fd00000410000 */
[----:B------:R-:W-:Y:S02]  /*3040*/  @P2 FADD.FTZ R195, R48, R195 ;  /* 0x000000c330c32221 */ /* 0x000fe40000010000 */
.L_x_10355:
[----:B0-----:R-:W-:Y:S05]  /*3050*/  BSYNC B1 ;  /* 0x0000000000017941 */ /* 0x001fea0003800000 */
.L_x_10354:
[----:B------:R-:W-:Y:S01]  /*3060*/  @!P6 ISETP.NE.U32.AND P2, PT, RZ, c[0x0][0x218], PT ;  /* 0x00008600ff00ea0c */ /* 0x000fe20003f45070 */
[----:B------:R-:W-:Y:S01]  /*3070*/  BSSY B1, `(.L_x_10356) ;  /* 0x000000e000017945 */ /* 0x000fe20003800000 */
[----:B------:R-:W-:Y:S02]  /*3080*/  @P3 MOV R176, 0x10 ;  /* 0x0000001000b03802 */ /* 0x000fe40000000f00 */
[----:B------:R-:W-:Y:S02]  /*3090*/  @!P6 ISETP.NE.AND.EX P2, PT, RZ, c[0x0][0x21c], PT, P2 ;  /* 0x00008700ff00ea0c */ /* 0x000fe40003f45320 */
[----:B------:R-:W-:Y:S01]  /*30a0*/  @!P6 ISETP.NE.AND.EX P4, PT, RZ, c[0x0][0x21c], PT, P4 ;  /* 0x00008700ff00ea0c */ /* 0x000fe20003f85340 */
[----:B------:R-:W-:Y:S01]  /*30b0*/  @P3 IMAD.WIDE.U32 R176, R209, R176, c[0x0][0x258] ;  /* 0x00009600d1b03625 */ /* 0x000fe200078e00b0 */
        /* <DEDUP_REMOVED lines=9> */
.L_x_10357:
[----:B------:R-:W-:Y:S05]  /*3150*/  BSYNC B1 ;  /* 0x0000000000017941 */ /* 0x000fea0003800000 */
.L_x_10356:
        /* <DEDUP_REMOVED lines=9> */
.L_x_10359:
[----:B------:R-:W-:Y:S05]  /*31f0*/  BSYNC B1 ;  /* 0x0000000000017941 */ /* 0x000fea0003800000 */
.L_x_10358:
        /* <DEDUP_REMOVED lines=9> */
.L_x_10361:
[----:B------:R-:W-:Y:S05]  /*3290*/  BSYNC B1 ;  /* 0x0000000000017941 */ /* 0x000fea0003800000 */
.L_x_10360:
[----:B------:R-:W2:Y:S04]  /*32a0*/  LDL R227, [R1+0x1c] ;  /* 0x00001c0001e37983 */ /* 0x000ea80000100800 */
[----:B------:R-:W3:Y:S04]  /*32b0*/  LDL R226, [R1+0x18] ;  /* 0x0000180001e27983 */ /* 0x000ee80000100800 */
[----:B------:R-:W4:Y:S04]  /*32c0*/  LDL R225, [R1+0x14] ;  /* 0x0000140001e17983 */ /* 0x000f280000100800 */
[----:B------:R-:W4:Y:S01]  /*32d0*/  LDL R224, [R1+0x10] ;  /* 0x0000100001e07983 */ /* 0x000f220000100800 */
[C---:B------:R-:W-:Y:S01]  /*32e0*/  SEL R168, R195.reuse, R156, P1 ;  /* 0x0000009cc3a87207 */ /* 0x040fe20000800000 */
[----:B------:R-:W-:Y:S01]  /*32f0*/  @P5 FMUL.FTZ R195, R195, c[0x0][0x1ec] ;  /* 0x00007b00c3c35a20 */ /* 0x000fe20000410000 */
[C---:B------:R-:W-:Y:S01]  /*3300*/  SEL R169, R197.reuse, R157, P1 ;  /* 0x0000009dc5a97207 */ /* 0x040fe20000800000 */
[----:B------:R-:W-:Y:S01]  /*3310*/  @P5 FMUL.FTZ R197, R197, c[0x0][0x1ec] ;  /* 0x00007b00c5c55a20 */ /* 0x000fe20000410000 */
[C---:B------:R-:W-:Y:S01]  /*3320*/  SEL R170, R209.reuse, R158, P1 ;  /* 0x0000009ed1aa7207 */ /* 0x040fe20000800000 */
[----:B------:R-:W-:Y:S01]  /*3330*/  @P5 FMUL.FTZ R209, R209, c[0x0][0x1ec] ;  /* 0x00007b00d1d15a20 */ /* 0x000fe20000410000 */
[C---:B------:R-:W-:Y:S01]  /*3340*/  SEL R171, R223.reuse, R159, P1 ;  /* 0x0000009fdfab7207 */ /* 0x040fe20000800000 */
[----:B------:R-:W-:-:S02]  /*3350*/  @P5 FMUL.FTZ R223, R223, c[0x0][0x1ec] ;  /* 0x00007b00dfdf5a20 */ /* 0x000fc40000410000 */
[----:B-----5:R-:W-:Y:S02]  /*3360*/  @P5 FFMA.FTZ R120, R152, R195, R120 ;  /* 0x000000c398785223 */ /* 0x020fe40000010078 */
[----:B------:R0:W-:Y:S01]  /*3370*/  @P3 STG.E.128 [R176.64], R168 ;  /* 0x000000a8b0003986 */ /* 0x0001e2000c101d04 */
[----:B------:R-:W-:Y:S02]  /*3380*/  @P5 FFMA.FTZ R121, R153, R197, R121 ;  /* 0x000000c599795223 */ /* 0x000fe40000010079 */
[----:B------:R-:W-:Y:S02]  /*3390*/  @P5 FFMA.FTZ R122, R154, R209, R122 ;  /* 0x000000d19a7a5223 */ /* 0x000fe4000001007a */
[----:B------:R-:W-:Y:S01]  /*33a0*/  @P5 FFMA.FTZ R123, R155, R223, R123 ;  /* 0x000000df9b7b5223 */ /* 0x000fe2000001007b */
[----:B0-----:R-:W-:-:S05]  /*33b0*/  @P5 MOV R168, 0x10 ;  /* 0x0000001000a85802 */ /* 0x001fca0000000f00 */
[----:B------:R-:W-:Y:S01]  /*33c0*/  @P5 IMAD.WIDE.U32 R168, R196, R168, c[0x0][0x248] ;  /* 0x00009200c4a85625 */ /* 0x000fe200078e00a8 */
[----:B------:R-:W-:-:S03]  /*33d0*/  IADD3 R196, R178, 0x40, RZ ;  /* 0x00000040b2c47810 */ /* 0x000fc60007ffe0ff */
[----:B--2---:R-:W-:Y:S02]  /*33e0*/  @P5 FMUL.FTZ R160, R227, R195 ;  /* 0x000000c3e3a05220 */ /* 0x004fe40000410000 */
[----:B---3--:R-:W-:Y:S02]  /*33f0*/  @P5 FMUL.FTZ R161, R226, R197 ;  /* 0x000000c5e2a15220 */ /* 0x008fe40000410000 */
        /* <DEDUP_REMOVED lines=19> */
.L_x_10363:
[----:B0-----:R-:W-:Y:S05]  /*3530*/  BSYNC B1 ;  /* 0x0000000000017941 */ /* 0x001fea0003800000 */
.L_x_10362:
        /* <DEDUP_REMOVED lines=15> */
.L_x_10365:
[----:B------:R-:W-:Y:S05]  /*3630*/  BSYNC B1 ;  /* 0x0000000000017941 */ /* 0x000fea0003800000 */
.L_x_10364:
        /* <DEDUP_REMOVED lines=9> */
.L_x_10367:
[----:B------:R-:W-:Y:S05]  /*36d0*/  BSYNC B1 ;  /* 0x0000000000017941 */ /* 0x000fea0003800000 */
.L_x_10366:
        /* <DEDUP_REMOVED lines=9> */
.L_x_10369:
[----:B------:R-:W-:Y:S05]  /*3770*/  BSYNC B1 ;  /* 0x0000000000017941 */ /* 0x000fea0003800000 */
.L_x_10368:
[----:B------:R-:W2:Y:S04]  /*3780*/  LDL R226, [R1+0xc] ;  /* 0x00000c0001e27983 */ /* 0x000ea80000100800 */
[----:B------:R-:W3:Y:S04]  /*3790*/  LDL R225, [R1+0x8] ;  /* 0x0000080001e17983 */ /* 0x000ee80000100800 */
[----:B------:R-:W4:Y:S04]  /*37a0*/  LDL R224, [R1+0x4] ;  /* 0x0000040001e07983 */ /* 0x000f280000100800 */
[----:B------:R-:W4:Y:S01]  /*37b0*/  LDL R223, [R1] ;  /* 0x0000000001df7983 */ /* 0x000f220000100800 */
        /* <DEDUP_REMOVED lines=37> */
.L_x_10371:
[----:B0-----:R-:W-:Y:S05]  /*3a10*/  BSYNC B1 ;  /* 0x0000000000017941 */ /* 0x001fea0003800000 */
.L_x_10370:
        /* <DEDUP_REMOVED lines=15> */
.L_x_10373:
[----:B------:R-:W-:Y:S05]  /*3b10*/  BSYNC B1 ;  /* 0x0000000000017941 */ /* 0x000fea0003800000 */
.L_x_10372:
        /* <DEDUP_REMOVED lines=9> */
.L_x_10375:
[----:B------:R-:W-:Y:S05]  /*3bb0*/  BSYNC B1 ;  /* 0x0000000000017941 */ /* 0x000fea0003800000 */
.L_x_10374:
        /* <DEDUP_REMOVED lines=9> */
.L_x_10377:
[----:B------:R-:W-:Y:S05]  /*3c50*/  BSYNC B1 ;  /* 0x0000000000017941 */ /* 0x000fea0003800000 */
.L_x_10376:
[C---:B------:R-:W-:Y:S01]  /*3c60*/  SEL R168, R195.reuse, R156, P1 ;  /* 0x0000009cc3a87207 */ /* 0x040fe20000800000 */
[----:B------:R-:W-:Y:S01]  /*3c70*/  @P5 FMUL.FTZ R195, R195, c[0x0][0x1ec] ;  /* 0x00007b00c3c35a20 */ /* 0x000fe20000410000 */
[C---:B------:R-:W-:Y:S01]  /*3c80*/  SEL R169, R197.reuse, R157, P1 ;  /* 0x0000009dc5a97207 */ /* 0x040fe20000800000 */
[----:B------:R-:W-:Y:S01]  /*3c90*/  @P5 FMUL.FTZ R197, R197, c[0x0][0x1ec] ;  /* 0x00007b00c5c55a20 */ /* 0x000fe20000410000 */
[C---:B------:R-:W-:Y:S01]  /*3ca0*/  SEL R170, R200.reuse, R158, P1 ;  /* 0x0000009ec8aa7207 */ /* 0x040fe20000800000 */
[----:B------:R-:W-:Y:S01]  /*3cb0*/  @P5 FMUL.FTZ R200, R200, c[0x0][0x1ec] ;  /* 0x00007b00c8c85a20 */ /* 0x000fe20000410000 */
[C---:B------:R-:W-:Y:S01]  /*3cc0*/  SEL R171, R207.reuse, R159, P1 ;  /* 0x0000009fcfab7207 */ /* 0x040fe20000800000 */
[----:B------:R-:W-:Y:S02]  /*3cd0*/  @P5 FMUL.FTZ R207, R207, c[0x0][0x1ec] ;  /* 0x00007b00cfcf5a20 */ /* 0x000fe40000410000 */
[----:B------:R-:W-:Y:S02]  /*3ce0*/  @P5 FMUL.FTZ R160, R252, R195 ;  /* 0x000000c3fca05220 */ /* 0x000fe40000410000 */
[----:B------:R0:W-:Y:S01]  /*3cf0*/  @P3 STG.E.128 [R176.64], R168 ;  /* 0x000000a8b0003986 */ /* 0x0001e2000c101d04 */
[----:B------:R-:W-:-:S02]  /*3d00*/  @P5 FMUL.FTZ R161, R251, R197 ;  /* 0x000000c5fba15220 */ /* 0x000fc40000410000 */
[-C--:B------:R-:W-:Y:S02]  /*3d10*/  @P5 FMUL.FTZ R162, R250, R200.reuse ;  /* 0x000000c8faa25220 */ /* 0x080fe40000410000 */
[----:B------:R-:W-:Y:S02]  /*3d20*/  @P5 FMUL.FTZ R163, R249, R207 ;  /* 0x000000cff9a35220 */ /* 0x000fe40000410000 */
[----:B-----5:R-:W-:Y:S01]  /*3d30*/  @P5 FFMA.FTZ R112, R152, R195, R112 ;  /* 0x000000c398705223 */ /* 0x020fe20000010070 */
[----:B------:R-:W-:Y:S01]  /*3d40*/  IADD3 R195, R178, 0x80, RZ ;  /* 0x00000080b2c37810 */ /* 0x000fe20007ffe0ff */
[----:B------:R-:W-:Y:S02]  /*3d50*/  @P5 FFMA.FTZ R113, R153, R197, R113 ;  /* 0x000000c599715223 */ /* 0x000fe40000010071 */
[----:B------:R-:W-:Y:S02]  /*3d60*/  @P5 FFMA.FTZ R114, R154, R200, R114 ;  /* 0x000000c89a725223 */ /* 0x000fe40000010072 */
[----:B------:R-:W-:Y:S01]  /*3d70*/  @P5 FFMA.FTZ R115, R155, R207, R115 ;  /* 0x000000cf9b735223 */ /* 0x000fe20000010073 */
[----:B0-----:R-:W-:-:S05]  /*3d80*/  @P5 MOV R168, 0x10 ;  /* 0x0000001000a85802 */ /* 0x001fca0000000f00 */
[----:B------:R-:W-:-:S05]  /*3d90*/  @P5 IMAD.WIDE.U32 R168, R196, R168, c[0x0][0x248] ;  /* 0x00009200c4a85625 */ /* 0x000fca00078e00a8 */
        /* <DEDUP_REMOVED lines=17> */
.L_x_10379:
[----:B0-----:R-:W-:Y:S05]  /*3eb0*/  BSYNC B1 ;  /* 0x0000000000017941 */ /* 0x001fea0003800000 */
.L_x_10378:
[----:B------:R-:W-:Y:S01]  /*3ec0*/  @!P6 ISETP.NE.U32.AND P2, PT, RZ, c[0x0][0x218], PT ;  /* 0x00008600ff00ea0c */ /* 0x000fe20003f45070 */
[----:B------:R-:W-:Y:S01]  /*3ed0*/  BSSY B1, `(.L_x_10380) ;  /* 0x000000f000017945 */ /* 0x000fe20003800000 */
[----:B------:R-:W-:Y:S02]  /*3ee0*/  @P3 IADD3 R176, R3, 0x80, RZ ;  /* 0x0000008003b03810 */ /* 0x000fe40007ffe0ff */
[----:B------:R-:W-:Y:S02]  /*3ef0*/  @P3 MOV R177, 0x10 ;  /* 0x0000001000b13802 */ /* 0x000fe40000000f00 */
[----:B------:R-:W-:Y:S02]  /*3f00*/  @!P6 ISETP.NE.AND.EX P2, PT, RZ, c[0x0][0x21c], PT, P2 ;  /* 0x00008700ff00ea0c */ /* 0x000fe40003f45320 */
[----:B------:R-:W-:Y:S01]  /*3f10*/  @!P6 ISETP.NE.AND.EX P4, PT, RZ, c[0x0][0x21c], PT, P4 ;  /* 0x00008700ff00ea0c */ /* 0x000fe20003f85340 */
[----:B------:R-:W-:Y:S01]  /*3f20*/  @P3 IMAD.WIDE.U32 R176, R176, R177, c[0x0][0x258] ;  /* 0x00009600b0b03625 */ /* 0x000fe200078e00b1 */
[----:B------:R-:W-:-:S02]  /*3f30*/  @!P6 ISETP.NE.AND.EX P0, PT, RZ, c[0x0][0x21c], PT, P0 ;  /* 0x00008700ff00ea0c */ /* 0x000fc40003f05300 */
        /* <DEDUP_REMOVED lines=8> */
.L_x_10381:
[----:B------:R-:W-:Y:S05]  /*3fc0*/  BSYNC B1 ;  /* 0x0000000000017941 */ /* 0x000fea0003800000 */
.L_x_10380:
        /* <DEDUP_REMOVED lines=9> */
.L_x_10383:
[----:B------:R-:W-:Y:S05]  /*4060*/  BSYNC B1 ;  /* 0x0000000000017941 */ /* 0x000fea0003800000 */
.L_x_10382:
        /* <DEDUP_REMOVED lines=9> */
.L_x_10385:
[----:B------:R-:W-:Y:S05]  /*4100*/  BSYNC B1 ;  /* 0x0000000000017941 */ /* 0x000fea0003800000 */
.L_x_10384:
        /* <DEDUP_REMOVED lines=11> */
[----:B------:R-:W-:Y:S02]  /*41c0*/  @P5 FMUL.FTZ R162, R246, R200 ;  /* 0x000000c8f6a25220 */ /* 0x000fe40000410000 */
[----:B------:R-:W-:Y:S02]  /*41d0*/  @P5 FMUL.FTZ R163, R245, R207 ;  /* 0x000000cff5a35220 */ /* 0x000fe40000410000 */
[----:B-----5:R-:W-:Y:S02]  /*41e0*/  @P5 FFMA.FTZ R108, R152, R196, R108 ;  /* 0x000000c4986c5223 */ /* 0x020fe4000001006c */
[----:B------:R-:W-:Y:S02]  /*41f0*/  @P5 FFMA.FTZ R109, R153, R197, R109 ;  /* 0x000000c5996d5223 */ /* 0x000fe4000001006d */
[----:B------:R-:W-:Y:S02]  /*4200*/  @P5 FFMA.FTZ R110, R154, R200, R110 ;  /* 0x000000c89a6e5223 */ /* 0x000fe4000001006e */
[----:B------:R-:W-:Y:S01]  /*4210*/  @P5 FFMA.FTZ R111, R155, R207, R111 ;  /* 0x000000cf9b6f5223 */ /* 0x000fe2000001006f */
[----:B0-----:R-:W-:-:S05]  /*4220*/  @P5 MOV R168, 0x10 ;  /* 0x0000001000a85802 */ /* 0x001fca0000000f00 */
[----:B------:R-:W-:Y:S01]  /*4230*/  @P5 IMAD.WIDE.U32 R168, R195, R168, c[0x0][0x248] ;  /* 0x00009200c3a85625 */ /* 0x000fe200078e00a8 */
[----:B------:R-:W-:-:S04]  /*4240*/  IADD3 R195, R178, 0xa0, RZ ;  /* 0x000000a0b2c37810 */ /* 0x000fc80007ffe0ff */
        /* <DEDUP_REMOVED lines=17> */
.L_x_10387:
[----:B0-----:R-:W-:Y:S05]  /*4360*/  BSYNC B1 ;  /* 0x0000000000017941 */ /* 0x001fea0003800000 */
.L_x_10386:
        /* <DEDUP_REMOVED lines=16> */
.L_x_10389:
[----:B------:R-:W-:Y:S05]  /*4470*/  BSYNC B1 ;  /* 0x0000000000017941 */ /* 0x000fea0003800000 */
.L_x_10388:
        /* <DEDUP_REMOVED lines=9> */
.L_x_10391:
[----:B------:R-:W-:Y:S05]  /*4510*/  BSYNC B1 ;  /* 0x0000000000017941 */ /* 0x000fea0003800000 */
.L_x_10390:
        /* <DEDUP_REMOVED lines=9> */
.L_x_10393:
[----:B------:R-:W-:Y:S05]  /*45b0*/  BSYNC B1 ;  /* 0x0000000000017941 */ /* 0x000fea0003800000 */
.L_x_10392:
        /* <DEDUP_REMOVED lines=37> */
.L_x_10395:
[----:B0-----:R-:W-:Y:S05]  /*4810*/  BSYNC B1 ;  /* 0x0000000000017941 */ /* 0x001fea0003800000 */
.L_x_10394:
        /* <DEDUP_REMOVED lines=16> */
.L_x_10397:
[----:B------:R-:W-:Y:S05]  /*4920*/  BSYNC B1 ;  /* 0x0000000000017941 */ /* 0x000fea0003800000 */
.L_x_10396:
        /* <DEDUP_REMOVED lines=9> */
.L_x_10399:
[----:B------:R-:W-:Y:S05]  /*49c0*/  BSYNC B1 ;  /* 0x0000000000017941 */ /* 0x000fea0003800000 */
.L_x_10398:
        /* <DEDUP_REMOVED lines=9> */
.L_x_10401:
[----:B------:R-:W-:Y:S05]  /*4a60*/  BSYNC B1 ;  /* 0x0000000000017941 */ /* 0x000fea0003800000 */
.L_x_10400:
[C---:B------:R-:W-:Y:S01]  /*4a70*/  SEL R168, R196.reuse, R156, P1 ;  /* 0x0000009cc4a87207 */ /* 0x040fe20000800000 */
[----:B------:R-:W-:Y:S01]  /*4a80*/  @P5 FMUL.FTZ R196, R196, c[0x0][0x1ec] ;  /* 0x00007b00c4c45a20 */ /* 0x000fe20000410000 */
[C---:B------:R-:W-:Y:S01]  /*4a90*/  SEL R169, R197.reuse, R157, P1 ;  /* 0x0000009dc5a97207 */ /* 0x040fe20000800000 */
[----:B------:R-:W-:Y:S01]  /*4aa0*/  @P5 FMUL.FTZ R197, R197, c[0x0][0x1ec] ;  /* 0x00007b00c5c55a20 */ /* 0x000fe20000410000 */
[C---:B------:R-:W-:Y:S01]  /*4ab0*/  SEL R170, R200.reuse, R158, P1 ;  /* 0x0000009ec8aa7207 */ /* 0x040fe20000800000 */
[----:B------:R-:W-:Y:S01]  /*4ac0*/  @P5 FMUL.FTZ R200, R200, c[0x0][0x1ec] ;  /* 0x00007b00c8c85a20 */ /* 0x000fe20000410000 */
[C---:B------:R-:W-:Y:S01]  /*4ad0*/  SEL R171, R207.reuse, R159, P1 ;  /* 0x0000009fcfab7207 */ /* 0x040fe20000800000 */
[----:B------:R-:W-:Y:S01]  /*4ae0*/  @P5 FMUL.FTZ R207, R207, c[0x0][0x1ec] ;  /* 0x00007b00cfcf5a20 */ /* 0x000fe20000410000 */
[----:B------:R-:W-:Y:S01]  /*4af0*/  IADD3 R178, R178, 0xe0, RZ ;  /* 0x000000e0b2b27810 */ /* 0x000fe20007ffe0ff */
[----:B------:R-:W-:Y:S02]  /*4b00*/  @P5 FMUL.FTZ R160, R240, R196 ;  /* 0x000000c4f0a05220 */ /* 0x000fe40000410000 */
[----:B------:R0:W-:Y:S01]  /*4b10*/  @P3 STG.E.128 [R176.64], R168 ;  /* 0x000000a8b0003986 */ /* 0x0001e2000c101d04 */
[----:B------:R-:W-:-:S02]  /*4b20*/  @P5 FMUL.FTZ R161, R239, R197 ;  /* 0x000000c5efa15220 */ /* 0x000fc40000410000 */
[----:B------:R-:W-:Y:S02]  /*4b30*/  @P5 FMUL.FTZ R162, R238, R200 ;  /* 0x000000c8eea25220 */ /* 0x000fe40000410000 */
[----:B------:R-:W-:Y:S01]  /*4b40*/  @P5 FMUL.FTZ R163, R237, R207 ;  /* 0x000000cfeda35220 */ /* 0x000fe20000410000 */
[----:B------:R-:W-:Y:S01]  /*4b50*/  @!P6 ISETP.NE.U32.AND P2, PT, RZ, c[0x0][0x218], PT ;  /* 0x00008600ff00ea0c */ /* 0x000fe20003f45070 */
[----:B------:R-:W-:Y:S01]  /*4b60*/  BSSY B1, `(.L_x_10402) ;  /* 0x0000016000017945 */ /* 0x000fe20003800000 */
[----:B-----5:R-:W-:Y:S02]  /*4b70*/  @P5 FFMA.FTZ R100, R152, R196, R100 ;  /* 0x000000c498645223 */ /* 0x020fe40000010064 */
[----:B------:R-:W-:Y:S02]  /*4b80*/  @P5 FFMA.FTZ R101, R153, R197, R101 ;  /* 0x000000c599655223 */ /* 0x000fe40000010065 */
[----:B------:R-:W-:Y:S02]  /*4b90*/  @P5 FFMA.FTZ R102, R154, R200, R102 ;  /* 0x000000c89a665223 */ /* 0x000fe40000010066 */
[----:B------:R-:W-:Y:S01]  /*4ba0*/  @P5 FFMA.FTZ R103, R155, R207, R103 ;  /* 0x000000cf9b675223 */ /* 0x000fe20000010067 */
[----:B0-----:R-:W-:-:S05]  /*4bb0*/  @P5 MOV R168, 0x10 ;  /* 0x0000001000a85802 */ /* 0x001fca0000000f00 */
[----:B------:R-:W-:-:S05]  /*4bc0*/  @P5 IMAD.WIDE.U32 R168, R195, R168, c[0x0][0x248] ;  /* 0x00009200c3a85625 */ /* 0x000fca00078e00a8 */
[----:B------:R0:W-:Y:S01]  /*4bd0*/  @P5 STG.E.128 [R168.64], R160 ;  /* 0x000000a0a8005986 */ /* 0x0001e2000c101d04 */
[----:B------:R-:W-:Y:S02]  /*4be0*/  @!P6 ISETP.NE.AND.EX P2, PT, RZ, c[0x0][0x21c], PT, P2 ;  /* 0x00008700ff00ea0c */ /* 0x000fe40003f45320 */
[----:B------:R-:W-:Y:S02]  /*4bf0*/  @!P6 ISETP.NE.U32.AND P4, PT, RZ, c[0x0][0x218], PT ;  /* 0x00008600ff00ea0c */ /* 0x000fe40003f85070 */
[----:B------:R-:W-:Y:S02]  /*4c00*/  @!P6 ISETP.NE.U32.AND P0, PT, RZ, c[0x0][0x218], PT ;  /* 0x00008600ff00ea0c */ /* 0x000fe40003f05070 */
[----:B0-----:R-:W-:-:S05]  /*4c10*/  @P5 MOV R168, 0x10 ;  /* 0x0000001000a85802 */ /* 0x001fca0000000f00 */
[----:B------:R-:W-:-:S05]  /*4c20*/  @P5 IMAD.WIDE.U32 R168, R178, R168, c[0x0][0x170] ;  /* 0x00005c00b2a85625 */ /* 0x000fca00078e00a8 */
        /* <DEDUP_REMOVED lines=9> */
.L_x_10403:
[----:B------:R-:W-:Y:S05]  /*4cc0*/  BSYNC B1 ;  /* 0x0000000000017941 */ /* 0x000fea0003800000 */
.L_x_10402:
[----:B------:R-:W-:Y:S01]  /*4cd0*/  @!P6 ISETP.NE.U32.AND P2, PT, RZ, c[0x0][0x218], PT ;  /* 0x00008600ff00ea0c */ /* 0x000fe20003f45070 */
[----:B------:R-:W-:Y:S01]  /*4ce0*/  BSSY B1, `(.L_x_10404) ;  /* 0x0000010000017945 */ /* 0x000fe20003800000 */
[C---:B------:R-:W-:Y:S01]  /*4cf0*/  SEL R156, R168.reuse, R156, P1 ;  /* 0x0000009ca89c7207 */ /* 0x040fe20000800000 */
[----:B------:R-:W-:Y:S01]  /*4d00*/  @P5 FMUL.FTZ R168, R168, c[0x0][0x1ec] ;  /* 0x00007b00a8a85a20 */ /* 0x000fe20000410000 */
[----:B------:R-:W-:Y:S02]  /*4d10*/  @!P6 ISETP.NE.AND.EX P2, PT, RZ, c[0x0][0x21c], PT, P2 ;  /* 0x00008700ff00ea0c */ /* 0x000fe40003f45320 */
[----:B------:R-:W-:Y:S01]  /*4d20*/  @!P6 ISETP.NE.AND.EX P4, PT, RZ, c[0x0][0x21c], PT, P4 ;  /* 0x00008700ff00ea0c */ /* 0x000fe20003f85340 */
[-C--:B------:R-:W-:Y:S01]  /*4d30*/  @P5 FMUL.FTZ R160, R236, R168.reuse ;  /* 0x000000a8eca05220 */ /* 0x080fe20000410000 */
[----:B------:R-:W-:Y:S01]  /*4d40*/  @!P6 ISETP.NE.AND.EX P0, PT, RZ, c[0x0][0x21c], PT, P0 ;  /* 0x00008700ff00ea0c */ /* 0x000fe20003f05300 */
[----:B-----5:R-:W-:Y:S01]  /*4d50*/  @P5 FFMA.FTZ R96, R152, R168, R96 ;  /* 0x000000a898605223 */ /* 0x020fe20000010060 */
        /* <DEDUP_REMOVED lines=8> */
.L_x_10405:
[----:B------:R-:W-:Y:S05]  /*4de0*/  BSYNC B1 ;  /* 0x0000000000017941 */ /* 0x000fea0003800000 */
.L_x_10404:
[----:B------:R-:W-:Y:S01]  /*4df0*/  BSSY B1, `(.L_x_10406) ;  /* 0x000000b000017945 */ /* 0x000fe20003800000 */
[C---:B------:R-:W-:Y:S01]  /*4e00*/  SEL R157, R168.reuse, R157, P1 ;  /* 0x0000009da89d7207 */ /* 0x040fe20000800000 */
        /* <DEDUP_REMOVED lines=9> */
.L_x_10407:
[----:B------:R-:W-:Y:S05]  /*4ea0*/  BSYNC B1 ;  /* 0x0000000000017941 */ /* 0x000fea0003800000 */
.L_x_10406:
[C---:B------:R-:W-:Y:S01]  /*4eb0*/  SEL R158, R169.reuse, R158, P1 ;  /* 0x0000009ea99e7207 */ /* 0x040fe20000800000 */
[----:B------:R-:W-:Y:S01]  /*4ec0*/  @P5 FMUL.FTZ R169, R169, c[0x0][0x1ec] ;  /* 0x00007b00a9a95a20 */ /* 0x000fe20000410000 */
[----:B------:R-:W-:Y:S01]  /*4ed0*/  BSSY B1, `(.L_x_10408) ;  /* 0x000000d000017945 */ /* 0x000fe20003800000 */
[-C--:B------:R-:W-:Y:S02]  /*4ee0*/  @P5 FMUL.FTZ R161, R235, R168.reuse ;  /* 0x000000a8eba15220 */ /* 0x080fe40000410000 */
[----:B------:R-:W-:Y:S01]  /*4ef0*/  @P5 FFMA.FTZ R97, R153, R168, R97 ;  /* 0x000000a899615223 */ /* 0x000fe20000010061 */
[----:B------:R-:W-:Y:S01]  /*4f00*/  @!P6 FSEL R168, R27, RZ, P0 ;  /* 0x000000ff1ba8e208 */ /* 0x000fe20000000000 */
[-C--:B------:R-:W-:Y:S02]  /*4f10*/  @P5 FMUL.FTZ R162, R234, R169.reuse ;  /* 0x000000a9eaa25220 */ /* 0x080fe40000410000 */
[----:B------:R-:W-:Y:S01]  /*4f20*/  @P5 FFMA.FTZ R98, R154, R169, R98 ;  /* 0x000000a99a625223 */ /* 0x000fe20000010062 */
[----:B------:R-:W-:Y:S05]  /*4f30*/  @!P6 BRA `(.L_x_10409) ;  /* 0x000000600000e947 */ /* 0x000fea0003800000 */
[----:B------:R-:W-:Y:S01]  /*4f40*/  ISETP.NE.U32.AND P0, PT, RZ, c[0x0][0x218], PT ;  /* 0x00008600ff007a0c */ /* 0x000fe20003f05070 */
[----:B------:R-:W-:-:S03]  /*4f50*/  FFMA.FTZ R179, R199, R194, R179 ;  /* 0x000000c2c7b37223 */ /* 0x000fc600000100b3 */
[----:B------:R-:W-:Y:S01]  /*4f60*/  ISETP.NE.AND.EX P0, PT, RZ, c[0x0][0x21c], PT, P0 ;  /* 0x00008700ff007a0c */ /* 0x000fe20003f05300 */
[----:B------:R-:W-:-:S04]  /*4f70*/  FADD.FTZ R179, R204, -R179 ;  /* 0x800000b3ccb37221 */ /* 0x000fc80000010000 */
[----:B------:R-:W-:-:S08]  /*4f80*/  FMUL.FTZ R168, R2, R179 ;  /* 0x000000b302a87220 */ /* 0x000fd00000410000 */
[----:B------:R-:W-:Y:S02]  /*4f90*/  @P0 FADD.FTZ R168, R27, R168 ;  /* 0x000000a81ba80221 */ /* 0x000fe40000010000 */
.L_x_10409:
[----:B------:R-:W-:Y:S05]  /*4fa0*/  BSYNC B1 ;  /* 0x0000000000017941 */ /* 0x000fea0003800000 */
.L_x_10408:
[----:B------:R-:W-:Y:S02]  /*4fb0*/  @P3 IADD3 R3, R3, 0xe0, RZ ;  /* 0x000000e003033810 */ /* 0x000fe40007ffe0ff */
[----:B------:R-:W-:Y:S02]  /*4fc0*/  @P3 MOV R2, 0x10 ;  /* 0x0000001000023802 */ /* 0x000fe40000000f00 */
[C---:B------:R-:W-:Y:S01]  /*4fd0*/  SEL R159, R168.reuse, R159, P1 ;  /* 0x0000009fa89f7207 */ /* 0x040fe20000800000 */
[----:B------:R-:W-:Y:S02]  /*4fe0*/  @P5 FMUL.FTZ R168, R168, c[0x0][0x1ec] ;  /* 0x00007b00a8a85a20 */ /* 0x000fe40000410000 */
[----:B------:R-:W-:-:S04]  /*4ff0*/  @P3 IMAD.WIDE.U32 R2, R3, R2, c[0x0][0x258] ;  /* 0x0000960003023625 */ /* 0x000fc800078e0002 */
[-C--:B------:R-:W-:Y:S01]  /*5000*/  @P5 FMUL.FTZ R163, R233, R168.reuse ;  /* 0x000000a8e9a35220 */ /* 0x080fe20000410000 */
[----:B------:R0:W-:Y:S01]  /*5010*/  @P3 STG.E.128 [R2.64], R156 ;  /* 0x0000009c02003986 */ /* 0x0001e2000c101d04 */
[----:B------:R-:W-:Y:S01]  /*5020*/  @P5 FFMA.FTZ R99, R155, R168, R99 ;  /* 0x000000a89b635223 */ /* 0x000fe20000010063 */
[----:B0-----:R-:W-:-:S05]  /*5030*/  @P5 MOV R2, 0x10 ;  /* 0x0000001000025802 */ /* 0x001fca0000000f00 */
[----:B------:R-:W-:-:S05]  /*5040*/  @P5 IMAD.WIDE.U32 R2, R178, R2, c[0x0][0x248] ;  /* 0x00009200b2025625 */ /* 0x000fca00078e0002 */
[----:B------:R0:W-:Y:S02]  /*5050*/  @P5 STG.E.128 [R2.64], R160 ;  /* 0x000000a002005986 */ /* 0x0001e4000c101d04 */
[----:B0-----:R-:W-:-:S04]  /*5060*/  MOV R2, c[0x0][0x160] ;  /* 0x0000580000027a02 */ /* 0x001fc80000000f00 */
[----:B------:R-:W-:-:S04]  /*5070*/  LEA R0, R2, R0, 0x2 ;  /* 0x0000000002007211 */ /* 0x000fc800078e10ff */
[----:B------:R-:W-:-:S13]  /*5080*/  ISETP.GE.AND P0, PT, R0, c[0x0][0x164], PT ;  /* 0x0000590000007a0c */ /* 0x000fda0003f06270 */
[----:B------:R-:W-:Y:S01]  /*5090*/  @P0 CALL.REL.NOINC `(.L_x_10340) ;  /* 0x0000001000000944 */ /* 0x000fe20003c00000 */
[----:B------:R-:W-:Y:S05]  /*50a0*/  BRA `(.L_x_10410) ;  /* 0xffffc02000007947 */ /* 0x000fea000383ffff */
.L_x_10340:
[----:B------:R-:W-:Y:S05]  /*50b0*/  BSYNC B0 ;  /* 0x0000000000007941 */ /* 0x000fea0003800000 */
.L_x_10338:
        /* <DEDUP_REMOVED lines=84> */
[----:B------:R-:W-:Y:S01]  /*5600*/  IADD3 R26, P0, R24, R168, RZ ;  /* 0x000000a8181a7210 */ /* 0x000fe20007f1e0ff */
[----:B------:R-:W-:Y:S02]  /*5610*/  FADD.FTZ R9, R9, R32 ;  /* 0x0000002009097221 */ /* 0x000fe40000010000 */
        /* <DEDUP_REMOVED lines=74> */
[----:B------:R-:W-:Y:S01]  /*5ac0*/  STS.128 [R0.X16], R124 ;  /* 0x0000007c00007388 */ /* 0x000fe2000000cc00 */
[----:B------:R-:W-:-:S03]  /*5ad0*/  FADD.FTZ R43, R14, R43 ;  /* 0x0000002b0e2b7221 */ /* 0x000fc60000010000 */
        /* <DEDUP_REMOVED lines=101> */
.L_x_10344:
[----:B------:R-:W-:Y:S01]  /*6130*/  HFMA2.MMA R177, -RZ, RZ, 0, 5.9604644775390625e-08 ;  /* 0x00000001ffb17435 */ /* 0x000fe200000001ff */
[----:B------:R-:W-:-:S02]  /*6140*/  MOV R169, R171 ;  /* 0x000000ab00a97202 */ /* 0x000fc40000000f00 */
[----:B------:R-:W-:Y:S02]  /*6150*/  MOV R179, 0x1f ;  /* 0x0000001f00b37802 */ /* 0x000fe40000000f00 */
[----:B------:R-:W-:Y:S02]  /*6160*/  MOV R178, 0xffffffff ;  /* 0xffffffff00b27802 */ /* 0x000fe40000000f00 */
[----:B------:R-:W-:Y:S02]  /*6170*/  MOV R168, 0x6190 ;  /* 0x0000619000a87802 */ /* 0x000fe40000000f00 */
[----:B-----5:R-:W-:Y:S05]  /*6180*/  CALL.REL.NOINC `($__internal_167_$__cuda_sm70_shflsync_bfly_p) ;  /* 0x0000045000007944 */ /* 0x020fea0003c00000 */
[----:B-1----:R-:W-:Y:S01]  /*6190*/  MOV R176, R177 ;  /* 0x000000b100b07202 */ /* 0x002fe20000000f00 */
[----:B------:R-:W-:Y:S05]  /*61a0*/  BRA `(.L_x_10411) ;  /* 0xffffc66000007947 */ /* 0x000fea000383ffff */
.L_x_10345:
[----:B------:R-:W-:Y:S01]  /*61b0*/  HFMA2.MMA R177, -RZ, RZ, 0, 5.9604644775390625e-08 ;  /* 0x00000001ffb17435 */ /* 0x000fe200000001ff */
[----:B------:R-:W-:Y:S02]  /*61c0*/  MOV R169, R170 ;  /* 0x000000aa00a97202 */ /* 0x000fe40000000f00 */
[----:B------:R-:W-:Y:S02]  /*61d0*/  MOV R179, 0x1f ;  /* 0x0000001f00b37802 */ /* 0x000fe40000000f00 */
[----:B------:R-:W-:-:S02]  /*61e0*/  MOV R178, 0xffffffff ;  /* 0xffffffff00b27802 */ /* 0x000fc40000000f00 */
[----:B------:R-:W-:Y:S02]  /*61f0*/  MOV R168, 0x6210 ;  /* 0x0000621000a87802 */ /* 0x000fe40000000f00 */
[----:B01---5:R-:W-:Y:S05]  /*6200*/  CALL.REL.NOINC `($__internal_167_$__cuda_sm70_shflsync_bfly_p) ;  /* 0x000003d000007944 */ /* 0x023fea0003c00000 */
[----:B------:R-:W-:Y:S01]  /*6210*/  FADD.FTZ R171, R176, R171 ;  /* 0x000000abb0ab7221 */ /* 0x000fe20000010000 */
[----:B------:R-:W-:Y:S01]  /*6220*/  MOV R179, 0x1f ;  /* 0x0000001f00b37802 */ /* 0x000fe20000000f00 */
[----:B-1----:R-:W-:Y:S01]  /*6230*/  FADD.FTZ R170, R170, R177 ;  /* 0x000000b1aaaa7221 */ /* 0x002fe20000010000 */
[----:B------:R-:W-:Y:S01]  /*6240*/  HFMA2.MMA R177, -RZ, RZ, 0, 1.1920928955078125e-07 ;  /* 0x00000002ffb17435 */ /* 0x000fe200000001ff */
[----:B------:R-:W-:Y:S02]  /*6250*/  MOV R178, 0xffffffff ;  /* 0xffffffff00b27802 */ /* 0x000fe40000000f00 */
[----:B------:R-:W-:Y:S02]  /*6260*/  MOV R169, R171 ;  /* 0x000000ab00a97202 */ /* 0x000fe40000000f00 */
[----:B------:R-:W-:Y:S02]  /*6270*/  MOV R168, 0x6290 ;  /* 0x0000629000a87802 */ /* 0x000fe40000000f00 */
[----:B------:R-:W-:Y:S05]  /*6280*/  CALL.REL.NOINC `($__internal_167_$__cuda_sm70_shflsync_bfly_p) ;  /* 0x0000035000007944 */ /* 0x000fea0003c00000 */
[----:B-1----:R-:W-:Y:S01]  /*6290*/  MOV R176, R177 ;  /* 0x000000b100b07202 */ /* 0x002fe20000000f00 */
[----:B------:R-:W-:Y:S01]  /*62a0*/  HFMA2.MMA R177, -RZ, RZ, 0, 1.1920928955078125e-07 ;  /* 0x00000002ffb17435 */ /* 0x000fe200000001ff */
[----:B------:R-:W-:-:S02]  /*62b0*/  MOV R169, R170 ;  /* 0x000000aa00a97202 */ /* 0x000fc40000000f00 */
[----:B------:R-:W-:Y:S02]  /*62c0*/  MOV R179, 0x1f ;  /* 0x0000001f00b37802 */ /* 0x000fe40000000f00 */
[----:B------:R-:W-:Y:S02]  /*62d0*/  MOV R178, 0xffffffff ;  /* 0xffffffff00b27802 */ /* 0x000fe40000000f00 */
[----:B------:R-:W-:Y:S02]  /*62e0*/  MOV R168, 0x6300 ;  /* 0x0000630000a87802 */ /* 0x000fe40000000f00 */
[----:B------:R-:W-:Y:S05]  /*62f0*/  CALL.REL.NOINC `($__internal_167_$__cuda_sm70_shflsync_bfly_p) ;  /* 0x000002e000007944 */ /* 0x000fea0003c00000 */
[----:B------:R-:W-:Y:S01]  /*6300*/  FADD.FTZ R171, R176, R171 ;  /* 0x000000abb0ab7221 */ /* 0x000fe20000010000 */
[----:B------:R-:W-:Y:S01]  /*6310*/  MOV R179, 0x1f ;  /* 0x0000001f00b37802 */ /* 0x000fe20000000f00 */
[----:B-1----:R-:W-:Y:S01]  /*6320*/  FADD.FTZ R170, R170, R177 ;  /* 0x000000b1aaaa7221 */ /* 0x002fe20000010000 */
[----:B------:R-:W-:Y:S01]  /*6330*/  HFMA2.MMA R177, -RZ, RZ, 0, 2.384185791015625e-07 ;  /* 0x00000004ffb17435 */ /* 0x000fe200000001ff */
[----:B------:R-:W-:Y:S02]  /*6340*/  MOV R178, 0xffffffff ;  /* 0xffffffff00b27802 */ /* 0x000fe40000000f00 */
[----:B------:R-:W-:-:S02]  /*6350*/  MOV R169, R171 ;  /* 0x000000ab00a97202 */ /* 0x000fc40000000f00 */
[----:B------:R-:W-:Y:S02]  /*6360*/  MOV R168, 0x6380 ;  /* 0x0000638000a87802 */ /* 0x000fe40000000f00 */
[----:B------:R-:W-:Y:S05]  /*6370*/  CALL.REL.NOINC `($__internal_167_$__cuda_sm70_shflsync_bfly_p) ;  /* 0x0000026000007944 */ /* 0x000fea0003c00000 */
[----:B-1----:R-:W-:Y:S01]  /*6380*/  MOV R176, R177 ;  /* 0x000000b100b07202 */ /* 0x002fe20000000f00 */
[----:B------:R-:W-:Y:S01]  /*6390*/  HFMA2.MMA R177, -RZ, RZ, 0, 2.384185791015625e-07 ;  /* 0x00000004ffb17435 */ /* 0x000fe200000001ff */
[----:B------:R-:W-:Y:S02]  /*63a0*/  MOV R169, R170 ;  /* 0x000000aa00a97202 */ /* 0x000fe40000000f00 */
[----:B------:R-:W-:Y:S02]  /*63b0*/  MOV R179, 0x1f ;  /* 0x0000001f00b37802 */ /* 0x000fe40000000f00 */
[----:B------:R-:W-:Y:S02]  /*63c0*/  MOV R178, 0xffffffff ;  /* 0xffffffff00b27802 */ /* 0x000fe40000000f00 */
[----:B------:R-:W-:Y:S02]  /*63d0*/  MOV R168, 0x63f0 ;  /* 0x000063f000a87802 */ /* 0x000fe40000000f00 */
[----:B------:R-:W-:Y:S05]  /*63e0*/  CALL.REL.NOINC `($__internal_167_$__cuda_sm70_shflsync_bfly_p) ;  /* 0x000001f000007944 */ /* 0x000fea0003c00000 */
[----:B------:R-:W-:Y:S01]  /*63f0*/  FADD.FTZ R176, R176, R171 ;  /* 0x000000abb0b07221 */ /* 0x000fe20000010000 */
[----:B------:R-:W-:Y:S01]  /*6400*/  MOV R179, 0x1f ;  /* 0x0000001f00b37802 */ /* 0x000fe20000000f00 */
[----:B-1----:R-:W-:Y:S01]  /*6410*/  FADD.FTZ R171, R170, R177 ;  /* 0x000000b1aaab7221 */ /* 0x002fe20000010000 */
[----:B------:R-:W-:Y:S01]  /*6420*/  HFMA2.MMA R177, -RZ, RZ, 0, 4.76837158203125e-07 ;  /* 0x00000008ffb17435 */ /* 0x000fe200000001ff */
[----:B------:R-:W-:-:S02]  /*6430*/  MOV R178, 0xffffffff ;  /* 0xffffffff00b27802 */ /* 0x000fc40000000f00 */
[----:B------:R-:W-:Y:S02]  /*6440*/  MOV R169, R176 ;  /* 0x000000b000a97202 */ /* 0x000fe40000000f00 */
[----:B------:R-:W-:Y:S02]  /*6450*/  MOV R168, 0x6470 ;  /* 0x0000647000a87802 */ /* 0x000fe40000000f00 */
[----:B------:R-:W-:Y:S05]  /*6460*/  CALL.REL.NOINC `($__internal_167_$__cuda_sm70_shflsync_bfly_p) ;  /* 0x0000017000007944 */ /* 0x000fea0003c00000 */
[----:B-1----:R-:W-:Y:S01]  /*6470*/  MOV R170, R177 ;  /* 0x000000b100aa7202 */ /* 0x002fe20000000f00 */
[----:B------:R-:W-:Y:S01]  /*6480*/  HFMA2.MMA R177, -RZ, RZ, 0, 4.76837158203125e-07 ;  /* 0x00000008ffb17435 */ /* 0x000fe200000001ff */
[----:B------:R-:W-:Y:S02]  /*6490*/  MOV R169, R171 ;  /* 0x000000ab00a97202 */ /* 0x000fe40000000f00 */
[----:B------:R-:W-:Y:S02]  /*64a0*/  MOV R179, 0x1f ;  /* 0x0000001f00b37802 */ /* 0x000fe40000000f00 */
[----:B------:R-:W-:Y:S02]  /*64b0*/  MOV R178, 0xffffffff ;  /* 0xffffffff00b27802 */ /* 0x000fe40000000f00 */
[----:B------:R-:W-:-:S02]  /*64c0*/  MOV R168, 0x64e0 ;  /* 0x000064e000a87802 */ /* 0x000fc40000000f00 */
[----:B------:R-:W-:Y:S05]  /*64d0*/  CALL.REL.NOINC `($__internal_167_$__cuda_sm70_shflsync_bfly_p) ;  /* 0x0000010000007944 */ /* 0x000fea0003c00000 */
[----:B------:R-:W-:Y:S01]  /*64e0*/  FADD.FTZ R170, R170, R176 ;  /* 0x000000b0aaaa7221 */ /* 0x000fe20000010000 */
[----:B------:R-:W-:Y:S01]  /*64f0*/  MOV R179, 0x1f ;  /* 0x0000001f00b37802 */ /* 0x000fe20000000f00 */
[----:B-1----:R-:W-:Y:S01]  /*6500*/  FADD.FTZ R171, R171, R177 ;  /* 0x000000b1abab7221 */ /* 0x002fe20000010000 */
[----:B------:R-:W-:Y:S01]  /*6510*/  HFMA2.MMA R177, -RZ, RZ, 0, 9.5367431640625e-07 ;  /* 0x00000010ffb17435 */ /* 0x000fe200000001ff */
[----:B------:R-:W-:-:S02]  /*6520*/  MOV R178, 0xffffffff ;  /* 0xffffffff00b27802 */ /* 0x000fc40000000f00 */
[----:B------:R-:W-:Y:S02]  /*6530*/  MOV R169, R170 ;  /* 0x000000aa00a97202 */ /* 0x000fe40000000f00 */
[----:B------:R-:W-:Y:S02]  /*6540*/  MOV R168, 0x6560 ;  /* 0x0000656000a87802 */ /* 0x000fe40000000f00 */
[----:B------:R-:W-:Y:S05]  /*6550*/  CALL.REL.NOINC `($__internal_167_$__cuda_sm70_shflsync_bfly_p) ;  /* 0x0000008000007944 */ /* 0x000fea0003c00000 */
[----:B-1----:R-:W-:Y:S01]  /*6560*/  MOV R176, R177 ;  /* 0x000000b100b07202 */ /* 0x002fe20000000f00 */
[----:B------:R-:W-:Y:S01]  /*6570*/  HFMA2.MMA R177, -RZ, RZ, 0, 9.5367431640625e-07 ;  /* 0x00000010ffb17435 */ /* 0x000fe200000001ff */
[----:B------:R-:W-:Y:S02]  /*6580*/  MOV R169, R171 ;  /* 0x000000ab00a97202 */ /* 0x000fe40000000f00 */
[----:B------:R-:W-:Y:S02]  /*6590*/  MOV R179, 0x1f ;  /* 0x0000001f00b37802 */ /* 0x000fe40000000f00 */
[----:B------:R-:W-:Y:S02]  /*65a0*/  MOV R178, 0xffffffff ;  /* 0xffffffff00b27802 */ /* 0x000fe40000000f00 */
[----:B------:R-:W-:-:S02]  /*65b0*/  MOV R168, 0x65d0 ;  /* 0x000065d000a87802 */ /* 0x000fc40000000f00 */
[----:B------:R-:W-:Y:S05]  /*65c0*/  CALL.REL.NOINC `($__internal_167_$__cuda_sm70_shflsync_bfly_p) ;  /* 0x0000001000007944 */ /* 0x000fea0003c00000 */
[----:B-1----:R-:W-:Y:S05]  /*65d0*/  BRA `(.L_x_10412) ;  /* 0xffffc35000007947 */ /* 0x002fea000383ffff */
        .weak           $__internal_167_$__cuda_sm70_shflsync_bfly_p
        .type           $__internal_167_$__cuda_sm70_shflsync_bfly_p,@function
        .size           $__internal_167_$__cuda_sm70_shflsync_bfly_p,(.L_x_12469 - $__internal_167_$__cuda_sm70_shflsync_bfly_p)
$__internal_167_$__cuda_sm70_shflsync_bfly_p:
[----:B------:R-:W-:Y:S04]  /*65e0*/  WARPSYNC R178 ;  /* 0x000000b200007348 */ /* 0x000fe80003800000 */
[----:B------:R0:W1:Y:S02]  /*65f0*/  SHFL.BFLY PT, R177, R169, R177, R179 ;  /* 0x0c0000b1a9b17389 */ /* 0x00006400000e00b3 */
[----:B0-----:R-:W-:-:S06]  /*6600*/  HFMA2.MMA R169, -RZ, RZ, 0, 0 ;  /* 0x00000000ffa97435 */ /* 0x001fcc00000001ff */
[----:B------:R-:W-:Y:S05]  /*6610*/  RET.REL.NODEC R168 `(_ZN10layer_norm13ln_bwd_kernelINS_13Kernel_traitsI6__halfffffjLj1024ELj1ELj4ELj1ELj16ENS_18Kernel_traits_baseILj1024ES2_ffffjLj128EEEEELb0ELb1ELb1ELb1EEEvNS_9BwdParamsE) ;  /* 0xffff99e0a8007950 */ /* 0x000fea0003c3ffff */
.L_x_10413:
        /* <DEDUP_REMOVED lines=14> */
.L_x_12469:


//--------------------- .text._ZN10layer_norm13ln_bwd_kernelINS_13Kernel_traitsI6__halfffffjLj1024ELj1ELj4ELj1ELj16ENS_18Kernel_traits_baseILj1024ES2_ffffjLj128EEEEELb1ELb0ELb0ELb0EEEvNS_9BwdParamsE --------------------------
	.section	.text._ZN10layer_norm13ln_bwd_kernelINS_13Kernel_traitsI6__halfffffjLj1024ELj1ELj4ELj1ELj16ENS_18Kernel_traits_baseILj1024ES2_ffffjLj128EEEEELb1ELb0ELb0ELb0EEEvNS_9BwdParamsE,"ax",@progbits
	.sectioninfo	@"SHI_REGISTERS=232"
	.align	128
        .global         _ZN10layer_norm13ln_bwd_kernelINS_13Kernel_traitsI6__halfffffjLj1024ELj1ELj4ELj1ELj16ENS_18Kernel_traits_baseILj1024ES2_ffffjLj128EEEEELb1ELb0ELb0ELb0EEEvNS_9BwdParamsE
        .type           _ZN10layer_norm13ln_bwd_kernelINS_13Kernel_traitsI6__halfffffjLj1024ELj1ELj4ELj1ELj16ENS_18Kernel_traits_baseILj1024ES2_ffffjLj128EEEEELb1ELb0ELb0ELb0EEEvNS_9BwdParamsE,@function
        .size           _ZN10layer_norm13ln_bwd_kernelINS_13Kernel_traitsI6__halfffffjLj1024ELj1ELj4ELj1ELj16ENS_18Kernel_traits_baseILj1024ES2_ffffjLj128EEEEELb1ELb0ELb0ELb0EEEvNS_9BwdParamsE,(.L_x_12470 - _ZN10layer_norm13ln_bwd_kernelINS_13Kernel_traitsI6__halfffffjLj1024ELj1ELj4ELj1ELj16ENS_18Kernel_traits_baseILj1024ES2_ffffjLj128EEEEELb1ELb0ELb0ELb0EEEvNS_9BwdParamsE)
        .other          _ZN10layer_norm13ln_bwd_kernelINS_13Kernel_traitsI6__halfffffjLj1024ELj1ELj4ELj1ELj16ENS_18Kernel_traits_baseILj1024ES2_ffffjLj128EEEEELb1ELb0ELb0ELb0EEEvNS_9BwdParamsE,@"STO_CUDA_ENTRY STV_DEFAULT"
_ZN10layer_norm13ln_bwd_kernelINS_13Kernel_traitsI6__halfffffjLj1024ELj1ELj4ELj1ELj16ENS_18Kernel_traits_baseILj1024ES2_ffffjLj128EEEEELb1ELb0ELb0ELb0EEEvNS_9BwdParamsE:
.text._ZN10layer_norm13ln_bwd_kernelINS_13Kernel_traitsI6__halfffffjLj1024ELj1ELj4ELj1ELj16ENS_18Kernel_traits_baseILj1024ES2_ffffjLj128EEEEELb1ELb0ELb0ELb0EEEvNS_9BwdParamsE:
        /* <DEDUP_REMOVED lines=126> */
[----:B------:R-:W-:Y:S01]  /*07e0*/  SHF.R.U64 R5, R14, 0x10, R15 ;  /* 0x000000100e057819 */ /* 0x000fe2000000120f */
[----:B------:R-:W-:Y:S01]  /*07f0*/  HADD2.F32 R24, -RZ, R24.H0_H0 ;  /* 0x20000018ff187230 */ /* 0x000fe20000004100 */
[----:B------:R-:W-:-:S02]  /*0800*/  MOV R21, R15 ;  /* 0x0000000f00157202 */ /* 0x000fc40000000f00 */
[----:B------:R-:W-:Y:S02]  /*0810*/  SHF.R.U32.HI R20, RZ, 0x10, R15 ;  /* 0x00000010ff147819 */ /* 0x000fe4000001160f */
[----:B------:R-:W-:Y:S01]  /*0820*/  MOV R2, R16 ;  /* 0x0000001000027202 */ /* 0x000fe20000000f00 */
[----:B------:R-:W-:Y:S01]  /*0830*/  HADD2.F32 R21, -RZ, R21.H0_H0 ;  /* 0x20000015ff157230 */ /* 0x000fe20000004100 */
[--C-:B------:R-:W-:Y:S01]  /*0840*/  SHF.R.U64 R4, R16, 0x10, R17.reuse ;  /* 0x0000001010047819 */ /* 0x100fe20000001211 */
[----:B------:R-:W-:Y:S01]  /*0850*/  HADD2.F32 R20, -RZ, R20.H0_H0 ;  /* 0x20000014ff147230 */ /* 0x000fe20000004100 */
[----:B------:R-:W-:Y:S02]  /*0860*/  MOV R3, R17 ;  /* 0x0000001100037202 */ /* 0x000fe40000000f00 */
[----:B------:R-:W-:Y:S02]  /*0870*/  SHF.R.U32.HI R16, RZ, 0x10, R17 ;  /* 0x00000010ff107819 */ /* 0x000fe40000011611 */
        /* <DEDUP_REMOVED lines=21> */
[----:B0-----:R-:W-:-:S02]  /*09d0*/  HADD2.F32 R8, -RZ, R8.H0_H0 ;  /* 0x20000008ff087230 */ /* 0x001fc40000004100 */
.L_x_10450:
[----:B------:R-:W-:Y:S02]  /*09e0*/  ISETP.NE.U32.AND P5, PT, RZ, c[0x0][0x1c0], PT ;  /* 0x00007000ff007a0c */ /* 0x000fe40003fa5070 */
[----:B------:R-:W-:-:S02]  /*09f0*/  SHF.R.S32.HI R136, RZ, 0x1f, R149 ;  /* 0x0000001fff887819 */ /* 0x000fc40000011495 */
        /* <DEDUP_REMOVED lines=21> */
[----:B0-----:R-:W-:-:S04]  /*0b50*/  LEA R222, P5, R7, c[0x0][0x190], 0x2 ;  /* 0x0000640007de7a11 */ /* 0x001fc800078a10ff */
[----:B------:R-:W-:Y:S02]  /*0b60*/  LEA.HI.X R223, R7, c[0x0][0x194], RZ, 0x2, P5 ;  /* 0x0000650007df7a11 */ /* 0x000fe400028f14ff */
[----:B------:R-:W-:Y:S02]  /*0b70*/  ISETP.NE.U32.AND P5, PT, RZ, c[0x0][0x218], PT ;  /* 0x00008600ff007a0c */ /* 0x000fe40003fa5070 */
[----:B------:R-:W-:Y:S01]  /*0b80*/  MOV R140, 0x10 ;  /* 0x00000010008c7802 */ /* 0x000fe20000000f00 */
[----:B------:R0:W5:Y:S01]  /*0b90*/  LDG.E R5, [R222.64] ;  /* 0x00000004de057981 */ /* 0x000162000c1e1900 */
[----:B------:R-:W-:-:S13]  /*0ba0*/  ISETP.NE.AND.EX P5, PT, RZ, c[0x0][0x21c], PT, P5 ;  /* 0x00008700ff007a0c */ /* 0x000fda0003fa5350 */
[----:B------:R-:W-:-:S04]  /*0bb0*/  @P5 LEA R224, P6, R7, c[0x0][0x218], 0x4 ;  /* 0x0000860007e05a11 */ /* 0x000fc800078c20ff */
[C---:B------:R-:W-:Y:S02]  /*0bc0*/  @P5 LEA.HI.X R225, R7.reuse, c[0x0][0x21c], RZ, 0x4, P6 ;  /* 0x0000870007e15a11 */ /* 0x040fe400030f24ff */
[C---:B------:R-:W-:Y:S01]  /*0bd0*/  LEA R136, P6, R7.reuse, c[0x0][0x188], 0x4 ;  /* 0x0000620007887a11 */ /* 0x040fe200078c20ff */
[C---:B------:R-:W-:Y:S02]  /*0be0*/  IMAD.WIDE.U32 R140, R7.reuse, R140, c[0x0][0x208] ;  /* 0x00008200078c7625 */ /* 0x040fe400078e008c */
[----:B------:R1:W5:Y:S01]  /*0bf0*/  @P5 LDG.E.128 R96, [R224.64] ;  /* 0x00000004e0605981 */ /* 0x000362000c1e1d00 */
[----:B------:R-:W-:-:S03]  /*0c00*/  LEA.HI.X R137, R7, c[0x0][0x18c], RZ, 0x4, P6 ;  /* 0x0000630007897a11 */ /* 0x000fc600030f24ff */
[----:B------:R-:W2:Y:S04]  /*0c10*/  LDG.E.128 R140, [R140.64] ;  /* 0x000000048c8c7981 */ /* 0x000ea8000c1e1d00 */
[----:B------:R-:W3:Y:S01]  /*0c20*/  LDG.E.128 R136, [R136.64] ;  /* 0x0000000488887981 */ /* 0x000ee2000c1e1d00 */
[----:B------:R-:W-:-:S04]  /*0c30*/  ISETP.NE.AND P5, PT, R148, RZ, PT ;  /* 0x000000ff9400720c */ /* 0x000fc80003fa5270 */
[----:B-----5:R-:W-:Y:S02]  /*0c40*/  FSEL R170, R215, RZ, !P5 ;  /* 0x000000ffd7aa7208 */ /* 0x020fe40006800000 */
[----:B------:R-:W-:-:S03]  /*0c50*/  IADD3 R221, R7, 0x20, RZ ;  /* 0x0000002007dd7810 */ /* 0x000fc60007ffe0ff */
[C---:B---3--:R-:W-:Y:S02]  /*0c60*/  FADD.FTZ R186, -R170.reuse, R136 ;  /* 0x00000088aaba7221 */ /* 0x048fe40000010100 */
[C---:B------:R-:W-:Y:S02]  /*0c70*/  FADD.FTZ R226, -R170.reuse, R137 ;  /* 0x00000089aae27221 */ /* 0x040fe40000010100 */
[----:B------:R-:W-:Y:S02]  /*0c80*/  FMUL.FTZ R169, R171, R186 ;  /* 0x000000baaba97220 */ /* 0x000fe40000410000 */
[----:B--2---:R-:W-:Y:S02]  /*0c90*/  FMUL.FTZ R186, R147, R140 ;  /* 0x0000008c93ba7220 */ /* 0x004fe40000410000 */
[C---:B------:R-:W-:Y:S02]  /*0ca0*/  FADD.FTZ R138, -R170.reuse, R138 ;  /* 0x0000008aaa8a7221 */ /* 0x040fe40000010100 */
[----:B------:R-:W-:-:S02]  /*0cb0*/  FADD.FTZ R228, -R170, R139 ;  /* 0x0000008baae47221 */ /* 0x000fc40000010100 */
[----:B------:R-:W-:Y:S02]  /*0cc0*/  FMUL.FTZ R170, R171, R226 ;  /* 0x000000e2abaa7220 */ /* 0x000fe40000410000 */
[----:B------:R-:W-:Y:S02]  /*0cd0*/  FMUL.FTZ R203, R146, R141 ;  /* 0x0000008d92cb7220 */ /* 0x000fe40000410000 */
[----:B------:R-:W-:Y:S02]  /*0ce0*/  FADD.FTZ R136, RZ, R186 ;  /* 0x000000baff887221 */ /* 0x000fe40000010000 */
[----:B------:R-:W-:Y:S02]  /*0cf0*/  FFMA.FTZ R137, R169, R186, RZ ;  /* 0x000000baa9897223 */ /* 0x000fe400000100ff */
[----:B------:R-:W-:Y:S02]  /*0d00*/  FMUL.FTZ R201, R171, R138 ;  /* 0x0000008aabc97220 */ /* 0x000fe40000410000 */
[----:B-1----:R-:W-:-:S02]  /*0d10*/  FMUL.FTZ R224, R145, R142 ;  /* 0x0000008e91e07220 */ /* 0x002fc40000410000 */
        /* <DEDUP_REMOVED lines=16> */
.L_x_10417:
[----:B0-----:R-:W-:Y:S05]  /*0e20*/  BSYNC B1 ;  /* 0x0000000000017941 */ /* 0x001fea0003800000 */
.L_x_10416:
[----:B------:R-:W-:Y:S01]  /*0e30*/  ISETP.GE.U32.AND P5, PT, R6, 0x40, PT ;  /* 0x000000400600780c */ /* 0x000fe20003fa6070 */
[----:B------:R-:W-:-:S12]  /*0e40*/  BSSY B1, `(.L_x_10418) ;  /* 0x000002f000017945 */ /* 0x000fd80003800000 */
[----:B------:R-:W-:Y:S05]  /*0e50*/  @!P5 BRA `(.L_x_10419) ;  /* 0x000002d00000d947 */ /* 0x000fea0003800000 */
[----:B------:R-:W-:-:S04]  /*0e60*/  LEA R226, P5, R221, c[0x0][0x190], 0x2 ;  /* 0x00006400dde27a11 */ /* 0x000fc800078a10ff */
[----:B------:R-:W-:Y:S02]  /*0e70*/  LEA.HI.X R227, R221, c[0x0][0x194], RZ, 0x2, P5 ;  /* 0x00006500dde37a11 */ /* 0x000fe400028f14ff */
[----:B------:R-:W-:Y:S01]  /*0e80*/  ISETP.NE.U32.AND P5, PT, RZ, c[0x0][0x218], PT ;  /* 0x00008600ff007a0c */ /* 0x000fe20003fa5070 */
[----:B------:R-:W-:Y:S02]  /*0e90*/  HFMA2.MMA R140, -RZ, RZ, 0, 9.5367431640625e-07 ;  /* 0x00000010ff8c7435 */ /* 0x000fe400000001ff */
        /* <DEDUP_REMOVED lines=15> */
[C---:B------:R-:W-:Y:S02]  /*0f90*/  FMUL.FTZ R167, R171.reuse, R168 ;  /* 0x000000a8aba77220 */ /* 0x040fe40000410000 */
[----:B------:R-:W-:Y:S02]  /*0fa0*/  FMUL.FTZ R168, R171, R184 ;  /* 0x000000b8aba87220 */ /* 0x000fe40000410000 */
[----:B--2---:R-:W-:Y:S02]  /*0fb0*/  FMUL.FTZ R184, R35, R140 ;  /* 0x0000008c23b87220 */ /* 0x004fe40000410000 */
        /* <DEDUP_REMOVED lines=23> */
.L_x_10419:
[----:B0-----:R-:W-:Y:S05]  /*1130*/  BSYNC B1 ;  /* 0x0000000000017941 */ /* 0x001fea0003800000 */
.L_x_10418:
[----:B------:R-:W-:Y:S01]  /*1140*/  BSSY B1, `(.L_x_10420) ;  /* 0x000002f000017945 */ /* 0x000fe20003800000 */
[----:B------:R-:W-:Y:S05]  /*1150*/  @!P0 BRA `(.L_x_10421) ;  /* 0x000002d000008947 */ /* 0x000fea0003800000 */
[----:B------:R-:W-:-:S04]  /*1160*/  LEA R226, P5, R221, c[0x0][0x190], 0x2 ;  /* 0x00006400dde27a11 */ /* 0x000fc800078a10ff */
        /* <DEDUP_REMOVED lines=44> */
.L_x_10421:
[----:B0-----:R-:W-:Y:S05]  /*1430*/  BSYNC B1 ;  /* 0x0000000000017941 */ /* 0x001fea0003800000 */
.L_x_10420:
[----:B------:R-:W-:Y:S01]  /*1440*/  BSSY B1, `(.L_x_10422) ;  /* 0x000002f000017945 */ /* 0x000fe20003800000 */
        /* <DEDUP_REMOVED lines=46> */
.L_x_10423:
[----:B0-----:R-:W-:Y:S05]  /*1730*/  BSYNC B1 ;  /* 0x0000000000017941 */ /* 0x001fea0003800000 */
.L_x_10422:
        /* <DEDUP_REMOVED lines=21> */
[----:B-1----:R-:W-:Y:S02]  /*1890*/  FMUL.FTZ R161, R171, R178 ;  /* 0x000000b2aba17220 */ /* 0x002fe40000410000 */
[----:B--2---:R-:W-:Y:S02]  /*18a0*/  FMUL.FTZ R178, R23, R140 ;  /* 0x0000008c17b27220 */ /* 0x004fe40000410000 */
        /* <DEDUP_REMOVED lines=24> */
.L_x_10425:
[----:B0-----:R-:W-:Y:S05]  /*1a30*/  BSYNC B1 ;  /* 0x0000000000017941 */ /* 0x001fea0003800000 */
.L_x_10424:
        /* <DEDUP_REMOVED lines=47> */
.L_x_10427:
[----:B0-----:R-:W-:Y:S05]  /*1d30*/  BSYNC B1 ;  /* 0x0000000000017941 */ /* 0x001fea0003800000 */
.L_x_10426:
        /* <DEDUP_REMOVED lines=47> */
.L_x_10429:
[----:B0-----:R-:W-:Y:S05]  /*2030*/  BSYNC B1 ;  /* 0x0000000000017941 */ /* 0x001fea0003800000 */
.L_x_10428:
        /* <DEDUP_REMOVED lines=14> */
[----:B------:R-:W0:Y:S04]  /*2120*/  LDG.E.128 R140, [R140.64] ;  /* 0x000000048c8c7981 */ /* 0x000e28000c1e1d00 */
[----:B------:R-:W2:Y:S01]  /*2130*/  LDG.E.128 R136, [R136.64] ;  /* 0x0000000488887981 */ /* 0x000ea2000c1e1d00 */
[----:B------:R-:W-:-:S04]  /*2140*/  LEA R226, P5, R221, c[0x0][0x190], 0x2 ;  /* 0x00006400dde27a11 */ /* 0x000fc800078a10ff */
[----:B------:R-:W-:-:S05]  /*2150*/  LEA.HI.X R227, R221, c[0x0][0x194], RZ, 0x2, P5 ;  /* 0x00006500dde37a11 */ /* 0x000fca00028f14ff */
[----:B------:R1:W5:Y:S01]  /*2160*/  LDG.E R153, [R226.64] ;  /* 0x00000004e2997981 */ /* 0x000362000c1e1900 */
[----:B0-----:R-:W-:Y:S02]  /*2170*/  FMUL.FTZ R172, R11, R140 ;  /* 0x0000008c0bac7220 */ /* 0x001fe40000410000 */
[C---:B--2---:R-:W-:Y:S02]  /*2180*/  FADD.FTZ R166, -R190.reuse, R136 ;  /* 0x00000088bea67221 */ /* 0x044fe40000010100 */
[C---:B------:R-:W-:Y:S02]  /*2190*/  FADD.FTZ R188, -R190.reuse, R137 ;  /* 0x00000089bebc7221 */ /* 0x040fe40000010100 */
[C---:B------:R-:W-:Y:S02]  /*21a0*/  FMUL.FTZ R155, R171.reuse, R166 ;  /* 0x000000a6ab9b7220 */ /* 0x040fe40000410000 */
        /* <DEDUP_REMOVED lines=24> */
.L_x_10431:
[----:B-1----:R-:W-:Y:S05]  /*2330*/  BSYNC B1 ;  /* 0x0000000000017941 */ /* 0x002fea0003800000 */
.L_x_10430:
[----:B------:R-:W-:Y:S05]  /*2340*/  BRA.DIV ~URZ, `(.L_x_10432) ;  /* 0x00002b027f007947 */ /* 0x000fea000b800000 */
[----:B------:R0:W1:Y:S02]  /*2350*/  SHFL.BFLY PT, R138, R219, 0x1, 0x1f ;  /* 0x0c201f00db8a7f89 */ /* 0x00006400000e0000 */
.L_x_10451:
        /* <DEDUP_REMOVED lines=18> */
.L_x_10452:
[----:B------:R-:W-:Y:S01]  /*2480*/  LOP3.LUT P5, RZ, R6, 0xffffffe0, RZ, 0xc0, !PT ;  /* 0xffffffe006ff7812 */ /* 0x000fe200078ac0ff */
[----:B---3--:R-:W-:Y:S01]  /*2490*/  FADD.FTZ R142, R142, R141 ;  /* 0x0000008d8e8e7221 */ /* 0x008fe20000010000 */
[----:B------:R-:W-:Y:S01]  /*24a0*/  BSSY B1, `(.L_x_10434) ;  /* 0x0000035000017945 */ /* 0x000fe20003800000 */
[----:B-12---:R-:W-:Y:S02]  /*24b0*/  FADD.FTZ R143, R136, R143 ;  /* 0x0000008f888f7221 */ /* 0x006fe40000010000 */
[----:B------:R-:W-:Y:S02]  /*24c0*/  FMUL.FTZ R142, R142, c[0x0][0x1e0] ;  /* 0x000078008e8e7a20 */ /* 0x000fe40000410000 */
[----:B------:R-:W-:-:S06]  /*24d0*/  FMUL.FTZ R143, R143, c[0x0][0x1e0] ;  /* 0x000078008f8f7a20 */ /* 0x000fcc0000410000 */
[----:B------:R-:W-:Y:S05]  /*24e0*/  @!P5 BRA `(.L_x_10435) ;  /* 0x000003000000d947 */ /* 0x000fea0003800000 */
[----:B------:R-:W-:-:S04]  /*24f0*/  ISETP.NE.AND P5, PT, R148, RZ, PT ;  /* 0x000000ff9400720c */ /* 0x000fc80003fa5270 */
        /* <DEDUP_REMOVED lines=13> */
[C---:B------:R-:W-:Y:S01]  /*25d0*/  FMUL.FTZ R141, R171.reuse, R226 ;  /* 0x000000e2ab8d7220 */ /* 0x040fe20000410000 */
[----:B------:R-:W-:Y:S01]  /*25e0*/  MOV R226, 0x10 ;  /* 0x0000001000e27802 */ /* 0x000fe20000000f00 */
[----:B------:R-:W-:-:S02]  /*25f0*/  FMUL.FTZ R228, R171, R228 ;  /* 0x000000e4abe47220 */ /* 0x000fc40000410000 */
[----:B------:R-:W-:Y:S02]  /*2600*/  @P5 FADD.FTZ R137, R96, R137 ;  /* 0x0000008960895221 */ /* 0x000fe40000010000 */
[----:B------:R-:W-:Y:S02]  /*2610*/  @P5 FADD.FTZ R140, R97, R140 ;  /* 0x0000008c618c5221 */ /* 0x000fe40000010000 */
[----:B------:R-:W-:Y:S02]  /*2620*/  @P5 FADD.FTZ R141, R98, R141 ;  /* 0x0000008d628d5221 */ /* 0x000fe40000010000 */
[----:B------:R-:W-:Y:S01]  /*2630*/  @P5 FADD.FTZ R228, R99, R228 ;  /* 0x000000e463e45221 */ /* 0x000fe20000010000 */
[----:B------:R-:W-:-:S04]  /*2640*/  ISETP.NE.U32.AND P5, PT, RZ, c[0x0][0x258], PT ;  /* 0x00009600ff007a0c */ /* 0x000fc80003fa5070 */
[----:B------:R-:W-:-:S04]  /*2650*/  ISETP.NE.AND.EX P5, PT, RZ, c[0x0][0x25c], PT, P5 ;  /* 0x00009700ff007a0c */ /* 0x000fc80003fa5350 */
[C---:B------:R-:W-:Y:S01]  /*2660*/  SEL R132, R137.reuse, R132, P5 ;  /* 0x0000008489847207 */ /* 0x040fe20002800000 */
[-C--:B------:R-:W-:Y:S01]  /*2670*/  FMUL.FTZ R137, R137, R154.reuse ;  /* 0x0000009a89897220 */ /* 0x080fe20000410000 */
[C---:B------:R-:W-:Y:S01]  /*2680*/  SEL R133, R140.reuse, R133, P5 ;  /* 0x000000858c857207 */ /* 0x040fe20002800000 */
[----:B------:R-:W-:Y:S01]  /*2690*/  FMUL.FTZ R140, R140, R154 ;  /* 0x0000009a8c8c7220 */ /* 0x000fe20000410000 */
[----:B------:R-:W-:Y:S01]  /*26a0*/  SEL R134, R141, R134, P5 ;  /* 0x000000868d867207 */ /* 0x000fe20002800000 */
[----:B------:R-:W-:Y:S01]  /*26b0*/  FMUL.FTZ R136, R137, c[0x0][0x1e8] ;  /* 0x00007a0089887a20 */ /* 0x000fe20000410000 */
[----:B------:R-:W-:Y:S01]  /*26c0*/  SEL R135, R228, R135, P5 ;  /* 0x00000087e4877207 */ /* 0x000fe20002800000 */
[----:B------:R-:W-:Y:S02]  /*26d0*/  FMUL.FTZ R137, R140, c[0x0][0x1e8] ;  /* 0x00007a008c897a20 */ /* 0x000fe40000410000 */
[----:B------:R-:W-:-:S04]  /*26e0*/  @P5 IMAD.WIDE.U32 R138, R7, R226, c[0x0][0x258] ;  /* 0x00009600078a5625 */ /* 0x000fc800078e00e2 */
[-C--:B------:R-:W-:Y:S01]  /*26f0*/  FMUL.FTZ R141, R141, R154.reuse ;  /* 0x0000009a8d8d7220 */ /* 0x080fe20000410000 */
[----:B------:R1:W-:Y:S01]  /*2700*/  @P5 STG.E.128 [R138.64], R132 ;  /* 0x000000848a005986 */ /* 0x0003e2000c101d04 */
[----:B------:R-:W-:Y:S01]  /*2710*/  LOP3.LUT P5, RZ, R5, 0xff, RZ, 0xc0, !PT ;  /* 0x000000ff05ff7812 */ /* 0x000fe200078ac0ff */
[----:B------:R-:W-:Y:S02]  /*2720*/  FMUL.FTZ R228, R228, R154 ;  /* 0x0000009ae4e47220 */ /* 0x000fe40000410000 */
[----:B------:R-:W-:Y:S01]  /*2730*/  FMUL.FTZ R141, R141, c[0x0][0x1e8] ;  /* 0x00007a008d8d7a20 */ /* 0x000fe20000410000 */
[----:B------:R-:W-:Y:S02]  /*2740*/  SEL R136, R136, RZ, P5 ;  /* 0x000000ff88887207 */ /* 0x000fe40002800000 */
[----:B------:R-:W-:-:S04]  /*2750*/  LOP3.LUT P5, RZ, R5, 0xff00, RZ, 0xc0, !PT ;  /* 0x0000ff0005ff7812 */ /* 0x000fc800078ac0ff */
[----:B------:R-:W-:Y:S02]  /*2760*/  SEL R137, R137, RZ, P5 ;  /* 0x000000ff89897207 */ /* 0x000fe40002800000 */
[----:B------:R-:W-:-:S04]  /*2770*/  LOP3.LUT P5, RZ, R5, 0xff0000, RZ, 0xc0, !PT ;  /* 0x00ff000005ff7812 */ /* 0x000fc800078ac0ff */
[----:B-1----:R-:W-:Y:S01]  /*2780*/  SEL R138, R141, RZ, P5 ;  /* 0x000000ff8d8a7207 */ /* 0x002fe20002800000 */
[----:B------:R-:W-:Y:S01]  /*2790*/  FMUL.FTZ R139, R228, c[0x0][0x1e8] ;  /* 0x00007a00e48b7a20 */ /* 0x000fe20000410000 */
[----:B------:R-:W-:Y:S01]  /*27a0*/  LOP3.LUT P5, RZ, R5, 0xff000000, RZ, 0xc0, !PT ;  /* 0xff00000005ff7812 */ /* 0x000fe200078ac0ff */
[C---:B------:R-:W-:Y:S01]  /*27b0*/  IMAD.WIDE.U32 R140, R7.reuse, R226, c[0x0][0x248] ;  /* 0x00009200078c7625 */ /* 0x040fe200078e00e2 */
[----:B------:R-:W-:Y:S02]  /*27c0*/  IADD3 R7, R7, 0x20, RZ ;  /* 0x0000002007077810 */ /* 0x000fe40007ffe0ff */
[----:B------:R-:W-:-:S05]  /*27d0*/  SEL R139, R139, RZ, P5 ;  /* 0x000000ff8b8b7207 */ /* 0x000fca0002800000 */
[----:B------:R1:W-:Y:S04]  /*27e0*/  STG.E.128 [R140.64], R136 ;  /* 0x000000888c007986 */ /* 0x0003e8000c101d04 */
.L_x_10435:
[----:B------:R-:W-:Y:S05]  /*27f0*/  BSYNC B1 ;  /* 0x0000000000017941 */ /* 0x000fea0003800000 */
.L_x_10434:
[----:B------:R-:W-:Y:S01]  /*2800*/  ISETP.GE.U32.AND P5, PT, R6, 0x40, PT ;  /* 0x000000400600780c */ /* 0x000fe20003fa6070 */
[----:B------:R-:W-:-:S12]  /*2810*/  BSSY B1, `(.L_x_10436) ;  /* 0x0000032000017945 */ /* 0x000fd80003800000 */
[----:B------:R-:W-:Y:S05]  /*2820*/  @!P5 BRA `(.L_x_10437) ;  /* 0x000003000000d947 */ /* 0x000fea0003800000 */
[----:B------:R-:W-:-:S04]  /*2830*/  ISETP.NE.AND P5, PT, R148, RZ, PT ;  /* 0x000000ff9400720c */ /* 0x000fc80003fa5270 */
[----:B-1----:R-:W-:Y:S02]  /*2840*/  FSEL R140, R142, RZ, !P5 ;  /* 0x000000ff8e8c7208 */ /* 0x002fe40006800000 */
        /* <DEDUP_REMOVED lines=13> */
[----:B------:R-:W-:Y:S01]  /*2920*/  HFMA2.MMA R226, -RZ, RZ, 0, 9.5367431640625e-07 ;  /* 0x00000010ffe27435 */ /* 0x000fe200000001ff */
        /* <DEDUP_REMOVED lines=32> */
.L_x_10437:
[----:B------:R-:W-:Y:S05]  /*2b30*/  BSYNC B1 ;  /* 0x0000000000017941 */ /* 0x000fea0003800000 */
.L_x_10436:
[----:B------:R-:W-:Y:S01]  /*2b40*/  BSSY B1, `(.L_x_10438) ;  /* 0x0000032000017945 */ /* 0x000fe20003800000 */
        /* <DEDUP_REMOVED lines=49> */
.L_x_10439:
[----:B------:R-:W-:Y:S05]  /*2e60*/  BSYNC B1 ;  /* 0x0000000000017941 */ /* 0x000fea0003800000 */
.L_x_10438:
        /* <DEDUP_REMOVED lines=50> */
.L_x_10441:
[----:B------:R-:W-:Y:S05]  /*3190*/  BSYNC B1 ;  /* 0x0000000000017941 */ /* 0x000fea0003800000 */
.L_x_10440:
        /* <DEDUP_REMOVED lines=50> */
.L_x_10443:
[----:B------:R-:W-:Y:S05]  /*34c0*/  BSYNC B1 ;  /* 0x0000000000017941 */ /* 0x000fea0003800000 */
.L_x_10442:
        /* <DEDUP_REMOVED lines=50> */
.L_x_10445:
[----:B------:R-:W-:Y:S05]  /*37f0*/  BSYNC B1 ;  /* 0x0000000000017941 */ /* 0x000fea0003800000 */
.L_x_10444:
        /* <DEDUP_REMOVED lines=50> */
.L_x_10447:
[----:B------:R-:W-:Y:S05]  /*3b20*/  BSYNC B1 ;  /* 0x0000000000017941 */ /* 0x000fea0003800000 */
.L_x_10446:
[----:B------:R-:W-:Y:S01]  /*3b30*/  ISETP.GE.U32.AND P5, PT, R6, 0x100, PT ;  /* 0x000001000600780c */ /* 0x000fe20003fa6070 */
[----:B------:R-:W-:-:S12]  /*3b40*/  BSSY B1, `(.L_x_10448) ;  /* 0x0000031000017945 */ /* 0x000fd80003800000 */
[----:B------:R-:W-:Y:S05]  /*3b50*/  @!P5 BRA `(.L_x_10449) ;  /* 0x000002f00000d947 */ /* 0x000fea0003800000 */
[----:B------:R-:W-:-:S04]  /*3b60*/  ISETP.NE.AND P5, PT, R148, RZ, PT ;  /* 0x000000ff9400720c */ /* 0x000fc80003fa5270 */
[----:B------:R-:W-:Y:S02]  /*3b70*/  FSEL R142, R142, RZ, !P5 ;  /* 0x000000ff8e8e7208 */ /* 0x000fe40006800000 */
[----:B------:R-:W-:-:S03]  /*3b80*/  ISETP.NE.U32.AND P5, PT, RZ, c[0x0][0x218], PT ;  /* 0x00008600ff007a0c */ /* 0x000fc60003fa5070 */
[-CC-:B-1----:R-:W-:Y:S01]  /*3b90*/  FFMA.FTZ R137, R155, R143.reuse, R142.reuse ;  /* 0x0000008f9b897223 */ /* 0x182fe2000001008e */
        /* <DEDUP_REMOVED lines=40> */
[----:B------:R-:W-:-:S03]  /*3e20*/  IMAD.WIDE.U32 R140, R7, R142, c[0x0][0x248] ;  /* 0x00009200078c7625 */ /* 0x000fc600078e008e */
[----:B------:R-:W-:-:S05]  /*3e30*/  SEL R139, R139, RZ, P5 ;  /* 0x000000ff8b8b7207 */ /* 0x000fca0002800000 */
[----:B------:R1:W-:Y:S04]  /*3e40*/  STG.E.128 [R140.64], R136 ;  /* 0x000000888c007986 */ /* 0x0003e8000c101d04 */
.L_x_10449:
[----:B------:R-:W-:Y:S05]  /*3e50*/  BSYNC B1 ;  /* 0x0000000000017941 */ /* 0x000fea0003800000 */
.L_x_10448:
[----:B-1----:R-:W-:-:S04]  /*3e60*/  MOV R136, c[0x0][0x160] ;  /* 0x0000580000887a02 */ /* 0x002fc80000000f00 */
[----:B------:R-:W-:-:S04]  /*3e70*/  LEA R149, R136, R149, 0x2 ;  /* 0x0000009588957211 */ /* 0x000fc800078e10ff */
[----:B------:R-:W-:-:S13]  /*3e80*/  ISETP.GE.AND P5, PT, R149, c[0x0][0x164], PT ;  /* 0x0000590095007a0c */ /* 0x000fda0003fa6270 */
[----:B0----5:R-:W-:Y:S01]  /*3e90*/  @P5 CALL.REL.NOINC `(.L_x_10415) ;  /* 0x0000001000005944 */ /* 0x021fe20003c00000 */
[----:B------:R-:W-:Y:S05]  /*3ea0*/  BRA `(.L_x_10450) ;  /* 0xffffcb3000007947 */ /* 0x000fea000383ffff */
.L_x_10415:
[----:B0-----:R-:W-:Y:S05]  /*3eb0*/  BSYNC B0 ;  /* 0x0000000000007941 */ /* 0x001fea0003800000 */
.L_x_10414:
        /* <DEDUP_REMOVED lines=100> */
[----:B------:R-:W-:Y:S02]  /*4500*/  IADD3 R38, P1, R38, c[0x0][0x220], RZ ;  /* 0x0000880026267a10 */ /* 0x000fe40007f3e0ff */
[----:B------:R-:W-:-:S02]  /*4510*/  IADD3.X R45, R43, c[0x0][0x22c], RZ, P0, !PT ;  /* 0x00008b002b2d7a10 */ /* 0x000fc400007fe4ff */
[----:B------:R-:W-:Y:S01]  /*4520*/  ISETP.GE.U32.AND P0, PT, R32, 0x100, PT ;  /* 0x000001002000780c */ /* 0x000fe20003f06070 */
[----:B------:R-:W0:Y:S01]  /*4530*/  LDS R4, [R150.X4] ;  /* 0x0000000096047984 */ /* 0x000e220000004800 */
[----:B------:R-:W-:Y:S02]  /*4540*/  @P5 MOV R2, R40 ;  /* 0x0000002800025202 */ /* 0x000fe40000000f00 */
        /* <DEDUP_REMOVED lines=144> */
.L_x_10432:
[----:B------:R-:W-:Y:S01]  /*4e50*/  HFMA2.MMA R140, -RZ, RZ, 0, 5.9604644775390625e-08 ;  /* 0x00000001ff8c7435 */ /* 0x000fe200000001ff */
[----:B------:R-:W-:-:S02]  /*4e60*/  MOV R139, R219 ;  /* 0x000000db008b7202 */ /* 0x000fc40000000f00 */
[----:B-----5:R-:W-:Y:S02]  /*4e70*/  MOV R215, 0x1f ;  /* 0x0000001f00d77802 */ /* 0x020fe40000000f00 */
[----:B------:R-:W-:Y:S02]  /*4e80*/  MOV R226, 0xffffffff ;  /* 0xffffffff00e27802 */ /* 0x000fe40000000f00 */
[----:B------:R-:W-:Y:S02]  /*4e90*/  MOV R136, 0x4eb0 ;  /* 0x00004eb000887802 */ /* 0x000fe40000000f00 */
[----:B------:R-:W-:Y:S05]  /*4ea0*/  CALL.REL.NOINC `($__internal_168_$__cuda_sm70_shflsync_bfly_p) ;  /* 0x0000046000007944 */ /* 0x000fea0003c00000 */
[----:B-1----:R-:W-:Y:S01]  /*4eb0*/  MOV R138, R140 ;  /* 0x0000008c008a7202 */ /* 0x002fe20000000f00 */
[----:B0-----:R-:W-:Y:S05]  /*4ec0*/  BRA `(.L_x_10451) ;  /* 0xffffd49000007947 */ /* 0x001fea000383ffff */
.L_x_10433:
[----:B------:R-:W-:Y:S01]  /*4ed0*/  HFMA2.MMA R140, -RZ, RZ, 0, 5.9604644775390625e-08 ;  /* 0x00000001ff8c7435 */ /* 0x000fe200000001ff */
[----:B------:R-:W-:Y:S02]  /*4ee0*/  MOV R139, R217 ;  /* 0x000000d9008b7202 */ /* 0x000fe40000000f00 */
[----:B-----5:R-:W-:Y:S02]  /*4ef0*/  MOV R215, 0x1f ;  /* 0x0000001f00d77802 */ /* 0x020fe40000000f00 */
[----:B------:R-:W-:-:S02]  /*4f00*/  MOV R226, 0xffffffff ;  /* 0xffffffff00e27802 */ /* 0x000fc40000000f00 */
[----:B------:R-:W-:Y:S02]  /*4f10*/  MOV R136, 0x4f30 ;  /* 0x00004f3000887802 */ /* 0x000fe40000000f00 */
[----:B01----:R-:W-:Y:S05]  /*4f20*/  CALL.REL.NOINC `($__internal_168_$__cuda_sm70_shflsync_bfly_p) ;  /* 0x000003e000007944 */ /* 0x003fea0003c00000 */
[----:B------:R-:W-:Y:S01]  /*4f30*/  FADD.FTZ R219, R138, R219 ;  /* 0x000000db8adb7221 */ /* 0x000fe20000010000 */
[----:B0-----:R-:W-:Y:S01]  /*4f40*/  MOV R215, 0x1f ;  /* 0x0000001f00d77802 */ /* 0x001fe20000000f00 */
[----:B-1----:R-:W-:Y:S01]  /*4f50*/  FADD.FTZ R217, R217, R140 ;  /* 0x0000008cd9d97221 */ /* 0x002fe20000010000 */
[----:B------:R-:W-:Y:S01]  /*4f60*/  HFMA2.MMA R140, -RZ, RZ, 0, 1.1920928955078125e-07 ;  /* 0x00000002ff8c7435 */ /* 0x000fe200000001ff */
[----:B------:R-:W-:Y:S02]  /*4f70*/  MOV R226, 0xffffffff ;  /* 0xffffffff00e27802 */ /* 0x000fe40000000f00 */
[----:B------:R-:W-:Y:S02]  /*4f80*/  MOV R139, R219 ;  /* 0x000000db008b7202 */ /* 0x000fe40000000f00 */
[----:B------:R-:W-:Y:S02]  /*4f90*/  MOV R136, 0x4fb0 ;  /* 0x00004fb000887802 */ /* 0x000fe40000000f00 */
[----:B------:R-:W-:Y:S05]  /*4fa0*/  CALL.REL.NOINC `($__internal_168_$__cuda_sm70_shflsync_bfly_p) ;  /* 0x0000036000007944 */ /* 0x000fea0003c00000 */
[----:B-1----:R-:W-:Y:S01]  /*4fb0*/  MOV R138, R140 ;  /* 0x0000008c008a7202 */ /* 0x002fe20000000f00 */
[----:B------:R-:W-:Y:S01]  /*4fc0*/  HFMA2.MMA R140, -RZ, RZ, 0, 1.1920928955078125e-07 ;  /* 0x00000002ff8c7435 */ /* 0x000fe200000001ff */
[----:B0-----:R-:W-:-:S02]  /*4fd0*/  MOV R139, R217 ;  /* 0x000000d9008b7202 */ /* 0x001fc40000000f00 */
[----:B------:R-:W-:Y:S02]  /*4fe0*/  MOV R215, 0x1f ;  /* 0x0000001f00d77802 */ /* 0x000fe40000000f00 */
[----:B------:R-:W-:Y:S02]  /*4ff0*/  MOV R226, 0xffffffff ;  /* 0xffffffff00e27802 */ /* 0x000fe40000000f00 */
[----:B------:R-:W-:Y:S02]  /*5000*/  MOV R136, 0x5020 ;  /* 0x0000502000887802 */ /* 0x000fe40000000f00 */
[----:B------:R-:W-:Y:S05]  /*5010*/  CALL.REL.NOINC `($__internal_168_$__cuda_sm70_shflsync_bfly_p) ;  /* 0x000002f000007944 */ /* 0x000fea0003c00000 */
[----:B------:R-:W-:Y:S01]  /*5020*/  FADD.FTZ R219, R138, R219 ;  /* 0x000000db8adb7221 */ /* 0x000fe20000010000 */
[----:B0-----:R-:W-:Y:S01]  /*5030*/  MOV R215, 0x1f ;  /* 0x0000001f00d77802 */ /* 0x001fe20000000f00 */
[----:B-1----:R-:W-:Y:S01]  /*5040*/  FADD.FTZ R217, R217, R140 ;  /* 0x0000008cd9d97221 */ /* 0x002fe20000010000 */
[----:B------:R-:W-:Y:S01]  /*5050*/  HFMA2.MMA R140, -RZ, RZ, 0, 2.384185791015625e-07 ;  /* 0x00000004ff8c7435 */ /* 0x000fe200000001ff */
[----:B------:R-:W-:Y:S02]  /*5060*/  MOV R226, 0xffffffff ;  /* 0xffffffff00e27802 */ /* 0x000fe40000000f00 */
[----:B------:R-:W-:-:S02]  /*5070*/  MOV R139, R219 ;  /* 0x000000db008b7202 */ /* 0x000fc40000000f00 */
[----:B------:R-:W-:Y:S02]  /*5080*/  MOV R136, 0x50a0 ;  /* 0x000050a000887802 */ /* 0x000fe40000000f00 */
[----:B------:R-:W-:Y:S05]  /*5090*/  CALL.REL.NOINC `($__internal_168_$__cuda_sm70_shflsync_bfly_p) ;  /* 0x0000027000007944 */ /* 0x000fea0003c00000 */
[----:B-1----:R-:W-:Y:S01]  /*50a0*/  MOV R138, R140 ;  /* 0x0000008c008a7202 */ /* 0x002fe20000000f00 */
[----:B------:R-:W-:Y:S01]  /*50b0*/  HFMA2.MMA R140, -RZ, RZ, 0, 2.384185791015625e-07 ;  /* 0x00000004ff8c7435 */ /* 0x000fe200000001ff */
[----:B0-----:R-:W-:Y:S02]  /*50c0*/  MOV R139, R217 ;  /* 0x000000d9008b7202 */ /* 0x001fe40000000f00 */
[----:B------:R-:W-:Y:S02]  /*50d0*/  MOV R215, 0x1f ;  /* 0x0000001f00d77802 */ /* 0x000fe40000000f00 */
[----:B------:R-:W-:Y:S02]  /*50e0*/  MOV R226, 0xffffffff ;  /* 0xffffffff00e27802 */ /* 0x000fe40000000f00 */
[----:B------:R-:W-:Y:S02]  /*50f0*/  MOV R136, 0x5110 ;  /* 0x0000511000887802 */ /* 0x000fe40000000f00 */
[----:B------:R-:W-:Y:S05]  /*5100*/  CALL.REL.NOINC `($__internal_168_$__cuda_sm70_shflsync_bfly_p) ;  /* 0x0000020000007944 */ /* 0x000fea0003c00000 */
[----:B------:R-:W-:Y:S01]  /*5110*/  FADD.FTZ R141, R138, R219 ;  /* 0x000000db8a8d7221 */ /* 0x000fe20000010000 */
[----:B0-----:R-:W-:Y:S01]  /*5120*/  MOV R215, 0x1f ;  /* 0x0000001f00d77802 */ /* 0x001fe20000000f00 */
[----:B-1----:R-:W-:Y:S01]  /*5130*/  FADD.FTZ R143, R217, R140 ;  /* 0x0000008cd98f7221 */ /* 0x002fe20000010000 */
[----:B------:R-:W-:Y:S01]  /*5140*/  HFMA2.MMA R140, -RZ, RZ, 0, 4.76837158203125e-07 ;  /* 0x00000008ff8c7435 */ /* 0x000fe200000001ff */
[----:B------:R-:W-:-:S02]  /*5150*/  MOV R226, 0xffffffff ;  /* 0xffffffff00e27802 */ /* 0x000fc40000000f00 */
[----:B------:R-:W-:Y:S02]  /*5160*/  MOV R139, R141 ;  /* 0x0000008d008b7202 */ /* 0x000fe40000000f00 */
[----:B------:R-:W-:Y:S02]  /*5170*/  MOV R136, 0x5190 ;  /* 0x0000519000887802 */ /* 0x000fe40000000f00 */
[----:B------:R-:W-:Y:S05]  /*5180*/  CALL.REL.NOINC `($__internal_168_$__cuda_sm70_shflsync_bfly_p) ;  /* 0x0000018000007944 */ /* 0x000fea0003c00000 */
[----:B-1----:R-:W-:Y:S01]  /*5190*/  MOV R138, R140 ;  /* 0x0000008c008a7202 */ /* 0x002fe20000000f00 */
[----:B------:R-:W-:Y:S01]  /*51a0*/  HFMA2.MMA R140, -RZ, RZ, 0, 4.76837158203125e-07 ;  /* 0x00000008ff8c7435 */ /* 0x000fe200000001ff */
[----:B0-----:R-:W-:Y:S02]  /*51b0*/  MOV R139, R143 ;  /* 0x0000008f008b7202 */ /* 0x001fe40000000f00 */
[----:B------:R-:W-:Y:S02]  /*51c0*/  MOV R215, 0x1f ;  /* 0x0000001f00d77802 */ /* 0x000fe40000000f00 */
[----:B------:R-:W-:Y:S02]  /*51d0*/  MOV R226, 0xffffffff ;  /* 0xffffffff00e27802 */ /* 0x000fe40000000f00 */
[----:B------:R-:W-:-:S02]  /*51e0*/  MOV R136, 0x5200 ;  /* 0x0000520000887802 */ /* 0x000fc40000000f00 */
[----:B------:R-:W-:Y:S05]  /*51f0*/  CALL.REL.NOINC `($__internal_168_$__cuda_sm70_shflsync_bfly_p) ;  /* 0x0000011000007944 */ /* 0x000fea0003c00000 */
[----:B------:R-:W-:Y:S01]  /*5200*/  FADD.FTZ R141, R138, R141 ;  /* 0x0000008d8a8d7221 */ /* 0x000fe20000010000 */
[----:B0-----:R-:W-:Y:S01]  /*5210*/  MOV R215, 0x1f ;  /* 0x0000001f00d77802 */ /* 0x001fe20000000f00 */
[----:B-1----:R-:W-:Y:S01]  /*5220*/  FADD.FTZ R143, R143, R140 ;  /* 0x0000008c8f8f7221 */ /* 0x002fe20000010000 */
[----:B------:R-:W-:Y:S01]  /*5230*/  HFMA2.MMA R140, -RZ, RZ, 0, 9.5367431640625e-07 ;  /* 0x00000010ff8c7435 */ /* 0x000fe200000001ff */
[----:B------:R-:W-:-:S02]  /*5240*/  MOV R226, 0xffffffff ;  /* 0xffffffff00e27802 */ /* 0x000fc40000000f00 */
[----:B------:R-:W-:Y:S02]  /*5250*/  MOV R139, R141 ;  /* 0x0000008d008b7202 */ /* 0x000fe40000000f00 */
[----:B------:R-:W-:Y:S02]  /*5260*/  MOV R136, 0x5280 ;  /* 0x0000528000887802 */ /* 0x000fe40000000f00 */
[----:B------:R-:W-:Y:S05]  /*5270*/  CALL.REL.NOINC `($__internal_168_$__cuda_sm70_shflsync_bfly_p) ;  /* 0x0000009000007944 */ /* 0x000fea0003c00000 */
[----:B-1----:R-:W-:Y:S01]  /*5280*/  MOV R142, R140 ;  /* 0x0000008c008e7202 */ /* 0x002fe20000000f00 */
[----:B------:R-:W-:Y:S01]  /*5290*/  HFMA2.MMA R140, -RZ, RZ, 0, 9.5367431640625e-07 ;  /* 0x00000010ff8c7435 */ /* 0x000fe200000001ff */
[----:B0-----:R-:W-:Y:S02]  /*52a0*/  MOV R139, R143 ;  /* 0x0000008f008b7202 */ /* 0x001fe40000000f00 */
[----:B------:R-:W-:Y:S02]  /*52b0*/  MOV R215, 0x1f ;  /* 0x0000001f00d77802 */ /* 0x000fe40000000f00 */
[----:B------:R-:W-:Y:S02]  /*52c0*/  MOV R226, 0xffffffff ;  /* 0xffffffff00e27802 */ /* 0x000fe40000000f00 */
[----:B------:R-:W-:-:S02]  /*52d0*/  MOV R136, 0x52f0 ;  /* 0x000052f000887802 */ /* 0x000fc40000000f00 */
[----:B------:R-:W-:Y:S05]  /*52e0*/  CALL.REL.NOINC `($__internal_168_$__cuda_sm70_shflsync_bfly_p) ;  /* 0x0000002000007944 */ /* 0x000fea0003c00000 */
[----:B-1----:R-:W-:Y:S01]  /*52f0*/  MOV R136, R140 ;  /* 0x0000008c00887202 */ /* 0x002fe20000000f00 */
[----:B0-----:R-:W-:Y:S05]  /*5300*/  BRA `(.L_x_10452) ;  /* 0xffffd17000007947 */ /* 0x001fea000383ffff */
        .weak           $__internal_168_$__cuda_sm70_shflsync_bfly_p
        .type           $__internal_168_$__cuda_sm70_shflsync_bfly_p,@function
        .size           $__internal_168_$__cuda_sm70_shflsync_bfly_p,(.L_x_12470 - $__internal_168_$__cuda_sm70_shflsync_bfly_p)
$__internal_168_$__cuda_sm70_shflsync_bfly_p:
[----:B------:R-:W-:Y:S01]  /*5310*/  HFMA2.MMA R137, -RZ, RZ, 0, 0 ;  /* 0x00000000ff897435 */ /* 0x000fe200000001ff */
[----:B------:R-:W-:Y:S04]  /*5320*/  WARPSYNC R226 ;  /* 0x000000e200007348 */ /* 0x000fe80003800000 */
[----:B------:R0:W1:Y:S01]  /*5330*/  SHFL.BFLY PT, R140, R139, R140, R215 ;  /* 0x0c00008c8b8c7389 */ /* 0x00006200000e00d7 */
[----:B------:R-:W-:Y:S05]  /*5340*/  RET.REL.NODEC R136 `(_ZN10layer_norm13ln_bwd_kernelINS_13Kernel_traitsI6__halfffffjLj1024ELj1ELj4ELj1ELj16ENS_18Kernel_traits_baseILj1024ES2_ffffjLj128EEEEELb1ELb0ELb0ELb0EEEvNS_9BwdParamsE) ;  /* 0xffffacb088007950 */ /* 0x000fea0003c3ffff */
.L_x_10453:
        /* <DEDUP_REMOVED lines=11> */
.L_x_12470:


//--------------------- .text._ZN10layer_norm13ln_bwd_kernelINS_13Kernel_traitsI6__halfffffjLj1024ELj1ELj4ELj1ELj16ENS_18Kernel_traits_baseILj1024ES2_ffffjLj128EEEEELb1ELb0ELb0ELb1EEEvNS_9BwdParamsE --------------------------
	.section	.text._ZN10layer_norm13ln_bwd_kernelINS_13Kernel_traitsI6__halfffffjLj1024ELj1ELj4ELj1ELj16ENS_18Kernel_traits_baseILj1024ES2_ffffjLj128EEEEELb1ELb0ELb0ELb1EEEvNS_9BwdParamsE,"ax",@progbits
	.sectioninfo	@"SHI_REGISTERS=245"
	.align	128
        .global         _ZN10layer_norm13ln_bwd_kernelINS_13Kernel_traitsI6__halfffffjLj1024ELj1ELj4ELj1ELj16ENS_18Kernel_traits_baseILj1024ES2_ffffjLj128EEEEELb1ELb0ELb0ELb1EEEvNS_9BwdParamsE
        .type           _ZN10layer_norm13ln_bwd_kernelINS_13Kernel_traitsI6__halfffffjLj1024ELj1ELj4ELj1ELj16ENS_18Kernel_traits_baseILj1024ES2_ffffjLj128EEEEELb1ELb0ELb0ELb1EEEvNS_9BwdParamsE,@function
        .size           _ZN10layer_norm13ln_bwd_kernelINS_13Kernel_traitsI6__halfffffjLj1024ELj1ELj4ELj1ELj16ENS_18Kernel_traits_baseILj1024ES2_ffffjLj128EEEEELb1ELb0ELb0ELb1EEEvNS_9BwdParamsE,(.L_x_12471 - _ZN10layer_norm13ln_bwd_kernelINS_13Kernel_traitsI6__halfffffjLj1024ELj1ELj4ELj1ELj16ENS_18Kernel_traits_baseILj1024ES2_ffffjLj128EEEEELb1ELb0ELb0ELb1EEEvNS_9BwdParamsE)
        .other          _ZN10layer_norm13ln_bwd_kernelINS_13Kernel_traitsI6__halfffffjLj1024ELj1ELj4ELj1ELj16ENS_18Kernel_traits_baseILj1024ES2_ffffjLj128EEEEELb1ELb0ELb0ELb1EEEvNS_9BwdParamsE,@"STO_CUDA_ENTRY STV_DEFAULT"
_ZN10layer_norm13ln_bwd_kernelINS_13Kernel_traitsI6__halfffffjLj1024ELj1ELj4ELj1ELj16ENS_18Kernel_traits_baseILj1024ES2_ffffjLj128EEEEELb1ELb0ELb0ELb1EEEvNS_9BwdParamsE:
.text._ZN10layer_norm13ln_bwd_kernelINS_13Kernel_traitsI6__halfffffjLj1024ELj1ELj4ELj1ELj16ENS_18Kernel_traits_baseILj1024ES2_ffffjLj128EEEEELb1ELb0ELb0ELb1EEEvNS_9BwdParamsE:
        /* <DEDUP_REMOVED lines=42> */
.L_x_10455:
[----:B------:R-:W-:-:S04]  /*02a0*/  SHF.L.U32 R0, R156, 0x3, RZ ;  /* 0x000000039c007819 */ /* 0x000fc800000006ff */
[----:B------:R-:W-:-:S04]  /*02b0*/  LOP3.LUT R0, R0, 0xf8, RZ, 0xc0, !PT ;  /* 0x000000f800007812 */ /* 0x000fc800078ec0ff */
[----:B------:R-:W-:-:S04]  /*02c0*/  IADD3 R2, P0, R0, c[0x0][0x1b0], RZ ;  /* 0x00006c0000027a10 */ /* 0x000fc80007f1e0ff */
[----:B------:R-:W-:-:S05]  /*02d0*/  IADD3.X R3, RZ, c[0x0][0x1b4], RZ, P0, !PT ;  /* 0x00006d00ff037a10 */ /* 0x000fca00007fe4ff */
[----:B------:R0:W2:Y:S04]  /*02e0*/  LDG.E.64 R194, [R2.64] ;  /* 0x0000000402c27981 */ /* 0x0000a8000c1e1b00 */
[----:B------:R0:W3:Y:S04]  /*02f0*/  LDG.E.64 R190, [R2.64+0x100] ;  /* 0x0001000402be7981 */ /* 0x0000e8000c1e1b00 */
        /* <DEDUP_REMOVED lines=36> */
[----:B------:R-:W-:Y:S01]  /*0540*/  CS2R R164, SRZ ;  /* 0x0000000000a47805 */ /* 0x000fe2000001ff00 */
[----:B--2---:R-:W-:Y:S01]  /*0550*/  SHF.R.U64 R198, R194, 0x10, R195 ;  /* 0x00000010c2c67819 */ /* 0x004fe200000012c3 */
[----:B------:R-:W-:Y:S01]  /*0560*/  HADD2.F32 R197, -RZ, R194.H0_H0 ;  /* 0x200000c2ffc57230 */ /* 0x000fe20000004100 */
[----:B---3--:R-:W-:Y:S01]  /*0570*/  SHF.R.U64 R194, R190, 0x10, R191 ;  /* 0x00000010bec27819 */ /* 0x008fe200000012bf */
[----:B------:R-:W-:Y:S01]  /*0580*/  HADD2.F32 R193, -RZ, R190.H0_H0 ;  /* 0x200000beffc17230 */ /* 0x000fe20000004100 */
[----:B----4-:R-:W-:Y:S01]  /*0590*/  SHF.R.U64 R190, R166, 0x10, R167 ;  /* 0x00000010a6be7819 */ /* 0x010fe200000012a7 */
[----:B------:R-:W-:-:S02]  /*05a0*/  HADD2.F32 R169, -RZ, R166.H0_H0 ;  /* 0x200000a6ffa97230 */ /* 0x000fc40000004100 */
[----:B------:R-:W0:Y:S01]  /*05b0*/  LDC.U8 R166, c[0x0][0x1f0] ;  /* 0x00007c00ffa67b82 */ /* 0x000e220000000000 */
[----:B-----5:R-:W-:Y:S01]  /*05c0*/  SHF.R.U64 R170, R186, 0x10, R187 ;  /* 0x00000010baaa7819 */ /* 0x020fe200000012bb */
[----:B------:R-:W-:Y:S01]  /*05d0*/  HADD2.F32 R189, -RZ, R186.H0_H0 ;  /* 0x200000baffbd7230 */ /* 0x000fe20000004100 */
[----:B------:R-:W-:Y:S02]  /*05e0*/  SHF.R.U32.HI R196, RZ, 0x10, R195 ;  /* 0x00000010ffc47819 */ /* 0x000fe400000116c3 */
[----:B------:R-:W-:Y:S01]  /*05f0*/  SHF.R.U64 R174, R182, 0x10, R183 ;  /* 0x00000010b6ae7819 */ /* 0x000fe200000012b7 */
[----:B------:R-:W-:Y:S01]  /*0600*/  HADD2.F32 R185, -RZ, R182.H0_H0 ;  /* 0x200000b6ffb97230 */ /* 0x000fe20000004100 */
[----:B------:R-:W-:Y:S02]  /*0610*/  SHF.R.U32.HI R168, RZ, 0x10, R191 ;  /* 0x00000010ffa87819 */ /* 0x000fe400000116bf */
[----:B------:R-:W-:Y:S02]  /*0620*/  SHF.R.U32.HI R172, RZ, 0x10, R187 ;  /* 0x00000010ffac7819 */ /* 0x000fe400000116bb */
[----:B------:R-:W-:-:S02]  /*0630*/  SHF.R.U32.HI R176, RZ, 0x10, R183 ;  /* 0x00000010ffb07819 */ /* 0x000fc400000116b7 */
[--C-:B------:R-:W-:Y:S02]  /*0640*/  SHF.R.U64 R178, R4, 0x10, R5.reuse ;  /* 0x0000001004b27819 */ /* 0x100fe40000001205 */
[----:B------:R-:W-:Y:S02]  /*0650*/  SHF.R.U32.HI R180, RZ, 0x10, R5 ;  /* 0x00000010ffb47819 */ /* 0x000fe40000011605 */
[--C-:B------:R-:W-:Y:S02]  /*0660*/  SHF.R.U64 R182, R6, 0x10, R7.reuse ;  /* 0x0000001006b67819 */ /* 0x100fe40000001207 */
[----:B------:R-:W-:Y:S02]  /*0670*/  SHF.R.U32.HI R184, RZ, 0x10, R7 ;  /* 0x00000010ffb87819 */ /* 0x000fe40000011607 */
[--C-:B------:R-:W-:Y:S02]  /*0680*/  SHF.R.U64 R186, R8, 0x10, R9.reuse ;  /* 0x0000001008ba7819 */ /* 0x100fe40000001209 */
[----:B------:R-:W-:-:S02]  /*0690*/  SHF.R.U32.HI R188, RZ, 0x10, R9 ;  /* 0x00000010ffbc7819 */ /* 0x000fc40000011609 */
[----:B------:R-:W-:Y:S01]  /*06a0*/  SHF.R.U32.HI R192, RZ, 0x10, R167 ;  /* 0x00000010ffc07819 */ /* 0x000fe200000116a7 */
[----:B------:R-:W-:Y:S02]  /*06b0*/  HADD2.F32 R181, -RZ, R4.H0_H0 ;  /* 0x20000004ffb57230 */ /* 0x000fe40000004100 */
        /* <DEDUP_REMOVED lines=29> */
.L_x_10468:
[----:B------:R-:W-:Y:S01]  /*0890*/  IMAD R76, R199, c[0x0][0x168], RZ ;  /* 0x00005a00c74c7a24 */ /* 0x000fe200078e02ff */
[----:B------:R-:W-:Y:S02]  /*08a0*/  LOP3.LUT R232, R156, 0x1f, RZ, 0xc0, !PT ;  /* 0x0000001f9ce87812 */ /* 0x000fe400078ec0ff */
[----:B------:R-:W-:Y:S02]  /*08b0*/  MOV R92, 0x4 ;  /* 0x00000004005c7802 */ /* 0x000fe40000000f00 */
[----:B------:R-:W-:-:S03]  /*08c0*/  SHF.R.S32.HI R77, RZ, 0x1f, R76 ;  /* 0x0000001fff4d7819 */ /* 0x000fc6000001144c */
[----:B------:R-:W-:Y:S01]  /*08d0*/  IMAD.WIDE R240, R199, R92, c[0x0][0x1a0] ;  /* 0x00006800c7f07625 */ /* 0x000fe200078e025c */
[----:B------:R-:W-:-:S04]  /*08e0*/  LEA.HI R77, R77, R76, RZ, 0x2 ;  /* 0x0000004c4d4d7211 */ /* 0x000fc800078f10ff */
[----:B------:R-:W-:Y:S01]  /*08f0*/  LEA.HI.SX32 R232, R77, R232, 0x1e ;  /* 0x000000e84de87211 */ /* 0x000fe200078ff2ff */
[----:B------:R-:W-:Y:S01]  /*0900*/  IMAD.WIDE R92, R199, R92, c[0x0][0x1a8] ;  /* 0x00006a00c75c7625 */ /* 0x000fe200078e025c */
[----:B------:R0:W2:Y:S02]  /*0910*/  LDG.E R240, [R240.64] ;  /* 0x00000004f0f07981 */ /* 0x0000a4000c1e1900 */
[C---:B------:R-:W-:Y:S02]  /*0920*/  SHF.L.U32 R225, R232.reuse, 0x4, RZ ;  /* 0x00000004e8e17819 */ /* 0x040fe400000006ff */
[----:B------:R-:W-:Y:S01]  /*0930*/  IADD3 R230, R232, 0x20, RZ ;  /* 0x00000020e8e67810 */ /* 0x000fe20007ffe0ff */
[----:B------:R1:W3:Y:S01]  /*0940*/  LDG.E R207, [R92.64] ;  /* 0x000000045ccf7981 */ /* 0x0002e2000c1e1900 */
[----:B------:R-:W-:Y:S02]  /*0950*/  SHF.R.U32.HI R224, RZ, 0x1c, R232 ;  /* 0x0000001cffe07819 */ /* 0x000fe400000116e8 */
[----:B------:R-:W-:-:S02]  /*0960*/  IADD3 R76, P0, R225, c[0x0][0x188], RZ ;  /* 0x00006200e14c7a10 */ /* 0x000fc40007f1e0ff */
[----:B------:R-:W-:Y:S02]  /*0970*/  SHF.L.U32 R221, R230, 0x4, RZ ;  /* 0x00000004e6dd7819 */ /* 0x000fe400000006ff */
[----:B------:R-:W-:Y:S02]  /*0980*/  IADD3 R211, R232, 0x40, RZ ;  /* 0x00000040e8d37810 */ /* 0x000fe40007ffe0ff */
[----:B------:R-:W-:Y:S02]  /*0990*/  IADD3.X R77, R224, c[0x0][0x18c], RZ, P0, !PT ;  /* 0x00006300e04d7a10 */ /* 0x000fe400007fe4ff */
[----:B------:R-:W-:Y:S02]  /*09a0*/  SHF.R.U32.HI R220, RZ, 0x1c, R230 ;  /* 0x0000001cffdc7819 */ /* 0x000fe400000116e6 */
[----:B------:R-:W-:Y:S02]  /*09b0*/  IADD3 R84, P0, R221, c[0x0][0x188], RZ ;  /* 0x00006200dd547a10 */ /* 0x000fe40007f1e0ff */
[----:B------:R-:W-:Y:S01]  /*09c0*/  SHF.L.U32 R218, R211, 0x4, RZ ;  /* 0x00000004d3da7819 */ /* 0x000fe200000006ff */
[----:B------:R-:W4:Y:S01]  /*09d0*/  LDG.E.128 R76, [R76.64] ;  /* 0x000000044c4c7981 */ /* 0x000f22000c1e1d00 */
[----:B------:R-:W-:-:S02]  /*09e0*/  IADD3 R236, R232, 0x60, RZ ;  /* 0x00000060e8ec7810 */ /* 0x000fc40007ffe0ff */
[----:B------:R-:W-:Y:S02]  /*09f0*/  IADD3.X R85, R220, c[0x0][0x18c], RZ, P0, !PT ;  /* 0x00006300dc557a10 */ /* 0x000fe400007fe4ff */
[----:B------:R-:W-:Y:S02]  /*0a00*/  MOV R213, 0x10 ;  /* 0x0000001000d57802 */ /* 0x000fe40000000f00 */
[----:B------:R-:W-:Y:S02]  /*0a10*/  SHF.R.U32.HI R217, RZ, 0x1c, R211 ;  /* 0x0000001cffd97819 */ /* 0x000fe400000116d3 */
[----:B-1----:R-:W-:Y:S02]  /*0a20*/  IADD3 R92, P0, R218, c[0x0][0x188], RZ ;  /* 0x00006200da5c7a10 */ /* 0x002fe40007f1e0ff */
[----:B------:R-:W-:Y:S02]  /*0a30*/  SHF.L.U32 R215, R236, 0x4, RZ ;  /* 0x00000004ecd77819 */ /* 0x000fe400000006ff */
[C---:B------:R-:W-:Y:S01]  /*0a40*/  IADD3 R206, R232.reuse, 0x80, RZ ;  /* 0x00000080e8ce7810 */ /* 0x040fe20007ffe0ff */
[----:B------:R-:W-:Y:S01]  /*0a50*/  IMAD.WIDE.U32 R80, R232, R213, c[0x0][0x208] ;  /* 0x00008200e8507625 */ /* 0x000fe200078e00d5 */
[----:B------:R-:W-:Y:S01]  /*0a60*/  IADD3.X R93, R217, c[0x0][0x18c], RZ, P0, !PT ;  /* 0x00006300d95d7a10 */ /* 0x000fe200007fe4ff */
[----:B------:R-:W3:Y:S01]  /*0a70*/  LDG.E.128 R84, [R84.64] ;  /* 0x0000000454547981 */ /* 0x000ee2000c1e1d00 */
[----:B------:R-:W-:-:S02]  /*0a80*/  SHF.R.U32.HI R214, RZ, 0x1c, R236 ;  /* 0x0000001cffd67819 */ /* 0x000fc400000116ec */
[----:B------:R-:W-:Y:S01]  /*0a90*/  IADD3 R100, P0, R215, c[0x0][0x188], RZ ;  /* 0x00006200d7647a10 */ /* 0x000fe20007f1e0ff */
[----:B------:R-:W3:Y:S01]  /*0aa0*/  LDG.E.128 R80, [R80.64] ;  /* 0x0000000450507981 */ /* 0x000ee2000c1e1d00 */
[----:B------:R-:W-:Y:S02]  /*0ab0*/  SHF.L.U32 R212, R206, 0x4, RZ ;  /* 0x00000004ced47819 */ /* 0x000fe400000006ff */
[----:B------:R-:W-:Y:S01]  /*0ac0*/  IADD3.X R101, R214, c[0x0][0x18c], RZ, P0, !PT ;  /* 0x00006300d6657a10 */ /* 0x000fe200007fe4ff */
[----:B------:R-:W-:Y:S01]  /*0ad0*/  IMAD.WIDE.U32 R88, R230, R213, c[0x0][0x208] ;  /* 0x00008200e6587625 */ /* 0x000fe200078e00d5 */
[----:B------:R-:W-:Y:S01]  /*0ae0*/  SHF.R.U32.HI R210, RZ, 0x1c, R206 ;  /* 0x0000001cffd27819 */ /* 0x000fe200000116ce */
[----:B------:R-:W3:Y:S01]  /*0af0*/  LDG.E.128 R92, [R92.64] ;  /* 0x000000045c5c7981 */ /* 0x000ee2000c1e1d00 */
[----:B------:R-:W-:-:S03]  /*0b00*/  IADD3 R108, P0, R212, c[0x0][0x188], RZ ;  /* 0x00006200d46c7a10 */ /* 0x000fc60007f1e0ff */
[----:B------:R-:W3:Y:S01]  /*0b10*/  LDG.E.128 R100, [R100.64] ;  /* 0x0000000464647981 */ /* 0x000ee2000c1e1d00 */
[----:B------:R-:W-:Y:S01]  /*0b20*/  IADD3.X R109, R210, c[0x0][0x18c], RZ, P0, !PT ;  /* 0x00006300d26d7a10 */ /* 0x000fe200007fe4ff */
[-C--:B------:R-:W-:Y:S02]  /*0b30*/  IMAD.WIDE.U32 R112, R206, R213.reuse, c[0x0][0x208] ;  /* 0x00008200ce707625 */ /* 0x080fe400078e00d5 */
[----:B------:R-:W3:Y:S04]  /*0b40*/  LDG.E.128 R88, [R88.64] ;  /* 0x0000000458587981 */ /* 0x000ee8000c1e1d00 */
[----:B------:R-:W3:Y:S04]  /*0b50*/  LDG.E.128 R108, [R108.64] ;  /* 0x000000046c6c7981 */ /* 0x000ee8000c1e1d00 */
[----:B------:R-:W3:Y:S01]  /*0b60*/  LDG.E.128 R112, [R112.64] ;  /* 0x0000000470707981 */ /* 0x000ee2000c1e1d00 */
[----:B------:R-:W-:-:S06]  /*0b70*/  IMAD.WIDE.U32 R96, R211, R213, c[0x0][0x208] ;  /* 0x00008200d3607625 */ /* 0x000fcc00078e00d5 */
[----:B------:R-:W3:Y:S01]  /*0b80*/  LDG.E.128 R96, [R96.64] ;  /* 0x0000000460607981 */ /* 0x000ee2000c1e1d00 */
[----:B------:R-:W-:Y:S01]  /*0b90*/  IMAD.WIDE.U32 R104, R236, R213, c[0x0][0x208] ;  /* 0x00008200ec687625 */ /* 0x000fe200078e00d5 */
[----:B------:R-:W-:-:S05]  /*0ba0*/  IADD3 R200, R232, 0xa0, RZ ;  /* 0x000000a0e8c87810 */ /* 0x000fca0007ffe0ff */
[----:B------:R-:W3:Y:S01]  /*0bb0*/  LDG.E.128 R104, [R104.64] ;  /* 0x0000000468687981 */ /* 0x000ee2000c1e1d00 */
[----:B------:R-:W-:Y:S02]  /*0bc0*/  IADD3 R242, R232, 0xc0, RZ ;  /* 0x000000c0e8f27810 */ /* 0x000fe40007ffe0ff */
[----:B------:R-:W-:Y:S02]  /*0bd0*/  SHF.L.U32 R209, R200, 0x4, RZ ;  /* 0x00000004c8d17819 */ /* 0x000fe400000006ff */
[----:B------:R-:W-:Y:S02]  /*0be0*/  SHF.L.U32 R205, R242, 0x4, RZ ;  /* 0x00000004f2cd7819 */ /* 0x000fe400000006ff */
[----:B------:R-:W-:Y:S02]  /*0bf0*/  SHF.R.U32.HI R208, RZ, 0x1c, R200 ;  /* 0x0000001cffd07819 */ /* 0x000fe400000116c8 */
[----:B------:R-:W-:Y:S02]  /*0c00*/  IADD3 R116, P0, R209, c[0x0][0x188], RZ ;  /* 0x00006200d1747a10 */ /* 0x000fe40007f1e0ff */
[----:B------:R-:W-:-:S02]  /*0c10*/  SHF.R.U32.HI R203, RZ, 0x1c, R242 ;  /* 0x0000001cffcb7819 */ /* 0x000fc400000116f2 */
[----:B------:R-:W-:Y:S02]  /*0c20*/  IADD3 R124, P1, R205, c[0x0][0x188], RZ ;  /* 0x00006200cd7c7a10 */ /* 0x000fe40007f3e0ff */
[----:B------:R-:W-:Y:S02]  /*0c30*/  IADD3.X R117, R208, c[0x0][0x18c], RZ, P0, !PT ;  /* 0x00006300d0757a10 */ /* 0x000fe400007fe4ff */
[----:B------:R-:W-:Y:S02]  /*0c40*/  ISETP.NE.U32.AND P0, PT, RZ, c[0x0][0x1c0], PT ;  /* 0x00007000ff007a0c */ /* 0x000fe40003f05070 */
[----:B------:R-:W-:Y:S02]  /*0c50*/  IADD3.X R125, R203, c[0x0][0x18c], RZ, P1, !PT ;  /* 0x00006300cb7d7a10 */ /* 0x000fe40000ffe4ff */
[----:B------:R-:W-:Y:S01]  /*0c60*/  ISETP.NE.AND.EX P0, PT, RZ, c[0x0][0x1c4], PT, P0 ;  /* 0x00007100ff007a0c */ /* 0x000fe20003f05300 */
[----:B------:R-:W3:Y:S01]  /*0c70*/  LDG.E.128 R116, [R116.64] ;  /* 0x0000000474747981 */ /* 0x000ee2000c1e1d00 */
[----:B------:R-:W-:-:S03]  /*0c80*/  IMAD.WIDE.U32 R120, R200, R213, c[0x0][0x208] ;  /* 0x00008200c8787625 */ /* 0x000fc600078e00d5 */
[----:B------:R-:W3:Y:S01]  /*0c90*/  LDG.E.128 R124, [R124.64] ;  /* 0x000000047c7c7981 */ /* 0x000ee2000c1e1d00 */
[----:B------:R-:W-:-:S03]  /*0ca0*/  SHF.R.S32.HI R130, RZ, 0x1f, R199 ;  /* 0x0000001fff827819 */ /* 0x000fc600000114c7 */
[----:B------:R-:W3:Y:S01]  /*0cb0*/  LDG.E.128 R120, [R120.64] ;  /* 0x0000000478787981 */ /* 0x000ee2000c1e1d00 */
[----:B------:R-:W-:-:S03]  /*0cc0*/  LEA R136, P2, R232, c[0x0][0x190], 0x2 ;  /* 0x00006400e8887a11 */ /* 0x000fc600078410ff */
[C---:B------:R-:W-:Y:S02]  /*0cd0*/  @P0 LEA R132, P1, R199.reuse, c[0x0][0x1c0], 0x2 ;  /* 0x00007000c7840a11 */ /* 0x040fe400078210ff */
[----:B------:R-:W-:Y:S02]  /*0ce0*/  MOV R204, 0x3f800000 ;  /* 0x3f80000000cc7802 */ /* 0x000fe40000000f00 */
[C---:B0-----:R-:W-:Y:S02]  /*0cf0*/  IADD3 R241, R232.reuse, 0xe0, RZ ;  /* 0x000000e0e8f17810 */ /* 0x041fe40007ffe0ff */
[----:B------:R-:W-:Y:S02]  /*0d00*/  @P0 LEA.HI.X R133, R199, c[0x0][0x1c4], R130, 0x2, P1 ;  /* 0x00007100c7850a11 */ /* 0x000fe400008f1482 */
[----:B------:R-:W-:Y:S01]  /*0d10*/  LEA.HI.X R137, R232, c[0x0][0x194], RZ, 0x2, P2 ;  /* 0x00006500e8897a11 */ /* 0x000fe200010f14ff */
[----:B------:R-:W-:Y:S01]  /*0d20*/  IMAD.WIDE.U32 R128, R242, R213, c[0x0][0x208] ;  /* 0x00008200f2807625 */ /* 0x000fe200078e00d5 */
[----:B------:R-:W-:Y:S01]  /*0d30*/  ISETP.NE.U32.AND P1, PT, RZ, c[0x0][0x218], PT ;  /* 0x00008600ff007a0c */ /* 0x000fe20003f25070 */
[----:B------:R0:W5:Y:S01]  /*0d40*/  @P0 LDG.E R204, [R132.64] ;  /* 0x0000000484cc0981 */ /* 0x000162000c1e1900 */
[----:B------:R-:W-:-:S02]  /*0d50*/  LEA R228, P2, R211, c[0x0][0x190], 0x2 ;  /* 0x00006400d3e47a11 */ /* 0x000fc400078410ff */
[----:B------:R-:W-:Y:S01]  /*0d60*/  SHF.L.U32 R202, R241, 0x4, RZ ;  /* 0x00000004f1ca7819 */ /* 0x000fe200000006ff */
[----:B------:R-:W3:Y:S01]  /*0d70*/  LDG.E.128 R128, [R128.64] ;  /* 0x0000000480807981 */ /* 0x000ee2000c1e1d00 */
[----:B------:R-:W-:Y:S02]  /*0d80*/  ISETP.NE.AND.EX P0, PT, RZ, c[0x0][0x21c], PT, P1 ;  /* 0x00008700ff007a0c */ /* 0x000fe40003f05310 */
[----:B------:R-:W-:Y:S01]  /*0d90*/  LEA.HI.X R229, R211, c[0x0][0x194], RZ, 0x2, P2 ;  /* 0x00006500d3e57a11 */ /* 0x000fe200010f14ff */
[----:B------:R1:W5:Y:S01]  /*0da0*/  LDG.E R223, [R136.64] ;  /* 0x0000000488df7981 */ /* 0x000362000c1e1900 */
[----:B------:R-:W-:Y:S02]  /*0db0*/  LEA R134, P1, R230, c[0x0][0x190], 0x2 ;  /* 0x00006400e6867a11 */ /* 0x000fe400078210ff */
[----:B------:R-:W-:Y:S01]  /*0dc0*/  SHF.R.U32.HI R201, RZ, 0x1c, R241 ;  /* 0x0000001cffc97819 */ /* 0x000fe200000116f1 */
[----:B------:R1:W5:Y:S01]  /*0dd0*/  LDG.E R219, [R228.64] ;  /* 0x00000004e4db7981 */ /* 0x000362000c1e1900 */
[----:B0-----:R-:W-:-:S02]  /*0de0*/  IADD3 R132, P2, R202, c[0x0][0x188], RZ ;  /* 0x00006200ca847a10 */ /* 0x001fc40007f5e0ff */
[----:B------:R-:W-:Y:S02]  /*0df0*/  LEA.HI.X R135, R230, c[0x0][0x194], RZ, 0x2, P1 ;  /* 0x00006500e6877a11 */ /* 0x000fe400008f14ff */
[----:B------:R-:W-:Y:S02]  /*0e00*/  IADD3.X R133, R201, c[0x0][0x18c], RZ, P2, !PT ;  /* 0x00006300c9857a10 */ /* 0x000fe400017fe4ff */
[C---:B------:R-:W-:Y:S01]  /*0e10*/  LEA R138, P1, R236.reuse, c[0x0][0x190], 0x2 ;  /* 0x00006400ec8a7a11 */ /* 0x040fe200078210ff */
[----:B------:R0:W5:Y:S01]  /*0e20*/  LDG.E R222, [R134.64] ;  /* 0x0000000486de7981 */ /* 0x000162000c1e1900 */
[----:B-1----:R-:W-:Y:S02]  /*0e30*/  IMAD.WIDE.U32 R136, R241, R213, c[0x0][0x208] ;  /* 0x00008200f1887625 */ /* 0x002fe400078e00d5 */
[----:B------:R-:W-:-:S05]  /*0e40*/  LEA.HI.X R139, R236, c[0x0][0x194], RZ, 0x2, P1 ;  /* 0x00006500ec8b7a11 */ /* 0x000fca00008f14ff */
[----:B------:R1:W5:Y:S04]  /*0e50*/  LDG.E R216, [R138.64] ;  /* 0x000000048ad87981 */ /* 0x000368000c1e1900 */
[----:B0-----:R-:W3:Y:S04]  /*0e60*/  LDG.E.128 R132, [R132.64] ;  /* 0x0000000484847981 */ /* 0x001ee8000c1e1d00 */
[----:B-1----:R-:W3:Y:S01]  /*0e70*/  LDG.E.128 R136, [R136.64] ;  /* 0x0000000488887981 */ /* 0x002ee2000c1e1d00 */
[----:B------:R-:W-:-:S04]  /*0e80*/  @P0 LEA R226, P1, R232, c[0x0][0x218], 0x4 ;  /* 0x00008600e8e20a11 */ /* 0x000fc800078220ff */
[----:B------:R-:W-:Y:S02]  /*0e90*/  @P0 LEA.HI.X R227, R232, c[0x0][0x21c], RZ, 0x4, P1 ;  /* 0x00008700e8e30a11 */ /* 0x000fe400008f24ff */
[----:B------:R-:W-:Y:S02]  /*0ea0*/  @P0 LEA R234, P1, R230, c[0x0][0x218], 0x4 ;  /* 0x00008600e6ea0a11 */ /* 0x000fe400078220ff */
[----:B------:R-:W-:Y:S01]  /*0eb0*/  LEA R232, P2, R206, c[0x0][0x190], 0x2 ;  /* 0x00006400cee87a11 */ /* 0x000fe200078410ff */
[----:B------:R0:W5:Y:S01]  /*0ec0*/  @P0 LDG.E.128 R40, [R226.64] ;  /* 0x00000004e2280981 */ /* 0x000162000c1e1d00 */
[----:B------:R-:W-:Y:S02]  /*0ed0*/  @P0 LEA.HI.X R235, R230, c[0x0][0x21c], RZ, 0x4, P1 ;  /* 0x00008700e6eb0a11 */ /* 0x000fe400008f24ff */
[----:B------:R-:W-:Y:S02]  /*0ee0*/  LEA.HI.X R233, R206, c[0x0][0x194], RZ, 0x2, P2 ;  /* 0x00006500cee97a11 */ /* 0x000fe400010f14ff */
[----:B------:R-:W-:Y:S01]  /*0ef0*/  LEA R230, P3, R200, c[0x0][0x190], 0x2 ;  /* 0x00006400c8e67a11 */ /* 0x000fe200078610ff */
[----:B------:R1:W5:Y:S01]  /*0f00*/  @P0 LDG.E.128 R44, [R234.64] ;  /* 0x00000004ea2c0981 */ /* 0x000362000c1e1d00 */
[----:B------:R-:W-:-:S02]  /*0f10*/  @P0 LEA R228, P1, R211, c[0x0][0x218], 0x4 ;  /* 0x00008600d3e40a11 */ /* 0x000fc400078220ff */
[----:B------:R-:W-:Y:S01]  /*0f20*/  @P0 LEA R238, P2, R236, c[0x0][0x218], 0x4 ;  /* 0x00008600ecee0a11 */ /* 0x000fe200078420ff */
[----:B------:R1:W5:Y:S01]  /*0f30*/  LDG.E R213, [R232.64] ;  /* 0x00000004e8d57981 */ /* 0x000362000c1e1900 */
[----:B------:R-:W-:Y:S02]  /*0f40*/  LEA.HI.X R231, R200, c[0x0][0x194], RZ, 0x2, P3 ;  /* 0x00006500c8e77a11 */ /* 0x000fe400018f14ff */
[----:B------:R-:W-:Y:S02]  /*0f50*/  @P0 LEA.HI.X R229, R211, c[0x0][0x21c], RZ, 0x4, P1 ;  /* 0x00008700d3e50a11 */ /* 0x000fe400008f24ff */
[----:B------:R-:W-:Y:S01]  /*0f60*/  @P0 LEA.HI.X R239, R236, c[0x0][0x21c], RZ, 0x4, P2 ;  /* 0x00008700ecef0a11 */ /* 0x000fe200010f24ff */
[----:B------:R1:W5:Y:S01]  /*0f70*/  LDG.E R211, [R230.64] ;  /* 0x00000004e6d37981 */ /* 0x000362000c1e1900 */
[----:B0-----:R-:W-:Y:S02]  /*0f80*/  @P0 LEA R226, P1, R206, c[0x0][0x218], 0x4 ;  /* 0x00008600cee20a11 */ /* 0x001fe400078220ff */
[----:B------:R-:W-:Y:S01]  /*0f90*/  LEA R236, P2, R242, c[0x0][0x190], 0x2 ;  /* 0x00006400f2ec7a11 */ /* 0x000fe200078410ff */
[----:B------:R0:W5:Y:S01]  /*0fa0*/  @P0 LDG.E.128 R48, [R228.64] ;  /* 0x00000004e4300981 */ /* 0x000162000c1e1d00 */
[----:B-1----:R-:W-:-:S02]  /*0fb0*/  LEA R234, P3, R241, c[0x0][0x190], 0x2 ;  /* 0x00006400f1ea7a11 */ /* 0x002fc400078610ff */
[----:B------:R-:W-:Y:S01]  /*0fc0*/  @P0 LEA.HI.X R227, R206, c[0x0][0x21c], RZ, 0x4, P1 ;  /* 0x00008700cee30a11 */ /* 0x000fe200008f24ff */
[----:B------:R1:W5:Y:S01]  /*0fd0*/  @P0 LDG.E.128 R52, [R238.64] ;  /* 0x00000004ee340981 */ /* 0x000362000c1e1d00 */
[----:B------:R-:W-:Y:S02]  /*0fe0*/  LEA.HI.X R237, R242, c[0x0][0x194], RZ, 0x2, P2 ;  /* 0x00006500f2ed7a11 */ /* 0x000fe400010f14ff */
[C---:B------:R-:W-:Y:S01]  /*0ff0*/  LEA.HI.X R235, R241.reuse, c[0x0][0x194], RZ, 0x2, P3 ;  /* 0x00006500f1eb7a11 */ /* 0x040fe200018f14ff */
[----:B------:R2:W5:Y:S01]  /*1000*/  @P0 LDG.E.128 R56, [R226.64] ;  /* 0x00000004e2380981 */ /* 0x000562000c1e1d00 */
[----:B------:R-:W-:Y:S02]  /*1010*/  @P0 LEA R232, P1, R200, c[0x0][0x218], 0x4 ;  /* 0x00008600c8e80a11 */ /* 0x000fe400078220ff */
[----:B------:R-:W-:Y:S01]  /*1020*/  @P0 LEA R230, P2, R242, c[0x0][0x218], 0x4 ;  /* 0x00008600f2e60a11 */ /* 0x000fe200078420ff */
[----:B------:R4:W5:Y:S01]  /*1030*/  LDG.E R206, [R236.64] ;  /* 0x00000004ecce7981 */ /* 0x000962000c1e1900 */
[----:B0-----:R-:W-:-:S02]  /*1040*/  @P0 LEA R228, P3, R241, c[0x0][0x218], 0x4 ;  /* 0x00008600f1e40a11 */ /* 0x001fc400078620ff */
[----:B------:R-:W-:Y:S02]  /*1050*/  @P0 LEA.HI.X R233, R200, c[0x0][0x21c], RZ, 0x4, P1 ;  /* 0x00008700c8e90a11 */ /* 0x000fe400008f24ff */
[----:B------:R-:W-:Y:S01]  /*1060*/  @P0 LEA.HI.X R231, R242, c[0x0][0x21c], RZ, 0x4, P2 ;  /* 0x00008700f2e70a11 */ /* 0x000fe200010f24ff */
[----:B------:R0:W5:Y:S01]  /*1070*/  LDG.E R200, [R234.64] ;  /* 0x00000004eac87981 */ /* 0x000162000c1e1900 */
[----:B------:R-:W-:-:S03]  /*1080*/  @P0 LEA.HI.X R229, R241, c[0x0][0x21c], RZ, 0x4, P3 ;  /* 0x00008700f1e50a11 */ /* 0x000fc600018f24ff */
[----:B------:R0:W5:Y:S04]  /*1090*/  @P0 LDG.E.128 R60, [R232.64] ;  /* 0x00000004e83c0981 */ /* 0x000168000c1e1d00 */
[----:B------:R0:W5:Y:S04]  /*10a0*/  @P0 LDG.E.128 R64, [R230.64] ;  /* 0x00000004e6400981 */ /* 0x000168000c1e1d00 */
[----:B------:R0:W5:Y:S01]  /*10b0*/  @P0 LDG.E.128 R68, [R228.64] ;  /* 0x00000004e4440981 */ /* 0x000162000c1e1d00 */
[----:B------:R-:W-:-:S04]  /*10c0*/  ISETP.NE.AND P0, PT, R166, RZ, PT ;  /* 0x000000ffa600720c */ /* 0x000fc80003f05270 */
[----:B--2---:R-:W-:-:S05]  /*10d0*/  FSEL R226, R240, RZ, !P0 ;  /* 0x000000fff0e27208 */ /* 0x004fca0004000000 */
[C---:B----4-:R-:W-:Y:S02]  /*10e0*/  FADD.FTZ R236, -R226.reuse, R77 ;  /* 0x0000004de2ec7221 */ /* 0x050fe40000010100 */
[C---:B------:R-:W-:Y:S02]  /*10f0*/  FADD.FTZ R78, -R226.reuse, R78 ;  /* 0x0000004ee24e7221 */ /* 0x040fe40000010100 */
[C---:B---3--:R-:W-:Y:S02]  /*1100*/  FMUL.FTZ R77, R207.reuse, R236 ;  /* 0x000000eccf4d7220 */ /* 0x048fe40000410000 */
[----:B------:R-:W-:Y:S02]  /*1110*/  FMUL.FTZ R78, R207, R78 ;  /* 0x0000004ecf4e7220 */ /* 0x000fe40000410000 */
[----:B------:R-:W-:Y:S02]  /*1120*/  FADD.FTZ R76, -R226, R76 ;  /* 0x0000004ce24c7221 */ /* 0x000fe40000010100 */
[----:B------:R-:W-:-:S02]  /*1130*/  FADD.FTZ R162, R81, R162 ;  /* 0x000000a251a27221 */ /* 0x000fc40000010000 */
[----:B------:R-:W-:Y:S02]  /*1140*/  FFMA.FTZ R164, R81, R77, R164 ;  /* 0x0000004d51a47223 */ /* 0x000fe400000100a4 */
[----:B0-----:R-:W-:Y:S02]  /*1150*/  FMUL.FTZ R230, R198, R81 ;  /* 0x00000051c6e67220 */ /* 0x001fe40000410000 */
[C---:B------:R-:W-:Y:S02]  /*1160*/  FADD.FTZ R159, R82.reuse, R159 ;  /* 0x0000009f529f7221 */ /* 0x040fe40000010000 */
[----:B------:R-:W-:Y:S02]  /*1170*/  FFMA.FTZ R161, R82, R78, R161 ;  /* 0x0000004e52a17223 */ /* 0x000fe400000100a1 */
[----:B------:R-:W-:Y:S02]  /*1180*/  FMUL.FTZ R81, R195, R82 ;  /* 0x00000052c3517220 */ /* 0x000fe40000410000 */
[----:B------:R-:W-:-:S02]  /*1190*/  FADD.FTZ R82, -R226, R85 ;  /* 0x00000055e2527221 */ /* 0x000fc40000010100 */
[C---:B------:R-:W-:Y:S02]  /*11a0*/  FADD.FTZ R228, -R226.reuse, R86 ;  /* 0x00000056e2e47221 */ /* 0x040fe40000010100 */
[----:B------:R-:W-:Y:S02]  /*11b0*/  FMUL.FTZ R86, R207, R82 ;  /* 0x00000052cf567220 */ /* 0x000fe40000410000 */
[C---:B------:R-:W-:Y:S02]  /*11c0*/  FADD.FTZ R102, -R226.reuse, R102 ;  /* 0x00000066e2667221 */ /* 0x040fe40000010100 */
[----:B------:R-:W-:Y:S02]  /*11d0*/  FADD.FTZ R110, -R226, R110 ;  /* 0x0000006ee26e7221 */ /* 0x000fe40000010100 */
[C---:B------:R-:W-:Y:S02]  /*11e0*/  FADD.FTZ R29, R89.reuse, R29 ;  /* 0x0000001d591d7221 */ /* 0x040fe40000010000 */
[----:B------:R-:W-:-:S02]  /*11f0*/  FFMA.FTZ R0, R89, R86, R0 ;  /* 0x0000005659007223 */ /* 0x000fc40000010000 */
[----:B------:R-:W-:Y:S02]  /*1200*/  FMUL.FTZ R231, R194, R89 ;  /* 0x00000059c2e77220 */ /* 0x000fe40000410000 */
[C---:B------:R-:W-:Y:S02]  /*1210*/  FMUL.FTZ R89, R207.reuse, R102 ;  /* 0x00000066cf597220 */ /* 0x040fe40000410000 */
[C---:B------:R-:W-:Y:S02]  /*1220*/  FADD.FTZ R84, -R226.reuse, R84 ;  /* 0x00000054e2547221 */ /* 0x040fe40000010100 */
[C---:B------:R-:W-:Y:S02]  /*1230*/  FADD.FTZ R102, -R226.reuse, R109 ;  /* 0x0000006de2667221 */ /* 0x040fe40000010100 */
[----:B------:R-:W-:Y:S02]  /*1240*/  FADD.FTZ R234, -R226, R79 ;  /* 0x0000004fe2ea7221 */ /* 0x000fe40000010100 */
[----:B------:R-:W-:-:S02]  /*1250*/  FMUL.FTZ R109, R207, R110 ;  /* 0x0000006ecf6d7220 */ /* 0x000fc40000410000 */
[----:B------:R-:W-:Y:S02]  /*1260*/  FMUL.FTZ R79, R197, R80 ;  /* 0x00000050c54f7220 */ /* 0x000fe40000410000 */
[C---:B------:R-:W-:Y:S02]  /*1270*/  FADD.FTZ R82, -R226.reuse, R111 ;  /* 0x0000006fe2527221 */ /* 0x040fe40000010100 */
[C---:B------:R-:W-:Y:S02]  /*1280*/  FMUL.FTZ R76, R207.reuse, R76 ;  /* 0x0000004ccf4c7220 */ /* 0x040fe40000410000 */
[C---:B------:R-:W-:Y:S02]  /*1290*/  FMUL.FTZ R227, R207.reuse, R84 ;  /* 0x00000054cfe37220 */ /* 0x040fe40000410000 */
[----:B------:R-:W-:Y:S02]  /*12a0*/  FADD.FTZ R84, -R226, R87 ;  /* 0x00000057e2547221 */ /* 0x000fe40000010100 */
[----:B------:R-:W-:-:S02]  /*12b0*/  FMUL.FTZ R229, R207, R228 ;  /* 0x000000e4cfe57220 */ /* 0x000fc40000410000 */
[C---:B------:R-:W-:Y:S02]  /*12c0*/  FADD.FTZ R145, R114.reuse, R145 ;  /* 0x0000009172917221 */ /* 0x040fe40000010000 */
[----:B------:R-:W-:Y:S02]  /*12d0*/  FFMA.FTZ R16, R114, R109, R16 ;  /* 0x0000006d72107223 */ /* 0x000fe40000010010 */
[----:B------:R-:W-:Y:S02]  /*12e0*/  FMUL.FTZ R240, R179, R114 ;  /* 0x00000072b3f07220 */ /* 0x000fe40000410000 */
[----:B------:R-:W-:Y:S02]  /*12f0*/  FADD.FTZ R87, RZ, R79 ;  /* 0x0000004fff577221 */ /* 0x000fe40000010000 */
[----:B------:R-:W-:Y:S02]  /*1300*/  FMUL.FTZ R114, R207, R82 ;  /* 0x00000052cf727220 */ /* 0x000fe40000410000 */
[----:B------:R-:W-:-:S02]  /*1310*/  FFMA.FTZ R82, R76, R79, RZ ;  /* 0x0000004f4c527223 */ /* 0x000fc400000100ff */
[C---:B------:R-:W-:Y:S02]  /*1320*/  FADD.FTZ R163, R80.reuse, R163 ;  /* 0x000000a350a37221 */ /* 0x040fe40000010000 */
[----:B------:R-:W-:Y:S02]  /*1330*/  FFMA.FTZ R165, R80, R76, R165 ;  /* 0x0000004c50a57223 */ /* 0x000fe400000100a5 */
[----:B------:R-:W-:Y:S02]  /*1340*/  FMUL.FTZ R80, R207, R234 ;  /* 0x000000eacf507220 */ /* 0x000fe40000410000 */
        /* <DEDUP_REMOVED lines=23> */
[----:B------:R-:W-:Y:S02]  /*14c0*/  FADD.FTZ R82, R91, R232 ;  /* 0x000000e85b527221 */ /* 0x000fe40000010000 */
[----:B------:R-:W-:Y:S02]  /*14d0*/  FADD.FTZ R92, -R226, R92 ;  /* 0x0000005ce25c7221 */ /* 0x000fe40000010100 */
[----:B------:R-:W-:Y:S02]  /*14e0*/  FFMA.FTZ R87, R229, R232, R87 ;  /* 0x000000e8e5577223 */ /* 0x000fe40000010057 */
[----:B------:R-:W-:-:S02]  /*14f0*/  FMUL.FTZ R236, R189, R96 ;  /* 0x00000060bdec7220 */ /* 0x000fc40000410000 */
[----:B------:R-:W-:Y:S02]  /*1500*/  FADD.FTZ R91, R82, R233 ;  /* 0x000000e9525b7221 */ /* 0x000fe40000010000 */
[----:B------:R-:W-:Y:S02]  /*1510*/  FADD.FTZ R234, -R226, R93 ;  /* 0x0000005de2ea7221 */ /* 0x000fe40000010100 */
[----:B------:R-:W-:Y:S02]  /*1520*/  FMUL.FTZ R235, R207, R92 ;  /* 0x0000005ccfeb7220 */ /* 0x000fe40000410000 */
[----:B------:R-:W-:Y:S02]  /*1530*/  FFMA.FTZ R87, R228, R233, R87 ;  /* 0x000000e9e4577223 */ /* 0x000fe40000010057 */
[----:B-1----:R-:W-:Y:S02]  /*1540*/  FMUL.FTZ R239, R170, R97 ;  /* 0x00000061aaef7220 */ /* 0x002fe40000410000 */
[----:B------:R-:W-:-:S02]  /*1550*/  FADD.FTZ R82, R91, R236 ;  /* 0x000000ec5b527221 */ /* 0x000fc40000010000 */
[C---:B------:R-:W-:Y:S02]  /*1560*/  FADD.FTZ R94, -R226.reuse, R94 ;  /* 0x0000005ee25e7221 */ /* 0x040fe40000010100 */
[----:B------:R-:W-:Y:S02]  /*1570*/  FMUL.FTZ R234, R207, R234 ;  /* 0x000000eacfea7220 */ /* 0x000fe40000410000 */
[----:B------:R-:W-:Y:S02]  /*1580*/  FFMA.FTZ R87, R235, R236, R87 ;  /* 0x000000eceb577223 */ /* 0x000fe40000010057 */
[----:B------:R-:W-:Y:S02]  /*1590*/  FADD.FTZ R100, -R226, R100 ;  /* 0x00000064e2647221 */ /* 0x000fe40000010100 */
[----:B------:R-:W-:Y:S02]  /*15a0*/  FMUL.FTZ R242, R187, R98 ;  /* 0x00000062bbf27220 */ /* 0x000fe40000410000 */
[----:B------:R-:W-:-:S02]  /*15b0*/  FADD.FTZ R91, R82, R239 ;  /* 0x000000ef525b7221 */ /* 0x000fc40000010000 */
[----:B------:R-:W-:Y:S02]  /*15c0*/  FADD.FTZ R238, -R226, R95 ;  /* 0x0000005fe2ee7221 */ /* 0x000fe40000010100 */
[C---:B------:R-:W-:Y:S02]  /*15d0*/  FMUL.FTZ R237, R207.reuse, R94 ;  /* 0x0000005ecfed7220 */ /* 0x040fe40000410000 */
[----:B------:R-:W-:Y:S02]  /*15e0*/  FFMA.FTZ R87, R234, R239, R87 ;  /* 0x000000efea577223 */ /* 0x000fe40000010057 */
[----:B------:R-:W-:Y:S02]  /*15f0*/  FADD.FTZ R84, -R226, R101 ;  /* 0x00000065e2547221 */ /* 0x000fe40000010100 */
[----:B------:R-:W-:Y:S02]  /*1600*/  FMUL.FTZ R85, R207, R100 ;  /* 0x00000064cf557220 */ /* 0x000fe40000410000 */
[----:B------:R-:W-:-:S02]  /*1610*/  FMUL.FTZ R241, R172, R99 ;  /* 0x00000063acf17220 */ /* 0x000fc40000410000 */
[----:B------:R-:W-:Y:S02]  /*1620*/  FADD.FTZ R82, R91, R242 ;  /* 0x000000f25b527221 */ /* 0x000fe40000010000 */
[----:B------:R-:W-:Y:S02]  /*1630*/  FMUL.FTZ R238, R207, R238 ;  /* 0x000000eecfee7220 */ /* 0x000fe40000410000 */
[----:B------:R-:W-:Y:S02]  /*1640*/  FFMA.FTZ R87, R237, R242, R87 ;  /* 0x000000f2ed577223 */ /* 0x000fe40000010057 */
[C---:B------:R-:W-:Y:S02]  /*1650*/  FADD.FTZ R39, R104.reuse, R39 ;  /* 0x0000002768277221 */ /* 0x040fe40000010000 */
[----:B------:R-:W-:Y:S02]  /*1660*/  FMUL.FTZ R84, R207, R84 ;  /* 0x00000054cf547220 */ /* 0x000fe40000410000 */
[----:B------:R-:W-:-:S02]  /*1670*/  FFMA.FTZ R10, R104, R85, R10 ;  /* 0x00000055680a7223 */ /* 0x000fc4000001000a */
[----:B------:R-:W-:Y:S02]  /*1680*/  FMUL.FTZ R104, R185, R104 ;  /* 0x00000068b9687220 */ /* 0x000fe40000410000 */
[----:B------:R-:W-:Y:S02]  /*1690*/  FADD.FTZ R91, R82, R241 ;  /* 0x000000f1525b7221 */ /* 0x000fe40000010000 */
[----:B------:R-:W-:Y:S02]  /*16a0*/  FFMA.FTZ R87, R238, R241, R87 ;  /* 0x000000f1ee577223 */ /* 0x000fe40000010057 */
[----:B------:R-:W-:Y:S02]  /*16b0*/  FADD.FTZ R92, -R226, R103 ;  /* 0x00000067e25c7221 */ /* 0x000fe40000010100 */
[C---:B------:R-:W-:Y:S02]  /*16c0*/  FADD.FTZ R37, R105.reuse, R37 ;  /* 0x0000002569257221 */ /* 0x040fe40000010000 */
[----:B------:R-:W-:-:S02]  /*16d0*/  FFMA.FTZ R9, R105, R84, R9 ;  /* 0x0000005469097223 */ /* 0x000fc40000010009 */
[----:B------:R-:W-:Y:S02]  /*16e0*/  FMUL.FTZ R105, R174, R105 ;  /* 0x00000069ae697220 */ /* 0x000fe40000410000 */
[----:B------:R-:W-:Y:S02]  /*16f0*/  FADD.FTZ R82, R91, R104 ;  /* 0x000000685b527221 */ /* 0x000fe40000010000 */
[----:B------:R-:W-:Y:S02]  /*1700*/  FFMA.FTZ R87, R85, R104, R87 ;  /* 0x0000006855577223 */ /* 0x000fe40000010057 */
[C---:B------:R-:W-:Y:S02]  /*1710*/  FADD.FTZ R141, R106.reuse, R141 ;  /* 0x0000008d6a8d7221 */ /* 0x040fe40000010000 */
[----:B------:R-:W-:Y:S02]  /*1720*/  FMUL.FTZ R92, R207, R92 ;  /* 0x0000005ccf5c7220 */ /* 0x000fe40000410000 */
[----:B------:R-:W-:-:S02]  /*1730*/  FFMA.FTZ R12, R106, R89, R12 ;  /* 0x000000596a0c7223 */ /* 0x000fc4000001000c */
[----:B------:R-:W-:Y:S02]  /*1740*/  FADD.FTZ R108, -R226, R108 ;  /* 0x0000006ce26c7221 */ /* 0x000fe40000010100 */
[----:B------:R-:W-:Y:S02]  /*1750*/  FMUL.FTZ R106, R183, R106 ;  /* 0x0000006ab76a7220 */ /* 0x000fe40000410000 */
[----:B------:R-:W-:Y:S02]  /*1760*/  FADD.FTZ R91, R82, R105 ;  /* 0x00000069525b7221 */ /* 0x000fe40000010000 */
[----:B------:R-:W-:Y:S02]  /*1770*/  FFMA.FTZ R82, R84, R105, R87 ;  /* 0x0000006954527223 */ /* 0x000fe40000010057 */
[C---:B------:R-:W-:Y:S02]  /*1780*/  FADD.FTZ R33, R97.reuse, R33 ;  /* 0x0000002161217221 */ /* 0x040fe40000010000 */
[----:B------:R-:W-:-:S02]  /*1790*/  FFMA.FTZ R5, R97, R234, R5 ;  /* 0x000000ea61057223 */ /* 0x000fc40000010005 */
[C---:B------:R-:W-:Y:S02]  /*17a0*/  FADD.FTZ R38, R107.reuse, R38 ;  /* 0x000000266b267221 */ /* 0x040fe40000010000 */
[----:B------:R-:W-:Y:S02]  /*17b0*/  FFMA.FTZ R11, R107, R92, R11 ;  /* 0x0000005c6b0b7223 */ /* 0x000fe4000001000b */
[----:B------:R-:W-:Y:S02]  /*17c0*/  FMUL.FTZ R97, R207, R108 ;  /* 0x0000006ccf617220 */ /* 0x000fe40000410000 */
[----:B------:R-:W-:Y:S02]  /*17d0*/  FMUL.FTZ R107, R176, R107 ;  /* 0x0000006bb06b7220 */ /* 0x000fe40000410000 */
[----:B------:R-:W-:Y:S02]  /*17e0*/  FADD.FTZ R90, R91, R106 ;  /* 0x0000006a5b5a7221 */ /* 0x000fe40000010000 */
[----:B------:R-:W-:-:S02]  /*17f0*/  FFMA.FTZ R82, R89, R106, R82 ;  /* 0x0000006a59527223 */ /* 0x000fc40000010052 */
[C---:B------:R-:W-:Y:S02]  /*1800*/  FADD.FTZ R143, R112.reuse, R143 ;  /* 0x0000008f708f7221 */ /* 0x040fe40000010000 */
[----:B------:R-:W-:Y:S02]  /*1810*/  FMUL.FTZ R102, R207, R102 ;  /* 0x00000066cf667220 */ /* 0x000fe40000410000 */
        /* <DEDUP_REMOVED lines=9> */
[----:B------:R-:W-:-:S02]  /*18b0*/  FADD.FTZ R116, -R226, R116 ;  /* 0x00000074e2747221 */ /* 0x000fc40000010100 */
[----:B------:R-:W-:Y:S02]  /*18c0*/  FADD.FTZ R94, -R226, R125 ;  /* 0x0000007de25e7221 */ /* 0x000fe40000010100 */
[----:B------:R-:W-:Y:S02]  /*18d0*/  FADD.FTZ R93, R82, R113 ;  /* 0x00000071525d7221 */ /* 0x000fe40000010000 */
[----:B------:R-:W-:Y:S02]  /*18e0*/  FFMA.FTZ R82, R102, R113, R91 ;  /* 0x0000007166527223 */ /* 0x000fe4000001005b */
[C---:B------:R-:W-:Y:S02]  /*18f0*/  FADD.FTZ R142, R115.reuse, R142 ;  /* 0x0000008e738e7221 */ /* 0x040fe40000010000 */
[----:B------:R-:W-:Y:S02]  /*1900*/  FFMA.FTZ R15, R115, R114, R15 ;  /* 0x00000072730f7223 */ /* 0x000fe4000001000f */
[----:B------:R-:W-:-:S02]  /*1910*/  FADD.FTZ R110, -R226, R117 ;  /* 0x00000075e26e7221 */ /* 0x000fc40000010100 */
[C---:B------:R-:W-:Y:S02]  /*1920*/  FMUL.FTZ R101, R207.reuse, R116 ;  /* 0x00000074cf657220 */ /* 0x040fe40000410000 */
[----:B------:R-:W-:Y:S02]  /*1930*/  FMUL.FTZ R90, R207, R94 ;  /* 0x0000005ecf5a7220 */ /* 0x000fe40000410000 */
[----:B------:R-:W-:Y:S02]  /*1940*/  FMUL.FTZ R115, R180, R115 ;  /* 0x00000073b4737220 */ /* 0x000fe40000410000 */
[----:B------:R-:W-:Y:S02]  /*1950*/  FADD.FTZ R94, R93, R240 ;  /* 0x000000f05d5e7221 */ /* 0x000fe40000010000 */
[----:B------:R-:W-:Y:S02]  /*1960*/  FFMA.FTZ R82, R109, R240, R82 ;  /* 0x000000f06d527223 */ /* 0x000fe40000010052 */
[----:B------:R-:W-:-:S02]  /*1970*/  FADD.FTZ R118, -R226, R118 ;  /* 0x00000076e2767221 */ /* 0x000fc40000010100 */
[C---:B------:R-:W-:Y:S02]  /*1980*/  FADD.FTZ R147, R120.reuse, R147 ;  /* 0x0000009378937221 */ /* 0x040fe40000010000 */
[----:B------:R-:W-:Y:S02]  /*1990*/  FFMA.FTZ R18, R120, R101, R18 ;  /* 0x0000006578127223 */ /* 0x000fe40000010012 */
[----:B------:R-:W-:Y:S02]  /*19a0*/  FMUL.FTZ R110, R207, R110 ;  /* 0x0000006ecf6e7220 */ /* 0x000fe40000410000 */
[----:B------:R-:W-:Y:S02]  /*19b0*/  FMUL.FTZ R120, R177, R120 ;  /* 0x00000078b1787220 */ /* 0x000fe40000410000 */
[----:B------:R-:W-:Y:S02]  /*19c0*/  FADD.FTZ R93, R94, R115 ;  /* 0x000000735e5d7221 */ /* 0x000fe40000010000 */
[----:B------:R-:W-:-:S02]  /*19d0*/  FFMA.FTZ R95, R114, R115, R82 ;  /* 0x00000073725f7223 */ /* 0x000fc40000010052 */
[C---:B------:R-:W-:Y:S02]  /*19e0*/  FADD.FTZ R36, R98.reuse, R36 ;  /* 0x0000002462247221 */ /* 0x040fe40000010000 */
        /* <DEDUP_REMOVED lines=54> */
[----:B------:R-:W-:Y:S02]  /*1d50*/  FMUL.FTZ R96, R207, R96 ;  /* 0x00000060cf607220 */ /* 0x000fe40000410000 */
[----:B------:R-:W-:Y:S02]  /*1d60*/  FADD.FTZ R134, -R226, R134 ;  /* 0x00000086e2867221 */ /* 0x000fe40000010100 */
[----:B------:R-:W-:Y:S02]  /*1d70*/  FMUL.FTZ R136, R169, R136 ;  /* 0x00000088a9887220 */ /* 0x000fe40000410000 */
[----:B------:R-:W-:Y:S02]  /*1d80*/  FADD.FTZ R99, R82, R131 ;  /* 0x0000008352637221 */ /* 0x000fe40000010000 */
        /* <DEDUP_REMOVED lines=17> */
[C---:B------:R-:W-:Y:S02]  /*1ea0*/  FADD.FTZ R154, R139.reuse, R154 ;  /* 0x0000009a8b9a7221 */ /* 0x040fe40000010000 */
[----:B------:R-:W-:-:S02]  /*1eb0*/  FFMA.FTZ R27, R139, R100, R27 ;  /* 0x000000648b1b7223 */ /* 0x000fc4000001001b */
[----:B------:R-:W-:Y:S02]  /*1ec0*/  FADD.FTZ R127, R108, R99 ;  /* 0x000000636c7f7221 */ /* 0x000fe40000010000 */
[----:B------:R-:W-:Y:S01]  /*1ed0*/  FFMA.FTZ R118, R100, R99, R82 ;  /* 0x0000006364767223 */ /* 0x000fe20000010052 */
[----:B------:R-:W-:Y:S05]  /*1ee0*/  BRA.DIV ~URZ, `(.L_x_10458) ;  /* 0x000026027f007947 */ /* 0x000fea000b800000 */
[----:B------:R0:W1:Y:S02]  /*1ef0*/  SHFL.BFLY PT, R82, R127, 0x1, 0x1f ;  /* 0x0c201f007f527f89 */ /* 0x00006400000e0000 */
.L_x_10469:
        /* <DEDUP_REMOVED lines=18> */
.L_x_10470:
[----:B--2---:R-:W-:Y:S01]  /*2020*/  FADD.FTZ R103, R103, R124 ;  /* 0x0000007c67677221 */ /* 0x004fe20000010000 */
[----:B------:R-:W-:Y:S01]  /*2030*/  ISETP.NE.U32.AND P2, PT, RZ, c[0x0][0x258], PT ;  /* 0x00009600ff007a0c */ /* 0x000fe20003f45070 */
[----:B-1----:R-:W-:Y:S01]  /*2040*/  FADD.FTZ R108, R125, R118 ;  /* 0x000000767d6c7221 */ /* 0x002fe20000010000 */
[----:B------:R-:W-:Y:S01]  /*2050*/  ISETP.NE.U32.AND P1, PT, RZ, c[0x0][0x258], PT ;  /* 0x00009600ff007a0c */ /* 0x000fe20003f25070 */
[----:B------:R-:W-:Y:S01]  /*2060*/  FMUL.FTZ R103, R103, c[0x0][0x1e0] ;  /* 0x0000780067677a20 */ /* 0x000fe20000410000 */
[----:B------:R-:W-:Y:S01]  /*2070*/  ISETP.NE.AND.EX P2, PT, RZ, c[0x0][0x25c], PT, P2 ;  /* 0x00009700ff007a0c */ /* 0x000fe20003f45320 */
[----:B------:R-:W-:Y:S01]  /*2080*/  FMUL.FTZ R108, R108, c[0x0][0x1e0] ;  /* 0x000078006c6c7a20 */ /* 0x000fe20000410000 */
[----:B-----5:R-:W-:Y:S02]  /*2090*/  LOP3.LUT P4, RZ, R223, 0xff, RZ, 0xc0, !PT ;  /* 0x000000ffdfff7812 */ /* 0x020fe4000788c0ff */
[----:B------:R-:W-:Y:S02]  /*20a0*/  FSEL R103, R103, RZ, !P0 ;  /* 0x000000ff67677208 */ /* 0x000fe40004000000 */
[----:B------:R-:W-:-:S02]  /*20b0*/  ISETP.NE.U32.AND P0, PT, RZ, c[0x0][0x218], PT ;  /* 0x00008600ff007a0c */ /* 0x000fc40003f05070 */
[----:B------:R-:W-:Y:S01]  /*20c0*/  IADD3 R116, P3, R225, c[0x0][0x248], RZ ;  /* 0x00009200e1747a10 */ /* 0x000fe20007f7e0ff */
[-CC-:B------:R-:W-:Y:S01]  /*20d0*/  FFMA.FTZ R76, R76, R108.reuse, R103.reuse ;  /* 0x0000006c4c4c7223 */ /* 0x180fe20000010067 */
[----:B------:R-:W-:Y:S01]  /*20e0*/  ISETP.NE.AND.EX P0, PT, RZ, c[0x0][0x21c], PT, P0 ;  /* 0x00008700ff007a0c */ /* 0x000fe20003f05300 */
[-CC-:B------:R-:W-:Y:S01]  /*20f0*/  FFMA.FTZ R77, R77, R108.reuse, R103.reuse ;  /* 0x0000006c4d4d7223 */ /* 0x180fe20000010067 */
[----:B------:R-:W-:Y:S01]  /*2100*/  ISETP.NE.AND.EX P1, PT, RZ, c[0x0][0x25c], PT, P1 ;  /* 0x00009700ff007a0c */ /* 0x000fe20003f25310 */
        /* <DEDUP_REMOVED lines=15> */
[----:B------:R-:W-:Y:S02]  /*2200*/  IADD3 R80, P5, R225, c[0x0][0x258], RZ ;  /* 0x00009600e1507a10 */ /* 0x000fe40007fbe0ff */
[----:B------:R-:W-:Y:S02]  /*2210*/  SEL R79, R82, R75, P1 ;  /* 0x0000004b524f7207 */ /* 0x000fe40000800000 */
[----:B------:R-:W-:-:S02]  /*2220*/  SEL R78, R119, R74, P1 ;  /* 0x0000004a774e7207 */ /* 0x000fc40000800000 */
[----:B------:R-:W-:Y:S02]  /*2230*/  SEL R77, R230, R73, P1 ;  /* 0x00000049e64d7207 */ /* 0x000fe40000800000 */
[----:B------:R-:W-:Y:S02]  /*2240*/  IADD3.X R81, R224, c[0x0][0x25c], RZ, P5, !PT ;  /* 0x00009700e0517a10 */ /* 0x000fe40002ffe4ff */
[----:B------:R-:W-:-:S05]  /*2250*/  SEL R76, R83, R72, P1 ;  /* 0x00000048534c7207 */ /* 0x000fca0000800000 */
[----:B------:R1:W-:Y:S02]  /*2260*/  STG.E.128 [R80.64], R76 ;  /* 0x0000004c50007986 */ /* 0x0003e4000c101d04 */
.L_x_10460:
[-C--:B------:R-:W-:Y:S01]  /*2270*/  FMUL.FTZ R82, R82, R204.reuse ;  /* 0x000000cc52527220 */ /* 0x080fe20000410000 */
[----:B------:R-:W-:Y:S01]  /*2280*/  IADD3.X R117, R224, c[0x0][0x24c], RZ, P3, !PT ;  /* 0x00009300e0757a10 */ /* 0x000fe20001ffe4ff */
[-C--:B------:R-:W-:Y:S01]  /*2290*/  FMUL.FTZ R230, R230, R204.reuse ;  /* 0x000000cce6e67220 */ /* 0x080fe20000410000 */
[----:B------:R-:W-:Y:S01]  /*22a0*/  LOP3.LUT P5, RZ, R223, 0xff00, RZ, 0xc0, !PT ;  /* 0x0000ff00dfff7812 */ /* 0x000fe200078ac0ff */
[-C--:B------:R-:W-:Y:S01]  /*22b0*/  FMUL.FTZ R119, R119, R204.reuse ;  /* 0x000000cc77777220 */ /* 0x080fe20000410000 */
[----:B------:R-:W-:Y:S01]  /*22c0*/  LOP3.LUT P6, RZ, R223, 0xff0000, RZ, 0xc0, !PT ;  /* 0x00ff0000dfff7812 */ /* 0x000fe200078cc0ff */
[----:B-1----:R-:W-:Y:S01]  /*22d0*/  FMUL.FTZ R76, R83, R204 ;  /* 0x000000cc534c7220 */ /* 0x002fe20000410000 */
[----:B------:R-:W-:Y:S01]  /*22e0*/  LOP3.LUT P3, RZ, R223, 0xff000000, RZ, 0xc0, !PT ;  /* 0xff000000dfff7812 */ /* 0x000fe2000786c0ff */
[----:B------:R-:W-:Y:S02]  /*22f0*/  FMUL.FTZ R77, R82, c[0x0][0x1e8] ;  /* 0x00007a00524d7a20 */ /* 0x000fe40000410000 */
[----:B------:R-:W-:-:S02]  /*2300*/  FMUL.FTZ R82, R119, c[0x0][0x1e8] ;  /* 0x00007a0077527a20 */ /* 0x000fc40000410000 */
[----:B------:R-:W-:Y:S01]  /*2310*/  FMUL.FTZ R81, R230, c[0x0][0x1e8] ;  /* 0x00007a00e6517a20 */ /* 0x000fe20000410000 */
[----:B------:R-:W-:Y:S01]  /*2320*/  SEL R83, R77, RZ, P3 ;  /* 0x000000ff4d537207 */ /* 0x000fe20001800000 */
[----:B------:R-:W-:Y:S01]  /*2330*/  FMUL.FTZ R76, R76, c[0x0][0x1e8] ;  /* 0x00007a004c4c7a20 */ /* 0x000fe20000410000 */
[----:B------:R-:W-:Y:S01]  /*2340*/  SEL R82, R82, RZ, P6 ;  /* 0x000000ff52527207 */ /* 0x000fe20003000000 */
[-CC-:B------:R-:W-:Y:S01]  /*2350*/  FFMA.FTZ R228, R228, R108.reuse, R103.reuse ;  /* 0x0000006ce4e47223 */ /* 0x180fe20000010067 */
[----:B------:R-:W-:Y:S01]  /*2360*/  SEL R81, R81, RZ, P5 ;  /* 0x000000ff51517207 */ /* 0x000fe20002800000 */
[-CC-:B------:R-:W-:Y:S01]  /*2370*/  FFMA.FTZ R227, R227, R108.reuse, R103.reuse ;  /* 0x0000006ce3e37223 */ /* 0x180fe20000010067 */
[----:B------:R-:W-:Y:S01]  /*2380*/  SEL R80, R76, RZ, P4 ;  /* 0x000000ff4c507207 */ /* 0x000fe20002000000 */
[----:B------:R-:W-:Y:S01]  /*2390*/  FADD.FTZ R228, R233, -R228 ;  /* 0x800000e4e9e47221 */ /* 0x000fe20000010000 */
[----:B------:R-:W-:Y:S01]  /*23a0*/  LOP3.LUT P4, RZ, R222, 0xff000000, RZ, 0xc0, !PT ;  /* 0xff000000deff7812 */ /* 0x000fe2000788c0ff */
[-CC-:B------:R-:W-:Y:S01]  /*23b0*/  FFMA.FTZ R86, R86, R108.reuse, R103.reuse ;  /* 0x0000006c56567223 */ /* 0x180fe20000010067 */
[C---:B------:R-:W-:Y:S01]  /*23c0*/  LOP3.LUT P3, RZ, R222.reuse, 0xff, RZ, 0xc0, !PT ;  /* 0x000000ffdeff7812 */ /* 0x040fe2000786c0ff */
[----:B------:R-:W-:Y:S01]  /*23d0*/  FFMA.FTZ R229, R229, R108, R103 ;  /* 0x0000006ce5e57223 */ /* 0x000fe20000010067 */
[----:B------:R1:W-:Y:S01]  /*23e0*/  STG.E.128 [R116.64], R80 ;  /* 0x0000005074007986 */ /* 0x0003e2000c101d04 */
[----:B------:R-:W-:Y:S01]  /*23f0*/  FMUL.FTZ R228, R207, R228 ;  /* 0x000000e4cfe47220 */ /* 0x000fe20000410000 */
[----:B------:R-:W-:Y:S01]  /*2400*/  LOP3.LUT P6, RZ, R222, 0xff00, RZ, 0xc0, !PT ;  /* 0x0000ff00deff7812 */ /* 0x000fe200078cc0ff */
[----:B------:R-:W-:Y:S01]  /*2410*/  FADD.FTZ R88, R88, -R227 ;  /* 0x800000e358587221 */ /* 0x000fe20000010000 */
[----:B------:R-:W-:Y:S01]  /*2420*/  LOP3.LUT P5, RZ, R222, 0xff0000, RZ, 0xc0, !PT ;  /* 0x00ff0000deff7812 */ /* 0x000fe200078ac0ff */
[----:B------:R-:W-:-:S02]  /*2430*/  FADD.FTZ R86, R231, -R86 ;  /* 0x80000056e7567221 */ /* 0x000fc40000010000 */
[----:B------:R-:W-:Y:S02]  /*2440*/  FADD.FTZ R232, R232, -R229 ;  /* 0x800000e5e8e87221 */ /* 0x000fe40000010000 */
[----:B------:R-:W-:Y:S02]  /*2450*/  @P0 FADD.FTZ R228, R47, R228 ;  /* 0x000000e42fe40221 */ /* 0x000fe40000010000 */
[C---:B------:R-:W-:Y:S02]  /*2460*/  FMUL.FTZ R125, R207.reuse, R88 ;  /* 0x00000058cf7d7220 */ /* 0x040fe40000410000 */
[C---:B------:R-:W-:Y:S02]  /*2470*/  FMUL.FTZ R86, R207.reuse, R86 ;  /* 0x00000056cf567220 */ /* 0x040fe40000410000 */
[----:B------:R-:W-:Y:S02]  /*2480*/  FMUL.FTZ R127, R207, R232 ;  /* 0x000000e8cf7f7220 */ /* 0x000fe40000410000 */
[----:B------:R-:W-:-:S02]  /*2490*/  FMUL.FTZ R76, R228, R204 ;  /* 0x000000cce44c7220 */ /* 0x000fc40000410000 */
[----:B------:R-:W-:Y:S02]  /*24a0*/  @P0 FADD.FTZ R125, R44, R125 ;  /* 0x0000007d2c7d0221 */ /* 0x000fe40000010000 */
[----:B------:R-:W-:Y:S02]  /*24b0*/  @P0 FADD.FTZ R86, R45, R86 ;  /* 0x000000562d560221 */ /* 0x000fe40000010000 */
[----:B------:R-:W-:Y:S02]  /*24c0*/  @P0 FADD.FTZ R127, R46, R127 ;  /* 0x0000007f2e7f0221 */ /* 0x000fe40000010000 */
[----:B------:R-:W-:Y:S02]  /*24d0*/  FMUL.FTZ R79, R76, c[0x0][0x1e8] ;  /* 0x00007a004c4f7a20 */ /* 0x000fe40000410000 */
[-C--:B------:R-:W-:Y:S02]  /*24e0*/  FMUL.FTZ R76, R125, R204.reuse ;  /* 0x000000cc7d4c7220 */ /* 0x080fe40000410000 */
[-C--:B------:R-:W-:Y:S01]  /*24f0*/  FMUL.FTZ R78, R127, R204.reuse ;  /* 0x000000cc7f4e7220 */ /* 0x080fe20000410000 */
[----:B------:R-:W-:Y:S01]  /*2500*/  SEL R79, R79, RZ, P4 ;  /* 0x000000ff4f4f7207 */ /* 0x000fe20002000000 */
[----:B------:R-:W-:Y:S01]  /*2510*/  FMUL.FTZ R77, R86, R204 ;  /* 0x000000cc564d7220 */ /* 0x000fe20000410000 */
[----:B0-----:R-:W-:Y:S01]  /*2520*/  IADD3 R118, P4, R221, c[0x0][0x248], RZ ;  /* 0x00009200dd767a10 */ /* 0x001fe20007f9e0ff */
[----:B------:R-:W-:-:S02]  /*2530*/  FMUL.FTZ R78, R78, c[0x0][0x1e8] ;  /* 0x00007a004e4e7a20 */ /* 0x000fc40000410000 */
[----:B------:R-:W-:Y:S01]  /*2540*/  FMUL.FTZ R77, R77, c[0x0][0x1e8] ;  /* 0x00007a004d4d7a20 */ /* 0x000fe20000410000 */
[----:B------:R-:W-:Y:S01]  /*2550*/  IADD3.X R119, R220, c[0x0][0x24c], RZ, P4, !PT ;  /* 0x00009300dc777a10 */ /* 0x000fe200027fe4ff */
[----:B------:R-:W-:Y:S01]  /*2560*/  FMUL.FTZ R76, R76, c[0x0][0x1e8] ;  /* 0x00007a004c4c7a20 */ /* 0x000fe20000410000 */
[----:B------:R-:W-:Y:S01]  /*2570*/  SEL R78, R78, RZ, P5 ;  /* 0x000000ff4e4e7207 */ /* 0x000fe20002800000 */
[-CC-:B------:R-:W-:Y:S01]  /*2580*/  FFMA.FTZ R235, R235, R108.reuse, R103.reuse ;  /* 0x0000006cebeb7223 */ /* 0x180fe20000010067 */
[----:B------:R-:W-:Y:S01]  /*2590*/  SEL R77, R77, RZ, P6 ;  /* 0x000000ff4d4d7207 */ /* 0x000fe20003000000 */
[-CC-:B------:R-:W-:Y:S01]  /*25a0*/  FFMA.FTZ R234, R234, R108.reuse, R103.reuse ;  /* 0x0000006ceaea7223 */ /* 0x180fe20000010067 */
[----:B------:R-:W-:Y:S01]  /*25b0*/  SEL R76, R76, RZ, P3 ;  /* 0x000000ff4c4c7207 */ /* 0x000fe20001800000 */
[-CC-:B------:R-:W-:Y:S02]  /*25c0*/  FFMA.FTZ R237, R237, R108.reuse, R103.reuse ;  /* 0x0000006ceded7223 */ /* 0x180fe40000010067 */
[----:B------:R-:W-:-:S02]  /*25d0*/  FFMA.FTZ R238, R238, R108, R103 ;  /* 0x0000006ceeee7223 */ /* 0x000fc40000010067 */
[----:B------:R-:W-:Y:S02]  /*25e0*/  FADD.FTZ R236, R236, -R235 ;  /* 0x800000ebecec7221 */ /* 0x000fe40000010000 */
[----:B------:R-:W-:Y:S02]  /*25f0*/  FADD.FTZ R234, R239, -R234 ;  /* 0x800000eaefea7221 */ /* 0x000fe40000010000 */
[----:B------:R-:W-:Y:S02]  /*2600*/  FADD.FTZ R242, R242, -R237 ;  /* 0x800000edf2f27221 */ /* 0x000fe40000010000 */
[----:B------:R-:W-:Y:S01]  /*2610*/  FADD.FTZ R238, R241, -R238 ;  /* 0x800000eef1ee7221 */ /* 0x000fe20000010000 */
        /* <DEDUP_REMOVED lines=8> */
.L_x_10461:
[----:B-1----:R1:W-:Y:S01]  /*26a0*/  STG.E.128 [R118.64], R76 ;  /* 0x0000004c76007986 */ /* 0x0023e2000c101d04 */
[----:B0-----:R-:W-:Y:S01]  /*26b0*/  FMUL.FTZ R83, R207, R236 ;  /* 0x000000eccf537220 */ /* 0x001fe20000410000 */
[----:B------:R-:W-:Y:S01]  /*26c0*/  LOP3.LUT P5, RZ, R219, 0xff, RZ, 0xc0, !PT ;  /* 0x000000ffdbff7812 */ /* 0x000fe200078ac0ff */
[----:B------:R-:W-:Y:S01]  /*26d0*/  FMUL.FTZ R234, R207, R234 ;  /* 0x000000eacfea7220 */ /* 0x000fe20000410000 */
[----:B------:R-:W-:Y:S01]  /*26e0*/  LOP3.LUT P6, RZ, R219, 0xff00, RZ, 0xc0, !PT ;  /* 0x0000ff00dbff7812 */ /* 0x000fe200078cc0ff */
[C---:B------:R-:W-:Y:S02]  /*26f0*/  FMUL.FTZ R117, R207.reuse, R242 ;  /* 0x000000f2cf757220 */ /* 0x040fe40000410000 */
[----:B------:R-:W-:Y:S02]  /*2700*/  FMUL.FTZ R238, R207, R238 ;  /* 0x000000eecfee7220 */ /* 0x000fe40000410000 */
[----:B------:R-:W-:Y:S02]  /*2710*/  @P0 FADD.FTZ R83, R48, R83 ;  /* 0x0000005330530221 */ /* 0x000fe40000010000 */
[----:B------:R-:W-:-:S02]  /*2720*/  @P0 FADD.FTZ R234, R49, R234 ;  /* 0x000000ea31ea0221 */ /* 0x000fc40000010000 */
[----:B------:R-:W-:Y:S02]  /*2730*/  @P0 FADD.FTZ R117, R50, R117 ;  /* 0x0000007532750221 */ /* 0x000fe40000010000 */
[----:B------:R-:W-:Y:S01]  /*2740*/  @P0 FADD.FTZ R238, R51, R238 ;  /* 0x000000ee33ee0221 */ /* 0x000fe20000010000 */
[----:B------:R-:W-:Y:S05]  /*2750*/  @!P2 BRA `(.L_x_10462) ;  /* 0x000000700000a947 */ /* 0x000fea0003800000 */
[----:B------:R-:W-:Y:S02]  /*2760*/  IADD3 R80, P3, R218, c[0x0][0x258], RZ ;  /* 0x00009600da507a10 */ /* 0x000fe40007f7e0ff */
[----:B-1----:R-:W-:Y:S02]  /*2770*/  SEL R79, R238, R75, P1 ;  /* 0x0000004bee4f7207 */ /* 0x002fe40000800000 */
[----:B------:R-:W-:Y:S02]  /*2780*/  SEL R78, R117, R74, P1 ;  /* 0x0000004a754e7207 */ /* 0x000fe40000800000 */
[----:B------:R-:W-:Y:S02]  /*2790*/  SEL R77, R234, R73, P1 ;  /* 0x00000049ea4d7207 */ /* 0x000fe40000800000 */
[----:B------:R-:W-:-:S02]  /*27a0*/  IADD3.X R81, R217, c[0x0][0x25c], RZ, P3, !PT ;  /* 0x00009700d9517a10 */ /* 0x000fc40001ffe4ff */
[----:B------:R-:W-:-:S05]  /*27b0*/  SEL R76, R83, R72, P1 ;  /* 0x00000048534c7207 */ /* 0x000fca0000800000 */
[----:B------:R0:W-:Y:S02]  /*27c0*/  STG.E.128 [R80.64], R76 ;  /* 0x0000004c50007986 */ /* 0x0001e4000c101d04 */
.L_x_10462:
[-C--:B------:R-:W-:Y:S01]  /*27d0*/  FMUL.FTZ R238, R238, R204.reuse ;  /* 0x000000cceeee7220 */ /* 0x080fe20000410000 */
[C---:B------:R-:W-:Y:S01]  /*27e0*/  LOP3.LUT P4, RZ, R219.reuse, 0xff000000, RZ, 0xc0, !PT ;  /* 0xff000000dbff7812 */ /* 0x040fe2000788c0ff */
[-C--:B------:R-:W-:Y:S01]  /*27f0*/  FMUL.FTZ R234, R234, R204.reuse ;  /* 0x000000cceaea7220 */ /* 0x080fe20000410000 */
[----:B------:R-:W-:Y:S01]  /*2800*/  LOP3.LUT P3, RZ, R219, 0xff0000, RZ, 0xc0, !PT ;  /* 0x00ff0000dbff7812 */ /* 0x000fe2000786c0ff */
[----:B------:R-:W-:Y:S02]  /*2810*/  FMUL.FTZ R238, R238, c[0x0][0x1e8] ;  /* 0x00007a00eeee7a20 */ /* 0x000fe40000410000 */
[-C--:B------:R-:W-:Y:S02]  /*2820*/  FMUL.FTZ R117, R117, R204.reuse ;  /* 0x000000cc75757220 */ /* 0x080fe40000410000 */
[----:B01----:R-:W-:Y:S01]  /*2830*/  FMUL.FTZ R76, R83, R204 ;  /* 0x000000cc534c7220 */ /* 0x003fe20000410000 */
[----:B------:R-:W-:Y:S01]  /*2840*/  SEL R83, R238, RZ, P4 ;  /* 0x000000ffee537207 */ /* 0x000fe20002000000 */
[----:B------:R-:W-:Y:S01]  /*2850*/  FMUL.FTZ R82, R117, c[0x0][0x1e8] ;  /* 0x00007a0075527a20 */ /* 0x000fe20000410000 */
[----:B------:R-:W-:Y:S01]  /*2860*/  IADD3 R218, P4, R218, c[0x0][0x248], RZ ;  /* 0x00009200dada7a10 */ /* 0x000fe20007f9e0ff */
[----:B------:R-:W-:-:S02]  /*2870*/  FMUL.FTZ R81, R234, c[0x0][0x1e8] ;  /* 0x00007a00ea517a20 */ /* 0x000fc40000410000 */
[----:B------:R-:W-:Y:S01]  /*2880*/  FMUL.FTZ R76, R76, c[0x0][0x1e8] ;  /* 0x00007a004c4c7a20 */ /* 0x000fe20000410000 */
[----:B------:R-:W-:Y:S01]  /*2890*/  SEL R82, R82, RZ, P3 ;  /* 0x000000ff52527207 */ /* 0x000fe20001800000 */
[-CC-:B------:R-:W-:Y:S01]  /*28a0*/  FFMA.FTZ R92, R92, R108.reuse, R103.reuse ;  /* 0x0000006c5c5c7223 */ /* 0x180fe20000010067 */
[----:B------:R-:W-:Y:S01]  /*28b0*/  SEL R81, R81, RZ, P6 ;  /* 0x000000ff51517207 */ /* 0x000fe20003000000 */
[-CC-:B------:R-:W-:Y:S01]  /*28c0*/  FFMA.FTZ R85, R85, R108.reuse, R103.reuse ;  /* 0x0000006c55557223 */ /* 0x180fe20000010067 */
[----:B------:R-:W-:Y:S01]  /*28d0*/  SEL R80, R76, RZ, P5 ;  /* 0x000000ff4c507207 */ /* 0x000fe20002800000 */
[----:B------:R-:W-:Y:S01]  /*28e0*/  FADD.FTZ R92, R107, -R92 ;  /* 0x8000005c6b5c7221 */ /* 0x000fe20000010000 */
[----:B------:R-:W-:Y:S01]  /*28f0*/  IADD3.X R219, R217, c[0x0][0x24c], RZ, P4, !PT ;  /* 0x00009300d9db7a10 */ /* 0x000fe200027fe4ff */
[-CC-:B------:R-:W-:Y:S01]  /*2900*/  FFMA.FTZ R84, R84, R108.reuse, R103.reuse ;  /* 0x0000006c54547223 */ /* 0x180fe20000010067 */
[C---:B------:R-:W-:Y:S01]  /*2910*/  LOP3.LUT P4, RZ, R216.reuse, 0xff000000, RZ, 0xc0, !PT ;  /* 0xff000000d8ff7812 */ /* 0x040fe2000788c0ff */
        /* <DEDUP_REMOVED lines=10> */
[----:B------:R-:W-:Y:S02]  /*29c0*/  FADD.FTZ R112, R112, -R97 ;  /* 0x8000006170707221 */ /* 0x000fe40000010000 */
[----:B------:R-:W-:Y:S02]  /*29d0*/  @P0 FADD.FTZ R92, R55, R92 ;  /* 0x0000005c375c0221 */ /* 0x000fe40000010000 */
[C---:B------:R-:W-:Y:S02]  /*29e0*/  FMUL.FTZ R97, R207.reuse, R104 ;  /* 0x00000068cf617220 */ /* 0x040fe40000410000 */
[C---:B------:R-:W-:Y:S02]  /*29f0*/  FMUL.FTZ R86, R207.reuse, R84 ;  /* 0x00000054cf567220 */ /* 0x040fe40000410000 */
[----:B------:R-:W-:-:S02]  /*2a00*/  FMUL.FTZ R89, R207, R106 ;  /* 0x0000006acf597220 */ /* 0x000fc40000410000 */
[-C--:B------:R-:W-:Y:S02]  /*2a10*/  FMUL.FTZ R76, R92, R204.reuse ;  /* 0x000000cc5c4c7220 */ /* 0x080fe40000410000 */
[----:B------:R-:W-:Y:S02]  /*2a20*/  @P0 FADD.FTZ R97, R52, R97 ;  /* 0x0000006134610221 */ /* 0x000fe40000010000 */
[----:B------:R-:W-:Y:S02]  /*2a30*/  @P0 FADD.FTZ R86, R53, R86 ;  /* 0x0000005635560221 */ /* 0x000fe40000010000 */
[----:B------:R-:W-:Y:S02]  /*2a40*/  @P0 FADD.FTZ R89, R54, R89 ;  /* 0x0000005936590221 */ /* 0x000fe40000010000 */
[----:B------:R-:W-:Y:S02]  /*2a50*/  FMUL.FTZ R79, R76, c[0x0][0x1e8] ;  /* 0x00007a004c4f7a20 */ /* 0x000fe40000410000 */
[----:B------:R-:W-:-:S02]  /*2a60*/  FMUL.FTZ R76, R97, R204 ;  /* 0x000000cc614c7220 */ /* 0x000fc40000410000 */
[-C--:B------:R-:W-:Y:S01]  /*2a70*/  FMUL.FTZ R78, R89, R204.reuse ;  /* 0x000000cc594e7220 */ /* 0x080fe20000410000 */
[----:B------:R-:W-:Y:S01]  /*2a80*/  SEL R79, R79, RZ, P4 ;  /* 0x000000ff4f4f7207 */ /* 0x000fe20002000000 */
[----:B------:R-:W-:Y:S01]  /*2a90*/  FMUL.FTZ R77, R86, R204 ;  /* 0x000000cc564d7220 */ /* 0x000fe20000410000 */
[----:B------:R-:W-:Y:S01]  /*2aa0*/  IADD3 R84, P4, R215, c[0x0][0x248], RZ ;  /* 0x00009200d7547a10 */ /* 0x000fe20007f9e0ff */
[----:B------:R-:W-:Y:S02]  /*2ab0*/  FMUL.FTZ R78, R78, c[0x0][0x1e8] ;  /* 0x00007a004e4e7a20 */ /* 0x000fe40000410000 */
        /* <DEDUP_REMOVED lines=8> */
[----:B------:R-:W-:-:S02]  /*2b40*/  FFMA.FTZ R114, R114, R108, R103 ;  /* 0x0000006c72727223 */ /* 0x000fc40000010067 */
[----:B------:R-:W-:Y:S02]  /*2b50*/  FADD.FTZ R102, R113, -R102 ;  /* 0x8000006671667221 */ /* 0x000fe40000010000 */
[----:B------:R-:W-:Y:S02]  /*2b60*/  FADD.FTZ R240, R240, -R109 ;  /* 0x8000006df0f07221 */ /* 0x000fe40000010000 */
[----:B------:R-:W-:Y:S01]  /*2b70*/  FADD.FTZ R114, R115, -R114 ;  /* 0x8000007273727221 */ /* 0x000fe20000010000 */
[----:B------:R-:W-:Y:S05]  /*2b80*/  @!P2 BRA `(.L_x_10463) ;  /* 0x000000700000a947 */ /* 0x000fea0003800000 */
[----:B0-----:R-:W-:Y:S02]  /*2b90*/  IADD3 R88, P3, R215, c[0x0][0x258], RZ ;  /* 0x00009600d7587a10 */ /* 0x001fe40007f7e0ff */
[----:B------:R-:W-:Y:S02]  /*2ba0*/  SEL R82, R89, R74, P1 ;  /* 0x0000004a59527207 */ /* 0x000fe40000800000 */
[----:B------:R-:W-:Y:S02]  /*2bb0*/  SEL R83, R92, R75, P1 ;  /* 0x0000004b5c537207 */ /* 0x000fe40000800000 */
[----:B------:R-:W-:-:S02]  /*2bc0*/  SEL R81, R86, R73, P1 ;  /* 0x0000004956517207 */ /* 0x000fc40000800000 */
[----:B------:R-:W-:Y:S02]  /*2bd0*/  IADD3.X R89, R214, c[0x0][0x25c], RZ, P3, !PT ;  /* 0x00009700d6597a10 */ /* 0x000fe40001ffe4ff */
[----:B------:R-:W-:-:S05]  /*2be0*/  SEL R80, R97, R72, P1 ;  /* 0x0000004861507207 */ /* 0x000fca0000800000 */
[----:B------:R0:W-:Y:S02]  /*2bf0*/  STG.E.128 [R88.64], R80 ;  /* 0x0000005058007986 */ /* 0x0001e4000c101d04 */
.L_x_10463:
[----:B0-----:R0:W-:Y:S01]  /*2c00*/  STG.E.128 [R84.64], R76 ;  /* 0x0000004c54007986 */ /* 0x0011e2000c101d04 */
[----:B------:R-:W-:Y:S01]  /*2c10*/  FMUL.FTZ R83, R207, R112 ;  /* 0x00000070cf537220 */ /* 0x000fe20000410000 */
[----:B------:R-:W-:Y:S01]  /*2c20*/  LOP3.LUT P5, RZ, R213, 0xff, RZ, 0xc0, !PT ;  /* 0x000000ffd5ff7812 */ /* 0x000fe200078ac0ff */
[----:B------:R-:W-:Y:S01]  /*2c30*/  FMUL.FTZ R102, R207, R102 ;  /* 0x00000066cf667220 */ /* 0x000fe20000410000 */
[----:B------:R-:W-:Y:S01]  /*2c40*/  LOP3.LUT P6, RZ, R213, 0xff00, RZ, 0xc0, !PT ;  /* 0x0000ff00d5ff7812 */ /* 0x000fe200078cc0ff */
[----:B------:R-:W-:Y:S01]  /*2c50*/  FMUL.FTZ R89, R207, R240 ;  /* 0x000000f0cf597220 */ /* 0x000fe20000410000 */
[----:B------:R-:W-:Y:S01]  /*2c60*/  LOP3.LUT P3, RZ, R213, 0xff0000, RZ, 0xc0, !PT ;  /* 0x00ff0000d5ff7812 */ /* 0x000fe2000786c0ff */
[----:B------:R-:W-:Y:S02]  /*2c70*/  FMUL.FTZ R114, R207, R114 ;  /* 0x00000072cf727220 */ /* 0x000fe40000410000 */
[-CC-:B------:R-:W-:Y:S02]  /*2c80*/  FFMA.FTZ R101, R101, R108.reuse, R103.reuse ;  /* 0x0000006c65657223 */ /* 0x180fe40000010067 */
[----:B------:R-:W-:-:S02]  /*2c90*/  FFMA.FTZ R110, R110, R108, R103 ;  /* 0x0000006c6e6e7223 */ /* 0x000fc40000010067 */
[----:B------:R-:W-:Y:S02]  /*2ca0*/  FFMA.FTZ R111, R111, R108, R103 ;  /* 0x0000006c6f6f7223 */ /* 0x000fe40000010067 */
[----:B------:R-:W-:Y:S02]  /*2cb0*/  @P0 FADD.FTZ R83, R56, R83 ;  /* 0x0000005338530221 */ /* 0x000fe40000010000 */
[----:B------:R-:W-:Y:S02]  /*2cc0*/  @P0 FADD.FTZ R102, R57, R102 ;  /* 0x0000006639660221 */ /* 0x000fe40000010000 */
[----:B------:R-:W-:Y:S02]  /*2cd0*/  @P0 FADD.FTZ R89, R58, R89 ;  /* 0x000000593a590221 */ /* 0x000fe40000010000 */
[----:B------:R-:W-:Y:S01]  /*2ce0*/  @P0 FADD.FTZ R114, R59, R114 ;  /* 0x000000723b720221 */ /* 0x000fe20000010000 */
[----:B------:R-:W-:Y:S05]  /*2cf0*/  @!P2 BRA `(.L_x_10464) ;  /* 0x000000700000a947 */ /* 0x000fea0003800000 */
[----:B0-----:R-:W-:Y:S02]  /*2d00*/  IADD3 R80, P4, R212, c[0x0][0x258], RZ ;  /* 0x00009600d4507a10 */ /* 0x001fe40007f9e0ff */
[----:B------:R-:W-:-:S02]  /*2d10*/  SEL R79, R114, R75, P1 ;  /* 0x0000004b724f7207 */ /* 0x000fc40000800000 */
[----:B------:R-:W-:Y:S02]  /*2d20*/  SEL R78, R89, R74, P1 ;  /* 0x0000004a594e7207 */ /* 0x000fe40000800000 */
[----:B------:R-:W-:Y:S02]  /*2d30*/  SEL R77, R102, R73, P1 ;  /* 0x00000049664d7207 */ /* 0x000fe40000800000 */
[----:B------:R-:W-:Y:S02]  /*2d40*/  IADD3.X R81, R210, c[0x0][0x25c], RZ, P4, !PT ;  /* 0x00009700d2517a10 */ /* 0x000fe400027fe4ff */
[----:B------:R-:W-:-:S05]  /*2d50*/  SEL R76, R83, R72, P1 ;  /* 0x00000048534c7207 */ /* 0x000fca0000800000 */
[----:B------:R0:W-:Y:S02]  /*2d60*/  STG.E.128 [R80.64], R76 ;  /* 0x0000004c50007986 */ /* 0x0001e4000c101d04 */
.L_x_10464:
[-C--:B0-----:R-:W-:Y:S01]  /*2d70*/  FMUL.FTZ R114, R114, R204.reuse ;  /* 0x000000cc72727220 */ /* 0x081fe20000410000 */
[----:B------:R-:W-:Y:S01]  /*2d80*/  LOP3.LUT P4, RZ, R213, 0xff000000, RZ, 0xc0, !PT ;  /* 0xff000000d5ff7812 */ /* 0x000fe2000788c0ff */
[-C--:B------:R-:W-:Y:S02]  /*2d90*/  FMUL.FTZ R102, R102, R204.reuse ;  /* 0x000000cc66667220 */ /* 0x080fe40000410000 */
[----:B------:R-:W-:Y:S02]  /*2da0*/  FMUL.FTZ R114, R114, c[0x0][0x1e8] ;  /* 0x00007a0072727a20 */ /* 0x000fe40000410000 */
[-C--:B------:R-:W-:Y:S02]  /*2db0*/  FMUL.FTZ R89, R89, R204.reuse ;  /* 0x000000cc59597220 */ /* 0x080fe40000410000 */
[----:B------:R-:W-:Y:S01]  /*2dc0*/  FMUL.FTZ R76, R83, R204 ;  /* 0x000000cc534c7220 */ /* 0x000fe20000410000 */
[----:B------:R-:W-:Y:S01]  /*2dd0*/  SEL R83, R114, RZ, P4 ;  /* 0x000000ff72537207 */ /* 0x000fe20002000000 */
[----:B------:R-:W-:Y:S01]  /*2de0*/  FFMA.FTZ R98, R98, R108, R103 ;  /* 0x0000006c62627223 */ /* 0x000fe20000010067 */
[----:B------:R-:W-:Y:S01]  /*2df0*/  IADD3 R212, P4, R212, c[0x0][0x248], RZ ;  /* 0x00009200d4d47a10 */ /* 0x000fe20007f9e0ff */
[----:B------:R-:W-:-:S02]  /*2e00*/  FMUL.FTZ R82, R89, c[0x0][0x1e8] ;  /* 0x00007a0059527a20 */ /* 0x000fc40000410000 */
[----:B------:R-:W-:Y:S01]  /*2e10*/  FMUL.FTZ R81, R102, c[0x0][0x1e8] ;  /* 0x00007a0066517a20 */ /* 0x000fe20000410000 */
[----:B------:R-:W-:Y:S01]  /*2e20*/  IADD3.X R213, R210, c[0x0][0x24c], RZ, P4, !PT ;  /* 0x00009300d2d57a10 */ /* 0x000fe200027fe4ff */
[----:B------:R-:W-:Y:S01]  /*2e30*/  FMUL.FTZ R76, R76, c[0x0][0x1e8] ;  /* 0x00007a004c4c7a20 */ /* 0x000fe20000410000 */
[----:B------:R-:W-:Y:S01]  /*2e40*/  SEL R82, R82, RZ, P3 ;  /* 0x000000ff52527207 */ /* 0x000fe20001800000 */
[----:B------:R-:W-:Y:S01]  /*2e50*/  FADD.FTZ R98, R123, -R98 ;  /* 0x800000627b627221 */ /* 0x000fe20000010000 */
[----:B------:R-:W-:Y:S01]  /*2e60*/  SEL R81, R81, RZ, P6 ;  /* 0x000000ff51517207 */ /* 0x000fe20003000000 */
[----:B------:R-:W-:Y:S01]  /*2e70*/  FADD.FTZ R120, R120, -R101 ;  /* 0x8000006578787221 */ /* 0x000fe20000010000 */
[----:B------:R-:W-:Y:S01]  /*2e80*/  SEL R80, R76, RZ, P5 ;  /* 0x000000ff4c507207 */ /* 0x000fe20002800000 */
[----:B------:R-:W-:Y:S01]  /*2e90*/  FMUL.FTZ R98, R207, R98 ;  /* 0x00000062cf627220 */ /* 0x000fe20000410000 */
[----:B------:R-:W-:Y:S01]  /*2ea0*/  LOP3.LUT P4, RZ, R211, 0xff000000, RZ, 0xc0, !PT ;  /* 0xff000000d3ff7812 */ /* 0x000fe2000788c0ff */
[----:B------:R-:W-:Y:S01]  /*2eb0*/  FADD.FTZ R110, R121, -R110 ;  /* 0x8000006e796e7221 */ /* 0x000fe20000010000 */
[----:B------:R-:W-:Y:S01]  /*2ec0*/  LOP3.LUT P3, RZ, R211, 0xff, RZ, 0xc0, !PT ;  /* 0x000000ffd3ff7812 */ /* 0x000fe2000786c0ff */
[----:B------:R-:W-:Y:S01]  /*2ed0*/  FADD.FTZ R122, R122, -R111 ;  /* 0x8000006f7a7a7221 */ /* 0x000fe20000010000 */
[----:B------:R0:W-:Y:S01]  /*2ee0*/  STG.E.128 [R212.64], R80 ;  /* 0x00000050d4007986 */ /* 0x0001e2000c101d04 */
[----:B------:R-:W-:Y:S01]  /*2ef0*/  @P0 FADD.FTZ R98, R63, R98 ;  /* 0x000000623f620221 */ /* 0x000fe20000010000 */
[----:B------:R-:W-:Y:S01]  /*2f00*/  LOP3.LUT P6, RZ, R211, 0xff00, RZ, 0xc0, !PT ;  /* 0x0000ff00d3ff7812 */ /* 0x000fe200078cc0ff */
[----:B------:R-:W-:Y:S01]  /*2f10*/  FMUL.FTZ R97, R207, R120 ;  /* 0x00000078cf617220 */ /* 0x000fe20000410000 */
[----:B------:R-:W-:Y:S01]  /*2f20*/  LOP3.LUT P5, RZ, R211, 0xff0000, RZ, 0xc0, !PT ;  /* 0x00ff0000d3ff7812 */ /* 0x000fe200078ac0ff */
[----:B------:R-:W-:-:S02]  /*2f30*/  FMUL.FTZ R110, R207, R110 ;  /* 0x0000006ecf6e7220 */ /* 0x000fc40000410000 */
[----:B------:R-:W-:Y:S02]  /*2f40*/  FMUL.FTZ R89, R207, R122 ;  /* 0x0000007acf597220 */ /* 0x000fe40000410000 */
[----:B------:R-:W-:Y:S02]  /*2f50*/  FMUL.FTZ R76, R98, R204 ;  /* 0x000000cc624c7220 */ /* 0x000fe40000410000 */
[----:B------:R-:W-:Y:S02]  /*2f60*/  @P0 FADD.FTZ R97, R60, R97 ;  /* 0x000000613c610221 */ /* 0x000fe40000010000 */
[----:B------:R-:W-:Y:S02]  /*2f70*/  @P0 FADD.FTZ R110, R61, R110 ;  /* 0x0000006e3d6e0221 */ /* 0x000fe40000010000 */
[----:B------:R-:W-:Y:S02]  /*2f80*/  @P0 FADD.FTZ R89, R62, R89 ;  /* 0x000000593e590221 */ /* 0x000fe40000010000 */
[----:B------:R-:W-:-:S02]  /*2f90*/  FMUL.FTZ R79, R76, c[0x0][0x1e8] ;  /* 0x00007a004c4f7a20 */ /* 0x000fc40000410000 */
[-C--:B------:R-:W-:Y:S02]  /*2fa0*/  FMUL.FTZ R76, R97, R204.reuse ;  /* 0x000000cc614c7220 */ /* 0x080fe40000410000 */
        /* <DEDUP_REMOVED lines=8> */
[----:B------:R-:W-:-:S02]  /*3030*/  SEL R78, R78, RZ, P5 ;  /* 0x000000ff4e4e7207 */ /* 0x000fc40002800000 */
[----:B------:R-:W-:Y:S02]  /*3040*/  SEL R77, R77, RZ, P6 ;  /* 0x000000ff4d4d7207 */ /* 0x000fe40003000000 */
[----:B------:R-:W-:Y:S01]  /*3050*/  SEL R76, R76, RZ, P3 ;  /* 0x000000ff4c4c7207 */ /* 0x000fe20001800000 */
[----:B------:R-:W-:Y:S05]  /*3060*/  @!P2 BRA `(.L_x_10465) ;  /* 0x000000700000a947 */ /* 0x000fea0003800000 */
[----:B0-----:R-:W-:Y:S02]  /*3070*/  IADD3 R88, P3, R209, c[0x0][0x258], RZ ;  /* 0x00009600d1587a10 */ /* 0x001fe40007f7e0ff */
[----:B------:R-:W-:Y:S02]  /*3080*/  SEL R82, R89, R74, P1 ;  /* 0x0000004a59527207 */ /* 0x000fe40000800000 */
[----:B------:R-:W-:Y:S02]  /*3090*/  SEL R83, R98, R75, P1 ;  /* 0x0000004b62537207 */ /* 0x000fe40000800000 */
[----:B------:R-:W-:Y:S02]  /*30a0*/  SEL R81, R110, R73, P1 ;  /* 0x000000496e517207 */ /* 0x000fe40000800000 */
[----:B------:R-:W-:-:S02]  /*30b0*/  IADD3.X R89, R208, c[0x0][0x25c], RZ, P3, !PT ;  /* 0x00009700d0597a10 */ /* 0x000fc40001ffe4ff */
[----:B------:R-:W-:-:S05]  /*30c0*/  SEL R80, R97, R72, P1 ;  /* 0x0000004861507207 */ /* 0x000fca0000800000 */
[----:B------:R0:W-:Y:S02]  /*30d0*/  STG.E.128 [R88.64], R80 ;  /* 0x0000005058007986 */ /* 0x0001e4000c101d04 */
.L_x_10465:
[-CC-:B0-----:R-:W-:Y:S01]  /*30e0*/  FFMA.FTZ R87, R87, R108.reuse, R103.reuse ;  /* 0x0000006c57577223 */ /* 0x181fe20000010067 */
[----:B------:R0:W-:Y:S01]  /*30f0*/  STG.E.128 [R84.64], R76 ;  /* 0x0000004c54007986 */ /* 0x0001e2000c101d04 */
        /* <DEDUP_REMOVED lines=23> */
.L_x_10466:
[-CC-:B------:R-:W-:Y:S01]  /*3270*/  FFMA.FTZ R93, R93, R108.reuse, R103.reuse ;  /* 0x0000006c5d5d7223 */ /* 0x180fe20000010067 */
[----:B------:R-:W-:Y:S01]  /*3280*/  LOP3.LUT P6, RZ, R206, 0xff00, RZ, 0xc0, !PT ;  /* 0x0000ff00ceff7812 */ /* 0x000fe200078cc0ff */
[-CC-:B------:R-:W-:Y:S01]  /*3290*/  FFMA.FTZ R96, R96, R108.reuse, R103.reuse ;  /* 0x0000006c60607223 */ /* 0x180fe20000010067 */
[C---:B------:R-:W-:Y:S01]  /*32a0*/  LOP3.LUT P4, RZ, R206.reuse, 0xff0000, RZ, 0xc0, !PT ;  /* 0x00ff0000ceff7812 */ /* 0x040fe2000788c0ff */
[-CC-:B------:R-:W-:Y:S01]  /*32b0*/  FFMA.FTZ R95, R95, R108.reuse, R103.reuse ;  /* 0x0000006c5f5f7223 */ /* 0x180fe20000010067 */
[----:B------:R-:W-:Y:S01]  /*32c0*/  LOP3.LUT P3, RZ, R206, 0xff000000, RZ, 0xc0, !PT ;  /* 0xff000000ceff7812 */ /* 0x000fe2000786c0ff */
[----:B------:R-:W-:Y:S01]  /*32d0*/  FFMA.FTZ R100, R100, R108, R103 ;  /* 0x0000006c64647223 */ /* 0x000fe20000010067 */
[----:B------:R-:W-:Y:S01]  /*32e0*/  LOP3.LUT P5, RZ, R206, 0xff, RZ, 0xc0, !PT ;  /* 0x000000ffceff7812 */ /* 0x000fe200078ac0ff */
[----:B------:R-:W-:Y:S01]  /*32f0*/  FADD.FTZ R136, R136, -R93 ;  /* 0x8000005d88887221 */ /* 0x000fe20000010000 */
[----:B------:R-:W-:Y:S01]  /*3300*/  MOV R88, c[0x0][0x160] ;  /* 0x0000580000587a02 */ /* 0x000fe20000000f00 */
[----:B------:R-:W-:-:S02]  /*3310*/  FADD.FTZ R96, R137, -R96 ;  /* 0x8000006089607221 */ /* 0x000fc40000010000 */
[----:B------:R-:W-:Y:S01]  /*3320*/  FADD.FTZ R138, R138, -R95 ;  /* 0x8000005f8a8a7221 */ /* 0x000fe20000010000 */
[----:B------:R-:W-:Y:S01]  /*3330*/  LEA R199, R88, R199, 0x2 ;  /* 0x000000c758c77211 */ /* 0x000fe200078e10ff */
[----:B------:R-:W-:Y:S02]  /*3340*/  FADD.FTZ R100, R99, -R100 ;  /* 0x8000006463647221 */ /* 0x000fe40000010000 */
[C---:B0-----:R-:W-:Y:S02]  /*3350*/  FMUL.FTZ R81, R207.reuse, R136 ;  /* 0x00000088cf517220 */ /* 0x041fe40000410000 */
[----:B------:R-:W-:Y:S02]  /*3360*/  FMUL.FTZ R90, R90, R204 ;  /* 0x000000cc5a5a7220 */ /* 0x000fe40000410000 */
[C---:B------:R-:W-:Y:S02]  /*3370*/  FMUL.FTZ R96, R207.reuse, R96 ;  /* 0x00000060cf607220 */ /* 0x040fe40000410000 */
[----:B------:R-:W-:-:S02]  /*3380*/  FMUL.FTZ R89, R207, R138 ;  /* 0x0000008acf597220 */ /* 0x000fc40000410000 */
[----:B------:R-:W-:Y:S02]  /*3390*/  FMUL.FTZ R100, R207, R100 ;  /* 0x00000064cf647220 */ /* 0x000fe40000410000 */
[----:B------:R-:W-:Y:S02]  /*33a0*/  @P0 FADD.FTZ R81, R68, R81 ;  /* 0x0000005144510221 */ /* 0x000fe40000010000 */
[----:B------:R-:W-:Y:S02]  /*33b0*/  FMUL.FTZ R77, R90, c[0x0][0x1e8] ;  /* 0x00007a005a4d7a20 */ /* 0x000fe40000410000 */
[----:B------:R-:W-:Y:S01]  /*33c0*/  @P0 FADD.FTZ R96, R69, R96 ;  /* 0x0000006045600221 */ /* 0x000fe20000010000 */
[----:B------:R-:W-:Y:S01]  /*33d0*/  SEL R72, R81, R72, P1 ;  /* 0x0000004851487207 */ /* 0x000fe20000800000 */
[----:B------:R-:W-:Y:S01]  /*33e0*/  @P0 FADD.FTZ R89, R70, R89 ;  /* 0x0000005946590221 */ /* 0x000fe20000010000 */
[----:B------:R-:W-:Y:S01]  /*33f0*/  SEL R77, R77, RZ, P6 ;  /* 0x000000ff4d4d7207 */ /* 0x000fe20003000000 */
[----:B------:R-:W-:Y:S01]  /*3400*/  @P0 FADD.FTZ R100, R71, R100 ;  /* 0x0000006447640221 */ /* 0x000fe20000010000 */
[----:B------:R-:W-:Y:S01]  /*3410*/  SEL R73, R96, R73, P1 ;  /* 0x0000004960497207 */ /* 0x000fe20000800000 */
[----:B------:R-:W-:Y:S01]  /*3420*/  FMUL.FTZ R85, R85, R204 ;  /* 0x000000cc55557220 */ /* 0x000fe20000410000 */
[----:B------:R-:W-:Y:S01]  /*3430*/  SEL R74, R89, R74, P1 ;  /* 0x0000004a594a7207 */ /* 0x000fe20000800000 */
[-C--:B------:R-:W-:Y:S01]  /*3440*/  FMUL.FTZ R94, R94, R204.reuse ;  /* 0x000000cc5e5e7220 */ /* 0x080fe20000410000 */
[----:B------:R-:W-:Y:S01]  /*3450*/  SEL R75, R100, R75, P1 ;  /* 0x0000004b644b7207 */ /* 0x000fe20000800000 */
[-C--:B------:R-:W-:Y:S01]  /*3460*/  FMUL.FTZ R83, R83, R204.reuse ;  /* 0x000000cc53537220 */ /* 0x080fe20000410000 */
[----:B------:R-:W-:Y:S01]  /*3470*/  IADD3 R84, P6, R205, c[0x0][0x248], RZ ;  /* 0x00009200cd547a10 */ /* 0x000fe20007fde0ff */
[----:B------:R-:W-:Y:S01]  /*3480*/  FMUL.FTZ R78, R85, c[0x0][0x1e8] ;  /* 0x00007a00554e7a20 */ /* 0x000fe20000410000 */
[----:B------:R-:W-:Y:S01]  /*3490*/  @P2 IADD3 R86, P0, R202, c[0x0][0x258], RZ ;  /* 0x00009600ca562a10 */ /* 0x000fe20007f1e0ff */
[----:B------:R-:W-:Y:S01]  /*34a0*/  FMUL.FTZ R79, R94, c[0x0][0x1e8] ;  /* 0x00007a005e4f7a20 */ /* 0x000fe20000410000 */
[----:B------:R-:W-:Y:S01]  /*34b0*/  IADD3.X R85, R203, c[0x0][0x24c], RZ, P6, !PT ;  /* 0x00009300cb557a10 */ /* 0x000fe200037fe4ff */
[-C--:B------:R-:W-:Y:S01]  /*34c0*/  FMUL.FTZ R81, R81, R204.reuse ;  /* 0x000000cc51517220 */ /* 0x080fe20000410000 */
[----:B------:R-:W-:Y:S01]  /*34d0*/  SEL R78, R78, RZ, P4 ;  /* 0x000000ff4e4e7207 */ /* 0x000fe20002000000 */
[-C--:B------:R-:W-:Y:S01]  /*34e0*/  FMUL.FTZ R96, R96, R204.reuse ;  /* 0x000000cc60607220 */ /* 0x080fe20000410000 */
[----:B------:R-:W-:Y:S01]  /*34f0*/  SEL R79, R79, RZ, P3 ;  /* 0x000000ff4f4f7207 */ /* 0x000fe20001800000 */
[-C--:B------:R-:W-:Y:S01]  /*3500*/  FMUL.FTZ R89, R89, R204.reuse ;  /* 0x000000cc59597220 */ /* 0x080fe20000410000 */
[----:B------:R-:W-:Y:S01]  /*3510*/  @P2 IADD3.X R87, R201, c[0x0][0x25c], RZ, P0, !PT ;  /* 0x00009700c9572a10 */ /* 0x000fe200007fe4ff */
[----:B------:R-:W-:Y:S01]  /*3520*/  FMUL.FTZ R100, R100, R204 ;  /* 0x000000cc64647220 */ /* 0x000fe20000410000 */
[C---:B------:R-:W-:Y:S01]  /*3530*/  LOP3.LUT P4, RZ, R200.reuse, 0xff, RZ, 0xc0, !PT ;  /* 0x000000ffc8ff7812 */ /* 0x040fe2000788c0ff */
[----:B------:R-:W-:Y:S01]  /*3540*/  FMUL.FTZ R76, R83, c[0x0][0x1e8] ;  /* 0x00007a00534c7a20 */ /* 0x000fe20000410000 */
[C---:B------:R-:W-:Y:S01]  /*3550*/  LOP3.LUT P3, RZ, R200.reuse, 0xff00, RZ, 0xc0, !PT ;  /* 0x0000ff00c8ff7812 */ /* 0x040fe2000786c0ff */
[----:B------:R-:W-:Y:S01]  /*3560*/  FMUL.FTZ R80, R81, c[0x0][0x1e8] ;  /* 0x00007a0051507a20 */ /* 0x000fe20000410000 */
[----:B------:R-:W-:Y:S01]  /*3570*/  LOP3.LUT P6, RZ, R200, 0xff0000, RZ, 0xc0, !PT ;  /* 0x00ff0000c8ff7812 */ /* 0x000fe200078cc0ff */
[----:B------:R-:W-:Y:S01]  /*3580*/  FMUL.FTZ R81, R96, c[0x0][0x1e8] ;  /* 0x00007a0060517a20 */ /* 0x000fe20000410000 */
[----:B------:R-:W-:Y:S01]  /*3590*/  LOP3.LUT P1, RZ, R200, 0xff000000, RZ, 0xc0, !PT ;  /* 0xff000000c8ff7812 */ /* 0x000fe2000782c0ff */
[----:B------:R-:W-:Y:S01]  /*35a0*/  FMUL.FTZ R82, R89, c[0x0][0x1e8] ;  /* 0x00007a0059527a20 */ /* 0x000fe20000410000 */
[----:B------:R-:W-:Y:S01]  /*35b0*/  IADD3 R202, P0, R202, c[0x0][0x248], RZ ;  /* 0x00009200caca7a10 */ /* 0x000fe20007f1e0ff */
[----:B------:R-:W-:Y:S01]  /*35c0*/  FMUL.FTZ R83, R100, c[0x0][0x1e8] ;  /* 0x00007a0064537a20 */ /* 0x000fe20000410000 */
[----:B------:R-:W-:-:S02]  /*35d0*/  SEL R76, R76, RZ, P5 ;  /* 0x000000ff4c4c7207 */ /* 0x000fc40002800000 */
[----:B------:R-:W-:Y:S02]  /*35e0*/  IADD3.X R203, R201, c[0x0][0x24c], RZ, P0, !PT ;  /* 0x00009300c9cb7a10 */ /* 0x000fe400007fe4ff */
[----:B------:R-:W-:Y:S01]  /*35f0*/  SEL R80, R80, RZ, P4 ;  /* 0x000000ff50507207 */ /* 0x000fe20002000000 */
[----:B------:R0:W-:Y:S01]  /*3600*/  STG.E.128 [R84.64], R76 ;  /* 0x0000004c54007986 */ /* 0x0001e2000c101d04 */
[----:B------:R-:W-:Y:S02]  /*3610*/  SEL R81, R81, RZ, P3 ;  /* 0x000000ff51517207 */ /* 0x000fe40001800000 */
[----:B------:R-:W-:Y:S01]  /*3620*/  SEL R82, R82, RZ, P6 ;  /* 0x000000ff52527207 */ /* 0x000fe20003000000 */
[----:B------:R0:W-:Y:S01]  /*3630*/  @P2 STG.E.128 [R86.64], R72 ;  /* 0x0000004856002986 */ /* 0x0001e2000c101d04 */
[----:B------:R-:W-:Y:S02]  /*3640*/  SEL R83, R83, RZ, P1 ;  /* 0x000000ff53537207 */ /* 0x000fe40000800000 */
[----:B------:R-:W-:-:S03]  /*3650*/  ISETP.GE.AND P0, PT, R199, c[0x0][0x164], PT ;  /* 0x00005900c7007a0c */ /* 0x000fc60003f06270 */
[----:B------:R0:W-:Y:S10]  /*3660*/  STG.E.128 [R202.64], R80 ;  /* 0x00000050ca007986 */ /* 0x0001f4000c101d04 */
[----:B0-----:R-:W-:Y:S01]  /*3670*/  @P0 CALL.REL.NOINC `(.L_x_10467) ;  /* 0x0000001000000944 */ /* 0x001fe20003c00000 */
[----:B------:R-:W-:Y:S05]  /*3680*/  BRA `(.L_x_10468) ;  /* 0xffffd20000007947 */ /* 0x000fea000383ffff */
.L_x_10467:
[----:B------:R-:W-:Y:S05]  /*3690*/  BSYNC B1 ;  /* 0x0000000000017941 */ /* 0x000fea0003800000 */
.L_x_10457:
        /* <DEDUP_REMOVED lines=50> */
.L_x_10456:
[----:B------:R-:W-:Y:S05]  /*39c0*/  BSYNC B0 ;  /* 0x0000000000007941 */ /* 0x000fea0003800000 */
.L_x_10454:
        /* <DEDUP_REMOVED lines=178> */
.L_x_10458:
[----:B------:R-:W-:Y:S01]  /*44f0*/  HFMA2.MMA R125, -RZ, RZ, 0, 5.9604644775390625e-08 ;  /* 0x00000001ff7d7435 */ /* 0x000fe200000001ff */
[----:B------:R-:W-:-:S02]  /*4500*/  MOV R108, R127 ;  /* 0x0000007f006c7202 */ /* 0x000fc40000000f00 */
[----:B------:R-:W-:Y:S02]  /*4510*/  MOV R119, 0x1f ;  /* 0x0000001f00777802 */ /* 0x000fe40000000f00 */
[----:B------:R-:W-:Y:S02]  /*4520*/  MOV R126, 0xffffffff ;  /* 0xffffffff007e7802 */ /* 0x000fe40000000f00 */
[----:B------:R-:W-:Y:S02]  /*4530*/  MOV R116, 0x4550 ;  /* 0x0000455000747802 */ /* 0x000fe40000000f00 */
[----:B-----5:R-:W-:Y:S05]  /*4540*/  CALL.REL.NOINC `($__internal_169_$__cuda_sm70_shflsync_bfly_p) ;  /* 0x0000045000007944 */ /* 0x020fea0003c00000 */
[----:B-1----:R-:W-:Y:S01]  /*4550*/  MOV R82, R125 ;  /* 0x0000007d00527202 */ /* 0x002fe20000000f00 */
[----:B0-----:R-:W-:Y:S05]  /*4560*/  BRA `(.L_x_10469) ;  /* 0xffffd99000007947 */ /* 0x001fea000383ffff */
.L_x_10459:
[----:B------:R-:W-:Y:S01]  /*4570*/  HFMA2.MMA R125, -RZ, RZ, 0, 5.9604644775390625e-08 ;  /* 0x00000001ff7d7435 */ /* 0x000fe200000001ff */
[----:B------:R-:W-:Y:S02]  /*4580*/  MOV R108, R118 ;  /* 0x00000076006c7202 */ /* 0x000fe40000000f00 */
[----:B------:R-:W-:Y:S02]  /*4590*/  MOV R119, 0x1f ;  /* 0x0000001f00777802 */ /* 0x000fe40000000f00 */
[----:B------:R-:W-:-:S02]  /*45a0*/  MOV R126, 0xffffffff ;  /* 0xffffffff007e7802 */ /* 0x000fc40000000f00 */
[----:B------:R-:W-:Y:S02]  /*45b0*/  MOV R116, 0x45d0 ;  /* 0x000045d000747802 */ /* 0x000fe40000000f00 */
[----:B01---5:R-:W-:Y:S05]  /*45c0*/  CALL.REL.NOINC `($__internal_169_$__cuda_sm70_shflsync_bfly_p) ;  /* 0x000003d000007944 */ /* 0x023fea0003c00000 */
[----:B------:R-:W-:Y:S01]  /*45d0*/  FADD.FTZ R127, R127, R82 ;  /* 0x000000527f7f7221 */ /* 0x000fe20000010000 */
[----:B0-----:R-:W-:Y:S01]  /*45e0*/  MOV R119, 0x1f ;  /* 0x0000001f00777802 */ /* 0x001fe20000000f00 */
[----:B-1----:R-:W-:Y:S01]  /*45f0*/  FADD.FTZ R118, R118, R125 ;  /* 0x0000007d76767221 */ /* 0x002fe20000010000 */
[----:B------:R-:W-:Y:S01]  /*4600*/  HFMA2.MMA R125, -RZ, RZ, 0, 1.1920928955078125e-07 ;  /* 0x00000002ff7d7435 */ /* 0x000fe200000001ff */
[----:B------:R-:W-:Y:S02]  /*4610*/  MOV R126, 0xffffffff ;  /* 0xffffffff007e7802 */ /* 0x000fe40000000f00 */
[----:B------:R-:W-:Y:S02]  /*4620*/  MOV R108, R127 ;  /* 0x0000007f006c7202 */ /* 0x000fe40000000f00 */
[----:B------:R-:W-:Y:S02]  /*4630*/  MOV R116, 0x4650 ;  /* 0x0000465000747802 */ /* 0x000fe40000000f00 */
[----:B------:R-:W-:Y:S05]  /*4640*/  CALL.REL.NOINC `($__internal_169_$__cuda_sm70_shflsync_bfly_p) ;  /* 0x0000035000007944 */ /* 0x000fea0003c00000 */
[----:B-1----:R-:W-:Y:S01]  /*4650*/  MOV R82, R125 ;  /* 0x0000007d00527202 */ /* 0x002fe20000000f00 */
[----:B------:R-:W-:Y:S01]  /*4660*/  HFMA2.MMA R125, -RZ, RZ, 0, 1.1920928955078125e-07 ;  /* 0x00000002ff7d7435 */ /* 0x000fe200000001ff */
[----:B0-----:R-:W-:-:S02]  /*4670*/  MOV R108, R118 ;  /* 0x00000076006c7202 */ /* 0x001fc40000000f00 */
[----:B------:R-:W-:Y:S02]  /*4680*/  MOV R119, 0x1f ;  /* 0x0000001f00777802 */ /* 0x000fe40000000f00 */
[----:B------:R-:W-:Y:S02]  /*4690*/  MOV R126, 0xffffffff ;  /* 0xffffffff007e7802 */ /* 0x000fe40000000f00 */
[----:B------:R-:W-:Y:S02]  /*46a0*/  MOV R116, 0x46c0 ;  /* 0x000046c000747802 */ /* 0x000fe40000000f00 */
[----:B------:R-:W-:Y:S05]  /*46b0*/  CALL.REL.NOINC `($__internal_169_$__cuda_sm70_shflsync_bfly_p) ;  /* 0x000002e000007944 */ /* 0x000fea0003c00000 */
[----:B------:R-:W-:Y:S01]  /*46c0*/  FADD.FTZ R127, R82, R127 ;  /* 0x0000007f527f7221 */ /* 0x000fe20000010000 */
[----:B0-----:R-:W-:Y:S01]  /*46d0*/  MOV R119, 0x1f ;  /* 0x0000001f00777802 */ /* 0x001fe20000000f00 */
[----:B-1----:R-:W-:Y:S01]  /*46e0*/  FADD.FTZ R118, R118, R125 ;  /* 0x0000007d76767221 */ /* 0x002fe20000010000 */
[----:B------:R-:W-:Y:S01]  /*46f0*/  HFMA2.MMA R125, -RZ, RZ, 0, 2.384185791015625e-07 ;  /* 0x00000004ff7d7435 */ /* 0x000fe200000001ff */
[----:B------:R-:W-:Y:S02]  /*4700*/  MOV R126, 0xffffffff ;  /* 0xffffffff007e7802 */ /* 0x000fe40000000f00 */
[----:B------:R-:W-:-:S02]  /*4710*/  MOV R108, R127 ;  /* 0x0000007f006c7202 */ /* 0x000fc40000000f00 */
[----:B------:R-:W-:Y:S02]  /*4720*/  MOV R116, 0x4740 ;  /* 0x0000474000747802 */ /* 0x000fe40000000f00 */
[----:B------:R-:W-:Y:S05]  /*4730*/  CALL.REL.NOINC `($__internal_169_$__cuda_sm70_shflsync_bfly_p) ;  /* 0x0000026000007944 */ /* 0x000fea0003c00000 */
[----:B-1----:R-:W-:Y:S01]  /*4740*/  MOV R82, R125 ;  /* 0x0000007d00527202 */ /* 0x002fe20000000f00 */
[----:B------:R-:W-:Y:S01]  /*4750*/  HFMA2.MMA R125, -RZ, RZ, 0, 2.384185791015625e-07 ;  /* 0x00000004ff7d7435 */ /* 0x000fe200000001ff */
[----:B0-----:R-:W-:Y:S02]  /*4760*/  MOV R108, R118 ;  /* 0x00000076006c7202 */ /* 0x001fe40000000f00 */
[----:B------:R-:W-:Y:S02]  /*4770*/  MOV R119, 0x1f ;  /* 0x0000001f00777802 */ /* 0x000fe40000000f00 */
[----:B------:R-:W-:Y:S02]  /*4780*/  MOV R126, 0xffffffff ;  /* 0xffffffff007e7802 */ /* 0x000fe40000000f00 */
[----:B------:R-:W-:Y:S02]  /*4790*/  MOV R116, 0x47b0 ;  /* 0x000047b000747802 */ /* 0x000fe40000000f00 */
[----:B------:R-:W-:Y:S05]  /*47a0*/  CALL.REL.NOINC `($__internal_169_$__cuda_sm70_shflsync_bfly_p) ;  /* 0x000001f000007944 */ /* 0x000fea0003c00000 */
[----:B------:R-:W-:Y:S01]  /*47b0*/  FADD.FTZ R127, R82, R127 ;  /* 0x0000007f527f7221 */ /* 0x000fe20000010000 */
[----:B0-----:R-:W-:Y:S01]  /*47c0*/  MOV R119, 0x1f ;  /* 0x0000001f00777802 */ /* 0x001fe20000000f00 */
[----:B-1----:R-:W-:Y:S01]  /*47d0*/  FADD.FTZ R118, R118, R125 ;  /* 0x0000007d76767221 */ /* 0x002fe20000010000 */
[----:B------:R-:W-:Y:S01]  /*47e0*/  HFMA2.MMA R125, -RZ, RZ, 0, 4.76837158203125e-07 ;  /* 0x00000008ff7d7435 */ /* 0x000fe200000001ff */
[----:B------:R-:W-:-:S02]  /*47f0*/  MOV R126, 0xffffffff ;  /* 0xffffffff007e7802 */ /* 0x000fc40000000f00 */
[----:B------:R-:W-:Y:S02]  /*4800*/  MOV R108, R127 ;  /* 0x0000007f006c7202 */ /* 0x000fe40000000f00 */
[----:B------:R-:W-:Y:S02]  /*4810*/  MOV R116, 0x4830 ;  /* 0x0000483000747802 */ /* 0x000fe40000000f00 */
[----:B------:R-:W-:Y:S05]  /*4820*/  CALL.REL.NOINC `($__internal_169_$__cuda_sm70_shflsync_bfly_p) ;  /* 0x0000017000007944 */ /* 0x000fea0003c00000 */
[----:B-1----:R-:W-:Y:S01]  /*4830*/  MOV R82, R125 ;  /* 0x0000007d00527202 */ /* 0x002fe20000000f00 */
[----:B------:R-:W-:Y:S01]  /*4840*/  HFMA2.MMA R125, -RZ, RZ, 0, 4.76837158203125e-07 ;  /* 0x00000008ff7d7435 */ /* 0x000fe200000001ff */
[----:B0-----:R-:W-:Y:S02]  /*4850*/  MOV R108, R118 ;  /* 0x00000076006c7202 */ /* 0x001fe40000000f00 */
[----:B------:R-:W-:Y:S02]  /*4860*/  MOV R119, 0x1f ;  /* 0x0000001f00777802 */ /* 0x000fe40000000f00 */
[----:B------:R-:W-:Y:S02]  /*4870*/  MOV R126, 0xffffffff ;  /* 0xffffffff007e7802 */ /* 0x000fe40000000f00 */
[----:B------:R-:W-:-:S02]  /*4880*/  MOV R116, 0x48a0 ;  /* 0x000048a000747802 */ /* 0x000fc40000000f00 */
[----:B------:R-:W-:Y:S05]  /*4890*/  CALL.REL.NOINC `($__internal_169_$__cuda_sm70_shflsync_bfly_p) ;  /* 0x0000010000007944 */ /* 0x000fea0003c00000 */
[----:B------:R-:W-:Y:S01]  /*48a0*/  FADD.FTZ R124, R82, R127 ;  /* 0x0000007f527c7221 */ /* 0x000fe20000010000 */
[----:B0-----:R-:W-:Y:S01]  /*48b0*/  MOV R119, 0x1f ;  /* 0x0000001f00777802 */ /* 0x001fe20000000f00 */
[----:B-1----:R-:W-:Y:S01]  /*48c0*/  FADD.FTZ R118, R118, R125 ;  /* 0x0000007d76767221 */ /* 0x002fe20000010000 */
[----:B------:R-:W-:Y:S01]  /*48d0*/  HFMA2.MMA R125, -RZ, RZ, 0, 9.5367431640625e-07 ;  /* 0x00000010ff7d7435 */ /* 0x000fe200000001ff */
[----:B------:R-:W-:-:S02]  /*48e0*/  MOV R126, 0xffffffff ;  /* 0xffffffff007e7802 */ /* 0x000fc40000000f00 */
[----:B------:R-:W-:Y:S02]  /*48f0*/  MOV R108, R124 ;  /* 0x0000007c006c7202 */ /* 0x000fe40000000f00 */
[----:B------:R-:W-:Y:S02]  /*4900*/  MOV R116, 0x4920 ;  /* 0x0000492000747802 */ /* 0x000fe40000000f00 */
[----:B------:R-:W-:Y:S05]  /*4910*/  CALL.REL.NOINC `($__internal_169_$__cuda_sm70_shflsync_bfly_p) ;  /* 0x0000008000007944 */ /* 0x000fea0003c00000 */
[----:B-1----:R-:W-:Y:S01]  /*4920*/  MOV R103, R125 ;  /* 0x0000007d00677202 */ /* 0x002fe20000000f00 */
[----:B------:R-:W-:Y:S01]  /*4930*/  HFMA2.MMA R125, -RZ, RZ, 0, 9.5367431640625e-07 ;  /* 0x00000010ff7d7435 */ /* 0x000fe200000001ff */
[----:B0-----:R-:W-:Y:S02]  /*4940*/  MOV R108, R118 ;  /* 0x00000076006c7202 */ /* 0x001fe40000000f00 */
[----:B------:R-:W-:Y:S02]  /*4950*/  MOV R119, 0x1f ;  /* 0x0000001f00777802 */ /* 0x000fe40000000f00 */
[----:B------:R-:W-:Y:S02]  /*4960*/  MOV R126, 0xffffffff ;  /* 0xffffffff007e7802 */ /* 0x000fe40000000f00 */
[----:B------:R-:W-:-:S02]  /*4970*/  MOV R116, 0x4990 ;  /* 0x0000499000747802 */ /* 0x000fc40000000f00 */
[----:B------:R-:W-:Y:S05]  /*4980*/  CALL.REL.NOINC `($__internal_169_$__cuda_sm70_shflsync_bfly_p) ;  /* 0x0000001000007944 */ /* 0x000fea0003c00000 */
[----:B01----:R-:W-:Y:S05]  /*4990*/  BRA `(.L_x_10470) ;  /* 0xffffd68000007947 */ /* 0x003fea000383ffff */
        .weak           $__internal_169_$__cuda_sm70_shflsync_bfly_p
        .type           $__internal_169_$__cuda_sm70_shflsync_bfly_p,@function
        .size           $__internal_169_$__cuda_sm70_shflsync_bfly_p,(.L_x_12471 - $__internal_169_$__cuda_sm70_shflsync_bfly_p)
$__internal_169_$__cuda_sm70_shflsync_bfly_p:
[----:B------:R-:W-:Y:S01]  /*49a0*/  HFMA2.MMA R117, -RZ, RZ, 0, 0 ;  /* 0x00000000ff757435 */ /* 0x000fe200000001ff */
[----:B------:R-:W-:Y:S04]  /*49b0*/  WARPSYNC R126 ;  /* 0x0000007e00007348 */ /* 0x000fe80003800000 */
[----:B------:R0:W1:Y:S01]  /*49c0*/  SHFL.BFLY PT, R125, R108, R125, R119 ;  /* 0x0c00007d6c7d7389 */ /* 0x00006200000e0077 */
[----:B------:R-:W-:Y:S05]  /*49d0*/  RET.REL.NODEC R116 `(_ZN10layer_norm13ln_bwd_kernelINS_13Kernel_traitsI6__halfffffjLj1024ELj1ELj4ELj1ELj16ENS_18Kernel_traits_baseILj1024ES2_ffffjLj128EEEEELb1ELb0ELb0ELb1EEEvNS_9BwdParamsE) ;  /* 0xffffb62074007950 */ /* 0x000fea0003c3ffff */
.L_x_10471:
        /* <DEDUP_REMOVED lines=10> */
.L_x_12471:


//--------------------- .text._ZN10layer_norm22ln_bwd_finalize_kernelINS_22Kernel_traits_finalizeILj1024E6__halfffffjLb0ELj1024ELj4ENS_18Kernel_traits_baseILj1024ES2_ffffjLj1024EEEEELb0ELb0EEEvNS_9BwdParamsE --------------------------
	.section	.text._ZN10layer_norm22ln_bwd_finalize_kernelINS_22Kernel_traits_finalizeILj1024E6__halfffffjLb0ELj1024ELj4ENS_18Kernel_traits_baseILj1024ES2_ffffjLj1024EEEEELb0ELb0EEEvNS_9BwdParamsE,"ax",@progbits
	.sectioninfo	@"SHI_REGISTERS=30"
	.align	128
        .global         _ZN10layer_norm22ln_bwd_finalize_kernelINS_22Kernel_traits_finalizeILj1024E6__halfffffjLb0ELj1024ELj4ENS_18Kernel_traits_baseILj1024ES2_ffffjLj1024EEEEELb0ELb0EEEvNS_9BwdParamsE
        .type           _ZN10layer_norm22ln_bwd_finalize_kernelINS_22Kernel_traits_finalizeILj1024E6__halfffffjLb0ELj1024ELj4ENS_18Kernel_traits_baseILj1024ES2_ffffjLj1024EEEEELb0ELb0EEEvNS_9BwdParamsE,@function
        .size           _ZN10layer_norm22ln_bwd_finalize_kernelINS_22Kernel_traits_finalizeILj1024E6__halfffffjLb0ELj1024ELj4ENS_18Kernel_traits_baseILj1024ES2_ffffjLj1024EEEEELb0ELb0EEEvNS_9BwdParamsE,(.L_x_12472 - _ZN10layer_norm22ln_bwd_finalize_kernelINS_22Kernel_traits_finalizeILj1024E6__halfffffjLb0ELj1024ELj4ENS_18Kernel_traits_baseILj1024ES2_ffffjLj1024EEEEELb0ELb0EEEvNS_9BwdParamsE)
        .other          _ZN10layer_norm22ln_bwd_finalize_kernelINS_22Kernel_traits_finalizeILj1024E6__halfffffjLb0ELj1024ELj4ENS_18Kernel_traits_baseILj1024ES2_ffffjLj1024EEEEELb0ELb0EEEvNS_9BwdParamsE,@"STO_CUDA_ENTRY STV_DEFAULT"
_ZN10layer_norm22ln_bwd_finalize_kernelINS_22Kernel_traits_finalizeILj1024E6__halfffffjLb0ELj1024ELj4ENS_18Kernel_traits_baseILj1024ES2_ffffjLj1024EEEEELb0ELb0EEEvNS_9BwdParamsE:
.text._ZN10layer_norm22ln_bwd_finalize_kernelINS_22Kernel_traits_finalizeILj1024E6__halfffffjLb0ELj1024ELj4ENS_18Kernel_traits_baseILj1024ES2_ffffjLj1024EEEEELb0ELb0EEEvNS_9BwdParamsE:
        /* <DEDUP_REMOVED lines=19> */
.L_x_10485:
        /* <DEDUP_REMOVED lines=28> */
.L_x_10476:
        /* <DEDUP_REMOVED lines=35> */
.L_x_10475:
[----:B------:R-:W-:Y:S05]  /*0520*/  BSYNC B1 ;  /* 0x0000000000017941 */ /* 0x000fea0003800000 */
.L_x_10474:
        /* <DEDUP_REMOVED lines=23> */
.L_x_10478:
[----:B------:R-:W-:Y:S05]  /*06a0*/  BSYNC B1 ;  /* 0x0000000000017941 */ /* 0x000fea0003800000 */
.L_x_10477:
        /* <DEDUP_REMOVED lines=11> */
.L_x_10479:
[----:B------:R-:W-:Y:S05]  /*0760*/  BSYNC B1 ;  /* 0x0000000000017941 */ /* 0x000fea0003800000 */
.L_x_10473:
[----:B------:R-:W-:Y:S05]  /*0770*/  BSYNC B0 ;  /* 0x0000000000007941 */ /* 0x000fea0003800000 */
.L_x_10472:
        /* <DEDUP_REMOVED lines=11> */
.L_x_10486:
        /* <DEDUP_REMOVED lines=18> */
.L_x_10487:
[----:B---3--:R-:W-:Y:S02]  /*0950*/  FADD.FTZ R4, R4, R9 ;  /* 0x0000000904047221 */ /* 0x008fe40000010000 */
[----:B-12---:R-:W-:-:S03]  /*0960*/  FADD.FTZ R6, R5, R6 ;  /* 0x0000000605067221 */ /* 0x006fc60000010000 */
[----:B------:R1:W-:Y:S04]  /*0970*/  @!P1 STS [R17.X4+0x2000], R4 ;  /* 0x0020000411009388 */ /* 0x0003e80000004800 */
[----:B------:R1:W-:Y:S02]  /*0980*/  @!P1 STS [R17.X4+0x2080], R6 ;  /* 0x0020800611009388 */ /* 0x0003e40000004800 */
.L_x_10480:
        /* <DEDUP_REMOVED lines=17> */
.L_x_10484:
[----:B------:R-:W-:Y:S05]  /*0aa0*/  BSYNC B0 ;  /* 0x0000000000007941 */ /* 0x000fea0003800000 */
.L_x_10483:
[C---:B------:R-:W-:Y:S02]  /*0ab0*/  ISETP.GT.U32.AND P1, PT, R18.reuse, -0x401, PT ;  /* 0xfffffbff1200780c */ /* 0x040fe40003f24070 */
[----:B------:R-:W-:Y:S02]  /*0ac0*/  IADD3 R18, R18, 0x400, RZ ;  /* 0x0000040012127810 */ /* 0x000fe40007ffe0ff */
[----:B------:R-:W-:-:S09]  /*0ad0*/  IADD3 R19, R19, 0x200, RZ ;  /* 0x0000020013137810 */ /* 0x000fd20007ffe0ff */
[----:B01----:R-:W-:Y:S05]  /*0ae0*/  @P1 BRA `(.L_x_10485) ;  /* 0xfffff64000001947 */ /* 0x003fea000383ffff */
[----:B------:R-:W-:Y:S05]  /*0af0*/  EXIT ;  /* 0x000000000000794d */ /* 0x000fea0003800000 */
.L_x_10481:
[----:B--2---:R-:W-:Y:S01]  /*0b00*/  IMAD.MOV.U32 R9, RZ, RZ, R5 ;  /* 0x000000ffff097224 */ /* 0x004fe200078e0005 */
[----:B------:R-:W-:Y:S01]  /*0b10*/  MOV R8, 0x1 ;  /* 0x0000000100087802 */ /* 0x000fe20000000f00 */
[----:B------:R-:W-:Y:S01]  /*0b20*/  IMAD.MOV.U32 R7, RZ, RZ, 0x1f ;  /* 0x0000001fff077424 */ /* 0x000fe200078e00ff */
[----:B------:R-:W-:Y:S02]  /*0b30*/  MOV R10, 0xffffffff ;  /* 0xffffffff000a7802 */ /* 0x000fe40000000f00 */
[----:B------:R-:W-:Y:S02]  /*0b40*/  MOV R2, 0xb60 ;  /* 0x00000b6000027802 */ /* 0x000fe40000000f00 */
[----:B01----:R-:W-:Y:S05]  /*0b50*/  CALL.REL.NOINC `($__internal_170_$__cuda_sm70_shflsync_bfly_p) ;  /* 0x000003b000007944 */ /* 0x003fea0003c00000 */
[----:B-1----:R-:W-:Y:S01]  /*0b60*/  IMAD.MOV.U32 R2, RZ, RZ, R7 ;  /* 0x000000ffff027224 */ /* 0x002fe200078e0007 */
[----:B0-----:R-:W-:Y:S05]  /*0b70*/  BRA `(.L_x_10486) ;  /* 0xfffffcb000007947 */ /* 0x001fea000383ffff */
.L_x_10482:
[----:B------:R-:W-:Y:S01]  /*0b80*/  HFMA2.MMA R8, -RZ, RZ, 0, 1.1920928955078125e-07 ;  /* 0x00000002ff087435 */ /* 0x000fe200000001ff */
[----:B------:R-:W-:Y:S01]  /*0b90*/  IMAD.MOV.U32 R7, RZ, RZ, 0x1f ;  /* 0x0000001fff077424 */ /* 0x000fe200078e00ff */
[----:B------:R-:W-:Y:S02]  /*0ba0*/  MOV R10, 0xffffffff ;  /* 0xffffffff000a7802 */ /* 0x000fe40000000f00 */
[----:B------:R-:W-:-:S02]  /*0bb0*/  MOV R2, 0xbd0 ;  /* 0x00000bd000027802 */ /* 0x000fc40000000f00 */
[----:B012---:R-:W-:Y:S05]  /*0bc0*/  CALL.REL.NOINC `($__internal_170_$__cuda_sm70_shflsync_bfly_p) ;  /* 0x0000034000007944 */ /* 0x007fea0003c00000 */
[----:B01----:R-:W-:Y:S01]  /*0bd0*/  FADD.FTZ R9, R9, R7 ;  /* 0x0000000709097221 */ /* 0x003fe20000010000 */
[----:B------:R-:W-:Y:S01]  /*0be0*/  HFMA2.MMA R7, -RZ, RZ, 0, 1.847743988037109375e-06 ;  /* 0x0000001fff077435 */ /* 0x000fe200000001ff */
[----:B------:R-:W-:Y:S01]  /*0bf0*/  IMAD.MOV.U32 R8, RZ, RZ, 0x4 ;  /* 0x00000004ff087424 */ /* 0x000fe200078e00ff */
[----:B------:R-:W-:Y:S01]  /*0c00*/  MOV R2, 0xc30 ;  /* 0x00000c3000027802 */ /* 0x000fe20000000f00 */
[----:B------:R-:W-:-:S03]  /*0c10*/  IMAD.MOV.U32 R10, RZ, RZ, -0x1 ;  /* 0xffffffffff0a7424 */ /* 0x000fc600078e00ff */
[----:B------:R-:W-:Y:S05]  /*0c20*/  CALL.REL.NOINC `($__internal_170_$__cuda_sm70_shflsync_bfly_p) ;  /* 0x000002e000007944 */ /* 0x000fea0003c00000 */
[----:B01----:R-:W-:Y:S01]  /*0c30*/  FADD.FTZ R9, R9, R7 ;  /* 0x0000000709097221 */ /* 0x003fe20000010000 */
[----:B------:R-:W-:Y:S01]  /*0c40*/  HFMA2.MMA R7, -RZ, RZ, 0, 1.847743988037109375e-06 ;  /* 0x0000001fff077435 */ /* 0x000fe200000001ff */
[----:B------:R-:W-:Y:S01]  /*0c50*/  MOV R8, 0x8 ;  /* 0x0000000800087802 */ /* 0x000fe20000000f00 */
[----:B------:R-:W-:Y:S01]  /*0c60*/  IMAD.MOV.U32 R10, RZ, RZ, -0x1 ;  /* 0xffffffffff0a7424 */ /* 0x000fe200078e00ff */
[----:B------:R-:W-:-:S03]  /*0c70*/  MOV R2, 0xc90 ;  /* 0x00000c9000027802 */ /* 0x000fc60000000f00 */
[----:B------:R-:W-:Y:S05]  /*0c80*/  CALL.REL.NOINC `($__internal_170_$__cuda_sm70_shflsync_bfly_p) ;  /* 0x0000028000007944 */ /* 0x000fea0003c00000 */
[----:B-1----:R-:W-:Y:S01]  /*0c90*/  FADD.FTZ R6, R9, R7 ;  /* 0x0000000709067221 */ /* 0x002fe20000010000 */
[----:B------:R-:W-:Y:S01]  /*0ca0*/  HFMA2.MMA R7, -RZ, RZ, 0, 1.847743988037109375e-06 ;  /* 0x0000001fff077435 */ /* 0x000fe200000001ff */
[----:B0-----:R-:W-:Y:S01]  /*0cb0*/  MOV R8, 0x10 ;  /* 0x0000001000087802 */ /* 0x001fe20000000f00 */
[----:B------:R-:W-:Y:S01]  /*0cc0*/  IMAD.MOV.U32 R10, RZ, RZ, -0x1 ;  /* 0xffffffffff0a7424 */ /* 0x000fe200078e00ff */
[----:B------:R-:W-:-:S02]  /*0cd0*/  MOV R2, 0xd00 ;  /* 0x00000d0000027802 */ /* 0x000fc40000000f00 */
[----:B------:R-:W-:Y:S02]  /*0ce0*/  MOV R9, R6 ;  /* 0x0000000600097202 */ /* 0x000fe40000000f00 */
[----:B------:R-:W-:Y:S05]  /*0cf0*/  CALL.REL.NOINC `($__internal_170_$__cuda_sm70_shflsync_bfly_p) ;  /* 0x0000021000007944 */ /* 0x000fea0003c00000 */
[----:B0-----:R-:W-:Y:S01]  /*0d00*/  HFMA2.MMA R8, -RZ, RZ, 0, 5.9604644775390625e-08 ;  /* 0x00000001ff087435 */ /* 0x001fe200000001ff */
[----:B-1----:R-:W-:Y:S01]  /*0d10*/  MOV R5, R7 ;  /* 0x0000000700057202 */ /* 0x002fe20000000f00 */
[----:B------:R-:W-:Y:S01]  /*0d20*/  IMAD.MOV.U32 R9, RZ, RZ, R4 ;  /* 0x000000ffff097224 */ /* 0x000fe200078e0004 */
[----:B------:R-:W-:Y:S01]  /*0d30*/  MOV R7, 0x1f ;  /* 0x0000001f00077802 */ /* 0x000fe20000000f00 */
[----:B------:R-:W-:Y:S01]  /*0d40*/  IMAD.MOV.U32 R10, RZ, RZ, -0x1 ;  /* 0xffffffffff0a7424 */ /* 0x000fe200078e00ff */
[----:B------:R-:W-:Y:S02]  /*0d50*/  MOV R2, 0xd70 ;  /* 0x00000d7000027802 */ /* 0x000fe40000000f00 */
[----:B------:R-:W-:Y:S05]  /*0d60*/  CALL.REL.NOINC `($__internal_170_$__cuda_sm70_shflsync_bfly_p) ;  /* 0x000001a000007944 */ /* 0x000fea0003c00000 */
[----:B0-----:R-:W-:Y:S01]  /*0d70*/  HFMA2.MMA R8, -RZ, RZ, 0, 1.1920928955078125e-07 ;  /* 0x00000002ff087435 */ /* 0x001fe200000001ff */
[----:B-1----:R-:W-:Y:S01]  /*0d80*/  FADD.FTZ R9, R4, R7 ;  /* 0x0000000704097221 */ /* 0x002fe20000010000 */
[----:B------:R-:W-:Y:S01]  /*0d90*/  MOV R7, 0x1f ;  /* 0x0000001f00077802 */ /* 0x000fe20000000f00 */
[----:B------:R-:W-:Y:S01]  /*0da0*/  IMAD.MOV.U32 R10, RZ, RZ, -0x1 ;  /* 0xffffffffff0a7424 */ /* 0x000fe200078e00ff */
[----:B------:R-:W-:Y:S02]  /*0db0*/  MOV R2, 0xdd0 ;  /* 0x00000dd000027802 */ /* 0x000fe40000000f00 */
[----:B------:R-:W-:Y:S05]  /*0dc0*/  CALL.REL.NOINC `($__internal_170_$__cuda_sm70_shflsync_bfly_p) ;  /* 0x0000014000007944 */ /* 0x000fea0003c00000 */
[----:B0-----:R-:W-:Y:S01]  /*0dd0*/  HFMA2.MMA R8, -RZ, RZ, 0, 2.384185791015625e-07 ;  /* 0x00000004ff087435 */ /* 0x001fe200000001ff */
[----:B-1----:R-:W-:Y:S01]  /*0de0*/  FADD.FTZ R9, R9, R7 ;  /* 0x0000000709097221 */ /* 0x002fe20000010000 */
[----:B------:R-:W-:Y:S01]  /*0df0*/  MOV R7, 0x1f ;  /* 0x0000001f00077802 */ /* 0x000fe20000000f00 */
[----:B------:R-:W-:Y:S01]  /*0e00*/  IMAD.MOV.U32 R10, RZ, RZ, -0x1 ;  /* 0xffffffffff0a7424 */ /* 0x000fe200078e00ff */
[----:B------:R-:W-:-:S02]  /*0e10*/  MOV R2, 0xe30 ;  /* 0x00000e3000027802 */ /* 0x000fc40000000f00 */
[----:B------:R-:W-:Y:S05]  /*0e20*/  CALL.REL.NOINC `($__internal_170_$__cuda_sm70_shflsync_bfly_p) ;  /* 0x000000e000007944 */ /* 0x000fea0003c00000 */
[----:B0-----:R-:W-:Y:S01]  /*0e30*/  HFMA2.MMA R8, -RZ, RZ, 0, 4.76837158203125e-07 ;  /* 0x00000008ff087435 */ /* 0x001fe200000001ff */
[----:B-1----:R-:W-:Y:S01]  /*0e40*/  FADD.FTZ R9, R9, R7 ;  /* 0x0000000709097221 */ /* 0x002fe20000010000 */
[----:B------:R-:W-:Y:S01]  /*0e50*/  MOV R7, 0x1f ;  /* 0x0000001f00077802 */ /* 0x000fe20000000f00 */
[----:B------:R-:W-:Y:S01]  /*0e60*/  IMAD.MOV.U32 R10, RZ, RZ, -0x1 ;  /* 0xffffffffff0a7424 */ /* 0x000fe200078e00ff */
[----:B------:R-:W-:-:S02]  /*0e70*/  MOV R2, 0xe90 ;  /* 0x00000e9000027802 */ /* 0x000fc40000000f00 */
[----:B------:R-:W-:Y:S05]  /*0e80*/  CALL.REL.NOINC `($__internal_170_$__cuda_sm70_shflsync_bfly_p) ;  /* 0x0000008000007944 */ /* 0x000fea0003c00000 */
[----:B0-----:R-:W-:Y:S01]  /*0e90*/  HFMA2.MMA R8, -RZ, RZ, 0, 9.5367431640625e-07 ;  /* 0x00000010ff087435 */ /* 0x001fe200000001ff */
[----:B-1----:R-:W-:Y:S01]  /*0ea0*/  FADD.FTZ R9, R9, R7 ;  /* 0x0000000709097221 */ /* 0x002fe20000010000 */
[----:B------:R-:W-:Y:S01]  /*0eb0*/  MOV R7, 0x1f ;  /* 0x0000001f00077802 */ /* 0x000fe20000000f00 */
[----:B------:R-:W-:Y:S01]  /*0ec0*/  IMAD.MOV.U32 R10, RZ, RZ, -0x1 ;  /* 0xffffffffff0a7424 */ /* 0x000fe200078e00ff */
[----:B------:R-:W-:-:S02]  /*0ed0*/  MOV R2, 0xef0 ;  /* 0x00000ef000027802 */ /* 0x000fc40000000f00 */
[----:B------:R-:W-:Y:S05]  /*0ee0*/  CALL.REL.NOINC `($__internal_170_$__cuda_sm70_shflsync_bfly_p) ;  /* 0x0000002000007944 */ /* 0x000fea0003c00000 */
[----:B-1----:R-:W-:Y:S01]  /*0ef0*/  MOV R4, R7 ;  /* 0x0000000700047202 */ /* 0x002fe20000000f00 */
[----:B0-----:R-:W-:Y:S05]  /*0f00*/  BRA `(.L_x_10487) ;  /* 0xfffffa4000007947 */ /* 0x001fea000383ffff */
        .weak           $__internal_170_$__cuda_sm70_shflsync_bfly_p
        .type           $__internal_170_$__cuda_sm70_shflsync_bfly_p,@function
        .size           $__internal_170_$__cuda_sm70_shflsync_bfly_p,(.L_x_12472 - $__internal_170_$__cuda_sm70_shflsync_bfly_p)
$__internal_170_$__cuda_sm70_shflsync_bfly_p:
[----:B------:R-:W-:Y:S01]  /*0f10*/  HFMA2.MMA R3, -RZ, RZ, 0, 0 ;  /* 0x00000000ff037435 */ /* 0x000fe200000001ff */
[----:B------:R-:W-:Y:S04]  /*0f20*/  WARPSYNC R10 ;  /* 0x0000000a00007348 */ /* 0x000fe80003800000 */
[----:B------:R0:W1:Y:S01]  /*0f30*/  SHFL.BFLY PT, R7, R9, R8, R7 ;  /* 0x0c00000809077389 */ /* 0x00006200000e0007 */
[----:B------:R-:W-:Y:S05]  /*0f40*/  RET.REL.NODEC R2 `(_ZN10layer_norm22ln_bwd_finalize_kernelINS_22Kernel_traits_finalizeILj1024E6__halfffffjLb0ELj1024ELj4ENS_18Kernel_traits_baseILj1024ES2_ffffjLj1024EEEEELb0ELb0EEEvNS_9BwdParamsE) ;  /* 0xfffff0b002007950 */ /* 0x000fea0003c3ffff */
.L_x_10488:
        /* <DEDUP_REMOVED lines=11> */
.L_x_12472:


//--------------------- .text._ZN10layer_norm13ln_bwd_kernelINS_13Kernel_traitsI6__halfffffjLj1024ELj1ELj4ELj1ELj16ENS_18Kernel_traits_baseILj1024ES2_ffffjLj128EEEEELb1ELb0ELb1ELb0EEEvNS_9BwdParamsE --------------------------
	.section	.text._ZN10layer_norm13ln_bwd_kernelINS_13Kernel_traitsI6__halfffffjLj1024ELj1ELj4ELj1ELj16ENS_18Kernel_traits_baseILj1024ES2_ffffjLj128EEEEELb1ELb0ELb1ELb0EEEvNS_9BwdParamsE,"ax",@progbits
	.sectioninfo	@"SHI_REGISTERS=236"
	.align	128
        .global         _ZN10layer_norm13ln_bwd_kernelINS_13Kernel_traitsI6__halfffffjLj1024ELj1ELj4ELj1ELj16ENS_18Kernel_traits_baseILj1024ES2_ffffjLj128EEEEELb1ELb0ELb1ELb0EEEvNS_9BwdParamsE
        .type           _ZN10layer_norm13ln_bwd_kernelINS_13Kernel_traitsI6__halfffffjLj1024ELj1ELj4ELj1ELj16ENS_18Kernel_traits_baseILj1024ES2_ffffjLj128EEEEELb1ELb0ELb1ELb0EEEvNS_9BwdParamsE,@function
        .size           _ZN10layer_norm13ln_bwd_kernelINS_13Kernel_traitsI6__halfffffjLj1024ELj1ELj4ELj1ELj16ENS_18Kernel_traits_baseILj1024ES2_ffffjLj128EEEEELb1ELb0ELb1ELb0EEEvNS_9BwdParamsE,(.L_x_12473 - _ZN10layer_norm13ln_bwd_kernelINS_13Kernel_traitsI6__halfffffjLj1024ELj1ELj4ELj1ELj16ENS_18Kernel_traits_baseILj1024ES2_ffffjLj128EEEEELb1ELb0ELb1ELb0EEEvNS_9BwdParamsE)
        .other          _ZN10layer_norm13ln_bwd_kernelINS_13Kernel_traitsI6__halfffffjLj1024ELj1ELj4ELj1ELj16ENS_18Kernel_traits_baseILj1024ES2_ffffjLj128EEEEELb1ELb0ELb1ELb0EEEvNS_9BwdParamsE,@"STO_CUDA_ENTRY STV_DEFAULT"
_ZN10layer_norm13ln_bwd_kernelINS_13Kernel_traitsI6__halfffffjLj1024ELj1ELj4ELj1ELj16ENS_18Kernel_traits_baseILj1024ES2_ffffjLj128EEEEELb1ELb0ELb1ELb0EEEvNS_9BwdParamsE:
.text._ZN10layer_norm13ln_bwd_kernelINS_13Kernel_traitsI6__halfffffjLj1024ELj1ELj4ELj1ELj16ENS_18Kernel_traits_baseILj1024ES2_ffffjLj128EEEEELb1ELb0ELb1ELb0EEEvNS_9BwdParamsE:
[----:B------:R-:W-:Y:S02]  /*0000*/  MOV R1, c[0x0][0x28] ;  /* 0x00000a0000017a02 */ /* 0x000fe40000000f00 */
[----:B------:R-:W0:Y:S01]  /*0010*/  S2R R159, SR_TID.X ;  /* 0x00000000009f7919 */ /* 0x000e220000002100 */
[----:B------:R-:W-:Y:S01]  /*0020*/  IMAD.MOV.U32 R0, RZ, RZ, c[0x0][0x168] ;  /* 0x00005a00ff007624 */ /* 0x000fe200078e00ff */
[----:B------:R-:W-:Y:S01]  /*0030*/  LOP3.LUT R11, R11, 0xfffffff7, RZ, 0xc0, !PT ;  /* 0xfffffff70b0b7812 */ /* 0x000fe200078ec0ff */
        /* <DEDUP_REMOVED lines=9> */
[C---:B------:R-:W-:Y:S02]  /*00d0*/  ISETP.GE.U32.AND P4, PT, R10.reuse, 0x80, PT ;  /* 0x000000800a00780c */ /* 0x040fe40003f86070 */
[----:B------:R-:W-:Y:S02]  /*00e0*/  P2R R0, PR, RZ, 0x40 ;  /* 0x00000040ff007803 */ /* 0x000fe40000000000 */
[----:B------:R-:W-:-:S02]  /*00f0*/  ISETP.GE.U32.AND P1, PT, R10, 0xc0, PT ;  /* 0x000000c00a00780c */ /* 0x000fc40003f26070 */
[----:B------:R-:W-:Y:S02]  /*0100*/  ISETP.GE.U32.AND P2, PT, R10, 0xe0, PT ;  /* 0x000000e00a00780c */ /* 0x000fe40003f46070 */
[----:B------:R-:W-:Y:S01]  /*0110*/  @P0 MOV R3, 0x8 ;  /* 0x0000000800030802 */ /* 0x000fe20000000f00 */
[----:B------:R-:W-:Y:S01]  /*0120*/  @P6 IMAD.MOV.U32 R25, RZ, RZ, 0x8 ;  /* 0x00000008ff196424 */ /* 0x000fe200078e00ff */
[----:B------:R-:W-:Y:S02]  /*0130*/  @P0 LOP3.LUT R11, R11, 0x8, RZ, 0xfc, !PT ;  /* 0x000000080b0b0812 */ /* 0x000fe400078efcff */
[----:B------:R-:W-:Y:S01]  /*0140*/  @P5 MOV R27, 0x8 ;  /* 0x00000008001b5802 */ /* 0x000fe20000000f00 */
[C---:B------:R-:W-:Y:S01]  /*0150*/  @P0 IMAD.WIDE.U32 R2, R20.reuse, R3, c[0x0][0x1b0] ;  /* 0x00006c0014020625 */ /* 0x040fe200078e0003 */
[----:B------:R-:W-:Y:S02]  /*0160*/  @P0 LOP3.LUT R20, R20, 0x20, RZ, 0xfc, !PT ;  /* 0x0000002014140812 */ /* 0x000fe400078efcff */
[----:B------:R-:W-:Y:S01]  /*0170*/  ISETP.GE.U32.AND P0, PT, R10, 0xa0, PT ;  /* 0x000000a00a00780c */ /* 0x000fe20003f06070 */
[----:B------:R-:W-:Y:S01]  /*0180*/  @P4 IMAD.MOV.U32 R29, RZ, RZ, 0x8 ;  /* 0x00000008ff1d4424 */ /* 0x000fe200078e00ff */
[----:B------:R-:W-:Y:S01]  /*0190*/  LOP3.LUT R11, R11, 0xfffffffb, RZ, 0xc0, !PT ;  /* 0xfffffffb0b0b7812 */ /* 0x000fe200078ec0ff */
[C---:B------:R-:W-:Y:S01]  /*01a0*/  @P6 IMAD.WIDE.U32 R24, R20.reuse, R25, c[0x0][0x1b0] ;  /* 0x00006c0014186625 */ /* 0x040fe200078e0019 */
[----:B------:R-:W-:-:S02]  /*01b0*/  @P6 IADD3 R20, R20, 0x20, RZ ;  /* 0x0000002014146810 */ /* 0x000fc40007ffe0ff */
[----:B------:R-:W-:Y:S01]  /*01c0*/  @P6 LOP3.LUT R11, R11, 0x4, RZ, 0xfc, !PT ;  /* 0x000000040b0b6812 */ /* 0x000fe200078efcff */
[----:B------:R-:W-:Y:S01]  /*01d0*/  @P1 IMAD.MOV.U32 R33, RZ, RZ, 0x8 ;  /* 0x00000008ff211424 */ /* 0x000fe200078e00ff */
[----:B------:R-:W-:Y:S01]  /*01e0*/  LOP3.LUT P6, RZ, R10, 0xffffffe0, RZ, 0xc0, !PT ;  /* 0xffffffe00aff7812 */ /* 0x000fe200078cc0ff */
[C---:B------:R-:W-:Y:S01]  /*01f0*/  @P5 IMAD.WIDE.U32 R26, R20.reuse, R27, c[0x0][0x1b0] ;  /* 0x00006c00141a5625 */ /* 0x040fe200078e001b */
[----:B------:R-:W-:Y:S02]  /*0200*/  @P5 IADD3 R20, R20, 0x20, RZ ;  /* 0x0000002014145810 */ /* 0x000fe40007ffe0ff */
[----:B------:R-:W-:Y:S02]  /*0210*/  @P2 MOV R35, 0x8 ;  /* 0x0000000800232802 */ /* 0x000fe40000000f00 */
[----:B------:R-:W-:Y:S01]  /*0220*/  @P0 MOV R31, 0x8 ;  /* 0x00000008001f0802 */ /* 0x000fe20000000f00 */
[C---:B------:R-:W-:Y:S01]  /*0230*/  @P4 IMAD.WIDE.U32 R28, R20.reuse, R29, c[0x0][0x1b0] ;  /* 0x00006c00141c4625 */ /* 0x040fe200078e001d */
[----:B------:R-:W-:Y:S01]  /*0240*/  @P4 IADD3 R20, R20, 0x20, RZ ;  /* 0x0000002014144810 */ /* 0x000fe20007ffe0ff */
[----:B------:R0:W5:Y:S01]  /*0250*/  @P5 LDG.E.64 R8, [R26.64] ;  /* 0x000000041a085981 */ /* 0x000162000c1e1b00 */
[----:B------:R-:W-:-:S02]  /*0260*/  LOP3.LUT R11, R11, 0xfffffffd, RZ, 0xc0, !PT ;  /* 0xfffffffd0b0b7812 */ /* 0x000fc400078ec0ff */
[----:B------:R-:W-:Y:S01]  /*0270*/  ISETP.GE.U32.AND P3, PT, R10, 0x100, PT ;  /* 0x000001000a00780c */ /* 0x000fe20003f66070 */
[C---:B------:R-:W-:Y:S01]  /*0280*/  @P0 IMAD.WIDE.U32 R30, R20.reuse, R31, c[0x0][0x1b0] ;  /* 0x00006c00141e0625 */ /* 0x040fe200078e001f */
[----:B------:R-:W-:Y:S01]  /*0290*/  @P0 IADD3 R20, R20, 0x20, RZ ;  /* 0x0000002014140810 */ /* 0x000fe20007ffe0ff */
[----:B------:R0:W5:Y:S01]  /*02a0*/  @P6 LDG.E.64 R4, [R2.64] ;  /* 0x0000000402046981 */ /* 0x000162000c1e1b00 */
[----:B------:R-:W-:Y:S02]  /*02b0*/  ISETP.NE.AND P6, PT, R0, RZ, PT ;  /* 0x000000ff0000720c */ /* 0x000fe40003fc5270 */
[----:B------:R-:W-:Y:S01]  /*02c0*/  @P5 LOP3.LUT R11, R11, 0x2, RZ, 0xfc, !PT ;  /* 0x000000020b0b5812 */ /* 0x000fe200078efcff */
[C---:B------:R-:W-:Y:S01]  /*02d0*/  @P1 IMAD.WIDE.U32 R32, R20.reuse, R33, c[0x0][0x1b0] ;  /* 0x00006c0014201625 */ /* 0x040fe200078e0021 */
[----:B------:R-:W-:Y:S01]  /*02e0*/  @P1 IADD3 R20, R20, 0x20, RZ ;  /* 0x0000002014141810 */ /* 0x000fe20007ffe0ff */
[----:B------:R0:W5:Y:S01]  /*02f0*/  @P4 LDG.E.64 R12, [R28.64] ;  /* 0x000000041c0c4981 */ /* 0x000162000c1e1b00 */
[----:B------:R-:W-:-:S03]  /*0300*/  LOP3.LUT R11, R11, 0xfffffffe, RZ, 0xc0, !PT ;  /* 0xfffffffe0b0b7812 */ /* 0x000fc600078ec0ff */
[C---:B------:R-:W-:Y:S01]  /*0310*/  @P2 IMAD.WIDE.U32 R34, R20.reuse, R35, c[0x0][0x1b0] ;  /* 0x00006c0014222625 */ /* 0x040fe200078e0023 */
[----:B------:R0:W5:Y:S01]  /*0320*/  @P0 LDG.E.64 R14, [R30.64] ;  /* 0x000000041e0e0981 */ /* 0x000162000c1e1b00 */
[----:B------:R-:W-:Y:S02]  /*0330*/  @P4 LOP3.LUT R11, R11, 0x1, RZ, 0xfc, !PT ;  /* 0x000000010b0b4812 */ /* 0x000fe400078efcff */
[----:B------:R-:W-:Y:S01]  /*0340*/  @P2 IADD3 R20, R20, 0x20, RZ ;  /* 0x0000002014142810 */ /* 0x000fe20007ffe0ff */
[----:B------:R0:W5:Y:S01]  /*0350*/  @P6 LDG.E.64 R6, [R24.64] ;  /* 0x0000000418066981 */ /* 0x000162000c1e1b00 */
[----:B------:R-:W-:Y:S01]  /*0360*/  LOP3.LUT R11, R11, 0xffffffef, RZ, 0xc0, !PT ;  /* 0xffffffef0b0b7812 */ /* 0x000fe200078ec0ff */
[----:B------:R-:W-:Y:S02]  /*0370*/  @P3 IMAD.MOV.U32 R21, RZ, RZ, 0x8 ;  /* 0x00000008ff153424 */ /* 0x000fe400078e00ff */
[----:B------:R0:W5:Y:S01]  /*0380*/  @P1 LDG.E.64 R16, [R32.64] ;  /* 0x0000000420101981 */ /* 0x000162000c1e1b00 */
[----:B------:R-:W-:-:S03]  /*0390*/  @P3 LOP3.LUT R11, R11, 0x10, RZ, 0xfc, !PT ;  /* 0x000000100b0b3812 */ /* 0x000fc600078efcff */
        /* <DEDUP_REMOVED lines=55> */
[----:B------:R-:W-:Y:S01]  /*0710*/  SHF.R.U64 R20, R18, 0x10, R19 ;  /* 0x0000001012147819 */ /* 0x000fe20000001213 */
        /* <DEDUP_REMOVED lines=51> */
.L_x_10604:
        /* <DEDUP_REMOVED lines=9> */
[----:B------:R-:W-:Y:S01]  /*0ae0*/  IMAD R0, R160, c[0x0][0x168], RZ ;  /* 0x00005a00a0007a24 */ /* 0x000fe200078e02ff */
[----:B------:R-:W-:-:S04]  /*0af0*/  LOP3.LUT R178, R159, 0x1f, RZ, 0xc0, !PT ;  /* 0x0000001f9fb27812 */ /* 0x000fc800078ec0ff */
[----:B------:R-:W-:-:S04]  /*0b00*/  SHF.R.S32.HI R161, RZ, 0x1f, R0 ;  /* 0x0000001fffa17819 */ /* 0x000fc80000011400 */
[----:B------:R-:W-:Y:S01]  /*0b10*/  LEA.HI R161, R161, R0, RZ, 0x2 ;  /* 0x00000000a1a17211 */ /* 0x000fe200078f10ff */
[----:B------:R-:W-:Y:S01]  /*0b20*/  IMAD.MOV.U32 R179, RZ, RZ, 0x10 ;  /* 0x00000010ffb37424 */ /* 0x000fe200078e00ff */
[----:B------:R-:W-:Y:S02]  /*0b30*/  BSSY B1, `(.L_x_10491) ;  /* 0x00001e7000017945 */ /* 0x000fe40003800000 */
[----:B------:R-:W-:-:S05]  /*0b40*/  LEA.HI.SX32 R161, R161, R178, 0x1e ;  /* 0x000000b2a1a17211 */ /* 0x000fca00078ff2ff */
[----:B------:R-:W-:Y:S01]  /*0b50*/  IMAD.WIDE.U32 R232, R161, R179, c[0x0][0x218] ;  /* 0x00008600a1e87625 */ /* 0x000fe200078e00b3 */
[----:B--2---:R-:W-:-:S13]  /*0b60*/  ISETP.GT.AND P3, PT, R146, RZ, PT ;  /* 0x000000ff9200720c */ /* 0x004fda0003f64270 */
[----:B------:R-:W-:Y:S05]  /*0b70*/  @P3 BRA `(.L_x_10492) ;  /* 0x0000064000003947 */ /* 0x000fea0003800000 */
[----:B0----5:R-:W-:Y:S01]  /*0b80*/  ISETP.GE.AND P4, PT, R11, 0x1, PT ;  /* 0x000000010b00780c */ /* 0x021fe20003f86270 */
        /* <DEDUP_REMOVED lines=10> */
[----:B------:R-:W-:-:S04]  /*0c30*/  ISETP.NE.U32.AND P4, PT, RZ, c[0x0][0x218], PT ;  /* 0x00008600ff007a0c */ /* 0x000fc80003f85070 */
[----:B------:R-:W-:Y:S01]  /*0c40*/  ISETP.NE.AND.EX P4, PT, RZ, c[0x0][0x21c], PT, P4 ;  /* 0x00008700ff007a0c */ /* 0x000fe20003f85340 */
[----:B------:R-:W-:-:S05]  /*0c50*/  IMAD.WIDE.U32 R140, R0, R13, c[0x0][0x190] ;  /* 0x00006400008c7625 */ /* 0x000fca00078e000d */
[----:B------:R0:W5:Y:S07]  /*0c60*/  LDG.E R9, [R140.64] ;  /* 0x000000048c097981 */ /* 0x00016e000c1e1900 */
[----:B------:R0:W5:Y:S01]  /*0c70*/  @P4 LDG.E.128 R96, [R232.64] ;  /* 0x00000004e8604981 */ /* 0x000162000c1e1d00 */
[----:B------:R-:W-:Y:S02]  /*0c80*/  IADD3 R144, R161, 0x20, RZ ;  /* 0x00000020a1907810 */ /* 0x000fe40007ffe0ff */
[----:B------:R-:W-:-:S02]  /*0c90*/  IADD3 R0, R0, 0x20, RZ ;  /* 0x0000002000007810 */ /* 0x000fc40007ffe0ff */
.L_x_10494:
[----:B------:R-:W-:Y:S05]  /*0ca0*/  BSYNC B2 ;  /* 0x0000000000027941 */ /* 0x000fea0003800000 */
.L_x_10493:
[----:B------:R-:W-:Y:S01]  /*0cb0*/  ISETP.GE.U32.AND P4, PT, R10, 0x40, PT ;  /* 0x000000400a00780c */ /* 0x000fe20003f86070 */
[----:B------:R-:W-:-:S12]  /*0cc0*/  BSSY B2, `(.L_x_10495) ;  /* 0x000000a000027945 */ /* 0x000fd80003800000 */
[----:B------:R-:W-:Y:S05]  /*0cd0*/  @!P4 BRA `(.L_x_10496) ;  /* 0x000000800000c947 */ /* 0x000fea0003800000 */
[----:B------:R-:W-:-:S04]  /*0ce0*/  ISETP.NE.U32.AND P4, PT, RZ, c[0x0][0x218], PT ;  /* 0x00008600ff007a0c */ /* 0x000fc80003f85070 */
[----:B------:R-:W-:Y:S01]  /*0cf0*/  ISETP.NE.AND.EX P4, PT, RZ, c[0x0][0x21c], PT, P4 ;  /* 0x00008700ff007a0c */ /* 0x000fe20003f85340 */
[----:B0-----:R-:W-:-:S05]  /*0d00*/  IMAD.WIDE.U32 R140, R0, R13, c[0x0][0x190] ;  /* 0x00006400008c7625 */ /* 0x001fca00078e000d */
[----:B------:R0:W5:Y:S07]  /*0d10*/  LDG.E R8, [R140.64] ;  /* 0x000000048c087981 */ /* 0x00016e000c1e1900 */
[----:B------:R-:W-:-:S05]  /*0d20*/  @P4 IMAD.WIDE.U32 R142, R144, R179, c[0x0][0x218] ;  /* 0x00008600908e4625 */ /* 0x000fca00078e00b3 */
[----:B------:R0:W5:Y:S01]  /*0d30*/  @P4 LDG.E.128 R100, [R142.64] ;  /* 0x000000048e644981 */ /* 0x000162000c1e1d00 */
[----:B------:R-:W-:Y:S02]  /*0d40*/  IADD3 R0, R0, 0x20, RZ ;  /* 0x0000002000007810 */ /* 0x000fe40007ffe0ff */
[----:B------:R-:W-:Y:S02]  /*0d50*/  IADD3 R144, R144, 0x20, RZ ;  /* 0x0000002090907810 */ /* 0x000fe40007ffe0ff */
.L_x_10496:
[----:B------:R-:W-:Y:S05]  /*0d60*/  BSYNC B2 ;  /* 0x0000000000027941 */ /* 0x000fea0003800000 */
.L_x_10495:
        /* <DEDUP_REMOVED lines=11> */
.L_x_10498:
[----:B------:R-:W-:Y:S05]  /*0e20*/  BSYNC B2 ;  /* 0x0000000000027941 */ /* 0x000fea0003800000 */
.L_x_10497:
        /* <DEDUP_REMOVED lines=11> */
.L_x_10500:
[----:B------:R-:W-:Y:S05]  /*0ee0*/  BSYNC B2 ;  /* 0x0000000000027941 */ /* 0x000fea0003800000 */
.L_x_10499:
[----:B------:R-:W-:Y:S01]  /*0ef0*/  BSSY B2, `(.L_x_10501) ;  /* 0x000000a000027945 */ /* 0x000fe20003800000 */
        /* <DEDUP_REMOVED lines=9> */
.L_x_10502:
[----:B------:R-:W-:Y:S05]  /*0f90*/  BSYNC B2 ;  /* 0x0000000000027941 */ /* 0x000fea0003800000 */
.L_x_10501:
        /* <DEDUP_REMOVED lines=10> */
.L_x_10504:
[----:B------:R-:W-:Y:S05]  /*1040*/  BSYNC B2 ;  /* 0x0000000000027941 */ /* 0x000fea0003800000 */
.L_x_10503:
        /* <DEDUP_REMOVED lines=10> */
.L_x_10506:
[----:B------:R-:W-:Y:S05]  /*10f0*/  BSYNC B2 ;  /* 0x0000000000027941 */ /* 0x000fea0003800000 */
.L_x_10505:
[----:B------:R-:W-:Y:S01]  /*1100*/  ISETP.GE.U32.AND P4, PT, R10, 0x100, PT ;  /* 0x000001000a00780c */ /* 0x000fe20003f86070 */
[----:B------:R-:W-:Y:S01]  /*1110*/  IMAD.MOV.U32 R229, RZ, RZ, RZ ;  /* 0x000000ffffe57224 */ /* 0x000fe200078e00ff */
[----:B------:R-:W-:-:S11]  /*1120*/  MOV R231, RZ ;  /* 0x000000ff00e77202 */ /* 0x000fd60000000f00 */
[----:B------:R-:W-:Y:S05]  /*1130*/  @!P4 BRA `(.L_x_10507) ;  /* 0x000018600000c947 */ /* 0x000fea0003800000 */
[----:B------:R-:W-:-:S04]  /*1140*/  ISETP.NE.U32.AND P4, PT, RZ, c[0x0][0x218], PT ;  /* 0x00008600ff007a0c */ /* 0x000fc80003f85070 */
[----:B------:R-:W-:Y:S01]  /*1150*/  ISETP.NE.AND.EX P4, PT, RZ, c[0x0][0x21c], PT, P4 ;  /* 0x00008700ff007a0c */ /* 0x000fe20003f85340 */
[----:B0-----:R-:W-:-:S05]  /*1160*/  IMAD.WIDE.U32 R142, R0, R13, c[0x0][0x190] ;  /* 0x00006400008e7625 */ /* 0x001fca00078e000d */
[----:B------:R0:W5:Y:S07]  /*1170*/  LDG.E R2, [R142.64] ;  /* 0x000000048e027981 */ /* 0x00016e000c1e1900 */
[----:B------:R-:W-:-:S05]  /*1180*/  @P4 IMAD.WIDE.U32 R140, R144, R179, c[0x0][0x218] ;  /* 0x00008600908c4625 */ /* 0x000fca00078e00b3 */
[----:B------:R0:W5:Y:S01]  /*1190*/  @P4 LDG.E.128 R124, [R140.64] ;  /* 0x000000048c7c4981 */ /* 0x000162000c1e1d00 */
[----:B------:R-:W-:Y:S01]  /*11a0*/  HFMA2.MMA R229, -RZ, RZ, 0, 0 ;  /* 0x00000000ffe57435 */ /* 0x000fe200000001ff */
[----:B------:R-:W-:Y:S05]  /*11b0*/  BRA `(.L_x_10507) ;  /* 0x000017e000007947 */ /* 0x000fea0003800000 */
.L_x_10492:
[----:B0----5:R-:W-:Y:S01]  /*11c0*/  ISETP.GE.AND P4, PT, R11, 0x1, PT ;  /* 0x000000010b00780c */ /* 0x021fe20003f86270 */
[----:B------:R-:W-:Y:S01]  /*11d0*/  BSSY B2, `(.L_x_10508) ;  /* 0x000003b000027945 */ /* 0x000fe20003800000 */
[----:B------:R-:W-:Y:S01]  /*11e0*/  LOP3.LUT P5, RZ, R10, 0xffffffe0, RZ, 0xc0, !PT ;  /* 0xffffffe00aff7812 */ /* 0x000fe200078ac0ff */
[----:B------:R-:W-:Y:S01]  /*11f0*/  IMAD.MOV.U32 R229, RZ, RZ, RZ ;  /* 0x000000ffffe57224 */ /* 0x000fe200078e00ff */
[----:B------:R-:W-:Y:S02]  /*1200*/  MOV R231, RZ ;  /* 0x000000ff00e77202 */ /* 0x000fe40000000f00 */
[----:B------:R-:W-:-:S07]  /*1210*/  MOV R230, R161 ;  /* 0x000000a100e67202 */ /* 0x000fce0000000f00 */
[----:B------:R-:W-:-:S05]  /*1220*/  @P4 IADD3 R0, R11, -0x1, RZ ;  /* 0xffffffff0b004810 */ /* 0x000fca0007ffe0ff */
[----:B------:R-:W-:Y:S02]  /*1230*/  @P4 IMAD R140, R0, c[0x0][0x168], RZ ;  /* 0x00005a00008c4a24 */ /* 0x000fe400078e02ff */
[----:B------:R-:W-:-:S03]  /*1240*/  IMAD.MOV.U32 R0, RZ, RZ, RZ ;  /* 0x000000ffff007224 */ /* 0x000fc600078e00ff */
[----:B------:R-:W-:-:S04]  /*1250*/  @P4 SHF.R.S32.HI R141, RZ, 0x1f, R140 ;  /* 0x0000001fff8d4819 */ /* 0x000fc8000001148c */
[----:B------:R-:W-:Y:S02]  /*1260*/  @P4 LEA.HI R141, R141, R140, RZ, 0x2 ;  /* 0x0000008c8d8d4211 */ /* 0x000fe400078f10ff */
[----:B------:R-:W-:Y:S02]  /*1270*/  IADD3 R140, R146, -0x1, RZ ;  /* 0xffffffff928c7810 */ /* 0x000fe40007ffe0ff */
[----:B------:R-:W-:-:S03]  /*1280*/  @P4 LEA.HI.SX32 R0, R141, R178, 0x1e ;  /* 0x000000b28d004211 */ /* 0x000fc600078ff2ff */
[----:B------:R-:W-:-:S05]  /*1290*/  IMAD R140, R140, c[0x0][0x168], RZ ;  /* 0x00005a008c8c7a24 */ /* 0x000fca00078e02ff */
[----:B------:R-:W-:-:S04]  /*12a0*/  SHF.R.S32.HI R141, RZ, 0x1f, R140 ;  /* 0x0000001fff8d7819 */ /* 0x000fc8000001148c */
[----:B------:R-:W-:-:S04]  /*12b0*/  LEA.HI R141, R141, R140, RZ, 0x2 ;  /* 0x0000008c8d8d7211 */ /* 0x000fc800078f10ff */
[----:B------:R-:W-:Y:S01]  /*12c0*/  LEA.HI.SX32 R178, R141, R178, 0x1e ;  /* 0x000000b28db27211 */ /* 0x000fe200078ff2ff */
[----:B------:R-:W-:Y:S05]  /*12d0*/  @!P5 BRA `(.L_x_10509) ;  /* 0x000002a00000d947 */ /* 0x000fea0003800000 */
[----:B------:R-:W-:Y:S01]  /*12e0*/  IMAD.WIDE.U32 R140, R161, R179, c[0x0][0x188] ;  /* 0x00006200a18c7625 */ /* 0x000fe200078e00b3 */
[----:B------:R-:W-:-:S03]  /*12f0*/  ISETP.NE.AND P4, PT, R158, RZ, PT ;  /* 0x000000ff9e00720c */ /* 0x000fc60003f85270 */
[----:B------:R-:W-:Y:S01]  /*1300*/  IMAD.WIDE.U32 R144, R178, R179, c[0x0][0x208] ;  /* 0x00008200b2907625 */ /* 0x000fe200078e00b3 */
[----:B------:R-:W-:Y:S01]  /*1310*/  FSEL R176, R227, RZ, !P4 ;  /* 0x000000ffe3b07208 */ /* 0x000fe20006000000 */
[----:B------:R-:W2:Y:S01]  /*1320*/  LDG.E.128 R140, [R140.64] ;  /* 0x000000048c8c7981 */ /* 0x000ea2000c1e1d00 */
[----:B------:R-:W-:-:S03]  /*1330*/  ISETP.NE.U32.AND P4, PT, RZ, c[0x0][0x218], PT ;  /* 0x00008600ff007a0c */ /* 0x000fc60003f85070 */
[----:B------:R-:W3:Y:S01]  /*1340*/  LDG.E.128 R144, [R144.64] ;  /* 0x0000000490907981 */ /* 0x000ee2000c1e1d00 */
[----:B------:R-:W-:-:S13]  /*1350*/  ISETP.NE.AND.EX P4, PT, RZ, c[0x0][0x21c], PT, P4 ;  /* 0x00008700ff007a0c */ /* 0x000fda0003f85340 */
[----:B------:R0:W5:Y:S01]  /*1360*/  @P4 LDG.E.128 R96, [R232.64] ;  /* 0x00000004e8604981 */ /* 0x000162000c1e1d00 */
[----:B------:R-:W-:-:S05]  /*1370*/  IMAD.WIDE.U32 R228, R0, R13, c[0x0][0x190] ;  /* 0x0000640000e47625 */ /* 0x000fca00078e000d */
[----:B------:R1:W5:Y:S01]  /*1380*/  LDG.E R9, [R228.64] ;  /* 0x00000004e4097981 */ /* 0x000362000c1e1900 */
[----:B------:R-:W-:Y:S02]  /*1390*/  IADD3 R230, R161, 0x20, RZ ;  /* 0x00000020a1e67810 */ /* 0x000fe40007ffe0ff */
[----:B------:R-:W-:Y:S02]  /*13a0*/  IADD3 R0, R0, 0x20, RZ ;  /* 0x0000002000007810 */ /* 0x000fe40007ffe0ff */
[----:B------:R-:W-:Y:S01]  /*13b0*/  IADD3 R178, R178, 0x20, RZ ;  /* 0x00000020b2b27810 */ /* 0x000fe20007ffe0ff */
[C---:B--2---:R-:W-:Y:S02]  /*13c0*/  FADD.FTZ R175, -R176.reuse, R140 ;  /* 0x0000008cb0af7221 */ /* 0x044fe40000010100 */
[C---:B------:R-:W-:Y:S02]  /*13d0*/  FADD.FTZ R193, -R176.reuse, R141 ;  /* 0x0000008db0c17221 */ /* 0x040fe40000010100 */
[----:B------:R-:W-:-:S02]  /*13e0*/  FADD.FTZ R211, -R176, R142 ;  /* 0x0000008eb0d37221 */ /* 0x000fc40000010100 */
[----:B------:R-:W-:Y:S02]  /*13f0*/  FMUL.FTZ R175, R12, R175 ;  /* 0x000000af0caf7220 */ /* 0x000fe40000410000 */
[----:B---3--:R-:W-:Y:S02]  /*1400*/  FMUL.FTZ R194, R157, R144 ;  /* 0x000000909dc27220 */ /* 0x008fe40000410000 */
[----:B------:R-:W-:Y:S02]  /*1410*/  FADD.FTZ R143, -R176, R143 ;  /* 0x0000008fb08f7221 */ /* 0x000fe40000010100 */
[C---:B------:R-:W-:Y:S02]  /*1420*/  FMUL.FTZ R176, R12.reuse, R193 ;  /* 0x000000c10cb07220 */ /* 0x040fe40000410000 */
[----:B------:R-:W-:Y:S02]  /*1430*/  FMUL.FTZ R193, R12, R211 ;  /* 0x000000d30cc17220 */ /* 0x000fe40000410000 */
[----:B------:R-:W-:-:S02]  /*1440*/  FMUL.FTZ R211, R156, R145 ;  /* 0x000000919cd37220 */ /* 0x000fc40000410000 */
[----:B------:R-:W-:Y:S02]  /*1450*/  FADD.FTZ R140, RZ, R194 ;  /* 0x000000c2ff8c7221 */ /* 0x000fe40000010000 */
[----:B------:R-:W-:Y:S02]  /*1460*/  FFMA.FTZ R141, R175, R194, RZ ;  /* 0x000000c2af8d7223 */ /* 0x000fe400000100ff */
[----:B------:R-:W-:Y:S02]  /*1470*/  FMUL.FTZ R226, R12, R143 ;  /* 0x0000008f0ce27220 */ /* 0x000fe40000410000 */
[----:B-1----:R-:W-:Y:S02]  /*1480*/  FMUL.FTZ R228, R155, R146 ;  /* 0x000000929be47220 */ /* 0x002fe40000410000 */
        /* <DEDUP_REMOVED lines=15> */
.L_x_10509:
[----:B0-----:R-:W-:Y:S05]  /*1580*/  BSYNC B2 ;  /* 0x0000000000027941 */ /* 0x001fea0003800000 */
.L_x_10508:
[----:B------:R-:W-:Y:S01]  /*1590*/  ISETP.GE.U32.AND P4, PT, R10, 0x40, PT ;  /* 0x000000400a00780c */ /* 0x000fe20003f86070 */
[----:B------:R-:W-:-:S12]  /*15a0*/  BSSY B2, `(.L_x_10510) ;  /* 0x000002d000027945 */ /* 0x000fd80003800000 */
        /* <DEDUP_REMOVED lines=9> */
[----:B------:R-:W-:-:S05]  /*1640*/  @P4 IMAD.WIDE.U32 R232, R230, R179, c[0x0][0x218] ;  /* 0x00008600e6e84625 */ /* 0x000fca00078e00b3 */
        /* <DEDUP_REMOVED lines=20> */
[----:B-1----:R-:W-:-:S02]  /*1790*/  FMUL.FTZ R222, R12, R143 ;  /* 0x0000008f0cde7220 */ /* 0x002fc40000410000 */
        /* <DEDUP_REMOVED lines=13> */
.L_x_10511:
[----:B0-----:R-:W-:Y:S05]  /*1870*/  BSYNC B2 ;  /* 0x0000000000027941 */ /* 0x001fea0003800000 */
.L_x_10510:
        /* <DEDUP_REMOVED lines=29> */
[----:B-1----:R-:W-:Y:S02]  /*1a50*/  FMUL.FTZ R220, R35, R146 ;  /* 0x0000009223dc7220 */ /* 0x002fe40000410000 */
        /* <DEDUP_REMOVED lines=16> */
.L_x_10513:
[----:B0-----:R-:W-:Y:S05]  /*1b60*/  BSYNC B2 ;  /* 0x0000000000027941 */ /* 0x001fea0003800000 */
.L_x_10512:
        /* <DEDUP_REMOVED lines=46> */
.L_x_10515:
[----:B0-----:R-:W-:Y:S05]  /*1e50*/  BSYNC B2 ;  /* 0x0000000000027941 */ /* 0x001fea0003800000 */
.L_x_10514:
[----:B------:R-:W-:Y:S01]  /*1e60*/  BSSY B2, `(.L_x_10516) ;  /* 0x000002d000027945 */ /* 0x000fe20003800000 */
        /* <DEDUP_REMOVED lines=44> */
.L_x_10517:
[----:B0-----:R-:W-:Y:S05]  /*2130*/  BSYNC B2 ;  /* 0x0000000000027941 */ /* 0x001fea0003800000 */
.L_x_10516:
        /* <DEDUP_REMOVED lines=45> */
.L_x_10519:
[----:B0-----:R-:W-:Y:S05]  /*2410*/  BSYNC B2 ;  /* 0x0000000000027941 */ /* 0x001fea0003800000 */
.L_x_10518:
        /* <DEDUP_REMOVED lines=45> */
.L_x_10521:
[----:B0-----:R-:W-:Y:S05]  /*26f0*/  BSYNC B2 ;  /* 0x0000000000027941 */ /* 0x001fea0003800000 */
.L_x_10520:
[----:B------:R-:W-:-:S13]  /*2700*/  ISETP.GE.U32.AND P4, PT, R10, 0x100, PT ;  /* 0x000001000a00780c */ /* 0x000fda0003f86070 */
        /* <DEDUP_REMOVED lines=9> */
[----:B------:R-:W-:-:S04]  /*27a0*/  @P4 IMAD.WIDE.U32 R206, R230, R179, c[0x0][0x218] ;  /* 0x00008600e6ce4625 */ /* 0x000fc800078e00b3 */
[----:B------:R-:W-:Y:S01]  /*27b0*/  IMAD.WIDE.U32 R178, R0, R13, c[0x0][0x190] ;  /* 0x0000640000b27625 */ /* 0x000fe200078e000d */
[----:B------:R0:W5:Y:S04]  /*27c0*/  @P4 LDG.E.128 R124, [R206.64] ;  /* 0x00000004ce7c4981 */ /* 0x000168000c1e1d00 */
[----:B------:R1:W5:Y:S01]  /*27d0*/  LDG.E R2, [R178.64] ;  /* 0x00000004b2027981 */ /* 0x000362000c1e1900 */
[C---:B--2---:R-:W-:Y:S02]  /*27e0*/  FADD.FTZ R177, -R162.reuse, R140 ;  /* 0x0000008ca2b17221 */ /* 0x044fe40000010100 */
[----:B------:R-:W-:Y:S02]  /*27f0*/  FADD.FTZ R13, -R162, R141 ;  /* 0x0000008da20d7221 */ /* 0x000fe40000010100 */
[----:B------:R-:W-:-:S02]  /*2800*/  FMUL.FTZ R177, R12, R177 ;  /* 0x000000b10cb17220 */ /* 0x000fc40000410000 */
[----:B---3--:R-:W-:Y:S02]  /*2810*/  FMUL.FTZ R180, R17, R144 ;  /* 0x0000009011b47220 */ /* 0x008fe40000410000 */
[C---:B------:R-:W-:Y:S02]  /*2820*/  FADD.FTZ R227, -R162.reuse, R142 ;  /* 0x0000008ea2e37221 */ /* 0x040fe40000010100 */
[----:B------:R-:W-:Y:S02]  /*2830*/  FADD.FTZ R143, -R162, R143 ;  /* 0x0000008fa28f7221 */ /* 0x000fe40000010100 */
[----:B------:R-:W-:Y:S02]  /*2840*/  FMUL.FTZ R162, R12, R13 ;  /* 0x0000000d0ca27220 */ /* 0x000fe40000410000 */
[----:B------:R-:W-:Y:S02]  /*2850*/  FMUL.FTZ R205, R16, R145 ;  /* 0x0000009110cd7220 */ /* 0x000fe40000410000 */
[----:B------:R-:W-:-:S02]  /*2860*/  FADD.FTZ R0, R231, R180 ;  /* 0x000000b4e7007221 */ /* 0x000fc40000010000 */
[----:B------:R-:W-:Y:S02]  /*2870*/  FFMA.FTZ R229, R177, R180, R229 ;  /* 0x000000b4b1e57223 */ /* 0x000fe400000100e5 */
[----:B0-----:R-:W-:Y:S02]  /*2880*/  FMUL.FTZ R207, R12, R227 ;  /* 0x000000e30ccf7220 */ /* 0x001fe40000410000 */
        /* <DEDUP_REMOVED lines=17> */
.L_x_10507:
[----:B-1----:R-:W-:Y:S05]  /*29a0*/  BSYNC B1 ;  /* 0x0000000000017941 */ /* 0x002fea0003800000 */
.L_x_10491:
[----:B------:R-:W-:Y:S05]  /*29b0*/  BRA.DIV ~URZ, `(.L_x_10522) ;  /* 0x00003cf27f007947 */ /* 0x000fea000b800000 */
[----:B------:R1:W2:Y:S02]  /*29c0*/  SHFL.BFLY PT, R0, R231, 0x1, 0x1f ;  /* 0x0c201f00e7007f89 */ /* 0x0002a400000e0000 */
.L_x_10605:
[----:B------:R-:W-:Y:S05]  /*29d0*/  BRA.DIV ~URZ, `(.L_x_10523) ;  /* 0x00003d527f007947 */ /* 0x000fea000b800000 */
[----:B0-----:R-:W0:Y:S01]  /*29e0*/  SHFL.BFLY PT, R140, R229, 0x1, 0x1f ;  /* 0x0c201f00e58c7f89 */ /* 0x001e2200000e0000 */
[----:B-12---:R-:W-:-:S05]  /*29f0*/  FADD.FTZ R231, R0, R231 ;  /* 0x000000e700e77221 */ /* 0x006fca0000010000 */
        /* <DEDUP_REMOVED lines=15> */
.L_x_10606:
[----:B------:R-:W-:Y:S01]  /*2af0*/  ISETP.GE.AND P4, PT, R11, 0x1, PT ;  /* 0x000000010b00780c */ /* 0x000fe20003f86270 */
[----:B--2---:R-:W-:Y:S01]  /*2b00*/  FADD.FTZ R0, R145, R144 ;  /* 0x0000009091007221 */ /* 0x004fe20000010000 */
[----:B------:R-:W-:Y:S01]  /*2b10*/  LOP3.LUT P5, RZ, R10, 0xffffffe0, RZ, 0xc0, !PT ;  /* 0xffffffe00aff7812 */ /* 0x000fe200078ac0ff */
[----:B------:R-:W-:Y:S02]  /*2b20*/  BSSY B1, `(.L_x_10524) ;  /* 0x0000064000017945 */ /* 0x000fe40003800000 */
[----:B------:R-:W-:-:S08]  /*2b30*/  FMUL.FTZ R0, R0, c[0x0][0x1e0] ;  /* 0x0000780000007a20 */ /* 0x000fd00000410000 */
[----:B------:R-:W-:-:S05]  /*2b40*/  @P4 IADD3 R11, R11, -0x1, RZ ;  /* 0xffffffff0b0b4810 */ /* 0x000fca0007ffe0ff */
[----:B------:R-:W-:Y:S02]  /*2b50*/  @P4 IMAD R13, R11, c[0x0][0x168], RZ ;  /* 0x00005a000b0d4a24 */ /* 0x000fe400078e02ff */
[----:B0-----:R-:W-:Y:S01]  /*2b60*/  FADD.FTZ R11, R140, R143 ;  /* 0x0000008f8c0b7221 */ /* 0x001fe20000010000 */
[----:B------:R-:W-:Y:S02]  /*2b70*/  @P4 LOP3.LUT R140, R159, 0x1f, RZ, 0xc0, !PT ;  /* 0x0000001f9f8c4812 */ /* 0x000fe400078ec0ff */
[----:B------:R-:W-:Y:S01]  /*2b80*/  @P4 SHF.R.S32.HI R142, RZ, 0x1f, R13 ;  /* 0x0000001fff8e4819 */ /* 0x000fe2000001140d */
[----:B------:R-:W-:-:S03]  /*2b90*/  FMUL.FTZ R11, R11, c[0x0][0x1e0] ;  /* 0x000078000b0b7a20 */ /* 0x000fc60000410000 */
[----:B------:R-:W-:Y:S01]  /*2ba0*/  @P4 LEA.HI R141, R142, R13, RZ, 0x2 ;  /* 0x0000000d8e8d4211 */ /* 0x000fe200078f10ff */
[----:B------:R-:W-:-:S03]  /*2bb0*/  IMAD.MOV.U32 R13, RZ, RZ, RZ ;  /* 0x000000ffff0d7224 */ /* 0x000fc600078e00ff */
[----:B------:R-:W-:Y:S01]  /*2bc0*/  @P4 LEA.HI.SX32 R13, R141, R140, 0x1e ;  /* 0x0000008c8d0d4211 */ /* 0x000fe200078ff2ff */
[----:B------:R-:W-:Y:S05]  /*2bd0*/  @!P5 BRA `(.L_x_10525) ;  /* 0x000005800000d947 */ /* 0x000fea0003800000 */
[----:B------:R-:W-:Y:S01]  /*2be0*/  @!P3 ISETP.NE.U32.AND P5, PT, RZ, c[0x0][0x218], PT ;  /* 0x00008600ff00ba0c */ /* 0x000fe20003fa5070 */
[----:B------:R-:W-:Y:S03]  /*2bf0*/  BSSY B2, `(.L_x_10526) ;  /* 0x000000c000027945 */ /* 0x000fe60003800000 */
[----:B------:R-:W-:-:S04]  /*2c00*/  @!P3 ISETP.NE.AND.EX P5, PT, RZ, c[0x0][0x21c], PT, P5 ;  /* 0x00008700ff00ba0c */ /* 0x000fc80003fa5350 */
        /* <DEDUP_REMOVED lines=10> */
.L_x_10527:
[----:B------:R-:W-:Y:S05]  /*2cb0*/  BSYNC B2 ;  /* 0x0000000000027941 */ /* 0x000fea0003800000 */
.L_x_10526:
[----:B------:R-:W-:Y:S01]  /*2cc0*/  @P4 FMUL.FTZ R140, R141, c[0x0][0x1ec] ;  /* 0x00007b008d8c4a20 */ /* 0x000fe20000410000 */
[----:B------:R-:W-:Y:S01]  /*2cd0*/  @P4 LOP3.LUT P5, RZ, R9, 0xff, RZ, 0xc0, !PT ;  /* 0x000000ff09ff4812 */ /* 0x000fe200078ac0ff */
[----:B------:R-:W-:Y:S02]  /*2ce0*/  BSSY B2, `(.L_x_10528) ;  /* 0x000000f000027945 */ /* 0x000fe40003800000 */
[----:B------:R-:W-:-:S05]  /*2cf0*/  @P4 FMUL.FTZ R140, R140, c[0x0][0x1e8] ;  /* 0x00007a008c8c4a20 */ /* 0x000fca0000410000 */
[----:B------:R-:W-:Y:S02]  /*2d00*/  @P4 SEL R132, R140, RZ, P5 ;  /* 0x000000ff8c844207 */ /* 0x000fe40002800000 */
        /* <DEDUP_REMOVED lines=9> */
[----:B-1----:R-:W-:-:S04]  /*2da0*/  FADD.FTZ R143, R211, -R140 ;  /* 0x8000008cd38f7221 */ /* 0x002fc80000010000 */
[----:B------:R-:W-:-:S06]  /*2db0*/  FMUL.FTZ R140, R12, R143 ;  /* 0x0000008f0c8c7220 */ /* 0x000fcc0000410000 */
[----:B------:R-:W-:Y:S02]  /*2dc0*/  @P5 FADD.FTZ R140, R97, R140 ;  /* 0x0000008c618c5221 */ /* 0x000fe40000010000 */
.L_x_10529:
[----:B------:R-:W-:Y:S05]  /*2dd0*/  BSYNC B2 ;  /* 0x0000000000027941 */ /* 0x000fea0003800000 */
.L_x_10528:
[----:B------:R-:W-:Y:S01]  /*2de0*/  @P4 FMUL.FTZ R142, R140, c[0x0][0x1ec] ;  /* 0x00007b008c8e4a20 */ /* 0x000fe20000410000 */
[----:B------:R-:W-:Y:S01]  /*2df0*/  @P4 LOP3.LUT P5, RZ, R9, 0xff00, RZ, 0xc0, !PT ;  /* 0x0000ff0009ff4812 */ /* 0x000fe200078ac0ff */
[----:B------:R-:W-:Y:S02]  /*2e00*/  BSSY B2, `(.L_x_10530) ;  /* 0x000000f000027945 */ /* 0x000fe40003800000 */
[----:B------:R-:W-:-:S05]  /*2e10*/  @P4 FMUL.FTZ R142, R142, c[0x0][0x1e8] ;  /* 0x00007a008e8e4a20 */ /* 0x000fca0000410000 */
[----:B------:R-:W-:Y:S02]  /*2e20*/  @P4 SEL R133, R142, RZ, P5 ;  /* 0x000000ff8e854207 */ /* 0x000fe40002800000 */
[----:B------:R-:W-:-:S04]  /*2e30*/  @!P3 ISETP.NE.U32.AND P5, PT, RZ, c[0x0][0x218], PT ;  /* 0x00008600ff00ba0c */ /* 0x000fc80003fa5070 */
[----:B------:R-:W-:-:S04]  /*2e40*/  @!P3 ISETP.NE.AND.EX P5, PT, RZ, c[0x0][0x21c], PT, P5 ;  /* 0x00008700ff00ba0c */ /* 0x000fc80003fa5350 */
        /* <DEDUP_REMOVED lines=10> */
.L_x_10531:
[----:B------:R-:W-:Y:S05]  /*2ef0*/  BSYNC B2 ;  /* 0x0000000000027941 */ /* 0x000fea0003800000 */
.L_x_10530:
[----:B------:R-:W-:Y:S01]  /*2f00*/  @P4 FMUL.FTZ R142, R143, c[0x0][0x1ec] ;  /* 0x00007b008f8e4a20 */ /* 0x000fe20000410000 */
[----:B------:R-:W-:Y:S01]  /*2f10*/  @P4 LOP3.LUT P5, RZ, R9, 0xff0000, RZ, 0xc0, !PT ;  /* 0x00ff000009ff4812 */ /* 0x000fe200078ac0ff */
[----:B------:R-:W-:Y:S02]  /*2f20*/  BSSY B2, `(.L_x_10532) ;  /* 0x0000014000027945 */ /* 0x000fe40003800000 */
[----:B------:R-:W-:-:S05]  /*2f30*/  @P4 FMUL.FTZ R142, R142, c[0x0][0x1e8] ;  /* 0x00007a008e8e4a20 */ /* 0x000fca0000410000 */
[----:B------:R-:W-:Y:S02]  /*2f40*/  @P4 SEL R134, R142, RZ, P5 ;  /* 0x000000ff8e864207 */ /* 0x000fe40002800000 */
[----:B------:R-:W-:-:S04]  /*2f50*/  @!P3 ISETP.NE.U32.AND P5, PT, RZ, c[0x0][0x218], PT ;  /* 0x00008600ff00ba0c */ /* 0x000fc80003fa5070 */
[----:B------:R-:W-:-:S04]  /*2f60*/  @!P3 ISETP.NE.AND.EX P5, PT, RZ, c[0x0][0x21c], PT, P5 ;  /* 0x00008700ff00ba0c */ /* 0x000fc80003fa5350 */
[----:B------:R-:W-:Y:S02]  /*2f70*/  @!P3 FSEL R144, R99, RZ, P5 ;  /* 0x000000ff6390b208 */ /* 0x000fe40002800000 */
[----:B------:R-:W-:-:S04]  /*2f80*/  ISETP.NE.U32.AND P5, PT, RZ, c[0x0][0x258], PT ;  /* 0x00009600ff007a0c */ /* 0x000fc80003fa5070 */
[----:B------:R-:W-:-:S04]  /*2f90*/  ISETP.NE.AND.EX P5, PT, RZ, c[0x0][0x25c], PT, P5 ;  /* 0x00009700ff007a0c */ /* 0x000fc80003fa5350 */
[----:B------:R-:W-:Y:S02]  /*2fa0*/  SEL R136, R141, R136, P5 ;  /* 0x000000888d887207 */ /* 0x000fe40002800000 */
[----:B------:R-:W-:Y:S02]  /*2fb0*/  SEL R137, R140, R137, P5 ;  /* 0x000000898c897207 */ /* 0x000fe40002800000 */
        /* <DEDUP_REMOVED lines=10> */
.L_x_10533:
[----:B------:R-:W-:Y:S05]  /*3060*/  BSYNC B2 ;  /* 0x0000000000027941 */ /* 0x000fea0003800000 */
.L_x_10532:
[C---:B------:R-:W-:Y:S01]  /*3070*/  SEL R139, R144.reuse, R139, P5 ;  /* 0x0000008b908b7207 */ /* 0x040fe20002800000 */
[----:B------:R-:W-:Y:S01]  /*3080*/  @P4 FMUL.FTZ R144, R144, c[0x0][0x1ec] ;  /* 0x00007b0090904a20 */ /* 0x000fe20000410000 */
[----:B------:R-:W-:Y:S02]  /*3090*/  ISETP.NE.U32.AND P5, PT, RZ, c[0x0][0x258], PT ;  /* 0x00009600ff007a0c */ /* 0x000fe40003fa5070 */
[----:B------:R-:W-:Y:S01]  /*30a0*/  @P4 MOV R140, 0x10 ;  /* 0x00000010008c4802 */ /* 0x000fe20000000f00 */
[----:B------:R-:W-:Y:S01]  /*30b0*/  @P4 FMUL.FTZ R144, R144, c[0x0][0x1e8] ;  /* 0x00007a0090904a20 */ /* 0x000fe20000410000 */
[----:B------:R-:W-:-:S03]  /*30c0*/  ISETP.NE.AND.EX P5, PT, RZ, c[0x0][0x25c], PT, P5 ;  /* 0x00009700ff007a0c */ /* 0x000fc60003fa5350 */
[C---:B------:R-:W-:Y:S01]  /*30d0*/  @P4 IMAD.WIDE.U32 R140, R13.reuse, R140, c[0x0][0x248] ;  /* 0x000092000d8c4625 */ /* 0x040fe200078e008c */
[----:B------:R-:W-:-:S09]  /*30e0*/  IADD3 R13, R13, 0x20, RZ ;  /* 0x000000200d0d7810 */ /* 0x000fd20007ffe0ff */
[----:B------:R-:W-:-:S05]  /*30f0*/  @P5 MOV R142, 0x10 ;  /* 0x00000010008e5802 */ /* 0x000fca0000000f00 */
[C---:B------:R-:W-:Y:S01]  /*3100*/  @P5 IMAD.WIDE.U32 R142, R161.reuse, R142, c[0x0][0x258] ;  /* 0x00009600a18e5625 */ /* 0x040fe200078e008e */
[----:B------:R-:W-:-:S04]  /*3110*/  IADD3 R161, R161, 0x20, RZ ;  /* 0x00000020a1a17810 */ /* 0x000fc80007ffe0ff */
[----:B------:R0:W-:Y:S01]  /*3120*/  @P5 STG.E.128 [R142.64], R136 ;  /* 0x000000888e005986 */ /* 0x0001e2000c101d04 */
[----:B------:R-:W-:-:S04]  /*3130*/  @P4 LOP3.LUT P5, RZ, R9, 0xff000000, RZ, 0xc0, !PT ;  /* 0xff00000009ff4812 */ /* 0x000fc800078ac0ff */
[----:B------:R-:W-:-:S05]  /*3140*/  @P4 SEL R135, R144, RZ, P5 ;  /* 0x000000ff90874207 */ /* 0x000fca0002800000 */
[----:B------:R0:W-:Y:S04]  /*3150*/  @P4 STG.E.128 [R140.64], R132 ;  /* 0x000000848c004986 */ /* 0x0001e8000c101d04 */
.L_x_10525:
[----:B------:R-:W-:Y:S05]  /*3160*/  BSYNC B1 ;  /* 0x0000000000017941 */ /* 0x000fea0003800000 */
.L_x_10524:
        /* <DEDUP_REMOVED lines=16> */
.L_x_10537:
[----:B------:R-:W-:Y:S05]  /*3270*/  BSYNC B2 ;  /* 0x0000000000027941 */ /* 0x000fea0003800000 */
.L_x_10536:
        /* <DEDUP_REMOVED lines=9> */
[----:B------:R-:W-:Y:S01]  /*3310*/  ISETP.NE.U32.AND P5, PT, RZ, c[0x0][0x218], PT ;  /* 0x00008600ff007a0c */ /* 0x000fe20003fa5070 */
[----:B------:R-:W-:-:S03]  /*3320*/  FFMA.FTZ R140, R174, R11, R146 ;  /* 0x0000000bae8c7223 */ /* 0x000fc60000010092 */
[----:B------:R-:W-:Y:S01]  /*3330*/  ISETP.NE.AND.EX P5, PT, RZ, c[0x0][0x21c], PT, P5 ;  /* 0x00008700ff007a0c */ /* 0x000fe20003fa5350 */
[----:B-1----:R-:W-:-:S04]  /*3340*/  FADD.FTZ R143, R209, -R140 ;  /* 0x8000008cd18f7221 */ /* 0x002fc80000010000 */
[----:B------:R-:W-:-:S08]  /*3350*/  FMUL.FTZ R140, R12, R143 ;  /* 0x0000008f0c8c7220 */ /* 0x000fd00000410000 */
[----:B------:R-:W-:Y:S02]  /*3360*/  @P5 FADD.FTZ R140, R101, R140 ;  /* 0x0000008c658c5221 */ /* 0x000fe40000010000 */
.L_x_10539:
[----:B------:R-:W-:Y:S05]  /*3370*/  BSYNC B2 ;  /* 0x0000000000027941 */ /* 0x000fea0003800000 */
.L_x_10538:
        /* <DEDUP_REMOVED lines=9> */
[----:B------:R-:W-:Y:S01]  /*3410*/  ISETP.NE.U32.AND P5, PT, RZ, c[0x0][0x218], PT ;  /* 0x00008600ff007a0c */ /* 0x000fe20003fa5070 */
[----:B------:R-:W-:-:S03]  /*3420*/  FFMA.FTZ R143, R191, R11, R146 ;  /* 0x0000000bbf8f7223 */ /* 0x000fc60000010092 */
[----:B------:R-:W-:Y:S01]  /*3430*/  ISETP.NE.AND.EX P5, PT, RZ, c[0x0][0x21c], PT, P5 ;  /* 0x00008700ff007a0c */ /* 0x000fe20003fa5350 */
[----:B------:R-:W-:-:S04]  /*3440*/  FADD.FTZ R143, R224, -R143 ;  /* 0x8000008fe08f7221 */ /* 0x000fc80000010000 */
[----:B------:R-:W-:-:S08]  /*3450*/  FMUL.FTZ R143, R12, R143 ;  /* 0x0000008f0c8f7220 */ /* 0x000fd00000410000 */
[----:B------:R-:W-:Y:S02]  /*3460*/  @P5 FADD.FTZ R143, R102, R143 ;  /* 0x0000008f668f5221 */ /* 0x000fe40000010000 */
.L_x_10541:
[----:B------:R-:W-:Y:S05]  /*3470*/  BSYNC B2 ;  /* 0x0000000000027941 */ /* 0x000fea0003800000 */
.L_x_10540:
        /* <DEDUP_REMOVED lines=9> */
[----:B------:R-:W-:Y:S01]  /*3510*/  ISETP.NE.AND.EX P5, PT, RZ, c[0x0][0x25c], PT, P5 ;  /* 0x00009700ff007a0c */ /* 0x000fe20003fa5350 */
[----:B------:R-:W-:Y:S07]  /*3520*/  @!P3 BRA `(.L_x_10543) ;  /* 0x000000600000b947 */ /* 0x000fee0003800000 */
[----:B------:R-:W-:Y:S01]  /*3530*/  ISETP.NE.U32.AND P6, PT, RZ, c[0x0][0x218], PT ;  /* 0x00008600ff007a0c */ /* 0x000fe20003fc5070 */
[----:B------:R-:W-:-:S03]  /*3540*/  FFMA.FTZ R142, R222, R11, R146 ;  /* 0x0000000bde8e7223 */ /* 0x000fc60000010092 */
[----:B------:R-:W-:Y:S01]  /*3550*/  ISETP.NE.AND.EX P6, PT, RZ, c[0x0][0x21c], PT, P6 ;  /* 0x00008700ff007a0c */ /* 0x000fe20003fc5360 */
[----:B------:R-:W-:-:S04]  /*3560*/  FADD.FTZ R145, R223, -R142 ;  /* 0x8000008edf917221 */ /* 0x000fc80000010000 */
[----:B------:R-:W-:-:S08]  /*3570*/  FMUL.FTZ R144, R12, R145 ;  /* 0x000000910c907220 */ /* 0x000fd00000410000 */
[----:B------:R-:W-:Y:S02]  /*3580*/  @P6 FADD.FTZ R144, R103, R144 ;  /* 0x0000009067906221 */ /* 0x000fe40000010000 */
.L_x_10543:
[----:B------:R-:W-:Y:S05]  /*3590*/  BSYNC B2 ;  /* 0x0000000000027941 */ /* 0x000fea0003800000 */
.L_x_10542:
[----:B------:R-:W-:Y:S02]  /*35a0*/  SEL R136, R141, R136, P5 ;  /* 0x000000888d887207 */ /* 0x000fe40002800000 */
[----:B------:R-:W-:Y:S02]  /*35b0*/  SEL R137, R140, R137, P5 ;  /* 0x000000898c897207 */ /* 0x000fe40002800000 */
[----:B------:R-:W-:Y:S02]  /*35c0*/  SEL R138, R143, R138, P5 ;  /* 0x0000008a8f8a7207 */ /* 0x000fe40002800000 */
        /* <DEDUP_REMOVED lines=8> */
[----:B------:R-:W-:-:S04]  /*3650*/  @P5 IMAD.MOV.U32 R142, RZ, RZ, 0x10 ;  /* 0x00000010ff8e5424 */ /* 0x000fc800078e00ff */
[C---:B------:R-:W-:Y:S01]  /*3660*/  @P5 IMAD.WIDE.U32 R142, R161.reuse, R142, c[0x0][0x258] ;  /* 0x00009600a18e5625 */ /* 0x040fe200078e008e */
[----:B------:R-:W-:-:S04]  /*3670*/  IADD3 R161, R161, 0x20, RZ ;  /* 0x00000020a1a17810 */ /* 0x000fc80007ffe0ff */
[----:B------:R0:W-:Y:S01]  /*3680*/  @P5 STG.E.128 [R142.64], R136 ;  /* 0x000000888e005986 */ /* 0x0001e2000c101d04 */
[----:B------:R-:W-:-:S04]  /*3690*/  @P4 LOP3.LUT P5, RZ, R8, 0xff000000, RZ, 0xc0, !PT ;  /* 0xff00000008ff4812 */ /* 0x000fc800078ac0ff */
[----:B------:R-:W-:-:S05]  /*36a0*/  @P4 SEL R135, R144, RZ, P5 ;  /* 0x000000ff90874207 */ /* 0x000fca0002800000 */
[----:B------:R0:W-:Y:S04]  /*36b0*/  @P4 STG.E.128 [R140.64], R132 ;  /* 0x000000848c004986 */ /* 0x0001e8000c101d04 */
.L_x_10535:
[----:B------:R-:W-:Y:S05]  /*36c0*/  BSYNC B1 ;  /* 0x0000000000017941 */ /* 0x000fea0003800000 */
.L_x_10534:
        /* <DEDUP_REMOVED lines=16> */
.L_x_10547:
[----:B------:R-:W-:Y:S05]  /*37d0*/  BSYNC B2 ;  /* 0x0000000000027941 */ /* 0x000fea0003800000 */
.L_x_10546:
        /* <DEDUP_REMOVED lines=15> */
.L_x_10549:
[----:B------:R-:W-:Y:S05]  /*38d0*/  BSYNC B2 ;  /* 0x0000000000027941 */ /* 0x000fea0003800000 */
.L_x_10548:
        /* <DEDUP_REMOVED lines=15> */
.L_x_10551:
[----:B------:R-:W-:Y:S05]  /*39d0*/  BSYNC B2 ;  /* 0x0000000000027941 */ /* 0x000fea0003800000 */
.L_x_10550:
        /* <DEDUP_REMOVED lines=17> */
.L_x_10553:
[----:B------:R-:W-:Y:S05]  /*3af0*/  BSYNC B2 ;  /* 0x0000000000027941 */ /* 0x000fea0003800000 */
.L_x_10552:
[----:B------:R-:W-:Y:S02]  /*3b00*/  SEL R136, R141, R136, P5 ;  /* 0x000000888d887207 */ /* 0x000fe40002800000 */
[----:B------:R-:W-:Y:S01]  /*3b10*/  SEL R137, R140, R137, P5 ;  /* 0x000000898c897207 */ /* 0x000fe20002800000 */
[----:B------:R-:W-:Y:S01]  /*3b20*/  @P4 IMAD.MOV.U32 R140, RZ, RZ, 0x10 ;  /* 0x00000010ff8c4424 */ /* 0x000fe200078e00ff */
[----:B------:R-:W-:Y:S02]  /*3b30*/  SEL R138, R143, R138, P5 ;  /* 0x0000008a8f8a7207 */ /* 0x000fe40002800000 */
[C---:B------:R-:W-:Y:S01]  /*3b40*/  SEL R139, R144.reuse, R139, P5 ;  /* 0x0000008b908b7207 */ /* 0x040fe20002800000 */
[----:B------:R-:W-:Y:S01]  /*3b50*/  @P4 FMUL.FTZ R144, R144, c[0x0][0x1ec] ;  /* 0x00007b0090904a20 */ /* 0x000fe20000410000 */
[----:B------:R-:W-:Y:S01]  /*3b60*/  ISETP.NE.U32.AND P5, PT, RZ, c[0x0][0x258], PT ;  /* 0x00009600ff007a0c */ /* 0x000fe20003fa5070 */
[C---:B------:R-:W-:Y:S01]  /*3b70*/  @P4 IMAD.WIDE.U32 R140, R13.reuse, R140, c[0x0][0x248] ;  /* 0x000092000d8c4625 */ /* 0x040fe200078e008c */
[----:B------:R-:W-:-:S02]  /*3b80*/  IADD3 R13, R13, 0x20, RZ ;  /* 0x000000200d0d7810 */ /* 0x000fc40007ffe0ff */
[----:B------:R-:W-:Y:S01]  /*3b90*/  ISETP.NE.AND.EX P5, PT, RZ, c[0x0][0x25c], PT, P5 ;  /* 0x00009700ff007a0c */ /* 0x000fe20003fa5350 */
[----:B------:R-:W-:-:S12]  /*3ba0*/  @P4 FMUL.FTZ R144, R144, c[0x0][0x1e8] ;  /* 0x00007a0090904a20 */ /* 0x000fd80000410000 */
[----:B------:R-:W-:-:S05]  /*3bb0*/  @P5 MOV R142, 0x10 ;  /* 0x00000010008e5802 */ /* 0x000fca0000000f00 */
[C---:B------:R-:W-:Y:S01]  /*3bc0*/  @P5 IMAD.WIDE.U32 R142, R161.reuse, R142, c[0x0][0x258] ;  /* 0x00009600a18e5625 */ /* 0x040fe200078e008e */
[----:B------:R-:W-:-:S04]  /*3bd0*/  IADD3 R161, R161, 0x20, RZ ;  /* 0x00000020a1a17810 */ /* 0x000fc80007ffe0ff */
[----:B------:R0:W-:Y:S01]  /*3be0*/  @P5 STG.E.128 [R142.64], R136 ;  /* 0x000000888e005986 */ /* 0x0001e2000c101d04 */
[----:B------:R-:W-:-:S04]  /*3bf0*/  @P4 LOP3.LUT P5, RZ, R7, 0xff000000, RZ, 0xc0, !PT ;  /* 0xff00000007ff4812 */ /* 0x000fc800078ac0ff */
[----:B------:R-:W-:-:S05]  /*3c00*/  @P4 SEL R135, R144, RZ, P5 ;  /* 0x000000ff90874207 */ /* 0x000fca0002800000 */
[----:B------:R0:W-:Y:S04]  /*3c10*/  @P4 STG.E.128 [R140.64], R132 ;  /* 0x000000848c004986 */ /* 0x0001e8000c101d04 */
.L_x_10545:
[----:B------:R-:W-:Y:S05]  /*3c20*/  BSYNC B1 ;  /* 0x0000000000017941 */ /* 0x000fea0003800000 */
.L_x_10544:
        /* <DEDUP_REMOVED lines=16> */
.L_x_10557:
[----:B------:R-:W-:Y:S05]  /*3d30*/  BSYNC B2 ;  /* 0x0000000000027941 */ /* 0x000fea0003800000 */
.L_x_10556:
        /* <DEDUP_REMOVED lines=15> */
.L_x_10559:
[----:B------:R-:W-:Y:S05]  /*3e30*/  BSYNC B2 ;  /* 0x0000000000027941 */ /* 0x000fea0003800000 */
.L_x_10558:
        /* <DEDUP_REMOVED lines=15> */
.L_x_10561:
[----:B------:R-:W-:Y:S05]  /*3f30*/  BSYNC B2 ;  /* 0x0000000000027941 */ /* 0x000fea0003800000 */
.L_x_10560:
        /* <DEDUP_REMOVED lines=17> */
.L_x_10563:
[----:B------:R-:W-:Y:S05]  /*4050*/  BSYNC B2 ;  /* 0x0000000000027941 */ /* 0x000fea0003800000 */
.L_x_10562:
        /* <DEDUP_REMOVED lines=18> */
.L_x_10555:
[----:B------:R-:W-:Y:S05]  /*4180*/  BSYNC B1 ;  /* 0x0000000000017941 */ /* 0x000fea0003800000 */
.L_x_10554:
[----:B------:R-:W-:Y:S01]  /*4190*/  BSSY B1, `(.L_x_10564) ;  /* 0x0000054000017945 */ /* 0x000fe20003800000 */
        /* <DEDUP_REMOVED lines=14> */
.L_x_10567:
[----:B------:R-:W-:Y:S05]  /*4280*/  BSYNC B2 ;  /* 0x0000000000027941 */ /* 0x000fea0003800000 */
.L_x_10566:
        /* <DEDUP_REMOVED lines=15> */
.L_x_10569:
[----:B------:R-:W-:Y:S05]  /*4380*/  BSYNC B2 ;  /* 0x0000000000027941 */ /* 0x000fea0003800000 */
.L_x_10568:
        /* <DEDUP_REMOVED lines=15> */
.L_x_10571:
[----:B------:R-:W-:Y:S05]  /*4480*/  BSYNC B2 ;  /* 0x0000000000027941 */ /* 0x000fea0003800000 */
.L_x_10570:
        /* <DEDUP_REMOVED lines=17> */
.L_x_10573:
[----:B------:R-:W-:Y:S05]  /*45a0*/  BSYNC B2 ;  /* 0x0000000000027941 */ /* 0x000fea0003800000 */
.L_x_10572:
        /* <DEDUP_REMOVED lines=18> */
.L_x_10565:
[----:B------:R-:W-:Y:S05]  /*46d0*/  BSYNC B1 ;  /* 0x0000000000017941 */ /* 0x000fea0003800000 */
.L_x_10564:
        /* <DEDUP_REMOVED lines=15> */
.L_x_10577:
[----:B------:R-:W-:Y:S05]  /*47d0*/  BSYNC B2 ;  /* 0x0000000000027941 */ /* 0x000fea0003800000 */
.L_x_10576:
        /* <DEDUP_REMOVED lines=15> */
.L_x_10579:
[----:B------:R-:W-:Y:S05]  /*48d0*/  BSYNC B2 ;  /* 0x0000000000027941 */ /* 0x000fea0003800000 */
.L_x_10578:
        /* <DEDUP_REMOVED lines=15> */
.L_x_10581:
[----:B------:R-:W-:Y:S05]  /*49d0*/  BSYNC B2 ;  /* 0x0000000000027941 */ /* 0x000fea0003800000 */
.L_x_10580:
        /* <DEDUP_REMOVED lines=17> */
.L_x_10583:
[----:B------:R-:W-:Y:S05]  /*4af0*/  BSYNC B2 ;  /* 0x0000000000027941 */ /* 0x000fea0003800000 */
.L_x_10582:
        /* <DEDUP_REMOVED lines=18> */
.L_x_10575:
[----:B------:R-:W-:Y:S05]  /*4c20*/  BSYNC B1 ;  /* 0x0000000000017941 */ /* 0x000fea0003800000 */
.L_x_10574:
        /* <DEDUP_REMOVED lines=15> */
.L_x_10587:
[----:B------:R-:W-:Y:S05]  /*4d20*/  BSYNC B2 ;  /* 0x0000000000027941 */ /* 0x000fea0003800000 */
.L_x_10586:
        /* <DEDUP_REMOVED lines=15> */
.L_x_10589:
[----:B------:R-:W-:Y:S05]  /*4e20*/  BSYNC B2 ;  /* 0x0000000000027941 */ /* 0x000fea0003800000 */
.L_x_10588:
        /* <DEDUP_REMOVED lines=15> */
.L_x_10591:
[----:B------:R-:W-:Y:S05]  /*4f20*/  BSYNC B2 ;  /* 0x0000000000027941 */ /* 0x000fea0003800000 */
.L_x_10590:
        /* <DEDUP_REMOVED lines=17> */
.L_x_10593:
[----:B------:R-:W-:Y:S05]  /*5040*/  BSYNC B2 ;  /* 0x0000000000027941 */ /* 0x000fea0003800000 */
.L_x_10592:
        /* <DEDUP_REMOVED lines=18> */
.L_x_10585:
[----:B------:R-:W-:Y:S05]  /*5170*/  BSYNC B1 ;  /* 0x0000000000017941 */ /* 0x000fea0003800000 */
.L_x_10584:
        /* <DEDUP_REMOVED lines=16> */
.L_x_10597:
[----:B------:R-:W-:Y:S05]  /*5280*/  BSYNC B2 ;  /* 0x0000000000027941 */ /* 0x000fea0003800000 */
.L_x_10596:
        /* <DEDUP_REMOVED lines=15> */
.L_x_10599:
[----:B------:R-:W-:Y:S05]  /*5380*/  BSYNC B2 ;  /* 0x0000000000027941 */ /* 0x000fea0003800000 */
.L_x_10598:
        /* <DEDUP_REMOVED lines=15> */
.L_x_10601:
[----:B------:R-:W-:Y:S05]  /*5480*/  BSYNC B2 ;  /* 0x0000000000027941 */ /* 0x000fea0003800000 */
.L_x_10600:
        /* <DEDUP_REMOVED lines=17> */
.L_x_10603:
[----:B------:R-:W-:Y:S05]  /*55a0*/  BSYNC B2 ;  /* 0x0000000000027941 */ /* 0x000fea0003800000 */
.L_x_10602:
[----:B------:R-:W-:Y:S02]  /*55b0*/  ISETP.NE.U32.AND P3, PT, RZ, c[0x0][0x258], PT ;  /* 0x00009600ff007a0c */ /* 0x000fe40003f65070 */
[----:B------:R-:W-:Y:S02]  /*55c0*/  SEL R136, R141, R136, P5 ;  /* 0x000000888d887207 */ /* 0x000fe40002800000 */
[----:B------:R-:W-:Y:S02]  /*55d0*/  ISETP.NE.AND.EX P3, PT, RZ, c[0x0][0x25c], PT, P3 ;  /* 0x00009700ff007a0c */ /* 0x000fe40003f65330 */
[----:B------:R-:W-:Y:S02]  /*55e0*/  SEL R137, R0, R137, P5 ;  /* 0x0000008900897207 */ /* 0x000fe40002800000 */
[----:B------:R-:W-:Y:S02]  /*55f0*/  SEL R138, R143, R138, P5 ;  /* 0x0000008a8f8a7207 */ /* 0x000fe40002800000 */
[C---:B------:R-:W-:Y:S01]  /*5600*/  SEL R139, R142.reuse, R139, P5 ;  /* 0x0000008b8e8b7207 */ /* 0x040fe20002800000 */
[----:B------:R-:W-:Y:S01]  /*5610*/  @P4 FMUL.FTZ R142, R142, c[0x0][0x1ec] ;  /* 0x00007b008e8e4a20 */ /* 0x000fe20000410000 */
[----:B------:R-:W-:-:S03]  /*5620*/  @P4 MOV R12, 0x10 ;  /* 0x00000010000c4802 */ /* 0x000fc60000000f00 */
[----:B------:R-:W-:Y:S02]  /*5630*/  @P4 FMUL.FTZ R142, R142, c[0x0][0x1e8] ;  /* 0x00007a008e8e4a20 */ /* 0x000fe40000410000 */
[----:B------:R-:W-:Y:S02]  /*5640*/  @P3 IMAD.MOV.U32 R140, RZ, RZ, 0x10 ;  /* 0x00000010ff8c3424 */ /* 0x000fe400078e00ff */
[----:B------:R-:W-:-:S04]  /*5650*/  @P4 IMAD.WIDE.U32 R12, R13, R12, c[0x0][0x248] ;  /* 0x000092000d0c4625 */ /* 0x000fc800078e000c */
[----:B------:R-:W-:-:S05]  /*5660*/  @P3 IMAD.WIDE.U32 R140, R161, R140, c[0x0][0x258] ;  /* 0x00009600a18c3625 */ /* 0x000fca00078e008c */
[----:B------:R0:W-:Y:S01]  /*5670*/  @P3 STG.E.128 [R140.64], R136 ;  /* 0x000000888c003986 */ /* 0x0001e2000c101d04 */
[----:B------:R-:W-:-:S04]  /*5680*/  @P4 LOP3.LUT P3, RZ, R2, 0xff000000, RZ, 0xc0, !PT ;  /* 0xff00000002ff4812 */ /* 0x000fc8000786c0ff */
[----:B------:R-:W-:-:S05]  /*5690*/  @P4 SEL R135, R142, RZ, P3 ;  /* 0x000000ff8e874207 */ /* 0x000fca0001800000 */
[----:B------:R0:W-:Y:S04]  /*56a0*/  @P4 STG.E.128 [R12.64], R132 ;  /* 0x000000840c004986 */ /* 0x0001e8000c101d04 */
.L_x_10595:
[----:B------:R-:W-:Y:S05]  /*56b0*/  BSYNC B1 ;  /* 0x0000000000017941 */ /* 0x000fea0003800000 */
.L_x_10594:
[----:B------:R-:W-:-:S05]  /*56c0*/  MOV R11, c[0x0][0x160] ;  /* 0x00005800000b7a02 */ /* 0x000fca0000000f00 */
[----:B------:R-:W-:-:S05]  /*56d0*/  IMAD R160, R11, 0x4, R160 ;  /* 0x000000040ba07824 */ /* 0x000fca00078e02a0 */
[----:B------:R-:W-:-:S13]  /*56e0*/  ISETP.GE.AND P3, PT, R160, c[0x0][0x164], PT ;  /* 0x00005900a0007a0c */ /* 0x000fda0003f66270 */
[----:B01---5:R-:W-:Y:S01]  /*56f0*/  @P3 CALL.REL.NOINC `(.L_x_10490) ;  /* 0x0000001000003944 */ /* 0x023fe20003c00000 */
[----:B------:R-:W-:Y:S05]  /*5700*/  BRA `(.L_x_10604) ;  /* 0xffffb34000007947 */ /* 0x000fea000383ffff */
.L_x_10490:
[----:B0-----:R-:W-:Y:S05]  /*5710*/  BSYNC B0 ;  /* 0x0000000000007941 */ /* 0x001fea0003800000 */
.L_x_10489:
        /* <DEDUP_REMOVED lines=249> */
.L_x_10522:
[----:B0-----:R-:W-:Y:S01]  /*66b0*/  HFMA2.MMA R142, -RZ, RZ, 0, 5.9604644775390625e-08 ;  /* 0x00000001ff8e7435 */ /* 0x001fe200000001ff */
[----:B------:R-:W-:Y:S01]  /*66c0*/  MOV R13, R231 ;  /* 0x000000e7000d7202 */ /* 0x000fe20000000f00 */
[----:B------:R-:W-:Y:S01]  /*66d0*/  IMAD.MOV.U32 R146, RZ, RZ, 0x1f ;  /* 0x0000001fff927424 */ /* 0x000fe200078e00ff */
[----:B------:R-:W-:-:S02]  /*66e0*/  MOV R147, 0xffffffff ;  /* 0xffffffff00937802 */ /* 0x000fc40000000f00 */
[----:B------:R-:W-:Y:S02]  /*66f0*/  MOV R140, 0x6710 ;  /* 0x00006710008c7802 */ /* 0x000fe40000000f00 */
[----:B-----5:R-:W-:Y:S05]  /*6700*/  CALL.REL.NOINC `($__internal_171_$__cuda_sm70_shflsync_bfly_p) ;  /* 0x0000046000007944 */ /* 0x020fea0003c00000 */
[----:B-1----:R-:W-:Y:S01]  /*6710*/  MOV R0, R142 ;  /* 0x0000008e00007202 */ /* 0x002fe20000000f00 */
[----:B0-----:R-:W-:Y:S05]  /*6720*/  BRA `(.L_x_10605) ;  /* 0xffffc2a000007947 */ /* 0x001fea000383ffff */
.L_x_10523:
[----:B0-----:R-:W-:Y:S01]  /*6730*/  HFMA2.MMA R142, -RZ, RZ, 0, 5.9604644775390625e-08 ;  /* 0x00000001ff8e7435 */ /* 0x001fe200000001ff */
[----:B------:R-:W-:Y:S01]  /*6740*/  IMAD.MOV.U32 R13, RZ, RZ, R229 ;  /* 0x000000ffff0d7224 */ /* 0x000fe200078e00e5 */
[----:B------:R-:W-:Y:S01]  /*6750*/  MOV R146, 0x1f ;  /* 0x0000001f00927802 */ /* 0x000fe20000000f00 */
[----:B------:R-:W-:Y:S01]  /*6760*/  IMAD.MOV.U32 R147, RZ, RZ, -0x1 ;  /* 0xffffffffff937424 */ /* 0x000fe200078e00ff */
[----:B------:R-:W-:Y:S02]  /*6770*/  MOV R140, 0x6790 ;  /* 0x00006790008c7802 */ /* 0x000fe40000000f00 */
[----:B-12--5:R-:W-:Y:S05]  /*6780*/  CALL.REL.NOINC `($__internal_171_$__cuda_sm70_shflsync_bfly_p) ;  /* 0x000003e000007944 */ /* 0x026fea0003c00000 */
[----:B------:R-:W-:Y:S01]  /*6790*/  FADD.FTZ R231, R0, R231 ;  /* 0x000000e700e77221 */ /* 0x000fe20000010000 */
[----:B0-----:R-:W-:Y:S01]  /*67a0*/  MOV R146, 0x1f ;  /* 0x0000001f00927802 */ /* 0x001fe20000000f00 */
[----:B-1----:R-:W-:Y:S01]  /*67b0*/  FADD.FTZ R229, R229, R142 ;  /* 0x0000008ee5e57221 */ /* 0x002fe20000010000 */
[----:B------:R-:W-:Y:S01]  /*67c0*/  HFMA2.MMA R142, -RZ, RZ, 0, 1.1920928955078125e-07 ;  /* 0x00000002ff8e7435 */ /* 0x000fe200000001ff */
[----:B------:R-:W-:Y:S01]  /*67d0*/  IMAD.MOV.U32 R147, RZ, RZ, -0x1 ;  /* 0xffffffffff937424 */ /* 0x000fe200078e00ff */
[----:B------:R-:W-:-:S02]  /*67e0*/  MOV R13, R231 ;  /* 0x000000e7000d7202 */ /* 0x000fc40000000f00 */
[----:B------:R-:W-:Y:S02]  /*67f0*/  MOV R140, 0x6810 ;  /* 0x00006810008c7802 */ /* 0x000fe40000000f00 */
[----:B------:R-:W-:Y:S05]  /*6800*/  CALL.REL.NOINC `($__internal_171_$__cuda_sm70_shflsync_bfly_p) ;  /* 0x0000036000007944 */ /* 0x000fea0003c00000 */
[----:B-1----:R-:W-:Y:S01]  /*6810*/  MOV R0, R142 ;  /* 0x0000008e00007202 */ /* 0x002fe20000000f00 */
[----:B------:R-:W-:Y:S01]  /*6820*/  HFMA2.MMA R142, -RZ, RZ, 0, 1.1920928955078125e-07 ;  /* 0x00000002ff8e7435 */ /* 0x000fe200000001ff */
[----:B0-----:R-:W-:Y:S01]  /*6830*/  IMAD.MOV.U32 R13, RZ, RZ, R229 ;  /* 0x000000ffff0d7224 */ /* 0x001fe200078e00e5 */
[----:B------:R-:W-:Y:S01]  /*6840*/  MOV R146, 0x1f ;  /* 0x0000001f00927802 */ /* 0x000fe20000000f00 */
[----:B------:R-:W-:Y:S01]  /*6850*/  IMAD.MOV.U32 R147, RZ, RZ, -0x1 ;  /* 0xffffffffff937424 */ /* 0x000fe200078e00ff */
[----:B------:R-:W-:Y:S02]  /*6860*/  MOV R140, 0x6880 ;  /* 0x00006880008c7802 */ /* 0x000fe40000000f00 */
[----:B------:R-:W-:Y:S05]  /*6870*/  CALL.REL.NOINC `($__internal_171_$__cuda_sm70_shflsync_bfly_p) ;  /* 0x000002f000007944 */ /* 0x000fea0003c00000 */
[----:B------:R-:W-:Y:S01]  /*6880*/  FADD.FTZ R231, R0, R231 ;  /* 0x000000e700e77221 */ /* 0x000fe20000010000 */
[----:B0-----:R-:W-:Y:S01]  /*6890*/  MOV R146, 0x1f ;  /* 0x0000001f00927802 */ /* 0x001fe20000000f00 */
[----:B-1----:R-:W-:Y:S01]  /*68a0*/  FADD.FTZ R229, R229, R142 ;  /* 0x0000008ee5e57221 */ /* 0x002fe20000010000 */
[----:B------:R-:W-:Y:S01]  /*68b0*/  HFMA2.MMA R142, -RZ, RZ, 0, 2.384185791015625e-07 ;  /* 0x00000004ff8e7435 */ /* 0x000fe200000001ff */
[----:B------:R-:W-:Y:S01]  /*68c0*/  IMAD.MOV.U32 R147, RZ, RZ, -0x1 ;  /* 0xffffffffff937424 */ /* 0x000fe200078e00ff */
[----:B------:R-:W-:-:S02]  /*68d0*/  MOV R13, R231 ;  /* 0x000000e7000d7202 */ /* 0x000fc40000000f00 */
[----:B------:R-:W-:Y:S02]  /*68e0*/  MOV R140, 0x6900 ;  /* 0x00006900008c7802 */ /* 0x000fe40000000f00 */
[----:B------:R-:W-:Y:S05]  /*68f0*/  CALL.REL.NOINC `($__internal_171_$__cuda_sm70_shflsync_bfly_p) ;  /* 0x0000027000007944 */ /* 0x000fea0003c00000 */
[----:B-1----:R-:W-:Y:S01]  /*6900*/  MOV R0, R142 ;  /* 0x0000008e00007202 */ /* 0x002fe20000000f00 */
[----:B------:R-:W-:Y:S01]  /*6910*/  HFMA2.MMA R142, -RZ, RZ, 0, 2.384185791015625e-07 ;  /* 0x00000004ff8e7435 */ /* 0x000fe200000001ff */
        /* <DEDUP_REMOVED lines=8> */
[----:B------:R-:W-:Y:S01]  /*69a0*/  HFMA2.MMA R142, -RZ, RZ, 0, 4.76837158203125e-07 ;  /* 0x00000008ff8e7435 */ /* 0x000fe200000001ff */
[----:B------:R-:W-:Y:S01]  /*69b0*/  IMAD.MOV.U32 R147, RZ, RZ, -0x1 ;  /* 0xffffffffff937424 */ /* 0x000fe200078e00ff */
[----:B------:R-:W-:-:S02]  /*69c0*/  MOV R13, R231 ;  /* 0x000000e7000d7202 */ /* 0x000fc40000000f00 */
[----:B------:R-:W-:Y:S02]  /*69d0*/  MOV R140, 0x69f0 ;  /* 0x000069f0008c7802 */ /* 0x000fe40000000f00 */
[----:B------:R-:W-:Y:S05]  /*69e0*/  CALL.REL.NOINC `($__internal_171_$__cuda_sm70_shflsync_bfly_p) ;  /* 0x0000018000007944 */ /* 0x000fea0003c00000 */
[----:B-1----:R-:W-:Y:S01]  /*69f0*/  MOV R0, R142 ;  /* 0x0000008e00007202 */ /* 0x002fe20000000f00 */
[----:B------:R-:W-:Y:S01]  /*6a00*/  HFMA2.MMA R142, -RZ, RZ, 0, 4.76837158203125e-07 ;  /* 0x00000008ff8e7435 */ /* 0x000fe200000001ff */
        /* <DEDUP_REMOVED lines=8> */
[----:B------:R-:W-:Y:S01]  /*6a90*/  HFMA2.MMA R142, -RZ, RZ, 0, 9.5367431640625e-07 ;  /* 0x00000010ff8e7435 */ /* 0x000fe200000001ff */
[----:B------:R-:W-:Y:S01]  /*6aa0*/  IMAD.MOV.U32 R147, RZ, RZ, -0x1 ;  /* 0xffffffffff937424 */ /* 0x000fe200078e00ff */
[----:B------:R-:W-:-:S02]  /*6ab0*/  MOV R13, R144 ;  /* 0x00000090000d7202 */ /* 0x000fc40000000f00 */
[----:B------:R-:W-:Y:S02]  /*6ac0*/  MOV R140, 0x6ae0 ;  /* 0x00006ae0008c7802 */ /* 0x000fe40000000f00 */
[----:B------:R-:W-:Y:S05]  /*6ad0*/  CALL.REL.NOINC `($__internal_171_$__cuda_sm70_shflsync_bfly_p) ;  /* 0x0000009000007944 */ /* 0x000fea0003c00000 */
[----:B-1----:R-:W-:Y:S01]  /*6ae0*/  MOV R145, R142 ;  /* 0x0000008e00917202 */ /* 0x002fe20000000f00 */
[----:B------:R-:W-:Y:S01]  /*6af0*/  HFMA2.MMA R142, -RZ, RZ, 0, 9.5367431640625e-07 ;  /* 0x00000010ff8e7435 */ /* 0x000fe200000001ff */
[----:B0-----:R-:W-:Y:S01]  /*6b00*/  IMAD.MOV.U32 R13, RZ, RZ, R143 ;  /* 0x000000ffff0d7224 */ /* 0x001fe200078e008f */
[----:B------:R-:W-:Y:S01]  /*6b10*/  MOV R146, 0x1f ;  /* 0x0000001f00927802 */ /* 0x000fe20000000f00 */
[----:B------:R-:W-:Y:S01]  /*6b20*/  IMAD.MOV.U32 R147, RZ, RZ, -0x1 ;  /* 0xffffffffff937424 */ /* 0x000fe200078e00ff */
[----:B------:R-:W-:Y:S02]  /*6b30*/  MOV R140, 0x6b50 ;  /* 0x00006b50008c7802 */ /* 0x000fe40000000f00 */
[----:B------:R-:W-:Y:S05]  /*6b40*/  CALL.REL.NOINC `($__internal_171_$__cuda_sm70_shflsync_bfly_p) ;  /* 0x0000002000007944 */ /* 0x000fea0003c00000 */
[----:B-1----:R-:W-:Y:S01]  /*6b50*/  MOV R140, R142 ;  /* 0x0000008e008c7202 */ /* 0x002fe20000000f00 */
[----:B0-----:R-:W-:Y:S05]  /*6b60*/  BRA `(.L_x_10606) ;  /* 0xffffbf8000007947 */ /* 0x001fea000383ffff */
        .weak           $__internal_171_$__cuda_sm70_shflsync_bfly_p
        .type           $__internal_171_$__cuda_sm70_shflsync_bfly_p,@function
        .size           $__internal_171_$__cuda_sm70_shflsync_bfly_p,(.L_x_12473 - $__internal_171_$__cuda_sm70_shflsync_bfly_p)
$__internal_171_$__cuda_sm70_shflsync_bfly_p:
[----:B------:R-:W-:Y:S01]  /*6b70*/  HFMA2.MMA R141, -RZ, RZ, 0, 0 ;  /* 0x00000000ff8d7435 */ /* 0x000fe200000001ff */
[----:B------:R-:W-:Y:S04]  /*6b80*/  WARPSYNC R147 ;  /* 0x0000009300007348 */ /* 0x000fe80003800000 */
[----:B------:R0:W1:Y:S01]  /*6b90*/  SHFL.BFLY PT, R142, R13, R142, R146 ;  /* 0x0c00008e0d8e7389 */ /* 0x00006200000e0092 */
[----:B------:R-:W-:Y:S05]  /*6ba0*/  RET.REL.NODEC R140 `(_ZN10layer_norm13ln_bwd_kernelINS_13Kernel_traitsI6__halfffffjLj1024ELj1ELj4ELj1ELj16ENS_18Kernel_traits_baseILj1024ES2_ffffjLj128EEEEELb1ELb0ELb1ELb0EEEvNS_9BwdParamsE) ;  /* 0xffff94508c007950 */ /* 0x000fea0003c3ffff */
.L_x_10607:
        /* <DEDUP_REMOVED lines=13> */
.L_x_12473:


//--------------------- .text._ZN10layer_norm22ln_bwd_finalize_kernelINS_22Kernel_traits_finalizeILj1024E6__halfffffjLb0ELj1024ELj4ENS_18Kernel_traits_baseILj1024ES2_ffffjLj1024EEEEELb0ELb1EEEvNS_9BwdParamsE --------------------------
	.section	.text._ZN10layer_norm22ln_bwd_finalize_kernelINS_22Kernel_traits_finalizeILj1024E6__halfffffjLb0ELj1024ELj4ENS_18Kernel_traits_baseILj1024ES2_ffffjLj1024EEEEELb0ELb1EEEvNS_9BwdParamsE,"ax",@progbits
	.sectioninfo	@"SHI_REGISTERS=32"
	.align	128
        .global         _ZN10layer_norm22ln_bwd_finalize_kernelINS_22Kernel_traits_finalizeILj1024E6__halfffffjLb0ELj1024ELj4ENS_18Kernel_traits_baseILj1024ES2_ffffjLj1024EEEEELb0ELb1EEEvNS_9BwdParamsE
        .type           _ZN10layer_norm22ln_bwd_finalize_kernelINS_22Kernel_traits_finalizeILj1024E6__halfffffjLb0ELj1024ELj4ENS_18Kernel_traits_baseILj1024ES2_ffffjLj1024EEEEELb0ELb1EEEvNS_9BwdParamsE,@function
        .size           _ZN10layer_norm22ln_bwd_finalize_kernelINS_22Kernel_traits_finalizeILj1024E6__halfffffjLb0ELj1024ELj4ENS_18Kernel_traits_baseILj1024ES2_ffffjLj1024EEEEELb0ELb1EEEvNS_9BwdParamsE,(.L_x_12474 - _ZN10layer_norm22ln_bwd_finalize_kernelINS_22Kernel_traits_finalizeILj1024E6__halfffffjLb0ELj1024ELj4ENS_18Kernel_traits_baseILj1024ES2_ffffjLj1024EEEEELb0ELb1EEEvNS_9BwdParamsE)
        .other          _ZN10layer_norm22ln_bwd_finalize_kernelINS_22Kernel_traits_finalizeILj1024E6__halfffffjLb0ELj1024ELj4ENS_18Kernel_traits_baseILj1024ES2_ffffjLj1024EEEEELb0ELb1EEEvNS_9BwdParamsE,@"STO_CUDA_ENTRY STV_DEFAULT"
_ZN10layer_norm22ln_bwd_finalize_kernelINS_22Kernel_traits_finalizeILj1024E6__halfffffjLb0ELj1024ELj4ENS_18Kernel_traits_baseILj1024ES2_ffffjLj1024EEEEELb0ELb1EEEvNS_9BwdParamsE:
.text._ZN10layer_norm22ln_bwd_finalize_kernelINS_22Kernel_traits_finalizeILj1024E6__halfffffjLb0ELj1024ELj4ENS_18Kernel_traits_baseILj1024ES2_ffffjLj1024EEEEELb0ELb1EEEvNS_9BwdParamsE:
        /* <DEDUP_REMOVED lines=19> */
.L_x_10620:
        /* <DEDUP_REMOVED lines=27> */
.L_x_10612:
        /* <DEDUP_REMOVED lines=35> */
.L_x_10611:
[----:B------:R-:W-:Y:S05]  /*0510*/  BSYNC B1 ;  /* 0x0000000000017941 */ /* 0x000fea0003800000 */
.L_x_10610:
        /* <DEDUP_REMOVED lines=23> */
.L_x_10614:
[----:B------:R-:W-:Y:S05]  /*0690*/  BSYNC B1 ;  /* 0x0000000000017941 */ /* 0x000fea0003800000 */
.L_x_10613:
        /* <DEDUP_REMOVED lines=10> */
.L_x_10609:
[----:B------:R-:W-:Y:S05]  /*0740*/  BSYNC B0 ;  /* 0x0000000000007941 */ /* 0x000fea0003800000 */
.L_x_10608:
        /* <DEDUP_REMOVED lines=11> */
.L_x_10621:
        /* <DEDUP_REMOVED lines=18> */
.L_x_10622:
[----:B------:R-:W-:Y:S01]  /*0920*/  @!P1 SHF.R.U32.HI R2, RZ, 0x3, R0 ;  /* 0x00000003ff029819 */ /* 0x000fe20000011600 */
[----:B---3--:R-:W-:Y:S02]  /*0930*/  FADD.FTZ R5, R5, R10 ;  /* 0x0000000a05057221 */ /* 0x008fe40000010000 */
[----:B--2---:R-:W-:Y:S01]  /*0940*/  FADD.FTZ R7, R7, R4 ;  /* 0x0000000407077221 */ /* 0x004fe20000010000 */
[----:B------:R-:W-:-:S05]  /*0950*/  @!P1 LOP3.LUT R2, R2, 0x1ffffffc, RZ, 0xc0, !PT ;  /* 0x1ffffffc02029812 */ /* 0x000fca00078ec0ff */
[----:B------:R2:W-:Y:S04]  /*0960*/  @!P1 STS [R2+0x2000], R5 ;  /* 0x0020000502009388 */ /* 0x0005e80000000800 */
[----:B------:R2:W-:Y:S02]  /*0970*/  @!P1 STS [R2+0x2080], R7 ;  /* 0x0020800702009388 */ /* 0x0005e40000000800 */
.L_x_10615:
        /* <DEDUP_REMOVED lines=13> */
.L_x_10619:
[----:B------:R-:W-:Y:S05]  /*0a50*/  BSYNC B0 ;  /* 0x0000000000007941 */ /* 0x000fea0003800000 */
.L_x_10618:
[C---:B------:R-:W-:Y:S02]  /*0a60*/  ISETP.GT.U32.AND P1, PT, R18.reuse, -0x401, PT ;  /* 0xfffffbff1200780c */ /* 0x040fe40003f24070 */
[----:B------:R-:W-:Y:S02]  /*0a70*/  IADD3 R18, R18, 0x400, RZ ;  /* 0x0000040012127810 */ /* 0x000fe40007ffe0ff */
[----:B------:R-:W-:-:S09]  /*0a80*/  IADD3 R19, R19, 0x200, RZ ;  /* 0x0000020013137810 */ /* 0x000fd20007ffe0ff */
[----:B012---:R-:W-:Y:S05]  /*0a90*/  @P1 BRA `(.L_x_10620) ;  /* 0xfffff69000001947 */ /* 0x007fea000383ffff */
[----:B------:R-:W-:Y:S05]  /*0aa0*/  EXIT ;  /* 0x000000000000794d */ /* 0x000fea0003800000 */
.L_x_10616:
[----:B--2---:R-:W-:Y:S01]  /*0ab0*/  IMAD.MOV.U32 R10, RZ, RZ, R4 ;  /* 0x000000ffff0a7224 */ /* 0x004fe200078e0004 */
[----:B------:R-:W-:Y:S01]  /*0ac0*/  MOV R9, 0x1 ;  /* 0x0000000100097802 */ /* 0x000fe20000000f00 */
[----:B------:R-:W-:Y:S01]  /*0ad0*/  IMAD.MOV.U32 R6, RZ, RZ, 0x1f ;  /* 0x0000001fff067424 */ /* 0x000fe200078e00ff */
[----:B------:R-:W-:Y:S02]  /*0ae0*/  MOV R11, 0xffffffff ;  /* 0xffffffff000b7802 */ /* 0x000fe40000000f00 */
[----:B------:R-:W-:Y:S02]  /*0af0*/  MOV R2, 0xb10 ;  /* 0x00000b1000027802 */ /* 0x000fe40000000f00 */
[----:B01----:R-:W-:Y:S05]  /*0b00*/  CALL.REL.NOINC `($__internal_172_$__cuda_sm70_shflsync_bfly_p) ;  /* 0x000003c000007944 */ /* 0x003fea0003c00000 */
[----:B-1----:R-:W-:Y:S01]  /*0b10*/  IMAD.MOV.U32 R3, RZ, RZ, R6 ;  /* 0x000000ffff037224 */ /* 0x002fe200078e0006 */
[----:B0-----:R-:W-:Y:S05]  /*0b20*/  BRA `(.L_x_10621) ;  /* 0xfffffcd000007947 */ /* 0x001fea000383ffff */
.L_x_10617:
[----:B------:R-:W-:Y:S01]  /*0b30*/  HFMA2.MMA R6, -RZ, RZ, 0, 1.847743988037109375e-06 ;  /* 0x0000001fff067435 */ /* 0x000fe200000001ff */
[----:B------:R-:W-:Y:S01]  /*0b40*/  MOV R10, R13 ;  /* 0x0000000d000a7202 */ /* 0x000fe20000000f00 */
[----:B------:R-:W-:Y:S01]  /*0b50*/  IMAD.MOV.U32 R9, RZ, RZ, 0x2 ;  /* 0x00000002ff097424 */ /* 0x000fe200078e00ff */
[----:B------:R-:W-:Y:S01]  /*0b60*/  MOV R2, 0xb90 ;  /* 0x00000b9000027802 */ /* 0x000fe20000000f00 */
[----:B------:R-:W-:-:S02]  /*0b70*/  IMAD.MOV.U32 R11, RZ, RZ, -0x1 ;  /* 0xffffffffff0b7424 */ /* 0x000fc400078e00ff */
[----:B012---:R-:W-:Y:S05]  /*0b80*/  CALL.REL.NOINC `($__internal_172_$__cuda_sm70_shflsync_bfly_p) ;  /* 0x0000034000007944 */ /* 0x007fea0003c00000 */
[----:B01----:R-:W-:Y:S01]  /*0b90*/  FADD.FTZ R10, R13, R6 ;  /* 0x000000060d0a7221 */ /* 0x003fe20000010000 */
[----:B------:R-:W-:Y:S01]  /*0ba0*/  HFMA2.MMA R6, -RZ, RZ, 0, 1.847743988037109375e-06 ;  /* 0x0000001fff067435 */ /* 0x000fe200000001ff */
[----:B------:R-:W-:Y:S01]  /*0bb0*/  MOV R9, 0x4 ;  /* 0x0000000400097802 */ /* 0x000fe20000000f00 */
[----:B------:R-:W-:Y:S01]  /*0bc0*/  IMAD.MOV.U32 R11, RZ, RZ, -0x1 ;  /* 0xffffffffff0b7424 */ /* 0x000fe200078e00ff */
[----:B------:R-:W-:-:S03]  /*0bd0*/  MOV R2, 0xbf0 ;  /* 0x00000bf000027802 */ /* 0x000fc60000000f00 */
[----:B------:R-:W-:Y:S05]  /*0be0*/  CALL.REL.NOINC `($__internal_172_$__cuda_sm70_shflsync_bfly_p) ;  /* 0x000002e000007944 */ /* 0x000fea0003c00000 */
[----:B01----:R-:W-:Y:S01]  /*0bf0*/  FADD.FTZ R10, R10, R6 ;  /* 0x000000060a0a7221 */ /* 0x003fe20000010000 */
[----:B------:R-:W-:Y:S01]  /*0c00*/  HFMA2.MMA R6, -RZ, RZ, 0, 1.847743988037109375e-06 ;  /* 0x0000001fff067435 */ /* 0x000fe200000001ff */
[----:B------:R-:W-:Y:S01]  /*0c10*/  MOV R9, 0x8 ;  /* 0x0000000800097802 */ /* 0x000fe20000000f00 */
[----:B------:R-:W-:Y:S01]  /*0c20*/  IMAD.MOV.U32 R11, RZ, RZ, -0x1 ;  /* 0xffffffffff0b7424 */ /* 0x000fe200078e00ff */
[----:B------:R-:W-:-:S03]  /*0c30*/  MOV R2, 0xc50 ;  /* 0x00000c5000027802 */ /* 0x000fc60000000f00 */
[----:B------:R-:W-:Y:S05]  /*0c40*/  CALL.REL.NOINC `($__internal_172_$__cuda_sm70_shflsync_bfly_p) ;  /* 0x0000028000007944 */ /* 0x000fea0003c00000 */
[----:B-1----:R-:W-:Y:S01]  /*0c50*/  FADD.FTZ R4, R10, R6 ;  /* 0x000000060a047221 */ /* 0x002fe20000010000 */
[----:B------:R-:W-:Y:S01]  /*0c60*/  HFMA2.MMA R6, -RZ, RZ, 0, 1.847743988037109375e-06 ;  /* 0x0000001fff067435 */ /* 0x000fe200000001ff */
[----:B0-----:R-:W-:Y:S01]  /*0c70*/  MOV R9, 0x10 ;  /* 0x0000001000097802 */ /* 0x001fe20000000f00 */
[----:B------:R-:W-:Y:S01]  /*0c80*/  IMAD.MOV.U32 R11, RZ, RZ, -0x1 ;  /* 0xffffffffff0b7424 */ /* 0x000fe200078e00ff */
[----:B------:R-:W-:-:S02]  /*0c90*/  MOV R2, 0xcc0 ;  /* 0x00000cc000027802 */ /* 0x000fc40000000f00 */
[----:B------:R-:W-:Y:S02]  /*0ca0*/  MOV R10, R4 ;  /* 0x00000004000a7202 */ /* 0x000fe40000000f00 */
[----:B------:R-:W-:Y:S05]  /*0cb0*/  CALL.REL.NOINC `($__internal_172_$__cuda_sm70_shflsync_bfly_p) ;  /* 0x0000021000007944 */ /* 0x000fea0003c00000 */
[----:B0-----:R-:W-:Y:S01]  /*0cc0*/  HFMA2.MMA R9, -RZ, RZ, 0, 5.9604644775390625e-08 ;  /* 0x00000001ff097435 */ /* 0x001fe200000001ff */
[----:B-1----:R-:W-:Y:S01]  /*0cd0*/  MOV R7, R6 ;  /* 0x0000000600077202 */ /* 0x002fe20000000f00 */
[----:B------:R-:W-:Y:S01]  /*0ce0*/  IMAD.MOV.U32 R10, RZ, RZ, R5 ;  /* 0x000000ffff0a7224 */ /* 0x000fe200078e0005 */
[----:B------:R-:W-:Y:S01]  /*0cf0*/  MOV R6, 0x1f ;  /* 0x0000001f00067802 */ /* 0x000fe20000000f00 */
[----:B------:R-:W-:Y:S01]  /*0d00*/  IMAD.MOV.U32 R11, RZ, RZ, -0x1 ;  /* 0xffffffffff0b7424 */ /* 0x000fe200078e00ff */
[----:B------:R-:W-:Y:S02]  /*0d10*/  MOV R2, 0xd30 ;  /* 0x00000d3000027802 */ /* 0x000fe40000000f00 */
[----:B------:R-:W-:Y:S05]  /*0d20*/  CALL.REL.NOINC `($__internal_172_$__cuda_sm70_shflsync_bfly_p) ;  /* 0x000001a000007944 */ /* 0x000fea0003c00000 */
[----:B0-----:R-:W-:Y:S01]  /*0d30*/  HFMA2.MMA R9, -RZ, RZ, 0, 1.1920928955078125e-07 ;  /* 0x00000002ff097435 */ /* 0x001fe200000001ff */
[----:B-1----:R-:W-:Y:S01]  /*0d40*/  FADD.FTZ R10, R5, R6 ;  /* 0x00000006050a7221 */ /* 0x002fe20000010000 */
[----:B------:R-:W-:Y:S01]  /*0d50*/  MOV R6, 0x1f ;  /* 0x0000001f00067802 */ /* 0x000fe20000000f00 */
[----:B------:R-:W-:Y:S01]  /*0d60*/  IMAD.MOV.U32 R11, RZ, RZ, -0x1 ;  /* 0xffffffffff0b7424 */ /* 0x000fe200078e00ff */
[----:B------:R-:W-:Y:S02]  /*0d70*/  MOV R2, 0xd90 ;  /* 0x00000d9000027802 */ /* 0x000fe40000000f00 */
[----:B------:R-:W-:Y:S05]  /*0d80*/  CALL.REL.NOINC `($__internal_172_$__cuda_sm70_shflsync_bfly_p) ;  /* 0x0000014000007944 */ /* 0x000fea0003c00000 */
[----:B0-----:R-:W-:Y:S01]  /*0d90*/  HFMA2.MMA R9, -RZ, RZ, 0, 2.384185791015625e-07 ;  /* 0x00000004ff097435 */ /* 0x001fe200000001ff */
[----:B-1----:R-:W-:Y:S01]  /*0da0*/  FADD.FTZ R10, R10, R6 ;  /* 0x000000060a0a7221 */ /* 0x002fe20000010000 */
[----:B------:R-:W-:Y:S01]  /*0db0*/  MOV R6, 0x1f ;  /* 0x0000001f00067802 */ /* 0x000fe20000000f00 */
[----:B------:R-:W-:Y:S01]  /*0dc0*/  IMAD.MOV.U32 R11, RZ, RZ, -0x1 ;  /* 0xffffffffff0b7424 */ /* 0x000fe200078e00ff */
[----:B------:R-:W-:-:S02]  /*0dd0*/  MOV R2, 0xdf0 ;  /* 0x00000df000027802 */ /* 0x000fc40000000f00 */
[----:B------:R-:W-:Y:S05]  /*0de0*/  CALL.REL.NOINC `($__internal_172_$__cuda_sm70_shflsync_bfly_p) ;  /* 0x000000e000007944 */ /* 0x000fea0003c00000 */
[----:B0-----:R-:W-:Y:S01]  /*0df0*/  HFMA2.MMA R9, -RZ, RZ, 0, 4.76837158203125e-07 ;  /* 0x00000008ff097435 */ /* 0x001fe200000001ff */
[----:B-1----:R-:W-:Y:S01]  /*0e00*/  FADD.FTZ R10, R10, R6 ;  /* 0x000000060a0a7221 */ /* 0x002fe20000010000 */
[----:B------:R-:W-:Y:S01]  /*0e10*/  MOV R6, 0x1f ;  /* 0x0000001f00067802 */ /* 0x000fe20000000f00 */
[----:B------:R-:W-:Y:S01]  /*0e20*/  IMAD.MOV.U32 R11, RZ, RZ, -0x1 ;  /* 0xffffffffff0b7424 */ /* 0x000fe200078e00ff */
[----:B------:R-:W-:-:S02]  /*0e30*/  MOV R2, 0xe50 ;  /* 0x00000e5000027802 */ /* 0x000fc40000000f00 */
[----:B------:R-:W-:Y:S05]  /*0e40*/  CALL.REL.NOINC `($__internal_172_$__cuda_sm70_shflsync_bfly_p) ;  /* 0x0000008000007944 */ /* 0x000fea0003c00000 */
[----:B0-----:R-:W-:Y:S01]  /*0e50*/  HFMA2.MMA R9, -RZ, RZ, 0, 9.5367431640625e-07 ;  /* 0x00000010ff097435 */ /* 0x001fe200000001ff */
[----:B-1----:R-:W-:Y:S01]  /*0e60*/  FADD.FTZ R10, R10, R6 ;  /* 0x000000060a0a7221 */ /* 0x002fe20000010000 */
[----:B------:R-:W-:Y:S01]  /*0e70*/  MOV R6, 0x1f ;  /* 0x0000001f00067802 */ /* 0x000fe20000000f00 */
[----:B------:R-:W-:Y:S01]  /*0e80*/  IMAD.MOV.U32 R11, RZ, RZ, -0x1 ;  /* 0xffffffffff0b7424 */ /* 0x000fe200078e00ff */
[----:B------:R-:W-:-:S02]  /*0e90*/  MOV R2, 0xeb0 ;  /* 0x00000eb000027802 */ /* 0x000fc40000000f00 */
[----:B------:R-:W-:Y:S05]  /*0ea0*/  CALL.REL.NOINC `($__internal_172_$__cuda_sm70_shflsync_bfly_p) ;  /* 0x0000002000007944 */ /* 0x000fea0003c00000 */
[----:B-1----:R-:W-:Y:S01]  /*0eb0*/  MOV R5, R6 ;  /* 0x0000000600057202 */ /* 0x002fe20000000f00 */
[----:B0-----:R-:W-:Y:S05]  /*0ec0*/  BRA `(.L_x_10622) ;  /* 0xfffffa5000007947 */ /* 0x001fea000383ffff */
        .weak           $__internal_172_$__cuda_sm70_shflsync_bfly_p
        .type           $__internal_172_$__cuda_sm70_shflsync_bfly_p,@function
        .size           $__internal_172_$__cuda_sm70_shflsync_bfly_p,(.L_x_12474 - $__internal_172_$__cuda_sm70_shflsync_bfly_p)
$__internal_172_$__cuda_sm70_shflsync_bfly_p:
[----:B------:R-:W-:Y:S01]  /*0ed0*/  HFMA2.MMA R3, -RZ, RZ, 0, 0 ;  /* 0x00000000ff037435 */ /* 0x000fe200000001ff */
[----:B------:R-:W-:Y:S04]  /*0ee0*/  WARPSYNC R11 ;  /* 0x0000000b00007348 */ /* 0x000fe80003800000 */
[----:B------:R0:W1:Y:S01]  /*0ef0*/  SHFL.BFLY PT, R6, R10, R9, R6 ;  /* 0x0c0000090a067389 */ /* 0x00006200000e0006 */
[----:B------:R-:W-:Y:S05]  /*0f00*/  RET.REL.NODEC R2 `(_ZN10layer_norm22ln_bwd_finalize_kernelINS_22Kernel_traits_finalizeILj1024E6__halfffffjLb0ELj1024ELj4ENS_18Kernel_traits_baseILj1024ES2_ffffjLj1024EEEEELb0ELb1EEEvNS_9BwdParamsE) ;  /* 0xfffff0f002007950 */ /* 0x000fea0003c3ffff */
.L_x_10623:
        /* <DEDUP_REMOVED lines=15> */
.L_x_12474:


//--------------------- .text._ZN10layer_norm13ln_bwd_kernelINS_13Kernel_traitsI6__halfffffjLj1024ELj1ELj4ELj1ELj16ENS_18Kernel_traits_baseILj1024ES2_ffffjLj128EEEEELb1ELb0ELb1ELb1EEEvNS_9BwdParamsE --------------------------
	.section	.text._ZN10layer_norm13ln_bwd_kernelINS_13Kernel_traitsI6__halfffffjLj1024ELj1ELj4ELj1ELj16ENS_18Kernel_traits_baseILj1024ES2_ffffjLj128EEEEELb1ELb0ELb1ELb1EEEvNS_9BwdParamsE,"ax",@progbits
	.sectioninfo	@"SHI_REGISTERS=248"
	.align	128
        .global         _ZN10layer_norm13ln_bwd_kernelINS_13Kernel_traitsI6__halfffffjLj1024ELj1ELj4ELj1ELj16ENS_18Kernel_traits_baseILj1024ES2_ffffjLj128EEEEELb1ELb0ELb1ELb1EEEvNS_9BwdParamsE
        .type           _ZN10layer_norm13ln_bwd_kernelINS_13Kernel_traitsI6__halfffffjLj1024ELj1ELj4ELj1ELj16ENS_18Kernel_traits_baseILj1024ES2_ffffjLj128EEEEELb1ELb0ELb1ELb1EEEvNS_9BwdParamsE,@function
        .size           _ZN10layer_norm13ln_bwd_kernelINS_13Kernel_traitsI6__halfffffjLj1024ELj1ELj4ELj1ELj16ENS_18Kernel_traits_baseILj1024ES2_ffffjLj128EEEEELb1ELb0ELb1ELb1EEEvNS_9BwdParamsE,(.L_x_12475 - _ZN10layer_norm13ln_bwd_kernelINS_13Kernel_traitsI6__halfffffjLj1024ELj1ELj4ELj1ELj16ENS_18Kernel_traits_baseILj1024ES2_ffffjLj128EEEEELb1ELb0ELb1ELb1EEEvNS_9BwdParamsE)
        .other          _ZN10layer_norm13ln_bwd_kernelINS_13Kernel_traitsI6__halfffffjLj1024ELj1ELj4ELj1ELj16ENS_18Kernel_traits_baseILj1024ES2_ffffjLj128EEEEELb1ELb0ELb1ELb1EEEvNS_9BwdParamsE,@"STO_CUDA_ENTRY STV_DEFAULT"
_ZN10layer_norm13ln_bwd_kernelINS_13Kernel_traitsI6__halfffffjLj1024ELj1ELj4ELj1ELj16ENS_18Kernel_traits_baseILj1024ES2_ffffjLj128EEEEELb1ELb0ELb1ELb1EEEvNS_9BwdParamsE:
.text._ZN10layer_norm13ln_bwd_kernelINS_13Kernel_traitsI6__halfffffjLj1024ELj1ELj4ELj1ELj16ENS_18Kernel_traits_baseILj1024ES2_ffffjLj128EEEEELb1ELb0ELb1ELb1EEEvNS_9BwdParamsE:
        /* <DEDUP_REMOVED lines=42> */
.L_x_10625:
[----:B------:R-:W-:-:S04]  /*02a0*/  SHF.L.U32 R0, R192, 0x3, RZ ;  /* 0x00000003c0007819 */ /* 0x000fc800000006ff */
[----:B------:R-:W-:-:S04]  /*02b0*/  LOP3.LUT R0, R0, 0xf8, RZ, 0xc0, !PT ;  /* 0x000000f800007812 */ /* 0x000fc800078ec0ff */
[----:B------:R-:W-:-:S04]  /*02c0*/  IADD3 R2, P0, R0, c[0x0][0x1b0], RZ ;  /* 0x00006c0000027a10 */ /* 0x000fc80007f1e0ff */
[----:B------:R-:W-:-:S05]  /*02d0*/  IADD3.X R3, RZ, c[0x0][0x1b4], RZ, P0, !PT ;  /* 0x00006d00ff037a10 */ /* 0x000fca00007fe4ff */
[----:B------:R-:W2:Y:S04]  /*02e0*/  LDG.E.64 R4, [R2.64+0x600] ;  /* 0x0006000402047981 */ /* 0x000ea8000c1e1b00 */
[----:B------:R-:W3:Y:S04]  /*02f0*/  LDG.E.64 R20, [R2.64+0x700] ;  /* 0x0007000402147981 */ /* 0x000ee8000c1e1b00 */
[----:B------:R-:W4:Y:S04]  /*0300*/  LDG.E.64 R216, [R2.64] ;  /* 0x0000000402d87981 */ /* 0x000f28000c1e1b00 */
[----:B------:R-:W5:Y:S04]  /*0310*/  LDG.E.64 R212, [R2.64+0x100] ;  /* 0x0001000402d47981 */ /* 0x000f68000c1e1b00 */
[----:B------:R-:W5:Y:S04]  /*0320*/  LDG.E.64 R208, [R2.64+0x200] ;  /* 0x0002000402d07981 */ /* 0x000f68000c1e1b00 */
[----:B------:R-:W5:Y:S04]  /*0330*/  LDG.E.64 R204, [R2.64+0x300] ;  /* 0x0003000402cc7981 */ /* 0x000f68000c1e1b00 */
[----:B------:R-:W5:Y:S04]  /*0340*/  LDG.E.64 R200, [R2.64+0x400] ;  /* 0x0004000402c87981 */ /* 0x000f68000c1e1b00 */
[----:B------:R-:W5:Y:S01]  /*0350*/  LDG.E.64 R196, [R2.64+0x500] ;  /* 0x0005000402c47981 */ /* 0x000f62000c1e1b00 */
        /* <DEDUP_REMOVED lines=34> */
[----:B------:R-:W-:-:S02]  /*0580*/  SHF.R.U32.HI R6, RZ, 0x10, R5 ;  /* 0x00000010ff067819 */ /* 0x000fc40000011605 */
[----:B---3--:R-:W-:Y:S01]  /*0590*/  SHF.R.U64 R5, R20, 0x10, R21 ;  /* 0x0000001014057819 */ /* 0x008fe20000001215 */
[----:B------:R-:W-:Y:S02]  /*05a0*/  HADD2.F32 R23, -RZ, R20.H0_H0 ;  /* 0x20000014ff177230 */ /* 0x000fe40000004100 */
[----:B------:R-:W0:Y:S01]  /*05b0*/  LDC.U8 R20, c[0x0][0x1f0] ;  /* 0x00007c00ff147b82 */ /* 0x000e220000000000 */
[----:B------:R-:W-:Y:S01]  /*05c0*/  HADD2.F32 R195, -RZ, R4.H0_H0 ;  /* 0x20000004ffc37230 */ /* 0x000fe20000004100 */
[--C-:B----4-:R-:W-:Y:S02]  /*05d0*/  SHF.R.U64 R19, R216, 0x10, R217.reuse ;  /* 0x00000010d8137819 */ /* 0x110fe400000012d9 */
[----:B------:R-:W-:Y:S02]  /*05e0*/  SHF.R.U32.HI R18, RZ, 0x10, R217 ;  /* 0x00000010ff127819 */ /* 0x000fe400000116d9 */
[--C-:B-----5:R-:W-:Y:S02]  /*05f0*/  SHF.R.U64 R17, R212, 0x10, R213.reuse ;  /* 0x00000010d4117819 */ /* 0x120fe400000012d5 */
[----:B------:R-:W-:-:S02]  /*0600*/  SHF.R.U32.HI R16, RZ, 0x10, R213 ;  /* 0x00000010ff107819 */ /* 0x000fc400000116d5 */
[--C-:B------:R-:W-:Y:S02]  /*0610*/  SHF.R.U64 R15, R208, 0x10, R209.reuse ;  /* 0x00000010d00f7819 */ /* 0x100fe400000012d1 */
[----:B------:R-:W-:Y:S02]  /*0620*/  SHF.R.U32.HI R14, RZ, 0x10, R209 ;  /* 0x00000010ff0e7819 */ /* 0x000fe400000116d1 */
[--C-:B------:R-:W-:Y:S02]  /*0630*/  SHF.R.U64 R13, R204, 0x10, R205.reuse ;  /* 0x00000010cc0d7819 */ /* 0x100fe400000012cd */
[----:B------:R-:W-:Y:S02]  /*0640*/  SHF.R.U32.HI R12, RZ, 0x10, R205 ;  /* 0x00000010ff0c7819 */ /* 0x000fe400000116cd */
[--C-:B------:R-:W-:Y:S02]  /*0650*/  SHF.R.U64 R11, R200, 0x10, R201.reuse ;  /* 0x00000010c80b7819 */ /* 0x100fe400000012c9 */
[----:B------:R-:W-:-:S02]  /*0660*/  SHF.R.U32.HI R10, RZ, 0x10, R201 ;  /* 0x00000010ff0a7819 */ /* 0x000fc400000116c9 */
[--C-:B------:R-:W-:Y:S02]  /*0670*/  SHF.R.U64 R9, R196, 0x10, R197.reuse ;  /* 0x00000010c4097819 */ /* 0x100fe400000012c5 */
[----:B------:R-:W-:Y:S02]  /*0680*/  SHF.R.U32.HI R8, RZ, 0x10, R197 ;  /* 0x00000010ff087819 */ /* 0x000fe400000116c5 */
[----:B------:R-:W-:Y:S01]  /*0690*/  SHF.R.U32.HI R4, RZ, 0x10, R21 ;  /* 0x00000010ff047819 */ /* 0x000fe20000011615 */
        /* <DEDUP_REMOVED lines=29> */
.L_x_10696:
        /* <DEDUP_REMOVED lines=8> */
[----:B------:R-:W-:Y:S01]  /*08f0*/  MOV R231, 0x10 ;  /* 0x0000001000e77802 */ /* 0x000fe20000000f00 */
[----:B------:R-:W-:Y:S03]  /*0900*/  BSSY B1, `(.L_x_10627) ;  /* 0x0000181000017945 */ /* 0x000fe60003800000 */
[----:B------:R-:W-:-:S04]  /*0910*/  SHF.R.S32.HI R191, RZ, 0x1f, R0 ;  /* 0x0000001fffbf7819 */ /* 0x000fc80000011400 */
[----:B------:R-:W-:Y:S02]  /*0920*/  LEA.HI R191, R191, R0, RZ, 0x2 ;  /* 0x00000000bfbf7211 */ /* 0x000fe400078f10ff */
[----:B------:R-:W-:-:S04]  /*0930*/  LOP3.LUT R0, R192, 0x1f, RZ, 0xc0, !PT ;  /* 0x0000001fc0007812 */ /* 0x000fc800078ec0ff */
        /* <DEDUP_REMOVED lines=10> */
[----:B-1---5:R-:W-:Y:S02]  /*09e0*/  ISETP.GE.AND P0, PT, R212, 0x1, PT ;  /* 0x00000001d400780c */ /* 0x022fe40003f06270 */
[----:B------:R-:W-:-:S11]  /*09f0*/  MOV R198, RZ ;  /* 0x000000ff00c67202 */ /* 0x000fd60000000f00 */
[----:B------:R-:W-:-:S05]  /*0a00*/  @P0 IADD3 R128, R212, -0x1, RZ ;  /* 0xffffffffd4800810 */ /* 0x000fca0007ffe0ff */
[----:B------:R-:W-:-:S05]  /*0a10*/  @P0 IMAD R128, R128, c[0x0][0x168], RZ ;  /* 0x00005a0080800a24 */ /* 0x000fca00078e02ff */
[----:B------:R-:W-:-:S04]  /*0a20*/  @P0 SHF.R.S32.HI R129, RZ, 0x1f, R128 ;  /* 0x0000001fff810819 */ /* 0x000fc80000011480 */
[----:B------:R-:W-:-:S04]  /*0a30*/  @P0 LEA.HI R129, R129, R128, RZ, 0x2 ;  /* 0x0000008081810211 */ /* 0x000fc800078f10ff */
[----:B------:R-:W-:Y:S02]  /*0a40*/  @P0 LEA.HI.SX32 R198, R129, R0, 0x1e ;  /* 0x0000000081c60211 */ /* 0x000fe400078ff2ff */
[----:B------:R-:W-:Y:S02]  /*0a50*/  ISETP.NE.U32.AND P0, PT, RZ, c[0x0][0x218], PT ;  /* 0x00008600ff007a0c */ /* 0x000fe40003f05070 */
[C---:B------:R-:W-:Y:S01]  /*0a60*/  IADD3 R130, R198.reuse, 0x20, RZ ;  /* 0x00000020c6827810 */ /* 0x040fe20007ffe0ff */
[CC--:B------:R-:W-:Y:S01]  /*0a70*/  IMAD.WIDE.U32 R238, R198.reuse, R233.reuse, c[0x0][0x190] ;  /* 0x00006400c6ee7625 */ /* 0x0c0fe200078e00e9 */
[----:B------:R-:W-:Y:S02]  /*0a80*/  ISETP.NE.AND.EX P0, PT, RZ, c[0x0][0x21c], PT, P0 ;  /* 0x00008700ff007a0c */ /* 0x000fe40003f05300 */
[----:B------:R-:W-:Y:S01]  /*0a90*/  IADD3 R128, R198, 0x40, RZ ;  /* 0x00000040c6807810 */ /* 0x000fe20007ffe0ff */
[-C--:B------:R-:W-:Y:S01]  /*0aa0*/  IMAD.WIDE.U32 R130, R130, R233.reuse, c[0x0][0x190] ;  /* 0x0000640082827625 */ /* 0x080fe200078e00e9 */
[C---:B------:R-:W-:Y:S01]  /*0ab0*/  IADD3 R242, R198.reuse, 0x60, RZ ;  /* 0x00000060c6f27810 */ /* 0x040fe20007ffe0ff */
[----:B------:R0:W5:Y:S01]  /*0ac0*/  LDG.E R210, [R238.64] ;  /* 0x00000004eed27981 */ /* 0x000162000c1e1900 */
[----:B------:R-:W-:Y:S01]  /*0ad0*/  IADD3 R240, R198, 0x80, RZ ;  /* 0x00000080c6f07810 */ /* 0x000fe20007ffe0ff */
[----:B------:R-:W-:Y:S01]  /*0ae0*/  IMAD.WIDE.U32 R128, R128, R233, c[0x0][0x190] ;  /* 0x0000640080807625 */ /* 0x000fe200078e00e9 */
[C---:B------:R-:W-:Y:S01]  /*0af0*/  IADD3 R0, R198.reuse, 0xa0, RZ ;  /* 0x000000a0c6007810 */ /* 0x040fe20007ffe0ff */
[----:B------:R1:W5:Y:S01]  /*0b00*/  LDG.E R208, [R130.64] ;  /* 0x0000000482d07981 */ /* 0x000362000c1e1900 */
[----:B------:R-:W-:-:S02]  /*0b10*/  IADD3 R200, R198, 0xc0, RZ ;  /* 0x000000c0c6c87810 */ /* 0x000fc40007ffe0ff */
[----:B------:R-:W-:Y:S01]  /*0b20*/  IADD3 R198, R198, 0xe0, RZ ;  /* 0x000000e0c6c67810 */ /* 0x000fe20007ffe0ff */
[----:B------:R2:W5:Y:S01]  /*0b30*/  LDG.E R206, [R128.64] ;  /* 0x0000000480ce7981 */ /* 0x000562000c1e1900 */
[-C--:B------:R-:W-:Y:S01]  /*0b40*/  IMAD.WIDE.U32 R240, R240, R233.reuse, c[0x0][0x190] ;  /* 0x00006400f0f07625 */ /* 0x080fe200078e00e9 */
[C---:B------:R-:W-:Y:S02]  /*0b50*/  @P0 IADD3 R214, R2.reuse, 0x80, RZ ;  /* 0x0000008002d60810 */ /* 0x040fe40007ffe0ff */
[----:B------:R-:W-:Y:S01]  /*0b60*/  @P0 IADD3 R232, R2, 0xa0, RZ ;  /* 0x000000a002e80810 */ /* 0x000fe20007ffe0ff */
[----:B------:R3:W5:Y:S01]  /*0b70*/  @P0 LDG.E.128 R88, [R236.64] ;  /* 0x00000004ec580981 */ /* 0x000762000c1e1d00 */
[-C--:B-1----:R-:W-:Y:S01]  /*0b80*/  IMAD.WIDE.U32 R130, R200, R233.reuse, c[0x0][0x190] ;  /* 0x00006400c8827625 */ /* 0x082fe200078e00e9 */
[C---:B------:R-:W-:Y:S02]  /*0b90*/  @P0 IADD3 R216, R2.reuse, 0xc0, RZ ;  /* 0x000000c002d80810 */ /* 0x040fe40007ffe0ff */
[----:B------:R-:W-:Y:S01]  /*0ba0*/  @P0 IADD3 R218, R2, 0xe0, RZ ;  /* 0x000000e002da0810 */ /* 0x000fe20007ffe0ff */
[-C--:B--2---:R-:W-:Y:S01]  /*0bb0*/  IMAD.WIDE.U32 R128, R198, R233.reuse, c[0x0][0x190] ;  /* 0x00006400c6807625 */ /* 0x084fe200078e00e9 */
[----:B------:R1:W5:Y:S03]  /*0bc0*/  LDG.E R202, [R240.64] ;  /* 0x00000004f0ca7981 */ /* 0x000366000c1e1900 */
[-C--:B0-----:R-:W-:Y:S01]  /*0bd0*/  IMAD.WIDE.U32 R238, R0, R233.reuse, c[0x0][0x190] ;  /* 0x0000640000ee7625 */ /* 0x081fe200078e00e9 */
[----:B------:R0:W5:Y:S03]  /*0be0*/  LDG.E R198, [R130.64] ;  /* 0x0000000482c67981 */ /* 0x000166000c1e1900 */
[----:B------:R-:W-:Y:S01]  /*0bf0*/  IMAD.WIDE.U32 R242, R242, R233, c[0x0][0x190] ;  /* 0x00006400f2f27625 */ /* 0x000fe200078e00e9 */
[----:B------:R2:W5:Y:S03]  /*0c00*/  LDG.E R0, [R128.64] ;  /* 0x0000000480007981 */ /* 0x000566000c1e1900 */
[-C--:B-1----:R-:W-:Y:S01]  /*0c10*/  @P0 IMAD.WIDE.U32 R240, R214, R231.reuse, c[0x0][0x218] ;  /* 0x00008600d6f00625 */ /* 0x082fe200078e00e7 */
[----:B------:R3:W5:Y:S03]  /*0c20*/  LDG.E R204, [R242.64] ;  /* 0x00000004f2cc7981 */ /* 0x000766000c1e1900 */
[-C--:B------:R-:W-:Y:S01]  /*0c30*/  @P0 IMAD.WIDE.U32 R232, R232, R231.reuse, c[0x0][0x218] ;  /* 0x00008600e8e80625 */ /* 0x080fe200078e00e7 */
[----:B------:R3:W5:Y:S03]  /*0c40*/  LDG.E R200, [R238.64] ;  /* 0x00000004eec87981 */ /* 0x000766000c1e1900 */
[-C--:B0-----:R-:W-:Y:S01]  /*0c50*/  @P0 IMAD.WIDE.U32 R130, R216, R231.reuse, c[0x0][0x218] ;  /* 0x00008600d8820625 */ /* 0x081fe200078e00e7 */
[----:B------:R3:W5:Y:S03]  /*0c60*/  @P0 LDG.E.128 R92, [R224.64] ;  /* 0x00000004e05c0981 */ /* 0x000766000c1e1d00 */
[----:B--2---:R-:W-:Y:S01]  /*0c70*/  @P0 IMAD.WIDE.U32 R128, R218, R231, c[0x0][0x218] ;  /* 0x00008600da800625 */ /* 0x004fe200078e00e7 */
[----:B------:R3:W5:Y:S04]  /*0c80*/  @P0 LDG.E.128 R96, [R222.64] ;  /* 0x00000004de600981 */ /* 0x000768000c1e1d00 */
[----:B------:R3:W5:Y:S04]  /*0c90*/  @P0 LDG.E.128 R100, [R220.64] ;  /* 0x00000004dc640981 */ /* 0x000768000c1e1d00 */
[----:B------:R3:W5:Y:S04]  /*0ca0*/  @P0 LDG.E.128 R104, [R240.64] ;  /* 0x00000004f0680981 */ /* 0x000768000c1e1d00 */
[----:B------:R3:W5:Y:S04]  /*0cb0*/  @P0 LDG.E.128 R108, [R232.64] ;  /* 0x00000004e86c0981 */ /* 0x000768000c1e1d00 */
[----:B------:R3:W5:Y:S04]  /*0cc0*/  @P0 LDG.E.128 R112, [R130.64] ;  /* 0x0000000482700981 */ /* 0x000768000c1e1d00 */
[----:B------:R3:W5:Y:S01]  /*0cd0*/  @P0 LDG.E.128 R116, [R128.64] ;  /* 0x0000000480740981 */ /* 0x000762000c1e1d00 */
[----:B------:R-:W-:-:S02]  /*0ce0*/  MOV R191, RZ ;  /* 0x000000ff00bf7202 */ /* 0x000fc40000000f00 */
[----:B------:R-:W-:Y:S01]  /*0cf0*/  MOV R214, RZ ;  /* 0x000000ff00d67202 */ /* 0x000fe20000000f00 */
[----:B------:R-:W-:Y:S05]  /*0d00*/  BRA `(.L_x_10629) ;  /* 0x0000140000007947 */ /* 0x000fea0003800000 */
.L_x_10628:
        /* <DEDUP_REMOVED lines=34> */
[----:B------:R-:W-:Y:S02]  /*0f30*/  IADD3 R172, R188, 0xa0, RZ ;  /* 0x000000a0bcac7810 */ /* 0x000fe40007ffe0ff */
[----:B-----5:R-:W-:-:S03]  /*0f40*/  ISETP.GE.AND P0, PT, R212, 0x1, PT ;  /* 0x00000001d400780c */ /* 0x020fc60003f06270 */
[----:B------:R-:W4:Y:S01]  /*0f50*/  LDG.E.128 R168, [R168.64] ;  /* 0x00000004a8a87981 */ /* 0x000f22000c1e1d00 */
[----:B------:R-:W-:Y:S01]  /*0f60*/  IMAD.WIDE.U32 R172, R172, R231, c[0x0][0x208] ;  /* 0x00008200acac7625 */ /* 0x000fe200078e00e7 */
[----:B------:R-:W-:-:S05]  /*0f70*/  IADD3 R232, R2, 0xc0, RZ ;  /* 0x000000c002e87810 */ /* 0x000fca0007ffe0ff */
[----:B------:R-:W4:Y:S01]  /*0f80*/  LDG.E.128 R172, [R172.64] ;  /* 0x00000004acac7981 */ /* 0x000f22000c1e1d00 */
[----:B------:R-:W-:Y:S01]  /*0f90*/  IMAD.WIDE.U32 R176, R232, R231, c[0x0][0x188] ;  /* 0x00006200e8b07625 */ /* 0x000fe200078e00e7 */
[----:B------:R-:W-:Y:S02]  /*0fa0*/  IADD3 R180, R188, 0xc0, RZ ;  /* 0x000000c0bcb47810 */ /* 0x000fe40007ffe0ff */
[----:B------:R-:W-:-:S03]  /*0fb0*/  @P0 IADD3 R184, R212, -0x1, RZ ;  /* 0xffffffffd4b80810 */ /* 0x000fc60007ffe0ff */
[----:B------:R-:W4:Y:S01]  /*0fc0*/  LDG.E.128 R176, [R176.64] ;  /* 0x00000004b0b07981 */ /* 0x000f22000c1e1d00 */
[----:B------:R-:W-:Y:S01]  /*0fd0*/  IMAD.WIDE.U32 R180, R180, R231, c[0x0][0x208] ;  /* 0x00008200b4b47625 */ /* 0x000fe200078e00e7 */
[----:B------:R-:W-:-:S03]  /*0fe0*/  IADD3 R230, R2, 0xe0, RZ ;  /* 0x000000e002e67810 */ /* 0x000fc60007ffe0ff */
[----:B------:R-:W-:Y:S02]  /*0ff0*/  @P0 IMAD R186, R184, c[0x0][0x168], RZ ;  /* 0x00005a00b8ba0a24 */ /* 0x000fe400078e02ff */
[----:B------:R-:W4:Y:S01]  /*1000*/  LDG.E.128 R180, [R180.64] ;  /* 0x00000004b4b47981 */ /* 0x000f22000c1e1d00 */
[-C--:B------:R-:W-:Y:S02]  /*1010*/  IMAD.WIDE.U32 R184, R230, R231.reuse, c[0x0][0x188] ;  /* 0x00006200e6b87625 */ /* 0x080fe400078e00e7 */
[----:B------:R-:W-:Y:S02]  /*1020*/  @P0 SHF.R.S32.HI R187, RZ, 0x1f, R186 ;  /* 0x0000001fffbb0819 */ /* 0x000fe400000114ba */
[----:B------:R-:W-:Y:S02]  /*1030*/  IADD3 R188, R188, 0xe0, RZ ;  /* 0x000000e0bcbc7810 */ /* 0x000fe40007ffe0ff */
[----:B------:R-:W-:Y:S02]  /*1040*/  @P0 LEA.HI R189, R187, R186, RZ, 0x2 ;  /* 0x000000babbbd0211 */ /* 0x000fe400078f10ff */
[----:B------:R-:W-:Y:S01]  /*1050*/  MOV R194, RZ ;  /* 0x000000ff00c27202 */ /* 0x000fe20000000f00 */
[----:B------:R-:W4:Y:S01]  /*1060*/  LDG.E.128 R184, [R184.64] ;  /* 0x00000004b8b87981 */ /* 0x000f22000c1e1d00 */
[----:B------:R-:W-:Y:S01]  /*1070*/  @P0 LEA.HI.SX32 R194, R189, R0, 0x1e ;  /* 0x00000000bdc20211 */ /* 0x000fe200078ff2ff */
[----:B------:R-:W-:-:S06]  /*1080*/  IMAD.WIDE.U32 R188, R188, R231, c[0x0][0x208] ;  /* 0x00008200bcbc7625 */ /* 0x000fcc00078e00e7 */
[----:B------:R-:W4:Y:S01]  /*1090*/  LDG.E.128 R188, [R188.64] ;  /* 0x00000004bcbc7981 */ /* 0x000f22000c1e1d00 */
[C---:B------:R-:W-:Y:S02]  /*10a0*/  IADD3 R240, R194.reuse, 0x60, RZ ;  /* 0x00000060c2f07810 */ /* 0x040fe40007ffe0ff */
[----:B------:R-:W-:-:S03]  /*10b0*/  IADD3 R238, R194, 0x80, RZ ;  /* 0x00000080c2ee7810 */ /* 0x000fc60007ffe0ff */
[----:B------:R-:W-:-:S04]  /*10c0*/  IMAD.WIDE.U32 R240, R240, R233, c[0x0][0x190] ;  /* 0x00006400f0f07625 */ /* 0x000fc800078e00e9 */
[----:B------:R-:W-:Y:S01]  /*10d0*/  IMAD.WIDE.U32 R238, R238, R233, c[0x0][0x190] ;  /* 0x00006400eeee7625 */ /* 0x000fe200078e00e9 */
[----:B------:R0:W5:Y:S04]  /*10e0*/  LDG.E R204, [R240.64] ;  /* 0x00000004f0cc7981 */ /* 0x000168000c1e1900 */
[----:B------:R0:W5:Y:S01]  /*10f0*/  LDG.E R202, [R238.64] ;  /* 0x00000004eeca7981 */ /* 0x000162000c1e1900 */
[----:B------:R-:W-:Y:S02]  /*1100*/  ISETP.NE.U32.AND P0, PT, RZ, c[0x0][0x218], PT ;  /* 0x00008600ff007a0c */ /* 0x000fe40003f05070 */
[----:B------:R-:W-:Y:S02]  /*1110*/  IADD3 R228, R194, 0x20, RZ ;  /* 0x00000020c2e47810 */ /* 0x000fe40007ffe0ff */
[----:B------:R-:W-:-:S02]  /*1120*/  ISETP.NE.AND.EX P0, PT, RZ, c[0x0][0x21c], PT, P0 ;  /* 0x00008700ff007a0c */ /* 0x000fc40003f05300 */
[C---:B------:R-:W-:Y:S01]  /*1130*/  IADD3 R226, R194.reuse, 0x40, RZ ;  /* 0x00000040c2e27810 */ /* 0x040fe20007ffe0ff */
[CC--:B------:R-:W-:Y:S01]  /*1140*/  IMAD.WIDE.U32 R234, R194.reuse, R233.reuse, c[0x0][0x190] ;  /* 0x00006400c2ea7625 */ /* 0x0c0fe200078e00e9 */
[C---:B------:R-:W-:Y:S02]  /*1150*/  IADD3 R0, R194.reuse, 0xa0, RZ ;  /* 0x000000a0c2007810 */ /* 0x040fe40007ffe0ff */
[----:B------:R-:W-:Y:S01]  /*1160*/  IADD3 R196, R194, 0xc0, RZ ;  /* 0x000000c0c2c47810 */ /* 0x000fe20007ffe0ff */
[-C--:B------:R-:W-:Y:S01]  /*1170*/  IMAD.WIDE.U32 R228, R228, R233.reuse, c[0x0][0x190] ;  /* 0x00006400e4e47625 */ /* 0x080fe200078e00e9 */
[----:B------:R-:W-:Y:S01]  /*1180*/  IADD3 R194, R194, 0xe0, RZ ;  /* 0x000000e0c2c27810 */ /* 0x000fe20007ffe0ff */
[----:B------:R1:W5:Y:S02]  /*1190*/  LDG.E R210, [R234.64] ;  /* 0x00000004ead27981 */ /* 0x000364000c1e1900 */
[----:B------:R-:W-:Y:S02]  /*11a0*/  IMAD.WIDE.U32 R226, R226, R233, c[0x0][0x190] ;  /* 0x00006400e2e27625 */ /* 0x000fe400078e00e9 */
[----:B------:R0:W5:Y:S02]  /*11b0*/  LDG.E R208, [R228.64] ;  /* 0x00000004e4d07981 */ /* 0x000164000c1e1900 */
[----:B------:R-:W-:-:S02]  /*11c0*/  @P0 IMAD.WIDE.U32 R244, R244, R231, c[0x0][0x218] ;  /* 0x00008600f4f40625 */ /* 0x000fc400078e00e7 */
[----:B------:R0:W5:Y:S02]  /*11d0*/  LDG.E R206, [R226.64] ;  /* 0x00000004e2ce7981 */ /* 0x000164000c1e1900 */
[-C--:B-1----:R-:W-:Y:S02]  /*11e0*/  IMAD.WIDE.U32 R234, R0, R233.reuse, c[0x0][0x190] ;  /* 0x0000640000ea7625 */ /* 0x082fe400078e00e9 */
[----:B------:R1:W5:Y:S02]  /*11f0*/  @P0 LDG.E.128 R88, [R236.64] ;  /* 0x00000004ec580981 */ /* 0x000364000c1e1d00 */
[-C--:B0-----:R-:W-:Y:S02]  /*1200*/  IMAD.WIDE.U32 R228, R196, R233.reuse, c[0x0][0x190] ;  /* 0x00006400c4e47625 */ /* 0x081fe400078e00e9 */
[----:B------:R1:W5:Y:S02]  /*1210*/  @P0 LDG.E.128 R92, [R224.64] ;  /* 0x00000004e05c0981 */ /* 0x000364000c1e1d00 */
[----:B------:R-:W-:-:S02]  /*1220*/  IMAD.WIDE.U32 R226, R194, R233, c[0x0][0x190] ;  /* 0x00006400c2e27625 */ /* 0x000fc400078e00e9 */
[----:B------:R1:W5:Y:S02]  /*1230*/  @P0 LDG.E.128 R96, [R222.64] ;  /* 0x00000004de600981 */ /* 0x000364000c1e1d00 */
[-C--:B------:R-:W-:Y:S02]  /*1240*/  @P0 IMAD.WIDE.U32 R242, R242, R231.reuse, c[0x0][0x218] ;  /* 0x00008600f2f20625 */ /* 0x080fe400078e00e7 */
[----:B------:R1:W5:Y:S02]  /*1250*/  @P0 LDG.E.128 R100, [R220.64] ;  /* 0x00000004dc640981 */ /* 0x000364000c1e1d00 */
[-C--:B------:R-:W-:Y:S02]  /*1260*/  @P0 IMAD.WIDE.U32 R232, R232, R231.reuse, c[0x0][0x218] ;  /* 0x00008600e8e80625 */ /* 0x080fe400078e00e7 */
[----:B------:R1:W5:Y:S02]  /*1270*/  @P0 LDG.E.128 R104, [R244.64] ;  /* 0x00000004f4680981 */ /* 0x000364000c1e1d00 */
[----:B------:R-:W-:-:S02]  /*1280*/  @P0 IMAD.WIDE.U32 R230, R230, R231, c[0x0][0x218] ;  /* 0x00008600e6e60625 */ /* 0x000fc400078e00e7 */
[----:B------:R1:W5:Y:S04]  /*1290*/  @P0 LDG.E.128 R108, [R242.64] ;  /* 0x00000004f26c0981 */ /* 0x000368000c1e1d00 */
[----:B------:R1:W5:Y:S04]  /*12a0*/  @P0 LDG.E.128 R112, [R232.64] ;  /* 0x00000004e8700981 */ /* 0x000368000c1e1d00 */
[----:B------:R1:W5:Y:S01]  /*12b0*/  @P0 LDG.E.128 R116, [R230.64] ;  /* 0x00000004e6740981 */ /* 0x000362000c1e1d00 */
[----:B------:R-:W-:-:S03]  /*12c0*/  ISETP.NE.AND P0, PT, R20, RZ, PT ;  /* 0x000000ff1400720c */ /* 0x000fc60003f05270 */
[----:B------:R0:W5:Y:S04]  /*12d0*/  LDG.E R198, [R228.64] ;  /* 0x00000004e4c67981 */ /* 0x000168000c1e1900 */
[----:B------:R0:W5:Y:S04]  /*12e0*/  LDG.E R0, [R226.64] ;  /* 0x00000004e2007981 */ /* 0x000168000c1e1900 */
[----:B------:R0:W5:Y:S01]  /*12f0*/  LDG.E R200, [R234.64] ;  /* 0x00000004eac87981 */ /* 0x000162000c1e1900 */
[----:B--2---:R-:W-:-:S05]  /*1300*/  FSEL R214, R214, RZ, !P0 ;  /* 0x000000ffd6d67208 */ /* 0x004fca0004000000 */
[C---:B---3--:R-:W-:Y:S02]  /*1310*/  FADD.FTZ R128, -R214.reuse, R128 ;  /* 0x00000080d6807221 */ /* 0x048fe40000010100 */
[C---:B------:R-:W-:Y:S02]  /*1320*/  FADD.FTZ R130, -R214.reuse, R130 ;  /* 0x00000082d6827221 */ /* 0x040fe40000010100 */
[C---:B0-----:R-:W-:Y:S02]  /*1330*/  FMUL.FTZ R229, R3.reuse, R128 ;  /* 0x0000008003e57220 */ /* 0x041fe40000410000 */
[C---:B----4-:R-:W-:Y:S02]  /*1340*/  FADD.FTZ R136, -R214.reuse, R136 ;  /* 0x00000088d6887221 */ /* 0x050fe40000010100 */
[----:B------:R-:W-:Y:S02]  /*1350*/  FADD.FTZ R128, -R214, R137 ;  /* 0x00000089d6807221 */ /* 0x000fe40000010100 */
[----:B------:R-:W-:-:S02]  /*1360*/  FMUL.FTZ R227, R3, R130 ;  /* 0x0000008203e37220 */ /* 0x000fc40000410000 */
[C---:B------:R-:W-:Y:S02]  /*1370*/  FADD.FTZ R138, -R214.reuse, R138 ;  /* 0x0000008ad68a7221 */ /* 0x040fe40000010100 */
[C---:B------:R-:W-:Y:S02]  /*1380*/  FADD.FTZ R130, -R214.reuse, R139 ;  /* 0x0000008bd6827221 */ /* 0x040fe40000010100 */
[C---:B------:R-:W-:Y:S02]  /*1390*/  FMUL.FTZ R137, R3.reuse, R136 ;  /* 0x0000008803897220 */ /* 0x040fe40000410000 */
[C---:B------:R-:W-:Y:S02]  /*13a0*/  FMUL.FTZ R136, R3.reuse, R128 ;  /* 0x0000008003887220 */ /* 0x040fe40000410000 */
[----:B------:R-:W-:Y:S02]  /*13b0*/  FADD.FTZ R128, -R214, R145 ;  /* 0x00000091d6807221 */ /* 0x000fe40000010100 */
[----:B------:R-:W-:-:S02]  /*13c0*/  FMUL.FTZ R139, R3, R138 ;  /* 0x0000008a038b7220 */ /* 0x000fc40000410000 */
[C---:B------:R-:W-:Y:S02]  /*13d0*/  FMUL.FTZ R138, R3.reuse, R130 ;  /* 0x00000082038a7220 */ /* 0x040fe40000410000 */
[C---:B------:R-:W-:Y:S02]  /*13e0*/  FADD.FTZ R130, -R214.reuse, R146 ;  /* 0x00000092d6827221 */ /* 0x040fe40000010100 */
[C---:B------:R-:W-:Y:S02]  /*13f0*/  FMUL.FTZ R146, R3.reuse, R128 ;  /* 0x0000008003927220 */ /* 0x040fe40000410000 */
[C---:B------:R-:W-:Y:S02]  /*1400*/  FADD.FTZ R128, -R214.reuse, R153 ;  /* 0x00000099d6807221 */ /* 0x040fe40000010100 */
[----:B------:R-:W-:Y:S02]  /*1410*/  FADD.FTZ R196, -R214, R129 ;  /* 0x00000081d6c47221 */ /* 0x000fe40000010100 */
[----:B------:R-:W-:-:S02]  /*1420*/  FMUL.FTZ R145, R3, R130 ;  /* 0x0000008203917220 */ /* 0x000fc40000410000 */
[----:B------:R-:W-:Y:S02]  /*1430*/  FADD.FTZ R130, -R214, R154 ;  /* 0x0000009ad6827221 */ /* 0x000fe40000010100 */
[C---:B------:R-:W-:Y:S02]  /*1440*/  FMUL.FTZ R154, R3.reuse, R128 ;  /* 0x00000080039a7220 */ /* 0x040fe40000410000 */
[----:B------:R-:W-:Y:S02]  /*1450*/  FMUL.FTZ R196, R3, R196 ;  /* 0x000000c403c47220 */ /* 0x000fe40000410000 */
[----:B------:R-:W-:Y:S02]  /*1460*/  FFMA.FTZ R24, R132, R229, R24 ;  /* 0x000000e584187223 */ /* 0x000fe40000010018 */
[----:B------:R-:W-:Y:S02]  /*1470*/  FADD.FTZ R76, R76, R132 ;  /* 0x000000844c4c7221 */ /* 0x000fe40000010000 */
[----:B------:R-:W-:-:S02]  /*1480*/  FADD.FTZ R128, -R214, R161 ;  /* 0x000000a1d6807221 */ /* 0x000fc40000010100 */
[----:B------:R-:W-:Y:S02]  /*1490*/  FMUL.FTZ R132, R219, R132 ;  /* 0x00000084db847220 */ /* 0x000fe40000410000 */
[----:B------:R-:W-:Y:S02]  /*14a0*/  FMUL.FTZ R153, R3, R130 ;  /* 0x0000008203997220 */ /* 0x000fe40000410000 */
[C---:B------:R-:W-:Y:S02]  /*14b0*/  FADD.FTZ R130, -R214.reuse, R162 ;  /* 0x000000a2d6827221 */ /* 0x040fe40000010100 */
[----:B------:R-:W-:Y:S02]  /*14c0*/  FADD.FTZ R194, -R214, R131 ;  /* 0x00000083d6c27221 */ /* 0x000fe40000010100 */
[----:B------:R-:W-:Y:S02]  /*14d0*/  FFMA.FTZ R25, R133, R196, R25 ;  /* 0x000000c485197223 */ /* 0x000fe40000010019 */
[----:B------:R-:W-:-:S02]  /*14e0*/  FADD.FTZ R77, R77, R133 ;  /* 0x000000854d4d7221 */ /* 0x000fc40000010000 */
[----:B------:R-:W-:Y:S02]  /*14f0*/  FMUL.FTZ R162, R3, R128 ;  /* 0x0000008003a27220 */ /* 0x000fe40000410000 */
[----:B------:R-:W-:Y:S02]  /*1500*/  FMUL.FTZ R133, R19, R133 ;  /* 0x0000008513857220 */ /* 0x000fe40000410000 */
[----:B------:R-:W-:Y:S02]  /*1510*/  FADD.FTZ R128, RZ, R132 ;  /* 0x00000084ff807221 */ /* 0x000fe40000010000 */
[----:B------:R-:W-:Y:S02]  /*1520*/  FFMA.FTZ R129, R229, R132, RZ ;  /* 0x00000084e5817223 */ /* 0x000fe400000100ff */
        /* <DEDUP_REMOVED lines=100> */
[C---:B------:R-:W-:Y:S02]  /*1b70*/  FADD.FTZ R218, -R214.reuse, R171 ;  /* 0x000000abd6da7221 */ /* 0x040fe40000010100 */
        /* <DEDUP_REMOVED lines=27> */
[C---:B------:R-:W-:Y:S02]  /*1d30*/  FADD.FTZ R218, -R214.reuse, R179 ;  /* 0x000000b3d6da7221 */ /* 0x040fe40000010100 */
        /* <DEDUP_REMOVED lines=23> */
[----:B------:R-:W-:Y:S02]  /*1eb0*/  FADD.FTZ R184, -R214, R184 ;  /* 0x000000b8d6b87221 */ /* 0x000fe40000010100 */
[----:B------:R-:W-:Y:S02]  /*1ec0*/  FMUL.FTZ R182, R193, R182 ;  /* 0x000000b6c1b67220 */ /* 0x000fe40000410000 */
[----:B------:R-:W-:Y:S02]  /*1ed0*/  FADD.FTZ R131, R128, R181 ;  /* 0x000000b580837221 */ /* 0x000fe40000010000 */
[----:B------:R-:W-:Y:S02]  /*1ee0*/  FFMA.FTZ R129, R178, R181, R129 ;  /* 0x000000b5b2817223 */ /* 0x000fe40000010081 */
[C---:B------:R-:W-:Y:S02]  /*1ef0*/  FADD.FTZ R130, -R214.reuse, R185 ;  /* 0x000000b9d6827221 */ /* 0x040fe40000010100 */
[----:B------:R-:W-:-:S02]  /*1f00*/  FADD.FTZ R186, -R214, R186 ;  /* 0x000000bad6ba7221 */ /* 0x000fc40000010100 */
[----:B------:R-:W-:Y:S02]  /*1f10*/  FADD.FTZ R214, -R214, R187 ;  /* 0x000000bbd6d67221 */ /* 0x000fe40000010100 */
        /* <DEDUP_REMOVED lines=31> */
.L_x_10629:
[----:B-1----:R-:W-:Y:S05]  /*2110*/  BSYNC B1 ;  /* 0x0000000000017941 */ /* 0x002fea0003800000 */
.L_x_10627:
[----:B------:R-:W-:Y:S05]  /*2120*/  BRA.DIV ~URZ, `(.L_x_10630) ;  /* 0x000033b27f007947 */ /* 0x000fea000b800000 */
[----:B---3--:R0:W1:Y:S02]  /*2130*/  SHFL.BFLY PT, R130, R191, 0x1, 0x1f ;  /* 0x0c201f00bf827f89 */ /* 0x00806400000e0000 */
.L_x_10697:
        /* <DEDUP_REMOVED lines=18> */
.L_x_10698:
[----:B------:R-:W-:Y:S01]  /*2260*/  ISETP.GE.AND P5, PT, R212, 0x1, PT ;  /* 0x00000001d400780c */ /* 0x000fe20003fa6270 */
[----:B--2---:R-:W-:Y:S01]  /*2270*/  FADD.FTZ R221, R221, R214 ;  /* 0x000000d6dddd7221 */ /* 0x004fe20000010000 */
[----:B------:R-:W-:Y:S01]  /*2280*/  @!P6 ISETP.NE.U32.AND P4, PT, RZ, c[0x0][0x218], PT ;  /* 0x00008600ff00ea0c */ /* 0x000fe20003f85070 */
[----:B0-----:R-:W-:Y:S01]  /*2290*/  FADD.FTZ R129, R129, R216 ;  /* 0x000000d881817221 */ /* 0x001fe20000010000 */
[----:B------:R-:W-:Y:S01]  /*22a0*/  @!P6 ISETP.NE.U32.AND P2, PT, RZ, c[0x0][0x218], PT ;  /* 0x00008600ff00ea0c */ /* 0x000fe20003f45070 */
[----:B------:R-:W-:Y:S01]  /*22b0*/  FMUL.FTZ R191, R221, c[0x0][0x1e0] ;  /* 0x00007800ddbf7a20 */ /* 0x000fe20000410000 */
[----:B------:R-:W-:Y:S01]  /*22c0*/  @!P6 ISETP.NE.U32.AND P3, PT, RZ, c[0x0][0x218], PT ;  /* 0x00008600ff00ea0c */ /* 0x000fe20003f65070 */
[----:B------:R-:W-:Y:S01]  /*22d0*/  BSSY B1, `(.L_x_10632) ;  /* 0x000001b000017945 */ /* 0x000fe20003800000 */
[----:B------:R-:W-:Y:S02]  /*22e0*/  @!P6 ISETP.NE.U32.AND P1, PT, RZ, c[0x0][0x218], PT ;  /* 0x00008600ff00ea0c */ /* 0x000fe40003f25070 */
[----:B------:R-:W-:-:S02]  /*22f0*/  ISETP.NE.AND P0, PT, R20, RZ, PT ;  /* 0x000000ff1400720c */ /* 0x000fc40003f05270 */
[----:B------:R-:W-:Y:S02]  /*2300*/  @!P6 ISETP.NE.AND.EX P4, PT, RZ, c[0x0][0x21c], PT, P4 ;  /* 0x00008700ff00ea0c */ /* 0x000fe40003f85340 */
[----:B------:R-:W-:Y:S02]  /*2310*/  @P5 IADD3 R212, R212, -0x1, RZ ;  /* 0xffffffffd4d45810 */ /* 0x000fe40007ffe0ff */
[----:B------:R-:W-:Y:S02]  /*2320*/  @!P6 ISETP.NE.AND.EX P2, PT, RZ, c[0x0][0x21c], PT, P2 ;  /* 0x00008700ff00ea0c */ /* 0x000fe40003f45320 */
[----:B------:R-:W-:Y:S01]  /*2330*/  @!P6 ISETP.NE.AND.EX P3, PT, RZ, c[0x0][0x21c], PT, P3 ;  /* 0x00008700ff00ea0c */ /* 0x000fe20003f65330 */
[----:B-1----:R-:W-:Y:S01]  /*2340*/  @P5 IMAD R214, R212, c[0x0][0x168], RZ ;  /* 0x00005a00d4d65a24 */ /* 0x002fe200078e02ff */
[----:B------:R-:W-:Y:S01]  /*2350*/  @!P6 ISETP.NE.AND.EX P1, PT, RZ, c[0x0][0x21c], PT, P1 ;  /* 0x00008700ff00ea0c */ /* 0x000fe20003f25310 */
[----:B------:R-:W-:Y:S01]  /*2360*/  FMUL.FTZ R212, R129, c[0x0][0x1e0] ;  /* 0x0000780081d47a20 */ /* 0x000fe20000410000 */
[----:B------:R-:W-:-:S02]  /*2370*/  FSEL R191, R191, RZ, !P0 ;  /* 0x000000ffbfbf7208 */ /* 0x000fc40004000000 */
[----:B-----5:R-:W-:Y:S02]  /*2380*/  @!P6 FSEL R131, R88, RZ, P4 ;  /* 0x000000ff5883e208 */ /* 0x020fe40002000000 */
[----:B------:R-:W-:Y:S02]  /*2390*/  @!P6 FSEL R130, R89, RZ, P2 ;  /* 0x000000ff5982e208 */ /* 0x000fe40001000000 */
[----:B------:R-:W-:Y:S02]  /*23a0*/  @!P6 FSEL R221, R90, RZ, P3 ;  /* 0x000000ff5adde208 */ /* 0x000fe40001800000 */
[----:B------:R-:W-:Y:S02]  /*23b0*/  ISETP.NE.U32.AND P0, PT, RZ, c[0x0][0x258], PT ;  /* 0x00009600ff007a0c */ /* 0x000fe40003f05070 */
[C---:B------:R-:W-:Y:S02]  /*23c0*/  @P5 LOP3.LUT P4, RZ, R210.reuse, 0xff, RZ, 0xc0, !PT ;  /* 0x000000ffd2ff5812 */ /* 0x040fe4000788c0ff */
[----:B------:R-:W-:-:S02]  /*23d0*/  @P5 LOP3.LUT P2, RZ, R210, 0xff00, RZ, 0xc0, !PT ;  /* 0x0000ff00d2ff5812 */ /* 0x000fc4000784c0ff */
[----:B------:R-:W-:Y:S02]  /*23e0*/  @P5 LOP3.LUT P3, RZ, R210, 0xff0000, RZ, 0xc0, !PT ;  /* 0x00ff0000d2ff5812 */ /* 0x000fe4000786c0ff */
[----:B------:R-:W-:Y:S02]  /*23f0*/  @!P6 FSEL R216, R91, RZ, P1 ;  /* 0x000000ff5bd8e208 */ /* 0x000fe40000800000 */
[----:B------:R-:W-:Y:S01]  /*2400*/  @P5 SHF.R.S32.HI R223, RZ, 0x1f, R214 ;  /* 0x0000001fffdf5819 */ /* 0x000fe200000114d6 */
[----:B------:R-:W-:Y:S05]  /*2410*/  @!P6 BRA `(.L_x_10633) ;  /* 0x000000600000e947 */ /* 0x000fea0003800000 */
[----:B------:R-:W-:Y:S01]  /*2420*/  ISETP.NE.U32.AND P1, PT, RZ, c[0x0][0x218], PT ;  /* 0x00008600ff007a0c */ /* 0x000fe20003f25070 */
[----:B------:R-:W-:-:S03]  /*2430*/  FFMA.FTZ R129, R229, R212, R191 ;  /* 0x000000d4e5817223 */ /* 0x000fc600000100bf */
[----:B------:R-:W-:Y:S01]  /*2440*/  ISETP.NE.AND.EX P1, PT, RZ, c[0x0][0x21c], PT, P1 ;  /* 0x00008700ff007a0c */ /* 0x000fe20003f25310 */
[----:B------:R-:W-:-:S04]  /*2450*/  FADD.FTZ R128, R132, -R129 ;  /* 0x8000008184807221 */ /* 0x000fc80000010000 */
[----:B------:R-:W-:-:S08]  /*2460*/  FMUL.FTZ R131, R3, R128 ;  /* 0x0000008003837220 */ /* 0x000fd00000410000 */
[----:B------:R-:W-:Y:S02]  /*2470*/  @P1 FADD.FTZ R131, R88, R131 ;  /* 0x0000008358831221 */ /* 0x000fe40000010000 */
.L_x_10633:
[----:B------:R-:W-:Y:S05]  /*2480*/  BSYNC B1 ;  /* 0x0000000000017941 */ /* 0x000fea0003800000 */
.L_x_10632:
        /* <DEDUP_REMOVED lines=8> */
.L_x_10635:
[----:B------:R-:W-:Y:S05]  /*2510*/  BSYNC B1 ;  /* 0x0000000000017941 */ /* 0x000fea0003800000 */
.L_x_10634:
        /* <DEDUP_REMOVED lines=8> */
.L_x_10637:
[----:B------:R-:W-:Y:S05]  /*25a0*/  BSYNC B1 ;  /* 0x0000000000017941 */ /* 0x000fea0003800000 */
.L_x_10636:
        /* <DEDUP_REMOVED lines=8> */
.L_x_10639:
[----:B------:R-:W-:Y:S05]  /*2630*/  BSYNC B1 ;  /* 0x0000000000017941 */ /* 0x000fea0003800000 */
.L_x_10638:
[----:B------:R-:W-:Y:S01]  /*2640*/  @P5 LEA.HI R223, R223, R214, RZ, 0x2 ;  /* 0x000000d6dfdf5211 */ /* 0x000fe200078f10ff */
[----:B------:R-:W-:Y:S01]  /*2650*/  @P5 FMUL.FTZ R129, R130, c[0x0][0x1ec] ;  /* 0x00007b0082815a20 */ /* 0x000fe20000410000 */
[----:B------:R-:W-:Y:S01]  /*2660*/  ISETP.NE.AND.EX P0, PT, RZ, c[0x0][0x25c], PT, P0 ;  /* 0x00009700ff007a0c */ /* 0x000fe20003f05300 */
[----:B------:R-:W-:Y:S01]  /*2670*/  @P5 FMUL.FTZ R214, R221, c[0x0][0x1ec] ;  /* 0x00007b00ddd65a20 */ /* 0x000fe20000410000 */
[----:B------:R-:W-:Y:S01]  /*2680*/  @P5 LOP3.LUT P1, RZ, R210, 0xff000000, RZ, 0xc0, !PT ;  /* 0xff000000d2ff5812 */ /* 0x000fe2000782c0ff */
[----:B------:R-:W-:Y:S01]  /*2690*/  @P5 FMUL.FTZ R129, R129, c[0x0][0x1e8] ;  /* 0x00007a0081815a20 */ /* 0x000fe20000410000 */
[----:B------:R-:W-:Y:S01]  /*26a0*/  HFMA2.MMA R210, -RZ, RZ, 0, 0 ;  /* 0x00000000ffd27435 */ /* 0x000fe200000001ff */
[----:B------:R-:W-:Y:S01]  /*26b0*/  @P5 FMUL.FTZ R218, R216, c[0x0][0x1ec] ;  /* 0x00007b00d8da5a20 */ /* 0x000fe20000410000 */
[----:B------:R-:W-:Y:S01]  /*26c0*/  @P5 LOP3.LUT R220, R192, 0x1f, RZ, 0xc0, !PT ;  /* 0x0000001fc0dc5812 */ /* 0x000fe200078ec0ff */
[----:B------:R-:W-:Y:S01]  /*26d0*/  @P5 FMUL.FTZ R214, R214, c[0x0][0x1e8] ;  /* 0x00007a00d6d65a20 */ /* 0x000fe20000410000 */
[----:B------:R-:W-:Y:S01]  /*26e0*/  @P5 SEL R121, R129, RZ, P2 ;  /* 0x000000ff81795207 */ /* 0x000fe20001000000 */
[----:B------:R-:W-:Y:S01]  /*26f0*/  @P5 FMUL.FTZ R128, R131, c[0x0][0x1ec] ;  /* 0x00007b0083805a20 */ /* 0x000fe20000410000 */
[----:B------:R-:W-:Y:S01]  /*2700*/  ISETP.NE.U32.AND P2, PT, RZ, c[0x0][0x258], PT ;  /* 0x00009600ff007a0c */ /* 0x000fe20003f45070 */
[----:B------:R-:W-:Y:S01]  /*2710*/  @P5 FMUL.FTZ R218, R218, c[0x0][0x1e8] ;  /* 0x00007a00dada5a20 */ /* 0x000fe20000410000 */
[----:B------:R-:W-:Y:S01]  /*2720*/  @P5 SEL R122, R214, RZ, P3 ;  /* 0x000000ffd67a5207 */ /* 0x000fe20001800000 */
[----:B------:R-:W-:Y:S01]  /*2730*/  @P5 FMUL.FTZ R128, R128, c[0x0][0x1e8] ;  /* 0x00007a0080805a20 */ /* 0x000fe20000410000 */
[----:B------:R-:W-:Y:S01]  /*2740*/  @!P6 ISETP.NE.U32.AND P3, PT, RZ, c[0x0][0x218], PT ;  /* 0x00008600ff00ea0c */ /* 0x000fe20003f65070 */
[----:B------:R-:W-:Y:S01]  /*2750*/  BSSY B1, `(.L_x_10640) ;  /* 0x0000015000017945 */ /* 0x000fe20003800000 */
[----:B------:R-:W-:-:S02]  /*2760*/  @P5 LEA.HI.SX32 R210, R223, R220, 0x1e ;  /* 0x000000dcdfd25211 */ /* 0x000fc400078ff2ff */
[----:B------:R-:W-:Y:S02]  /*2770*/  @P5 SEL R123, R218, RZ, P1 ;  /* 0x000000ffda7b5207 */ /* 0x000fe40000800000 */
[----:B------:R-:W-:Y:S02]  /*2780*/  @P0 MOV R223, 0x10 ;  /* 0x0000001000df0802 */ /* 0x000fe40000000f00 */
[----:B------:R-:W-:Y:S02]  /*2790*/  ISETP.NE.AND.EX P1, PT, RZ, c[0x0][0x25c], PT, P2 ;  /* 0x00009700ff007a0c */ /* 0x000fe40003f25320 */
[----:B------:R-:W-:Y:S01]  /*27a0*/  @!P6 ISETP.NE.AND.EX P3, PT, RZ, c[0x0][0x21c], PT, P3 ;  /* 0x00008700ff00ea0c */ /* 0x000fe20003f65330 */
[----:B------:R-:W-:Y:S01]  /*27b0*/  @P0 IMAD.WIDE.U32 R222, R2, R223, c[0x0][0x258] ;  /* 0x0000960002de0625 */ /* 0x000fe200078e00df */
[----:B------:R-:W-:Y:S02]  /*27c0*/  @P5 SEL R120, R128, RZ, P4 ;  /* 0x000000ff80785207 */ /* 0x000fe40002000000 */
[----:B------:R-:W-:-:S02]  /*27d0*/  SEL R128, R131, R124, P1 ;  /* 0x0000007c83807207 */ /* 0x000fc40000800000 */
[----:B------:R-:W-:Y:S02]  /*27e0*/  SEL R129, R130, R125, P1 ;  /* 0x0000007d82817207 */ /* 0x000fe40000800000 */
[----:B------:R-:W-:Y:S02]  /*27f0*/  @P5 MOV R231, 0x10 ;  /* 0x0000001000e75802 */ /* 0x000fe40000000f00 */
        /* <DEDUP_REMOVED lines=10> */
.L_x_10641:
[----:B------:R-:W-:Y:S05]  /*28a0*/  BSYNC B1 ;  /* 0x0000000000017941 */ /* 0x000fea0003800000 */
.L_x_10640:
[----:B------:R-:W-:Y:S01]  /*28b0*/  @P5 FMUL.FTZ R214, R225, c[0x0][0x1ec] ;  /* 0x00007b00e1d65a20 */ /* 0x000fe20000410000 */
[----:B------:R-:W-:Y:S01]  /*28c0*/  @!P6 ISETP.NE.U32.AND P2, PT, RZ, c[0x0][0x218], PT ;  /* 0x00008600ff00ea0c */ /* 0x000fe20003f45070 */
[----:B------:R-:W-:Y:S01]  /*28d0*/  @P5 IMAD.WIDE.U32 R220, R210, R231, c[0x0][0x248] ;  /* 0x00009200d2dc5625 */ /* 0x000fe200078e00e7 */
[----:B------:R-:W-:Y:S01]  /*28e0*/  @!P6 ISETP.NE.U32.AND P3, PT, RZ, c[0x0][0x218], PT ;  /* 0x00008600ff00ea0c */ /* 0x000fe20003f65070 */
[----:B------:R0:W-:Y:S01]  /*28f0*/  @P0 STG.E.128 [R222.64], R128 ;  /* 0x00000080de000986 */ /* 0x0001e2000c101d04 */
[----:B------:R-:W-:Y:S01]  /*2900*/  @P5 LOP3.LUT P4, RZ, R208, 0xff, RZ, 0xc0, !PT ;  /* 0x000000ffd0ff5812 */ /* 0x000fe2000788c0ff */
[----:B------:R-:W-:Y:S01]  /*2910*/  @P5 FMUL.FTZ R214, R214, c[0x0][0x1e8] ;  /* 0x00007a00d6d65a20 */ /* 0x000fe20000410000 */
[----:B------:R-:W-:Y:S01]  /*2920*/  @!P6 ISETP.NE.AND.EX P2, PT, RZ, c[0x0][0x21c], PT, P2 ;  /* 0x00008700ff00ea0c */ /* 0x000fe20003f45320 */
[----:B------:R1:W-:Y:S01]  /*2930*/  @P5 STG.E.128 [R220.64], R120 ;  /* 0x00000078dc005986 */ /* 0x0003e2000c101d04 */
[----:B------:R-:W-:Y:S01]  /*2940*/  @!P6 ISETP.NE.AND.EX P3, PT, RZ, c[0x0][0x21c], PT, P3 ;  /* 0x00008700ff00ea0c */ /* 0x000fe20003f65330 */
[----:B------:R-:W-:Y:S03]  /*2950*/  BSSY B1, `(.L_x_10642) ;  /* 0x000000d000017945 */ /* 0x000fe60003800000 */
[----:B0-----:R-:W-:-:S02]  /*2960*/  @!P6 FSEL R131, R94, RZ, P3 ;  /* 0x000000ff5e83e208 */ /* 0x001fc40001800000 */
[----:B-1----:R-:W-:Y:S02]  /*2970*/  @P5 SEL R120, R214, RZ, P4 ;  /* 0x000000ffd6785207 */ /* 0x002fe40002000000 */
[----:B------:R-:W-:Y:S02]  /*2980*/  @!P6 FSEL R214, R93, RZ, P2 ;  /* 0x000000ff5dd6e208 */ /* 0x000fe40001000000 */
[----:B------:R-:W-:Y:S02]  /*2990*/  @!P6 ISETP.NE.U32.AND P4, PT, RZ, c[0x0][0x218], PT ;  /* 0x00008600ff00ea0c */ /* 0x000fe40003f85070 */
[----:B------:R-:W-:Y:S01]  /*29a0*/  @P5 LOP3.LUT P2, RZ, R208, 0xff00, RZ, 0xc0, !PT ;  /* 0x0000ff00d0ff5812 */ /* 0x000fe2000784c0ff */
[----:B------:R-:W-:Y:S07]  /*29b0*/  @!P6 BRA `(.L_x_10643) ;  /* 0x000000600000e947 */ /* 0x000fee0003800000 */
[----:B------:R-:W-:Y:S01]  /*29c0*/  ISETP.NE.U32.AND P3, PT, RZ, c[0x0][0x218], PT ;  /* 0x00008600ff007a0c */ /* 0x000fe20003f65070 */
[----:B------:R-:W-:-:S03]  /*29d0*/  FFMA.FTZ R128, R136, R212, R191 ;  /* 0x000000d488807223 */ /* 0x000fc600000100bf */
[----:B------:R-:W-:Y:S01]  /*29e0*/  ISETP.NE.AND.EX P3, PT, RZ, c[0x0][0x21c], PT, P3 ;  /* 0x00008700ff007a0c */ /* 0x000fe20003f65330 */
[----:B------:R-:W-:-:S04]  /*29f0*/  FADD.FTZ R128, R141, -R128 ;  /* 0x800000808d807221 */ /* 0x000fc80000010000 */
[----:B------:R-:W-:-:S08]  /*2a00*/  FMUL.FTZ R214, R3, R128 ;  /* 0x0000008003d67220 */ /* 0x000fd00000410000 */
[----:B------:R-:W-:Y:S02]  /*2a10*/  @P3 FADD.FTZ R214, R93, R214 ;  /* 0x000000d65dd63221 */ /* 0x000fe40000010000 */
.L_x_10643:
[----:B------:R-:W-:Y:S05]  /*2a20*/  BSYNC B1 ;  /* 0x0000000000017941 */ /* 0x000fea0003800000 */
.L_x_10642:
        /* <DEDUP_REMOVED lines=8> */
.L_x_10645:
[----:B------:R-:W-:Y:S05]  /*2ab0*/  BSYNC B1 ;  /* 0x0000000000017941 */ /* 0x000fea0003800000 */
.L_x_10644:
[----:B------:R-:W-:Y:S01]  /*2ac0*/  @P5 FMUL.FTZ R128, R214, c[0x0][0x1ec] ;  /* 0x00007b00d6805a20 */ /* 0x000fe20000410000 */
[----:B------:R-:W-:Y:S01]  /*2ad0*/  @!P6 ISETP.NE.AND.EX P4, PT, RZ, c[0x0][0x21c], PT, P4 ;  /* 0x00008700ff00ea0c */ /* 0x000fe20003f85340 */
[----:B------:R-:W-:Y:S01]  /*2ae0*/  BSSY B1, `(.L_x_10646) ;  /* 0x000000c000017945 */ /* 0x000fe20003800000 */
[----:B------:R-:W-:Y:S01]  /*2af0*/  @P5 LOP3.LUT P3, RZ, R208, 0xff0000, RZ, 0xc0, !PT ;  /* 0x00ff0000d0ff5812 */ /* 0x000fe2000786c0ff */
[----:B------:R-:W-:Y:S01]  /*2b00*/  @P5 FMUL.FTZ R128, R128, c[0x0][0x1e8] ;  /* 0x00007a0080805a20 */ /* 0x000fe20000410000 */
[----:B------:R-:W-:Y:S01]  /*2b10*/  @!P6 FSEL R216, R95, RZ, P4 ;  /* 0x000000ff5fd8e208 */ /* 0x000fe20002000000 */
        /* <DEDUP_REMOVED lines=8> */
.L_x_10647:
[----:B------:R-:W-:Y:S05]  /*2ba0*/  BSYNC B1 ;  /* 0x0000000000017941 */ /* 0x000fea0003800000 */
.L_x_10646:
[----:B------:R-:W-:Y:S01]  /*2bb0*/  @P5 FMUL.FTZ R130, R216, c[0x0][0x1ec] ;  /* 0x00007b00d8825a20 */ /* 0x000fe20000410000 */
[----:B------:R-:W-:Y:S01]  /*2bc0*/  @P5 SEL R121, R128, RZ, P2 ;  /* 0x000000ff80795207 */ /* 0x000fe20001000000 */
[----:B------:R-:W-:Y:S01]  /*2bd0*/  @P5 FMUL.FTZ R129, R129, c[0x0][0x1e8] ;  /* 0x00007a0081815a20 */ /* 0x000fe20000410000 */
[----:B------:R-:W-:Y:S01]  /*2be0*/  @!P6 ISETP.NE.U32.AND P2, PT, RZ, c[0x0][0x218], PT ;  /* 0x00008600ff00ea0c */ /* 0x000fe20003f45070 */
[----:B------:R-:W-:Y:S01]  /*2bf0*/  @P5 FMUL.FTZ R130, R130, c[0x0][0x1e8] ;  /* 0x00007a0082825a20 */ /* 0x000fe20000410000 */
[----:B------:R-:W-:Y:S01]  /*2c00*/  @P5 LOP3.LUT P4, RZ, R208, 0xff000000, RZ, 0xc0, !PT ;  /* 0xff000000d0ff5812 */ /* 0x000fe2000788c0ff */
[----:B------:R-:W-:Y:S01]  /*2c10*/  BSSY B1, `(.L_x_10648) ;  /* 0x0000015000017945 */ /* 0x000fe20003800000 */
[----:B------:R-:W-:Y:S02]  /*2c20*/  @P0 IADD3 R222, R2, 0x20, RZ ;  /* 0x0000002002de0810 */ /* 0x000fe40007ffe0ff */
[----:B------:R-:W-:Y:S02]  /*2c30*/  @P0 MOV R223, 0x10 ;  /* 0x0000001000df0802 */ /* 0x000fe40000000f00 */
[----:B------:R-:W-:-:S02]  /*2c40*/  @!P6 ISETP.NE.AND.EX P2, PT, RZ, c[0x0][0x21c], PT, P2 ;  /* 0x00008700ff00ea0c */ /* 0x000fc40003f45320 */
[----:B------:R-:W-:Y:S01]  /*2c50*/  @P5 SEL R123, R130, RZ, P4 ;  /* 0x000000ff827b5207 */ /* 0x000fe20002000000 */
[----:B------:R-:W-:Y:S01]  /*2c60*/  @P0 IMAD.WIDE.U32 R222, R222, R223, c[0x0][0x258] ;  /* 0x00009600dede0625 */ /* 0x000fe200078e00df */
[----:B------:R-:W-:Y:S02]  /*2c70*/  @P5 SEL R122, R129, RZ, P3 ;  /* 0x000000ff817a5207 */ /* 0x000fe40001800000 */
[----:B------:R-:W-:Y:S02]  /*2c80*/  SEL R128, R225, R124, P1 ;  /* 0x0000007ce1807207 */ /* 0x000fe40000800000 */
[----:B------:R-:W-:Y:S02]  /*2c90*/  SEL R130, R131, R126, P1 ;  /* 0x0000007e83827207 */ /* 0x000fe40000800000 */
[----:B------:R-:W-:Y:S02]  /*2ca0*/  @P5 MOV R231, 0x10 ;  /* 0x0000001000e75802 */ /* 0x000fe40000000f00 */
[----:B------:R-:W-:-:S02]  /*2cb0*/  @P5 IADD3 R220, R210, 0x20, RZ ;  /* 0x00000020d2dc5810 */ /* 0x000fc40007ffe0ff */
        /* <DEDUP_REMOVED lines=10> */
.L_x_10649:
[----:B------:R-:W-:Y:S05]  /*2d60*/  BSYNC B1 ;  /* 0x0000000000017941 */ /* 0x000fea0003800000 */
.L_x_10648:
        /* <DEDUP_REMOVED lines=23> */
.L_x_10651:
[----:B------:R-:W-:Y:S05]  /*2ee0*/  BSYNC B1 ;  /* 0x0000000000017941 */ /* 0x000fea0003800000 */
.L_x_10650:
        /* <DEDUP_REMOVED lines=8> */
.L_x_10653:
[----:B------:R-:W-:Y:S05]  /*2f70*/  BSYNC B1 ;  /* 0x0000000000017941 */ /* 0x000fea0003800000 */
.L_x_10652:
        /* <DEDUP_REMOVED lines=14> */
.L_x_10655:
[----:B------:R-:W-:Y:S05]  /*3060*/  BSYNC B1 ;  /* 0x0000000000017941 */ /* 0x000fea0003800000 */
.L_x_10654:
        /* <DEDUP_REMOVED lines=27> */
.L_x_10657:
[----:B------:R-:W-:Y:S05]  /*3220*/  BSYNC B1 ;  /* 0x0000000000017941 */ /* 0x000fea0003800000 */
.L_x_10656:
        /* <DEDUP_REMOVED lines=23> */
.L_x_10659:
[----:B------:R-:W-:Y:S05]  /*33a0*/  BSYNC B1 ;  /* 0x0000000000017941 */ /* 0x000fea0003800000 */
.L_x_10658:
        /* <DEDUP_REMOVED lines=8> */
.L_x_10661:
[----:B------:R-:W-:Y:S05]  /*3430*/  BSYNC B1 ;  /* 0x0000000000017941 */ /* 0x000fea0003800000 */
.L_x_10660:
        /* <DEDUP_REMOVED lines=14> */
.L_x_10663:
[----:B------:R-:W-:Y:S05]  /*3520*/  BSYNC B1 ;  /* 0x0000000000017941 */ /* 0x000fea0003800000 */
.L_x_10662:
        /* <DEDUP_REMOVED lines=27> */
.L_x_10665:
[----:B------:R-:W-:Y:S05]  /*36e0*/  BSYNC B1 ;  /* 0x0000000000017941 */ /* 0x000fea0003800000 */
.L_x_10664:
        /* <DEDUP_REMOVED lines=23> */
.L_x_10667:
[----:B------:R-:W-:Y:S05]  /*3860*/  BSYNC B1 ;  /* 0x0000000000017941 */ /* 0x000fea0003800000 */
.L_x_10666:
        /* <DEDUP_REMOVED lines=8> */
.L_x_10669:
[----:B------:R-:W-:Y:S05]  /*38f0*/  BSYNC B1 ;  /* 0x0000000000017941 */ /* 0x000fea0003800000 */
.L_x_10668:
        /* <DEDUP_REMOVED lines=14> */
.L_x_10671:
[----:B------:R-:W-:Y:S05]  /*39e0*/  BSYNC B1 ;  /* 0x0000000000017941 */ /* 0x000fea0003800000 */
.L_x_10670:
        /* <DEDUP_REMOVED lines=27> */
.L_x_10673:
[----:B------:R-:W-:Y:S05]  /*3ba0*/  BSYNC B1 ;  /* 0x0000000000017941 */ /* 0x000fea0003800000 */
.L_x_10672:
        /* <DEDUP_REMOVED lines=23> */
.L_x_10675:
[----:B------:R-:W-:Y:S05]  /*3d20*/  BSYNC B1 ;  /* 0x0000000000017941 */ /* 0x000fea0003800000 */
.L_x_10674:
        /* <DEDUP_REMOVED lines=8> */
.L_x_10677:
[----:B------:R-:W-:Y:S05]  /*3db0*/  BSYNC B1 ;  /* 0x0000000000017941 */ /* 0x000fea0003800000 */
.L_x_10676:
        /* <DEDUP_REMOVED lines=14> */
.L_x_10679:
[----:B------:R-:W-:Y:S05]  /*3ea0*/  BSYNC B1 ;  /* 0x0000000000017941 */ /* 0x000fea0003800000 */
.L_x_10678:
        /* <DEDUP_REMOVED lines=27> */
.L_x_10681:
[----:B------:R-:W-:Y:S05]  /*4060*/  BSYNC B1 ;  /* 0x0000000000017941 */ /* 0x000fea0003800000 */
.L_x_10680:
        /* <DEDUP_REMOVED lines=23> */
.L_x_10683:
[----:B------:R-:W-:Y:S05]  /*41e0*/  BSYNC B1 ;  /* 0x0000000000017941 */ /* 0x000fea0003800000 */
.L_x_10682:
        /* <DEDUP_REMOVED lines=8> */
.L_x_10685:
[----:B------:R-:W-:Y:S05]  /*4270*/  BSYNC B1 ;  /* 0x0000000000017941 */ /* 0x000fea0003800000 */
.L_x_10684:
        /* <DEDUP_REMOVED lines=14> */
.L_x_10687:
[----:B------:R-:W-:Y:S05]  /*4360*/  BSYNC B1 ;  /* 0x0000000000017941 */ /* 0x000fea0003800000 */
.L_x_10686:
        /* <DEDUP_REMOVED lines=27> */
.L_x_10689:
[----:B------:R-:W-:Y:S05]  /*4520*/  BSYNC B1 ;  /* 0x0000000000017941 */ /* 0x000fea0003800000 */
.L_x_10688:
[----:B------:R-:W-:Y:S01]  /*4530*/  @P5 FMUL.FTZ R198, R225, c[0x0][0x1ec] ;  /* 0x00007b00e1c65a20 */ /* 0x000fe20000410000 */
[----:B------:R-:W-:Y:S01]  /*4540*/  @!P6 ISETP.NE.U32.AND P4, PT, RZ, c[0x0][0x218], PT ;  /* 0x00008600ff00ea0c */ /* 0x000fe20003f85070 */
[----:B------:R-:W-:Y:S01]  /*4550*/  @P5 IMAD.WIDE.U32 R220, R220, R231, c[0x0][0x248] ;  /* 0x00009200dcdc5625 */ /* 0x000fe200078e00e7 */
[----:B------:R-:W-:Y:S01]  /*4560*/  @P5 LOP3.LUT P3, RZ, R0, 0xff, RZ, 0xc0, !PT ;  /* 0x000000ff00ff5812 */ /* 0x000fe2000786c0ff */
[----:B------:R-:W-:Y:S01]  /*4570*/  @P0 STG.E.128 [R222.64], R128 ;  /* 0x00000080de000986 */ /* 0x000fe2000c101d04 */
[----:B------:R-:W-:Y:S01]  /*4580*/  @!P6 ISETP.NE.AND.EX P4, PT, RZ, c[0x0][0x21c], PT, P4 ;  /* 0x00008700ff00ea0c */ /* 0x000fe20003f85340 */
[----:B------:R-:W-:Y:S01]  /*4590*/  @P5 FMUL.FTZ R198, R198, c[0x0][0x1e8] ;  /* 0x00007a00c6c65a20 */ /* 0x000fe20000410000 */
[----:B------:R-:W-:Y:S01]  /*45a0*/  BSSY B1, `(.L_x_10690) ;  /* 0x000000d000017945 */ /* 0x000fe20003800000 */
[----:B------:R0:W-:Y:S01]  /*45b0*/  @P5 STG.E.128 [R220.64], R120 ;  /* 0x00000078dc005986 */ /* 0x0001e2000c101d04 */
[----:B------:R-:W-:Y:S02]  /*45c0*/  @!P6 ISETP.NE.U32.AND P2, PT, RZ, c[0x0][0x218], PT ;  /* 0x00008600ff00ea0c */ /* 0x000fe40003f45070 */
[----:B0-----:R-:W-:-:S02]  /*45d0*/  @P5 SEL R120, R198, RZ, P3 ;  /* 0x000000ffc6785207 */ /* 0x001fc40001800000 */
        /* <DEDUP_REMOVED lines=9> */
.L_x_10691:
[----:B------:R-:W-:Y:S05]  /*4670*/  BSYNC B1 ;  /* 0x0000000000017941 */ /* 0x000fea0003800000 */
.L_x_10690:
[----:B------:R-:W-:Y:S01]  /*4680*/  @!P6 ISETP.NE.AND.EX P2, PT, RZ, c[0x0][0x21c], PT, P2 ;  /* 0x00008700ff00ea0c */ /* 0x000fe20003f45320 */
[----:B------:R-:W-:Y:S01]  /*4690*/  BSSY B1, `(.L_x_10692) ;  /* 0x000000b000017945 */ /* 0x000fe20003800000 */
[----:B------:R-:W-:Y:S01]  /*46a0*/  @P5 LOP3.LUT P4, RZ, R0, 0xff00, RZ, 0xc0, !PT ;  /* 0x0000ff0000ff5812 */ /* 0x000fe2000788c0ff */
        /* <DEDUP_REMOVED lines=9> */
.L_x_10693:
[----:B------:R-:W-:Y:S05]  /*4740*/  BSYNC B1 ;  /* 0x0000000000017941 */ /* 0x000fea0003800000 */
.L_x_10692:
[----:B------:R-:W-:Y:S01]  /*4750*/  @P5 FMUL.FTZ R130, R129, c[0x0][0x1ec] ;  /* 0x00007b0081825a20 */ /* 0x000fe20000410000 */
[----:B------:R-:W-:Y:S01]  /*4760*/  @P5 LOP3.LUT P2, RZ, R0, 0xff0000, RZ, 0xc0, !PT ;  /* 0x00ff000000ff5812 */ /* 0x000fe2000784c0ff */
[----:B------:R-:W-:Y:S01]  /*4770*/  @P5 FMUL.FTZ R128, R128, c[0x0][0x1e8] ;  /* 0x00007a0080805a20 */ /* 0x000fe20000410000 */
[----:B------:R-:W-:Y:S01]  /*4780*/  @!P6 ISETP.NE.AND.EX P3, PT, RZ, c[0x0][0x21c], PT, P3 ;  /* 0x00008700ff00ea0c */ /* 0x000fe20003f65330 */
[----:B------:R-:W-:Y:S01]  /*4790*/  @P5 FMUL.FTZ R130, R130, c[0x0][0x1e8] ;  /* 0x00007a0082825a20 */ /* 0x000fe20000410000 */
[----:B------:R-:W-:Y:S01]  /*47a0*/  BSSY B1, `(.L_x_10694) ;  /* 0x000000e000017945 */ /* 0x000fe20003800000 */
[----:B------:R-:W-:Y:S02]  /*47b0*/  SEL R124, R225, R124, P1 ;  /* 0x0000007ce17c7207 */ /* 0x000fe40000800000 */
[----:B------:R-:W-:Y:S02]  /*47c0*/  @P5 SEL R121, R128, RZ, P4 ;  /* 0x000000ff80795207 */ /* 0x000fe40002000000 */
[----:B------:R-:W-:-:S02]  /*47d0*/  SEL R125, R198, R125, P1 ;  /* 0x0000007dc67d7207 */ /* 0x000fc40000800000 */
[----:B------:R-:W-:Y:S02]  /*47e0*/  SEL R126, R129, R126, P1 ;  /* 0x0000007e817e7207 */ /* 0x000fe40000800000 */
[----:B------:R-:W-:Y:S02]  /*47f0*/  @P5 SEL R122, R130, RZ, P2 ;  /* 0x000000ff827a5207 */ /* 0x000fe40001000000 */
        /* <DEDUP_REMOVED lines=8> */
.L_x_10695:
[----:B------:R-:W-:Y:S05]  /*4880*/  BSYNC B1 ;  /* 0x0000000000017941 */ /* 0x000fea0003800000 */
.L_x_10694:
[----:B------:R-:W-:Y:S01]  /*4890*/  @P5 FMUL.FTZ R3, R128, c[0x0][0x1ec] ;  /* 0x00007b0080035a20 */ /* 0x000fe20000410000 */
[----:B------:R-:W-:Y:S02]  /*48a0*/  @P5 LOP3.LUT P2, RZ, R0, 0xff000000, RZ, 0xc0, !PT ;  /* 0xff00000000ff5812 */ /* 0x000fe4000784c0ff */
[----:B------:R-:W-:Y:S01]  /*48b0*/  @P0 IADD3 R129, R2, 0xe0, RZ ;  /* 0x000000e002810810 */ /* 0x000fe20007ffe0ff */
[----:B------:R-:W-:Y:S01]  /*48c0*/  @P5 FMUL.FTZ R3, R3, c[0x0][0x1e8] ;  /* 0x00007a0003035a20 */ /* 0x000fe20000410000 */
[----:B------:R-:W-:Y:S02]  /*48d0*/  @P0 MOV R0, 0x10 ;  /* 0x0000001000000802 */ /* 0x000fe40000000f00 */
[----:B------:R-:W-:Y:S02]  /*48e0*/  @P5 IADD3 R2, R210, 0xe0, RZ ;  /* 0x000000e0d2025810 */ /* 0x000fe40007ffe0ff */
[----:B------:R-:W-:Y:S02]  /*48f0*/  @P5 MOV R131, 0x10 ;  /* 0x0000001000835802 */ /* 0x000fe40000000f00 */
[----:B------:R-:W-:Y:S01]  /*4900*/  SEL R127, R128, R127, P1 ;  /* 0x0000007f807f7207 */ /* 0x000fe20000800000 */
[----:B------:R-:W-:Y:S01]  /*4910*/  @P0 IMAD.WIDE.U32 R128, R129, R0, c[0x0][0x258] ;  /* 0x0000960081800625 */ /* 0x000fe200078e0000 */
[----:B------:R-:W-:-:S03]  /*4920*/  @P5 SEL R123, R3, RZ, P2 ;  /* 0x000000ff037b5207 */ /* 0x000fc60001000000 */
[----:B------:R-:W-:Y:S01]  /*4930*/  @P5 IMAD.WIDE.U32 R2, R2, R131, c[0x0][0x248] ;  /* 0x0000920002025625 */ /* 0x000fe200078e0083 */
[----:B------:R-:W-:Y:S01]  /*4940*/  MOV R131, c[0x0][0x160] ;  /* 0x0000580000837a02 */ /* 0x000fe20000000f00 */
[----:B------:R0:W-:Y:S03]  /*4950*/  @P0 STG.E.128 [R128.64], R124 ;  /* 0x0000007c80000986 */ /* 0x0001e6000c101d04 */
[----:B------:R-:W-:Y:S01]  /*4960*/  LEA R22, R131, R22, 0x2 ;  /* 0x0000001683167211 */ /* 0x000fe200078e10ff */
[----:B------:R0:W-:Y:S03]  /*4970*/  @P5 STG.E.128 [R2.64], R120 ;  /* 0x0000007802005986 */ /* 0x0001e6000c101d04 */
[----:B------:R-:W-:-:S13]  /*4980*/  ISETP.GE.AND P0, PT, R22, c[0x0][0x164], PT ;  /* 0x0000590016007a0c */ /* 0x000fda0003f06270 */
[----:B0-----:R-:W-:Y:S01]  /*4990*/  @P0 CALL.REL.NOINC `(.L_x_10626) ;  /* 0x0000001000000944 */ /* 0x001fe20003c00000 */
[----:B------:R-:W-:Y:S05]  /*49a0*/  BRA `(.L_x_10696) ;  /* 0xffffbec000007947 */ /* 0x000fea000383ffff */
.L_x_10626:
[----:B------:R-:W-:Y:S05]  /*49b0*/  BSYNC B0 ;  /* 0x0000000000007941 */ /* 0x000fea0003800000 */
.L_x_10624:
        /* <DEDUP_REMOVED lines=85> */
[----:B------:R-:W-:Y:S01]  /*4f10*/  STS.128 [R0.X16+0x800], R40 ;  /* 0x0008002800007388 */ /* 0x000fe2000000cc00 */
[----:B------:R-:W-:-:S03]  /*4f20*/  IADD3.X R21, RZ, RZ, RZ, P0, !PT ;  /* 0x000000ffff157210 */ /* 0x000fc600007fe4ff */
[----:B------:R-:W-:Y:S01]  /*4f30*/  STS.128 [R0.X16+0xa00], R44 ;  /* 0x000a002c00007388 */ /* 0x000fe2000000cc00 */
[C---:B------:R-:W-:Y:S02]  /*4f40*/  SHF.L.U64.HI R22, R4.reuse, 0x2, R21 ;  /* 0x0000000204167819 */ /* 0x040fe40000010215 */
[----:B------:R-:W-:Y:S01]  /*4f50*/  SHF.L.U32 R4, R4, 0x2, RZ ;  /* 0x0000000204047819 */ /* 0x000fe200000006ff */
[----:B------:R-:W-:Y:S03]  /*4f60*/  STS.128 [R0.X16+0xc00], R84 ;  /* 0x000c005400007388 */ /* 0x000fe6000000cc00 */
[C---:B------:R-:W-:Y:S01]  /*4f70*/  IADD3 R2, P0, R4.reuse, c[0x0][0x228], RZ ;  /* 0x00008a0004027a10 */ /* 0x040fe20007f1e0ff */
[----:B------:R-:W-:Y:S04]  /*4f80*/  STS.128 [R0.X16+0xe00], R80 ;  /* 0x000e005000007388 */ /* 0x000fe8000000cc00 */
        /* <DEDUP_REMOVED lines=85> */
.L_x_10630:
[----:B------:R-:W-:Y:S01]  /*54e0*/  HFMA2.MMA R218, -RZ, RZ, 0, 5.9604644775390625e-08 ;  /* 0x00000001ffda7435 */ /* 0x000fe200000001ff */
[----:B---3--:R-:W-:-:S02]  /*54f0*/  MOV R131, R191 ;  /* 0x000000bf00837202 */ /* 0x008fc40000000f00 */
[----:B------:R-:W-:Y:S02]  /*5500*/  MOV R220, 0x1f ;  /* 0x0000001f00dc7802 */ /* 0x000fe40000000f00 */
[----:B------:R-:W-:Y:S02]  /*5510*/  MOV R223, 0xffffffff ;  /* 0xffffffff00df7802 */ /* 0x000fe40000000f00 */
[----:B------:R-:W-:Y:S02]  /*5520*/  MOV R128, 0x5540 ;  /* 0x0000554000807802 */ /* 0x000fe40000000f00 */
[----:B-----5:R-:W-:Y:S05]  /*5530*/  CALL.REL.NOINC `($__internal_173_$__cuda_sm70_shflsync_bfly_p) ;  /* 0x0000046000007944 */ /* 0x020fea0003c00000 */
[----:B-1----:R-:W-:Y:S01]  /*5540*/  MOV R130, R131 ;  /* 0x0000008300827202 */ /* 0x002fe20000000f00 */
[----:B0-----:R-:W-:Y:S05]  /*5550*/  BRA `(.L_x_10697) ;  /* 0xffffcbe000007947 */ /* 0x001fea000383ffff */
.L_x_10631:
[----:B------:R-:W-:Y:S01]  /*5560*/  HFMA2.MMA R218, -RZ, RZ, 0, 5.9604644775390625e-08 ;  /* 0x00000001ffda7435 */ /* 0x000fe200000001ff */
[----:B------:R-:W-:Y:S02]  /*5570*/  MOV R131, R214 ;  /* 0x000000d600837202 */ /* 0x000fe40000000f00 */
[----:B------:R-:W-:Y:S02]  /*5580*/  MOV R220, 0x1f ;  /* 0x0000001f00dc7802 */ /* 0x000fe40000000f00 */
[----:B------:R-:W-:-:S02]  /*5590*/  MOV R223, 0xffffffff ;  /* 0xffffffff00df7802 */ /* 0x000fc40000000f00 */
[----:B------:R-:W-:Y:S02]  /*55a0*/  MOV R128, 0x55c0 ;  /* 0x000055c000807802 */ /* 0x000fe40000000f00 */
[----:B01---5:R-:W-:Y:S05]  /*55b0*/  CALL.REL.NOINC `($__internal_173_$__cuda_sm70_shflsync_bfly_p) ;  /* 0x000003e000007944 */ /* 0x023fea0003c00000 */
[----:B------:R-:W-:Y:S01]  /*55c0*/  FADD.FTZ R191, R130, R191 ;  /* 0x000000bf82bf7221 */ /* 0x000fe20000010000 */
[----:B0-----:R-:W-:Y:S01]  /*55d0*/  HFMA2.MMA R218, -RZ, RZ, 0, 1.1920928955078125e-07 ;  /* 0x00000002ffda7435 */ /* 0x001fe200000001ff */
[----:B-1----:R-:W-:Y:S01]  /*55e0*/  FADD.FTZ R214, R214, R131 ;  /* 0x00000083d6d67221 */ /* 0x002fe20000010000 */
[----:B------:R-:W-:Y:S02]  /*55f0*/  MOV R220, 0x1f ;  /* 0x0000001f00dc7802 */ /* 0x000fe40000000f00 */
[----:B------:R-:W-:Y:S02]  /*5600*/  MOV R223, 0xffffffff ;  /* 0xffffffff00df7802 */ /* 0x000fe40000000f00 */
[----:B------:R-:W-:Y:S02]  /*5610*/  MOV R131, R191 ;  /* 0x000000bf00837202 */ /* 0x000fe40000000f00 */
[----:B------:R-:W-:Y:S02]  /*5620*/  MOV R128, 0x5640 ;  /* 0x0000564000807802 */ /* 0x000fe40000000f00 */
[----:B------:R-:W-:Y:S05]  /*5630*/  CALL.REL.NOINC `($__internal_173_$__cuda_sm70_shflsync_bfly_p) ;  /* 0x0000036000007944 */ /* 0x000fea0003c00000 */
[----:B0-----:R-:W-:Y:S01]  /*5640*/  HFMA2.MMA R218, -RZ, RZ, 0, 1.1920928955078125e-07 ;  /* 0x00000002ffda7435 */ /* 0x001fe200000001ff */
[----:B-1----:R-:W-:-:S02]  /*5650*/  MOV R130, R131 ;  /* 0x0000008300827202 */ /* 0x002fc40000000f00 */
[----:B------:R-:W-:Y:S02]  /*5660*/  MOV R131, R214 ;  /* 0x000000d600837202 */ /* 0x000fe40000000f00 */
[----:B------:R-:W-:Y:S02]  /*5670*/  MOV R220, 0x1f ;  /* 0x0000001f00dc7802 */ /* 0x000fe40000000f00 */
[----:B------:R-:W-:Y:S02]  /*5680*/  MOV R223, 0xffffffff ;  /* 0xffffffff00df7802 */ /* 0x000fe40000000f00 */
[----:B------:R-:W-:Y:S02]  /*5690*/  MOV R128, 0x56b0 ;  /* 0x000056b000807802 */ /* 0x000fe40000000f00 */
[----:B------:R-:W-:Y:S05]  /*56a0*/  CALL.REL.NOINC `($__internal_173_$__cuda_sm70_shflsync_bfly_p) ;  /* 0x000002f000007944 */ /* 0x000fea0003c00000 */
[----:B------:R-:W-:Y:S01]  /*56b0*/  FADD.FTZ R191, R130, R191 ;  /* 0x000000bf82bf7221 */ /* 0x000fe20000010000 */
[----:B0-----:R-:W-:Y:S01]  /*56c0*/  HFMA2.MMA R218, -RZ, RZ, 0, 2.384185791015625e-07 ;  /* 0x00000004ffda7435 */ /* 0x001fe200000001ff */
[----:B-1----:R-:W-:Y:S01]  /*56d0*/  FADD.FTZ R214, R214, R131 ;  /* 0x00000083d6d67221 */ /* 0x002fe20000010000 */
[----:B------:R-:W-:Y:S02]  /*56e0*/  MOV R220, 0x1f ;  /* 0x0000001f00dc7802 */ /* 0x000fe40000000f00 */
[----:B------:R-:W-:-:S02]  /*56f0*/  MOV R223, 0xffffffff ;  /* 0xffffffff00df7802 */ /* 0x000fc40000000f00 */
[----:B------:R-:W-:Y:S02]  /*5700*/  MOV R131, R191 ;  /* 0x000000bf00837202 */ /* 0x000fe40000000f00 */
[----:B------:R-:W-:Y:S02]  /*5710*/  MOV R128, 0x5730 ;  /* 0x0000573000807802 */ /* 0x000fe40000000f00 */
[----:B------:R-:W-:Y:S05]  /*5720*/  CALL.REL.NOINC `($__internal_173_$__cuda_sm70_shflsync_bfly_p) ;  /* 0x0000027000007944 */ /* 0x000fea0003c00000 */
[----:B0-----:R-:W-:Y:S01]  /*5730*/  HFMA2.MMA R218, -RZ, RZ, 0, 2.384185791015625e-07 ;  /* 0x00000004ffda7435 */ /* 0x001fe200000001ff */
[----:B-1----:R-:W-:Y:S02]  /*5740*/  MOV R130, R131 ;  /* 0x0000008300827202 */ /* 0x002fe40000000f00 */
[----:B------:R-:W-:Y:S02]  /*5750*/  MOV R131, R214 ;  /* 0x000000d600837202 */ /* 0x000fe40000000f00 */
[----:B------:R-:W-:Y:S02]  /*5760*/  MOV R220, 0x1f ;  /* 0x0000001f00dc7802 */ /* 0x000fe40000000f00 */
[----:B------:R-:W-:Y:S02]  /*5770*/  MOV R223, 0xffffffff ;  /* 0xffffffff00df7802 */ /* 0x000fe40000000f00 */
[----:B------:R-:W-:-:S02]  /*5780*/  MOV R128, 0x57a0 ;  /* 0x000057a000807802 */ /* 0x000fc40000000f00 */
[----:B------:R-:W-:Y:S05]  /*5790*/  CALL.REL.NOINC `($__internal_173_$__cuda_sm70_shflsync_bfly_p) ;  /* 0x0000020000007944 */ /* 0x000fea0003c00000 */
[----:B------:R-:W-:Y:S01]  /*57a0*/  FADD.FTZ R191, R130, R191 ;  /* 0x000000bf82bf7221 */ /* 0x000fe20000010000 */
[----:B0-----:R-:W-:Y:S01]  /*57b0*/  HFMA2.MMA R218, -RZ, RZ, 0, 4.76837158203125e-07 ;  /* 0x00000008ffda7435 */ /* 0x001fe200000001ff */
[----:B-1----:R-:W-:Y:S01]  /*57c0*/  FADD.FTZ R216, R214, R131 ;  /* 0x00000083d6d87221 */ /* 0x002fe20000010000 */
[----:B------:R-:W-:-:S02]  /*57d0*/  MOV R220, 0x1f ;  /* 0x0000001f00dc7802 */ /* 0x000fc40000000f00 */
[----:B------:R-:W-:Y:S02]  /*57e0*/  MOV R223, 0xffffffff ;  /* 0xffffffff00df7802 */ /* 0x000fe40000000f00 */
[----:B------:R-:W-:Y:S02]  /*57f0*/  MOV R131, R191 ;  /* 0x000000bf00837202 */ /* 0x000fe40000000f00 */
[----:B------:R-:W-:Y:S02]  /*5800*/  MOV R128, 0x5820 ;  /* 0x0000582000807802 */ /* 0x000fe40000000f00 */
[----:B------:R-:W-:Y:S05]  /*5810*/  CALL.REL.NOINC `($__internal_173_$__cuda_sm70_shflsync_bfly_p) ;  /* 0x0000018000007944 */ /* 0x000fea0003c00000 */
[----:B0-----:R-:W-:Y:S01]  /*5820*/  HFMA2.MMA R218, -RZ, RZ, 0, 4.76837158203125e-07 ;  /* 0x00000008ffda7435 */ /* 0x001fe200000001ff */
[----:B-1----:R-:W-:Y:S02]  /*5830*/  MOV R130, R131 ;  /* 0x0000008300827202 */ /* 0x002fe40000000f00 */
[----:B------:R-:W-:Y:S02]  /*5840*/  MOV R131, R216 ;  /* 0x000000d800837202 */ /* 0x000fe40000000f00 */
[----:B------:R-:W-:Y:S02]  /*5850*/  MOV R220, 0x1f ;  /* 0x0000001f00dc7802 */ /* 0x000fe40000000f00 */
[----:B------:R-:W-:-:S02]  /*5860*/  MOV R223, 0xffffffff ;  /* 0xffffffff00df7802 */ /* 0x000fc40000000f00 */
[----:B------:R-:W-:Y:S02]  /*5870*/  MOV R128, 0x5890 ;  /* 0x0000589000807802 */ /* 0x000fe40000000f00 */
[----:B------:R-:W-:Y:S05]  /*5880*/  CALL.REL.NOINC `($__internal_173_$__cuda_sm70_shflsync_bfly_p) ;  /* 0x0000011000007944 */ /* 0x000fea0003c00000 */
[----:B------:R-:W-:Y:S01]  /*5890*/  FADD.FTZ R214, R130, R191 ;  /* 0x000000bf82d67221 */ /* 0x000fe20000010000 */
[----:B0-----:R-:W-:Y:S01]  /*58a0*/  HFMA2.MMA R218, -RZ, RZ, 0, 9.5367431640625e-07 ;  /* 0x00000010ffda7435 */ /* 0x001fe200000001ff */
[----:B-1----:R-:W-:Y:S01]  /*58b0*/  FADD.FTZ R216, R216, R131 ;  /* 0x00000083d8d87221 */ /* 0x002fe20000010000 */
[----:B------:R-:W-:Y:S02]  /*58c0*/  MOV R220, 0x1f ;  /* 0x0000001f00dc7802 */ /* 0x000fe40000000f00 */
[----:B------:R-:W-:Y:S02]  /*58d0*/  MOV R223, 0xffffffff ;  /* 0xffffffff00df7802 */ /* 0x000fe40000000f00 */
[----:B------:R-:W-:Y:S02]  /*58e0*/  MOV R131, R214 ;  /* 0x000000d600837202 */ /* 0x000fe40000000f00 */
[----:B------:R-:W-:Y:S02]  /*58f0*/  MOV R128, 0x5910 ;  /* 0x0000591000807802 */ /* 0x000fe40000000f00 */
[----:B------:R-:W-:Y:S05]  /*5900*/  CALL.REL.NOINC `($__internal_173_$__cuda_sm70_shflsync_bfly_p) ;  /* 0x0000009000007944 */ /* 0x000fea0003c00000 */
[----:B0-----:R-:W-:Y:S01]  /*5910*/  HFMA2.MMA R218, -RZ, RZ, 0, 9.5367431640625e-07 ;  /* 0x00000010ffda7435 */ /* 0x001fe200000001ff */
[----:B-1----:R-:W-:-:S02]  /*5920*/  MOV R221, R131 ;  /* 0x0000008300dd7202 */ /* 0x002fc40000000f00 */
[----:B------:R-:W-:Y:S02]  /*5930*/  MOV R131, R216 ;  /* 0x000000d800837202 */ /* 0x000fe40000000f00 */
[----:B------:R-:W-:Y:S02]  /*5940*/  MOV R220, 0x1f ;  /* 0x0000001f00dc7802 */ /* 0x000fe40000000f00 */
[----:B------:R-:W-:Y:S02]  /*5950*/  MOV R223, 0xffffffff ;  /* 0xffffffff00df7802 */ /* 0x000fe40000000f00 */
[----:B------:R-:W-:Y:S02]  /*5960*/  MOV R128, 0x5980 ;  /* 0x0000598000807802 */ /* 0x000fe40000000f00 */
[----:B------:R-:W-:Y:S05]  /*5970*/  CALL.REL.NOINC `($__internal_173_$__cuda_sm70_shflsync_bfly_p) ;  /* 0x0000002000007944 */ /* 0x000fea0003c00000 */
[----:B-1----:R-:W-:Y:S01]  /*5980*/  MOV R129, R131 ;  /* 0x0000008300817202 */ /* 0x002fe20000000f00 */
[----:B0-----:R-:W-:Y:S05]  /*5990*/  BRA `(.L_x_10698) ;  /* 0xffffc8c000007947 */ /* 0x001fea000383ffff */
        .weak           $__internal_173_$__cuda_sm70_shflsync_bfly_p
        .type           $__internal_173_$__cuda_sm70_shflsync_bfly_p,@function
        .size           $__internal_173_$__cuda_sm70_shflsync_bfly_p,(.L_x_12475 - $__internal_173_$__cuda_sm70_shflsync_bfly_p)
$__internal_173_$__cuda_sm70_shflsync_bfly_p:
[----:B------:R-:W-:Y:S01]  /*59a0*/  HFMA2.MMA R129, -RZ, RZ, 0, 0 ;  /* 0x00000000ff817435 */ /* 0x000fe200000001ff */
[----:B------:R-:W-:Y:S04]  /*59b0*/  WARPSYNC R223 ;  /* 0x000000df00007348 */ /* 0x000fe80003800000 */
[----:B------:R0:W1:Y:S01]  /*59c0*/  SHFL.BFLY PT, R131, R131, R218, R220 ;  /* 0x0c0000da83837389 */ /* 0x00006200000e00dc */
[----:B------:R-:W-:Y:S05]  /*59d0*/  RET.REL.NODEC R128 `(_ZN10layer_norm13ln_bwd_kernelINS_13Kernel_traitsI6__halfffffjLj1024ELj1ELj4ELj1ELj16ENS_18Kernel_traits_baseILj1024ES2_ffffjLj128EEEEELb1ELb0ELb1ELb1EEEvNS_9BwdParamsE) ;  /* 0xffffa62080007950 */ /* 0x000fea0003c3ffff */
.L_x_10699:
        /* <DEDUP_REMOVED lines=10> */
.L_x_12475:


//--------------------- .text._ZN10layer_norm13ln_bwd_kernelINS_13Kernel_traitsI6__halfffffjLj1024ELj1ELj4ELj1ELj16ENS_18Kernel_traits_baseILj1024ES2_ffffjLj128EEEEELb1ELb1ELb0ELb0EEEvNS_9BwdParamsE --------------------------
	.section	.text._ZN10layer_norm13ln_bwd_kernelINS_13Kernel_traitsI6__halfffffjLj1024ELj1ELj4ELj1ELj16ENS_18Kernel_traits_baseILj1024ES2_ffffjLj128EEEEELb1ELb1ELb0ELb0EEEvNS_9BwdParamsE,"ax",@progbits
	.sectioninfo	@"SHI_REGISTERS=255"
	.align	128
        .global         _ZN10layer_norm13ln_bwd_kernelINS_13Kernel_traitsI6__halfffffjLj1024ELj1ELj4ELj1ELj16ENS_18Kernel_traits_baseILj1024ES2_ffffjLj128EEEEELb1ELb1ELb0ELb0EEEvNS_9BwdParamsE
        .type           _ZN10layer_norm13ln_bwd_kernelINS_13Kernel_traitsI6__halfffffjLj1024ELj1ELj4ELj1ELj16ENS_18Kernel_traits_baseILj1024ES2_ffffjLj128EEEEELb1ELb1ELb0ELb0EEEvNS_9BwdParamsE,@function
        .size           _ZN10layer_norm13ln_bwd_kernelINS_13Kernel_traitsI6__halfffffjLj1024ELj1ELj4ELj1ELj16ENS_18Kernel_traits_baseILj1024ES2_ffffjLj128EEEEELb1ELb1ELb0ELb0EEEvNS_9BwdParamsE,(.L_x_12476 - _ZN10layer_norm13ln_bwd_kernelINS_13Kernel_traitsI6__halfffffjLj1024ELj1ELj4ELj1ELj16ENS_18Kernel_traits_baseILj1024ES2_ffffjLj128EEEEELb1ELb1ELb0ELb0EEEvNS_9BwdParamsE)
        .other          _ZN10layer_norm13ln_bwd_kernelINS_13Kernel_traitsI6__halfffffjLj1024ELj1ELj4ELj1ELj16ENS_18Kernel_traits_baseILj1024ES2_ffffjLj128EEEEELb1ELb1ELb0ELb0EEEvNS_9BwdParamsE,@"STO_CUDA_ENTRY STV_DEFAULT"
_ZN10layer_norm13ln_bwd_kernelINS_13Kernel_traitsI6__halfffffjLj1024ELj1ELj4ELj1ELj16ENS_18Kernel_traits_baseILj1024ES2_ffffjLj128EEEEELb1ELb1ELb0ELb0EEEvNS_9BwdParamsE:
.text._ZN10layer_norm13ln_bwd_kernelINS_13Kernel_traitsI6__halfffffjLj1024ELj1ELj4ELj1ELj16ENS_18Kernel_traits_baseILj1024ES2_ffffjLj128EEEEELb1ELb1ELb0ELb0EEEvNS_9BwdParamsE:
        /* <DEDUP_REMOVED lines=25> */
[----:B------:R-:W-:Y:S01]  /*0190*/  @P1 MOV R55, 0x8 ;  /* 0x0000000800371802 */ /* 0x000fe20000000f00 */
[----:B------:R1:W5:Y:S02]  /*01a0*/  @P6 LDG.E.64 R18, [R28.64] ;  /* 0x000000041c126981 */ /* 0x000364000c1e1b00 */
[C---:B------:R-:W-:Y:S01]  /*01b0*/  @P5 IMAD.WIDE.U32 R42, R0.reuse, R43, c[0x0][0x1c8] ;  /* 0x00007200002a5625 */ /* 0x040fe200078e002b */
[----:B------:R-:W-:Y:S01]  /*01c0*/  @P5 IADD3 R0, R0, 0x20, RZ ;  /* 0x0000002000005810 */ /* 0x000fe20007ffe0ff */
[----:B------:R2:W5:Y:S04]  /*01d0*/  @P5 LDG.E.64 R30, [R40.64] ;  /* 0x00000004281e5981 */ /* 0x000568000c1e1b00 */
[-C--:B------:R-:W-:Y:S01]  /*01e0*/  @P4 IMAD.WIDE.U32 R44, R0, R47.reuse, c[0x0][0x1b0] ;  /* 0x00006c00002c4625 */ /* 0x080fe200078e002f */
[----:B------:R-:W-:Y:S01]  /*01f0*/  ISETP.GE.U32.AND P3, PT, R4, 0xe0, PT ;  /* 0x000000e00400780c */ /* 0x000fe20003f66070 */
        /* <DEDUP_REMOVED lines=9> */
[----:B------:R-:W-:Y:S01]  /*0290*/  BSSY B0, `(.L_x_10700) ;  /* 0x0000516000007945 */ /* 0x000fe20003800000 */
[----:B------:R-:W-:Y:S01]  /*02a0*/  ISETP.GE.U32.AND P4, PT, R4, 0x100, PT ;  /* 0x000001000400780c */ /* 0x000fe20003f86070 */
[----:B------:R0:W5:Y:S02]  /*02b0*/  @P0 LDG.E.64 R34, [R48.64] ;  /* 0x0000000430220981 */ /* 0x000164000c1e1b00 */
[CC--:B------:R-:W-:Y:S01]  /*02c0*/  @P1 IMAD.WIDE.U32 R52, R0.reuse, R55.reuse, c[0x0][0x1b0] ;  /* 0x00006c0000341625 */ /* 0x0c0fe200078e0037 */
[----:B------:R-:W-:Y:S01]  /*02d0*/  @P3 MOV R59, 0x8 ;  /* 0x00000008003b3802 */ /* 0x000fe20000000f00 */
[----:B------:R0:W5:Y:S02]  /*02e0*/  @P0 LDG.E.64 R12, [R50.64] ;  /* 0x00000004320c0981 */ /* 0x000164000c1e1b00 */
[C---:B------:R-:W-:Y:S01]  /*02f0*/  @P1 IMAD.WIDE.U32 R54, R0.reuse, R55, c[0x0][0x1c8] ;  /* 0x0000720000361625 */ /* 0x040fe200078e0037 */
[----:B------:R-:W-:Y:S01]  /*0300*/  @P1 IADD3 R0, R0, 0x20, RZ ;  /* 0x0000002000001810 */ /* 0x000fe20007ffe0ff */
[----:B------:R0:W5:Y:S04]  /*0310*/  @P1 LDG.E.64 R36, [R52.64] ;  /* 0x0000000434241981 */ /* 0x000168000c1e1b00 */
[CC--:B------:R-:W-:Y:S01]  /*0320*/  @P2 IMAD.WIDE.U32 R56, R0.reuse, R5.reuse, c[0x0][0x1b0] ;  /* 0x00006c0000382625 */ /* 0x0c0fe200078e0005 */
[----:B-1----:R-:W-:Y:S01]  /*0330*/  @P4 MOV R29, 0x8 ;  /* 0x00000008001d4802 */ /* 0x002fe20000000f00 */
[----:B------:R1:W5:Y:S02]  /*0340*/  @P1 LDG.E.64 R10, [R54.64] ;  /* 0x00000004360a1981 */ /* 0x000364000c1e1b00 */
[----:B--2---:R-:W-:-:S02]  /*0350*/  @P2 IMAD.WIDE.U32 R40, R0, R5, c[0x0][0x1c8] ;  /* 0x0000720000282625 */ /* 0x004fc400078e0005 */
[----:B------:R-:W2:Y:S01]  /*0360*/  S2R R5, SR_CTAID.X ;  /* 0x0000000000057919 */ /* 0x000ea20000002500 */
[----:B------:R-:W-:Y:S01]  /*0370*/  @P2 IADD3 R0, R0, 0x20, RZ ;  /* 0x0000002000002810 */ /* 0x000fe20007ffe0ff */
[----:B------:R-:W-:Y:S01]  /*0380*/  CS2R R132, SRZ ;  /* 0x0000000000847805 */ /* 0x000fe2000001ff00 */
[----:B------:R-:W-:Y:S01]  /*0390*/  CS2R R134, SRZ ;  /* 0x0000000000867805 */ /* 0x000fe2000001ff00 */
[----:B------:R0:W5:Y:S02]  /*03a0*/  @P2 LDG.E.64 R38, [R56.64] ;  /* 0x0000000438262981 */ /* 0x000164000c1e1b00 */
[CC--:B---3--:R-:W-:Y:S01]  /*03b0*/  @P3 IMAD.WIDE.U32 R42, R0.reuse, R59.reuse, c[0x0][0x1b0] ;  /* 0x00006c00002a3625 */ /* 0x0c8fe200078e003b */
[----:B------:R-:W-:Y:S01]  /*03c0*/  CS2R R128, SRZ ;  /* 0x0000000000807805 */ /* 0x000fe2000001ff00 */
[----:B------:R3:W5:Y:S02]  /*03d0*/  @P2 LDG.E.64 R8, [R40.64] ;  /* 0x0000000428082981 */ /* 0x000764000c1e1b00 */
[C---:B------:R-:W-:Y:S01]  /*03e0*/  @P3 IMAD.WIDE.U32 R58, R0.reuse, R59, c[0x0][0x1c8] ;  /* 0x00007200003a3625 */ /* 0x040fe200078e003b */
[----:B------:R-:W-:Y:S01]  /*03f0*/  @P3 IADD3 R0, R0, 0x20, RZ ;  /* 0x0000002000003810 */ /* 0x000fe20007ffe0ff */
[----:B------:R1:W5:Y:S04]  /*0400*/  @P3 LDG.E.64 R22, [R42.64] ;  /* 0x000000042a163981 */ /* 0x000368000c1e1b00 */
[CC--:B0-----:R-:W-:Y:S01]  /*0410*/  @P4 IMAD.WIDE.U32 R24, R0.reuse, R29.reuse, c[0x0][0x1b0] ;  /* 0x00006c0000184625 */ /* 0x0c1fe200078e001d */
[----:B------:R0:W5:Y:S03]  /*0420*/  @P3 LDG.E.64 R6, [R58.64] ;  /* 0x000000043a063981 */ /* 0x000166000c1e1b00 */
[----:B------:R-:W-:Y:S01]  /*0430*/  @P4 IMAD.WIDE.U32 R28, R0, R29, c[0x0][0x1c8] ;  /* 0x00007200001c4625 */ /* 0x000fe200078e001d */
[----:B------:R-:W-:Y:S01]  /*0440*/  SHF.R.U32.HI R0, RZ, 0x5, R60 ;  /* 0x00000005ff007819 */ /* 0x000fe2000001163c */
[----:B------:R0:W5:Y:S03]  /*0450*/  @P4 LDG.E.64 R20, [R24.64] ;  /* 0x0000000418144981 */ /* 0x000166000c1e1b00 */
[----:B--2---:R-:W-:Y:S01]  /*0460*/  LEA R0, R5, R0, 0x2 ;  /* 0x0000000005007211 */ /* 0x004fe200078e10ff */
[----:B------:R2:W5:Y:S03]  /*0470*/  @P4 LDG.E.64 R2, [R28.64] ;  /* 0x000000041c024981 */ /* 0x000566000c1e1b00 */
        /* <DEDUP_REMOVED lines=39> */
[----:B-1----:R-:W-:Y:S01]  /*06f0*/  CS2R R54, SRZ ;  /* 0x0000000000367805 */ /* 0x002fe2000001ff00 */
[----:B------:R-:W-:Y:S01]  /*0700*/  CS2R R48, SRZ ;  /* 0x0000000000307805 */ /* 0x000fe2000001ff00 */
[----:B------:R-:W-:Y:S01]  /*0710*/  CS2R R50, SRZ ;  /* 0x0000000000327805 */ /* 0x000fe2000001ff00 */
[----:B----4-:R-:W-:Y:S01]  /*0720*/  CS2R R44, SRZ ;  /* 0x00000000002c7805 */ /* 0x010fe2000001ff00 */
[----:B------:R-:W-:Y:S01]  /*0730*/  CS2R R46, SRZ ;  /* 0x00000000002e7805 */ /* 0x000fe2000001ff00 */
[----:B---3--:R-:W-:Y:S01]  /*0740*/  CS2R R40, SRZ ;  /* 0x0000000000287805 */ /* 0x008fe2000001ff00 */
[----:B------:R-:W-:Y:S01]  /*0750*/  CS2R R42, SRZ ;  /* 0x00000000002a7805 */ /* 0x000fe2000001ff00 */
[----:B------:R-:W-:Y:S05]  /*0760*/  @P4 BRA `(.L_x_10701) ;  /* 0x00004c8000004947 */ /* 0x000fea0003800000 */
[----:B--2--5:R-:W-:Y:S01]  /*0770*/  MOV R5, R26 ;  /* 0x0000001a00057202 */ /* 0x024fe20000000f00 */
[----:B------:R-:W-:Y:S01]  /*0780*/  HFMA2.MMA R133, -RZ, RZ, 0, 0 ;  /* 0x00000000ff857435 */ /* 0x000fe200000001ff */
[----:B------:R-:W-:-:S02]  /*0790*/  SHF.R.U64 R149, R26, 0x10, R27 ;  /* 0x000000101a957819 */ /* 0x000fc4000000121b */
[----:B------:R-:W-:Y:S01]  /*07a0*/  MOV R24, R27 ;  /* 0x0000001b00187202 */ /* 0x000fe20000000f00 */
[----:B------:R-:W-:Y:S01]  /*07b0*/  HADD2.F32 R5, -RZ, R5.H0_H0 ;  /* 0x20000005ff057230 */ /* 0x000fe20000004100 */
[--C-:B------:R-:W-:Y:S02]  /*07c0*/  SHF.R.U64 R227, R2, 0x10, R3.reuse ;  /* 0x0000001002e37819 */ /* 0x100fe40000001203 */
[----:B------:R-:W-:Y:S02]  /*07d0*/  MOV R226, R3 ;  /* 0x0000000300e27202 */ /* 0x000fe40000000f00 */
[----:B------:R-:W-:Y:S01]  /*07e0*/  SHF.R.U32.HI R225, RZ, 0x10, R3 ;  /* 0x00000010ffe17819 */ /* 0x000fe20000011603 */
[----:B------:R-:W-:Y:S01]  /*07f0*/  HADD2.F32 R3, -RZ, R149.H0_H0 ;  /* 0x20000095ff037230 */ /* 0x000fe20000004100 */
[----:B------:R-:W-:Y:S01]  /*0800*/  SHF.R.U32.HI R148, RZ, 0x10, R27 ;  /* 0x00000010ff947819 */ /* 0x000fe2000001161b */
[----:B------:R0:W-:Y:S01]  /*0810*/  STL [R1+0x8c], R5 ;  /* 0x00008c0501007387 */ /* 0x0001e20000100800 */
[----:B------:R-:W-:Y:S01]  /*0820*/  MOV R228, R2 ;  /* 0x0000000200e47202 */ /* 0x000fe20000000f00 */
        /* <DEDUP_REMOVED lines=19> */
[----:B------:R-:W-:Y:S01]  /*0960*/  MOV R29, R34 ;  /* 0x00000022001d7202 */ /* 0x000fe20000000f00 */
[----:B------:R-:W-:Y:S01]  /*0970*/  HADD2.F32 R225, -RZ, R225.H0_H0 ;  /* 0x200000e1ffe17230 */ /* 0x000fe20000004100 */
[----:B------:R-:W-:Y:S01]  /*0980*/  SHF.R.U64 R143, R34, 0x10, R35 ;  /* 0x00000010228f7819 */ /* 0x000fe20000001223 */
[----:B------:R2:W-:Y:S01]  /*0990*/  STL [R1+0x78], R2 ;  /* 0x0000780201007387 */ /* 0x0005e20000100800 */
[----:B0-----:R-:W-:Y:S01]  /*09a0*/  HADD2.F32 R5, -RZ, R26.H0_H0 ;  /* 0x2000001aff057230 */ /* 0x001fe20000004100 */
[----:B------:R-:W-:-:S02]  /*09b0*/  MOV R30, R35 ;  /* 0x00000023001e7202 */ /* 0x000fc40000000f00 */
[----:B------:R-:W-:Y:S01]  /*09c0*/  SHF.R.U32.HI R142, RZ, 0x10, R35 ;  /* 0x00000010ff8e7819 */ /* 0x000fe20000011623 */
[----:B-1----:R-:W-:Y:S01]  /*09d0*/  HADD2.F32 R3, -RZ, R146.H0_H0 ;  /* 0x20000092ff037230 */ /* 0x002fe20000004100 */
        /* <DEDUP_REMOVED lines=16> */
[----:B------:R-:W-:Y:S02]  /*0ae0*/  SHF.R.U32.HI R138, RZ, 0x10, R39 ;  /* 0x00000010ff8a7819 */ /* 0x000fe40000011627 */
        /* <DEDUP_REMOVED lines=26> */
[--C-:B------:R-:W-:Y:S01]  /*0c90*/  SHF.R.U64 R251, R16, 0x10, R17.reuse ;  /* 0x0000001010fb7819 */ /* 0x100fe20000001211 */
[----:B0-----:R-:W-:Y:S01]  /*0ca0*/  HADD2.F32 R5, -RZ, R32.H0_H0 ;  /* 0x20000020ff057230 */ /* 0x001fe20000004100 */
[----:B------:R-:W-:Y:S01]  /*0cb0*/  MOV R250, R17 ;  /* 0x0000001100fa7202 */ /* 0x000fe20000000f00 */
[----:B------:R-:W-:Y:S01]  /*0cc0*/  HADD2.F32 R252, -RZ, R252.H0_H0 ;  /* 0x200000fcfffc7230 */ /* 0x000fe20000004100 */
        /* <DEDUP_REMOVED lines=54> */
[----:B0-----:R-:W-:-:S02]  /*1030*/  HADD2.F32 R2, -RZ, R39.H0_H0 ;  /* 0x20000027ff027230 */ /* 0x001fc40000004100 */
[----:B------:R-:W-:Y:S02]  /*1040*/  HADD2.F32 R239, -RZ, R239.H0_H0 ;  /* 0x200000efffef7230 */ /* 0x000fe40000004100 */
[----:B------:R-:W-:Y:S01]  /*1050*/  HADD2.F32 R238, -RZ, R238.H0_H0 ;  /* 0x200000eeffee7230 */ /* 0x000fe20000004100 */
[----:B------:R0:W-:Y:S01]  /*1060*/  STL [R1+0x18], R2 ;  /* 0x0000180201007387 */ /* 0x0001e20000100800 */
[----:B-1----:R-:W-:Y:S02]  /*1070*/  HADD2.F32 R5, -RZ, R23.H0_H0 ;  /* 0x20000017ff057230 */ /* 0x002fe40000004100 */
[----:B------:R-:W-:Y:S02]  /*1080*/  HADD2.F32 R237, -RZ, R237.H0_H0 ;  /* 0x200000edffed7230 */ /* 0x000fe40000004100 */
[----:B--2---:R-:W-:Y:S01]  /*1090*/  HADD2.F32 R3, -RZ, R38.H0_H0 ;  /* 0x20000026ff037230 */ /* 0x004fe20000004100 */
[----:B------:R1:W-:Y:S01]  /*10a0*/  STL [R1+0x14], R5 ;  /* 0x0000140501007387 */ /* 0x0003e20000100800 */
[----:B------:R-:W-:-:S02]  /*10b0*/  HADD2.F32 R236, -RZ, R236.H0_H0 ;  /* 0x200000ecffec7230 */ /* 0x000fc40000004100 */
[----:B------:R-:W-:Y:S01]  /*10c0*/  HADD2.F32 R235, -RZ, R235.H0_H0 ;  /* 0x200000ebffeb7230 */ /* 0x000fe20000004100 */
[----:B------:R2:W-:Y:S01]  /*10d0*/  STL [R1+0x10], R3 ;  /* 0x0000100301007387 */ /* 0x0005e20000100800 */
[----:B0-----:R-:W-:Y:S02]  /*10e0*/  HADD2.F32 R2, -RZ, R20.H0_H0 ;  /* 0x20000014ff027230 */ /* 0x001fe40000004100 */
[----:B------:R-:W-:Y:S02]  /*10f0*/  HADD2.F32 R234, -RZ, R234.H0_H0 ;  /* 0x200000eaffea7230 */ /* 0x000fe40000004100 */
[----:B------:R-:W-:Y:S01]  /*1100*/  HADD2.F32 R233, -RZ, R233.H0_H0 ;  /* 0x200000e9ffe97230 */ /* 0x000fe20000004100 */
[----:B------:R0:W-:Y:S01]  /*1110*/  STL [R1+0xc], R2 ;  /* 0x00000c0201007387 */ /* 0x0001e20000100800 */
[----:B-1----:R-:W-:Y:S02]  /*1120*/  HADD2.F32 R5, -RZ, R37.H0_H0 ;  /* 0x20000025ff057230 */ /* 0x002fe40000004100 */
[----:B------:R-:W-:-:S02]  /*1130*/  HADD2.F32 R232, -RZ, R232.H0_H0 ;  /* 0x200000e8ffe87230 */ /* 0x000fc40000004100 */
[----:B--2---:R-:W-:Y:S01]  /*1140*/  HADD2.F32 R3, -RZ, R21.H0_H0 ;  /* 0x20000015ff037230 */ /* 0x004fe20000004100 */
[----:B------:R1:W-:Y:S01]  /*1150*/  STL [R1+0x8], R5 ;  /* 0x0000080501007387 */ /* 0x0003e20000100800 */
[----:B------:R-:W-:Y:S02]  /*1160*/  HADD2.F32 R231, -RZ, R231.H0_H0 ;  /* 0x200000e7ffe77230 */ /* 0x000fe40000004100 */
[----:B------:R-:W-:Y:S01]  /*1170*/  HADD2.F32 R230, -RZ, R230.H0_H0 ;  /* 0x200000e6ffe67230 */ /* 0x000fe20000004100 */
[----:B------:R1:W-:Y:S01]  /*1180*/  STL [R1+0x4], R3 ;  /* 0x0000040301007387 */ /* 0x0003e20000100800 */
[----:B0-----:R-:W-:Y:S02]  /*1190*/  HADD2.F32 R2, -RZ, R18.H0_H0 ;  /* 0x20000012ff027230 */ /* 0x001fe40000004100 */
[----:B------:R-:W-:-:S03]  /*11a0*/  HADD2.F32 R229, -RZ, R229.H0_H0 ;  /* 0x200000e5ffe57230 */ /* 0x000fc60000004100 */
[----:B------:R1:W-:Y:S04]  /*11b0*/  STL [R1], R2 ;  /* 0x0000000201007387 */ /* 0x0003e80000100800 */
.L_x_10736:
[----:B------:R-:W-:Y:S02]  /*11c0*/  ISETP.NE.U32.AND P4, PT, RZ, c[0x0][0x1c0], PT ;  /* 0x00007000ff007a0c */ /* 0x000fe40003f85070 */
[----:B-1----:R-:W-:Y:S02]  /*11d0*/  SHF.R.S32.HI R2, RZ, 0x1f, R0 ;  /* 0x0000001fff027819 */ /* 0x002fe40000011400 */
[----:B------:R-:W-:Y:S01]  /*11e0*/  ISETP.NE.AND.EX P4, PT, RZ, c[0x0][0x1c4], PT, P4 ;  /* 0x00007100ff007a0c */ /* 0x000fe20003f85340 */
[----:B------:R-:W0:-:S12]  /*11f0*/  S2R R162, SR_TID.X ;  /* 0x0000000000a27919 */ /* 0x000e180000002100 */
[----:B------:R-:W-:-:S04]  /*1200*/  @P4 LEA R160, P5, R0, c[0x0][0x1c0], 0x2 ;  /* 0x0000700000a04a11 */ /* 0x000fc800078a10ff */
[----:B------:R-:W-:Y:S02]  /*1210*/  @P4 LEA.HI.X R161, R0, c[0x0][0x1c4], R2, 0x2, P5 ;  /* 0x0000710000a14a11 */ /* 0x000fe400028f1402 */
[----:B------:R-:W-:-:S06]  /*1220*/  MOV R2, 0x3f800000 ;  /* 0x3f80000000027802 */ /* 0x000fcc0000000f00 */
[----:B------:R1:W5:Y:S02]  /*1230*/  @P4 LDG.E R2, [R160.64] ;  /* 0x00000004a0024981 */ /* 0x000364000c1e1900 */
[----:B-1----:R-:W-:-:S05]  /*1240*/  MOV R160, 0x4 ;  /* 0x0000000400a07802 */ /* 0x002fca0000000f00 */
[----:B------:R-:W-:-:S04]  /*1250*/  IMAD.WIDE R200, R0, R160, c[0x0][0x1a0] ;  /* 0x0000680000c87625 */ /* 0x000fc800078e02a0 */
[C---:B------:R-:W-:Y:S02]  /*1260*/  IMAD.WIDE R160, R0.reuse, R160, c[0x0][0x1a8] ;  /* 0x00006a0000a07625 */ /* 0x040fe400078e02a0 */
[----:B------:R1:W5:Y:S02]  /*1270*/  LDG.E R200, [R200.64] ;  /* 0x00000004c8c87981 */ /* 0x000364000c1e1900 */
[----:B------:R-:W-:Y:S01]  /*1280*/  IMAD R20, R0, c[0x0][0x168], RZ ;  /* 0x00005a0000147a24 */ /* 0x000fe200078e02ff */
[----:B------:R-:W-:Y:S01]  /*1290*/  LOP3.LUT P6, RZ, R4, 0xffffffe0, RZ, 0xc0, !PT ;  /* 0xffffffe004ff7812 */ /* 0x000fe200078cc0ff */
[----:B------:R2:W5:Y:S01]  /*12a0*/  LDG.E R3, [R160.64] ;  /* 0x00000004a0037981 */ /* 0x000562000c1e1900 */
[----:B------:R-:W-:Y:S01]  /*12b0*/  BSSY B1, `(.L_x_10702) ;  /* 0x000003a000017945 */ /* 0x000fe20003800000 */
[----:B------:R-:W-:Y:S01]  /*12c0*/  CS2R R198, SRZ ;  /* 0x0000000000c67805 */ /* 0x000fe2000001ff00 */
[----:B-1----:R-:W1:Y:S01]  /*12d0*/  LDC.U8 R201, c[0x0][0x1f0] ;  /* 0x00007c00ffc97b82 */ /* 0x002e620000000000 */
[----:B--2---:R-:W-:-:S04]  /*12e0*/  SHF.R.S32.HI R160, RZ, 0x1f, R20 ;  /* 0x0000001fffa07819 */ /* 0x004fc80000011414 */
[----:B------:R-:W-:Y:S02]  /*12f0*/  LEA.HI R20, R160, R20, RZ, 0x2 ;  /* 0x00000014a0147211 */ /* 0x000fe400078f10ff */
[----:B0-----:R-:W-:-:S04]  /*1300*/  LOP3.LUT R160, R162, 0x1f, RZ, 0xc0, !PT ;  /* 0x0000001fa2a07812 */ /* 0x001fc800078ec0ff */
[----:B------:R-:W-:-:S04]  /*1310*/  LEA.HI.SX32 R20, R20, R160, 0x1e ;  /* 0x000000a014147211 */ /* 0x000fc800078ff2ff */
[----:B------:R-:W-:Y:S01]  /*1320*/  MOV R202, R20 ;  /* 0x0000001400ca7202 */ /* 0x000fe20000000f00 */
[----:B------:R-:W-:Y:S05]  /*1330*/  @!P6 BRA `(.L_x_10703) ;  /* 0x000003100000e947 */ /* 0x000fea0003800000 */
[----:B------:R-:W-:Y:S01]  /*1340*/  ISETP.NE.U32.AND P4, PT, RZ, c[0x0][0x218], PT ;  /* 0x00008600ff007a0c */ /* 0x000fe20003f85070 */
[----:B------:R-:W2:Y:S03]  /*1350*/  LDL R211, [R1+0x8c] ;  /* 0x00008c0001d37983 */ /* 0x000ea60000100800 */
[----:B------:R-:W-:Y:S01]  /*1360*/  ISETP.NE.AND.EX P4, PT, RZ, c[0x0][0x21c], PT, P4 ;  /* 0x00008700ff007a0c */ /* 0x000fe20003f85340 */
[----:B------:R-:W3:Y:S04]  /*1370*/  LDL R210, [R1+0x88] ;  /* 0x0000880001d27983 */ /* 0x000ee80000100800 */
[----:B------:R-:W4:Y:S04]  /*1380*/  LDL R205, [R1+0x84] ;  /* 0x0000840001cd7983 */ /* 0x000f280000100800 */
[----:B------:R-:W2:Y:S04]  /*1390*/  LDL R204, [R1+0x80] ;  /* 0x0000800001cc7983 */ /* 0x000ea80000100800 */
[----:B------:R-:W-:-:S04]  /*13a0*/  @P4 LEA R160, P5, R20, c[0x0][0x218], 0x4 ;  /* 0x0000860014a04a11 */ /* 0x000fc800078a20ff */
[----:B------:R-:W-:-:S05]  /*13b0*/  @P4 LEA.HI.X R161, R20, c[0x0][0x21c], RZ, 0x4, P5 ;  /* 0x0000870014a14a11 */ /* 0x000fca00028f24ff */
[----:B------:R0:W5:Y:S01]  /*13c0*/  @P4 LDG.E.128 R36, [R160.64] ;  /* 0x00000004a0244981 */ /* 0x000162000c1e1d00 */
[----:B------:R-:W-:-:S04]  /*13d0*/  LEA R198, P4, R20, c[0x0][0x190], 0x2 ;  /* 0x0000640014c67a11 */ /* 0x000fc800078810ff */
[C---:B------:R-:W-:Y:S02]  /*13e0*/  LEA.HI.X R199, R20.reuse, c[0x0][0x194], RZ, 0x2, P4 ;  /* 0x0000650014c77a11 */ /* 0x040fe400020f14ff */
[C---:B------:R-:W-:Y:S02]  /*13f0*/  LEA R164, P4, R20.reuse, c[0x0][0x188], 0x4 ;  /* 0x0000620014a47a11 */ /* 0x040fe400078820ff */
[----:B0-----:R-:W-:Y:S01]  /*1400*/  MOV R160, 0x10 ;  /* 0x0000001000a07802 */ /* 0x001fe20000000f00 */
[----:B------:R0:W5:Y:S01]  /*1410*/  LDG.E R5, [R198.64] ;  /* 0x00000004c6057981 */ /* 0x000162000c1e1900 */
[C---:B------:R-:W-:Y:S02]  /*1420*/  LEA.HI.X R165, R20.reuse, c[0x0][0x18c], RZ, 0x4, P4 ;  /* 0x0000630014a57a11 */ /* 0x040fe400020f24ff */
[----:B-1----:R-:W-:Y:S01]  /*1430*/  ISETP.NE.AND P4, PT, R201, RZ, PT ;  /* 0x000000ffc900720c */ /* 0x002fe20003f85270 */
[----:B------:R-:W-:-:S03]  /*1440*/  IMAD.WIDE.U32 R160, R20, R160, c[0x0][0x208] ;  /* 0x0000820014a07625 */ /* 0x000fc600078e00a0 */
[----:B------:R-:W2:Y:S01]  /*1450*/  LDG.E.128 R164, [R164.64] ;  /* 0x00000004a4a47981 */ /* 0x000ea2000c1e1d00 */
[----:B-----5:R-:W-:-:S03]  /*1460*/  FSEL R6, R200, RZ, !P4 ;  /* 0x000000ffc8067208 */ /* 0x020fc60006000000 */
[----:B------:R-:W3:Y:S01]  /*1470*/  LDG.E.128 R160, [R160.64] ;  /* 0x00000004a0a07981 */ /* 0x000ee2000c1e1d00 */
[----:B------:R-:W-:Y:S01]  /*1480*/  IADD3 R202, R20, 0x20, RZ ;  /* 0x0000002014ca7810 */ /* 0x000fe20007ffe0ff */
[C---:B--2---:R-:W-:Y:S02]  /*1490*/  FADD.FTZ R164, -R6.reuse, R164 ;  /* 0x000000a406a47221 */ /* 0x044fe40000010100 */
[C---:B------:R-:W-:Y:S02]  /*14a0*/  FADD.FTZ R165, -R6.reuse, R165 ;  /* 0x000000a506a57221 */ /* 0x040fe40000010100 */
[C---:B------:R-:W-:Y:S02]  /*14b0*/  FADD.FTZ R22, -R6.reuse, R166 ;  /* 0x000000a606167221 */ /* 0x040fe40000010100 */
[----:B------:R-:W-:Y:S02]  /*14c0*/  FADD.FTZ R167, -R6, R167 ;  /* 0x000000a706a77221 */ /* 0x000fe40000010100 */
[----:B------:R-:W-:-:S02]  /*14d0*/  FMUL.FTZ R6, R3, R164 ;  /* 0x000000a403067220 */ /* 0x000fc40000410000 */
[----:B------:R-:W-:Y:S02]  /*14e0*/  FMUL.FTZ R175, R3, R165 ;  /* 0x000000a503af7220 */ /* 0x000fe40000410000 */
[----:B---3--:R-:W-:Y:S02]  /*14f0*/  FMUL.FTZ R21, R211, R160 ;  /* 0x000000a0d3157220 */ /* 0x008fe40000410000 */
[----:B------:R-:W-:Y:S02]  /*1500*/  FADD.FTZ R100, R100, R160 ;  /* 0x000000a064647221 */ /* 0x000fe40000010000 */
[----:B------:R-:W-:Y:S02]  /*1510*/  FFMA.FTZ R132, R160, R6, R132 ;  /* 0x00000006a0847223 */ /* 0x000fe40000010084 */
[----:B------:R-:W-:Y:S02]  /*1520*/  FADD.FTZ R101, R101, R161 ;  /* 0x000000a165657221 */ /* 0x000fe40000010000 */
[----:B------:R-:W-:-:S02]  /*1530*/  FFMA.FTZ R133, R161, R175, R133 ;  /* 0x000000afa1857223 */ /* 0x000fc40000010085 */
        /* <DEDUP_REMOVED lines=15> */
[----:B0-----:R-:W-:Y:S02]  /*1630*/  FADD.FTZ R199, R161, R210 ;  /* 0x000000d2a1c77221 */ /* 0x001fe40000010000 */
[----:B------:R-:W-:Y:S02]  /*1640*/  FFMA.FTZ R198, R211, R210, R160 ;  /* 0x000000d2d3c67223 */ /* 0x000fe400000100a0 */
.L_x_10703:
[----:B------:R-:W-:Y:S05]  /*1650*/  BSYNC B1 ;  /* 0x0000000000017941 */ /* 0x000fea0003800000 */
.L_x_10702:
[----:B------:R-:W-:Y:S01]  /*1660*/  ISETP.GE.U32.AND P4, PT, R4, 0x40, PT ;  /* 0x000000400400780c */ /* 0x000fe20003f86070 */
[----:B------:R-:W-:-:S12]  /*1670*/  BSSY B1, `(.L_x_10704) ;  /* 0x0000033000017945 */ /* 0x000fd80003800000 */
        /* <DEDUP_REMOVED lines=12> */
[----:B------:R-:W-:Y:S01]  /*1740*/  LEA R164, P4, R202, c[0x0][0x188], 0x4 ;  /* 0x00006200caa47a11 */ /* 0x000fe200078820ff */
[----:B0-----:R-:W-:-:S03]  /*1750*/  HFMA2.MMA R160, -RZ, RZ, 0, 9.5367431640625e-07 ;  /* 0x00000010ffa07435 */ /* 0x001fc600000001ff */
[----:B------:R-:W-:Y:S01]  /*1760*/  LEA.HI.X R165, R202, c[0x0][0x18c], RZ, 0x4, P4 ;  /* 0x00006300caa57a11 */ /* 0x000fe200020f24ff */
[----:B------:R0:W5:Y:S01]  /*1770*/  LDG.E R7, [R204.64] ;  /* 0x00000004cc077981 */ /* 0x000162000c1e1900 */
[----:B-1----:R-:W-:-:S04]  /*1780*/  ISETP.NE.AND P4, PT, R201, RZ, PT ;  /* 0x000000ffc900720c */ /* 0x002fc80003f85270 */
[----:B------:R-:W2:Y:S01]  /*1790*/  LDG.E.128 R164, [R164.64] ;  /* 0x00000004a4a47981 */ /* 0x000ea2000c1e1d00 */
[----:B-----5:R-:W-:Y:S01]  /*17a0*/  FSEL R27, R200, RZ, !P4 ;  /* 0x000000ffc81b7208 */ /* 0x020fe20006000000 */
[----:B------:R-:W-:-:S06]  /*17b0*/  IMAD.WIDE.U32 R160, R202, R160, c[0x0][0x208] ;  /* 0x00008200caa07625 */ /* 0x000fcc00078e00a0 */
[----:B------:R-:W3:Y:S01]  /*17c0*/  LDG.E.128 R160, [R160.64] ;  /* 0x00000004a0a07981 */ /* 0x000ee2000c1e1d00 */
[----:B------:R-:W-:Y:S01]  /*17d0*/  IADD3 R202, R202, 0x20, RZ ;  /* 0x00000020caca7810 */ /* 0x000fe20007ffe0ff */
[C---:B--2---:R-:W-:Y:S02]  /*17e0*/  FADD.FTZ R164, -R27.reuse, R164 ;  /* 0x000000a41ba47221 */ /* 0x044fe40000010100 */
[----:B------:R-:W-:Y:S02]  /*17f0*/  FADD.FTZ R165, -R27, R165 ;  /* 0x000000a51ba57221 */ /* 0x000fe40000010100 */
[----:B------:R-:W-:Y:S02]  /*1800*/  FMUL.FTZ R174, R3, R164 ;  /* 0x000000a403ae7220 */ /* 0x000fe40000410000 */
[----:B---3--:R-:W-:Y:S02]  /*1810*/  FMUL.FTZ R222, R213, R160 ;  /* 0x000000a0d5de7220 */ /* 0x008fe40000410000 */
[----:B------:R-:W-:-:S02]  /*1820*/  FADD.FTZ R166, -R27, R166 ;  /* 0x000000a61ba67221 */ /* 0x000fc40000010100 */
[----:B------:R-:W-:Y:S02]  /*1830*/  FMUL.FTZ R173, R3, R165 ;  /* 0x000000a503ad7220 */ /* 0x000fe40000410000 */
[----:B------:R-:W-:Y:S02]  /*1840*/  FMUL.FTZ R213, R196, R161 ;  /* 0x000000a1c4d57220 */ /* 0x000fe40000410000 */
[----:B------:R-:W-:Y:S02]  /*1850*/  FADD.FTZ R199, R199, R222 ;  /* 0x000000dec7c77221 */ /* 0x000fe40000010000 */
[----:B------:R-:W-:Y:S02]  /*1860*/  FFMA.FTZ R198, R174, R222, R198 ;  /* 0x000000deaec67223 */ /* 0x000fe400000100c6 */
[----:B------:R-:W-:Y:S02]  /*1870*/  FADD.FTZ R167, -R27, R167 ;  /* 0x000000a71ba77221 */ /* 0x000fe40000010100 */
[----:B------:R-:W-:-:S02]  /*1880*/  FMUL.FTZ R27, R3, R166 ;  /* 0x000000a6031b7220 */ /* 0x000fc40000410000 */
[----:B----4-:R-:W-:Y:S02]  /*1890*/  FMUL.FTZ R196, R195, R162 ;  /* 0x000000a2c3c47220 */ /* 0x010fe40000410000 */
        /* <DEDUP_REMOVED lines=16> */
.L_x_10705:
[----:B0-----:R-:W-:Y:S05]  /*19a0*/  BSYNC B1 ;  /* 0x0000000000017941 */ /* 0x001fea0003800000 */
.L_x_10704:
        /* <DEDUP_REMOVED lines=52> */
.L_x_10707:
[----:B0-----:R-:W-:Y:S05]  /*1cf0*/  BSYNC B1 ;  /* 0x0000000000017941 */ /* 0x001fea0003800000 */
.L_x_10706:
[----:B------:R-:W-:Y:S01]  /*1d00*/  BSSY B1, `(.L_x_10708) ;  /* 0x0000033000017945 */ /* 0x000fe20003800000 */
        /* <DEDUP_REMOVED lines=50> */
.L_x_10709:
[----:B0-----:R-:W-:Y:S05]  /*2030*/  BSYNC B1 ;  /* 0x0000000000017941 */ /* 0x001fea0003800000 */
.L_x_10708:
        /* <DEDUP_REMOVED lines=11> */
[----:B------:R-:W-:-:S05]  /*20f0*/  MOV R160, 0x10 ;  /* 0x0000001000a07802 */ /* 0x000fca0000000f00 */
[C---:B------:R-:W-:Y:S01]  /*2100*/  IMAD.WIDE.U32 R160, R202.reuse, R160, c[0x0][0x208] ;  /* 0x00008200caa07625 */ /* 0x040fe200078e00a0 */
[----:B0-----:R-:W-:-:S05]  /*2110*/  LEA R10, P4, R202, c[0x0][0x190], 0x2 ;  /* 0x00006400ca0a7a11 */ /* 0x001fca00078810ff */
[----:B------:R-:W2:Y:S01]  /*2120*/  LDG.E.128 R160, [R160.64] ;  /* 0x00000004a0a07981 */ /* 0x000ea2000c1e1d00 */
[C---:B------:R-:W-:Y:S02]  /*2130*/  LEA.HI.X R11, R202.reuse, c[0x0][0x194], RZ, 0x2, P4 ;  /* 0x00006500ca0b7a11 */ /* 0x040fe400020f14ff */
[----:B------:R-:W-:-:S03]  /*2140*/  LEA R164, P4, R202, c[0x0][0x188], 0x4 ;  /* 0x00006200caa47a11 */ /* 0x000fc600078820ff */
[----:B------:R0:W5:Y:S01]  /*2150*/  LDG.E R10, [R10.64] ;  /* 0x000000040a0a7981 */ /* 0x000162000c1e1900 */
[----:B------:R-:W-:Y:S02]  /*2160*/  LEA.HI.X R165, R202, c[0x0][0x18c], RZ, 0x4, P4 ;  /* 0x00006300caa57a11 */ /* 0x000fe400020f24ff */
[----:B-1----:R-:W-:-:S04]  /*2170*/  ISETP.NE.AND P4, PT, R201, RZ, PT ;  /* 0x000000ffc900720c */ /* 0x002fc80003f85270 */
[----:B------:R-:W0:Y:S01]  /*2180*/  LDG.E.128 R164, [R164.64] ;  /* 0x00000004a4a47981 */ /* 0x000e22000c1e1d00 */
[----:B-----5:R-:W-:Y:S02]  /*2190*/  FSEL R12, R200, RZ, !P4 ;  /* 0x000000ffc80c7208 */ /* 0x020fe40006000000 */
[----:B------:R-:W-:Y:S01]  /*21a0*/  IADD3 R202, R202, 0x20, RZ ;  /* 0x00000020caca7810 */ /* 0x000fe20007ffe0ff */
[----:B--2---:R-:W-:Y:S02]  /*21b0*/  FMUL.FTZ R219, R189, R160 ;  /* 0x000000a0bddb7220 */ /* 0x004fe40000410000 */
[----:B---3--:R-:W-:Y:S02]  /*21c0*/  FMUL.FTZ R207, R179, R161 ;  /* 0x000000a1b3cf7220 */ /* 0x008fe40000410000 */
[----:B------:R-:W-:Y:S02]  /*21d0*/  FADD.FTZ R199, R199, R219 ;  /* 0x000000dbc7c77221 */ /* 0x000fe40000010000 */
[----:B0-----:R-:W-:-:S02]  /*21e0*/  FADD.FTZ R11, -R12, R164 ;  /* 0x000000a40c0b7221 */ /* 0x001fc40000010100 */
[C---:B------:R-:W-:Y:S02]  /*21f0*/  FADD.FTZ R165, -R12.reuse, R165 ;  /* 0x000000a50ca57221 */ /* 0x040fe40000010100 */
[C---:B------:R-:W-:Y:S02]  /*2200*/  FMUL.FTZ R11, R3.reuse, R11 ;  /* 0x0000000b030b7220 */ /* 0x040fe40000410000 */
[C---:B------:R-:W-:Y:S02]  /*2210*/  FADD.FTZ R24, -R12.reuse, R166 ;  /* 0x000000a60c187221 */ /* 0x040fe40000010100 */
[----:B------:R-:W-:Y:S02]  /*2220*/  FADD.FTZ R167, -R12, R167 ;  /* 0x000000a70ca77221 */ /* 0x000fe40000010100 */
[----:B------:R-:W-:Y:S02]  /*2230*/  FMUL.FTZ R12, R3, R165 ;  /* 0x000000a5030c7220 */ /* 0x000fe40000410000 */
[----:B------:R-:W-:-:S02]  /*2240*/  FFMA.FTZ R198, R11, R219, R198 ;  /* 0x000000db0bc67223 */ /* 0x000fc400000100c6 */
[----:B------:R-:W-:Y:S02]  /*2250*/  FMUL.FTZ R24, R3, R24 ;  /* 0x0000001803187220 */ /* 0x000fe40000410000 */
[----:B----4-:R-:W-:Y:S02]  /*2260*/  FMUL.FTZ R190, R205, R162 ;  /* 0x000000a2cdbe7220 */ /* 0x010fe40000410000 */
        /* <DEDUP_REMOVED lines=16> */
.L_x_10711:
[----:B------:R-:W-:Y:S05]  /*2370*/  BSYNC B1 ;  /* 0x0000000000017941 */ /* 0x000fea0003800000 */
.L_x_10710:
        /* <DEDUP_REMOVED lines=9> */
[----:B------:R-:W-:Y:S01]  /*2410*/  @P4 LEA.HI.X R15, R202, c[0x0][0x21c], RZ, 0x4, P5 ;  /* 0x00008700ca0f4a11 */ /* 0x000fe200028f24ff */
[----:B------:R-:W-:-:S04]  /*2420*/  HFMA2.MMA R160, -RZ, RZ, 0, 9.5367431640625e-07 ;  /* 0x00000010ffa07435 */ /* 0x000fc800000001ff */
[----:B------:R0:W5:Y:S06]  /*2430*/  @P4 LDG.E.128 R144, [R14.64] ;  /* 0x000000040e904981 */ /* 0x00016c000c1e1d00 */
        /* <DEDUP_REMOVED lines=15> */
[----:B------:R-:W-:Y:S02]  /*2530*/  FADD.FTZ R15, -R25, R165 ;  /* 0x000000a5190f7221 */ /* 0x000fe40000010100 */
[----:B------:R-:W-:Y:S02]  /*2540*/  FMUL.FTZ R14, R3, R14 ;  /* 0x0000000e030e7220 */ /* 0x000fe40000410000 */
[----:B------:R-:W-:Y:S02]  /*2550*/  FADD.FTZ R166, -R25, R166 ;  /* 0x000000a619a67221 */ /* 0x000fe40000010100 */
[----:B------:R-:W-:Y:S02]  /*2560*/  FMUL.FTZ R15, R3, R15 ;  /* 0x0000000f030f7220 */ /* 0x000fe40000410000 */
[----:B------:R-:W-:Y:S02]  /*2570*/  FFMA.FTZ R198, R14, R218, R198 ;  /* 0x000000da0ec67223 */ /* 0x000fe400000100c6 */
[----:B------:R-:W-:-:S02]  /*2580*/  FADD.FTZ R167, -R25, R167 ;  /* 0x000000a719a77221 */ /* 0x000fc40000010100 */
        /* <DEDUP_REMOVED lines=18> */
.L_x_10713:
[----:B------:R-:W-:Y:S05]  /*26b0*/  BSYNC B1 ;  /* 0x0000000000017941 */ /* 0x000fea0003800000 */
.L_x_10712:
        /* <DEDUP_REMOVED lines=51> */
.L_x_10715:
[----:B------:R-:W-:Y:S05]  /*29f0*/  BSYNC B1 ;  /* 0x0000000000017941 */ /* 0x000fea0003800000 */
.L_x_10714:
        /* <DEDUP_REMOVED lines=12> */
[----:B-1----:R-:W-:-:S04]  /*2ac0*/  ISETP.NE.AND P4, PT, R201, RZ, PT ;  /* 0x000000ffc900720c */ /* 0x002fc80003f85270 */
[----:B-----5:R-:W-:Y:S02]  /*2ad0*/  FSEL R176, R200, RZ, !P4 ;  /* 0x000000ffc8b07208 */ /* 0x020fe40006000000 */
[----:B------:R-:W-:Y:S01]  /*2ae0*/  LEA R200, P4, R202, c[0x0][0x190], 0x2 ;  /* 0x00006400cac87a11 */ /* 0x000fe200078810ff */
[----:B------:R-:W-:-:S03]  /*2af0*/  HFMA2.MMA R164, -RZ, RZ, 0, 9.5367431640625e-07 ;  /* 0x00000010ffa47435 */ /* 0x000fc600000001ff */
[C---:B------:R-:W-:Y:S02]  /*2b00*/  LEA.HI.X R201, R202.reuse, c[0x0][0x194], RZ, 0x2, P4 ;  /* 0x00006500cac97a11 */ /* 0x040fe400020f14ff */
[----:B0-----:R-:W-:-:S03]  /*2b10*/  LEA R160, P4, R202, c[0x0][0x188], 0x4 ;  /* 0x00006200caa07a11 */ /* 0x001fc600078820ff */
[----:B------:R0:W5:Y:S01]  /*2b20*/  LDG.E R19, [R200.64] ;  /* 0x00000004c8137981 */ /* 0x000162000c1e1900 */
        /* <DEDUP_REMOVED lines=32> */
.L_x_10717:
[----:B0-----:R-:W-:Y:S05]  /*2d30*/  BSYNC B1 ;  /* 0x0000000000017941 */ /* 0x001fea0003800000 */
.L_x_10716:
[----:B------:R-:W-:Y:S05]  /*2d40*/  BRA.DIV ~URZ, `(.L_x_10718) ;  /* 0x00003ec27f007947 */ /* 0x000fea000b800000 */
[----:B------:R0:W2:Y:S02]  /*2d50*/  SHFL.BFLY PT, R163, R199, 0x1, 0x1f ;  /* 0x0c201f00c7a37f89 */ /* 0x0000a400000e0000 */
.L_x_10751:
[----:B------:R-:W-:Y:S05]  /*2d60*/  BRA.DIV ~URZ, `(.L_x_10719) ;  /* 0x00003f227f007947 */ /* 0x000fea000b800000 */
[----:B------:R-:W3:Y:S01]  /*2d70*/  SHFL.BFLY PT, R160, R198, 0x1, 0x1f ;  /* 0x0c201f00c6a07f89 */ /* 0x000ee200000e0000 */
[----:B--2---:R-:W-:-:S02]  /*2d80*/  FADD.FTZ R163, R163, R199 ;  /* 0x000000c7a3a37221 */ /* 0x004fc40000010000 */
        /* <DEDUP_REMOVED lines=8> */
[----:B0-----:R-:W0:Y:S01]  /*2e10*/  SHFL.BFLY PT, R199, R163, 0x8, 0x1f ;  /* 0x0d001f00a3c77f89 */ /* 0x001e2200000e0000 */
[----:B--2---:R-:W-:Y:S02]  /*2e20*/  FADD.FTZ R198, R198, R160 ;  /* 0x000000a0c6c67221 */ /* 0x004fe40000010000 */
[----:B0-----:R-:W-:-:S03]  /*2e30*/  FADD.FTZ R199, R163, R199 ;  /* 0x000000c7a3c77221 */ /* 0x001fc60000010000 */
[----:B------:R-:W0:Y:S04]  /*2e40*/  SHFL.BFLY PT, R160, R198, 0x8, 0x1f ;  /* 0x0d001f00c6a07f89 */ /* 0x000e2800000e0000 */
[----:B------:R2:W3:Y:S01]  /*2e50*/  SHFL.BFLY PT, R163, R199, 0x10, 0x1f ;  /* 0x0e001f00c7a37f89 */ /* 0x0004e200000e0000 */
[----:B0-----:R-:W-:-:S05]  /*2e60*/  FADD.FTZ R198, R198, R160 ;  /* 0x000000a0c6c67221 */ /* 0x001fca0000010000 */
[----:B------:R2:W0:Y:S02]  /*2e70*/  SHFL.BFLY PT, R160, R198, 0x10, 0x1f ;  /* 0x0e001f00c6a07f89 */ /* 0x00042400000e0000 */
.L_x_10752:
[----:B---3-5:R-:W3:Y:S01]  /*2e80*/  LDC.U8 R200, c[0x0][0x1f0] ;  /* 0x00007c00ffc87b82 */ /* 0x028ee20000000000 */
[----:B------:R-:W-:Y:S01]  /*2e90*/  LOP3.LUT P4, RZ, R4, 0xffffffe0, RZ, 0xc0, !PT ;  /* 0xffffffe004ff7812 */ /* 0x000fe2000788c0ff */
[----:B------:R-:W-:Y:S01]  /*2ea0*/  FADD.FTZ R163, R163, R199 ;  /* 0x000000c7a3a37221 */ /* 0x000fe20000010000 */
[----:B------:R-:W-:Y:S01]  /*2eb0*/  BSSY B1, `(.L_x_10720) ;  /* 0x000004d000017945 */ /* 0x000fe20003800000 */
[----:B0-----:R-:W-:Y:S02]  /*2ec0*/  FADD.FTZ R160, R160, R198 ;  /* 0x000000c6a0a07221 */ /* 0x001fe40000010000 */
[----:B------:R-:W-:Y:S02]  /*2ed0*/  FMUL.FTZ R164, R163, c[0x0][0x1e0] ;  /* 0x00007800a3a47a20 */ /* 0x000fe40000410000 */
[----:B------:R-:W-:-:S06]  /*2ee0*/  FMUL.FTZ R165, R160, c[0x0][0x1e0] ;  /* 0x00007800a0a57a20 */ /* 0x000fcc0000410000 */
[----:B------:R-:W-:Y:S05]  /*2ef0*/  @!P4 BRA `(.L_x_10721) ;  /* 0x000004800000c947 */ /* 0x000fea0003800000 */
[----:B--2---:R-:W-:Y:S01]  /*2f00*/  HFMA2.MMA R198, -RZ, RZ, 0, 9.5367431640625e-07 ;  /* 0x00000010ffc67435 */ /* 0x004fe200000001ff */
[----:B------:R-:W2:Y:S04]  /*2f10*/  LDL R204, [R1+0xc] ;  /* 0x00000c0001cc7983 */ /* 0x000ea80000100800 */
[----:B------:R-:W4:Y:S04]  /*2f20*/  LDL R202, [R1+0x8] ;  /* 0x0000080001ca7983 */ /* 0x000f280000100800 */
[----:B------:R-:W5:Y:S01]  /*2f30*/  LDL R199, [R1] ;  /* 0x0000000001c77983 */ /* 0x000f620000100800 */
[----:B------:R-:W-:-:S03]  /*2f40*/  IMAD.WIDE.U32 R160, R20, R198, c[0x0][0x170] ;  /* 0x00005c0014a07625 */ /* 0x000fc600078e00c6 */
[----:B-1-3--:R-:W3:Y:S01]  /*2f50*/  LDL R201, [R1+0x4] ;  /* 0x0000040001c97983 */ /* 0x00aee20000100800 */
[----:B------:R-:W-:-:S03]  /*2f60*/  ISETP.NE.AND P4, PT, R200, RZ, PT ;  /* 0x000000ffc800720c */ /* 0x000fc60003f85270 */
[----:B------:R-:W2:Y:S01]  /*2f70*/  LDG.E.128 R160, [R160.64] ;  /* 0x00000004a0a07981 */ /* 0x000ea2000c1e1d00 */
[----:B------:R-:W-:Y:S02]  /*2f80*/  FSEL R166, R164, RZ, !P4 ;  /* 0x000000ffa4a67208 */ /* 0x000fe40006000000 */
[----:B------:R-:W-:-:S03]  /*2f90*/  ISETP.NE.U32.AND P5, PT, RZ, c[0x0][0x218], PT ;  /* 0x00008600ff007a0c */ /* 0x000fc60003fa5070 */
[----:B------:R-:W-:Y:S01]  /*2fa0*/  FFMA.FTZ R167, R6, R165, R166 ;  /* 0x000000a506a77223 */ /* 0x000fe200000100a6 */
[----:B------:R-:W-:-:S03]  /*2fb0*/  ISETP.NE.AND.EX P5, PT, RZ, c[0x0][0x21c], PT, P5 ;  /* 0x00008700ff007a0c */ /* 0x000fc60003fa5350 */
[----:B------:R-:W-:Y:S01]  /*2fc0*/  FADD.FTZ R167, R21, -R167 ;  /* 0x800000a715a77221 */ /* 0x000fe20000010000 */
[----:B------:R-:W-:-:S03]  /*2fd0*/  ISETP.NE.U32.AND P4, PT, RZ, c[0x0][0x258], PT ;  /* 0x00009600ff007a0c */ /* 0x000fc60003f85070 */
[----:B------:R-:W-:Y:S01]  /*2fe0*/  FMUL.FTZ R167, R3, R167 ;  /* 0x000000a703a77220 */ /* 0x000fe20000410000 */
[----:B------:R-:W-:-:S05]  /*2ff0*/  ISETP.NE.AND.EX P4, PT, RZ, c[0x0][0x25c], PT, P4 ;  /* 0x00009700ff007a0c */ /* 0x000fca0003f85340 */
[----:B------:R-:W-:-:S05]  /*3000*/  @P5 FADD.FTZ R167, R36, R167 ;  /* 0x000000a724a75221 */ /* 0x000fca0000010000 */
[C---:B------:R-:W-:Y:S01]  /*3010*/  SEL R156, R167.reuse, R156, P4 ;  /* 0x0000009ca79c7207 */ /* 0x040fe20002000000 */
[----:B------:R-:W-:Y:S01]  /*3020*/  FMUL.FTZ R167, R167, R2 ;  /* 0x00000002a7a77220 */ /* 0x000fe20000410000 */
[----:B------:R-:W-:-:S03]  /*3030*/  LOP3.LUT P6, RZ, R5, 0xff, RZ, 0xc0, !PT ;  /* 0x000000ff05ff7812 */ /* 0x000fc600078cc0ff */
[----:B------:R-:W-:-:S04]  /*3040*/  FMUL.FTZ R167, R167, c[0x0][0x1e8] ;  /* 0x00007a00a7a77a20 */ /* 0x000fc80000410000 */
[----:B--2---:R-:W-:-:S05]  /*3050*/  FMUL.FTZ R160, R167, R160 ;  /* 0x000000a0a7a07220 */ /* 0x004fca0000410000 */
[----:B------:R-:W-:-:S05]  /*3060*/  FSEL R160, R160, RZ, P6 ;  /* 0x000000ffa0a07208 */ /* 0x000fca0003000000 */
[----:B------:R-:W-:Y:S01]  /*3070*/  FADD.FTZ R68, R68, R160 ;  /* 0x000000a044447221 */ /* 0x000fe20000010000 */
[----:B------:R-:W-:Y:S01]  /*3080*/  MOV R160, RZ ;  /* 0x000000ff00a07202 */ /* 0x000fe20000000f00 */
[----:B------:R-:W-:Y:S02]  /*3090*/  @P6 FMUL.FTZ R160, R204, R167 ;  /* 0x000000a7cca06220 */ /* 0x000fe40000410000 */
[----:B------:R-:W-:-:S04]  /*30a0*/  FFMA.FTZ R167, R175, R165, R166 ;  /* 0x000000a5afa77223 */ /* 0x000fc800000100a6 */
[----:B------:R-:W-:-:S04]  /*30b0*/  FADD.FTZ R167, R214, -R167 ;  /* 0x800000a7d6a77221 */ /* 0x000fc80000010000 */
[----:B------:R-:W-:-:S04]  /*30c0*/  FMUL.FTZ R167, R3, R167 ;  /* 0x000000a703a77220 */ /* 0x000fc80000410000 */
[----:B------:R-:W-:-:S05]  /*30d0*/  @P5 FADD.FTZ R167, R37, R167 ;  /* 0x000000a725a75221 */ /* 0x000fca0000010000 */
[C---:B------:R-:W-:Y:S01]  /*30e0*/  SEL R157, R167.reuse, R157, P4 ;  /* 0x0000009da79d7207 */ /* 0x040fe20002000000 */
[----:B------:R-:W-:-:S04]  /*30f0*/  FMUL.FTZ R167, R167, R2 ;  /* 0x00000002a7a77220 */ /* 0x000fc80000410000 */
[----:B------:R-:W-:Y:S01]  /*3100*/  FMUL.FTZ R167, R167, c[0x0][0x1e8] ;  /* 0x00007a00a7a77a20 */ /* 0x000fe20000410000 */
[----:B------:R-:W-:-:S03]  /*3110*/  LOP3.LUT P6, RZ, R5, 0xff00, RZ, 0xc0, !PT ;  /* 0x0000ff0005ff7812 */ /* 0x000fc600078cc0ff */
[----:B------:R-:W-:-:S05]  /*3120*/  FMUL.FTZ R161, R161, R167 ;  /* 0x000000a7a1a17220 */ /* 0x000fca0000410000 */
[----:B------:R-:W-:-:S05]  /*3130*/  FSEL R161, R161, RZ, P6 ;  /* 0x000000ffa1a17208 */ /* 0x000fca0003000000 */
[----:B------:R-:W-:Y:S01]  /*3140*/  FADD.FTZ R69, R69, R161 ;  /* 0x000000a145457221 */ /* 0x000fe20000010000 */
[----:B------:R-:W-:-:S06]  /*3150*/  HFMA2.MMA R161, -RZ, RZ, 0, 0 ;  /* 0x00000000ffa17435 */ /* 0x000fcc00000001ff */
[----:B----4-:R-:W-:Y:S02]  /*3160*/  @P6 FMUL.FTZ R161, R202, R167 ;  /* 0x000000a7caa16220 */ /* 0x010fe40000410000 */
[-CC-:B------:R-:W-:Y:S02]  /*3170*/  FFMA.FTZ R167, R22, R165.reuse, R166.reuse ;  /* 0x000000a516a77223 */ /* 0x180fe400000100a6 */
[----:B------:R-:W-:-:S04]  /*3180*/  FFMA.FTZ R166, R211, R165, R166 ;  /* 0x000000a5d3a67223 */ /* 0x000fc800000100a6 */
[----:B------:R-:W-:-:S04]  /*3190*/  FADD.FTZ R166, R210, -R166 ;  /* 0x800000a6d2a67221 */ /* 0x000fc80000010000 */
[----:B------:R-:W-:Y:S02]  /*31a0*/  FMUL.FTZ R166, R3, R166 ;  /* 0x000000a603a67220 */ /* 0x000fe40000410000 */
[----:B------:R-:W-:Y:S02]  /*31b0*/  FADD.FTZ R167, R212, -R167 ;  /* 0x800000a7d4a77221 */ /* 0x000fe40000010000 */
[----:B------:R-:W-:Y:S02]  /*31c0*/  @P5 FADD.FTZ R166, R39, R166 ;  /* 0x000000a627a65221 */ /* 0x000fe40000010000 */
[----:B------:R-:W-:-:S03]  /*31d0*/  FMUL.FTZ R167, R3, R167 ;  /* 0x000000a703a77220 */ /* 0x000fc60000410000 */
[C---:B------:R-:W-:Y:S01]  /*31e0*/  SEL R159, R166.reuse, R159, P4 ;  /* 0x0000009fa69f7207 */ /* 0x040fe20002000000 */
[----:B------:R-:W-:Y:S02]  /*31f0*/  FMUL.FTZ R166, R166, R2 ;  /* 0x00000002a6a67220 */ /* 0x000fe40000410000 */
[----:B------:R-:W-:Y:S02]  /*3200*/  @P5 FADD.FTZ R167, R38, R167 ;  /* 0x000000a726a75221 */ /* 0x000fe40000010000 */
[----:B------:R-:W-:-:S03]  /*3210*/  FMUL.FTZ R166, R166, c[0x0][0x1e8] ;  /* 0x00007a00a6a67a20 */ /* 0x000fc60000410000 */
[----:B------:R-:W-:Y:S01]  /*3220*/  SEL R158, R167, R158, P4 ;  /* 0x0000009ea79e7207 */ /* 0x000fe20002000000 */
[----:B------:R-:W-:Y:S01]  /*3230*/  FMUL.FTZ R163, R163, R166 ;  /* 0x000000a6a3a37220 */ /* 0x000fe20000410000 */
[----:B------:R-:W-:-:S04]  /*3240*/  LOP3.LUT P4, RZ, R5, 0xff000000, RZ, 0xc0, !PT ;  /* 0xff00000005ff7812 */ /* 0x000fc8000788c0ff */
[----:B------:R-:W-:Y:S01]  /*3250*/  FSEL R163, R163, RZ, P4 ;  /* 0x000000ffa3a37208 */ /* 0x000fe20002000000 */
[----:B------:R-:W-:-:S04]  /*3260*/  FMUL.FTZ R167, R167, R2 ;  /* 0x00000002a7a77220 */ /* 0x000fc80000410000 */
[----:B------:R-:W-:Y:S01]  /*3270*/  FADD.FTZ R71, R71, R163 ;  /* 0x000000a347477221 */ /* 0x000fe20000010000 */
[----:B------:R-:W-:Y:S01]  /*3280*/  HFMA2.MMA R163, -RZ, RZ, 0, 0 ;  /* 0x00000000ffa37435 */ /* 0x000fe200000001ff */
[----:B------:R-:W-:Y:S01]  /*3290*/  FMUL.FTZ R167, R167, c[0x0][0x1e8] ;  /* 0x00007a00a7a77a20 */ /* 0x000fe20000410000 */
[----:B------:R-:W-:-:S04]  /*32a0*/  LOP3.LUT P6, RZ, R5, 0xff0000, RZ, 0xc0, !PT ;  /* 0x00ff000005ff7812 */ /* 0x000fc800078cc0ff */
[----:B-----5:R-:W-:Y:S01]  /*32b0*/  @P4 FMUL.FTZ R163, R199, R166 ;  /* 0x000000a6c7a34220 */ /* 0x020fe20000410000 */
[----:B------:R-:W-:Y:S01]  /*32c0*/  ISETP.NE.U32.AND P4, PT, RZ, c[0x0][0x258], PT ;  /* 0x00009600ff007a0c */ /* 0x000fe20003f85070 */
[----:B------:R-:W-:-:S03]  /*32d0*/  FMUL.FTZ R162, R162, R167 ;  /* 0x000000a7a2a27220 */ /* 0x000fc60000410000 */
[----:B------:R-:W-:Y:S02]  /*32e0*/  ISETP.NE.AND.EX P4, PT, RZ, c[0x0][0x25c], PT, P4 ;  /* 0x00009700ff007a0c */ /* 0x000fe40003f85340 */
[----:B------:R-:W-:-:S05]  /*32f0*/  FSEL R162, R162, RZ, P6 ;  /* 0x000000ffa2a27208 */ /* 0x000fca0003000000 */
[----:B------:R-:W-:Y:S01]  /*3300*/  FADD.FTZ R70, R70, R162 ;  /* 0x000000a246467221 */ /* 0x000fe20000010000 */
[----:B------:R-:W-:Y:S01]  /*3310*/  MOV R162, RZ ;  /* 0x000000ff00a27202 */ /* 0x000fe20000000f00 */
[----:B---3--:R-:W-:-:S04]  /*3320*/  @P6 FMUL.FTZ R162, R201, R167 ;  /* 0x000000a7c9a26220 */ /* 0x008fc80000410000 */
[----:B------:R-:W-:-:S05]  /*3330*/  @P4 IMAD.WIDE.U32 R166, R20, R198, c[0x0][0x258] ;  /* 0x0000960014a64625 */ /* 0x000fca00078e00c6 */
[----:B------:R0:W-:Y:S02]  /*3340*/  @P4 STG.E.128 [R166.64], R156 ;  /* 0x0000009ca6004986 */ /* 0x0001e4000c101d04 */
[----:B0-----:R-:W-:-:S05]  /*3350*/  IMAD.WIDE.U32 R166, R20, R198, c[0x0][0x248] ;  /* 0x0000920014a67625 */ /* 0x001fca00078e00c6 */
[----:B------:R0:W-:Y:S01]  /*3360*/  STG.E.128 [R166.64], R160 ;  /* 0x000000a0a6007986 */ /* 0x0001e2000c101d04 */
[----:B------:R-:W-:-:S03]  /*3370*/  IADD3 R20, R20, 0x20, RZ ;  /* 0x0000002014147810 */ /* 0x000fc60007ffe0ff */
.L_x_10721:
[----:B------:R-:W-:Y:S05]  /*3380*/  BSYNC B1 ;  /* 0x0000000000017941 */ /* 0x000fea0003800000 */
.L_x_10720:
[----:B------:R-:W-:Y:S01]  /*3390*/  ISETP.GE.U32.AND P4, PT, R4, 0x40, PT ;  /* 0x000000400400780c */ /* 0x000fe20003f86070 */
[----:B------:R-:W-:-:S12]  /*33a0*/  BSSY B1, `(.L_x_10722) ;  /* 0x0000048000017945 */ /* 0x000fd80003800000 */
[----:B------:R-:W-:Y:S05]  /*33b0*/  @!P4 BRA `(.L_x_10723) ;  /* 0x000004600000c947 */ /* 0x000fea0003800000 */
[----:B0-----:R-:W-:Y:S02]  /*33c0*/  MOV R160, 0x10 ;  /* 0x0000001000a07802 */ /* 0x001fe40000000f00 */
[----:B---3--:R-:W-:-:S03]  /*33d0*/  ISETP.NE.AND P4, PT, R200, RZ, PT ;  /* 0x000000ffc800720c */ /* 0x008fc60003f85270 */
[----:B------:R-:W-:Y:S01]  /*33e0*/  IMAD.WIDE.U32 R160, R20, R160, c[0x0][0x170] ;  /* 0x00005c0014a07625 */ /* 0x000fe200078e00a0 */
[----:B------:R-:W-:-:S05]  /*33f0*/  FSEL R166, R164, RZ, !P4 ;  /* 0x000000ffa4a67208 */ /* 0x000fca0006000000 */
[----:B------:R-:W3:Y:S01]  /*3400*/  LDG.E.128 R160, [R160.64] ;  /* 0x00000004a0a07981 */ /* 0x000ee2000c1e1d00 */
[----:B------:R-:W-:Y:S01]  /*3410*/  ISETP.NE.U32.AND P5, PT, RZ, c[0x0][0x218], PT ;  /* 0x00008600ff007a0c */ /* 0x000fe20003fa5070 */
[----:B------:R-:W-:Y:S01]  /*3420*/  FFMA.FTZ R167, R174, R165, R166 ;  /* 0x000000a5aea77223 */ /* 0x000fe200000100a6 */
[----:B------:R-:W-:Y:S02]  /*3430*/  ISETP.NE.U32.AND P4, PT, RZ, c[0x0][0x258], PT ;  /* 0x00009600ff007a0c */ /* 0x000fe40003f85070 */
[----:B------:R-:W-:Y:S01]  /*3440*/  ISETP.NE.AND.EX P5, PT, RZ, c[0x0][0x21c], PT, P5 ;  /* 0x00008700ff007a0c */ /* 0x000fe20003fa5350 */
[----:B------:R-:W-:Y:S01]  /*3450*/  FADD.FTZ R167, R222, -R167 ;  /* 0x800000a7dea77221 */ /* 0x000fe20000010000 */
[----:B------:R-:W-:Y:S02]  /*3460*/  ISETP.NE.AND.EX P4, PT, RZ, c[0x0][0x25c], PT, P4 ;  /* 0x00009700ff007a0c */ /* 0x000fe40003f85340 */
[----:B------:R-:W-:Y:S01]  /*3470*/  LOP3.LUT P6, RZ, R7, 0xff, RZ, 0xc0, !PT ;  /* 0x000000ff07ff7812 */ /* 0x000fe200078cc0ff */
[----:B------:R-:W-:-:S08]  /*3480*/  FMUL.FTZ R167, R3, R167 ;  /* 0x000000a703a77220 */ /* 0x000fd00000410000 */
[----:B------:R-:W-:-:S05]  /*3490*/  @P5 FADD.FTZ R167, R32, R167 ;  /* 0x000000a720a75221 */ /* 0x000fca0000010000 */
[C---:B------:R-:W-:Y:S01]  /*34a0*/  SEL R156, R167.reuse, R156, P4 ;  /* 0x0000009ca79c7207 */ /* 0x040fe20002000000 */
[----:B------:R-:W-:-:S04]  /*34b0*/  FMUL.FTZ R167, R167, R2 ;  /* 0x00000002a7a77220 */ /* 0x000fc80000410000 */
[----:B------:R-:W-:-:S04]  /*34c0*/  FMUL.FTZ R167, R167, c[0x0][0x1e8] ;  /* 0x00007a00a7a77a20 */ /* 0x000fc80000410000 */
[----:B---3--:R-:W-:-:S05]  /*34d0*/  FMUL.FTZ R160, R167, R160 ;  /* 0x000000a0a7a07220 */ /* 0x008fca0000410000 */
[----:B------:R-:W-:-:S05]  /*34e0*/  FSEL R160, R160, RZ, P6 ;  /* 0x000000ffa0a07208 */ /* 0x000fca0003000000 */
[----:B------:R-:W-:Y:S01]  /*34f0*/  FADD.FTZ R64, R64, R160 ;  /* 0x000000a040407221 */ /* 0x000fe20000010000 */
[----:B------:R-:W-:-:S06]  /*3500*/  HFMA2.MMA R160, -RZ, RZ, 0, 0 ;  /* 0x00000000ffa07435 */ /* 0x000fcc00000001ff */
[----:B------:R-:W-:Y:S01]  /*3510*/  @P6 FMUL.FTZ R160, R252, R167 ;  /* 0x000000a7fca06220 */ /* 0x000fe20000410000 */
[----:B------:R-:W-:Y:S01]  /*3520*/  LOP3.LUT P6, RZ, R7, 0xff00, RZ, 0xc0, !PT ;  /* 0x0000ff0007ff7812 */ /* 0x000fe200078cc0ff */
[----:B------:R-:W-:-:S04]  /*3530*/  FFMA.FTZ R167, R173, R165, R166 ;  /* 0x000000a5ada77223 */ /* 0x000fc800000100a6 */
[----:B------:R-:W-:-:S04]  /*3540*/  FADD.FTZ R167, R213, -R167 ;  /* 0x800000a7d5a77221 */ /* 0x000fc80000010000 */
[----:B------:R-:W-:-:S04]  /*3550*/  FMUL.FTZ R167, R3, R167 ;  /* 0x000000a703a77220 */ /* 0x000fc80000410000 */
[----:B------:R-:W-:-:S05]  /*3560*/  @P5 FADD.FTZ R167, R33, R167 ;  /* 0x000000a721a75221 */ /* 0x000fca0000010000 */
[C---:B------:R-:W-:Y:S01]  /*3570*/  SEL R157, R167.reuse, R157, P4 ;  /* 0x0000009da79d7207 */ /* 0x040fe20002000000 */
[----:B------:R-:W-:-:S04]  /*3580*/  FMUL.FTZ R167, R167, R2 ;  /* 0x00000002a7a77220 */ /* 0x000fc80000410000 */
[----:B------:R-:W-:-:S04]  /*3590*/  FMUL.FTZ R167, R167, c[0x0][0x1e8] ;  /* 0x00007a00a7a77a20 */ /* 0x000fc80000410000 */
[----:B------:R-:W-:-:S05]  /*35a0*/  FMUL.FTZ R161, R161, R167 ;  /* 0x000000a7a1a17220 */ /* 0x000fca0000410000 */
[----:B------:R-:W-:-:S05]  /*35b0*/  FSEL R161, R161, RZ, P6 ;  /* 0x000000ffa1a17208 */ /* 0x000fca0003000000 */
[----:B------:R-:W-:Y:S01]  /*35c0*/  FADD.FTZ R65, R65, R161 ;  /* 0x000000a141417221 */ /* 0x000fe20000010000 */
[----:B------:R-:W-:Y:S01]  /*35d0*/  MOV R161, RZ ;  /* 0x000000ff00a17202 */ /* 0x000fe20000000f00 */
[----:B------:R-:W-:Y:S01]  /*35e0*/  @P6 FMUL.FTZ R161, R251, R167 ;  /* 0x000000a7fba16220 */ /* 0x000fe20000410000 */
[----:B------:R-:W-:Y:S01]  /*35f0*/  LOP3.LUT P6, RZ, R7, 0xff0000, RZ, 0xc0, !PT ;  /* 0x00ff000007ff7812 */ /* 0x000fe200078cc0ff */
[-CC-:B------:R-:W-:Y:S02]  /*3600*/  FFMA.FTZ R167, R27, R165.reuse, R166.reuse ;  /* 0x000000a51ba77223 */ /* 0x180fe400000100a6 */
[----:B------:R-:W-:Y:S02]  /*3610*/  FFMA.FTZ R166, R195, R165, R166 ;  /* 0x000000a5c3a67223 */ /* 0x000fe400000100a6 */
[----:B------:R-:W-:Y:S02]  /*3620*/  FADD.FTZ R167, R196, -R167 ;  /* 0x800000a7c4a77221 */ /* 0x000fe40000010000 */
[----:B------:R-:W-:-:S02]  /*3630*/  FADD.FTZ R166, R182, -R166 ;  /* 0x800000a6b6a67221 */ /* 0x000fc40000010000 */
[C---:B------:R-:W-:Y:S02]  /*3640*/  FMUL.FTZ R167, R3.reuse, R167 ;  /* 0x000000a703a77220 */ /* 0x040fe40000410000 */
[----:B------:R-:W-:Y:S02]  /*3650*/  FMUL.FTZ R166, R3, R166 ;  /* 0x000000a603a67220 */ /* 0x000fe40000410000 */
[----:B------:R-:W-:Y:S02]  /*3660*/  @P5 FADD.FTZ R167, R34, R167 ;  /* 0x000000a722a75221 */ /* 0x000fe40000010000 */
[----:B------:R-:W-:-:S03]  /*3670*/  @P5 FADD.FTZ R166, R35, R166 ;  /* 0x000000a623a65221 */ /* 0x000fc60000010000 */
[C---:B------:R-:W-:Y:S01]  /*3680*/  SEL R158, R167.reuse, R158, P4 ;  /* 0x0000009ea79e7207 */ /* 0x040fe20002000000 */
[-C--:B------:R-:W-:Y:S01]  /*3690*/  FMUL.FTZ R167, R167, R2.reuse ;  /* 0x00000002a7a77220 */ /* 0x080fe20000410000 */
[C---:B------:R-:W-:Y:S01]  /*36a0*/  SEL R159, R166.reuse, R159, P4 ;  /* 0x0000009fa69f7207 */ /* 0x040fe20002000000 */
[----:B------:R-:W-:Y:S01]  /*36b0*/  FMUL.FTZ R166, R166, R2 ;  /* 0x00000002a6a67220 */ /* 0x000fe20000410000 */
[----:B------:R-:W-:Y:S01]  /*36c0*/  LOP3.LUT P4, RZ, R7, 0xff000000, RZ, 0xc0, !PT ;  /* 0xff00000007ff7812 */ /* 0x000fe2000788c0ff */
[----:B------:R-:W-:Y:S02]  /*36d0*/  FMUL.FTZ R167, R167, c[0x0][0x1e8] ;  /* 0x00007a00a7a77a20 */ /* 0x000fe40000410000 */
[----:B------:R-:W-:Y:S02]  /*36e0*/  FMUL.FTZ R166, R166, c[0x0][0x1e8] ;  /* 0x00007a00a6a67a20 */ /* 0x000fe40000410000 */
[----:B------:R-:W-:Y:S02]  /*36f0*/  FMUL.FTZ R162, R162, R167 ;  /* 0x000000a7a2a27220 */ /* 0x000fe40000410000 */
[----:B------:R-:W-:-:S03]  /*3700*/  FMUL.FTZ R163, R163, R166 ;  /* 0x000000a6a3a37220 */ /* 0x000fc60000410000 */
[----:B------:R-:W-:Y:S02]  /*3710*/  FSEL R162, R162, RZ, P6 ;  /* 0x000000ffa2a27208 */ /* 0x000fe40003000000 */
[----:B------:R-:W-:-:S03]  /*3720*/  FSEL R163, R163, RZ, P4 ;  /* 0x000000ffa3a37208 */ /* 0x000fc60002000000 */
[----:B------:R-:W-:Y:S01]  /*3730*/  FADD.FTZ R66, R66, R162 ;  /* 0x000000a242427221 */ /* 0x000fe20000010000 */
[----:B------:R-:W-:Y:S01]  /*3740*/  HFMA2.MMA R162, -RZ, RZ, 0, 0 ;  /* 0x00000000ffa27435 */ /* 0x000fe200000001ff */
[----:B------:R-:W-:Y:S01]  /*3750*/  FADD.FTZ R67, R67, R163 ;  /* 0x000000a343437221 */ /* 0x000fe20000010000 */
[----:B------:R-:W-:Y:S01]  /*3760*/  MOV R163, RZ ;  /* 0x000000ff00a37202 */ /* 0x000fe20000000f00 */
[----:B------:R-:W-:Y:S01]  /*3770*/  @P4 FMUL.FTZ R163, R249, R166 ;  /* 0x000000a6f9a34220 */ /* 0x000fe20000410000 */
[----:B------:R-:W-:Y:S02]  /*3780*/  ISETP.NE.U32.AND P4, PT, RZ, c[0x0][0x258], PT ;  /* 0x00009600ff007a0c */ /* 0x000fe40003f85070 */
[----:B------:R-:W-:Y:S02]  /*3790*/  @P6 FMUL.FTZ R162, R250, R167 ;  /* 0x000000a7faa26220 */ /* 0x000fe40000410000 */
[----:B------:R-:W-:-:S13]  /*37a0*/  ISETP.NE.AND.EX P4, PT, RZ, c[0x0][0x25c], PT, P4 ;  /* 0x00009700ff007a0c */ /* 0x000fda0003f85340 */
[----:B------:R-:W-:-:S04]  /*37b0*/  @P4 LEA R166, P5, R20, c[0x0][0x258], 0x4 ;  /* 0x0000960014a64a11 */ /* 0x000fc800078a20ff */
[----:B------:R-:W-:-:S05]  /*37c0*/  @P4 LEA.HI.X R167, R20, c[0x0][0x25c], RZ, 0x4, P5 ;  /* 0x0000970014a74a11 */ /* 0x000fca00028f24ff */
[----:B------:R0:W-:Y:S02]  /*37d0*/  @P4 STG.E.128 [R166.64], R156 ;  /* 0x0000009ca6004986 */ /* 0x0001e4000c101d04 */
[----:B0-----:R-:W-:-:S04]  /*37e0*/  LEA R166, P4, R20, c[0x0][0x248], 0x4 ;  /* 0x0000920014a67a11 */ /* 0x001fc800078820ff */
[C---:B------:R-:W-:Y:S02]  /*37f0*/  LEA.HI.X R167, R20.reuse, c[0x0][0x24c], RZ, 0x4, P4 ;  /* 0x0000930014a77a11 */ /* 0x040fe400020f24ff */
[----:B------:R-:W-:-:S03]  /*3800*/  IADD3 R20, R20, 0x20, RZ ;  /* 0x0000002014147810 */ /* 0x000fc60007ffe0ff */
[----:B------:R0:W-:Y:S04]  /*3810*/  STG.E.128 [R166.64], R160 ;  /* 0x000000a0a6007986 */ /* 0x0001e8000c101d04 */
.L_x_10723:
[----:B------:R-:W-:Y:S05]  /*3820*/  BSYNC B1 ;  /* 0x0000000000017941 */ /* 0x000fea0003800000 */
.L_x_10722:
[----:B------:R-:W-:Y:S01]  /*3830*/  ISETP.GE.U32.AND P4, PT, R4, 0x60, PT ;  /* 0x000000600400780c */ /* 0x000fe20003f86070 */
[----:B------:R-:W-:-:S12]  /*3840*/  BSSY B1, `(.L_x_10724) ;  /* 0x0000048000017945 */ /* 0x000fd80003800000 */
[----:B------:R-:W-:Y:S05]  /*3850*/  @!P4 BRA `(.L_x_10725) ;  /* 0x000004600000c947 */ /* 0x000fea0003800000 */
[----:B0-----:R-:W-:Y:S01]  /*3860*/  HFMA2.MMA R160, -RZ, RZ, 0, 9.5367431640625e-07 ;  /* 0x00000010ffa07435 */ /* 0x001fe200000001ff */
[----:B---3--:R-:W-:Y:S02]  /*3870*/  ISETP.NE.AND P4, PT, R200, RZ, PT ;  /* 0x000000ffc800720c */ /* 0x008fe40003f85270 */
[----:B------:R-:W-:Y:S02]  /*3880*/  ISETP.NE.U32.AND P5, PT, RZ, c[0x0][0x218], PT ;  /* 0x00008600ff007a0c */ /* 0x000fe40003fa5070 */
[----:B------:R-:W-:-:S05]  /*3890*/  FSEL R166, R164, RZ, !P4 ;  /* 0x000000ffa4a67208 */ /* 0x000fca0006000000 */
[----:B------:R-:W-:-:S06]  /*38a0*/  IMAD.WIDE.U32 R160, R20, R160, c[0x0][0x170] ;  /* 0x00005c0014a07625 */ /* 0x000fcc00078e00a0 */
[----:B------:R-:W3:Y:S01]  /*38b0*/  LDG.E.128 R160, [R160.64] ;  /* 0x00000004a0a07981 */ /* 0x000ee2000c1e1d00 */
[----:B------:R-:W-:Y:S01]  /*38c0*/  ISETP.NE.AND.EX P5, PT, RZ, c[0x0][0x21c], PT, P5 ;  /* 0x00008700ff007a0c */ /* 0x000fe20003fa5350 */
[----:B------:R-:W-:Y:S01]  /*38d0*/  FFMA.FTZ R167, R172, R165, R166 ;  /* 0x000000a5aca77223 */ /* 0x000fe200000100a6 */
[----:B------:R-:W-:Y:S02]  /*38e0*/  ISETP.NE.U32.AND P4, PT, RZ, c[0x0][0x258], PT ;  /* 0x00009600ff007a0c */ /* 0x000fe40003f85070 */
[----:B------:R-:W-:Y:S01]  /*38f0*/  LOP3.LUT P6, RZ, R8, 0xff, RZ, 0xc0, !PT ;  /* 0x000000ff08ff7812 */ /* 0x000fe200078cc0ff */
[----:B------:R-:W-:Y:S01]  /*3900*/  FADD.FTZ R167, R221, -R167 ;  /* 0x800000a7dda77221 */ /* 0x000fe20000010000 */
[----:B------:R-:W-:-:S03]  /*3910*/  ISETP.NE.AND.EX P4, PT, RZ, c[0x0][0x25c], PT, P4 ;  /* 0x00009700ff007a0c */ /* 0x000fc60003f85340 */
[----:B------:R-:W-:-:S04]  /*3920*/  FMUL.FTZ R167, R3, R167 ;  /* 0x000000a703a77220 */ /* 0x000fc80000410000 */
[----:B------:R-:W-:-:S05]  /*3930*/  @P5 FADD.FTZ R167, R28, R167 ;  /* 0x000000a71ca75221 */ /* 0x000fca0000010000 */
[C---:B------:R-:W-:Y:S01]  /*3940*/  SEL R156, R167.reuse, R156, P4 ;  /* 0x0000009ca79c7207 */ /* 0x040fe20002000000 */
[----:B------:R-:W-:-:S04]  /*3950*/  FMUL.FTZ R167, R167, R2 ;  /* 0x00000002a7a77220 */ /* 0x000fc80000410000 */
[----:B------:R-:W-:-:S04]  /*3960*/  FMUL.FTZ R167, R167, c[0x0][0x1e8] ;  /* 0x00007a00a7a77a20 */ /* 0x000fc80000410000 */
[----:B---3--:R-:W-:-:S05]  /*3970*/  FMUL.FTZ R160, R167, R160 ;  /* 0x000000a0a7a07220 */ /* 0x008fca0000410000 */
[----:B------:R-:W-:-:S05]  /*3980*/  FSEL R160, R160, RZ, P6 ;  /* 0x000000ffa0a07208 */ /* 0x000fca0003000000 */
[----:B------:R-:W-:Y:S01]  /*3990*/  FADD.FTZ R60, R60, R160 ;  /* 0x000000a03c3c7221 */ /* 0x000fe20000010000 */
[----:B------:R-:W-:Y:S01]  /*39a0*/  MOV R160, RZ ;  /* 0x000000ff00a07202 */ /* 0x000fe20000000f00 */
        /* <DEDUP_REMOVED lines=12> */
[----:B------:R-:W-:-:S06]  /*3a70*/  HFMA2.MMA R161, -RZ, RZ, 0, 0 ;  /* 0x00000000ffa17435 */ /* 0x000fcc00000001ff */
[----:B------:R-:W-:Y:S01]  /*3a80*/  @P6 FMUL.FTZ R161, R247, R167 ;  /* 0x000000a7f7a16220 */ /* 0x000fe20000410000 */
[----:B------:R-:W-:Y:S01]  /*3a90*/  LOP3.LUT P6, RZ, R8, 0xff0000, RZ, 0xc0, !PT ;  /* 0x00ff000008ff7812 */ /* 0x000fe200078cc0ff */
[-CC-:B------:R-:W-:Y:S02]  /*3aa0*/  FFMA.FTZ R167, R168, R165.reuse, R166.reuse ;  /* 0x000000a5a8a77223 */ /* 0x180fe400000100a6 */
[----:B------:R-:W-:Y:S02]  /*3ab0*/  FFMA.FTZ R166, R193, R165, R166 ;  /* 0x000000a5c1a67223 */ /* 0x000fe400000100a6 */
[----:B------:R-:W-:Y:S02]  /*3ac0*/  FADD.FTZ R167, R194, -R167 ;  /* 0x800000a7c2a77221 */ /* 0x000fe40000010000 */
[----:B------:R-:W-:Y:S02]  /*3ad0*/  FADD.FTZ R166, R181, -R166 ;  /* 0x800000a6b5a67221 */ /* 0x000fe40000010000 */
[----:B------:R-:W-:-:S02]  /*3ae0*/  FMUL.FTZ R167, R3, R167 ;  /* 0x000000a703a77220 */ /* 0x000fc40000410000 */
        /* <DEDUP_REMOVED lines=15> */
[----:B------:R-:W-:Y:S01]  /*3be0*/  MOV R162, RZ ;  /* 0x000000ff00a27202 */ /* 0x000fe20000000f00 */
[----:B------:R-:W-:Y:S01]  /*3bf0*/  FADD.FTZ R63, R63, R163 ;  /* 0x000000a33f3f7221 */ /* 0x000fe20000010000 */
[----:B------:R-:W-:Y:S01]  /*3c00*/  HFMA2.MMA R163, -RZ, RZ, 0, 0 ;  /* 0x00000000ffa37435 */ /* 0x000fe200000001ff */
[----:B------:R-:W-:-:S05]  /*3c10*/  @P6 FMUL.FTZ R162, R246, R167 ;  /* 0x000000a7f6a26220 */ /* 0x000fca0000410000 */
[----:B------:R-:W-:Y:S01]  /*3c20*/  @P4 FMUL.FTZ R163, R245, R166 ;  /* 0x000000a6f5a34220 */ /* 0x000fe20000410000 */
[----:B------:R-:W-:-:S04]  /*3c30*/  ISETP.NE.U32.AND P4, PT, RZ, c[0x0][0x258], PT ;  /* 0x00009600ff007a0c */ /* 0x000fc80003f85070 */
        /* <DEDUP_REMOVED lines=8> */
.L_x_10725:
[----:B------:R-:W-:Y:S05]  /*3cc0*/  BSYNC B1 ;  /* 0x0000000000017941 */ /* 0x000fea0003800000 */
.L_x_10724:
[----:B------:R-:W-:Y:S01]  /*3cd0*/  BSSY B1, `(.L_x_10726) ;  /* 0x0000048000017945 */ /* 0x000fe20003800000 */
        /* <DEDUP_REMOVED lines=71> */
.L_x_10727:
[----:B------:R-:W-:Y:S05]  /*4150*/  BSYNC B1 ;  /* 0x0000000000017941 */ /* 0x000fea0003800000 */
.L_x_10726:
[----:B------:R-:W-:Y:S01]  /*4160*/  BSSY B1, `(.L_x_10728) ;  /* 0x0000048000017945 */ /* 0x000fe20003800000 */
        /* <DEDUP_REMOVED lines=71> */
.L_x_10729:
[----:B------:R-:W-:Y:S05]  /*45e0*/  BSYNC B1 ;  /* 0x0000000000017941 */ /* 0x000fea0003800000 */
.L_x_10728:
        /* <DEDUP_REMOVED lines=72> */
.L_x_10731:
[----:B------:R-:W-:Y:S05]  /*4a70*/  BSYNC B1 ;  /* 0x0000000000017941 */ /* 0x000fea0003800000 */
.L_x_10730:
        /* <DEDUP_REMOVED lines=72> */
.L_x_10733:
[----:B------:R-:W-:Y:S05]  /*4f00*/  BSYNC B1 ;  /* 0x0000000000017941 */ /* 0x000fea0003800000 */
.L_x_10732:
[----:B------:R-:W-:Y:S01]  /*4f10*/  ISETP.GE.U32.AND P4, PT, R4, 0x100, PT ;  /* 0x000001000400780c */ /* 0x000fe20003f86070 */
[----:B------:R-:W-:-:S12]  /*4f20*/  BSSY B1, `(.L_x_10734) ;  /* 0x0000047000017945 */ /* 0x000fd80003800000 */
[----:B------:R-:W-:Y:S05]  /*4f30*/  @!P4 BRA `(.L_x_10735) ;  /* 0x000004500000c947 */ /* 0x000fea0003800000 */
[----:B---3--:R-:W-:-:S04]  /*4f40*/  ISETP.NE.AND P4, PT, R200, RZ, PT ;  /* 0x000000ffc800720c */ /* 0x008fc80003f85270 */
[----:B0-----:R-:W-:-:S05]  /*4f50*/  FSEL R160, R164, RZ, !P4 ;  /* 0x000000ffa4a07208 */ /* 0x001fca0006000000 */
        /* <DEDUP_REMOVED lines=11> */
[----:B------:R-:W-:Y:S01]  /*5010*/  FMUL.FTZ R3, R3, R160 ;  /* 0x000000a003037220 */ /* 0x000fe20000410000 */
[----:B------:R-:W-:-:S05]  /*5020*/  MOV R160, 0x10 ;  /* 0x0000001000a07802 */ /* 0x000fca0000000f00 */
[----:B------:R-:W-:-:S06]  /*5030*/  IMAD.WIDE.U32 R160, R20, R160, c[0x0][0x170] ;  /* 0x00005c0014a07625 */ /* 0x000fcc00078e00a0 */
[----:B------:R-:W3:Y:S01]  /*5040*/  LDG.E.128 R160, [R160.64] ;  /* 0x00000004a0a07981 */ /* 0x000ee2000c1e1d00 */
[----:B------:R-:W-:Y:S02]  /*5050*/  ISETP.NE.U32.AND P4, PT, RZ, c[0x0][0x218], PT ;  /* 0x00008600ff007a0c */ /* 0x000fe40003f85070 */
[----:B------:R-:W-:Y:S02]  /*5060*/  ISETP.NE.U32.AND P5, PT, RZ, c[0x0][0x258], PT ;  /* 0x00009600ff007a0c */ /* 0x000fe40003fa5070 */
[----:B------:R-:W-:Y:S02]  /*5070*/  ISETP.NE.AND.EX P4, PT, RZ, c[0x0][0x21c], PT, P4 ;  /* 0x00008700ff007a0c */ /* 0x000fe40003f85340 */
[----:B------:R-:W-:Y:S02]  /*5080*/  ISETP.NE.AND.EX P5, PT, RZ, c[0x0][0x25c], PT, P5 ;  /* 0x00009700ff007a0c */ /* 0x000fe40003fa5350 */
[----:B------:R-:W-:-:S09]  /*5090*/  LOP3.LUT P6, RZ, R19, 0xff, RZ, 0xc0, !PT ;  /* 0x000000ff13ff7812 */ /* 0x000fd200078cc0ff */
[----:B------:R-:W-:Y:S02]  /*50a0*/  @P4 FADD.FTZ R166, R152, R166 ;  /* 0x000000a698a64221 */ /* 0x000fe40000010000 */
[----:B------:R-:W-:Y:S02]  /*50b0*/  @P4 FADD.FTZ R165, R153, R165 ;  /* 0x000000a599a54221 */ /* 0x000fe40000010000 */
[----:B------:R-:W-:Y:S01]  /*50c0*/  @P4 FADD.FTZ R164, R154, R164 ;  /* 0x000000a49aa44221 */ /* 0x000fe20000010000 */
[C---:B------:R-:W-:Y:S01]  /*50d0*/  SEL R156, R166.reuse, R156, P5 ;  /* 0x0000009ca69c7207 */ /* 0x040fe20002800000 */
[-C--:B------:R-:W-:Y:S01]  /*50e0*/  FMUL.FTZ R166, R166, R2.reuse ;  /* 0x00000002a6a67220 */ /* 0x080fe20000410000 */
[C---:B------:R-:W-:Y:S01]  /*50f0*/  SEL R157, R165.reuse, R157, P5 ;  /* 0x0000009da59d7207 */ /* 0x040fe20002800000 */
[----:B------:R-:W-:Y:S01]  /*5100*/  FMUL.FTZ R165, R165, R2 ;  /* 0x00000002a5a57220 */ /* 0x000fe20000410000 */
[----:B------:R-:W-:Y:S01]  /*5110*/  SEL R158, R164, R158, P5 ;  /* 0x0000009ea49e7207 */ /* 0x000fe20002800000 */
[----:B------:R-:W-:-:S02]  /*5120*/  FMUL.FTZ R166, R166, c[0x0][0x1e8] ;  /* 0x00007a00a6a67a20 */ /* 0x000fc40000410000 */
[----:B------:R-:W-:Y:S02]  /*5130*/  FMUL.FTZ R165, R165, c[0x0][0x1e8] ;  /* 0x00007a00a5a57a20 */ /* 0x000fe40000410000 */
[----:B------:R-:W-:Y:S01]  /*5140*/  @P4 FADD.FTZ R3, R155, R3 ;  /* 0x000000039b034221 */ /* 0x000fe20000010000 */
[----:B------:R-:W-:Y:S01]  /*5150*/  ISETP.NE.U32.AND P4, PT, RZ, c[0x0][0x258], PT ;  /* 0x00009600ff007a0c */ /* 0x000fe20003f85070 */
[-C--:B------:R-:W-:Y:S02]  /*5160*/  FMUL.FTZ R164, R164, R2.reuse ;  /* 0x00000002a4a47220 */ /* 0x080fe40000410000 */
[C---:B------:R-:W-:Y:S01]  /*5170*/  FMUL.FTZ R2, R3.reuse, R2 ;  /* 0x0000000203027220 */ /* 0x040fe20000410000 */
[----:B------:R-:W-:Y:S01]  /*5180*/  ISETP.NE.AND.EX P4, PT, RZ, c[0x0][0x25c], PT, P4 ;  /* 0x00009700ff007a0c */ /* 0x000fe20003f85340 */
[----:B------:R-:W-:Y:S01]  /*5190*/  FMUL.FTZ R164, R164, c[0x0][0x1e8] ;  /* 0x00007a00a4a47a20 */ /* 0x000fe20000410000 */
[----:B------:R-:W-:Y:S01]  /*51a0*/  SEL R159, R3, R159, P5 ;  /* 0x0000009f039f7207 */ /* 0x000fe20002800000 */
[----:B------:R-:W-:-:S02]  /*51b0*/  FMUL.FTZ R2, R2, c[0x0][0x1e8] ;  /* 0x00007a0002027a20 */ /* 0x000fc40000410000 */
[----:B---3--:R-:W-:Y:S02]  /*51c0*/  FMUL.FTZ R160, R166, R160 ;  /* 0x000000a0a6a07220 */ /* 0x008fe40000410000 */
[----:B------:R-:W-:-:S03]  /*51d0*/  FMUL.FTZ R161, R161, R165 ;  /* 0x000000a5a1a17220 */ /* 0x000fc60000410000 */
[----:B------:R-:W-:-:S05]  /*51e0*/  FSEL R160, R160, RZ, P6 ;  /* 0x000000ffa0a07208 */ /* 0x000fca0003000000 */
[----:B------:R-:W-:Y:S01]  /*51f0*/  FADD.FTZ R40, R40, R160 ;  /* 0x000000a028287221 */ /* 0x000fe20000010000 */
[----:B------:R-:W-:-:S06]  /*5200*/  HFMA2.MMA R160, -RZ, RZ, 0, 0 ;  /* 0x00000000ffa07435 */ /* 0x000fcc00000001ff */
[----:B------:R-:W-:Y:S01]  /*5210*/  @P6 FMUL.FTZ R160, R228, R166 ;  /* 0x000000a6e4a06220 */ /* 0x000fe20000410000 */
[----:B------:R-:W-:Y:S01]  /*5220*/  LOP3.LUT P6, RZ, R19, 0xff00, RZ, 0xc0, !PT ;  /* 0x0000ff0013ff7812 */ /* 0x000fe200078cc0ff */
[----:B------:R-:W-:Y:S01]  /*5230*/  FMUL.FTZ R166, R162, R164 ;  /* 0x000000a4a2a67220 */ /* 0x000fe20000410000 */
[----:B------:R-:W-:Y:S02]  /*5240*/  HFMA2.MMA R162, -RZ, RZ, 0, 0 ;  /* 0x00000000ffa27435 */ /* 0x000fe400000001ff */
[----:B------:R-:W-:-:S05]  /*5250*/  FSEL R161, R161, RZ, P6 ;  /* 0x000000ffa1a17208 */ /* 0x000fca0003000000 */
[----:B------:R-:W-:Y:S01]  /*5260*/  FADD.FTZ R41, R41, R161 ;  /* 0x000000a129297221 */ /* 0x000fe20000010000 */
[----:B------:R-:W-:-:S03]  /*5270*/  MOV R161, RZ ;  /* 0x000000ff00a17202 */ /* 0x000fc60000000f00 */
[----:B------:R-:W-:Y:S01]  /*5280*/  @P6 FMUL.FTZ R161, R227, R165 ;  /* 0x000000a5e3a16220 */ /* 0x000fe20000410000 */
[----:B------:R-:W-:-:S13]  /*5290*/  LOP3.LUT P6, RZ, R19, 0xff0000, RZ, 0xc0, !PT ;  /* 0x00ff000013ff7812 */ /* 0x000fda00078cc0ff */
[----:B------:R-:W-:Y:S01]  /*52a0*/  @P6 FMUL.FTZ R162, R226, R164 ;  /* 0x000000a4e2a26220 */ /* 0x000fe20000410000 */
[----:B------:R-:W-:-:S04]  /*52b0*/  @P4 LEA R164, P5, R20, c[0x0][0x258], 0x4 ;  /* 0x0000960014a44a11 */ /* 0x000fc800078a20ff */
[----:B------:R-:W-:-:S05]  /*52c0*/  @P4 LEA.HI.X R165, R20, c[0x0][0x25c], RZ, 0x4, P5 ;  /* 0x0000970014a54a11 */ /* 0x000fca00028f24ff */
[----:B------:R0:W-:Y:S01]  /*52d0*/  @P4 STG.E.128 [R164.64], R156 ;  /* 0x0000009ca4004986 */ /* 0x0001e2000c101d04 */
[----:B------:R-:W-:Y:S01]  /*52e0*/  LOP3.LUT P4, RZ, R19, 0xff000000, RZ, 0xc0, !PT ;  /* 0xff00000013ff7812 */ /* 0x000fe2000788c0ff */
[----:B0-----:R-:W-:Y:S01]  /*52f0*/  FMUL.FTZ R165, R163, R2 ;  /* 0x00000002a3a57220 */ /* 0x001fe20000410000 */
[----:B------:R-:W-:-:S11]  /*5300*/  MOV R163, RZ ;  /* 0x000000ff00a37202 */ /* 0x000fd60000000f00 */
[----:B------:R-:W-:Y:S01]  /*5310*/  @P4 FMUL.FTZ R163, R225, R2 ;  /* 0x00000002e1a34220 */ /* 0x000fe20000410000 */
[----:B------:R-:W-:Y:S02]  /*5320*/  LEA R2, P5, R20, c[0x0][0x248], 0x4 ;  /* 0x0000920014027a11 */ /* 0x000fe400078a20ff */
[----:B------:R-:W-:Y:S02]  /*5330*/  FSEL R164, R166, RZ, P6 ;  /* 0x000000ffa6a47208 */ /* 0x000fe40003000000 */
[----:B------:R-:W-:Y:S02]  /*5340*/  LEA.HI.X R3, R20, c[0x0][0x24c], RZ, 0x4, P5 ;  /* 0x0000930014037a11 */ /* 0x000fe400028f24ff */
[----:B------:R-:W-:Y:S01]  /*5350*/  FSEL R165, R165, RZ, P4 ;  /* 0x000000ffa5a57208 */ /* 0x000fe20002000000 */
[----:B------:R-:W-:Y:S02]  /*5360*/  FADD.FTZ R42, R42, R164 ;  /* 0x000000a42a2a7221 */ /* 0x000fe40000010000 */
[----:B------:R0:W-:Y:S02]  /*5370*/  STG.E.128 [R2.64], R160 ;  /* 0x000000a002007986 */ /* 0x0001e4000c101d04 */
[----:B------:R-:W-:-:S02]  /*5380*/  FADD.FTZ R43, R43, R165 ;  /* 0x000000a52b2b7221 */ /* 0x000fc40000010000 */
.L_x_10735:
[----:B------:R-:W-:Y:S05]  /*5390*/  BSYNC B1 ;  /* 0x0000000000017941 */ /* 0x000fea0003800000 */
.L_x_10734:
[----:B0-----:R-:W-:-:S04]  /*53a0*/  MOV R2, c[0x0][0x160] ;  /* 0x0000580000027a02 */ /* 0x001fc80000000f00 */
[----:B------:R-:W-:-:S04]  /*53b0*/  LEA R0, R2, R0, 0x2 ;  /* 0x0000000002007211 */ /* 0x000fc800078e10ff */
[----:B------:R-:W-:-:S13]  /*53c0*/  ISETP.GE.AND P4, PT, R0, c[0x0][0x164], PT ;  /* 0x0000590000007a0c */ /* 0x000fda0003f86270 */
[----:B-123--:R-:W-:Y:S01]  /*53d0*/  @P4 CALL.REL.NOINC `(.L_x_10701) ;  /* 0x0000001000004944 */ /* 0x00efe20003c00000 */
[----:B------:R-:W-:Y:S05]  /*53e0*/  BRA `(.L_x_10736) ;  /* 0xffffbdd000007947 */ /* 0x000fea000383ffff */
.L_x_10701:
[----:B--2---:R-:W-:Y:S05]  /*53f0*/  BSYNC B0 ;  /* 0x0000000000007941 */ /* 0x004fea0003800000 */
.L_x_10700:
        /* <DEDUP_REMOVED lines=148> */
.L_x_10738:
[----:B------:R-:W-:Y:S05]  /*5d40*/  BSYNC B0 ;  /* 0x0000000000007941 */ /* 0x000fea0003800000 */
.L_x_10737:
        /* <DEDUP_REMOVED lines=128> */
.L_x_10740:
[----:B0-----:R-:W-:Y:S05]  /*6550*/  BSYNC B0 ;  /* 0x0000000000007941 */ /* 0x001fea0003800000 */
.L_x_10739:
        /* <DEDUP_REMOVED lines=18> */
.L_x_10742:
[----:B------:R-:W-:Y:S05]  /*6680*/  BSYNC B0 ;  /* 0x0000000000007941 */ /* 0x000fea0003800000 */
.L_x_10741:
        /* <DEDUP_REMOVED lines=18> */
.L_x_10744:
[----:B------:R-:W-:Y:S05]  /*67b0*/  BSYNC B0 ;  /* 0x0000000000007941 */ /* 0x000fea0003800000 */
.L_x_10743:
        /* <DEDUP_REMOVED lines=18> */
.L_x_10746:
[----:B------:R-:W-:Y:S05]  /*68e0*/  BSYNC B0 ;  /* 0x0000000000007941 */ /* 0x000fea0003800000 */
.L_x_10745:
        /* <DEDUP_REMOVED lines=18> */
.L_x_10748:
[----:B------:R-:W-:Y:S05]  /*6a10*/  BSYNC B0 ;  /* 0x0000000000007941 */ /* 0x000fea0003800000 */
.L_x_10747:
        /* <DEDUP_REMOVED lines=18> */
.L_x_10750:
[----:B------:R-:W-:Y:S05]  /*6b40*/  BSYNC B0 ;  /* 0x0000000000007941 */ /* 0x000fea0003800000 */
.L_x_10749:
        /* <DEDUP_REMOVED lines=12> */
.L_x_10718:
[----:B------:R-:W-:Y:S01]  /*6c10*/  HFMA2.MMA R162, -RZ, RZ, 0, 5.9604644775390625e-08 ;  /* 0x00000001ffa27435 */ /* 0x000fe200000001ff */
[----:B------:R-:W-:Y:S02]  /*6c20*/  MOV R161, R199 ;  /* 0x000000c700a17202 */ /* 0x000fe40000000f00 */
[----:B------:R-:W-:Y:S02]  /*6c30*/  MOV R165, 0x1f ;  /* 0x0000001f00a57802 */ /* 0x000fe40000000f00 */
[----:B------:R-:W-:-:S02]  /*6c40*/  MOV R164, 0xffffffff ;  /* 0xffffffff00a47802 */ /* 0x000fc40000000f00 */
[----:B------:R-:W-:Y:S02]  /*6c50*/  MOV R160, 0x6c70 ;  /* 0x00006c7000a07802 */ /* 0x000fe40000000f00 */
[----:B-1---5:R-:W-:Y:S05]  /*6c60*/  CALL.REL.NOINC `($__internal_174_$__cuda_sm70_shflsync_bfly_p) ;  /* 0x0000046000007944 */ /* 0x022fea0003c00000 */
[----:B-1----:R-:W-:Y:S01]  /*6c70*/  MOV R163, R162 ;  /* 0x000000a200a37202 */ /* 0x002fe20000000f00 */
[----:B------:R-:W-:Y:S05]  /*6c80*/  BRA `(.L_x_10751) ;  /* 0xffffc0d000007947 */ /* 0x000fea000383ffff */
.L_x_10719:
[----:B------:R-:W-:Y:S01]  /*6c90*/  HFMA2.MMA R162, -RZ, RZ, 0, 5.9604644775390625e-08 ;  /* 0x00000001ffa27435 */ /* 0x000fe200000001ff */
[----:B------:R-:W-:Y:S02]  /*6ca0*/  MOV R161, R198 ;  /* 0x000000c600a17202 */ /* 0x000fe40000000f00 */
[----:B------:R-:W-:Y:S02]  /*6cb0*/  MOV R165, 0x1f ;  /* 0x0000001f00a57802 */ /* 0x000fe40000000f00 */
[----:B------:R-:W-:Y:S02]  /*6cc0*/  MOV R164, 0xffffffff ;  /* 0xffffffff00a47802 */ /* 0x000fe40000000f00 */
[----:B------:R-:W-:Y:S02]  /*6cd0*/  MOV R160, 0x6cf0 ;  /* 0x00006cf000a07802 */ /* 0x000fe40000000f00 */
[----:B012--5:R-:W-:Y:S05]  /*6ce0*/  CALL.REL.NOINC `($__internal_174_$__cuda_sm70_shflsync_bfly_p) ;  /* 0x000003e000007944 */ /* 0x027fea0003c00000 */
[----:B------:R-:W-:Y:S01]  /*6cf0*/  FADD.FTZ R199, R163, R199 ;  /* 0x000000c7a3c77221 */ /* 0x000fe20000010000 */
[----:B------:R-:W-:Y:S01]  /*6d00*/  MOV R165, 0x1f ;  /* 0x0000001f00a57802 */ /* 0x000fe20000000f00 */
[----:B-1----:R-:W-:Y:S01]  /*6d10*/  FADD.FTZ R198, R198, R162 ;  /* 0x000000a2c6c67221 */ /* 0x002fe20000010000 */
[----:B------:R-:W-:Y:S01]  /*6d20*/  HFMA2.MMA R162, -RZ, RZ, 0, 1.1920928955078125e-07 ;  /* 0x00000002ffa27435 */ /* 0x000fe200000001ff */
[----:B------:R-:W-:-:S02]  /*6d30*/  MOV R164, 0xffffffff ;  /* 0xffffffff00a47802 */ /* 0x000fc40000000f00 */
[----:B------:R-:W-:Y:S02]  /*6d40*/  MOV R161, R199 ;  /* 0x000000c700a17202 */ /* 0x000fe40000000f00 */
[----:B------:R-:W-:Y:S02]  /*6d50*/  MOV R160, 0x6d70 ;  /* 0x00006d7000a07802 */ /* 0x000fe40000000f00 */
[----:B------:R-:W-:Y:S05]  /*6d60*/  CALL.REL.NOINC `($__internal_174_$__cuda_sm70_shflsync_bfly_p) ;  /* 0x0000036000007944 */ /* 0x000fea0003c00000 */
[----:B-1----:R-:W-:Y:S01]  /*6d70*/  MOV R163, R162 ;  /* 0x000000a200a37202 */ /* 0x002fe20000000f00 */
[----:B------:R-:W-:Y:S01]  /*6d80*/  HFMA2.MMA R162, -RZ, RZ, 0, 1.1920928955078125e-07 ;  /* 0x00000002ffa27435 */ /* 0x000fe200000001ff */
[----:B------:R-:W-:Y:S02]  /*6d90*/  MOV R161, R198 ;  /* 0x000000c600a17202 */ /* 0x000fe40000000f00 */
[----:B------:R-:W-:Y:S02]  /*6da0*/  MOV R165, 0x1f ;  /* 0x0000001f00a57802 */ /* 0x000fe40000000f00 */
[----:B------:R-:W-:Y:S02]  /*6db0*/  MOV R164, 0xffffffff ;  /* 0xffffffff00a47802 */ /* 0x000fe40000000f00 */
[----:B------:R-:W-:-:S02]  /*6dc0*/  MOV R160, 0x6de0 ;  /* 0x00006de000a07802 */ /* 0x000fc40000000f00 */
[----:B------:R-:W-:Y:S05]  /*6dd0*/  CALL.REL.NOINC `($__internal_174_$__cuda_sm70_shflsync_bfly_p) ;  /* 0x000002f000007944 */ /* 0x000fea0003c00000 */
[----:B------:R-:W-:Y:S01]  /*6de0*/  FADD.FTZ R199, R163, R199 ;  /* 0x000000c7a3c77221 */ /* 0x000fe20000010000 */
[----:B------:R-:W-:Y:S01]  /*6df0*/  MOV R165, 0x1f ;  /* 0x0000001f00a57802 */ /* 0x000fe20000000f00 */
[----:B-1----:R-:W-:Y:S01]  /*6e00*/  FADD.FTZ R198, R198, R162 ;  /* 0x000000a2c6c67221 */ /* 0x002fe20000010000 */
[----:B------:R-:W-:Y:S01]  /*6e10*/  HFMA2.MMA R162, -RZ, RZ, 0, 2.384185791015625e-07 ;  /* 0x00000004ffa27435 */ /* 0x000fe200000001ff */
[----:B------:R-:W-:-:S02]  /*6e20*/  MOV R164, 0xffffffff ;  /* 0xffffffff00a47802 */ /* 0x000fc40000000f00 */
[----:B------:R-:W-:Y:S02]  /*6e30*/  MOV R161, R199 ;  /* 0x000000c700a17202 */ /* 0x000fe40000000f00 */
[----:B------:R-:W-:Y:S02]  /*6e40*/  MOV R160, 0x6e60 ;  /* 0x00006e6000a07802 */ /* 0x000fe40000000f00 */
[----:B------:R-:W-:Y:S05]  /*6e50*/  CALL.REL.NOINC `($__internal_174_$__cuda_sm70_shflsync_bfly_p) ;  /* 0x0000027000007944 */ /* 0x000fea0003c00000 */
[----:B-1----:R-:W-:Y:S01]  /*6e60*/  MOV R163, R162 ;  /* 0x000000a200a37202 */ /* 0x002fe20000000f00 */
[----:B------:R-:W-:Y:S01]  /*6e70*/  HFMA2.MMA R162, -RZ, RZ, 0, 2.384185791015625e-07 ;  /* 0x00000004ffa27435 */ /* 0x000fe200000001ff */
        /* <DEDUP_REMOVED lines=8> */
[----:B------:R-:W-:Y:S01]  /*6f00*/  HFMA2.MMA R162, -RZ, RZ, 0, 4.76837158203125e-07 ;  /* 0x00000008ffa27435 */ /* 0x000fe200000001ff */
[----:B------:R-:W-:-:S02]  /*6f10*/  MOV R164, 0xffffffff ;  /* 0xffffffff00a47802 */ /* 0x000fc40000000f00 */
[----:B------:R-:W-:Y:S02]  /*6f20*/  MOV R161, R199 ;  /* 0x000000c700a17202 */ /* 0x000fe40000000f00 */
[----:B------:R-:W-:Y:S02]  /*6f30*/  MOV R160, 0x6f50 ;  /* 0x00006f5000a07802 */ /* 0x000fe40000000f00 */
[----:B------:R-:W-:Y:S05]  /*6f40*/  CALL.REL.NOINC `($__internal_174_$__cuda_sm70_shflsync_bfly_p) ;  /* 0x0000018000007944 */ /* 0x000fea0003c00000 */
[----:B-1----:R-:W-:Y:S01]  /*6f50*/  MOV R163, R162 ;  /* 0x000000a200a37202 */ /* 0x002fe20000000f00 */
[----:B------:R-:W-:Y:S01]  /*6f60*/  HFMA2.MMA R162, -RZ, RZ, 0, 4.76837158203125e-07 ;  /* 0x00000008ffa27435 */ /* 0x000fe200000001ff */
        /* <DEDUP_REMOVED lines=8> */
[----:B------:R-:W-:Y:S01]  /*6ff0*/  HFMA2.MMA R162, -RZ, RZ, 0, 9.5367431640625e-07 ;  /* 0x00000010ffa27435 */ /* 0x000fe200000001ff */
[----:B------:R-:W-:-:S02]  /*7000*/  MOV R164, 0xffffffff ;  /* 0xffffffff00a47802 */ /* 0x000fc40000000f00 */
[----:B------:R-:W-:Y:S02]  /*7010*/  MOV R161, R199 ;  /* 0x000000c700a17202 */ /* 0x000fe40000000f00 */
[----:B------:R-:W-:Y:S02]  /*7020*/  MOV R160, 0x7040 ;  /* 0x0000704000a07802 */ /* 0x000fe40000000f00 */
[----:B------:R-:W-:Y:S05]  /*7030*/  CALL.REL.NOINC `($__internal_174_$__cuda_sm70_shflsync_bfly_p) ;  /* 0x0000009000007944 */ /* 0x000fea0003c00000 */
[----:B-1----:R-:W-:Y:S01]  /*7040*/  MOV R163, R162 ;  /* 0x000000a200a37202 */ /* 0x002fe20000000f00 */
[----:B------:R-:W-:Y:S01]  /*7050*/  HFMA2.MMA R162, -RZ, RZ, 0, 9.5367431640625e-07 ;  /* 0x00000010ffa27435 */ /* 0x000fe200000001ff */
[----:B------:R-:W-:Y:S02]  /*7060*/  MOV R161, R198 ;  /* 0x000000c600a17202 */ /* 0x000fe40000000f00 */
[----:B------:R-:W-:Y:S02]  /*7070*/  MOV R165, 0x1f ;  /* 0x0000001f00a57802 */ /* 0x000fe40000000f00 */
[----:B------:R-:W-:Y:S02]  /*7080*/  MOV R164, 0xffffffff ;  /* 0xffffffff00a47802 */ /* 0x000fe40000000f00 */
[----:B------:R-:W-:-:S02]  /*7090*/  MOV R160, 0x70b0 ;  /* 0x000070b000a07802 */ /* 0x000fc40000000f00 */
[----:B------:R-:W-:Y:S05]  /*70a0*/  CALL.REL.NOINC `($__internal_174_$__cuda_sm70_shflsync_bfly_p) ;  /* 0x0000002000007944 */ /* 0x000fea0003c00000 */
[----:B-1----:R-:W-:Y:S01]  /*70b0*/  MOV R160, R162 ;  /* 0x000000a200a07202 */ /* 0x002fe20000000f00 */
[----:B------:R-:W-:Y:S05]  /*70c0*/  BRA `(.L_x_10752) ;  /* 0xffffbdb000007947 */ /* 0x000fea000383ffff */
        .weak           $__internal_174_$__cuda_sm70_shflsync_bfly_p
        .type           $__internal_174_$__cuda_sm70_shflsync_bfly_p,@function
        .size           $__internal_174_$__cuda_sm70_shflsync_bfly_p,(.L_x_12476 - $__internal_174_$__cuda_sm70_shflsync_bfly_p)
$__internal_174_$__cuda_sm70_shflsync_bfly_p:
[----:B------:R-:W-:Y:S04]  /*70d0*/  WARPSYNC R164 ;  /* 0x000000a400007348 */ /* 0x000fe80003800000 */
[----:B------:R0:W1:Y:S02]  /*70e0*/  SHFL.BFLY PT, R162, R161, R162, R165 ;  /* 0x0c0000a2a1a27389 */ /* 0x00006400000e00a5 */
[----:B0-----:R-:W-:-:S06]  /*70f0*/  HFMA2.MMA R161, -RZ, RZ, 0, 0 ;  /* 0x00000000ffa17435 */ /* 0x001fcc00000001ff */
[----:B------:R-:W-:Y:S05]  /*7100*/  RET.REL.NODEC R160 `(_ZN10layer_norm13ln_bwd_kernelINS_13Kernel_traitsI6__halfffffjLj1024ELj1ELj4ELj1ELj16ENS_18Kernel_traits_baseILj1024ES2_ffffjLj128EEEEELb1ELb1ELb0ELb0EEEvNS_9BwdParamsE) ;  /* 0xffff8ef0a0007950 */ /* 0x000fea0003c3ffff */
.L_x_10753:
        /* <DEDUP_REMOVED lines=15> */
.L_x_12476:


//--------------------- .text._ZN10layer_norm13ln_bwd_kernelINS_13Kernel_traitsI6__halfffffjLj1024ELj1ELj4ELj1ELj16ENS_18Kernel_traits_baseILj1024ES2_ffffjLj128EEEEELb1ELb1ELb0ELb1EEEvNS_9BwdParamsE --------------------------
	.section	.text._ZN10layer_norm13ln_bwd_kernelINS_13Kernel_traitsI6__halfffffjLj1024ELj1ELj4ELj1ELj16ENS_18Kernel_traits_baseILj1024ES2_ffffjLj128EEEEELb1ELb1ELb0ELb1EEEvNS_9BwdParamsE,"ax",@progbits
	.sectioninfo	@"SHI_REGISTERS=255"
	.align	128
        .global         _ZN10layer_norm13ln_bwd_kernelINS_13Kernel_traitsI6__halfffffjLj1024ELj1ELj4ELj1ELj16ENS_18Kernel_traits_baseILj1024ES2_ffffjLj128EEEEELb1ELb1ELb0ELb1EEEvNS_9BwdParamsE
        .type           _ZN10layer_norm13ln_bwd_kernelINS_13Kernel_traitsI6__halfffffjLj1024ELj1ELj4ELj1ELj16ENS_18Kernel_traits_baseILj1024ES2_ffffjLj128EEEEELb1ELb1ELb0ELb1EEEvNS_9BwdParamsE,@function
        .size           _ZN10layer_norm13ln_bwd_kernelINS_13Kernel_traitsI6__halfffffjLj1024ELj1ELj4ELj1ELj16ENS_18Kernel_traits_baseILj1024ES2_ffffjLj128EEEEELb1ELb1ELb0ELb1EEEvNS_9BwdParamsE,(.L_x_12477 - _ZN10layer_norm13ln_bwd_kernelINS_13Kernel_traitsI6__halfffffjLj1024ELj1ELj4ELj1ELj16ENS_18Kernel_traits_baseILj1024ES2_ffffjLj128EEEEELb1ELb1ELb0ELb1EEEvNS_9BwdParamsE)
        .other          _ZN10layer_norm13ln_bwd_kernelINS_13Kernel_traitsI6__halfffffjLj1024ELj1ELj4ELj1ELj16ENS_18Kernel_traits_baseILj1024ES2_ffffjLj128EEEEELb1ELb1ELb0ELb1EEEvNS_9BwdParamsE,@"STO_CUDA_ENTRY STV_DEFAULT"
_ZN10layer_norm13ln_bwd_kernelINS_13Kernel_traitsI6__halfffffjLj1024ELj1ELj4ELj1ELj16ENS_18Kernel_traits_baseILj1024ES2_ffffjLj128EEEEELb1ELb1ELb0ELb1EEEvNS_9BwdParamsE:
.text._ZN10layer_norm13ln_bwd_kernelINS_13Kernel_traitsI6__halfffffjLj1024ELj1ELj4ELj1ELj16ENS_18Kernel_traits_baseILj1024ES2_ffffjLj128EEEEELb1ELb1ELb0ELb1EEEvNS_9BwdParamsE:
        /* <DEDUP_REMOVED lines=59> */
.L_x_10755:
        /* <DEDUP_REMOVED lines=26> */
[----:B------:R-:W-:Y:S01]  /*0550*/  HFMA2.MMA R189, -RZ, RZ, 0, 0 ;  /* 0x00000000ffbd7435 */ /* 0x000fe200000001ff */
        /* <DEDUP_REMOVED lines=44> */
[----:B0-----:R-:W-:Y:S01]  /*0820*/  HADD2.F32 R2, -RZ, R10.H0_H0 ;  /* 0x2000000aff027230 */ /* 0x001fe20000004100 */
[----:B------:R-:W-:Y:S01]  /*0830*/  SHF.R.U32.HI R57, RZ, 0x10, R19 ;  /* 0x00000010ff397819 */ /* 0x000fe20000011613 */
[----:B------:R-:W-:Y:S01]  /*0840*/  HADD2.F32 R61, -RZ, R61.H0_H0 ;  /* 0x2000003dff3d7230 */ /* 0x000fe20000004100 */
[--C-:B------:R-:W-:Y:S01]  /*0850*/  SHF.R.U64 R56, R22, 0x10, R23.reuse ;  /* 0x0000001016387819 */ /* 0x100fe20000001217 */
[----:B-1----:R-:W-:Y:S01]  /*0860*/  HADD2.F32 R0, -RZ, R11.H0_H0 ;  /* 0x2000000bff007230 */ /* 0x002fe20000004100 */
[----:B------:R0:W-:Y:S01]  /*0870*/  STL [R1+0xbc], R2 ;  /* 0x0000bc0201007387 */ /* 0x0001e20000100800 */
[----:B------:R-:W-:Y:S01]  /*0880*/  SHF.R.U32.HI R55, RZ, 0x10, R23 ;  /* 0x00000010ff377819 */ /* 0x000fe20000011617 */
        /* <DEDUP_REMOVED lines=38> */
[----:B------:R-:W-:Y:S01]  /*0af0*/  SHF.R.U64 R40, R24, 0x10, R25 ;  /* 0x0000001018287819 */ /* 0x000fe20000001219 */
[----:B------:R-:W-:Y:S01]  /*0b00*/  HADD2.F32 R46, -RZ, R46.H0_H0 ;  /* 0x2000002eff2e7230 */ /* 0x000fe20000004100 */
[--C-:B------:R-:W-:Y:S01]  /*0b10*/  SHF.R.U64 R251, R28, 0x10, R29.reuse ;  /* 0x000000101cfb7819 */ /* 0x100fe2000000121d */
[----:B0-----:R-:W-:Y:S01]  /*0b20*/  HADD2.F32 R2, -RZ, R22.H0_H0 ;  /* 0x20000016ff027230 */ /* 0x001fe20000004100 */
[----:B------:R-:W-:Y:S01]  /*0b30*/  SHF.R.U32.HI R249, RZ, 0x10, R29 ;  /* 0x00000010fff97819 */ /* 0x000fe2000001161d */
[----:B------:R-:W-:Y:S01]  /*0b40*/  HADD2.F32 R45, -RZ, R45.H0_H0 ;  /* 0x2000002dff2d7230 */ /* 0x000fe20000004100 */
[--C-:B------:R-:W-:Y:S01]  /*0b50*/  SHF.R.U64 R247, R32, 0x10, R33.reuse ;  /* 0x0000001020f77819 */ /* 0x100fe20000001221 */
[----:B-1----:R-:W-:Y:S01]  /*0b60*/  HADD2.F32 R0, -RZ, R23.H0_H0 ;  /* 0x20000017ff007230 */ /* 0x002fe20000004100 */
[----:B------:R0:W-:Y:S01]  /*0b70*/  STL [R1+0x8c], R2 ;  /* 0x00008c0201007387 */ /* 0x0001e20000100800 */
[----:B------:R-:W-:Y:S01]  /*0b80*/  HADD2.F32 R44, -RZ, R44.H0_H0 ;  /* 0x2000002cff2c7230 */ /* 0x000fe20000004100 */
[----:B------:R-:W-:Y:S01]  /*0b90*/  SHF.R.U32.HI R245, RZ, 0x10, R33 ;  /* 0x00000010fff57819 */ /* 0x000fe20000011621 */
[----:B------:R-:W-:Y:S01]  /*0ba0*/  HADD2.F32 R43, -RZ, R43.H0_H0 ;  /* 0x2000002bff2b7230 */ /* 0x000fe20000004100 */
[----:B------:R1:W-:Y:S01]  /*0bb0*/  STL [R1+0x84], R0 ;  /* 0x0000840001007387 */ /* 0x0003e20000100800 */
[----:B------:R-:W-:Y:S01]  /*0bc0*/  HADD2.F32 R42, -RZ, R42.H0_H0 ;  /* 0x2000002aff2a7230 */ /* 0x000fe20000004100 */
[--C-:B------:R-:W-:Y:S01]  /*0bd0*/  SHF.R.U64 R243, R36, 0x10, R37.reuse ;  /* 0x0000001024f37819 */ /* 0x100fe20000001225 */
[----:B------:R-:W-:Y:S01]  /*0be0*/  HADD2.F32 R41, -RZ, R41.H0_H0 ;  /* 0x20000029ff297230 */ /* 0x000fe20000004100 */
[----:B------:R-:W-:Y:S01]  /*0bf0*/  SHF.R.U32.HI R241, RZ, 0x10, R37 ;  /* 0x00000010fff17819 */ /* 0x000fe20000011625 */
[----:B------:R-:W-:Y:S01]  /*0c00*/  HADD2.F32 R40, -RZ, R40.H0_H0 ;  /* 0x20000028ff287230 */ /* 0x000fe20000004100 */
[----:B------:R-:W-:Y:S01]  /*0c10*/  CS2R R22, SRZ ;  /* 0x0000000000167805 */ /* 0x000fe2000001ff00 */
[----:B0-----:R-:W-:Y:S01]  /*0c20*/  HADD2.F32 R2, -RZ, R26.H0_H0 ;  /* 0x2000001aff027230 */ /* 0x001fe20000004100 */
[----:B------:R-:W-:Y:S01]  /*0c30*/  CS2R R18, SRZ ;  /* 0x0000000000127805 */ /* 0x000fe2000001ff00 */
[----:B------:R-:W-:Y:S01]  /*0c40*/  HADD2.F32 R252, -RZ, R28.H0_H0 ;  /* 0x2000001cfffc7230 */ /* 0x000fe20000004100 */
[----:B------:R-:W-:Y:S01]  /*0c50*/  CS2R R14, SRZ ;  /* 0x00000000000e7805 */ /* 0x000fe2000001ff00 */
[----:B-1----:R-:W-:Y:S01]  /*0c60*/  HADD2.F32 R0, -RZ, R27.H0_H0 ;  /* 0x2000001bff007230 */ /* 0x002fe20000004100 */
[----:B------:R0:W-:Y:S01]  /*0c70*/  STL [R1+0x7c], R2 ;  /* 0x00007c0201007387 */ /* 0x0001e20000100800 */
[----:B------:R-:W-:Y:S01]  /*0c80*/  HADD2.F32 R250, -RZ, R29.H0_H0 ;  /* 0x2000001dfffa7230 */ /* 0x000fe20000004100 */
[----:B------:R-:W-:Y:S01]  /*0c90*/  CS2R R28, SRZ ;  /* 0x00000000001c7805 */ /* 0x000fe2000001ff00 */
[----:B------:R-:W-:Y:S01]  /*0ca0*/  HADD2.F32 R248, -RZ, R32.H0_H0 ;  /* 0x20000020fff87230 */ /* 0x000fe20000004100 */
[----:B------:R1:W-:Y:S01]  /*0cb0*/  STL [R1+0x74], R0 ;  /* 0x0000740001007387 */ /* 0x0003e20000100800 */
[----:B------:R-:W-:Y:S01]  /*0cc0*/  HADD2.F32 R246, -RZ, R33.H0_H0 ;  /* 0x20000021fff67230 */ /* 0x000fe20000004100 */
[----:B------:R-:W-:Y:S01]  /*0cd0*/  CS2R R32, SRZ ;  /* 0x0000000000207805 */ /* 0x000fe2000001ff00 */
[----:B------:R-:W-:Y:S01]  /*0ce0*/  HADD2.F32 R244, -RZ, R36.H0_H0 ;  /* 0x20000024fff47230 */ /* 0x000fe20000004100 */
[----:B------:R-:W-:Y:S01]  /*0cf0*/  CS2R R26, SRZ ;  /* 0x00000000001a7805 */ /* 0x000fe2000001ff00 */
[----:B------:R-:W-:Y:S01]  /*0d00*/  HADD2.F32 R242, -RZ, R37.H0_H0 ;  /* 0x20000025fff27230 */ /* 0x000fe20000004100 */
[----:B------:R-:W-:Y:S01]  /*0d10*/  CS2R R36, SRZ ;  /* 0x0000000000247805 */ /* 0x000fe2000001ff00 */
[----:B0-----:R-:W-:Y:S01]  /*0d20*/  HADD2.F32 R2, -RZ, R30.H0_H0 ;  /* 0x2000001eff027230 */ /* 0x001fe20000004100 */
[----:B------:R-:W-:Y:S01]  /*0d30*/  CS2R R10, SRZ ;  /* 0x00000000000a7805 */ /* 0x000fe2000001ff00 */
[----:B------:R-:W-:Y:S01]  /*0d40*/  CS2R R6, SRZ ;  /* 0x0000000000067805 */ /* 0x000fe2000001ff00 */
[----:B-1----:R-:W-:Y:S01]  /*0d50*/  HADD2.F32 R0, -RZ, R31.H0_H0 ;  /* 0x2000001fff007230 */ /* 0x002fe20000004100 */
[----:B------:R-:W-:Y:S01]  /*0d60*/  CS2R R30, SRZ ;  /* 0x00000000001e7805 */ /* 0x000fe2000001ff00 */
        /* <DEDUP_REMOVED lines=11> */
[----:B------:R-:W-:-:S03]  /*0e20*/  CS2R R34, SRZ ;  /* 0x0000000000227805 */ /* 0x000fc6000001ff00 */
[----:B------:R1:W-:Y:S01]  /*0e30*/  STL [R1+0x54], R0 ;  /* 0x0000540001007387 */ /* 0x0003e20000100800 */
[----:B0-----:R-:W-:Y:S02]  /*0e40*/  HADD2.F32 R2, -RZ, R8.H0_H0 ;  /* 0x20000008ff027230 */ /* 0x001fe40000004100 */
[----:B-1----:R-:W-:-:S03]  /*0e50*/  HADD2.F32 R0, -RZ, R9.H0_H0 ;  /* 0x20000009ff007230 */ /* 0x002fc60000004100 */
        /* <DEDUP_REMOVED lines=17> */
[----:B------:R1:W-:Y:S04]  /*0f70*/  STL [R1+0x14], R0 ;  /* 0x0000140001007387 */ /* 0x0003e80000100800 */
[----:B------:R-:W-:Y:S01]  /*0f80*/  STL [R1+0xc], R3 ;  /* 0x00000c0301007387 */ /* 0x000fe20000100800 */
[----:B0-----:R-:W-:Y:S01]  /*0f90*/  HADD2.F32 R2, -RZ, R25.H0_H0 ;  /* 0x20000019ff027230 */ /* 0x001fe20000004100 */
[----:B-1----:R-:W-:-:S04]  /*0fa0*/  SHF.R.U32.HI R0, RZ, 0x10, R25 ;  /* 0x00000010ff007819 */ /* 0x002fc80000011619 */
[----:B------:R0:W-:Y:S01]  /*0fb0*/  STL [R1+0x4], R2 ;  /* 0x0000040201007387 */ /* 0x0001e20000100800 */
[----:B------:R-:W-:-:S03]  /*0fc0*/  CS2R R24, SRZ ;  /* 0x0000000000187805 */ /* 0x000fc6000001ff00 */
[----:B------:R1:W-:Y:S01]  /*0fd0*/  STL [R1+0xc8], R64 ;  /* 0x0000c84001007387 */ /* 0x0003e20000100800 */
[----:B------:R-:W-:-:S03]  /*0fe0*/  HADD2.F32 R0, -RZ, R0.H0_H0 ;  /* 0x20000000ff007230 */ /* 0x000fc60000004100 */
[----:B------:R1:W-:Y:S01]  /*0ff0*/  STL [R1+0xc0], R63 ;  /* 0x0000c03f01007387 */ /* 0x0003e20000100800 */
[----:B0-----:R-:W-:-:S03]  /*1000*/  CS2R R2, SRZ ;  /* 0x0000000000027805 */ /* 0x001fc6000001ff00 */
        /* <DEDUP_REMOVED lines=24> */
.L_x_10761:
[----:B------:R-:W0:Y:S01]  /*1190*/  S2R R76, SR_TID.X ;  /* 0x00000000004c7919 */ /* 0x000e220000002100 */
[----:B-1----:R-:W-:Y:S01]  /*11a0*/  IMAD R0, R159, c[0x0][0x168], RZ ;  /* 0x00005a009f007a24 */ /* 0x002fe200078e02ff */
[----:B------:R-:W-:-:S04]  /*11b0*/  MOV R110, 0x4 ;  /* 0x00000004006e7802 */ /* 0x000fc80000000f00 */
[----:B------:R-:W-:-:S04]  /*11c0*/  SHF.R.S32.HI R77, RZ, 0x1f, R0 ;  /* 0x0000001fff4d7819 */ /* 0x000fc80000011400 */
[----:B------:R-:W-:Y:S02]  /*11d0*/  LEA.HI R139, R77, R0, RZ, 0x2 ;  /* 0x000000004d8b7211 */ /* 0x000fe400078f10ff */
[----:B0-----:R-:W-:Y:S01]  /*11e0*/  LOP3.LUT R78, R76, 0x1f, RZ, 0xc0, !PT ;  /* 0x0000001f4c4e7812 */ /* 0x001fe200078ec0ff */
[----:B------:R-:W-:-:S03]  /*11f0*/  IMAD.WIDE R76, R159, R110, c[0x0][0x1a0] ;  /* 0x000068009f4c7625 */ /* 0x000fc600078e026e */
[----:B------:R-:W-:Y:S02]  /*1200*/  LEA.HI.SX32 R139, R139, R78, 0x1e ;  /* 0x0000004e8b8b7211 */ /* 0x000fe400078ff2ff */
[----:B------:R0:W2:Y:S02]  /*1210*/  LDG.E R203, [R76.64] ;  /* 0x000000044ccb7981 */ /* 0x0000a4000c1e1900 */
[C---:B------:R-:W-:Y:S02]  /*1220*/  SHF.L.U32 R188, R139.reuse, 0x4, RZ ;  /* 0x000000048bbc7819 */ /* 0x040fe400000006ff */
[C---:B------:R-:W-:Y:S02]  /*1230*/  IADD3 R176, R139.reuse, 0x20, RZ ;  /* 0x000000208bb07810 */ /* 0x040fe40007ffe0ff */
[----:B------:R-:W-:Y:S02]  /*1240*/  IADD3 R175, R139, 0x40, RZ ;  /* 0x000000408baf7810 */ /* 0x000fe40007ffe0ff */
[----:B------:R-:W-:-:S02]  /*1250*/  SHF.R.U32.HI R187, RZ, 0x1c, R139 ;  /* 0x0000001cffbb7819 */ /* 0x000fc4000001168b */
[----:B0-----:R-:W-:Y:S02]  /*1260*/  IADD3 R76, P0, R188, c[0x0][0x188], RZ ;  /* 0x00006200bc4c7a10 */ /* 0x001fe40007f1e0ff */
[----:B------:R-:W-:Y:S02]  /*1270*/  SHF.L.U32 R185, R176, 0x4, RZ ;  /* 0x00000004b0b97819 */ /* 0x000fe400000006ff */
[----:B------:R-:W-:Y:S02]  /*1280*/  IADD3 R177, R139, 0x60, RZ ;  /* 0x000000608bb17810 */ /* 0x000fe40007ffe0ff */
[----:B------:R-:W-:Y:S02]  /*1290*/  SHF.L.U32 R181, R175, 0x4, RZ ;  /* 0x00000004afb57819 */ /* 0x000fe400000006ff */
[----:B------:R-:W-:Y:S02]  /*12a0*/  IADD3 R172, R139, 0x80, RZ ;  /* 0x000000808bac7810 */ /* 0x000fe40007ffe0ff */
[----:B------:R-:W-:-:S02]  /*12b0*/  IADD3.X R77, R187, c[0x0][0x18c], RZ, P0, !PT ;  /* 0x00006300bb4d7a10 */ /* 0x000fc400007fe4ff */
[----:B------:R-:W-:Y:S02]  /*12c0*/  SHF.R.U32.HI R184, RZ, 0x1c, R176 ;  /* 0x0000001cffb87819 */ /* 0x000fe400000116b0 */
[----:B------:R-:W-:Y:S02]  /*12d0*/  IADD3 R80, P0, R185, c[0x0][0x188], RZ ;  /* 0x00006200b9507a10 */ /* 0x000fe40007f1e0ff */
[----:B------:R-:W-:Y:S02]  /*12e0*/  SHF.R.U32.HI R180, RZ, 0x1c, R175 ;  /* 0x0000001cffb47819 */ /* 0x000fe400000116af */
[----:B------:R-:W-:Y:S02]  /*12f0*/  SHF.R.S32.HI R120, RZ, 0x1f, R159 ;  /* 0x0000001fff787819 */ /* 0x000fe4000001149f */
[----:B------:R-:W-:Y:S02]  /*1300*/  MOV R162, 0x3f800000 ;  /* 0x3f80000000a27802 */ /* 0x000fe40000000f00 */
[----:B------:R-:W-:Y:S01]  /*1310*/  MOV R178, 0x10 ;  /* 0x0000001000b27802 */ /* 0x000fe20000000f00 */
[----:B------:R-:W0:Y:S01]  /*1320*/  LDC.U8 R210, c[0x0][0x1f0] ;  /* 0x00007c00ffd27b82 */ /* 0x000e220000000000 */
[----:B------:R-:W-:Y:S01]  /*1330*/  SHF.L.U32 R174, R177, 0x4, RZ ;  /* 0x00000004b1ae7819 */ /* 0x000fe200000006ff */
[----:B------:R-:W4:Y:S01]  /*1340*/  LDG.E.128 R76, [R76.64] ;  /* 0x000000044c4c7981 */ /* 0x000f22000c1e1d00 */
[----:B------:R-:W-:-:S02]  /*1350*/  IADD3 R84, P1, R181, c[0x0][0x188], RZ ;  /* 0x00006200b5547a10 */ /* 0x000fc40007f3e0ff */
[C---:B------:R-:W-:Y:S02]  /*1360*/  IADD3 R169, R139.reuse, 0xa0, RZ ;  /* 0x000000a08ba97810 */ /* 0x040fe40007ffe0ff */
[----:B------:R-:W-:Y:S02]  /*1370*/  SHF.L.U32 R170, R172, 0x4, RZ ;  /* 0x00000004acaa7819 */ /* 0x000fe400000006ff */
[----:B------:R-:W-:Y:S02]  /*1380*/  IADD3 R164, R139, 0xc0, RZ ;  /* 0x000000c08ba47810 */ /* 0x000fe40007ffe0ff */
[----:B------:R-:W-:Y:S02]  /*1390*/  IADD3.X R81, R184, c[0x0][0x18c], RZ, P0, !PT ;  /* 0x00006300b8517a10 */ /* 0x000fe400007fe4ff */
[----:B------:R-:W-:Y:S02]  /*13a0*/  SHF.R.U32.HI R173, RZ, 0x1c, R177 ;  /* 0x0000001cffad7819 */ /* 0x000fe400000116b1 */
[----:B------:R-:W-:-:S02]  /*13b0*/  IADD3 R88, P0, R174, c[0x0][0x188], RZ ;  /* 0x00006200ae587a10 */ /* 0x000fc40007f1e0ff */
[----:B------:R-:W-:Y:S01]  /*13c0*/  IADD3.X R85, R180, c[0x0][0x18c], RZ, P1, !PT ;  /* 0x00006300b4557a10 */ /* 0x000fe20000ffe4ff */
[----:B------:R-:W4:Y:S01]  /*13d0*/  LDG.E.128 R80, [R80.64] ;  /* 0x0000000450507981 */ /* 0x000f22000c1e1d00 */
[----:B------:R-:W-:Y:S02]  /*13e0*/  SHF.R.U32.HI R171, RZ, 0x1c, R172 ;  /* 0x0000001cffab7819 */ /* 0x000fe400000116ac */
[----:B------:R-:W-:Y:S02]  /*13f0*/  SHF.L.U32 R167, R169, 0x4, RZ ;  /* 0x00000004a9a77819 */ /* 0x000fe400000006ff */
[----:B------:R-:W-:Y:S01]  /*1400*/  IADD3 R92, P1, R170, c[0x0][0x188], RZ ;  /* 0x00006200aa5c7a10 */ /* 0x000fe20007f3e0ff */
[----:B------:R-:W4:Y:S01]  /*1410*/  LDG.E.128 R84, [R84.64] ;  /* 0x0000000454547981 */ /* 0x000f22000c1e1d00 */
[----:B------:R-:W-:Y:S02]  /*1420*/  SHF.L.U32 R165, R164, 0x4, RZ ;  /* 0x00000004a4a57819 */ /* 0x000fe400000006ff */
[----:B------:R-:W-:-:S02]  /*1430*/  IADD3.X R89, R173, c[0x0][0x18c], RZ, P0, !PT ;  /* 0x00006300ad597a10 */ /* 0x000fc400007fe4ff */
[----:B------:R-:W-:Y:S02]  /*1440*/  SHF.R.U32.HI R168, RZ, 0x1c, R169 ;  /* 0x0000001cffa87819 */ /* 0x000fe400000116a9 */
[----:B------:R-:W-:Y:S02]  /*1450*/  IADD3 R96, P0, R167, c[0x0][0x188], RZ ;  /* 0x00006200a7607a10 */ /* 0x000fe40007f1e0ff */
[----:B------:R-:W-:Y:S02]  /*1460*/  IADD3.X R93, R171, c[0x0][0x18c], RZ, P1, !PT ;  /* 0x00006300ab5d7a10 */ /* 0x000fe40000ffe4ff */
[C---:B------:R-:W-:Y:S01]  /*1470*/  IADD3 R163, R139.reuse, 0xe0, RZ ;  /* 0x000000e08ba37810 */ /* 0x040fe20007ffe0ff */
[----:B------:R-:W-:Y:S01]  /*1480*/  IMAD.WIDE.U32 R108, R139, R178, c[0x0][0x208] ;  /* 0x000082008b6c7625 */ /* 0x000fe200078e00b2 */
[----:B------:R-:W-:Y:S01]  /*1490*/  SHF.R.U32.HI R166, RZ, 0x1c, R164 ;  /* 0x0000001cffa67819 */ /* 0x000fe200000116a4 */
[----:B------:R-:W4:Y:S01]  /*14a0*/  LDG.E.128 R88, [R88.64] ;  /* 0x0000000458587981 */ /* 0x000f22000c1e1d00 */
[----:B------:R-:W-:-:S02]  /*14b0*/  IADD3 R100, P1, R165, c[0x0][0x188], RZ ;  /* 0x00006200a5647a10 */ /* 0x000fc40007f3e0ff */
[----:B------:R-:W-:Y:S01]  /*14c0*/  IADD3.X R97, R168, c[0x0][0x18c], RZ, P0, !PT ;  /* 0x00006300a8617a10 */ /* 0x000fe200007fe4ff */
[----:B------:R-:W-:Y:S01]  /*14d0*/  IMAD.WIDE.U32 R112, R176, R178, c[0x0][0x208] ;  /* 0x00008200b0707625 */ /* 0x000fe200078e00b2 */
[----:B------:R-:W-:Y:S01]  /*14e0*/  IADD3.X R101, R166, c[0x0][0x18c], RZ, P1, !PT ;  /* 0x00006300a6657a10 */ /* 0x000fe20000ffe4ff */
[----:B------:R-:W4:Y:S01]  /*14f0*/  LDG.E.128 R92, [R92.64] ;  /* 0x000000045c5c7981 */ /* 0x000f22000c1e1d00 */
[----:B------:R-:W-:Y:S02]  /*1500*/  SHF.L.U32 R160, R163, 0x4, RZ ;  /* 0x00000004a3a07819 */ /* 0x000fe400000006ff */
[----:B------:R-:W-:Y:S01]  /*1510*/  SHF.R.U32.HI R0, RZ, 0x1c, R163 ;  /* 0x0000001cff007819 */ /* 0x000fe200000116a3 */
[----:B------:R-:W4:Y:S04]  /*1520*/  LDG.E.128 R96, [R96.64] ;  /* 0x0000000460607981 */ /* 0x000f28000c1e1d00 */
[----:B------:R-:W4:Y:S01]  /*1530*/  LDG.E.128 R100, [R100.64] ;  /* 0x0000000464647981 */ /* 0x000f22000c1e1d00 */
[----:B------:R-:W-:-:S02]  /*1540*/  IADD3 R104, P0, R160, c[0x0][0x188], RZ ;  /* 0x00006200a0687a10 */ /* 0x000fc40007f1e0ff */
[----:B------:R-:W-:Y:S01]  /*1550*/  ISETP.NE.U32.AND P1, PT, RZ, c[0x0][0x1c0], PT ;  /* 0x00007000ff007a0c */ /* 0x000fe20003f25070 */
[----:B------:R-:W-:Y:S01]  /*1560*/  IMAD.WIDE.U32 R116, R175, R178, c[0x0][0x208] ;  /* 0x00008200af747625 */ /* 0x000fe200078e00b2 */
[----:B------:R-:W-:Y:S01]  /*1570*/  IADD3.X R105, R0, c[0x0][0x18c], RZ, P0, !PT ;  /* 0x0000630000697a10 */ /* 0x000fe200007fe4ff */
[----:B------:R-:W4:Y:S01]  /*1580*/  LDG.E.128 R112, [R112.64] ;  /* 0x0000000470707981 */ /* 0x000f22000c1e1d00 */
[----:B------:R-:W-:Y:S02]  /*1590*/  ISETP.NE.AND.EX P1, PT, RZ, c[0x0][0x1c4], PT, P1 ;  /* 0x00007100ff007a0c */ /* 0x000fe40003f25310 */
[----:B------:R-:W-:Y:S01]  /*15a0*/  ISETP.NE.U32.AND P0, PT, RZ, c[0x0][0x218], PT ;  /* 0x00008600ff007a0c */ /* 0x000fe20003f05070 */
[----:B------:R-:W-:Y:S01]  /*15b0*/  IMAD.WIDE R110, R159, R110, c[0x0][0x1a8] ;  /* 0x00006a009f6e7625 */ /* 0x000fe200078e026e */
[----:B------:R-:W4:Y:S02]  /*15c0*/  LDG.E.128 R104, [R104.64] ;  /* 0x0000000468687981 */ /* 0x000f24000c1e1d00 */
[----:B------:R-:W-:-:S02]  /*15d0*/  ISETP.NE.AND.EX P0, PT, RZ, c[0x0][0x21c], PT, P0 ;  /* 0x00008700ff007a0c */ /* 0x000fc40003f05300 */
[----:B------:R1:W4:Y:S04]  /*15e0*/  LDG.E R161, [R110.64] ;  /* 0x000000046ea17981 */ /* 0x000328000c1e1900 */
[----:B------:R-:W4:Y:S01]  /*15f0*/  LDG.E.128 R116, [R116.64] ;  /* 0x0000000474747981 */ /* 0x000f22000c1e1d00 */
[----:B------:R-:W-:-:S04]  /*1600*/  @P1 LEA R122, P2, R159, c[0x0][0x1c0], 0x2 ;  /* 0x000070009f7a1a11 */ /* 0x000fc800078410ff */
[----:B------:R-:W-:Y:S01]  /*1610*/  @P1 LEA.HI.X R123, R159, c[0x0][0x1c4], R120, 0x2, P2 ;  /* 0x000071009f7b1a11 */ /* 0x000fe200010f1478 */
[----:B-1----:R-:W4:Y:S01]  /*1620*/  LDG.E.128 R108, [R108.64] ;  /* 0x000000046c6c7981 */ /* 0x002f22000c1e1d00 */
[----:B------:R-:W-:-:S03]  /*1630*/  @P0 LEA R124, P2, R139, c[0x0][0x218], 0x4 ;  /* 0x000086008b7c0a11 */ /* 0x000fc600078420ff */
[----:B------:R1:W5:Y:S01]  /*1640*/  @P1 LDG.E R162, [R122.64] ;  /* 0x000000047aa21981 */ /* 0x000362000c1e1900 */
[----:B------:R-:W-:Y:S02]  /*1650*/  @P0 LEA.HI.X R125, R139, c[0x0][0x21c], RZ, 0x4, P2 ;  /* 0x000087008b7d0a11 */ /* 0x000fe400010f24ff */
[C---:B------:R-:W-:Y:S02]  /*1660*/  @P0 LEA R128, P2, R175.reuse, c[0x0][0x218], 0x4 ;  /* 0x00008600af800a11 */ /* 0x040fe400078420ff */
[C---:B------:R-:W-:Y:S01]  /*1670*/  @P0 LEA R126, P1, R176.reuse, c[0x0][0x218], 0x4 ;  /* 0x00008600b07e0a11 */ /* 0x040fe200078220ff */
[----:B------:R0:W5:Y:S01]  /*1680*/  @P0 LDG.E.128 R40, [R124.64] ;  /* 0x000000047c280981 */ /* 0x000162000c1e1d00 */
[----:B------:R-:W-:Y:S02]  /*1690*/  @P0 LEA.HI.X R129, R175, c[0x0][0x21c], RZ, 0x4, P2 ;  /* 0x00008700af810a11 */ /* 0x000fe400010f24ff */
[----:B------:R-:W-:-:S03]  /*16a0*/  @P0 LEA.HI.X R127, R176, c[0x0][0x21c], RZ, 0x4, P1 ;  /* 0x00008700b07f0a11 */ /* 0x000fc600008f24ff */
[----:B------:R0:W5:Y:S04]  /*16b0*/  @P0 LDG.E.128 R48, [R128.64] ;  /* 0x0000000480300981 */ /* 0x000168000c1e1d00 */
[----:B------:R1:W5:Y:S01]  /*16c0*/  @P0 LDG.E.128 R44, [R126.64] ;  /* 0x000000047e2c0981 */ /* 0x000362000c1e1d00 */
[----:B0-----:R-:W-:-:S04]  /*16d0*/  @P0 LEA R128, P1, R177, c[0x0][0x218], 0x4 ;  /* 0x00008600b1800a11 */ /* 0x001fc800078220ff */
[----:B------:R-:W-:-:S05]  /*16e0*/  @P0 LEA.HI.X R129, R177, c[0x0][0x21c], RZ, 0x4, P1 ;  /* 0x00008700b1810a11 */ /* 0x000fca00008f24ff */
[----:B------:R0:W5:Y:S02]  /*16f0*/  @P0 LDG.E.128 R52, [R128.64] ;  /* 0x0000000480340981 */ /* 0x000164000c1e1d00 */
[----:B0-----:R-:W-:-:S04]  /*1700*/  @P0 LEA R128, P1, R172, c[0x0][0x218], 0x4 ;  /* 0x00008600ac800a11 */ /* 0x001fc800078220ff */
[----:B------:R-:W-:Y:S02]  /*1710*/  @P0 LEA.HI.X R129, R172, c[0x0][0x21c], RZ, 0x4, P1 ;  /* 0x00008700ac810a11 */ /* 0x000fe400008f24ff */
[----:B------:R-:W-:-:S03]  /*1720*/  @P0 LEA R132, P1, R169, c[0x0][0x218], 0x4 ;  /* 0x00008600a9840a11 */ /* 0x000fc600078220ff */
[----:B------:R0:W5:Y:S01]  /*1730*/  @P0 LDG.E.128 R56, [R128.64] ;  /* 0x0000000480380981 */ /* 0x000162000c1e1d00 */
[----:B------:R-:W-:-:S05]  /*1740*/  @P0 LEA.HI.X R133, R169, c[0x0][0x21c], RZ, 0x4, P1 ;  /* 0x00008700a9850a11 */ /* 0x000fca00008f24ff */
[----:B------:R0:W5:Y:S02]  /*1750*/  @P0 LDG.E.128 R60, [R132.64] ;  /* 0x00000004843c0981 */ /* 0x000164000c1e1d00 */
[----:B0-----:R-:W-:-:S04]  /*1760*/  @P0 LEA R132, P1, R164, c[0x0][0x218], 0x4 ;  /* 0x00008600a4840a11 */ /* 0x001fc800078220ff */
[----:B------:R-:W-:Y:S02]  /*1770*/  @P0 LEA.HI.X R133, R164, c[0x0][0x21c], RZ, 0x4, P1 ;  /* 0x00008700a4850a11 */ /* 0x000fe400008f24ff */
[----:B------:R-:W-:-:S03]  /*1780*/  @P0 LEA R136, P1, R163, c[0x0][0x218], 0x4 ;  /* 0x00008600a3880a11 */ /* 0x000fc600078220ff */
[----:B------:R0:W5:Y:S01]  /*1790*/  @P0 LDG.E.128 R64, [R132.64] ;  /* 0x0000000484400981 */ /* 0x000162000c1e1d00 */
[----:B------:R-:W-:-:S05]  /*17a0*/  @P0 LEA.HI.X R137, R163, c[0x0][0x21c], RZ, 0x4, P1 ;  /* 0x00008700a3890a11 */ /* 0x000fca00008f24ff */
[----:B------:R0:W5:Y:S01]  /*17b0*/  @P0 LDG.E.128 R68, [R136.64] ;  /* 0x0000000488440981 */ /* 0x000162000c1e1d00 */
[----:B------:R-:W-:Y:S02]  /*17c0*/  LEA R138, P0, R139, c[0x0][0x190], 0x2 ;  /* 0x000064008b8a7a11 */ /* 0x000fe400078010ff */
[----:B0-----:R-:W-:-:S04]  /*17d0*/  LEA R136, P1, R176, c[0x0][0x190], 0x2 ;  /* 0x00006400b0887a11 */ /* 0x001fc800078210ff */
[----:B------:R-:W-:Y:S01]  /*17e0*/  LEA.HI.X R137, R176, c[0x0][0x194], RZ, 0x2, P1 ;  /* 0x00006500b0897a11 */ /* 0x000fe200008f14ff */
[----:B------:R-:W-:Y:S01]  /*17f0*/  IMAD.WIDE.U32 R120, R177, R178, c[0x0][0x208] ;  /* 0x00008200b1787625 */ /* 0x000fe200078e00b2 */
[----:B------:R-:W-:-:S03]  /*1800*/  LEA.HI.X R139, R139, c[0x0][0x194], RZ, 0x2, P0 ;  /* 0x000065008b8b7a11 */ /* 0x000fc600000f14ff */
[----:B------:R0:W5:Y:S01]  /*1810*/  LDG.E R183, [R136.64] ;  /* 0x0000000488b77981 */ /* 0x000162000c1e1900 */
[----:B------:R-:W-:-:S04]  /*1820*/  IMAD.WIDE.U32 R124, R172, R178, c[0x0][0x208] ;  /* 0x00008200ac7c7625 */ /* 0x000fc800078e00b2 */
[----:B------:R-:W-:-:S04]  /*1830*/  IMAD.WIDE.U32 R128, R169, R178, c[0x0][0x208] ;  /* 0x00008200a9807625 */ /* 0x000fc800078e00b2 */
[-C--:B------:R-:W-:Y:S01]  /*1840*/  IMAD.WIDE.U32 R132, R164, R178.reuse, c[0x0][0x208] ;  /* 0x00008200a4847625 */ /* 0x080fe200078e00b2 */
[----:B------:R-:W-:Y:S01]  /*1850*/  LEA R176, P1, R177, c[0x0][0x190], 0x2 ;  /* 0x00006400b1b07a11 */ /* 0x000fe200078210ff */
[----:B-1----:R-:W3:Y:S02]  /*1860*/  LDG.E.128 R120, [R120.64] ;  /* 0x0000000478787981 */ /* 0x002ee4000c1e1d00 */
[----:B0-----:R-:W-:Y:S01]  /*1870*/  IMAD.WIDE.U32 R136, R163, R178, c[0x0][0x208] ;  /* 0x00008200a3887625 */ /* 0x001fe200078e00b2 */
[C---:B------:R-:W-:Y:S01]  /*1880*/  LEA R178, P0, R175.reuse, c[0x0][0x190], 0x2 ;  /* 0x00006400afb27a11 */ /* 0x040fe200078010ff */
[----:B------:R-:W3:Y:S03]  /*1890*/  LDG.E.128 R124, [R124.64] ;  /* 0x000000047c7c7981 */ /* 0x000ee6000c1e1d00 */
[----:B------:R-:W-:Y:S01]  /*18a0*/  LEA.HI.X R179, R175, c[0x0][0x194], RZ, 0x2, P0 ;  /* 0x00006500afb37a11 */ /* 0x000fe200000f14ff */
[----:B------:R-:W3:Y:S01]  /*18b0*/  LDG.E.128 R128, [R128.64] ;  /* 0x0000000480807981 */ /* 0x000ee2000c1e1d00 */
[----:B------:R-:W-:-:S03]  /*18c0*/  LEA.HI.X R177, R177, c[0x0][0x194], RZ, 0x2, P1 ;  /* 0x00006500b1b17a11 */ /* 0x000fc600008f14ff */
[----:B------:R0:W5:Y:S04]  /*18d0*/  LDG.E R182, [R178.64] ;  /* 0x00000004b2b67981 */ /* 0x000168000c1e1900 */
[----:B------:R1:W5:Y:S04]  /*18e0*/  LDG.E R175, [R176.64] ;  /* 0x00000004b0af7981 */ /* 0x000368000c1e1900 */
[----:B------:R-:W3:Y:S01]  /*18f0*/  LDG.E.128 R132, [R132.64] ;  /* 0x0000000484847981 */ /* 0x000ee2000c1e1d00 */
[----:B0-----:R-:W-:-:S03]  /*1900*/  LEA R178, P0, R172, c[0x0][0x190], 0x2 ;  /* 0x00006400acb27a11 */ /* 0x001fc600078010ff */
[----:B------:R0:W5:Y:S01]  /*1910*/  LDG.E R186, [R138.64] ;  /* 0x000000048aba7981 */ /* 0x000162000c1e1900 */
[C---:B-1----:R-:W-:Y:S02]  /*1920*/  LEA R176, P1, R169.reuse, c[0x0][0x190], 0x2 ;  /* 0x00006400a9b07a11 */ /* 0x042fe400078210ff */
[----:B------:R-:W-:Y:S02]  /*1930*/  LEA.HI.X R179, R172, c[0x0][0x194], RZ, 0x2, P0 ;  /* 0x00006500acb37a11 */ /* 0x000fe400000f14ff */
[----:B------:R-:W-:-:S03]  /*1940*/  LEA.HI.X R177, R169, c[0x0][0x194], RZ, 0x2, P1 ;  /* 0x00006500a9b17a11 */ /* 0x000fc600008f14ff */
[----:B------:R1:W5:Y:S04]  /*1950*/  LDG.E R172, [R178.64] ;  /* 0x00000004b2ac7981 */ /* 0x000368000c1e1900 */
[----:B------:R1:W5:Y:S04]  /*1960*/  LDG.E R169, [R176.64] ;  /* 0x00000004b0a97981 */ /* 0x000368000c1e1900 */
[----:B0-----:R-:W3:Y:S01]  /*1970*/  LDG.E.128 R136, [R136.64] ;  /* 0x0000000488887981 */ /* 0x001ee2000c1e1d00 */
[----:B-1----:R-:W-:Y:S02]  /*1980*/  LEA R178, P0, R164, c[0x0][0x190], 0x2 ;  /* 0x00006400a4b27a11 */ /* 0x002fe400078010ff */
[----:B------:R-:W-:-:S02]  /*1990*/  LEA R176, P1, R163, c[0x0][0x190], 0x2 ;  /* 0x00006400a3b07a11 */ /* 0x000fc400078210ff */
[----:B------:R-:W-:Y:S02]  /*19a0*/  LEA.HI.X R179, R164, c[0x0][0x194], RZ, 0x2, P0 ;  /* 0x00006500a4b37a11 */ /* 0x000fe400000f14ff */
[----:B------:R-:W-:Y:S02]  /*19b0*/  ISETP.NE.AND P0, PT, R210, RZ, PT ;  /* 0x000000ffd200720c */ /* 0x000fe40003f05270 */
[----:B------:R-:W-:Y:S01]  /*19c0*/  LEA.HI.X R177, R163, c[0x0][0x194], RZ, 0x2, P1 ;  /* 0x00006500a3b17a11 */ /* 0x000fe200008f14ff */
[----:B------:R0:W5:Y:S04]  /*19d0*/  LDG.E R164, [R178.64] ;  /* 0x00000004b2a47981 */ /* 0x000168000c1e1900 */
[----:B------:R1:W5:Y:S01]  /*19e0*/  LDG.E R163, [R176.64] ;  /* 0x00000004b0a37981 */ /* 0x000362000c1e1900 */
[----:B--2---:R-:W-:-:S05]  /*19f0*/  FSEL R235, R203, RZ, !P0 ;  /* 0x000000ffcbeb7208 */ /* 0x004fca0004000000 */
[C---:B----4-:R-:W-:Y:S02]  /*1a00*/  FADD.FTZ R210, -R235.reuse, R81 ;  /* 0x00000051ebd27221 */ /* 0x050fe40000010100 */
[C---:B-1----:R-:W-:Y:S02]  /*1a10*/  FADD.FTZ R177, -R235.reuse, R86 ;  /* 0x00000056ebb17221 */ /* 0x042fe40000010100 */
[----:B------:R-:W2:Y:S01]  /*1a20*/  LDL R86, [R1+0xc8] ;  /* 0x0000c80001567983 */ /* 0x000ea20000100800 */
[C---:B------:R-:W-:Y:S02]  /*1a30*/  FADD.FTZ R81, -R235.reuse, R96 ;  /* 0x00000060eb517221 */ /* 0x040fe40000010100 */
[C---:B------:R-:W-:Y:S02]  /*1a40*/  FADD.FTZ R96, -R235.reuse, R102 ;  /* 0x00000066eb607221 */ /* 0x040fe40000010100 */
[----:B------:R-:W4:Y:S01]  /*1a50*/  LDL R102, [R1+0xbc] ;  /* 0x0000bc0001667983 */ /* 0x000f220000100800 */
[----:B------:R-:W-:-:S02]  /*1a60*/  FADD.FTZ R234, -R235, R84 ;  /* 0x00000054ebea7221 */ /* 0x000fc40000010100 */
[C---:B------:R-:W-:Y:S01]  /*1a70*/  FADD.FTZ R236, -R235.reuse, R76 ;  /* 0x0000004cebec7221 */ /* 0x040fe20000010100 */
[----:B------:R-:W3:Y:S01]  /*1a80*/  LDL R84, [R1+0xcc] ;  /* 0x0000cc0001547983 */ /* 0x000ee20000100800 */
[C---:B0-----:R-:W-:Y:S02]  /*1a90*/  FADD.FTZ R179, -R235.reuse, R88 ;  /* 0x00000058ebb37221 */ /* 0x041fe40000010100 */
[C---:B------:R-:W-:Y:S02]  /*1aa0*/  FADD.FTZ R76, -R235.reuse, R99 ;  /* 0x00000063eb4c7221 */ /* 0x040fe40000010100 */
[C---:B------:R-:W-:Y:S01]  /*1ab0*/  FADD.FTZ R88, -R235.reuse, R104 ;  /* 0x00000068eb587221 */ /* 0x040fe20000010100 */
[----:B------:R-:W3:Y:S01]  /*1ac0*/  LDL R99, [R1+0xc0] ;  /* 0x0000c00001637983 */ /* 0x000ee20000100800 */
[----:B------:R-:W-:-:S03]  /*1ad0*/  FADD.FTZ R214, -R235, R83 ;  /* 0x00000053ebd67221 */ /* 0x000fc60000010100 */
[----:B------:R-:W3:Y:S01]  /*1ae0*/  LDL R104, [R1+0xb8] ;  /* 0x0000b80001687983 */ /* 0x000ee20000100800 */
[C---:B------:R-:W-:Y:S02]  /*1af0*/  FADD.FTZ R83, -R235.reuse, R94 ;  /* 0x0000005eeb537221 */ /* 0x040fe40000010100 */
[C---:B------:R-:W-:Y:S02]  /*1b00*/  FADD.FTZ R94, -R235.reuse, R100 ;  /* 0x00000064eb5e7221 */ /* 0x040fe40000010100 */
[----:B------:R-:W3:Y:S01]  /*1b10*/  LDL R100, [R1+0xb0] ;  /* 0x0000b00001647983 */ /* 0x000ee20000100800 */
[C---:B------:R-:W-:Y:S02]  /*1b20*/  FADD.FTZ R211, -R235.reuse, R82 ;  /* 0x00000052ebd37221 */ /* 0x040fe40000010100 */
[C---:B------:R-:W-:Y:S02]  /*1b30*/  FADD.FTZ R82, -R235.reuse, R95 ;  /* 0x0000005feb527221 */ /* 0x040fe40000010100 */
[----:B------:R-:W-:-:S02]  /*1b40*/  FADD.FTZ R237, -R235, R77 ;  /* 0x0000004debed7221 */ /* 0x000fc40000010100 */
[C---:B------:R-:W-:Y:S02]  /*1b50*/  FADD.FTZ R95, -R235.reuse, R101 ;  /* 0x00000065eb5f7221 */ /* 0x040fe40000010100 */
[C---:B------:R-:W-:Y:S01]  /*1b60*/  FADD.FTZ R77, -R235.reuse, R98 ;  /* 0x00000062eb4d7221 */ /* 0x040fe20000010100 */
[----:B------:R-:W3:Y:S04]  /*1b70*/  LDL R101, [R1+0xac] ;  /* 0x0000ac0001657983 */ /* 0x000ee80000100800 */
[----:B------:R-:W3:Y:S01]  /*1b80*/  LDL R98, [R1+0xc4] ;  /* 0x0000c40001627983 */ /* 0x000ee20000100800 */
[C---:B------:R-:W-:Y:S02]  /*1b90*/  FADD.FTZ R212, -R235.reuse, R79 ;  /* 0x0000004febd47221 */ /* 0x040fe40000010100 */
[----:B------:R-:W-:-:S02]  /*1ba0*/  FADD.FTZ R176, -R235, R87 ;  /* 0x00000057ebb07221 */ /* 0x000fc40000010100 */
[C---:B------:R-:W-:Y:S02]  /*1bb0*/  FADD.FTZ R203, -R235.reuse, R80 ;  /* 0x00000050ebcb7221 */ /* 0x040fe40000010100 */
[C---:B------:R-:W-:Y:S02]  /*1bc0*/  FADD.FTZ R80, -R235.reuse, R97 ;  /* 0x00000061eb507221 */ /* 0x040fe40000010100 */
[----:B------:R-:W-:Y:S02]  /*1bd0*/  FADD.FTZ R97, -R235, R103 ;  /* 0x00000067eb617221 */ /* 0x000fe40000010100 */
[----:B------:R-:W3:Y:S01]  /*1be0*/  LDL R103, [R1+0xb4] ;  /* 0x0000b40001677983 */ /* 0x000ee20000100800 */
[----:B--2---:R-:W-:Y:S02]  /*1bf0*/  FMUL.FTZ R87, R86, R109 ;  /* 0x0000006d56577220 */ /* 0x004fe40000410000 */
[----:B------:R-:W-:Y:S02]  /*1c00*/  FMUL.FTZ R86, R161, R212 ;  /* 0x000000d4a1567220 */ /* 0x000fe40000410000 */
[----:B----4-:R-:W-:-:S02]  /*1c10*/  FMUL.FTZ R212, R102, R112 ;  /* 0x0000007066d47220 */ /* 0x010fc40000410000 */
[----:B------:R-:W2:Y:S01]  /*1c20*/  LDL R102, [R1+0xa4] ;  /* 0x0000a40001667983 */ /* 0x000ea20000100800 */
[----:B------:R-:W-:Y:S02]  /*1c30*/  FADD.FTZ R213, -R235, R78 ;  /* 0x0000004eebd57221 */ /* 0x000fe40000010100 */
[----:B------:R-:W-:Y:S02]  /*1c40*/  FMUL.FTZ R210, R161, R210 ;  /* 0x000000d2a1d27220 */ /* 0x000fe40000410000 */
[----:B------:R-:W-:Y:S02]  /*1c50*/  FADD.FTZ R178, -R235, R85 ;  /* 0x00000055ebb27221 */ /* 0x000fe40000010100 */
[----:B---3--:R-:W-:Y:S02]  /*1c60*/  FMUL.FTZ R85, R84, R108 ;  /* 0x0000006c54557220 */ /* 0x008fe40000410000 */
[----:B------:R-:W-:Y:S02]  /*1c70*/  FMUL.FTZ R84, R161, R213 ;  /* 0x000000d5a1547220 */ /* 0x000fe40000410000 */
[----:B------:R-:W-:-:S02]  /*1c80*/  FADD.FTZ R36, R111, R36 ;  /* 0x000000246f247221 */ /* 0x000fc40000010000 */
[----:B------:R-:W-:Y:S02]  /*1c90*/  FFMA.FTZ R4, R111, R86, R4 ;  /* 0x000000566f047223 */ /* 0x000fe40000010004 */
[----:B------:R-:W-:Y:S02]  /*1ca0*/  FMUL.FTZ R99, R99, R111 ;  /* 0x0000006f63637220 */ /* 0x000fe40000410000 */
[C---:B------:R-:W-:Y:S01]  /*1cb0*/  FADD.FTZ R38, R113.reuse, R38 ;  /* 0x0000002671267221 */ /* 0x040fe20000010000 */
[----:B------:R-:W3:Y:S01]  /*1cc0*/  LDL R111, [R1+0xa8] ;  /* 0x0000a800016f7983 */ /* 0x000ee20000100800 */
[----:B------:R-:W-:Y:S02]  /*1cd0*/  FFMA.FTZ R6, R113, R210, R6 ;  /* 0x000000d271067223 */ /* 0x000fe40000010006 */
[----:B------:R-:W-:Y:S02]  /*1ce0*/  FMUL.FTZ R213, R104, R113 ;  /* 0x0000007168d57220 */ /* 0x000fe40000410000 */
[----:B------:R-:W-:-:S02]  /*1cf0*/  FMUL.FTZ R113, R161, R214 ;  /* 0x000000d6a1717220 */ /* 0x000fc40000410000 */
[----:B------:R-:W-:Y:S02]  /*1d00*/  FMUL.FTZ R79, R161, R236 ;  /* 0x000000eca14f7220 */ /* 0x000fe40000410000 */
[C---:B------:R-:W-:Y:S02]  /*1d10*/  FADD.FTZ R140, R115.reuse, R140 ;  /* 0x0000008c738c7221 */ /* 0x040fe40000010000 */
[----:B------:R-:W-:Y:S02]  /*1d20*/  FFMA.FTZ R8, R115, R113, R8 ;  /* 0x0000007173087223 */ /* 0x000fe40000010008 */
[C---:B------:R-:W-:Y:S02]  /*1d30*/  FADD.FTZ R35, R108.reuse, R35 ;  /* 0x000000236c237221 */ /* 0x040fe40000010000 */
[----:B------:R-:W-:Y:S02]  /*1d40*/  FFMA.FTZ R3, R108, R79, R3 ;  /* 0x0000004f6c037223 */ /* 0x000fe40000010003 */
[----:B------:R-:W-:Y:S01]  /*1d50*/  FMUL.FTZ R115, R100, R115 ;  /* 0x0000007364737220 */ /* 0x000fe20000410000 */
[----:B------:R-:W4:Y:S01]  /*1d60*/  LDL R108, [R1+0x98] ;  /* 0x00009800016c7983 */ /* 0x000f220000100800 */
[----:B------:R-:W-:-:S03]  /*1d70*/  FADD.FTZ R231, -R235, R91 ;  /* 0x0000005bebe77221 */ /* 0x000fc60000010100 */
[----:B------:R-:W4:Y:S01]  /*1d80*/  LDL R100, [R1+0x94] ;  /* 0x0000940001647983 */ /* 0x000f220000100800 */
[----:B------:R-:W-:Y:S02]  /*1d90*/  FADD.FTZ R91, -R235, R107 ;  /* 0x0000006beb5b7221 */ /* 0x000fe40000010100 */
[----:B------:R-:W-:Y:S02]  /*1da0*/  FMUL.FTZ R107, R101, R116 ;  /* 0x00000074656b7220 */ /* 0x000fe40000410000 */
[C---:B------:R-:W-:Y:S01]  /*1db0*/  FADD.FTZ R37, R110.reuse, R37 ;  /* 0x000000256e257221 */ /* 0x040fe20000010000 */
[----:B------:R-:W4:Y:S01]  /*1dc0*/  LDL R101, [R1+0x8c] ;  /* 0x00008c0001657983 */ /* 0x000f220000100800 */
[----:B------:R-:W-:Y:S02]  /*1dd0*/  FFMA.FTZ R5, R110, R84, R5 ;  /* 0x000000546e057223 */ /* 0x000fe40000010005 */
[----:B------:R-:W-:Y:S02]  /*1de0*/  FMUL.FTZ R98, R98, R110 ;  /* 0x0000006e62627220 */ /* 0x000fe40000410000 */
[----:B------:R-:W4:Y:S01]  /*1df0*/  LDL R110, [R1+0xa0] ;  /* 0x0000a000016e7983 */ /* 0x000f220000100800 */
[----:B------:R-:W-:-:S02]  /*1e00*/  FMUL.FTZ R78, R161, R237 ;  /* 0x000000eda14e7220 */ /* 0x000fc40000410000 */
[C---:B------:R-:W-:Y:S02]  /*1e10*/  FADD.FTZ R34, R109.reuse, R34 ;  /* 0x000000226d227221 */ /* 0x040fe40000010000 */
[----:B------:R-:W-:Y:S02]  /*1e20*/  FFMA.FTZ R2, R109, R78, R2 ;  /* 0x0000004e6d027223 */ /* 0x000fe40000010002 */
[----:B------:R-:W4:Y:S01]  /*1e30*/  LDL R109, [R1+0x90] ;  /* 0x00009000016d7983 */ /* 0x000f220000100800 */
[C---:B------:R-:W-:Y:S02]  /*1e40*/  FADD.FTZ R233, -R235.reuse, R89 ;  /* 0x00000059ebe97221 */ /* 0x040fe40000010100 */
[----:B------:R-:W-:Y:S02]  /*1e50*/  FADD.FTZ R89, -R235, R105 ;  /* 0x00000069eb597221 */ /* 0x000fe40000010100 */
[----:B------:R-:W-:Y:S02]  /*1e60*/  FMUL.FTZ R105, R161, R178 ;  /* 0x000000b2a1697220 */ /* 0x000fe40000410000 */
[----:B------:R-:W-:-:S02]  /*1e70*/  FMUL.FTZ R214, R103, R114 ;  /* 0x0000007267d67220 */ /* 0x000fc40000410000 */
[----:B------:R-:W4:Y:S01]  /*1e80*/  LDL R103, [R1+0x9c] ;  /* 0x00009c0001677983 */ /* 0x000f220000100800 */
[----:B--2---:R-:W-:-:S03]  /*1e90*/  FMUL.FTZ R178, R102, R118 ;  /* 0x0000007666b27220 */ /* 0x004fc60000410000 */
[----:B------:R-:W2:Y:S01]  /*1ea0*/  LDL R102, [R1+0x88] ;  /* 0x0000880001667983 */ /* 0x000ea20000100800 */
[----:B------:R-:W-:Y:S02]  /*1eb0*/  FMUL.FTZ R211, R161, R211 ;  /* 0x000000d3a1d37220 */ /* 0x000fe40000410000 */
[C---:B------:R-:W-:Y:S02]  /*1ec0*/  FADD.FTZ R232, -R235.reuse, R90 ;  /* 0x0000005aebe87221 */ /* 0x040fe40000010100 */
[----:B------:R-:W-:Y:S02]  /*1ed0*/  FADD.FTZ R90, -R235, R106 ;  /* 0x0000006aeb5a7221 */ /* 0x000fe40000010100 */
[----:B------:R-:W-:Y:S02]  /*1ee0*/  FMUL.FTZ R106, R161, R177 ;  /* 0x000000b1a16a7220 */ /* 0x000fe40000410000 */
[C---:B------:R-:W-:Y:S02]  /*1ef0*/  FADD.FTZ R141, R114.reuse, R141 ;  /* 0x0000008d728d7221 */ /* 0x040fe40000010000 */
[----:B------:R-:W-:-:S02]  /*1f00*/  FFMA.FTZ R9, R114, R211, R9 ;  /* 0x000000d372097223 */ /* 0x000fc40000010009 */
[C---:B------:R-:W-:Y:S02]  /*1f10*/  FADD.FTZ R142, R117.reuse, R142 ;  /* 0x0000008e758e7221 */ /* 0x040fe40000010000 */
[----:B------:R-:W-:Y:S02]  /*1f20*/  FFMA.FTZ R10, R117, R105, R10 ;  /* 0x00000069750a7223 */ /* 0x000fe4000001000a */
[----:B---3--:R-:W-:Y:S02]  /*1f30*/  FMUL.FTZ R177, R111, R117 ;  /* 0x000000756fb17220 */ /* 0x008fe40000410000 */
[C---:B------:R-:W-:Y:S02]  /*1f40*/  FMUL.FTZ R114, R161.reuse, R233 ;  /* 0x000000e9a1727220 */ /* 0x040fe40000410000 */
[----:B------:R-:W-:Y:S02]  /*1f50*/  FMUL.FTZ R117, R161, R232 ;  /* 0x000000e8a1757220 */ /* 0x000fe40000410000 */
[----:B------:R-:W-:-:S02]  /*1f60*/  FADD.FTZ R92, -R235, R92 ;  /* 0x0000005ceb5c7221 */ /* 0x000fc40000010100 */
[C---:B------:R-:W-:Y:S02]  /*1f70*/  FADD.FTZ R146, R121.reuse, R146 ;  /* 0x0000009279927221 */ /* 0x040fe40000010000 */
[----:B------:R-:W-:Y:S02]  /*1f80*/  FFMA.FTZ R14, R121, R114, R14 ;  /* 0x00000072790e7223 */ /* 0x000fe4000001000e */
[C---:B------:R-:W-:Y:S02]  /*1f90*/  FADD.FTZ R149, R122.reuse, R149 ;  /* 0x000000957a957221 */ /* 0x040fe40000010000 */
[----:B------:R-:W-:Y:S02]  /*1fa0*/  FFMA.FTZ R17, R122, R117, R17 ;  /* 0x000000757a117223 */ /* 0x000fe40000010011 */
[----:B------:R-:W-:Y:S02]  /*1fb0*/  FMUL.FTZ R203, R161, R203 ;  /* 0x000000cba1cb7220 */ /* 0x000fe40000410000 */
[----:B----4-:R-:W-:-:S02]  /*1fc0*/  FMUL.FTZ R121, R108, R121 ;  /* 0x000000796c797220 */ /* 0x010fc40000410000 */
[C---:B------:R-:W-:Y:S02]  /*1fd0*/  FMUL.FTZ R108, R161.reuse, R92 ;  /* 0x0000005ca16c7220 */ /* 0x040fe40000410000 */
[----:B------:R-:W-:Y:S02]  /*1fe0*/  FMUL.FTZ R122, R100, R122 ;  /* 0x0000007a647a7220 */ /* 0x000fe40000410000 */
[----:B------:R-:W3:Y:S01]  /*1ff0*/  LDL R100, [R1+0x80] ;  /* 0x0000800001647983 */ /* 0x000ee20000100800 */
[----:B------:R-:W-:Y:S02]  /*2000*/  FMUL.FTZ R176, R161, R176 ;  /* 0x000000b0a1b07220 */ /* 0x000fe40000410000 */
[C---:B------:R-:W-:Y:S02]  /*2010*/  FADD.FTZ R39, R112.reuse, R39 ;  /* 0x0000002770277221 */ /* 0x040fe40000010000 */
[----:B------:R-:W-:Y:S02]  /*2020*/  FFMA.FTZ R7, R112, R203, R7 ;  /* 0x000000cb70077223 */ /* 0x000fe40000010007 */
[----:B------:R-:W-:-:S02]  /*2030*/  FADD.FTZ R151, R124, R151 ;  /* 0x000000977c977221 */ /* 0x000fc40000010000 */
[----:B------:R-:W-:Y:S02]  /*2040*/  FFMA.FTZ R19, R124, R108, R19 ;  /* 0x0000006c7c137223 */ /* 0x000fe40000010013 */
[----:B------:R-:W-:Y:S02]  /*2050*/  FMUL.FTZ R112, R161, R179 ;  /* 0x000000b3a1707220 */ /* 0x000fe40000410000 */
[----:B------:R-:W-:Y:S02]  /*2060*/  FMUL.FTZ R124, R101, R124 ;  /* 0x0000007c657c7220 */ /* 0x000fe40000410000 */
[C---:B------:R-:W-:Y:S01]  /*2070*/  FADD.FTZ R144, R119.reuse, R144 ;  /* 0x0000009077907221 */ /* 0x040fe20000010000 */
[----:B------:R-:W4:Y:S01]  /*2080*/  LDL R101, [R1+0x7c] ;  /* 0x00007c0001657983 */ /* 0x000f220000100800 */
[----:B------:R-:W-:Y:S02]  /*2090*/  FFMA.FTZ R12, R119, R176, R12 ;  /* 0x000000b0770c7223 */ /* 0x000fe4000001000c */
[----:B------:R-:W-:-:S02]  /*20a0*/  FMUL.FTZ R179, R110, R119 ;  /* 0x000000776eb37220 */ /* 0x000fc40000410000 */
[----:B------:R-:W-:Y:S02]  /*20b0*/  FMUL.FTZ R119, R161, R231 ;  /* 0x000000e7a1777220 */ /* 0x000fe40000410000 */
[----:B------:R-:W-:Y:S02]  /*20c0*/  FADD.FTZ R93, -R235, R93 ;  /* 0x0000005deb5d7221 */ /* 0x000fe40000010100 */
[C---:B------:R-:W-:Y:S02]  /*20d0*/  FADD.FTZ R148, R123.reuse, R148 ;  /* 0x000000947b947221 */ /* 0x040fe40000010000 */
[----:B------:R-:W-:Y:S02]  /*20e0*/  FFMA.FTZ R16, R123, R119, R16 ;  /* 0x000000777b107223 */ /* 0x000fe40000010010 */
[----:B------:R-:W-:Y:S02]  /*20f0*/  FMUL.FTZ R123, R109, R123 ;  /* 0x0000007b6d7b7220 */ /* 0x000fe40000410000 */
[----:B------:R-:W-:-:S02]  /*2100*/  FMUL.FTZ R109, R161, R93 ;  /* 0x0000005da16d7220 */ /* 0x000fc40000410000 */
[C---:B------:R-:W-:Y:S02]  /*2110*/  FADD.FTZ R150, R125.reuse, R150 ;  /* 0x000000967d967221 */ /* 0x040fe40000010000 */
[----:B------:R-:W-:Y:S02]  /*2120*/  FFMA.FTZ R18, R125, R109, R18 ;  /* 0x0000006d7d127223 */ /* 0x000fe40000010012 */
[C---:B------:R-:W-:Y:S02]  /*2130*/  FADD.FTZ R147, R120.reuse, R147 ;  /* 0x0000009378937221 */ /* 0x040fe40000010000 */
[----:B------:R-:W-:Y:S02]  /*2140*/  FFMA.FTZ R15, R120, R112, R15 ;  /* 0x00000070780f7223 */ /* 0x000fe4000001000f */
[----:B------:R-:W-:Y:S02]  /*2150*/  FMUL.FTZ R120, R103, R120 ;  /* 0x0000007867787220 */ /* 0x000fe40000410000 */
[----:B------:R-:W4:Y:S01]  /*2160*/  LDL R103, [R1+0x84] ;  /* 0x0000840001677983 */ /* 0x000f220000100800 */
[----:B--2---:R-:W-:-:S03]  /*2170*/  FMUL.FTZ R125, R102, R125 ;  /* 0x0000007d667d7220 */ /* 0x004fc60000410000 */
[----:B------:R-:W2:Y:S01]  /*2180*/  LDL R102, [R1+0x78] ;  /* 0x0000780001667983 */ /* 0x000ea20000100800 */
[----:B------:R-:W-:Y:S02]  /*2190*/  FFMA.FTZ R92, R79, R85, RZ ;  /* 0x000000554f5c7223 */ /* 0x000fe400000100ff */
[----:B------:R-:W-:Y:S02]  /*21a0*/  FADD.FTZ R93, RZ, R85 ;  /* 0x00000055ff5d7221 */ /* 0x000fe40000010000 */
[----:B------:R-:W-:Y:S02]  /*21b0*/  FFMA.FTZ R92, R78, R87, R92 ;  /* 0x000000574e5c7223 */ /* 0x000fe4000001005c */
[----:B------:R-:W-:Y:S02]  /*21c0*/  FADD.FTZ R93, R93, R87 ;  /* 0x000000575d5d7221 */ /* 0x000fe40000010000 */
[----:B------:R-:W-:Y:S02]  /*21d0*/  FFMA.FTZ R92, R84, R98, R92 ;  /* 0x00000062545c7223 */ /* 0x000fe4000001005c */
[----:B------:R-:W-:-:S02]  /*21e0*/  FADD.FTZ R93, R93, R98 ;  /* 0x000000625d5d7221 */ /* 0x000fc40000010000 */
[----:B------:R-:W-:Y:S02]  /*21f0*/  FFMA.FTZ R92, R86, R99, R92 ;  /* 0x00000063565c7223 */ /* 0x000fe4000001005c */
[----:B------:R-:W-:Y:S02]  /*2200*/  FMUL.FTZ R110, R161, R83 ;  /* 0x00000053a16e7220 */ /* 0x000fe40000410000 */
[----:B------:R-:W-:Y:S02]  /*2210*/  FADD.FTZ R83, R93, R99 ;  /* 0x000000635d537221 */ /* 0x000fe40000010000 */
[----:B------:R-:W-:Y:S01]  /*2220*/  FFMA.FTZ R92, R203, R212, R92 ;  /* 0x000000d4cb5c7223 */ /* 0x000fe2000001005c */
[----:B------:R-:W2:Y:S01]  /*2230*/  LDL R93, [R1+0x74] ;  /* 0x00007400015d7983 */ /* 0x000ea20000100800 */
[----:B------:R-:W-:Y:S02]  /*2240*/  FMUL.FTZ R111, R161, R82 ;  /* 0x00000052a16f7220 */ /* 0x000fe40000410000 */
[----:B------:R-:W-:-:S02]  /*2250*/  FADD.FTZ R83, R83, R212 ;  /* 0x000000d453537221 */ /* 0x000fc40000010000 */
[----:B------:R-:W-:Y:S02]  /*2260*/  FFMA.FTZ R82, R210, R213, R92 ;  /* 0x000000d5d2527223 */ /* 0x000fe4000001005c */
[----:B------:R-:W-:Y:S01]  /*2270*/  FADD.FTZ R83, R83, R213 ;  /* 0x000000d553537221 */ /* 0x000fe20000010000 */
[----:B------:R-:W2:Y:S01]  /*2280*/  LDL R92, [R1+0x70] ;  /* 0x00007000015c7983 */ /* 0x000ea20000100800 */
[----:B------:R-:W-:Y:S02]  /*2290*/  FFMA.FTZ R82, R211, R214, R82 ;  /* 0x000000d6d3527223 */ /* 0x000fe40000010052 */
[C---:B------:R-:W-:Y:S02]  /*22a0*/  FADD.FTZ R152, R127.reuse, R152 ;  /* 0x000000987f987221 */ /* 0x040fe40000010000 */
[----:B------:R-:W-:Y:S02]  /*22b0*/  FFMA.FTZ R20, R127, R111, R20 ;  /* 0x0000006f7f147223 */ /* 0x000fe40000010014 */
[----:B------:R-:W-:-:S02]  /*22c0*/  FMUL.FTZ R104, R161, R234 ;  /* 0x000000eaa1687220 */ /* 0x000fc40000410000 */
[----:B------:R-:W-:Y:S02]  /*22d0*/  FADD.FTZ R83, R83, R214 ;  /* 0x000000d653537221 */ /* 0x000fe40000010000 */
[----:B---3--:R-:W-:Y:S02]  /*22e0*/  FMUL.FTZ R127, R100, R127 ;  /* 0x0000007f647f7220 */ /* 0x008fe40000410000 */
[----:B------:R-:W-:Y:S02]  /*22f0*/  FFMA.FTZ R82, R113, R115, R82 ;  /* 0x0000007371527223 */ /* 0x000fe40000010052 */
[----:B------:R-:W-:Y:S02]  /*2300*/  FMUL.FTZ R100, R161, R81 ;  /* 0x00000051a1647220 */ /* 0x000fe40000410000 */
[----:B------:R-:W-:Y:S02]  /*2310*/  FADD.FTZ R81, R83, R115 ;  /* 0x0000007353517221 */ /* 0x000fe40000010000 */
[----:B------:R-:W-:Y:S01]  /*2320*/  FFMA.FTZ R82, R104, R107, R82 ;  /* 0x0000006b68527223 */ /* 0x000fe20000010052 */
[----:B------:R-:W3:Y:S01]  /*2330*/  LDL R83, [R1+0x6c] ;  /* 0x00006c0001537983 */ /* 0x000ee20000100800 */
[----:B------:R-:W-:-:S02]  /*2340*/  FADD.FTZ R155, R128, R155 ;  /* 0x0000009b809b7221 */ /* 0x000fc40000010000 */
[----:B------:R-:W-:Y:S02]  /*2350*/  FFMA.FTZ R23, R128, R100, R23 ;  /* 0x0000006480177223 */ /* 0x000fe40000010017 */
[----:B------:R-:W-:Y:S02]  /*2360*/  FADD.FTZ R81, R81, R107 ;  /* 0x0000006b51517221 */ /* 0x000fe40000010000 */
[----:B----4-:R-:W-:Y:S02]  /*2370*/  FMUL.FTZ R128, R101, R128 ;  /* 0x0000008065807220 */ /* 0x010fe40000410000 */
[----:B------:R-:W-:Y:S02]  /*2380*/  FMUL.FTZ R101, R161, R80 ;  /* 0x00000050a1657220 */ /* 0x000fe40000410000 */
[----:B------:R-:W-:Y:S02]  /*2390*/  FFMA.FTZ R80, R105, R177, R82 ;  /* 0x000000b169507223 */ /* 0x000fe40000010052 */
[----:B------:R-:W-:Y:S01]  /*23a0*/  FADD.FTZ R81, R81, R177 ;  /* 0x000000b151517221 */ /* 0x000fe20000010000 */
[----:B------:R-:W4:Y:S01]  /*23b0*/  LDL R82, [R1+0x68] ;  /* 0x0000680001527983 */ /* 0x000f220000100800 */
[----:B------:R-:W-:-:S02]  /*23c0*/  FFMA.FTZ R80, R106, R178, R80 ;  /* 0x000000b26a507223 */ /* 0x000fc40000010050 */
[----:B------:R-:W-:Y:S02]  /*23d0*/  FADD.FTZ R81, R81, R178 ;  /* 0x000000b251517221 */ /* 0x000fe40000010000 */
[----:B------:R-:W-:Y:S02]  /*23e0*/  FFMA.FTZ R80, R176, R179, R80 ;  /* 0x000000b3b0507223 */ /* 0x000fe40000010050 */
[C---:B------:R-:W-:Y:S02]  /*23f0*/  FADD.FTZ R154, R129.reuse, R154 ;  /* 0x0000009a819a7221 */ /* 0x040fe40000010000 */
[----:B------:R-:W-:Y:S02]  /*2400*/  FFMA.FTZ R22, R129, R101, R22 ;  /* 0x0000006581167223 */ /* 0x000fe40000010016 */
[----:B------:R-:W-:Y:S02]  /*2410*/  FFMA.FTZ R80, R112, R120, R80 ;  /* 0x0000007870507223 */ /* 0x000fe40000010050 */
[----:B------:R-:W-:-:S02]  /*2420*/  FADD.FTZ R153, R126, R153 ;  /* 0x000000997e997221 */ /* 0x000fc40000010000 */
[----:B------:R-:W-:Y:S02]  /*2430*/  FFMA.FTZ R21, R126, R110, R21 ;  /* 0x0000006e7e157223 */ /* 0x000fe40000010015 */
[----:B------:R-:W-:Y:S02]  /*2440*/  FMUL.FTZ R126, R103, R126 ;  /* 0x0000007e677e7220 */ /* 0x000fe40000410000 */
[C---:B------:R-:W-:Y:S02]  /*2450*/  FMUL.FTZ R103, R161.reuse, R76 ;  /* 0x0000004ca1677220 */ /* 0x040fe40000410000 */
[----:B------:R-:W-:Y:S02]  /*2460*/  FFMA.FTZ R76, R114, R121, R80 ;  /* 0x00000079724c7223 */ /* 0x000fe40000010050 */
[----:B------:R-:W4:Y:S01]  /*2470*/  LDL R80, [R1+0x60] ;  /* 0x0000600001507983 */ /* 0x000f220000100800 */
[----:B--2---:R-:W-:Y:S02]  /*2480*/  FMUL.FTZ R129, R102, R129 ;  /* 0x0000008166817220 */ /* 0x004fe40000410000 */
[----:B------:R-:W-:-:S02]  /*2490*/  FMUL.FTZ R102, R161, R77 ;  /* 0x0000004da1667220 */ /* 0x000fc40000410000 */
[----:B------:R-:W-:Y:S02]  /*24a0*/  FADD.FTZ R77, R81, R179 ;  /* 0x000000b3514d7221 */ /* 0x000fe40000010000 */
[----:B------:R-:W2:Y:S01]  /*24b0*/  LDL R81, [R1+0x64] ;  /* 0x0000640001517983 */ /* 0x000ea20000100800 */
[C---:B------:R-:W-:Y:S02]  /*24c0*/  FMUL.FTZ R94, R161.reuse, R94 ;  /* 0x0000005ea15e7220 */ /* 0x040fe40000410000 */
[C---:B------:R-:W-:Y:S02]  /*24d0*/  FADD.FTZ R189, R132.reuse, R189 ;  /* 0x000000bd84bd7221 */ /* 0x040fe40000010000 */
[----:B------:R-:W-:Y:S02]  /*24e0*/  FFMA.FTZ R27, R132, R94, R27 ;  /* 0x0000005e841b7223 */ /* 0x000fe4000001001b */
[----:B------:R-:W-:Y:S02]  /*24f0*/  FMUL.FTZ R95, R161, R95 ;  /* 0x0000005fa15f7220 */ /* 0x000fe40000410000 */
[----:B------:R-:W-:-:S02]  /*2500*/  FADD.FTZ R158, R133, R158 ;  /* 0x0000009e859e7221 */ /* 0x000fc40000010000 */
[----:B------:R-:W-:Y:S02]  /*2510*/  FFMA.FTZ R26, R133, R95, R26 ;  /* 0x0000005f851a7223 */ /* 0x000fe4000001001a */
[C---:B------:R-:W-:Y:S02]  /*2520*/  FMUL.FTZ R96, R161.reuse, R96 ;  /* 0x00000060a1607220 */ /* 0x040fe40000410000 */
[C---:B------:R-:W-:Y:S02]  /*2530*/  FADD.FTZ R191, R134.reuse, R191 ;  /* 0x000000bf86bf7221 */ /* 0x040fe40000010000 */
[----:B------:R-:W-:Y:S02]  /*2540*/  FFMA.FTZ R29, R134, R96, R29 ;  /* 0x00000060861d7223 */ /* 0x000fe4000001001d */
[----:B------:R-:W-:Y:S02]  /*2550*/  FMUL.FTZ R97, R161, R97 ;  /* 0x00000061a1617220 */ /* 0x000fe40000410000 */
[----:B------:R-:W-:-:S02]  /*2560*/  FADD.FTZ R190, R135, R190 ;  /* 0x000000be87be7221 */ /* 0x000fc40000010000 */
[----:B------:R-:W-:Y:S02]  /*2570*/  FFMA.FTZ R28, R135, R97, R28 ;  /* 0x00000061871c7223 */ /* 0x000fe4000001001c */
[----:B---3--:R-:W-:Y:S02]  /*2580*/  FMUL.FTZ R132, R83, R132 ;  /* 0x0000008453847220 */ /* 0x008fe40000410000 */
[----:B------:R-:W3:Y:S01]  /*2590*/  LDL R83, [R1+0x5c] ;  /* 0x00005c0001537983 */ /* 0x000ee20000100800 */
[----:B----4-:R-:W-:-:S03]  /*25a0*/  FMUL.FTZ R133, R82, R133 ;  /* 0x0000008552857220 */ /* 0x010fc60000410000 */
[----:B------:R-:W4:Y:S01]  /*25b0*/  LDL R82, [R1+0x58] ;  /* 0x0000580001527983 */ /* 0x000f220000100800 */
[----:B------:R-:W-:-:S03]  /*25c0*/  FMUL.FTZ R135, R80, R135 ;  /* 0x0000008750877220 */ /* 0x000fc60000410000 */
[----:B------:R-:W4:Y:S01]  /*25d0*/  LDL R80, [R1+0x50] ;  /* 0x0000500001507983 */ /* 0x000f220000100800 */
[----:B--2---:R-:W-:-:S03]  /*25e0*/  FMUL.FTZ R134, R81, R134 ;  /* 0x0000008651867220 */ /* 0x004fc60000410000 */
[----:B------:R-:W2:Y:S01]  /*25f0*/  LDL R81, [R1+0x54] ;  /* 0x0000540001517983 */ /* 0x000ea20000100800 */
        /* <DEDUP_REMOVED lines=38> */
[----:B---3--:R-:W-:Y:S02]  /*2860*/  FMUL.FTZ R136, R83, R136 ;  /* 0x0000008853887220 */ /* 0x008fe40000410000 */
[----:B------:R-:W-:Y:S02]  /*2870*/  FADD.FTZ R77, R77, R135 ;  /* 0x000000874d4d7221 */ /* 0x000fe40000010000 */
[----:B------:R-:W-:Y:S02]  /*2880*/  FFMA.FTZ R76, R97, R135, R76 ;  /* 0x00000087614c7223 */ /* 0x000fe4000001004c */
[C---:B------:R-:W-:Y:S02]  /*2890*/  FADD.FTZ R192, R137.reuse, R192 ;  /* 0x000000c089c07221 */ /* 0x040fe40000010000 */
[----:B------:R-:W-:-:S02]  /*28a0*/  FFMA.FTZ R30, R137, R89, R30 ;  /* 0x00000059891e7223 */ /* 0x000fc4000001001e */
[----:B------:R-:W-:Y:S02]  /*28b0*/  FMUL.FTZ R90, R161, R90 ;  /* 0x0000005aa15a7220 */ /* 0x000fe40000410000 */
[----:B----4-:R-:W-:Y:S02]  /*28c0*/  FMUL.FTZ R137, R82, R137 ;  /* 0x0000008952897220 */ /* 0x010fe40000410000 */
        /* <DEDUP_REMOVED lines=10> */
[C---:B------:R-:W-:Y:S02]  /*2970*/  FADD.FTZ R143, R116.reuse, R143 ;  /* 0x0000008f748f7221 */ /* 0x040fe40000010000 */
[----:B------:R-:W-:Y:S02]  /*2980*/  FFMA.FTZ R11, R116, R104, R11 ;  /* 0x00000068740b7223 */ /* 0x000fe4000001000b */
[C---:B------:R-:W-:Y:S02]  /*2990*/  FADD.FTZ R145, R118.reuse, R145 ;  /* 0x0000009176917221 */ /* 0x040fe40000010000 */
[----:B------:R-:W-:Y:S02]  /*29a0*/  FFMA.FTZ R13, R118, R106, R13 ;  /* 0x0000006a760d7223 */ /* 0x000fe4000001000d */
[----:B--2---:R-:W-:-:S04]  /*29b0*/  FMUL.FTZ R138, R81, R138 ;  /* 0x0000008a518a7220 */ /* 0x004fc80000410000 */
[----:B------:R-:W-:Y:S02]  /*29c0*/  FADD.FTZ R77, R77, R138 ;  /* 0x0000008a4d4d7221 */ /* 0x000fe40000010000 */
[----:B------:R-:W-:Y:S02]  /*29d0*/  FFMA.FTZ R76, R90, R138, R76 ;  /* 0x0000008a5a4c7223 */ /* 0x000fe4000001004c */
[----:B------:R-:W-:Y:S02]  /*29e0*/  FADD.FTZ R92, R77, R139 ;  /* 0x0000008b4d5c7221 */ /* 0x000fe40000010000 */
[----:B------:R-:W-:Y:S01]  /*29f0*/  FFMA.FTZ R93, R91, R139, R76 ;  /* 0x0000008b5b5d7223 */ /* 0x000fe2000001004c */
[----:B------:R-:W-:Y:S05]  /*2a00*/  BRA.DIV ~URZ, `(.L_x_10758) ;  /* 0x000037527f007947 */ /* 0x000fea000b800000 */
[----:B------:R0:W1:Y:S02]  /*2a10*/  SHFL.BFLY PT, R81, R92, 0x1, 0x1f ;  /* 0x0c201f005c517f89 */ /* 0x00006400000e0000 */
.L_x_10762:
        /* <DEDUP_REMOVED lines=18> */
.L_x_10763:
[----:B--2---:R-:W-:Y:S01]  /*2b40*/  IADD3 R80, P1, R188, c[0x0][0x170], RZ ;  /* 0x00005c00bc507a10 */ /* 0x004fe20007f3e0ff */
[----:B------:R-:W2:Y:S03]  /*2b50*/  LDL R235, [R1+0x4c] ;  /* 0x00004c0001eb7983 */ /* 0x000ea60000100800 */
[----:B------:R-:W-:Y:S01]  /*2b60*/  IADD3.X R81, R187, c[0x0][0x174], RZ, P1, !PT ;  /* 0x00005d00bb517a10 */ /* 0x000fe20000ffe4ff */
[----:B------:R-:W4:Y:S04]  /*2b70*/  LDL R234, [R1+0x48] ;  /* 0x0000480001ea7983 */ /* 0x000f280000100800 */
[----:B------:R-:W4:Y:S04]  /*2b80*/  LDL R233, [R1+0x44] ;  /* 0x0000440001e97983 */ /* 0x000f280000100800 */
[----:B------:R-:W4:Y:S04]  /*2b90*/  LDG.E.128 R80, [R80.64] ;  /* 0x0000000450507981 */ /* 0x000f28000c1e1d00 */
[----:B------:R-:W4:Y:S01]  /*2ba0*/  LDL R232, [R1+0x40] ;  /* 0x0000400001e87983 */ /* 0x000f220000100800 */
[----:B------:R-:W-:-:S04]  /*2bb0*/  FADD.FTZ R116, R116, R92 ;  /* 0x0000005c74747221 */ /* 0x000fc80000010000 */
[----:B-1----:R-:W-:Y:S02]  /*2bc0*/  FMUL.FTZ R92, R116, c[0x0][0x1e0] ;  /* 0x00007800745c7a20 */ /* 0x002fe40000410000 */
[----:B0-----:R-:W-:Y:S01]  /*2bd0*/  FADD.FTZ R93, R76, R93 ;  /* 0x0000005d4c5d7221 */ /* 0x001fe20000010000 */
[----:B------:R-:W-:Y:S02]  /*2be0*/  ISETP.NE.U32.AND P1, PT, RZ, c[0x0][0x258], PT ;  /* 0x00009600ff007a0c */ /* 0x000fe40003f25070 */
[----:B------:R-:W-:Y:S01]  /*2bf0*/  FSEL R92, R92, RZ, !P0 ;  /* 0x000000ff5c5c7208 */ /* 0x000fe20004000000 */
[----:B------:R-:W-:Y:S01]  /*2c00*/  FMUL.FTZ R93, R93, c[0x0][0x1e0] ;  /* 0x000078005d5d7a20 */ /* 0x000fe20000410000 */
[----:B------:R-:W-:Y:S02]  /*2c10*/  ISETP.NE.U32.AND P0, PT, RZ, c[0x0][0x218], PT ;  /* 0x00008600ff007a0c */ /* 0x000fe40003f05070 */
        /* <DEDUP_REMOVED lines=9> */
[----:B------:R-:W-:Y:S01]  /*2cb0*/  FADD.FTZ R99, R99, -R86 ;  /* 0x8000005663637221 */ /* 0x000fe20000010000 */
[----:B------:R-:W-:Y:S01]  /*2cc0*/  ISETP.NE.U32.AND P2, PT, RZ, c[0x0][0x258], PT ;  /* 0x00009600ff007a0c */ /* 0x000fe20003f45070 */
[----:B------:R-:W-:-:S02]  /*2cd0*/  FMUL.FTZ R116, R161, R78 ;  /* 0x0000004ea1747220 */ /* 0x000fc40000410000 */
[C---:B------:R-:W-:Y:S02]  /*2ce0*/  FMUL.FTZ R118, R161.reuse, R84 ;  /* 0x00000054a1767220 */ /* 0x040fe40000410000 */
[C---:B------:R-:W-:Y:S02]  /*2cf0*/  FMUL.FTZ R86, R161.reuse, R85 ;  /* 0x00000055a1567220 */ /* 0x040fe40000410000 */
[----:B------:R-:W-:Y:S01]  /*2d00*/  FMUL.FTZ R231, R161, R99 ;  /* 0x00000063a1e77220 */ /* 0x000fe20000410000 */
[----:B------:R-:W-:Y:S01]  /*2d10*/  ISETP.NE.AND.EX P2, PT, RZ, c[0x0][0x25c], PT, P2 ;  /* 0x00009700ff007a0c */ /* 0x000fe20003f45320 */
[----:B-----5:R-:W-:Y:S01]  /*2d20*/  @P0 FADD.FTZ R116, R41, R116 ;  /* 0x0000007429740221 */ /* 0x020fe20000010000 */
[----:B------:R-:W-:Y:S01]  /*2d30*/  @P1 IADD3 R84, P3, R188, c[0x0][0x258], RZ ;  /* 0x00009600bc541a10 */ /* 0x000fe20007f7e0ff */
[----:B------:R-:W-:Y:S02]  /*2d40*/  @P0 FADD.FTZ R118, R42, R118 ;  /* 0x000000762a760221 */ /* 0x000fe40000010000 */
[----:B------:R-:W-:-:S02]  /*2d50*/  @P0 FADD.FTZ R231, R43, R231 ;  /* 0x000000e72be70221 */ /* 0x000fc40000010000 */
[----:B------:R-:W-:Y:S01]  /*2d60*/  @P0 FADD.FTZ R86, R40, R86 ;  /* 0x0000005628560221 */ /* 0x000fe20000010000 */
[----:B------:R-:W-:Y:S02]  /*2d70*/  @P1 IADD3.X R85, R187, c[0x0][0x25c], RZ, P3, !PT ;  /* 0x00009700bb551a10 */ /* 0x000fe40001ffe4ff */
[----:B------:R-:W-:Y:S02]  /*2d80*/  SEL R77, R116, R73, P2 ;  /* 0x00000049744d7207 */ /* 0x000fe40001000000 */
[----:B------:R-:W-:Y:S02]  /*2d90*/  SEL R78, R118, R74, P2 ;  /* 0x0000004a764e7207 */ /* 0x000fe40001000000 */
[----:B------:R-:W-:Y:S02]  /*2da0*/  SEL R79, R231, R75, P2 ;  /* 0x0000004be74f7207 */ /* 0x000fe40001000000 */
[----:B------:R-:W-:-:S05]  /*2db0*/  @P1 SEL R76, R86, R72, P2 ;  /* 0x00000048564c1207 */ /* 0x000fca0001000000 */
[----:B------:R0:W-:Y:S01]  /*2dc0*/  @P1 STG.E.128 [R84.64], R76 ;  /* 0x0000004c54001986 */ /* 0x0001e2000c101d04 */
[C---:B------:R-:W-:Y:S02]  /*2dd0*/  LOP3.LUT P6, RZ, R186.reuse, 0xff, RZ, 0xc0, !PT ;  /* 0x000000ffbaff7812 */ /* 0x040fe400078cc0ff */
[----:B------:R-:W-:Y:S02]  /*2de0*/  LOP3.LUT P3, RZ, R186, 0xff00, RZ, 0xc0, !PT ;  /* 0x0000ff00baff7812 */ /* 0x000fe4000786c0ff */
[----:B0-----:R-:W-:Y:S01]  /*2df0*/  IADD3 R84, P4, R188, c[0x0][0x248], RZ ;  /* 0x00009200bc547a10 */ /* 0x001fe20007f9e0ff */
[----:B------:R-:W-:Y:S01]  /*2e00*/  FMUL.FTZ R77, R86, R162 ;  /* 0x000000a2564d7220 */ /* 0x000fe20000410000 */
[----:B------:R-:W-:Y:S02]  /*2e10*/  IADD3 R86, P5, R185, c[0x0][0x170], RZ ;  /* 0x00005c00b9567a10 */ /* 0x000fe40007fbe0ff */
[----:B------:R-:W-:Y:S02]  /*2e20*/  IADD3.X R85, R187, c[0x0][0x24c], RZ, P4, !PT ;  /* 0x00009300bb557a10 */ /* 0x000fe400027fe4ff */
[----:B------:R-:W-:-:S02]  /*2e30*/  @P1 IADD3 R98, P4, R185, c[0x0][0x258], RZ ;  /* 0x00009600b9621a10 */ /* 0x000fc40007f9e0ff */
[C---:B------:R-:W-:Y:S02]  /*2e40*/  IADD3.X R87, R184.reuse, c[0x0][0x174], RZ, P5, !PT ;  /* 0x00005d00b8577a10 */ /* 0x040fe40002ffe4ff */
[----:B------:R-:W-:Y:S02]  /*2e50*/  @P1 IADD3.X R99, R184, c[0x0][0x25c], RZ, P4, !PT ;  /* 0x00009700b8631a10 */ /* 0x000fe400027fe4ff */
[C---:B------:R-:W-:Y:S02]  /*2e60*/  LOP3.LUT P5, RZ, R186.reuse, 0xff0000, RZ, 0xc0, !PT ;  /* 0x00ff0000baff7812 */ /* 0x040fe400078ac0ff */
[----:B------:R-:W-:Y:S01]  /*2e70*/  LOP3.LUT P4, RZ, R186, 0xff000000, RZ, 0xc0, !PT ;  /* 0xff000000baff7812 */ /* 0x000fe2000788c0ff */
[----:B------:R-:W-:Y:S01]  /*2e80*/  HFMA2.MMA R76, -RZ, RZ, 0, 0 ;  /* 0x00000000ff4c7435 */ /* 0x000fe200000001ff */
[-C--:B------:R-:W-:Y:S02]  /*2e90*/  FMUL.FTZ R116, R116, R162.reuse ;  /* 0x000000a274747220 */ /* 0x080fe40000410000 */
[----:B------:R-:W-:-:S02]  /*2ea0*/  FMUL.FTZ R118, R118, R162 ;  /* 0x000000a276767220 */ /* 0x000fc40000410000 */
[----:B------:R-:W-:Y:S02]  /*2eb0*/  FMUL.FTZ R186, R231, R162 ;  /* 0x000000a2e7ba7220 */ /* 0x000fe40000410000 */
[----:B------:R-:W-:Y:S02]  /*2ec0*/  FMUL.FTZ R77, R77, c[0x0][0x1e8] ;  /* 0x00007a004d4d7a20 */ /* 0x000fe40000410000 */
[-CC-:B------:R-:W-:Y:S02]  /*2ed0*/  FFMA.FTZ R203, R203, R93.reuse, R92.reuse ;  /* 0x0000005dcbcb7223 */ /* 0x180fe4000001005c */
[----:B------:R-:W-:Y:S01]  /*2ee0*/  FFMA.FTZ R210, R210, R93, R92 ;  /* 0x0000005dd2d27223 */ /* 0x000fe2000001005c */
[----:B------:R-:W-:Y:S01]  /*2ef0*/  CS2R R78, SRZ ;  /* 0x00000000004e7805 */ /* 0x000fe2000001ff00 */
[----:B------:R-:W-:Y:S01]  /*2f00*/  FMUL.FTZ R116, R116, c[0x0][0x1e8] ;  /* 0x00007a0074747a20 */ /* 0x000fe20000410000 */
[----:B------:R-:W3:Y:S01]  /*2f10*/  LDL R231, [R1+0x30] ;  /* 0x0000300001e77983 */ /* 0x000ee20000100800 */
[----:B------:R-:W-:-:S02]  /*2f20*/  FMUL.FTZ R118, R118, c[0x0][0x1e8] ;  /* 0x00007a0076767a20 */ /* 0x000fc40000410000 */
[----:B------:R-:W-:Y:S02]  /*2f30*/  FMUL.FTZ R186, R186, c[0x0][0x1e8] ;  /* 0x00007a00baba7a20 */ /* 0x000fe40000410000 */
        /* <DEDUP_REMOVED lines=13> */
[----:B------:R-:W-:Y:S02]  /*3010*/  @P0 FADD.FTZ R210, R47, R210 ;  /* 0x000000d22fd20221 */ /* 0x000fe40000010000 */
[----:B--2---:R-:W-:Y:S02]  /*3020*/  @P6 FMUL.FTZ R76, R235, R77 ;  /* 0x0000004deb4c6220 */ /* 0x004fe40000410000 */
[----:B----4-:R-:W-:Y:S02]  /*3030*/  @P5 FMUL.FTZ R78, R233, R118 ;  /* 0x00000076e94e5220 */ /* 0x010fe40000410000 */
[----:B------:R-:W2:Y:S01]  /*3040*/  LDL R233, [R1+0x38] ;  /* 0x0000380001e97983 */ /* 0x000ea20000100800 */
[----:B------:R-:W-:Y:S01]  /*3050*/  FMUL.FTZ R80, R77, R80 ;  /* 0x000000504d507220 */ /* 0x000fe20000410000 */
[----:B------:R-:W-:Y:S01]  /*3060*/  MOV R77, RZ ;  /* 0x000000ff004d7202 */ /* 0x000fe20000000f00 */
[----:B------:R-:W-:-:S02]  /*3070*/  @P3 FMUL.FTZ R77, R234, R116 ;  /* 0x00000074ea4d3220 */ /* 0x000fc40000410000 */
[-C--:B------:R-:W-:Y:S01]  /*3080*/  @P4 FMUL.FTZ R79, R232, R186.reuse ;  /* 0x000000bae84f4220 */ /* 0x080fe20000410000 */
[----:B------:R-:W4:Y:S04]  /*3090*/  LDL R234, [R1+0x3c] ;  /* 0x00003c0001ea7983 */ /* 0x000f280000100800 */
[----:B------:R-:W4:Y:S04]  /*30a0*/  LDL R232, [R1+0x34] ;  /* 0x0000340001e87983 */ /* 0x000f280000100800 */
[----:B------:R0:W-:Y:S01]  /*30b0*/  STG.E.128 [R84.64], R76 ;  /* 0x0000004c54007986 */ /* 0x0001e2000c101d04 */
[----:B------:R-:W-:Y:S01]  /*30c0*/  FMUL.FTZ R83, R83, R186 ;  /* 0x000000ba53537220 */ /* 0x000fe20000410000 */
[----:B------:R-:W-:Y:S01]  /*30d0*/  FSEL R113, R80, RZ, P6 ;  /* 0x000000ff50717208 */ /* 0x000fe20003000000 */
[----:B------:R-:W-:Y:S01]  /*30e0*/  FMUL.FTZ R82, R82, R118 ;  /* 0x0000007652527220 */ /* 0x000fe20000410000 */
[----:B0-----:R0:W4:Y:S01]  /*30f0*/  LDG.E.128 R76, [R86.64] ;  /* 0x00000004564c7981 */ /* 0x001122000c1e1d00 */
[----:B------:R-:W-:-:S02]  /*3100*/  SEL R84, R187, R72, P2 ;  /* 0x00000048bb547207 */ /* 0x000fc40001000000 */
[----:B------:R-:W-:Y:S02]  /*3110*/  SEL R85, R188, R73, P2 ;  /* 0x00000049bc557207 */ /* 0x000fe40001000000 */
[----:B0-----:R-:W-:Y:S02]  /*3120*/  SEL R86, R203, R74, P2 ;  /* 0x0000004acb567207 */ /* 0x001fe40001000000 */
[----:B------:R-:W-:-:S05]  /*3130*/  SEL R87, R210, R75, P2 ;  /* 0x0000004bd2577207 */ /* 0x000fca0001000000 */
[----:B------:R0:W-:Y:S01]  /*3140*/  @P1 STG.E.128 [R98.64], R84 ;  /* 0x0000005462001986 */ /* 0x0001e2000c101d04 */
[----:B------:R-:W-:Y:S01]  /*3150*/  FMUL.FTZ R81, R81, R116 ;  /* 0x0000007451517220 */ /* 0x000fe20000410000 */
[----:B------:R-:W-:Y:S02]  /*3160*/  FSEL R118, R83, RZ, P4 ;  /* 0x000000ff53767208 */ /* 0x000fe40002000000 */
[----:B------:R-:W-:Y:S02]  /*3170*/  FSEL R116, R82, RZ, P5 ;  /* 0x000000ff52747208 */ /* 0x000fe40002800000 */
[----:B------:R-:W-:Y:S01]  /*3180*/  FSEL R115, R81, RZ, P3 ;  /* 0x000000ff51737208 */ /* 0x000fe20001800000 */
[----:B------:R-:W-:Y:S01]  /*3190*/  FMUL.FTZ R186, R210, R162 ;  /* 0x000000a2d2ba7220 */ /* 0x000fe20000410000 */
[----:B------:R-:W-:Y:S01]  /*31a0*/  LOP3.LUT P3, RZ, R183, 0xff, RZ, 0xc0, !PT ;  /* 0x000000ffb7ff7812 */ /* 0x000fe2000786c0ff */
[----:B------:R-:W4:Y:S01]  /*31b0*/  LDL R210, [R1+0x2c] ;  /* 0x00002c0001d27983 */ /* 0x000f220000100800 */
[----:B0-----:R-:W-:-:S02]  /*31c0*/  IADD3 R84, P6, R185, c[0x0][0x248], RZ ;  /* 0x00009200b9547a10 */ /* 0x001fc40007fde0ff */
[C---:B------:R-:W-:Y:S02]  /*31d0*/  @P1 IADD3 R98, P4, R181.reuse, c[0x0][0x258], RZ ;  /* 0x00009600b5621a10 */ /* 0x040fe40007f9e0ff */
[----:B------:R-:W-:Y:S02]  /*31e0*/  IADD3.X R85, R184, c[0x0][0x24c], RZ, P6, !PT ;  /* 0x00009300b8557a10 */ /* 0x000fe400037fe4ff */
[----:B------:R-:W-:Y:S02]  /*31f0*/  IADD3 R86, P6, R181, c[0x0][0x170], RZ ;  /* 0x00005c00b5567a10 */ /* 0x000fe40007fde0ff */
[C---:B------:R-:W-:Y:S02]  /*3200*/  @P1 IADD3.X R99, R180.reuse, c[0x0][0x25c], RZ, P4, !PT ;  /* 0x00009700b4631a10 */ /* 0x040fe400027fe4ff */
[----:B------:R-:W-:Y:S01]  /*3210*/  IADD3.X R87, R180, c[0x0][0x174], RZ, P6, !PT ;  /* 0x00005d00b4577a10 */ /* 0x000fe200037fe4ff */
[-C--:B------:R-:W-:Y:S01]  /*3220*/  FMUL.FTZ R184, R188, R162.reuse ;  /* 0x000000a2bcb87220 */ /* 0x080fe20000410000 */
[----:B------:R-:W-:Y:S01]  /*3230*/  LOP3.LUT P5, RZ, R183, 0xff00, RZ, 0xc0, !PT ;  /* 0x0000ff00b7ff7812 */ /* 0x000fe200078ac0ff */
[-C--:B------:R-:W-:Y:S01]  /*3240*/  FMUL.FTZ R185, R203, R162.reuse ;  /* 0x000000a2cbb97220 */ /* 0x080fe20000410000 */
[C---:B------:R-:W-:Y:S01]  /*3250*/  LOP3.LUT P6, RZ, R183.reuse, 0xff0000, RZ, 0xc0, !PT ;  /* 0x00ff0000b7ff7812 */ /* 0x040fe200078cc0ff */
[----:B------:R-:W4:Y:S01]  /*3260*/  LDL R203, [R1+0x28] ;  /* 0x0000280001cb7983 */ /* 0x000f220000100800 */
[----:B------:R-:W-:Y:S01]  /*3270*/  LOP3.LUT P4, RZ, R183, 0xff000000, RZ, 0xc0, !PT ;  /* 0xff000000b7ff7812 */ /* 0x000fe2000788c0ff */
[----:B------:R-:W-:-:S02]  /*3280*/  FMUL.FTZ R183, R187, R162 ;  /* 0x000000a2bbb77220 */ /* 0x000fc40000410000 */
[----:B------:R-:W4:Y:S04]  /*3290*/  LDL R188, [R1+0x24] ;  /* 0x0000240001bc7983 */ /* 0x000f280000100800 */
[----:B------:R-:W4:Y:S01]  /*32a0*/  LDL R187, [R1+0x20] ;  /* 0x0000200001bb7983 */ /* 0x000f220000100800 */
        /* <DEDUP_REMOVED lines=8> */
[----:B------:R-:W-:Y:S02]  /*3330*/  FMUL.FTZ R183, R183, c[0x0][0x1e8] ;  /* 0x00007a00b7b77a20 */ /* 0x000fe40000410000 */
[----:B------:R-:W-:-:S02]  /*3340*/  FMUL.FTZ R184, R184, c[0x0][0x1e8] ;  /* 0x00007a00b8b87a20 */ /* 0x000fc40000410000 */
[----:B------:R-:W-:Y:S02]  /*3350*/  FMUL.FTZ R185, R185, c[0x0][0x1e8] ;  /* 0x00007a00b9b97a20 */ /* 0x000fe40000410000 */
[----:B------:R-:W-:Y:S01]  /*3360*/  FMUL.FTZ R186, R186, c[0x0][0x1e8] ;  /* 0x00007a00baba7a20 */ /* 0x000fe20000410000 */
[----:B------:R-:W-:Y:S01]  /*3370*/  CS2R R80, SRZ ;  /* 0x0000000000507805 */ /* 0x000fe2000001ff00 */
[----:B------:R-:W-:Y:S01]  /*3380*/  CS2R R82, SRZ ;  /* 0x0000000000527805 */ /* 0x000fe2000001ff00 */
[C---:B------:R-:W-:Y:S02]  /*3390*/  FMUL.FTZ R104, R161.reuse, R104 ;  /* 0x00000068a1687220 */ /* 0x040fe40000410000 */
[C---:B------:R-:W-:Y:S02]  /*33a0*/  FMUL.FTZ R105, R161.reuse, R105 ;  /* 0x00000069a1697220 */ /* 0x040fe40000410000 */
[C---:B------:R-:W-:Y:S02]  /*33b0*/  FMUL.FTZ R106, R161.reuse, R106 ;  /* 0x0000006aa16a7220 */ /* 0x040fe40000410000 */
[----:B------:R-:W-:-:S02]  /*33c0*/  FMUL.FTZ R107, R161, R176 ;  /* 0x000000b0a16b7220 */ /* 0x000fc40000410000 */
[----:B---3--:R-:W-:Y:S02]  /*33d0*/  @P4 FMUL.FTZ R83, R231, R186 ;  /* 0x000000bae7534220 */ /* 0x008fe40000410000 */
[----:B------:R-:W-:Y:S02]  /*33e0*/  @P0 FADD.FTZ R104, R48, R104 ;  /* 0x0000006830680221 */ /* 0x000fe40000010000 */
[----:B------:R-:W-:Y:S02]  /*33f0*/  @P0 FADD.FTZ R105, R49, R105 ;  /* 0x0000006931690221 */ /* 0x000fe40000010000 */
[----:B------:R-:W-:Y:S02]  /*3400*/  @P0 FADD.FTZ R106, R50, R106 ;  /* 0x0000006a326a0221 */ /* 0x000fe40000010000 */
[----:B------:R-:W-:Y:S02]  /*3410*/  @P0 FADD.FTZ R107, R51, R107 ;  /* 0x0000006b336b0221 */ /* 0x000fe40000010000 */
[----:B------:R-:W-:-:S02]  /*3420*/  FFMA.FTZ R112, R112, R93, R92 ;  /* 0x0000005d70707223 */ /* 0x000fc4000001005c */
[-CC-:B------:R-:W-:Y:S02]  /*3430*/  FFMA.FTZ R114, R114, R93.reuse, R92.reuse ;  /* 0x0000005d72727223 */ /* 0x180fe4000001005c */
[-CC-:B------:R-:W-:Y:S02]  /*3440*/  FFMA.FTZ R117, R117, R93.reuse, R92.reuse ;  /* 0x0000005d75757223 */ /* 0x180fe4000001005c */
[----:B------:R-:W-:Y:S02]  /*3450*/  FFMA.FTZ R119, R119, R93, R92 ;  /* 0x0000005d77777223 */ /* 0x000fe4000001005c */
[----:B------:R-:W-:Y:S02]  /*3460*/  FADD.FTZ R112, R120, -R112 ;  /* 0x8000007078707221 */ /* 0x000fe40000010000 */
[----:B------:R-:W-:Y:S01]  /*3470*/  FADD.FTZ R114, R121, -R114 ;  /* 0x8000007279727221 */ /* 0x000fe20000010000 */
[----:B------:R-:W3:Y:S01]  /*3480*/  LDL R120, [R1] ;  /* 0x0000000001787983 */ /* 0x000ee20000100800 */
[----:B------:R-:W-:-:S02]  /*3490*/  FADD.FTZ R117, R122, -R117 ;  /* 0x800000757a757221 */ /* 0x000fc40000010000 */
[----:B------:R-:W-:Y:S01]  /*34a0*/  FADD.FTZ R119, R123, -R119 ;  /* 0x800000777b777221 */ /* 0x000fe20000010000 */
[----:B------:R-:W3:Y:S04]  /*34b0*/  LDL R122, [R1+0x8] ;  /* 0x00000800017a7983 */ /* 0x000ee80000100800 */
[----:B------:R-:W3:Y:S04]  /*34c0*/  LDL R123, [R1+0xc] ;  /* 0x00000c00017b7983 */ /* 0x000ee80000100800 */
[----:B------:R-:W3:Y:S01]  /*34d0*/  LDL R121, [R1+0x4] ;  /* 0x0000040001797983 */ /* 0x000ee20000100800 */
[----:B--2---:R-:W-:-:S02]  /*34e0*/  @P5 FMUL.FTZ R81, R233, R184 ;  /* 0x000000b8e9515220 */ /* 0x004fc40000410000 */
[----:B----4-:R-:W-:Y:S02]  /*34f0*/  @P3 FMUL.FTZ R80, R234, R183 ;  /* 0x000000b7ea503220 */ /* 0x010fe40000410000 */
[----:B------:R-:W-:-:S05]  /*3500*/  @P6 FMUL.FTZ R82, R232, R185 ;  /* 0x000000b9e8526220 */ /* 0x000fca0000410000 */
[----:B------:R0:W-:Y:S01]  /*3510*/  STG.E.128 [R84.64], R80 ;  /* 0x0000005054007986 */ /* 0x0001e2000c101d04 */
[----:B------:R-:W-:-:S03]  /*3520*/  FMUL.FTZ R77, R77, R184 ;  /* 0x000000b84d4d7220 */ /* 0x000fc60000410000 */
[----:B0-----:R0:W2:Y:S01]  /*3530*/  LDG.E.128 R80, [R86.64] ;  /* 0x0000000456507981 */ /* 0x0010a2000c1e1d00 */
[----:B------:R-:W-:Y:S01]  /*3540*/  SEL R84, R104, R72, P2 ;  /* 0x0000004868547207 */ /* 0x000fe20001000000 */
[----:B------:R-:W-:Y:S01]  /*3550*/  FMUL.FTZ R78, R78, R185 ;  /* 0x000000b94e4e7220 */ /* 0x000fe20000410000 */
[----:B------:R-:W-:Y:S01]  /*3560*/  SEL R85, R105, R73, P2 ;  /* 0x0000004969557207 */ /* 0x000fe20001000000 */
[----:B------:R-:W-:Y:S01]  /*3570*/  FMUL.FTZ R76, R183, R76 ;  /* 0x0000004cb74c7220 */ /* 0x000fe20000410000 */
[----:B------:R-:W-:Y:S01]  /*3580*/  FSEL R176, R77, RZ, P5 ;  /* 0x000000ff4db07208 */ /* 0x000fe20002800000 */
[----:B------:R-:W-:Y:S01]  /*3590*/  FMUL.FTZ R79, R79, R186 ;  /* 0x000000ba4f4f7220 */ /* 0x000fe20000410000 */
[----:B------:R-:W4:Y:S01]  /*35a0*/  LDL R184, [R1+0x14] ;  /* 0x0000140001b87983 */ /* 0x000f220000100800 */
[----:B0-----:R-:W-:-:S03]  /*35b0*/  SEL R86, R106, R74, P2 ;  /* 0x0000004a6a567207 */ /* 0x001fc60001000000 */
[----:B------:R-:W3:Y:S01]  /*35c0*/  LDL R186, [R1+0x1c] ;  /* 0x00001c0001ba7983 */ /* 0x000ee20000100800 */
[----:B------:R-:W-:Y:S02]  /*35d0*/  SEL R87, R107, R75, P2 ;  /* 0x0000004b6b577207 */ /* 0x000fe40001000000 */
[----:B------:R-:W-:Y:S01]  /*35e0*/  FSEL R179, R78, RZ, P6 ;  /* 0x000000ff4eb37208 */ /* 0x000fe20003000000 */
[----:B------:R-:W3:Y:S04]  /*35f0*/  LDL R185, [R1+0x18] ;  /* 0x0000180001b97983 */ /* 0x000ee80000100800 */
[----:B------:R0:W-:Y:S01]  /*3600*/  @P1 STG.E.128 [R98.64], R84 ;  /* 0x0000005462001986 */ /* 0x0001e2000c101d04 */
[----:B------:R-:W-:Y:S02]  /*3610*/  FSEL R177, R76, RZ, P3 ;  /* 0x000000ff4cb17208 */ /* 0x000fe40001800000 */
[----:B------:R-:W-:Y:S01]  /*3620*/  FSEL R178, R79, RZ, P4 ;  /* 0x000000ff4fb27208 */ /* 0x000fe20002000000 */
[----:B------:R-:W3:Y:S01]  /*3630*/  LDL R183, [R1+0x10] ;  /* 0x0000100001b77983 */ /* 0x000ee20000100800 */
[----:B------:R-:W-:-:S02]  /*3640*/  LOP3.LUT P3, RZ, R182, 0xff, RZ, 0xc0, !PT ;  /* 0x000000ffb6ff7812 */ /* 0x000fc4000786c0ff */
[----:B------:R-:W-:Y:S02]  /*3650*/  LOP3.LUT P4, RZ, R182, 0xff00, RZ, 0xc0, !PT ;  /* 0x0000ff00b6ff7812 */ /* 0x000fe4000788c0ff */
[----:B0-----:R-:W-:Y:S02]  /*3660*/  IADD3 R84, P5, R181, c[0x0][0x248], RZ ;  /* 0x00009200b5547a10 */ /* 0x001fe40007fbe0ff */
[----:B------:R-:W-:Y:S02]  /*3670*/  IADD3 R86, P6, R174, c[0x0][0x170], RZ ;  /* 0x00005c00ae567a10 */ /* 0x000fe40007fde0ff */
[----:B------:R-:W-:Y:S02]  /*3680*/  IADD3.X R85, R180, c[0x0][0x24c], RZ, P5, !PT ;  /* 0x00009300b4557a10 */ /* 0x000fe40002ffe4ff */
[----:B------:R-:W-:Y:S02]  /*3690*/  IADD3.X R87, R173, c[0x0][0x174], RZ, P6, !PT ;  /* 0x00005d00ad577a10 */ /* 0x000fe400037fe4ff */
[----:B------:R-:W-:-:S02]  /*36a0*/  LOP3.LUT P5, RZ, R182, 0xff0000, RZ, 0xc0, !PT ;  /* 0x00ff0000b6ff7812 */ /* 0x000fc400078ac0ff */
[----:B------:R-:W-:Y:S01]  /*36b0*/  LOP3.LUT P6, RZ, R182, 0xff000000, RZ, 0xc0, !PT ;  /* 0xff000000b6ff7812 */ /* 0x000fe200078cc0ff */
[-C--:B------:R-:W-:Y:S02]  /*36c0*/  FMUL.FTZ R98, R104, R162.reuse ;  /* 0x000000a268627220 */ /* 0x080fe40000410000 */
[-C--:B------:R-:W-:Y:S02]  /*36d0*/  FMUL.FTZ R99, R105, R162.reuse ;  /* 0x000000a269637220 */ /* 0x080fe40000410000 */
[-C--:B------:R-:W-:Y:S02]  /*36e0*/  FMUL.FTZ R104, R106, R162.reuse ;  /* 0x000000a26a687220 */ /* 0x080fe40000410000 */
[----:B------:R-:W-:Y:S02]  /*36f0*/  FMUL.FTZ R105, R107, R162 ;  /* 0x000000a26b697220 */ /* 0x000fe40000410000 */
[----:B------:R-:W-:Y:S02]  /*3700*/  FMUL.FTZ R98, R98, c[0x0][0x1e8] ;  /* 0x00007a0062627a20 */ /* 0x000fe40000410000 */
[----:B------:R-:W-:-:S02]  /*3710*/  FMUL.FTZ R99, R99, c[0x0][0x1e8] ;  /* 0x00007a0063637a20 */ /* 0x000fc40000410000 */
[----:B------:R-:W-:Y:S02]  /*3720*/  FMUL.FTZ R104, R104, c[0x0][0x1e8] ;  /* 0x00007a0068687a20 */ /* 0x000fe40000410000 */
[----:B------:R-:W-:Y:S01]  /*3730*/  FMUL.FTZ R105, R105, c[0x0][0x1e8] ;  /* 0x00007a0069697a20 */ /* 0x000fe20000410000 */
[----:B------:R-:W-:Y:S01]  /*3740*/  CS2R R76, SRZ ;  /* 0x00000000004c7805 */ /* 0x000fe2000001ff00 */
[----:B------:R-:W-:Y:S01]  /*3750*/  CS2R R78, SRZ ;  /* 0x00000000004e7805 */ /* 0x000fe2000001ff00 */
[----:B------:R-:W-:Y:S02]  /*3760*/  @P3 FMUL.FTZ R76, R210, R98 ;  /* 0x00000062d24c3220 */ /* 0x000fe40000410000 */
[----:B------:R-:W-:Y:S02]  /*3770*/  @P4 FMUL.FTZ R77, R203, R99 ;  /* 0x00000063cb4d4220 */ /* 0x000fe40000410000 */
[----:B------:R-:W-:Y:S02]  /*3780*/  @P5 FMUL.FTZ R78, R188, R104 ;  /* 0x00000068bc4e5220 */ /* 0x000fe40000410000 */
[----:B------:R-:W-:-:S05]  /*3790*/  @P6 FMUL.FTZ R79, R187, R105 ;  /* 0x00000069bb4f6220 */ /* 0x000fca0000410000 */
[----:B------:R0:W-:Y:S04]  /*37a0*/  STG.E.128 [R84.64], R76 ;  /* 0x0000004c54007986 */ /* 0x0001e8000c101d04 */
[----:B0-----:R0:W4:Y:S01]  /*37b0*/  LDG.E.128 R76, [R86.64] ;  /* 0x00000004564c7981 */ /* 0x001122000c1e1d00 */
[----:B------:R-:W-:Y:S01]  /*37c0*/  CS2R R84, SRZ ;  /* 0x0000000000547805 */ /* 0x000fe2000001ff00 */
[----:B------:R-:W-:Y:S01]  /*37d0*/  FFMA.FTZ R111, R111, R93, R92 ;  /* 0x0000005d6f6f7223 */ /* 0x000fe2000001005c */
[----:B0-----:R-:W-:-:S03]  /*37e0*/  CS2R R86, SRZ ;  /* 0x0000000000567805 */ /* 0x001fc6000001ff00 */
[----:B------:R-:W-:Y:S02]  /*37f0*/  FADD.FTZ R111, R127, -R111 ;  /* 0x8000006f7f6f7221 */ /* 0x000fe40000010000 */
[----:B--2---:R-:W-:Y:S02]  /*3800*/  FMUL.FTZ R81, R81, R99 ;  /* 0x0000006351517220 */ /* 0x004fe40000410000 */
[----:B------:R-:W-:Y:S02]  /*3810*/  FMUL.FTZ R82, R82, R104 ;  /* 0x0000006852527220 */ /* 0x000fe40000410000 */
[----:B------:R-:W-:Y:S01]  /*3820*/  FMUL.FTZ R83, R83, R105 ;  /* 0x0000006953537220 */ /* 0x000fe20000410000 */
[----:B------:R-:W-:Y:S01]  /*3830*/  FSEL R181, R81, RZ, P4 ;  /* 0x000000ff51b57208 */ /* 0x000fe20002000000 */
[----:B------:R-:W-:Y:S01]  /*3840*/  FMUL.FTZ R80, R98, R80 ;  /* 0x0000005062507220 */ /* 0x000fe20000410000 */
[----:B------:R-:W-:Y:S02]  /*3850*/  FSEL R180, R82, RZ, P5 ;  /* 0x000000ff52b47208 */ /* 0x000fe40002800000 */
[----:B------:R-:W-:-:S02]  /*3860*/  @P1 IADD3 R98, P4, R174, c[0x0][0x258], RZ ;  /* 0x00009600ae621a10 */ /* 0x000fc40007f9e0ff */
[----:B------:R-:W-:Y:S02]  /*3870*/  IADD3 R104, P5, R174, c[0x0][0x248], RZ ;  /* 0x00009200ae687a10 */ /* 0x000fe40007fbe0ff */
[----:B------:R-:W-:Y:S02]  /*3880*/  FSEL R174, R83, RZ, P6 ;  /* 0x000000ff53ae7208 */ /* 0x000fe40003000000 */
[----:B------:R-:W-:Y:S01]  /*3890*/  IADD3 R106, P6, R170, c[0x0][0x170], RZ ;  /* 0x00005c00aa6a7a10 */ /* 0x000fe20007fde0ff */
[C---:B------:R-:W-:Y:S01]  /*38a0*/  FMUL.FTZ R81, R161.reuse, R114 ;  /* 0x00000072a1517220 */ /* 0x040fe20000410000 */
[----:B------:R-:W-:Y:S01]  /*38b0*/  FSEL R182, R80, RZ, P3 ;  /* 0x000000ff50b67208 */ /* 0x000fe20001800000 */
[C---:B------:R-:W-:Y:S02]  /*38c0*/  FMUL.FTZ R80, R161.reuse, R112 ;  /* 0x00000070a1507220 */ /* 0x040fe40000410000 */
[C---:B------:R-:W-:Y:S02]  /*38d0*/  FMUL.FTZ R82, R161.reuse, R117 ;  /* 0x00000075a1527220 */ /* 0x040fe40000410000 */
[----:B------:R-:W-:Y:S01]  /*38e0*/  FMUL.FTZ R83, R161, R119 ;  /* 0x00000077a1537220 */ /* 0x000fe20000410000 */
[----:B------:R-:W-:-:S02]  /*38f0*/  @P1 IADD3.X R99, R173, c[0x0][0x25c], RZ, P4, !PT ;  /* 0x00009700ad631a10 */ /* 0x000fc400027fe4ff */
[----:B------:R-:W-:Y:S02]  /*3900*/  IADD3.X R105, R173, c[0x0][0x24c], RZ, P5, !PT ;  /* 0x00009300ad697a10 */ /* 0x000fe40002ffe4ff */
[----:B------:R-:W-:Y:S01]  /*3910*/  IADD3.X R107, R171, c[0x0][0x174], RZ, P6, !PT ;  /* 0x00005d00ab6b7a10 */ /* 0x000fe200037fe4ff */
        /* <DEDUP_REMOVED lines=8> */
[----:B------:R-:W-:-:S02]  /*39a0*/  FMUL.FTZ R112, R80, R162 ;  /* 0x000000a250707220 */ /* 0x000fc40000410000 */
[-C--:B------:R-:W-:Y:S02]  /*39b0*/  FMUL.FTZ R114, R81, R162.reuse ;  /* 0x000000a251727220 */ /* 0x080fe40000410000 */
[-C--:B------:R-:W-:Y:S02]  /*39c0*/  FMUL.FTZ R117, R82, R162.reuse ;  /* 0x000000a252757220 */ /* 0x080fe40000410000 */
[----:B------:R-:W-:Y:S02]  /*39d0*/  FMUL.FTZ R119, R83, R162 ;  /* 0x000000a253777220 */ /* 0x000fe40000410000 */
[----:B------:R-:W-:Y:S02]  /*39e0*/  FMUL.FTZ R112, R112, c[0x0][0x1e8] ;  /* 0x00007a0070707a20 */ /* 0x000fe40000410000 */
[----:B------:R-:W-:Y:S02]  /*39f0*/  FMUL.FTZ R114, R114, c[0x0][0x1e8] ;  /* 0x00007a0072727a20 */ /* 0x000fe40000410000 */
[----:B------:R-:W-:-:S02]  /*3a00*/  FMUL.FTZ R117, R117, c[0x0][0x1e8] ;  /* 0x00007a0075757a20 */ /* 0x000fc40000410000 */
[----:B------:R-:W-:Y:S01]  /*3a10*/  FMUL.FTZ R119, R119, c[0x0][0x1e8] ;  /* 0x00007a0077777a20 */ /* 0x000fe20000410000 */
[----:B------:R-:W-:Y:S01]  /*3a20*/  SEL R80, R80, R72, P2 ;  /* 0x0000004850507207 */ /* 0x000fe20001000000 */
[----:B---3--:R-:W-:Y:S01]  /*3a30*/  @P3 FMUL.FTZ R84, R186, R112 ;  /* 0x00000070ba543220 */ /* 0x008fe20000410000 */
[----:B------:R-:W-:Y:S01]  /*3a40*/  SEL R81, R81, R73, P2 ;  /* 0x0000004951517207 */ /* 0x000fe20001000000 */
[----:B------:R-:W-:Y:S01]  /*3a50*/  @P4 FMUL.FTZ R85, R185, R114 ;  /* 0x00000072b9554220 */ /* 0x000fe20000410000 */
[----:B------:R-:W-:Y:S01]  /*3a60*/  SEL R82, R82, R74, P2 ;  /* 0x0000004a52527207 */ /* 0x000fe20001000000 */
[----:B----4-:R-:W-:Y:S01]  /*3a70*/  @P5 FMUL.FTZ R86, R184, R117 ;  /* 0x00000075b8565220 */ /* 0x010fe20000410000 */
[----:B------:R-:W-:Y:S01]  /*3a80*/  SEL R83, R83, R75, P2 ;  /* 0x0000004b53537207 */ /* 0x000fe20001000000 */
[----:B------:R-:W-:-:S04]  /*3a90*/  @P6 FMUL.FTZ R87, R183, R119 ;  /* 0x00000077b7576220 */ /* 0x000fc80000410000 */
[----:B------:R0:W-:Y:S04]  /*3aa0*/  @P1 STG.E.128 [R98.64], R80 ;  /* 0x0000005062001986 */ /* 0x0001e8000c101d04 */
[----:B------:R1:W-:Y:S04]  /*3ab0*/  STG.E.128 [R104.64], R84 ;  /* 0x0000005468007986 */ /* 0x0003e8000c101d04 */
[----:B0-----:R0:W2:Y:S01]  /*3ac0*/  LDG.E.128 R80, [R106.64] ;  /* 0x000000046a507981 */ /* 0x0010a2000c1e1d00 */
[-CC-:B-1----:R-:W-:Y:S02]  /*3ad0*/  FFMA.FTZ R84, R108, R93.reuse, R92.reuse ;  /* 0x0000005d6c547223 */ /* 0x182fe4000001005c */
[----:B------:R-:W-:-:S02]  /*3ae0*/  FFMA.FTZ R85, R109, R93, R92 ;  /* 0x0000005d6d557223 */ /* 0x000fc4000001005c */
[----:B------:R-:W-:Y:S02]  /*3af0*/  FFMA.FTZ R86, R110, R93, R92 ;  /* 0x0000005d6e567223 */ /* 0x000fe4000001005c */
[----:B------:R-:W-:Y:S02]  /*3b00*/  FMUL.FTZ R114, R77, R114 ;  /* 0x000000724d727220 */ /* 0x000fe40000410000 */
[----:B------:R-:W-:Y:S02]  /*3b10*/  FMUL.FTZ R78, R78, R117 ;  /* 0x000000754e4e7220 */ /* 0x000fe40000410000 */
[----:B------:R-:W-:Y:S01]  /*3b20*/  FMUL.FTZ R119, R79, R119 ;  /* 0x000000774f777220 */ /* 0x000fe20000410000 */
[----:B------:R-:W-:Y:S01]  /*3b30*/  FSEL R114, R114, RZ, P4 ;  /* 0x000000ff72727208 */ /* 0x000fe20002000000 */
[----:B------:R-:W-:Y:S01]  /*3b40*/  FMUL.FTZ R76, R112, R76 ;  /* 0x0000004c704c7220 */ /* 0x000fe20000410000 */
[----:B------:R-:W-:Y:S01]  /*3b50*/  @P1 IADD3 R98, P4, R170, c[0x0][0x258], RZ ;  /* 0x00009600aa621a10 */ /* 0x000fe20007f9e0ff */
[----:B------:R-:W-:Y:S01]  /*3b60*/  FADD.FTZ R84, R124, -R84 ;  /* 0x800000547c547221 */ /* 0x000fe20000010000 */
[----:B------:R-:W-:Y:S01]  /*3b70*/  FSEL R112, R78, RZ, P5 ;  /* 0x000000ff4e707208 */ /* 0x000fe20002800000 */
[----:B------:R-:W-:Y:S01]  /*3b80*/  FADD.FTZ R85, R125, -R85 ;  /* 0x800000557d557221 */ /* 0x000fe20000010000 */
[----:B------:R-:W-:Y:S01]  /*3b90*/  FSEL R119, R119, RZ, P6 ;  /* 0x000000ff77777208 */ /* 0x000fe20003000000 */
[----:B------:R-:W-:Y:S01]  /*3ba0*/  FADD.FTZ R86, R126, -R86 ;  /* 0x800000567e567221 */ /* 0x000fe20000010000 */
[----:B------:R-:W-:-:S02]  /*3bb0*/  IADD3 R170, P5, R170, c[0x0][0x248], RZ ;  /* 0x00009200aaaa7a10 */ /* 0x000fc40007fbe0ff */
[----:B------:R-:W-:Y:S01]  /*3bc0*/  IADD3 R104, P6, R167, c[0x0][0x170], RZ ;  /* 0x00005c00a7687a10 */ /* 0x000fe20007fde0ff */
[----:B------:R-:W-:Y:S01]  /*3bd0*/  FMUL.FTZ R84, R161, R84 ;  /* 0x00000054a1547220 */ /* 0x000fe20000410000 */
[----:B------:R-:W-:Y:S01]  /*3be0*/  @P1 IADD3.X R99, R171, c[0x0][0x25c], RZ, P4, !PT ;  /* 0x00009700ab631a10 */ /* 0x000fe200027fe4ff */
[C---:B------:R-:W-:Y:S02]  /*3bf0*/  FMUL.FTZ R85, R161.reuse, R85 ;  /* 0x00000055a1557220 */ /* 0x040fe40000410000 */
[C---:B------:R-:W-:Y:S02]  /*3c00*/  FMUL.FTZ R86, R161.reuse, R86 ;  /* 0x00000056a1567220 */ /* 0x040fe40000410000 */
[----:B------:R-:W-:Y:S01]  /*3c10*/  FMUL.FTZ R87, R161, R111 ;  /* 0x0000006fa1577220 */ /* 0x000fe20000410000 */
[----:B------:R-:W-:Y:S02]  /*3c20*/  FSEL R117, R76, RZ, P3 ;  /* 0x000000ff4c757208 */ /* 0x000fe40001800000 */
[----:B------:R-:W-:-:S02]  /*3c30*/  IADD3.X R171, R171, c[0x0][0x24c], RZ, P5, !PT ;  /* 0x00009300abab7a10 */ /* 0x000fc40002ffe4ff */
[----:B------:R-:W-:Y:S01]  /*3c40*/  IADD3.X R105, R168, c[0x0][0x174], RZ, P6, !PT ;  /* 0x00005d00a8697a10 */ /* 0x000fe200037fe4ff */
[----:B------:R-:W-:Y:S01]  /*3c50*/  @P0 FADD.FTZ R84, R56, R84 ;  /* 0x0000005438540221 */ /* 0x000fe20000010000 */
[C---:B------:R-:W-:Y:S01]  /*3c60*/  LOP3.LUT P3, RZ, R172.reuse, 0xff, RZ, 0xc0, !PT ;  /* 0x000000ffacff7812 */ /* 0x040fe2000786c0ff */
[----:B------:R-:W-:Y:S01]  /*3c70*/  @P0 FADD.FTZ R85, R57, R85 ;  /* 0x0000005539550221 */ /* 0x000fe20000010000 */
[----:B------:R-:W-:Y:S01]  /*3c80*/  LOP3.LUT P4, RZ, R172, 0xff00, RZ, 0xc0, !PT ;  /* 0x0000ff00acff7812 */ /* 0x000fe2000788c0ff */
[----:B------:R-:W-:Y:S01]  /*3c90*/  @P0 FADD.FTZ R86, R58, R86 ;  /* 0x000000563a560221 */ /* 0x000fe20000010000 */
[C---:B------:R-:W-:Y:S01]  /*3ca0*/  LOP3.LUT P5, RZ, R172.reuse, 0xff0000, RZ, 0xc0, !PT ;  /* 0x00ff0000acff7812 */ /* 0x040fe200078ac0ff */
[----:B------:R-:W-:Y:S01]  /*3cb0*/  @P0 FADD.FTZ R87, R59, R87 ;  /* 0x000000573b570221 */ /* 0x000fe20000010000 */
[----:B------:R-:W-:Y:S01]  /*3cc0*/  LOP3.LUT P6, RZ, R172, 0xff000000, RZ, 0xc0, !PT ;  /* 0xff000000acff7812 */ /* 0x000fe200078cc0ff */
[-C--:B0-----:R-:W-:Y:S02]  /*3cd0*/  FMUL.FTZ R106, R84, R162.reuse ;  /* 0x000000a2546a7220 */ /* 0x081fe40000410000 */
[----:B------:R-:W-:-:S02]  /*3ce0*/  FMUL.FTZ R107, R85, R162 ;  /* 0x000000a2556b7220 */ /* 0x000fc40000410000 */
[-C--:B------:R-:W-:Y:S02]  /*3cf0*/  FMUL.FTZ R108, R86, R162.reuse ;  /* 0x000000a2566c7220 */ /* 0x080fe40000410000 */
[----:B------:R-:W-:Y:S02]  /*3d00*/  FMUL.FTZ R109, R87, R162 ;  /* 0x000000a2576d7220 */ /* 0x000fe40000410000 */
[----:B------:R-:W-:Y:S02]  /*3d10*/  FMUL.FTZ R106, R106, c[0x0][0x1e8] ;  /* 0x00007a006a6a7a20 */ /* 0x000fe40000410000 */
[----:B------:R-:W-:Y:S02]  /*3d20*/  FMUL.FTZ R107, R107, c[0x0][0x1e8] ;  /* 0x00007a006b6b7a20 */ /* 0x000fe40000410000 */
[----:B------:R-:W-:Y:S02]  /*3d30*/  FMUL.FTZ R108, R108, c[0x0][0x1e8] ;  /* 0x00007a006c6c7a20 */ /* 0x000fe40000410000 */
[----:B------:R-:W-:Y:S01]  /*3d40*/  FMUL.FTZ R109, R109, c[0x0][0x1e8] ;  /* 0x00007a006d6d7a20 */ /* 0x000fe20000410000 */
[----:B------:R-:W-:Y:S01]  /*3d50*/  CS2R R76, SRZ ;  /* 0x00000000004c7805 */ /* 0x000fe2000001ff00 */
[----:B------:R-:W-:Y:S01]  /*3d60*/  CS2R R78, SRZ ;  /* 0x00000000004e7805 */ /* 0x000fe2000001ff00 */
[----:B------:R-:W-:Y:S01]  /*3d70*/  SEL R84, R84, R72, P2 ;  /* 0x0000004854547207 */ /* 0x000fe20001000000 */
[----:B------:R-:W-:Y:S01]  /*3d80*/  @P3 FMUL.FTZ R76, R123, R106 ;  /* 0x0000006a7b4c3220 */ /* 0x000fe20000410000 */
[----:B------:R-:W-:Y:S01]  /*3d90*/  SEL R85, R85, R73, P2 ;  /* 0x0000004955557207 */ /* 0x000fe20001000000 */
[----:B------:R-:W-:Y:S01]  /*3da0*/  @P4 FMUL.FTZ R77, R122, R107 ;  /* 0x0000006b7a4d4220 */ /* 0x000fe20000410000 */
[----:B------:R-:W-:Y:S01]  /*3db0*/  SEL R86, R86, R74, P2 ;  /* 0x0000004a56567207 */ /* 0x000fe20001000000 */
[----:B------:R-:W-:Y:S01]  /*3dc0*/  @P5 FMUL.FTZ R78, R121, R108 ;  /* 0x0000006c794e5220 */ /* 0x000fe20000410000 */
[----:B------:R-:W-:Y:S01]  /*3dd0*/  SEL R87, R87, R75, P2 ;  /* 0x0000004b57577207 */ /* 0x000fe20001000000 */
[----:B------:R-:W-:-:S04]  /*3de0*/  @P6 FMUL.FTZ R79, R120, R109 ;  /* 0x0000006d784f6220 */ /* 0x000fc80000410000 */
[----:B------:R-:W-:Y:S04]  /*3df0*/  @P1 STG.E.128 [R98.64], R84 ;  /* 0x0000005462001986 */ /* 0x000fe8000c101d04 */
[----:B------:R0:W-:Y:S04]  /*3e00*/  STG.E.128 [R170.64], R76 ;  /* 0x0000004caa007986 */ /* 0x0001e8000c101d04 */
[----:B0-----:R0:W3:Y:S01]  /*3e10*/  LDG.E.128 R76, [R104.64] ;  /* 0x00000004684c7981 */ /* 0x0010e2000c1e1d00 */
        /* <DEDUP_REMOVED lines=16> */
[-C--:B------:R-:W-:Y:S02]  /*3f20*/  FMUL.FTZ R100, R84, R162.reuse ;  /* 0x000000a254647220 */ /* 0x080fe40000410000 */
[-C--:B------:R-:W-:Y:S02]  /*3f30*/  FMUL.FTZ R101, R85, R162.reuse ;  /* 0x000000a255657220 */ /* 0x080fe40000410000 */
[-C--:B------:R-:W-:Y:S02]  /*3f40*/  FMUL.FTZ R102, R86, R162.reuse ;  /* 0x000000a256667220 */ /* 0x080fe40000410000 */
[----:B------:R-:W-:Y:S01]  /*3f50*/  FMUL.FTZ R103, R87, R162 ;  /* 0x000000a257677220 */ /* 0x000fe20000410000 */
[----:B------:R-:W-:Y:S01]  /*3f60*/  SEL R84, R84, R72, P2 ;  /* 0x0000004854547207 */ /* 0x000fe20001000000 */
[----:B------:R-:W-:Y:S01]  /*3f70*/  FMUL.FTZ R100, R100, c[0x0][0x1e8] ;  /* 0x00007a0064647a20 */ /* 0x000fe20000410000 */
[----:B------:R-:W-:Y:S01]  /*3f80*/  SEL R85, R85, R73, P2 ;  /* 0x0000004955557207 */ /* 0x000fe20001000000 */
[----:B------:R-:W-:Y:S01]  /*3f90*/  FMUL.FTZ R101, R101, c[0x0][0x1e8] ;  /* 0x00007a0065657a20 */ /* 0x000fe20000410000 */
[----:B------:R-:W-:Y:S01]  /*3fa0*/  SEL R86, R86, R74, P2 ;  /* 0x0000004a56567207 */ /* 0x000fe20001000000 */
[----:B------:R-:W-:Y:S01]  /*3fb0*/  FMUL.FTZ R102, R102, c[0x0][0x1e8] ;  /* 0x00007a0066667a20 */ /* 0x000fe20000410000 */
[----:B------:R-:W-:Y:S01]  /*3fc0*/  SEL R87, R87, R75, P2 ;  /* 0x0000004b57577207 */ /* 0x000fe20001000000 */
[----:B------:R-:W-:-:S02]  /*3fd0*/  FMUL.FTZ R103, R103, c[0x0][0x1e8] ;  /* 0x00007a0067677a20 */ /* 0x000fc40000410000 */
[----:B------:R-:W-:-:S04]  /*3fe0*/  FFMA.FTZ R97, R97, R93, R92 ;  /* 0x0000005d61617223 */ /* 0x000fc8000001005c */
[----:B------:R-:W-:Y:S02]  /*3ff0*/  FADD.FTZ R97, R135, -R97 ;  /* 0x8000006187617221 */ /* 0x000fe40000010000 */
[----:B--2---:R-:W-:Y:S02]  /*4000*/  FMUL.FTZ R81, R81, R107 ;  /* 0x0000006b51517220 */ /* 0x004fe40000410000 */
[----:B------:R-:W-:Y:S02]  /*4010*/  FMUL.FTZ R108, R82, R108 ;  /* 0x0000006c526c7220 */ /* 0x000fe40000410000 */
[----:B------:R-:W-:Y:S01]  /*4020*/  FMUL.FTZ R83, R83, R109 ;  /* 0x0000006d53537220 */ /* 0x000fe20000410000 */
[----:B------:R-:W-:Y:S01]  /*4030*/  FSEL R109, R81, RZ, P4 ;  /* 0x000000ff516d7208 */ /* 0x000fe20002000000 */
[----:B------:R-:W-:Y:S01]  /*4040*/  FMUL.FTZ R80, R106, R80 ;  /* 0x000000506a507220 */ /* 0x000fe20000410000 */
[----:B------:R-:W-:Y:S02]  /*4050*/  FSEL R108, R108, RZ, P5 ;  /* 0x000000ff6c6c7208 */ /* 0x000fe40002800000 */
[----:B------:R-:W-:-:S02]  /*4060*/  FSEL R111, R83, RZ, P6 ;  /* 0x000000ff536f7208 */ /* 0x000fc40003000000 */
[C---:B------:R-:W-:Y:S02]  /*4070*/  @P1 IADD3 R98, P4, R167.reuse, c[0x0][0x258], RZ ;  /* 0x00009600a7621a10 */ /* 0x040fe40007f9e0ff */
[----:B0-----:R-:W-:Y:S02]  /*4080*/  IADD3 R104, P5, R167, c[0x0][0x248], RZ ;  /* 0x00009200a7687a10 */ /* 0x001fe40007fbe0ff */
[----:B------:R-:W-:Y:S02]  /*4090*/  IADD3 R106, P6, R165, c[0x0][0x170], RZ ;  /* 0x00005c00a56a7a10 */ /* 0x000fe40007fde0ff */
[----:B------:R-:W-:Y:S02]  /*40a0*/  FSEL R110, R80, RZ, P3 ;  /* 0x000000ff506e7208 */ /* 0x000fe40001800000 */
[C---:B------:R-:W-:Y:S02]  /*40b0*/  @P1 IADD3.X R99, R168.reuse, c[0x0][0x25c], RZ, P4, !PT ;  /* 0x00009700a8631a10 */ /* 0x040fe400027fe4ff */
[----:B------:R-:W-:-:S02]  /*40c0*/  IADD3.X R105, R168, c[0x0][0x24c], RZ, P5, !PT ;  /* 0x00009300a8697a10 */ /* 0x000fc40002ffe4ff */
[----:B------:R-:W-:Y:S02]  /*40d0*/  IADD3.X R107, R166, c[0x0][0x174], RZ, P6, !PT ;  /* 0x00005d00a66b7a10 */ /* 0x000fe400037fe4ff */
[C---:B------:R-:W-:Y:S02]  /*40e0*/  LOP3.LUT P3, RZ, R169.reuse, 0xff, RZ, 0xc0, !PT ;  /* 0x000000ffa9ff7812 */ /* 0x040fe4000786c0ff */
[C---:B------:R-:W-:Y:S02]  /*40f0*/  LOP3.LUT P4, RZ, R169.reuse, 0xff00, RZ, 0xc0, !PT ;  /* 0x0000ff00a9ff7812 */ /* 0x040fe4000788c0ff */
[C---:B------:R-:W-:Y:S02]  /*4100*/  LOP3.LUT P5, RZ, R169.reuse, 0xff0000, RZ, 0xc0, !PT ;  /* 0x00ff0000a9ff7812 */ /* 0x040fe400078ac0ff */
[----:B------:R-:W-:Y:S01]  /*4110*/  LOP3.LUT P6, RZ, R169, 0xff000000, RZ, 0xc0, !PT ;  /* 0xff000000a9ff7812 */ /* 0x000fe200078cc0ff */
[----:B------:R-:W-:Y:S01]  /*4120*/  CS2R R80, SRZ ;  /* 0x0000000000507805 */ /* 0x000fe2000001ff00 */
[----:B------:R-:W-:Y:S01]  /*4130*/  CS2R R82, SRZ ;  /* 0x0000000000527805 */ /* 0x000fe2000001ff00 */
[----:B------:R0:W-:Y:S04]  /*4140*/  @P1 STG.E.128 [R98.64], R84 ;  /* 0x0000005462001986 */ /* 0x0001e8000c101d04 */
[----:B------:R-:W-:-:S02]  /*4150*/  @P3 FMUL.FTZ R80, R252, R100 ;  /* 0x00000064fc503220 */ /* 0x000fc40000410000 */
[----:B------:R-:W-:Y:S02]  /*4160*/  @P4 FMUL.FTZ R81, R251, R101 ;  /* 0x00000065fb514220 */ /* 0x000fe40000410000 */
[----:B------:R-:W-:Y:S02]  /*4170*/  @P5 FMUL.FTZ R82, R250, R102 ;  /* 0x00000066fa525220 */ /* 0x000fe40000410000 */
[----:B------:R-:W-:-:S05]  /*4180*/  @P6 FMUL.FTZ R83, R249, R103 ;  /* 0x00000067f9536220 */ /* 0x000fca0000410000 */
[----:B------:R1:W-:Y:S01]  /*4190*/  STG.E.128 [R104.64], R80 ;  /* 0x0000005068007986 */ /* 0x0003e2000c101d04 */
[-CC-:B0-----:R-:W-:Y:S02]  /*41a0*/  FFMA.FTZ R84, R94, R93.reuse, R92.reuse ;  /* 0x0000005d5e547223 */ /* 0x181fe4000001005c */
[-CC-:B------:R-:W-:Y:S02]  /*41b0*/  FFMA.FTZ R85, R95, R93.reuse, R92.reuse ;  /* 0x0000005d5f557223 */ /* 0x180fe4000001005c */
[----:B------:R-:W-:Y:S02]  /*41c0*/  FFMA.FTZ R86, R96, R93, R92 ;  /* 0x0000005d60567223 */ /* 0x000fe4000001005c */
[----:B------:R-:W-:Y:S02]  /*41d0*/  FADD.FTZ R84, R132, -R84 ;  /* 0x8000005484547221 */ /* 0x000fe40000010000 */
[----:B------:R-:W-:Y:S02]  /*41e0*/  FADD.FTZ R85, R133, -R85 ;  /* 0x8000005585557221 */ /* 0x000fe40000010000 */
[----:B------:R-:W-:Y:S01]  /*41f0*/  FADD.FTZ R86, R134, -R86 ;  /* 0x8000005686567221 */ /* 0x000fe20000010000 */
[----:B-1----:R0:W2:Y:S01]  /*4200*/  LDG.E.128 R80, [R106.64] ;  /* 0x000000046a507981 */ /* 0x0020a2000c1e1d00 */
        /* <DEDUP_REMOVED lines=8> */
[----:B------:R-:W-:Y:S02]  /*4290*/  FMUL.FTZ R95, R84, R162 ;  /* 0x000000a2545f7220 */ /* 0x000fe40000410000 */
[----:B---3--:R-:W-:Y:S02]  /*42a0*/  FMUL.FTZ R77, R77, R101 ;  /* 0x000000654d4d7220 */ /* 0x008fe40000410000 */
[----:B------:R-:W-:Y:S02]  /*42b0*/  FMUL.FTZ R78, R78, R102 ;  /* 0x000000664e4e7220 */ /* 0x000fe40000410000 */
[----:B------:R-:W-:Y:S01]  /*42c0*/  FMUL.FTZ R79, R79, R103 ;  /* 0x000000674f4f7220 */ /* 0x000fe20000410000 */
[----:B0-----:R-:W-:Y:S01]  /*42d0*/  FSEL R107, R77, RZ, P4 ;  /* 0x000000ff4d6b7208 */ /* 0x001fe20002000000 */
[----:B------:R-:W-:Y:S01]  /*42e0*/  FMUL.FTZ R76, R100, R76 ;  /* 0x0000004c644c7220 */ /* 0x000fe20000410000 */
[----:B------:R-:W-:-:S02]  /*42f0*/  FSEL R104, R78, RZ, P5 ;  /* 0x000000ff4e687208 */ /* 0x000fc40002800000 */
[----:B------:R-:W-:Y:S02]  /*4300*/  FSEL R105, R79, RZ, P6 ;  /* 0x000000ff4f697208 */ /* 0x000fe40003000000 */
[C---:B------:R-:W-:Y:S02]  /*4310*/  @P1 IADD3 R98, P4, R165.reuse, c[0x0][0x258], RZ ;  /* 0x00009600a5621a10 */ /* 0x040fe40007f9e0ff */
[----:B------:R-:W-:Y:S02]  /*4320*/  IADD3 R100, P5, R165, c[0x0][0x248], RZ ;  /* 0x00009200a5647a10 */ /* 0x000fe40007fbe0ff */
[----:B------:R-:W-:Y:S02]  /*4330*/  IADD3 R102, P6, R160, c[0x0][0x170], RZ ;  /* 0x00005c00a0667a10 */ /* 0x000fe40007fde0ff */
[----:B------:R-:W-:Y:S02]  /*4340*/  FSEL R106, R76, RZ, P3 ;  /* 0x000000ff4c6a7208 */ /* 0x000fe40001800000 */
[----:B------:R-:W-:-:S02]  /*4350*/  @P1 IADD3.X R99, R166, c[0x0][0x25c], RZ, P4, !PT ;  /* 0x00009700a6631a10 */ /* 0x000fc400027fe4ff */
[----:B------:R-:W-:Y:S02]  /*4360*/  IADD3.X R101, R166, c[0x0][0x24c], RZ, P5, !PT ;  /* 0x00009300a6657a10 */ /* 0x000fe40002ffe4ff */
[----:B------:R-:W-:Y:S02]  /*4370*/  IADD3.X R103, R0, c[0x0][0x174], RZ, P6, !PT ;  /* 0x00005d0000677a10 */ /* 0x000fe400037fe4ff */
[C---:B------:R-:W-:Y:S02]  /*4380*/  LOP3.LUT P3, RZ, R164.reuse, 0xff, RZ, 0xc0, !PT ;  /* 0x000000ffa4ff7812 */ /* 0x040fe4000786c0ff */
[C---:B------:R-:W-:Y:S02]  /*4390*/  LOP3.LUT P4, RZ, R164.reuse, 0xff00, RZ, 0xc0, !PT ;  /* 0x0000ff00a4ff7812 */ /* 0x040fe4000788c0ff */
[C---:B------:R-:W-:Y:S02]  /*43a0*/  LOP3.LUT P5, RZ, R164.reuse, 0xff0000, RZ, 0xc0, !PT ;  /* 0x00ff0000a4ff7812 */ /* 0x040fe400078ac0ff */
[----:B------:R-:W-:Y:S01]  /*43b0*/  LOP3.LUT P6, RZ, R164, 0xff000000, RZ, 0xc0, !PT ;  /* 0xff000000a4ff7812 */ /* 0x000fe200078cc0ff */
        /* <DEDUP_REMOVED lines=19> */
[----:B0-----:R-:W3:Y:S01]  /*44f0*/  LDG.E.128 R76, [R102.64] ;  /* 0x00000004664c7981 */ /* 0x001ee2000c1e1d00 */
        /* <DEDUP_REMOVED lines=15> */
[----:B------:R-:W-:Y:S01]  /*45f0*/  @P0 FADD.FTZ R92, R71, R92 ;  /* 0x0000005c475c0221 */ /* 0x000fe20000010000 */
[----:B------:R-:W-:Y:S01]  /*4600*/  SEL R72, R85, R72, P2 ;  /* 0x0000004855487207 */ /* 0x000fe20001000000 */
[C---:B------:R-:W-:Y:S01]  /*4610*/  FMUL.FTZ R90, R84.reuse, R162 ;  /* 0x000000a2545a7220 */ /* 0x040fe20000410000 */
[----:B------:R-:W-:Y:S02]  /*4620*/  SEL R73, R84, R73, P2 ;  /* 0x0000004954497207 */ /* 0x000fe40001000000 */
[----:B------:R-:W-:Y:S02]  /*4630*/  SEL R74, R91, R74, P2 ;  /* 0x0000004a5b4a7207 */ /* 0x000fe40001000000 */
[----:B------:R-:W-:Y:S02]  /*4640*/  SEL R75, R92, R75, P2 ;  /* 0x0000004b5c4b7207 */ /* 0x000fe40001000000 */
[----:B------:R-:W-:-:S02]  /*4650*/  @P1 IADD3 R84, P2, R160, c[0x0][0x258], RZ ;  /* 0x00009600a0541a10 */ /* 0x000fc40007f5e0ff */
[----:B------:R-:W-:Y:S01]  /*4660*/  LOP3.LUT P0, RZ, R163, 0xff000000, RZ, 0xc0, !PT ;  /* 0xff000000a3ff7812 */ /* 0x000fe2000780c0ff */
[-C--:B------:R-:W-:Y:S01]  /*4670*/  FMUL.FTZ R89, R85, R162.reuse ;  /* 0x000000a255597220 */ /* 0x080fe20000410000 */
[----:B------:R-:W-:Y:S01]  /*4680*/  @P1 IADD3.X R85, R0, c[0x0][0x25c], RZ, P2, !PT ;  /* 0x0000970000551a10 */ /* 0x000fe200017fe4ff */
[-C--:B------:R-:W-:Y:S02]  /*4690*/  FMUL.FTZ R91, R91, R162.reuse ;  /* 0x000000a25b5b7220 */ /* 0x080fe40000410000 */
[----:B------:R-:W-:Y:S01]  /*46a0*/  FMUL.FTZ R162, R92, R162 ;  /* 0x000000a25ca27220 */ /* 0x000fe20000410000 */
[----:B------:R-:W-:Y:S01]  /*46b0*/  IADD3 R160, P2, R160, c[0x0][0x248], RZ ;  /* 0x00009200a0a07a10 */ /* 0x000fe20007f5e0ff */
[----:B------:R0:W-:Y:S01]  /*46c0*/  @P1 STG.E.128 [R84.64], R72 ;  /* 0x0000004854001986 */ /* 0x0001e2000c101d04 */
[----:B------:R-:W-:Y:S02]  /*46d0*/  FMUL.FTZ R89, R89, c[0x0][0x1e8] ;  /* 0x00007a0059597a20 */ /* 0x000fe40000410000 */
[----:B------:R-:W-:-:S02]  /*46e0*/  FMUL.FTZ R90, R90, c[0x0][0x1e8] ;  /* 0x00007a005a5a7a20 */ /* 0x000fc40000410000 */
[----:B------:R-:W-:Y:S02]  /*46f0*/  FMUL.FTZ R91, R91, c[0x0][0x1e8] ;  /* 0x00007a005b5b7a20 */ /* 0x000fe40000410000 */
[----:B------:R-:W-:Y:S01]  /*4700*/  FMUL.FTZ R162, R162, c[0x0][0x1e8] ;  /* 0x00007a00a2a27a20 */ /* 0x000fe20000410000 */
[----:B------:R-:W-:Y:S01]  /*4710*/  IADD3.X R161, R0, c[0x0][0x24c], RZ, P2, !PT ;  /* 0x0000930000a17a10 */ /* 0x000fe200017fe4ff */
        /* <DEDUP_REMOVED lines=24> */
[----:B--2---:R-:W-:Y:S02]  /*48a0*/  FMUL.FTZ R80, R95, R80 ;  /* 0x000000505f507220 */ /* 0x004fe40000410000 */
[----:B------:R-:W-:Y:S02]  /*48b0*/  FMUL.FTZ R81, R81, R96 ;  /* 0x0000006051517220 */ /* 0x000fe40000410000 */
[----:B------:R-:W-:Y:S01]  /*48c0*/  FMUL.FTZ R82, R82, R97 ;  /* 0x0000006152527220 */ /* 0x000fe20000410000 */
[----:B------:R-:W-:Y:S02]  /*48d0*/  FSEL R86, R80, RZ, P3 ;  /* 0x000000ff50567208 */ /* 0x000fe40001800000 */
[----:B------:R-:W-:-:S02]  /*48e0*/  FSEL R87, R81, RZ, P4 ;  /* 0x000000ff51577208 */ /* 0x000fc40002000000 */
[----:B------:R-:W-:Y:S02]  /*48f0*/  FSEL R88, R82, RZ, P5 ;  /* 0x000000ff52587208 */ /* 0x000fe40002800000 */
[C---:B------:R-:W-:Y:S02]  /*4900*/  LOP3.LUT P3, RZ, R163.reuse, 0xff, RZ, 0xc0, !PT ;  /* 0x000000ffa3ff7812 */ /* 0x040fe4000786c0ff */
[C---:B------:R-:W-:Y:S02]  /*4910*/  LOP3.LUT P4, RZ, R163.reuse, 0xff00, RZ, 0xc0, !PT ;  /* 0x0000ff00a3ff7812 */ /* 0x040fe4000788c0ff */
[----:B------:R-:W-:Y:S02]  /*4920*/  LOP3.LUT P5, RZ, R163, 0xff0000, RZ, 0xc0, !PT ;  /* 0x00ff0000a3ff7812 */ /* 0x000fe400078ac0ff */
[----:B------:R-:W-:-:S04]  /*4930*/  MOV R80, c[0x0][0x160] ;  /* 0x0000580000507a02 */ /* 0x000fc80000000f00 */
[----:B------:R-:W-:Y:S01]  /*4940*/  LEA R159, R80, R159, 0x2 ;  /* 0x0000009f509f7211 */ /* 0x000fe200078e10ff */
[----:B------:R-:W-:Y:S01]  /*4950*/  FMUL.FTZ R94, R83, R94 ;  /* 0x0000005e535e7220 */ /* 0x000fe20000410000 */
[----:B------:R-:W-:Y:S02]  /*4960*/  CS2R R80, SRZ ;  /* 0x0000000000507805 */ /* 0x000fe4000001ff00 */
[----:B------:R-:W-:Y:S01]  /*4970*/  ISETP.GE.AND P1, PT, R159, c[0x0][0x164], PT ;  /* 0x000059009f007a0c */ /* 0x000fe20003f26270 */
[----:B------:R-:W-:Y:S01]  /*4980*/  CS2R R82, SRZ ;  /* 0x0000000000527805 */ /* 0x000fe2000001ff00 */
[----:B------:R-:W-:Y:S02]  /*4990*/  @P3 FMUL.FTZ R80, R244, R89 ;  /* 0x00000059f4503220 */ /* 0x000fe40000410000 */
[----:B------:R-:W-:Y:S02]  /*49a0*/  @P4 FMUL.FTZ R81, R243, R90 ;  /* 0x0000005af3514220 */ /* 0x000fe40000410000 */
[----:B------:R-:W-:-:S02]  /*49b0*/  @P5 FMUL.FTZ R82, R242, R91 ;  /* 0x0000005bf2525220 */ /* 0x000fc40000410000 */
[----:B------:R-:W-:Y:S02]  /*49c0*/  @P0 FMUL.FTZ R83, R241, R162 ;  /* 0x000000a2f1530220 */ /* 0x000fe40000410000 */
[----:B------:R-:W-:-:S03]  /*49d0*/  FADD.FTZ R227, R86, R227 ;  /* 0x000000e356e37221 */ /* 0x000fc60000010000 */
[----:B------:R1:W-:Y:S01]  /*49e0*/  STG.E.128 [R160.64], R80 ;  /* 0x00000050a0007986 */ /* 0x0003e2000c101d04 */
[----:B------:R-:W-:Y:S02]  /*49f0*/  FADD.FTZ R226, R87, R226 ;  /* 0x000000e257e27221 */ /* 0x000fe40000010000 */
[----:B------:R-:W-:Y:S02]  /*4a00*/  FADD.FTZ R229, R88, R229 ;  /* 0x000000e558e57221 */ /* 0x000fe40000010000 */
[----:B---3--:R-:W-:Y:S02]  /*4a10*/  FMUL.FTZ R76, R89, R76 ;  /* 0x0000004c594c7220 */ /* 0x008fe40000410000 */
[----:B------:R-:W-:Y:S02]  /*4a20*/  FMUL.FTZ R0, R77, R90 ;  /* 0x0000005a4d007220 */ /* 0x000fe40000410000 */
[----:B------:R-:W-:Y:S02]  /*4a30*/  FMUL.FTZ R78, R78, R91 ;  /* 0x0000005b4e4e7220 */ /* 0x000fe40000410000 */
[----:B------:R-:W-:Y:S01]  /*4a40*/  FMUL.FTZ R86, R79, R162 ;  /* 0x000000a24f567220 */ /* 0x000fe20000410000 */
[----:B------:R-:W-:-:S02]  /*4a50*/  FSEL R77, R94, RZ, P6 ;  /* 0x000000ff5e4d7208 */ /* 0x000fc40003000000 */
[----:B------:R-:W-:Y:S02]  /*4a60*/  FSEL R79, R76, RZ, P3 ;  /* 0x000000ff4c4f7208 */ /* 0x000fe40001800000 */
[----:B0-----:R-:W-:Y:S02]  /*4a70*/  FSEL R85, R0, RZ, P4 ;  /* 0x000000ff00557208 */ /* 0x001fe40002000000 */
[----:B-1----:R-:W-:Y:S02]  /*4a80*/  FSEL R81, R78, RZ, P5 ;  /* 0x000000ff4e517208 */ /* 0x002fe40002800000 */
[----:B------:R-:W-:Y:S01]  /*4a90*/  FSEL R86, R86, RZ, P0 ;  /* 0x000000ff56567208 */ /* 0x000fe20000000000 */
[----:B------:R-:W-:Y:S02]  /*4aa0*/  FADD.FTZ R228, R77, R228 ;  /* 0x000000e44de47221 */ /* 0x000fe40000010000 */
[----:B------:R-:W-:Y:S02]  /*4ab0*/  FADD.FTZ R238, R79, R238 ;  /* 0x000000ee4fee7221 */ /* 0x000fe40000010000 */
[----:B------:R-:W-:-:S02]  /*4ac0*/  FADD.FTZ R230, R85, R230 ;  /* 0x000000e655e67221 */ /* 0x000fc40000010000 */
[----:B------:R-:W-:Y:S02]  /*4ad0*/  FADD.FTZ R240, R81, R240 ;  /* 0x000000f051f07221 */ /* 0x000fe40000010000 */
[----:B------:R-:W-:Y:S01]  /*4ae0*/  FADD.FTZ R239, R86, R239 ;  /* 0x000000ef56ef7221 */ /* 0x000fe20000010000 */
[----:B------:R-:W-:Y:S01]  /*4af0*/  @P1 CALL.REL.NOINC `(.L_x_10760) ;  /* 0x0000001000001944 */ /* 0x000fe20003c00000 */
[----:B------:R-:W-:Y:S05]  /*4b00*/  BRA `(.L_x_10761) ;  /* 0xffffc68000007947 */ /* 0x000fea000383ffff */
.L_x_10760:
[----:B------:R-:W-:Y:S05]  /*4b10*/  BSYNC B1 ;  /* 0x0000000000017941 */ /* 0x000fea0003800000 */
.L_x_10757:
        /* <DEDUP_REMOVED lines=92> */
.L_x_10756:
[----:B------:R-:W-:Y:S05]  /*50e0*/  BSYNC B0 ;  /* 0x0000000000007941 */ /* 0x000fea0003800000 */
.L_x_10754:
        /* <DEDUP_REMOVED lines=219> */
[----:B------:R-:W-:Y:S01]  /*5ea0*/  STG.E [R4.64], R59 ;  /* 0x0000003b04007986 */ /* 0x000fe2000c101904 */
        /* <DEDUP_REMOVED lines=43> */
.L_x_10758:
[----:B------:R-:W-:Y:S01]  /*6160*/  HFMA2.MMA R80, -RZ, RZ, 0, 5.9604644775390625e-08 ;  /* 0x00000001ff507435 */ /* 0x000fe200000001ff */
[----:B------:R-:W-:-:S02]  /*6170*/  MOV R77, R92 ;  /* 0x0000005c004d7202 */ /* 0x000fc40000000f00 */
[----:B------:R-:W-:Y:S02]  /*6180*/  MOV R83, 0x1f ;  /* 0x0000001f00537802 */ /* 0x000fe40000000f00 */
[----:B------:R-:W-:Y:S02]  /*6190*/  MOV R82, 0xffffffff ;  /* 0xffffffff00527802 */ /* 0x000fe40000000f00 */
[----:B------:R-:W-:Y:S02]  /*61a0*/  MOV R76, 0x61c0 ;  /* 0x000061c0004c7802 */ /* 0x000fe40000000f00 */
[----:B-----5:R-:W-:Y:S05]  /*61b0*/  CALL.REL.NOINC `($__internal_175_$__cuda_sm70_shflsync_bfly_p) ;  /* 0x0000046000007944 */ /* 0x020fea0003c00000 */
[----:B-1----:R-:W-:Y:S01]  /*61c0*/  MOV R81, R80 ;  /* 0x0000005000517202 */ /* 0x002fe20000000f00 */
[----:B------:R-:W-:Y:S05]  /*61d0*/  BRA `(.L_x_10762) ;  /* 0xffffc84000007947 */ /* 0x000fea000383ffff */
.L_x_10759:
[----:B------:R-:W-:Y:S01]  /*61e0*/  HFMA2.MMA R80, -RZ, RZ, 0, 5.9604644775390625e-08 ;  /* 0x00000001ff507435 */ /* 0x000fe200000001ff */
[----:B------:R-:W-:Y:S02]  /*61f0*/  MOV R77, R93 ;  /* 0x0000005d004d7202 */ /* 0x000fe40000000f00 */
[----:B------:R-:W-:Y:S02]  /*6200*/  MOV R83, 0x1f ;  /* 0x0000001f00537802 */ /* 0x000fe40000000f00 */
[----:B------:R-:W-:-:S02]  /*6210*/  MOV R82, 0xffffffff ;  /* 0xffffffff00527802 */ /* 0x000fc40000000f00 */
[----:B------:R-:W-:Y:S02]  /*6220*/  MOV R76, 0x6240 ;  /* 0x00006240004c7802 */ /* 0x000fe40000000f00 */
[----:B01---5:R-:W-:Y:S05]  /*6230*/  CALL.REL.NOINC `($__internal_175_$__cuda_sm70_shflsync_bfly_p) ;  /* 0x000003e000007944 */ /* 0x023fea0003c00000 */
[----:B------:R-:W-:Y:S01]  /*6240*/  FADD.FTZ R92, R92, R81 ;  /* 0x000000515c5c7221 */ /* 0x000fe20000010000 */
[----:B------:R-:W-:Y:S01]  /*6250*/  MOV R83, 0x1f ;  /* 0x0000001f00537802 */ /* 0x000fe20000000f00 */
[----:B-1----:R-:W-:Y:S01]  /*6260*/  FADD.FTZ R93, R93, R80 ;  /* 0x000000505d5d7221 */ /* 0x002fe20000010000 */
[----:B------:R-:W-:Y:S01]  /*6270*/  HFMA2.MMA R80, -RZ, RZ, 0, 1.1920928955078125e-07 ;  /* 0x00000002ff507435 */ /* 0x000fe200000001ff */
[----:B------:R-:W-:Y:S02]  /*6280*/  MOV R82, 0xffffffff ;  /* 0xffffffff00527802 */ /* 0x000fe40000000f00 */
[----:B------:R-:W-:Y:S02]  /*6290*/  MOV R77, R92 ;  /* 0x0000005c004d7202 */ /* 0x000fe40000000f00 */
[----:B------:R-:W-:Y:S02]  /*62a0*/  MOV R76, 0x62c0 ;  /* 0x000062c0004c7802 */ /* 0x000fe40000000f00 */
[----:B------:R-:W-:Y:S05]  /*62b0*/  CALL.REL.NOINC `($__internal_175_$__cuda_sm70_shflsync_bfly_p) ;  /* 0x0000036000007944 */ /* 0x000fea0003c00000 */
[----:B-1----:R-:W-:Y:S01]  /*62c0*/  MOV R81, R80 ;  /* 0x0000005000517202 */ /* 0x002fe20000000f00 */
[----:B------:R-:W-:Y:S01]  /*62d0*/  HFMA2.MMA R80, -RZ, RZ, 0, 1.1920928955078125e-07 ;  /* 0x00000002ff507435 */ /* 0x000fe200000001ff */
[----:B------:R-:W-:-:S02]  /*62e0*/  MOV R77, R93 ;  /* 0x0000005d004d7202 */ /* 0x000fc40000000f00 */
[----:B------:R-:W-:Y:S02]  /*62f0*/  MOV R83, 0x1f ;  /* 0x0000001f00537802 */ /* 0x000fe40000000f00 */
[----:B------:R-:W-:Y:S02]  /*6300*/  MOV R82, 0xffffffff ;  /* 0xffffffff00527802 */ /* 0x000fe40000000f00 */
[----:B------:R-:W-:Y:S02]  /*6310*/  MOV R76, 0x6330 ;  /* 0x00006330004c7802 */ /* 0x000fe40000000f00 */
[----:B------:R-:W-:Y:S05]  /*6320*/  CALL.REL.NOINC `($__internal_175_$__cuda_sm70_shflsync_bfly_p) ;  /* 0x000002f000007944 */ /* 0x000fea0003c00000 */
[----:B------:R-:W-:Y:S01]  /*6330*/  FADD.FTZ R92, R81, R92 ;  /* 0x0000005c515c7221 */ /* 0x000fe20000010000 */
[----:B------:R-:W-:Y:S01]  /*6340*/  MOV R83, 0x1f ;  /* 0x0000001f00537802 */ /* 0x000fe20000000f00 */
[----:B-1----:R-:W-:Y:S01]  /*6350*/  FADD.FTZ R93, R93, R80 ;  /* 0x000000505d5d7221 */ /* 0x002fe20000010000 */
[----:B------:R-:W-:Y:S01]  /*6360*/  HFMA2.MMA R80, -RZ, RZ, 0, 2.384185791015625e-07 ;  /* 0x00000004ff507435 */ /* 0x000fe200000001ff */
[----:B------:R-:W-:Y:S02]  /*6370*/  MOV R82, 0xffffffff ;  /* 0xffffffff00527802 */ /* 0x000fe40000000f00 */
[----:B------:R-:W-:-:S02]  /*6380*/  MOV R77, R92 ;  /* 0x0000005c004d7202 */ /* 0x000fc40000000f00 */
[----:B------:R-:W-:Y:S02]  /*6390*/  MOV R76, 0x63b0 ;  /* 0x000063b0004c7802 */ /* 0x000fe40000000f00 */
[----:B------:R-:W-:Y:S05]  /*63a0*/  CALL.REL.NOINC `($__internal_175_$__cuda_sm70_shflsync_bfly_p) ;  /* 0x0000027000007944 */ /* 0x000fea0003c00000 */
[----:B-1----:R-:W-:Y:S01]  /*63b0*/  MOV R81, R80 ;  /* 0x0000005000517202 */ /* 0x002fe20000000f00 */
[----:B------:R-:W-:Y:S01]  /*63c0*/  HFMA2.MMA R80, -RZ, RZ, 0, 2.384185791015625e-07 ;  /* 0x00000004ff507435 */ /* 0x000fe200000001ff */
[----:B------:R-:W-:Y:S02]  /*63d0*/  MOV R77, R93 ;  /* 0x0000005d004d7202 */ /* 0x000fe40000000f00 */
[----:B------:R-:W-:Y:S02]  /*63e0*/  MOV R83, 0x1f ;  /* 0x0000001f00537802 */ /* 0x000fe40000000f00 */
[----:B------:R-:W-:Y:S02]  /*63f0*/  MOV R82, 0xffffffff ;  /* 0xffffffff00527802 */ /* 0x000fe40000000f00 */
[----:B------:R-:W-:Y:S02]  /*6400*/  MOV R76, 0x6420 ;  /* 0x00006420004c7802 */ /* 0x000fe40000000f00 */
[----:B------:R-:W-:Y:S05]  /*6410*/  CALL.REL.NOINC `($__internal_175_$__cuda_sm70_shflsync_bfly_p) ;  /* 0x0000020000007944 */ /* 0x000fea0003c00000 */
[----:B------:R-:W-:Y:S01]  /*6420*/  FADD.FTZ R92, R81, R92 ;  /* 0x0000005c515c7221 */ /* 0x000fe20000010000 */
[----:B------:R-:W-:Y:S01]  /*6430*/  MOV R83, 0x1f ;  /* 0x0000001f00537802 */ /* 0x000fe20000000f00 */
[----:B-1----:R-:W-:Y:S01]  /*6440*/  FADD.FTZ R93, R93, R80 ;  /* 0x000000505d5d7221 */ /* 0x002fe20000010000 */
[----:B------:R-:W-:Y:S01]  /*6450*/  HFMA2.MMA R80, -RZ, RZ, 0, 4.76837158203125e-07 ;  /* 0x00000008ff507435 */ /* 0x000fe200000001ff */
[----:B------:R-:W-:-:S02]  /*6460*/  MOV R82, 0xffffffff ;  /* 0xffffffff00527802 */ /* 0x000fc40000000f00 */
[----:B------:R-:W-:Y:S02]  /*6470*/  MOV R77, R92 ;  /* 0x0000005c004d7202 */ /* 0x000fe40000000f00 */
[----:B------:R-:W-:Y:S02]  /*6480*/  MOV R76, 0x64a0 ;  /* 0x000064a0004c7802 */ /* 0x000fe40000000f00 */
[----:B------:R-:W-:Y:S05]  /*6490*/  CALL.REL.NOINC `($__internal_175_$__cuda_sm70_shflsync_bfly_p) ;  /* 0x0000018000007944 */ /* 0x000fea0003c00000 */
[----:B-1----:R-:W-:Y:S01]  /*64a0*/  MOV R81, R80 ;  /* 0x0000005000517202 */ /* 0x002fe20000000f00 */
[----:B------:R-:W-:Y:S01]  /*64b0*/  HFMA2.MMA R80, -RZ, RZ, 0, 4.76837158203125e-07 ;  /* 0x00000008ff507435 */ /* 0x000fe200000001ff */
[----:B------:R-:W-:Y:S02]  /*64c0*/  MOV R77, R93 ;  /* 0x0000005d004d7202 */ /* 0x000fe40000000f00 */
[----:B------:R-:W-:Y:S02]  /*64d0*/  MOV R83, 0x1f ;  /* 0x0000001f00537802 */ /* 0x000fe40000000f00 */
[----:B------:R-:W-:Y:S02]  /*64e0*/  MOV R82, 0xffffffff ;  /* 0xffffffff00527802 */ /* 0x000fe40000000f00 */
[----:B------:R-:W-:-:S02]  /*64f0*/  MOV R76, 0x6510 ;  /* 0x00006510004c7802 */ /* 0x000fc40000000f00 */
[----:B------:R-:W-:Y:S05]  /*6500*/  CALL.REL.NOINC `($__internal_175_$__cuda_sm70_shflsync_bfly_p) ;  /* 0x0000011000007944 */ /* 0x000fea0003c00000 */
[----:B------:R-:W-:Y:S01]  /*6510*/  FADD.FTZ R92, R81, R92 ;  /* 0x0000005c515c7221 */ /* 0x000fe20000010000 */
[----:B------:R-:W-:Y:S01]  /*6520*/  MOV R83, 0x1f ;  /* 0x0000001f00537802 */ /* 0x000fe20000000f00 */
[----:B-1----:R-:W-:Y:S01]  /*6530*/  FADD.FTZ R93, R93, R80 ;  /* 0x000000505d5d7221 */ /* 0x002fe20000010000 */
[----:B------:R-:W-:Y:S01]  /*6540*/  HFMA2.MMA R80, -RZ, RZ, 0, 9.5367431640625e-07 ;  /* 0x00000010ff507435 */ /* 0x000fe200000001ff */
[----:B------:R-:W-:-:S02]  /*6550*/  MOV R82, 0xffffffff ;  /* 0xffffffff00527802 */ /* 0x000fc40000000f00 */
[----:B------:R-:W-:Y:S02]  /*6560*/  MOV R77, R92 ;  /* 0x0000005c004d7202 */ /* 0x000fe40000000f00 */
[----:B------:R-:W-:Y:S02]  /*6570*/  MOV R76, 0x6590 ;  /* 0x00006590004c7802 */ /* 0x000fe40000000f00 */
[----:B------:R-:W-:Y:S05]  /*6580*/  CALL.REL.NOINC `($__internal_175_$__cuda_sm70_shflsync_bfly_p) ;  /* 0x0000009000007944 */ /* 0x000fea0003c00000 */
[----:B-1----:R-:W-:Y:S01]  /*6590*/  MOV R116, R80 ;  /* 0x0000005000747202 */ /* 0x002fe20000000f00 */
[----:B------:R-:W-:Y:S01]  /*65a0*/  HFMA2.MMA R80, -RZ, RZ, 0, 9.5367431640625e-07 ;  /* 0x00000010ff507435 */ /* 0x000fe200000001ff */
[----:B------:R-:W-:Y:S02]  /*65b0*/  MOV R77, R93 ;  /* 0x0000005d004d7202 */ /* 0x000fe40000000f00 */
[----:B------:R-:W-:Y:S02]  /*65c0*/  MOV R83, 0x1f ;  /* 0x0000001f00537802 */ /* 0x000fe40000000f00 */
[----:B------:R-:W-:Y:S02]  /*65d0*/  MOV R82, 0xffffffff ;  /* 0xffffffff00527802 */ /* 0x000fe40000000f00 */
[----:B------:R-:W-:-:S02]  /*65e0*/  MOV R76, 0x6600 ;  /* 0x00006600004c7802 */ /* 0x000fc40000000f00 */
[----:B------:R-:W-:Y:S05]  /*65f0*/  CALL.REL.NOINC `($__internal_175_$__cuda_sm70_shflsync_bfly_p) ;  /* 0x0000002000007944 */ /* 0x000fea0003c00000 */
[----:B-1----:R-:W-:Y:S01]  /*6600*/  MOV R76, R80 ;  /* 0x00000050004c7202 */ /* 0x002fe20000000f00 */
[----:B------:R-:W-:Y:S05]  /*6610*/  BRA `(.L_x_10763) ;  /* 0xffffc52000007947 */ /* 0x000fea000383ffff */
        .weak           $__internal_175_$__cuda_sm70_shflsync_bfly_p
        .type           $__internal_175_$__cuda_sm70_shflsync_bfly_p,@function
        .size           $__internal_175_$__cuda_sm70_shflsync_bfly_p,(.L_x_12477 - $__internal_175_$__cuda_sm70_shflsync_bfly_p)
$__internal_175_$__cuda_sm70_shflsync_bfly_p:
[----:B------:R-:W-:Y:S04]  /*6620*/  WARPSYNC R82 ;  /* 0x0000005200007348 */ /* 0x000fe80003800000 */
[----:B------:R0:W1:Y:S02]  /*6630*/  SHFL.BFLY PT, R80, R77, R80, R83 ;  /* 0x0c0000504d507389 */ /* 0x00006400000e0053 */
[----:B0-----:R-:W-:-:S06]  /*6640*/  HFMA2.MMA R77, -RZ, RZ, 0, 0 ;  /* 0x00000000ff4d7435 */ /* 0x001fcc00000001ff */
[----:B------:R-:W-:Y:S05]  /*6650*/  RET.REL.NODEC R76 `(_ZN10layer_norm13ln_bwd_kernelINS_13Kernel_traitsI6__halfffffjLj1024ELj1ELj4ELj1ELj16ENS_18Kernel_traits_baseILj1024ES2_ffffjLj128EEEEELb1ELb1ELb0ELb1EEEvNS_9BwdParamsE) ;  /* 0xffff99a04c007950 */ /* 0x000fea0003c3ffff */
.L_x_10764:
        /* <DEDUP_REMOVED lines=10> */
.L_x_12477:


//--------------------- .text._ZN10layer_norm22ln_bwd_finalize_kernelINS_22Kernel_traits_finalizeILj1024E6__halfffffjLb1ELj1024ELj4ENS_18Kernel_traits_baseILj1024ES2_ffffjLj1024EEEEELb1ELb0EEEvNS_9BwdParamsE --------------------------
	.section	.text._ZN10layer_norm22ln_bwd_finalize_kernelINS_22Kernel_traits_finalizeILj1024E6__halfffffjLb1ELj1024ELj4ENS_18Kernel_traits_baseILj1024ES2_ffffjLj1024EEEEELb1ELb0EEEvNS_9BwdParamsE,"ax",@progbits
	.sectioninfo	@"SHI_REGISTERS=32"
	.align	128
        .global         _ZN10layer_norm22ln_bwd_finalize_kernelINS_22Kernel_traits_finalizeILj1024E6__halfffffjLb1ELj1024ELj4ENS_18Kernel_traits_baseILj1024ES2_ffffjLj1024EEEEELb1ELb0EEEvNS_9BwdParamsE
        .type           _ZN10layer_norm22ln_bwd_finalize_kernelINS_22Kernel_traits_finalizeILj1024E6__halfffffjLb1ELj1024ELj4ENS_18Kernel_traits_baseILj1024ES2_ffffjLj1024EEEEELb1ELb0EEEvNS_9BwdParamsE,@function
        .size           _ZN10layer_norm22ln_bwd_finalize_kernelINS_22Kernel_traits_finalizeILj1024E6__halfffffjLb1ELj1024ELj4ENS_18Kernel_traits_baseILj1024ES2_ffffjLj1024EEEEELb1ELb0EEEvNS_9BwdParamsE,(.L_x_12478 - _ZN10layer_norm22ln_bwd_finalize_kernelINS_22Kernel_traits_finalizeILj1024E6__halfffffjLb1ELj1024ELj4ENS_18Kernel_traits_baseILj1024ES2_ffffjLj1024EEEEELb1ELb0EEEvNS_9BwdParamsE)
        .other          _ZN10layer_norm22ln_bwd_finalize_kernelINS_22Kernel_traits_finalizeILj1024E6__halfffffjLb1ELj1024ELj4ENS_18Kernel_traits_baseILj1024ES2_ffffjLj1024EEEEELb1ELb0EEEvNS_9BwdParamsE,@"STO_CUDA_ENTRY STV_DEFAULT"
_ZN10layer_norm22ln_bwd_finalize_kernelINS_22Kernel_traits_finalizeILj1024E6__halfffffjLb1ELj1024ELj4ENS_18Kernel_traits_baseILj1024ES2_ffffjLj1024EEEEELb1ELb0EEEvNS_9BwdParamsE:
.text._ZN10layer_norm22ln_bwd_finalize_kernelINS_22Kernel_traits_finalizeILj1024E6__halfffffjLb1ELj1024ELj4ENS_18Kernel_traits_baseILj1024ES2_ffffjLj1024EEEEELb1ELb0EEEvNS_9BwdParamsE:
        /* <DEDUP_REMOVED lines=19> */
.L_x_10778:
        /* <DEDUP_REMOVED lines=33> */
.L_x_10769:
        /* <DEDUP_REMOVED lines=47> */
.L_x_10768:
[----:B------:R-:W-:Y:S05]  /*0630*/  BSYNC B1 ;  /* 0x0000000000017941 */ /* 0x000fea0003800000 */
.L_x_10767:
        /* <DEDUP_REMOVED lines=29> */
.L_x_10771:
[----:B------:R-:W-:Y:S05]  /*0810*/  BSYNC B1 ;  /* 0x0000000000017941 */ /* 0x000fea0003800000 */
.L_x_10770:
        /* <DEDUP_REMOVED lines=14> */
.L_x_10772:
[----:B------:R-:W-:Y:S05]  /*0900*/  BSYNC B1 ;  /* 0x0000000000017941 */ /* 0x000fea0003800000 */
.L_x_10766:
[----:B------:R-:W-:Y:S05]  /*0910*/  BSYNC B0 ;  /* 0x0000000000007941 */ /* 0x000fea0003800000 */
.L_x_10765:
        /* <DEDUP_REMOVED lines=12> */
.L_x_10779:
        /* <DEDUP_REMOVED lines=27> */
.L_x_10780:
        /* <DEDUP_REMOVED lines=9> */
.L_x_10773:
        /* <DEDUP_REMOVED lines=21> */
.L_x_10777:
[----:B------:R-:W-:Y:S05]  /*0d70*/  BSYNC B0 ;  /* 0x0000000000007941 */ /* 0x000fea0003800000 */
.L_x_10776:
[C---:B------:R-:W-:Y:S02]  /*0d80*/  ISETP.GT.U32.AND P1, PT, R4.reuse, -0x401, PT ;  /* 0xfffffbff0400780c */ /* 0x040fe40003f24070 */
[----:B------:R-:W-:-:S02]  /*0d90*/  IADD3 R4, R4, 0x400, RZ ;  /* 0x0000040004047810 */ /* 0x000fc40007ffe0ff */
[----:B------:R-:W-:-:S09]  /*0da0*/  IADD3 R5, R5, 0x200, RZ ;  /* 0x0000020005057810 */ /* 0x000fd20007ffe0ff */
[----:B01----:R-:W-:Y:S05]  /*0db0*/  @P1 BRA `(.L_x_10778) ;  /* 0xfffff37000001947 */ /* 0x003fea000383ffff */
[----:B------:R-:W-:Y:S05]  /*0dc0*/  EXIT ;  /* 0x000000000000794d */ /* 0x000fea0003800000 */
.L_x_10774:
[----:B------:R-:W-:Y:S01]  /*0dd0*/  HFMA2.MMA R17, -RZ, RZ, 0, 5.9604644775390625e-08 ;  /* 0x00000001ff117435 */ /* 0x000fe200000001ff */
[----:B---3--:R-:W-:Y:S01]  /*0de0*/  MOV R18, R10 ;  /* 0x0000000a00127202 */ /* 0x008fe20000000f00 */
[----:B------:R-:W-:Y:S01]  /*0df0*/  IMAD.MOV.U32 R14, RZ, RZ, 0x1f ;  /* 0x0000001fff0e7424 */ /* 0x000fe200078e00ff */
[----:B------:R-:W-:Y:S02]  /*0e00*/  MOV R19, 0xffffffff ;  /* 0xffffffff00137802 */ /* 0x000fe40000000f00 */
[----:B------:R-:W-:Y:S02]  /*0e10*/  MOV R8, 0xe30 ;  /* 0x00000e3000087802 */ /* 0x000fe40000000f00 */
[----:B012---:R-:W-:Y:S05]  /*0e20*/  CALL.REL.NOINC `($__internal_176_$__cuda_sm70_shflsync_bfly_p) ;  /* 0x0000059000007944 */ /* 0x007fea0003c00000 */
[----:B01----:R-:W-:Y:S05]  /*0e30*/  BRA `(.L_x_10779) ;  /* 0xfffffba000007947 */ /* 0x003fea000383ffff */
.L_x_10775:
[----:B------:R-:W-:Y:S01]  /*0e40*/  HFMA2.MMA R17, -RZ, RZ, 0, 1.1920928955078125e-07 ;  /* 0x00000002ff117435 */ /* 0x000fe200000001ff */
[----:B------:R-:W-:Y:S01]  /*0e50*/  IMAD.MOV.U32 R14, RZ, RZ, 0x1f ;  /* 0x0000001fff0e7424 */ /* 0x000fe200078e00ff */
[----:B------:R-:W-:Y:S02]  /*0e60*/  MOV R19, 0xffffffff ;  /* 0xffffffff00137802 */ /* 0x000fe40000000f00 */
[----:B------:R-:W-:Y:S02]  /*0e70*/  MOV R8, 0xe90 ;  /* 0x00000e9000087802 */ /* 0x000fe40000000f00 */
[----:B0123--:R-:W-:Y:S05]  /*0e80*/  CALL.REL.NOINC `($__internal_176_$__cuda_sm70_shflsync_bfly_p) ;  /* 0x0000053000007944 */ /* 0x00ffea0003c00000 */
[----:B0-----:R-:W-:Y:S01]  /*0e90*/  HFMA2.MMA R17, -RZ, RZ, 0, 2.384185791015625e-07 ;  /* 0x00000004ff117435 */ /* 0x001fe200000001ff */
[----:B-1----:R-:W-:Y:S01]  /*0ea0*/  FADD.FTZ R18, R18, R14 ;  /* 0x0000000e12127221 */ /* 0x002fe20000010000 */
[----:B------:R-:W-:Y:S01]  /*0eb0*/  MOV R19, 0xffffffff ;  /* 0xffffffff00137802 */ /* 0x000fe20000000f00 */
[----:B------:R-:W-:Y:S01]  /*0ec0*/  IMAD.MOV.U32 R14, RZ, RZ, 0x1f ;  /* 0x0000001fff0e7424 */ /* 0x000fe200078e00ff */
[----:B------:R-:W-:-:S02]  /*0ed0*/  MOV R8, 0xef0 ;  /* 0x00000ef000087802 */ /* 0x000fc40000000f00 */
[----:B------:R-:W-:Y:S05]  /*0ee0*/  CALL.REL.NOINC `($__internal_176_$__cuda_sm70_shflsync_bfly_p) ;  /* 0x000004d000007944 */ /* 0x000fea0003c00000 */
[----:B0-----:R-:W-:Y:S01]  /*0ef0*/  HFMA2.MMA R17, -RZ, RZ, 0, 4.76837158203125e-07 ;  /* 0x00000008ff117435 */ /* 0x001fe200000001ff */
[----:B-1----:R-:W-:Y:S01]  /*0f00*/  FADD.FTZ R18, R18, R14 ;  /* 0x0000000e12127221 */ /* 0x002fe20000010000 */
[----:B------:R-:W-:Y:S01]  /*0f10*/  MOV R19, 0xffffffff ;  /* 0xffffffff00137802 */ /* 0x000fe20000000f00 */
[----:B------:R-:W-:Y:S01]  /*0f20*/  IMAD.MOV.U32 R14, RZ, RZ, 0x1f ;  /* 0x0000001fff0e7424 */ /* 0x000fe200078e00ff */
[----:B------:R-:W-:-:S02]  /*0f30*/  MOV R8, 0xf50 ;  /* 0x00000f5000087802 */ /* 0x000fc40000000f00 */
[----:B------:R-:W-:Y:S05]  /*0f40*/  CALL.REL.NOINC `($__internal_176_$__cuda_sm70_shflsync_bfly_p) ;  /* 0x0000047000007944 */ /* 0x000fea0003c00000 */
[----:B-1----:R-:W-:Y:S01]  /*0f50*/  FADD.FTZ R10, R18, R14 ;  /* 0x0000000e120a7221 */ /* 0x002fe20000010000 */
[----:B0-----:R-:W-:Y:S01]  /*0f60*/  HFMA2.MMA R17, -RZ, RZ, 0, 9.5367431640625e-07 ;  /* 0x00000010ff117435 */ /* 0x001fe200000001ff */
[----:B------:R-:W-:Y:S01]  /*0f70*/  IMAD.MOV.U32 R14, RZ, RZ, 0x1f ;  /* 0x0000001fff0e7424 */ /* 0x000fe200078e00ff */
[----:B------:R-:W-:-:S02]  /*0f80*/  MOV R19, 0xffffffff ;  /* 0xffffffff00137802 */ /* 0x000fc40000000f00 */
[----:B------:R-:W-:Y:S02]  /*0f90*/  MOV R18, R10 ;  /* 0x0000000a00127202 */ /* 0x000fe40000000f00 */
[----:B------:R-:W-:Y:S02]  /*0fa0*/  MOV R8, 0xfc0 ;  /* 0x00000fc000087802 */ /* 0x000fe40000000f00 */
[----:B------:R-:W-:Y:S05]  /*0fb0*/  CALL.REL.NOINC `($__internal_176_$__cuda_sm70_shflsync_bfly_p) ;  /* 0x0000040000007944 */ /* 0x000fea0003c00000 */
[----:B0-----:R-:W-:Y:S01]  /*0fc0*/  HFMA2.MMA R17, -RZ, RZ, 0, 5.9604644775390625e-08 ;  /* 0x00000001ff117435 */ /* 0x001fe200000001ff */
[----:B-1----:R-:W-:Y:S01]  /*0fd0*/  IMAD.MOV.U32 R13, RZ, RZ, R14 ;  /* 0x000000ffff0d7224 */ /* 0x002fe200078e000e */
[----:B------:R-:W-:Y:S01]  /*0fe0*/  MOV R18, R15 ;  /* 0x0000000f00127202 */ /* 0x000fe20000000f00 */
[----:B------:R-:W-:Y:S01]  /*0ff0*/  IMAD.MOV.U32 R14, RZ, RZ, 0x1f ;  /* 0x0000001fff0e7424 */ /* 0x000fe200078e00ff */
[----:B------:R-:W-:Y:S02]  /*1000*/  MOV R19, 0xffffffff ;  /* 0xffffffff00137802 */ /* 0x000fe40000000f00 */
[----:B------:R-:W-:Y:S02]  /*1010*/  MOV R8, 0x1030 ;  /* 0x0000103000087802 */ /* 0x000fe40000000f00 */
[----:B------:R-:W-:Y:S05]  /*1020*/  CALL.REL.NOINC `($__internal_176_$__cuda_sm70_shflsync_bfly_p) ;  /* 0x0000039000007944 */ /* 0x000fea0003c00000 */
[----:B0-----:R-:W-:Y:S01]  /*1030*/  HFMA2.MMA R17, -RZ, RZ, 0, 1.1920928955078125e-07 ;  /* 0x00000002ff117435 */ /* 0x001fe200000001ff */
[----:B-1----:R-:W-:Y:S01]  /*1040*/  FADD.FTZ R18, R15, R14 ;  /* 0x0000000e0f127221 */ /* 0x002fe20000010000 */
[----:B------:R-:W-:Y:S01]  /*1050*/  MOV R19, 0xffffffff ;  /* 0xffffffff00137802 */ /* 0x000fe20000000f00 */
[----:B------:R-:W-:Y:S01]  /*1060*/  IMAD.MOV.U32 R14, RZ, RZ, 0x1f ;  /* 0x0000001fff0e7424 */ /* 0x000fe200078e00ff */
[----:B------:R-:W-:-:S02]  /*1070*/  MOV R8, 0x1090 ;  /* 0x0000109000087802 */ /* 0x000fc40000000f00 */
[----:B------:R-:W-:Y:S05]  /*1080*/  CALL.REL.NOINC `($__internal_176_$__cuda_sm70_shflsync_bfly_p) ;  /* 0x0000033000007944 */ /* 0x000fea0003c00000 */
        /* <DEDUP_REMOVED lines=35> */
[----:B------:R-:W-:Y:S01]  /*12c0*/  IMAD.MOV.U32 R19, RZ, RZ, -0x1 ;  /* 0xffffffffff137424 */ /* 0x000fe200078e00ff */
[----:B------:R-:W-:-:S02]  /*12d0*/  MOV R8, 0x12f0 ;  /* 0x000012f000087802 */ /* 0x000fc40000000f00 */
[----:B------:R-:W-:Y:S05]  /*12e0*/  CALL.REL.NOINC `($__internal_176_$__cuda_sm70_shflsync_bfly_p) ;  /* 0x000000d000007944 */ /* 0x000fea0003c00000 */
[----:B0-----:R-:W-:Y:S01]  /*12f0*/  HFMA2.MMA R17, -RZ, RZ, 0, 4.76837158203125e-07 ;  /* 0x00000008ff117435 */ /* 0x001fe200000001ff */
[----:B-1----:R-:W-:Y:S01]  /*1300*/  FADD.FTZ R18, R18, R14 ;  /* 0x0000000e12127221 */ /* 0x002fe20000010000 */
[----:B------:R-:W-:-:S02]  /*1310*/  MOV R14, 0x1f ;  /* 0x0000001f000e7802 */ /* 0x000fc40000000f00 */
[----:B------:R-:W-:Y:S02]  /*1320*/  MOV R19, 0xffffffff ;  /* 0xffffffff00137802 */ /* 0x000fe40000000f00 */
[----:B------:R-:W-:Y:S02]  /*1330*/  MOV R8, 0x1350 ;  /* 0x0000135000087802 */ /* 0x000fe40000000f00 */
[----:B------:R-:W-:Y:S05]  /*1340*/  CALL.REL.NOINC `($__internal_176_$__cuda_sm70_shflsync_bfly_p) ;  /* 0x0000007000007944 */ /* 0x000fea0003c00000 */
[----:B01----:R-:W-:Y:S01]  /*1350*/  FADD.FTZ R18, R18, R14 ;  /* 0x0000000e12127221 */ /* 0x003fe20000010000 */
[----:B------:R-:W-:Y:S01]  /*1360*/  HFMA2.MMA R14, -RZ, RZ, 0, 1.847743988037109375e-06 ;  /* 0x0000001fff0e7435 */ /* 0x000fe200000001ff */
[----:B------:R-:W-:Y:S01]  /*1370*/  IMAD.MOV.U32 R17, RZ, RZ, 0x10 ;  /* 0x00000010ff117424 */ /* 0x000fe200078e00ff */
[----:B------:R-:W-:Y:S02]  /*1380*/  MOV R19, 0xffffffff ;  /* 0xffffffff00137802 */ /* 0x000fe40000000f00 */
[----:B------:R-:W-:Y:S02]  /*1390*/  MOV R8, 0x13b0 ;  /* 0x000013b000087802 */ /* 0x000fe40000000f00 */
[----:B------:R-:W-:Y:S05]  /*13a0*/  CALL.REL.NOINC `($__internal_176_$__cuda_sm70_shflsync_bfly_p) ;  /* 0x0000001000007944 */ /* 0x000fea0003c00000 */
[----:B01----:R-:W-:Y:S05]  /*13b0*/  BRA `(.L_x_10780) ;  /* 0xfffff7d000007947 */ /* 0x003fea000383ffff */
        .weak           $__internal_176_$__cuda_sm70_shflsync_bfly_p
        .type           $__internal_176_$__cuda_sm70_shflsync_bfly_p,@function
        .size           $__internal_176_$__cuda_sm70_shflsync_bfly_p,(.L_x_12478 - $__internal_176_$__cuda_sm70_shflsync_bfly_p)
$__internal_176_$__cuda_sm70_shflsync_bfly_p:
[----:B------:R-:W-:Y:S01]  /*13c0*/  HFMA2.MMA R9, -RZ, RZ, 0, 0 ;  /* 0x00000000ff097435 */ /* 0x000fe200000001ff */
[----:B------:R-:W-:Y:S04]  /*13d0*/  WARPSYNC R19 ;  /* 0x0000001300007348 */ /* 0x000fe80003800000 */
[----:B------:R0:W1:Y:S01]  /*13e0*/  SHFL.BFLY PT, R14, R18, R17, R14 ;  /* 0x0c000011120e7389 */ /* 0x00006200000e000e */
[----:B------:R-:W-:Y:S05]  /*13f0*/  RET.REL.NODEC R8 `(_ZN10layer_norm22ln_bwd_finalize_kernelINS_22Kernel_traits_finalizeILj1024E6__halfffffjLb1ELj1024ELj4ENS_18Kernel_traits_baseILj1024ES2_ffffjLj1024EEEEELb1ELb0EEEvNS_9BwdParamsE) ;  /* 0xffffec0008007950 */ /* 0x000fea0003c3ffff */
.L_x_10781:
        /* <DEDUP_REMOVED lines=16> */
.L_x_12478:


//--------------------- .text._ZN10layer_norm13ln_bwd_kernelINS_13Kernel_traitsI6__halfffffjLj1024ELj1ELj4ELj1ELj16ENS_18Kernel_traits_baseILj1024ES2_ffffjLj128EEEEELb1ELb1ELb1ELb0EEEvNS_9BwdParamsE --------------------------
	.section	.text._ZN10layer_norm13ln_bwd_kernelINS_13Kernel_traitsI6__halfffffjLj1024ELj1ELj4ELj1ELj16ENS_18Kernel_traits_baseILj1024ES2_ffffjLj128EEEEELb1ELb1ELb1ELb0EEEvNS_9BwdParamsE,"ax",@progbits
	.sectioninfo	@"SHI_REGISTERS=255"
	.align	128
        .global         _ZN10layer_norm13ln_bwd_kernelINS_13Kernel_traitsI6__halfffffjLj1024ELj1ELj4ELj1ELj16ENS_18Kernel_traits_baseILj1024ES2_ffffjLj128EEEEELb1ELb1ELb1ELb0EEEvNS_9BwdParamsE
        .type           _ZN10layer_norm13ln_bwd_kernelINS_13Kernel_traitsI6__halfffffjLj1024ELj1ELj4ELj1ELj16ENS_18Kernel_traits_baseILj1024ES2_ffffjLj128EEEEELb1ELb1ELb1ELb0EEEvNS_9BwdParamsE,@function
        .size           _ZN10layer_norm13ln_bwd_kernelINS_13Kernel_traitsI6__halfffffjLj1024ELj1ELj4ELj1ELj16ENS_18Kernel_traits_baseILj1024ES2_ffffjLj128EEEEELb1ELb1ELb1ELb0EEEvNS_9BwdParamsE,(.L_x_12479 - _ZN10layer_norm13ln_bwd_kernelINS_13Kernel_traitsI6__halfffffjLj1024ELj1ELj4ELj1ELj16ENS_18Kernel_traits_baseILj1024ES2_ffffjLj128EEEEELb1ELb1ELb1ELb0EEEvNS_9BwdParamsE)
        .other          _ZN10layer_norm13ln_bwd_kernelINS_13Kernel_traitsI6__halfffffjLj1024ELj1ELj4ELj1ELj16ENS_18Kernel_traits_baseILj1024ES2_ffffjLj128EEEEELb1ELb1ELb1ELb0EEEvNS_9BwdParamsE,@"STO_CUDA_ENTRY STV_DEFAULT"
_ZN10layer_norm13ln_bwd_kernelINS_13Kernel_traitsI6__halfffffjLj1024ELj1ELj4ELj1ELj16ENS_18Kernel_traits_baseILj1024ES2_ffffjLj128EEEEELb1ELb1ELb1ELb0EEEvNS_9BwdParamsE:
.text._ZN10layer_norm13ln_bwd_kernelINS_13Kernel_traitsI6__halfffffjLj1024ELj1ELj4ELj1ELj16ENS_18Kernel_traits_baseILj1024ES2_ffffjLj128EEEEELb1ELb1ELb1ELb0EEEvNS_9BwdParamsE:
        /* <DEDUP_REMOVED lines=24> */
[-C--:B------:R-:W-:Y:S01]  /*0180*/  @P5 IMAD.WIDE.U32 R30, R0, R33.reuse, c[0x0][0x1b0] ;  /* 0x00006c00001e5625 */ /* 0x080fe200078e0021 */
[----:B------:R-:W-:Y:S01]  /*0190*/  ISETP.GE.U32.AND P2, PT, R8, 0xe0, PT ;  /* 0x000000e00800780c */ /* 0x000fe20003f46070 */
[----:B------:R1:W5:Y:S02]  /*01a0*/  @P6 LDG.E.64 R18, [R28.64] ;  /* 0x000000041c126981 */ /* 0x000364000c1e1b00 */
[C---:B------:R-:W-:Y:S01]  /*01b0*/  @P5 IMAD.WIDE.U32 R32, R0.reuse, R33, c[0x0][0x1c8] ;  /* 0x0000720000205625 */ /* 0x040fe200078e0021 */
[----:B------:R-:W-:Y:S01]  /*01c0*/  @P5 IADD3 R0, R0, 0x20, RZ ;  /* 0x0000002000005810 */ /* 0x000fe20007ffe0ff */
[----:B------:R-:W-:Y:S02]  /*01d0*/  BSSY B0, `(.L_x_10782) ;  /* 0x0000717000007945 */ /* 0x000fe40003800000 */
[----:B------:R-:W-:Y:S01]  /*01e0*/  @P0 IMAD.MOV.U32 R45, RZ, RZ, 0x8 ;  /* 0x00000008ff2d0424 */ /* 0x000fe200078e00ff */
[----:B------:R-:W-:Y:S01]  /*01f0*/  @P1 MOV R47, 0x8 ;  /* 0x00000008002f1802 */ /* 0x000fe20000000f00 */
[CC--:B------:R-:W-:Y:S01]  /*0200*/  @P3 IMAD.WIDE.U32 R34, R0.reuse, R37.reuse, c[0x0][0x1b0] ;  /* 0x00006c0000223625 */ /* 0x0c0fe200078e0025 */
[----:B------:R2:W5:Y:S03]  /*0210*/  @P5 LDG.E.64 R16, [R32.64] ;  /* 0x0000000420105981 */ /* 0x000566000c1e1b00 */
[C---:B------:R-:W-:Y:S01]  /*0220*/  @P3 IMAD.WIDE.U32 R36, R0.reuse, R37, c[0x0][0x1c8] ;  /* 0x0000720000243625 */ /* 0x040fe200078e0025 */
[----:B------:R-:W-:Y:S01]  /*0230*/  @P3 IADD3 R0, R0, 0x20, RZ ;  /* 0x0000002000003810 */ /* 0x000fe20007ffe0ff */
[----:B------:R3:W5:Y:S04]  /*0240*/  @P3 LDG.E.64 R118, [R34.64] ;  /* 0x0000000422763981 */ /* 0x000768000c1e1b00 */
[CC--:B------:R-:W-:Y:S01]  /*0250*/  @P4 IMAD.WIDE.U32 R38, R0.reuse, R41.reuse, c[0x0][0x1b0] ;  /* 0x00006c0000264625 */ /* 0x0c0fe200078e0029 */
[----:B------:R4:W5:Y:S03]  /*0260*/  @P3 LDG.E.64 R14, [R36.64] ;  /* 0x00000004240e3981 */ /* 0x000966000c1e1b00 */
[C---:B------:R-:W-:Y:S01]  /*0270*/  @P4 IMAD.WIDE.U32 R40, R0.reuse, R41, c[0x0][0x1c8] ;  /* 0x0000720000284625 */ /* 0x040fe200078e0029 */
[----:B------:R-:W-:Y:S01]  /*0280*/  @P4 IADD3 R0, R0, 0x20, RZ ;  /* 0x0000002000004810 */ /* 0x000fe20007ffe0ff */
[----:B------:R0:W5:Y:S01]  /*0290*/  @P5 LDG.E.64 R116, [R30.64] ;  /* 0x000000041e745981 */ /* 0x000162000c1e1b00 */
[----:B------:R-:W-:-:S03]  /*02a0*/  ISETP.GE.U32.AND P3, PT, R8, 0x100, PT ;  /* 0x000001000800780c */ /* 0x000fc60003f66070 */
[CC--:B------:R-:W-:Y:S01]  /*02b0*/  @P0 IMAD.WIDE.U32 R42, R0.reuse, R45.reuse, c[0x0][0x1b0] ;  /* 0x00006c00002a0625 */ /* 0x0c0fe200078e002d */
[----:B------:R-:W-:Y:S01]  /*02c0*/  @P2 MOV R49, 0x8 ;  /* 0x0000000800312802 */ /* 0x000fe20000000f00 */
[----:B------:R0:W5:Y:S02]  /*02d0*/  @P4 LDG.E.64 R120, [R38.64] ;  /* 0x0000000426784981 */ /* 0x000164000c1e1b00 */
[C---:B------:R-:W-:Y:S01]  /*02e0*/  @P0 IMAD.WIDE.U32 R44, R0.reuse, R45, c[0x0][0x1c8] ;  /* 0x00007200002c0625 */ /* 0x040fe200078e002d */
[----:B------:R-:W-:Y:S01]  /*02f0*/  @P0 IADD3 R0, R0, 0x20, RZ ;  /* 0x0000002000000810 */ /* 0x000fe20007ffe0ff */
[----:B------:R0:W5:Y:S04]  /*0300*/  @P4 LDG.E.64 R12, [R40.64] ;  /* 0x00000004280c4981 */ /* 0x000168000c1e1b00 */
[CC--:B-1----:R-:W-:Y:S01]  /*0310*/  @P1 IMAD.WIDE.U32 R28, R0.reuse, R47.reuse, c[0x0][0x1b0] ;  /* 0x00006c00001c1625 */ /* 0x0c2fe200078e002f */
[----:B------:R-:W-:Y:S01]  /*0320*/  @P3 MOV R9, 0x8 ;  /* 0x0000000800093802 */ /* 0x000fe20000000f00 */
[----:B------:R1:W5:Y:S02]  /*0330*/  @P0 LDG.E.64 R122, [R42.64] ;  /* 0x000000042a7a0981 */ /* 0x000364000c1e1b00 */
[C---:B------:R-:W-:Y:S01]  /*0340*/  @P1 IMAD.WIDE.U32 R46, R0.reuse, R47, c[0x0][0x1c8] ;  /* 0x00007200002e1625 */ /* 0x040fe200078e002f */
[----:B------:R-:W-:Y:S01]  /*0350*/  @P1 IADD3 R0, R0, 0x20, RZ ;  /* 0x0000002000001810 */ /* 0x000fe20007ffe0ff */
[----:B------:R0:W5:Y:S04]  /*0360*/  @P0 LDG.E.64 R10, [R44.64] ;  /* 0x000000042c0a0981 */ /* 0x000168000c1e1b00 */
[CC--:B--2---:R-:W-:Y:S01]  /*0370*/  @P2 IMAD.WIDE.U32 R32, R0.reuse, R49.reuse, c[0x0][0x1b0] ;  /* 0x00006c0000202625 */ /* 0x0c4fe200078e0031 */
[----:B------:R2:W5:Y:S03]  /*0380*/  @P1 LDG.E.64 R124, [R28.64] ;  /* 0x000000041c7c1981 */ /* 0x000566000c1e1b00 */
[C---:B------:R-:W-:Y:S01]  /*0390*/  @P2 IMAD.WIDE.U32 R48, R0.reuse, R49, c[0x0][0x1c8] ;  /* 0x0000720000302625 */ /* 0x040fe200078e0031 */
[----:B------:R-:W-:Y:S01]  /*03a0*/  @P2 IADD3 R0, R0, 0x20, RZ ;  /* 0x0000002000002810 */ /* 0x000fe20007ffe0ff */
[----:B------:R1:W5:Y:S04]  /*03b0*/  @P1 LDG.E.64 R6, [R46.64] ;  /* 0x000000042e061981 */ /* 0x000368000c1e1b00 */
[CC--:B0-----:R-:W-:Y:S01]  /*03c0*/  @P3 IMAD.WIDE.U32 R24, R0.reuse, R9.reuse, c[0x0][0x1b0] ;  /* 0x00006c0000183625 */ /* 0x0c1fe200078e0009 */
[----:B------:R0:W5:Y:S03]  /*03d0*/  @P2 LDG.E.64 R22, [R32.64] ;  /* 0x0000000420162981 */ /* 0x000166000c1e1b00 */
[----:B----4-:R-:W-:Y:S01]  /*03e0*/  @P3 IMAD.WIDE.U32 R36, R0, R9, c[0x0][0x1c8] ;  /* 0x0000720000243625 */ /* 0x010fe200078e0009 */
[----:B------:R4:W5:Y:S04]  /*03f0*/  @P3 LDG.E.64 R20, [R24.64] ;  /* 0x0000000418143981 */ /* 0x000968000c1e1b00 */
[----:B------:R-:W0:Y:S01]  /*0400*/  S2R R9, SR_CTAID.X ;  /* 0x0000000000097919 */ /* 0x000e220000002500 */
[----:B------:R-:W-:-:S03]  /*0410*/  SHF.R.U32.HI R0, RZ, 0x5, R50 ;  /* 0x00000005ff007819 */ /* 0x000fc60000011632 */
[----:B------:R0:W5:Y:S01]  /*0420*/  @P3 LDG.E.64 R2, [R36.64] ;  /* 0x0000000424023981 */ /* 0x000162000c1e1b00 */
[----:B--2---:R-:W-:Y:S01]  /*0430*/  CS2R R28, SRZ ;  /* 0x00000000001c7805 */ /* 0x004fe2000001ff00 */
[----:B------:R-:W-:Y:S01]  /*0440*/  CS2R R30, SRZ ;  /* 0x00000000001e7805 */ /* 0x000fe2000001ff00 */
[----:B---3--:R-:W-:Y:S01]  /*0450*/  CS2R R34, SRZ ;  /* 0x0000000000227805 */ /* 0x008fe2000001ff00 */
[----:B------:R2:W5:Y:S01]  /*0460*/  @P2 LDG.E.64 R4, [R48.64] ;  /* 0x0000000430042981 */ /* 0x000562000c1e1b00 */
[----:B0-----:R-:W-:-:S04]  /*0470*/  LEA R0, R9, R0, 0x2 ;  /* 0x0000000009007211 */ /* 0x001fc800078e10ff */
[----:B------:R-:W-:Y:S01]  /*0480*/  ISETP.GE.AND P3, PT, R0, c[0x0][0x164], PT ;  /* 0x0000590000007a0c */ /* 0x000fe20003f66270 */
[----:B------:R-:W-:Y:S01]  /*0490*/  CS2R R32, SRZ ;  /* 0x0000000000207805 */ /* 0x000fe2000001ff00 */
[----:B------:R-:W-:Y:S01]  /*04a0*/  CS2R R36, SRZ ;  /* 0x0000000000247805 */ /* 0x000fe2000001ff00 */
[----:B------:R-:W-:Y:S01]  /*04b0*/  CS2R R38, SRZ ;  /* 0x0000000000267805 */ /* 0x000fe2000001ff00 */
[----:B------:R-:W-:Y:S01]  /*04c0*/  CS2R R40, SRZ ;  /* 0x0000000000287805 */ /* 0x000fe2000001ff00 */
[----:B-1----:R-:W-:Y:S01]  /*04d0*/  CS2R R42, SRZ ;  /* 0x00000000002a7805 */ /* 0x002fe2000001ff00 */
        /* <DEDUP_REMOVED lines=41> */
[----:B----45:R-:W-:Y:S01]  /*0770*/  MOV R9, R26 ;  /* 0x0000001a00097202 */ /* 0x030fe20000000f00 */
[----:B------:R-:W-:Y:S01]  /*0780*/  IMAD.MOV.U32 R238, RZ, RZ, R2 ;  /* 0x000000ffffee7224 */ /* 0x000fe200078e0002 */
[----:B------:R-:W-:Y:S01]  /*0790*/  SHF.R.U64 R249, R10, 0x10, R11 ;  /* 0x000000100af97819 */ /* 0x000fe2000000120b */
[----:B------:R-:W-:Y:S01]  /*07a0*/  IMAD.MOV.U32 R25, RZ, RZ, R116 ;  /* 0x000000ffff197224 */ /* 0x000fe200078e0074 */
[----:B------:R-:W-:Y:S01]  /*07b0*/  MOV R248, R11 ;  /* 0x0000000b00f87202 */ /* 0x000fe20000000f00 */
[----:B------:R-:W-:Y:S01]  /*07c0*/  IMAD.MOV.U32 R252, RZ, RZ, R13 ;  /* 0x000000fffffc7224 */ /* 0x000fe200078e000d */
[----:B------:R-:W-:Y:S01]  /*07d0*/  SHF.R.U32.HI R247, RZ, 0x10, R11 ;  /* 0x00000010fff77819 */ /* 0x000fe2000001160b */
[----:B------:R-:W-:Y:S01]  /*07e0*/  HFMA2.MMA R29, -RZ, RZ, 0, 0 ;  /* 0x00000000ff1d7435 */ /* 0x000fe200000001ff */
[--C-:B------:R-:W-:Y:S01]  /*07f0*/  SHF.R.U64 R145, R26, 0x10, R27.reuse ;  /* 0x000000101a917819 */ /* 0x100fe2000000121b */
[----:B------:R-:W-:Y:S01]  /*0800*/  HADD2.F32 R249, -RZ, R249.H0_H0 ;  /* 0x200000f9fff97230 */ /* 0x000fe20000004100 */
[----:B------:R-:W-:Y:S01]  /*0810*/  MOV R11, R0 ;  /* 0x00000000000b7202 */ /* 0x000fe20000000f00 */
        /* <DEDUP_REMOVED lines=8> */
[----:B------:R0:W-:Y:S01]  /*08a0*/  STL [R1+0xb4], R0 ;  /* 0x0000b40001007387 */ /* 0x0001e20000100800 */
[----:B------:R-:W-:Y:S01]  /*08b0*/  SHF.R.U32.HI R235, RZ, 0x10, R3 ;  /* 0x00000010ffeb7819 */ /* 0x000fe20000011603 */
[----:B------:R-:W-:Y:S01]  /*08c0*/  HADD2.F32 R3, -RZ, R145.H0_H0 ;  /* 0x20000091ff037230 */ /* 0x000fe20000004100 */
[--C-:B------:R-:W-:Y:S01]  /*08d0*/  SHF.R.U64 R143, R116, 0x10, R117.reuse ;  /* 0x00000010748f7819 */ /* 0x100fe20000001275 */
[----:B------:R-:W-:Y:S01]  /*08e0*/  HADD2.F32 R247, -RZ, R247.H0_H0 ;  /* 0x200000f7fff77230 */ /* 0x000fe20000004100 */
[----:B------:R-:W-:Y:S01]  /*08f0*/  MOV R26, R117 ;  /* 0x00000075001a7202 */ /* 0x000fe20000000f00 */
[----:B------:R-:W-:Y:S01]  /*0900*/  HADD2.F32 R238, -RZ, R238.H0_H0 ;  /* 0x200000eeffee7230 */ /* 0x000fe20000004100 */
[----:B------:R1:W-:Y:S01]  /*0910*/  STL [R1+0xb0], R3 ;  /* 0x0000b00301007387 */ /* 0x0003e20000100800 */
[----:B------:R-:W-:Y:S01]  /*0920*/  SHF.R.U32.HI R142, RZ, 0x10, R117 ;  /* 0x00000010ff8e7819 */ /* 0x000fe20000011675 */
[----:B------:R-:W-:Y:S01]  /*0930*/  HADD2.F32 R237, -RZ, R237.H0_H0 ;  /* 0x200000edffed7230 */ /* 0x000fe20000004100 */
[----:B------:R-:W-:Y:S01]  /*0940*/  MOV R27, R118 ;  /* 0x00000076001b7202 */ /* 0x000fe20000000f00 */
[----:B0-----:R-:W-:Y:S01]  /*0950*/  HADD2.F32 R0, -RZ, R144.H0_H0 ;  /* 0x20000090ff007230 */ /* 0x001fe20000004100 */
[----:B------:R0:W-:Y:S01]  /*0960*/  STL [R1+0xac], R2 ;  /* 0x0000ac0201007387 */ /* 0x0001e20000100800 */
[--C-:B------:R-:W-:Y:S01]  /*0970*/  SHF.R.U64 R141, R118, 0x10, R119.reuse ;  /* 0x00000010768d7819 */ /* 0x100fe20000001277 */
[----:B------:R-:W-:Y:S01]  /*0980*/  HADD2.F32 R236, -RZ, R236.H0_H0 ;  /* 0x200000ecffec7230 */ /* 0x000fe20000004100 */
[----:B------:R-:W-:Y:S01]  /*0990*/  MOV R116, R119 ;  /* 0x0000007700747202 */ /* 0x000fe20000000f00 */
[----:B------:R2:W-:Y:S01]  /*09a0*/  STL [R1+0xa8], R0 ;  /* 0x0000a80001007387 */ /* 0x0005e20000100800 */
[----:B-1----:R-:W-:Y:S01]  /*09b0*/  HADD2.F32 R3, -RZ, R25.H0_H0 ;  /* 0x20000019ff037230 */ /* 0x002fe20000004100 */
[----:B------:R-:W-:Y:S01]  /*09c0*/  SHF.R.U32.HI R140, RZ, 0x10, R119 ;  /* 0x00000010ff8c7819 */ /* 0x000fe20000011677 */
[----:B------:R-:W-:Y:S01]  /*09d0*/  HADD2.F32 R235, -RZ, R235.H0_H0 ;  /* 0x200000ebffeb7230 */ /* 0x000fe20000004100 */
[----:B------:R-:W-:Y:S01]  /*09e0*/  MOV R117, R120 ;  /* 0x0000007800757202 */ /* 0x000fe20000000f00 */
[----:B0-----:R-:W-:Y:S01]  /*09f0*/  HADD2.F32 R2, -RZ, R143.H0_H0 ;  /* 0x2000008fff027230 */ /* 0x001fe20000004100 */
[----:B------:R0:W-:Y:S01]  /*0a00*/  STL [R1+0xa4], R3 ;  /* 0x0000a40301007387 */ /* 0x0001e20000100800 */
[----:B------:R-:W-:Y:S01]  /*0a10*/  SHF.R.U64 R139, R120, 0x10, R121 ;  /* 0x00000010788b7819 */ /* 0x000fe20000001279 */
[----:B------:R-:W-:Y:S01]  /*0a20*/  IMAD.MOV.U32 R120, RZ, RZ, R123 ;  /* 0x000000ffff787224 */ /* 0x000fe200078e007b */
[----:B--2---:R-:W-:Y:S01]  /*0a30*/  HADD2.F32 R0, -RZ, R26.H0_H0 ;  /* 0x2000001aff007230 */ /* 0x004fe20000004100 */
[----:B------:R1:W-:Y:S01]  /*0a40*/  STL [R1+0xa0], R2 ;  /* 0x0000a00201007387 */ /* 0x0003e20000100800 */
[----:B------:R-:W-:-:S02]  /*0a50*/  MOV R118, R121 ;  /* 0x0000007900767202 */ /* 0x000fc40000000f00 */
[----:B------:R-:W-:Y:S01]  /*0a60*/  SHF.R.U32.HI R138, RZ, 0x10, R121 ;  /* 0x00000010ff8a7819 */ /* 0x000fe20000011679 */
[----:B------:R2:W-:Y:S01]  /*0a70*/  STL [R1+0x9c], R0 ;  /* 0x00009c0001007387 */ /* 0x0005e20000100800 */
[----:B------:R-:W-:Y:S01]  /*0a80*/  MOV R119, R122 ;  /* 0x0000007a00777202 */ /* 0x000fe20000000f00 */
[----:B0-----:R-:W-:Y:S01]  /*0a90*/  HADD2.F32 R3, -RZ, R142.H0_H0 ;  /* 0x2000008eff037230 */ /* 0x001fe20000004100 */
[--C-:B------:R-:W-:Y:S02]  /*0aa0*/  SHF.R.U64 R137, R122, 0x10, R123.reuse ;  /* 0x000000107a897819 */ /* 0x100fe4000000127b */
[----:B------:R-:W-:Y:S01]  /*0ab0*/  SHF.R.U32.HI R136, RZ, 0x10, R123 ;  /* 0x00000010ff887819 */ /* 0x000fe2000001167b */
[----:B-1----:R-:W-:Y:S01]  /*0ac0*/  HADD2.F32 R2, -RZ, R27.H0_H0 ;  /* 0x2000001bff027230 */ /* 0x002fe20000004100 */
[----:B------:R0:W-:Y:S01]  /*0ad0*/  STL [R1+0x98], R3 ;  /* 0x0000980301007387 */ /* 0x0001e20000100800 */
[----:B------:R-:W-:Y:S01]  /*0ae0*/  MOV R121, R124 ;  /* 0x0000007c00797202 */ /* 0x000fe20000000f00 */
[----:B--2---:R-:W-:-:S02]  /*0af0*/  HADD2.F32 R0, -RZ, R141.H0_H0 ;  /* 0x2000008dff007230 */ /* 0x004fc40000004100 */
[----:B------:R1:W-:Y:S01]  /*0b00*/  STL [R1+0x94], R2 ;  /* 0x0000940201007387 */ /* 0x0003e20000100800 */
[--C-:B------:R-:W-:Y:S02]  /*0b10*/  SHF.R.U64 R135, R124, 0x10, R125.reuse ;  /* 0x000000107c877819 */ /* 0x100fe4000000127d */
        /* <DEDUP_REMOVED lines=16> */
[----:B------:R-:W-:Y:S01]  /*0c20*/  MOV R23, R21 ;  /* 0x0000001500177202 */ /* 0x000fe20000000f00 */
[----:B------:R-:W-:Y:S01]  /*0c30*/  IMAD.MOV.U32 R20, RZ, RZ, R18 ;  /* 0x000000ffff147224 */ /* 0x000fe200078e0012 */
[----:B------:R-:W-:Y:S01]  /*0c40*/  SHF.R.U32.HI R130, RZ, 0x10, R21 ;  /* 0x00000010ff827819 */ /* 0x000fe20000011615 */
[----:B-1----:R-:W-:Y:S01]  /*0c50*/  HADD2.F32 R2, -RZ, R118.H0_H0 ;  /* 0x20000076ff027230 */ /* 0x002fe20000004100 */
[----:B------:R0:W-:Y:S01]  /*0c60*/  STL [R1+0x80], R3 ;  /* 0x0000800301007387 */ /* 0x0001e20000100800 */
[----:B------:R-:W-:Y:S01]  /*0c70*/  SHF.R.U64 R129, R18, 0x10, R19 ;  /* 0x0000001012817819 */ /* 0x000fe20000001213 */
[----:B--2---:R-:W-:-:S02]  /*0c80*/  HADD2.F32 R0, -RZ, R138.H0_H0 ;  /* 0x2000008aff007230 */ /* 0x004fc40000004100 */
[----:B------:R1:W-:Y:S01]  /*0c90*/  STL [R1+0x7c], R2 ;  /* 0x00007c0201007387 */ /* 0x0003e20000100800 */
[----:B------:R-:W-:Y:S02]  /*0ca0*/  MOV R21, R19 ;  /* 0x0000001300157202 */ /* 0x000fe40000000f00 */
[----:B------:R-:W-:Y:S01]  /*0cb0*/  SHF.R.U32.HI R126, RZ, 0x10, R19 ;  /* 0x00000010ff7e7819 */ /* 0x000fe20000011613 */
[----:B------:R2:W-:Y:S01]  /*0cc0*/  STL [R1+0x78], R0 ;  /* 0x0000780001007387 */ /* 0x0005e20000100800 */
[----:B------:R-:W-:Y:S01]  /*0cd0*/  MOV R18, R16 ;  /* 0x0000001000127202 */ /* 0x000fe20000000f00 */
[----:B0-----:R-:W-:Y:S01]  /*0ce0*/  HADD2.F32 R3, -RZ, R119.H0_H0 ;  /* 0x20000077ff037230 */ /* 0x001fe20000004100 */
[--C-:B------:R-:W-:Y:S02]  /*0cf0*/  SHF.R.U64 R128, R16, 0x10, R17.reuse ;  /* 0x0000001010807819 */ /* 0x100fe40000001211 */
[----:B------:R-:W-:Y:S01]  /*0d00*/  MOV R19, R17 ;  /* 0x0000001100137202 */ /* 0x000fe20000000f00 */
[----:B-1----:R-:W-:Y:S01]  /*0d10*/  HADD2.F32 R2, -RZ, R137.H0_H0 ;  /* 0x20000089ff027230 */ /* 0x002fe20000004100 */
[----:B------:R0:W-:Y:S01]  /*0d20*/  STL [R1+0x74], R3 ;  /* 0x0000740301007387 */ /* 0x0001e20000100800 */
[----:B------:R-:W-:Y:S01]  /*0d30*/  SHF.R.U32.HI R125, RZ, 0x10, R17 ;  /* 0x00000010ff7d7819 */ /* 0x000fe20000011611 */
[----:B--2---:R-:W-:-:S02]  /*0d40*/  HADD2.F32 R0, -RZ, R120.H0_H0 ;  /* 0x20000078ff007230 */ /* 0x004fc40000004100 */
[----:B------:R1:W-:Y:S01]  /*0d50*/  STL [R1+0x70], R2 ;  /* 0x0000700201007387 */ /* 0x0003e20000100800 */
[----:B------:R-:W-:Y:S02]  /*0d60*/  MOV R16, R14 ;  /* 0x0000000e00107202 */ /* 0x000fe40000000f00 */
[--C-:B------:R-:W-:Y:S01]  /*0d70*/  SHF.R.U64 R127, R14, 0x10, R15.reuse ;  /* 0x000000100e7f7819 */ /* 0x100fe2000000120f */
[----:B------:R2:W-:Y:S01]  /*0d80*/  STL [R1+0x6c], R0 ;  /* 0x00006c0001007387 */ /* 0x0005e20000100800 */
[----:B------:R-:W-:Y:S01]  /*0d90*/  MOV R17, R15 ;  /* 0x0000000f00117202 */ /* 0x000fe20000000f00 */
[----:B0-----:R-:W-:Y:S01]  /*0da0*/  HADD2.F32 R3, -RZ, R136.H0_H0 ;  /* 0x20000088ff037230 */ /* 0x001fe20000004100 */
[----:B------:R-:W-:Y:S02]  /*0db0*/  SHF.R.U32.HI R15, RZ, 0x10, R15 ;  /* 0x00000010ff0f7819 */ /* 0x000fe4000001160f */
[----:B------:R-:W-:Y:S01]  /*0dc0*/  MOV R14, R12 ;  /* 0x0000000c000e7202 */ /* 0x000fe20000000f00 */
[----:B-1----:R-:W-:Y:S01]  /*0dd0*/  HADD2.F32 R2, -RZ, R121.H0_H0 ;  /* 0x20000079ff027230 */ /* 0x002fe20000004100 */
[----:B------:R0:W-:Y:S01]  /*0de0*/  STL [R1+0x68], R3 ;  /* 0x0000680301007387 */ /* 0x0001e20000100800 */
[----:B------:R-:W-:Y:S01]  /*0df0*/  SHF.R.U64 R12, R12, 0x10, R13 ;  /* 0x000000100c0c7819 */ /* 0x000fe2000000120d */
[----:B--2---:R-:W-:-:S02]  /*0e00*/  HADD2.F32 R0, -RZ, R135.H0_H0 ;  /* 0x20000087ff007230 */ /* 0x004fc40000004100 */
[----:B------:R1:W-:Y:S01]  /*0e10*/  STL [R1+0x64], R2 ;  /* 0x0000640201007387 */ /* 0x0003e20000100800 */
[----:B------:R-:W-:Y:S02]  /*0e20*/  SHF.R.U32.HI R251, RZ, 0x10, R13 ;  /* 0x00000010fffb7819 */ /* 0x000fe4000001160d */
[----:B------:R-:W-:Y:S01]  /*0e30*/  MOV R250, R10 ;  /* 0x0000000a00fa7202 */ /* 0x000fe20000000f00 */
[----:B------:R2:W-:Y:S01]  /*0e40*/  STL [R1+0x60], R0 ;  /* 0x0000600001007387 */ /* 0x0005e20000100800 */
[----:B------:R-:W-:Y:S01]  /*0e50*/  MOV R246, R6 ;  /* 0x0000000600f67202 */ /* 0x000fe20000000f00 */
[----:B0-----:R-:W-:Y:S01]  /*0e60*/  HADD2.F32 R3, -RZ, R122.H0_H0 ;  /* 0x2000007aff037230 */ /* 0x001fe20000004100 */
        /* <DEDUP_REMOVED lines=13> */
[----:B------:R2:W-:Y:S01]  /*0f40*/  STL [R1+0x54], R0 ;  /* 0x0000540001007387 */ /* 0x0005e20000100800 */
[----:B0-----:R-:W-:Y:S01]  /*0f50*/  HADD2.F32 R3, -RZ, R133.H0_H0 ;  /* 0x20000085ff037230 */ /* 0x001fe20000004100 */
[----:B------:R-:W-:Y:S01]  /*0f60*/  SHF.R.U32.HI R239, RZ, 0x10, R5 ;  /* 0x00000010ffef7819 */ /* 0x000fe20000011605 */
[----:B------:R-:W-:-:S02]  /*0f70*/  HADD2.F32 R245, -RZ, R245.H0_H0 ;  /* 0x200000f5fff57230 */ /* 0x000fc40000004100 */
[----:B------:R-:W-:Y:S01]  /*0f80*/  HADD2.F32 R244, -RZ, R244.H0_H0 ;  /* 0x200000f4fff47230 */ /* 0x000fe20000004100 */
[----:B------:R0:W-:Y:S01]  /*0f90*/  STL [R1+0x50], R3 ;  /* 0x0000500301007387 */ /* 0x0001e20000100800 */
[----:B-1----:R-:W-:Y:S02]  /*0fa0*/  HADD2.F32 R2, -RZ, R124.H0_H0 ;  /* 0x2000007cff027230 */ /* 0x002fe40000004100 */
[----:B------:R-:W-:Y:S02]  /*0fb0*/  HADD2.F32 R243, -RZ, R243.H0_H0 ;  /* 0x200000f3fff37230 */ /* 0x000fe40000004100 */
[----:B--2---:R-:W-:Y:S01]  /*0fc0*/  HADD2.F32 R0, -RZ, R132.H0_H0 ;  /* 0x20000084ff007230 */ /* 0x004fe20000004100 */
[----:B------:R1:W-:Y:S01]  /*0fd0*/  STL [R1+0x4c], R2 ;  /* 0x00004c0201007387 */ /* 0x0003e20000100800 */
[----:B------:R-:W-:Y:S02]  /*0fe0*/  HADD2.F32 R242, -RZ, R242.H0_H0 ;  /* 0x200000f2fff27230 */ /* 0x000fe40000004100 */
[----:B------:R-:W-:Y:S01]  /*0ff0*/  HADD2.F32 R241, -RZ, R241.H0_H0 ;  /* 0x200000f1fff17230 */ /* 0x000fe20000004100 */
[----:B------:R2:W-:Y:S01]  /*1000*/  STL [R1+0x48], R0 ;  /* 0x0000480001007387 */ /* 0x0005e20000100800 */
[----:B0-----:R-:W-:-:S02]  /*1010*/  HADD2.F32 R3, -RZ, R22.H0_H0 ;  /* 0x20000016ff037230 */ /* 0x001fc40000004100 */
[----:B------:R-:W-:Y:S02]  /*1020*/  HADD2.F32 R240, -RZ, R240.H0_H0 ;  /* 0x200000f0fff07230 */ /* 0x000fe40000004100 */
[----:B------:R-:W-:Y:S01]  /*1030*/  HADD2.F32 R239, -RZ, R239.H0_H0 ;  /* 0x200000efffef7230 */ /* 0x000fe20000004100 */
[----:B------:R0:W-:Y:S01]  /*1040*/  STL [R1+0x44], R3 ;  /* 0x0000440301007387 */ /* 0x0001e20000100800 */
[----:B-1----:R-:W-:Y:S02]  /*1050*/  HADD2.F32 R2, -RZ, R131.H0_H0 ;  /* 0x20000083ff027230 */ /* 0x002fe40000004100 */
[----:B--2---:R-:W-:-:S03]  /*1060*/  HADD2.F32 R0, -RZ, R23.H0_H0 ;  /* 0x20000017ff007230 */ /* 0x004fc60000004100 */
[----:B------:R1:W-:Y:S01]  /*1070*/  STL [R1+0x40], R2 ;  /* 0x0000400201007387 */ /* 0x0003e20000100800 */
[----:B0-----:R-:W-:-:S03]  /*1080*/  HADD2.F32 R3, -RZ, R130.H0_H0 ;  /* 0x20000082ff037230 */ /* 0x001fc60000004100 */
[----:B------:R0:W-:Y:S04]  /*1090*/  STL [R1+0x3c], R0 ;  /* 0x00003c0001007387 */ /* 0x0001e80000100800 */
[----:B------:R2:W-:Y:S01]  /*10a0*/  STL [R1+0x38], R3 ;  /* 0x0000380301007387 */ /* 0x0005e20000100800 */
[----:B-1----:R-:W-:Y:S02]  /*10b0*/  HADD2.F32 R2, -RZ, R20.H0_H0 ;  /* 0x20000014ff027230 */ /* 0x002fe40000004100 */
[----:B0-----:R-:W-:-:S03]  /*10c0*/  HADD2.F32 R0, -RZ, R129.H0_H0 ;  /* 0x20000081ff007230 */ /* 0x001fc60000004100 */
[----:B------:R0:W-:Y:S01]  /*10d0*/  STL [R1+0x34], R2 ;  /* 0x0000340201007387 */ /* 0x0001e20000100800 */
[----:B--2---:R-:W-:-:S03]  /*10e0*/  HADD2.F32 R3, -RZ, R21.H0_H0 ;  /* 0x20000015ff037230 */ /* 0x004fc60000004100 */
[----:B------:R1:W-:Y:S04]  /*10f0*/  STL [R1+0x30], R0 ;  /* 0x0000300001007387 */ /* 0x0003e80000100800 */
[----:B------:R2:W-:Y:S01]  /*1100*/  STL [R1+0x2c], R3 ;  /* 0x00002c0301007387 */ /* 0x0005e20000100800 */
[----:B0-----:R-:W-:Y:S02]  /*1110*/  HADD2.F32 R2, -RZ, R126.H0_H0 ;  /* 0x2000007eff027230 */ /* 0x001fe40000004100 */
[----:B-1----:R-:W-:-:S03]  /*1120*/  HADD2.F32 R0, -RZ, R18.H0_H0 ;  /* 0x20000012ff007230 */ /* 0x002fc60000004100 */
        /* <DEDUP_REMOVED lines=18> */
[----:B------:R2:W-:Y:S04]  /*1250*/  STL [R1+0x4], R2 ;  /* 0x0000040201007387 */ /* 0x0005e80000100800 */
[----:B------:R2:W-:Y:S02]  /*1260*/  STL [R1], R0 ;  /* 0x0000000001007387 */ /* 0x0005e40000100800 */
.L_x_10963:
[----:B------:R-:W-:-:S05]  /*1270*/  MOV R204, 0x4 ;  /* 0x0000000400cc7802 */ /* 0x000fca0000000f00 */
[----:B------:R-:W-:-:S05]  /*1280*/  IMAD.WIDE R168, R11, R204, c[0x0][0x1d8] ;  /* 0x000076000ba87625 */ /* 0x000fca00078e02cc */
[----:B------:R0:W3:Y:S04]  /*1290*/  LDG.E R13, [R168.64] ;  /* 0x00000004a80d7981 */ /* 0x0000e8000c1e1900 */
[----:B------:R-:W1:Y:S01]  /*12a0*/  S2R R170, SR_TID.X ;  /* 0x0000000000aa7919 */ /* 0x000e620000002100 */
[----:B0-----:R-:W-:-:S05]  /*12b0*/  IMAD.WIDE R168, R11, R204, c[0x0][0x1a0] ;  /* 0x000068000ba87625 */ /* 0x001fca00078e02cc */
[----:B------:R0:W5:Y:S01]  /*12c0*/  LDG.E R198, [R168.64] ;  /* 0x00000004a8c67981 */ /* 0x000162000c1e1900 */
[C---:B------:R-:W-:Y:S02]  /*12d0*/  IMAD R14, R11.reuse, c[0x0][0x168], RZ ;  /* 0x00005a000b0e7a24 */ /* 0x040fe400078e02ff */
[----:B0-----:R-:W-:-:S05]  /*12e0*/  IMAD.WIDE R168, R11, R204, c[0x0][0x1a8] ;  /* 0x00006a000ba87625 */ /* 0x001fca00078e02cc */
[----:B------:R0:W5:Y:S02]  /*12f0*/  LDG.E R10, [R168.64] ;  /* 0x00000004a80a7981 */ /* 0x000164000c1e1900 */
        /* <DEDUP_REMOVED lines=13> */
[----:B------:R-:W-:-:S11]  /*13d0*/  LOP3.LUT P5, RZ, R8, 0xffffffe0, RZ, 0xc0, !PT ;  /* 0xffffffe008ff7812 */ /* 0x000fd600078ac0ff */
        /* <DEDUP_REMOVED lines=8> */
[----:B------:R-:W-:-:S04]  /*1460*/  ISETP.NE.U32.AND P4, PT, RZ, c[0x0][0x218], PT ;  /* 0x00008600ff007a0c */ /* 0x000fc80003f85070 */
[----:B------:R-:W-:-:S13]  /*1470*/  ISETP.NE.AND.EX P4, PT, RZ, c[0x0][0x21c], PT, P4 ;  /* 0x00008700ff007a0c */ /* 0x000fda0003f85340 */
[----:B------:R0:W5:Y:S02]  /*1480*/  @P4 LDG.E.128 R116, [R168.64] ;  /* 0x00000004a8744981 */ /* 0x000164000c1e1d00 */
[----:B0-----:R-:W-:-:S05]  /*1490*/  IMAD.WIDE.U32 R168, R170, R204, c[0x0][0x190] ;  /* 0x00006400aaa87625 */ /* 0x001fca00078e00cc */
[----:B------:R0:W5:Y:S01]  /*14a0*/  LDG.E R7, [R168.64] ;  /* 0x00000004a8077981 */ /* 0x000162000c1e1900 */
[----:B------:R-:W-:Y:S02]  /*14b0*/  IADD3 R170, R170, 0x20, RZ ;  /* 0x00000020aaaa7810 */ /* 0x000fe40007ffe0ff */
[----:B------:R-:W-:Y:S02]  /*14c0*/  IADD3 R13, R14, 0x20, RZ ;  /* 0x000000200e0d7810 */ /* 0x000fe40007ffe0ff */
.L_x_10787:
[----:B------:R-:W-:Y:S05]  /*14d0*/  BSYNC B2 ;  /* 0x0000000000027941 */ /* 0x000fea0003800000 */
.L_x_10786:
[----:B------:R-:W-:Y:S01]  /*14e0*/  ISETP.GE.U32.AND P4, PT, R8, 0x40, PT ;  /* 0x000000400800780c */ /* 0x000fe20003f86070 */
[----:B------:R-:W-:-:S12]  /*14f0*/  BSSY B2, `(.L_x_10788) ;  /* 0x000000a000027945 */ /* 0x000fd80003800000 */
[----:B------:R-:W-:Y:S05]  /*1500*/  @!P4 BRA `(.L_x_10789) ;  /* 0x000000800000c947 */ /* 0x000fea0003800000 */
[----:B------:R-:W-:-:S04]  /*1510*/  ISETP.NE.U32.AND P4, PT, RZ, c[0x0][0x218], PT ;  /* 0x00008600ff007a0c */ /* 0x000fc80003f85070 */
[----:B------:R-:W-:-:S13]  /*1520*/  ISETP.NE.AND.EX P4, PT, RZ, c[0x0][0x21c], PT, P4 ;  /* 0x00008700ff007a0c */ /* 0x000fda0003f85340 */
[----:B0-----:R-:W-:-:S05]  /*1530*/  @P4 IMAD.WIDE.U32 R168, R13, R234, c[0x0][0x218] ;  /* 0x000086000da84625 */ /* 0x001fca00078e00ea */
[----:B------:R0:W5:Y:S02]  /*1540*/  @P4 LDG.E.128 R120, [R168.64] ;  /* 0x00000004a8784981 */ /* 0x000164000c1e1d00 */
[----:B0-----:R-:W-:-:S05]  /*1550*/  IMAD.WIDE.U32 R168, R170, R204, c[0x0][0x190] ;  /* 0x00006400aaa87625 */ /* 0x001fca00078e00cc */
[----:B------:R0:W5:Y:S01]  /*1560*/  LDG.E R6, [R168.64] ;  /* 0x00000004a8067981 */ /* 0x000162000c1e1900 */
[----:B------:R-:W-:Y:S02]  /*1570*/  IADD3 R170, R170, 0x20, RZ ;  /* 0x00000020aaaa7810 */ /* 0x000fe40007ffe0ff */
[----:B------:R-:W-:Y:S02]  /*1580*/  IADD3 R13, R13, 0x20, RZ ;  /* 0x000000200d0d7810 */ /* 0x000fe40007ffe0ff */
.L_x_10789:
[----:B------:R-:W-:Y:S05]  /*1590*/  BSYNC B2 ;  /* 0x0000000000027941 */ /* 0x000fea0003800000 */
.L_x_10788:
        /* <DEDUP_REMOVED lines=11> */
.L_x_10791:
[----:B------:R-:W-:Y:S05]  /*1650*/  BSYNC B2 ;  /* 0x0000000000027941 */ /* 0x000fea0003800000 */
.L_x_10790:
        /* <DEDUP_REMOVED lines=11> */
.L_x_10793:
[----:B------:R-:W-:Y:S05]  /*1710*/  BSYNC B2 ;  /* 0x0000000000027941 */ /* 0x000fea0003800000 */
.L_x_10792:
[----:B------:R-:W-:Y:S01]  /*1720*/  BSSY B2, `(.L_x_10794) ;  /* 0x000000a000027945 */ /* 0x000fe20003800000 */
[----:B------:R-:W-:Y:S05]  /*1730*/  @!P0 BRA `(.L_x_10795) ;  /* 0x0000008000008947 */ /* 0x000fea0003800000 */
[----:B------:R-:W-:-:S04]  /*1740*/  ISETP.NE.U32.AND P4, PT, RZ, c[0x0][0x218], PT ;  /* 0x00008600ff007a0c */ /* 0x000fc80003f85070 */
[----:B------:R-:W-:-:S13]  /*1750*/  ISETP.NE.AND.EX P4, PT, RZ, c[0x0][0x21c], PT, P4 ;  /* 0x00008700ff007a0c */ /* 0x000fda0003f85340 */
[----:B0-----:R-:W-:-:S05]  /*1760*/  @P4 IMAD.WIDE.U32 R168, R13, R234, c[0x0][0x218] ;  /* 0x000086000da84625 */ /* 0x001fca00078e00ea */
[----:B------:R0:W5:Y:S02]  /*1770*/  @P4 LDG.E.128 R132, [R168.64] ;  /* 0x00000004a8844981 */ /* 0x000164000c1e1d00 */
[----:B0-----:R-:W-:-:S05]  /*1780*/  IMAD.WIDE.U32 R168, R170, R204, c[0x0][0x190] ;  /* 0x00006400aaa87625 */ /* 0x001fca00078e00cc */
[----:B--2---:R0:W5:Y:S01]  /*1790*/  LDG.E R3, [R168.64] ;  /* 0x00000004a8037981 */ /* 0x004162000c1e1900 */
[----:B------:R-:W-:Y:S02]  /*17a0*/  IADD3 R170, R170, 0x20, RZ ;  /* 0x00000020aaaa7810 */ /* 0x000fe40007ffe0ff */
[----:B------:R-:W-:Y:S02]  /*17b0*/  IADD3 R13, R13, 0x20, RZ ;  /* 0x000000200d0d7810 */ /* 0x000fe40007ffe0ff */
.L_x_10795:
[----:B------:R-:W-:Y:S05]  /*17c0*/  BSYNC B2 ;  /* 0x0000000000027941 */ /* 0x000fea0003800000 */
.L_x_10794:
        /* <DEDUP_REMOVED lines=10> */
.L_x_10797:
[----:B------:R-:W-:Y:S05]  /*1870*/  BSYNC B2 ;  /* 0x0000000000027941 */ /* 0x000fea0003800000 */
.L_x_10796:
        /* <DEDUP_REMOVED lines=10> */
.L_x_10799:
[----:B------:R-:W-:Y:S05]  /*1920*/  BSYNC B2 ;  /* 0x0000000000027941 */ /* 0x000fea0003800000 */
.L_x_10798:
[----:B------:R-:W-:Y:S01]  /*1930*/  ISETP.GE.U32.AND P4, PT, R8, 0x100, PT ;  /* 0x000001000800780c */ /* 0x000fe20003f86070 */
[----:B------:R-:W-:-:S12]  /*1940*/  CS2R R196, SRZ ;  /* 0x0000000000c47805 */ /* 0x000fd8000001ff00 */
[----:B------:R-:W-:Y:S05]  /*1950*/  @!P4 BRA `(.L_x_10800) ;  /* 0x00001b200000c947 */ /* 0x000fea0003800000 */
[----:B------:R-:W-:-:S04]  /*1960*/  ISETP.NE.U32.AND P4, PT, RZ, c[0x0][0x218], PT ;  /* 0x00008600ff007a0c */ /* 0x000fc80003f85070 */
[----:B------:R-:W-:-:S13]  /*1970*/  ISETP.NE.AND.EX P4, PT, RZ, c[0x0][0x21c], PT, P4 ;  /* 0x00008700ff007a0c */ /* 0x000fda0003f85340 */
[----:B------:R-:W-:-:S05]  /*1980*/  @P4 IMAD.WIDE.U32 R12, R13, R234, c[0x0][0x218] ;  /* 0x000086000d0c4625 */ /* 0x000fca00078e00ea */
[----:B------:R1:W5:Y:S02]  /*1990*/  @P4 LDG.E.128 R144, [R12.64] ;  /* 0x000000040c904981 */ /* 0x000364000c1e1d00 */
[----:B-1----:R-:W-:-:S06]  /*19a0*/  IMAD.WIDE.U32 R12, R170, R204, c[0x0][0x190] ;  /* 0x00006400aa0c7625 */ /* 0x002fcc00078e00cc */
[----:B------:R1:W5:Y:S01]  /*19b0*/  LDG.E R12, [R12.64] ;  /* 0x000000040c0c7981 */ /* 0x000362000c1e1900 */
[----:B------:R-:W-:Y:S01]  /*19c0*/  HFMA2.MMA R196, -RZ, RZ, 0, 0 ;  /* 0x00000000ffc47435 */ /* 0x000fe200000001ff */
[----:B------:R-:W-:Y:S05]  /*19d0*/  BRA `(.L_x_10800) ;  /* 0x00001aa000007947 */ /* 0x000fea0003800000 */
.L_x_10785:
[----:B-----5:R-:W-:Y:S01]  /*19e0*/  ISETP.GE.AND P4, PT, R9, 0x1, PT ;  /* 0x000000010900780c */ /* 0x020fe20003f86270 */
[----:B------:R-:W0:Y:S01]  /*19f0*/  LDC.U8 R205, c[0x0][0x1f0] ;  /* 0x00007c00ffcd7b82 */ /* 0x000e220000000000 */
[----:B------:R-:W-:Y:S01]  /*1a00*/  IADD3 R195, R13, -0x1, RZ ;  /* 0xffffffff0dc37810 */ /* 0x000fe20007ffe0ff */
[----:B------:R-:W-:Y:S01]  /*1a10*/  BSSY B2, `(.L_x_10801) ;  /* 0x000003d000027945 */ /* 0x000fe20003800000 */
[----:B------:R-:W-:Y:S01]  /*1a20*/  LOP3.LUT P5, RZ, R8, 0xffffffe0, RZ, 0xc0, !PT ;  /* 0xffffffe008ff7812 */ /* 0x000fe200078ac0ff */
[----:B------:R-:W-:Y:S01]  /*1a30*/  CS2R R196, SRZ ;  /* 0x0000000000c47805 */ /* 0x000fe2000001ff00 */
[----:B------:R-:W-:Y:S01]  /*1a40*/  MOV R206, R14 ;  /* 0x0000000e00ce7202 */ /* 0x000fe20000000f00 */
        /* <DEDUP_REMOVED lines=10> */
[----:B------:R-:W-:Y:S05]  /*1af0*/  @!P5 BRA `(.L_x_10802) ;  /* 0x000002e00000d947 */ /* 0x000fea0003800000 */
[----:B0-----:R-:W-:Y:S01]  /*1b00*/  ISETP.NE.U32.AND P4, PT, RZ, c[0x0][0x218], PT ;  /* 0x00008600ff007a0c */ /* 0x001fe20003f85070 */
[----:B------:R-:W3:Y:S03]  /*1b10*/  LDL R231, [R1+0xb4] ;  /* 0x0000b40001e77983 */ /* 0x000ee60000100800 */
[----:B------:R-:W-:Y:S01]  /*1b20*/  ISETP.NE.AND.EX P4, PT, RZ, c[0x0][0x21c], PT, P4 ;  /* 0x00008700ff007a0c */ /* 0x000fe20003f85340 */
[-C--:B------:R-:W-:Y:S01]  /*1b30*/  IMAD.WIDE.U32 R172, R14, R234.reuse, c[0x0][0x188] ;  /* 0x000062000eac7625 */ /* 0x080fe200078e00ea */
[----:B------:R-:W4:Y:S04]  /*1b40*/  LDL R230, [R1+0xb0] ;  /* 0x0000b00001e67983 */ /* 0x000f280000100800 */
[----:B--2---:R-:W2:Y:S04]  /*1b50*/  LDL R229, [R1+0xac] ;  /* 0x0000ac0001e57983 */ /* 0x004ea80000100800 */
[----:B------:R-:W2:Y:S04]  /*1b60*/  LDG.E.128 R172, [R172.64] ;  /* 0x00000004acac7981 */ /* 0x000ea8000c1e1d00 */
[----:B------:R0:W5:Y:S04]  /*1b70*/  @P4 LDG.E.128 R116, [R168.64] ;  /* 0x00000004a8744981 */ /* 0x000168000c1e1d00 */
[----:B------:R-:W3:Y:S01]  /*1b80*/  LDL R221, [R1+0xa8] ;  /* 0x0000a80001dd7983 */ /* 0x000ee20000100800 */
[----:B0-----:R-:W-:-:S06]  /*1b90*/  IMAD.WIDE.U32 R168, R195, R234, c[0x0][0x208] ;  /* 0x00008200c3a87625 */ /* 0x001fcc00078e00ea */
[----:B------:R-:W3:Y:S01]  /*1ba0*/  LDG.E.128 R168, [R168.64] ;  /* 0x00000004a8a87981 */ /* 0x000ee2000c1e1d00 */
[----:B------:R-:W-:-:S04]  /*1bb0*/  ISETP.NE.AND P4, PT, R205, RZ, PT ;  /* 0x000000ffcd00720c */ /* 0x000fc80003f85270 */
[----:B------:R-:W-:Y:S01]  /*1bc0*/  FSEL R25, R198, RZ, !P4 ;  /* 0x000000ffc6197208 */ /* 0x000fe20006000000 */
[C---:B------:R-:W-:Y:S01]  /*1bd0*/  IMAD.WIDE.U32 R196, R13.reuse, R204, c[0x0][0x190] ;  /* 0x000064000dc47625 */ /* 0x040fe200078e00cc */
[----:B------:R-:W-:Y:S02]  /*1be0*/  IADD3 R13, R13, 0x20, RZ ;  /* 0x000000200d0d7810 */ /* 0x000fe40007ffe0ff */
[----:B------:R-:W-:Y:S02]  /*1bf0*/  IADD3 R195, R195, 0x20, RZ ;  /* 0x00000020c3c37810 */ /* 0x000fe40007ffe0ff */
[----:B------:R0:W5:Y:S01]  /*1c00*/  LDG.E R7, [R196.64] ;  /* 0x00000004c4077981 */ /* 0x000162000c1e1900 */
[----:B------:R-:W-:Y:S01]  /*1c10*/  IADD3 R206, R14, 0x20, RZ ;  /* 0x000000200ece7810 */ /* 0x000fe20007ffe0ff */
[C---:B--2---:R-:W-:Y:S02]  /*1c20*/  FADD.FTZ R172, -R25.reuse, R172 ;  /* 0x000000ac19ac7221 */ /* 0x044fe40000010100 */
[----:B------:R-:W-:-:S02]  /*1c30*/  FADD.FTZ R173, -R25, R173 ;  /* 0x000000ad19ad7221 */ /* 0x000fc40000010100 */
[C---:B------:R-:W-:Y:S02]  /*1c40*/  FADD.FTZ R174, -R25.reuse, R174 ;  /* 0x000000ae19ae7221 */ /* 0x040fe40000010100 */
[----:B------:R-:W-:Y:S02]  /*1c50*/  FADD.FTZ R175, -R25, R175 ;  /* 0x000000af19af7221 */ /* 0x000fe40000010100 */
[C---:B------:R-:W-:Y:S02]  /*1c60*/  FMUL.FTZ R25, R10.reuse, R172 ;  /* 0x000000ac0a197220 */ /* 0x040fe40000410000 */
[C---:B------:R-:W-:Y:S02]  /*1c70*/  FMUL.FTZ R233, R10.reuse, R173 ;  /* 0x000000ad0ae97220 */ /* 0x040fe40000410000 */
[----:B------:R-:W-:Y:S02]  /*1c80*/  FMUL.FTZ R232, R10, R174 ;  /* 0x000000ae0ae87220 */ /* 0x000fe40000410000 */
[----:B---3--:R-:W-:-:S02]  /*1c90*/  FMUL.FTZ R183, R231, R168 ;  /* 0x000000a8e7b77220 */ /* 0x008fc40000410000 */
[----:B------:R-:W-:Y:S02]  /*1ca0*/  FADD.FTZ R56, R56, R168 ;  /* 0x000000a838387221 */ /* 0x000fe40000010000 */
[----:B------:R-:W-:Y:S02]  /*1cb0*/  FFMA.FTZ R28, R168, R25, R28 ;  /* 0x00000019a81c7223 */ /* 0x000fe4000001001c */
[----:B------:R-:W-:Y:S02]  /*1cc0*/  FADD.FTZ R57, R57, R169 ;  /* 0x000000a939397221 */ /* 0x000fe40000010000 */
[----:B------:R-:W-:Y:S02]  /*1cd0*/  FFMA.FTZ R29, R169, R233, R29 ;  /* 0x000000e9a91d7223 */ /* 0x000fe4000001001d */
[----:B----4-:R-:W-:Y:S02]  /*1ce0*/  FMUL.FTZ R231, R230, R169 ;  /* 0x000000a9e6e77220 */ /* 0x010fe40000410000 */
[----:B------:R-:W-:-:S02]  /*1cf0*/  FADD.FTZ R169, RZ, R183 ;  /* 0x000000b7ffa97221 */ /* 0x000fc40000010000 */
[----:B------:R-:W-:Y:S02]  /*1d00*/  FFMA.FTZ R168, R25, R183, RZ ;  /* 0x000000b719a87223 */ /* 0x000fe400000100ff */
        /* <DEDUP_REMOVED lines=11> */
[----:B0-----:R-:W-:Y:S02]  /*1dc0*/  FADD.FTZ R197, R169, R221 ;  /* 0x000000dda9c57221 */ /* 0x001fe40000010000 */
[----:B------:R-:W-:Y:S02]  /*1dd0*/  FFMA.FTZ R196, R229, R221, R168 ;  /* 0x000000dde5c47223 */ /* 0x000fe400000100a8 */
.L_x_10802:
[----:B0-----:R-:W-:Y:S05]  /*1de0*/  BSYNC B2 ;  /* 0x0000000000027941 */ /* 0x001fea0003800000 */
.L_x_10801:
[----:B------:R-:W-:Y:S01]  /*1df0*/  ISETP.GE.U32.AND P4, PT, R8, 0x40, PT ;  /* 0x000000400800780c */ /* 0x000fe20003f86070 */
[----:B------:R-:W-:-:S12]  /*1e00*/  BSSY B2, `(.L_x_10803) ;  /* 0x0000031000027945 */ /* 0x000fd80003800000 */
[----:B------:R-:W-:Y:S05]  /*1e10*/  @!P4 BRA `(.L_x_10804) ;  /* 0x000002f00000c947 */ /* 0x000fea0003800000 */
[----:B------:R-:W-:Y:S01]  /*1e20*/  ISETP.NE.U32.AND P4, PT, RZ, c[0x0][0x218], PT ;  /* 0x00008600ff007a0c */ /* 0x000fe20003f85070 */
[CC--:B------:R-:W-:Y:S01]  /*1e30*/  IMAD.WIDE.U32 R172, R206.reuse, R234.reuse, c[0x0][0x188] ;  /* 0x00006200ceac7625 */ /* 0x0c0fe200078e00ea */
[----:B------:R-:W3:Y:S02]  /*1e40*/  LDL R220, [R1+0xa4] ;  /* 0x0000a40001dc7983 */ /* 0x000ee40000100800 */
[----:B------:R-:W-:Y:S02]  /*1e50*/  ISETP.NE.AND.EX P4, PT, RZ, c[0x0][0x21c], PT, P4 ;  /* 0x00008700ff007a0c */ /* 0x000fe40003f85340 */
[----:B------:R-:W4:Y:S04]  /*1e60*/  LDL R213, [R1+0xa0] ;  /* 0x0000a00001d57983 */ /* 0x000f280000100800 */
[----:B--2---:R-:W2:Y:S04]  /*1e70*/  LDG.E.128 R172, [R172.64] ;  /* 0x00000004acac7981 */ /* 0x004ea8000c1e1d00 */
[----:B------:R-:W3:Y:S03]  /*1e80*/  LDL R212, [R1+0x9c] ;  /* 0x00009c0001d47983 */ /* 0x000ee60000100800 */
[-C--:B------:R-:W-:Y:S01]  /*1e90*/  @P4 IMAD.WIDE.U32 R168, R206, R234.reuse, c[0x0][0x218] ;  /* 0x00008600cea84625 */ /* 0x080fe200078e00ea */
[----:B------:R-:W3:Y:S04]  /*1ea0*/  LDL R194, [R1+0x98] ;  /* 0x0000980001c27983 */ /* 0x000ee80000100800 */
[----:B------:R0:W5:Y:S01]  /*1eb0*/  @P4 LDG.E.128 R120, [R168.64] ;  /* 0x00000004a8784981 */ /* 0x000162000c1e1d00 */
[----:B------:R-:W-:Y:S01]  /*1ec0*/  ISETP.NE.AND P4, PT, R205, RZ, PT ;  /* 0x000000ffcd00720c */ /* 0x000fe20003f85270 */
[----:B0-----:R-:W-:-:S06]  /*1ed0*/  IMAD.WIDE.U32 R168, R195, R234, c[0x0][0x208] ;  /* 0x00008200c3a87625 */ /* 0x001fcc00078e00ea */
[----:B------:R-:W3:Y:S01]  /*1ee0*/  LDG.E.128 R168, [R168.64] ;  /* 0x00000004a8a87981 */ /* 0x000ee2000c1e1d00 */
[----:B------:R-:W-:-:S05]  /*1ef0*/  IMAD.WIDE.U32 R204, R13, R204, c[0x0][0x190] ;  /* 0x000064000dcc7625 */ /* 0x000fca00078e00cc */
[----:B------:R0:W5:Y:S01]  /*1f00*/  LDG.E R6, [R204.64] ;  /* 0x00000004cc067981 */ /* 0x000162000c1e1900 */
[----:B------:R-:W-:Y:S02]  /*1f10*/  FSEL R23, R198, RZ, !P4 ;  /* 0x000000ffc6177208 */ /* 0x000fe40006000000 */
[----:B------:R-:W-:Y:S02]  /*1f20*/  IADD3 R13, R13, 0x20, RZ ;  /* 0x000000200d0d7810 */ /* 0x000fe40007ffe0ff */
[----:B------:R-:W-:Y:S02]  /*1f30*/  IADD3 R195, R195, 0x20, RZ ;  /* 0x00000020c3c37810 */ /* 0x000fe40007ffe0ff */
[----:B------:R-:W-:Y:S01]  /*1f40*/  IADD3 R206, R206, 0x20, RZ ;  /* 0x00000020cece7810 */ /* 0x000fe20007ffe0ff */
[C---:B--2---:R-:W-:Y:S02]  /*1f50*/  FADD.FTZ R24, -R23.reuse, R172 ;  /* 0x000000ac17187221 */ /* 0x044fe40000010100 */
[----:B------:R-:W-:-:S02]  /*1f60*/  FADD.FTZ R173, -R23, R173 ;  /* 0x000000ad17ad7221 */ /* 0x000fc40000010100 */
[C---:B------:R-:W-:Y:S02]  /*1f70*/  FMUL.FTZ R24, R10.reuse, R24 ;  /* 0x000000180a187220 */ /* 0x040fe40000410000 */
[C---:B------:R-:W-:Y:S02]  /*1f80*/  FADD.FTZ R174, -R23.reuse, R174 ;  /* 0x000000ae17ae7221 */ /* 0x040fe40000010100 */
[----:B------:R-:W-:Y:S02]  /*1f90*/  FADD.FTZ R175, -R23, R175 ;  /* 0x000000af17af7221 */ /* 0x000fe40000010100 */
[C---:B------:R-:W-:Y:S02]  /*1fa0*/  FMUL.FTZ R23, R10.reuse, R173 ;  /* 0x000000ad0a177220 */ /* 0x040fe40000410000 */
[----:B------:R-:W-:Y:S02]  /*1fb0*/  FMUL.FTZ R182, R10, R174 ;  /* 0x000000ae0ab67220 */ /* 0x000fe40000410000 */
[----:B---3--:R-:W-:-:S02]  /*1fc0*/  FMUL.FTZ R228, R220, R168 ;  /* 0x000000a8dce47220 */ /* 0x008fc40000410000 */
[----:B------:R-:W-:Y:S02]  /*1fd0*/  FADD.FTZ R60, R60, R168 ;  /* 0x000000a83c3c7221 */ /* 0x000fe40000010000 */
[----:B------:R-:W-:Y:S02]  /*1fe0*/  FFMA.FTZ R32, R168, R24, R32 ;  /* 0x00000018a8207223 */ /* 0x000fe40000010020 */
[----:B----4-:R-:W-:Y:S02]  /*1ff0*/  FMUL.FTZ R220, R213, R169 ;  /* 0x000000a9d5dc7220 */ /* 0x010fe40000410000 */
[----:B------:R-:W-:Y:S02]  /*2000*/  FADD.FTZ R197, R197, R228 ;  /* 0x000000e4c5c57221 */ /* 0x000fe40000010000 */
[----:B------:R-:W-:Y:S02]  /*2010*/  FFMA.FTZ R168, R24, R228, R196 ;  /* 0x000000e418a87223 */ /* 0x000fe400000100c4 */
        /* <DEDUP_REMOVED lines=15> */
.L_x_10804:
[----:B0-----:R-:W-:Y:S05]  /*2110*/  BSYNC B2 ;  /* 0x0000000000027941 */ /* 0x001fea0003800000 */
.L_x_10803:
[----:B------:R-:W-:Y:S01]  /*2120*/  ISETP.GE.U32.AND P4, PT, R8, 0x60, PT ;  /* 0x000000600800780c */ /* 0x000fe20003f86070 */
[----:B------:R-:W-:-:S12]  /*2130*/  BSSY B2, `(.L_x_10805) ;  /* 0x0000033000027945 */ /* 0x000fd80003800000 */
[----:B------:R-:W-:Y:S05]  /*2140*/  @!P4 BRA `(.L_x_10806) ;  /* 0x000003100000c947 */ /* 0x000fea0003800000 */
[----:B------:R-:W-:Y:S01]  /*2150*/  ISETP.NE.U32.AND P4, PT, RZ, c[0x0][0x218], PT ;  /* 0x00008600ff007a0c */ /* 0x000fe20003f85070 */
[----:B------:R-:W0:Y:S01]  /*2160*/  LDC.U8 R170, c[0x0][0x1f0] ;  /* 0x00007c00ffaa7b82 */ /* 0x000e220000000000 */
[CC--:B------:R-:W-:Y:S01]  /*2170*/  IMAD.WIDE.U32 R172, R206.reuse, R234.reuse, c[0x0][0x188] ;  /* 0x00006200ceac7625 */ /* 0x0c0fe200078e00ea */
[----:B------:R-:W3:Y:S01]  /*2180*/  LDL R219, [R1+0x94] ;  /* 0x0000940001db7983 */ /* 0x000ee20000100800 */
[----:B------:R-:W-:Y:S01]  /*2190*/  ISETP.NE.AND.EX P4, PT, RZ, c[0x0][0x21c], PT, P4 ;  /* 0x00008700ff007a0c */ /* 0x000fe20003f85340 */
[----:B------:R-:W-:Y:S02]  /*21a0*/  HFMA2.MMA R204, -RZ, RZ, 0, 2.384185791015625e-07 ;  /* 0x00000004ffcc7435 */ /* 0x000fe400000001ff */
[----:B------:R-:W4:Y:S04]  /*21b0*/  LDL R210, [R1+0x90] ;  /* 0x0000900001d27983 */ /* 0x000f280000100800 */
[----:B--2---:R-:W2:Y:S04]  /*21c0*/  LDG.E.128 R172, [R172.64] ;  /* 0x00000004acac7981 */ /* 0x004ea8000c1e1d00 */
[----:B------:R-:W3:Y:S02]  /*21d0*/  LDL R185, [R1+0x8c] ;  /* 0x00008c0001b97983 */ /* 0x000ee40000100800 */
[----:B------:R-:W-:-:S02]  /*21e0*/  @P4 IMAD.WIDE.U32 R168, R206, R234, c[0x0][0x218] ;  /* 0x00008600cea84625 */ /* 0x000fc400078e00ea */
[----:B------:R-:W3:Y:S04]  /*21f0*/  LDL R193, [R1+0x88] ;  /* 0x0000880001c17983 */ /* 0x000ee80000100800 */
[----:B------:R1:W5:Y:S01]  /*2200*/  @P4 LDG.E.128 R124, [R168.64] ;  /* 0x00000004a87c4981 */ /* 0x000362000c1e1d00 */
[----:B0-----:R-:W-:Y:S01]  /*2210*/  ISETP.NE.AND P4, PT, R170, RZ, PT ;  /* 0x000000ffaa00720c */ /* 0x001fe20003f85270 */
[----:B-1----:R-:W-:-:S06]  /*2220*/  IMAD.WIDE.U32 R168, R195, R234, c[0x0][0x208] ;  /* 0x00008200c3a87625 */ /* 0x002fcc00078e00ea */
        /* <DEDUP_REMOVED lines=35> */
.L_x_10806:
[----:B0-----:R-:W-:Y:S05]  /*2460*/  BSYNC B2 ;  /* 0x0000000000027941 */ /* 0x001fea0003800000 */
.L_x_10805:
        /* <DEDUP_REMOVED lines=52> */
.L_x_10808:
[----:B0-----:R-:W-:Y:S05]  /*27b0*/  BSYNC B2 ;  /* 0x0000000000027941 */ /* 0x001fea0003800000 */
.L_x_10807:
[----:B------:R-:W-:Y:S01]  /*27c0*/  BSSY B2, `(.L_x_10809) ;  /* 0x0000033000027945 */ /* 0x000fe20003800000 */
        /* <DEDUP_REMOVED lines=50> */
.L_x_10810:
[----:B0-----:R-:W-:Y:S05]  /*2af0*/  BSYNC B2 ;  /* 0x0000000000027941 */ /* 0x001fea0003800000 */
.L_x_10809:
[----:B------:R-:W-:Y:S01]  /*2b00*/  BSSY B2, `(.L_x_10811) ;  /* 0x0000033000027945 */ /* 0x000fe20003800000 */
[----:B------:R-:W-:Y:S05]  /*2b10*/  @!P1 BRA `(.L_x_10812) ;  /* 0x0000031000009947 */ /* 0x000fea0003800000 */
[----:B------:R-:W-:Y:S01]  /*2b20*/  ISETP.NE.U32.AND P4, PT, RZ, c[0x0][0x218], PT ;  /* 0x00008600ff007a0c */ /* 0x000fe20003f85070 */
[----:B------:R-:W0:Y:S01]  /*2b30*/  LDC.U8 R170, c[0x0][0x1f0] ;  /* 0x00007c00ffaa7b82 */ /* 0x000e220000000000 */
[CC--:B------:R-:W-:Y:S01]  /*2b40*/  IMAD.WIDE.U32 R172, R206.reuse, R234.reuse, c[0x0][0x188] ;  /* 0x00006200ceac7625 */ /* 0x0c0fe200078e00ea */
[----:B------:R-:W3:Y:S01]  /*2b50*/  LDL R216, [R1+0x64] ;  /* 0x0000640001d87983 */ /* 0x000ee20000100800 */
[----:B------:R-:W-:Y:S02]  /*2b60*/  ISETP.NE.AND.EX P4, PT, RZ, c[0x0][0x21c], PT, P4 ;  /* 0x00008700ff007a0c */ /* 0x000fe40003f85340 */
[----:B------:R-:W-:Y:S01]  /*2b70*/  IMAD.MOV.U32 R204, RZ, RZ, 0x4 ;  /* 0x00000004ffcc7424 */ /* 0x000fe200078e00ff */
[----:B------:R-:W4:Y:S04]  /*2b80*/  LDL R205, [R1+0x60] ;  /* 0x0000600001cd7983 */ /* 0x000f280000100800 */
[----:B--2---:R-:W2:Y:S04]  /*2b90*/  LDG.E.128 R172, [R172.64] ;  /* 0x00000004acac7981 */ /* 0x004ea8000c1e1d00 */
[----:B------:R-:W3:Y:S02]  /*2ba0*/  LDL R200, [R1+0x58] ;  /* 0x0000580001c87983 */ /* 0x000ee40000100800 */
[----:B------:R-:W-:-:S05]  /*2bb0*/  @P4 IMAD.WIDE.U32 R168, R206, R234, c[0x0][0x218] ;  /* 0x00008600cea84625 */ /* 0x000fca00078e00ea */
[----:B------:R1:W5:Y:S01]  /*2bc0*/  @P4 LDG.E.128 R136, [R168.64] ;  /* 0x00000004a8884981 */ /* 0x000362000c1e1d00 */
[----:B0-----:R-:W-:Y:S01]  /*2bd0*/  ISETP.NE.AND P4, PT, R170, RZ, PT ;  /* 0x000000ffaa00720c */ /* 0x001fe20003f85270 */
[----:B-1----:R-:W-:-:S06]  /*2be0*/  IMAD.WIDE.U32 R168, R195, R234, c[0x0][0x208] ;  /* 0x00008200c3a87625 */ /* 0x002fcc00078e00ea */
[----:B------:R-:W3:Y:S01]  /*2bf0*/  LDG.E.128 R168, [R168.64] ;  /* 0x00000004a8a87981 */ /* 0x000ee2000c1e1d00 */
[----:B------:R-:W-:-:S03]  /*2c00*/  IMAD.WIDE.U32 R188, R13, R204, c[0x0][0x190] ;  /* 0x000064000dbc7625 */ /* 0x000fc600078e00cc */
[----:B------:R-:W4:Y:S01]  /*2c10*/  LDL R204, [R1+0x5c] ;  /* 0x00005c0001cc7983 */ /* 0x000f220000100800 */
[----:B------:R-:W-:-:S03]  /*2c20*/  FSEL R15, R198, RZ, !P4 ;  /* 0x000000ffc60f7208 */ /* 0x000fc60006000000 */
[----:B------:R0:W5:Y:S01]  /*2c30*/  LDG.E R2, [R188.64] ;  /* 0x00000004bc027981 */ /* 0x000162000c1e1900 */
[----:B------:R-:W-:Y:S02]  /*2c40*/  IADD3 R13, R13, 0x20, RZ ;  /* 0x000000200d0d7810 */ /* 0x000fe40007ffe0ff */
        /* <DEDUP_REMOVED lines=8> */
[C---:B------:R-:W-:Y:S02]  /*2cd0*/  FMUL.FTZ R178, R10.reuse, R174 ;  /* 0x000000ae0ab27220 */ /* 0x040fe40000410000 */
[----:B0-----:R-:W-:Y:S02]  /*2ce0*/  FMUL.FTZ R189, R10, R175 ;  /* 0x000000af0abd7220 */ /* 0x001fe40000410000 */
        /* <DEDUP_REMOVED lines=20> */
.L_x_10812:
[----:B------:R-:W-:Y:S05]  /*2e30*/  BSYNC B2 ;  /* 0x0000000000027941 */ /* 0x000fea0003800000 */
.L_x_10811:
[----:B------:R-:W-:Y:S01]  /*2e40*/  BSSY B2, `(.L_x_10813) ;  /* 0x0000033000027945 */ /* 0x000fe20003800000 */
[----:B------:R-:W-:Y:S05]  /*2e50*/  @!P2 BRA `(.L_x_10814) ;  /* 0x000003100000a947 */ /* 0x000fea0003800000 */
[----:B------:R-:W0:Y:S01]  /*2e60*/  LDC.U8 R168, c[0x0][0x1f0] ;  /* 0x00007c00ffa87b82 */ /* 0x000e220000000000 */
[----:B------:R-:W-:Y:S01]  /*2e70*/  ISETP.NE.U32.AND P4, PT, RZ, c[0x0][0x218], PT ;  /* 0x00008600ff007a0c */ /* 0x000fe20003f85070 */
[----:B------:R-:W3:Y:S03]  /*2e80*/  LDL R205, [R1+0x54] ;  /* 0x0000540001cd7983 */ /* 0x000ee60000100800 */
[----:B------:R-:W-:Y:S01]  /*2e90*/  ISETP.NE.AND.EX P4, PT, RZ, c[0x0][0x21c], PT, P4 ;  /* 0x00008700ff007a0c */ /* 0x000fe20003f85340 */
[-C--:B------:R-:W-:Y:S01]  /*2ea0*/  IMAD.WIDE.U32 R172, R195, R234.reuse, c[0x0][0x208] ;  /* 0x00008200c3ac7625 */ /* 0x080fe200078e00ea */
[----:B------:R-:W-:Y:S01]  /*2eb0*/  HFMA2.MMA R201, -RZ, RZ, 0, 2.384185791015625e-07 ;  /* 0x00000004ffc97435 */ /* 0x000fe200000001ff */
[----:B------:R-:W4:Y:S04]  /*2ec0*/  LDL R204, [R1+0x50] ;  /* 0x0000500001cc7983 */ /* 0x000f280000100800 */
[----:B------:R-:W3:Y:S04]  /*2ed0*/  LDG.E.128 R172, [R172.64] ;  /* 0x00000004acac7981 */ /* 0x000ee8000c1e1d00 */
[----:B--2---:R-:W2:Y:S02]  /*2ee0*/  LDL R190, [R1+0x4c] ;  /* 0x00004c0001be7983 */ /* 0x004ea40000100800 */
[----:B------:R-:W-:-:S05]  /*2ef0*/  @P4 IMAD.WIDE.U32 R26, R206, R234, c[0x0][0x218] ;  /* 0x00008600ce1a4625 */ /* 0x000fca00078e00ea */
[----:B------:R1:W5:Y:S01]  /*2f00*/  @P4 LDG.E.128 R140, [R26.64] ;  /* 0x000000041a8c4981 */ /* 0x000362000c1e1d00 */
[----:B0-----:R-:W-:Y:S01]  /*2f10*/  ISETP.NE.AND P4, PT, R168, RZ, PT ;  /* 0x000000ffa800720c */ /* 0x001fe20003f85270 */
[----:B------:R-:W-:-:S06]  /*2f20*/  IMAD.WIDE.U32 R168, R206, R234, c[0x0][0x188] ;  /* 0x00006200cea87625 */ /* 0x000fcc00078e00ea */
[----:B------:R-:W2:Y:S01]  /*2f30*/  LDG.E.128 R168, [R168.64] ;  /* 0x00000004a8a87981 */ /* 0x000ea2000c1e1d00 */
[----:B-1----:R-:W-:-:S03]  /*2f40*/  IMAD.WIDE.U32 R26, R13, R201, c[0x0][0x190] ;  /* 0x000064000d1a7625 */ /* 0x002fc600078e00c9 */
[----:B------:R-:W2:Y:S01]  /*2f50*/  LDL R201, [R1+0x48] ;  /* 0x0000480001c97983 */ /* 0x000ea20000100800 */
[----:B------:R-:W-:-:S03]  /*2f60*/  FSEL R177, R198, RZ, !P4 ;  /* 0x000000ffc6b17208 */ /* 0x000fc60006000000 */
[----:B------:R0:W5:Y:S01]  /*2f70*/  LDG.E R0, [R26.64] ;  /* 0x000000041a007981 */ /* 0x000162000c1e1900 */
[----:B------:R-:W-:Y:S02]  /*2f80*/  IADD3 R13, R13, 0x20, RZ ;  /* 0x000000200d0d7810 */ /* 0x000fe40007ffe0ff */
[----:B------:R-:W-:Y:S02]  /*2f90*/  IADD3 R195, R195, 0x20, RZ ;  /* 0x00000020c3c37810 */ /* 0x000fe40007ffe0ff */
[----:B------:R-:W-:Y:S01]  /*2fa0*/  IADD3 R206, R206, 0x20, RZ ;  /* 0x00000020cece7810 */ /* 0x000fe20007ffe0ff */
[----:B---3--:R-:W-:Y:S02]  /*2fb0*/  FMUL.FTZ R223, R205, R172 ;  /* 0x000000accddf7220 */ /* 0x008fe40000410000 */
[----:B----4-:R-:W-:Y:S02]  /*2fc0*/  FMUL.FTZ R215, R204, R173 ;  /* 0x000000adccd77220 */ /* 0x010fe40000410000 */
[----:B------:R-:W-:-:S02]  /*2fd0*/  FADD.FTZ R197, R197, R223 ;  /* 0x000000dfc5c57221 */ /* 0x000fc40000010000 */
[----:B--2---:R-:W-:Y:S02]  /*2fe0*/  FMUL.FTZ R190, R190, R174 ;  /* 0x000000aebebe7220 */ /* 0x004fe40000410000 */
[C---:B0-----:R-:W-:Y:S02]  /*2ff0*/  FADD.FTZ R26, -R177.reuse, R168 ;  /* 0x000000a8b11a7221 */ /* 0x041fe40000010100 */
[C---:B------:R-:W-:Y:S02]  /*3000*/  FADD.FTZ R27, -R177.reuse, R169 ;  /* 0x000000a9b11b7221 */ /* 0x040fe40000010100 */
[C---:B------:R-:W-:Y:S02]  /*3010*/  FMUL.FTZ R26, R10.reuse, R26 ;  /* 0x0000001a0a1a7220 */ /* 0x040fe40000410000 */
[----:B------:R-:W-:Y:S02]  /*3020*/  FADD.FTZ R170, -R177, R170 ;  /* 0x000000aab1aa7221 */ /* 0x000fe40000010100 */
[----:B------:R-:W-:-:S02]  /*3030*/  FMUL.FTZ R27, R10, R27 ;  /* 0x0000001b0a1b7220 */ /* 0x000fc40000410000 */
[----:B------:R-:W-:Y:S02]  /*3040*/  FFMA.FTZ R168, R26, R223, R196 ;  /* 0x000000df1aa87223 */ /* 0x000fe400000100c4 */
[----:B------:R-:W-:Y:S02]  /*3050*/  FADD.FTZ R171, -R177, R171 ;  /* 0x000000abb1ab7221 */ /* 0x000fe40000010100 */
        /* <DEDUP_REMOVED lines=17> */
.L_x_10814:
[----:B------:R-:W-:Y:S05]  /*3170*/  BSYNC B2 ;  /* 0x0000000000027941 */ /* 0x000fea0003800000 */
.L_x_10813:
[----:B------:R-:W-:-:S13]  /*3180*/  ISETP.GE.U32.AND P4, PT, R8, 0x100, PT ;  /* 0x000001000800780c */ /* 0x000fda0003f86070 */
[----:B------:R-:W-:Y:S05]  /*3190*/  @!P4 BRA `(.L_x_10800) ;  /* 0x000002e00000c947 */ /* 0x000fea0003800000 */
[----:B------:R-:W-:Y:S01]  /*31a0*/  ISETP.NE.U32.AND P4, PT, RZ, c[0x0][0x218], PT ;  /* 0x00008600ff007a0c */ /* 0x000fe20003f85070 */
[----:B------:R-:W0:Y:S01]  /*31b0*/  LDC.U8 R170, c[0x0][0x1f0] ;  /* 0x00007c00ffaa7b82 */ /* 0x000e220000000000 */
[----:B------:R-:W3:Y:S02]  /*31c0*/  LDL R209, [R1+0x44] ;  /* 0x0000440001d17983 */ /* 0x000ee40000100800 */
[----:B------:R-:W-:Y:S01]  /*31d0*/  ISETP.NE.AND.EX P4, PT, RZ, c[0x0][0x21c], PT, P4 ;  /* 0x00008700ff007a0c */ /* 0x000fe20003f85340 */
[----:B------:R-:W-:Y:S01]  /*31e0*/  IMAD.WIDE.U32 R172, R195, R234, c[0x0][0x208] ;  /* 0x00008200c3ac7625 */ /* 0x000fe200078e00ea */
[----:B------:R-:W4:Y:S01]  /*31f0*/  LDL R208, [R1+0x40] ;  /* 0x0000400001d07983 */ /* 0x000f220000100800 */
[----:B------:R-:W-:-:S03]  /*3200*/  HFMA2.MMA R211, -RZ, RZ, 0, 2.384185791015625e-07 ;  /* 0x00000004ffd37435 */ /* 0x000fc600000001ff */
[----:B--2---:R-:W2:Y:S04]  /*3210*/  LDL R205, [R1+0x3c] ;  /* 0x00003c0001cd7983 */ /* 0x004ea80000100800 */
[----:B------:R-:W3:Y:S03]  /*3220*/  LDG.E.128 R172, [R172.64] ;  /* 0x00000004acac7981 */ /* 0x000ee6000c1e1d00 */
[-C--:B------:R-:W-:Y:S01]  /*3230*/  @P4 IMAD.WIDE.U32 R168, R206, R234.reuse, c[0x0][0x218] ;  /* 0x00008600cea84625 */ /* 0x080fe200078e00ea */
[----:B------:R-:W2:Y:S04]  /*3240*/  LDL R204, [R1+0x38] ;  /* 0x0000380001cc7983 */ /* 0x000ea80000100800 */
[----:B------:R1:W5:Y:S01]  /*3250*/  @P4 LDG.E.128 R144, [R168.64] ;  /* 0x00000004a8904981 */ /* 0x000362000c1e1d00 */
[----:B0-----:R-:W-:Y:S01]  /*3260*/  ISETP.NE.AND P4, PT, R170, RZ, PT ;  /* 0x000000ffaa00720c */ /* 0x001fe20003f85270 */
[----:B-1----:R-:W-:-:S06]  /*3270*/  IMAD.WIDE.U32 R168, R206, R234, c[0x0][0x188] ;  /* 0x00006200cea87625 */ /* 0x002fcc00078e00ea */
[----:B------:R-:W2:Y:S01]  /*3280*/  LDG.E.128 R168, [R168.64] ;  /* 0x00000004a8a87981 */ /* 0x000ea2000c1e1d00 */
[----:B------:R-:W-:-:S06]  /*3290*/  IMAD.WIDE.U32 R12, R13, R211, c[0x0][0x190] ;  /* 0x000064000d0c7625 */ /* 0x000fcc00078e00d3 */
[----:B------:R0:W5:Y:S01]  /*32a0*/  LDG.E R12, [R12.64] ;  /* 0x000000040c0c7981 */ /* 0x000162000c1e1900 */
[----:B------:R-:W-:Y:S01]  /*32b0*/  FSEL R198, R198, RZ, !P4 ;  /* 0x000000ffc6c67208 */ /* 0x000fe20006000000 */
[----:B---3--:R-:W-:Y:S02]  /*32c0*/  FMUL.FTZ R222, R209, R172 ;  /* 0x000000acd1de7220 */ /* 0x008fe40000410000 */
[----:B----4-:R-:W-:Y:S02]  /*32d0*/  FMUL.FTZ R214, R208, R173 ;  /* 0x000000add0d67220 */ /* 0x010fe40000410000 */
[----:B------:R-:W-:Y:S02]  /*32e0*/  FADD.FTZ R197, R197, R222 ;  /* 0x000000dec5c57221 */ /* 0x000fe40000010000 */
[----:B--2---:R-:W-:Y:S02]  /*32f0*/  FMUL.FTZ R211, R205, R174 ;  /* 0x000000aecdd37220 */ /* 0x004fe40000410000 */
[----:B------:R-:W-:-:S02]  /*3300*/  FADD.FTZ R197, R197, R214 ;  /* 0x000000d6c5c57221 */ /* 0x000fc40000010000 */
[C---:B------:R-:W-:Y:S02]  /*3310*/  FADD.FTZ R168, -R198.reuse, R168 ;  /* 0x000000a8c6a87221 */ /* 0x040fe40000010100 */
[----:B------:R-:W-:Y:S02]  /*3320*/  FADD.FTZ R169, -R198, R169 ;  /* 0x000000a9c6a97221 */ /* 0x000fe40000010100 */
[----:B------:R-:W-:Y:S02]  /*3330*/  FMUL.FTZ R207, R10, R168 ;  /* 0x000000a80acf7220 */ /* 0x000fe40000410000 */
[----:B------:R-:W-:Y:S02]  /*3340*/  FADD.FTZ R170, -R198, R170 ;  /* 0x000000aac6aa7221 */ /* 0x000fe40000010100 */
[----:B------:R-:W-:Y:S02]  /*3350*/  FMUL.FTZ R176, R10, R169 ;  /* 0x000000a90ab07220 */ /* 0x000fe40000410000 */
[----:B------:R-:W-:-:S02]  /*3360*/  FFMA.FTZ R196, R207, R222, R196 ;  /* 0x000000decfc47223 */ /* 0x000fc400000100c4 */
[----:B------:R-:W-:Y:S02]  /*3370*/  FADD.FTZ R171, -R198, R171 ;  /* 0x000000abc6ab7221 */ /* 0x000fe40000010100 */
[----:B------:R-:W-:Y:S02]  /*3380*/  FMUL.FTZ R184, R10, R170 ;  /* 0x000000aa0ab87220 */ /* 0x000fe40000410000 */
        /* <DEDUP_REMOVED lines=15> */
.L_x_10800:
[----:B0-----:R-:W-:Y:S05]  /*3480*/  BSYNC B1 ;  /* 0x0000000000017941 */ /* 0x001fea0003800000 */
.L_x_10784:
[----:B------:R-:W-:Y:S05]  /*3490*/  BRA.DIV ~URZ, `(.L_x_10815) ;  /* 0x000056c27f007947 */ /* 0x000fea000b800000 */
[----:B------:R0:W3:Y:S02]  /*34a0*/  SHFL.BFLY PT, R170, R197, 0x1, 0x1f ;  /* 0x0c201f00c5aa7f89 */ /* 0x0000e400000e0000 */
.L_x_10978:
        /* <DEDUP_REMOVED lines=15> */
[----:B------:R1:W3:Y:S01]  /*35a0*/  SHFL.BFLY PT, R170, R197, 0x10, 0x1f ;  /* 0x0e001f00c5aa7f89 */ /* 0x0002e200000e0000 */
[----:B0-----:R-:W-:-:S05]  /*35b0*/  FADD.FTZ R196, R196, R13 ;  /* 0x0000000dc4c47221 */ /* 0x001fca0000010000 */
[----:B------:R1:W0:Y:S02]  /*35c0*/  SHFL.BFLY PT, R13, R196, 0x10, 0x1f ;  /* 0x0e001f00c40d7f89 */ /* 0x00022400000e0000 */
.L_x_10979:
[----:B---3--:R-:W-:Y:S01]  /*35d0*/  ISETP.GE.AND P4, PT, R9, 0x1, PT ;  /* 0x000000010900780c */ /* 0x008fe20003f86270 */
[----:B------:R-:W3:Y:S01]  /*35e0*/  S2R R169, SR_TID.X ;  /* 0x0000000000a97919 */ /* 0x000ee20000002100 */
[----:B------:R-:W-:Y:S01]  /*35f0*/  LOP3.LUT P5, RZ, R8, 0xffffffe0, RZ, 0xc0, !PT ;  /* 0xffffffe008ff7812 */ /* 0x000fe200078ac0ff */
[----:B------:R-:W-:Y:S01]  /*3600*/  FADD.FTZ R170, R170, R197 ;  /* 0x000000c5aaaa7221 */ /* 0x000fe20000010000 */
[----:B------:R-:W-:Y:S01]  /*3610*/  BSSY B1, `(.L_x_10817) ;  /* 0x000008e000017945 */ /* 0x000fe20003800000 */
[----:B0-----:R-:W-:Y:S02]  /*3620*/  FADD.FTZ R13, R13, R196 ;  /* 0x000000c40d0d7221 */ /* 0x001fe40000010000 */
[----:B------:R-:W-:Y:S02]  /*3630*/  FMUL.FTZ R170, R170, c[0x0][0x1e0] ;  /* 0x00007800aaaa7a20 */ /* 0x000fe40000410000 */
[----:B------:R-:W-:-:S04]  /*3640*/  FMUL.FTZ R13, R13, c[0x0][0x1e0] ;  /* 0x000078000d0d7a20 */ /* 0x000fc80000410000 */
[----:B------:R-:W-:-:S05]  /*3650*/  @P4 IADD3 R168, R9, -0x1, RZ ;  /* 0xffffffff09a84810 */ /* 0x000fca0007ffe0ff */
[----:B------:R-:W-:-:S05]  /*3660*/  @P4 IMAD R168, R168, c[0x0][0x168], RZ ;  /* 0x00005a00a8a84a24 */ /* 0x000fca00078e02ff */
[----:B------:R-:W-:Y:S02]  /*3670*/  @P4 SHF.R.S32.HI R9, RZ, 0x1f, R168 ;  /* 0x0000001fff094819 */ /* 0x000fe400000114a8 */
[----:B---3--:R-:W-:Y:S02]  /*3680*/  @P4 LOP3.LUT R169, R169, 0x1f, RZ, 0xc0, !PT ;  /* 0x0000001fa9a94812 */ /* 0x008fe400078ec0ff */
        /* <DEDUP_REMOVED lines=9> */
.L_x_10820:
[----:B------:R-:W-:Y:S05]  /*3720*/  BSYNC B2 ;  /* 0x0000000000027941 */ /* 0x000fea0003800000 */
.L_x_10819:
[----:B------:R-:W-:Y:S01]  /*3730*/  @!P3 ISETP.NE.U32.AND P5, PT, RZ, c[0x0][0x218], PT ;  /* 0x00008600ff00ba0c */ /* 0x000fe20003fa5070 */
[----:B------:R-:W-:Y:S03]  /*3740*/  BSSY B2, `(.L_x_10821) ;  /* 0x000000d000027945 */ /* 0x000fe60003800000 */
[----:B------:R-:W-:-:S04]  /*3750*/  @!P3 ISETP.NE.AND.EX P5, PT, RZ, c[0x0][0x21c], PT, P5 ;  /* 0x00008700ff00ba0c */ /* 0x000fc80003fa5350 */
[----:B-----5:R-:W-:Y:S01]  /*3760*/  @!P3 FSEL R168, R116, RZ, P5 ;  /* 0x000000ff74a8b208 */ /* 0x020fe20002800000 */
        /* <DEDUP_REMOVED lines=10> */
.L_x_10822:
[----:B------:R-:W-:Y:S05]  /*3810*/  BSYNC B2 ;  /* 0x0000000000027941 */ /* 0x000fea0003800000 */
.L_x_10821:
[----:B------:R-:W-:Y:S01]  /*3820*/  ISETP.NE.U32.AND P5, PT, RZ, c[0x0][0x258], PT ;  /* 0x00009600ff007a0c */ /* 0x000fe20003fa5070 */
[----:B------:R-:W-:Y:S03]  /*3830*/  BSSY B2, `(.L_x_10823) ;  /* 0x000000d000027945 */ /* 0x000fe60003800000 */
[----:B------:R-:W-:-:S04]  /*3840*/  ISETP.NE.AND.EX P5, PT, RZ, c[0x0][0x25c], PT, P5 ;  /* 0x00009700ff007a0c */ /* 0x000fc80003fa5350 */
[----:B------:R-:W-:Y:S01]  /*3850*/  SEL R160, R168, R160, P5 ;  /* 0x000000a0a8a07207 */ /* 0x000fe20002800000 */
[----:B------:R-:W-:Y:S05]  /*3860*/  @!P4 BRA `(.L_x_10824) ;  /* 0x000000900000c947 */ /* 0x000fea0003800000 */
[----:B------:R-:W3:Y:S01]  /*3870*/  LDL R169, [R1+0x34] ;  /* 0x0000340001a97983 */ /* 0x000ee20000100800 */
[----:B------:R-:W-:Y:S01]  /*3880*/  FMUL.FTZ R168, R168, c[0x0][0x1ec] ;  /* 0x00007b00a8a87a20 */ /* 0x000fe20000410000 */
[----:B------:R-:W-:-:S03]  /*3890*/  LOP3.LUT P6, RZ, R7, 0xff, RZ, 0xc0, !PT ;  /* 0x000000ff07ff7812 */ /* 0x000fc600078cc0ff */
[----:B------:R-:W-:-:S04]  /*38a0*/  FMUL.FTZ R168, R168, c[0x0][0x1e8] ;  /* 0x00007a00a8a87a20 */ /* 0x000fc80000410000 */
[----:B------:R-:W-:-:S05]  /*38b0*/  FMUL.FTZ R164, R156, R168 ;  /* 0x000000a89ca47220 */ /* 0x000fca0000410000 */
[----:B------:R-:W-:-:S05]  /*38c0*/  FSEL R164, R164, RZ, P6 ;  /* 0x000000ffa4a47208 */ /* 0x000fca0003000000 */
[----:B------:R-:W-:Y:S01]  /*38d0*/  FADD.FTZ R84, R84, R164 ;  /* 0x000000a454547221 */ /* 0x000fe20000010000 */
[----:B------:R-:W-:-:S06]  /*38e0*/  HFMA2.MMA R164, -RZ, RZ, 0, 0 ;  /* 0x00000000ffa47435 */ /* 0x000fcc00000001ff */
[----:B---3--:R-:W-:Y:S02]  /*38f0*/  @P6 FMUL.FTZ R164, R169, R168 ;  /* 0x000000a8a9a46220 */ /* 0x008fe40000410000 */
.L_x_10824:
[----:B------:R-:W-:Y:S05]  /*3900*/  BSYNC B2 ;  /* 0x0000000000027941 */ /* 0x000fea0003800000 */
.L_x_10823:
        /* <DEDUP_REMOVED lines=14> */
.L_x_10826:
[----:B------:R-:W-:Y:S05]  /*39f0*/  BSYNC B2 ;  /* 0x0000000000027941 */ /* 0x000fea0003800000 */
.L_x_10825:
[----:B------:R-:W-:Y:S01]  /*3a00*/  BSSY B2, `(.L_x_10827) ;  /* 0x000000c000027945 */ /* 0x000fe20003800000 */
        /* <DEDUP_REMOVED lines=11> */
.L_x_10828:
[----:B------:R-:W-:Y:S05]  /*3ac0*/  BSYNC B2 ;  /* 0x0000000000027941 */ /* 0x000fea0003800000 */
.L_x_10827:
        /* <DEDUP_REMOVED lines=14> */
.L_x_10830:
[----:B------:R-:W-:Y:S05]  /*3bb0*/  BSYNC B2 ;  /* 0x0000000000027941 */ /* 0x000fea0003800000 */
.L_x_10829:
        /* <DEDUP_REMOVED lines=9> */
[----:B------:R-:W-:Y:S02]  /*3c50*/  FADD.FTZ R86, R86, R166 ;  /* 0x000000a656567221 */ /* 0x000fe40000010000 */
[----:B------:R-:W-:Y:S02]  /*3c60*/  IMAD.MOV.U32 R166, RZ, RZ, RZ ;  /* 0x000000ffffa67224 */ /* 0x000fe400078e00ff */
[----:B---3--:R-:W-:Y:S02]  /*3c70*/  @P6 FMUL.FTZ R166, R169, R168 ;  /* 0x000000a8a9a66220 */ /* 0x008fe40000410000 */
.L_x_10832:
[----:B------:R-:W-:Y:S05]  /*3c80*/  BSYNC B2 ;  /* 0x0000000000027941 */ /* 0x000fea0003800000 */
.L_x_10831:
        /* <DEDUP_REMOVED lines=14> */
.L_x_10834:
[----:B------:R-:W-:Y:S05]  /*3d70*/  BSYNC B2 ;  /* 0x0000000000027941 */ /* 0x000fea0003800000 */
.L_x_10833:
        /* <DEDUP_REMOVED lines=12> */
.L_x_10836:
[----:B------:R-:W-:Y:S05]  /*3e40*/  BSYNC B2 ;  /* 0x0000000000027941 */ /* 0x000fea0003800000 */
.L_x_10835:
[----:B------:R-:W-:-:S04]  /*3e50*/  ISETP.NE.U32.AND P5, PT, RZ, c[0x0][0x258], PT ;  /* 0x00009600ff007a0c */ /* 0x000fc80003fa5070 */
[----:B------:R-:W-:-:S13]  /*3e60*/  ISETP.NE.AND.EX P5, PT, RZ, c[0x0][0x25c], PT, P5 ;  /* 0x00009700ff007a0c */ /* 0x000fda0003fa5350 */
        /* <DEDUP_REMOVED lines=8> */
.L_x_10818:
[----:B------:R-:W-:Y:S05]  /*3ef0*/  BSYNC B1 ;  /* 0x0000000000017941 */ /* 0x000fea0003800000 */
.L_x_10817:
[----:B------:R-:W-:Y:S01]  /*3f00*/  ISETP.GE.U32.AND P5, PT, R8, 0x40, PT ;  /* 0x000000400800780c */ /* 0x000fe20003fa6070 */
[----:B------:R-:W-:-:S12]  /*3f10*/  BSSY B1, `(.L_x_10837) ;  /* 0x0000078000017945 */ /* 0x000fd80003800000 */
[----:B------:R-:W-:Y:S05]  /*3f20*/  @!P5 BRA `(.L_x_10838) ;  /* 0x000007600000d947 */ /* 0x000fea0003800000 */
[----:B------:R-:W3:Y:S01]  /*3f30*/  LDC.U8 R171, c[0x0][0x1f0] ;  /* 0x00007c00ffab7b82 */ /* 0x000ee20000000000 */
[----:B0-----:R-:W-:-:S05]  /*3f40*/  @P4 MOV R168, 0x10 ;  /* 0x0000001000a84802 */ /* 0x001fca0000000f00 */
[----:B------:R-:W-:-:S05]  /*3f50*/  @P4 IMAD.WIDE.U32 R168, R9, R168, c[0x0][0x170] ;  /* 0x00005c0009a84625 */ /* 0x000fca00078e00a8 */
[----:B------:R0:W5:Y:S01]  /*3f60*/  @P4 LDG.E.128 R156, [R168.64] ;  /* 0x00000004a89c4981 */ /* 0x000162000c1e1d00 */
[----:B------:R-:W-:Y:S01]  /*3f70*/  BSSY B2, `(.L_x_10839) ;  /* 0x000000d000027945 */ /* 0x000fe20003800000 */
[----:B---3--:R-:W-:-:S04]  /*3f80*/  ISETP.NE.AND P5, PT, R171, RZ, PT ;  /* 0x000000ffab00720c */ /* 0x008fc80003fa5270 */
[----:B0-----:R-:W-:Y:S02]  /*3f90*/  FSEL R168, R170, RZ, !P5 ;  /* 0x000000ffaaa87208 */ /* 0x001fe40006800000 */
[----:B------:R-:W-:-:S04]  /*3fa0*/  @!P3 ISETP.NE.U32.AND P5, PT, RZ, c[0x0][0x218], PT ;  /* 0x00008600ff00ba0c */ /* 0x000fc80003fa5070 */
        /* <DEDUP_REMOVED lines=9> */
.L_x_10840:
[----:B------:R-:W-:Y:S05]  /*4040*/  BSYNC B2 ;  /* 0x0000000000027941 */ /* 0x000fea0003800000 */
.L_x_10839:
        /* <DEDUP_REMOVED lines=14> */
.L_x_10842:
[----:B------:R-:W-:Y:S05]  /*4130*/  BSYNC B2 ;  /* 0x0000000000027941 */ /* 0x000fea0003800000 */
.L_x_10841:
[----:B------:R-:W-:Y:S01]  /*4140*/  @!P3 ISETP.NE.U32.AND P6, PT, RZ, c[0x0][0x218], PT ;  /* 0x00008600ff00ba0c */ /* 0x000fe20003fc5070 */
[----:B------:R-:W-:Y:S03]  /*4150*/  BSSY B2, `(.L_x_10843) ;  /* 0x000000a000027945 */ /* 0x000fe60003800000 */
        /* <DEDUP_REMOVED lines=9> */
.L_x_10844:
[----:B------:R-:W-:Y:S05]  /*41f0*/  BSYNC B2 ;  /* 0x0000000000027941 */ /* 0x000fea0003800000 */
.L_x_10843:
        /* <DEDUP_REMOVED lines=10> */
[----:B------:R-:W-:Y:S01]  /*42a0*/  MOV R165, RZ ;  /* 0x000000ff00a57202 */ /* 0x000fe20000000f00 */
[----:B---3--:R-:W-:Y:S02]  /*42b0*/  @P6 FMUL.FTZ R165, R171, R169 ;  /* 0x000000a9aba56220 */ /* 0x008fe40000410000 */
.L_x_10846:
[----:B------:R-:W-:Y:S05]  /*42c0*/  BSYNC B2 ;  /* 0x0000000000027941 */ /* 0x000fea0003800000 */
.L_x_10845:
        /* <DEDUP_REMOVED lines=11> */
.L_x_10848:
[----:B------:R-:W-:Y:S05]  /*4380*/  BSYNC B2 ;  /* 0x0000000000027941 */ /* 0x000fea0003800000 */
.L_x_10847:
        /* <DEDUP_REMOVED lines=12> */
.L_x_10850:
[----:B------:R-:W-:Y:S05]  /*4450*/  BSYNC B2 ;  /* 0x0000000000027941 */ /* 0x000fea0003800000 */
.L_x_10849:
        /* <DEDUP_REMOVED lines=11> */
.L_x_10852:
[----:B------:R-:W-:Y:S05]  /*4510*/  BSYNC B2 ;  /* 0x0000000000027941 */ /* 0x000fea0003800000 */
.L_x_10851:
        /* <DEDUP_REMOVED lines=12> */
.L_x_10854:
[----:B------:R-:W-:Y:S05]  /*45e0*/  BSYNC B2 ;  /* 0x0000000000027941 */ /* 0x000fea0003800000 */
.L_x_10853:
        /* <DEDUP_REMOVED lines=10> */
.L_x_10838:
[----:B------:R-:W-:Y:S05]  /*4690*/  BSYNC B1 ;  /* 0x0000000000017941 */ /* 0x000fea0003800000 */
.L_x_10837:
        /* <DEDUP_REMOVED lines=20> */
.L_x_10858:
[----:B------:R-:W-:Y:S05]  /*47e0*/  BSYNC B2 ;  /* 0x0000000000027941 */ /* 0x000fea0003800000 */
.L_x_10857:
        /* <DEDUP_REMOVED lines=14> */
.L_x_10860:
[----:B------:R-:W-:Y:S05]  /*48d0*/  BSYNC B2 ;  /* 0x0000000000027941 */ /* 0x000fea0003800000 */
.L_x_10859:
        /* <DEDUP_REMOVED lines=11> */
.L_x_10862:
[----:B------:R-:W-:Y:S05]  /*4990*/  BSYNC B2 ;  /* 0x0000000000027941 */ /* 0x000fea0003800000 */
.L_x_10861:
        /* <DEDUP_REMOVED lines=12> */
.L_x_10864:
[----:B------:R-:W-:Y:S05]  /*4a60*/  BSYNC B2 ;  /* 0x0000000000027941 */ /* 0x000fea0003800000 */
.L_x_10863:
        /* <DEDUP_REMOVED lines=11> */
.L_x_10866:
[----:B------:R-:W-:Y:S05]  /*4b20*/  BSYNC B2 ;  /* 0x0000000000027941 */ /* 0x000fea0003800000 */
.L_x_10865:
        /* <DEDUP_REMOVED lines=12> */
.L_x_10868:
[----:B------:R-:W-:Y:S05]  /*4bf0*/  BSYNC B2 ;  /* 0x0000000000027941 */ /* 0x000fea0003800000 */
.L_x_10867:
        /* <DEDUP_REMOVED lines=11> */
.L_x_10870:
[----:B------:R-:W-:Y:S05]  /*4cb0*/  BSYNC B2 ;  /* 0x0000000000027941 */ /* 0x000fea0003800000 */
.L_x_10869:
        /* <DEDUP_REMOVED lines=12> */
.L_x_10872:
[----:B------:R-:W-:Y:S05]  /*4d80*/  BSYNC B2 ;  /* 0x0000000000027941 */ /* 0x000fea0003800000 */
.L_x_10871:
        /* <DEDUP_REMOVED lines=10> */
.L_x_10856:
[----:B------:R-:W-:Y:S05]  /*4e30*/  BSYNC B1 ;  /* 0x0000000000017941 */ /* 0x000fea0003800000 */
.L_x_10855:
        /* <DEDUP_REMOVED lines=20> */
.L_x_10876:
[----:B------:R-:W-:Y:S05]  /*4f80*/  BSYNC B2 ;  /* 0x0000000000027941 */ /* 0x000fea0003800000 */
.L_x_10875:
        /* <DEDUP_REMOVED lines=14> */
.L_x_10878:
[----:B------:R-:W-:Y:S05]  /*5070*/  BSYNC B2 ;  /* 0x0000000000027941 */ /* 0x000fea0003800000 */
.L_x_10877:
        /* <DEDUP_REMOVED lines=11> */
.L_x_10880:
[----:B------:R-:W-:Y:S05]  /*5130*/  BSYNC B2 ;  /* 0x0000000000027941 */ /* 0x000fea0003800000 */
.L_x_10879:
[----:B------:R-:W-:Y:S01]  /*5140*/  BSSY B2, `(.L_x_10881) ;  /* 0x000000c000027945 */ /* 0x000fe20003800000 */
[----:B------:R-:W-:Y:S01]  /*5150*/  SEL R161, R169, R161, P5 ;  /* 0x000000a1a9a17207 */ /* 0x000fe20002800000 */
[----:B------:R-:W-:Y:S05]  /*5160*/  @!P4 BRA `(.L_x_10882) ;  /* 0x000000900000c947 */ /* 0x000fea0003800000 */
[----:B------:R-:W3:Y:S01]  /*5170*/  LDL R171, [R1] ;  /* 0x0000000001ab7983 */ /* 0x000ee20000100800 */
        /* <DEDUP_REMOVED lines=8> */
.L_x_10882:
[----:B------:R-:W-:Y:S05]  /*5200*/  BSYNC B2 ;  /* 0x0000000000027941 */ /* 0x000fea0003800000 */
.L_x_10881:
        /* <DEDUP_REMOVED lines=11> */
.L_x_10884:
[----:B------:R-:W-:Y:S05]  /*52c0*/  BSYNC B2 ;  /* 0x0000000000027941 */ /* 0x000fea0003800000 */
.L_x_10883:
[----:B------:R-:W-:Y:S01]  /*52d0*/  BSSY B2, `(.L_x_10885) ;  /* 0x000000b000027945 */ /* 0x000fe20003800000 */
[----:B------:R-:W-:Y:S01]  /*52e0*/  SEL R162, R169, R162, P5 ;  /* 0x000000a2a9a27207 */ /* 0x000fe20002800000 */
[----:B------:R-:W-:Y:S05]  /*52f0*/  @!P4 BRA `(.L_x_10886) ;  /* 0x000000800000c947 */ /* 0x000fea0003800000 */
[----:B------:R-:W-:Y:S01]  /*5300*/  FMUL.FTZ R169, R169, c[0x0][0x1ec] ;  /* 0x00007b00a9a97a20 */ /* 0x000fe20000410000 */
[----:B------:R-:W-:-:S03]  /*5310*/  LOP3.LUT P6, RZ, R4, 0xff0000, RZ, 0xc0, !PT ;  /* 0x00ff000004ff7812 */ /* 0x000fc600078cc0ff */
[----:B------:R-:W-:-:S04]  /*5320*/  FMUL.FTZ R169, R169, c[0x0][0x1e8] ;  /* 0x00007a00a9a97a20 */ /* 0x000fc80000410000 */
[----:B------:R-:W-:-:S05]  /*5330*/  FMUL.FTZ R166, R158, R169 ;  /* 0x000000a99ea67220 */ /* 0x000fca0000410000 */
[----:B------:R-:W-:-:S05]  /*5340*/  FSEL R166, R166, RZ, P6 ;  /* 0x000000ffa6a67208 */ /* 0x000fca0003000000 */
[----:B------:R-:W-:Y:S02]  /*5350*/  FADD.FTZ R98, R98, R166 ;  /* 0x000000a662627221 */ /* 0x000fe40000010000 */
[----:B------:R-:W-:Y:S02]  /*5360*/  IMAD.MOV.U32 R166, RZ, RZ, RZ ;  /* 0x000000ffffa67224 */ /* 0x000fe400078e00ff */
[----:B------:R-:W-:Y:S02]  /*5370*/  @P6 FMUL.FTZ R166, R252, R169 ;  /* 0x000000a9fca66220 */ /* 0x000fe40000410000 */
.L_x_10886:
[----:B------:R-:W-:Y:S05]  /*5380*/  BSYNC B2 ;  /* 0x0000000000027941 */ /* 0x000fea0003800000 */
.L_x_10885:
        /* <DEDUP_REMOVED lines=11> */
.L_x_10888:
[----:B------:R-:W-:Y:S05]  /*5440*/  BSYNC B2 ;  /* 0x0000000000027941 */ /* 0x000fea0003800000 */
.L_x_10887:
        /* <DEDUP_REMOVED lines=8> */
[----:B------:R-:W-:Y:S01]  /*54d0*/  FADD.FTZ R99, R99, R167 ;  /* 0x000000a763637221 */ /* 0x000fe20000010000 */
[----:B------:R-:W-:-:S06]  /*54e0*/  HFMA2.MMA R167, -RZ, RZ, 0, 0 ;  /* 0x00000000ffa77435 */ /* 0x000fcc00000001ff */
[----:B------:R-:W-:Y:S02]  /*54f0*/  @P5 FMUL.FTZ R167, R251, R168 ;  /* 0x000000a8fba75220 */ /* 0x000fe40000410000 */
.L_x_10890:
[----:B------:R-:W-:Y:S05]  /*5500*/  BSYNC B2 ;  /* 0x0000000000027941 */ /* 0x000fea0003800000 */
.L_x_10889:
        /* <DEDUP_REMOVED lines=10> */
.L_x_10874:
[----:B------:R-:W-:Y:S05]  /*55b0*/  BSYNC B1 ;  /* 0x0000000000017941 */ /* 0x000fea0003800000 */
.L_x_10873:
[----:B------:R-:W-:Y:S01]  /*55c0*/  BSSY B1, `(.L_x_10891) ;  /* 0x0000074000017945 */ /* 0x000fe20003800000 */
        /* <DEDUP_REMOVED lines=18> */
.L_x_10894:
[----:B------:R-:W-:Y:S05]  /*56f0*/  BSYNC B2 ;  /* 0x0000000000027941 */ /* 0x000fea0003800000 */
.L_x_10893:
[----:B------:R-:W-:Y:S01]  /*5700*/  ISETP.NE.U32.AND P5, PT, RZ, c[0x0][0x258], PT ;  /* 0x00009600ff007a0c */ /* 0x000fe20003fa5070 */
[----:B------:R-:W-:Y:S03]  /*5710*/  BSSY B2, `(.L_x_10895) ;  /* 0x000000c000027945 */ /* 0x000fe60003800000 */
[----:B------:R-:W-:-:S04]  /*5720*/  ISETP.NE.AND.EX P5, PT, RZ, c[0x0][0x25c], PT, P5 ;  /* 0x00009700ff007a0c */ /* 0x000fc80003fa5350 */
        /* <DEDUP_REMOVED lines=10> */
.L_x_10896:
[----:B------:R-:W-:Y:S05]  /*57d0*/  BSYNC B2 ;  /* 0x0000000000027941 */ /* 0x000fea0003800000 */
.L_x_10895:
        /* <DEDUP_REMOVED lines=11> */
.L_x_10898:
[----:B------:R-:W-:Y:S05]  /*5890*/  BSYNC B2 ;  /* 0x0000000000027941 */ /* 0x000fea0003800000 */
.L_x_10897:
        /* <DEDUP_REMOVED lines=9> */
[----:B------:R-:W-:Y:S01]  /*5930*/  MOV R165, RZ ;  /* 0x000000ff00a57202 */ /* 0x000fe20000000f00 */
[----:B------:R-:W-:Y:S02]  /*5940*/  @P6 FMUL.FTZ R165, R249, R169 ;  /* 0x000000a9f9a56220 */ /* 0x000fe40000410000 */
.L_x_10900:
[----:B------:R-:W-:Y:S05]  /*5950*/  BSYNC B2 ;  /* 0x0000000000027941 */ /* 0x000fea0003800000 */
.L_x_10899:
        /* <DEDUP_REMOVED lines=11> */
.L_x_10902:
[----:B------:R-:W-:Y:S05]  /*5a10*/  BSYNC B2 ;  /* 0x0000000000027941 */ /* 0x000fea0003800000 */
.L_x_10901:
        /* <DEDUP_REMOVED lines=11> */
.L_x_10904:
[----:B------:R-:W-:Y:S05]  /*5ad0*/  BSYNC B2 ;  /* 0x0000000000027941 */ /* 0x000fea0003800000 */
.L_x_10903:
        /* <DEDUP_REMOVED lines=11> */
.L_x_10906:
[----:B------:R-:W-:Y:S05]  /*5b90*/  BSYNC B2 ;  /* 0x0000000000027941 */ /* 0x000fea0003800000 */
.L_x_10905:
        /* <DEDUP_REMOVED lines=11> */
.L_x_10908:
[----:B------:R-:W-:Y:S05]  /*5c50*/  BSYNC B2 ;  /* 0x0000000000027941 */ /* 0x000fea0003800000 */
.L_x_10907:
        /* <DEDUP_REMOVED lines=10> */
.L_x_10892:
[----:B------:R-:W-:Y:S05]  /*5d00*/  BSYNC B1 ;  /* 0x0000000000017941 */ /* 0x000fea0003800000 */
.L_x_10891:
        /* <DEDUP_REMOVED lines=19> */
.L_x_10912:
[----:B------:R-:W-:Y:S05]  /*5e40*/  BSYNC B2 ;  /* 0x0000000000027941 */ /* 0x000fea0003800000 */
.L_x_10911:
        /* <DEDUP_REMOVED lines=13> */
.L_x_10914:
[----:B------:R-:W-:Y:S05]  /*5f20*/  BSYNC B2 ;  /* 0x0000000000027941 */ /* 0x000fea0003800000 */
.L_x_10913:
        /* <DEDUP_REMOVED lines=11> */
.L_x_10916:
[----:B------:R-:W-:Y:S05]  /*5fe0*/  BSYNC B2 ;  /* 0x0000000000027941 */ /* 0x000fea0003800000 */
.L_x_10915:
        /* <DEDUP_REMOVED lines=11> */
.L_x_10918:
[----:B------:R-:W-:Y:S05]  /*60a0*/  BSYNC B2 ;  /* 0x0000000000027941 */ /* 0x000fea0003800000 */
.L_x_10917:
        /* <DEDUP_REMOVED lines=11> */
.L_x_10920:
[----:B------:R-:W-:Y:S05]  /*6160*/  BSYNC B2 ;  /* 0x0000000000027941 */ /* 0x000fea0003800000 */
.L_x_10919:
        /* <DEDUP_REMOVED lines=11> */
.L_x_10922:
[----:B------:R-:W-:Y:S05]  /*6220*/  BSYNC B2 ;  /* 0x0000000000027941 */ /* 0x000fea0003800000 */
.L_x_10921:
        /* <DEDUP_REMOVED lines=11> */
.L_x_10924:
[----:B------:R-:W-:Y:S05]  /*62e0*/  BSYNC B2 ;  /* 0x0000000000027941 */ /* 0x000fea0003800000 */
.L_x_10923:
        /* <DEDUP_REMOVED lines=11> */
.L_x_10926:
[----:B------:R-:W-:Y:S05]  /*63a0*/  BSYNC B2 ;  /* 0x0000000000027941 */ /* 0x000fea0003800000 */
.L_x_10925:
        /* <DEDUP_REMOVED lines=10> */
.L_x_10910:
[----:B------:R-:W-:Y:S05]  /*6450*/  BSYNC B1 ;  /* 0x0000000000017941 */ /* 0x000fea0003800000 */
.L_x_10909:
        /* <DEDUP_REMOVED lines=19> */
.L_x_10930:
[----:B------:R-:W-:Y:S05]  /*6590*/  BSYNC B2 ;  /* 0x0000000000027941 */ /* 0x000fea0003800000 */
.L_x_10929:
        /* <DEDUP_REMOVED lines=13> */
.L_x_10932:
[----:B------:R-:W-:Y:S05]  /*6670*/  BSYNC B2 ;  /* 0x0000000000027941 */ /* 0x000fea0003800000 */
.L_x_10931:
        /* <DEDUP_REMOVED lines=11> */
.L_x_10934:
[----:B------:R-:W-:Y:S05]  /*6730*/  BSYNC B2 ;  /* 0x0000000000027941 */ /* 0x000fea0003800000 */
.L_x_10933:
        /* <DEDUP_REMOVED lines=11> */
.L_x_10936:
[----:B------:R-:W-:Y:S05]  /*67f0*/  BSYNC B2 ;  /* 0x0000000000027941 */ /* 0x000fea0003800000 */
.L_x_10935:
        /* <DEDUP_REMOVED lines=11> */
.L_x_10938:
[----:B------:R-:W-:Y:S05]  /*68b0*/  BSYNC B2 ;  /* 0x0000000000027941 */ /* 0x000fea0003800000 */
.L_x_10937:
        /* <DEDUP_REMOVED lines=11> */
.L_x_10940:
[----:B------:R-:W-:Y:S05]  /*6970*/  BSYNC B2 ;  /* 0x0000000000027941 */ /* 0x000fea0003800000 */
.L_x_10939:
        /* <DEDUP_REMOVED lines=11> */
.L_x_10942:
[----:B------:R-:W-:Y:S05]  /*6a30*/  BSYNC B2 ;  /* 0x0000000000027941 */ /* 0x000fea0003800000 */
.L_x_10941:
        /* <DEDUP_REMOVED lines=11> */
.L_x_10944:
[----:B------:R-:W-:Y:S05]  /*6af0*/  BSYNC B2 ;  /* 0x0000000000027941 */ /* 0x000fea0003800000 */
.L_x_10943:
        /* <DEDUP_REMOVED lines=10> */
.L_x_10928:
[----:B------:R-:W-:Y:S05]  /*6ba0*/  BSYNC B1 ;  /* 0x0000000000017941 */ /* 0x000fea0003800000 */
.L_x_10927:
        /* <DEDUP_REMOVED lines=20> */
.L_x_10948:
[----:B------:R-:W-:Y:S05]  /*6cf0*/  BSYNC B2 ;  /* 0x0000000000027941 */ /* 0x000fea0003800000 */
.L_x_10947:
        /* <DEDUP_REMOVED lines=13> */
.L_x_10950:
[----:B------:R-:W-:Y:S05]  /*6dd0*/  BSYNC B2 ;  /* 0x0000000000027941 */ /* 0x000fea0003800000 */
.L_x_10949:
        /* <DEDUP_REMOVED lines=11> */
.L_x_10952:
[----:B------:R-:W-:Y:S05]  /*6e90*/  BSYNC B2 ;  /* 0x0000000000027941 */ /* 0x000fea0003800000 */
.L_x_10951:
        /* <DEDUP_REMOVED lines=11> */
.L_x_10954:
[----:B------:R-:W-:Y:S05]  /*6f50*/  BSYNC B2 ;  /* 0x0000000000027941 */ /* 0x000fea0003800000 */
.L_x_10953:
        /* <DEDUP_REMOVED lines=11> */
.L_x_10956:
[----:B------:R-:W-:Y:S05]  /*7010*/  BSYNC B2 ;  /* 0x0000000000027941 */ /* 0x000fea0003800000 */
.L_x_10955:
        /* <DEDUP_REMOVED lines=11> */
.L_x_10958:
[----:B------:R-:W-:Y:S05]  /*70d0*/  BSYNC B2 ;  /* 0x0000000000027941 */ /* 0x000fea0003800000 */
.L_x_10957:
        /* <DEDUP_REMOVED lines=11> */
.L_x_10960:
[----:B------:R-:W-:Y:S05]  /*7190*/  BSYNC B2 ;  /* 0x0000000000027941 */ /* 0x000fea0003800000 */
.L_x_10959:
[----:B------:R-:W-:Y:S01]  /*71a0*/  ISETP.NE.U32.AND P3, PT, RZ, c[0x0][0x258], PT ;  /* 0x00009600ff007a0c */ /* 0x000fe20003f65070 */
[----:B------:R-:W-:Y:S01]  /*71b0*/  BSSY B2, `(.L_x_10961) ;  /* 0x0000011000027945 */ /* 0x000fe20003800000 */
[----:B------:R-:W-:Y:S02]  /*71c0*/  SEL R163, R170, R163, P5 ;  /* 0x000000a3aaa37207 */ /* 0x000fe40002800000 */
[----:B------:R-:W-:-:S13]  /*71d0*/  ISETP.NE.AND.EX P3, PT, RZ, c[0x0][0x25c], PT, P3 ;  /* 0x00009700ff007a0c */ /* 0x000fda0003f65330 */
[----:B------:R-:W-:-:S05]  /*71e0*/  @P3 MOV R168, 0x10 ;  /* 0x0000001000a83802 */ /* 0x000fca0000000f00 */
[----:B------:R-:W-:-:S05]  /*71f0*/  @P3 IMAD.WIDE.U32 R168, R14, R168, c[0x0][0x258] ;  /* 0x000096000ea83625 */ /* 0x000fca00078e00a8 */
[----:B------:R0:W-:Y:S02]  /*7200*/  @P3 STG.E.128 [R168.64], R160 ;  /* 0x000000a0a8003986 */ /* 0x0001e4000c101d04 */
[----:B0-----:R-:W-:-:S05]  /*7210*/  @P4 MOV R168, 0x10 ;  /* 0x0000001000a84802 */ /* 0x001fca0000000f00 */
[----:B------:R-:W-:Y:S01]  /*7220*/  @P4 IMAD.WIDE.U32 R168, R9, R168, c[0x0][0x248] ;  /* 0x0000920009a84625 */ /* 0x000fe200078e00a8 */
[----:B------:R-:W-:Y:S05]  /*7230*/  @!P4 BRA `(.L_x_10962) ;  /* 0x000000800000c947 */ /* 0x000fea0003800000 */
[----:B------:R-:W-:Y:S01]  /*7240*/  FMUL.FTZ R9, R170, c[0x0][0x1ec] ;  /* 0x00007b00aa097a20 */ /* 0x000fe20000410000 */
[----:B------:R-:W-:Y:S01]  /*7250*/  LOP3.LUT P3, RZ, R12, 0xff000000, RZ, 0xc0, !PT ;  /* 0xff0000000cff7812 */ /* 0x000fe2000786c0ff */
[----:B------:R-:W-:Y:S02]  /*7260*/  HFMA2.MMA R167, -RZ, RZ, 0, 0 ;  /* 0x00000000ffa77435 */ /* 0x000fe400000001ff */
[----:B------:R-:W-:-:S04]  /*7270*/  FMUL.FTZ R9, R9, c[0x0][0x1e8] ;  /* 0x00007a0009097a20 */ /* 0x000fc80000410000 */
[----:B------:R-:W-:-:S05]  /*7280*/  FMUL.FTZ R10, R159, R9 ;  /* 0x000000099f0a7220 */ /* 0x000fca0000410000 */
[----:B------:R-:W-:Y:S01]  /*7290*/  FSEL R10, R10, RZ, P3 ;  /* 0x000000ff0a0a7208 */ /* 0x000fe20001800000 */
[----:B------:R-:W-:-:S04]  /*72a0*/  @P3 FMUL.FTZ R167, R235, R9 ;  /* 0x00000009eba73220 */ /* 0x000fc80000410000 */
[----:B------:R-:W-:Y:S02]  /*72b0*/  FADD.FTZ R115, R115, R10 ;  /* 0x0000000a73737221 */ /* 0x000fe40000010000 */
.L_x_10962:
[----:B------:R-:W-:Y:S05]  /*72c0*/  BSYNC B2 ;  /* 0x0000000000027941 */ /* 0x000fea0003800000 */
.L_x_10961:
[----:B------:R0:W-:Y:S02]  /*72d0*/  @P4 STG.E.128 [R168.64], R164 ;  /* 0x000000a4a8004986 */ /* 0x0001e4000c101d04 */
.L_x_10946:
[----:B------:R-:W-:Y:S05]  /*72e0*/  BSYNC B1 ;  /* 0x0000000000017941 */ /* 0x000fea0003800000 */
.L_x_10945:
[----:B------:R-:W-:-:S04]  /*72f0*/  MOV R9, c[0x0][0x160] ;  /* 0x0000580000097a02 */ /* 0x000fc80000000f00 */
[----:B------:R-:W-:-:S04]  /*7300*/  LEA R11, R9, R11, 0x2 ;  /* 0x0000000b090b7211 */ /* 0x000fc800078e10ff */
[----:B------:R-:W-:-:S13]  /*7310*/  ISETP.GE.AND P3, PT, R11, c[0x0][0x164], PT ;  /* 0x000059000b007a0c */ /* 0x000fda0003f66270 */
[----:B012--5:R-:W-:Y:S01]  /*7320*/  @P3 CALL.REL.NOINC `(.L_x_10783) ;  /* 0x0000001000003944 */ /* 0x027fe20003c00000 */
[----:B------:R-:W-:Y:S05]  /*7330*/  BRA `(.L_x_10963) ;  /* 0xffff9f3000007947 */ /* 0x000fea000383ffff */
.L_x_10783:
[----:B----4-:R-:W-:Y:S05]  /*7340*/  BSYNC B0 ;  /* 0x0000000000007941 */ /* 0x010fea0003800000 */
.L_x_10782:
        /* <DEDUP_REMOVED lines=51> */
[----:B------:R0:W-:Y:S04]  /*7680*/  STS.128 [R0.X16], R28 ;  /* 0x0000001c00007388 */ /* 0x0001e8000000cc00 */
        /* <DEDUP_REMOVED lines=28> */
[C---:B------:R-:W-:Y:S01]  /*7850*/  SHF.L.U64.HI R67, R54.reuse, 0x2, R67 ;  /* 0x0000000236437819 */ /* 0x040fe20000010243 */
[----:B------:R-:W-:Y:S01]  /*7860*/  IMAD.SHL.U32 R54, R54, 0x4, RZ ;  /* 0x0000000436367824 */ /* 0x000fe200078e00ff */
[----:B------:R-:W-:Y:S04]  /*7870*/  LDS R41, [R168.X4+0x1c00] ;  /* 0x001c0000a8297984 */ /* 0x000fe80000004800 */
[----:B------:R-:W-:Y:S01]  /*7880*/  LDS R35, [R168.X4+0xe00] ;  /* 0x000e0000a8237984 */ /* 0x000fe20000004800 */
[----:B------:R-:W-:-:S02]  /*7890*/  IADD3 R64, P1, R54, c[0x0][0x228], RZ ;  /* 0x00008a0036407a10 */ /* 0x000fc40007f3e0ff */
        /* <DEDUP_REMOVED lines=63> */
.L_x_10965:
[----:B------:R-:W-:Y:S05]  /*7c90*/  BSYNC B0 ;  /* 0x0000000000007941 */ /* 0x000fea0003800000 */
.L_x_10964:
        /* <DEDUP_REMOVED lines=128> */
.L_x_10967:
[----:B------:R-:W-:Y:S05]  /*84a0*/  BSYNC B0 ;  /* 0x0000000000007941 */ /* 0x000fea0003800000 */
.L_x_10966:
        /* <DEDUP_REMOVED lines=18> */
.L_x_10969:
[----:B------:R-:W-:Y:S05]  /*85d0*/  BSYNC B0 ;  /* 0x0000000000007941 */ /* 0x000fea0003800000 */
.L_x_10968:
        /* <DEDUP_REMOVED lines=18> */
.L_x_10971:
[----:B------:R-:W-:Y:S05]  /*8700*/  BSYNC B0 ;  /* 0x0000000000007941 */ /* 0x000fea0003800000 */
.L_x_10970:
        /* <DEDUP_REMOVED lines=18> */
.L_x_10973:
[----:B------:R-:W-:Y:S05]  /*8830*/  BSYNC B0 ;  /* 0x0000000000007941 */ /* 0x000fea0003800000 */
.L_x_10972:
        /* <DEDUP_REMOVED lines=18> */
.L_x_10975:
[----:B------:R-:W-:Y:S05]  /*8960*/  BSYNC B0 ;  /* 0x0000000000007941 */ /* 0x000fea0003800000 */
.L_x_10974:
        /* <DEDUP_REMOVED lines=18> */
.L_x_10977:
[----:B------:R-:W-:Y:S05]  /*8a90*/  BSYNC B0 ;  /* 0x0000000000007941 */ /* 0x000fea0003800000 */
.L_x_10976:
        /* <DEDUP_REMOVED lines=12> */
.L_x_10815:
[----:B-1----:R-:W-:Y:S01]  /*8b60*/  HFMA2.MMA R13, -RZ, RZ, 0, 5.9604644775390625e-08 ;  /* 0x00000001ff0d7435 */ /* 0x002fe200000001ff */
[----:B------:R-:W-:Y:S01]  /*8b70*/  IMAD.MOV.U32 R169, RZ, RZ, R197 ;  /* 0x000000ffffa97224 */ /* 0x000fe200078e00c5 */
[----:B------:R-:W-:Y:S02]  /*8b80*/  MOV R172, 0x1f ;  /* 0x0000001f00ac7802 */ /* 0x000fe40000000f00 */
[----:B------:R-:W-:Y:S02]  /*8b90*/  MOV R171, 0xffffffff ;  /* 0xffffffff00ab7802 */ /* 0x000fe40000000f00 */
[----:B------:R-:W-:-:S02]  /*8ba0*/  MOV R168, 0x8bc0 ;  /* 0x00008bc000a87802 */ /* 0x000fc40000000f00 */
[----:B--2--5:R-:W-:Y:S05]  /*8bb0*/  CALL.REL.NOINC `($__internal_177_$__cuda_sm70_shflsync_bfly_p) ;  /* 0x0000045000007944 */ /* 0x024fea0003c00000 */
[----:B-1----:R-:W-:Y:S01]  /*8bc0*/  MOV R170, R13 ;  /* 0x0000000d00aa7202 */ /* 0x002fe20000000f00 */
[----:B------:R-:W-:Y:S05]  /*8bd0*/  BRA `(.L_x_10978) ;  /* 0xffffa8d000007947 */ /* 0x000fea000383ffff */
.L_x_10816:
[----:B-1----:R-:W-:Y:S01]  /*8be0*/  HFMA2.MMA R13, -RZ, RZ, 0, 5.9604644775390625e-08 ;  /* 0x00000001ff0d7435 */ /* 0x002fe200000001ff */
[----:B------:R-:W-:Y:S01]  /*8bf0*/  MOV R169, R196 ;  /* 0x000000c400a97202 */ /* 0x000fe20000000f00 */
[----:B------:R-:W-:Y:S01]  /*8c00*/  IMAD.MOV.U32 R172, RZ, RZ, 0x1f ;  /* 0x0000001fffac7424 */ /* 0x000fe200078e00ff */
[----:B------:R-:W-:-:S02]  /*8c10*/  MOV R171, 0xffffffff ;  /* 0xffffffff00ab7802 */ /* 0x000fc40000000f00 */
[----:B------:R-:W-:Y:S02]  /*8c20*/  MOV R168, 0x8c40 ;  /* 0x00008c4000a87802 */ /* 0x000fe40000000f00 */
[----:B0-23-5:R-:W-:Y:S05]  /*8c30*/  CALL.REL.NOINC `($__internal_177_$__cuda_sm70_shflsync_bfly_p) ;  /* 0x000003d000007944 */ /* 0x02dfea0003c00000 */
[----:B------:R-:W-:Y:S01]  /*8c40*/  FADD.FTZ R197, R170, R197 ;  /* 0x000000c5aac57221 */ /* 0x000fe20000010000 */
[----:B------:R-:W-:Y:S01]  /*8c50*/  MOV R172, 0x1f ;  /* 0x0000001f00ac7802 */ /* 0x000fe20000000f00 */
[----:B-1----:R-:W-:Y:S01]  /*8c60*/  FADD.FTZ R196, R196, R13 ;  /* 0x0000000dc4c47221 */ /* 0x002fe20000010000 */
[----:B------:R-:W-:Y:S01]  /*8c70*/  HFMA2.MMA R13, -RZ, RZ, 0, 1.1920928955078125e-07 ;  /* 0x00000002ff0d7435 */ /* 0x000fe200000001ff */
[----:B------:R-:W-:Y:S02]  /*8c80*/  MOV R171, 0xffffffff ;  /* 0xffffffff00ab7802 */ /* 0x000fe40000000f00 */
[----:B------:R-:W-:Y:S02]  /*8c90*/  MOV R169, R197 ;  /* 0x000000c500a97202 */ /* 0x000fe40000000f00 */
[----:B------:R-:W-:Y:S02]  /*8ca0*/  MOV R168, 0x8cc0 ;  /* 0x00008cc000a87802 */ /* 0x000fe40000000f00 */
[----:B------:R-:W-:Y:S05]  /*8cb0*/  CALL.REL.NOINC `($__internal_177_$__cuda_sm70_shflsync_bfly_p) ;  /* 0x0000035000007944 */ /* 0x000fea0003c00000 */
[----:B-1----:R-:W-:Y:S01]  /*8cc0*/  MOV R170, R13 ;  /* 0x0000000d00aa7202 */ /* 0x002fe20000000f00 */
[----:B------:R-:W-:Y:S01]  /*8cd0*/  HFMA2.MMA R13, -RZ, RZ, 0, 1.1920928955078125e-07 ;  /* 0x00000002ff0d7435 */ /* 0x000fe200000001ff */
[----:B------:R-:W-:Y:S01]  /*8ce0*/  IMAD.MOV.U32 R169, RZ, RZ, R196 ;  /* 0x000000ffffa97224 */ /* 0x000fe200078e00c4 */
[----:B------:R-:W-:-:S02]  /*8cf0*/  MOV R172, 0x1f ;  /* 0x0000001f00ac7802 */ /* 0x000fc40000000f00 */
[----:B------:R-:W-:Y:S02]  /*8d00*/  MOV R171, 0xffffffff ;  /* 0xffffffff00ab7802 */ /* 0x000fe40000000f00 */
[----:B------:R-:W-:Y:S02]  /*8d10*/  MOV R168, 0x8d30 ;  /* 0x00008d3000a87802 */ /* 0x000fe40000000f00 */
[----:B------:R-:W-:Y:S05]  /*8d20*/  CALL.REL.NOINC `($__internal_177_$__cuda_sm70_shflsync_bfly_p) ;  /* 0x000002e000007944 */ /* 0x000fea0003c00000 */
[----:B------:R-:W-:Y:S01]  /*8d30*/  FADD.FTZ R197, R170, R197 ;  /* 0x000000c5aac57221 */ /* 0x000fe20000010000 */
[----:B------:R-:W-:Y:S01]  /*8d40*/  MOV R172, 0x1f ;  /* 0x0000001f00ac7802 */ /* 0x000fe20000000f00 */
[----:B-1----:R-:W-:Y:S01]  /*8d50*/  FADD.FTZ R196, R196, R13 ;  /* 0x0000000dc4c47221 */ /* 0x002fe20000010000 */
[----:B------:R-:W-:Y:S01]  /*8d60*/  HFMA2.MMA R13, -RZ, RZ, 0, 2.384185791015625e-07 ;  /* 0x00000004ff0d7435 */ /* 0x000fe200000001ff */
[----:B------:R-:W-:Y:S02]  /*8d70*/  MOV R171, 0xffffffff ;  /* 0xffffffff00ab7802 */ /* 0x000fe40000000f00 */
[----:B------:R-:W-:Y:S02]  /*8d80*/  MOV R169, R197 ;  /* 0x000000c500a97202 */ /* 0x000fe40000000f00 */
[----:B------:R-:W-:-:S02]  /*8d90*/  MOV R168, 0x8db0 ;  /* 0x00008db000a87802 */ /* 0x000fc40000000f00 */
[----:B------:R-:W-:Y:S05]  /*8da0*/  CALL.REL.NOINC `($__internal_177_$__cuda_sm70_shflsync_bfly_p) ;  /* 0x0000026000007944 */ /* 0x000fea0003c00000 */
[----:B-1----:R-:W-:Y:S01]  /*8db0*/  IMAD.MOV.U32 R170, RZ, RZ, R13 ;  /* 0x000000ffffaa7224 */ /* 0x002fe200078e000d */
[----:B------:R-:W-:Y:S01]  /*8dc0*/  HFMA2.MMA R13, -RZ, RZ, 0, 2.384185791015625e-07 ;  /* 0x00000004ff0d7435 */ /* 0x000fe200000001ff */
[----:B------:R-:W-:-:S02]  /*8dd0*/  MOV R169, R196 ;  /* 0x000000c400a97202 */ /* 0x000fc40000000f00 */
[----:B------:R-:W-:Y:S02]  /*8de0*/  MOV R172, 0x1f ;  /* 0x0000001f00ac7802 */ /* 0x000fe40000000f00 */
[----:B------:R-:W-:Y:S02]  /*8df0*/  MOV R171, 0xffffffff ;  /* 0xffffffff00ab7802 */ /* 0x000fe40000000f00 */
[----:B------:R-:W-:Y:S02]  /*8e00*/  MOV R168, 0x8e20 ;  /* 0x00008e2000a87802 */ /* 0x000fe40000000f00 */
[----:B------:R-:W-:Y:S05]  /*8e10*/  CALL.REL.NOINC `($__internal_177_$__cuda_sm70_shflsync_bfly_p) ;  /* 0x000001f000007944 */ /* 0x000fea0003c00000 */
[----:B------:R-:W-:Y:S01]  /*8e20*/  FADD.FTZ R197, R170, R197 ;  /* 0x000000c5aac57221 */ /* 0x000fe20000010000 */
[----:B------:R-:W-:Y:S01]  /*8e30*/  MOV R172, 0x1f ;  /* 0x0000001f00ac7802 */ /* 0x000fe20000000f00 */
[----:B-1----:R-:W-:Y:S01]  /*8e40*/  FADD.FTZ R196, R196, R13 ;  /* 0x0000000dc4c47221 */ /* 0x002fe20000010000 */
[----:B------:R-:W-:Y:S01]  /*8e50*/  HFMA2.MMA R13, -RZ, RZ, 0, 4.76837158203125e-07 ;  /* 0x00000008ff0d7435 */ /* 0x000fe200000001ff */
[----:B------:R-:W-:Y:S01]  /*8e60*/  MOV R171, 0xffffffff ;  /* 0xffffffff00ab7802 */ /* 0x000fe20000000f00 */
[----:B------:R-:W-:Y:S01]  /*8e70*/  IMAD.MOV.U32 R169, RZ, RZ, R197 ;  /* 0x000000ffffa97224 */ /* 0x000fe200078e00c5 */
[----:B------:R-:W-:-:S03]  /*8e80*/  MOV R168, 0x8ea0 ;  /* 0x00008ea000a87802 */ /* 0x000fc60000000f00 */
[----:B------:R-:W-:Y:S05]  /*8e90*/  CALL.REL.NOINC `($__internal_177_$__cuda_sm70_shflsync_bfly_p) ;  /* 0x0000017000007944 */ /* 0x000fea0003c00000 */
[----:B-1----:R-:W-:Y:S01]  /*8ea0*/  MOV R170, R13 ;  /* 0x0000000d00aa7202 */ /* 0x002fe20000000f00 */
[----:B------:R-:W-:Y:S01]  /*8eb0*/  HFMA2.MMA R13, -RZ, RZ, 0, 4.76837158203125e-07 ;  /* 0x00000008ff0d7435 */ /* 0x000fe200000001ff */
        /* <DEDUP_REMOVED lines=8> */
[----:B------:R-:W-:Y:S01]  /*8f40*/  HFMA2.MMA R13, -RZ, RZ, 0, 9.5367431640625e-07 ;  /* 0x00000010ff0d7435 */ /* 0x000fe200000001ff */
[----:B------:R-:W-:Y:S01]  /*8f50*/  IMAD.MOV.U32 R171, RZ, RZ, -0x1 ;  /* 0xffffffffffab7424 */ /* 0x000fe200078e00ff */
[----:B------:R-:W-:Y:S02]  /*8f60*/  MOV R169, R197 ;  /* 0x000000c500a97202 */ /* 0x000fe40000000f00 */
[----:B------:R-:W-:-:S02]  /*8f70*/  MOV R168, 0x8f90 ;  /* 0x00008f9000a87802 */ /* 0x000fc40000000f00 */
[----:B------:R-:W-:Y:S05]  /*8f80*/  CALL.REL.NOINC `($__internal_177_$__cuda_sm70_shflsync_bfly_p) ;  /* 0x0000008000007944 */ /* 0x000fea0003c00000 */
[----:B-1----:R-:W-:Y:S01]  /*8f90*/  MOV R170, R13 ;  /* 0x0000000d00aa7202 */ /* 0x002fe20000000f00 */
[----:B------:R-:W-:Y:S01]  /*8fa0*/  HFMA2.MMA R13, -RZ, RZ, 0, 9.5367431640625e-07 ;  /* 0x00000010ff0d7435 */ /* 0x000fe200000001ff */
[----:B------:R-:W-:-:S02]  /*8fb0*/  MOV R169, R196 ;  /* 0x000000c400a97202 */ /* 0x000fc40000000f00 */
[----:B------:R-:W-:Y:S02]  /*8fc0*/  MOV R172, 0x1f ;  /* 0x0000001f00ac7802 */ /* 0x000fe40000000f00 */
[----:B------:R-:W-:Y:S02]  /*8fd0*/  MOV R171, 0xffffffff ;  /* 0xffffffff00ab7802 */ /* 0x000fe40000000f00 */
[----:B------:R-:W-:Y:S02]  /*8fe0*/  MOV R168, 0x9000 ;  /* 0x0000900000a87802 */ /* 0x000fe40000000f00 */
[----:B------:R-:W-:Y:S05]  /*8ff0*/  CALL.REL.NOINC `($__internal_177_$__cuda_sm70_shflsync_bfly_p) ;  /* 0x0000001000007944 */ /* 0x000fea0003c00000 */
[----:B-1----:R-:W-:Y:S05]  /*9000*/  BRA `(.L_x_10979) ;  /* 0xffffa5c000007947 */ /* 0x002fea000383ffff */
        .weak           $__internal_177_$__cuda_sm70_shflsync_bfly_p
        .type           $__internal_177_$__cuda_sm70_shflsync_bfly_p,@function
        .size           $__internal_177_$__cuda_sm70_shflsync_bfly_p,(.L_x_12479 - $__internal_177_$__cuda_sm70_shflsync_bfly_p)
$__internal_177_$__cuda_sm70_shflsync_bfly_p:
[----:B------:R-:W-:Y:S04]  /*9010*/  WARPSYNC R171 ;  /* 0x000000ab00007348 */ /* 0x000fe80003800000 */
[----:B------:R0:W1:Y:S02]  /*9020*/  SHFL.BFLY PT, R13, R169, R13, R172 ;  /* 0x0c00000da90d7389 */ /* 0x00006400000e00ac */
[----:B0-----:R-:W-:-:S06]  /*9030*/  HFMA2.MMA R169, -RZ, RZ, 0, 0 ;  /* 0x00000000ffa97435 */ /* 0x001fcc00000001ff */
[----:B------:R-:W-:Y:S05]  /*9040*/  RET.REL.NODEC R168 `(_ZN10layer_norm13ln_bwd_kernelINS_13Kernel_traitsI6__halfffffjLj1024ELj1ELj4ELj1ELj16ENS_18Kernel_traits_baseILj1024ES2_ffffjLj128EEEEELb1ELb1ELb1ELb0EEEvNS_9BwdParamsE) ;  /* 0xffff6fb0a8007950 */ /* 0x000fea0003c3ffff */
.L_x_10980:
        /* <DEDUP_REMOVED lines=11> */
.L_x_12479:


//--------------------- .text._ZN10layer_norm22ln_bwd_finalize_kernelINS_22Kernel_traits_finalizeILj1024E6__halfffffjLb1ELj1024ELj4ENS_18Kernel_traits_baseILj1024ES2_ffffjLj1024EEEEELb1ELb1EEEvNS_9BwdParamsE --------------------------
	.section	.text._ZN10layer_norm22ln_bwd_finalize_kernelINS_22Kernel_traits_finalizeILj1024E6__halfffffjLb1ELj1024ELj4ENS_18Kernel_traits_baseILj1024ES2_ffffjLj1024EEEEELb1ELb1EEEvNS_9BwdParamsE,"ax",@progbits
	.sectioninfo	@"SHI_REGISTERS=32"
	.align	128
        .global         _ZN10layer_norm22ln_bwd_finalize_kernelINS_22Kernel_traits_finalizeILj1024E6__halfffffjLb1ELj1024ELj4ENS_18Kernel_traits_baseILj1024ES2_ffffjLj1024EEEEELb1ELb1EEEvNS_9BwdParamsE
        .type           _ZN10layer_norm22ln_bwd_finalize_kernelINS_22Kernel_traits_finalizeILj1024E6__halfffffjLb1ELj1024ELj4ENS_18Kernel_traits_baseILj1024ES2_ffffjLj1024EEEEELb1ELb1EEEvNS_9BwdParamsE,@function
        .size           _ZN10layer_norm22ln_bwd_finalize_kernelINS_22Kernel_traits_finalizeILj1024E6__halfffffjLb1ELj1024ELj4ENS_18Kernel_traits_baseILj1024ES2_ffffjLj1024EEEEELb1ELb1EEEvNS_9BwdParamsE,(.L_x_12480 - _ZN10layer_norm22ln_bwd_finalize_kernelINS_22Kernel_traits_finalizeILj1024E6__halfffffjLb1ELj1024ELj4ENS_18Kernel_traits_baseILj1024ES2_ffffjLj1024EEEEELb1ELb1EEEvNS_9BwdParamsE)
        .other          _ZN10layer_norm22ln_bwd_finalize_kernelINS_22Kernel_traits_finalizeILj1024E6__halfffffjLb1ELj1024ELj4ENS_18Kernel_traits_baseILj1024ES2_ffffjLj1024EEEEELb1ELb1EEEvNS_9BwdParamsE,@"STO_CUDA_ENTRY STV_DEFAULT"
_ZN10layer_norm22ln_bwd_finalize_kernelINS_22Kernel_traits_finalizeILj1024E6__halfffffjLb1ELj1024ELj4ENS_18Kernel_traits_baseILj1024ES2_ffffjLj1024EEEEELb1ELb1EEEvNS_9BwdParamsE:
.text._ZN10layer_norm22ln_bwd_finalize_kernelINS_22Kernel_traits_finalizeILj1024E6__halfffffjLb1ELj1024ELj4ENS_18Kernel_traits_baseILj1024ES2_ffffjLj1024EEEEELb1ELb1EEEvNS_9BwdParamsE:
        /* <DEDUP_REMOVED lines=19> */
.L_x_10993:
        /* <DEDUP_REMOVED lines=32> */
.L_x_10985:
        /* <DEDUP_REMOVED lines=47> */
.L_x_10984:
[----:B------:R-:W-:Y:S05]  /*0620*/  BSYNC B1 ;  /* 0x0000000000017941 */ /* 0x000fea0003800000 */
.L_x_10983:
        /* <DEDUP_REMOVED lines=29> */
.L_x_10987:
[----:B------:R-:W-:Y:S05]  /*0800*/  BSYNC B1 ;  /* 0x0000000000017941 */ /* 0x000fea0003800000 */
.L_x_10986:
        /* <DEDUP_REMOVED lines=13> */
.L_x_10982:
[----:B------:R-:W-:Y:S05]  /*08e0*/  BSYNC B0 ;  /* 0x0000000000007941 */ /* 0x000fea0003800000 */
.L_x_10981:
        /* <DEDUP_REMOVED lines=12> */
.L_x_10994:
        /* <DEDUP_REMOVED lines=27> */
.L_x_10995:
        /* <DEDUP_REMOVED lines=9> */
.L_x_10988:
        /* <DEDUP_REMOVED lines=19> */
.L_x_10992:
[----:B------:R-:W-:Y:S05]  /*0d20*/  BSYNC B0 ;  /* 0x0000000000007941 */ /* 0x000fea0003800000 */
.L_x_10991:
[C---:B------:R-:W-:Y:S02]  /*0d30*/  ISETP.GT.U32.AND P1, PT, R4.reuse, -0x401, PT ;  /* 0xfffffbff0400780c */ /* 0x040fe40003f24070 */
[----:B------:R-:W-:-:S02]  /*0d40*/  IADD3 R4, R4, 0x400, RZ ;  /* 0x0000040004047810 */ /* 0x000fc40007ffe0ff */
[----:B------:R-:W-:-:S09]  /*0d50*/  IADD3 R5, R5, 0x200, RZ ;  /* 0x0000020005057810 */ /* 0x000fd20007ffe0ff */
[----:B012---:R-:W-:Y:S05]  /*0d60*/  @P1 BRA `(.L_x_10993) ;  /* 0xfffff3c000001947 */ /* 0x007fea000383ffff */
[----:B------:R-:W-:Y:S05]  /*0d70*/  EXIT ;  /* 0x000000000000794d */ /* 0x000fea0003800000 */
.L_x_10989:
[----:B------:R-:W-:Y:S01]  /*0d80*/  HFMA2.MMA R14, -RZ, RZ, 0, 1.847743988037109375e-06 ;  /* 0x0000001fff0e7435 */ /* 0x000fe200000001ff */
[----:B---3--:R-:W-:Y:S01]  /*0d90*/  IMAD.MOV.U32 R18, RZ, RZ, R10 ;  /* 0x000000ffff127224 */ /* 0x008fe200078e000a */
[----:B------:R-:W-:Y:S01]  /*0da0*/  MOV R17, 0x1 ;  /* 0x0000000100117802 */ /* 0x000fe20000000f00 */
[----:B------:R-:W-:Y:S01]  /*0db0*/  IMAD.MOV.U32 R19, RZ, RZ, -0x1 ;  /* 0xffffffffff137424 */ /* 0x000fe200078e00ff */
[----:B------:R-:W-:Y:S02]  /*0dc0*/  MOV R8, 0xde0 ;  /* 0x00000de000087802 */ /* 0x000fe40000000f00 */
[----:B012---:R-:W-:Y:S05]  /*0dd0*/  CALL.REL.NOINC `($__internal_178_$__cuda_sm70_shflsync_bfly_p) ;  /* 0x0000059000007944 */ /* 0x007fea0003c00000 */
[----:B01----:R-:W-:Y:S05]  /*0de0*/  BRA `(.L_x_10994) ;  /* 0xfffffbc000007947 */ /* 0x003fea000383ffff */
.L_x_10990:
[----:B------:R-:W-:Y:S01]  /*0df0*/  HFMA2.MMA R14, -RZ, RZ, 0, 1.847743988037109375e-06 ;  /* 0x0000001fff0e7435 */ /* 0x000fe200000001ff */
[----:B------:R-:W-:Y:S01]  /*0e00*/  MOV R17, 0x2 ;  /* 0x0000000200117802 */ /* 0x000fe20000000f00 */
[----:B------:R-:W-:Y:S01]  /*0e10*/  IMAD.MOV.U32 R19, RZ, RZ, -0x1 ;  /* 0xffffffffff137424 */ /* 0x000fe200078e00ff */
[----:B------:R-:W-:-:S03]  /*0e20*/  MOV R8, 0xe40 ;  /* 0x00000e4000087802 */ /* 0x000fc60000000f00 */
[----:B0123--:R-:W-:Y:S05]  /*0e30*/  CALL.REL.NOINC `($__internal_178_$__cuda_sm70_shflsync_bfly_p) ;  /* 0x0000053000007944 */ /* 0x00ffea0003c00000 */
[----:B01----:R-:W-:Y:S01]  /*0e40*/  FADD.FTZ R18, R18, R14 ;  /* 0x0000000e12127221 */ /* 0x003fe20000010000 */
[----:B------:R-:W-:Y:S01]  /*0e50*/  HFMA2.MMA R14, -RZ, RZ, 0, 1.847743988037109375e-06 ;  /* 0x0000001fff0e7435 */ /* 0x000fe200000001ff */
[----:B------:R-:W-:Y:S01]  /*0e60*/  MOV R17, 0x4 ;  /* 0x0000000400117802 */ /* 0x000fe20000000f00 */
[----:B------:R-:W-:Y:S01]  /*0e70*/  IMAD.MOV.U32 R19, RZ, RZ, -0x1 ;  /* 0xffffffffff137424 */ /* 0x000fe200078e00ff */
[----:B------:R-:W-:-:S03]  /*0e80*/  MOV R8, 0xea0 ;  /* 0x00000ea000087802 */ /* 0x000fc60000000f00 */
[----:B------:R-:W-:Y:S05]  /*0e90*/  CALL.REL.NOINC `($__internal_178_$__cuda_sm70_shflsync_bfly_p) ;  /* 0x000004d000007944 */ /* 0x000fea0003c00000 */
[----:B01----:R-:W-:Y:S01]  /*0ea0*/  FADD.FTZ R18, R18, R14 ;  /* 0x0000000e12127221 */ /* 0x003fe20000010000 */
[----:B------:R-:W-:Y:S01]  /*0eb0*/  HFMA2.MMA R14, -RZ, RZ, 0, 1.847743988037109375e-06 ;  /* 0x0000001fff0e7435 */ /* 0x000fe200000001ff */
[----:B------:R-:W-:Y:S01]  /*0ec0*/  MOV R17, 0x8 ;  /* 0x0000000800117802 */ /* 0x000fe20000000f00 */
[----:B------:R-:W-:Y:S01]  /*0ed0*/  IMAD.MOV.U32 R19, RZ, RZ, -0x1 ;  /* 0xffffffffff137424 */ /* 0x000fe200078e00ff */
[----:B------:R-:W-:-:S03]  /*0ee0*/  MOV R8, 0xf00 ;  /* 0x00000f0000087802 */ /* 0x000fc60000000f00 */
[----:B------:R-:W-:Y:S05]  /*0ef0*/  CALL.REL.NOINC `($__internal_178_$__cuda_sm70_shflsync_bfly_p) ;  /* 0x0000047000007944 */ /* 0x000fea0003c00000 */
[----:B-1----:R-:W-:Y:S01]  /*0f00*/  FADD.FTZ R10, R18, R14 ;  /* 0x0000000e120a7221 */ /* 0x002fe20000010000 */
[----:B------:R-:W-:Y:S01]  /*0f10*/  HFMA2.MMA R14, -RZ, RZ, 0, 1.847743988037109375e-06 ;  /* 0x0000001fff0e7435 */ /* 0x000fe200000001ff */
[----:B0-----:R-:W-:Y:S01]  /*0f20*/  MOV R17, 0x10 ;  /* 0x0000001000117802 */ /* 0x001fe20000000f00 */
[----:B------:R-:W-:Y:S01]  /*0f30*/  IMAD.MOV.U32 R19, RZ, RZ, -0x1 ;  /* 0xffffffffff137424 */ /* 0x000fe200078e00ff */
[----:B------:R-:W-:-:S02]  /*0f40*/  MOV R8, 0xf70 ;  /* 0x00000f7000087802 */ /* 0x000fc40000000f00 */
[----:B------:R-:W-:Y:S02]  /*0f50*/  MOV R18, R10 ;  /* 0x0000000a00127202 */ /* 0x000fe40000000f00 */
[----:B------:R-:W-:Y:S05]  /*0f60*/  CALL.REL.NOINC `($__internal_178_$__cuda_sm70_shflsync_bfly_p) ;  /* 0x0000040000007944 */ /* 0x000fea0003c00000 */
[----:B0-----:R-:W-:Y:S01]  /*0f70*/  HFMA2.MMA R17, -RZ, RZ, 0, 5.9604644775390625e-08 ;  /* 0x00000001ff117435 */ /* 0x001fe200000001ff */
[----:B-1----:R-:W-:Y:S01]  /*0f80*/  MOV R13, R14 ;  /* 0x0000000e000d7202 */ /* 0x002fe20000000f00 */
[----:B------:R-:W-:Y:S01]  /*0f90*/  IMAD.MOV.U32 R18, RZ, RZ, R15 ;  /* 0x000000ffff127224 */ /* 0x000fe200078e000f */
[----:B------:R-:W-:Y:S01]  /*0fa0*/  MOV R14, 0x1f ;  /* 0x0000001f000e7802 */ /* 0x000fe20000000f00 */
[----:B------:R-:W-:Y:S01]  /*0fb0*/  IMAD.MOV.U32 R19, RZ, RZ, -0x1 ;  /* 0xffffffffff137424 */ /* 0x000fe200078e00ff */
[----:B------:R-:W-:Y:S02]  /*0fc0*/  MOV R8, 0xfe0 ;  /* 0x00000fe000087802 */ /* 0x000fe40000000f00 */
[----:B------:R-:W-:Y:S05]  /*0fd0*/  CALL.REL.NOINC `($__internal_178_$__cuda_sm70_shflsync_bfly_p) ;  /* 0x0000039000007944 */ /* 0x000fea0003c00000 */
[----:B0-----:R-:W-:Y:S01]  /*0fe0*/  HFMA2.MMA R17, -RZ, RZ, 0, 1.1920928955078125e-07 ;  /* 0x00000002ff117435 */ /* 0x001fe200000001ff */
[----:B-1----:R-:W-:Y:S01]  /*0ff0*/  FADD.FTZ R18, R15, R14 ;  /* 0x0000000e0f127221 */ /* 0x002fe20000010000 */
[----:B------:R-:W-:Y:S01]  /*1000*/  MOV R14, 0x1f ;  /* 0x0000001f000e7802 */ /* 0x000fe20000000f00 */
[----:B------:R-:W-:Y:S01]  /*1010*/  IMAD.MOV.U32 R19, RZ, RZ, -0x1 ;  /* 0xffffffffff137424 */ /* 0x000fe200078e00ff */
[----:B------:R-:W-:Y:S02]  /*1020*/  MOV R8, 0x1040 ;  /* 0x0000104000087802 */ /* 0x000fe40000000f00 */
[----:B------:R-:W-:Y:S05]  /*1030*/  CALL.REL.NOINC `($__internal_178_$__cuda_sm70_shflsync_bfly_p) ;  /* 0x0000033000007944 */ /* 0x000fea0003c00000 */
[----:B0-----:R-:W-:Y:S01]  /*1040*/  HFMA2.MMA R17, -RZ, RZ, 0, 2.384185791015625e-07 ;  /* 0x00000004ff117435 */ /* 0x001fe200000001ff */
[----:B-1----:R-:W-:Y:S01]  /*1050*/  FADD.FTZ R18, R18, R14 ;  /* 0x0000000e12127221 */ /* 0x002fe20000010000 */
[----:B------:R-:W-:Y:S01]  /*1060*/  MOV R14, 0x1f ;  /* 0x0000001f000e7802 */ /* 0x000fe20000000f00 */
[----:B------:R-:W-:Y:S01]  /*1070*/  IMAD.MOV.U32 R19, RZ, RZ, -0x1 ;  /* 0xffffffffff137424 */ /* 0x000fe200078e00ff */
[----:B------:R-:W-:-:S02]  /*1080*/  MOV R8, 0x10a0 ;  /* 0x000010a000087802 */ /* 0x000fc40000000f00 */
[----:B------:R-:W-:Y:S05]  /*1090*/  CALL.REL.NOINC `($__internal_178_$__cuda_sm70_shflsync_bfly_p) ;  /* 0x000002d000007944 */ /* 0x000fea0003c00000 */
[----:B0-----:R-:W-:Y:S01]  /*10a0*/  HFMA2.MMA R17, -RZ, RZ, 0, 4.76837158203125e-07 ;  /* 0x00000008ff117435 */ /* 0x001fe200000001ff */
[----:B-1----:R-:W-:Y:S01]  /*10b0*/  FADD.FTZ R18, R18, R14 ;  /* 0x0000000e12127221 */ /* 0x002fe20000010000 */
[----:B------:R-:W-:Y:S01]  /*10c0*/  MOV R14, 0x1f ;  /* 0x0000001f000e7802 */ /* 0x000fe20000000f00 */
[----:B------:R-:W-:Y:S01]  /*10d0*/  IMAD.MOV.U32 R19, RZ, RZ, -0x1 ;  /* 0xffffffffff137424 */ /* 0x000fe200078e00ff */
[----:B------:R-:W-:-:S02]  /*10e0*/  MOV R8, 0x1100 ;  /* 0x0000110000087802 */ /* 0x000fc40000000f00 */
[----:B------:R-:W-:Y:S05]  /*10f0*/  CALL.REL.NOINC `($__internal_178_$__cuda_sm70_shflsync_bfly_p) ;  /* 0x0000027000007944 */ /* 0x000fea0003c00000 */
[----:B-1----:R-:W-:Y:S01]  /*1100*/  FADD.FTZ R12, R18, R14 ;  /* 0x0000000e120c7221 */ /* 0x002fe20000010000 */
[----:B0-----:R-:W-:Y:S01]  /*1110*/  HFMA2.MMA R17, -RZ, RZ, 0, 9.5367431640625e-07 ;  /* 0x00000010ff117435 */ /* 0x001fe200000001ff */
[----:B------:R-:W-:Y:S01]  /*1120*/  MOV R14, 0x1f ;  /* 0x0000001f000e7802 */ /* 0x000fe20000000f00 */
[----:B------:R-:W-:Y:S01]  /*1130*/  IMAD.MOV.U32 R19, RZ, RZ, -0x1 ;  /* 0xffffffffff137424 */ /* 0x000fe200078e00ff */
[----:B------:R-:W-:-:S02]  /*1140*/  MOV R8, 0x1170 ;  /* 0x0000117000087802 */ /* 0x000fc40000000f00 */
[----:B------:R-:W-:Y:S02]  /*1150*/  MOV R18, R12 ;  /* 0x0000000c00127202 */ /* 0x000fe40000000f00 */
[----:B------:R-:W-:Y:S05]  /*1160*/  CALL.REL.NOINC `($__internal_178_$__cuda_sm70_shflsync_bfly_p) ;  /* 0x0000020000007944 */ /* 0x000fea0003c00000 */
[----:B-1----:R-:W-:Y:S01]  /*1170*/  MOV R15, R14 ;  /* 0x0000000e000f7202 */ /* 0x002fe20000000f00 */
[----:B------:R-:W-:Y:S01]  /*1180*/  HFMA2.MMA R14, -RZ, RZ, 0, 1.847743988037109375e-06 ;  /* 0x0000001fff0e7435 */ /* 0x000fe200000001ff */
[----:B0-----:R-:W-:Y:S01]  /*1190*/  MOV R18, R11 ;  /* 0x0000000b00127202 */ /* 0x001fe20000000f00 */
[----:B------:R-:W-:Y:S01]  /*11a0*/  IMAD.MOV.U32 R17, RZ, RZ, 0x1 ;  /* 0x00000001ff117424 */ /* 0x000fe200078e00ff */
[----:B------:R-:W-:Y:S02]  /*11b0*/  MOV R19, 0xffffffff ;  /* 0xffffffff00137802 */ /* 0x000fe40000000f00 */
[----:B------:R-:W-:Y:S02]  /*11c0*/  MOV R8, 0x11e0 ;  /* 0x000011e000087802 */ /* 0x000fe40000000f00 */
[----:B------:R-:W-:Y:S05]  /*11d0*/  CALL.REL.NOINC `($__internal_178_$__cuda_sm70_shflsync_bfly_p) ;  /* 0x0000019000007944 */ /* 0x000fea0003c00000 */
[----:B0-----:R-:W-:Y:S01]  /*11e0*/  HFMA2.MMA R17, -RZ, RZ, 0, 1.1920928955078125e-07 ;  /* 0x00000002ff117435 */ /* 0x001fe200000001ff */
[----:B-1----:R-:W-:Y:S01]  /*11f0*/  FADD.FTZ R18, R11, R14 ;  /* 0x0000000e0b127221 */ /* 0x002fe20000010000 */
[----:B------:R-:W-:Y:S01]  /*1200*/  MOV R19, 0xffffffff ;  /* 0xffffffff00137802 */ /* 0x000fe20000000f00 */
[----:B------:R-:W-:Y:S01]  /*1210*/  IMAD.MOV.U32 R14, RZ, RZ, 0x1f ;  /* 0x0000001fff0e7424 */ /* 0x000fe200078e00ff */
[----:B------:R-:W-:-:S02]  /*1220*/  MOV R8, 0x1240 ;  /* 0x0000124000087802 */ /* 0x000fc40000000f00 */
        /* <DEDUP_REMOVED lines=9> */
[----:B------:R-:W-:-:S02]  /*12c0*/  MOV R14, 0x1f ;  /* 0x0000001f000e7802 */ /* 0x000fc40000000f00 */
[----:B------:R-:W-:Y:S02]  /*12d0*/  MOV R19, 0xffffffff ;  /* 0xffffffff00137802 */ /* 0x000fe40000000f00 */
[----:B------:R-:W-:Y:S02]  /*12e0*/  MOV R8, 0x1300 ;  /* 0x0000130000087802 */ /* 0x000fe40000000f00 */
[----:B------:R-:W-:Y:S05]  /*12f0*/  CALL.REL.NOINC `($__internal_178_$__cuda_sm70_shflsync_bfly_p) ;  /* 0x0000007000007944 */ /* 0x000fea0003c00000 */
[----:B01----:R-:W-:Y:S01]  /*1300*/  FADD.FTZ R18, R18, R14 ;  /* 0x0000000e12127221 */ /* 0x003fe20000010000 */
[----:B------:R-:W-:Y:S01]  /*1310*/  HFMA2.MMA R14, -RZ, RZ, 0, 1.847743988037109375e-06 ;  /* 0x0000001fff0e7435 */ /* 0x000fe200000001ff */
[----:B------:R-:W-:Y:S01]  /*1320*/  IMAD.MOV.U32 R17, RZ, RZ, 0x10 ;  /* 0x00000010ff117424 */ /* 0x000fe200078e00ff */
[----:B------:R-:W-:Y:S02]  /*1330*/  MOV R19, 0xffffffff ;  /* 0xffffffff00137802 */ /* 0x000fe40000000f00 */
[----:B------:R-:W-:Y:S02]  /*1340*/  MOV R8, 0x1360 ;  /* 0x0000136000087802 */ /* 0x000fe40000000f00 */
[----:B------:R-:W-:Y:S05]  /*1350*/  CALL.REL.NOINC `($__internal_178_$__cuda_sm70_shflsync_bfly_p) ;  /* 0x0000001000007944 */ /* 0x000fea0003c00000 */
[----:B01----:R-:W-:Y:S05]  /*1360*/  BRA `(.L_x_10995) ;  /* 0xfffff7f000007947 */ /* 0x003fea000383ffff */
        .weak           $__internal_178_$__cuda_sm70_shflsync_bfly_p
        .type           $__internal_178_$__cuda_sm70_shflsync_bfly_p,@function
        .size           $__internal_178_$__cuda_sm70_shflsync_bfly_p,(.L_x_12480 - $__internal_178_$__cuda_sm70_shflsync_bfly_p)
$__internal_178_$__cuda_sm70_shflsync_bfly_p:
[----:B------:R-:W-:Y:S01]  /*1370*/  HFMA2.MMA R9, -RZ, RZ, 0, 0 ;  /* 0x00000000ff097435 */ /* 0x000fe200000001ff */
[----:B------:R-:W-:Y:S04]  /*1380*/  WARPSYNC R19 ;  /* 0x0000001300007348 */ /* 0x000fe80003800000 */
[----:B------:R0:W1:Y:S01]  /*1390*/  SHFL.BFLY PT, R14, R18, R17, R14 ;  /* 0x0c000011120e7389 */ /* 0x00006200000e000e */
[----:B------:R-:W-:Y:S05]  /*13a0*/  RET.REL.NODEC R8 `(_ZN10layer_norm22ln_bwd_finalize_kernelINS_22Kernel_traits_finalizeILj1024E6__halfffffjLb1ELj1024ELj4ENS_18Kernel_traits_baseILj1024ES2_ffffjLj1024EEEEELb1ELb1EEEvNS_9BwdParamsE) ;  /* 0xffffec5008007950 */ /* 0x000fea0003c3ffff */
.L_x_10996:
        /* <DEDUP_REMOVED lines=13> */
.L_x_12480:


//--------------------- .text._ZN10layer_norm13ln_bwd_kernelINS_13Kernel_traitsI6__halfffffjLj1024ELj1ELj4ELj1ELj16ENS_18Kernel_traits_baseILj1024ES2_ffffjLj128EEEEELb1ELb1ELb1ELb1EEEvNS_9BwdParamsE --------------------------
	.section	.text._ZN10layer_norm13ln_bwd_kernelINS_13Kernel_traitsI6__halfffffjLj1024ELj1ELj4ELj1ELj16ENS_18Kernel_traits_baseILj1024ES2_ffffjLj128EEEEELb1ELb1ELb1ELb1EEEvNS_9BwdParamsE,"ax",@progbits
	.sectioninfo	@"SHI_REGISTERS=255"
	.align	128
        .global         _ZN10layer_norm13ln_bwd_kernelINS_13Kernel_traitsI6__halfffffjLj1024ELj1ELj4ELj1ELj16ENS_18Kernel_traits_baseILj1024ES2_ffffjLj128EEEEELb1ELb1ELb1ELb1EEEvNS_9BwdParamsE
        .type           _ZN10layer_norm13ln_bwd_kernelINS_13Kernel_traitsI6__halfffffjLj1024ELj1ELj4ELj1ELj16ENS_18Kernel_traits_baseILj1024ES2_ffffjLj128EEEEELb1ELb1ELb1ELb1EEEvNS_9BwdParamsE,@function
        .size           _ZN10layer_norm13ln_bwd_kernelINS_13Kernel_traitsI6__halfffffjLj1024ELj1ELj4ELj1ELj16ENS_18Kernel_traits_baseILj1024ES2_ffffjLj128EEEEELb1ELb1ELb1ELb1EEEvNS_9BwdParamsE,(.L_x_12481 - _ZN10layer_norm13ln_bwd_kernelINS_13Kernel_traitsI6__halfffffjLj1024ELj1ELj4ELj1ELj16ENS_18Kernel_traits_baseILj1024ES2_ffffjLj128EEEEELb1ELb1ELb1ELb1EEEvNS_9BwdParamsE)
        .other          _ZN10layer_norm13ln_bwd_kernelINS_13Kernel_traitsI6__halfffffjLj1024ELj1ELj4ELj1ELj16ENS_18Kernel_traits_baseILj1024ES2_ffffjLj128EEEEELb1ELb1ELb1ELb1EEEvNS_9BwdParamsE,@"STO_CUDA_ENTRY STV_DEFAULT"
_ZN10layer_norm13ln_bwd_kernelINS_13Kernel_traitsI6__halfffffjLj1024ELj1ELj4ELj1ELj16ENS_18Kernel_traits_baseILj1024ES2_ffffjLj128EEEEELb1ELb1ELb1ELb1EEEvNS_9BwdParamsE:
.text._ZN10layer_norm13ln_bwd_kernelINS_13Kernel_traitsI6__halfffffjLj1024ELj1ELj4ELj1ELj16ENS_18Kernel_traits_baseILj1024ES2_ffffjLj128EEEEELb1ELb1ELb1ELb1EEEvNS_9BwdParamsE:
        /* <DEDUP_REMOVED lines=59> */
.L_x_10998:
        /* <DEDUP_REMOVED lines=14> */
[----:B------:R-:W5:Y:S04]  /*0490*/  LDG.E.64 R22, [R4.64] ;  /* 0x0000000404167981 */ /* 0x000f68000c1e1b00 */
[----:B------:R0:W5:Y:S04]  /*04a0*/  LDG.E.64 R24, [R4.64+0x100] ;  /* 0x0001000404187981 */ /* 0x000168000c1e1b00 */
        /* <DEDUP_REMOVED lines=55> */
[----:B------:R-:W-:-:S03]  /*0820*/  HADD2.F32 R2, -RZ, R7.H0_H0 ;  /* 0x20000007ff027230 */ /* 0x000fc60000004100 */
[----:B------:R3:W-:Y:S04]  /*0830*/  STL [R1+0x9c], R3 ;  /* 0x00009c0301007387 */ /* 0x0007e80000100800 */
[----:B------:R1:W-:Y:S01]  /*0840*/  STL [R1+0x94], R2 ;  /* 0x0000940201007387 */ /* 0x0003e20000100800 */
[----:B---3--:R-:W-:Y:S02]  /*0850*/  HADD2.F32 R3, -RZ, R8.H0_H0 ;  /* 0x20000008ff037230 */ /* 0x008fe40000004100 */
[----:B-1----:R-:W-:-:S03]  /*0860*/  HADD2.F32 R2, -RZ, R9.H0_H0 ;  /* 0x20000009ff027230 */ /* 0x002fc60000004100 */
[----:B------:R4:W-:Y:S04]  /*0870*/  STL [R1+0x8c], R3 ;  /* 0x00008c0301007387 */ /* 0x0009e80000100800 */
[----:B------:R1:W-:Y:S01]  /*0880*/  STL [R1+0x84], R2 ;  /* 0x0000840201007387 */ /* 0x0003e20000100800 */
[----:B----4-:R-:W-:Y:S02]  /*0890*/  HADD2.F32 R3, -RZ, R10.H0_H0 ;  /* 0x2000000aff037230 */ /* 0x010fe40000004100 */
[----:B-1----:R-:W-:-:S03]  /*08a0*/  HADD2.F32 R2, -RZ, R11.H0_H0 ;  /* 0x2000000bff027230 */ /* 0x002fc60000004100 */
[----:B------:R5:W-:Y:S04]  /*08b0*/  STL [R1+0x7c], R3 ;  /* 0x00007c0301007387 */ /* 0x000be80000100800 */
[----:B------:R1:W-:Y:S01]  /*08c0*/  STL [R1+0x74], R2 ;  /* 0x0000740201007387 */ /* 0x0003e20000100800 */
[----:B-----5:R-:W-:Y:S02]  /*08d0*/  HADD2.F32 R3, -RZ, R12.H0_H0 ;  /* 0x2000000cff037230 */ /* 0x020fe40000004100 */
[----:B-1----:R-:W-:-:S03]  /*08e0*/  HADD2.F32 R2, -RZ, R13.H0_H0 ;  /* 0x2000000dff027230 */ /* 0x002fc60000004100 */
[----:B------:R1:W-:Y:S04]  /*08f0*/  STL [R1+0x6c], R3 ;  /* 0x00006c0301007387 */ /* 0x0003e80000100800 */
[----:B------:R2:W-:Y:S01]  /*0900*/  STL [R1+0x64], R2 ;  /* 0x0000640201007387 */ /* 0x0005e20000100800 */
[----:B-1----:R-:W-:Y:S02]  /*0910*/  HADD2.F32 R3, -RZ, R30.H0_H0 ;  /* 0x2000001eff037230 */ /* 0x002fe40000004100 */
[----:B--2---:R-:W-:-:S03]  /*0920*/  HADD2.F32 R2, -RZ, R31.H0_H0 ;  /* 0x2000001fff027230 */ /* 0x004fc60000004100 */
        /* <DEDUP_REMOVED lines=10> */
[----:B------:R-:W-:Y:S01]  /*09d0*/  SHF.R.U64 R21, R6, 0x10, R7 ;  /* 0x0000001006157819 */ /* 0x000fe20000001207 */
[----:B-1----:R-:W-:Y:S02]  /*09e0*/  HADD2.F32 R3, -RZ, R42.H0_H0 ;  /* 0x2000002aff037230 */ /* 0x002fe40000004100 */
[----:B--2---:R-:W-:-:S03]  /*09f0*/  HADD2.F32 R2, -RZ, R43.H0_H0 ;  /* 0x2000002bff027230 */ /* 0x004fc60000004100 */
[----:B------:R1:W-:Y:S01]  /*0a00*/  STL [R1+0x2c], R3 ;  /* 0x00002c0301007387 */ /* 0x0003e20000100800 */
[----:B------:R-:W-:Y:S02]  /*0a10*/  SHF.R.U32.HI R20, RZ, 0x10, R7 ;  /* 0x00000010ff147819 */ /* 0x000fe40000011607 */
[----:B------:R-:W-:Y:S01]  /*0a20*/  SHF.R.U64 R19, R8, 0x10, R9 ;  /* 0x0000001008137819 */ /* 0x000fe20000001209 */
[----:B------:R2:W-:Y:S01]  /*0a30*/  STL [R1+0x24], R2 ;  /* 0x0000240201007387 */ /* 0x0005e20000100800 */
[--C-:B0-----:R-:W-:Y:S02]  /*0a40*/  SHF.R.U64 R5, R22, 0x10, R23.reuse ;  /* 0x0000001016057819 */ /* 0x101fe40000001217 */
[----:B------:R-:W-:Y:S01]  /*0a50*/  SHF.R.U32.HI R4, RZ, 0x10, R23 ;  /* 0x00000010ff047819 */ /* 0x000fe20000011617 */
[----:B-1----:R-:W-:Y:S01]  /*0a60*/  HADD2.F32 R3, -RZ, R22.H0_H0 ;  /* 0x20000016ff037230 */ /* 0x002fe20000004100 */
[----:B------:R-:W-:Y:S01]  /*0a70*/  SHF.R.U32.HI R18, RZ, 0x10, R9 ;  /* 0x00000010ff127819 */ /* 0x000fe20000011609 */
[----:B------:R-:W-:-:S02]  /*0a80*/  HADD2.F32 R22, -RZ, R25.H0_H0 ;  /* 0x20000019ff167230 */ /* 0x000fc40000004100 */
[----:B--2---:R-:W-:Y:S01]  /*0a90*/  HADD2.F32 R2, -RZ, R23.H0_H0 ;  /* 0x20000017ff027230 */ /* 0x004fe20000004100 */
[--C-:B------:R-:W-:Y:S01]  /*0aa0*/  SHF.R.U64 R17, R10, 0x10, R11.reuse ;  /* 0x000000100a117819 */ /* 0x100fe2000000120b */
[----:B------:R-:W-:Y:S01]  /*0ab0*/  HADD2.F32 R23, -RZ, R24.H0_H0 ;  /* 0x20000018ff177230 */ /* 0x000fe20000004100 */
[----:B------:R-:W-:Y:S01]  /*0ac0*/  SHF.R.U32.HI R16, RZ, 0x10, R11 ;  /* 0x00000010ff107819 */ /* 0x000fe2000001160b */
[----:B------:R-:W-:Y:S01]  /*0ad0*/  HADD2.F32 R21, -RZ, R21.H0_H0 ;  /* 0x20000015ff157230 */ /* 0x000fe20000004100 */
[--C-:B------:R-:W-:Y:S01]  /*0ae0*/  SHF.R.U64 R15, R12, 0x10, R13.reuse ;  /* 0x000000100c0f7819 */ /* 0x100fe2000000120d */
[----:B------:R0:W-:Y:S01]  /*0af0*/  STL [R1+0x1c], R3 ;  /* 0x00001c0301007387 */ /* 0x0001e20000100800 */
        /* <DEDUP_REMOVED lines=27> */
[----:B------:R-:W-:-:S03]  /*0cb0*/  HADD2.F32 R10, -RZ, R10.H0_H0 ;  /* 0x2000000aff0a7230 */ /* 0x000fc60000004100 */
[----:B------:R2:W-:Y:S01]  /*0cc0*/  STL [R1+0x70], R16 ;  /* 0x0000701001007387 */ /* 0x0005e20000100800 */
[----:B------:R-:W-:Y:S01]  /*0cd0*/  HADD2.F32 R9, -RZ, R9.H0_H0 ;  /* 0x20000009ff097230 */ /* 0x000fe20000004100 */
[--C-:B0-----:R-:W-:Y:S02]  /*0ce0*/  SHF.R.U64 R3, R24, 0x10, R25.reuse ;  /* 0x0000001018037819 */ /* 0x101fe40000001219 */
[----:B------:R2:W-:Y:S01]  /*0cf0*/  STL [R1+0x68], R15 ;  /* 0x0000680f01007387 */ /* 0x0005e20000100800 */
[----:B------:R-:W-:Y:S01]  /*0d00*/  HADD2.F32 R8, -RZ, R8.H0_H0 ;  /* 0x20000008ff087230 */ /* 0x000fe20000004100 */
[----:B-1----:R-:W-:Y:S02]  /*0d10*/  SHF.R.U32.HI R2, RZ, 0x10, R25 ;  /* 0x00000010ff027819 */ /* 0x002fe40000011619 */
        /* <DEDUP_REMOVED lines=21> */
[----:B------:R-:W-:-:S02]  /*0e70*/  SHF.R.U64 R251, R26, 0x10, R27 ;  /* 0x000000101afb7819 */ /* 0x000fc4000000121b */
[----:B------:R-:W-:Y:S02]  /*0e80*/  SHF.R.U32.HI R249, RZ, 0x10, R27 ;  /* 0x00000010fff97819 */ /* 0x000fe4000001161b */
[--C-:B------:R-:W-:Y:S02]  /*0e90*/  SHF.R.U64 R247, R28, 0x10, R29.reuse ;  /* 0x000000101cf77819 */ /* 0x100fe4000000121d */
[----:B------:R-:W-:Y:S02]  /*0ea0*/  SHF.R.U32.HI R245, RZ, 0x10, R29 ;  /* 0x00000010fff57819 */ /* 0x000fe4000001161d */
[--C-:B------:R-:W-:Y:S02]  /*0eb0*/  SHF.R.U64 R243, R32, 0x10, R33.reuse ;  /* 0x0000001020f37819 */ /* 0x100fe40000001221 */
[----:B------:R-:W-:Y:S02]  /*0ec0*/  SHF.R.U32.HI R241, RZ, 0x10, R33 ;  /* 0x00000010fff17819 */ /* 0x000fe40000011621 */
[----:B------:R-:W-:-:S02]  /*0ed0*/  SHF.R.U64 R239, R36, 0x10, R37 ;  /* 0x0000001024ef7819 */ /* 0x000fc40000001225 */
[----:B------:R-:W-:Y:S02]  /*0ee0*/  SHF.R.U32.HI R237, RZ, 0x10, R37 ;  /* 0x00000010ffed7819 */ /* 0x000fe40000011625 */
[--C-:B------:R-:W-:Y:S02]  /*0ef0*/  SHF.R.U64 R235, R40, 0x10, R41.reuse ;  /* 0x0000001028eb7819 */ /* 0x100fe40000001229 */
[----:B------:R-:W-:Y:S02]  /*0f00*/  SHF.R.U32.HI R233, RZ, 0x10, R41 ;  /* 0x00000010ffe97819 */ /* 0x000fe40000011629 */
[----:B------:R-:W-:Y:S01]  /*0f10*/  SHF.R.U32.HI R228, RZ, 0x10, R229 ;  /* 0x00000010ffe47819 */ /* 0x000fe200000116e5 */
        /* <DEDUP_REMOVED lines=22> */
[----:B--2---:R-:W-:Y:S02]  /*1080*/  HADD2.F32 R228, -RZ, R228.H0_H0 ;  /* 0x200000e4ffe47230 */ /* 0x004fe40000004100 */
.L_x_11147:
[----:B------:R-:W-:-:S10]  /*1090*/  HFMA2.MMA R232, -RZ, RZ, 0, 2.384185791015625e-07 ;  /* 0x00000004ffe87435 */ /* 0x000fd400000001ff */
[----:B------:R-:W-:-:S05]  /*10a0*/  IMAD.WIDE R2, R0, R232, c[0x0][0x1d8] ;  /* 0x0000760000027625 */ /* 0x000fca00078e02e8 */
[----:B------:R0:W2:Y:S04]  /*10b0*/  LDG.E R164, [R2.64] ;  /* 0x0000000402a47981 */ /* 0x0000a8000c1e1900 */
[----:B------:R-:W1:Y:S01]  /*10c0*/  S2R R5, SR_TID.X ;  /* 0x0000000000057919 */ /* 0x000e620000002100 */
[----:B0-----:R-:W-:-:S06]  /*10d0*/  IMAD.WIDE R2, R0, R232, c[0x0][0x1a8] ;  /* 0x00006a0000027625 */ /* 0x001fcc00078e02e8 */
[----:B------:R0:W5:Y:S01]  /*10e0*/  LDG.E R2, [R2.64] ;  /* 0x0000000402027981 */ /* 0x000162000c1e1900 */
[C---:B------:R-:W-:Y:S01]  /*10f0*/  IMAD.WIDE R10, R0.reuse, R232, c[0x0][0x1d0] ;  /* 0x00007400000a7625 */ /* 0x040fe200078e02e8 */
[----:B------:R-:W-:Y:S05]  /*1100*/  BSSY B1, `(.L_x_11000) ;  /* 0x00001a5000017945 */ /* 0x000fea0003800000 */
[----:B------:R3:W5:Y:S01]  /*1110*/  LDG.E R10, [R10.64] ;  /* 0x000000040a0a7981 */ /* 0x000762000c1e1900 */
[----:B0-----:R-:W-:Y:S01]  /*1120*/  IMAD R3, R0, c[0x0][0x168], RZ ;  /* 0x00005a0000037a24 */ /* 0x001fe200078e02ff */
[----:B-1----:R-:W-:-:S04]  /*1130*/  LOP3.LUT R216, R5, 0x1f, RZ, 0xc0, !PT ;  /* 0x0000001f05d87812 */ /* 0x002fc800078ec0ff */
[----:B------:R-:W-:Y:S02]  /*1140*/  SHF.R.S32.HI R4, RZ, 0x1f, R3 ;  /* 0x0000001fff047819 */ /* 0x000fe40000011403 */
[----:B---3--:R-:W-:Y:S02]  /*1150*/  MOV R11, 0x10 ;  /* 0x00000010000b7802 */ /* 0x008fe40000000f00 */
        /* <DEDUP_REMOVED lines=15> */
[----:B------:R1:W5:Y:S01]  /*1250*/  @P0 LDG.E.128 R36, [R8.64] ;  /* 0x0000000408240981 */ /* 0x000362000c1e1d00 */
[----:B------:R-:W-:-:S03]  /*1260*/  MOV R164, RZ ;  /* 0x000000ff00a47202 */ /* 0x000fc60000000f00 */
[----:B------:R2:W5:Y:S01]  /*1270*/  @P0 LDG.E.128 R32, [R6.64] ;  /* 0x0000000406200981 */ /* 0x000562000c1e1d00 */
[----:B0-----:R-:W-:-:S03]  /*1280*/  @P0 IADD3 R4, R3, 0x80, RZ ;  /* 0x0000008003040810 */ /* 0x001fc60007ffe0ff */
[----:B------:R0:W5:Y:S02]  /*1290*/  @P0 LDG.E.128 R40, [R204.64] ;  /* 0x00000004cc280981 */ /* 0x000164000c1e1d00 */
[----:B------:R-:W-:-:S05]  /*12a0*/  @P0 IMAD.WIDE.U32 R4, R4, R11, c[0x0][0x218] ;  /* 0x0000860004040625 */ /* 0x000fca00078e000b */
[----:B------:R3:W5:Y:S02]  /*12b0*/  @P0 LDG.E.128 R24, [R4.64] ;  /* 0x0000000404180981 */ /* 0x000764000c1e1d00 */
[----:B---3--:R-:W-:-:S05]  /*12c0*/  @P0 IADD3 R4, R3, 0xa0, RZ ;  /* 0x000000a003040810 */ /* 0x008fca0007ffe0ff */
[----:B------:R-:W-:Y:S01]  /*12d0*/  @P0 IMAD.WIDE.U32 R4, R4, R11, c[0x0][0x218] ;  /* 0x0000860004040625 */ /* 0x000fe200078e000b */
[----:B-1----:R-:W-:-:S04]  /*12e0*/  @P1 IADD3 R8, R10, -0x1, RZ ;  /* 0xffffffff0a081810 */ /* 0x002fc80007ffe0ff */
[----:B------:R1:W5:Y:S01]  /*12f0*/  @P0 LDG.E.128 R20, [R4.64] ;  /* 0x0000000404140981 */ /* 0x000362000c1e1d00 */
[----:B------:R-:W-:Y:S01]  /*1300*/  @P1 IMAD R8, R8, c[0x0][0x168], RZ ;  /* 0x00005a0008081a24 */ /* 0x000fe200078e02ff */
[----:B-1----:R-:W-:-:S05]  /*1310*/  @P0 IADD3 R4, R3, 0xc0, RZ ;  /* 0x000000c003040810 */ /* 0x002fca0007ffe0ff */
[----:B------:R-:W-:Y:S01]  /*1320*/  @P0 IMAD.WIDE.U32 R4, R4, R11, c[0x0][0x218] ;  /* 0x0000860004040625 */ /* 0x000fe200078e000b */
[----:B------:R-:W-:-:S04]  /*1330*/  @P1 SHF.R.S32.HI R9, RZ, 0x1f, R8 ;  /* 0x0000001fff091819 */ /* 0x000fc80000011408 */
[----:B------:R1:W5:Y:S01]  /*1340*/  @P0 LDG.E.128 R16, [R4.64] ;  /* 0x0000000404100981 */ /* 0x000362000c1e1d00 */
[----:B------:R-:W-:Y:S02]  /*1350*/  @P1 LEA.HI R9, R9, R8, RZ, 0x2 ;  /* 0x0000000809091211 */ /* 0x000fe400078f10ff */
[----:B-1----:R-:W-:Y:S02]  /*1360*/  @P0 IADD3 R4, R3, 0xe0, RZ ;  /* 0x000000e003040810 */ /* 0x002fe40007ffe0ff */
[----:B------:R-:W-:-:S03]  /*1370*/  @P1 LEA.HI.SX32 R164, R9, R216, 0x1e ;  /* 0x000000d809a41211 */ /* 0x000fc600078ff2ff */
[----:B------:R-:W-:Y:S01]  /*1380*/  @P0 IMAD.WIDE.U32 R4, R4, R11, c[0x0][0x218] ;  /* 0x0000860004040625 */ /* 0x000fe200078e000b */
[----:B--2---:R-:W-:-:S04]  /*1390*/  IADD3 R6, R164, 0x20, RZ ;  /* 0x00000020a4067810 */ /* 0x004fc80007ffe0ff */
[----:B------:R1:W5:Y:S02]  /*13a0*/  @P0 LDG.E.128 R12, [R4.64] ;  /* 0x00000004040c0981 */ /* 0x000364000c1e1d00 */
[----:B-1----:R-:W-:-:S05]  /*13b0*/  IMAD.WIDE.U32 R4, R164, R232, c[0x0][0x190] ;  /* 0x00006400a4047625 */ /* 0x002fca00078e00e8 */
[----:B------:R1:W5:Y:S02]  /*13c0*/  LDG.E R216, [R4.64] ;  /* 0x0000000404d87981 */ /* 0x000364000c1e1900 */
[----:B-1----:R-:W-:Y:S01]  /*13d0*/  IMAD.WIDE.U32 R4, R6, R232, c[0x0][0x190] ;  /* 0x0000640006047625 */ /* 0x002fe200078e00e8 */
[----:B------:R-:W-:-:S04]  /*13e0*/  IADD3 R6, R164, 0x40, RZ ;  /* 0x00000040a4067810 */ /* 0x000fc80007ffe0ff */
[----:B------:R1:W5:Y:S02]  /*13f0*/  LDG.E R11, [R4.64] ;  /* 0x00000004040b7981 */ /* 0x000364000c1e1900 */
[----:B-1----:R-:W-:Y:S01]  /*1400*/  IMAD.WIDE.U32 R4, R6, R232, c[0x0][0x190] ;  /* 0x0000640006047625 */ /* 0x002fe200078e00e8 */
[----:B------:R-:W-:-:S04]  /*1410*/  IADD3 R6, R164, 0x60, RZ ;  /* 0x00000060a4067810 */ /* 0x000fc80007ffe0ff */
[----:B------:R1:W5:Y:S01]  /*1420*/  LDG.E R9, [R4.64] ;  /* 0x0000000404097981 */ /* 0x000362000c1e1900 */
[----:B------:R-:W-:Y:S01]  /*1430*/  IADD3 R165, R164, 0xc0, RZ ;  /* 0x000000c0a4a57810 */ /* 0x000fe20007ffe0ff */
[----:B-1----:R-:W-:Y:S01]  /*1440*/  IMAD.WIDE.U32 R4, R6, R232, c[0x0][0x190] ;  /* 0x0000640006047625 */ /* 0x002fe200078e00e8 */
[----:B------:R-:W-:-:S04]  /*1450*/  IADD3 R6, R164, 0x80, RZ ;  /* 0x00000080a4067810 */ /* 0x000fc80007ffe0ff */
[----:B------:R1:W5:Y:S01]  /*1460*/  LDG.E R8, [R4.64] ;  /* 0x0000000404087981 */ /* 0x000362000c1e1900 */
[----:B------:R-:W-:Y:S01]  /*1470*/  IADD3 R166, R164, 0xe0, RZ ;  /* 0x000000e0a4a67810 */ /* 0x000fe20007ffe0ff */
[----:B-1----:R-:W-:Y:S01]  /*1480*/  IMAD.WIDE.U32 R4, R6, R232, c[0x0][0x190] ;  /* 0x0000640006047625 */ /* 0x002fe200078e00e8 */
[----:B------:R-:W-:-:S04]  /*1490*/  IADD3 R6, R164, 0xa0, RZ ;  /* 0x000000a0a4067810 */ /* 0x000fc80007ffe0ff */
[----:B------:R1:W5:Y:S01]  /*14a0*/  LDG.E R7, [R4.64] ;  /* 0x0000000404077981 */ /* 0x000362000c1e1900 */
[----:B------:R-:W-:-:S04]  /*14b0*/  IMAD.WIDE.U32 R164, R165, R232, c[0x0][0x190] ;  /* 0x00006400a5a47625 */ /* 0x000fc800078e00e8 */
[----:B-1----:R-:W-:-:S06]  /*14c0*/  IMAD.WIDE.U32 R4, R6, R232, c[0x0][0x190] ;  /* 0x0000640006047625 */ /* 0x002fcc00078e00e8 */
[----:B------:R1:W5:Y:S04]  /*14d0*/  LDG.E R4, [R4.64] ;  /* 0x0000000404047981 */ /* 0x000368000c1e1900 */
[----:B-1----:R0:W5:Y:S01]  /*14e0*/  LDG.E R5, [R164.64] ;  /* 0x00000004a4057981 */ /* 0x002162000c1e1900 */
[----:B------:R-:W-:Y:S01]  /*14f0*/  IMAD.WIDE.U32 R166, R166, R232, c[0x0][0x190] ;  /* 0x00006400a6a67625 */ /* 0x000fe200078e00e8 */
[----:B------:R-:W-:-:S04]  /*1500*/  MOV R182, RZ ;  /* 0x000000ff00b67202 */ /* 0x000fc80000000f00 */
[----:B------:R1:W5:Y:S02]  /*1510*/  LDG.E R6, [R166.64] ;  /* 0x00000004a6067981 */ /* 0x000364000c1e1900 */
[----:B-1----:R-:W-:Y:S01]  /*1520*/  MOV R166, RZ ;  /* 0x000000ff00a67202 */ /* 0x002fe20000000f00 */
[----:B------:R-:W-:Y:S05]  /*1530*/  BRA `(.L_x_11002) ;  /* 0x0000161000007947 */ /* 0x000fea0003800000 */
.L_x_11001:
[----:B------:R-:W-:Y:S01]  /*1540*/  IMAD.WIDE R154, R0, R232, c[0x0][0x1a0] ;  /* 0x00006800009a7625 */ /* 0x000fe200078e02e8 */
[----:B------:R-:W-:-:S03]  /*1550*/  IADD3 R212, R164, -0x1, RZ ;  /* 0xffffffffa4d47810 */ /* 0x000fc60007ffe0ff */
[-C--:B------:R-:W-:Y:S01]  /*1560*/  IMAD.WIDE.U32 R156, R167, R11.reuse, c[0x0][0x188] ;  /* 0x00006200a79c7625 */ /* 0x080fe200078e000b */
[----:B------:R0:W2:Y:S03]  /*1570*/  LDG.E R217, [R154.64] ;  /* 0x000000049ad97981 */ /* 0x0000a6000c1e1900 */
[----:B------:R-:W-:-:S04]  /*1580*/  IMAD.WIDE.U32 R164, R165, R11, c[0x0][0x188] ;  /* 0x00006200a5a47625 */ /* 0x000fc800078e000b */
[-C--:B------:R-:W-:Y:S01]  /*1590*/  IMAD.WIDE.U32 R160, R166, R11.reuse, c[0x0][0x188] ;  /* 0x00006200a6a07625 */ /* 0x080fe200078e000b */
[----:B------:R-:W3:Y:S03]  /*15a0*/  LDG.E.128 R156, [R156.64] ;  /* 0x000000049c9c7981 */ /* 0x000ee6000c1e1d00 */
[C---:B------:R-:W-:Y:S01]  /*15b0*/  IMAD.WIDE.U32 R152, R3.reuse, R11, c[0x0][0x188] ;  /* 0x0000620003987625 */ /* 0x040fe200078e000b */
[----:B------:R-:W4:Y:S01]  /*15c0*/  LDG.E.128 R164, [R164.64] ;  /* 0x00000004a4a47981 */ /* 0x000f22000c1e1d00 */
[----:B------:R-:W-:Y:S02]  /*15d0*/  ISETP.NE.U32.AND P0, PT, RZ, c[0x0][0x218], PT ;  /* 0x00008600ff007a0c */ /* 0x000fe40003f05070 */
[----:B-----5:R-:W-:Y:S02]  /*15e0*/  ISETP.GE.AND P1, PT, R10, 0x1, PT ;  /* 0x000000010a00780c */ /* 0x020fe40003f26270 */
[----:B------:R-:W-:-:S02]  /*15f0*/  IADD3 R209, R3, 0x80, RZ ;  /* 0x0000008003d17810 */ /* 0x000fc40007ffe0ff */
[C---:B------:R-:W-:Y:S02]  /*1600*/  IADD3 R208, R3.reuse, 0xa0, RZ ;  /* 0x000000a003d07810 */ /* 0x040fe40007ffe0ff */
[C---:B------:R-:W-:Y:S02]  /*1610*/  IADD3 R214, R3.reuse, 0xc0, RZ ;  /* 0x000000c003d67810 */ /* 0x040fe40007ffe0ff */
[----:B------:R-:W-:Y:S01]  /*1620*/  IADD3 R213, R3, 0xe0, RZ ;  /* 0x000000e003d57810 */ /* 0x000fe20007ffe0ff */
[----:B------:R-:W-:Y:S01]  /*1630*/  IMAD R212, R212, c[0x0][0x168], RZ ;  /* 0x00005a00d4d47a24 */ /* 0x000fe200078e02ff */
[----:B------:R-:W-:Y:S02]  /*1640*/  ISETP.NE.AND.EX P0, PT, RZ, c[0x0][0x21c], PT, P0 ;  /* 0x00008700ff007a0c */ /* 0x000fe40003f05300 */
[----:B------:R-:W-:Y:S01]  /*1650*/  MOV R218, RZ ;  /* 0x000000ff00da7202 */ /* 0x000fe20000000f00 */
[----:B------:R-:W1:Y:S01]  /*1660*/  LDC.U8 R225, c[0x0][0x1f0] ;  /* 0x00007c00ffe17b82 */ /* 0x000e620000000000 */
[----:B------:R-:W-:Y:S01]  /*1670*/  @P1 IADD3 R206, R10, -0x1, RZ ;  /* 0xffffffff0ace1810 */ /* 0x000fe20007ffe0ff */
[----:B0-----:R-:W4:Y:S04]  /*1680*/  LDG.E.128 R152, [R152.64] ;  /* 0x0000000498987981 */ /* 0x001f28000c1e1d00 */
[----:B------:R-:W4:Y:S04]  /*1690*/  LDG.E.128 R160, [R160.64] ;  /* 0x00000004a0a07981 */ /* 0x000f28000c1e1d00 */
[----:B------:R0:W5:Y:S01]  /*16a0*/  @P0 LDG.E.128 R28, [R4.64] ;  /* 0x00000004041c0981 */ /* 0x000162000c1e1d00 */
[----:B------:R-:W-:Y:S01]  /*16b0*/  @P1 IMAD R206, R206, c[0x0][0x168], RZ ;  /* 0x00005a00cece1a24 */ /* 0x000fe200078e02ff */
[----:B------:R-:W-:Y:S01]  /*16c0*/  SHF.R.S32.HI R178, RZ, 0x1f, R212 ;  /* 0x0000001fffb27819 */ /* 0x000fe200000114d4 */
[-C--:B------:R-:W-:Y:S01]  /*16d0*/  IMAD.WIDE.U32 R172, R208, R11.reuse, c[0x0][0x188] ;  /* 0x00006200d0ac7625 */ /* 0x080fe200078e000b */
[----:B------:R1:W5:Y:S04]  /*16e0*/  @P0 LDG.E.128 R40, [R204.64] ;  /* 0x00000004cc280981 */ /* 0x000368000c1e1d00 */
[----:B------:R1:W5:Y:S01]  /*16f0*/  @P0 LDG.E.128 R32, [R6.64] ;  /* 0x0000000406200981 */ /* 0x000362000c1e1d00 */
[----:B0-----:R-:W-:Y:S01]  /*1700*/  @P0 IMAD.WIDE.U32 R4, R209, R11, c[0x0][0x218] ;  /* 0x00008600d1040625 */ /* 0x001fe200078e000b */
[----:B------:R-:W-:-:S02]  /*1710*/  @P1 SHF.R.S32.HI R207, RZ, 0x1f, R206 ;  /* 0x0000001fffcf1819 */ /* 0x000fc400000114ce */
[----:B------:R0:W5:Y:S04]  /*1720*/  @P0 LDG.E.128 R36, [R8.64] ;  /* 0x0000000408240981 */ /* 0x000168000c1e1d00 */
[----:B------:R0:W5:Y:S01]  /*1730*/  @P0 LDG.E.128 R24, [R4.64] ;  /* 0x0000000404180981 */ /* 0x000162000c1e1d00 */
[----:B------:R-:W-:Y:S02]  /*1740*/  @P1 LEA.HI R207, R207, R206, RZ, 0x2 ;  /* 0x000000cecfcf1211 */ /* 0x000fe400078f10ff */
[----:B------:R-:W-:Y:S01]  /*1750*/  LEA.HI R212, R178, R212, RZ, 0x2 ;  /* 0x000000d4b2d47211 */ /* 0x000fe200078f10ff */
[-C--:B------:R-:W-:Y:S01]  /*1760*/  IMAD.WIDE.U32 R168, R209, R11.reuse, c[0x0][0x188] ;  /* 0x00006200d1a87625 */ /* 0x080fe200078e000b */
[----:B------:R-:W4:Y:S04]  /*1770*/  LDG.E.128 R172, [R172.64] ;  /* 0x00000004acac7981 */ /* 0x000f28000c1e1d00 */
[----:B------:R-:W4:Y:S01]  /*1780*/  LDL R227, [R1+0x98] ;  /* 0x0000980001e37983 */ /* 0x000f220000100800 */
[----:B0-----:R-:W-:Y:S01]  /*1790*/  @P0 IMAD.WIDE.U32 R4, R208, R11, c[0x0][0x218] ;  /* 0x00008600d0040625 */ /* 0x001fe200078e000b */
[----:B------:R-:W-:-:S02]  /*17a0*/  @P1 LEA.HI.SX32 R218, R207, R216, 0x1e ;  /* 0x000000d8cfda1211 */ /* 0x000fc400078ff2ff */
[----:B------:R-:W-:Y:S01]  /*17b0*/  LEA.HI.SX32 R212, R212, R216, 0x1e ;  /* 0x000000d8d4d47211 */ /* 0x000fe200078ff2ff */
[CC--:B------:R-:W-:Y:S01]  /*17c0*/  IMAD.WIDE.U32 R180, R213.reuse, R11.reuse, c[0x0][0x188] ;  /* 0x00006200d5b47625 */ /* 0x0c0fe200078e000b */
[----:B------:R0:W5:Y:S02]  /*17d0*/  @P0 LDG.E.128 R20, [R4.64] ;  /* 0x0000000404140981 */ /* 0x000164000c1e1d00 */
[C---:B------:R-:W-:Y:S01]  /*17e0*/  IADD3 R188, R212.reuse, 0x20, RZ ;  /* 0x00000020d4bc7810 */ /* 0x040fe20007ffe0ff */
[CC--:B------:R-:W-:Y:S01]  /*17f0*/  IMAD.WIDE.U32 R184, R212.reuse, R11.reuse, c[0x0][0x208] ;  /* 0x00008200d4b87625 */ /* 0x0c0fe200078e000b */
[C---:B------:R-:W-:Y:S01]  /*1800*/  IADD3 R192, R212.reuse, 0x40, RZ ;  /* 0x00000040d4c07810 */ /* 0x040fe20007ffe0ff */
[----:B------:R-:W4:Y:S01]  /*1810*/  LDG.E.128 R168, [R168.64] ;  /* 0x00000004a8a87981 */ /* 0x000f22000c1e1d00 */
[C---:B------:R-:W-:Y:S02]  /*1820*/  IADD3 R196, R212.reuse, 0x60, RZ ;  /* 0x00000060d4c47810 */ /* 0x040fe40007ffe0ff */
[----:B------:R-:W-:Y:S01]  /*1830*/  IADD3 R200, R212, 0x80, RZ ;  /* 0x00000080d4c87810 */ /* 0x000fe20007ffe0ff */
[-C--:B------:R-:W-:Y:S01]  /*1840*/  IMAD.WIDE.U32 R176, R214, R11.reuse, c[0x0][0x188] ;  /* 0x00006200d6b07625 */ /* 0x080fe200078e000b */
[----:B-1----:R-:W-:Y:S01]  /*1850*/  IADD3 R204, R212, 0xa0, RZ ;  /* 0x000000a0d4cc7810 */ /* 0x002fe20007ffe0ff */
[----:B------:R-:W4:Y:S02]  /*1860*/  LDG.E.128 R180, [R180.64] ;  /* 0x00000004b4b47981 */ /* 0x000f24000c1e1d00 */
[-C--:B0-----:R-:W-:Y:S01]  /*1870*/  @P0 IMAD.WIDE.U32 R4, R214, R11.reuse, c[0x0][0x218] ;  /* 0x00008600d6040625 */ /* 0x081fe200078e000b */
[----:B------:R-:W-:Y:S01]  /*1880*/  IADD3 R208, R212, 0xc0, RZ ;  /* 0x000000c0d4d07810 */ /* 0x000fe20007ffe0ff */
[----:B------:R-:W4:Y:S04]  /*1890*/  LDG.E.128 R176, [R176.64] ;  /* 0x00000004b0b07981 */ /* 0x000f28000c1e1d00 */
[----:B------:R0:W5:Y:S01]  /*18a0*/  @P0 LDG.E.128 R16, [R4.64] ;  /* 0x0000000404100981 */ /* 0x000162000c1e1d00 */
[----:B------:R-:W-:Y:S01]  /*18b0*/  IADD3 R6, R218, 0x40, RZ ;  /* 0x00000040da067810 */ /* 0x000fe20007ffe0ff */
[-C--:B------:R-:W-:Y:S01]  /*18c0*/  IMAD.WIDE.U32 R188, R188, R11.reuse, c[0x0][0x208] ;  /* 0x00008200bcbc7625 */ /* 0x080fe200078e000b */
[----:B------:R-:W-:Y:S01]  /*18d0*/  IADD3 R212, R212, 0xe0, RZ ;  /* 0x000000e0d4d47810 */ /* 0x000fe20007ffe0ff */
[----:B------:R-:W4:Y:S02]  /*18e0*/  LDG.E.128 R184, [R184.64] ;  /* 0x00000004b8b87981 */ /* 0x000f24000c1e1d00 */
[-C--:B------:R-:W-:Y:S01]  /*18f0*/  IMAD.WIDE.U32 R192, R192, R11.reuse, c[0x0][0x208] ;  /* 0x00008200c0c07625 */ /* 0x080fe200078e000b */
[----:B------:R-:W-:Y:S01]  /*1900*/  IADD3 R220, R218, 0xc0, RZ ;  /* 0x000000c0dadc7810 */ /* 0x000fe20007ffe0ff */
[----:B------:R-:W4:Y:S02]  /*1910*/  LDG.E.128 R188, [R188.64] ;  /* 0x00000004bcbc7981 */ /* 0x000f24000c1e1d00 */
[----:B0-----:R-:W-:-:S02]  /*1920*/  @P0 IMAD.WIDE.U32 R4, R213, R11, c[0x0][0x218] ;  /* 0x00008600d5040625 */ /* 0x001fc400078e000b */
[----:B------:R-:W4:Y:S04]  /*1930*/  LDG.E.128 R192, [R192.64] ;  /* 0x00000004c0c07981 */ /* 0x000f28000c1e1d00 */
[----:B------:R0:W5:Y:S04]  /*1940*/  @P0 LDG.E.128 R12, [R4.64] ;  /* 0x00000004040c0981 */ /* 0x000168000c1e1d00 */
[----:B------:R-:W4:Y:S01]  /*1950*/  LDL R226, [R1+0x94] ;  /* 0x0000940001e27983 */ /* 0x000f220000100800 */
[----:B0-----:R-:W-:-:S05]  /*1960*/  IMAD.WIDE.U32 R4, R218, R232, c[0x0][0x190] ;  /* 0x00006400da047625 */ /* 0x001fca00078e00e8 */
[----:B------:R0:W5:Y:S01]  /*1970*/  LDG.E R216, [R4.64] ;  /* 0x0000000404d87981 */ /* 0x000162000c1e1900 */
[----:B------:R-:W-:-:S04]  /*1980*/  IMAD.WIDE.U32 R196, R196, R11, c[0x0][0x208] ;  /* 0x00008200c4c47625 */ /* 0x000fc800078e000b */
[----:B------:R-:W-:-:S04]  /*1990*/  IMAD.WIDE.U32 R200, R200, R11, c[0x0][0x208] ;  /* 0x00008200c8c87625 */ /* 0x000fc800078e000b */
[----:B------:R-:W-:Y:S01]  /*19a0*/  IMAD.WIDE.U32 R204, R204, R11, c[0x0][0x208] ;  /* 0x00008200cccc7625 */ /* 0x000fe200078e000b */
[----:B0-----:R-:W-:Y:S01]  /*19b0*/  IADD3 R4, R218, 0x20, RZ ;  /* 0x00000020da047810 */ /* 0x001fe20007ffe0ff */
[----:B------:R-:W4:Y:S04]  /*19c0*/  LDG.E.128 R196, [R196.64] ;  /* 0x00000004c4c47981 */ /* 0x000f28000c1e1d00 */
[----:B------:R-:W-:-:S04]  /*19d0*/  IMAD.WIDE.U32 R4, R4, R232, c[0x0][0x190] ;  /* 0x0000640004047625 */ /* 0x000fc800078e00e8 */
[----:B------:R-:W-:-:S04]  /*19e0*/  IMAD.WIDE.U32 R208, R208, R11, c[0x0][0x208] ;  /* 0x00008200d0d07625 */ /* 0x000fc800078e000b */
[----:B------:R-:W-:Y:S01]  /*19f0*/  IMAD.WIDE.U32 R212, R212, R11, c[0x0][0x208] ;  /* 0x00008200d4d47625 */ /* 0x000fe200078e000b */
[----:B------:R-:W-:Y:S01]  /*1a00*/  ISETP.NE.AND P0, PT, R225, RZ, PT ;  /* 0x000000ffe100720c */ /* 0x000fe20003f05270 */
[----:B------:R0:W5:Y:S02]  /*1a10*/  LDG.E R11, [R4.64] ;  /* 0x00000004040b7981 */ /* 0x000164000c1e1900 */
[-C--:B------:R-:W-:Y:S02]  /*1a20*/  IMAD.WIDE.U32 R220, R220, R232.reuse, c[0x0][0x190] ;  /* 0x00006400dcdc7625 */ /* 0x080fe400078e00e8 */
[----:B------:R-:W4:Y:S04]  /*1a30*/  LDL R225, [R1+0x90] ;  /* 0x0000900001e17983 */ /* 0x000f280000100800 */
[----:B------:R-:W4:Y:S01]  /*1a40*/  LDG.E.128 R200, [R200.64] ;  /* 0x00000004c8c87981 */ /* 0x000f22000c1e1d00 */
[----:B0-----:R-:W-:Y:S01]  /*1a50*/  IMAD.WIDE.U32 R4, R6, R232, c[0x0][0x190] ;  /* 0x0000640006047625 */ /* 0x001fe200078e00e8 */
[----:B------:R-:W-:-:S02]  /*1a60*/  IADD3 R6, R218, 0x60, RZ ;  /* 0x00000060da067810 */ /* 0x000fc40007ffe0ff */
[----:B------:R-:W4:Y:S04]  /*1a70*/  LDG.E.128 R204, [R204.64] ;  /* 0x00000004cccc7981 */ /* 0x000f28000c1e1d00 */
[----:B------:R0:W5:Y:S04]  /*1a80*/  LDG.E R9, [R4.64] ;  /* 0x0000000404097981 */ /* 0x000168000c1e1900 */
[----:B------:R-:W4:Y:S04]  /*1a90*/  LDG.E.128 R208, [R208.64] ;  /* 0x00000004d0d07981 */ /* 0x000f28000c1e1d00 */
[----:B------:R-:W4:Y:S01]  /*1aa0*/  LDG.E.128 R212, [R212.64] ;  /* 0x00000004d4d47981 */ /* 0x000f22000c1e1d00 */
[----:B0-----:R-:W-:Y:S01]  /*1ab0*/  IMAD.WIDE.U32 R4, R6, R232, c[0x0][0x190] ;  /* 0x0000640006047625 */ /* 0x001fe200078e00e8 */
[----:B------:R-:W-:-:S04]  /*1ac0*/  IADD3 R6, R218, 0x80, RZ ;  /* 0x00000080da067810 */ /* 0x000fc80007ffe0ff */
[----:B------:R0:W5:Y:S02]  /*1ad0*/  LDG.E R8, [R4.64] ;  /* 0x0000000404087981 */ /* 0x000164000c1e1900 */
[----:B0-----:R-:W-:Y:S01]  /*1ae0*/  IMAD.WIDE.U32 R4, R6, R232, c[0x0][0x190] ;  /* 0x0000640006047625 */ /* 0x001fe200078e00e8 */
[----:B------:R-:W-:-:S04]  /*1af0*/  IADD3 R6, R218, 0xa0, RZ ;  /* 0x000000a0da067810 */ /* 0x000fc80007ffe0ff */
[----:B------:R0:W5:Y:S01]  /*1b00*/  LDG.E R7, [R4.64] ;  /* 0x0000000404077981 */ /* 0x000162000c1e1900 */
[----:B------:R-:W-:Y:S01]  /*1b10*/  IADD3 R218, R218, 0xe0, RZ ;  /* 0x000000e0dada7810 */ /* 0x000fe20007ffe0ff */
[----:B0-----:R-:W-:-:S06]  /*1b20*/  IMAD.WIDE.U32 R4, R6, R232, c[0x0][0x190] ;  /* 0x0000640006047625 */ /* 0x001fcc00078e00e8 */
[----:B------:R0:W5:Y:S01]  /*1b30*/  LDG.E R4, [R4.64] ;  /* 0x0000000404047981 */ /* 0x000162000c1e1900 */
[----:B------:R-:W-:-:S05]  /*1b40*/  IMAD.WIDE.U32 R218, R218, R232, c[0x0][0x190] ;  /* 0x00006400dada7625 */ /* 0x000fca00078e00e8 */
[----:B------:R1:W5:Y:S04]  /*1b50*/  LDG.E R6, [R218.64] ;  /* 0x00000004da067981 */ /* 0x000368000c1e1900 */
[----:B0-----:R3:W5:Y:S01]  /*1b60*/  LDG.E R5, [R220.64] ;  /* 0x00000004dc057981 */ /* 0x001762000c1e1900 */
[----:B--2---:R-:W-:-:S05]  /*1b70*/  FSEL R217, R217, RZ, !P0 ;  /* 0x000000ffd9d97208 */ /* 0x004fca0004000000 */
[C---:B---3--:R-:W-:Y:S02]  /*1b80*/  FADD.FTZ R221, -R217.reuse, R156 ;  /* 0x0000009cd9dd7221 */ /* 0x048fe40000010100 */
[C---:B----4-:R-:W-:Y:S02]  /*1b90*/  FADD.FTZ R156, -R217.reuse, R164 ;  /* 0x000000a4d99c7221 */ /* 0x050fe40000010100 */
[----:B------:R-:W2:Y:S01]  /*1ba0*/  LDL R164, [R1+0x9c] ;  /* 0x00009c0001a47983 */ /* 0x000ea20000100800 */
[C---:B-1----:R-:W-:Y:S02]  /*1bb0*/  FADD.FTZ R219, -R217.reuse, R158 ;  /* 0x0000009ed9db7221 */ /* 0x042fe40000010100 */
[C---:B------:R-:W-:Y:S02]  /*1bc0*/  FADD.FTZ R158, -R217.reuse, R166 ;  /* 0x000000a6d99e7221 */ /* 0x040fe40000010100 */
[C---:B------:R-:W-:Y:S01]  /*1bd0*/  FADD.FTZ R232, -R217.reuse, R159 ;  /* 0x0000009fd9e87221 */ /* 0x040fe20000010100 */
[----:B------:R-:W3:Y:S01]  /*1be0*/  LDL R166, [R1+0x8c] ;  /* 0x00008c0001a67983 */ /* 0x000ee20000100800 */
[----:B------:R-:W-:-:S03]  /*1bf0*/  FADD.FTZ R159, -R217, R167 ;  /* 0x000000a7d99f7221 */ /* 0x000fc60000010100 */
[----:B------:R-:W4:Y:S01]  /*1c00*/  LDL R167, [R1+0x88] ;  /* 0x0000880001a77983 */ /* 0x000f220000100800 */
        /* <DEDUP_REMOVED lines=10> */
[----:B------:R-:W4:Y:S01]  /*1cb0*/  LDL R165, [R1+0x84] ;  /* 0x0000840001a57983 */ /* 0x000f220000100800 */
[C---:B------:R-:W-:Y:S02]  /*1cc0*/  FMUL.FTZ R221, R2.reuse, R221 ;  /* 0x000000dd02dd7220 */ /* 0x040fe40000410000 */
[----:B------:R-:W-:-:S02]  /*1cd0*/  FMUL.FTZ R220, R2, R220 ;  /* 0x000000dc02dc7220 */ /* 0x000fc40000410000 */
        /* <DEDUP_REMOVED lines=13> */
[C---:B------:R-:W-:Y:S01]  /*1db0*/  FADD.FTZ R169, -R217.reuse, R173 ;  /* 0x000000add9a97221 */ /* 0x040fe20000010100 */
[----:B------:R-:W4:Y:S01]  /*1dc0*/  LDL R172, [R1+0x74] ;  /* 0x0000740001ac7983 */ /* 0x000f220000100800 */
[C---:B------:R-:W-:Y:S02]  /*1dd0*/  FADD.FTZ R180, -R217.reuse, R182 ;  /* 0x000000b6d9b47221 */ /* 0x040fe40000010100 */
[----:B------:R-:W-:Y:S01]  /*1de0*/  FADD.FTZ R181, -R217, R183 ;  /* 0x000000b7d9b57221 */ /* 0x000fe20000010100 */
[----:B------:R-:W4:Y:S01]  /*1df0*/  LDL R182, [R1+0x78] ;  /* 0x0000780001b67983 */ /* 0x000f220000100800 */
[----:B------:R-:W-:Y:S02]  /*1e00*/  FFMA.FTZ R48, R188, R221, R48 ;  /* 0x000000ddbc307223 */ /* 0x000fe40000010030 */
[----:B------:R-:W-:Y:S01]  /*1e10*/  FADD.FTZ R80, R80, R188 ;  /* 0x000000bc50507221 */ /* 0x000fe20000010000 */
        /* <DEDUP_REMOVED lines=8> */
[----:B----4-:R-:W-:-:S03]  /*1ea0*/  FMUL.FTZ R189, R167, R189 ;  /* 0x000000bda7bd7220 */ /* 0x010fc60000410000 */
[----:B------:R-:W4:Y:S01]  /*1eb0*/  LDL R167, [R1+0x68] ;  /* 0x0000680001a77983 */ /* 0x000f220000100800 */
[C---:B------:R-:W-:Y:S02]  /*1ec0*/  FMUL.FTZ R222, R2.reuse, R222 ;  /* 0x000000de02de7220 */ /* 0x040fe40000410000 */
[----:B------:R-:W-:Y:S02]  /*1ed0*/  FADD.FTZ R79, R79, R187 ;  /* 0x000000bb4f4f7221 */ /* 0x000fe40000010000 */
[----:B------:R-:W-:Y:S02]  /*1ee0*/  FFMA.FTZ R47, R187, R222, R47 ;  /* 0x000000debb2f7223 */ /* 0x000fe4000001002f */
[----:B------:R-:W-:Y:S02]  /*1ef0*/  FMUL.FTZ R225, R225, R187 ;  /* 0x000000bbe1e17220 */ /* 0x000fe40000410000 */
[C---:B------:R-:W-:Y:S02]  /*1f00*/  FMUL.FTZ R219, R2.reuse, R219 ;  /* 0x000000db02db7220 */ /* 0x040fe40000410000 */
[----:B------:R-:W-:-:S02]  /*1f10*/  FMUL.FTZ R187, R2, R232 ;  /* 0x000000e802bb7220 */ /* 0x000fc40000410000 */
[----:B------:R-:W-:Y:S02]  /*1f20*/  FFMA.FTZ R50, R190, R219, R50 ;  /* 0x000000dbbe327223 */ /* 0x000fe40000010032 */
[----:B------:R-:W-:Y:S02]  /*1f30*/  FADD.FTZ R82, R82, R190 ;  /* 0x000000be52527221 */ /* 0x000fe40000010000 */
[----:B------:R-:W-:Y:S02]  /*1f40*/  FFMA.FTZ R51, R191, R187, R51 ;  /* 0x000000bbbf337223 */ /* 0x000fe40000010033 */
[----:B------:R-:W-:Y:S02]  /*1f50*/  FADD.FTZ R83, R83, R191 ;  /* 0x000000bf53537221 */ /* 0x000fe40000010000 */
[----:B------:R-:W-:Y:S02]  /*1f60*/  FMUL.FTZ R190, R165, R190 ;  /* 0x000000bea5be7220 */ /* 0x000fe40000410000 */
[----:B------:R-:W4:Y:S01]  /*1f70*/  LDL R165, [R1+0x64] ;  /* 0x0000640001a57983 */ /* 0x000f220000100800 */
[----:B------:R-:W-:-:S02]  /*1f80*/  FMUL.FTZ R152, R2, R152 ;  /* 0x0000009802987220 */ /* 0x000fc40000410000 */
[----:B------:R-:W-:Y:S02]  /*1f90*/  FMUL.FTZ R157, R2, R157 ;  /* 0x0000009d029d7220 */ /* 0x000fe40000410000 */
[----:B------:R-:W-:Y:S02]  /*1fa0*/  FFMA.FTZ R55, R195, R152, R55 ;  /* 0x00000098c3377223 */ /* 0x000fe40000010037 */
[----:B------:R-:W-:Y:S02]  /*1fb0*/  FADD.FTZ R139, R139, R195 ;  /* 0x000000c38b8b7221 */ /* 0x000fe40000010000 */
[----:B------:R-:W-:Y:S02]  /*1fc0*/  FFMA.FTZ R57, R197, R157, R57 ;  /* 0x0000009dc5397223 */ /* 0x000fe40000010039 */
[----:B------:R-:W-:Y:S02]  /*1fd0*/  FADD.FTZ R133, R133, R197 ;  /* 0x000000c585857221 */ /* 0x000fe40000010000 */
[----:B--2---:R-:W-:-:S02]  /*1fe0*/  FMUL.FTZ R191, R164, R191 ;  /* 0x000000bfa4bf7220 */ /* 0x004fc40000410000 */
[----:B------:R-:W2:Y:S01]  /*1ff0*/  LDL R164, [R1+0x60] ;  /* 0x0000600001a47983 */ /* 0x000ea20000100800 */
[----:B---3--:R-:W-:-:S03]  /*2000*/  FMUL.FTZ R195, R166, R195 ;  /* 0x000000c3a6c37220 */ /* 0x008fc60000410000 */
[----:B------:R-:W3:Y:S01]  /*2010*/  LDL R166, [R1+0x58] ;  /* 0x0000580001a67983 */ /* 0x000ee20000100800 */
[----:B----4-:R-:W-:-:S03]  /*2020*/  FMUL.FTZ R197, R167, R197 ;  /* 0x000000c5a7c57220 */ /* 0x010fc60000410000 */
[----:B------:R-:W4:Y:S01]  /*2030*/  LDL R167, [R1+0x54] ;  /* 0x0000540001a77983 */ /* 0x000f220000100800 */
[C---:B------:R-:W-:Y:S02]  /*2040*/  FMUL.FTZ R158, R2.reuse, R158 ;  /* 0x0000009e029e7220 */ /* 0x040fe40000410000 */
[C---:B------:R-:W-:Y:S02]  /*2050*/  FMUL.FTZ R159, R2.reuse, R159 ;  /* 0x0000009f029f7220 */ /* 0x040fe40000410000 */
[----:B------:R-:W-:Y:S02]  /*2060*/  FMUL.FTZ R218, R2, R218 ;  /* 0x000000da02da7220 */ /* 0x000fe40000410000 */
[----:B------:R-:W-:Y:S02]  /*2070*/  FFMA.FTZ R58, R198, R158, R58 ;  /* 0x0000009ec63a7223 */ /* 0x000fe4000001003a */
[----:B------:R-:W-:Y:S02]  /*2080*/  FADD.FTZ R134, R134, R198 ;  /* 0x000000c686867221 */ /* 0x000fe40000010000 */
[----:B------:R-:W-:-:S02]  /*2090*/  FFMA.FTZ R59, R199, R159, R59 ;  /* 0x0000009fc73b7223 */ /* 0x000fc4000001003b */
[----:B------:R-:W-:Y:S02]  /*20a0*/  FADD.FTZ R135, R135, R199 ;  /* 0x000000c787877221 */ /* 0x000fe40000010000 */
[C---:B------:R-:W-:Y:S02]  /*20b0*/  FMUL.FTZ R224, R2.reuse, R224 ;  /* 0x000000e002e07220 */ /* 0x040fe40000410000 */
[----:B------:R-:W-:Y:S02]  /*20c0*/  FMUL.FTZ R227, R227, R185 ;  /* 0x000000b9e3e37220 */ /* 0x000fe40000410000 */
[----:B------:R-:W-:Y:S02]  /*20d0*/  FMUL.FTZ R223, R2, R223 ;  /* 0x000000df02df7220 */ /* 0x000fe40000410000 */
[----:B------:R-:W-:Y:S02]  /*20e0*/  FMUL.FTZ R198, R165, R198 ;  /* 0x000000c6a5c67220 */ /* 0x000fe40000410000 */
[----:B------:R-:W-:-:S02]  /*20f0*/  FFMA.FTZ R165, R218, R217, RZ ;  /* 0x000000d9daa57223 */ /* 0x000fc400000100ff */
[----:B------:R-:W-:Y:S02]  /*2100*/  FMUL.FTZ R226, R226, R186 ;  /* 0x000000bae2e27220 */ /* 0x000fe40000410000 */
[----:B------:R-:W-:Y:S02]  /*2110*/  FMUL.FTZ R154, R2, R154 ;  /* 0x0000009a029a7220 */ /* 0x000fe40000410000 */
[----:B------:R-:W-:Y:S02]  /*2120*/  FFMA.FTZ R165, R224, R227, R165 ;  /* 0x000000e3e0a57223 */ /* 0x000fe400000100a5 */
[----:B------:R-:W-:Y:S02]  /*2130*/  FMUL.FTZ R162, R2, R162 ;  /* 0x000000a202a27220 */ /* 0x000fe40000410000 */
[----:B------:R-:W-:Y:S02]  /*2140*/  FFMA.FTZ R53, R193, R154, R53 ;  /* 0x0000009ac1357223 */ /* 0x000fe40000010035 */
[----:B------:R-:W-:-:S02]  /*2150*/  FADD.FTZ R137, R137, R193 ;  /* 0x000000c189897221 */ /* 0x000fc40000010000 */
[----:B------:R-:W-:Y:S02]  /*2160*/  FMUL.FTZ R161, R2, R161 ;  /* 0x000000a102a17220 */ /* 0x000fe40000410000 */
[----:B------:R-:W-:Y:S02]  /*2170*/  FFMA.FTZ R165, R223, R226, R165 ;  /* 0x000000e2dfa57223 */ /* 0x000fe400000100a5 */
[----:B------:R-:W-:Y:S02]  /*2180*/  FMUL.FTZ R193, R182, R193 ;  /* 0x000000c1b6c17220 */ /* 0x000fe40000410000 */
[----:B------:R-:W4:Y:S01]  /*2190*/  LDL R182, [R1+0x50] ;  /* 0x0000500001b67983 */ /* 0x000f220000100800 */
[----:B------:R-:W-:Y:S02]  /*21a0*/  FFMA.FTZ R61, R201, R162, R61 ;  /* 0x000000a2c93d7223 */ /* 0x000fe4000001003d */
[----:B------:R-:W-:Y:S02]  /*21b0*/  FADD.FTZ R129, R129, R201 ;  /* 0x000000c981817221 */ /* 0x000fe40000010000 */
[----:B------:R-:W-:-:S02]  /*21c0*/  FFMA.FTZ R62, R202, R161, R62 ;  /* 0x000000a1ca3e7223 */ /* 0x000fc4000001003e */
[----:B------:R-:W-:Y:S02]  /*21d0*/  FADD.FTZ R130, R130, R202 ;  /* 0x000000ca82827221 */ /* 0x000fe40000010000 */
[----:B--2---:R-:W-:Y:S02]  /*21e0*/  FMUL.FTZ R199, R164, R199 ;  /* 0x000000c7a4c77220 */ /* 0x004fe40000410000 */
[----:B------:R-:W-:-:S04]  /*21f0*/  FADD.FTZ R164, RZ, R217 ;  /* 0x000000d9ffa47221 */ /* 0x000fc80000010000 */
[----:B------:R-:W-:-:S04]  /*2200*/  FADD.FTZ R164, R164, R227 ;  /* 0x000000e3a4a47221 */ /* 0x000fc80000010000 */
[----:B------:R-:W-:Y:S02]  /*2210*/  FADD.FTZ R164, R164, R226 ;  /* 0x000000e2a4a47221 */ /* 0x000fe40000010000 */
[----:B---3--:R-:W-:Y:S02]  /*2220*/  FMUL.FTZ R201, R166, R201 ;  /* 0x000000c9a6c97220 */ /* 0x008fe40000410000 */
[----:B------:R-:W-:Y:S02]  /*2230*/  FADD.FTZ R164, R164, R225 ;  /* 0x000000e1a4a47221 */ /* 0x000fe40000010000 */
[----:B------:R-:W-:Y:S02]  /*2240*/  FFMA.FTZ R166, R222, R225, R165 ;  /* 0x000000e1dea67223 */ /* 0x000fe400000100a5 */
[----:B----4-:R-:W-:Y:S02]  /*2250*/  FMUL.FTZ R202, R167, R202 ;  /* 0x000000caa7ca7220 */ /* 0x010fe40000410000 */
[----:B------:R-:W2:Y:S01]  /*2260*/  LDL R167, [R1+0x44] ;  /* 0x0000440001a77983 */ /* 0x000ea20000100800 */
[----:B------:R-:W-:-:S02]  /*2270*/  FADD.FTZ R165, R164, R188 ;  /* 0x000000bca4a57221 */ /* 0x000fc40000010000 */
[----:B------:R-:W-:Y:S02]  /*2280*/  FFMA.FTZ R164, R221, R188, R166 ;  /* 0x000000bcdda47223 */ /* 0x000fe400000100a6 */
[----:B------:R-:W3:Y:S01]  /*2290*/  LDL R166, [R1+0x40] ;  /* 0x0000400001a67983 */ /* 0x000ee20000100800 */
[----:B------:R-:W-:Y:S02]  /*22a0*/  FMUL.FTZ R153, R2, R153 ;  /* 0x0000009902997220 */ /* 0x000fe40000410000 */
[----:B------:R-:W-:Y:S02]  /*22b0*/  FADD.FTZ R138, R138, R194 ;  /* 0x000000c28a8a7221 */ /* 0x000fe40000010000 */
[----:B------:R-:W-:Y:S02]  /*22c0*/  FFMA.FTZ R54, R194, R153, R54 ;  /* 0x00000099c2367223 */ /* 0x000fe40000010036 */
[----:B------:R-:W-:Y:S02]  /*22d0*/  FMUL.FTZ R194, R172, R194 ;  /* 0x000000c2acc27220 */ /* 0x000fe40000410000 */
[----:B------:R-:W4:Y:S01]  /*22e0*/  LDL R172, [R1+0x5c] ;  /* 0x00005c0001ac7983 */ /* 0x000f220000100800 */
[----:B------:R-:W-:-:S02]  /*22f0*/  FMUL.FTZ R155, R2, R155 ;  /* 0x0000009b029b7220 */ /* 0x000fc40000410000 */
[----:B------:R-:W-:Y:S02]  /*2300*/  FADD.FTZ R136, R136, R192 ;  /* 0x000000c088887221 */ /* 0x000fe40000010000 */
[----:B------:R-:W-:Y:S02]  /*2310*/  FFMA.FTZ R52, R192, R155, R52 ;  /* 0x0000009bc0347223 */ /* 0x000fe40000010034 */
[----:B------:R-:W-:Y:S02]  /*2320*/  FMUL.FTZ R160, R2, R160 ;  /* 0x000000a002a07220 */ /* 0x000fe40000410000 */
[----:B------:R-:W-:Y:S02]  /*2330*/  FMUL.FTZ R192, R183, R192 ;  /* 0x000000c0b7c07220 */ /* 0x000fe40000410000 */
[----:B------:R-:W4:Y:S01]  /*2340*/  LDL R183, [R1+0x3c] ;  /* 0x00003c0001b77983 */ /* 0x000f220000100800 */
[----:B------:R-:W-:Y:S02]  /*2350*/  FFMA.FTZ R63, R203, R160, R63 ;  /* 0x000000a0cb3f7223 */ /* 0x000fe4000001003f */
[----:B------:R-:W-:-:S02]  /*2360*/  FADD.FTZ R131, R131, R203 ;  /* 0x000000cb83837221 */ /* 0x000fc40000010000 */
[C---:B------:R-:W-:Y:S02]  /*2370*/  FMUL.FTZ R170, R2.reuse, R170 ;  /* 0x000000aa02aa7220 */ /* 0x040fe40000410000 */
[----:B------:R-:W-:Y:S02]  /*2380*/  FMUL.FTZ R171, R2, R171 ;  /* 0x000000ab02ab7220 */ /* 0x000fe40000410000 */
[----:B------:R-:W-:Y:S02]  /*2390*/  FMUL.FTZ R203, R182, R203 ;  /* 0x000000cbb6cb7220 */ /* 0x000fe40000410000 */
[----:B------:R-:W4:Y:S01]  /*23a0*/  LDL R182, [R1+0x38] ;  /* 0x0000380001b67983 */ /* 0x000f220000100800 */
[----:B------:R-:W-:Y:S02]  /*23b0*/  FFMA.FTZ R66, R206, R170, R66 ;  /* 0x000000aace427223 */ /* 0x000fe40000010042 */
[----:B------:R-:W-:Y:S02]  /*23c0*/  FADD.FTZ R126, R126, R206 ;  /* 0x000000ce7e7e7221 */ /* 0x000fe40000010000 */
[----:B------:R-:W-:-:S02]  /*23d0*/  FFMA.FTZ R67, R207, R171, R67 ;  /* 0x000000abcf437223 */ /* 0x000fc40000010043 */
[----:B------:R-:W-:Y:S02]  /*23e0*/  FADD.FTZ R127, R127, R207 ;  /* 0x000000cf7f7f7221 */ /* 0x000fe40000010000 */
[----:B--2---:R-:W-:Y:S02]  /*23f0*/  FMUL.FTZ R206, R167, R206 ;  /* 0x000000cea7ce7220 */ /* 0x004fe40000410000 */
[----:B------:R-:W2:Y:S01]  /*2400*/  LDL R167, [R1+0x34] ;  /* 0x0000340001a77983 */ /* 0x000ea20000100800 */
[----:B---3--:R-:W-:-:S03]  /*2410*/  FMUL.FTZ R207, R166, R207 ;  /* 0x000000cfa6cf7220 */ /* 0x008fc60000410000 */
[----:B------:R-:W3:Y:S01]  /*2420*/  LDL R166, [R1+0x30] ;  /* 0x0000300001a67983 */ /* 0x000ee20000100800 */
[C---:B------:R-:W-:Y:S02]  /*2430*/  FMUL.FTZ R163, R2.reuse, R163 ;  /* 0x000000a302a37220 */ /* 0x040fe40000410000 */
[----:B------:R-:W-:Y:S02]  /*2440*/  FMUL.FTZ R156, R2, R156 ;  /* 0x0000009c029c7220 */ /* 0x000fe40000410000 */
[----:B------:R-:W-:Y:S02]  /*2450*/  FFMA.FTZ R60, R200, R163, R60 ;  /* 0x000000a3c83c7223 */ /* 0x000fe4000001003c */
[----:B------:R-:W-:Y:S02]  /*2460*/  FADD.FTZ R128, R128, R200 ;  /* 0x000000c880807221 */ /* 0x000fe40000010000 */
[----:B----4-:R-:W-:Y:S02]  /*2470*/  FMUL.FTZ R200, R172, R200 ;  /* 0x000000c8acc87220 */ /* 0x010fe40000410000 */
[----:B------:R-:W4:Y:S01]  /*2480*/  LDL R172, [R1+0x4c] ;  /* 0x00004c0001ac7983 */ /* 0x000f220000100800 */
[----:B------:R-:W-:-:S02]  /*2490*/  FFMA.FTZ R56, R196, R156, R56 ;  /* 0x0000009cc4387223 */ /* 0x000fc40000010038 */
[----:B------:R-:W-:Y:S02]  /*24a0*/  FADD.FTZ R132, R132, R196 ;  /* 0x000000c484847221 */ /* 0x000fe40000010000 */
[----:B------:R-:W-:Y:S02]  /*24b0*/  FMUL.FTZ R196, R173, R196 ;  /* 0x000000c4adc47220 */ /* 0x000fe40000410000 */
[----:B------:R-:W4:Y:S01]  /*24c0*/  LDL R173, [R1+0x48] ;  /* 0x0000480001ad7983 */ /* 0x000f220000100800 */
[C---:B------:R-:W-:Y:S02]  /*24d0*/  FMUL.FTZ R174, R2.reuse, R174 ;  /* 0x000000ae02ae7220 */ /* 0x040fe40000410000 */
[----:B------:R-:W-:Y:S02]  /*24e0*/  FMUL.FTZ R175, R2, R175 ;  /* 0x000000af02af7220 */ /* 0x000fe40000410000 */
[----:B------:R-:W-:Y:S02]  /*24f0*/  FFMA.FTZ R68, R208, R174, R68 ;  /* 0x000000aed0447223 */ /* 0x000fe40000010044 */
[----:B------:R-:W-:-:S02]  /*2500*/  FADD.FTZ R120, R120, R208 ;  /* 0x000000d078787221 */ /* 0x000fc40000010000 */
[----:B------:R-:W-:Y:S02]  /*2510*/  FMUL.FTZ R208, R183, R208 ;  /* 0x000000d0b7d07220 */ /* 0x000fe40000410000 */
[----:B------:R-:W4:Y:S01]  /*2520*/  LDL R183, [R1+0x2c] ;  /* 0x00002c0001b77983 */ /* 0x000f220000100800 */
[----:B------:R-:W-:Y:S02]  /*2530*/  FMUL.FTZ R176, R2, R176 ;  /* 0x000000b002b07220 */ /* 0x000fe40000410000 */
[----:B------:R-:W-:Y:S02]  /*2540*/  FFMA.FTZ R69, R209, R175, R69 ;  /* 0x000000afd1457223 */ /* 0x000fe40000010045 */
[----:B------:R-:W-:Y:S02]  /*2550*/  FADD.FTZ R121, R121, R209 ;  /* 0x000000d179797221 */ /* 0x000fe40000010000 */
[----:B------:R-:W-:Y:S02]  /*2560*/  FMUL.FTZ R209, R182, R209 ;  /* 0x000000d1b6d17220 */ /* 0x000fe40000410000 */
[----:B------:R-:W4:Y:S01]  /*2570*/  LDL R182, [R1+0x28] ;  /* 0x0000280001b67983 */ /* 0x000f220000100800 */
[----:B------:R-:W-:-:S02]  /*2580*/  FMUL.FTZ R177, R2, R177 ;  /* 0x000000b102b17220 */ /* 0x000fc40000410000 */
        /* <DEDUP_REMOVED lines=15> */
[----:B--2---:R-:W-:Y:S02]  /*2680*/  FMUL.FTZ R210, R167, R210 ;  /* 0x000000d2a7d27220 */ /* 0x004fe40000410000 */
[----:B------:R-:W2:Y:S01]  /*2690*/  LDL R167, [R1+0x24] ;  /* 0x0000240001a77983 */ /* 0x000ea20000100800 */
[----:B---3--:R-:W-:-:S03]  /*26a0*/  FMUL.FTZ R211, R166, R211 ;  /* 0x000000d3a6d37220 */ /* 0x008fc60000410000 */
[----:B------:R-:W3:Y:S01]  /*26b0*/  LDL R166, [R1+0x20] ;  /* 0x0000200001a67983 */ /* 0x000ee20000100800 */
        /* <DEDUP_REMOVED lines=39> */
[----:B------:R-:W-:Y:S02]  /*2930*/  FFMA.FTZ R72, R212, R178, R72 ;  /* 0x000000b2d4487223 */ /* 0x000fe40000010048 */
[----:B------:R-:W-:Y:S02]  /*2940*/  FADD.FTZ R116, R116, R212 ;  /* 0x000000d474747221 */ /* 0x000fe40000010000 */
        /* <DEDUP_REMOVED lines=26> */
[----:B--2---:R-:W-:-:S04]  /*2af0*/  FMUL.FTZ R214, R167, R214 ;  /* 0x000000d6a7d67220 */ /* 0x004fc80000410000 */
[----:B------:R-:W-:Y:S02]  /*2b00*/  FADD.FTZ R165, R165, R214 ;  /* 0x000000d6a5a57221 */ /* 0x000fe40000010000 */
[----:B---3--:R-:W-:Y:S02]  /*2b10*/  FMUL.FTZ R215, R166, R215 ;  /* 0x000000d7a6d77220 */ /* 0x008fe40000410000 */
[----:B------:R-:W-:Y:S02]  /*2b20*/  FFMA.FTZ R164, R180, R214, R164 ;  /* 0x000000d6b4a47223 */ /* 0x000fe400000100a4 */
[----:B------:R-:W-:Y:S02]  /*2b30*/  FADD.FTZ R182, R165, R215 ;  /* 0x000000d7a5b67221 */ /* 0x000fe40000010000 */
[----:B------:R-:W-:Y:S02]  /*2b40*/  FFMA.FTZ R166, R181, R215, R164 ;  /* 0x000000d7b5a67223 */ /* 0x000fe400000100a4 */
.L_x_11002:
[----:B0-----:R-:W-:Y:S05]  /*2b50*/  BSYNC B1 ;  /* 0x0000000000017941 */ /* 0x001fea0003800000 */
.L_x_11000:
[----:B------:R-:W-:Y:S05]  /*2b60*/  BRA.DIV ~URZ, `(.L_x_11003) ;  /* 0x00004a827f007947 */ /* 0x000fea000b800000 */
[----:B------:R0:W1:Y:S02]  /*2b70*/  SHFL.BFLY PT, R183, R182, 0x1, 0x1f ;  /* 0x0c201f00b6b77f89 */ /* 0x00006400000e0000 */
.L_x_11148:
        /* <DEDUP_REMOVED lines=18> */
.L_x_11149:
[----:B--2---:R-:W-:Y:S01]  /*2ca0*/  ISETP.GE.AND P5, PT, R10, 0x1, PT ;  /* 0x000000010a00780c */ /* 0x004fe20003fa6270 */
[----:B------:R-:W2:Y:S01]  /*2cb0*/  S2R R165, SR_TID.X ;  /* 0x0000000000a57919 */ /* 0x000ea20000002100 */
[----:B------:R-:W3:Y:S01]  /*2cc0*/  LDC.U8 R185, c[0x0][0x1f0] ;  /* 0x00007c00ffb97b82 */ /* 0x000ee20000000000 */
[----:B------:R-:W-:Y:S01]  /*2cd0*/  HFMA2.MMA R184, -RZ, RZ, 0, 0 ;  /* 0x00000000ffb87435 */ /* 0x000fe200000001ff */
[----:B------:R-:W-:-:S09]  /*2ce0*/  FADD.FTZ R183, R183, R182 ;  /* 0x000000b6b7b77221 */ /* 0x000fd20000010000 */
[----:B------:R-:W-:-:S05]  /*2cf0*/  @P5 IADD3 R10, R10, -0x1, RZ ;  /* 0xffffffff0a0a5810 */ /* 0x000fca0007ffe0ff */
[----:B------:R-:W-:-:S05]  /*2d00*/  @P5 IMAD R10, R10, c[0x0][0x168], RZ ;  /* 0x00005a000a0a5a24 */ /* 0x000fca00078e02ff */
[----:B------:R-:W-:-:S04]  /*2d10*/  @P5 SHF.R.S32.HI R164, RZ, 0x1f, R10 ;  /* 0x0000001fffa45819 */ /* 0x000fc8000001140a */
[----:B------:R-:W-:Y:S02]  /*2d20*/  @P5 LEA.HI R10, R164, R10, RZ, 0x2 ;  /* 0x0000000aa40a5211 */ /* 0x000fe400078f10ff */
[----:B--2---:R-:W-:-:S04]  /*2d30*/  @P5 LOP3.LUT R164, R165, 0x1f, RZ, 0xc0, !PT ;  /* 0x0000001fa5a45812 */ /* 0x004fc800078ec0ff */
[----:B------:R-:W-:Y:S02]  /*2d40*/  @P5 LEA.HI.SX32 R184, R10, R164, 0x1e ;  /* 0x000000a40ab85211 */ /* 0x000fe400078ff2ff */
[----:B------:R-:W-:Y:S02]  /*2d50*/  @P5 MOV R164, 0x10 ;  /* 0x0000001000a45802 */ /* 0x000fe40000000f00 */
[----:B------:R-:W-:Y:S01]  /*2d60*/  @!P6 ISETP.NE.U32.AND P2, PT, RZ, c[0x0][0x218], PT ;  /* 0x00008600ff00ea0c */ /* 0x000fe20003f45070 */
[----:B------:R-:W-:Y:S02]  /*2d70*/  FMUL.FTZ R183, R183, c[0x0][0x1e0] ;  /* 0x00007800b7b77a20 */ /* 0x000fe40000410000 */
[----:B------:R-:W-:Y:S01]  /*2d80*/  @P5 IMAD.WIDE.U32 R164, R184, R164, c[0x0][0x170] ;  /* 0x00005c00b8a45625 */ /* 0x000fe200078e00a4 */
[----:B------:R-:W-:Y:S01]  /*2d90*/  @!P6 ISETP.NE.U32.AND P0, PT, RZ, c[0x0][0x218], PT ;  /* 0x00008600ff00ea0c */ /* 0x000fe20003f05070 */
[----:B------:R-:W-:Y:S01]  /*2da0*/  BSSY B1, `(.L_x_11005) ;  /* 0x0000014000017945 */ /* 0x000fe20003800000 */
[----:B------:R-:W-:Y:S01]  /*2db0*/  @!P6 ISETP.NE.U32.AND P1, PT, RZ, c[0x0][0x218], PT ;  /* 0x00008600ff00ea0c */ /* 0x000fe20003f25070 */
[----:B0-----:R-:W-:Y:S01]  /*2dc0*/  FADD.FTZ R167, R167, R166 ;  /* 0x000000a6a7a77221 */ /* 0x001fe20000010000 */
[----:B------:R-:W-:Y:S01]  /*2dd0*/  @!P6 ISETP.NE.U32.AND P3, PT, RZ, c[0x0][0x218], PT ;  /* 0x00008600ff00ea0c */ /* 0x000fe20003f65070 */
[----:B------:R0:W5:Y:S01]  /*2de0*/  @P5 LDG.E.128 R140, [R164.64] ;  /* 0x00000004a48c5981 */ /* 0x000162000c1e1d00 */
[----:B---3--:R-:W-:Y:S01]  /*2df0*/  ISETP.NE.AND P4, PT, R185, RZ, PT ;  /* 0x000000ffb900720c */ /* 0x008fe20003f85270 */
[----:B------:R-:W-:Y:S01]  /*2e00*/  FMUL.FTZ R185, R167, c[0x0][0x1e0] ;  /* 0x00007800a7b97a20 */ /* 0x000fe20000410000 */
[----:B------:R-:W-:-:S02]  /*2e10*/  @!P6 ISETP.NE.AND.EX P2, PT, RZ, c[0x0][0x21c], PT, P2 ;  /* 0x00008700ff00ea0c */ /* 0x000fc40003f45320 */
[----:B------:R-:W-:Y:S02]  /*2e20*/  @!P6 ISETP.NE.AND.EX P0, PT, RZ, c[0x0][0x21c], PT, P0 ;  /* 0x00008700ff00ea0c */ /* 0x000fe40003f05300 */
[----:B------:R-:W-:Y:S02]  /*2e30*/  @!P6 ISETP.NE.AND.EX P1, PT, RZ, c[0x0][0x21c], PT, P1 ;  /* 0x00008700ff00ea0c */ /* 0x000fe40003f25310 */
[----:B------:R-:W-:Y:S02]  /*2e40*/  @!P6 ISETP.NE.AND.EX P3, PT, RZ, c[0x0][0x21c], PT, P3 ;  /* 0x00008700ff00ea0c */ /* 0x000fe40003f65330 */
[----:B------:R-:W-:Y:S02]  /*2e50*/  FSEL R186, R183, RZ, !P4 ;  /* 0x000000ffb7ba7208 */ /* 0x000fe40006000000 */
        /* <DEDUP_REMOVED lines=8> */
.L_x_11006:
[----:B------:R-:W-:Y:S05]  /*2ee0*/  BSYNC B1 ;  /* 0x0000000000017941 */ /* 0x000fea0003800000 */
.L_x_11005:
[----:B------:R-:W-:Y:S01]  /*2ef0*/  BSSY B1, `(.L_x_11007) ;  /* 0x000000b000017945 */ /* 0x000fe20003800000 */
[----:B------:R-:W-:Y:S05]  /*2f00*/  @!P5 BRA `(.L_x_11008) ;  /* 0x000000900000d947 */ /* 0x000fea0003800000 */
[----:B------:R-:W2:Y:S01]  /*2f10*/  LDL R165, [R1+0x1c] ;  /* 0x00001c0001a57983 */ /* 0x000ea20000100800 */
[----:B------:R-:W-:Y:S01]  /*2f20*/  FMUL.FTZ R10, R164, c[0x0][0x1ec] ;  /* 0x00007b00a40a7a20 */ /* 0x000fe20000410000 */
[----:B------:R-:W-:-:S03]  /*2f30*/  LOP3.LUT P2, RZ, R216, 0xff, RZ, 0xc0, !PT ;  /* 0x000000ffd8ff7812 */ /* 0x000fc6000784c0ff */
[----:B------:R-:W-:-:S04]  /*2f40*/  FMUL.FTZ R10, R10, c[0x0][0x1e8] ;  /* 0x00007a000a0a7a20 */ /* 0x000fc80000410000 */
[----:B------:R-:W-:-:S05]  /*2f50*/  FMUL.FTZ R144, R140, R10 ;  /* 0x0000000a8c907220 */ /* 0x000fca0000410000 */
[----:B------:R-:W-:-:S05]  /*2f60*/  FSEL R144, R144, RZ, P2 ;  /* 0x000000ff90907208 */ /* 0x000fca0001000000 */
[----:B------:R-:W-:Y:S01]  /*2f70*/  FADD.FTZ R112, R112, R144 ;  /* 0x0000009070707221 */ /* 0x000fe20000010000 */
[----:B------:R-:W-:-:S06]  /*2f80*/  HFMA2.MMA R144, -RZ, RZ, 0, 0 ;  /* 0x00000000ff907435 */ /* 0x000fcc00000001ff */
[----:B--2---:R-:W-:Y:S02]  /*2f90*/  @P2 FMUL.FTZ R144, R165, R10 ;  /* 0x0000000aa5902220 */ /* 0x004fe40000410000 */
.L_x_11008:
[----:B------:R-:W-:Y:S05]  /*2fa0*/  BSYNC B1 ;  /* 0x0000000000017941 */ /* 0x000fea0003800000 */
.L_x_11007:
        /* <DEDUP_REMOVED lines=9> */
.L_x_11010:
[----:B------:R-:W-:Y:S05]  /*3040*/  BSYNC B1 ;  /* 0x0000000000017941 */ /* 0x000fea0003800000 */
.L_x_11009:
[----:B------:R-:W-:Y:S01]  /*3050*/  BSSY B1, `(.L_x_11011) ;  /* 0x000000b000017945 */ /* 0x000fe20003800000 */
[----:B------:R-:W-:Y:S05]  /*3060*/  @!P5 BRA `(.L_x_11012) ;  /* 0x000000900000d947 */ /* 0x000fea0003800000 */
[----:B-1----:R-:W2:Y:S01]  /*3070*/  LDL R166, [R1+0x18] ;  /* 0x0000180001a67983 */ /* 0x002ea20000100800 */
[----:B------:R-:W-:Y:S01]  /*3080*/  FMUL.FTZ R10, R165, c[0x0][0x1ec] ;  /* 0x00007b00a50a7a20 */ /* 0x000fe20000410000 */
[----:B------:R-:W-:-:S03]  /*3090*/  LOP3.LUT P0, RZ, R216, 0xff00, RZ, 0xc0, !PT ;  /* 0x0000ff00d8ff7812 */ /* 0x000fc6000780c0ff */
[----:B------:R-:W-:-:S04]  /*30a0*/  FMUL.FTZ R10, R10, c[0x0][0x1e8] ;  /* 0x00007a000a0a7a20 */ /* 0x000fc80000410000 */
[----:B------:R-:W-:-:S05]  /*30b0*/  FMUL.FTZ R145, R141, R10 ;  /* 0x0000000a8d917220 */ /* 0x000fca0000410000 */
[----:B------:R-:W-:-:S05]  /*30c0*/  FSEL R145, R145, RZ, P0 ;  /* 0x000000ff91917208 */ /* 0x000fca0000000000 */
[----:B------:R-:W-:Y:S01]  /*30d0*/  FADD.FTZ R113, R113, R145 ;  /* 0x0000009171717221 */ /* 0x000fe20000010000 */
[----:B------:R-:W-:Y:S01]  /*30e0*/  MOV R145, RZ ;  /* 0x000000ff00917202 */ /* 0x000fe20000000f00 */
[----:B--2---:R-:W-:Y:S02]  /*30f0*/  @P0 FMUL.FTZ R145, R166, R10 ;  /* 0x0000000aa6910220 */ /* 0x004fe40000410000 */
.L_x_11012:
[----:B------:R-:W-:Y:S05]  /*3100*/  BSYNC B1 ;  /* 0x0000000000017941 */ /* 0x000fea0003800000 */
.L_x_11011:
[----:B------:R-:W-:Y:S01]  /*3110*/  BSSY B1, `(.L_x_11013) ;  /* 0x0000009000017945 */ /* 0x000fe20003800000 */
        /* <DEDUP_REMOVED lines=8> */
.L_x_11014:
[----:B------:R-:W-:Y:S05]  /*31a0*/  BSYNC B1 ;  /* 0x0000000000017941 */ /* 0x000fea0003800000 */
.L_x_11013:
        /* <DEDUP_REMOVED lines=11> */
.L_x_11016:
[----:B------:R-:W-:Y:S05]  /*3260*/  BSYNC B1 ;  /* 0x0000000000017941 */ /* 0x000fea0003800000 */
.L_x_11015:
        /* <DEDUP_REMOVED lines=9> */
.L_x_11018:
[----:B------:R-:W-:Y:S05]  /*3300*/  BSYNC B1 ;  /* 0x0000000000017941 */ /* 0x000fea0003800000 */
.L_x_11017:
        /* <DEDUP_REMOVED lines=11> */
.L_x_11020:
[----:B------:R-:W-:Y:S05]  /*33c0*/  BSYNC B1 ;  /* 0x0000000000017941 */ /* 0x000fea0003800000 */
.L_x_11019:
[----:B------:R-:W-:Y:S01]  /*33d0*/  ISETP.NE.U32.AND P1, PT, RZ, c[0x0][0x258], PT ;  /* 0x00009600ff007a0c */ /* 0x000fe20003f25070 */
[----:B------:R-:W-:Y:S01]  /*33e0*/  BSSY B1, `(.L_x_11021) ;  /* 0x0000017000017945 */ /* 0x000fe20003800000 */
[----:B------:R-:W-:Y:S02]  /*33f0*/  ISETP.NE.U32.AND P0, PT, RZ, c[0x0][0x258], PT ;  /* 0x00009600ff007a0c */ /* 0x000fe40003f05070 */
[----:B------:R-:W-:Y:S02]  /*3400*/  ISETP.NE.AND.EX P1, PT, RZ, c[0x0][0x25c], PT, P1 ;  /* 0x00009700ff007a0c */ /* 0x000fe40003f25310 */
[----:B------:R-:W-:Y:S02]  /*3410*/  ISETP.NE.AND.EX P0, PT, RZ, c[0x0][0x25c], PT, P0 ;  /* 0x00009700ff007a0c */ /* 0x000fe40003f05300 */
[----:B------:R-:W-:-:S02]  /*3420*/  @!P6 ISETP.NE.U32.AND P3, PT, RZ, c[0x0][0x218], PT ;  /* 0x00008600ff00ea0c */ /* 0x000fc40003f65070 */
[----:B------:R-:W-:Y:S02]  /*3430*/  SEL R164, R164, R148, P0 ;  /* 0x00000094a4a47207 */ /* 0x000fe40000000000 */
[----:B------:R-:W-:Y:S02]  /*3440*/  SEL R165, R165, R149, P0 ;  /* 0x00000095a5a57207 */ /* 0x000fe40000000000 */
[----:B------:R-:W-:Y:S02]  /*3450*/  SEL R166, R166, R150, P0 ;  /* 0x00000096a6a67207 */ /* 0x000fe40000000000 */
[----:B------:R-:W-:Y:S02]  /*3460*/  SEL R167, R167, R151, P0 ;  /* 0x00000097a7a77207 */ /* 0x000fe40000000000 */
[----:B------:R-:W-:Y:S02]  /*3470*/  @P1 MOV R182, 0x10 ;  /* 0x0000001000b61802 */ /* 0x000fe40000000f00 */
[----:B------:R-:W-:-:S02]  /*3480*/  @!P6 ISETP.NE.U32.AND P4, PT, RZ, c[0x0][0x218], PT ;  /* 0x00008600ff00ea0c */ /* 0x000fc40003f85070 */
[----:B------:R-:W-:Y:S01]  /*3490*/  @!P6 ISETP.NE.U32.AND P2, PT, RZ, c[0x0][0x218], PT ;  /* 0x00008600ff00ea0c */ /* 0x000fe20003f45070 */
[----:B------:R-:W-:Y:S01]  /*34a0*/  @P1 IMAD.WIDE.U32 R182, R3, R182, c[0x0][0x258] ;  /* 0x0000960003b61625 */ /* 0x000fe200078e00b6 */
[----:B------:R-:W-:-:S04]  /*34b0*/  @!P6 ISETP.NE.AND.EX P3, PT, RZ, c[0x0][0x21c], PT, P3 ;  /* 0x00008700ff00ea0c */ /* 0x000fc80003f65330 */
[----:B------:R0:W-:Y:S02]  /*34c0*/  @P1 STG.E.128 [R182.64], R164 ;  /* 0x000000a4b6001986 */ /* 0x0001e4000c101d04 */
[----:B0-----:R-:W-:-:S05]  /*34d0*/  @P5 MOV R164, 0x10 ;  /* 0x0000001000a45802 */ /* 0x001fca0000000f00 */
[----:B------:R-:W-:-:S05]  /*34e0*/  @P5 IMAD.WIDE.U32 R164, R184, R164, c[0x0][0x248] ;  /* 0x00009200b8a45625 */ /* 0x000fca00078e00a4 */
[----:B------:R0:W-:Y:S01]  /*34f0*/  @P5 STG.E.128 [R164.64], R144 ;  /* 0x00000090a4005986 */ /* 0x0001e2000c101d04 */
[----:B------:R-:W-:Y:S05]  /*3500*/  @!P5 BRA `(.L_x_11022) ;  /* 0x000000400000d947 */ /* 0x000fea0003800000 */
[----:B------:R-:W-:Y:S01]  /*3510*/  HFMA2.MMA R141, -RZ, RZ, 0, 9.5367431640625e-07 ;  /* 0x00000010ff8d7435 */ /* 0x000fe200000001ff */
[----:B------:R-:W-:-:S09]  /*3520*/  IADD3 R140, R184, 0x20, RZ ;  /* 0x00000020b88c7810 */ /* 0x000fd20007ffe0ff */
[----:B------:R-:W-:-:S06]  /*3530*/  IMAD.WIDE.U32 R140, R140, R141, c[0x0][0x170] ;  /* 0x00005c008c8c7625 */ /* 0x000fcc00078e008d */
[----:B------:R-:W5:Y:S02]  /*3540*/  LDG.E.128 R140, [R140.64] ;  /* 0x000000048c8c7981 */ /* 0x000f64000c1e1d00 */
.L_x_11022:
[----:B------:R-:W-:Y:S05]  /*3550*/  BSYNC B1 ;  /* 0x0000000000017941 */ /* 0x000fea0003800000 */
.L_x_11021:
[----:B------:R-:W-:Y:S01]  /*3560*/  BSSY B1, `(.L_x_11023) ;  /* 0x0000009000017945 */ /* 0x000fe20003800000 */
        /* <DEDUP_REMOVED lines=8> */
.L_x_11024:
[----:B------:R-:W-:Y:S05]  /*35f0*/  BSYNC B1 ;  /* 0x0000000000017941 */ /* 0x000fea0003800000 */
.L_x_11023:
[----:B------:R-:W-:Y:S01]  /*3600*/  BSSY B1, `(.L_x_11025) ;  /* 0x000000b000017945 */ /* 0x000fe20003800000 */
[----:B------:R-:W-:Y:S05]  /*3610*/  @!P5 BRA `(.L_x_11026) ;  /* 0x000000900000d947 */ /* 0x000fea0003800000 */
[----:B------:R-:W2:Y:S01]  /*3620*/  LDL R165, [R1+0xc] ;  /* 0x00000c0001a57983 */ /* 0x000ea20000100800 */
[----:B------:R-:W-:Y:S01]  /*3630*/  FMUL.FTZ R10, R164, c[0x0][0x1ec] ;  /* 0x00007b00a40a7a20 */ /* 0x000fe20000410000 */
[----:B------:R-:W-:-:S03]  /*3640*/  LOP3.LUT P3, RZ, R11, 0xff, RZ, 0xc0, !PT ;  /* 0x000000ff0bff7812 */ /* 0x000fc6000786c0ff */
[----:B------:R-:W-:-:S04]  /*3650*/  FMUL.FTZ R10, R10, c[0x0][0x1e8] ;  /* 0x00007a000a0a7a20 */ /* 0x000fc80000410000 */
[----:B-----5:R-:W-:-:S05]  /*3660*/  FMUL.FTZ R144, R140, R10 ;  /* 0x0000000a8c907220 */ /* 0x020fca0000410000 */
[----:B------:R-:W-:-:S05]  /*3670*/  FSEL R144, R144, RZ, P3 ;  /* 0x000000ff90907208 */ /* 0x000fca0001800000 */
[----:B------:R-:W-:Y:S01]  /*3680*/  FADD.FTZ R108, R108, R144 ;  /* 0x000000906c6c7221 */ /* 0x000fe20000010000 */
[----:B------:R-:W-:Y:S01]  /*3690*/  MOV R144, RZ ;  /* 0x000000ff00907202 */ /* 0x000fe20000000f00 */
[----:B--2---:R-:W-:Y:S02]  /*36a0*/  @P3 FMUL.FTZ R144, R165, R10 ;  /* 0x0000000aa5903220 */ /* 0x004fe40000410000 */
.L_x_11026:
[----:B------:R-:W-:Y:S05]  /*36b0*/  BSYNC B1 ;  /* 0x0000000000017941 */ /* 0x000fea0003800000 */
.L_x_11025:
[----:B------:R-:W-:Y:S01]  /*36c0*/  @!P6 ISETP.NE.U32.AND P3, PT, RZ, c[0x0][0x218], PT ;  /* 0x00008600ff00ea0c */ /* 0x000fe20003f65070 */
[----:B------:R-:W-:Y:S01]  /*36d0*/  BSSY B1, `(.L_x_11027) ;  /* 0x000000c000017945 */ /* 0x000fe20003800000 */
[----:B------:R-:W-:Y:S02]  /*36e0*/  @!P6 ISETP.NE.AND.EX P4, PT, RZ, c[0x0][0x21c], PT, P4 ;  /* 0x00008700ff00ea0c */ /* 0x000fe40003f85340 */
[----:B------:R-:W-:Y:S02]  /*36f0*/  @!P6 ISETP.NE.AND.EX P3, PT, RZ, c[0x0][0x21c], PT, P3 ;  /* 0x00008700ff00ea0c */ /* 0x000fe40003f65330 */
        /* <DEDUP_REMOVED lines=9> */
.L_x_11028:
[----:B------:R-:W-:Y:S05]  /*3790*/  BSYNC B1 ;  /* 0x0000000000017941 */ /* 0x000fea0003800000 */
.L_x_11027:
        /* <DEDUP_REMOVED lines=9> */
[----:B------:R-:W-:-:S06]  /*3830*/  HFMA2.MMA R145, -RZ, RZ, 0, 0 ;  /* 0x00000000ff917435 */ /* 0x000fcc00000001ff */
[----:B--2---:R-:W-:Y:S02]  /*3840*/  @P3 FMUL.FTZ R145, R166, R10 ;  /* 0x0000000aa6913220 */ /* 0x004fe40000410000 */
.L_x_11030:
[----:B------:R-:W-:Y:S05]  /*3850*/  BSYNC B1 ;  /* 0x0000000000017941 */ /* 0x000fea0003800000 */
.L_x_11029:
        /* <DEDUP_REMOVED lines=9> */
.L_x_11032:
[----:B------:R-:W-:Y:S05]  /*38f0*/  BSYNC B1 ;  /* 0x0000000000017941 */ /* 0x000fea0003800000 */
.L_x_11031:
        /* <DEDUP_REMOVED lines=11> */
.L_x_11034:
[----:B------:R-:W-:Y:S05]  /*39b0*/  BSYNC B1 ;  /* 0x0000000000017941 */ /* 0x000fea0003800000 */
.L_x_11033:
        /* <DEDUP_REMOVED lines=9> */
.L_x_11036:
[----:B------:R-:W-:Y:S05]  /*3a50*/  BSYNC B1 ;  /* 0x0000000000017941 */ /* 0x000fea0003800000 */
.L_x_11035:
[----:B------:R-:W-:Y:S01]  /*3a60*/  BSSY B1, `(.L_x_11037) ;  /* 0x000000b000017945 */ /* 0x000fe20003800000 */
[----:B------:R-:W-:Y:S05]  /*3a70*/  @!P5 BRA `(.L_x_11038) ;  /* 0x000000900000d947 */ /* 0x000fea0003800000 */
[----:B------:R-:W2:Y:S01]  /*3a80*/  LDL R182, [R1] ;  /* 0x0000000001b67983 */ /* 0x000ea20000100800 */
[----:B------:R-:W-:Y:S01]  /*3a90*/  FMUL.FTZ R10, R167, c[0x0][0x1ec] ;  /* 0x00007b00a70a7a20 */ /* 0x000fe20000410000 */
[----:B------:R-:W-:Y:S01]  /*3aa0*/  LOP3.LUT P2, RZ, R11, 0xff000000, RZ, 0xc0, !PT ;  /* 0xff0000000bff7812 */ /* 0x000fe2000784c0ff */
[----:B------:R-:W-:Y:S02]  /*3ab0*/  HFMA2.MMA R147, -RZ, RZ, 0, 0 ;  /* 0x00000000ff937435 */ /* 0x000fe400000001ff */
[----:B------:R-:W-:-:S04]  /*3ac0*/  FMUL.FTZ R10, R10, c[0x0][0x1e8] ;  /* 0x00007a000a0a7a20 */ /* 0x000fc80000410000 */
[----:B-----5:R-:W-:-:S05]  /*3ad0*/  FMUL.FTZ R11, R143, R10 ;  /* 0x0000000a8f0b7220 */ /* 0x020fca0000410000 */
[----:B------:R-:W-:-:S05]  /*3ae0*/  FSEL R11, R11, RZ, P2 ;  /* 0x000000ff0b0b7208 */ /* 0x000fca0001000000 */
[----:B------:R-:W-:Y:S02]  /*3af0*/  FADD.FTZ R111, R111, R11 ;  /* 0x0000000b6f6f7221 */ /* 0x000fe40000010000 */
[----:B--2---:R-:W-:Y:S02]  /*3b00*/  @P2 FMUL.FTZ R147, R182, R10 ;  /* 0x0000000ab6932220 */ /* 0x004fe40000410000 */
.L_x_11038:
[----:B------:R-:W-:Y:S05]  /*3b10*/  BSYNC B1 ;  /* 0x0000000000017941 */ /* 0x000fea0003800000 */
.L_x_11037:
[----:B------:R-:W-:Y:S01]  /*3b20*/  @P1 IADD3 R10, R3, 0x20, RZ ;  /* 0x00000020030a1810 */ /* 0x000fe20007ffe0ff */
[----:B------:R-:W-:Y:S01]  /*3b30*/  BSSY B1, `(.L_x_11039) ;  /* 0x0000015000017945 */ /* 0x000fe20003800000 */
[----:B------:R-:W-:Y:S02]  /*3b40*/  @P1 MOV R11, 0x10 ;  /* 0x00000010000b1802 */ /* 0x000fe40000000f00 */
[----:B------:R-:W-:Y:S02]  /*3b50*/  SEL R164, R164, R148, P0 ;  /* 0x00000094a4a47207 */ /* 0x000fe40000000000 */
[----:B------:R-:W-:Y:S01]  /*3b60*/  SEL R165, R165, R149, P0 ;  /* 0x00000095a5a57207 */ /* 0x000fe20000000000 */
[----:B------:R-:W-:Y:S01]  /*3b70*/  @P1 IMAD.WIDE.U32 R10, R10, R11, c[0x0][0x258] ;  /* 0x000096000a0a1625 */ /* 0x000fe200078e000b */
[----:B------:R-:W-:-:S02]  /*3b80*/  SEL R166, R166, R150, P0 ;  /* 0x00000096a6a67207 */ /* 0x000fc40000000000 */
[----:B------:R-:W-:Y:S02]  /*3b90*/  SEL R167, R167, R151, P0 ;  /* 0x00000097a7a77207 */ /* 0x000fe40000000000 */
[----:B------:R-:W-:Y:S02]  /*3ba0*/  @!P6 ISETP.NE.U32.AND P3, PT, RZ, c[0x0][0x218], PT ;  /* 0x00008600ff00ea0c */ /* 0x000fe40003f65070 */
[----:B------:R-:W-:Y:S01]  /*3bb0*/  @!P6 ISETP.NE.U32.AND P4, PT, RZ, c[0x0][0x218], PT ;  /* 0x00008600ff00ea0c */ /* 0x000fe20003f85070 */
[----:B------:R0:W-:Y:S01]  /*3bc0*/  @P1 STG.E.128 [R10.64], R164 ;  /* 0x000000a40a001986 */ /* 0x0001e2000c101d04 */
[----:B------:R-:W-:Y:S02]  /*3bd0*/  @!P6 ISETP.NE.U32.AND P2, PT, RZ, c[0x0][0x218], PT ;  /* 0x00008600ff00ea0c */ /* 0x000fe40003f45070 */
[----:B------:R-:W-:Y:S02]  /*3be0*/  @!P6 ISETP.NE.AND.EX P3, PT, RZ, c[0x0][0x21c], PT, P3 ;  /* 0x00008700ff00ea0c */ /* 0x000fe40003f65330 */
[----:B------:R-:W-:-:S02]  /*3bf0*/  IADD3 R182, R184, 0x40, RZ ;  /* 0x00000040b8b67810 */ /* 0x000fc40007ffe0ff */
[----:B0-----:R-:W-:Y:S02]  /*3c00*/  @P5 MOV R10, 0x10 ;  /* 0x00000010000a5802 */ /* 0x001fe40000000f00 */
[----:B------:R-:W-:-:S05]  /*3c10*/  @P5 IADD3 R11, R184, 0x20, RZ ;  /* 0x00000020b80b5810 */ /* 0x000fca0007ffe0ff */
[----:B------:R-:W-:-:S05]  /*3c20*/  @P5 IMAD.WIDE.U32 R10, R11, R10, c[0x0][0x248] ;  /* 0x000092000b0a5625 */ /* 0x000fca00078e000a */
[----:B------:R0:W-:Y:S01]  /*3c30*/  @P5 STG.E.128 [R10.64], R144 ;  /* 0x000000900a005986 */ /* 0x0001e2000c101d04 */
[----:B------:R-:W-:Y:S05]  /*3c40*/  @!P5 BRA `(.L_x_11040) ;  /* 0x000000300000d947 */ /* 0x000fea0003800000 */
[----:B-----5:R-:W-:-:S10]  /*3c50*/  HFMA2.MMA R140, -RZ, RZ, 0, 9.5367431640625e-07 ;  /* 0x00000010ff8c7435 */ /* 0x020fd400000001ff */
[----:B------:R-:W-:-:S06]  /*3c60*/  IMAD.WIDE.U32 R140, R182, R140, c[0x0][0x170] ;  /* 0x00005c00b68c7625 */ /* 0x000fcc00078e008c */
[----:B------:R-:W5:Y:S02]  /*3c70*/  LDG.E.128 R140, [R140.64] ;  /* 0x000000048c8c7981 */ /* 0x000f64000c1e1d00 */
.L_x_11040:
[----:B------:R-:W-:Y:S05]  /*3c80*/  BSYNC B1 ;  /* 0x0000000000017941 */ /* 0x000fea0003800000 */
.L_x_11039:
[----:B------:R-:W-:Y:S01]  /*3c90*/  BSSY B1, `(.L_x_11041) ;  /* 0x0000009000017945 */ /* 0x000fe20003800000 */
        /* <DEDUP_REMOVED lines=8> */
.L_x_11042:
[----:B------:R-:W-:Y:S05]  /*3d20*/  BSYNC B1 ;  /* 0x0000000000017941 */ /* 0x000fea0003800000 */
.L_x_11041:
[----:B------:R-:W-:Y:S01]  /*3d30*/  BSSY B1, `(.L_x_11043) ;  /* 0x000000a000017945 */ /* 0x000fe20003800000 */
[----:B------:R-:W-:Y:S05]  /*3d40*/  @!P5 BRA `(.L_x_11044) ;  /* 0x000000800000d947 */ /* 0x000fea0003800000 */
[----:B0-----:R-:W-:Y:S01]  /*3d50*/  FMUL.FTZ R10, R164, c[0x0][0x1ec] ;  /* 0x00007b00a40a7a20 */ /* 0x001fe20000410000 */
[----:B------:R-:W-:Y:S02]  /*3d60*/  LOP3.LUT P3, RZ, R9, 0xff, RZ, 0xc0, !PT ;  /* 0x000000ff09ff7812 */ /* 0x000fe4000786c0ff */
[----:B------:R-:W-:Y:S01]  /*3d70*/  MOV R144, RZ ;  /* 0x000000ff00907202 */ /* 0x000fe20000000f00 */
[----:B------:R-:W-:-:S04]  /*3d80*/  FMUL.FTZ R10, R10, c[0x0][0x1e8] ;  /* 0x00007a000a0a7a20 */ /* 0x000fc80000410000 */
[----:B-----5:R-:W-:-:S05]  /*3d90*/  FMUL.FTZ R11, R140, R10 ;  /* 0x0000000a8c0b7220 */ /* 0x020fca0000410000 */
[----:B------:R-:W-:Y:S01]  /*3da0*/  FSEL R11, R11, RZ, P3 ;  /* 0x000000ff0b0b7208 */ /* 0x000fe20001800000 */
[----:B------:R-:W-:-:S04]  /*3db0*/  @P3 FMUL.FTZ R144, R252, R10 ;  /* 0x0000000afc903220 */ /* 0x000fc80000410000 */
[----:B------:R-:W-:Y:S02]  /*3dc0*/  FADD.FTZ R104, R104, R11 ;  /* 0x0000000b68687221 */ /* 0x000fe40000010000 */
.L_x_11044:
[----:B------:R-:W-:Y:S05]  /*3dd0*/  BSYNC B1 ;  /* 0x0000000000017941 */ /* 0x000fea0003800000 */
.L_x_11043:
        /* <DEDUP_REMOVED lines=13> */
.L_x_11046:
[----:B------:R-:W-:Y:S05]  /*3eb0*/  BSYNC B1 ;  /* 0x0000000000017941 */ /* 0x000fea0003800000 */
.L_x_11045:
[----:B------:R-:W-:Y:S01]  /*3ec0*/  BSSY B1, `(.L_x_11047) ;  /* 0x000000a000017945 */ /* 0x000fe20003800000 */
[----:B------:R-:W-:Y:S05]  /*3ed0*/  @!P5 BRA `(.L_x_11048) ;  /* 0x000000800000d947 */ /* 0x000fea0003800000 */
[----:B0-----:R-:W-:Y:S01]  /*3ee0*/  FMUL.FTZ R10, R165, c[0x0][0x1ec] ;  /* 0x00007b00a50a7a20 */ /* 0x001fe20000410000 */
[----:B------:R-:W-:Y:S01]  /*3ef0*/  LOP3.LUT P3, RZ, R9, 0xff00, RZ, 0xc0, !PT ;  /* 0x0000ff0009ff7812 */ /* 0x000fe2000786c0ff */
[----:B------:R-:W-:Y:S02]  /*3f00*/  HFMA2.MMA R145, -RZ, RZ, 0, 0 ;  /* 0x00000000ff917435 */ /* 0x000fe400000001ff */
[----:B------:R-:W-:-:S04]  /*3f10*/  FMUL.FTZ R10, R10, c[0x0][0x1e8] ;  /* 0x00007a000a0a7a20 */ /* 0x000fc80000410000 */
[----:B-----5:R-:W-:-:S05]  /*3f20*/  FMUL.FTZ R11, R141, R10 ;  /* 0x0000000a8d0b7220 */ /* 0x020fca0000410000 */
[----:B------:R-:W-:Y:S01]  /*3f30*/  FSEL R11, R11, RZ, P3 ;  /* 0x000000ff0b0b7208 */ /* 0x000fe20001800000 */
[----:B------:R-:W-:-:S04]  /*3f40*/  @P3 FMUL.FTZ R145, R251, R10 ;  /* 0x0000000afb913220 */ /* 0x000fc80000410000 */
[----:B------:R-:W-:Y:S02]  /*3f50*/  FADD.FTZ R105, R105, R11 ;  /* 0x0000000b69697221 */ /* 0x000fe40000010000 */
.L_x_11048:
[----:B------:R-:W-:Y:S05]  /*3f60*/  BSYNC B1 ;  /* 0x0000000000017941 */ /* 0x000fea0003800000 */
.L_x_11047:
        /* <DEDUP_REMOVED lines=9> */
.L_x_11050:
[----:B------:R-:W-:Y:S05]  /*4000*/  BSYNC B1 ;  /* 0x0000000000017941 */ /* 0x000fea0003800000 */
.L_x_11049:
        /* <DEDUP_REMOVED lines=10> */
.L_x_11052:
[----:B------:R-:W-:Y:S05]  /*40b0*/  BSYNC B1 ;  /* 0x0000000000017941 */ /* 0x000fea0003800000 */
.L_x_11051:
        /* <DEDUP_REMOVED lines=9> */
.L_x_11054:
[----:B------:R-:W-:Y:S05]  /*4150*/  BSYNC B1 ;  /* 0x0000000000017941 */ /* 0x000fea0003800000 */
.L_x_11053:
[----:B------:R-:W-:Y:S01]  /*4160*/  BSSY B1, `(.L_x_11055) ;  /* 0x000000a000017945 */ /* 0x000fe20003800000 */
[----:B------:R-:W-:Y:S05]  /*4170*/  @!P5 BRA `(.L_x_11056) ;  /* 0x000000800000d947 */ /* 0x000fea0003800000 */
[----:B------:R-:W-:Y:S01]  /*4180*/  LOP3.LUT P2, RZ, R9, 0xff000000, RZ, 0xc0, !PT ;  /* 0xff00000009ff7812 */ /* 0x000fe2000784c0ff */
[----:B------:R-:W-:Y:S01]  /*4190*/  FMUL.FTZ R9, R167, c[0x0][0x1ec] ;  /* 0x00007b00a7097a20 */ /* 0x000fe20000410000 */
[----:B0-----:R-:W-:-:S03]  /*41a0*/  HFMA2.MMA R147, -RZ, RZ, 0, 0 ;  /* 0x00000000ff937435 */ /* 0x001fc600000001ff */
[----:B------:R-:W-:-:S04]  /*41b0*/  FMUL.FTZ R9, R9, c[0x0][0x1e8] ;  /* 0x00007a0009097a20 */ /* 0x000fc80000410000 */
[----:B-----5:R-:W-:-:S04]  /*41c0*/  FMUL.FTZ R10, R143, R9 ;  /* 0x000000098f0a7220 */ /* 0x020fc80000410000 */
[----:B------:R-:W-:Y:S01]  /*41d0*/  @P2 FMUL.FTZ R147, R249, R9 ;  /* 0x00000009f9932220 */ /* 0x000fe20000410000 */
[----:B------:R-:W-:-:S05]  /*41e0*/  FSEL R10, R10, RZ, P2 ;  /* 0x000000ff0a0a7208 */ /* 0x000fca0001000000 */
[----:B------:R-:W-:Y:S02]  /*41f0*/  FADD.FTZ R107, R107, R10 ;  /* 0x0000000a6b6b7221 */ /* 0x000fe40000010000 */
.L_x_11056:
[----:B------:R-:W-:Y:S05]  /*4200*/  BSYNC B1 ;  /* 0x0000000000017941 */ /* 0x000fea0003800000 */
.L_x_11055:
[----:B0-----:R-:W-:Y:S01]  /*4210*/  @P1 IADD3 R10, R3, 0x40, RZ ;  /* 0x00000040030a1810 */ /* 0x001fe20007ffe0ff */
[----:B------:R-:W-:Y:S01]  /*4220*/  BSSY B1, `(.L_x_11057) ;  /* 0x0000014000017945 */ /* 0x000fe20003800000 */
[----:B------:R-:W-:Y:S02]  /*4230*/  @P1 MOV R11, 0x10 ;  /* 0x00000010000b1802 */ /* 0x000fe40000000f00 */
[----:B------:R-:W-:Y:S02]  /*4240*/  SEL R164, R164, R148, P0 ;  /* 0x00000094a4a47207 */ /* 0x000fe40000000000 */
[----:B------:R-:W-:Y:S01]  /*4250*/  SEL R165, R165, R149, P0 ;  /* 0x00000095a5a57207 */ /* 0x000fe20000000000 */
[----:B------:R-:W-:Y:S01]  /*4260*/  @P1 IMAD.WIDE.U32 R10, R10, R11, c[0x0][0x258] ;  /* 0x000096000a0a1625 */ /* 0x000fe200078e000b */
[----:B------:R-:W-:Y:S02]  /*4270*/  SEL R166, R166, R150, P0 ;  /* 0x00000096a6a67207 */ /* 0x000fe40000000000 */
[----:B------:R-:W-:-:S02]  /*4280*/  SEL R167, R167, R151, P0 ;  /* 0x00000097a7a77207 */ /* 0x000fc40000000000 */
[----:B------:R-:W-:Y:S02]  /*4290*/  @!P6 ISETP.NE.U32.AND P3, PT, RZ, c[0x0][0x218], PT ;  /* 0x00008600ff00ea0c */ /* 0x000fe40003f65070 */
[----:B------:R-:W-:Y:S01]  /*42a0*/  @!P6 ISETP.NE.U32.AND P4, PT, RZ, c[0x0][0x218], PT ;  /* 0x00008600ff00ea0c */ /* 0x000fe20003f85070 */
[----:B------:R0:W-:Y:S01]  /*42b0*/  @P1 STG.E.128 [R10.64], R164 ;  /* 0x000000a40a001986 */ /* 0x0001e2000c101d04 */
[----:B------:R-:W-:Y:S02]  /*42c0*/  @!P6 ISETP.NE.U32.AND P2, PT, RZ, c[0x0][0x218], PT ;  /* 0x00008600ff00ea0c */ /* 0x000fe40003f45070 */
[----:B------:R-:W-:Y:S02]  /*42d0*/  @!P6 ISETP.NE.AND.EX P3, PT, RZ, c[0x0][0x21c], PT, P3 ;  /* 0x00008700ff00ea0c */ /* 0x000fe40003f65330 */
[----:B0-----:R-:W-:Y:S02]  /*42e0*/  @P5 MOV R10, 0x10 ;  /* 0x00000010000a5802 */ /* 0x001fe40000000f00 */
[----:B------:R-:W-:-:S03]  /*42f0*/  IADD3 R166, R184, 0x60, RZ ;  /* 0x00000060b8a67810 */ /* 0x000fc60007ffe0ff */
[----:B------:R-:W-:-:S05]  /*4300*/  @P5 IMAD.WIDE.U32 R10, R182, R10, c[0x0][0x248] ;  /* 0x00009200b60a5625 */ /* 0x000fca00078e000a */
[----:B------:R0:W-:Y:S01]  /*4310*/  @P5 STG.E.128 [R10.64], R144 ;  /* 0x000000900a005986 */ /* 0x0001e2000c101d04 */
[----:B------:R-:W-:Y:S05]  /*4320*/  @!P5 BRA `(.L_x_11058) ;  /* 0x000000300000d947 */ /* 0x000fea0003800000 */
[----:B-----5:R-:W-:-:S10]  /*4330*/  HFMA2.MMA R140, -RZ, RZ, 0, 9.5367431640625e-07 ;  /* 0x00000010ff8c7435 */ /* 0x020fd400000001ff */
[----:B------:R-:W-:-:S06]  /*4340*/  IMAD.WIDE.U32 R140, R166, R140, c[0x0][0x170] ;  /* 0x00005c00a68c7625 */ /* 0x000fcc00078e008c */
[----:B------:R-:W5:Y:S02]  /*4350*/  LDG.E.128 R140, [R140.64] ;  /* 0x000000048c8c7981 */ /* 0x000f64000c1e1d00 */
.L_x_11058:
[----:B------:R-:W-:Y:S05]  /*4360*/  BSYNC B1 ;  /* 0x0000000000017941 */ /* 0x000fea0003800000 */
.L_x_11057:
        /* <DEDUP_REMOVED lines=9> */
.L_x_11060:
[----:B------:R-:W-:Y:S05]  /*4400*/  BSYNC B1 ;  /* 0x0000000000017941 */ /* 0x000fea0003800000 */
.L_x_11059:
[----:B------:R-:W-:Y:S01]  /*4410*/  BSSY B1, `(.L_x_11061) ;  /* 0x000000a000017945 */ /* 0x000fe20003800000 */
[----:B------:R-:W-:Y:S05]  /*4420*/  @!P5 BRA `(.L_x_11062) ;  /* 0x000000800000d947 */ /* 0x000fea0003800000 */
[----:B------:R-:W-:Y:S01]  /*4430*/  FMUL.FTZ R9, R167, c[0x0][0x1ec] ;  /* 0x00007b00a7097a20 */ /* 0x000fe20000410000 */
[----:B------:R-:W-:Y:S02]  /*4440*/  LOP3.LUT P3, RZ, R8, 0xff, RZ, 0xc0, !PT ;  /* 0x000000ff08ff7812 */ /* 0x000fe4000786c0ff */
[----:B0-----:R-:W-:Y:S01]  /*4450*/  MOV R144, RZ ;  /* 0x000000ff00907202 */ /* 0x001fe20000000f00 */
[----:B------:R-:W-:-:S04]  /*4460*/  FMUL.FTZ R9, R9, c[0x0][0x1e8] ;  /* 0x00007a0009097a20 */ /* 0x000fc80000410000 */
[----:B-----5:R-:W-:-:S05]  /*4470*/  FMUL.FTZ R10, R140, R9 ;  /* 0x000000098c0a7220 */ /* 0x020fca0000410000 */
[----:B------:R-:W-:Y:S01]  /*4480*/  FSEL R10, R10, RZ, P3 ;  /* 0x000000ff0a0a7208 */ /* 0x000fe20001800000 */
[----:B------:R-:W-:-:S04]  /*4490*/  @P3 FMUL.FTZ R144, R248, R9 ;  /* 0x00000009f8903220 */ /* 0x000fc80000410000 */
[----:B------:R-:W-:Y:S02]  /*44a0*/  FADD.FTZ R100, R100, R10 ;  /* 0x0000000a64647221 */ /* 0x000fe40000010000 */
.L_x_11062:
[----:B------:R-:W-:Y:S05]  /*44b0*/  BSYNC B1 ;  /* 0x0000000000017941 */ /* 0x000fea0003800000 */
.L_x_11061:
        /* <DEDUP_REMOVED lines=13> */
.L_x_11064:
[----:B------:R-:W-:Y:S05]  /*4590*/  BSYNC B1 ;  /* 0x0000000000017941 */ /* 0x000fea0003800000 */
.L_x_11063:
        /* <DEDUP_REMOVED lines=10> */
.L_x_11066:
[----:B------:R-:W-:Y:S05]  /*4640*/  BSYNC B1 ;  /* 0x0000000000017941 */ /* 0x000fea0003800000 */
.L_x_11065:
        /* <DEDUP_REMOVED lines=9> */
.L_x_11068:
[----:B------:R-:W-:Y:S05]  /*46e0*/  BSYNC B1 ;  /* 0x0000000000017941 */ /* 0x000fea0003800000 */
.L_x_11067:
[----:B------:R-:W-:Y:S01]  /*46f0*/  BSSY B1, `(.L_x_11069) ;  /* 0x000000a000017945 */ /* 0x000fe20003800000 */
[----:B------:R-:W-:Y:S05]  /*4700*/  @!P5 BRA `(.L_x_11070) ;  /* 0x000000800000d947 */ /* 0x000fea0003800000 */
[----:B------:R-:W-:Y:S01]  /*4710*/  FMUL.FTZ R11, R10, c[0x0][0x1ec] ;  /* 0x00007b000a0b7a20 */ /* 0x000fe20000410000 */
[----:B------:R-:W-:-:S03]  /*4720*/  LOP3.LUT P3, RZ, R8, 0xff0000, RZ, 0xc0, !PT ;  /* 0x00ff000008ff7812 */ /* 0x000fc6000786c0ff */
[----:B------:R-:W-:-:S04]  /*4730*/  FMUL.FTZ R11, R11, c[0x0][0x1e8] ;  /* 0x00007a000b0b7a20 */ /* 0x000fc80000410000 */
[----:B-----5:R-:W-:-:S05]  /*4740*/  FMUL.FTZ R146, R142, R11 ;  /* 0x0000000b8e927220 */ /* 0x020fca0000410000 */
[----:B------:R-:W-:-:S05]  /*4750*/  FSEL R146, R146, RZ, P3 ;  /* 0x000000ff92927208 */ /* 0x000fca0001800000 */
[----:B------:R-:W-:Y:S01]  /*4760*/  FADD.FTZ R102, R102, R146 ;  /* 0x0000009266667221 */ /* 0x000fe20000010000 */
[----:B------:R-:W-:Y:S01]  /*4770*/  MOV R146, RZ ;  /* 0x000000ff00927202 */ /* 0x000fe20000000f00 */
[----:B------:R-:W-:Y:S02]  /*4780*/  @P3 FMUL.FTZ R146, R246, R11 ;  /* 0x0000000bf6923220 */ /* 0x000fe40000410000 */
.L_x_11070:
[----:B------:R-:W-:Y:S05]  /*4790*/  BSYNC B1 ;  /* 0x0000000000017941 */ /* 0x000fea0003800000 */
.L_x_11069:
        /* <DEDUP_REMOVED lines=9> */
.L_x_11072:
[----:B------:R-:W-:Y:S05]  /*4830*/  BSYNC B1 ;  /* 0x0000000000017941 */ /* 0x000fea0003800000 */
.L_x_11071:
[----:B------:R-:W-:Y:S01]  /*4840*/  BSSY B1, `(.L_x_11073) ;  /* 0x000000a000017945 */ /* 0x000fe20003800000 */
[----:B------:R-:W-:Y:S05]  /*4850*/  @!P5 BRA `(.L_x_11074) ;  /* 0x000000800000d947 */ /* 0x000fea0003800000 */
[----:B------:R-:W-:Y:S01]  /*4860*/  LOP3.LUT P2, RZ, R8, 0xff000000, RZ, 0xc0, !PT ;  /* 0xff00000008ff7812 */ /* 0x000fe2000784c0ff */
[----:B------:R-:W-:-:S04]  /*4870*/  FMUL.FTZ R8, R11, c[0x0][0x1ec] ;  /* 0x00007b000b087a20 */ /* 0x000fc80000410000 */
[----:B------:R-:W-:-:S04]  /*4880*/  FMUL.FTZ R8, R8, c[0x0][0x1e8] ;  /* 0x00007a0008087a20 */ /* 0x000fc80000410000 */
[----:B-----5:R-:W-:-:S05]  /*4890*/  FMUL.FTZ R147, R143, R8 ;  /* 0x000000088f937220 */ /* 0x020fca0000410000 */
[----:B------:R-:W-:-:S05]  /*48a0*/  FSEL R147, R147, RZ, P2 ;  /* 0x000000ff93937208 */ /* 0x000fca0001000000 */
[----:B------:R-:W-:Y:S01]  /*48b0*/  FADD.FTZ R103, R103, R147 ;  /* 0x0000009367677221 */ /* 0x000fe20000010000 */
[----:B------:R-:W-:-:S06]  /*48c0*/  HFMA2.MMA R147, -RZ, RZ, 0, 0 ;  /* 0x00000000ff937435 */ /* 0x000fcc00000001ff */
[----:B------:R-:W-:Y:S02]  /*48d0*/  @P2 FMUL.FTZ R147, R245, R8 ;  /* 0x00000008f5932220 */ /* 0x000fe40000410000 */
.L_x_11074:
[----:B------:R-:W-:Y:S05]  /*48e0*/  BSYNC B1 ;  /* 0x0000000000017941 */ /* 0x000fea0003800000 */
.L_x_11073:
[----:B------:R-:W-:Y:S01]  /*48f0*/  @P1 IADD3 R164, R3, 0x60, RZ ;  /* 0x0000006003a41810 */ /* 0x000fe20007ffe0ff */
        /* <DEDUP_REMOVED lines=20> */
.L_x_11076:
[----:B------:R-:W-:Y:S05]  /*4a40*/  BSYNC B1 ;  /* 0x0000000000017941 */ /* 0x000fea0003800000 */
.L_x_11075:
        /* <DEDUP_REMOVED lines=9> */
.L_x_11078:
[----:B------:R-:W-:Y:S05]  /*4ae0*/  BSYNC B1 ;  /* 0x0000000000017941 */ /* 0x000fea0003800000 */
.L_x_11077:
[----:B------:R-:W-:Y:S01]  /*4af0*/  BSSY B1, `(.L_x_11079) ;  /* 0x000000a000017945 */ /* 0x000fe20003800000 */
[----:B------:R-:W-:Y:S05]  /*4b00*/  @!P5 BRA `(.L_x_11080) ;  /* 0x000000800000d947 */ /* 0x000fea0003800000 */
[----:B------:R-:W-:Y:S01]  /*4b10*/  FMUL.FTZ R9, R8, c[0x0][0x1ec] ;  /* 0x00007b0008097a20 */ /* 0x000fe20000410000 */
[----:B------:R-:W-:Y:S02]  /*4b20*/  LOP3.LUT P3, RZ, R7, 0xff, RZ, 0xc0, !PT ;  /* 0x000000ff07ff7812 */ /* 0x000fe4000786c0ff */
[----:B------:R-:W-:Y:S01]  /*4b30*/  MOV R144, RZ ;  /* 0x000000ff00907202 */ /* 0x000fe20000000f00 */
[----:B------:R-:W-:-:S04]  /*4b40*/  FMUL.FTZ R9, R9, c[0x0][0x1e8] ;  /* 0x00007a0009097a20 */ /* 0x000fc80000410000 */
[----:B-----5:R-:W-:-:S05]  /*4b50*/  FMUL.FTZ R10, R140, R9 ;  /* 0x000000098c0a7220 */ /* 0x020fca0000410000 */
[----:B------:R-:W-:Y:S01]  /*4b60*/  FSEL R10, R10, RZ, P3 ;  /* 0x000000ff0a0a7208 */ /* 0x000fe20001800000 */
[----:B------:R-:W-:-:S04]  /*4b70*/  @P3 FMUL.FTZ R144, R244, R9 ;  /* 0x00000009f4903220 */ /* 0x000fc80000410000 */
[----:B------:R-:W-:Y:S02]  /*4b80*/  FADD.FTZ R96, R96, R10 ;  /* 0x0000000a60607221 */ /* 0x000fe40000010000 */
.L_x_11080:
[----:B------:R-:W-:Y:S05]  /*4b90*/  BSYNC B1 ;  /* 0x0000000000017941 */ /* 0x000fea0003800000 */
.L_x_11079:
        /* <DEDUP_REMOVED lines=13> */
.L_x_11082:
[----:B------:R-:W-:Y:S05]  /*4c70*/  BSYNC B1 ;  /* 0x0000000000017941 */ /* 0x000fea0003800000 */
.L_x_11081:
[----:B------:R-:W-:Y:S01]  /*4c80*/  BSSY B1, `(.L_x_11083) ;  /* 0x000000a000017945 */ /* 0x000fe20003800000 */
[----:B------:R-:W-:Y:S05]  /*4c90*/  @!P5 BRA `(.L_x_11084) ;  /* 0x000000800000d947 */ /* 0x000fea0003800000 */
[----:B------:R-:W-:Y:S01]  /*4ca0*/  FMUL.FTZ R10, R9, c[0x0][0x1ec] ;  /* 0x00007b00090a7a20 */ /* 0x000fe20000410000 */
[----:B------:R-:W-:Y:S01]  /*4cb0*/  LOP3.LUT P3, RZ, R7, 0xff00, RZ, 0xc0, !PT ;  /* 0x0000ff0007ff7812 */ /* 0x000fe2000786c0ff */
[----:B------:R-:W-:Y:S02]  /*4cc0*/  HFMA2.MMA R145, -RZ, RZ, 0, 0 ;  /* 0x00000000ff917435 */ /* 0x000fe400000001ff */
[----:B------:R-:W-:-:S04]  /*4cd0*/  FMUL.FTZ R10, R10, c[0x0][0x1e8] ;  /* 0x00007a000a0a7a20 */ /* 0x000fc80000410000 */
[----:B-----5:R-:W-:-:S05]  /*4ce0*/  FMUL.FTZ R11, R141, R10 ;  /* 0x0000000a8d0b7220 */ /* 0x020fca0000410000 */
[----:B------:R-:W-:Y:S01]  /*4cf0*/  FSEL R11, R11, RZ, P3 ;  /* 0x000000ff0b0b7208 */ /* 0x000fe20001800000 */
[----:B------:R-:W-:-:S04]  /*4d00*/  @P3 FMUL.FTZ R145, R243, R10 ;  /* 0x0000000af3913220 */ /* 0x000fc80000410000 */
[----:B------:R-:W-:Y:S02]  /*4d10*/  FADD.FTZ R97, R97, R11 ;  /* 0x0000000b61617221 */ /* 0x000fe40000010000 */
.L_x_11084:
[----:B------:R-:W-:Y:S05]  /*4d20*/  BSYNC B1 ;  /* 0x0000000000017941 */ /* 0x000fea0003800000 */
.L_x_11083:
        /* <DEDUP_REMOVED lines=9> */
.L_x_11086:
[----:B------:R-:W-:Y:S05]  /*4dc0*/  BSYNC B1 ;  /* 0x0000000000017941 */ /* 0x000fea0003800000 */
.L_x_11085:
        /* <DEDUP_REMOVED lines=10> */
.L_x_11088:
[----:B------:R-:W-:Y:S05]  /*4e70*/  BSYNC B1 ;  /* 0x0000000000017941 */ /* 0x000fea0003800000 */
.L_x_11087:
        /* <DEDUP_REMOVED lines=9> */
.L_x_11090:
[----:B------:R-:W-:Y:S05]  /*4f10*/  BSYNC B1 ;  /* 0x0000000000017941 */ /* 0x000fea0003800000 */
.L_x_11089:
        /* <DEDUP_REMOVED lines=10> */
.L_x_11092:
[----:B------:R-:W-:Y:S05]  /*4fc0*/  BSYNC B1 ;  /* 0x0000000000017941 */ /* 0x000fea0003800000 */
.L_x_11091:
        /* <DEDUP_REMOVED lines=21> */
.L_x_11094:
[----:B------:R-:W-:Y:S05]  /*5120*/  BSYNC B1 ;  /* 0x0000000000017941 */ /* 0x000fea0003800000 */
.L_x_11093:
        /* <DEDUP_REMOVED lines=9> */
.L_x_11096:
[----:B------:R-:W-:Y:S05]  /*51c0*/  BSYNC B1 ;  /* 0x0000000000017941 */ /* 0x000fea0003800000 */
.L_x_11095:
        /* <DEDUP_REMOVED lines=10> */
.L_x_11098:
[----:B------:R-:W-:Y:S05]  /*5270*/  BSYNC B1 ;  /* 0x0000000000017941 */ /* 0x000fea0003800000 */
.L_x_11097:
        /* <DEDUP_REMOVED lines=13> */
.L_x_11100:
[----:B------:R-:W-:Y:S05]  /*5350*/  BSYNC B1 ;  /* 0x0000000000017941 */ /* 0x000fea0003800000 */
.L_x_11099:
        /* <DEDUP_REMOVED lines=10> */
.L_x_11102:
[----:B------:R-:W-:Y:S05]  /*5400*/  BSYNC B1 ;  /* 0x0000000000017941 */ /* 0x000fea0003800000 */
.L_x_11101:
        /* <DEDUP_REMOVED lines=9> */
.L_x_11104:
[----:B------:R-:W-:Y:S05]  /*54a0*/  BSYNC B1 ;  /* 0x0000000000017941 */ /* 0x000fea0003800000 */
.L_x_11103:
        /* <DEDUP_REMOVED lines=10> */
.L_x_11106:
[----:B------:R-:W-:Y:S05]  /*5550*/  BSYNC B1 ;  /* 0x0000000000017941 */ /* 0x000fea0003800000 */
.L_x_11105:
        /* <DEDUP_REMOVED lines=9> */
.L_x_11108:
[----:B------:R-:W-:Y:S05]  /*55f0*/  BSYNC B1 ;  /* 0x0000000000017941 */ /* 0x000fea0003800000 */
.L_x_11107:
        /* <DEDUP_REMOVED lines=10> */
.L_x_11110:
[----:B------:R-:W-:Y:S05]  /*56a0*/  BSYNC B1 ;  /* 0x0000000000017941 */ /* 0x000fea0003800000 */
.L_x_11109:
        /* <DEDUP_REMOVED lines=21> */
.L_x_11112:
[----:B------:R-:W-:Y:S05]  /*5800*/  BSYNC B1 ;  /* 0x0000000000017941 */ /* 0x000fea0003800000 */
.L_x_11111:
        /* <DEDUP_REMOVED lines=9> */
.L_x_11114:
[----:B------:R-:W-:Y:S05]  /*58a0*/  BSYNC B1 ;  /* 0x0000000000017941 */ /* 0x000fea0003800000 */
.L_x_11113:
        /* <DEDUP_REMOVED lines=10> */
.L_x_11116:
[----:B------:R-:W-:Y:S05]  /*5950*/  BSYNC B1 ;  /* 0x0000000000017941 */ /* 0x000fea0003800000 */
.L_x_11115:
        /* <DEDUP_REMOVED lines=13> */
.L_x_11118:
[----:B------:R-:W-:Y:S05]  /*5a30*/  BSYNC B1 ;  /* 0x0000000000017941 */ /* 0x000fea0003800000 */
.L_x_11117:
        /* <DEDUP_REMOVED lines=10> */
.L_x_11120:
[----:B------:R-:W-:Y:S05]  /*5ae0*/  BSYNC B1 ;  /* 0x0000000000017941 */ /* 0x000fea0003800000 */
.L_x_11119:
        /* <DEDUP_REMOVED lines=9> */
.L_x_11122:
[----:B------:R-:W-:Y:S05]  /*5b80*/  BSYNC B1 ;  /* 0x0000000000017941 */ /* 0x000fea0003800000 */
.L_x_11121:
        /* <DEDUP_REMOVED lines=10> */
.L_x_11124:
[----:B------:R-:W-:Y:S05]  /*5c30*/  BSYNC B1 ;  /* 0x0000000000017941 */ /* 0x000fea0003800000 */
.L_x_11123:
        /* <DEDUP_REMOVED lines=9> */
.L_x_11126:
[----:B------:R-:W-:Y:S05]  /*5cd0*/  BSYNC B1 ;  /* 0x0000000000017941 */ /* 0x000fea0003800000 */
.L_x_11125:
        /* <DEDUP_REMOVED lines=10> */
.L_x_11128:
[----:B------:R-:W-:Y:S05]  /*5d80*/  BSYNC B1 ;  /* 0x0000000000017941 */ /* 0x000fea0003800000 */
.L_x_11127:
        /* <DEDUP_REMOVED lines=21> */
.L_x_11130:
[----:B------:R-:W-:Y:S05]  /*5ee0*/  BSYNC B1 ;  /* 0x0000000000017941 */ /* 0x000fea0003800000 */
.L_x_11129:
        /* <DEDUP_REMOVED lines=9> */
.L_x_11132:
[----:B------:R-:W-:Y:S05]  /*5f80*/  BSYNC B1 ;  /* 0x0000000000017941 */ /* 0x000fea0003800000 */
.L_x_11131:
        /* <DEDUP_REMOVED lines=10> */
.L_x_11134:
[----:B------:R-:W-:Y:S05]  /*6030*/  BSYNC B1 ;  /* 0x0000000000017941 */ /* 0x000fea0003800000 */
.L_x_11133:
[----:B------:R-:W-:Y:S01]  /*6040*/  @!P6 ISETP.NE.U32.AND P3, PT, RZ, c[0x0][0x218], PT ;  /* 0x00008600ff00ea0c */ /* 0x000fe20003f65070 */
[----:B------:R-:W-:Y:S01]  /*6050*/  BSSY B1, `(.L_x_11135) ;  /* 0x000000c000017945 */ /* 0x000fe20003800000 */
[----:B------:R-:W-:Y:S02]  /*6060*/  @!P6 ISETP.NE.AND.EX P4, PT, RZ, c[0x0][0x21c], PT, P4 ;  /* 0x00008700ff00ea0c */ /* 0x000fe40003f85340 */
[----:B------:R-:W-:Y:S02]  /*6070*/  @!P6 ISETP.NE.AND.EX P3, PT, RZ, c[0x0][0x21c], PT, P3 ;  /* 0x00008700ff00ea0c */ /* 0x000fe40003f65330 */
[----:B------:R-:W-:Y:S02]  /*6080*/  @!P6 ISETP.NE.AND.EX P2, PT, RZ, c[0x0][0x21c], PT, P2 ;  /* 0x00008700ff00ea0c */ /* 0x000fe40003f45320 */
        /* <DEDUP_REMOVED lines=8> */
.L_x_11136:
[----:B------:R-:W-:Y:S05]  /*6110*/  BSYNC B1 ;  /* 0x0000000000017941 */ /* 0x000fea0003800000 */
.L_x_11135:
        /* <DEDUP_REMOVED lines=10> */
.L_x_11138:
[----:B------:R-:W-:Y:S05]  /*61c0*/  BSYNC B1 ;  /* 0x0000000000017941 */ /* 0x000fea0003800000 */
.L_x_11137:
        /* <DEDUP_REMOVED lines=9> */
.L_x_11140:
[----:B------:R-:W-:Y:S05]  /*6260*/  BSYNC B1 ;  /* 0x0000000000017941 */ /* 0x000fea0003800000 */
.L_x_11139:
        /* <DEDUP_REMOVED lines=10> */
.L_x_11142:
[----:B------:R-:W-:Y:S05]  /*6310*/  BSYNC B1 ;  /* 0x0000000000017941 */ /* 0x000fea0003800000 */
.L_x_11141:
        /* <DEDUP_REMOVED lines=9> */
.L_x_11144:
[----:B------:R-:W-:Y:S05]  /*63b0*/  BSYNC B1 ;  /* 0x0000000000017941 */ /* 0x000fea0003800000 */
.L_x_11143:
[----:B------:R-:W-:Y:S01]  /*63c0*/  BSSY B1, `(.L_x_11145) ;  /* 0x000000e000017945 */ /* 0x000fe20003800000 */
[----:B------:R-:W-:Y:S02]  /*63d0*/  SEL R148, R7, R148, P0 ;  /* 0x0000009407947207 */ /* 0x000fe40000000000 */
[----:B------:R-:W-:Y:S02]  /*63e0*/  SEL R149, R5, R149, P0 ;  /* 0x0000009505957207 */ /* 0x000fe40000000000 */
[----:B------:R-:W-:Y:S02]  /*63f0*/  SEL R150, R4, R150, P0 ;  /* 0x0000009604967207 */ /* 0x000fe40000000000 */
[----:B------:R-:W-:Y:S01]  /*6400*/  SEL R151, R8, R151, P0 ;  /* 0x0000009708977207 */ /* 0x000fe20000000000 */
[----:B------:R-:W-:Y:S05]  /*6410*/  @!P5 BRA `(.L_x_11146) ;  /* 0x000000800000d947 */ /* 0x000fea0003800000 */
[----:B------:R-:W-:Y:S01]  /*6420*/  FMUL.FTZ R2, R8, c[0x0][0x1ec] ;  /* 0x00007b0008027a20 */ /* 0x000fe20000410000 */
[----:B------:R-:W-:Y:S01]  /*6430*/  LOP3.LUT P0, RZ, R6, 0xff000000, RZ, 0xc0, !PT ;  /* 0xff00000006ff7812 */ /* 0x000fe2000780c0ff */
[----:B------:R-:W-:-:S02]  /*6440*/  HFMA2.MMA R147, -RZ, RZ, 0, 0 ;  /* 0x00000000ff937435 */ /* 0x000fc400000001ff */
[----:B------:R-:W-:-:S04]  /*6450*/  FMUL.FTZ R2, R2, c[0x0][0x1e8] ;  /* 0x00007a0002027a20 */ /* 0x000fc80000410000 */
[----:B-----5:R-:W-:-:S05]  /*6460*/  FMUL.FTZ R4, R143, R2 ;  /* 0x000000028f047220 */ /* 0x020fca0000410000 */
[----:B------:R-:W-:Y:S01]  /*6470*/  FSEL R4, R4, RZ, P0 ;  /* 0x000000ff04047208 */ /* 0x000fe20000000000 */
[----:B------:R-:W-:-:S04]  /*6480*/  @P0 FMUL.FTZ R147, R228, R2 ;  /* 0x00000002e4930220 */ /* 0x000fc80000410000 */
[----:B------:R-:W-:Y:S02]  /*6490*/  FADD.FTZ R87, R87, R4 ;  /* 0x0000000457577221 */ /* 0x000fe40000010000 */
.L_x_11146:
[----:B------:R-:W-:Y:S05]  /*64a0*/  BSYNC B1 ;  /* 0x0000000000017941 */ /* 0x000fea0003800000 */
.L_x_11145:
[----:B------:R-:W-:Y:S02]  /*64b0*/  @P1 IADD3 R3, R3, 0xe0, RZ ;  /* 0x000000e003031810 */ /* 0x000fe40007ffe0ff */
[----:B------:R-:W-:-:S05]  /*64c0*/  @P1 MOV R2, 0x10 ;  /* 0x0000001000021802 */ /* 0x000fca0000000f00 */
[----:B------:R-:W-:-:S05]  /*64d0*/  @P1 IMAD.WIDE.U32 R2, R3, R2, c[0x0][0x258] ;  /* 0x0000960003021625 */ /* 0x000fca00078e0002 */
[----:B------:R0:W-:Y:S02]  /*64e0*/  @P1 STG.E.128 [R2.64], R148 ;  /* 0x0000009402001986 */ /* 0x0001e4000c101d04 */
        /* <DEDUP_REMOVED lines=8> */
.L_x_10999:
[----:B------:R-:W-:Y:S05]  /*6570*/  BSYNC B0 ;  /* 0x0000000000007941 */ /* 0x000fea0003800000 */
.L_x_10997:
        /* <DEDUP_REMOVED lines=263> */
.L_x_11003:
[----:B------:R-:W-:Y:S01]  /*75f0*/  HFMA2.MMA R167, -RZ, RZ, 0, 5.9604644775390625e-08 ;  /* 0x00000001ffa77435 */ /* 0x000fe200000001ff */
[----:B------:R-:W-:-:S02]  /*7600*/  MOV R165, R182 ;  /* 0x000000b600a57202 */ /* 0x000fc40000000f00 */
[----:B------:R-:W-:Y:S02]  /*7610*/  MOV R185, 0x1f ;  /* 0x0000001f00b97802 */ /* 0x000fe40000000f00 */
[----:B------:R-:W-:Y:S02]  /*7620*/  MOV R184, 0xffffffff ;  /* 0xffffffff00b87802 */ /* 0x000fe40000000f00 */
[----:B------:R-:W-:Y:S02]  /*7630*/  MOV R164, 0x7650 ;  /* 0x0000765000a47802 */ /* 0x000fe40000000f00 */
[----:B-----5:R-:W-:Y:S05]  /*7640*/  CALL.REL.NOINC `($__internal_179_$__cuda_sm70_shflsync_bfly_p) ;  /* 0x0000045000007944 */ /* 0x020fea0003c00000 */
[----:B-1----:R-:W-:Y:S01]  /*7650*/  MOV R183, R167 ;  /* 0x000000a700b77202 */ /* 0x002fe20000000f00 */
[----:B------:R-:W-:Y:S05]  /*7660*/  BRA `(.L_x_11148) ;  /* 0xffffb51000007947 */ /* 0x000fea000383ffff */
.L_x_11004:
[----:B------:R-:W-:Y:S01]  /*7670*/  HFMA2.MMA R167, -RZ, RZ, 0, 5.9604644775390625e-08 ;  /* 0x00000001ffa77435 */ /* 0x000fe200000001ff */
[----:B------:R-:W-:Y:S02]  /*7680*/  MOV R165, R166 ;  /* 0x000000a600a57202 */ /* 0x000fe40000000f00 */
[----:B------:R-:W-:Y:S02]  /*7690*/  MOV R185, 0x1f ;  /* 0x0000001f00b97802 */ /* 0x000fe40000000f00 */
[----:B------:R-:W-:-:S02]  /*76a0*/  MOV R184, 0xffffffff ;  /* 0xffffffff00b87802 */ /* 0x000fc40000000f00 */
[----:B------:R-:W-:Y:S02]  /*76b0*/  MOV R164, 0x76d0 ;  /* 0x000076d000a47802 */ /* 0x000fe40000000f00 */
[----:B01---5:R-:W-:Y:S05]  /*76c0*/  CALL.REL.NOINC `($__internal_179_$__cuda_sm70_shflsync_bfly_p) ;  /* 0x000003d000007944 */ /* 0x023fea0003c00000 */
[----:B------:R-:W-:Y:S01]  /*76d0*/  FADD.FTZ R182, R183, R182 ;  /* 0x000000b6b7b67221 */ /* 0x000fe20000010000 */
[----:B------:R-:W-:Y:S01]  /*76e0*/  MOV R185, 0x1f ;  /* 0x0000001f00b97802 */ /* 0x000fe20000000f00 */
[----:B-1----:R-:W-:Y:S01]  /*76f0*/  FADD.FTZ R166, R166, R167 ;  /* 0x000000a7a6a67221 */ /* 0x002fe20000010000 */
[----:B------:R-:W-:Y:S01]  /*7700*/  HFMA2.MMA R167, -RZ, RZ, 0, 1.1920928955078125e-07 ;  /* 0x00000002ffa77435 */ /* 0x000fe200000001ff */
[----:B------:R-:W-:Y:S02]  /*7710*/  MOV R184, 0xffffffff ;  /* 0xffffffff00b87802 */ /* 0x000fe40000000f00 */
[----:B------:R-:W-:Y:S02]  /*7720*/  MOV R165, R182 ;  /* 0x000000b600a57202 */ /* 0x000fe40000000f00 */
[----:B------:R-:W-:Y:S02]  /*7730*/  MOV R164, 0x7750 ;  /* 0x0000775000a47802 */ /* 0x000fe40000000f00 */
[----:B------:R-:W-:Y:S05]  /*7740*/  CALL.REL.NOINC `($__internal_179_$__cuda_sm70_shflsync_bfly_p) ;  /* 0x0000035000007944 */ /* 0x000fea0003c00000 */
[----:B-1----:R-:W-:Y:S01]  /*7750*/  MOV R183, R167 ;  /* 0x000000a700b77202 */ /* 0x002fe20000000f00 */
[----:B------:R-:W-:Y:S01]  /*7760*/  HFMA2.MMA R167, -RZ, RZ, 0, 1.1920928955078125e-07 ;  /* 0x00000002ffa77435 */ /* 0x000fe200000001ff */
[----:B------:R-:W-:-:S02]  /*7770*/  MOV R165, R166 ;  /* 0x000000a600a57202 */ /* 0x000fc40000000f00 */
[----:B------:R-:W-:Y:S02]  /*7780*/  MOV R185, 0x1f ;  /* 0x0000001f00b97802 */ /* 0x000fe40000000f00 */
[----:B------:R-:W-:Y:S02]  /*7790*/  MOV R184, 0xffffffff ;  /* 0xffffffff00b87802 */ /* 0x000fe40000000f00 */
[----:B------:R-:W-:Y:S02]  /*77a0*/  MOV R164, 0x77c0 ;  /* 0x000077c000a47802 */ /* 0x000fe40000000f00 */
[----:B------:R-:W-:Y:S05]  /*77b0*/  CALL.REL.NOINC `($__internal_179_$__cuda_sm70_shflsync_bfly_p) ;  /* 0x000002e000007944 */ /* 0x000fea0003c00000 */
[----:B------:R-:W-:Y:S01]  /*77c0*/  FADD.FTZ R182, R183, R182 ;  /* 0x000000b6b7b67221 */ /* 0x000fe20000010000 */
[----:B------:R-:W-:Y:S01]  /*77d0*/  MOV R185, 0x1f ;  /* 0x0000001f00b97802 */ /* 0x000fe20000000f00 */
[----:B-1----:R-:W-:Y:S01]  /*77e0*/  FADD.FTZ R166, R166, R167 ;  /* 0x000000a7a6a67221 */ /* 0x002fe20000010000 */
[----:B------:R-:W-:Y:S01]  /*77f0*/  HFMA2.MMA R167, -RZ, RZ, 0, 2.384185791015625e-07 ;  /* 0x00000004ffa77435 */ /* 0x000fe200000001ff */
[----:B------:R-:W-:Y:S02]  /*7800*/  MOV R184, 0xffffffff ;  /* 0xffffffff00b87802 */ /* 0x000fe40000000f00 */
[----:B------:R-:W-:-:S02]  /*7810*/  MOV R165, R182 ;  /* 0x000000b600a57202 */ /* 0x000fc40000000f00 */
[----:B------:R-:W-:Y:S02]  /*7820*/  MOV R164, 0x7840 ;  /* 0x0000784000a47802 */ /* 0x000fe40000000f00 */
[----:B------:R-:W-:Y:S05]  /*7830*/  CALL.REL.NOINC `($__internal_179_$__cuda_sm70_shflsync_bfly_p) ;  /* 0x0000026000007944 */ /* 0x000fea0003c00000 */
[----:B-1----:R-:W-:Y:S01]  /*7840*/  MOV R183, R167 ;  /* 0x000000a700b77202 */ /* 0x002fe20000000f00 */
[----:B------:R-:W-:Y:S01]  /*7850*/  HFMA2.MMA R167, -RZ, RZ, 0, 2.384185791015625e-07 ;  /* 0x00000004ffa77435 */ /* 0x000fe200000001ff */
[----:B------:R-:W-:Y:S02]  /*7860*/  MOV R165, R166 ;  /* 0x000000a600a57202 */ /* 0x000fe40000000f00 */
[----:B------:R-:W-:Y:S02]  /*7870*/  MOV R185, 0x1f ;  /* 0x0000001f00b97802 */ /* 0x000fe40000000f00 */
[----:B------:R-:W-:Y:S02]  /*7880*/  MOV R184, 0xffffffff ;  /* 0xffffffff00b87802 */ /* 0x000fe40000000f00 */
[----:B------:R-:W-:Y:S02]  /*7890*/  MOV R164, 0x78b0 ;  /* 0x000078b000a47802 */ /* 0x000fe40000000f00 */
[----:B------:R-:W-:Y:S05]  /*78a0*/  CALL.REL.NOINC `($__internal_179_$__cuda_sm70_shflsync_bfly_p) ;  /* 0x000001f000007944 */ /* 0x000fea0003c00000 */
[----:B------:R-:W-:Y:S01]  /*78b0*/  FADD.FTZ R182, R183, R182 ;  /* 0x000000b6b7b67221 */ /* 0x000fe20000010000 */
[----:B------:R-:W-:Y:S01]  /*78c0*/  MOV R185, 0x1f ;  /* 0x0000001f00b97802 */ /* 0x000fe20000000f00 */
[----:B-1----:R-:W-:Y:S01]  /*78d0*/  FADD.FTZ R166, R166, R167 ;  /* 0x000000a7a6a67221 */ /* 0x002fe20000010000 */
[----:B------:R-:W-:Y:S01]  /*78e0*/  HFMA2.MMA R167, -RZ, RZ, 0, 4.76837158203125e-07 ;  /* 0x00000008ffa77435 */ /* 0x000fe200000001ff */
[----:B------:R-:W-:-:S02]  /*78f0*/  MOV R184, 0xffffffff ;  /* 0xffffffff00b87802 */ /* 0x000fc40000000f00 */
[----:B------:R-:W-:Y:S02]  /*7900*/  MOV R165, R182 ;  /* 0x000000b600a57202 */ /* 0x000fe40000000f00 */
[----:B------:R-:W-:Y:S02]  /*7910*/  MOV R164, 0x7930 ;  /* 0x0000793000a47802 */ /* 0x000fe40000000f00 */
[----:B------:R-:W-:Y:S05]  /*7920*/  CALL.REL.NOINC `($__internal_179_$__cuda_sm70_shflsync_bfly_p) ;  /* 0x0000017000007944 */ /* 0x000fea0003c00000 */
[----:B-1----:R-:W-:Y:S01]  /*7930*/  MOV R183, R167 ;  /* 0x000000a700b77202 */ /* 0x002fe20000000f00 */
[----:B------:R-:W-:Y:S01]  /*7940*/  HFMA2.MMA R167, -RZ, RZ, 0, 4.76837158203125e-07 ;  /* 0x00000008ffa77435 */ /* 0x000fe200000001ff */
[----:B------:R-:W-:Y:S02]  /*7950*/  MOV R165, R166 ;  /* 0x000000a600a57202 */ /* 0x000fe40000000f00 */
[----:B------:R-:W-:Y:S02]  /*7960*/  MOV R185, 0x1f ;  /* 0x0000001f00b97802 */ /* 0x000fe40000000f00 */
[----:B------:R-:W-:Y:S02]  /*7970*/  MOV R184, 0xffffffff ;  /* 0xffffffff00b87802 */ /* 0x000fe40000000f00 */
[----:B------:R-:W-:-:S02]  /*7980*/  MOV R164, 0x79a0 ;  /* 0x000079a000a47802 */ /* 0x000fc40000000f00 */
[----:B------:R-:W-:Y:S05]  /*7990*/  CALL.REL.NOINC `($__internal_179_$__cuda_sm70_shflsync_bfly_p) ;  /* 0x0000010000007944 */ /* 0x000fea0003c00000 */
[----:B------:R-:W-:Y:S01]  /*79a0*/  FADD.FTZ R182, R183, R182 ;  /* 0x000000b6b7b67221 */ /* 0x000fe20000010000 */
[----:B------:R-:W-:Y:S01]  /*79b0*/  MOV R185, 0x1f ;  /* 0x0000001f00b97802 */ /* 0x000fe20000000f00 */
[----:B-1----:R-:W-:Y:S01]  /*79c0*/  FADD.FTZ R166, R166, R167 ;  /* 0x000000a7a6a67221 */ /* 0x002fe20000010000 */
[----:B------:R-:W-:Y:S01]  /*79d0*/  HFMA2.MMA R167, -RZ, RZ, 0, 9.5367431640625e-07 ;  /* 0x00000010ffa77435 */ /* 0x000fe200000001ff */
[----:B------:R-:W-:-:S02]  /*79e0*/  MOV R184, 0xffffffff ;  /* 0xffffffff00b87802 */ /* 0x000fc40000000f00 */
[----:B------:R-:W-:Y:S02]  /*79f0*/  MOV R165, R182 ;  /* 0x000000b600a57202 */ /* 0x000fe40000000f00 */
[----:B------:R-:W-:Y:S02]  /*7a00*/  MOV R164, 0x7a20 ;  /* 0x00007a2000a47802 */ /* 0x000fe40000000f00 */
[----:B------:R-:W-:Y:S05]  /*7a10*/  CALL.REL.NOINC `($__internal_179_$__cuda_sm70_shflsync_bfly_p) ;  /* 0x0000008000007944 */ /* 0x000fea0003c00000 */
[----:B-1----:R-:W-:Y:S01]  /*7a20*/  MOV R183, R167 ;  /* 0x000000a700b77202 */ /* 0x002fe20000000f00 */
[----:B------:R-:W-:Y:S01]  /*7a30*/  HFMA2.MMA R167, -RZ, RZ, 0, 9.5367431640625e-07 ;  /* 0x00000010ffa77435 */ /* 0x000fe200000001ff */
[----:B------:R-:W-:Y:S02]  /*7a40*/  MOV R165, R166 ;  /* 0x000000a600a57202 */ /* 0x000fe40000000f00 */
[----:B------:R-:W-:Y:S02]  /*7a50*/  MOV R185, 0x1f ;  /* 0x0000001f00b97802 */ /* 0x000fe40000000f00 */
[----:B------:R-:W-:Y:S02]  /*7a60*/  MOV R184, 0xffffffff ;  /* 0xffffffff00b87802 */ /* 0x000fe40000000f00 */
[----:B------:R-:W-:-:S02]  /*7a70*/  MOV R164, 0x7a90 ;  /* 0x00007a9000a47802 */ /* 0x000fc40000000f00 */
[----:B------:R-:W-:Y:S05]  /*7a80*/  CALL.REL.NOINC `($__internal_179_$__cuda_sm70_shflsync_bfly_p) ;  /* 0x0000001000007944 */ /* 0x000fea0003c00000 */
[----:B-1----:R-:W-:Y:S05]  /*7a90*/  BRA `(.L_x_11149) ;  /* 0xffffb20000007947 */ /* 0x002fea000383ffff */
        .weak           $__internal_179_$__cuda_sm70_shflsync_bfly_p
        .type           $__internal_179_$__cuda_sm70_shflsync_bfly_p,@function
        .size           $__internal_179_$__cuda_sm70_shflsync_bfly_p,(.L_x_12481 - $__internal_179_$__cuda_sm70_shflsync_bfly_p)
$__internal_179_$__cuda_sm70_shflsync_bfly_p:
[----:B------:R-:W-:Y:S04]  /*7aa0*/  WARPSYNC R184 ;  /* 0x000000b800007348 */ /* 0x000fe80003800000 */
[----:B------:R0:W1:Y:S02]  /*7ab0*/  SHFL.BFLY PT, R167, R165, R167, R185 ;  /* 0x0c0000a7a5a77389 */ /* 0x00006400000e00b9 */
[----:B0-----:R-:W-:-:S06]  /*7ac0*/  HFMA2.MMA R165, -RZ, RZ, 0, 0 ;  /* 0x00000000ffa57435 */ /* 0x001fcc00000001ff */
[----:B------:R-:W-:Y:S05]  /*7ad0*/  RET.REL.NODEC R164 `(_ZN10layer_norm13ln_bwd_kernelINS_13Kernel_traitsI6__halfffffjLj1024ELj1ELj4ELj1ELj16ENS_18Kernel_traits_baseILj1024ES2_ffffjLj128EEEEELb1ELb1ELb1ELb1EEEvNS_9BwdParamsE) ;  /* 0xffff8520a4007950 */ /* 0x000fea0003c3ffff */
.L_x_11150:
        /* <DEDUP_REMOVED lines=10> */
.L_x_12481:


//--------------------- .text._ZN10layer_norm13ln_bwd_kernelINS_13Kernel_traitsIfffffjLj1024ELj1ELj4ELj1ELj16ENS_18Kernel_traits_baseILj1024EfffffjLj128EEEEELb0ELb0ELb0ELb0EEEvNS_9BwdParamsE --------------------------
	.section	.text._ZN10layer_norm13ln_bwd_kernelINS_13Kernel_traitsIfffffjLj1024ELj1ELj4ELj1ELj16ENS_18Kernel_traits_baseILj1024EfffffjLj128EEEEELb0ELb0ELb0ELb0EEEvNS_9BwdParamsE,"ax",@progbits
	.sectioninfo	@"SHI_REGISTERS=222"
	.align	128
        .global         _ZN10layer_norm13ln_bwd_kernelINS_13Kernel_traitsIfffffjLj1024ELj1ELj4ELj1ELj16ENS_18Kernel_traits_baseILj1024EfffffjLj128EEEEELb0ELb0ELb0ELb0EEEvNS_9BwdParamsE
        .type           _ZN10layer_norm13ln_bwd_kernelINS_13Kernel_traitsIfffffjLj1024ELj1ELj4ELj1ELj16ENS_18Kernel_traits_baseILj1024EfffffjLj128EEEEELb0ELb0ELb0ELb0EEEvNS_9BwdParamsE,@function
        .size           _ZN10layer_norm13ln_bwd_kernelINS_13Kernel_traitsIfffffjLj1024ELj1ELj4ELj1ELj16ENS_18Kernel_traits_baseILj1024EfffffjLj128EEEEELb0ELb0ELb0ELb0EEEvNS_9BwdParamsE,(.L_x_12482 - _ZN10layer_norm13ln_bwd_kernelINS_13Kernel_traitsIfffffjLj1024ELj1ELj4ELj1ELj16ENS_18Kernel_traits_baseILj1024EfffffjLj128EEEEELb0ELb0ELb0ELb0EEEvNS_9BwdParamsE)
        .other          _ZN10layer_norm13ln_bwd_kernelINS_13Kernel_traitsIfffffjLj1024ELj1ELj4ELj1ELj16ENS_18Kernel_traits_baseILj1024EfffffjLj128EEEEELb0ELb0ELb0ELb0EEEvNS_9BwdParamsE,@"STO_CUDA_ENTRY STV_DEFAULT"
_ZN10layer_norm13ln_bwd_kernelINS_13Kernel_traitsIfffffjLj1024ELj1ELj4ELj1ELj16ENS_18Kernel_traits_baseILj1024EfffffjLj128EEEEELb0ELb0ELb0ELb0EEEvNS_9BwdParamsE:
.text._ZN10layer_norm13ln_bwd_kernelINS_13Kernel_traitsIfffffjLj1024ELj1ELj4ELj1ELj16ENS_18Kernel_traits_baseILj1024EfffffjLj128EEEEELb0ELb0ELb0ELb0EEEvNS_9BwdParamsE:
        /* <DEDUP_REMOVED lines=15> */
[C---:B------:R-:W-:Y:S02]  /*00f0*/  ISETP.GE.U32.AND P3, PT, R7.reuse, 0xc0, PT ;  /* 0x000000c00700780c */ /* 0x040fe40003f66070 */
        /* <DEDUP_REMOVED lines=10> */
[C---:B------:R-:W-:Y:S01]  /*01a0*/  LOP3.LUT P6, RZ, R7.reuse, 0xffffffe0, RZ, 0xc0, !PT ;  /* 0xffffffe007ff7812 */ /* 0x040fe200078cc0ff */
[C---:B------:R-:W-:Y:S01]  /*01b0*/  @P0 IMAD.WIDE.U32 R10, R4.reuse, R11, c[0x0][0x1b0] ;  /* 0x00006c00040a0625 */ /* 0x040fe200078e000b */
[----:B------:R-:W-:Y:S02]  /*01c0*/  @P0 IADD3 R4, R4, 0x20, RZ ;  /* 0x0000002004040810 */ /* 0x000fe40007ffe0ff */
[----:B------:R-:W-:-:S02]  /*01d0*/  ISETP.GE.U32.AND P4, PT, R7, 0xe0, PT ;  /* 0x000000e00700780c */ /* 0x000fc40003f86070 */
[----:B------:R-:W-:Y:S01]  /*01e0*/  @P2 MOV R15, 0x10 ;  /* 0x00000010000f2802 */ /* 0x000fe20000000f00 */
[C---:B------:R-:W-:Y:S01]  /*01f0*/  @P1 IMAD.WIDE.U32 R12, R4.reuse, R13, c[0x0][0x1b0] ;  /* 0x00006c00040c1625 */ /* 0x040fe200078e000d */
[----:B------:R-:W-:Y:S01]  /*0200*/  @P1 IADD3 R4, R4, 0x20, RZ ;  /* 0x0000002004041810 */ /* 0x000fe20007ffe0ff */
[----:B------:R0:W5:Y:S01]  /*0210*/  @P0 LDG.E.128 R120, [R10.64] ;  /* 0x000000040a780981 */ /* 0x000162000c1e1d00 */
[----:B------:R-:W-:Y:S02]  /*0220*/  @P3 MOV R17, 0x10 ;  /* 0x0000001000113802 */ /* 0x000fe40000000f00 */
[----:B------:R-:W-:Y:S01]  /*0230*/  ISETP.GE.U32.AND P5, PT, R7, 0x100, PT ;  /* 0x000001000700780c */ /* 0x000fe20003fa6070 */
[C---:B------:R-:W-:Y:S01]  /*0240*/  @P2 IMAD.WIDE.U32 R14, R4.reuse, R15, c[0x0][0x1b0] ;  /* 0x00006c00040e2625 */ /* 0x040fe200078e000f */
[----:B------:R-:W-:Y:S01]  /*0250*/  @P2 IADD3 R4, R4, 0x20, RZ ;  /* 0x0000002004042810 */ /* 0x000fe20007ffe0ff */
[----:B------:R1:W5:Y:S01]  /*0260*/  @P6 LDG.E.128 R128, [R2.64] ;  /* 0x0000000402806981 */ /* 0x000362000c1e1d00 */
[----:B------:R-:W-:-:S02]  /*0270*/  ISETP.NE.AND P6, PT, R6, RZ, PT ;  /* 0x000000ff0600720c */ /* 0x000fc40003fc5270 */
[----:B------:R-:W-:Y:S01]  /*0280*/  @P4 MOV R19, 0x10 ;  /* 0x0000001000134802 */ /* 0x000fe20000000f00 */
[C---:B------:R-:W-:Y:S01]  /*0290*/  @P3 IMAD.WIDE.U32 R16, R4.reuse, R17, c[0x0][0x1b0] ;  /* 0x00006c0004103625 */ /* 0x040fe200078e0011 */
[----:B------:R-:W-:Y:S01]  /*02a0*/  @P3 IADD3 R4, R4, 0x20, RZ ;  /* 0x0000002004043810 */ /* 0x000fe20007ffe0ff */
[----:B------:R0:W5:Y:S01]  /*02b0*/  @P1 LDG.E.128 R116, [R12.64] ;  /* 0x000000040c741981 */ /* 0x000162000c1e1d00 */
[----:B------:R-:W-:-:S03]  /*02c0*/  P2R R5, PR, RZ, 0x20 ;  /* 0x00000020ff057803 */ /* 0x000fc60000000000 */
[C---:B------:R-:W-:Y:S01]  /*02d0*/  @P4 IMAD.WIDE.U32 R18, R4.reuse, R19, c[0x0][0x1b0] ;  /* 0x00006c0004124625 */ /* 0x040fe200078e0013 */
[----:B------:R0:W5:Y:S01]  /*02e0*/  @P2 LDG.E.128 R112, [R14.64] ;  /* 0x000000040e702981 */ /* 0x000162000c1e1d00 */
[----:B------:R-:W-:Y:S02]  /*02f0*/  @P5 MOV R5, 0x10 ;  /* 0x0000001000055802 */ /* 0x000fe40000000f00 */
[----:B------:R-:W-:Y:S01]  /*0300*/  @P4 IADD3 R4, R4, 0x20, RZ ;  /* 0x0000002004044810 */ /* 0x000fe20007ffe0ff */
[----:B------:R0:W5:Y:S04]  /*0310*/  @P6 LDG.E.128 R124, [R8.64] ;  /* 0x00000004087c6981 */ /* 0x000168000c1e1d00 */
[----:B------:R0:W5:Y:S04]  /*0320*/  @P3 LDG.E.128 R108, [R16.64] ;  /* 0x00000004106c3981 */ /* 0x000168000c1e1d00 */
[----:B------:R0:W5:Y:S04]  /*0330*/  @P4 LDG.E.128 R104, [R18.64] ;  /* 0x0000000412684981 */ /* 0x000168000c1e1d00 */
[----:B------:R-:W1:Y:S01]  /*0340*/  S2R R21, SR_CTAID.X ;  /* 0x0000000000157919 */ /* 0x000e620000002500 */
[----:B------:R-:W-:Y:S01]  /*0350*/  SHF.R.U32.HI R6, RZ, 0x5, R0 ;  /* 0x00000005ff067819 */ /* 0x000fe20000011600 */
[----:B------:R-:W-:-:S05]  /*0360*/  @P5 IMAD.WIDE.U32 R4, R4, R5, c[0x0][0x1b0] ;  /* 0x00006c0004045625 */ /* 0x000fca00078e0005 */
[----:B------:R0:W5:Y:S01]  /*0370*/  @P5 LDG.E.128 R100, [R4.64] ;  /* 0x0000000404645981 */ /* 0x000162000c1e1d00 */
        /* <DEDUP_REMOVED lines=38> */
.L_x_11187:
[----:B------:R-:W-:Y:S02]  /*05e0*/  ISETP.NE.U32.AND P5, PT, RZ, c[0x0][0x1c0], PT ;  /* 0x00007000ff007a0c */ /* 0x000fe40003fa5070 */
[----:B------:R-:W-:-:S02]  /*05f0*/  SHF.R.S32.HI R4, RZ, 0x1f, R3 ;  /* 0x0000001fff047819 */ /* 0x000fc40000011403 */
[----:B------:R-:W-:Y:S02]  /*0600*/  ISETP.NE.AND.EX P5, PT, RZ, c[0x0][0x1c4], PT, P5 ;  /* 0x00007100ff007a0c */ /* 0x000fe40003fa5350 */
[----:B------:R-:W-:-:S05]  /*0610*/  MOV R164, 0x4 ;  /* 0x0000000400a47802 */ /* 0x000fca0000000f00 */
[----:B------:R-:W-:-:S06]  /*0620*/  IMAD.WIDE R166, R3, R164, c[0x0][0x1a0] ;  /* 0x0000680003a67625 */ /* 0x000fcc00078e02a4 */
[C---:B------:R-:W-:Y:S01]  /*0630*/  @P5 LEA R168, P6, R3.reuse, c[0x0][0x1c0], 0x2 ;  /* 0x0000700003a85a11 */ /* 0x040fe200078c10ff */
[C---:B------:R-:W-:Y:S01]  /*0640*/  IMAD.WIDE R164, R3.reuse, R164, c[0x0][0x1a8] ;  /* 0x00006a0003a47625 */ /* 0x040fe200078e02a4 */
[----:B-----5:R1:W5:Y:S02]  /*0650*/  LDG.E R207, [R166.64] ;  /* 0x00000004a6cf7981 */ /* 0x020364000c1e1900 */
[C---:B------:R-:W-:Y:S02]  /*0660*/  @P5 LEA.HI.X R169, R3.reuse, c[0x0][0x1c4], R4, 0x2, P6 ;  /* 0x0000710003a95a11 */ /* 0x040fe400030f1404 */
[----:B------:R-:W-:Y:S01]  /*0670*/  MOV R4, 0x3f800000 ;  /* 0x3f80000000047802 */ /* 0x000fe20000000f00 */
[----:B------:R1:W5:Y:S05]  /*0680*/  LDG.E R5, [R164.64] ;  /* 0x00000004a4057981 */ /* 0x00036a000c1e1900 */
[----:B------:R1:W5:Y:S01]  /*0690*/  @P5 LDG.E R4, [R168.64] ;  /* 0x00000004a8045981 */ /* 0x000362000c1e1900 */
[----:B------:R-:W-:Y:S01]  /*06a0*/  IMAD R6, R3, c[0x0][0x168], RZ ;  /* 0x00005a0003067a24 */ /* 0x000fe200078e02ff */
[----:B------:R-:W-:-:S04]  /*06b0*/  LOP3.LUT P6, RZ, R7, 0xffffffe0, RZ, 0xc0, !PT ;  /* 0xffffffe007ff7812 */ /* 0x000fc800078cc0ff */
[----:B------:R-:W-:-:S04]  /*06c0*/  SHF.R.S32.HI R171, RZ, 0x1f, R6 ;  /* 0x0000001fffab7819 */ /* 0x000fc80000011406 */
[----:B------:R-:W-:Y:S02]  /*06d0*/  LEA.HI R6, R171, R6, RZ, 0x2 ;  /* 0x00000006ab067211 */ /* 0x000fe400078f10ff */
[----:B------:R-:W-:Y:S01]  /*06e0*/  LOP3.LUT R171, R0, 0x1f, RZ, 0xc0, !PT ;  /* 0x0000001f00ab7812 */ /* 0x000fe200078ec0ff */
[----:B------:R-:W-:Y:S03]  /*06f0*/  BSSY B1, `(.L_x_11153) ;  /* 0x0000030000017945 */ /* 0x000fe60003800000 */
[----:B------:R-:W-:Y:S02]  /*0700*/  LEA.HI.SX32 R6, R6, R171, 0x1e ;  /* 0x000000ab06067211 */ /* 0x000fe400078ff2ff */
[----:B------:R-:W-:Y:S02]  /*0710*/  MOV R211, RZ ;  /* 0x000000ff00d37202 */ /* 0x000fe40000000f00 */
[----:B------:R-:W-:-:S02]  /*0720*/  MOV R209, RZ ;  /* 0x000000ff00d17202 */ /* 0x000fc40000000f00 */
[----:B------:R-:W-:Y:S01]  /*0730*/  MOV R213, R6 ;  /* 0x0000000600d57202 */ /* 0x000fe20000000f00 */
[----:B------:R-:W-:Y:S05]  /*0740*/  @!P6 BRA `(.L_x_11154) ;  /* 0x000002a00000e947 */ /* 0x000fea0003800000 */
[C---:B-1----:R-:W-:Y:S02]  /*0750*/  LEA R168, P5, R6.reuse, c[0x0][0x188], 0x4 ;  /* 0x0000620006a87a11 */ /* 0x042fe400078a20ff */
        /* <DEDUP_REMOVED lines=9> */
[----:B0-----:R-:W-:-:S03]  /*07f0*/  ISETP.NE.AND P6, PT, R2, RZ, PT ;  /* 0x000000ff0200720c */ /* 0x001fc60003fc5270 */
[----:B------:R0:W5:Y:S02]  /*0800*/  @P5 LDG.E.128 R32, [R214.64] ;  /* 0x00000004d6205981 */ /* 0x000164000c1e1d00 */
[----:B-----5:R-:W-:Y:S02]  /*0810*/  FSEL R15, R207, RZ, !P6 ;  /* 0x000000ffcf0f7208 */ /* 0x020fe40007000000 */
        /* <DEDUP_REMOVED lines=16> */
[----:B------:R-:W-:Y:S02]  /*0920*/  FMUL.FTZ R216, R130, R166 ;  /* 0x000000a682d87220 */ /* 0x000fe40000410000 */
[----:B------:R-:W-:Y:S02]  /*0930*/  FADD.FTZ R165, R165, R178 ;  /* 0x000000b2a5a57221 */ /* 0x000fe40000010000 */
[----:B------:R-:W-:-:S02]  /*0940*/  FFMA.FTZ R164, R15, R178, R164 ;  /* 0x000000b20fa47223 */ /* 0x000fc400000100a4 */
        /* <DEDUP_REMOVED lines=10> */
.L_x_11154:
[----:B-1----:R-:W-:Y:S05]  /*09f0*/  BSYNC B1 ;  /* 0x0000000000017941 */ /* 0x002fea0003800000 */
.L_x_11153:
[----:B------:R-:W-:Y:S01]  /*0a00*/  ISETP.GE.U32.AND P5, PT, R7, 0x40, PT ;  /* 0x000000400700780c */ /* 0x000fe20003fa6070 */
[----:B------:R-:W-:-:S12]  /*0a10*/  BSSY B1, `(.L_x_11155) ;  /* 0x000002c000017945 */ /* 0x000fd80003800000 */
[----:B------:R-:W-:Y:S05]  /*0a20*/  @!P5 BRA `(.L_x_11156) ;  /* 0x000002a00000d947 */ /* 0x000fea0003800000 */
[----:B------:R-:W-:Y:S01]  /*0a30*/  HFMA2.MMA R164, -RZ, RZ, 0, 9.5367431640625e-07 ;  /* 0x00000010ffa47435 */ /* 0x000fe200000001ff */
[----:B------:R-:W-:-:S04]  /*0a40*/  LEA R162, P5, R213, c[0x0][0x188], 0x4 ;  /* 0x00006200d5a27a11 */ /* 0x000fc800078a20ff */
[----:B------:R-:W-:Y:S02]  /*0a50*/  LEA.HI.X R163, R213, c[0x0][0x18c], RZ, 0x4, P5 ;  /* 0x00006300d5a37a11 */ /* 0x000fe400028f24ff */
[----:B------:R-:W-:-:S03]  /*0a60*/  ISETP.NE.U32.AND P5, PT, RZ, c[0x0][0x218], PT ;  /* 0x00008600ff007a0c */ /* 0x000fc60003fa5070 */
[----:B------:R-:W-:Y:S01]  /*0a70*/  IMAD.WIDE.U32 R164, R213, R164, c[0x0][0x208] ;  /* 0x00008200d5a47625 */ /* 0x000fe200078e00a4 */
[----:B------:R-:W2:Y:S01]  /*0a80*/  LDG.E.128 R160, [R162.64] ;  /* 0x00000004a2a07981 */ /* 0x000ea2000c1e1d00 */
[----:B------:R-:W-:-:S04]  /*0a90*/  ISETP.NE.AND.EX P5, PT, RZ, c[0x0][0x21c], PT, P5 ;  /* 0x00008700ff007a0c */ /* 0x000fc80003fa5350 */
[----:B------:R-:W3:Y:S09]  /*0aa0*/  LDG.E.128 R164, [R164.64] ;  /* 0x00000004a4a47981 */ /* 0x000ef2000c1e1d00 */
        /* <DEDUP_REMOVED lines=8> */
[----:B------:R-:W-:Y:S02]  /*0b30*/  FADD.FTZ R210, -R218, R162 ;  /* 0x000000a2dad27221 */ /* 0x000fe40000010100 */
[----:B------:R-:W-:Y:S02]  /*0b40*/  FMUL.FTZ R161, R5, R160 ;  /* 0x000000a005a17220 */ /* 0x000fe40000410000 */
[----:B---3--:R-:W-:Y:S02]  /*0b50*/  FMUL.FTZ R162, R124, R164 ;  /* 0x000000a47ca27220 */ /* 0x008fe40000410000 */
[----:B------:R-:W-:-:S02]  /*0b60*/  FADD.FTZ R60, R60, R164 ;  /* 0x000000a43c3c7221 */ /* 0x000fc40000010000 */
[----:B------:R-:W-:Y:S02]  /*0b70*/  FMUL.FTZ R160, R5, R170 ;  /* 0x000000aa05a07220 */ /* 0x000fe40000410000 */
[----:B------:R-:W-:Y:S02]  /*0b80*/  FFMA.FTZ R92, R164, R161, R92 ;  /* 0x000000a1a45c7223 */ /* 0x000fe4000001005c */
        /* <DEDUP_REMOVED lines=20> */
.L_x_11156:
[----:B0-----:R-:W-:Y:S05]  /*0cd0*/  BSYNC B1 ;  /* 0x0000000000017941 */ /* 0x001fea0003800000 */
.L_x_11155:
        /* <DEDUP_REMOVED lines=44> */
.L_x_11158:
[----:B0-----:R-:W-:Y:S05]  /*0fa0*/  BSYNC B1 ;  /* 0x0000000000017941 */ /* 0x001fea0003800000 */
.L_x_11157:
[----:B------:R-:W-:Y:S01]  /*0fb0*/  BSSY B1, `(.L_x_11159) ;  /* 0x000002c000017945 */ /* 0x000fe20003800000 */
        /* <DEDUP_REMOVED lines=18> */
[----:B---3--:R-:W-:Y:S02]  /*10e0*/  FMUL.FTZ R23, R116, R164 ;  /* 0x000000a474177220 */ /* 0x008fe40000410000 */
        /* <DEDUP_REMOVED lines=24> */
.L_x_11160:
[----:B0-----:R-:W-:Y:S05]  /*1270*/  BSYNC B1 ;  /* 0x0000000000017941 */ /* 0x001fea0003800000 */
.L_x_11159:
        /* <DEDUP_REMOVED lines=44> */
.L_x_11162:
[----:B0-----:R-:W-:Y:S05]  /*1540*/  BSYNC B1 ;  /* 0x0000000000017941 */ /* 0x001fea0003800000 */
.L_x_11161:
        /* <DEDUP_REMOVED lines=44> */
.L_x_11164:
[----:B0-----:R-:W-:Y:S05]  /*1810*/  BSYNC B1 ;  /* 0x0000000000017941 */ /* 0x001fea0003800000 */
.L_x_11163:
        /* <DEDUP_REMOVED lines=44> */
.L_x_11166:
[----:B0-----:R-:W-:Y:S05]  /*1ae0*/  BSYNC B1 ;  /* 0x0000000000017941 */ /* 0x001fea0003800000 */
.L_x_11165:
        /* <DEDUP_REMOVED lines=16> */
[----:B--2---:R-:W-:Y:S02]  /*1bf0*/  FMUL.FTZ R27, R100, R164 ;  /* 0x000000a4641b7220 */ /* 0x004fe40000410000 */
[C---:B---3--:R-:W-:Y:S02]  /*1c00*/  FADD.FTZ R14, -R182.reuse, R168 ;  /* 0x000000a8b60e7221 */ /* 0x048fe40000010100 */
[----:B------:R-:W-:Y:S02]  /*1c10*/  FADD.FTZ R172, -R182, R169 ;  /* 0x000000a9b6ac7221 */ /* 0x000fe40000010100 */
[----:B------:R-:W-:-:S02]  /*1c20*/  FMUL.FTZ R14, R5, R14 ;  /* 0x0000000e050e7220 */ /* 0x000fc40000410000 */
[----:B------:R-:W-:Y:S02]  /*1c30*/  FMUL.FTZ R21, R5, R172 ;  /* 0x000000ac05157220 */ /* 0x000fe40000410000 */
        /* <DEDUP_REMOVED lines=23> */
.L_x_11168:
[----:B0-----:R-:W-:Y:S05]  /*1db0*/  BSYNC B1 ;  /* 0x0000000000017941 */ /* 0x001fea0003800000 */
.L_x_11167:
[----:B------:R-:W-:Y:S05]  /*1dc0*/  BRA.DIV ~URZ, `(.L_x_11169) ;  /* 0x000025027f007947 */ /* 0x000fea000b800000 */
[----:B------:R0:W1:Y:S02]  /*1dd0*/  SHFL.BFLY PT, R166, R211, 0x1, 0x1f ;  /* 0x0c201f00d3a67f89 */ /* 0x00006400000e0000 */
.L_x_11188:
        /* <DEDUP_REMOVED lines=18> */
.L_x_11189:
        /* <DEDUP_REMOVED lines=43> */
.L_x_11172:
[----:B------:R-:W-:Y:S05]  /*21b0*/  BSYNC B1 ;  /* 0x0000000000017941 */ /* 0x000fea0003800000 */
.L_x_11171:
        /* <DEDUP_REMOVED lines=39> */
.L_x_11174:
[----:B------:R-:W-:Y:S05]  /*2430*/  BSYNC B1 ;  /* 0x0000000000017941 */ /* 0x000fea0003800000 */
.L_x_11173:
        /* <DEDUP_REMOVED lines=38> */
.L_x_11176:
[----:B------:R-:W-:Y:S05]  /*26a0*/  BSYNC B1 ;  /* 0x0000000000017941 */ /* 0x000fea0003800000 */
.L_x_11175:
        /* <DEDUP_REMOVED lines=38> */
.L_x_11178:
[----:B------:R-:W-:Y:S05]  /*2910*/  BSYNC B1 ;  /* 0x0000000000017941 */ /* 0x000fea0003800000 */
.L_x_11177:
        /* <DEDUP_REMOVED lines=38> */
.L_x_11180:
[----:B------:R-:W-:Y:S05]  /*2b80*/  BSYNC B1 ;  /* 0x0000000000017941 */ /* 0x000fea0003800000 */
.L_x_11179:
        /* <DEDUP_REMOVED lines=38> */
.L_x_11182:
[----:B------:R-:W-:Y:S05]  /*2df0*/  BSYNC B1 ;  /* 0x0000000000017941 */ /* 0x000fea0003800000 */
.L_x_11181:
        /* <DEDUP_REMOVED lines=38> */
.L_x_11184:
[----:B------:R-:W-:Y:S05]  /*3060*/  BSYNC B1 ;  /* 0x0000000000017941 */ /* 0x000fea0003800000 */
.L_x_11183:
[----:B------:R-:W-:Y:S01]  /*3070*/  ISETP.GE.U32.AND P5, PT, R7, 0x100, PT ;  /* 0x000001000700780c */ /* 0x000fe20003fa6070 */
[----:B------:R-:W-:-:S12]  /*3080*/  BSSY B1, `(.L_x_11185) ;  /* 0x0000025000017945 */ /* 0x000fd80003800000 */
        /* <DEDUP_REMOVED lines=32> */
[----:B-1----:R-:W-:-:S04]  /*3290*/  @P5 IMAD.WIDE.U32 R168, R6, R5, c[0x0][0x258] ;  /* 0x0000960006a85625 */ /* 0x002fc800078e0005 */
[----:B------:R-:W-:Y:S01]  /*32a0*/  IMAD.WIDE.U32 R4, R6, R5, c[0x0][0x248] ;  /* 0x0000920006047625 */ /* 0x000fe200078e0005 */
[----:B------:R0:W-:Y:S04]  /*32b0*/  @P5 STG.E.128 [R168.64], R156 ;  /* 0x0000009ca8005986 */ /* 0x0001e8000c101d04 */
[----:B------:R0:W-:Y:S02]  /*32c0*/  STG.E.128 [R4.64], R164 ;  /* 0x000000a404007986 */ /* 0x0001e4000c101d04 */
.L_x_11186:
[----:B------:R-:W-:Y:S05]  /*32d0*/  BSYNC B1 ;  /* 0x0000000000017941 */ /* 0x000fea0003800000 */
.L_x_11185:
[----:B0-----:R-:W-:-:S04]  /*32e0*/  MOV R4, c[0x0][0x160] ;  /* 0x0000580000047a02 */ /* 0x001fc80000000f00 */
[----:B------:R-:W-:-:S04]  /*32f0*/  LEA R3, R4, R3, 0x2 ;  /* 0x0000000304037211 */ /* 0x000fc800078e10ff */
[----:B------:R-:W-:-:S13]  /*3300*/  ISETP.GE.AND P5, PT, R3, c[0x0][0x164], PT ;  /* 0x0000590003007a0c */ /* 0x000fda0003fa6270 */
[----:B-1----:R-:W-:Y:S01]  /*3310*/  @P5 CALL.REL.NOINC `(.L_x_11152) ;  /* 0x0000001000005944 */ /* 0x002fe20003c00000 */
[----:B------:R-:W-:Y:S05]  /*3320*/  BRA `(.L_x_11187) ;  /* 0xffffd2b000007947 */ /* 0x000fea000383ffff */
.L_x_11152:
[----:B0-----:R-:W-:Y:S05]  /*3330*/  BSYNC B0 ;  /* 0x0000000000007941 */ /* 0x001fea0003800000 */
.L_x_11151:
        /* <DEDUP_REMOVED lines=14> */
[----:B------:R-:W-:-:S03]  /*3420*/  IADD3 R37, -R0, 0x7f, RZ ;  /* 0x0000007f00257810 */ /* 0x000fc60007ffe1ff */
[----:B------:R-:W1:Y:S04]  /*3430*/  LDS R3, [R0.X4] ;  /* 0x0000000000037984 */ /* 0x000e680000004800 */
[----:B------:R-:W2:Y:S04]  /*3440*/  LDS R4, [R0.X4+0x1000] ;  /* 0x0010000000047984 */ /* 0x000ea80000004800 */
[----:B------:R-:W3:Y:S04]  /*3450*/  LDS R6, [R0.X4+0x200] ;  /* 0x0002000000067984 */ /* 0x000ee80000004800 */
[----:B------:R-:W4:Y:S01]  /*3460*/  LDS R13, [R0.X4+0x1200] ;  /* 0x00120000000d7984 */ /* 0x000f220000004800 */
[----:B0-----:R-:W-:Y:S01]  /*3470*/  IMAD R49, R39, c[0x0][0x168], RZ ;  /* 0x00005a0027317a24 */ /* 0x001fe200078e02ff */
[----:B------:R-:W-:-:S02]  /*3480*/  IADD3 R39, R37, c[0x0][0x168], RZ ;  /* 0x00005a0025277a10 */ /* 0x000fc40007ffe0ff */
[----:B------:R-:W0:Y:S02]  /*3490*/  LDS R7, [R0.X4+0x400] ;  /* 0x0004000000077984 */ /* 0x000e240000004800 */
[----:B------:R-:W-:Y:S02]  /*34a0*/  IADD3 R49, P0, R49, R0, RZ ;  /* 0x0000000031317210 */ /* 0x000fe40007f1e0ff */
[----:B------:R-:W0:Y:S01]  /*34b0*/  LDS R14, [R0.X4+0x1400] ;  /* 0x00140000000e7984 */ /* 0x000e220000004800 */
[C---:B------:R-:W-:Y:S02]  /*34c0*/  LOP3.LUT P5, RZ, R39.reuse, 0xffffff80, RZ, 0xc0, !PT ;  /* 0xffffff8027ff7812 */ /* 0x040fe400078ac0ff */
[----:B------:R-:W-:Y:S01]  /*34d0*/  IADD3.X R42, RZ, RZ, RZ, P0, !PT ;  /* 0x000000ffff2a7210 */ /* 0x000fe200007fe4ff */
[----:B------:R-:W0:Y:S01]  /*34e0*/  LDS R8, [R0.X4+0x600] ;  /* 0x0006000000087984 */ /* 0x000e220000004800 */
[C---:B------:R-:W-:Y:S02]  /*34f0*/  ISETP.GE.U32.AND P4, PT, R39.reuse, 0x180, PT ;  /* 0x000001802700780c */ /* 0x040fe40003f86070 */
[C---:B------:R-:W-:Y:S01]  /*3500*/  ISETP.GE.U32.AND P3, PT, R39.reuse, 0x200, PT ;  /* 0x000002002700780c */ /* 0x040fe20003f66070 */
[----:B------:R-:W0:Y:S01]  /*3510*/  LDS R15, [R0.X4+0x1600] ;  /* 0x00160000000f7984 */ /* 0x000e220000004800 */
[----:B------:R-:W-:-:S03]  /*3520*/  ISETP.GE.U32.AND P2, PT, R39, 0x280, PT ;  /* 0x000002802700780c */ /* 0x000fc60003f46070 */
        /* <DEDUP_REMOVED lines=30> */
[----:B------:R-:W-:Y:S01]  /*3710*/  LDS R28, [R0.X4+0x3000] ;  /* 0x00300000001c7984 */ /* 0x000fe20000004800 */
[----:B----4-:R-:W-:-:S03]  /*3720*/  FADD.FTZ R12, RZ, R12 ;  /* 0x0000000cff0c7221 */ /* 0x010fc60000010000 */
[----:B------:R-:W3:Y:S01]  /*3730*/  LDS R29, [R0.X4+0x3200] ;  /* 0x00320000001d7984 */ /* 0x000ee20000004800 */
[----:B0-----:R-:W-:-:S03]  /*3740*/  FADD.FTZ R12, R12, R19 ;  /* 0x000000130c0c7221 */ /* 0x001fc60000010000 */
[----:B------:R-:W0:Y:S01]  /*3750*/  LDS R30, [R0.X4+0x3400] ;  /* 0x00340000001e7984 */ /* 0x000e220000004800 */
        /* <DEDUP_REMOVED lines=14> */
[----:B---3--:R-:W-:Y:S02]  /*3840*/  FADD.FTZ R29, R6, R29 ;  /* 0x0000001d061d7221 */ /* 0x008fe40000010000 */
[----:B0-----:R-:W-:Y:S02]  /*3850*/  FADD.FTZ R7, R7, R30 ;  /* 0x0000001e07077221 */ /* 0x001fe40000010000 */
[----:B----4-:R-:W-:Y:S01]  /*3860*/  FADD.FTZ R31, R8, R31 ;  /* 0x0000001f081f7221 */ /* 0x010fe20000010000 */
        /* <DEDUP_REMOVED lines=11> */
[----:B------:R0:W-:Y:S04]  /*3920*/  STS.128 [R2.X16+0xe00], R68 ;  /* 0x000e004402007388 */ /* 0x0001e8000000cc00 */
[----:B------:R-:W-:Y:S01]  /*3930*/  BAR.SYNC.DEFER_BLOCKING 0x0 ;  /* 0x0000000000007b1d */ /* 0x000fe20000010000 */
[----:B0-----:R-:W-:-:S02]  /*3940*/  SHF.L.U32 R2, R49, 0x2, RZ ;  /* 0x0000000231027819 */ /* 0x001fc400000006ff */
[----:B------:R-:W-:Y:S02]  /*3950*/  SHF.L.U64.HI R49, R49, 0x2, R42 ;  /* 0x0000000231317819 */ /* 0x000fe4000001022a */
[----:B------:R-:W-:-:S04]  /*3960*/  IADD3 R42, P0, R2, c[0x0][0x228], RZ ;  /* 0x00008a00022a7a10 */ /* 0x000fc80007f1e0ff */
[----:B------:R-:W-:Y:S02]  /*3970*/  IADD3.X R51, R49, c[0x0][0x22c], RZ, P0, !PT ;  /* 0x00008b0031337a10 */ /* 0x000fe400007fe4ff */
[----:B------:R-:W-:Y:S01]  /*3980*/  ISETP.GE.U32.AND P0, PT, R39, 0x100, PT ;  /* 0x000001002700780c */ /* 0x000fe20003f06070 */
[----:B------:R-:W0:Y:S04]  /*3990*/  LDS R5, [R0.X4] ;  /* 0x0000000000057984 */ /* 0x000e280000004800 */
[----:B------:R-:W1:Y:S04]  /*39a0*/  LDS R36, [R0.X4+0x1000] ;  /* 0x0010000000247984 */ /* 0x000e680000004800 */
[----:B------:R-:W2:Y:S04]  /*39b0*/  LDS R38, [R0.X4+0x2000] ;  /* 0x0020000000267984 */ /* 0x000ea80000004800 */
[----:B------:R-:W3:Y:S04]  /*39c0*/  LDS R40, [R0.X4+0x3000] ;  /* 0x0030000000287984 */ /* 0x000ee80000004800 */
[----:B------:R-:W4:Y:S04]  /*39d0*/  LDS R20, [R0.X4+0x200] ;  /* 0x0002000000147984 */ /* 0x000f280000004800 */
[----:B------:R-:W-:Y:S04]  /*39e0*/  LDS R41, [R0.X4+0x2200] ;  /* 0x0022000000297984 */ /* 0x000fe80000004800 */
[----:B------:R-:W4:Y:S04]  /*39f0*/  LDS R13, [R0.X4+0x600] ;  /* 0x00060000000d7984 */ /* 0x000f280000004800 */
[----:B------:R-:W-:Y:S04]  /*3a00*/  LDS R45, [R0.X4+0x3200] ;  /* 0x00320000002d7984 */ /* 0x000fe80000004800 */
[----:B------:R-:W-:Y:S04]  /*3a10*/  LDS R43, [R0.X4+0x2400] ;  /* 0x00240000002b7984 */ /* 0x000fe80000004800 */
[----:B------:R-:W4:Y:S01]  /*3a20*/  LDS R16, [R0.X4+0x1600] ;  /* 0x0016000000107984 */ /* 0x000f220000004800 */
[----:B0-----:R-:W-:-:S03]  /*3a30*/  FADD.FTZ R5, RZ, R5 ;  /* 0x00000005ff057221 */ /* 0x001fc60000010000 */
[----:B------:R-:W-:Y:S01]  /*3a40*/  LDS R47, [R0.X4+0x3400] ;  /* 0x00340000002f7984 */ /* 0x000fe20000004800 */
[----:B-1----:R-:W-:Y:S01]  /*3a50*/  FADD.FTZ R5, R5, R36 ;  /* 0x0000002405057221 */ /* 0x002fe20000010000 */
[----:B------:R-:W-:Y:S02]  /*3a60*/  IADD3 R36, P1, R2, c[0x0][0x220], RZ ;  /* 0x0000880002247a10 */ /* 0x000fe40007f3e0ff */
[----:B------:R-:W0:Y:S01]  /*3a70*/  LDS R18, [R0.X4+0x2600] ;  /* 0x0026000000127984 */ /* 0x000e220000004800 */
[----:B------:R-:W-:Y:S01]  /*3a80*/  @P5 MOV R2, R42 ;  /* 0x0000002a00025202 */ /* 0x000fe20000000f00 */
[----:B--2---:R-:W-:Y:S01]  /*3a90*/  FADD.FTZ R5, R5, R38 ;  /* 0x0000002605057221 */ /* 0x004fe20000010000 */
[----:B------:R-:W-:Y:S01]  /*3aa0*/  IADD3.X R49, R49, c[0x0][0x224], RZ, P1, !PT ;  /* 0x0000890031317a10 */ /* 0x000fe20000ffe4ff */
[----:B------:R-:W-:Y:S01]  /*3ab0*/  LDS R22, [R0.X4+0x3600] ;  /* 0x0036000000167984 */ /* 0x000fe20000004800 */
[----:B------:R-:W-:Y:S01]  /*3ac0*/  @P5 IADD3 R42, P1, R42, 0x200, RZ ;  /* 0x000002002a2a5810 */ /* 0x000fe20007f3e0ff */
[----:B---3--:R-:W-:-:S02]  /*3ad0*/  FADD.FTZ R37, R5, R40 ;  /* 0x0000002805257221 */ /* 0x008fc40000010000 */
[----:B------:R-:W-:Y:S01]  /*3ae0*/  FADD.FTZ R5, R3, R28 ;  /* 0x0000001c03057221 */ /* 0x000fe20000010000 */
[-C--:B------:R-:W-:Y:S01]  /*3af0*/  @P5 MOV R3, R51.reuse ;  /* 0x0000003300035202 */ /* 0x080fe20000000f00 */
[----:B------:R-:W1:Y:S01]  /*3b00*/  LDS R28, [R0.X4+0x400] ;  /* 0x00040000001c7984 */ /* 0x000e620000004800 */
[----:B------:R-:W-:Y:S01]  /*3b10*/  @P5 IADD3.X R51, RZ, R51, RZ, P1, !PT ;  /* 0x00000033ff335210 */ /* 0x000fe20000ffe4ff */
[----:B----4-:R-:W-:Y:S01]  /*3b20*/  FADD.FTZ R20, RZ, R20 ;  /* 0x00000014ff147221 */ /* 0x010fe20000010000 */
[----:B------:R-:W-:Y:S01]  /*3b30*/  ISETP.GE.U32.AND P1, PT, R39, 0x300, PT ;  /* 0x000003002700780c */ /* 0x000fe20003f26070 */
[----:B------:R2:W-:Y:S04]  /*3b40*/  @P5 STG.E [R2.64], R37 ;  /* 0x0000002502005986 */ /* 0x0005e8000c101904 */
[----:B------:R-:W3:Y:S01]  /*3b50*/  LDS R37, [R0.X4+0x1200] ;  /* 0x0012000000257984 */ /* 0x000ee20000004800 */
[----:B------:R-:W-:-:S03]  /*3b60*/  FADD.FTZ R13, RZ, R13 ;  /* 0x0000000dff0d7221 */ /* 0x000fc60000010000 */
[----:B------:R-:W4:Y:S01]  /*3b70*/  LDS R14, [R0.X4+0x800] ;  /* 0x00080000000e7984 */ /* 0x000f220000004800 */
[----:B--2---:R-:W-:-:S03]  /*3b80*/  @P5 MOV R2, R36 ;  /* 0x0000002400025202 */ /* 0x004fc60000000f00 */
[----:B------:R-:W2:Y:S01]  /*3b90*/  LDS R15, [R0.X4+0x1800] ;  /* 0x00180000000f7984 */ /* 0x000ea20000004800 */
[-C--:B------:R-:W-:Y:S02]  /*3ba0*/  @P5 MOV R3, R49.reuse ;  /* 0x0000003100035202 */ /* 0x080fe40000000f00 */
[----:B------:R-:W-:Y:S01]  /*3bb0*/  @P5 IADD3 R36, P6, R36, 0x200, RZ ;  /* 0x0000020024245810 */ /* 0x000fe20007fde0ff */
[----:B------:R-:W2:Y:S01]  /*3bc0*/  LDS R21, [R0.X4+0x2800] ;  /* 0x0028000000157984 */ /* 0x000ea20000004800 */
[----:B------:R-:W-:Y:S02]  /*3bd0*/  FADD.FTZ R13, R13, R16 ;  /* 0x000000100d0d7221 */ /* 0x000fe40000010000 */
[----:B------:R-:W-:Y:S01]  /*3be0*/  @P5 IADD3.X R49, RZ, R49, RZ, P6, !PT ;  /* 0x00000031ff315210 */ /* 0x000fe200037fe4ff */
[----:B------:R1:W-:Y:S01]  /*3bf0*/  @P5 STG.E [R2.64], R5 ;  /* 0x0000000502005986 */ /* 0x0003e2000c101904 */
[----:B------:R-:W-:Y:S02]  /*3c00*/  @P0 MOV R4, R36 ;  /* 0x0000002400040202 */ /* 0x000fe40000000f00 */
[----:B------:R-:W-:Y:S01]  /*3c10*/  ISETP.GE.U32.AND P5, PT, R39, 0x380, PT ;  /* 0x000003802700780c */ /* 0x000fe20003fa6070 */
[----:B------:R-:W2:Y:S01]  /*3c20*/  LDS R27, [R0.X4+0x3800] ;  /* 0x00380000001b7984 */ /* 0x000ea20000004800 */
[----:B0-----:R-:W-:-:S03]  /*3c30*/  FADD.FTZ R13, R13, R18 ;  /* 0x000000120d0d7221 */ /* 0x001fc60000010000 */
[----:B------:R-:W0:Y:S01]  /*3c40*/  LDS R6, [R0.X4+0xa00] ;  /* 0x000a000000067984 */ /* 0x000e220000004800 */
[----:B-1----:R-:W-:-:S03]  /*3c50*/  @P0 MOV R2, R42 ;  /* 0x0000002a00020202 */ /* 0x002fc60000000f00 */
[----:B------:R-:W1:Y:S01]  /*3c60*/  LDS R17, [R0.X4+0x1a00] ;  /* 0x001a000000117984 */ /* 0x000e620000004800 */
[----:B------:R-:W-:Y:S01]  /*3c70*/  @P0 IADD3 R42, P6, R42, 0x200, RZ ;  /* 0x000002002a2a0810 */ /* 0x000fe20007fde0ff */
[----:B------:R-:W-:Y:S01]  /*3c80*/  FADD.FTZ R28, RZ, R28 ;  /* 0x0000001cff1c7221 */ /* 0x000fe20000010000 */
[-C--:B------:R-:W-:Y:S01]  /*3c90*/  @P0 MOV R3, R51.reuse ;  /* 0x0000003300030202 */ /* 0x080fe20000000f00 */
[----:B------:R-:W1:Y:S01]  /*3ca0*/  LDS R8, [R0.X4+0xc00] ;  /* 0x000c000000087984 */ /* 0x000e620000004800 */
[----:B------:R-:W-:Y:S02]  /*3cb0*/  @P0 IADD3.X R51, RZ, R51, RZ, P6, !PT ;  /* 0x00000033ff330210 */ /* 0x000fe400037fe4ff */
[----:B------:R-:W-:Y:S01]  /*3cc0*/  @P0 IADD3 R36, P6, R36, 0x200, RZ ;  /* 0x0000020024240810 */ /* 0x000fe20007fde0ff */
[----:B------:R-:W1:Y:S01]  /*3cd0*/  LDS R23, [R0.X4+0x2a00] ;  /* 0x002a000000177984 */ /* 0x000e620000004800 */
[-C--:B------:R-:W-:Y:S01]  /*3ce0*/  @P0 MOV R5, R49.reuse ;  /* 0x0000003100050202 */ /* 0x080fe20000000f00 */
[----:B---3--:R-:W-:Y:S01]  /*3cf0*/  FADD.FTZ R20, R20, R37 ;  /* 0x0000002514147221 */ /* 0x008fe20000010000 */
[----:B------:R-:W-:Y:S01]  /*3d00*/  @P0 IADD3.X R49, RZ, R49, RZ, P6, !PT ;  /* 0x00000031ff310210 */ /* 0x000fe200037fe4ff */
[----:B------:R-:W3:Y:S01]  /*3d10*/  LDS R19, [R0.X4+0x1c00] ;  /* 0x001c000000137984 */ /* 0x000ee20000004800 */
[----:B------:R-:W-:Y:S01]  /*3d20*/  ISETP.GE.U32.AND P6, PT, R39, 0x400, PT ;  /* 0x000004002700780c */ /* 0x000fe20003fc6070 */
[----:B------:R-:W-:-:S02]  /*3d30*/  FADD.FTZ R20, R20, R41 ;  /* 0x0000002914147221 */ /* 0x000fc40000010000 */
[----:B------:R-:W3:Y:S01]  /*3d40*/  LDS R39, [R0.X4+0x1400] ;  /* 0x0014000000277984 */ /* 0x000ee20000004800 */
[----:B----4-:R-:W-:Y:S02]  /*3d50*/  FADD.FTZ R14, RZ, R14 ;  /* 0x0000000eff0e7221 */ /* 0x010fe40000010000 */
[----:B------:R-:W-:Y:S01]  /*3d60*/  FADD.FTZ R45, R20, R45 ;  /* 0x0000002d142d7221 */ /* 0x000fe20000010000 */
[----:B------:R-:W4:Y:S01]  /*3d70*/  LDS R37, [R0.X4+0x3a00] ;  /* 0x003a000000257984 */ /* 0x000f220000004800 */
[----:B--2---:R-:W-:-:S03]  /*3d80*/  FADD.FTZ R14, R14, R15 ;  /* 0x0000000f0e0e7221 */ /* 0x004fc60000010000 */
[----:B------:R2:W-:Y:S01]  /*3d90*/  @P0 STG.E [R2.64], R45 ;  /* 0x0000002d02000986 */ /* 0x0005e2000c101904 */
[----:B------:R-:W-:-:S03]  /*3da0*/  FADD.FTZ R14, R14, R21 ;  /* 0x000000150e0e7221 */ /* 0x000fc60000010000 */
[----:B------:R-:W4:Y:S01]  /*3db0*/  LDS R25, [R0.X4+0x2c00] ;  /* 0x002c000000197984 */ /* 0x000f220000004800 */
[----:B------:R-:W-:-:S03]  /*3dc0*/  FADD.FTZ R27, R14, R27 ;  /* 0x0000001b0e1b7221 */ /* 0x000fc60000010000 */
[----:B------:R-:W4:Y:S01]  /*3dd0*/  LDS R10, [R0.X4+0xe00] ;  /* 0x000e0000000a7984 */ /* 0x000f220000004800 */
[----:B0-----:R-:W-:Y:S01]  /*3de0*/  FADD.FTZ R6, RZ, R6 ;  /* 0x00000006ff067221 */ /* 0x001fe20000010000 */
[----:B--2---:R-:W-:Y:S02]  /*3df0*/  @P4 MOV R2, R42 ;  /* 0x0000002a00024202 */ /* 0x004fe40000000f00 */
[----:B------:R0:W-:Y:S01]  /*3e00*/  @P0 STG.E [R4.64], R29 ;  /* 0x0000001d04000986 */ /* 0x0001e2000c101904 */
[-C--:B------:R-:W-:Y:S02]  /*3e10*/  @P4 MOV R3, R51.reuse ;  /* 0x0000003300034202 */ /* 0x080fe40000000f00 */
[----:B------:R-:W-:Y:S01]  /*3e20*/  @P4 IADD3 R42, P0, R42, 0x200, RZ ;  /* 0x000002002a2a4810 */ /* 0x000fe20007f1e0ff */
[----:B------:R-:W2:Y:S01]  /*3e30*/  LDS R29, [R0.X4+0x3c00] ;  /* 0x003c0000001d7984 */ /* 0x000ea20000004800 */
[----:B-1----:R-:W-:Y:S02]  /*3e40*/  FADD.FTZ R6, R6, R17 ;  /* 0x0000001106067221 */ /* 0x002fe40000010000 */
[----:B------:R-:W-:Y:S01]  /*3e50*/  @P4 IADD3.X R51, RZ, R51, RZ, P0, !PT ;  /* 0x00000033ff334210 */ /* 0x000fe200007fe4ff */
[----:B------:R-:W-:Y:S01]  /*3e60*/  LDS R15, [R0.X4+0x2e00] ;  /* 0x002e0000000f7984 */ /* 0x000fe20000004800 */
[----:B------:R-:W-:-:S02]  /*3e70*/  FADD.FTZ R8, RZ, R8 ;  /* 0x00000008ff087221 */ /* 0x000fc40000010000 */
[----:B------:R-:W-:Y:S01]  /*3e80*/  FADD.FTZ R6, R6, R23 ;  /* 0x0000001706067221 */ /* 0x000fe20000010000 */
[----:B------:R-:W-:Y:S01]  /*3e90*/  LDS R21, [R0.X4+0x3e00] ;  /* 0x003e000000157984 */ /* 0x000fe20000004800 */
[----:B0-----:R-:W-:Y:S02]  /*3ea0*/  FADD.FTZ R5, R13, R22 ;  /* 0x000000160d057221 */ /* 0x001fe40000010000 */
[----:B---3--:R-:W-:Y:S01]  /*3eb0*/  FADD.FTZ R8, R8, R19 ;  /* 0x0000001308087221 */ /* 0x008fe20000010000 */
[----:B------:R-:W0:Y:S01]  /*3ec0*/  LDS R13, [R0.X4+0x1e00] ;  /* 0x001e0000000d7984 */ /* 0x000e220000004800 */
[----:B------:R-:W-:-:S04]  /*3ed0*/  FADD.FTZ R28, R28, R39 ;  /* 0x000000271c1c7221 */ /* 0x000fc80000010000 */
[----:B------:R-:W-:Y:S02]  /*3ee0*/  FADD.FTZ R28, R28, R43 ;  /* 0x0000002b1c1c7221 */ /* 0x000fe40000010000 */
[----:B----4-:R-:W-:Y:S02]  /*3ef0*/  FADD.FTZ R37, R6, R37 ;  /* 0x0000002506257221 */ /* 0x010fe40000010000 */
[----:B------:R-:W-:Y:S02]  /*3f00*/  FADD.FTZ R47, R28, R47 ;  /* 0x0000002f1c2f7221 */ /* 0x000fe40000010000 */
[----:B------:R-:W-:-:S03]  /*3f10*/  FADD.FTZ R8, R8, R25 ;  /* 0x0000001908087221 */ /* 0x000fc60000010000 */
[----:B------:R1:W-:Y:S01]  /*3f20*/  @P4 STG.E [R2.64], R47 ;  /* 0x0000002f02004986 */ /* 0x0003e2000c101904 */
[----:B------:R-:W-:Y:S01]  /*3f30*/  FADD.FTZ R10, RZ, R10 ;  /* 0x0000000aff0a7221 */ /* 0x000fe20000010000 */
[----:B-1----:R-:W-:Y:S01]  /*3f40*/  @P4 MOV R2, R36 ;  /* 0x0000002400024202 */ /* 0x002fe20000000f00 */
[----:B--2---:R-:W-:Y:S01]  /*3f50*/  FADD.FTZ R29, R8, R29 ;  /* 0x0000001d081d7221 */ /* 0x004fe20000010000 */
[----:B------:R-:W-:Y:S02]  /*3f60*/  @P4 MOV R3, R49 ;  /* 0x0000003100034202 */ /* 0x000fe40000000f00 */
[----:B------:R-:W-:-:S03]  /*3f70*/  @P4 IADD3 R36, P0, R36, 0x200, RZ ;  /* 0x0000020024244810 */ /* 0x000fc60007f1e0ff */
[----:B------:R1:W-:Y:S01]  /*3f80*/  @P4 STG.E [R2.64], R7 ;  /* 0x0000000702004986 */ /* 0x0003e2000c101904 */
[----:B------:R-:W-:Y:S01]  /*3f90*/  @P4 IADD3.X R49, RZ, R49, RZ, P0, !PT ;  /* 0x00000031ff314210 */ /* 0x000fe200007fe4ff */
[----:B0-----:R-:W-:-:S04]  /*3fa0*/  FADD.FTZ R10, R10, R13 ;  /* 0x0000000d0a0a7221 */ /* 0x001fc80000010000 */
[----:B------:R-:W-:Y:S01]  /*3fb0*/  FADD.FTZ R10, R10, R15 ;  /* 0x0000000f0a0a7221 */ /* 0x000fe20000010000 */
[----:B-1----:R-:W-:-:S03]  /*3fc0*/  @P3 MOV R2, R42 ;  /* 0x0000002a00023202 */ /* 0x002fc60000000f00 */
[----:B------:R-:W-:Y:S01]  /*3fd0*/  FADD.FTZ R21, R10, R21 ;  /* 0x000000150a157221 */ /* 0x000fe20000010000 */
        /* <DEDUP_REMOVED lines=47> */
.L_x_11169:
[----:B------:R-:W-:Y:S01]  /*42d0*/  HFMA2.MMA R168, -RZ, RZ, 0, 5.9604644775390625e-08 ;  /* 0x00000001ffa87435 */ /* 0x000fe200000001ff */
[----:B------:R-:W-:-:S02]  /*42e0*/  MOV R167, R211 ;  /* 0x000000d300a77202 */ /* 0x000fc40000000f00 */
[----:B-----5:R-:W-:Y:S02]  /*42f0*/  MOV R207, 0x1f ;  /* 0x0000001f00cf7802 */ /* 0x020fe40000000f00 */
[----:B------:R-:W-:Y:S02]  /*4300*/  MOV R218, 0xffffffff ;  /* 0xffffffff00da7802 */ /* 0x000fe40000000f00 */
[----:B------:R-:W-:Y:S02]  /*4310*/  MOV R164, 0x4330 ;  /* 0x0000433000a47802 */ /* 0x000fe40000000f00 */
[----:B------:R-:W-:Y:S05]  /*4320*/  CALL.REL.NOINC `($__internal_180_$__cuda_sm70_shflsync_bfly_p) ;  /* 0x0000046000007944 */ /* 0x000fea0003c00000 */
[----:B-1----:R-:W-:Y:S01]  /*4330*/  MOV R166, R168 ;  /* 0x000000a800a67202 */ /* 0x002fe20000000f00 */
[----:B0-----:R-:W-:Y:S05]  /*4340*/  BRA `(.L_x_11188) ;  /* 0xffffda9000007947 */ /* 0x001fea000383ffff */
.L_x_11170:
[----:B------:R-:W-:Y:S01]  /*4350*/  HFMA2.MMA R168, -RZ, RZ, 0, 5.9604644775390625e-08 ;  /* 0x00000001ffa87435 */ /* 0x000fe200000001ff */
[----:B------:R-:W-:Y:S02]  /*4360*/  MOV R167, R209 ;  /* 0x000000d100a77202 */ /* 0x000fe40000000f00 */
[----:B-----5:R-:W-:Y:S02]  /*4370*/  MOV R207, 0x1f ;  /* 0x0000001f00cf7802 */ /* 0x020fe40000000f00 */
[----:B------:R-:W-:-:S02]  /*4380*/  MOV R218, 0xffffffff ;  /* 0xffffffff00da7802 */ /* 0x000fc40000000f00 */
[----:B------:R-:W-:Y:S02]  /*4390*/  MOV R164, 0x43b0 ;  /* 0x000043b000a47802 */ /* 0x000fe40000000f00 */
[----:B01----:R-:W-:Y:S05]  /*43a0*/  CALL.REL.NOINC `($__internal_180_$__cuda_sm70_shflsync_bfly_p) ;  /* 0x000003e000007944 */ /* 0x003fea0003c00000 */
[----:B------:R-:W-:Y:S01]  /*43b0*/  FADD.FTZ R211, R166, R211 ;  /* 0x000000d3a6d37221 */ /* 0x000fe20000010000 */
[----:B0-----:R-:W-:Y:S01]  /*43c0*/  MOV R207, 0x1f ;  /* 0x0000001f00cf7802 */ /* 0x001fe20000000f00 */
[----:B-1----:R-:W-:Y:S01]  /*43d0*/  FADD.FTZ R209, R209, R168 ;  /* 0x000000a8d1d17221 */ /* 0x002fe20000010000 */
[----:B------:R-:W-:Y:S01]  /*43e0*/  HFMA2.MMA R168, -RZ, RZ, 0, 1.1920928955078125e-07 ;  /* 0x00000002ffa87435 */ /* 0x000fe200000001ff */
[----:B------:R-:W-:Y:S02]  /*43f0*/  MOV R218, 0xffffffff ;  /* 0xffffffff00da7802 */ /* 0x000fe40000000f00 */
[----:B------:R-:W-:Y:S02]  /*4400*/  MOV R167, R211 ;  /* 0x000000d300a77202 */ /* 0x000fe40000000f00 */
[----:B------:R-:W-:Y:S02]  /*4410*/  MOV R164, 0x4430 ;  /* 0x0000443000a47802 */ /* 0x000fe40000000f00 */
[----:B------:R-:W-:Y:S05]  /*4420*/  CALL.REL.NOINC `($__internal_180_$__cuda_sm70_shflsync_bfly_p) ;  /* 0x0000036000007944 */ /* 0x000fea0003c00000 */
[----:B-1----:R-:W-:Y:S01]  /*4430*/  MOV R166, R168 ;  /* 0x000000a800a67202 */ /* 0x002fe20000000f00 */
[----:B------:R-:W-:Y:S01]  /*4440*/  HFMA2.MMA R168, -RZ, RZ, 0, 1.1920928955078125e-07 ;  /* 0x00000002ffa87435 */ /* 0x000fe200000001ff */
[----:B0-----:R-:W-:-:S02]  /*4450*/  MOV R167, R209 ;  /* 0x000000d100a77202 */ /* 0x001fc40000000f00 */
[----:B------:R-:W-:Y:S02]  /*4460*/  MOV R207, 0x1f ;  /* 0x0000001f00cf7802 */ /* 0x000fe40000000f00 */
[----:B------:R-:W-:Y:S02]  /*4470*/  MOV R218, 0xffffffff ;  /* 0xffffffff00da7802 */ /* 0x000fe40000000f00 */
[----:B------:R-:W-:Y:S02]  /*4480*/  MOV R164, 0x44a0 ;  /* 0x000044a000a47802 */ /* 0x000fe40000000f00 */
[----:B------:R-:W-:Y:S05]  /*4490*/  CALL.REL.NOINC `($__internal_180_$__cuda_sm70_shflsync_bfly_p) ;  /* 0x000002f000007944 */ /* 0x000fea0003c00000 */
[----:B------:R-:W-:Y:S01]  /*44a0*/  FADD.FTZ R211, R166, R211 ;  /* 0x000000d3a6d37221 */ /* 0x000fe20000010000 */
[----:B0-----:R-:W-:Y:S01]  /*44b0*/  MOV R207, 0x1f ;  /* 0x0000001f00cf7802 */ /* 0x001fe20000000f00 */
[----:B-1----:R-:W-:Y:S01]  /*44c0*/  FADD.FTZ R209, R209, R168 ;  /* 0x000000a8d1d17221 */ /* 0x002fe20000010000 */
[----:B------:R-:W-:Y:S01]  /*44d0*/  HFMA2.MMA R168, -RZ, RZ, 0, 2.384185791015625e-07 ;  /* 0x00000004ffa87435 */ /* 0x000fe200000001ff */
[----:B------:R-:W-:Y:S02]  /*44e0*/  MOV R218, 0xffffffff ;  /* 0xffffffff00da7802 */ /* 0x000fe40000000f00 */
[----:B------:R-:W-:-:S02]  /*44f0*/  MOV R167, R211 ;  /* 0x000000d300a77202 */ /* 0x000fc40000000f00 */
[----:B------:R-:W-:Y:S02]  /*4500*/  MOV R164, 0x4520 ;  /* 0x0000452000a47802 */ /* 0x000fe40000000f00 */
[----:B------:R-:W-:Y:S05]  /*4510*/  CALL.REL.NOINC `($__internal_180_$__cuda_sm70_shflsync_bfly_p) ;  /* 0x0000027000007944 */ /* 0x000fea0003c00000 */
[----:B-1----:R-:W-:Y:S01]  /*4520*/  MOV R166, R168 ;  /* 0x000000a800a67202 */ /* 0x002fe20000000f00 */
[----:B------:R-:W-:Y:S01]  /*4530*/  HFMA2.MMA R168, -RZ, RZ, 0, 2.384185791015625e-07 ;  /* 0x00000004ffa87435 */ /* 0x000fe200000001ff */
[----:B0-----:R-:W-:Y:S02]  /*4540*/  MOV R167, R209 ;  /* 0x000000d100a77202 */ /* 0x001fe40000000f00 */
[----:B------:R-:W-:Y:S02]  /*4550*/  MOV R207, 0x1f ;  /* 0x0000001f00cf7802 */ /* 0x000fe40000000f00 */
[----:B------:R-:W-:Y:S02]  /*4560*/  MOV R218, 0xffffffff ;  /* 0xffffffff00da7802 */ /* 0x000fe40000000f00 */
[----:B------:R-:W-:Y:S02]  /*4570*/  MOV R164, 0x4590 ;  /* 0x0000459000a47802 */ /* 0x000fe40000000f00 */
[----:B------:R-:W-:Y:S05]  /*4580*/  CALL.REL.NOINC `($__internal_180_$__cuda_sm70_shflsync_bfly_p) ;  /* 0x0000020000007944 */ /* 0x000fea0003c00000 */
[----:B------:R-:W-:Y:S01]  /*4590*/  FADD.FTZ R169, R166, R211 ;  /* 0x000000d3a6a97221 */ /* 0x000fe20000010000 */
[----:B0-----:R-:W-:Y:S01]  /*45a0*/  MOV R207, 0x1f ;  /* 0x0000001f00cf7802 */ /* 0x001fe20000000f00 */
[----:B-1----:R-:W-:Y:S01]  /*45b0*/  FADD.FTZ R171, R209, R168 ;  /* 0x000000a8d1ab7221 */ /* 0x002fe20000010000 */
[----:B------:R-:W-:Y:S01]  /*45c0*/  HFMA2.MMA R168, -RZ, RZ, 0, 4.76837158203125e-07 ;  /* 0x00000008ffa87435 */ /* 0x000fe200000001ff */
[----:B------:R-:W-:-:S02]  /*45d0*/  MOV R218, 0xffffffff ;  /* 0xffffffff00da7802 */ /* 0x000fc40000000f00 */
[----:B------:R-:W-:Y:S02]  /*45e0*/  MOV R167, R169 ;  /* 0x000000a900a77202 */ /* 0x000fe40000000f00 */
[----:B------:R-:W-:Y:S02]  /*45f0*/  MOV R164, 0x4610 ;  /* 0x0000461000a47802 */ /* 0x000fe40000000f00 */
[----:B------:R-:W-:Y:S05]  /*4600*/  CALL.REL.NOINC `($__internal_180_$__cuda_sm70_shflsync_bfly_p) ;  /* 0x0000018000007944 */ /* 0x000fea0003c00000 */
[----:B-1----:R-:W-:Y:S01]  /*4610*/  MOV R166, R168 ;  /* 0x000000a800a67202 */ /* 0x002fe20000000f00 */
[----:B------:R-:W-:Y:S01]  /*4620*/  HFMA2.MMA R168, -RZ, RZ, 0, 4.76837158203125e-07 ;  /* 0x00000008ffa87435 */ /* 0x000fe200000001ff */
[----:B0-----:R-:W-:Y:S02]  /*4630*/  MOV R167, R171 ;  /* 0x000000ab00a77202 */ /* 0x001fe40000000f00 */
[----:B------:R-:W-:Y:S02]  /*4640*/  MOV R207, 0x1f ;  /* 0x0000001f00cf7802 */ /* 0x000fe40000000f00 */
[----:B------:R-:W-:Y:S02]  /*4650*/  MOV R218, 0xffffffff ;  /* 0xffffffff00da7802 */ /* 0x000fe40000000f00 */
[----:B------:R-:W-:-:S02]  /*4660*/  MOV R164, 0x4680 ;  /* 0x0000468000a47802 */ /* 0x000fc40000000f00 */
[----:B------:R-:W-:Y:S05]  /*4670*/  CALL.REL.NOINC `($__internal_180_$__cuda_sm70_shflsync_bfly_p) ;  /* 0x0000011000007944 */ /* 0x000fea0003c00000 */
[----:B------:R-:W-:Y:S01]  /*4680*/  FADD.FTZ R169, R166, R169 ;  /* 0x000000a9a6a97221 */ /* 0x000fe20000010000 */
[----:B0-----:R-:W-:Y:S01]  /*4690*/  MOV R207, 0x1f ;  /* 0x0000001f00cf7802 */ /* 0x001fe20000000f00 */
[----:B-1----:R-:W-:Y:S01]  /*46a0*/  FADD.FTZ R171, R171, R168 ;  /* 0x000000a8abab7221 */ /* 0x002fe20000010000 */
[----:B------:R-:W-:Y:S01]  /*46b0*/  HFMA2.MMA R168, -RZ, RZ, 0, 9.5367431640625e-07 ;  /* 0x00000010ffa87435 */ /* 0x000fe200000001ff */
[----:B------:R-:W-:-:S02]  /*46c0*/  MOV R218, 0xffffffff ;  /* 0xffffffff00da7802 */ /* 0x000fc40000000f00 */
[----:B------:R-:W-:Y:S02]  /*46d0*/  MOV R167, R169 ;  /* 0x000000a900a77202 */ /* 0x000fe40000000f00 */
[----:B------:R-:W-:Y:S02]  /*46e0*/  MOV R164, 0x4700 ;  /* 0x0000470000a47802 */ /* 0x000fe40000000f00 */
[----:B------:R-:W-:Y:S05]  /*46f0*/  CALL.REL.NOINC `($__internal_180_$__cuda_sm70_shflsync_bfly_p) ;  /* 0x0000009000007944 */ /* 0x000fea0003c00000 */
[----:B-1----:R-:W-:Y:S01]  /*4700*/  MOV R170, R168 ;  /* 0x000000a800aa7202 */ /* 0x002fe20000000f00 */
[----:B------:R-:W-:Y:S01]  /*4710*/  HFMA2.MMA R168, -RZ, RZ, 0, 9.5367431640625e-07 ;  /* 0x00000010ffa87435 */ /* 0x000fe200000001ff */
[----:B0-----:R-:W-:Y:S02]  /*4720*/  MOV R167, R171 ;  /* 0x000000ab00a77202 */ /* 0x001fe40000000f00 */
[----:B------:R-:W-:Y:S02]  /*4730*/  MOV R207, 0x1f ;  /* 0x0000001f00cf7802 */ /* 0x000fe40000000f00 */
[----:B------:R-:W-:Y:S02]  /*4740*/  MOV R218, 0xffffffff ;  /* 0xffffffff00da7802 */ /* 0x000fe40000000f00 */
[----:B------:R-:W-:-:S02]  /*4750*/  MOV R164, 0x4770 ;  /* 0x0000477000a47802 */ /* 0x000fc40000000f00 */
[----:B------:R-:W-:Y:S05]  /*4760*/  CALL.REL.NOINC `($__internal_180_$__cuda_sm70_shflsync_bfly_p) ;  /* 0x0000002000007944 */ /* 0x000fea0003c00000 */
[----:B-1----:R-:W-:Y:S01]  /*4770*/  MOV R164, R168 ;  /* 0x000000a800a47202 */ /* 0x002fe20000000f00 */
[----:B0-----:R-:W-:Y:S05]  /*4780*/  BRA `(.L_x_11189) ;  /* 0xffffd77000007947 */ /* 0x001fea000383ffff */
        .weak           $__internal_180_$__cuda_sm70_shflsync_bfly_p
        .type           $__internal_180_$__cuda_sm70_shflsync_bfly_p,@function
        .size           $__internal_180_$__cuda_sm70_shflsync_bfly_p,(.L_x_12482 - $__internal_180_$__cuda_sm70_shflsync_bfly_p)
$__internal_180_$__cuda_sm70_shflsync_bfly_p:
[----:B------:R-:W-:Y:S01]  /*4790*/  HFMA2.MMA R165, -RZ, RZ, 0, 0 ;  /* 0x00000000ffa57435 */ /* 0x000fe200000001ff */
[----:B------:R-:W-:Y:S04]  /*47a0*/  WARPSYNC R218 ;  /* 0x000000da00007348 */ /* 0x000fe80003800000 */
[----:B------:R0:W1:Y:S01]  /*47b0*/  SHFL.BFLY PT, R168, R167, R168, R207 ;  /* 0x0c0000a8a7a87389 */ /* 0x00006200000e00cf */
[----:B------:R-:W-:Y:S05]  /*47c0*/  RET.REL.NODEC R164 `(_ZN10layer_norm13ln_bwd_kernelINS_13Kernel_traitsIfffffjLj1024ELj1ELj4ELj1ELj16ENS_18Kernel_traits_baseILj1024EfffffjLj128EEEEELb0ELb0ELb0ELb0EEEvNS_9BwdParamsE) ;  /* 0xffffb830a4007950 */ /* 0x000fea0003c3ffff */
.L_x_11190:
        /* <DEDUP_REMOVED lines=11> */
.L_x_12482:


//--------------------- .text._ZN10layer_norm13ln_bwd_kernelINS_13Kernel_traitsIfffffjLj1024ELj1ELj4ELj1ELj16ENS_18Kernel_traits_baseILj1024EfffffjLj128EEEEELb0ELb0ELb0ELb1EEEvNS_9BwdParamsE --------------------------
	.section	.text._ZN10layer_norm13ln_bwd_kernelINS_13Kernel_traitsIfffffjLj1024ELj1ELj4ELj1ELj16ENS_18Kernel_traits_baseILj1024EfffffjLj128EEEEELb0ELb0ELb0ELb1EEEvNS_9BwdParamsE,"ax",@progbits
	.sectioninfo	@"SHI_REGISTERS=242"
	.align	128
        .global         _ZN10layer_norm13ln_bwd_kernelINS_13Kernel_traitsIfffffjLj1024ELj1ELj4ELj1ELj16ENS_18Kernel_traits_baseILj1024EfffffjLj128EEEEELb0ELb0ELb0ELb1EEEvNS_9BwdParamsE
        .type           _ZN10layer_norm13ln_bwd_kernelINS_13Kernel_traitsIfffffjLj1024ELj1ELj4ELj1ELj16ENS_18Kernel_traits_baseILj1024EfffffjLj128EEEEELb0ELb0ELb0ELb1EEEvNS_9BwdParamsE,@function
        .size           _ZN10layer_norm13ln_bwd_kernelINS_13Kernel_traitsIfffffjLj1024ELj1ELj4ELj1ELj16ENS_18Kernel_traits_baseILj1024EfffffjLj128EEEEELb0ELb0ELb0ELb1EEEvNS_9BwdParamsE,(.L_x_12483 - _ZN10layer_norm13ln_bwd_kernelINS_13Kernel_traitsIfffffjLj1024ELj1ELj4ELj1ELj16ENS_18Kernel_traits_baseILj1024EfffffjLj128EEEEELb0ELb0ELb0ELb1EEEvNS_9BwdParamsE)
        .other          _ZN10layer_norm13ln_bwd_kernelINS_13Kernel_traitsIfffffjLj1024ELj1ELj4ELj1ELj16ENS_18Kernel_traits_baseILj1024EfffffjLj128EEEEELb0ELb0ELb0ELb1EEEvNS_9BwdParamsE,@"STO_CUDA_ENTRY STV_DEFAULT"
_ZN10layer_norm13ln_bwd_kernelINS_13Kernel_traitsIfffffjLj1024ELj1ELj4ELj1ELj16ENS_18Kernel_traits_baseILj1024EfffffjLj128EEEEELb0ELb0ELb0ELb1EEEvNS_9BwdParamsE:
.text._ZN10layer_norm13ln_bwd_kernelINS_13Kernel_traitsIfffffjLj1024ELj1ELj4ELj1ELj16ENS_18Kernel_traits_baseILj1024EfffffjLj128EEEEELb0ELb0ELb0ELb1EEEvNS_9BwdParamsE:
        /* <DEDUP_REMOVED lines=42> */
.L_x_11192:
[----:B------:R-:W0:Y:S01]  /*02a0*/  LDC.U8 R198, c[0x0][0x1f0] ;  /* 0x00007c00ffc67b82 */ /* 0x000e220000000000 */
[----:B------:R-:W-:-:S04]  /*02b0*/  SHF.L.U32 R2, R0, 0x4, RZ ;  /* 0x0000000400027819 */ /* 0x000fc800000006ff */
[----:B------:R-:W-:-:S04]  /*02c0*/  LOP3.LUT R2, R2, 0x1f0, RZ, 0xc0, !PT ;  /* 0x000001f002027812 */ /* 0x000fc800078ec0ff */
[----:B------:R-:W-:-:S04]  /*02d0*/  IADD3 R12, P0, R2, c[0x0][0x1b0], RZ ;  /* 0x00006c00020c7a10 */ /* 0x000fc80007f1e0ff */
[----:B------:R-:W-:Y:S01]  /*02e0*/  IADD3.X R13, RZ, c[0x0][0x1b4], RZ, P0, !PT ;  /* 0x00006d00ff0d7a10 */ /* 0x000fe200007fe4ff */
[----:B------:R-:W-:Y:S01]  /*02f0*/  HFMA2.MMA R199, -RZ, RZ, 0, 0 ;  /* 0x00000000ffc77435 */ /* 0x000fe200000001ff */
[----:B------:R-:W-:Y:S01]  /*0300*/  BSSY B1, `(.L_x_11194) ;  /* 0x0000291000017945 */ /* 0x000fe20003800000 */
        /* <DEDUP_REMOVED lines=39> */
[----:B01----:R-:W-:-:S02]  /*0580*/  CS2R R12, SRZ ;  /* 0x00000000000c7805 */ /* 0x003fc4000001ff00 */
.L_x_11205:
[----:B------:R-:W-:Y:S01]  /*0590*/  IMAD R100, R200, c[0x0][0x168], RZ ;  /* 0x00005a00c8647a24 */ /* 0x000fe200078e02ff */
[----:B------:R-:W-:-:S02]  /*05a0*/  LOP3.LUT R102, R0, 0x1f, RZ, 0xc0, !PT ;  /* 0x0000001f00667812 */ /* 0x000fc400078ec0ff */
[----:B------:R-:W-:Y:S02]  /*05b0*/  MOV R117, 0x4 ;  /* 0x0000000400757802 */ /* 0x000fe40000000f00 */
[----:B------:R-:W-:-:S03]  /*05c0*/  SHF.R.S32.HI R101, RZ, 0x1f, R100 ;  /* 0x0000001fff657819 */ /* 0x000fc60000011464 */
[----:B------:R-:W-:Y:S01]  /*05d0*/  IMAD.WIDE R232, R200, R117, c[0x0][0x1a0] ;  /* 0x00006800c8e87625 */ /* 0x000fe200078e0275 */
[----:B------:R-:W-:-:S04]  /*05e0*/  LEA.HI R101, R101, R100, RZ, 0x2 ;  /* 0x0000006465657211 */ /* 0x000fc800078f10ff */
[----:B------:R-:W-:Y:S01]  /*05f0*/  LEA.HI.SX32 R209, R101, R102, 0x1e ;  /* 0x0000006665d17211 */ /* 0x000fe200078ff2ff */
[----:B------:R0:W2:Y:S03]  /*0600*/  LDG.E R232, [R232.64] ;  /* 0x00000004e8e87981 */ /* 0x0000a6000c1e1900 */
[----:B------:R-:W-:Y:S02]  /*0610*/  SHF.L.U32 R231, R209, 0x4, RZ ;  /* 0x00000004d1e77819 */ /* 0x000fe400000006ff */
[----:B------:R-:W-:Y:S02]  /*0620*/  SHF.R.U32.HI R230, RZ, 0x1c, R209 ;  /* 0x0000001cffe67819 */ /* 0x000fe400000116d1 */
[----:B------:R-:W-:Y:S02]  /*0630*/  IADD3 R100, P0, R231, c[0x0][0x188], RZ ;  /* 0x00006200e7647a10 */ /* 0x000fe40007f1e0ff */
[----:B------:R-:W-:-:S02]  /*0640*/  IADD3 R215, R209, 0x20, RZ ;  /* 0x00000020d1d77810 */ /* 0x000fc40007ffe0ff */
[----:B------:R-:W-:Y:S02]  /*0650*/  IADD3.X R101, R230, c[0x0][0x18c], RZ, P0, !PT ;  /* 0x00006300e6657a10 */ /* 0x000fe400007fe4ff */
[----:B------:R-:W-:Y:S01]  /*0660*/  SHF.L.U32 R229, R215, 0x4, RZ ;  /* 0x00000004d7e57819 */ /* 0x000fe200000006ff */
[----:B------:R-:W-:Y:S01]  /*0670*/  IMAD.WIDE R116, R200, R117, c[0x0][0x1a8] ;  /* 0x00006a00c8747625 */ /* 0x000fe200078e0275 */
[----:B------:R-:W-:Y:S02]  /*0680*/  MOV R160, 0x10 ;  /* 0x0000001000a07802 */ /* 0x000fe40000000f00 */
[----:B------:R-:W-:Y:S01]  /*0690*/  IADD3 R214, R209, 0x40, RZ ;  /* 0x00000040d1d67810 */ /* 0x000fe20007ffe0ff */
[----:B------:R-:W3:Y:S01]  /*06a0*/  LDG.E.128 R100, [R100.64] ;  /* 0x0000000464647981 */ /* 0x000ee2000c1e1d00 */
[----:B------:R-:W-:Y:S02]  /*06b0*/  SHF.R.U32.HI R228, RZ, 0x1c, R215 ;  /* 0x0000001cffe47819 */ /* 0x000fe400000116d7 */
[----:B------:R-:W-:Y:S01]  /*06c0*/  IADD3 R108, P0, R229, c[0x0][0x188], RZ ;  /* 0x00006200e56c7a10 */ /* 0x000fe20007f1e0ff */
[C---:B------:R-:W-:Y:S01]  /*06d0*/  IMAD.WIDE.U32 R104, R209.reuse, R160, c[0x0][0x208] ;  /* 0x00008200d1687625 */ /* 0x040fe200078e00a0 */
[----:B------:R-:W-:Y:S01]  /*06e0*/  SHF.L.U32 R227, R214, 0x4, RZ ;  /* 0x00000004d6e37819 */ /* 0x000fe200000006ff */
[----:B------:R1:W4:Y:S01]  /*06f0*/  LDG.E R205, [R116.64] ;  /* 0x0000000474cd7981 */ /* 0x000322000c1e1900 */
[----:B------:R-:W-:-:S02]  /*0700*/  IADD3 R212, R209, 0x60, RZ ;  /* 0x00000060d1d47810 */ /* 0x000fc40007ffe0ff */
[----:B------:R-:W-:Y:S01]  /*0710*/  IADD3.X R109, R228, c[0x0][0x18c], RZ, P0, !PT ;  /* 0x00006300e46d7a10 */ /* 0x000fe200007fe4ff */
[----:B------:R-:W4:Y:S01]  /*0720*/  LDG.E.128 R104, [R104.64] ;  /* 0x0000000468687981 */ /* 0x000f22000c1e1d00 */
[----:B------:R-:W-:Y:S02]  /*0730*/  SHF.R.U32.HI R226, RZ, 0x1c, R214 ;  /* 0x0000001cffe27819 */ /* 0x000fe400000116d6 */
[----:B------:R-:W-:Y:S02]  /*0740*/  SHF.L.U32 R221, R212, 0x4, RZ ;  /* 0x00000004d4dd7819 */ /* 0x000fe400000006ff */
[----:B------:R-:W-:Y:S01]  /*0750*/  IADD3 R213, R209, 0x80, RZ ;  /* 0x00000080d1d57810 */ /* 0x000fe20007ffe0ff */
[----:B------:R-:W4:Y:S01]  /*0760*/  LDG.E.128 R108, [R108.64] ;  /* 0x000000046c6c7981 */ /* 0x000f22000c1e1d00 */
[----:B-1----:R-:W-:Y:S02]  /*0770*/  IADD3 R116, P0, R227, c[0x0][0x188], RZ ;  /* 0x00006200e3747a10 */ /* 0x002fe40007f1e0ff */
[----:B------:R-:W-:-:S02]  /*0780*/  SHF.R.U32.HI R220, RZ, 0x1c, R212 ;  /* 0x0000001cffdc7819 */ /* 0x000fc400000116d4 */
[----:B------:R-:W-:Y:S02]  /*0790*/  IADD3.X R117, R226, c[0x0][0x18c], RZ, P0, !PT ;  /* 0x00006300e2757a10 */ /* 0x000fe400007fe4ff */
[----:B------:R-:W-:Y:S02]  /*07a0*/  IADD3 R124, P0, R221, c[0x0][0x188], RZ ;  /* 0x00006200dd7c7a10 */ /* 0x000fe40007f1e0ff */
[----:B------:R-:W-:Y:S02]  /*07b0*/  SHF.L.U32 R217, R213, 0x4, RZ ;  /* 0x00000004d5d97819 */ /* 0x000fe400000006ff */
[----:B------:R-:W-:Y:S01]  /*07c0*/  IADD3.X R125, R220, c[0x0][0x18c], RZ, P0, !PT ;  /* 0x00006300dc7d7a10 */ /* 0x000fe200007fe4ff */
[----:B------:R-:W4:Y:S01]  /*07d0*/  LDG.E.128 R116, [R116.64] ;  /* 0x0000000474747981 */ /* 0x000f22000c1e1d00 */
[----:B------:R-:W-:Y:S02]  /*07e0*/  SHF.R.U32.HI R216, RZ, 0x1c, R213 ;  /* 0x0000001cffd87819 */ /* 0x000fe400000116d5 */
[----:B------:R-:W-:Y:S01]  /*07f0*/  IADD3 R132, P0, R217, c[0x0][0x188], RZ ;  /* 0x00006200d9847a10 */ /* 0x000fe20007f1e0ff */
[-C--:B------:R-:W-:Y:S01]  /*0800*/  IMAD.WIDE.U32 R112, R215, R160.reuse, c[0x0][0x208] ;  /* 0x00008200d7707625 */ /* 0x080fe200078e00a0 */
[----:B------:R-:W4:Y:S02]  /*0810*/  LDG.E.128 R124, [R124.64] ;  /* 0x000000047c7c7981 */ /* 0x000f24000c1e1d00 */
[----:B------:R-:W-:Y:S01]  /*0820*/  IADD3.X R133, R216, c[0x0][0x18c], RZ, P0, !PT ;  /* 0x00006300d8857a10 */ /* 0x000fe200007fe4ff */
[----:B------:R-:W-:-:S02]  /*0830*/  IMAD.WIDE.U32 R136, R213, R160, c[0x0][0x208] ;  /* 0x00008200d5887625 */ /* 0x000fc400078e00a0 */
[----:B------:R-:W4:Y:S04]  /*0840*/  LDG.E.128 R112, [R112.64] ;  /* 0x0000000470707981 */ /* 0x000f28000c1e1d00 */
[----:B------:R-:W4:Y:S04]  /*0850*/  LDG.E.128 R132, [R132.64] ;  /* 0x0000000484847981 */ /* 0x000f28000c1e1d00 */
[----:B------:R-:W4:Y:S01]  /*0860*/  LDG.E.128 R136, [R136.64] ;  /* 0x0000000488887981 */ /* 0x000f22000c1e1d00 */
[----:B0-----:R-:W-:-:S04]  /*0870*/  IADD3 R233, R209, 0xa0, RZ ;  /* 0x000000a0d1e97810 */ /* 0x001fc80007ffe0ff */
[----:B------:R-:W-:Y:S02]  /*0880*/  SHF.L.U32 R207, R233, 0x4, RZ ;  /* 0x00000004e9cf7819 */ /* 0x000fe400000006ff */
[----:B------:R-:W-:Y:S02]  /*0890*/  SHF.R.U32.HI R206, RZ, 0x1c, R233 ;  /* 0x0000001cffce7819 */ /* 0x000fe400000116e9 */
[----:B------:R-:W-:-:S04]  /*08a0*/  IADD3 R140, P0, R207, c[0x0][0x188], RZ ;  /* 0x00006200cf8c7a10 */ /* 0x000fc80007f1e0ff */
[----:B------:R-:W-:Y:S01]  /*08b0*/  IADD3.X R141, R206, c[0x0][0x18c], RZ, P0, !PT ;  /* 0x00006300ce8d7a10 */ /* 0x000fe200007fe4ff */
[----:B------:R-:W-:-:S05]  /*08c0*/  IMAD.WIDE.U32 R120, R214, R160, c[0x0][0x208] ;  /* 0x00008200d6787625 */ /* 0x000fca00078e00a0 */
[----:B------:R-:W4:Y:S04]  /*08d0*/  LDG.E.128 R140, [R140.64] ;  /* 0x000000048c8c7981 */ /* 0x000f28000c1e1d00 */
[----:B------:R-:W4:Y:S01]  /*08e0*/  LDG.E.128 R120, [R120.64] ;  /* 0x0000000478787981 */ /* 0x000f22000c1e1d00 */
[----:B------:R-:W-:-:S06]  /*08f0*/  IMAD.WIDE.U32 R128, R212, R160, c[0x0][0x208] ;  /* 0x00008200d4807625 */ /* 0x000fcc00078e00a0 */
[----:B------:R-:W4:Y:S01]  /*0900*/  LDG.E.128 R128, [R128.64] ;  /* 0x0000000480807981 */ /* 0x000f22000c1e1d00 */
[----:B------:R-:W-:Y:S01]  /*0910*/  IMAD.WIDE.U32 R144, R233, R160, c[0x0][0x208] ;  /* 0x00008200e9907625 */ /* 0x000fe200078e00a0 */
[----:B------:R-:W-:-:S04]  /*0920*/  IADD3 R235, R209, 0xc0, RZ ;  /* 0x000000c0d1eb7810 */ /* 0x000fc80007ffe0ff */
[----:B------:R-:W-:Y:S01]  /*0930*/  SHF.L.U32 R204, R235, 0x4, RZ ;  /* 0x00000004ebcc7819 */ /* 0x000fe200000006ff */
[----:B------:R-:W4:Y:S01]  /*0940*/  LDG.E.128 R144, [R144.64] ;  /* 0x0000000490907981 */ /* 0x000f22000c1e1d00 */
[----:B------:R-:W-:Y:S02]  /*0950*/  SHF.R.U32.HI R202, RZ, 0x1c, R235 ;  /* 0x0000001cffca7819 */ /* 0x000fe400000116eb */
[----:B------:R-:W-:-:S04]  /*0960*/  IADD3 R148, P0, R204, c[0x0][0x188], RZ ;  /* 0x00006200cc947a10 */ /* 0x000fc80007f1e0ff */
[----:B------:R-:W-:Y:S01]  /*0970*/  IADD3.X R149, R202, c[0x0][0x18c], RZ, P0, !PT ;  /* 0x00006300ca957a10 */ /* 0x000fe200007fe4ff */
[----:B------:R-:W-:Y:S01]  /*0980*/  IMAD.WIDE.U32 R152, R235, R160, c[0x0][0x208] ;  /* 0x00008200eb987625 */ /* 0x000fe200078e00a0 */
[----:B------:R-:W-:-:S04]  /*0990*/  IADD3 R237, R209, 0xe0, RZ ;  /* 0x000000e0d1ed7810 */ /* 0x000fc80007ffe0ff */
[----:B------:R-:W4:Y:S01]  /*09a0*/  LDG.E.128 R148, [R148.64] ;  /* 0x0000000494947981 */ /* 0x000f22000c1e1d00 */
[----:B------:R-:W-:-:S03]  /*09b0*/  SHF.L.U32 R203, R237, 0x4, RZ ;  /* 0x00000004edcb7819 */ /* 0x000fc600000006ff */
[----:B------:R-:W4:Y:S01]  /*09c0*/  LDG.E.128 R152, [R152.64] ;  /* 0x0000000498987981 */ /* 0x000f22000c1e1d00 */
[----:B------:R-:W-:Y:S02]  /*09d0*/  SHF.R.U32.HI R197, RZ, 0x1c, R237 ;  /* 0x0000001cffc57819 */ /* 0x000fe400000116ed */
        /* <DEDUP_REMOVED lines=15> */
[----:B-----5:R0:W5:Y:S01]  /*0ad0*/  @P1 LDG.E R201, [R210.64] ;  /* 0x00000004d2c91981 */ /* 0x020162000c1e1900 */
        /* <DEDUP_REMOVED lines=39> */
[----:B------:R-:W-:Y:S02]  /*0d50*/  FADD.FTZ R100, -R232, R109 ;  /* 0x0000006de8647221 */ /* 0x000fe40000010100 */
[C---:B------:R-:W-:Y:S02]  /*0d60*/  FADD.FTZ R191, R106.reuse, R191 ;  /* 0x000000bf6abf7221 */ /* 0x040fe40000010000 */
[----:B------:R-:W-:-:S02]  /*0d70*/  FFMA.FTZ R193, R106, R104, R193 ;  /* 0x000000686ac17223 */ /* 0x000fc400000100c1 */
[----:B------:R-:W-:Y:S02]  /*0d80*/  FMUL.FTZ R211, R62, R106 ;  /* 0x0000006a3ed37220 */ /* 0x000fe40000410000 */
[C---:B------:R-:W-:Y:S02]  /*0d90*/  FADD.FTZ R30, R107.reuse, R30 ;  /* 0x0000001e6b1e7221 */ /* 0x040fe40000010000 */
[----:B------:R-:W-:Y:S02]  /*0da0*/  FFMA.FTZ R192, R107, R105, R192 ;  /* 0x000000696bc07223 */ /* 0x000fe400000100c0 */
[----:B------:R-:W-:Y:S02]  /*0db0*/  FMUL.FTZ R106, R63, R107 ;  /* 0x0000006b3f6a7220 */ /* 0x000fe40000410000 */
[C---:B------:R-:W-:Y:S02]  /*0dc0*/  FMUL.FTZ R107, R205.reuse, R108 ;  /* 0x0000006ccd6b7220 */ /* 0x040fe40000410000 */
[----:B------:R-:W-:-:S02]  /*0dd0*/  FMUL.FTZ R108, R205, R100 ;  /* 0x00000064cd6c7220 */ /* 0x000fc40000410000 */
[C---:B------:R-:W-:Y:S02]  /*0de0*/  FADD.FTZ R100, -R232.reuse, R117 ;  /* 0x00000075e8647221 */ /* 0x040fe40000010100 */
[C---:B------:R-:W-:Y:S02]  /*0df0*/  FADD.FTZ R110, -R232.reuse, R110 ;  /* 0x0000006ee86e7221 */ /* 0x040fe40000010100 */
[C---:B------:R-:W-:Y:S02]  /*0e00*/  FMUL.FTZ R213, R205.reuse, R100 ;  /* 0x00000064cdd57220 */ /* 0x040fe40000410000 */
[C---:B------:R-:W-:Y:S02]  /*0e10*/  FADD.FTZ R100, -R232.reuse, R125 ;  /* 0x0000007de8647221 */ /* 0x040fe40000010100 */
[----:B------:R-:W-:Y:S02]  /*0e20*/  FADD.FTZ R210, -R232, R111 ;  /* 0x0000006fe8d27221 */ /* 0x000fe40000010100 */
[----:B------:R-:W-:-:S02]  /*0e30*/  FMUL.FTZ R109, R205, R110 ;  /* 0x0000006ecd6d7220 */ /* 0x000fc40000410000 */
[C---:B------:R-:W-:Y:S02]  /*0e40*/  FADD.FTZ R134, -R232.reuse, R134 ;  /* 0x00000086e8867221 */ /* 0x040fe40000010100 */
[C---:B------:R-:W-:Y:S02]  /*0e50*/  FMUL.FTZ R225, R205.reuse, R100 ;  /* 0x00000064cde17220 */ /* 0x040fe40000410000 */
[----:B------:R-:W-:Y:S02]  /*0e60*/  FADD.FTZ R100, -R232, R133 ;  /* 0x00000085e8647221 */ /* 0x000fe40000010100 */
[----:B------:R-:W-:Y:S02]  /*0e70*/  FMUL.FTZ R110, R205, R210 ;  /* 0x000000d2cd6e7220 */ /* 0x000fe40000410000 */
[C---:B------:R-:W-:Y:S02]  /*0e80*/  FADD.FTZ R26, R114.reuse, R26 ;  /* 0x0000001a721a7221 */ /* 0x040fe40000010000 */
[----:B------:R-:W-:-:S02]  /*0e90*/  FFMA.FTZ R187, R114, R109, R187 ;  /* 0x0000006d72bb7223 */ /* 0x000fc400000100bb */
[----:B------:R-:W-:Y:S02]  /*0ea0*/  FMUL.FTZ R210, R58, R114 ;  /* 0x000000723ad27220 */ /* 0x000fe40000410000 */
[C---:B------:R-:W-:Y:S02]  /*0eb0*/  FMUL.FTZ R134, R205.reuse, R134 ;  /* 0x00000086cd867220 */ /* 0x040fe40000410000 */
[----:B------:R-:W-:Y:S02]  /*0ec0*/  FADD.FTZ R114, -R232, R135 ;  /* 0x00000087e8727221 */ /* 0x000fe40000010100 */
[----:B------:R-:W-:Y:S02]  /*0ed0*/  FMUL.FTZ R133, R205, R100 ;  /* 0x00000064cd857220 */ /* 0x000fe40000410000 */
[----:B------:R-:W-:Y:S02]  /*0ee0*/  FADD.FTZ R101, RZ, R209 ;  /* 0x000000d1ff657221 */ /* 0x000fe40000010000 */
[----:B------:R-:W-:-:S02]  /*0ef0*/  FFMA.FTZ R100, R102, R209, RZ ;  /* 0x000000d166647223 */ /* 0x000fc400000100ff */
[C---:B------:R-:W-:Y:S02]  /*0f00*/  FADD.FTZ R14, R138.reuse, R14 ;  /* 0x0000000e8a0e7221 */ /* 0x040fe40000010000 */
[----:B------:R-:W-:Y:S02]  /*0f10*/  FFMA.FTZ R175, R138, R134, R175 ;  /* 0x000000868aaf7223 */ /* 0x000fe400000100af */
[----:B------:R-:W-:Y:S02]  /*0f20*/  FMUL.FTZ R135, R46, R138 ;  /* 0x0000008a2e877220 */ /* 0x000fe40000410000 */
[----:B------:R-:W-:Y:S02]  /*0f30*/  FMUL.FTZ R138, R205, R114 ;  /* 0x00000072cd8a7220 */ /* 0x000fe40000410000 */
[----:B------:R-:W-:Y:S02]  /*0f40*/  FADD.FTZ R114, R101, R208 ;  /* 0x000000d065727221 */ /* 0x000fe40000010000 */
[----:B------:R-:W-:-:S02]  /*0f50*/  FFMA.FTZ R100, R103, R208, R100 ;  /* 0x000000d067647223 */ /* 0x000fc40000010064 */
[----:B------:R-:W-:Y:S02]  /*0f60*/  FADD.FTZ R101, R114, R211 ;  /* 0x000000d372657221 */ /* 0x000fe40000010000 */
[----:B------:R-:W-:Y:S02]  /*0f70*/  FFMA.FTZ R100, R104, R211, R100 ;  /* 0x000000d368647223 */ /* 0x000fe40000010064 */
[C---:B------:R-:W-:Y:S02]  /*0f80*/  FADD.FTZ R28, R112.reuse, R28 ;  /* 0x0000001c701c7221 */ /* 0x040fe40000010000 */
[----:B------:R-:W-:Y:S02]  /*0f90*/  FFMA.FTZ R189, R112, R107, R189 ;  /* 0x0000006b70bd7223 */ /* 0x000fe400000100bd */
[----:B------:R-:W-:Y:S02]  /*0fa0*/  FMUL.FTZ R112, R56, R112 ;  /* 0x0000007038707220 */ /* 0x000fe40000410000 */
        /* <DEDUP_REMOVED lines=14> */
[C---:B------:R-:W-:Y:S02]  /*1090*/  FADD.FTZ R114, -R232.reuse, R141 ;  /* 0x0000008de8727221 */ /* 0x040fe40000010100 */
[----:B------:R-:W-:Y:S02]  /*10a0*/  FADD.FTZ R100, R115, R210 ;  /* 0x000000d273647221 */ /* 0x000fe40000010000 */
[----:B------:R-:W-:Y:S02]  /*10b0*/  FADD.FTZ R116, -R232, R116 ;  /* 0x00000074e8747221 */ /* 0x000fe40000010100 */
[----:B------:R-:W-:Y:S02]  /*10c0*/  FFMA.FTZ R101, R109, R210, R101 ;  /* 0x000000d26d657223 */ /* 0x000fe40000010065 */
[----:B------:R-:W-:-:S02]  /*10d0*/  FADD.FTZ R16, R136, R16 ;  /* 0x0000001088107221 */ /* 0x000fc40000010000 */
[----:B------:R-:W-:Y:S02]  /*10e0*/  FFMA.FTZ R177, R136, R132, R177 ;  /* 0x0000008488b17223 */ /* 0x000fe400000100b1 */
[----:B------:R-:W-:Y:S02]  /*10f0*/  FMUL.FTZ R239, R44, R136 ;  /* 0x000000882cef7220 */ /* 0x000fe40000410000 */
[C---:B------:R-:W-:Y:S02]  /*1100*/  FADD.FTZ R17, R137.reuse, R17 ;  /* 0x0000001189117221 */ /* 0x040fe40000010000 */
[----:B------:R-:W-:Y:S02]  /*1110*/  FFMA.FTZ R178, R137, R133, R178 ;  /* 0x0000008589b27223 */ /* 0x000fe400000100b2 */
[----:B------:R-:W-:Y:S02]  /*1120*/  FMUL.FTZ R136, R45, R137 ;  /* 0x000000892d887220 */ /* 0x000fe40000410000 */
[----:B-1----:R-:W-:-:S02]  /*1130*/  FMUL.FTZ R215, R52, R120 ;  /* 0x0000007834d77220 */ /* 0x002fc40000410000 */
[C---:B------:R-:W-:Y:S02]  /*1140*/  FMUL.FTZ R137, R205.reuse, R114 ;  /* 0x00000072cd897220 */ /* 0x040fe40000410000 */
[----:B------:R-:W-:Y:S02]  /*1150*/  FADD.FTZ R100, R100, R111 ;  /* 0x0000006f64647221 */ /* 0x000fe40000010000 */
[----:B------:R-:W-:Y:S02]  /*1160*/  FMUL.FTZ R212, R205, R116 ;  /* 0x00000074cdd47220 */ /* 0x000fe40000410000 */
[----:B------:R-:W-:Y:S02]  /*1170*/  FFMA.FTZ R114, R110, R111, R101 ;  /* 0x0000006f6e727223 */ /* 0x000fe40000010065 */
[----:B------:R-:W-:Y:S02]  /*1180*/  FADD.FTZ R101, R100, R215 ;  /* 0x000000d764657221 */ /* 0x000fe40000010000 */
[----:B------:R-:W-:-:S02]  /*1190*/  FADD.FTZ R118, -R232, R118 ;  /* 0x00000076e8767221 */ /* 0x000fc40000010100 */
[----:B------:R-:W-:Y:S02]  /*11a0*/  FMUL.FTZ R222, R53, R121 ;  /* 0x0000007935de7220 */ /* 0x000fe40000410000 */
[----:B------:R-:W-:Y:S02]  /*11b0*/  FFMA.FTZ R100, R212, R215, R114 ;  /* 0x000000d7d4647223 */ /* 0x000fe40000010072 */
[----:B------:R-:W-:Y:S02]  /*11c0*/  FADD.FTZ R218, -R232, R119 ;  /* 0x00000077e8da7221 */ /* 0x000fe40000010100 */
[----:B------:R-:W-:Y:S02]  /*11d0*/  FMUL.FTZ R214, R205, R118 ;  /* 0x00000076cdd67220 */ /* 0x000fe40000410000 */
[----:B------:R-:W-:Y:S02]  /*11e0*/  FMUL.FTZ R219, R54, R122 ;  /* 0x0000007a36db7220 */ /* 0x000fe40000410000 */
[----:B------:R-:W-:-:S02]  /*11f0*/  FADD.FTZ R114, R101, R222 ;  /* 0x000000de65727221 */ /* 0x000fc40000010000 */
[----:B------:R-:W-:Y:S02]  /*1200*/  FFMA.FTZ R100, R213, R222, R100 ;  /* 0x000000ded5647223 */ /* 0x000fe40000010064 */
[C---:B------:R-:W-:Y:S02]  /*1210*/  FADD.FTZ R142, -R232.reuse, R142 ;  /* 0x0000008ee88e7221 */ /* 0x040fe40000010100 */
[C---:B------:R-:W-:Y:S02]  /*1220*/  FADD.FTZ R116, -R232.reuse, R143 ;  /* 0x0000008fe8747221 */ /* 0x040fe40000010100 */
[----:B------:R-:W-:Y:S02]  /*1230*/  FMUL.FTZ R218, R205, R218 ;  /* 0x000000dacdda7220 */ /* 0x000fe40000410000 */
[----:B------:R-:W-:Y:S02]  /*1240*/  FADD.FTZ R124, -R232, R124 ;  /* 0x0000007ce87c7221 */ /* 0x000fe40000010100 */
[----:B------:R-:W-:-:S02]  /*1250*/  FMUL.FTZ R223, R55, R123 ;  /* 0x0000007b37df7220 */ /* 0x000fc40000410000 */
[----:B------:R-:W-:Y:S02]  /*1260*/  FADD.FTZ R114, R114, R219 ;  /* 0x000000db72727221 */ /* 0x000fe40000010000 */
[----:B------:R-:W-:Y:S02]  /*1270*/  FFMA.FTZ R100, R214, R219, R100 ;  /* 0x000000dbd6647223 */ /* 0x000fe40000010064 */
[C---:B------:R-:W-:Y:S02]  /*1280*/  FMUL.FTZ R141, R205.reuse, R142 ;  /* 0x0000008ecd8d7220 */ /* 0x040fe40000410000 */
[C---:B------:R-:W-:Y:S02]  /*1290*/  FMUL.FTZ R142, R205.reuse, R116 ;  /* 0x00000074cd8e7220 */ /* 0x040fe40000410000 */
[----:B------:R-:W-:Y:S02]  /*12a0*/  FMUL.FTZ R224, R205, R124 ;  /* 0x0000007ccde07220 */ /* 0x000fe40000410000 */
        /* <DEDUP_REMOVED lines=20> */
[C---:B------:R-:W-:Y:S02]  /*13f0*/  FADD.FTZ R24, R120.reuse, R24 ;  /* 0x0000001878187221 */ /* 0x040fe40000010000 */
[----:B------:R-:W-:Y:S02]  /*1400*/  FFMA.FTZ R185, R120, R212, R185 ;  /* 0x000000d478b97223 */ /* 0x000fe400000100b9 */
[----:B------:R-:W-:Y:S02]  /*1410*/  FADD.FTZ R140, -R232, R140 ;  /* 0x0000008ce88c7221 */ /* 0x000fe40000010100 */
        /* <DEDUP_REMOVED lines=39> */
[C---:B------:R-:W-:Y:S02]  /*1690*/  FADD.FTZ R25, R121.reuse, R25 ;  /* 0x0000001979197221 */ /* 0x040fe40000010000 */
        /* <DEDUP_REMOVED lines=8> */
[----:B------:R-:W-:Y:S02]  /*1720*/  FADD.FTZ R156, -R232, R156 ;  /* 0x0000009ce89c7221 */ /* 0x000fe40000010100 */
        /* <DEDUP_REMOVED lines=9> */
[C---:B------:R-:W-:Y:S02]  /*17c0*/  FADD.FTZ R23, R123.reuse, R23 ;  /* 0x000000177b177221 */ /* 0x040fe40000010000 */
[----:B------:R-:W-:Y:S02]  /*17d0*/  FFMA.FTZ R184, R123, R218, R184 ;  /* 0x000000da7bb87223 */ /* 0x000fe400000100b8 */
[----:B------:R-:W-:Y:S02]  /*17e0*/  FMUL.FTZ R123, R205, R126 ;  /* 0x0000007ecd7b7220 */ /* 0x000fe40000410000 */
[----:B------:R-:W-:-:S02]  /*17f0*/  FADD.FTZ R158, -R232, R158 ;  /* 0x0000009ee89e7221 */ /* 0x000fc40000010100 */
[----:B------:R-:W-:Y:S02]  /*1800*/  FMUL.FTZ R126, R33, R161 ;  /* 0x000000a1217e7220 */ /* 0x000fe40000410000 */
[----:B------:R-:W-:Y:S02]  /*1810*/  FADD.FTZ R101, R128, R125 ;  /* 0x0000007d80657221 */ /* 0x000fe40000010000 */
[----:B------:R-:W-:Y:S02]  /*1820*/  FFMA.FTZ R100, R120, R125, R100 ;  /* 0x0000007d78647223 */ /* 0x000fe40000010064 */
[C---:B------:R-:W-:Y:S02]  /*1830*/  FADD.FTZ R18, R130.reuse, R18 ;  /* 0x0000001282127221 */ /* 0x040fe40000010000 */
[----:B------:R-:W-:Y:S02]  /*1840*/  FFMA.FTZ R179, R130, R233, R179 ;  /* 0x000000e982b37223 */ /* 0x000fe400000100b3 */
[----:B------:R-:W-:-:S02]  /*1850*/  FADD.FTZ R232, -R232, R159 ;  /* 0x0000009fe8e87221 */ /* 0x000fc40000010100 */
[----:B------:R-:W-:Y:S02]  /*1860*/  FMUL.FTZ R124, R205, R158 ;  /* 0x0000009ecd7c7220 */ /* 0x000fe40000410000 */
        /* <DEDUP_REMOVED lines=9> */
[C---:B------:R-:W-:Y:S02]  /*1900*/  FADD.FTZ R13, R145.reuse, R13 ;  /* 0x0000000d910d7221 */ /* 0x040fe40000010000 */
[----:B------:R-:W-:-:S02]  /*1910*/  FFMA.FTZ R174, R145, R137, R174 ;  /* 0x0000008991ae7223 */ /* 0x000fc400000100ae */
[C---:B------:R-:W-:Y:S02]  /*1920*/  FADD.FTZ R19, R131.reuse, R19 ;  /* 0x0000001383137221 */ /* 0x040fe40000010000 */
[----:B------:R-:W-:Y:S02]  /*1930*/  FFMA.FTZ R180, R131, R234, R180 ;  /* 0x000000ea83b47223 */ /* 0x000fe400000100b4 */
[C---:B------:R-:W-:Y:S02]  /*1940*/  FADD.FTZ R8, R152.reuse, R8 ;  /* 0x0000000898087221 */ /* 0x040fe40000010000 */
        /* <DEDUP_REMOVED lines=19> */
.L_x_11206:
        /* <DEDUP_REMOVED lines=18> */
.L_x_11207:
        /* <DEDUP_REMOVED lines=16> */
[-CC-:B------:R-:W-:Y:S01]  /*1ca0*/  FFMA.FTZ R106, R108, R131.reuse, R130.reuse ;  /* 0x000000836c6a7223 */ /* 0x180fe20000010082 */
[----:B------:R-:W-:Y:S01]  /*1cb0*/  IADD3 R108, P3, R229, c[0x0][0x248], RZ ;  /* 0x00009200e56c7a10 */ /* 0x000fe20007f7e0ff */
[----:B------:R-:W-:-:S02]  /*1cc0*/  FFMA.FTZ R133, R133, R131, R130 ;  /* 0x0000008385857223 */ /* 0x000fc40000010082 */
[----:B------:R-:W-:Y:S02]  /*1cd0*/  FADD.FTZ R100, R209, -R100 ;  /* 0x80000064d1647221 */ /* 0x000fe40000010000 */
[----:B------:R-:W-:Y:S02]  /*1ce0*/  FADD.FTZ R208, R208, -R103 ;  /* 0x80000067d0d07221 */ /* 0x000fe40000010000 */
[----:B------:R-:W-:Y:S02]  /*1cf0*/  FADD.FTZ R102, R211, -R102 ;  /* 0x80000066d3667221 */ /* 0x000fe40000010000 */
[----:B------:R-:W-:Y:S01]  /*1d00*/  FFMA.FTZ R158, R110, R131, R130 ;  /* 0x000000836e9e7223 */ /* 0x000fe20000010082 */
[----:B------:R-:W-:Y:S01]  /*1d10*/  IADD3 R110, P4, R231, c[0x0][0x248], RZ ;  /* 0x00009200e76e7a10 */ /* 0x000fe20007f9e0ff */
[----:B------:R-:W-:Y:S02]  /*1d20*/  FADD.FTZ R106, R113, -R106 ;  /* 0x8000006a716a7221 */ /* 0x000fe40000010000 */
[----:B------:R-:W-:-:S02]  /*1d30*/  FADD.FTZ R136, R136, -R133 ;  /* 0x8000008588887221 */ /* 0x000fc40000010000 */
        /* <DEDUP_REMOVED lines=17> */
[----:B------:R-:W-:-:S02]  /*1e50*/  FMUL.FTZ R113, R205, R100 ;  /* 0x00000064cd717220 */ /* 0x000fc40000410000 */
[C---:B------:R-:W-:Y:S02]  /*1e60*/  FMUL.FTZ R208, R205.reuse, R208 ;  /* 0x000000d0cdd07220 */ /* 0x040fe40000410000 */
[C---:B------:R-:W-:Y:S02]  /*1e70*/  FMUL.FTZ R133, R205.reuse, R102 ;  /* 0x00000066cd857220 */ /* 0x040fe40000410000 */
[----:B------:R-:W-:Y:S02]  /*1e80*/  FMUL.FTZ R160, R205, R104 ;  /* 0x00000068cda07220 */ /* 0x000fe40000410000 */
[----:B------:R-:W-:Y:S01]  /*1e90*/  FADD.FTZ R158, R111, -R158 ;  /* 0x8000009e6f9e7221 */ /* 0x000fe20000010000 */
[----:B------:R-:W-:Y:S01]  /*1ea0*/  IADD3.X R111, R230, c[0x0][0x24c], RZ, P4, !PT ;  /* 0x00009300e66f7a10 */ /* 0x000fe200027fe4ff */
        /* <DEDUP_REMOVED lines=17> */
[----:B-----5:R-:W-:Y:S02]  /*1fc0*/  @P0 FADD.FTZ R113, R64, R113 ;  /* 0x0000007140710221 */ /* 0x020fe40000010000 */
[----:B------:R-:W-:Y:S02]  /*1fd0*/  @P0 FADD.FTZ R208, R65, R208 ;  /* 0x000000d041d00221 */ /* 0x000fe40000010000 */
[----:B------:R-:W-:-:S02]  /*1fe0*/  @P0 FADD.FTZ R133, R66, R133 ;  /* 0x0000008542850221 */ /* 0x000fc40000010000 */
[----:B------:R-:W-:Y:S01]  /*1ff0*/  @P0 FADD.FTZ R160, R67, R160 ;  /* 0x000000a043a00221 */ /* 0x000fe20000010000 */
[----:B------:R-:W-:Y:S05]  /*2000*/  @!P2 BRA `(.L_x_11197) ;  /* 0x000000700000a947 */ /* 0x000fea0003800000 */
[----:B------:R-:W-:Y:S02]  /*2010*/  IADD3 R104, P4, R231, c[0x0][0x258], RZ ;  /* 0x00009600e7687a10 */ /* 0x000fe40007f9e0ff */
[----:B------:R-:W-:Y:S02]  /*2020*/  SEL R103, R160, R99, P1 ;  /* 0x00000063a0677207 */ /* 0x000fe40000800000 */
[----:B------:R-:W-:Y:S02]  /*2030*/  SEL R102, R133, R98, P1 ;  /* 0x0000006285667207 */ /* 0x000fe40000800000 */
[----:B------:R-:W-:Y:S02]  /*2040*/  SEL R101, R208, R97, P1 ;  /* 0x00000061d0657207 */ /* 0x000fe40000800000 */
[----:B------:R-:W-:Y:S02]  /*2050*/  IADD3.X R105, R230, c[0x0][0x25c], RZ, P4, !PT ;  /* 0x00009700e6697a10 */ /* 0x000fe400027fe4ff */
[----:B------:R-:W-:-:S05]  /*2060*/  SEL R100, R113, R96, P1 ;  /* 0x0000006071647207 */ /* 0x000fca0000800000 */
[----:B------:R1:W-:Y:S02]  /*2070*/  STG.E.128 [R104.64], R100 ;  /* 0x0000006468007986 */ /* 0x0003e4000c101d04 */
.L_x_11197:
        /* <DEDUP_REMOVED lines=26> */
.L_x_11198:
        /* <DEDUP_REMOVED lines=20> */
.L_x_11199:
        /* <DEDUP_REMOVED lines=26> */
.L_x_11200:
        /* <DEDUP_REMOVED lines=20> */
.L_x_11201:
        /* <DEDUP_REMOVED lines=26> */
.L_x_11202:
        /* <DEDUP_REMOVED lines=25> */
.L_x_11203:
[-CC-:B-1----:R-:W-:Y:S01]  /*2970*/  FFMA.FTZ R120, R120, R131.reuse, R130.reuse ;  /* 0x0000008378787223 */ /* 0x182fe20000010082 */
[----:B------:R-:W-:Y:S01]  /*2980*/  IADD3 R204, P3, R204, c[0x0][0x248], RZ ;  /* 0x00009200cccc7a10 */ /* 0x000fe20007f7e0ff */
[-CC-:B------:R-:W-:Y:S01]  /*2990*/  FFMA.FTZ R123, R123, R131.reuse, R130.reuse ;  /* 0x000000837b7b7223 */ /* 0x180fe20000010082 */
[C---:B------:R-:W-:Y:S01]  /*29a0*/  @P2 IADD3 R108, P4, R203.reuse, c[0x0][0x258], RZ ;  /* 0x00009600cb6c2a10 */ /* 0x040fe20007f9e0ff */
        /* <DEDUP_REMOVED lines=38> */
.L_x_11204:
[----:B------:R-:W-:Y:S05]  /*2c10*/  BSYNC B1 ;  /* 0x0000000000017941 */ /* 0x000fea0003800000 */
.L_x_11194:
        /* <DEDUP_REMOVED lines=58> */
.L_x_11193:
[----:B------:R-:W-:Y:S05]  /*2fc0*/  BSYNC B0 ;  /* 0x0000000000007941 */ /* 0x000fea0003800000 */
.L_x_11191:
        /* <DEDUP_REMOVED lines=113> */
[C---:B------:R-:W-:Y:S01]  /*36e0*/  IADD3 R2, P0, R4.reuse, c[0x0][0x228], RZ ;  /* 0x00008a0004027a10 */ /* 0x040fe20007f1e0ff */
[----:B-----5:R-:W-:Y:S02]  /*36f0*/  FADD.FTZ R5, RZ, R3 ;  /* 0x00000003ff057221 */ /* 0x020fe40000010000 */
[----:B------:R-:W5:Y:S01]  /*3700*/  LDS R12, [R0.X4+0xc00] ;  /* 0x000c0000000c7984 */ /* 0x000f620000004800 */
[----:B------:R-:W-:Y:S01]  /*3710*/  IADD3 R4, P1, R4, c[0x0][0x220], RZ ;  /* 0x0000880004047a10 */ /* 0x000fe20007f3e0ff */
[----:B------:R-:W-:Y:S02]  /*3720*/  FADD.FTZ R6, RZ, R6 ;  /* 0x00000006ff067221 */ /* 0x000fe40000010000 */
[----:B------:R-:W5:Y:S01]  /*3730*/  LDS R39, [R0.X4+0x3200] ;  /* 0x0032000000277984 */ /* 0x000f620000004800 */
[----:B------:R-:W-:Y:S01]  /*3740*/  IADD3.X R3, R24, c[0x0][0x22c], RZ, P0, !PT ;  /* 0x00008b0018037a10 */ /* 0x000fe200007fe4ff */
[----:B------:R-:W-:-:S02]  /*3750*/  FADD.FTZ R16, R5, R16 ;  /* 0x0000001005107221 */ /* 0x000fc40000010000 */
        /* <DEDUP_REMOVED lines=57> */
.L_x_11195:
[----:B------:R-:W-:Y:S01]  /*3af0*/  HFMA2.MMA R148, -RZ, RZ, 0, 5.9604644775390625e-08 ;  /* 0x00000001ff947435 */ /* 0x000fe200000001ff */
[----:B------:R-:W-:-:S02]  /*3b00*/  MOV R131, R145 ;  /* 0x0000009100837202 */ /* 0x000fc40000000f00 */
[----:B------:R-:W-:Y:S02]  /*3b10*/  MOV R151, 0x1f ;  /* 0x0000001f00977802 */ /* 0x000fe40000000f00 */
[----:B------:R-:W-:Y:S02]  /*3b20*/  MOV R152, 0xffffffff ;  /* 0xffffffff00987802 */ /* 0x000fe40000000f00 */
[----:B------:R-:W-:Y:S02]  /*3b30*/  MOV R100, 0x3b50 ;  /* 0x00003b5000647802 */ /* 0x000fe40000000f00 */
[----:B-----5:R-:W-:Y:S05]  /*3b40*/  CALL.REL.NOINC `($__internal_181_$__cuda_sm70_shflsync_bfly_p) ;  /* 0x0000046000007944 */ /* 0x020fea0003c00000 */
[----:B-1----:R-:W-:Y:S01]  /*3b50*/  MOV R130, R131 ;  /* 0x0000008300827202 */ /* 0x002fe20000000f00 */
[----:B0-----:R-:W-:Y:S05]  /*3b60*/  BRA `(.L_x_11206) ;  /* 0xffffdf1000007947 */ /* 0x001fea000383ffff */
.L_x_11196:
[----:B------:R-:W-:Y:S01]  /*3b70*/  HFMA2.MMA R148, -RZ, RZ, 0, 5.9604644775390625e-08 ;  /* 0x00000001ff947435 */ /* 0x000fe200000001ff */
[----:B------:R-:W-:Y:S02]  /*3b80*/  MOV R131, R149 ;  /* 0x0000009500837202 */ /* 0x000fe40000000f00 */
[----:B------:R-:W-:Y:S02]  /*3b90*/  MOV R151, 0x1f ;  /* 0x0000001f00977802 */ /* 0x000fe40000000f00 */
[----:B------:R-:W-:-:S02]  /*3ba0*/  MOV R152, 0xffffffff ;  /* 0xffffffff00987802 */ /* 0x000fc40000000f00 */
[----:B------:R-:W-:Y:S02]  /*3bb0*/  MOV R100, 0x3bd0 ;  /* 0x00003bd000647802 */ /* 0x000fe40000000f00 */
[----:B01---5:R-:W-:Y:S05]  /*3bc0*/  CALL.REL.NOINC `($__internal_181_$__cuda_sm70_shflsync_bfly_p) ;  /* 0x000003e000007944 */ /* 0x023fea0003c00000 */
[----:B------:R-:W-:Y:S01]  /*3bd0*/  FADD.FTZ R145, R145, R130 ;  /* 0x0000008291917221 */ /* 0x000fe20000010000 */
[----:B0-----:R-:W-:Y:S01]  /*3be0*/  HFMA2.MMA R148, -RZ, RZ, 0, 1.1920928955078125e-07 ;  /* 0x00000002ff947435 */ /* 0x001fe200000001ff */
[----:B-1----:R-:W-:Y:S01]  /*3bf0*/  FADD.FTZ R150, R149, R131 ;  /* 0x0000008395967221 */ /* 0x002fe20000010000 */
[----:B------:R-:W-:Y:S02]  /*3c00*/  MOV R151, 0x1f ;  /* 0x0000001f00977802 */ /* 0x000fe40000000f00 */
[----:B------:R-:W-:Y:S02]  /*3c10*/  MOV R152, 0xffffffff ;  /* 0xffffffff00987802 */ /* 0x000fe40000000f00 */
[----:B------:R-:W-:Y:S02]  /*3c20*/  MOV R131, R145 ;  /* 0x0000009100837202 */ /* 0x000fe40000000f00 */
[----:B------:R-:W-:Y:S02]  /*3c30*/  MOV R100, 0x3c50 ;  /* 0x00003c5000647802 */ /* 0x000fe40000000f00 */
[----:B------:R-:W-:Y:S05]  /*3c40*/  CALL.REL.NOINC `($__internal_181_$__cuda_sm70_shflsync_bfly_p) ;  /* 0x0000036000007944 */ /* 0x000fea0003c00000 */
[----:B0-----:R-:W-:Y:S01]  /*3c50*/  HFMA2.MMA R148, -RZ, RZ, 0, 1.1920928955078125e-07 ;  /* 0x00000002ff947435 */ /* 0x001fe200000001ff */
[----:B-1----:R-:W-:-:S02]  /*3c60*/  MOV R130, R131 ;  /* 0x0000008300827202 */ /* 0x002fc40000000f00 */
[----:B------:R-:W-:Y:S02]  /*3c70*/  MOV R131, R150 ;  /* 0x0000009600837202 */ /* 0x000fe40000000f00 */
[----:B------:R-:W-:Y:S02]  /*3c80*/  MOV R151, 0x1f ;  /* 0x0000001f00977802 */ /* 0x000fe40000000f00 */
[----:B------:R-:W-:Y:S02]  /*3c90*/  MOV R152, 0xffffffff ;  /* 0xffffffff00987802 */ /* 0x000fe40000000f00 */
[----:B------:R-:W-:Y:S02]  /*3ca0*/  MOV R100, 0x3cc0 ;  /* 0x00003cc000647802 */ /* 0x000fe40000000f00 */
[----:B------:R-:W-:Y:S05]  /*3cb0*/  CALL.REL.NOINC `($__internal_181_$__cuda_sm70_shflsync_bfly_p) ;  /* 0x000002f000007944 */ /* 0x000fea0003c00000 */
[----:B------:R-:W-:Y:S01]  /*3cc0*/  FADD.FTZ R145, R130, R145 ;  /* 0x0000009182917221 */ /* 0x000fe20000010000 */
[----:B0-----:R-:W-:Y:S01]  /*3cd0*/  HFMA2.MMA R148, -RZ, RZ, 0, 2.384185791015625e-07 ;  /* 0x00000004ff947435 */ /* 0x001fe200000001ff */
[----:B-1----:R-:W-:Y:S01]  /*3ce0*/  FADD.FTZ R150, R150, R131 ;  /* 0x0000008396967221 */ /* 0x002fe20000010000 */
[----:B------:R-:W-:Y:S02]  /*3cf0*/  MOV R151, 0x1f ;  /* 0x0000001f00977802 */ /* 0x000fe40000000f00 */
[----:B------:R-:W-:-:S02]  /*3d00*/  MOV R152, 0xffffffff ;  /* 0xffffffff00987802 */ /* 0x000fc40000000f00 */
[----:B------:R-:W-:Y:S02]  /*3d10*/  MOV R131, R145 ;  /* 0x0000009100837202 */ /* 0x000fe40000000f00 */
[----:B------:R-:W-:Y:S02]  /*3d20*/  MOV R100, 0x3d40 ;  /* 0x00003d4000647802 */ /* 0x000fe40000000f00 */
[----:B------:R-:W-:Y:S05]  /*3d30*/  CALL.REL.NOINC `($__internal_181_$__cuda_sm70_shflsync_bfly_p) ;  /* 0x0000027000007944 */ /* 0x000fea0003c00000 */
[----:B0-----:R-:W-:Y:S01]  /*3d40*/  HFMA2.MMA R148, -RZ, RZ, 0, 2.384185791015625e-07 ;  /* 0x00000004ff947435 */ /* 0x001fe200000001ff */
[----:B-1----:R-:W-:Y:S02]  /*3d50*/  MOV R130, R131 ;  /* 0x0000008300827202 */ /* 0x002fe40000000f00 */
[----:B------:R-:W-:Y:S02]  /*3d60*/  MOV R131, R150 ;  /* 0x0000009600837202 */ /* 0x000fe40000000f00 */
[----:B------:R-:W-:Y:S02]  /*3d70*/  MOV R151, 0x1f ;  /* 0x0000001f00977802 */ /* 0x000fe40000000f00 */
[----:B------:R-:W-:Y:S02]  /*3d80*/  MOV R152, 0xffffffff ;  /* 0xffffffff00987802 */ /* 0x000fe40000000f00 */
[----:B------:R-:W-:-:S02]  /*3d90*/  MOV R100, 0x3db0 ;  /* 0x00003db000647802 */ /* 0x000fc40000000f00 */
[----:B------:R-:W-:Y:S05]  /*3da0*/  CALL.REL.NOINC `($__internal_181_$__cuda_sm70_shflsync_bfly_p) ;  /* 0x0000020000007944 */ /* 0x000fea0003c00000 */
[----:B------:R-:W-:Y:S01]  /*3db0*/  FADD.FTZ R145, R130, R145 ;  /* 0x0000009182917221 */ /* 0x000fe20000010000 */
[----:B0-----:R-:W-:Y:S01]  /*3dc0*/  HFMA2.MMA R148, -RZ, RZ, 0, 4.76837158203125e-07 ;  /* 0x00000008ff947435 */ /* 0x001fe200000001ff */
[----:B-1----:R-:W-:Y:S01]  /*3dd0*/  FADD.FTZ R150, R150, R131 ;  /* 0x0000008396967221 */ /* 0x002fe20000010000 */
[----:B------:R-:W-:-:S02]  /*3de0*/  MOV R151, 0x1f ;  /* 0x0000001f00977802 */ /* 0x000fc40000000f00 */
[----:B------:R-:W-:Y:S02]  /*3df0*/  MOV R152, 0xffffffff ;  /* 0xffffffff00987802 */ /* 0x000fe40000000f00 */
[----:B------:R-:W-:Y:S02]  /*3e00*/  MOV R131, R145 ;  /* 0x0000009100837202 */ /* 0x000fe40000000f00 */
[----:B------:R-:W-:Y:S02]  /*3e10*/  MOV R100, 0x3e30 ;  /* 0x00003e3000647802 */ /* 0x000fe40000000f00 */
[----:B------:R-:W-:Y:S05]  /*3e20*/  CALL.REL.NOINC `($__internal_181_$__cuda_sm70_shflsync_bfly_p) ;  /* 0x0000018000007944 */ /* 0x000fea0003c00000 */
[----:B0-----:R-:W-:Y:S01]  /*3e30*/  HFMA2.MMA R148, -RZ, RZ, 0, 4.76837158203125e-07 ;  /* 0x00000008ff947435 */ /* 0x001fe200000001ff */
[----:B-1----:R-:W-:Y:S02]  /*3e40*/  MOV R130, R131 ;  /* 0x0000008300827202 */ /* 0x002fe40000000f00 */
[----:B------:R-:W-:Y:S02]  /*3e50*/  MOV R131, R150 ;  /* 0x0000009600837202 */ /* 0x000fe40000000f00 */
[----:B------:R-:W-:Y:S02]  /*3e60*/  MOV R151, 0x1f ;  /* 0x0000001f00977802 */ /* 0x000fe40000000f00 */
[----:B------:R-:W-:-:S02]  /*3e70*/  MOV R152, 0xffffffff ;  /* 0xffffffff00987802 */ /* 0x000fc40000000f00 */
[----:B------:R-:W-:Y:S02]  /*3e80*/  MOV R100, 0x3ea0 ;  /* 0x00003ea000647802 */ /* 0x000fe40000000f00 */
[----:B------:R-:W-:Y:S05]  /*3e90*/  CALL.REL.NOINC `($__internal_181_$__cuda_sm70_shflsync_bfly_p) ;  /* 0x0000011000007944 */ /* 0x000fea0003c00000 */
[----:B------:R-:W-:Y:S01]  /*3ea0*/  FADD.FTZ R145, R130, R145 ;  /* 0x0000009182917221 */ /* 0x000fe20000010000 */
[----:B0-----:R-:W-:Y:S01]  /*3eb0*/  HFMA2.MMA R148, -RZ, RZ, 0, 9.5367431640625e-07 ;  /* 0x00000010ff947435 */ /* 0x001fe200000001ff */
[----:B-1----:R-:W-:Y:S01]  /*3ec0*/  FADD.FTZ R149, R150, R131 ;  /* 0x0000008396957221 */ /* 0x002fe20000010000 */
[----:B------:R-:W-:Y:S02]  /*3ed0*/  MOV R151, 0x1f ;  /* 0x0000001f00977802 */ /* 0x000fe40000000f00 */
[----:B------:R-:W-:Y:S02]  /*3ee0*/  MOV R152, 0xffffffff ;  /* 0xffffffff00987802 */ /* 0x000fe40000000f00 */
[----:B------:R-:W-:Y:S02]  /*3ef0*/  MOV R131, R145 ;  /* 0x0000009100837202 */ /* 0x000fe40000000f00 */
[----:B------:R-:W-:Y:S02]  /*3f00*/  MOV R100, 0x3f20 ;  /* 0x00003f2000647802 */ /* 0x000fe40000000f00 */
[----:B------:R-:W-:Y:S05]  /*3f10*/  CALL.REL.NOINC `($__internal_181_$__cuda_sm70_shflsync_bfly_p) ;  /* 0x0000009000007944 */ /* 0x000fea0003c00000 */
[----:B0-----:R-:W-:Y:S01]  /*3f20*/  HFMA2.MMA R148, -RZ, RZ, 0, 9.5367431640625e-07 ;  /* 0x00000010ff947435 */ /* 0x001fe200000001ff */
[----:B-1----:R-:W-:-:S02]  /*3f30*/  MOV R150, R131 ;  /* 0x0000008300967202 */ /* 0x002fc40000000f00 */
[----:B------:R-:W-:Y:S02]  /*3f40*/  MOV R131, R149 ;  /* 0x0000009500837202 */ /* 0x000fe40000000f00 */
[----:B------:R-:W-:Y:S02]  /*3f50*/  MOV R151, 0x1f ;  /* 0x0000001f00977802 */ /* 0x000fe40000000f00 */
[----:B------:R-:W-:Y:S02]  /*3f60*/  MOV R152, 0xffffffff ;  /* 0xffffffff00987802 */ /* 0x000fe40000000f00 */
[----:B------:R-:W-:Y:S02]  /*3f70*/  MOV R100, 0x3f90 ;  /* 0x00003f9000647802 */ /* 0x000fe40000000f00 */
[----:B------:R-:W-:Y:S05]  /*3f80*/  CALL.REL.NOINC `($__internal_181_$__cuda_sm70_shflsync_bfly_p) ;  /* 0x0000002000007944 */ /* 0x000fea0003c00000 */
[----:B-1----:R-:W-:Y:S01]  /*3f90*/  MOV R100, R131 ;  /* 0x0000008300647202 */ /* 0x002fe20000000f00 */
[----:B0-----:R-:W-:Y:S05]  /*3fa0*/  BRA `(.L_x_11207) ;  /* 0xffffdbf000007947 */ /* 0x001fea000383ffff */
        .weak           $__internal_181_$__cuda_sm70_shflsync_bfly_p
        .type           $__internal_181_$__cuda_sm70_shflsync_bfly_p,@function
        .size           $__internal_181_$__cuda_sm70_shflsync_bfly_p,(.L_x_12483 - $__internal_181_$__cuda_sm70_shflsync_bfly_p)
$__internal_181_$__cuda_sm70_shflsync_bfly_p:
[----:B------:R-:W-:Y:S01]  /*3fb0*/  HFMA2.MMA R101, -RZ, RZ, 0, 0 ;  /* 0x00000000ff657435 */ /* 0x000fe200000001ff */
[----:B------:R-:W-:Y:S04]  /*3fc0*/  WARPSYNC R152 ;  /* 0x0000009800007348 */ /* 0x000fe80003800000 */
[----:B------:R0:W1:Y:S01]  /*3fd0*/  SHFL.BFLY PT, R131, R131, R148, R151 ;  /* 0x0c00009483837389 */ /* 0x00006200000e0097 */
[----:B------:R-:W-:Y:S05]  /*3fe0*/  RET.REL.NODEC R100 `(_ZN10layer_norm13ln_bwd_kernelINS_13Kernel_traitsIfffffjLj1024ELj1ELj4ELj1ELj16ENS_18Kernel_traits_baseILj1024EfffffjLj128EEEEELb0ELb0ELb0ELb1EEEvNS_9BwdParamsE) ;  /* 0xffffc01064007950 */ /* 0x000fea0003c3ffff */
.L_x_11208:
        /* <DEDUP_REMOVED lines=9> */
.L_x_12483:


//--------------------- .text._ZN10layer_norm13ln_bwd_kernelINS_13Kernel_traitsIfffffjLj1024ELj1ELj4ELj1ELj16ENS_18Kernel_traits_baseILj1024EfffffjLj128EEEEELb0ELb0ELb1ELb0EEEvNS_9BwdParamsE --------------------------
	.section	.text._ZN10layer_norm13ln_bwd_kernelINS_13Kernel_traitsIfffffjLj1024ELj1ELj4ELj1ELj16ENS_18Kernel_traits_baseILj1024EfffffjLj128EEEEELb0ELb0ELb1ELb0EEEvNS_9BwdParamsE,"ax",@progbits
	.sectioninfo	@"SHI_REGISTERS=228"
	.align	128
        .global         _ZN10layer_norm13ln_bwd_kernelINS_13Kernel_traitsIfffffjLj1024ELj1ELj4ELj1ELj16ENS_18Kernel_traits_baseILj1024EfffffjLj128EEEEELb0ELb0ELb1ELb0EEEvNS_9BwdParamsE
        .type           _ZN10layer_norm13ln_bwd_kernelINS_13Kernel_traitsIfffffjLj1024ELj1ELj4ELj1ELj16ENS_18Kernel_traits_baseILj1024EfffffjLj128EEEEELb0ELb0ELb1ELb0EEEvNS_9BwdParamsE,@function
        .size           _ZN10layer_norm13ln_bwd_kernelINS_13Kernel_traitsIfffffjLj1024ELj1ELj4ELj1ELj16ENS_18Kernel_traits_baseILj1024EfffffjLj128EEEEELb0ELb0ELb1ELb0EEEvNS_9BwdParamsE,(.L_x_12484 - _ZN10layer_norm13ln_bwd_kernelINS_13Kernel_traitsIfffffjLj1024ELj1ELj4ELj1ELj16ENS_18Kernel_traits_baseILj1024EfffffjLj128EEEEELb0ELb0ELb1ELb0EEEvNS_9BwdParamsE)
        .other          _ZN10layer_norm13ln_bwd_kernelINS_13Kernel_traitsIfffffjLj1024ELj1ELj4ELj1ELj16ENS_18Kernel_traits_baseILj1024EfffffjLj128EEEEELb0ELb0ELb1ELb0EEEvNS_9BwdParamsE,@"STO_CUDA_ENTRY STV_DEFAULT"
_ZN10layer_norm13ln_bwd_kernelINS_13Kernel_traitsIfffffjLj1024ELj1ELj4ELj1ELj16ENS_18Kernel_traits_baseILj1024EfffffjLj128EEEEELb0ELb0ELb1ELb0EEEvNS_9BwdParamsE:
.text._ZN10layer_norm13ln_bwd_kernelINS_13Kernel_traitsIfffffjLj1024ELj1ELj4ELj1ELj16ENS_18Kernel_traits_baseILj1024EfffffjLj128EEEEELb0ELb0ELb1ELb0EEEvNS_9BwdParamsE:
        /* <DEDUP_REMOVED lines=15> */
[----:B------:R-:W-:Y:S01]  /*00f0*/  P2R R0, PR, RZ, 0x20 ;  /* 0x00000020ff007803 */ /* 0x000fe20000000000 */
[----:B------:R-:W-:Y:S01]  /*0100*/  @P0 IMAD.MOV.U32 R3, RZ, RZ, 0x10 ;  /* 0x00000010ff030424 */ /* 0x000fe200078e00ff */
[----:B------:R-:W-:Y:S02]  /*0110*/  P2R R0, PR, RZ, 0x10 ;  /* 0x00000010ff007803 */ /* 0x000fe40000000000 */
[----:B------:R-:W-:Y:S01]  /*0120*/  @P6 MOV R11, 0x10 ;  /* 0x00000010000b6802 */ /* 0x000fe20000000f00 */
[C---:B------:R-:W-:Y:S01]  /*0130*/  @P0 IMAD.WIDE.U32 R2, R8.reuse, R3, c[0x0][0x1b0] ;  /* 0x00006c0008020625 */ /* 0x040fe200078e0003 */
[----:B------:R-:W-:Y:S02]  /*0140*/  @P0 LOP3.LUT R8, R8, 0x20, RZ, 0xfc, !PT ;  /* 0x0000002008080812 */ /* 0x000fe400078efcff */
[----:B------:R-:W-:Y:S01]  /*0150*/  ISETP.GE.U32.AND P0, PT, R5, 0xa0, PT ;  /* 0x000000a00500780c */ /* 0x000fe20003f06070 */
[----:B------:R-:W-:Y:S01]  /*0160*/  @P4 IMAD.MOV.U32 R15, RZ, RZ, 0x10 ;  /* 0x00000010ff0f4424 */ /* 0x000fe200078e00ff */
[----:B------:R-:W-:Y:S01]  /*0170*/  @P5 MOV R13, 0x10 ;  /* 0x00000010000d5802 */ /* 0x000fe20000000f00 */
[C---:B------:R-:W-:Y:S01]  /*0180*/  @P6 IMAD.WIDE.U32 R10, R8.reuse, R11, c[0x0][0x1b0] ;  /* 0x00006c00080a6625 */ /* 0x040fe200078e000b */
[----:B------:R-:W-:-:S02]  /*0190*/  @P6 IADD3 R8, R8, 0x20, RZ ;  /* 0x0000002008086810 */ /* 0x000fc40007ffe0ff */
[C---:B------:R-:W-:Y:S02]  /*01a0*/  ISETP.GE.U32.AND P1, PT, R5.reuse, 0xc0, PT ;  /* 0x000000c00500780c */ /* 0x040fe40003f26070 */
[----:B------:R-:W-:Y:S01]  /*01b0*/  P2R R0, PR, RZ, 0x40 ;  /* 0x00000040ff007803 */ /* 0x000fe20000000000 */
[C---:B------:R-:W-:Y:S01]  /*01c0*/  @P5 IMAD.WIDE.U32 R12, R8.reuse, R13, c[0x0][0x1b0] ;  /* 0x00006c00080c5625 */ /* 0x040fe200078e000d */
[----:B------:R-:W-:Y:S02]  /*01d0*/  @P5 IADD3 R8, R8, 0x20, RZ ;  /* 0x0000002008085810 */ /* 0x000fe40007ffe0ff */
[C---:B------:R-:W-:Y:S02]  /*01e0*/  LOP3.LUT P6, RZ, R5.reuse, 0xffffffe0, RZ, 0xc0, !PT ;  /* 0xffffffe005ff7812 */ /* 0x040fe400078cc0ff */
[----:B------:R-:W-:Y:S01]  /*01f0*/  ISETP.GE.U32.AND P2, PT, R5, 0xe0, PT ;  /* 0x000000e00500780c */ /* 0x000fe20003f46070 */
[C---:B------:R-:W-:Y:S01]  /*0200*/  @P4 IMAD.WIDE.U32 R14, R8.reuse, R15, c[0x0][0x1b0] ;  /* 0x00006c00080e4625 */ /* 0x040fe200078e000f */
[----:B------:R-:W-:Y:S01]  /*0210*/  @P0 MOV R17, 0x10 ;  /* 0x0000001000110802 */ /* 0x000fe20000000f00 */
[----:B------:R0:W5:Y:S01]  /*0220*/  @P5 LDG.E.128 R144, [R12.64] ;  /* 0x000000040c905981 */ /* 0x000162000c1e1d00 */
[----:B------:R-:W-:-:S02]  /*0230*/  @P4 IADD3 R8, R8, 0x20, RZ ;  /* 0x0000002008084810 */ /* 0x000fc40007ffe0ff */
[----:B------:R-:W-:Y:S01]  /*0240*/  @P1 MOV R19, 0x10 ;  /* 0x0000001000131802 */ /* 0x000fe20000000f00 */
[----:B------:R0:W5:Y:S01]  /*0250*/  @P4 LDG.E.128 R140, [R14.64] ;  /* 0x000000040e8c4981 */ /* 0x000162000c1e1d00 */
[----:B------:R-:W-:Y:S01]  /*0260*/  ISETP.GE.U32.AND P3, PT, R5, 0x100, PT ;  /* 0x000001000500780c */ /* 0x000fe20003f66070 */
[C---:B------:R-:W-:Y:S01]  /*0270*/  @P0 IMAD.WIDE.U32 R16, R8.reuse, R17, c[0x0][0x1b0] ;  /* 0x00006c0008100625 */ /* 0x040fe200078e0011 */
[----:B------:R-:W-:Y:S01]  /*0280*/  @P0 IADD3 R8, R8, 0x20, RZ ;  /* 0x0000002008080810 */ /* 0x000fe20007ffe0ff */
[----:B------:R1:W5:Y:S01]  /*0290*/  @P6 LDG.E.128 R152, [R2.64] ;  /* 0x0000000402986981 */ /* 0x000362000c1e1d00 */
[----:B------:R-:W-:Y:S01]  /*02a0*/  ISETP.NE.AND P6, PT, R0, RZ, PT ;  /* 0x000000ff0000720c */ /* 0x000fe20003fc5270 */
[----:B------:R-:W-:Y:S01]  /*02b0*/  @P2 IMAD.MOV.U32 R21, RZ, RZ, 0x10 ;  /* 0x00000010ff152424 */ /* 0x000fe200078e00ff */
[----:B------:R-:W-:Y:S01]  /*02c0*/  P2R R4, PR, RZ, 0x8 ;  /* 0x00000008ff047803 */ /* 0x000fe20000000000 */
[C---:B------:R-:W-:Y:S01]  /*02d0*/  @P1 IMAD.WIDE.U32 R18, R8.reuse, R19, c[0x0][0x1b0] ;  /* 0x00006c0008121625 */ /* 0x040fe200078e0013 */
[----:B------:R-:W-:Y:S01]  /*02e0*/  @P1 IADD3 R8, R8, 0x20, RZ ;  /* 0x0000002008081810 */ /* 0x000fe20007ffe0ff */
[----:B------:R0:W5:Y:S04]  /*02f0*/  @P0 LDG.E.128 R136, [R16.64] ;  /* 0x0000000410880981 */ /* 0x000168000c1e1d00 */
[----:B------:R-:W-:Y:S01]  /*0300*/  @P2 IMAD.WIDE.U32 R20, R8, R21, c[0x0][0x1b0] ;  /* 0x00006c0008142625 */ /* 0x000fe200078e0015 */
[----:B------:R0:W5:Y:S01]  /*0310*/  @P1 LDG.E.128 R132, [R18.64] ;  /* 0x0000000412841981 */ /* 0x000162000c1e1d00 */
[----:B------:R-:W-:-:S02]  /*0320*/  @P3 MOV R9, 0x10 ;  /* 0x0000001000093802 */ /* 0x000fc40000000f00 */
[----:B------:R-:W-:Y:S01]  /*0330*/  @P2 IADD3 R8, R8, 0x20, RZ ;  /* 0x0000002008082810 */ /* 0x000fe20007ffe0ff */
        /* <DEDUP_REMOVED lines=43> */
[----:B------:R-:W-:-:S07]  /*05f0*/  IMAD.MOV.U32 R121, RZ, RZ, RZ ;  /* 0x000000ffff797224 */ /* 0x000fce00078e00ff */
.L_x_11331:
[----:B------:R-:W-:-:S10]  /*0600*/  HFMA2.MMA R164, -RZ, RZ, 0, 2.384185791015625e-07 ;  /* 0x00000004ffa47435 */ /* 0x000fd400000001ff */
[----:B------:R-:W-:-:S06]  /*0610*/  IMAD.WIDE R22, R3, R164, c[0x0][0x1d8] ;  /* 0x0000760003167625 */ /* 0x000fcc00078e02a4 */
[----:B------:R1:W2:Y:S01]  /*0620*/  LDG.E R22, [R22.64] ;  /* 0x0000000416167981 */ /* 0x0002a2000c1e1900 */
[----:B------:R-:W-:-:S04]  /*0630*/  IMAD.WIDE R168, R3, R164, c[0x0][0x1a0] ;  /* 0x0000680003a87625 */ /* 0x000fc800078e02a4 */
[CC--:B------:R-:W-:Y:S01]  /*0640*/  IMAD.WIDE R166, R3.reuse, R164.reuse, c[0x0][0x1a8] ;  /* 0x00006a0003a67625 */ /* 0x0c0fe200078e02a4 */
[----:B-----5:R3:W5:Y:S03]  /*0650*/  LDG.E R217, [R168.64] ;  /* 0x00000004a8d97981 */ /* 0x020766000c1e1900 */
[C---:B------:R-:W-:Y:S01]  /*0660*/  IMAD.WIDE R164, R3.reuse, R164, c[0x0][0x1d0] ;  /* 0x0000740003a47625 */ /* 0x040fe200078e02a4 */
[----:B------:R3:W5:Y:S04]  /*0670*/  LDG.E R2, [R166.64] ;  /* 0x00000004a6027981 */ /* 0x000768000c1e1900 */
[----:B------:R3:W5:Y:S01]  /*0680*/  LDG.E R0, [R164.64] ;  /* 0x00000004a4007981 */ /* 0x000762000c1e1900 */
[----:B------:R-:W-:-:S05]  /*0690*/  IMAD R7, R3, c[0x0][0x168], RZ ;  /* 0x00005a0003077a24 */ /* 0x000fca00078e02ff */
[----:B------:R-:W-:-:S04]  /*06a0*/  SHF.R.S32.HI R170, RZ, 0x1f, R7 ;  /* 0x0000001fffaa7819 */ /* 0x000fc80000011407 */
[----:B------:R-:W-:Y:S02]  /*06b0*/  LEA.HI R7, R170, R7, RZ, 0x2 ;  /* 0x00000007aa077211 */ /* 0x000fe400078f10ff */
[----:B------:R-:W-:Y:S02]  /*06c0*/  LOP3.LUT R170, R6, 0x1f, RZ, 0xc0, !PT ;  /* 0x0000001f06aa7812 */ /* 0x000fe400078ec0ff */
[----:B-1----:R-:W-:Y:S02]  /*06d0*/  MOV R23, 0x10 ;  /* 0x0000001000177802 */ /* 0x002fe40000000f00 */
[----:B------:R-:W-:Y:S01]  /*06e0*/  LEA.HI.SX32 R7, R7, R170, 0x1e ;  /* 0x000000aa07077211 */ /* 0x000fe200078ff2ff */
[----:B------:R-:W-:Y:S04]  /*06f0*/  BSSY B1, `(.L_x_11211) ;  /* 0x00001b0000017945 */ /* 0x000fe80003800000 */
[----:B------:R-:W-:Y:S01]  /*0700*/  IMAD.WIDE.U32 R224, R7, R23, c[0x0][0x218] ;  /* 0x0000860007e07625 */ /* 0x000fe200078e0017 */
[----:B--2---:R-:W-:-:S13]  /*0710*/  ISETP.GT.AND P3, PT, R22, RZ, PT ;  /* 0x000000ff1600720c */ /* 0x004fda0003f64270 */
[----:B------:R-:W-:Y:S05]  /*0720*/  @P3 BRA `(.L_x_11212) ;  /* 0x000004c000003947 */ /* 0x000fea0003800000 */
[----:B---3--:R-:W-:Y:S01]  /*0730*/  LOP3.LUT P4, RZ, R5, 0xffffffe0, RZ, 0xc0, !PT ;  /* 0xffffffe005ff7812 */ /* 0x008fe2000788c0ff */
[----:B------:R-:W-:Y:S01]  /*0740*/  BSSY B2, `(.L_x_11213) ;  /* 0x0000008000027945 */ /* 0x000fe20003800000 */
[----:B------:R-:W-:-:S11]  /*0750*/  IMAD.MOV.U32 R22, RZ, RZ, R7 ;  /* 0x000000ffff167224 */ /* 0x000fd600078e0007 */
[----:B------:R-:W-:Y:S05]  /*0760*/  @!P4 BRA `(.L_x_11214) ;  /* 0x000000500000c947 */ /* 0x000fea0003800000 */
[----:B------:R-:W-:-:S04]  /*0770*/  ISETP.NE.U32.AND P4, PT, RZ, c[0x0][0x218], PT ;  /* 0x00008600ff007a0c */ /* 0x000fc80003f85070 */
[----:B------:R-:W-:-:S13]  /*0780*/  ISETP.NE.AND.EX P4, PT, RZ, c[0x0][0x21c], PT, P4 ;  /* 0x00008700ff007a0c */ /* 0x000fda0003f85340 */
[----:B------:R-:W-:Y:S05]  /*0790*/  @!P4 BRA `(.L_x_11215) ;  /* 0x000000100000c947 */ /* 0x000fea0003800000 */
[----:B------:R1:W5:Y:S02]  /*07a0*/  LDG.E.128 R56, [R224.64] ;  /* 0x00000004e0387981 */ /* 0x000364000c1e1d00 */
.L_x_11215:
[----:B------:R-:W-:Y:S02]  /*07b0*/  IADD3 R22, R7, 0x20, RZ ;  /* 0x0000002007167810 */ /* 0x000fe40007ffe0ff */
.L_x_11214:
[----:B------:R-:W-:Y:S05]  /*07c0*/  BSYNC B2 ;  /* 0x0000000000027941 */ /* 0x000fea0003800000 */
.L_x_11213:
        /* <DEDUP_REMOVED lines=8> */
.L_x_11218:
[----:B------:R-:W-:Y:S02]  /*0850*/  IADD3 R22, R22, 0x20, RZ ;  /* 0x0000002016167810 */ /* 0x000fe40007ffe0ff */
.L_x_11217:
[----:B------:R-:W-:Y:S05]  /*0860*/  BSYNC B2 ;  /* 0x0000000000027941 */ /* 0x000fea0003800000 */
.L_x_11216:
        /* <DEDUP_REMOVED lines=8> */
.L_x_11221:
[----:B------:R-:W-:Y:S02]  /*08f0*/  IADD3 R22, R22, 0x20, RZ ;  /* 0x0000002016167810 */ /* 0x000fe40007ffe0ff */
.L_x_11220:
[----:B------:R-:W-:Y:S05]  /*0900*/  BSYNC B2 ;  /* 0x0000000000027941 */ /* 0x000fea0003800000 */
.L_x_11219:
        /* <DEDUP_REMOVED lines=8> */
.L_x_11224:
[----:B------:R-:W-:Y:S02]  /*0990*/  IADD3 R22, R22, 0x20, RZ ;  /* 0x0000002016167810 */ /* 0x000fe40007ffe0ff */
.L_x_11223:
[----:B------:R-:W-:Y:S05]  /*09a0*/  BSYNC B2 ;  /* 0x0000000000027941 */ /* 0x000fea0003800000 */
.L_x_11222:
[----:B------:R-:W-:Y:S01]  /*09b0*/  BSSY B2, `(.L_x_11225) ;  /* 0x0000008000027945 */ /* 0x000fe20003800000 */
[----:B------:R-:W-:Y:S05]  /*09c0*/  @!P0 BRA `(.L_x_11226) ;  /* 0x0000006000008947 */ /* 0x000fea0003800000 */
[----:B------:R-:W-:-:S04]  /*09d0*/  ISETP.NE.U32.AND P4, PT, RZ, c[0x0][0x218], PT ;  /* 0x00008600ff007a0c */ /* 0x000fc80003f85070 */
[----:B------:R-:W-:-:S13]  /*09e0*/  ISETP.NE.AND.EX P4, PT, RZ, c[0x0][0x21c], PT, P4 ;  /* 0x00008700ff007a0c */ /* 0x000fda0003f85340 */
[----:B------:R-:W-:Y:S05]  /*09f0*/  @!P4 BRA `(.L_x_11227) ;  /* 0x000000200000c947 */ /* 0x000fea0003800000 */
[----:B------:R-:W-:-:S06]  /*0a00*/  IMAD.WIDE.U32 R40, R22, R23, c[0x0][0x218] ;  /* 0x0000860016287625 */ /* 0x000fcc00078e0017 */
[----:B------:R-:W5:Y:S02]  /*0a10*/  LDG.E.128 R40, [R40.64] ;  /* 0x0000000428287981 */ /* 0x000f64000c1e1d00 */
.L_x_11227:
[----:B------:R-:W-:Y:S02]  /*0a20*/  IADD3 R22, R22, 0x20, RZ ;  /* 0x0000002016167810 */ /* 0x000fe40007ffe0ff */
.L_x_11226:
[----:B------:R-:W-:Y:S05]  /*0a30*/  BSYNC B2 ;  /* 0x0000000000027941 */ /* 0x000fea0003800000 */
.L_x_11225:
[----:B------:R-:W-:Y:S01]  /*0a40*/  BSSY B2, `(.L_x_11228) ;  /* 0x0000008000027945 */ /* 0x000fe20003800000 */
[----:B------:R-:W-:Y:S05]  /*0a50*/  @!P1 BRA `(.L_x_11229) ;  /* 0x0000006000009947 */ /* 0x000fea0003800000 */
[----:B------:R-:W-:-:S04]  /*0a60*/  ISETP.NE.U32.AND P4, PT, RZ, c[0x0][0x218], PT ;  /* 0x00008600ff007a0c */ /* 0x000fc80003f85070 */
[----:B------:R-:W-:-:S13]  /*0a70*/  ISETP.NE.AND.EX P4, PT, RZ, c[0x0][0x21c], PT, P4 ;  /* 0x00008700ff007a0c */ /* 0x000fda0003f85340 */
[----:B------:R-:W-:Y:S05]  /*0a80*/  @!P4 BRA `(.L_x_11230) ;  /* 0x000000200000c947 */ /* 0x000fea0003800000 */
[----:B------:R-:W-:-:S06]  /*0a90*/  IMAD.WIDE.U32 R36, R22, R23, c[0x0][0x218] ;  /* 0x0000860016247625 */ /* 0x000fcc00078e0017 */
[----:B------:R-:W5:Y:S02]  /*0aa0*/  LDG.E.128 R36, [R36.64] ;  /* 0x0000000424247981 */ /* 0x000f64000c1e1d00 */
.L_x_11230:
[----:B------:R-:W-:Y:S02]  /*0ab0*/  IADD3 R22, R22, 0x20, RZ ;  /* 0x0000002016167810 */ /* 0x000fe40007ffe0ff */
.L_x_11229:
[----:B------:R-:W-:Y:S05]  /*0ac0*/  BSYNC B2 ;  /* 0x0000000000027941 */ /* 0x000fea0003800000 */
.L_x_11228:
[----:B------:R-:W-:Y:S01]  /*0ad0*/  BSSY B2, `(.L_x_11231) ;  /* 0x0000008000027945 */ /* 0x000fe20003800000 */
[----:B------:R-:W-:Y:S05]  /*0ae0*/  @!P2 BRA `(.L_x_11232) ;  /* 0x000000600000a947 */ /* 0x000fea0003800000 */
[----:B------:R-:W-:-:S04]  /*0af0*/  ISETP.NE.U32.AND P4, PT, RZ, c[0x0][0x218], PT ;  /* 0x00008600ff007a0c */ /* 0x000fc80003f85070 */
[----:B------:R-:W-:-:S13]  /*0b00*/  ISETP.NE.AND.EX P4, PT, RZ, c[0x0][0x21c], PT, P4 ;  /* 0x00008700ff007a0c */ /* 0x000fda0003f85340 */
[----:B------:R-:W-:Y:S05]  /*0b10*/  @!P4 BRA `(.L_x_11233) ;  /* 0x000000200000c947 */ /* 0x000fea0003800000 */
[----:B------:R-:W-:-:S06]  /*0b20*/  IMAD.WIDE.U32 R32, R22, R23, c[0x0][0x218] ;  /* 0x0000860016207625 */ /* 0x000fcc00078e0017 */
[----:B------:R-:W5:Y:S02]  /*0b30*/  LDG.E.128 R32, [R32.64] ;  /* 0x0000000420207981 */ /* 0x000f64000c1e1d00 */
.L_x_11233:
[----:B------:R-:W-:Y:S02]  /*0b40*/  IADD3 R22, R22, 0x20, RZ ;  /* 0x0000002016167810 */ /* 0x000fe40007ffe0ff */
.L_x_11232:
[----:B------:R-:W-:Y:S05]  /*0b50*/  BSYNC B2 ;  /* 0x0000000000027941 */ /* 0x000fea0003800000 */
.L_x_11231:
        /* <DEDUP_REMOVED lines=9> */
.L_x_11212:
[----:B---3--:R-:W-:Y:S01]  /*0bf0*/  IADD3 R22, R22, -0x1, RZ ;  /* 0xffffffff16167810 */ /* 0x008fe20007ffe0ff */
        /* <DEDUP_REMOVED lines=11> */
[----:B0-----:R-:W-:-:S03]  /*0cb0*/  ISETP.NE.AND P4, PT, R4, RZ, PT ;  /* 0x000000ff0400720c */ /* 0x001fc60003f85270 */
        /* <DEDUP_REMOVED lines=37> */
.L_x_11236:
[----:B0-----:R-:W-:Y:S05]  /*0f10*/  BSYNC B2 ;  /* 0x0000000000027941 */ /* 0x001fea0003800000 */
.L_x_11235:
        /* <DEDUP_REMOVED lines=17> */
[C---:B------:R-:W-:Y:S02]  /*1030*/  FADD.FTZ R213, -R176.reuse, R170 ;  /* 0x000000aab0d57221 */ /* 0x040fe40000010100 */
[----:B------:R-:W-:-:S02]  /*1040*/  FADD.FTZ R171, -R176, R171 ;  /* 0x000000abb0ab7221 */ /* 0x000fc40000010100 */
[C---:B------:R-:W-:Y:S02]  /*1050*/  FMUL.FTZ R21, R2.reuse, R21 ;  /* 0x0000001502157220 */ /* 0x040fe40000410000 */
[----:B------:R-:W-:Y:S02]  /*1060*/  FMUL.FTZ R13, R2, R13 ;  /* 0x0000000d020d7220 */ /* 0x000fe40000410000 */
[----:B---3--:R-:W-:Y:S02]  /*1070*/  FMUL.FTZ R176, R148, R164 ;  /* 0x000000a494b07220 */ /* 0x008fe40000410000 */
[----:B------:R-:W-:Y:S02]  /*1080*/  FADD.FTZ R85, R85, R165 ;  /* 0x000000a555557221 */ /* 0x000fe40000010000 */
[----:B------:R-:W-:Y:S02]  /*1090*/  FFMA.FTZ R117, R165, R21, R117 ;  /* 0x00000015a5757223 */ /* 0x000fe40000010075 */
[----:B0-----:R-:W-:-:S02]  /*10a0*/  FMUL.FTZ R186, R149, R165 ;  /* 0x000000a595ba7220 */ /* 0x001fc40000410000 */
        /* <DEDUP_REMOVED lines=18> */
.L_x_11238:
[----:B------:R-:W-:Y:S05]  /*11d0*/  BSYNC B2 ;  /* 0x0000000000027941 */ /* 0x000fea0003800000 */
.L_x_11237:
        /* <DEDUP_REMOVED lines=22> */
[----:B------:R-:W-:Y:S02]  /*1340*/  FMUL.FTZ R183, R2, R197 ;  /* 0x000000c502b77220 */ /* 0x000fe40000410000 */
[----:B------:R-:W-:Y:S02]  /*1350*/  FMUL.FTZ R197, R145, R165 ;  /* 0x000000a591c57220 */ /* 0x000fe40000410000 */
[----:B------:R-:W-:-:S02]  /*1360*/  FADD.FTZ R220, R220, R185 ;  /* 0x000000b9dcdc7221 */ /* 0x000fc40000010000 */
[----:B------:R-:W-:Y:S02]  /*1370*/  FFMA.FTZ R219, R12, R185, R219 ;  /* 0x000000b90cdb7223 */ /* 0x000fe400000100db */
[----:B------:R-:W-:Y:S02]  /*1380*/  FADD.FTZ R81, R81, R165 ;  /* 0x000000a551517221 */ /* 0x000fe40000010000 */
[----:B------:R-:W-:Y:S02]  /*1390*/  FFMA.FTZ R113, R165, R20, R113 ;  /* 0x00000014a5717223 */ /* 0x000fe40000010071 */
[----:B0-----:R-:W-:Y:S02]  /*13a0*/  FMUL.FTZ R210, R146, R166 ;  /* 0x000000a692d27220 */ /* 0x001fe40000410000 */
        /* <DEDUP_REMOVED lines=14> */
.L_x_11240:
[----:B------:R-:W-:Y:S05]  /*1490*/  BSYNC B2 ;  /* 0x0000000000027941 */ /* 0x000fea0003800000 */
.L_x_11239:
        /* <DEDUP_REMOVED lines=24> */
[----:B------:R-:W-:-:S02]  /*1620*/  FMUL.FTZ R184, R141, R165 ;  /* 0x000000a58db87220 */ /* 0x000fc40000410000 */
[----:B------:R-:W-:Y:S02]  /*1630*/  FADD.FTZ R165, R220, R174 ;  /* 0x000000aedca57221 */ /* 0x000fe40000010000 */
[----:B------:R-:W-:Y:S02]  /*1640*/  FFMA.FTZ R219, R11, R174, R219 ;  /* 0x000000ae0bdb7223 */ /* 0x000fe400000100db */
[----:B------:R-:W-:Y:S02]  /*1650*/  FMUL.FTZ R181, R2, R221 ;  /* 0x000000dd02b57220 */ /* 0x000fe40000410000 */
        /* <DEDUP_REMOVED lines=15> */
.L_x_11242:
[----:B------:R-:W-:Y:S05]  /*1750*/  BSYNC B2 ;  /* 0x0000000000027941 */ /* 0x000fea0003800000 */
.L_x_11241:
        /* <DEDUP_REMOVED lines=42> */
.L_x_11244:
[----:B------:R-:W-:Y:S05]  /*1a00*/  BSYNC B2 ;  /* 0x0000000000027941 */ /* 0x000fea0003800000 */
.L_x_11243:
        /* <DEDUP_REMOVED lines=42> */
.L_x_11246:
[----:B------:R-:W-:Y:S05]  /*1cb0*/  BSYNC B2 ;  /* 0x0000000000027941 */ /* 0x000fea0003800000 */
.L_x_11245:
        /* <DEDUP_REMOVED lines=15> */
[----:B------:R-:W-:Y:S02]  /*1db0*/  FADD.FTZ R201, -R16, R169 ;  /* 0x000000a910c97221 */ /* 0x000fe40000010100 */
[----:B------:R-:W-:Y:S02]  /*1dc0*/  FMUL.FTZ R8, R2, R193 ;  /* 0x000000c102087220 */ /* 0x000fe40000410000 */
[----:B---3--:R-:W-:-:S02]  /*1dd0*/  FMUL.FTZ R25, R128, R164 ;  /* 0x000000a480197220 */ /* 0x008fc40000410000 */
[C---:B------:R-:W-:Y:S02]  /*1de0*/  FADD.FTZ R203, -R16.reuse, R170 ;  /* 0x000000aa10cb7221 */ /* 0x040fe40000010100 */
        /* <DEDUP_REMOVED lines=23> */
.L_x_11248:
[----:B------:R-:W-:Y:S05]  /*1f60*/  BSYNC B2 ;  /* 0x0000000000027941 */ /* 0x000fea0003800000 */
.L_x_11247:
        /* <DEDUP_REMOVED lines=40> */
.L_x_11234:
[----:B0-----:R-:W-:Y:S05]  /*21f0*/  BSYNC B1 ;  /* 0x0000000000017941 */ /* 0x001fea0003800000 */
.L_x_11211:
[----:B------:R-:W-:Y:S05]  /*2200*/  BRA.DIV ~URZ, `(.L_x_11249) ;  /* 0x000039727f007947 */ /* 0x000fea000b800000 */
[----:B------:R0:W2:Y:S02]  /*2210*/  SHFL.BFLY PT, R165, R220, 0x1, 0x1f ;  /* 0x0c201f00dca57f89 */ /* 0x0000a400000e0000 */
.L_x_11332:
[----:B------:R-:W-:Y:S05]  /*2220*/  BRA.DIV ~URZ, `(.L_x_11250) ;  /* 0x000039d27f007947 */ /* 0x000fea000b800000 */
[----:B------:R-:W3:Y:S01]  /*2230*/  SHFL.BFLY PT, R22, R219, 0x1, 0x1f ;  /* 0x0c201f00db167f89 */ /* 0x000ee200000e0000 */
[----:B0-2---:R-:W-:-:S05]  /*2240*/  FADD.FTZ R220, R165, R220 ;  /* 0x000000dca5dc7221 */ /* 0x005fca0000010000 */
[----:B------:R-:W0:Y:S01]  /*2250*/  SHFL.BFLY PT, R23, R220, 0x2, 0x1f ;  /* 0x0c401f00dc177f89 */ /* 0x000e2200000e0000 */
[----:B---3--:R-:W-:-:S05]  /*2260*/  FADD.FTZ R22, R22, R219 ;  /* 0x000000db16167221 */ /* 0x008fca0000010000 */
[----:B------:R-:W2:Y:S01]  /*2270*/  SHFL.BFLY PT, R165, R22, 0x2, 0x1f ;  /* 0x0c401f0016a57f89 */ /* 0x000ea200000e0000 */
[----:B0-----:R-:W-:-:S05]  /*2280*/  FADD.FTZ R23, R23, R220 ;  /* 0x000000dc17177221 */ /* 0x001fca0000010000 */
[----:B------:R-:W0:Y:S01]  /*2290*/  SHFL.BFLY PT, R164, R23, 0x4, 0x1f ;  /* 0x0c801f0017a47f89 */ /* 0x000e2200000e0000 */
[----:B--2---:R-:W-:-:S05]  /*22a0*/  FADD.FTZ R165, R22, R165 ;  /* 0x000000a516a57221 */ /* 0x004fca0000010000 */
[----:B------:R-:W2:Y:S01]  /*22b0*/  SHFL.BFLY PT, R166, R165, 0x4, 0x1f ;  /* 0x0c801f00a5a67f89 */ /* 0x000ea200000e0000 */
[----:B0-----:R-:W-:-:S05]  /*22c0*/  FADD.FTZ R164, R23, R164 ;  /* 0x000000a417a47221 */ /* 0x001fca0000010000 */
[----:B------:R-:W0:Y:S01]  /*22d0*/  SHFL.BFLY PT, R167, R164, 0x8, 0x1f ;  /* 0x0d001f00a4a77f89 */ /* 0x000e2200000e0000 */
[----:B--2---:R-:W-:-:S05]  /*22e0*/  FADD.FTZ R166, R165, R166 ;  /* 0x000000a6a5a67221 */ /* 0x004fca0000010000 */
[----:B------:R-:W2:Y:S01]  /*22f0*/  SHFL.BFLY PT, R169, R166, 0x8, 0x1f ;  /* 0x0d001f00a6a97f89 */ /* 0x000ea200000e0000 */
[----:B0-----:R-:W-:-:S05]  /*2300*/  FADD.FTZ R167, R164, R167 ;  /* 0x000000a7a4a77221 */ /* 0x001fca0000010000 */
[----:B------:R0:W3:Y:S01]  /*2310*/  SHFL.BFLY PT, R168, R167, 0x10, 0x1f ;  /* 0x0e001f00a7a87f89 */ /* 0x0000e200000e0000 */
[----:B--2---:R-:W-:-:S05]  /*2320*/  FADD.FTZ R169, R166, R169 ;  /* 0x000000a9a6a97221 */ /* 0x004fca0000010000 */
[----:B------:R0:W2:Y:S02]  /*2330*/  SHFL.BFLY PT, R22, R169, 0x10, 0x1f ;  /* 0x0e001f00a9167f89 */ /* 0x0000a400000e0000 */
.L_x_11333:
[----:B-----5:R-:W-:Y:S01]  /*2340*/  ISETP.GE.AND P4, PT, R0, 0x1, PT ;  /* 0x000000010000780c */ /* 0x020fe20003f86270 */
[----:B---3--:R-:W-:Y:S01]  /*2350*/  FADD.FTZ R165, R168, R167 ;  /* 0x000000a7a8a57221 */ /* 0x008fe20000010000 */
[----:B------:R-:W-:Y:S01]  /*2360*/  LOP3.LUT P5, RZ, R5, 0xffffffe0, RZ, 0xc0, !PT ;  /* 0xffffffe005ff7812 */ /* 0x000fe200078ac0ff */
[----:B--2---:R-:W-:Y:S01]  /*2370*/  FADD.FTZ R22, R22, R169 ;  /* 0x000000a916167221 */ /* 0x004fe20000010000 */
[----:B------:R-:W-:Y:S01]  /*2380*/  BSSY B1, `(.L_x_11251) ;  /* 0x000005c000017945 */ /* 0x000fe20003800000 */
[----:B------:R-:W-:Y:S02]  /*2390*/  FMUL.FTZ R165, R165, c[0x0][0x1e0] ;  /* 0x00007800a5a57a20 */ /* 0x000fe40000410000 */
[----:B0-----:R-:W-:-:S06]  /*23a0*/  FMUL.FTZ R167, R22, c[0x0][0x1e0] ;  /* 0x0000780016a77a20 */ /* 0x001fcc0000410000 */
        /* <DEDUP_REMOVED lines=30> */
.L_x_11254:
[----:B------:R-:W-:Y:S05]  /*2590*/  BSYNC B2 ;  /* 0x0000000000027941 */ /* 0x000fea0003800000 */
.L_x_11253:
        /* <DEDUP_REMOVED lines=13> */
.L_x_11256:
[----:B------:R-:W-:Y:S05]  /*2670*/  BSYNC B2 ;  /* 0x0000000000027941 */ /* 0x000fea0003800000 */
.L_x_11255:
        /* <DEDUP_REMOVED lines=11> */
.L_x_11258:
[----:B------:R-:W-:Y:S05]  /*2730*/  BSYNC B2 ;  /* 0x0000000000027941 */ /* 0x000fea0003800000 */
.L_x_11257:
        /* <DEDUP_REMOVED lines=11> */
.L_x_11260:
[----:B------:R-:W-:Y:S05]  /*27f0*/  BSYNC B2 ;  /* 0x0000000000027941 */ /* 0x000fea0003800000 */
.L_x_11259:
        /* <DEDUP_REMOVED lines=17> */
[C---:B0-----:R-:W-:Y:S01]  /*2910*/  @P4 IMAD.WIDE.U32 R22, R164.reuse, R169, c[0x0][0x248] ;  /* 0x00009200a4164625 */ /* 0x041fe200078e00a9 */
[----:B------:R-:W-:-:S04]  /*2920*/  IADD3 R164, R164, 0x20, RZ ;  /* 0x00000020a4a47810 */ /* 0x000fc80007ffe0ff */
[----:B------:R0:W-:Y:S03]  /*2930*/  @P4 STG.E.128 [R22.64], R160 ;  /* 0x000000a016004986 */ /* 0x0001e6000c101d04 */
.L_x_11252:
[----:B------:R-:W-:Y:S05]  /*2940*/  BSYNC B1 ;  /* 0x0000000000017941 */ /* 0x000fea0003800000 */
.L_x_11251:
[----:B------:R-:W-:Y:S01]  /*2950*/  ISETP.GE.U32.AND P5, PT, R5, 0x40, PT ;  /* 0x000000400500780c */ /* 0x000fe20003fa6070 */
[----:B------:R-:W-:-:S12]  /*2960*/  BSSY B1, `(.L_x_11261) ;  /* 0x000004d000017945 */ /* 0x000fd80003800000 */
[----:B------:R-:W-:Y:S05]  /*2970*/  @!P5 BRA `(.L_x_11262) ;  /* 0x000004b00000d947 */ /* 0x000fea0003800000 */
[----:B------:R-:W-:Y:S01]  /*2980*/  ISETP.NE.AND P5, PT, R4, RZ, PT ;  /* 0x000000ff0400720c */ /* 0x000fe20003fa5270 */
[----:B------:R-:W-:Y:S03]  /*2990*/  BSSY B2, `(.L_x_11263) ;  /* 0x0000015000027945 */ /* 0x000fe60003800000 */
[----:B0-----:R-:W-:Y:S02]  /*29a0*/  FSEL R22, R165, RZ, !P5 ;  /* 0x000000ffa5167208 */ /* 0x001fe40006800000 */
        /* <DEDUP_REMOVED lines=19> */
.L_x_11264:
[----:B------:R-:W-:Y:S05]  /*2ae0*/  BSYNC B2 ;  /* 0x0000000000027941 */ /* 0x000fea0003800000 */
.L_x_11263:
        /* <DEDUP_REMOVED lines=11> */
.L_x_11266:
[----:B------:R-:W-:Y:S05]  /*2ba0*/  BSYNC B2 ;  /* 0x0000000000027941 */ /* 0x000fea0003800000 */
.L_x_11265:
        /* <DEDUP_REMOVED lines=9> */
.L_x_11268:
[----:B------:R-:W-:Y:S05]  /*2c40*/  BSYNC B2 ;  /* 0x0000000000027941 */ /* 0x000fea0003800000 */
.L_x_11267:
        /* <DEDUP_REMOVED lines=8> */
.L_x_11270:
[----:B------:R-:W-:Y:S05]  /*2cd0*/  BSYNC B2 ;  /* 0x0000000000027941 */ /* 0x000fea0003800000 */
.L_x_11269:
        /* <DEDUP_REMOVED lines=21> */
.L_x_11262:
[----:B------:R-:W-:Y:S05]  /*2e30*/  BSYNC B1 ;  /* 0x0000000000017941 */ /* 0x000fea0003800000 */
.L_x_11261:
        /* <DEDUP_REMOVED lines=25> */
.L_x_11274:
[----:B------:R-:W-:Y:S05]  /*2fd0*/  BSYNC B2 ;  /* 0x0000000000027941 */ /* 0x000fea0003800000 */
.L_x_11273:
[----:B------:R-:W-:Y:S01]  /*2fe0*/  ISETP.NE.U32.AND P5, PT, RZ, c[0x0][0x258], PT ;  /* 0x00009600ff007a0c */ /* 0x000fe20003fa5070 */
[----:B------:R-:W-:Y:S03]  /*2ff0*/  BSSY B2, `(.L_x_11275) ;  /* 0x000000a000027945 */ /* 0x000fe60003800000 */
[----:B------:R-:W-:-:S04]  /*3000*/  ISETP.NE.AND.EX P5, PT, RZ, c[0x0][0x25c], PT, P5 ;  /* 0x00009700ff007a0c */ /* 0x000fc80003fa5350 */
[----:B------:R-:W-:Y:S01]  /*3010*/  SEL R156, R169, R156, P5 ;  /* 0x0000009ca99c7207 */ /* 0x000fe20002800000 */
[----:B------:R-:W-:Y:S05]  /*3020*/  @!P3 BRA `(.L_x_11276) ;  /* 0x000000600000b947 */ /* 0x000fea0003800000 */
[----:B------:R-:W-:Y:S01]  /*3030*/  ISETP.NE.U32.AND P6, PT, RZ, c[0x0][0x218], PT ;  /* 0x00008600ff007a0c */ /* 0x000fe20003fc5070 */
[----:B0-----:R-:W-:-:S03]  /*3040*/  FFMA.FTZ R22, R20, R167, R170 ;  /* 0x000000a714167223 */ /* 0x001fc600000100aa */
[----:B------:R-:W-:Y:S01]  /*3050*/  ISETP.NE.AND.EX P6, PT, RZ, c[0x0][0x21c], PT, P6 ;  /* 0x00008700ff007a0c */ /* 0x000fe20003fc5360 */
[----:B------:R-:W-:-:S04]  /*3060*/  FADD.FTZ R23, R197, -R22 ;  /* 0x80000016c5177221 */ /* 0x000fc80000010000 */
[----:B------:R-:W-:-:S08]  /*3070*/  FMUL.FTZ R166, R2, R23 ;  /* 0x0000001702a67220 */ /* 0x000fd00000410000 */
[----:B------:R-:W-:Y:S02]  /*3080*/  @P6 FADD.FTZ R166, R49, R166 ;  /* 0x000000a631a66221 */ /* 0x000fe40000010000 */
.L_x_11276:
[----:B------:R-:W-:Y:S05]  /*3090*/  BSYNC B2 ;  /* 0x0000000000027941 */ /* 0x000fea0003800000 */
.L_x_11275:
[----:B------:R-:W-:Y:S01]  /*30a0*/  BSSY B2, `(.L_x_11277) ;  /* 0x0000009000027945 */ /* 0x000fe20003800000 */
        /* <DEDUP_REMOVED lines=8> */
.L_x_11278:
[----:B------:R-:W-:Y:S05]  /*3130*/  BSYNC B2 ;  /* 0x0000000000027941 */ /* 0x000fea0003800000 */
.L_x_11277:
        /* <DEDUP_REMOVED lines=8> */
.L_x_11280:
[----:B------:R-:W-:Y:S05]  /*31c0*/  BSYNC B2 ;  /* 0x0000000000027941 */ /* 0x000fea0003800000 */
.L_x_11279:
        /* <DEDUP_REMOVED lines=8> */
[----:B0-----:R-:W-:-:S05]  /*3250*/  @P5 MOV R22, 0x10 ;  /* 0x0000001000165802 */ /* 0x001fca0000000f00 */
        /* <DEDUP_REMOVED lines=9> */
[C---:B0-----:R-:W-:Y:S01]  /*32f0*/  @P4 IMAD.WIDE.U32 R22, R164.reuse, R169, c[0x0][0x248] ;  /* 0x00009200a4164625 */ /* 0x041fe200078e00a9 */
[----:B------:R-:W-:-:S04]  /*3300*/  IADD3 R164, R164, 0x20, RZ ;  /* 0x00000020a4a47810 */ /* 0x000fc80007ffe0ff */
[----:B------:R0:W-:Y:S03]  /*3310*/  @P4 STG.E.128 [R22.64], R160 ;  /* 0x000000a016004986 */ /* 0x0001e6000c101d04 */
.L_x_11272:
[----:B------:R-:W-:Y:S05]  /*3320*/  BSYNC B1 ;  /* 0x0000000000017941 */ /* 0x000fea0003800000 */
.L_x_11271:
        /* <DEDUP_REMOVED lines=25> */
.L_x_11284:
[----:B------:R-:W-:Y:S05]  /*34c0*/  BSYNC B2 ;  /* 0x0000000000027941 */ /* 0x000fea0003800000 */
.L_x_11283:
        /* <DEDUP_REMOVED lines=11> */
.L_x_11286:
[----:B------:R-:W-:Y:S05]  /*3580*/  BSYNC B2 ;  /* 0x0000000000027941 */ /* 0x000fea0003800000 */
.L_x_11285:
        /* <DEDUP_REMOVED lines=9> */
.L_x_11288:
[----:B------:R-:W-:Y:S05]  /*3620*/  BSYNC B2 ;  /* 0x0000000000027941 */ /* 0x000fea0003800000 */
.L_x_11287:
        /* <DEDUP_REMOVED lines=8> */
.L_x_11290:
[----:B------:R-:W-:Y:S05]  /*36b0*/  BSYNC B2 ;  /* 0x0000000000027941 */ /* 0x000fea0003800000 */
.L_x_11289:
        /* <DEDUP_REMOVED lines=21> */
.L_x_11282:
[----:B------:R-:W-:Y:S05]  /*3810*/  BSYNC B1 ;  /* 0x0000000000017941 */ /* 0x000fea0003800000 */
.L_x_11281:
        /* <DEDUP_REMOVED lines=24> */
.L_x_11294:
[----:B------:R-:W-:Y:S05]  /*39a0*/  BSYNC B2 ;  /* 0x0000000000027941 */ /* 0x000fea0003800000 */
.L_x_11293:
        /* <DEDUP_REMOVED lines=11> */
.L_x_11296:
[----:B------:R-:W-:Y:S05]  /*3a60*/  BSYNC B2 ;  /* 0x0000000000027941 */ /* 0x000fea0003800000 */
.L_x_11295:
        /* <DEDUP_REMOVED lines=9> */
.L_x_11298:
[----:B------:R-:W-:Y:S05]  /*3b00*/  BSYNC B2 ;  /* 0x0000000000027941 */ /* 0x000fea0003800000 */
.L_x_11297:
        /* <DEDUP_REMOVED lines=8> */
.L_x_11300:
[----:B------:R-:W-:Y:S05]  /*3b90*/  BSYNC B2 ;  /* 0x0000000000027941 */ /* 0x000fea0003800000 */
.L_x_11299:
        /* <DEDUP_REMOVED lines=8> */
[----:B0-----:R-:W-:-:S04]  /*3c20*/  @P5 IMAD.MOV.U32 R22, RZ, RZ, 0x10 ;  /* 0x00000010ff165424 */ /* 0x001fc800078e00ff */
        /* <DEDUP_REMOVED lines=12> */
.L_x_11292:
[----:B------:R-:W-:Y:S05]  /*3cf0*/  BSYNC B1 ;  /* 0x0000000000017941 */ /* 0x000fea0003800000 */
.L_x_11291:
[----:B------:R-:W-:Y:S01]  /*3d00*/  BSSY B1, `(.L_x_11301) ;  /* 0x000004d000017945 */ /* 0x000fe20003800000 */
        /* <DEDUP_REMOVED lines=23> */
.L_x_11304:
[----:B------:R-:W-:Y:S05]  /*3e80*/  BSYNC B2 ;  /* 0x0000000000027941 */ /* 0x000fea0003800000 */
.L_x_11303:
        /* <DEDUP_REMOVED lines=11> */
.L_x_11306:
[----:B------:R-:W-:Y:S05]  /*3f40*/  BSYNC B2 ;  /* 0x0000000000027941 */ /* 0x000fea0003800000 */
.L_x_11305:
        /* <DEDUP_REMOVED lines=9> */
.L_x_11308:
[----:B------:R-:W-:Y:S05]  /*3fe0*/  BSYNC B2 ;  /* 0x0000000000027941 */ /* 0x000fea0003800000 */
.L_x_11307:
        /* <DEDUP_REMOVED lines=8> */
.L_x_11310:
[----:B------:R-:W-:Y:S05]  /*4070*/  BSYNC B2 ;  /* 0x0000000000027941 */ /* 0x000fea0003800000 */
.L_x_11309:
        /* <DEDUP_REMOVED lines=21> */
.L_x_11302:
[----:B------:R-:W-:Y:S05]  /*41d0*/  BSYNC B1 ;  /* 0x0000000000017941 */ /* 0x000fea0003800000 */
.L_x_11301:
        /* <DEDUP_REMOVED lines=24> */
.L_x_11314:
[----:B------:R-:W-:Y:S05]  /*4360*/  BSYNC B2 ;  /* 0x0000000000027941 */ /* 0x000fea0003800000 */
.L_x_11313:
        /* <DEDUP_REMOVED lines=11> */
.L_x_11316:
[----:B------:R-:W-:Y:S05]  /*4420*/  BSYNC B2 ;  /* 0x0000000000027941 */ /* 0x000fea0003800000 */
.L_x_11315:
        /* <DEDUP_REMOVED lines=9> */
.L_x_11318:
[----:B------:R-:W-:Y:S05]  /*44c0*/  BSYNC B2 ;  /* 0x0000000000027941 */ /* 0x000fea0003800000 */
.L_x_11317:
        /* <DEDUP_REMOVED lines=8> */
.L_x_11320:
[----:B------:R-:W-:Y:S05]  /*4550*/  BSYNC B2 ;  /* 0x0000000000027941 */ /* 0x000fea0003800000 */
.L_x_11319:
        /* <DEDUP_REMOVED lines=21> */
.L_x_11312:
[----:B------:R-:W-:Y:S05]  /*46b0*/  BSYNC B1 ;  /* 0x0000000000017941 */ /* 0x000fea0003800000 */
.L_x_11311:
        /* <DEDUP_REMOVED lines=25> */
.L_x_11324:
[----:B------:R-:W-:Y:S05]  /*4850*/  BSYNC B2 ;  /* 0x0000000000027941 */ /* 0x000fea0003800000 */
.L_x_11323:
        /* <DEDUP_REMOVED lines=11> */
.L_x_11326:
[----:B------:R-:W-:Y:S05]  /*4910*/  BSYNC B2 ;  /* 0x0000000000027941 */ /* 0x000fea0003800000 */
.L_x_11325:
        /* <DEDUP_REMOVED lines=9> */
.L_x_11328:
[----:B------:R-:W-:Y:S05]  /*49b0*/  BSYNC B2 ;  /* 0x0000000000027941 */ /* 0x000fea0003800000 */
.L_x_11327:
        /* <DEDUP_REMOVED lines=8> */
.L_x_11330:
[----:B------:R-:W-:Y:S05]  /*4a40*/  BSYNC B2 ;  /* 0x0000000000027941 */ /* 0x000fea0003800000 */
.L_x_11329:
        /* <DEDUP_REMOVED lines=8> */
[----:B0-----:R-:W-:-:S04]  /*4ad0*/  @P3 IMAD.MOV.U32 R22, RZ, RZ, 0x10 ;  /* 0x00000010ff163424 */ /* 0x001fc800078e00ff */
[----:B------:R-:W-:Y:S01]  /*4ae0*/  @P3 IMAD.WIDE.U32 R22, R7, R22, c[0x0][0x258] ;  /* 0x0000960007163625 */ /* 0x000fe200078e0016 */
[----:B------:R-:W-:-:S04]  /*4af0*/  @P4 MOV R7, 0x10 ;  /* 0x0000001000074802 */ /* 0x000fc80000000f00 */
[----:B------:R0:W-:Y:S01]  /*4b00*/  @P3 STG.E.128 [R22.64], R156 ;  /* 0x0000009c16003986 */ /* 0x0001e2000c101d04 */
[----:B------:R-:W-:-:S04]  /*4b10*/  ISETP.GT.AND P3, PT, R0, RZ, PT ;  /* 0x000000ff0000720c */ /* 0x000fc80003f64270 */
[----:B------:R-:W-:Y:S02]  /*4b20*/  SEL R160, R165, R160, P3 ;  /* 0x000000a0a5a07207 */ /* 0x000fe40001800000 */
[----:B------:R-:W-:Y:S02]  /*4b30*/  SEL R161, R166, R161, P3 ;  /* 0x000000a1a6a17207 */ /* 0x000fe40001800000 */
[----:B------:R-:W-:Y:S02]  /*4b40*/  SEL R162, R169, R162, P3 ;  /* 0x000000a2a9a27207 */ /* 0x000fe40001800000 */
[----:B------:R-:W-:Y:S01]  /*4b50*/  SEL R163, R168, R163, P3 ;  /* 0x000000a3a8a37207 */ /* 0x000fe20001800000 */
[----:B0-----:R-:W-:-:S05]  /*4b60*/  @P4 IMAD.WIDE.U32 R22, R164, R7, c[0x0][0x248] ;  /* 0x00009200a4164625 */ /* 0x001fca00078e0007 */
[----:B------:R0:W-:Y:S02]  /*4b70*/  @P4 STG.E.128 [R22.64], R160 ;  /* 0x000000a016004986 */ /* 0x0001e4000c101d04 */
.L_x_11322:
[----:B------:R-:W-:Y:S05]  /*4b80*/  BSYNC B1 ;  /* 0x0000000000017941 */ /* 0x000fea0003800000 */
.L_x_11321:
[----:B------:R-:W-:-:S05]  /*4b90*/  MOV R0, c[0x0][0x160] ;  /* 0x0000580000007a02 */ /* 0x000fca0000000f00 */
[----:B------:R-:W-:-:S05]  /*4ba0*/  IMAD R3, R0, 0x4, R3 ;  /* 0x0000000400037824 */ /* 0x000fca00078e0203 */
[----:B------:R-:W-:-:S13]  /*4bb0*/  ISETP.GE.AND P3, PT, R3, c[0x0][0x164], PT ;  /* 0x0000590003007a0c */ /* 0x000fda0003f66270 */
[----:B01----:R-:W-:Y:S01]  /*4bc0*/  @P3 CALL.REL.NOINC `(.L_x_11210) ;  /* 0x0000001000003944 */ /* 0x003fe20003c00000 */
[----:B------:R-:W-:Y:S05]  /*4bd0*/  BRA `(.L_x_11331) ;  /* 0xffffba2000007947 */ /* 0x000fea000383ffff */
.L_x_11210:
[----:B0-----:R-:W-:Y:S05]  /*4be0*/  BSYNC B0 ;  /* 0x0000000000007941 */ /* 0x001fea0003800000 */
.L_x_11209:
        /* <DEDUP_REMOVED lines=17> */
[----:B------:R-:W-:Y:S02]  /*4d00*/  STS.128 [R0.X16+0xa00], R68 ;  /* 0x000a004400007388 */ /* 0x000fe4000000cc00 */
[----:B------:R-:W-:Y:S02]  /*4d10*/  IADD3 R44, P0, R41, R6, RZ ;  /* 0x00000006292c7210 */ /* 0x000fe40007f1e0ff */
[----:B------:R-:W-:Y:S02]  /*4d20*/  STS.128 [R0.X16+0xc00], R64 ;  /* 0x000c004000007388 */ /* 0x000fe4000000cc00 */
[----:B------:R-:W-:Y:S02]  /*4d30*/  IADD3.X R41, RZ, RZ, RZ, P0, !PT ;  /* 0x000000ffff297210 */ /* 0x000fe400007fe4ff */
[----:B------:R-:W-:Y:S01]  /*4d40*/  STS.128 [R0.X16+0xe00], R60 ;  /* 0x000e003c00007388 */ /* 0x000fe2000000cc00 */
[C---:B------:R-:W-:Y:S02]  /*4d50*/  SHF.L.U32 R43, R44.reuse, 0x2, RZ ;  /* 0x000000022c2b7819 */ /* 0x040fe400000006ff */
[----:B------:R-:W-:Y:S01]  /*4d60*/  SHF.L.U64.HI R44, R44, 0x2, R41 ;  /* 0x000000022c2c7819 */ /* 0x000fe20000010229 */
[----:B------:R-:W-:Y:S01]  /*4d70*/  BAR.SYNC.DEFER_BLOCKING 0x0 ;  /* 0x0000000000007b1d */ /* 0x000fe20000010000 */
[----:B------:R-:W-:-:S02]  /*4d80*/  IADD3 R45, P0, R43, c[0x0][0x228], RZ ;  /* 0x00008a002b2d7a10 */ /* 0x000fc40007f1e0ff */
[----:B------:R-:W-:Y:S02]  /*4d90*/  IADD3 R43, P1, R43, c[0x0][0x220], RZ ;  /* 0x000088002b2b7a10 */ /* 0x000fe40007f3e0ff */
[----:B------:R-:W-:Y:S02]  /*4da0*/  IADD3.X R46, R44, c[0x0][0x22c], RZ, P0, !PT ;  /* 0x00008b002c2e7a10 */ /* 0x000fe400007fe4ff */
        /* <DEDUP_REMOVED lines=141> */
[----:B------:R-:W-:Y:S01]  /*5680*/  @P0 STG.E [R4.64], R7 ;  /* 0x0000000704000986 */ /* 0x000fe2000c101904 */
[----:B----4-:R-:W-:Y:S01]  /*5690*/  @P4 IMAD.MOV.U32 R2, RZ, RZ, R45 ;  /* 0x000000ffff024224 */ /* 0x010fe200078e002d */
[----:B------:R-:W-:Y:S02]  /*56a0*/  @P4 MOV R3, R46 ;  /* 0x0000002e00034202 */ /* 0x000fe40000000f00 */
[----:B------:R-:W0:Y:S01]  /*56b0*/  LDS R21, [R6.X4+0x2c00] ;  /* 0x002c000006157984 */ /* 0x000e220000004800 */
[----:B------:R-:W-:-:S03]  /*56c0*/  @P4 IADD3 R45, P0, R45, 0x200, RZ ;  /* 0x000002002d2d4810 */ /* 0x000fc60007f1e0ff */
[----:B------:R-:W4:Y:S01]  /*56d0*/  LDS R7, [R6.X4+0xe00] ;  /* 0x000e000006077984 */ /* 0x000f220000004800 */
[----:B------:R-:W-:Y:S01]  /*56e0*/  @P4 IADD3.X R46, RZ, R46, RZ, P0, !PT ;  /* 0x0000002eff2e4210 */ /* 0x000fe200007fe4ff */
[----:B-1----:R-:W-:Y:S02]  /*56f0*/  FADD.FTZ R8, RZ, R8 ;  /* 0x00000008ff087221 */ /* 0x002fe40000010000 */
[----:B------:R-:W1:Y:S04]  /*5700*/  LDS R10, [R6.X4+0x1e00] ;  /* 0x001e0000060a7984 */ /* 0x000e680000004800 */
[----:B------:R-:W1:Y:S01]  /*5710*/  LDS R25, [R6.X4+0x2e00] ;  /* 0x002e000006197984 */ /* 0x000e620000004800 */
[----:B--2---:R-:W-:-:S04]  /*5720*/  FADD.FTZ R27, R27, R38 ;  /* 0x000000261b1b7221 */ /* 0x004fc80000010000 */
        /* <DEDUP_REMOVED lines=8> */
[----:B------:R-:W-:Y:S01]  /*57b0*/  FADD.FTZ R35, R0, R35 ;  /* 0x0000002300237221 */ /* 0x000fe20000010000 */
[----:B--2---:R-:W-:Y:S01]  /*57c0*/  @P4 MOV R2, R43 ;  /* 0x0000002b00024202 */ /* 0x004fe20000000f00 */
[----:B------:R-:W-:Y:S01]  /*57d0*/  @P4 IMAD.MOV.U32 R3, RZ, RZ, R44 ;  /* 0x000000ffff034224 */ /* 0x000fe200078e002c */
[----:B------:R-:W-:Y:S01]  /*57e0*/  @P4 IADD3 R43, P0, R43, 0x200, RZ ;  /* 0x000002002b2b4810 */ /* 0x000fe20007f1e0ff */
[----:B0-----:R-:W-:Y:S02]  /*57f0*/  FADD.FTZ R8, R8, R21 ;  /* 0x0000001508087221 */ /* 0x001fe40000010000 */
[----:B----4-:R-:W-:Y:S01]  /*5800*/  FADD.FTZ R7, RZ, R7 ;  /* 0x00000007ff077221 */ /* 0x010fe20000010000 */
[----:B------:R0:W-:Y:S01]  /*5810*/  @P4 STG.E [R2.64], R29 ;  /* 0x0000001d02004986 */ /* 0x0001e2000c101904 */
[----:B------:R-:W-:Y:S02]  /*5820*/  @P4 IADD3.X R44, RZ, R44, RZ, P0, !PT ;  /* 0x0000002cff2c4210 */ /* 0x000fe400007fe4ff */
[----:B-1----:R-:W-:Y:S01]  /*5830*/  FADD.FTZ R10, R7, R10 ;  /* 0x0000000a070a7221 */ /* 0x002fe20000010000 */
[----:B------:R-:W1:Y:S03]  /*5840*/  LDS R29, [R6.X4+0x3e00] ;  /* 0x003e0000061d7984 */ /* 0x000e660000004800 */
        /* <DEDUP_REMOVED lines=9> */
[----:B------:R-:W-:-:S04]  /*58e0*/  @P3 IADD3 R43, P4, R43, 0x200, RZ ;  /* 0x000002002b2b3810 */ /* 0x000fc80007f9e0ff */
[----:B------:R0:W-:Y:S01]  /*58f0*/  @P3 STG.E [R2.64], R9 ;  /* 0x0000000902003986 */ /* 0x0001e2000c101904 */
[----:B------:R-:W-:Y:S01]  /*5900*/  @P3 IADD3.X R44, RZ, R44, RZ, P4, !PT ;  /* 0x0000002cff2c3210 */ /* 0x000fe200027fe4ff */
[----:B-1----:R-:W-:Y:S01]  /*5910*/  FADD.FTZ R29, R10, R29 ;  /* 0x0000001d0a1d7221 */ /* 0x002fe20000010000 */
        /* <DEDUP_REMOVED lines=38> */
.L_x_11249:
[----:B------:R-:W-:Y:S01]  /*5b80*/  HFMA2.MMA R171, -RZ, RZ, 0, 5.9604644775390625e-08 ;  /* 0x00000001ffab7435 */ /* 0x000fe200000001ff */
[----:B------:R-:W-:Y:S01]  /*5b90*/  MOV R166, R220 ;  /* 0x000000dc00a67202 */ /* 0x000fe20000000f00 */
[----:B-----5:R-:W-:Y:S01]  /*5ba0*/  IMAD.MOV.U32 R217, RZ, RZ, -0x1 ;  /* 0xffffffffffd97424 */ /* 0x020fe200078e00ff */
[----:B------:R-:W-:Y:S02]  /*5bb0*/  MOV R170, 0x1f ;  /* 0x0000001f00aa7802 */ /* 0x000fe40000000f00 */
[----:B------:R-:W-:-:S02]  /*5bc0*/  MOV R22, 0x5be0 ;  /* 0x00005be000167802 */ /* 0x000fc40000000f00 */
[----:B-1----:R-:W-:Y:S05]  /*5bd0*/  CALL.REL.NOINC `($__internal_182_$__cuda_sm70_shflsync_bfly_p) ;  /* 0x0000046000007944 */ /* 0x002fea0003c00000 */
[----:B-1----:R-:W-:Y:S01]  /*5be0*/  MOV R165, R166 ;  /* 0x000000a600a57202 */ /* 0x002fe20000000f00 */
[----:B0-----:R-:W-:Y:S05]  /*5bf0*/  BRA `(.L_x_11332) ;  /* 0xffffc62000007947 */ /* 0x001fea000383ffff */
.L_x_11250:
[----:B------:R-:W-:Y:S01]  /*5c00*/  HFMA2.MMA R171, -RZ, RZ, 0, 5.9604644775390625e-08 ;  /* 0x00000001ffab7435 */ /* 0x000fe200000001ff */
[----:B------:R-:W-:Y:S01]  /*5c10*/  MOV R166, R219 ;  /* 0x000000db00a67202 */ /* 0x000fe20000000f00 */
[----:B------:R-:W-:Y:S01]  /*5c20*/  IMAD.MOV.U32 R170, RZ, RZ, 0x1f ;  /* 0x0000001fffaa7424 */ /* 0x000fe200078e00ff */
[----:B-----5:R-:W-:-:S02]  /*5c30*/  MOV R217, 0xffffffff ;  /* 0xffffffff00d97802 */ /* 0x020fc40000000f00 */
[----:B------:R-:W-:Y:S02]  /*5c40*/  MOV R22, 0x5c60 ;  /* 0x00005c6000167802 */ /* 0x000fe40000000f00 */
[----:B012---:R-:W-:Y:S05]  /*5c50*/  CALL.REL.NOINC `($__internal_182_$__cuda_sm70_shflsync_bfly_p) ;  /* 0x000003e000007944 */ /* 0x007fea0003c00000 */
[----:B------:R-:W-:Y:S01]  /*5c60*/  FADD.FTZ R165, R165, R220 ;  /* 0x000000dca5a57221 */ /* 0x000fe20000010000 */
[----:B0-----:R-:W-:Y:S01]  /*5c70*/  HFMA2.MMA R171, -RZ, RZ, 0, 1.1920928955078125e-07 ;  /* 0x00000002ffab7435 */ /* 0x001fe200000001ff */
[----:B-1----:R-:W-:Y:S01]  /*5c80*/  FADD.FTZ R219, R219, R166 ;  /* 0x000000a6dbdb7221 */ /* 0x002fe20000010000 */
[----:B------:R-:W-:Y:S01]  /*5c90*/  MOV R170, 0x1f ;  /* 0x0000001f00aa7802 */ /* 0x000fe20000000f00 */
[----:B------:R-:W-:Y:S01]  /*5ca0*/  IMAD.MOV.U32 R217, RZ, RZ, -0x1 ;  /* 0xffffffffffd97424 */ /* 0x000fe200078e00ff */
[----:B------:R-:W-:Y:S02]  /*5cb0*/  MOV R166, R165 ;  /* 0x000000a500a67202 */ /* 0x000fe40000000f00 */
[----:B------:R-:W-:Y:S02]  /*5cc0*/  MOV R22, 0x5ce0 ;  /* 0x00005ce000167802 */ /* 0x000fe40000000f00 */
[----:B------:R-:W-:Y:S05]  /*5cd0*/  CALL.REL.NOINC `($__internal_182_$__cuda_sm70_shflsync_bfly_p) ;  /* 0x0000036000007944 */ /* 0x000fea0003c00000 */
[----:B0-----:R-:W-:Y:S01]  /*5ce0*/  HFMA2.MMA R170, -RZ, RZ, 0, 1.847743988037109375e-06 ;  /* 0x0000001fffaa7435 */ /* 0x001fe200000001ff */
[----:B-1----:R-:W-:Y:S01]  /*5cf0*/  MOV R164, R166 ;  /* 0x000000a600a47202 */ /* 0x002fe20000000f00 */
[----:B------:R-:W-:Y:S01]  /*5d00*/  IMAD.MOV.U32 R171, RZ, RZ, 0x2 ;  /* 0x00000002ffab7424 */ /* 0x000fe200078e00ff */
[----:B------:R-:W-:-:S02]  /*5d10*/  MOV R166, R219 ;  /* 0x000000db00a67202 */ /* 0x000fc40000000f00 */
[----:B------:R-:W-:Y:S02]  /*5d20*/  MOV R217, 0xffffffff ;  /* 0xffffffff00d97802 */ /* 0x000fe40000000f00 */
[----:B------:R-:W-:Y:S02]  /*5d30*/  MOV R22, 0x5d50 ;  /* 0x00005d5000167802 */ /* 0x000fe40000000f00 */
[----:B------:R-:W-:Y:S05]  /*5d40*/  CALL.REL.NOINC `($__internal_182_$__cuda_sm70_shflsync_bfly_p) ;  /* 0x000002f000007944 */ /* 0x000fea0003c00000 */
[----:B------:R-:W-:Y:S01]  /*5d50*/  FADD.FTZ R165, R164, R165 ;  /* 0x000000a5a4a57221 */ /* 0x000fe20000010000 */
[----:B0-----:R-:W-:Y:S01]  /*5d60*/  HFMA2.MMA R171, -RZ, RZ, 0, 2.384185791015625e-07 ;  /* 0x00000004ffab7435 */ /* 0x001fe200000001ff */
[----:B-1----:R-:W-:Y:S01]  /*5d70*/  FADD.FTZ R219, R219, R166 ;  /* 0x000000a6dbdb7221 */ /* 0x002fe20000010000 */
[----:B------:R-:W-:Y:S01]  /*5d80*/  MOV R217, 0xffffffff ;  /* 0xffffffff00d97802 */ /* 0x000fe20000000f00 */
[----:B------:R-:W-:Y:S01]  /*5d90*/  IMAD.MOV.U32 R170, RZ, RZ, 0x1f ;  /* 0x0000001fffaa7424 */ /* 0x000fe200078e00ff */
[----:B------:R-:W-:Y:S02]  /*5da0*/  MOV R166, R165 ;  /* 0x000000a500a67202 */ /* 0x000fe40000000f00 */
[----:B------:R-:W-:Y:S02]  /*5db0*/  MOV R22, 0x5dd0 ;  /* 0x00005dd000167802 */ /* 0x000fe40000000f00 */
[----:B------:R-:W-:Y:S05]  /*5dc0*/  CALL.REL.NOINC `($__internal_182_$__cuda_sm70_shflsync_bfly_p) ;  /* 0x0000027000007944 */ /* 0x000fea0003c00000 */
[----:B0-----:R-:W-:Y:S01]  /*5dd0*/  HFMA2.MMA R171, -RZ, RZ, 0, 2.384185791015625e-07 ;  /* 0x00000004ffab7435 */ /* 0x001fe200000001ff */
[----:B-1----:R-:W-:Y:S01]  /*5de0*/  MOV R164, R166 ;  /* 0x000000a600a47202 */ /* 0x002fe20000000f00 */
[----:B------:R-:W-:Y:S01]  /*5df0*/  IMAD.MOV.U32 R166, RZ, RZ, R219 ;  /* 0x000000ffffa67224 */ /* 0x000fe200078e00db */
[----:B------:R-:W-:-:S02]  /*5e00*/  MOV R170, 0x1f ;  /* 0x0000001f00aa7802 */ /* 0x000fc40000000f00 */
[----:B------:R-:W-:Y:S02]  /*5e10*/  MOV R217, 0xffffffff ;  /* 0xffffffff00d97802 */ /* 0x000fe40000000f00 */
[----:B------:R-:W-:Y:S02]  /*5e20*/  MOV R22, 0x5e40 ;  /* 0x00005e4000167802 */ /* 0x000fe40000000f00 */
[----:B------:R-:W-:Y:S05]  /*5e30*/  CALL.REL.NOINC `($__internal_182_$__cuda_sm70_shflsync_bfly_p) ;  /* 0x0000020000007944 */ /* 0x000fea0003c00000 */
[----:B------:R-:W-:Y:S01]  /*5e40*/  FADD.FTZ R165, R164, R165 ;  /* 0x000000a5a4a57221 */ /* 0x000fe20000010000 */
[----:B0-----:R-:W-:Y:S01]  /*5e50*/  HFMA2.MMA R170, -RZ, RZ, 0, 1.847743988037109375e-06 ;  /* 0x0000001fffaa7435 */ /* 0x001fe200000001ff */
[----:B-1----:R-:W-:Y:S01]  /*5e60*/  FADD.FTZ R169, R219, R166 ;  /* 0x000000a6dba97221 */ /* 0x002fe20000010000 */
[----:B------:R-:W-:Y:S01]  /*5e70*/  MOV R217, 0xffffffff ;  /* 0xffffffff00d97802 */ /* 0x000fe20000000f00 */
[----:B------:R-:W-:Y:S01]  /*5e80*/  IMAD.MOV.U32 R171, RZ, RZ, 0x8 ;  /* 0x00000008ffab7424 */ /* 0x000fe200078e00ff */
[----:B------:R-:W-:Y:S02]  /*5e90*/  MOV R166, R165 ;  /* 0x000000a500a67202 */ /* 0x000fe40000000f00 */
[----:B------:R-:W-:Y:S02]  /*5ea0*/  MOV R22, 0x5ec0 ;  /* 0x00005ec000167802 */ /* 0x000fe40000000f00 */
[----:B------:R-:W-:Y:S05]  /*5eb0*/  CALL.REL.NOINC `($__internal_182_$__cuda_sm70_shflsync_bfly_p) ;  /* 0x0000018000007944 */ /* 0x000fea0003c00000 */
[----:B0-----:R-:W-:Y:S01]  /*5ec0*/  HFMA2.MMA R171, -RZ, RZ, 0, 4.76837158203125e-07 ;  /* 0x00000008ffab7435 */ /* 0x001fe200000001ff */
[----:B-1----:R-:W-:Y:S01]  /*5ed0*/  IMAD.MOV.U32 R164, RZ, RZ, R166 ;  /* 0x000000ffffa47224 */ /* 0x002fe200078e00a6 */
[----:B------:R-:W-:Y:S01]  /*5ee0*/  MOV R166, R169 ;  /* 0x000000a900a67202 */ /* 0x000fe20000000f00 */
[----:B------:R-:W-:Y:S01]  /*5ef0*/  IMAD.MOV.U32 R217, RZ, RZ, -0x1 ;  /* 0xffffffffffd97424 */ /* 0x000fe200078e00ff */
[----:B------:R-:W-:-:S02]  /*5f00*/  MOV R170, 0x1f ;  /* 0x0000001f00aa7802 */ /* 0x000fc40000000f00 */
[----:B------:R-:W-:Y:S02]  /*5f10*/  MOV R22, 0x5f30 ;  /* 0x00005f3000167802 */ /* 0x000fe40000000f00 */
[----:B------:R-:W-:Y:S05]  /*5f20*/  CALL.REL.NOINC `($__internal_182_$__cuda_sm70_shflsync_bfly_p) ;  /* 0x0000011000007944 */ /* 0x000fea0003c00000 */
[----:B------:R-:W-:Y:S01]  /*5f30*/  FADD.FTZ R167, R164, R165 ;  /* 0x000000a5a4a77221 */ /* 0x000fe20000010000 */
[----:B0-----:R-:W-:Y:S01]  /*5f40*/  HFMA2.MMA R171, -RZ, RZ, 0, 9.5367431640625e-07 ;  /* 0x00000010ffab7435 */ /* 0x001fe200000001ff */
[----:B-1----:R-:W-:Y:S01]  /*5f50*/  FADD.FTZ R169, R169, R166 ;  /* 0x000000a6a9a97221 */ /* 0x002fe20000010000 */
[----:B------:R-:W-:Y:S01]  /*5f60*/  MOV R170, 0x1f ;  /* 0x0000001f00aa7802 */ /* 0x000fe20000000f00 */
[----:B------:R-:W-:Y:S01]  /*5f70*/  IMAD.MOV.U32 R166, RZ, RZ, R167 ;  /* 0x000000ffffa67224 */ /* 0x000fe200078e00a7 */
[----:B------:R-:W-:Y:S02]  /*5f80*/  MOV R217, 0xffffffff ;  /* 0xffffffff00d97802 */ /* 0x000fe40000000f00 */
[----:B------:R-:W-:Y:S02]  /*5f90*/  MOV R22, 0x5fb0 ;  /* 0x00005fb000167802 */ /* 0x000fe40000000f00 */
[----:B------:R-:W-:Y:S05]  /*5fa0*/  CALL.REL.NOINC `($__internal_182_$__cuda_sm70_shflsync_bfly_p) ;  /* 0x0000009000007944 */ /* 0x000fea0003c00000 */
[----:B0-----:R-:W-:Y:S01]  /*5fb0*/  HFMA2.MMA R171, -RZ, RZ, 0, 9.5367431640625e-07 ;  /* 0x00000010ffab7435 */ /* 0x001fe200000001ff */
[----:B-1----:R-:W-:Y:S01]  /*5fc0*/  MOV R168, R166 ;  /* 0x000000a600a87202 */ /* 0x002fe20000000f00 */
[----:B------:R-:W-:Y:S01]  /*5fd0*/  IMAD.MOV.U32 R170, RZ, RZ, 0x1f ;  /* 0x0000001fffaa7424 */ /* 0x000fe200078e00ff */
[----:B------:R-:W-:-:S02]  /*5fe0*/  MOV R166, R169 ;  /* 0x000000a900a67202 */ /* 0x000fc40000000f00 */
[----:B------:R-:W-:Y:S02]  /*5ff0*/  MOV R217, 0xffffffff ;  /* 0xffffffff00d97802 */ /* 0x000fe40000000f00 */
[----:B------:R-:W-:Y:S02]  /*6000*/  MOV R22, 0x6020 ;  /* 0x0000602000167802 */ /* 0x000fe40000000f00 */
[----:B------:R-:W-:Y:S05]  /*6010*/  CALL.REL.NOINC `($__internal_182_$__cuda_sm70_shflsync_bfly_p) ;  /* 0x0000002000007944 */ /* 0x000fea0003c00000 */
[----:B-1----:R-:W-:Y:S01]  /*6020*/  MOV R22, R166 ;  /* 0x000000a600167202 */ /* 0x002fe20000000f00 */
[----:B0-----:R-:W-:Y:S05]  /*6030*/  BRA `(.L_x_11333) ;  /* 0xffffc30000007947 */ /* 0x001fea000383ffff */
        .weak           $__internal_182_$__cuda_sm70_shflsync_bfly_p
        .type           $__internal_182_$__cuda_sm70_shflsync_bfly_p,@function
        .size           $__internal_182_$__cuda_sm70_shflsync_bfly_p,(.L_x_12484 - $__internal_182_$__cuda_sm70_shflsync_bfly_p)
$__internal_182_$__cuda_sm70_shflsync_bfly_p:
[----:B------:R-:W-:Y:S01]  /*6040*/  HFMA2.MMA R23, -RZ, RZ, 0, 0 ;  /* 0x00000000ff177435 */ /* 0x000fe200000001ff */
[----:B------:R-:W-:Y:S04]  /*6050*/  WARPSYNC R217 ;  /* 0x000000d900007348 */ /* 0x000fe80003800000 */
[----:B------:R0:W1:Y:S01]  /*6060*/  SHFL.BFLY PT, R166, R166, R171, R170 ;  /* 0x0c0000aba6a67389 */ /* 0x00006200000e00aa */
[----:B------:R-:W-:Y:S05]  /*6070*/  RET.REL.NODEC R22 `(_ZN10layer_norm13ln_bwd_kernelINS_13Kernel_traitsIfffffjLj1024ELj1ELj4ELj1ELj16ENS_18Kernel_traits_baseILj1024EfffffjLj128EEEEELb0ELb0ELb1ELb0EEEvNS_9BwdParamsE) ;  /* 0xffff9f8016007950 */ /* 0x000fea0003c3ffff */
.L_x_11334:
        /* <DEDUP_REMOVED lines=16> */
.L_x_12484:


//--------------------- .text._ZN10layer_norm13ln_bwd_kernelINS_13Kernel_traitsIfffffjLj1024ELj1ELj4ELj1ELj16ENS_18Kernel_traits_baseILj1024EfffffjLj128EEEEELb0ELb0ELb1ELb1EEEvNS_9BwdParamsE --------------------------
	.section	.text._ZN10layer_norm13ln_bwd_kernelINS_13Kernel_traitsIfffffjLj1024ELj1ELj4ELj1ELj16ENS_18Kernel_traits_baseILj1024EfffffjLj128EEEEELb0ELb0ELb1ELb1EEEvNS_9BwdParamsE,"ax",@progbits
	.sectioninfo	@"SHI_REGISTERS=243"
	.align	128
        .global         _ZN10layer_norm13ln_bwd_kernelINS_13Kernel_traitsIfffffjLj1024ELj1ELj4ELj1ELj16ENS_18Kernel_traits_baseILj1024EfffffjLj128EEEEELb0ELb0ELb1ELb1EEEvNS_9BwdParamsE
        .type           _ZN10layer_norm13ln_bwd_kernelINS_13Kernel_traitsIfffffjLj1024ELj1ELj4ELj1ELj16ENS_18Kernel_traits_baseILj1024EfffffjLj128EEEEELb0ELb0ELb1ELb1EEEvNS_9BwdParamsE,@function
        .size           _ZN10layer_norm13ln_bwd_kernelINS_13Kernel_traitsIfffffjLj1024ELj1ELj4ELj1ELj16ENS_18Kernel_traits_baseILj1024EfffffjLj128EEEEELb0ELb0ELb1ELb1EEEvNS_9BwdParamsE,(.L_x_12485 - _ZN10layer_norm13ln_bwd_kernelINS_13Kernel_traitsIfffffjLj1024ELj1ELj4ELj1ELj16ENS_18Kernel_traits_baseILj1024EfffffjLj128EEEEELb0ELb0ELb1ELb1EEEvNS_9BwdParamsE)
        .other          _ZN10layer_norm13ln_bwd_kernelINS_13Kernel_traitsIfffffjLj1024ELj1ELj4ELj1ELj16ENS_18Kernel_traits_baseILj1024EfffffjLj128EEEEELb0ELb0ELb1ELb1EEEvNS_9BwdParamsE,@"STO_CUDA_ENTRY STV_DEFAULT"
_ZN10layer_norm13ln_bwd_kernelINS_13Kernel_traitsIfffffjLj1024ELj1ELj4ELj1ELj16ENS_18Kernel_traits_baseILj1024EfffffjLj128EEEEELb0ELb0ELb1ELb1EEEvNS_9BwdParamsE:
.text._ZN10layer_norm13ln_bwd_kernelINS_13Kernel_traitsIfffffjLj1024ELj1ELj4ELj1ELj16ENS_18Kernel_traits_baseILj1024EfffffjLj128EEEEELb0ELb0ELb1ELb1EEEvNS_9BwdParamsE:
        /* <DEDUP_REMOVED lines=42> */
.L_x_11336:
        /* <DEDUP_REMOVED lines=45> */
.L_x_11422:
        /* <DEDUP_REMOVED lines=14> */
[C---:B0-----:R-:W-:Y:S01]  /*0650*/  IADD3 R213, R6.reuse, 0x20, RZ ;  /* 0x0000002006d57810 */ /* 0x041fe20007ffe0ff */
        /* <DEDUP_REMOVED lines=30> */
.L_x_11339:
[----:B-1----:R-:W-:Y:S01]  /*0840*/  IADD3 R7, R217, -0x1, RZ ;  /* 0xffffffffd9077810 */ /* 0x002fe20007ffe0ff */
[----:B------:R-:W-:-:S04]  /*0850*/  IMAD.WIDE R156, R2, R215, c[0x0][0x1a0] ;  /* 0x00006800029c7625 */ /* 0x000fc800078e02d7 */
[----:B------:R-:W-:Y:S02]  /*0860*/  IMAD R7, R7, c[0x0][0x168], RZ ;  /* 0x00005a0007077a24 */ /* 0x000fe400078e02ff */
[----:B------:R-:W-:-:S03]  /*0870*/  IMAD.WIDE.U32 R8, R6, R214, c[0x0][0x188] ;  /* 0x0000620006087625 */ /* 0x000fc600078e00d6 */
[----:B------:R-:W-:-:S04]  /*0880*/  SHF.R.S32.HI R10, RZ, 0x1f, R7 ;  /* 0x0000001fff0a7819 */ /* 0x000fc80000011407 */
[----:B------:R-:W-:Y:S02]  /*0890*/  LEA.HI R10, R10, R7, RZ, 0x2 ;  /* 0x000000070a0a7211 */ /* 0x000fe400078f10ff */
[----:B------:R0:W2:Y:S02]  /*08a0*/  LDG.E R7, [R156.64] ;  /* 0x000000049c077981 */ /* 0x0000a4000c1e1900 */
[----:B------:R-:W-:Y:S01]  /*08b0*/  LEA.HI.SX32 R201, R10, R203, 0x1e ;  /* 0x000000cb0ac97211 */ /* 0x000fe200078ff2ff */
[-C--:B------:R-:W-:Y:S01]  /*08c0*/  IMAD.WIDE.U32 R204, R213, R214.reuse, c[0x0][0x188] ;  /* 0x00006200d5cc7625 */ /* 0x080fe200078e00d6 */
[----:B------:R-:W3:Y:S01]  /*08d0*/  LDG.E.128 R8, [R8.64] ;  /* 0x0000000408087981 */ /* 0x000ee2000c1e1d00 */
[----:B------:R-:W-:Y:S02]  /*08e0*/  IADD3 R209, R6, 0x80, RZ ;  /* 0x0000008006d17810 */ /* 0x000fe40007ffe0ff */
[-C--:B------:R-:W-:Y:S02]  /*08f0*/  IMAD.WIDE.U32 R12, R201, R214.reuse, c[0x0][0x208] ;  /* 0x00008200c90c7625 */ /* 0x080fe400078e00d6 */
[----:B------:R-:W4:Y:S02]  /*0900*/  LDG.E.128 R204, [R204.64] ;  /* 0x00000004cccc7981 */ /* 0x000f24000c1e1d00 */
[----:B------:R-:W-:-:S02]  /*0910*/  IMAD.WIDE.U32 R164, R211, R214, c[0x0][0x188] ;  /* 0x00006200d3a47625 */ /* 0x000fc400078e00d6 */
[----:B------:R-:W4:Y:S01]  /*0920*/  LDG.E.128 R12, [R12.64] ;  /* 0x000000040c0c7981 */ /* 0x000f22000c1e1d00 */
[----:B------:R-:W-:Y:S01]  /*0930*/  IADD3 R153, R201, 0x20, RZ ;  /* 0x00000020c9997810 */ /* 0x000fe20007ffe0ff */
[-C--:B------:R-:W-:Y:S02]  /*0940*/  IMAD.WIDE.U32 R158, R212, R214.reuse, c[0x0][0x188] ;  /* 0x00006200d49e7625 */ /* 0x080fe400078e00d6 */
[----:B------:R-:W4:Y:S02]  /*0950*/  LDG.E.128 R164, [R164.64] ;  /* 0x00000004a4a47981 */ /* 0x000f24000c1e1d00 */
[-C--:B------:R-:W-:Y:S02]  /*0960*/  IMAD.WIDE.U32 R172, R209, R214.reuse, c[0x0][0x188] ;  /* 0x00006200d1ac7625 */ /* 0x080fe400078e00d6 */
[----:B0-----:R-:W4:Y:S04]  /*0970*/  LDG.E.128 R156, [R158.64] ;  /* 0x000000049e9c7981 */ /* 0x001f28000c1e1d00 */
[----:B------:R-:W4:Y:S01]  /*0980*/  LDG.E.128 R172, [R172.64] ;  /* 0x00000004acac7981 */ /* 0x000f22000c1e1d00 */
[----:B------:R-:W-:Y:S01]  /*0990*/  IADD3 R217, R6, 0xa0, RZ ;  /* 0x000000a006d97810 */ /* 0x000fe20007ffe0ff */
[----:B------:R-:W-:-:S04]  /*09a0*/  IMAD.WIDE.U32 R152, R153, R214, c[0x0][0x208] ;  /* 0x0000820099987625 */ /* 0x000fc800078e00d6 */
[----:B------:R-:W-:Y:S02]  /*09b0*/  IMAD.WIDE.U32 R180, R217, R214, c[0x0][0x188] ;  /* 0x00006200d9b47625 */ /* 0x000fe400078e00d6 */
[----:B------:R-:W4:Y:S01]  /*09c0*/  LDG.E.128 R152, [R152.64] ;  /* 0x0000000498987981 */ /* 0x000f22000c1e1d00 */
[----:B------:R-:W-:-:S03]  /*09d0*/  IADD3 R161, R201, 0x40, RZ ;  /* 0x00000040c9a17810 */ /* 0x000fc60007ffe0ff */
[----:B------:R-:W4:Y:S02]  /*09e0*/  LDG.E.128 R180, [R180.64] ;  /* 0x00000004b4b47981 */ /* 0x000f24000c1e1d00 */
        /* <DEDUP_REMOVED lines=14> */
[----:B------:R-:W-:-:S03]  /*0ad0*/  IADD3 R229, R6, 0xe0, RZ ;  /* 0x000000e006e57810 */ /* 0x000fc60007ffe0ff */
[----:B------:R-:W4:Y:S01]  /*0ae0*/  LDG.E.128 R188, [R188.64] ;  /* 0x00000004bcbc7981 */ /* 0x000f22000c1e1d00 */
[----:B------:R-:W-:-:S04]  /*0af0*/  IMAD.WIDE.U32 R192, R193, R214, c[0x0][0x208] ;  /* 0x00008200c1c07625 */ /* 0x000fc800078e00d6 */
[----:B------:R-:W-:Y:S02]  /*0b00*/  IMAD.WIDE.U32 R196, R229, R214, c[0x0][0x188] ;  /* 0x00006200e5c47625 */ /* 0x000fe400078e00d6 */
[----:B------:R-:W4:Y:S01]  /*0b10*/  LDG.E.128 R192, [R192.64] ;  /* 0x00000004c0c07981 */ /* 0x000f22000c1e1d00 */
[----:B------:R-:W-:-:S03]  /*0b20*/  IADD3 R201, R201, 0xe0, RZ ;  /* 0x000000e0c9c97810 */ /* 0x000fc60007ffe0ff */
[----:B------:R-:W4:Y:S02]  /*0b30*/  LDG.E.128 R196, [R196.64] ;  /* 0x00000004c4c47981 */ /* 0x000f24000c1e1d00 */
        /* <DEDUP_REMOVED lines=19> */
[C---:B------:R-:W-:Y:S02]  /*0c70*/  FADD.FTZ R11, -R214.reuse, R11 ;  /* 0x0000000bd60b7221 */ /* 0x040fe40000010100 */
[C---:B------:R-:W-:Y:S02]  /*0c80*/  FADD.FTZ R7, -R214.reuse, R8 ;  /* 0x00000008d6077221 */ /* 0x040fe40000010100 */
[----:B------:R-:W-:Y:S02]  /*0c90*/  FADD.FTZ R215, -R214, R10 ;  /* 0x0000000ad6d77221 */ /* 0x000fe40000010100 */
[C---:B-----5:R-:W-:Y:S02]  /*0ca0*/  FMUL.FTZ R8, R4.reuse, R9 ;  /* 0x0000000904087220 */ /* 0x060fe40000410000 */
[----:B------:R-:W-:-:S02]  /*0cb0*/  FMUL.FTZ R10, R4, R11 ;  /* 0x0000000b040a7220 */ /* 0x000fc40000410000 */
[C---:B----4-:R-:W-:Y:S02]  /*0cc0*/  FADD.FTZ R205, -R214.reuse, R205 ;  /* 0x000000cdd6cd7221 */ /* 0x050fe40000010100 */
[----:B------:R-:W-:Y:S02]  /*0cd0*/  FFMA.FTZ R81, R13, R8, R81 ;  /* 0x000000080d517223 */ /* 0x000fe40000010051 */
[----:B------:R-:W-:Y:S02]  /*0ce0*/  FADD.FTZ R113, R113, R13 ;  /* 0x0000000d71717221 */ /* 0x000fe40000010000 */
[----:B------:R-:W-:Y:S02]  /*0cf0*/  FMUL.FTZ R11, R77, R13 ;  /* 0x0000000d4d0b7220 */ /* 0x000fe40000410000 */
[----:B0-----:R-:W-:Y:S02]  /*0d00*/  FADD.FTZ R209, -R214, R206 ;  /* 0x000000ced6d17221 */ /* 0x001fe40000010100 */
[----:B------:R-:W-:-:S02]  /*0d10*/  FFMA.FTZ R83, R15, R10, R83 ;  /* 0x0000000a0f537223 */ /* 0x000fc40000010053 */
[----:B------:R-:W-:Y:S02]  /*0d20*/  FADD.FTZ R115, R115, R15 ;  /* 0x0000000f73737221 */ /* 0x000fe40000010000 */
[----:B------:R-:W-:Y:S02]  /*0d30*/  FMUL.FTZ R13, R79, R15 ;  /* 0x0000000f4f0d7220 */ /* 0x000fe40000410000 */
[----:B------:R-:W-:Y:S02]  /*0d40*/  FADD.FTZ R165, -R214, R165 ;  /* 0x000000a5d6a57221 */ /* 0x000fe40000010100 */
[----:B------:R-:W-:Y:S02]  /*0d50*/  FMUL.FTZ R7, R4, R7 ;  /* 0x0000000704077220 */ /* 0x000fe40000410000 */
[----:B------:R-:W-:Y:S02]  /*0d60*/  FADD.FTZ R15, -R214, R204 ;  /* 0x000000ccd60f7221 */ /* 0x000fe40000010100 */
[----:B------:R-:W-:-:S02]  /*0d70*/  FMUL.FTZ R9, R4, R215 ;  /* 0x000000d704097220 */ /* 0x000fc40000410000 */
[----:B------:R-:W-:Y:S02]  /*0d80*/  FADD.FTZ R207, -R214, R207 ;  /* 0x000000cfd6cf7221 */ /* 0x000fe40000010100 */
[C---:B------:R-:W-:Y:S02]  /*0d90*/  FMUL.FTZ R204, R4.reuse, R205 ;  /* 0x000000cd04cc7220 */ /* 0x040fe40000410000 */
[----:B------:R-:W-:Y:S02]  /*0da0*/  FMUL.FTZ R205, R4, R209 ;  /* 0x000000d104cd7220 */ /* 0x000fe40000410000 */
[C---:B------:R-:W-:Y:S02]  /*0db0*/  FADD.FTZ R215, -R214.reuse, R158 ;  /* 0x0000009ed6d77221 */ /* 0x040fe40000010100 */
[C---:B------:R-:W-:Y:S02]  /*0dc0*/  FADD.FTZ R209, -R214.reuse, R157 ;  /* 0x0000009dd6d17221 */ /* 0x040fe40000010100 */
[----:B------:R-:W-:-:S02]  /*0dd0*/  FADD.FTZ R167, -R214, R167 ;  /* 0x000000a7d6a77221 */ /* 0x000fc40000010100 */
[----:B------:R-:W-:Y:S02]  /*0de0*/  FMUL.FTZ R210, R4, R165 ;  /* 0x000000a504d27220 */ /* 0x000fe40000410000 */
[----:B------:R-:W-:Y:S02]  /*0df0*/  FFMA.FTZ R80, R12, R7, R80 ;  /* 0x000000070c507223 */ /* 0x000fe40000010050 */
[----:B------:R-:W-:Y:S02]  /*0e00*/  FADD.FTZ R112, R112, R12 ;  /* 0x0000000c70707221 */ /* 0x000fe40000010000 */
[----:B------:R-:W-:Y:S02]  /*0e10*/  FADD.FTZ R165, -R214, R172 ;  /* 0x000000acd6a57221 */ /* 0x000fe40000010100 */
[----:B------:R-:W-:Y:S02]  /*0e20*/  FMUL.FTZ R12, R76, R12 ;  /* 0x0000000c4c0c7220 */ /* 0x000fe40000410000 */
[----:B------:R-:W-:-:S02]  /*0e30*/  FMUL.FTZ R206, R4, R207 ;  /* 0x000000cf04ce7220 */ /* 0x000fc40000410000 */
[C---:B------:R-:W-:Y:S02]  /*0e40*/  FADD.FTZ R217, -R214.reuse, R159 ;  /* 0x0000009fd6d97221 */ /* 0x040fe40000010100 */
[----:B------:R-:W-:Y:S02]  /*0e50*/  FADD.FTZ R207, -R214, R156 ;  /* 0x0000009cd6cf7221 */ /* 0x000fe40000010100 */
[C---:B------:R-:W-:Y:S02]  /*0e60*/  FMUL.FTZ R159, R4.reuse, R215 ;  /* 0x000000d7049f7220 */ /* 0x040fe40000410000 */
[C---:B------:R-:W-:Y:S02]  /*0e70*/  FMUL.FTZ R156, R4.reuse, R209 ;  /* 0x000000d1049c7220 */ /* 0x040fe40000410000 */
[----:B------:R-:W-:Y:S02]  /*0e80*/  FMUL.FTZ R208, R4, R167 ;  /* 0x000000a704d07220 */ /* 0x000fe40000410000 */
[----:B------:R-:W-:-:S02]  /*0e90*/  FADD.FTZ R173, -R214, R173 ;  /* 0x000000add6ad7221 */ /* 0x000fc40000010100 */
[C---:B------:R-:W-:Y:S02]  /*0ea0*/  FADD.FTZ R215, -R214.reuse, R175 ;  /* 0x000000afd6d77221 */ /* 0x040fe40000010100 */
[C---:B------:R-:W-:Y:S02]  /*0eb0*/  FADD.FTZ R209, -R214.reuse, R164 ;  /* 0x000000a4d6d17221 */ /* 0x040fe40000010100 */
[----:B------:R-:W-:Y:S02]  /*0ec0*/  FADD.FTZ R167, -R214, R174 ;  /* 0x000000aed6a77221 */ /* 0x000fe40000010100 */
[----:B------:R-:W-:Y:S02]  /*0ed0*/  FMUL.FTZ R175, R4, R165 ;  /* 0x000000a504af7220 */ /* 0x000fe40000410000 */
[----:B------:R-:W-:Y:S02]  /*0ee0*/  FADD.FTZ R164, RZ, R12 ;  /* 0x0000000cffa47221 */ /* 0x000fe40000010000 */
[----:B------:R-:W-:-:S02]  /*0ef0*/  FFMA.FTZ R165, R7, R12, RZ ;  /* 0x0000000c07a57223 */ /* 0x000fc400000100ff */
        /* <DEDUP_REMOVED lines=13> */
[----:B-1----:R-:W-:Y:S02]  /*0fd0*/  FADD.FTZ R219, R164, R13 ;  /* 0x0000000da4db7221 */ /* 0x002fe40000010000 */
[----:B------:R-:W-:Y:S02]  /*0fe0*/  FFMA.FTZ R165, R10, R13, R165 ;  /* 0x0000000d0aa57223 */ /* 0x000fe400000100a5 */
[----:B------:R-:W-:Y:S02]  /*0ff0*/  FADD.FTZ R181, -R214, R181 ;  /* 0x000000b5d6b57221 */ /* 0x000fe40000010100 */
[----:B------:R-:W-:Y:S02]  /*1000*/  FFMA.FTZ R85, R153, R204, R85 ;  /* 0x000000cc99557223 */ /* 0x000fe40000010055 */
[----:B------:R-:W-:-:S02]  /*1010*/  FADD.FTZ R117, R117, R153 ;  /* 0x0000009975757221 */ /* 0x000fc40000010000 */
[----:B------:R-:W-:Y:S02]  /*1020*/  FADD.FTZ R167, -R214, R182 ;  /* 0x000000b6d6a77221 */ /* 0x000fe40000010100 */
        /* <DEDUP_REMOVED lines=114> */
[----:B------:R-:W-:Y:S02]  /*1750*/  FMUL.FTZ R192, R52, R192 ;  /* 0x000000c034c07220 */ /* 0x000fe40000410000 */
[----:B------:R-:W-:Y:S02]  /*1760*/  FADD.FTZ R219, R164, R187 ;  /* 0x000000bba4db7221 */ /* 0x000fe40000010000 */
[----:B------:R-:W-:Y:S02]  /*1770*/  FFMA.FTZ R165, R180, R187, R165 ;  /* 0x000000bbb4a57223 */ /* 0x000fe400000100a5 */
[----:B------:R-:W-:Y:S02]  /*1780*/  FADD.FTZ R197, -R214, R197 ;  /* 0x000000c5d6c57221 */ /* 0x000fe40000010100 */
        /* <DEDUP_REMOVED lines=8> */
[----:B------:R-:W-:Y:S02]  /*1810*/  FMUL.FTZ R196, R4, R197 ;  /* 0x000000c504c47220 */ /* 0x000fe40000410000 */
[----:B------:R-:W-:Y:S02]  /*1820*/  FFMA.FTZ R106, R194, R189, R106 ;  /* 0x000000bdc26a7223 */ /* 0x000fe4000001006a */
[----:B------:R-:W-:Y:S02]  /*1830*/  FADD.FTZ R134, R134, R194 ;  /* 0x000000c286867221 */ /* 0x000fe40000010000 */
[----:B------:R-:W-:Y:S02]  /*1840*/  FMUL.FTZ R197, R4, R167 ;  /* 0x000000a704c57220 */ /* 0x000fe40000410000 */
[----:B------:R-:W-:-:S02]  /*1850*/  FMUL.FTZ R194, R54, R194 ;  /* 0x000000c236c27220 */ /* 0x000fc40000410000 */
        /* <DEDUP_REMOVED lines=32> */
.L_x_11340:
[----:B0-----:R-:W-:Y:S05]  /*1a60*/  BSYNC B1 ;  /* 0x0000000000017941 */ /* 0x001fea0003800000 */
.L_x_11338:
[----:B------:R-:W-:Y:S05]  /*1a70*/  BRA.DIV ~URZ, `(.L_x_11341) ;  /* 0x000031627f007947 */ /* 0x000fea000b800000 */
[----:B------:R0:W1:Y:S02]  /*1a80*/  SHFL.BFLY PT, R214, R167, 0x1, 0x1f ;  /* 0x0c201f00a7d67f89 */ /* 0x00006400000e0000 */
.L_x_11423:
        /* <DEDUP_REMOVED lines=18> */
.L_x_11424:
[----:B--2---:R-:W-:Y:S01]  /*1bb0*/  FADD.FTZ R215, R215, R166 ;  /* 0x000000a6d7d77221 */ /* 0x004fe20000010000 */
[----:B------:R-:W-:Y:S01]  /*1bc0*/  @!P5 ISETP.NE.U32.AND P0, PT, RZ, c[0x0][0x218], PT ;  /* 0x00008600ff00da0c */ /* 0x000fe20003f05070 */
[----:B------:R-:W-:Y:S01]  /*1bd0*/  HFMA2.MMA R214, -RZ, RZ, 0, 0 ;  /* 0x00000000ffd67435 */ /* 0x000fe200000001ff */
[----:B------:R-:W-:Y:S01]  /*1be0*/  ISETP.NE.AND P4, PT, R3, RZ, PT ;  /* 0x000000ff0300720c */ /* 0x000fe20003f85270 */
[----:B------:R-:W-:Y:S01]  /*1bf0*/  FMUL.FTZ R203, R215, c[0x0][0x1e0] ;  /* 0x00007800d7cb7a20 */ /* 0x000fe20000410000 */
[----:B------:R-:W-:Y:S01]  /*1c00*/  @!P5 ISETP.NE.U32.AND P3, PT, RZ, c[0x0][0x218], PT ;  /* 0x00008600ff00da0c */ /* 0x000fe20003f65070 */
[----:B01----:R-:W-:Y:S01]  /*1c10*/  FADD.FTZ R218, R165, R218 ;  /* 0x000000daa5da7221 */ /* 0x003fe20000010000 */
        /* <DEDUP_REMOVED lines=56> */
[----:B------:R-:W-:Y:S02]  /*1fa0*/  @P0 MOV R230, 0x10 ;  /* 0x0000001000e60802 */ /* 0x000fe40000000f00 */
        /* <DEDUP_REMOVED lines=18> */
.L_x_11344:
[----:B------:R-:W-:Y:S05]  /*20d0*/  BSYNC B1 ;  /* 0x0000000000017941 */ /* 0x000fea0003800000 */
.L_x_11343:
        /* <DEDUP_REMOVED lines=8> */
.L_x_11346:
[----:B------:R-:W-:Y:S05]  /*2160*/  BSYNC B1 ;  /* 0x0000000000017941 */ /* 0x000fea0003800000 */
.L_x_11345:
        /* <DEDUP_REMOVED lines=8> */
.L_x_11348:
[----:B------:R-:W-:Y:S05]  /*21f0*/  BSYNC B1 ;  /* 0x0000000000017941 */ /* 0x000fea0003800000 */
.L_x_11347:
        /* <DEDUP_REMOVED lines=8> */
.L_x_11350:
[----:B------:R-:W-:Y:S05]  /*2280*/  BSYNC B1 ;  /* 0x0000000000017941 */ /* 0x000fea0003800000 */
.L_x_11349:
        /* <DEDUP_REMOVED lines=8> */
.L_x_11351:
        /* <DEDUP_REMOVED lines=14> */
.L_x_11353:
[----:B------:R-:W-:Y:S05]  /*23f0*/  BSYNC B1 ;  /* 0x0000000000017941 */ /* 0x000fea0003800000 */
.L_x_11352:
        /* <DEDUP_REMOVED lines=8> */
.L_x_11355:
[----:B------:R-:W-:Y:S05]  /*2480*/  BSYNC B1 ;  /* 0x0000000000017941 */ /* 0x000fea0003800000 */
.L_x_11354:
        /* <DEDUP_REMOVED lines=8> */
.L_x_11357:
[----:B------:R-:W-:Y:S05]  /*2510*/  BSYNC B1 ;  /* 0x0000000000017941 */ /* 0x000fea0003800000 */
.L_x_11356:
        /* <DEDUP_REMOVED lines=8> */
.L_x_11359:
[----:B------:R-:W-:Y:S05]  /*25a0*/  BSYNC B1 ;  /* 0x0000000000017941 */ /* 0x000fea0003800000 */
.L_x_11358:
        /* <DEDUP_REMOVED lines=8> */
.L_x_11361:
[----:B------:R-:W-:Y:S05]  /*2630*/  BSYNC B1 ;  /* 0x0000000000017941 */ /* 0x000fea0003800000 */
.L_x_11360:
        /* <DEDUP_REMOVED lines=10> */
[----:B0-----:R-:W-:Y:S02]  /*26e0*/  SEL R166, R237, R146, P1 ;  /* 0x00000092eda67207 */ /* 0x001fe40000800000 */
[----:B------:R-:W-:Y:S02]  /*26f0*/  @P0 SEL R165, R238, R145, P1 ;  /* 0x00000091eea50207 */ /* 0x000fe40000800000 */
[----:B------:R-:W-:-:S02]  /*2700*/  @P0 SEL R164, R235, R144, P1 ;  /* 0x00000090eba40207 */ /* 0x000fc40000800000 */
[----:B------:R-:W-:Y:S02]  /*2710*/  @P0 SEL R167, R240, R147, P1 ;  /* 0x00000093f0a70207 */ /* 0x000fe40000800000 */
[----:B------:R-:W-:Y:S02]  /*2720*/  @!P5 FSEL R232, R31, RZ, P2 ;  /* 0x000000ff1fe8d208 */ /* 0x000fe40001000000 */
[----:B------:R-:W-:Y:S01]  /*2730*/  @!P5 FSEL R217, R24, RZ, P4 ;  /* 0x000000ff18d9d208 */ /* 0x000fe20002000000 */
[----:B------:R0:W-:Y:S01]  /*2740*/  @P0 STG.E.128 [R230.64], R164 ;  /* 0x000000a4e6000986 */ /* 0x0001e2000c101d04 */
[----:B------:R-:W-:Y:S02]  /*2750*/  @!P5 ISETP.NE.U32.AND P2, PT, RZ, c[0x0][0x218], PT ;  /* 0x00008600ff00da0c */ /* 0x000fe40003f45070 */
[----:B------:R-:W-:Y:S02]  /*2760*/  @!P5 ISETP.NE.U32.AND P4, PT, RZ, c[0x0][0x218], PT ;  /* 0x00008600ff00da0c */ /* 0x000fe40003f85070 */
[----:B------:R-:W-:-:S02]  /*2770*/  @!P5 FSEL R220, R25, RZ, P3 ;  /* 0x000000ff19dcd208 */ /* 0x000fc40001800000 */
[----:B------:R-:W-:Y:S02]  /*2780*/  @!P5 ISETP.NE.U32.AND P3, PT, RZ, c[0x0][0x218], PT ;  /* 0x00008600ff00da0c */ /* 0x000fe40003f65070 */
[----:B------:R-:W-:Y:S02]  /*2790*/  @!P5 ISETP.NE.AND.EX P2, PT, RZ, c[0x0][0x21c], PT, P2 ;  /* 0x00008700ff00da0c */ /* 0x000fe40003f45320 */
[----:B------:R-:W-:Y:S02]  /*27a0*/  @!P5 ISETP.NE.AND.EX P4, PT, RZ, c[0x0][0x21c], PT, P4 ;  /* 0x00008700ff00da0c */ /* 0x000fe40003f85340 */
[----:B------:R-:W-:Y:S02]  /*27b0*/  @!P5 ISETP.NE.AND.EX P3, PT, RZ, c[0x0][0x21c], PT, P3 ;  /* 0x00008700ff00da0c */ /* 0x000fe40003f65330 */
[----:B------:R-:W-:Y:S02]  /*27c0*/  @!P5 FSEL R219, R26, RZ, P2 ;  /* 0x000000ff1adbd208 */ /* 0x000fe40001000000 */
[----:B------:R-:W-:-:S02]  /*27d0*/  @!P5 FSEL R222, R27, RZ, P4 ;  /* 0x000000ff1bded208 */ /* 0x000fc40002000000 */
[----:B0-----:R-:W-:Y:S02]  /*27e0*/  @P0 MOV R231, 0x10 ;  /* 0x0000001000e70802 */ /* 0x001fe40000000f00 */
[----:B------:R-:W-:Y:S02]  /*27f0*/  @!P5 ISETP.NE.U32.AND P2, PT, RZ, c[0x0][0x218], PT ;  /* 0x00008600ff00da0c */ /* 0x000fe40003f45070 */
[----:B------:R-:W-:Y:S01]  /*2800*/  @!P5 ISETP.NE.U32.AND P4, PT, RZ, c[0x0][0x218], PT ;  /* 0x00008600ff00da0c */ /* 0x000fe20003f85070 */
[----:B------:R-:W-:Y:S01]  /*2810*/  @P0 IMAD.WIDE.U32 R230, R212, R231, c[0x0][0x258] ;  /* 0x00009600d4e60625 */ /* 0x000fe200078e00e7 */
[----:B------:R-:W-:Y:S01]  /*2820*/  @!P5 FSEL R213, R20, RZ, P3 ;  /* 0x000000ff14d5d208 */ /* 0x000fe20001800000 */
[----:B------:R-:W-:Y:S05]  /*2830*/  @!P6 BRA `(.L_x_11363) ;  /* 0x000000d00000e947 */ /* 0x000fea0003800000 */
[----:B------:R-:W-:Y:S01]  /*2840*/  HFMA2.MMA R166, -RZ, RZ, 0, 9.5367431640625e-07 ;  /* 0x00000010ffa67435 */ /* 0x000fe200000001ff */
        /* <DEDUP_REMOVED lines=12> */
.L_x_11363:
[----:B------:R-:W-:Y:S05]  /*2910*/  BSYNC B1 ;  /* 0x0000000000017941 */ /* 0x000fea0003800000 */
.L_x_11362:
        /* <DEDUP_REMOVED lines=8> */
.L_x_11365:
[----:B------:R-:W-:Y:S05]  /*29a0*/  BSYNC B1 ;  /* 0x0000000000017941 */ /* 0x000fea0003800000 */
.L_x_11364:
        /* <DEDUP_REMOVED lines=8> */
.L_x_11367:
[----:B------:R-:W-:Y:S05]  /*2a30*/  BSYNC B1 ;  /* 0x0000000000017941 */ /* 0x000fea0003800000 */
.L_x_11366:
        /* <DEDUP_REMOVED lines=9> */
.L_x_11369:
[----:B------:R-:W-:Y:S05]  /*2ad0*/  BSYNC B1 ;  /* 0x0000000000017941 */ /* 0x000fea0003800000 */
.L_x_11368:
        /* <DEDUP_REMOVED lines=9> */
.L_x_11371:
[----:B------:R-:W-:Y:S05]  /*2b70*/  BSYNC B1 ;  /* 0x0000000000017941 */ /* 0x000fea0003800000 */
.L_x_11370:
        /* <DEDUP_REMOVED lines=22> */
.L_x_11373:
[----:B------:R-:W-:Y:S05]  /*2ce0*/  BSYNC B1 ;  /* 0x0000000000017941 */ /* 0x000fea0003800000 */
.L_x_11372:
        /* <DEDUP_REMOVED lines=8> */
.L_x_11375:
[----:B------:R-:W-:Y:S05]  /*2d70*/  BSYNC B1 ;  /* 0x0000000000017941 */ /* 0x000fea0003800000 */
.L_x_11374:
        /* <DEDUP_REMOVED lines=8> */
.L_x_11377:
[----:B------:R-:W-:Y:S05]  /*2e00*/  BSYNC B1 ;  /* 0x0000000000017941 */ /* 0x000fea0003800000 */
.L_x_11376:
        /* <DEDUP_REMOVED lines=8> */
.L_x_11379:
[----:B------:R-:W-:Y:S05]  /*2e90*/  BSYNC B1 ;  /* 0x0000000000017941 */ /* 0x000fea0003800000 */
.L_x_11378:
        /* <DEDUP_REMOVED lines=8> */
.L_x_11381:
[----:B------:R-:W-:Y:S05]  /*2f20*/  BSYNC B1 ;  /* 0x0000000000017941 */ /* 0x000fea0003800000 */
.L_x_11380:
        /* <DEDUP_REMOVED lines=26> */
.L_x_11383:
[----:B------:R-:W-:Y:S05]  /*30d0*/  BSYNC B1 ;  /* 0x0000000000017941 */ /* 0x000fea0003800000 */
.L_x_11382:
        /* <DEDUP_REMOVED lines=8> */
.L_x_11385:
[----:B------:R-:W-:Y:S05]  /*3160*/  BSYNC B1 ;  /* 0x0000000000017941 */ /* 0x000fea0003800000 */
.L_x_11384:
        /* <DEDUP_REMOVED lines=8> */
.L_x_11387:
[----:B------:R-:W-:Y:S05]  /*31f0*/  BSYNC B1 ;  /* 0x0000000000017941 */ /* 0x000fea0003800000 */
.L_x_11386:
        /* <DEDUP_REMOVED lines=8> */
.L_x_11389:
[----:B------:R-:W-:Y:S05]  /*3280*/  BSYNC B1 ;  /* 0x0000000000017941 */ /* 0x000fea0003800000 */
.L_x_11388:
        /* <DEDUP_REMOVED lines=8> */
.L_x_11391:
[----:B------:R-:W-:Y:S05]  /*3310*/  BSYNC B1 ;  /* 0x0000000000017941 */ /* 0x000fea0003800000 */
.L_x_11390:
        /* <DEDUP_REMOVED lines=26> */
.L_x_11393:
[----:B------:R-:W-:Y:S05]  /*34c0*/  BSYNC B1 ;  /* 0x0000000000017941 */ /* 0x000fea0003800000 */
.L_x_11392:
        /* <DEDUP_REMOVED lines=8> */
.L_x_11395:
[----:B------:R-:W-:Y:S05]  /*3550*/  BSYNC B1 ;  /* 0x0000000000017941 */ /* 0x000fea0003800000 */
.L_x_11394:
        /* <DEDUP_REMOVED lines=8> */
.L_x_11397:
[----:B------:R-:W-:Y:S05]  /*35e0*/  BSYNC B1 ;  /* 0x0000000000017941 */ /* 0x000fea0003800000 */
.L_x_11396:
        /* <DEDUP_REMOVED lines=8> */
.L_x_11399:
[----:B------:R-:W-:Y:S05]  /*3670*/  BSYNC B1 ;  /* 0x0000000000017941 */ /* 0x000fea0003800000 */
.L_x_11398:
        /* <DEDUP_REMOVED lines=8> */
.L_x_11401:
[----:B------:R-:W-:Y:S05]  /*3700*/  BSYNC B1 ;  /* 0x0000000000017941 */ /* 0x000fea0003800000 */
.L_x_11400:
        /* <DEDUP_REMOVED lines=26> */
.L_x_11403:
[----:B------:R-:W-:Y:S05]  /*38b0*/  BSYNC B1 ;  /* 0x0000000000017941 */ /* 0x000fea0003800000 */
.L_x_11402:
        /* <DEDUP_REMOVED lines=8> */
.L_x_11405:
[----:B------:R-:W-:Y:S05]  /*3940*/  BSYNC B1 ;  /* 0x0000000000017941 */ /* 0x000fea0003800000 */
.L_x_11404:
        /* <DEDUP_REMOVED lines=8> */
.L_x_11407:
[----:B------:R-:W-:Y:S05]  /*39d0*/  BSYNC B1 ;  /* 0x0000000000017941 */ /* 0x000fea0003800000 */
.L_x_11406:
        /* <DEDUP_REMOVED lines=8> */
.L_x_11409:
[----:B------:R-:W-:Y:S05]  /*3a60*/  BSYNC B1 ;  /* 0x0000000000017941 */ /* 0x000fea0003800000 */
.L_x_11408:
        /* <DEDUP_REMOVED lines=8> */
.L_x_11411:
[----:B------:R-:W-:Y:S05]  /*3af0*/  BSYNC B1 ;  /* 0x0000000000017941 */ /* 0x000fea0003800000 */
.L_x_11410:
        /* <DEDUP_REMOVED lines=11> */
[----:B------:R-:W-:Y:S01]  /*3bb0*/  ISETP.GT.AND P3, PT, R5, RZ, PT ;  /* 0x000000ff0500720c */ /* 0x000fe20003f64270 */
[----:B0-----:R-:W-:Y:S01]  /*3bc0*/  FMUL.FTZ R165, R211, c[0x0][0x1ec] ;  /* 0x00007b00d3a57a20 */ /* 0x001fe20000410000 */
[----:B------:R-:W-:Y:S01]  /*3bd0*/  IADD3 R5, R214, 0xc0, RZ ;  /* 0x000000c0d6057810 */ /* 0x000fe20007ffe0ff */
[----:B------:R-:W-:Y:S01]  /*3be0*/  FMUL.FTZ R164, R212, c[0x0][0x1ec] ;  /* 0x00007b00d4a47a20 */ /* 0x000fe20000410000 */
[----:B------:R-:W-:Y:S01]  /*3bf0*/  MOV R166, 0x10 ;  /* 0x0000001000a67802 */ /* 0x000fe20000000f00 */
[----:B------:R-:W-:-:S02]  /*3c00*/  FMUL.FTZ R230, R230, c[0x0][0x1ec] ;  /* 0x00007b00e6e67a20 */ /* 0x000fc40000410000 */
[----:B------:R-:W-:Y:S02]  /*3c10*/  FMUL.FTZ R211, R213, c[0x0][0x1ec] ;  /* 0x00007b00d5d37a20 */ /* 0x000fe40000410000 */
[----:B------:R-:W-:Y:S01]  /*3c20*/  IMAD.WIDE.U32 R212, R5, R166, c[0x0][0x248] ;  /* 0x0000920005d47625 */ /* 0x000fe200078e00a6 */
[----:B------:R-:W-:Y:S02]  /*3c30*/  SEL R166, R165, R150, P3 ;  /* 0x00000096a5a67207 */ /* 0x000fe40001800000 */
[----:B------:R-:W-:Y:S02]  /*3c40*/  SEL R165, R164, R149, P3 ;  /* 0x00000095a4a57207 */ /* 0x000fe40001800000 */
[----:B------:R-:W-:Y:S02]  /*3c50*/  SEL R167, R230, R151, P3 ;  /* 0x00000097e6a77207 */ /* 0x000fe40001800000 */
[----:B------:R-:W-:-:S05]  /*3c60*/  SEL R164, R211, R148, P3 ;  /* 0x00000094d3a47207 */ /* 0x000fca0001800000 */
[----:B------:R0:W-:Y:S02]  /*3c70*/  STG.E.128 [R212.64], R164 ;  /* 0x000000a4d4007986 */ /* 0x0001e4000c101d04 */
.L_x_11413:
[----:B------:R-:W-:Y:S05]  /*3c80*/  BSYNC B1 ;  /* 0x0000000000017941 */ /* 0x000fea0003800000 */
.L_x_11412:
        /* <DEDUP_REMOVED lines=8> */
.L_x_11415:
[----:B------:R-:W-:Y:S05]  /*3d10*/  BSYNC B1 ;  /* 0x0000000000017941 */ /* 0x000fea0003800000 */
.L_x_11414:
        /* <DEDUP_REMOVED lines=8> */
.L_x_11417:
[----:B------:R-:W-:Y:S05]  /*3da0*/  BSYNC B1 ;  /* 0x0000000000017941 */ /* 0x000fea0003800000 */
.L_x_11416:
        /* <DEDUP_REMOVED lines=15> */
.L_x_11419:
[----:B------:R-:W-:Y:S05]  /*3ea0*/  BSYNC B1 ;  /* 0x0000000000017941 */ /* 0x000fea0003800000 */
.L_x_11418:
        /* <DEDUP_REMOVED lines=15> */
.L_x_11421:
[----:B------:R-:W-:Y:S05]  /*3fa0*/  BSYNC B1 ;  /* 0x0000000000017941 */ /* 0x000fea0003800000 */
.L_x_11420:
[----:B------:R-:W-:Y:S01]  /*3fb0*/  @P0 IADD3 R165, R6, 0xe0, RZ ;  /* 0x000000e006a50810 */ /* 0x000fe20007ffe0ff */
[----:B------:R-:W-:Y:S01]  /*3fc0*/  FMUL.FTZ R4, R164, c[0x0][0x1ec] ;  /* 0x00007b00a4047a20 */ /* 0x000fe20000410000 */
[----:B------:R-:W-:Y:S02]  /*3fd0*/  @P0 MOV R6, 0x10 ;  /* 0x0000001000060802 */ /* 0x000fe40000000f00 */
[----:B------:R-:W-:Y:S02]  /*3fe0*/  @P6 IADD3 R5, R214, 0xe0, RZ ;  /* 0x000000e0d6056810 */ /* 0x000fe40007ffe0ff */
[----:B------:R-:W-:Y:S02]  /*3ff0*/  @P6 MOV R166, 0x10 ;  /* 0x0000001000a66802 */ /* 0x000fe40000000f00 */
[----:B------:R-:W-:Y:S01]  /*4000*/  SEL R147, R164, R147, P1 ;  /* 0x00000093a4937207 */ /* 0x000fe20000800000 */
[----:B------:R-:W-:Y:S01]  /*4010*/  @P0 IMAD.WIDE.U32 R164, R165, R6, c[0x0][0x258] ;  /* 0x00009600a5a40625 */ /* 0x000fe200078e0006 */
[----:B------:R-:W-:-:S02]  /*4020*/  SEL R151, R4, R151, P4 ;  /* 0x0000009704977207 */ /* 0x000fc40002000000 */
[----:B------:R-:W-:Y:S01]  /*4030*/  MOV R167, c[0x0][0x160] ;  /* 0x0000580000a77a02 */ /* 0x000fe20000000f00 */
[----:B------:R-:W-:Y:S01]  /*4040*/  @P6 IMAD.WIDE.U32 R4, R5, R166, c[0x0][0x248] ;  /* 0x0000920005046625 */ /* 0x000fe200078e00a6 */
[----:B------:R0:W-:Y:S02]  /*4050*/  @P0 STG.E.128 [R164.64], R144 ;  /* 0x00000090a4000986 */ /* 0x0001e4000c101d04 */
[----:B------:R-:W-:Y:S02]  /*4060*/  LEA R2, R167, R2, 0x2 ;  /* 0x00000002a7027211 */ /* 0x000fe400078e10ff */
[----:B------:R0:W-:Y:S02]  /*4070*/  @P6 STG.E.128 [R4.64], R148 ;  /* 0x0000009404006986 */ /* 0x0001e4000c101d04 */
[----:B------:R-:W-:-:S13]  /*4080*/  ISETP.GE.AND P0, PT, R2, c[0x0][0x164], PT ;  /* 0x0000590002007a0c */ /* 0x000fda0003f06270 */
[----:B0-----:R-:W-:Y:S01]  /*4090*/  @P0 CALL.REL.NOINC `(.L_x_11337) ;  /* 0x0000001000000944 */ /* 0x001fe20003c00000 */
[----:B------:R-:W-:Y:S05]  /*40a0*/  BRA `(.L_x_11422) ;  /* 0xffffc4c000007947 */ /* 0x000fea000383ffff */
.L_x_11337:
[----:B------:R-:W-:Y:S05]  /*40b0*/  BSYNC B0 ;  /* 0x0000000000007941 */ /* 0x000fea0003800000 */
.L_x_11335:
        /* <DEDUP_REMOVED lines=178> */
.L_x_11341:
[----:B------:R-:W-:Y:S01]  /*4be0*/  HFMA2.MMA R220, -RZ, RZ, 0, 5.9604644775390625e-08 ;  /* 0x00000001ffdc7435 */ /* 0x000fe200000001ff */
[----:B------:R-:W-:-:S02]  /*4bf0*/  MOV R203, R167 ;  /* 0x000000a700cb7202 */ /* 0x000fc40000000f00 */
[----:B------:R-:W-:Y:S02]  /*4c00*/  MOV R217, 0x1f ;  /* 0x0000001f00d97802 */ /* 0x000fe40000000f00 */
[----:B------:R-:W-:Y:S02]  /*4c10*/  MOV R222, 0xffffffff ;  /* 0xffffffff00de7802 */ /* 0x000fe40000000f00 */
[----:B------:R-:W-:Y:S02]  /*4c20*/  MOV R164, 0x4c40 ;  /* 0x00004c4000a47802 */ /* 0x000fe40000000f00 */
[----:B-----5:R-:W-:Y:S05]  /*4c30*/  CALL.REL.NOINC `($__internal_183_$__cuda_sm70_shflsync_bfly_p) ;  /* 0x0000046000007944 */ /* 0x020fea0003c00000 */
[----:B-1----:R-:W-:Y:S01]  /*4c40*/  MOV R214, R203 ;  /* 0x000000cb00d67202 */ /* 0x002fe20000000f00 */
[----:B0-----:R-:W-:Y:S05]  /*4c50*/  BRA `(.L_x_11423) ;  /* 0xffffce3000007947 */ /* 0x001fea000383ffff */
.L_x_11342:
[----:B------:R-:W-:Y:S01]  /*4c60*/  HFMA2.MMA R220, -RZ, RZ, 0, 5.9604644775390625e-08 ;  /* 0x00000001ffdc7435 */ /* 0x000fe200000001ff */
[----:B------:R-:W-:Y:S02]  /*4c70*/  MOV R203, R166 ;  /* 0x000000a600cb7202 */ /* 0x000fe40000000f00 */
[----:B------:R-:W-:Y:S02]  /*4c80*/  MOV R217, 0x1f ;  /* 0x0000001f00d97802 */ /* 0x000fe40000000f00 */
[----:B------:R-:W-:-:S02]  /*4c90*/  MOV R222, 0xffffffff ;  /* 0xffffffff00de7802 */ /* 0x000fc40000000f00 */
[----:B------:R-:W-:Y:S02]  /*4ca0*/  MOV R164, 0x4cc0 ;  /* 0x00004cc000a47802 */ /* 0x000fe40000000f00 */
[----:B01---5:R-:W-:Y:S05]  /*4cb0*/  CALL.REL.NOINC `($__internal_183_$__cuda_sm70_shflsync_bfly_p) ;  /* 0x000003e000007944 */ /* 0x023fea0003c00000 */
[----:B------:R-:W-:Y:S01]  /*4cc0*/  FADD.FTZ R167, R214, R167 ;  /* 0x000000a7d6a77221 */ /* 0x000fe20000010000 */
[----:B0-----:R-:W-:Y:S01]  /*4cd0*/  HFMA2.MMA R220, -RZ, RZ, 0, 1.1920928955078125e-07 ;  /* 0x00000002ffdc7435 */ /* 0x001fe200000001ff */
[----:B-1----:R-:W-:Y:S01]  /*4ce0*/  FADD.FTZ R214, R166, R203 ;  /* 0x000000cba6d67221 */ /* 0x002fe20000010000 */
[----:B------:R-:W-:Y:S02]  /*4cf0*/  MOV R217, 0x1f ;  /* 0x0000001f00d97802 */ /* 0x000fe40000000f00 */
[----:B------:R-:W-:Y:S02]  /*4d00*/  MOV R222, 0xffffffff ;  /* 0xffffffff00de7802 */ /* 0x000fe40000000f00 */
[----:B------:R-:W-:Y:S02]  /*4d10*/  MOV R203, R167 ;  /* 0x000000a700cb7202 */ /* 0x000fe40000000f00 */
[----:B------:R-:W-:Y:S02]  /*4d20*/  MOV R164, 0x4d40 ;  /* 0x00004d4000a47802 */ /* 0x000fe40000000f00 */
[----:B------:R-:W-:Y:S05]  /*4d30*/  CALL.REL.NOINC `($__internal_183_$__cuda_sm70_shflsync_bfly_p) ;  /* 0x0000036000007944 */ /* 0x000fea0003c00000 */
[----:B0-----:R-:W-:Y:S01]  /*4d40*/  HFMA2.MMA R220, -RZ, RZ, 0, 1.1920928955078125e-07 ;  /* 0x00000002ffdc7435 */ /* 0x001fe200000001ff */
[----:B-1----:R-:W-:-:S02]  /*4d50*/  MOV R166, R203 ;  /* 0x000000cb00a67202 */ /* 0x002fc40000000f00 */
[----:B------:R-:W-:Y:S02]  /*4d60*/  MOV R203, R214 ;  /* 0x000000d600cb7202 */ /* 0x000fe40000000f00 */
[----:B------:R-:W-:Y:S02]  /*4d70*/  MOV R217, 0x1f ;  /* 0x0000001f00d97802 */ /* 0x000fe40000000f00 */
[----:B------:R-:W-:Y:S02]  /*4d80*/  MOV R222, 0xffffffff ;  /* 0xffffffff00de7802 */ /* 0x000fe40000000f00 */
[----:B------:R-:W-:Y:S02]  /*4d90*/  MOV R164, 0x4db0 ;  /* 0x00004db000a47802 */ /* 0x000fe40000000f00 */
[----:B------:R-:W-:Y:S05]  /*4da0*/  CALL.REL.NOINC `($__internal_183_$__cuda_sm70_shflsync_bfly_p) ;  /* 0x000002f000007944 */ /* 0x000fea0003c00000 */
[----:B------:R-:W-:Y:S01]  /*4db0*/  FADD.FTZ R167, R166, R167 ;  /* 0x000000a7a6a77221 */ /* 0x000fe20000010000 */
[----:B0-----:R-:W-:Y:S01]  /*4dc0*/  HFMA2.MMA R220, -RZ, RZ, 0, 2.384185791015625e-07 ;  /* 0x00000004ffdc7435 */ /* 0x001fe200000001ff */
[----:B-1----:R-:W-:Y:S01]  /*4dd0*/  FADD.FTZ R214, R214, R203 ;  /* 0x000000cbd6d67221 */ /* 0x002fe20000010000 */
[----:B------:R-:W-:Y:S02]  /*4de0*/  MOV R217, 0x1f ;  /* 0x0000001f00d97802 */ /* 0x000fe40000000f00 */
[----:B------:R-:W-:-:S02]  /*4df0*/  MOV R222, 0xffffffff ;  /* 0xffffffff00de7802 */ /* 0x000fc40000000f00 */
[----:B------:R-:W-:Y:S02]  /*4e00*/  MOV R203, R167 ;  /* 0x000000a700cb7202 */ /* 0x000fe40000000f00 */
[----:B------:R-:W-:Y:S02]  /*4e10*/  MOV R164, 0x4e30 ;  /* 0x00004e3000a47802 */ /* 0x000fe40000000f00 */
[----:B------:R-:W-:Y:S05]  /*4e20*/  CALL.REL.NOINC `($__internal_183_$__cuda_sm70_shflsync_bfly_p) ;  /* 0x0000027000007944 */ /* 0x000fea0003c00000 */
[----:B0-----:R-:W-:Y:S01]  /*4e30*/  HFMA2.MMA R220, -RZ, RZ, 0, 2.384185791015625e-07 ;  /* 0x00000004ffdc7435 */ /* 0x001fe200000001ff */
[----:B-1----:R-:W-:Y:S02]  /*4e40*/  MOV R166, R203 ;  /* 0x000000cb00a67202 */ /* 0x002fe40000000f00 */
[----:B------:R-:W-:Y:S02]  /*4e50*/  MOV R203, R214 ;  /* 0x000000d600cb7202 */ /* 0x000fe40000000f00 */
[----:B------:R-:W-:Y:S02]  /*4e60*/  MOV R217, 0x1f ;  /* 0x0000001f00d97802 */ /* 0x000fe40000000f00 */
[----:B------:R-:W-:Y:S02]  /*4e70*/  MOV R222, 0xffffffff ;  /* 0xffffffff00de7802 */ /* 0x000fe40000000f00 */
[----:B------:R-:W-:-:S02]  /*4e80*/  MOV R164, 0x4ea0 ;  /* 0x00004ea000a47802 */ /* 0x000fc40000000f00 */
[----:B------:R-:W-:Y:S05]  /*4e90*/  CALL.REL.NOINC `($__internal_183_$__cuda_sm70_shflsync_bfly_p) ;  /* 0x0000020000007944 */ /* 0x000fea0003c00000 */
[----:B------:R-:W-:Y:S01]  /*4ea0*/  FADD.FTZ R167, R166, R167 ;  /* 0x000000a7a6a77221 */ /* 0x000fe20000010000 */
[----:B0-----:R-:W-:Y:S01]  /*4eb0*/  HFMA2.MMA R220, -RZ, RZ, 0, 4.76837158203125e-07 ;  /* 0x00000008ffdc7435 */ /* 0x001fe200000001ff */
[----:B-1----:R-:W-:Y:S01]  /*4ec0*/  FADD.FTZ R214, R214, R203 ;  /* 0x000000cbd6d67221 */ /* 0x002fe20000010000 */
[----:B------:R-:W-:-:S02]  /*4ed0*/  MOV R217, 0x1f ;  /* 0x0000001f00d97802 */ /* 0x000fc40000000f00 */
[----:B------:R-:W-:Y:S02]  /*4ee0*/  MOV R222, 0xffffffff ;  /* 0xffffffff00de7802 */ /* 0x000fe40000000f00 */
[----:B------:R-:W-:Y:S02]  /*4ef0*/  MOV R203, R167 ;  /* 0x000000a700cb7202 */ /* 0x000fe40000000f00 */
[----:B------:R-:W-:Y:S02]  /*4f00*/  MOV R164, 0x4f20 ;  /* 0x00004f2000a47802 */ /* 0x000fe40000000f00 */
[----:B------:R-:W-:Y:S05]  /*4f10*/  CALL.REL.NOINC `($__internal_183_$__cuda_sm70_shflsync_bfly_p) ;  /* 0x0000018000007944 */ /* 0x000fea0003c00000 */
[----:B0-----:R-:W-:Y:S01]  /*4f20*/  HFMA2.MMA R220, -RZ, RZ, 0, 4.76837158203125e-07 ;  /* 0x00000008ffdc7435 */ /* 0x001fe200000001ff */
[----:B-1----:R-:W-:Y:S02]  /*4f30*/  MOV R166, R203 ;  /* 0x000000cb00a67202 */ /* 0x002fe40000000f00 */
[----:B------:R-:W-:Y:S02]  /*4f40*/  MOV R203, R214 ;  /* 0x000000d600cb7202 */ /* 0x000fe40000000f00 */
[----:B------:R-:W-:Y:S02]  /*4f50*/  MOV R217, 0x1f ;  /* 0x0000001f00d97802 */ /* 0x000fe40000000f00 */
[----:B------:R-:W-:-:S02]  /*4f60*/  MOV R222, 0xffffffff ;  /* 0xffffffff00de7802 */ /* 0x000fc40000000f00 */
[----:B------:R-:W-:Y:S02]  /*4f70*/  MOV R164, 0x4f90 ;  /* 0x00004f9000a47802 */ /* 0x000fe40000000f00 */
[----:B------:R-:W-:Y:S05]  /*4f80*/  CALL.REL.NOINC `($__internal_183_$__cuda_sm70_shflsync_bfly_p) ;  /* 0x0000011000007944 */ /* 0x000fea0003c00000 */
[----:B------:R-:W-:Y:S01]  /*4f90*/  FADD.FTZ R166, R166, R167 ;  /* 0x000000a7a6a67221 */ /* 0x000fe20000010000 */
[----:B0-----:R-:W-:Y:S01]  /*4fa0*/  HFMA2.MMA R220, -RZ, RZ, 0, 9.5367431640625e-07 ;  /* 0x00000010ffdc7435 */ /* 0x001fe200000001ff */
[----:B-1----:R-:W-:Y:S01]  /*4fb0*/  FADD.FTZ R218, R214, R203 ;  /* 0x000000cbd6da7221 */ /* 0x002fe20000010000 */
[----:B------:R-:W-:Y:S02]  /*4fc0*/  MOV R217, 0x1f ;  /* 0x0000001f00d97802 */ /* 0x000fe40000000f00 */
[----:B------:R-:W-:Y:S02]  /*4fd0*/  MOV R222, 0xffffffff ;  /* 0xffffffff00de7802 */ /* 0x000fe40000000f00 */
[----:B------:R-:W-:Y:S02]  /*4fe0*/  MOV R203, R166 ;  /* 0x000000a600cb7202 */ /* 0x000fe40000000f00 */
[----:B------:R-:W-:Y:S02]  /*4ff0*/  MOV R164, 0x5010 ;  /* 0x0000501000a47802 */ /* 0x000fe40000000f00 */
[----:B------:R-:W-:Y:S05]  /*5000*/  CALL.REL.NOINC `($__internal_183_$__cuda_sm70_shflsync_bfly_p) ;  /* 0x0000009000007944 */ /* 0x000fea0003c00000 */
[----:B0-----:R-:W-:Y:S01]  /*5010*/  HFMA2.MMA R220, -RZ, RZ, 0, 9.5367431640625e-07 ;  /* 0x00000010ffdc7435 */ /* 0x001fe200000001ff */
[----:B-1----:R-:W-:-:S02]  /*5020*/  MOV R215, R203 ;  /* 0x000000cb00d77202 */ /* 0x002fc40000000f00 */
[----:B------:R-:W-:Y:S02]  /*5030*/  MOV R203, R218 ;  /* 0x000000da00cb7202 */ /* 0x000fe40000000f00 */
[----:B------:R-:W-:Y:S02]  /*5040*/  MOV R217, 0x1f ;  /* 0x0000001f00d97802 */ /* 0x000fe40000000f00 */
[----:B------:R-:W-:Y:S02]  /*5050*/  MOV R222, 0xffffffff ;  /* 0xffffffff00de7802 */ /* 0x000fe40000000f00 */
[----:B------:R-:W-:Y:S02]  /*5060*/  MOV R164, 0x5080 ;  /* 0x0000508000a47802 */ /* 0x000fe40000000f00 */
[----:B------:R-:W-:Y:S05]  /*5070*/  CALL.REL.NOINC `($__internal_183_$__cuda_sm70_shflsync_bfly_p) ;  /* 0x0000002000007944 */ /* 0x000fea0003c00000 */
[----:B-1----:R-:W-:Y:S01]  /*5080*/  MOV R165, R203 ;  /* 0x000000cb00a57202 */ /* 0x002fe20000000f00 */
[----:B0-----:R-:W-:Y:S05]  /*5090*/  BRA `(.L_x_11424) ;  /* 0xffffcb1000007947 */ /* 0x001fea000383ffff */
        .weak           $__internal_183_$__cuda_sm70_shflsync_bfly_p
        .type           $__internal_183_$__cuda_sm70_shflsync_bfly_p,@function
        .size           $__internal_183_$__cuda_sm70_shflsync_bfly_p,(.L_x_12485 - $__internal_183_$__cuda_sm70_shflsync_bfly_p)
$__internal_183_$__cuda_sm70_shflsync_bfly_p:
[----:B------:R-:W-:Y:S01]  /*50a0*/  HFMA2.MMA R165, -RZ, RZ, 0, 0 ;  /* 0x00000000ffa57435 */ /* 0x000fe200000001ff */
[----:B------:R-:W-:Y:S04]  /*50b0*/  WARPSYNC R222 ;  /* 0x000000de00007348 */ /* 0x000fe80003800000 */
[----:B------:R0:W1:Y:S01]  /*50c0*/  SHFL.BFLY PT, R203, R203, R220, R217 ;  /* 0x0c0000dccbcb7389 */ /* 0x00006200000e00d9 */
[----:B------:R-:W-:Y:S05]  /*50d0*/  RET.REL.NODEC R164 `(_ZN10layer_norm13ln_bwd_kernelINS_13Kernel_traitsIfffffjLj1024ELj1ELj4ELj1ELj16ENS_18Kernel_traits_baseILj1024EfffffjLj128EEEEELb0ELb0ELb1ELb1EEEvNS_9BwdParamsE) ;  /* 0xffffaf20a4007950 */ /* 0x000fea0003c3ffff */
.L_x_11425:
        /* <DEDUP_REMOVED lines=10> */
.L_x_12485:


//--------------------- .text._ZN10layer_norm13ln_bwd_kernelINS_13Kernel_traitsIfffffjLj1024ELj1ELj4ELj1ELj16ENS_18Kernel_traits_baseILj1024EfffffjLj128EEEEELb0ELb1ELb0ELb0EEEvNS_9BwdParamsE --------------------------
	.section	.text._ZN10layer_norm13ln_bwd_kernelINS_13Kernel_traitsIfffffjLj1024ELj1ELj4ELj1ELj16ENS_18Kernel_traits_baseILj1024EfffffjLj128EEEEELb0ELb1ELb0ELb0EEEvNS_9BwdParamsE,"ax",@progbits
	.sectioninfo	@"SHI_REGISTERS=255"
	.align	128
        .global         _ZN10layer_norm13ln_bwd_kernelINS_13Kernel_traitsIfffffjLj1024ELj1ELj4ELj1ELj16ENS_18Kernel_traits_baseILj1024EfffffjLj128EEEEELb0ELb1ELb0ELb0EEEvNS_9BwdParamsE
        .type           _ZN10layer_norm13ln_bwd_kernelINS_13Kernel_traitsIfffffjLj1024ELj1ELj4ELj1ELj16ENS_18Kernel_traits_baseILj1024EfffffjLj128EEEEELb0ELb1ELb0ELb0EEEvNS_9BwdParamsE,@function
        .size           _ZN10layer_norm13ln_bwd_kernelINS_13Kernel_traitsIfffffjLj1024ELj1ELj4ELj1ELj16ENS_18Kernel_traits_baseILj1024EfffffjLj128EEEEELb0ELb1ELb0ELb0EEEvNS_9BwdParamsE,(.L_x_12486 - _ZN10layer_norm13ln_bwd_kernelINS_13Kernel_traitsIfffffjLj1024ELj1ELj4ELj1ELj16ENS_18Kernel_traits_baseILj1024EfffffjLj128EEEEELb0ELb1ELb0ELb0EEEvNS_9BwdParamsE)
        .other          _ZN10layer_norm13ln_bwd_kernelINS_13Kernel_traitsIfffffjLj1024ELj1ELj4ELj1ELj16ENS_18Kernel_traits_baseILj1024EfffffjLj128EEEEELb0ELb1ELb0ELb0EEEvNS_9BwdParamsE,@"STO_CUDA_ENTRY STV_DEFAULT"
_ZN10layer_norm13ln_bwd_kernelINS_13Kernel_traitsIfffffjLj1024ELj1ELj4ELj1ELj16ENS_18Kernel_traits_baseILj1024EfffffjLj128EEEEELb0ELb1ELb0ELb0EEEvNS_9BwdParamsE:
.text._ZN10layer_norm13ln_bwd_kernelINS_13Kernel_traitsIfffffjLj1024ELj1ELj4ELj1ELj16ENS_18Kernel_traits_baseILj1024EfffffjLj128EEEEELb0ELb1ELb0ELb0EEEvNS_9BwdParamsE:
[----:B------:R-:W-:-:S04]  /*0000*/  MOV R1, c[0x0][0x28] ;  /* 0x00000a0000017a02 */ /* 0x000fc80000000f00 */
[----:B------:R-:W-:-:S05]  /*0010*/  IADD3 R1, R1, -0x68, RZ ;  /* 0xffffff9801017810 */ /* 0x000fca0007ffe0ff */
[----:B------:R0:W2:Y:S04]  /*0020*/  LDL.64 R64, [R1+0x58] ;  /* 0x0000580001407983 */ /* 0x0000a80000100a00 */
[----:B------:R0:W2:Y:S04]  /*0030*/  LDL.64 R66, [R1+0x60] ;  /* 0x0000600001427983 */ /* 0x0000a80000100a00 */
[----:B------:R0:W3:Y:S04]  /*0040*/  LDL.64 R68, [R1+0x18] ;  /* 0x0000180001447983 */ /* 0x0000e80000100a00 */
[----:B------:R0:W3:Y:S04]  /*0050*/  LDL.64 R70, [R1+0x20] ;  /* 0x0000200001467983 */ /* 0x0000e80000100a00 */
[----:B------:R-:W1:Y:S01]  /*0060*/  S2R R72, SR_TID.X ;  /* 0x0000000000487919 */ /* 0x000e620000002100 */
[----:B------:R-:W-:-:S03]  /*0070*/  MOV R0, c[0x0][0x168] ;  /* 0x00005a0000007a02 */ /* 0x000fc60000000f00 */
[----:B------:R0:W4:Y:S01]  /*0080*/  LDL.64 R76, [R1+0x38] ;  /* 0x00003800014c7983 */ /* 0x0001220000100a00 */
[----:B------:R-:W-:-:S03]  /*0090*/  SHF.R.S32.HI R0, RZ, 0x1f, R0 ;  /* 0x0000001fff007819 */ /* 0x000fc60000011400 */
[----:B------:R0:W4:Y:S01]  /*00a0*/  LDL.64 R78, [R1+0x40] ;  /* 0x00004000014e7983 */ /* 0x0001220000100a00 */
[----:B------:R-:W-:-:S03]  /*00b0*/  LEA.HI R0, R0, c[0x0][0x168], RZ, 0x2 ;  /* 0x00005a0000007a11 */ /* 0x000fc600078f10ff */
[----:B------:R0:W4:Y:S04]  /*00c0*/  LDL.64 R80, [R1+0x28] ;  /* 0x0000280001507983 */ /* 0x0001280000100a00 */
[----:B------:R0:W4:Y:S01]  /*00d0*/  LDL.64 R82, [R1+0x30] ;  /* 0x0000300001527983 */ /* 0x0001220000100a00 */
[----:B------:R-:W-:-:S03]  /*00e0*/  ULDC.64 UR4, c[0x0][0x118] ;  /* 0x0000460000047ab9 */ /* 0x000fc60000000a00 */
[----:B------:R0:W4:Y:S01]  /*00f0*/  LDL.64 R84, [R1+0x48] ;  /* 0x0000480001547983 */ /* 0x0001220000100a00 */
[----:B-1----:R-:W-:-:S03]  /*0100*/  LOP3.LUT R3, R72, 0x1f, RZ, 0xc, !PT ;  /* 0x0000001f48037812 */ /* 0x002fc600078e0cff */
[----:B------:R0:W4:Y:S01]  /*0110*/  LDL.64 R86, [R1+0x50] ;  /* 0x0000500001567983 */ /* 0x0001220000100a00 */
[----:B------:R-:W-:-:S04]  /*0120*/  LEA.HI.SX32 R4, R0, R3, 0x1e ;  /* 0x0000000300047211 */ /* 0x000fc800078ff2ff */
[C---:B------:R-:W-:Y:S02]  /*0130*/  LOP3.LUT P6, RZ, R4.reuse, 0xffffffe0, RZ, 0xc0, !PT ;  /* 0xffffffe004ff7812 */ /* 0x040fe400078cc0ff */
[----:B------:R-:W-:Y:S02]  /*0140*/  ISETP.GE.U32.AND P5, PT, R4, 0x40, PT ;  /* 0x000000400400780c */ /* 0x000fe40003fa6070 */
[----:B------:R-:W-:Y:S02]  /*0150*/  LOP3.LUT R0, R72, 0x1f, RZ, 0xc0, !PT ;  /* 0x0000001f48007812 */ /* 0x000fe400078ec0ff */
[----:B------:R-:W-:-:S07]  /*0160*/  ISETP.GE.U32.AND P0, PT, R4, 0x60, PT ;  /* 0x000000600400780c */ /* 0x000fce0003f06070 */
[----:B------:R-:W-:Y:S02]  /*0170*/  @P6 MOV R7, 0x10 ;  /* 0x0000001000076802 */ /* 0x000fe40000000f00 */
[----:B------:R-:W-:-:S03]  /*0180*/  @P5 MOV R11, 0x10 ;  /* 0x00000010000b5802 */ /* 0x000fc60000000f00 */
[----:B------:R-:W-:-:S04]  /*0190*/  @P6 IMAD.WIDE.U32 R2, R0, R7, c[0x0][0x1b0] ;  /* 0x00006c0000026625 */ /* 0x000fc800078e0007 */
[C---:B------:R-:W-:Y:S01]  /*01a0*/  @P6 IMAD.WIDE.U32 R6, R0.reuse, R7, c[0x0][0x1c8] ;  /* 0x0000720000066625 */ /* 0x040fe200078e0007 */
[----:B------:R-:W-:Y:S02]  /*01b0*/  @P6 LOP3.LUT R0, R0, 0x20, RZ, 0xfc, !PT ;  /* 0x0000002000006812 */ /* 0x000fe400078efcff */
[----:B------:R-:W-:-:S03]  /*01c0*/  @P0 MOV R15, 0x10 ;  /* 0x00000010000f0802 */ /* 0x000fc60000000f00 */
[----:B------:R-:W-:-:S04]  /*01d0*/  @P5 IMAD.WIDE.U32 R8, R0, R11, c[0x0][0x1b0] ;  /* 0x00006c0000085625 */ /* 0x000fc800078e000b */
[C---:B------:R-:W-:Y:S01]  /*01e0*/  @P5 IMAD.WIDE.U32 R10, R0.reuse, R11, c[0x0][0x1c8] ;  /* 0x00007200000a5625 */ /* 0x040fe200078e000b */
[----:B------:R-:W-:-:S05]  /*01f0*/  @P5 IADD3 R0, R0, 0x20, RZ ;  /* 0x0000002000005810 */ /* 0x000fca0007ffe0ff */
[----:B------:R-:W-:-:S04]  /*0200*/  @P0 IMAD.WIDE.U32 R12, R0, R15, c[0x0][0x1b0] ;  /* 0x00006c00000c0625 */ /* 0x000fc800078e000f */
[----:B------:R-:W-:Y:S01]  /*0210*/  @P0 IMAD.WIDE.U32 R14, R0, R15, c[0x0][0x1c8] ;  /* 0x00007200000e0625 */ /* 0x000fe200078e000f */
[C---:B------:R-:W-:Y:S01]  /*0220*/  ISETP.GE.U32.AND P1, PT, R4.reuse, 0x80, PT ;  /* 0x000000800400780c */ /* 0x040fe20003f26070 */
[----:B------:R0:W5:Y:S04]  /*0230*/  @P0 LDG.E.128 R20, [R12.64] ;  /* 0x000000040c140981 */ /* 0x000168000c1e1d00 */
[----:B--2---:R-:W2:Y:S04]  /*0240*/  @P6 LDG.E.128 R64, [R2.64] ;  /* 0x0000000402406981 */ /* 0x004ea8000c1e1d00 */
[----:B---3--:R-:W3:Y:S04]  /*0250*/  @P0 LDG.E.128 R68, [R14.64] ;  /* 0x000000040e440981 */ /* 0x008ee8000c1e1d00 */
[----:B----4-:R-:W4:Y:S04]  /*0260*/  @P5 LDG.E.128 R76, [R10.64] ;  /* 0x000000040a4c5981 */ /* 0x010f28000c1e1d00 */
[----:B------:R1:W4:Y:S01]  /*0270*/  @P5 LDG.E.128 R80, [R8.64] ;  /* 0x0000000408505981 */ /* 0x000322000c1e1d00 */
[----:B------:R-:W-:-:S02]  /*0280*/  ISETP.GE.U32.AND P2, PT, R4, 0xa0, PT ;  /* 0x000000a00400780c */ /* 0x000fc40003f46070 */
[----:B------:R-:W-:Y:S02]  /*0290*/  @P1 MOV R19, 0x10 ;  /* 0x0000001000131802 */ /* 0x000fe40000000f00 */
[----:B------:R-:W-:Y:S02]  /*02a0*/  @P0 IADD3 R0, R0, 0x20, RZ ;  /* 0x0000002000000810 */ /* 0x000fe40007ffe0ff */
[C---:B------:R-:W-:Y:S02]  /*02b0*/  ISETP.GE.U32.AND P3, PT, R4.reuse, 0xc0, PT ;  /* 0x000000c00400780c */ /* 0x040fe40003f66070 */
[----:B------:R-:W-:Y:S01]  /*02c0*/  ISETP.GE.U32.AND P4, PT, R4, 0xe0, PT ;  /* 0x000000e00400780c */ /* 0x000fe20003f86070 */
[CC--:B------:R-:W-:Y:S01]  /*02d0*/  @P1 IMAD.WIDE.U32 R16, R0.reuse, R19.reuse, c[0x0][0x1b0] ;  /* 0x00006c0000101625 */ /* 0x0c0fe200078e0013 */
[----:B------:R-:W4:Y:S03]  /*02e0*/  @P6 LDG.E.128 R84, [R6.64] ;  /* 0x0000000406546981 */ /* 0x000f26000c1e1d00 */
[C---:B------:R-:W-:Y:S01]  /*02f0*/  @P1 IMAD.WIDE.U32 R18, R0.reuse, R19, c[0x0][0x1c8] ;  /* 0x0000720000121625 */ /* 0x040fe200078e0013 */
[----:B------:R-:W-:Y:S01]  /*0300*/  @P1 IADD3 R0, R0, 0x20, RZ ;  /* 0x0000002000001810 */ /* 0x000fe20007ffe0ff */
[----:B------:R0:W5:Y:S04]  /*0310*/  @P1 LDG.E.128 R24, [R16.64] ;  /* 0x0000000410181981 */ /* 0x000168000c1e1d00 */
[----:B------:R-:W-:Y:S01]  /*0320*/  @P3 MOV R5, 0x10 ;  /* 0x0000001000053802 */ /* 0x000fe20000000f00 */
[----:B------:R0:W5:Y:S04]  /*0330*/  @P1 LDG.E.128 R28, [R18.64] ;  /* 0x00000004121c1981 */ /* 0x000168000c1e1d00 */
[----:B--2---:R-:W-:Y:S04]  /*0340*/  @P6 STL.64 [R1+0x58], R64 ;  /* 0x0000584001006387 */ /* 0x004fe80000100a00 */
[----:B------:R2:W-:Y:S02]  /*0350*/  @P6 STL.64 [R1+0x60], R66 ;  /* 0x0000604201006387 */ /* 0x0005e40000100a00 */
[----:B--2---:R-:W-:-:S05]  /*0360*/  @P2 MOV R67, 0x10 ;  /* 0x0000001000432802 */ /* 0x004fca0000000f00 */
[----:B------:R-:W-:-:S04]  /*0370*/  @P2 IMAD.WIDE.U32 R64, R0, R67, c[0x0][0x1b0] ;  /* 0x00006c0000402625 */ /* 0x000fc800078e0043 */
[C---:B------:R-:W-:Y:S01]  /*0380*/  @P2 IMAD.WIDE.U32 R66, R0.reuse, R67, c[0x0][0x1c8] ;  /* 0x0000720000422625 */ /* 0x040fe200078e0043 */
[----:B------:R-:W-:Y:S01]  /*0390*/  @P2 IADD3 R0, R0, 0x20, RZ ;  /* 0x0000002000002810 */ /* 0x000fe20007ffe0ff */
[----:B---3--:R2:W-:Y:S04]  /*03a0*/  @P0 STL.64 [R1+0x18], R68 ;  /* 0x0000184401000387 */ /* 0x0085e80000100a00 */
[----:B------:R3:W-:Y:S01]  /*03b0*/  @P0 STL.64 [R1+0x20], R70 ;  /* 0x0000204601000387 */ /* 0x0007e20000100a00 */
[CC--:B-1----:R-:W-:Y:S01]  /*03c0*/  @P3 IMAD.WIDE.U32 R8, R0.reuse, R5.reuse, c[0x0][0x1c8] ;  /* 0x0000720000083625 */ /* 0x0c2fe200078e0005 */
[----:B------:R-:W-:Y:S01]  /*03d0*/  BSSY B0, `(.L_x_11426) ;  /* 0x00003ba000007945 */ /* 0x000fe20003800000 */
[----:B------:R-:W-:Y:S01]  /*03e0*/  CS2R R164, SRZ ;  /* 0x0000000000a47805 */ /* 0x000fe2000001ff00 */
[----:B------:R1:W5:Y:S01]  /*03f0*/  @P2 LDG.E.128 R32, [R64.64] ;  /* 0x0000000440202981 */ /* 0x000362000c1e1d00 */
[C---:B--2---:R-:W-:Y:S01]  /*0400*/  @P3 IMAD.WIDE.U32 R68, R0.reuse, R5, c[0x0][0x1b0] ;  /* 0x00006c0000443625 */ /* 0x044fe200078e0005 */
[----:B------:R-:W-:-:S02]  /*0410*/  @P3 IADD3 R0, R0, 0x20, RZ ;  /* 0x0000002000003810 */ /* 0x000fc40007ffe0ff */
[----:B------:R0:W5:Y:S01]  /*0420*/  @P3 LDG.E.128 R44, [R8.64] ;  /* 0x00000004082c3981 */ /* 0x000162000c1e1d00 */
[----:B---3--:R-:W-:-:S03]  /*0430*/  @P4 MOV R71, 0x10 ;  /* 0x0000001000474802 */ /* 0x008fc60000000f00 */
[----:B----4-:R2:W-:Y:S02]  /*0440*/  @P5 STL.64 [R1+0x38], R76 ;  /* 0x0000384c01005387 */ /* 0x0105e40000100a00 */
[-C--:B------:R-:W-:Y:S02]  /*0450*/  @P4 IMAD.WIDE.U32 R10, R0, R71.reuse, c[0x0][0x1b0] ;  /* 0x00006c00000a4625 */ /* 0x080fe400078e0047 */
[----:B------:R-:W3:Y:S04]  /*0460*/  S2R R5, SR_CTAID.X ;  /* 0x0000000000057919 */ /* 0x000ee80000002500 */
[----:B------:R0:W5:Y:S04]  /*0470*/  @P4 LDG.E.128 R48, [R10.64] ;  /* 0x000000040a304981 */ /* 0x000168000c1e1d00 */
[----:B------:R4:W-:Y:S04]  /*0480*/  @P5 STL.64 [R1+0x40], R78 ;  /* 0x0000404e01005387 */ /* 0x0009e80000100a00 */
[----:B------:R0:W-:Y:S04]  /*0490*/  @P5 STL.64 [R1+0x28], R80 ;  /* 0x0000285001005387 */ /* 0x0001e80000100a00 */
[----:B------:R0:W-:Y:S01]  /*04a0*/  @P5 STL.64 [R1+0x30], R82 ;  /* 0x0000305201005387 */ /* 0x0001e20000100a00 */
[----:B------:R-:W-:Y:S01]  /*04b0*/  ISETP.GE.U32.AND P5, PT, R4, 0x100, PT ;  /* 0x000001000400780c */ /* 0x000fe20003fa6070 */
[C---:B------:R-:W-:Y:S01]  /*04c0*/  @P4 IMAD.WIDE.U32 R70, R0.reuse, R71, c[0x0][0x1c8] ;  /* 0x0000720000464625 */ /* 0x040fe200078e0047 */
[----:B------:R-:W-:Y:S01]  /*04d0*/  @P4 IADD3 R0, R0, 0x20, RZ ;  /* 0x0000002000004810 */ /* 0x000fe20007ffe0ff */
[----:B------:R0:W-:Y:S01]  /*04e0*/  @P6 STL.64 [R1+0x48], R84 ;  /* 0x0000485401006387 */ /* 0x0001e20000100a00 */
[----:B-1----:R-:W-:Y:S01]  /*04f0*/  CS2R R64, SRZ ;  /* 0x0000000000407805 */ /* 0x002fe2000001ff00 */
[----:B------:R-:W-:Y:S01]  /*0500*/  CS2R R166, SRZ ;  /* 0x0000000000a67805 */ /* 0x000fe2000001ff00 */
[----:B------:R-:W-:Y:S01]  /*0510*/  CS2R R74, SRZ ;  /* 0x00000000004a7805 */ /* 0x000fe2000001ff00 */
[----:B------:R1:W5:Y:S01]  /*0520*/  @P2 LDG.E.128 R36, [R66.64] ;  /* 0x0000000442242981 */ /* 0x000362000c1e1d00 */
[----:B------:R-:W-:Y:S01]  /*0530*/  CS2R R88, SRZ ;  /* 0x0000000000587805 */ /* 0x000fe2000001ff00 */
[----:B------:R-:W-:Y:S01]  /*0540*/  CS2R R90, SRZ ;  /* 0x00000000005a7805 */ /* 0x000fe2000001ff00 */
[----:B------:R-:W-:Y:S01]  /*0550*/  CS2R R92, SRZ ;  /* 0x00000000005c7805 */ /* 0x000fe2000001ff00 */
[----:B------:R0:W5:Y:S02]  /*0560*/  @P3 LDG.E.128 R40, [R68.64] ;  /* 0x0000000444283981 */ /* 0x000164000c1e1d00 */
[----:B------:R-:W-:Y:S01]  /*0570*/  @P5 MOV R3, 0x10 ;  /* 0x0000001000035802 */ /* 0x000fe20000000f00 */
[----:B--2---:R-:W-:Y:S01]  /*0580*/  CS2R R76, SRZ ;  /* 0x00000000004c7805 */ /* 0x004fe2000001ff00 */
[----:B------:R2:W5:Y:S03]  /*0590*/  @P4 LDG.E.128 R52, [R70.64] ;  /* 0x0000000446344981 */ /* 0x000566000c1e1d00 */
[----:B------:R-:W-:-:S04]  /*05a0*/  @P5 IMAD.WIDE.U32 R6, R0, R3, c[0x0][0x1c8] ;  /* 0x0000720000065625 */ /* 0x000fc800078e0003 */
[----:B------:R-:W-:Y:S01]  /*05b0*/  @P5 IMAD.WIDE.U32 R2, R0, R3, c[0x0][0x1b0] ;  /* 0x00006c0000025625 */ /* 0x000fe200078e0003 */
[----:B------:R-:W-:Y:S01]  /*05c0*/  SHF.R.U32.HI R0, RZ, 0x5, R72 ;  /* 0x00000005ff007819 */ /* 0x000fe20000011648 */
[----:B------:R0:W5:Y:S03]  /*05d0*/  @P5 LDG.E.128 R56, [R6.64] ;  /* 0x0000000406385981 */ /* 0x000166000c1e1d00 */
[----:B---3--:R-:W-:Y:S01]  /*05e0*/  LEA R0, R5, R0, 0x2 ;  /* 0x0000000005007211 */ /* 0x008fe200078e10ff */
[----:B------:R3:W5:Y:S03]  /*05f0*/  @P5 LDG.E.128 R60, [R2.64] ;  /* 0x00000004023c5981 */ /* 0x000766000c1e1d00 */
[----:B------:R-:W-:Y:S01]  /*0600*/  ISETP.GE.AND P5, PT, R0, c[0x0][0x164], PT ;  /* 0x0000590000007a0c */ /* 0x000fe20003fa6270 */
[----:B------:R3:W-:Y:S01]  /*0610*/  @P6 STL.64 [R1+0x50], R86 ;  /* 0x0000505601006387 */ /* 0x0007e20000100a00 */
[----:B-1----:R-:W-:Y:S01]  /*0620*/  CS2R R66, SRZ ;  /* 0x0000000000427805 */ /* 0x002fe2000001ff00 */
[----:B0-----:R-:W-:Y:S01]  /*0630*/  CS2R R68, SRZ ;  /* 0x0000000000447805 */ /* 0x001fe2000001ff00 */
[----:B--2---:R-:W-:Y:S01]  /*0640*/  CS2R R70, SRZ ;  /* 0x0000000000467805 */ /* 0x004fe2000001ff00 */
[----:B------:R-:W-:Y:S01]  /*0650*/  CS2R R72, SRZ ;  /* 0x0000000000487805 */ /* 0x000fe2000001ff00 */
[----:B----4-:R-:W-:Y:S01]  /*0660*/  CS2R R78, SRZ ;  /* 0x00000000004e7805 */ /* 0x010fe2000001ff00 */
[----:B------:R-:W-:Y:S01]  /*0670*/  CS2R R80, SRZ ;  /* 0x0000000000507805 */ /* 0x000fe2000001ff00 */
[----:B------:R-:W-:Y:S01]  /*0680*/  CS2R R82, SRZ ;  /* 0x0000000000527805 */ /* 0x000fe2000001ff00 */
[----:B------:R-:W-:Y:S01]  /*0690*/  CS2R R84, SRZ ;  /* 0x0000000000547805 */ /* 0x000fe2000001ff00 */
[----:B------:R-:W-:Y:S01]  /*06a0*/  CS2R R94, SRZ ;  /* 0x00000000005e7805 */ /* 0x000fe2000001ff00 */
[----:B------:R-:W-:Y:S01]  /*06b0*/  CS2R R160, SRZ ;  /* 0x0000000000a07805 */ /* 0x000fe2000001ff00 */
        /* <DEDUP_REMOVED lines=32> */
.L_x_11462:
[----:B------:R-:W-:Y:S02]  /*08c0*/  ISETP.NE.U32.AND P5, PT, RZ, c[0x0][0x1c0], PT ;  /* 0x00007000ff007a0c */ /* 0x000fe40003fa5070 */
[----:B------:R-:W-:-:S02]  /*08d0*/  SHF.R.S32.HI R2, RZ, 0x1f, R0 ;  /* 0x0000001fff027819 */ /* 0x000fc40000011400 */
[----:B------:R-:W-:-:S13]  /*08e0*/  ISETP.NE.AND.EX P5, PT, RZ, c[0x0][0x1c4], PT, P5 ;  /* 0x00007100ff007a0c */ /* 0x000fda0003fa5350 */
[----:B------:R-:W-:-:S04]  /*08f0*/  @P5 LEA R196, P6, R0, c[0x0][0x1c0], 0x2 ;  /* 0x0000700000c45a11 */ /* 0x000fc800078c10ff */
[----:B------:R-:W-:Y:S02]  /*0900*/  @P5 LEA.HI.X R197, R0, c[0x0][0x1c4], R2, 0x2, P6 ;  /* 0x0000710000c55a11 */ /* 0x000fe400030f1402 */
[----:B------:R-:W-:-:S06]  /*0910*/  MOV R2, 0x3f800000 ;  /* 0x3f80000000027802 */ /* 0x000fcc0000000f00 */
[----:B-----5:R0:W5:Y:S02]  /*0920*/  @P5 LDG.E R2, [R196.64] ;  /* 0x00000004c4025981 */ /* 0x020164000c1e1900 */
[----:B0-----:R-:W-:-:S05]  /*0930*/  MOV R196, 0x4 ;  /* 0x0000000400c47802 */ /* 0x001fca0000000f00 */
[----:B------:R-:W-:-:S04]  /*0940*/  IMAD.WIDE R198, R0, R196, c[0x0][0x1a0] ;  /* 0x0000680000c67625 */ /* 0x000fc800078e02c4 */
[C---:B------:R-:W-:Y:S01]  /*0950*/  IMAD.WIDE R196, R0.reuse, R196, c[0x0][0x1a8] ;  /* 0x00006a0000c47625 */ /* 0x040fe200078e02c4 */
[----:B------:R0:W5:Y:S04]  /*0960*/  LDG.E R205, [R198.64] ;  /* 0x00000004c6cd7981 */ /* 0x000168000c1e1900 */
[----:B------:R0:W5:Y:S01]  /*0970*/  LDG.E R3, [R196.64] ;  /* 0x00000004c4037981 */ /* 0x000162000c1e1900 */
[----:B------:R-:W-:Y:S01]  /*0980*/  IMAD R10, R0, c[0x0][0x168], RZ ;  /* 0x00005a00000a7a24 */ /* 0x000fe200078e02ff */
[----:B------:R-:W-:Y:S01]  /*0990*/  LOP3.LUT P6, RZ, R4, 0xffffffe0, RZ, 0xc0, !PT ;  /* 0xffffffe004ff7812 */ /* 0x000fe200078cc0ff */
[----:B------:R-:W-:Y:S01]  /*09a0*/  BSSY B1, `(.L_x_11428) ;  /* 0x0000039000017945 */ /* 0x000fe20003800000 */
[----:B------:R-:W1:Y:S01]  /*09b0*/  S2R R200, SR_TID.X ;  /* 0x0000000000c87919 */ /* 0x000e620000002100 */
[----:B------:R-:W-:-:S02]  /*09c0*/  MOV R204, RZ ;  /* 0x000000ff00cc7202 */ /* 0x000fc40000000f00 */
[----:B------:R-:W-:-:S04]  /*09d0*/  SHF.R.S32.HI R19, RZ, 0x1f, R10 ;  /* 0x0000001fff137819 */ /* 0x000fc8000001140a */
[----:B------:R-:W-:Y:S02]  /*09e0*/  LEA.HI R10, R19, R10, RZ, 0x2 ;  /* 0x0000000a130a7211 */ /* 0x000fe400078f10ff */
[----:B-1----:R-:W-:-:S04]  /*09f0*/  LOP3.LUT R19, R200, 0x1f, RZ, 0xc0, !PT ;  /* 0x0000001fc8137812 */ /* 0x002fc800078ec0ff */
[----:B------:R-:W-:Y:S02]  /*0a00*/  LEA.HI.SX32 R10, R10, R19, 0x1e ;  /* 0x000000130a0a7211 */ /* 0x000fe400078ff2ff */
[----:B------:R-:W-:Y:S02]  /*0a10*/  MOV R19, RZ ;  /* 0x000000ff00137202 */ /* 0x000fe40000000f00 */
[----:B------:R-:W-:Y:S01]  /*0a20*/  MOV R212, R10 ;  /* 0x0000000a00d47202 */ /* 0x000fe20000000f00 */
[----:B------:R-:W-:Y:S05]  /*0a30*/  @!P6 BRA `(.L_x_11429) ;  /* 0x000002f00000e947 */ /* 0x000fea0003800000 */
[----:B0-----:R-:W-:Y:S01]  /*0a40*/  ISETP.NE.U32.AND P5, PT, RZ, c[0x0][0x218], PT ;  /* 0x00008600ff007a0c */ /* 0x001fe20003fa5070 */
[----:B------:R-:W2:Y:S03]  /*0a50*/  LDL R231, [R1+0x58] ;  /* 0x0000580001e77983 */ /* 0x000ea60000100800 */
[----:B------:R-:W-:Y:S01]  /*0a60*/  ISETP.NE.AND.EX P5, PT, RZ, c[0x0][0x21c], PT, P5 ;  /* 0x00008700ff007a0c */ /* 0x000fe20003fa5350 */
[----:B------:R-:W0:Y:S01]  /*0a70*/  LDC.U8 R200, c[0x0][0x1f0] ;  /* 0x00007c00ffc87b82 */ /* 0x000e220000000000 */
[----:B------:R-:W3:Y:S04]  /*0a80*/  LDL R230, [R1+0x5c] ;  /* 0x00005c0001e67983 */ /* 0x000ee80000100800 */
[----:B------:R-:W4:Y:S04]  /*0a90*/  LDL R229, [R1+0x60] ;  /* 0x0000600001e57983 */ /* 0x000f280000100800 */
[----:B------:R-:W2:Y:S03]  /*0aa0*/  LDL R227, [R1+0x64] ;  /* 0x0000640001e37983 */ /* 0x000ea60000100800 */
[----:B------:R-:W-:-:S04]  /*0ab0*/  @P5 LEA R196, P6, R10, c[0x0][0x218], 0x4 ;  /* 0x000086000ac45a11 */ /* 0x000fc800078c20ff */
[----:B------:R-:W-:-:S05]  /*0ac0*/  @P5 LEA.HI.X R197, R10, c[0x0][0x21c], RZ, 0x4, P6 ;  /* 0x000087000ac55a11 */ /* 0x000fca00030f24ff */
[----:B------:R1:W5:Y:S01]  /*0ad0*/  @P5 LDG.E.128 R152, [R196.64] ;  /* 0x00000004c4985981 */ /* 0x000362000c1e1d00 */
[----:B------:R-:W-:-:S04]  /*0ae0*/  LEA R198, P5, R10, c[0x0][0x188], 0x4 ;  /* 0x000062000ac67a11 */ /* 0x000fc800078a20ff */
[----:B------:R-:W-:Y:S02]  /*0af0*/  LEA.HI.X R199, R10, c[0x0][0x18c], RZ, 0x4, P5 ;  /* 0x000063000ac77a11 */ /* 0x000fe400028f24ff */
[----:B0-----:R-:W-:Y:S01]  /*0b00*/  ISETP.NE.AND P5, PT, R200, RZ, PT ;  /* 0x000000ffc800720c */ /* 0x001fe20003fa5270 */
[----:B-1----:R-:W-:Y:S02]  /*0b10*/  HFMA2.MMA R196, -RZ, RZ, 0, 9.5367431640625e-07 ;  /* 0x00000010ffc47435 */ /* 0x002fe400000001ff */
[----:B------:R0:W2:Y:S01]  /*0b20*/  LDG.E.128 R200, [R198.64] ;  /* 0x00000004c6c87981 */ /* 0x0000a2000c1e1d00 */
[----:B-----5:R-:W-:-:S07]  /*0b30*/  FSEL R5, R205, RZ, !P5 ;  /* 0x000000ffcd057208 */ /* 0x020fce0006800000 */
[----:B------:R-:W-:-:S06]  /*0b40*/  IMAD.WIDE.U32 R196, R10, R196, c[0x0][0x208] ;  /* 0x000082000ac47625 */ /* 0x000fcc00078e00c4 */
[----:B0-----:R-:W3:Y:S01]  /*0b50*/  LDG.E.128 R196, [R196.64] ;  /* 0x00000004c4c47981 */ /* 0x001ee2000c1e1d00 */
        /* <DEDUP_REMOVED lines=8> */
[----:B------:R-:W-:Y:S02]  /*0be0*/  FMUL.FTZ R231, R230, R197 ;  /* 0x000000c5e6e77220 */ /* 0x000fe40000410000 */
[----:B----4-:R-:W-:Y:S02]  /*0bf0*/  FMUL.FTZ R230, R229, R198 ;  /* 0x000000c6e5e67220 */ /* 0x010fe40000410000 */
[----:B------:R-:W-:Y:S02]  /*0c00*/  FADD.FTZ R92, R92, R196 ;  /* 0x000000c45c5c7221 */ /* 0x000fe40000010000 */
[----:B------:R-:W-:-:S02]  /*0c10*/  FFMA.FTZ R64, R196, R5, R64 ;  /* 0x00000005c4407223 */ /* 0x000fc40000010040 */
[----:B------:R-:W-:Y:S02]  /*0c20*/  FMUL.FTZ R229, R3, R19 ;  /* 0x0000001303e57220 */ /* 0x000fe40000410000 */
[----:B------:R-:W-:Y:S02]  /*0c30*/  FADD.FTZ R196, RZ, R11 ;  /* 0x0000000bffc47221 */ /* 0x000fe40000010000 */
[----:B------:R-:W-:Y:S02]  /*0c40*/  FFMA.FTZ R19, R5, R11, RZ ;  /* 0x0000000b05137223 */ /* 0x000fe400000100ff */
        /* <DEDUP_REMOVED lines=14> */
.L_x_11429:
[----:B0-----:R-:W-:Y:S05]  /*0d30*/  BSYNC B1 ;  /* 0x0000000000017941 */ /* 0x001fea0003800000 */
.L_x_11428:
        /* <DEDUP_REMOVED lines=11> */
[----:B------:R1:W5:Y:S02]  /*0df0*/  @P5 LDG.E.128 R156, [R196.64] ;  /* 0x00000004c49c5981 */ /* 0x000364000c1e1d00 */
[----:B-1----:R-:W-:-:S04]  /*0e00*/  LEA R196, P5, R212, c[0x0][0x188], 0x4 ;  /* 0x00006200d4c47a11 */ /* 0x002fc800078a20ff */
[----:B------:R-:W-:Y:S02]  /*0e10*/  LEA.HI.X R197, R212, c[0x0][0x18c], RZ, 0x4, P5 ;  /* 0x00006300d4c57a11 */ /* 0x000fe400028f24ff */
[----:B0-----:R-:W-:-:S04]  /*0e20*/  ISETP.NE.AND P5, PT, R198, RZ, PT ;  /* 0x000000ffc600720c */ /* 0x001fc80003fa5270 */
[----:B------:R-:W2:Y:S01]  /*0e30*/  LDG.E.128 R196, [R196.64] ;  /* 0x00000004c4c47981 */ /* 0x000ea2000c1e1d00 */
[----:B------:R-:W-:-:S10]  /*0e40*/  HFMA2.MMA R200, -RZ, RZ, 0, 9.5367431640625e-07 ;  /* 0x00000010ffc87435 */ /* 0x000fd400000001ff */
[----:B------:R-:W-:Y:S01]  /*0e50*/  IMAD.WIDE.U32 R200, R212, R200, c[0x0][0x208] ;  /* 0x00008200d4c87625 */ /* 0x000fe200078e00c8 */
[----:B-----5:R-:W-:-:S05]  /*0e60*/  FSEL R13, R205, RZ, !P5 ;  /* 0x000000ffcd0d7208 */ /* 0x020fca0006800000 */
[----:B------:R-:W3:Y:S01]  /*0e70*/  LDG.E.128 R200, [R200.64] ;  /* 0x00000004c8c87981 */ /* 0x000ee2000c1e1d00 */
[C---:B--2---:R-:W-:Y:S02]  /*0e80*/  FADD.FTZ R196, -R13.reuse, R196 ;  /* 0x000000c40dc47221 */ /* 0x044fe40000010100 */
[C---:B------:R-:W-:Y:S02]  /*0e90*/  FADD.FTZ R197, -R13.reuse, R197 ;  /* 0x000000c50dc57221 */ /* 0x040fe40000010100 */
[C---:B------:R-:W-:Y:S02]  /*0ea0*/  FADD.FTZ R198, -R13.reuse, R198 ;  /* 0x000000c60dc67221 */ /* 0x040fe40000010100 */
[----:B------:R-:W-:Y:S02]  /*0eb0*/  FADD.FTZ R13, -R13, R199 ;  /* 0x000000c70d0d7221 */ /* 0x000fe40000010100 */
[----:B------:R-:W2:Y:S01]  /*0ec0*/  LDL R199, [R1+0x34] ;  /* 0x0000340001c77983 */ /* 0x000ea20000100800 */
[----:B------:R-:W-:-:S02]  /*0ed0*/  FMUL.FTZ R215, R3, R196 ;  /* 0x000000c403d77220 */ /* 0x000fc40000410000 */
[----:B------:R-:W-:-:S03]  /*0ee0*/  FMUL.FTZ R197, R3, R197 ;  /* 0x000000c503c57220 */ /* 0x000fc60000410000 */
[----:B------:R0:W-:Y:S04]  /*0ef0*/  STL [R1+0x10], R215 ;  /* 0x000010d701007387 */ /* 0x0001e80000100800 */
[----:B------:R1:W-:Y:S01]  /*0f00*/  STL [R1+0x4], R197 ;  /* 0x000004c501007387 */ /* 0x0003e20000100800 */
[----:B---3--:R-:W-:Y:S02]  /*0f10*/  FMUL.FTZ R243, R242, R200 ;  /* 0x000000c8f2f37220 */ /* 0x008fe40000410000 */
[----:B------:R-:W-:Y:S02]  /*0f20*/  FMUL.FTZ R222, R222, R201 ;  /* 0x000000c9dede7220 */ /* 0x000fe40000410000 */
[----:B------:R-:W-:Y:S02]  /*0f30*/  FADD.FTZ R19, R19, R243 ;  /* 0x000000f313137221 */ /* 0x000fe40000010000 */
[----:B------:R-:W-:-:S02]  /*0f40*/  FFMA.FTZ R196, R215, R243, R204 ;  /* 0x000000f3d7c47223 */ /* 0x000fc400000100cc */
[----:B------:R-:W-:Y:S02]  /*0f50*/  FMUL.FTZ R242, R3, R198 ;  /* 0x000000c603f27220 */ /* 0x000fe40000410000 */
[----:B----4-:R-:W-:Y:S02]  /*0f60*/  FMUL.FTZ R216, R216, R202 ;  /* 0x000000cad8d87220 */ /* 0x010fe40000410000 */
[----:B------:R-:W-:Y:S02]  /*0f70*/  FADD.FTZ R19, R19, R222 ;  /* 0x000000de13137221 */ /* 0x000fe40000010000 */
[----:B------:R-:W-:Y:S02]  /*0f80*/  FFMA.FTZ R196, R197, R222, R196 ;  /* 0x000000dec5c47223 */ /* 0x000fe400000100c4 */
[----:B------:R-:W-:Y:S02]  /*0f90*/  FFMA.FTZ R164, R200, R215, R164 ;  /* 0x000000d7c8a47223 */ /* 0x000fe400000100a4 */
[----:B0-----:R-:W-:-:S02]  /*0fa0*/  FMUL.FTZ R215, R3, R13 ;  /* 0x0000000d03d77220 */ /* 0x001fc40000410000 */
[----:B------:R-:W-:Y:S02]  /*0fb0*/  FADD.FTZ R19, R19, R216 ;  /* 0x000000d813137221 */ /* 0x000fe40000010000 */
[----:B------:R-:W-:Y:S01]  /*0fc0*/  FFMA.FTZ R196, R242, R216, R196 ;  /* 0x000000d8f2c47223 */ /* 0x000fe200000100c4 */
[----:B------:R-:W-:Y:S01]  /*0fd0*/  IADD3 R212, R212, 0x20, RZ ;  /* 0x00000020d4d47810 */ /* 0x000fe20007ffe0ff */
[----:B------:R-:W-:Y:S02]  /*0fe0*/  FADD.FTZ R160, R160, R200 ;  /* 0x000000c8a0a07221 */ /* 0x000fe40000010000 */
[----:B------:R-:W-:Y:S02]  /*0ff0*/  FADD.FTZ R161, R161, R201 ;  /* 0x000000c9a1a17221 */ /* 0x000fe40000010000 */
[----:B------:R-:W-:Y:S02]  /*1000*/  FFMA.FTZ R165, R201, R197, R165 ;  /* 0x000000c5c9a57223 */ /* 0x000fe400000100a5 */
[----:B------:R-:W-:-:S02]  /*1010*/  FADD.FTZ R162, R162, R202 ;  /* 0x000000caa2a27221 */ /* 0x000fc40000010000 */
[----:B------:R-:W-:Y:S02]  /*1020*/  FFMA.FTZ R166, R202, R242, R166 ;  /* 0x000000f2caa67223 */ /* 0x000fe400000100a6 */
[----:B------:R-:W-:Y:S02]  /*1030*/  FADD.FTZ R163, R163, R203 ;  /* 0x000000cba3a37221 */ /* 0x000fe40000010000 */
[----:B------:R-:W-:Y:S02]  /*1040*/  FFMA.FTZ R167, R203, R215, R167 ;  /* 0x000000d7cba77223 */ /* 0x000fe400000100a7 */
[----:B--2---:R-:W-:-:S04]  /*1050*/  FMUL.FTZ R13, R199, R203 ;  /* 0x000000cbc70d7220 */ /* 0x004fc80000410000 */
[----:B------:R-:W-:Y:S02]  /*1060*/  FADD.FTZ R19, R19, R13 ;  /* 0x0000000d13137221 */ /* 0x000fe40000010000 */
[----:B------:R-:W-:Y:S02]  /*1070*/  FFMA.FTZ R204, R215, R13, R196 ;  /* 0x0000000dd7cc7223 */ /* 0x000fe400000100c4 */
.L_x_11431:
[----:B-1----:R-:W-:Y:S05]  /*1080*/  BSYNC B1 ;  /* 0x0000000000017941 */ /* 0x002fea0003800000 */
.L_x_11430:
[----:B------:R-:W-:Y:S01]  /*1090*/  BSSY B1, `(.L_x_11432) ;  /* 0x000002f000017945 */ /* 0x000fe20003800000 */
[----:B------:R-:W-:Y:S05]  /*10a0*/  @!P0 BRA `(.L_x_11433) ;  /* 0x000002d000008947 */ /* 0x000fea0003800000 */
[----:B------:R-:W-:Y:S01]  /*10b0*/  ISETP.NE.U32.AND P5, PT, RZ, c[0x0][0x218], PT ;  /* 0x00008600ff007a0c */ /* 0x000fe20003fa5070 */
[----:B------:R-:W0:Y:S03]  /*10c0*/  LDC.U8 R198, c[0x0][0x1f0] ;  /* 0x00007c00ffc67b82 */ /* 0x000e260000000000 */
[----:B------:R-:W-:-:S13]  /*10d0*/  ISETP.NE.AND.EX P5, PT, RZ, c[0x0][0x21c], PT, P5 ;  /* 0x00008700ff007a0c */ /* 0x000fda0003fa5350 */
[----:B------:R-:W-:-:S04]  /*10e0*/  @P5 LEA R196, P6, R212, c[0x0][0x218], 0x4 ;  /* 0x00008600d4c45a11 */ /* 0x000fc800078c20ff */
[----:B------:R-:W-:-:S05]  /*10f0*/  @P5 LEA.HI.X R197, R212, c[0x0][0x21c], RZ, 0x4, P6 ;  /* 0x00008700d4c55a11 */ /* 0x000fca00030f24ff */
[----:B------:R1:W5:Y:S01]  /*1100*/  @P5 LDG.E.128 R168, [R196.64] ;  /* 0x00000004c4a85981 */ /* 0x000362000c1e1d00 */
[----:B------:R-:W-:Y:S01]  /*1110*/  HFMA2.MMA R200, -RZ, RZ, 0, 9.5367431640625e-07 ;  /* 0x00000010ffc87435 */ /* 0x000fe200000001ff */
[----:B-1----:R-:W-:-:S09]  /*1120*/  LEA R196, P5, R212, c[0x0][0x188], 0x4 ;  /* 0x00006200d4c47a11 */ /* 0x002fd200078a20ff */
[C---:B------:R-:W-:Y:S01]  /*1130*/  IMAD.WIDE.U32 R200, R212.reuse, R200, c[0x0][0x208] ;  /* 0x00008200d4c87625 */ /* 0x040fe200078e00c8 */
[----:B------:R-:W-:Y:S02]  /*1140*/  LEA.HI.X R197, R212, c[0x0][0x18c], RZ, 0x4, P5 ;  /* 0x00006300d4c57a11 */ /* 0x000fe400028f24ff */
[----:B0-----:R-:W-:-:S03]  /*1150*/  ISETP.NE.AND P5, PT, R198, RZ, PT ;  /* 0x000000ffc600720c */ /* 0x001fc60003fa5270 */
[----:B------:R-:W2:Y:S01]  /*1160*/  LDG.E.128 R200, [R200.64] ;  /* 0x00000004c8c87981 */ /* 0x000ea2000c1e1d00 */
[----:B-----5:R-:W-:-:S03]  /*1170*/  FSEL R14, R205, RZ, !P5 ;  /* 0x000000ffcd0e7208 */ /* 0x020fc60006800000 */
[----:B------:R-:W3:Y:S01]  /*1180*/  LDG.E.128 R196, [R196.64] ;  /* 0x00000004c4c47981 */ /* 0x000ee2000c1e1d00 */
[----:B------:R-:W-:Y:S01]  /*1190*/  IADD3 R212, R212, 0x20, RZ ;  /* 0x00000020d4d47810 */ /* 0x000fe20007ffe0ff */
[C---:B---3--:R-:W-:Y:S02]  /*11a0*/  FADD.FTZ R196, -R14.reuse, R196 ;  /* 0x000000c40ec47221 */ /* 0x048fe40000010100 */
[----:B------:R-:W-:Y:S02]  /*11b0*/  FADD.FTZ R197, -R14, R197 ;  /* 0x000000c50ec57221 */ /* 0x000fe40000010100 */
[C---:B------:R-:W-:Y:S02]  /*11c0*/  FMUL.FTZ R213, R3.reuse, R196 ;  /* 0x000000c403d57220 */ /* 0x040fe40000410000 */
[----:B------:R-:W-:-:S03]  /*11d0*/  FMUL.FTZ R197, R3, R197 ;  /* 0x000000c503c57220 */ /* 0x000fc60000410000 */
[----:B------:R0:W-:Y:S04]  /*11e0*/  STL [R1+0x8], R213 ;  /* 0x000008d501007387 */ /* 0x0001e80000100800 */
[----:B------:R1:W-:Y:S01]  /*11f0*/  STL [R1], R197 ;  /* 0x000000c501007387 */ /* 0x0003e20000100800 */
[----:B--2---:R-:W-:Y:S02]  /*1200*/  FMUL.FTZ R241, R20, R200 ;  /* 0x000000c814f17220 */ /* 0x004fe40000410000 */
        /* <DEDUP_REMOVED lines=9> */
[----:B------:R-:W-:Y:S02]  /*12a0*/  FFMA.FTZ R68, R200, R213, R68 ;  /* 0x000000d5c8447223 */ /* 0x000fe40000010044 */
[----:B0-----:R-:W-:Y:S02]  /*12b0*/  FMUL.FTZ R213, R3, R14 ;  /* 0x0000000e03d57220 */ /* 0x001fe40000410000 */
[----:B------:R-:W-:Y:S02]  /*12c0*/  FMUL.FTZ R14, R23, R203 ;  /* 0x000000cb170e7220 */ /* 0x000fe40000410000 */
        /* <DEDUP_REMOVED lines=11> */
.L_x_11433:
[----:B-1----:R-:W-:Y:S05]  /*1380*/  BSYNC B1 ;  /* 0x0000000000017941 */ /* 0x002fea0003800000 */
.L_x_11432:
[----:B------:R-:W-:Y:S01]  /*1390*/  BSSY B1, `(.L_x_11434) ;  /* 0x000002d000017945 */ /* 0x000fe20003800000 */
[----:B------:R-:W-:Y:S05]  /*13a0*/  @!P1 BRA `(.L_x_11435) ;  /* 0x000002b000009947 */ /* 0x000fea0003800000 */
[----:B------:R-:W-:Y:S01]  /*13b0*/  ISETP.NE.U32.AND P5, PT, RZ, c[0x0][0x218], PT ;  /* 0x00008600ff007a0c */ /* 0x000fe20003fa5070 */
[----:B------:R-:W0:Y:S03]  /*13c0*/  LDC.U8 R198, c[0x0][0x1f0] ;  /* 0x00007c00ffc67b82 */ /* 0x000e260000000000 */
[----:B------:R-:W-:Y:S01]  /*13d0*/  ISETP.NE.AND.EX P5, PT, RZ, c[0x0][0x21c], PT, P5 ;  /* 0x00008700ff007a0c */ /* 0x000fe20003fa5350 */
[----:B------:R-:W-:-:S12]  /*13e0*/  HFMA2.MMA R200, -RZ, RZ, 0, 9.5367431640625e-07 ;  /* 0x00000010ffc87435 */ /* 0x000fd800000001ff */
[----:B------:R-:W-:-:S04]  /*13f0*/  @P5 LEA R196, P6, R212, c[0x0][0x218], 0x4 ;  /* 0x00008600d4c45a11 */ /* 0x000fc800078c20ff */
[----:B------:R-:W-:-:S05]  /*1400*/  @P5 LEA.HI.X R197, R212, c[0x0][0x21c], RZ, 0x4, P6 ;  /* 0x00008700d4c55a11 */ /* 0x000fca00030f24ff */
[----:B------:R1:W5:Y:S01]  /*1410*/  @P5 LDG.E.128 R172, [R196.64] ;  /* 0x00000004c4ac5981 */ /* 0x000362000c1e1d00 */
[----:B------:R-:W-:-:S06]  /*1420*/  IMAD.WIDE.U32 R200, R212, R200, c[0x0][0x208] ;  /* 0x00008200d4c87625 */ /* 0x000fcc00078e00c8 */
[----:B------:R-:W2:Y:S01]  /*1430*/  LDG.E.128 R200, [R200.64] ;  /* 0x00000004c8c87981 */ /* 0x000ea2000c1e1d00 */
[----:B-1----:R-:W-:-:S04]  /*1440*/  LEA R196, P5, R212, c[0x0][0x188], 0x4 ;  /* 0x00006200d4c47a11 */ /* 0x002fc800078a20ff */
[----:B------:R-:W-:Y:S02]  /*1450*/  LEA.HI.X R197, R212, c[0x0][0x18c], RZ, 0x4, P5 ;  /* 0x00006300d4c57a11 */ /* 0x000fe400028f24ff */
[----:B0-----:R-:W-:-:S04]  /*1460*/  ISETP.NE.AND P5, PT, R198, RZ, PT ;  /* 0x000000ffc600720c */ /* 0x001fc80003fa5270 */
[----:B------:R-:W3:Y:S01]  /*1470*/  LDG.E.128 R196, [R196.64] ;  /* 0x00000004c4c47981 */ /* 0x000ee2000c1e1d00 */
[----:B-----5:R-:W-:Y:S02]  /*1480*/  FSEL R15, R205, RZ, !P5 ;  /* 0x000000ffcd0f7208 */ /* 0x020fe40006800000 */
[----:B------:R-:W-:Y:S01]  /*1490*/  IADD3 R212, R212, 0x20, RZ ;  /* 0x00000020d4d47810 */ /* 0x000fe20007ffe0ff */
[----:B--2---:R-:W-:Y:S02]  /*14a0*/  FMUL.FTZ R239, R24, R200 ;  /* 0x000000c818ef7220 */ /* 0x004fe40000410000 */
[----:B------:R-:W-:Y:S02]  /*14b0*/  FMUL.FTZ R220, R25, R201 ;  /* 0x000000c919dc7220 */ /* 0x000fe40000410000 */
[----:B------:R-:W-:Y:S02]  /*14c0*/  FADD.FTZ R19, R19, R239 ;  /* 0x000000ef13137221 */ /* 0x000fe40000010000 */
[----:B---3--:R-:W-:-:S02]  /*14d0*/  FADD.FTZ R196, -R15, R196 ;  /* 0x000000c40fc47221 */ /* 0x008fc40000010100 */
[----:B------:R-:W-:Y:S02]  /*14e0*/  FADD.FTZ R197, -R15, R197 ;  /* 0x000000c50fc57221 */ /* 0x000fe40000010100 */
[----:B------:R-:W-:Y:S02]  /*14f0*/  FMUL.FTZ R252, R3, R196 ;  /* 0x000000c403fc7220 */ /* 0x000fe40000410000 */
[----:B------:R-:W-:Y:S02]  /*1500*/  FADD.FTZ R198, -R15, R198 ;  /* 0x000000c60fc67221 */ /* 0x000fe40000010100 */
[----:B------:R-:W-:Y:S02]  /*1510*/  FMUL.FTZ R251, R3, R197 ;  /* 0x000000c503fb7220 */ /* 0x000fe40000410000 */
        /* <DEDUP_REMOVED lines=20> */
.L_x_11435:
[----:B------:R-:W-:Y:S05]  /*1660*/  BSYNC B1 ;  /* 0x0000000000017941 */ /* 0x000fea0003800000 */
.L_x_11434:
        /* <DEDUP_REMOVED lines=21> */
[C---:B------:R-:W-:Y:S02]  /*17c0*/  FADD.FTZ R197, -R16.reuse, R197 ;  /* 0x000000c510c57221 */ /* 0x040fe40000010100 */
[C---:B------:R-:W-:Y:S02]  /*17d0*/  FMUL.FTZ R250, R3.reuse, R196 ;  /* 0x000000c403fa7220 */ /* 0x040fe40000410000 */
        /* <DEDUP_REMOVED lines=22> */
.L_x_11437:
[----:B------:R-:W-:Y:S05]  /*1940*/  BSYNC B1 ;  /* 0x0000000000017941 */ /* 0x000fea0003800000 */
.L_x_11436:
        /* <DEDUP_REMOVED lines=45> */
.L_x_11439:
[----:B------:R-:W-:Y:S05]  /*1c20*/  BSYNC B1 ;  /* 0x0000000000017941 */ /* 0x000fea0003800000 */
.L_x_11438:
        /* <DEDUP_REMOVED lines=14> */
[----:B------:R-:W-:-:S05]  /*1d10*/  IMAD.WIDE.U32 R6, R212, R6, c[0x0][0x208] ;  /* 0x00008200d4067625 */ /* 0x000fca00078e0006 */
[----:B0-----:R0:W3:Y:S01]  /*1d20*/  LDG.E.128 R196, [R6.64] ;  /* 0x0000000406c47981 */ /* 0x0010e2000c1e1d00 */
[----:B------:R-:W-:Y:S01]  /*1d30*/  IADD3 R212, R212, 0x20, RZ ;  /* 0x00000020d4d47810 */ /* 0x000fe20007ffe0ff */
[C---:B--2---:R-:W-:Y:S02]  /*1d40*/  FADD.FTZ R200, -R18.reuse, R200 ;  /* 0x000000c812c87221 */ /* 0x044fe40000010100 */
[C---:B0-----:R-:W-:Y:S02]  /*1d50*/  FADD.FTZ R7, -R18.reuse, R201 ;  /* 0x000000c912077221 */ /* 0x041fe40000010100 */
[C---:B------:R-:W-:Y:S02]  /*1d60*/  FMUL.FTZ R246, R3.reuse, R200 ;  /* 0x000000c803f67220 */ /* 0x040fe40000410000 */
[----:B------:R-:W-:Y:S02]  /*1d70*/  FMUL.FTZ R245, R3, R7 ;  /* 0x0000000703f57220 */ /* 0x000fe40000410000 */
[----:B------:R-:W-:-:S02]  /*1d80*/  FADD.FTZ R6, -R18, R202 ;  /* 0x000000ca12067221 */ /* 0x000fc40000010100 */
[----:B---3--:R-:W-:Y:S02]  /*1d90*/  FMUL.FTZ R233, R48, R196 ;  /* 0x000000c430e97220 */ /* 0x008fe40000410000 */
        /* <DEDUP_REMOVED lines=22> */
.L_x_11441:
[----:B------:R-:W-:Y:S05]  /*1f00*/  BSYNC B1 ;  /* 0x0000000000017941 */ /* 0x000fea0003800000 */
.L_x_11440:
        /* <DEDUP_REMOVED lines=9> */
[----:B0-----:R-:W-:-:S04]  /*1fa0*/  ISETP.NE.AND P5, PT, R196, RZ, PT ;  /* 0x000000ffc400720c */ /* 0x001fc80003fa5270 */
[----:B-----5:R-:W-:Y:S02]  /*1fb0*/  FSEL R205, R205, RZ, !P5 ;  /* 0x000000ffcdcd7208 */ /* 0x020fe40006800000 */
[----:B------:R-:W-:Y:S01]  /*1fc0*/  LEA R196, P5, R212, c[0x0][0x188], 0x4 ;  /* 0x00006200d4c47a11 */ /* 0x000fe200078a20ff */
[----:B-1----:R-:W-:-:S03]  /*1fd0*/  HFMA2.MMA R8, -RZ, RZ, 0, 9.5367431640625e-07 ;  /* 0x00000010ff087435 */ /* 0x002fc600000001ff */
[----:B------:R-:W-:-:S05]  /*1fe0*/  LEA.HI.X R197, R212, c[0x0][0x18c], RZ, 0x4, P5 ;  /* 0x00006300d4c57a11 */ /* 0x000fca00028f24ff */
[----:B------:R0:W2:Y:S02]  /*1ff0*/  LDG.E.128 R200, [R196.64] ;  /* 0x00000004c4c87981 */ /* 0x0000a4000c1e1d00 */
[----:B------:R-:W-:-:S05]  /*2000*/  IMAD.WIDE.U32 R8, R212, R8, c[0x0][0x208] ;  /* 0x00008200d4087625 */ /* 0x000fca00078e0008 */
[----:B0-----:R0:W3:Y:S01]  /*2010*/  LDG.E.128 R196, [R8.64] ;  /* 0x0000000408c47981 */ /* 0x0010e2000c1e1d00 */
[----:B--2---:R-:W-:-:S04]  /*2020*/  FADD.FTZ R200, -R205, R200 ;  /* 0x000000c8cdc87221 */ /* 0x004fc80000010100 */
[----:B------:R-:W-:Y:S02]  /*2030*/  FMUL.FTZ R212, R3, R200 ;  /* 0x000000c803d47220 */ /* 0x000fe40000410000 */
[----:B0-----:R-:W-:-:S03]  /*2040*/  FADD.FTZ R9, -R205, R202 ;  /* 0x000000cacd097221 */ /* 0x001fc60000010100 */
[----:B------:R0:W-:Y:S01]  /*2050*/  STL [R1+0xc], R212 ;  /* 0x00000cd401007387 */ /* 0x0001e20000100800 */
[----:B---3--:R-:W-:Y:S02]  /*2060*/  FMUL.FTZ R228, R60, R196 ;  /* 0x000000c43ce47220 */ /* 0x008fe40000410000 */
[----:B------:R-:W-:Y:S02]  /*2070*/  FADD.FTZ R201, -R205, R201 ;  /* 0x000000c9cdc97221 */ /* 0x000fe40000010100 */
[----:B------:R-:W-:Y:S02]  /*2080*/  FMUL.FTZ R226, R3, R9 ;  /* 0x0000000903e27220 */ /* 0x000fe40000410000 */
[----:B------:R-:W-:Y:S02]  /*2090*/  FADD.FTZ R9, R19, R228 ;  /* 0x000000e413097221 */ /* 0x000fe40000010000 */
[----:B------:R-:W-:Y:S02]  /*20a0*/  FMUL.FTZ R244, R3, R201 ;  /* 0x000000c903f47220 */ /* 0x000fe40000410000 */
[----:B------:R-:W-:-:S02]  /*20b0*/  FMUL.FTZ R224, R61, R197 ;  /* 0x000000c53de07220 */ /* 0x000fc40000410000 */
[----:B------:R-:W-:Y:S02]  /*20c0*/  FFMA.FTZ R19, R212, R228, R204 ;  /* 0x000000e4d4137223 */ /* 0x000fe400000100cc */
[----:B------:R-:W-:Y:S02]  /*20d0*/  FADD.FTZ R116, R116, R196 ;  /* 0x000000c474747221 */ /* 0x000fe40000010000 */
[----:B------:R-:W-:Y:S02]  /*20e0*/  FFMA.FTZ R88, R196, R212, R88 ;  /* 0x000000d4c4587223 */ /* 0x000fe40000010058 */
        /* <DEDUP_REMOVED lines=16> */
.L_x_11443:
[----:B0-----:R-:W-:Y:S05]  /*21f0*/  BSYNC B1 ;  /* 0x0000000000017941 */ /* 0x001fea0003800000 */
.L_x_11442:
[----:B------:R-:W-:Y:S05]  /*2200*/  BRA.DIV ~URZ, `(.L_x_11444) ;  /* 0x000035827f007947 */ /* 0x000fea000b800000 */
[----:B------:R0:W1:Y:S02]  /*2210*/  SHFL.BFLY PT, R199, R19, 0x1, 0x1f ;  /* 0x0c201f0013c77f89 */ /* 0x00006400000e0000 */
.L_x_11477:
[----:B------:R-:W-:Y:S05]  /*2220*/  BRA.DIV ~URZ, `(.L_x_11445) ;  /* 0x000035e27f007947 */ /* 0x000fea000b800000 */
[----:B01----:R-:W-:Y:S01]  /*2230*/  FADD.FTZ R19, R199, R19 ;  /* 0x00000013c7137221 */ /* 0x003fe20000010000 */
[----:B------:R-:W0:Y:S04]  /*2240*/  SHFL.BFLY PT, R196, R204, 0x1, 0x1f ;  /* 0x0c201f00ccc47f89 */ /* 0x000e2800000e0000 */
[----:B------:R-:W1:Y:S01]  /*2250*/  SHFL.BFLY PT, R197, R19, 0x2, 0x1f ;  /* 0x0c401f0013c57f89 */ /* 0x000e6200000e0000 */
[----:B0-----:R-:W-:Y:S02]  /*2260*/  FADD.FTZ R196, R196, R204 ;  /* 0x000000ccc4c47221 */ /* 0x001fe40000010000 */
[----:B-1----:R-:W-:-:S03]  /*2270*/  FADD.FTZ R19, R197, R19 ;  /* 0x00000013c5137221 */ /* 0x002fc60000010000 */
[----:B------:R-:W0:Y:S02]  /*2280*/  SHFL.BFLY PT, R197, R196, 0x2, 0x1f ;  /* 0x0c401f00c4c57f89 */ /* 0x000e2400000e0000 */
[----:B0-----:R-:W-:Y:S02]  /*2290*/  FADD.FTZ R196, R196, R197 ;  /* 0x000000c5c4c47221 */ /* 0x001fe40000010000 */
[----:B------:R-:W0:Y:S02]  /*22a0*/  SHFL.BFLY PT, R197, R19, 0x4, 0x1f ;  /* 0x0c801f0013c57f89 */ /* 0x000e2400000e0000 */
[----:B0-----:R-:W-:Y:S02]  /*22b0*/  FADD.FTZ R19, R19, R197 ;  /* 0x000000c513137221 */ /* 0x001fe40000010000 */
[----:B------:R-:W0:Y:S02]  /*22c0*/  SHFL.BFLY PT, R197, R196, 0x4, 0x1f ;  /* 0x0c801f00c4c57f89 */ /* 0x000e2400000e0000 */
[----:B0-----:R-:W-:-:S02]  /*22d0*/  FADD.FTZ R196, R196, R197 ;  /* 0x000000c5c4c47221 */ /* 0x001fc40000010000 */
[----:B------:R-:W0:Y:S04]  /*22e0*/  SHFL.BFLY PT, R197, R19, 0x8, 0x1f ;  /* 0x0d001f0013c57f89 */ /* 0x000e2800000e0000 */
[----:B------:R-:W1:Y:S01]  /*22f0*/  SHFL.BFLY PT, R199, R196, 0x8, 0x1f ;  /* 0x0d001f00c4c77f89 */ /* 0x000e6200000e0000 */
[----:B0-----:R-:W-:Y:S02]  /*2300*/  FADD.FTZ R19, R19, R197 ;  /* 0x000000c513137221 */ /* 0x001fe40000010000 */
[----:B-1----:R-:W-:-:S03]  /*2310*/  FADD.FTZ R199, R196, R199 ;  /* 0x000000c7c4c77221 */ /* 0x002fc60000010000 */
[----:B------:R0:W1:Y:S04]  /*2320*/  SHFL.BFLY PT, R200, R19, 0x10, 0x1f ;  /* 0x0e001f0013c87f89 */ /* 0x00006800000e0000 */
[----:B------:R0:W2:Y:S02]  /*2330*/  SHFL.BFLY PT, R196, R199, 0x10, 0x1f ;  /* 0x0e001f00c7c47f89 */ /* 0x0000a400000e0000 */
.L_x_11478:
[----:B------:R-:W3:Y:S01]  /*2340*/  LDC.U8 R212, c[0x0][0x1f0] ;  /* 0x00007c00ffd47b82 */ /* 0x000ee20000000000 */
[----:B------:R-:W-:Y:S01]  /*2350*/  LOP3.LUT P5, RZ, R4, 0xffffffe0, RZ, 0xc0, !PT ;  /* 0xffffffe004ff7812 */ /* 0x000fe200078ac0ff */
[----:B01----:R-:W-:Y:S01]  /*2360*/  FADD.FTZ R19, R200, R19 ;  /* 0x00000013c8137221 */ /* 0x003fe20000010000 */
[----:B------:R-:W-:Y:S01]  /*2370*/  BSSY B1, `(.L_x_11446) ;  /* 0x0000039000017945 */ /* 0x000fe20003800000 */
[----:B--2---:R-:W-:Y:S02]  /*2380*/  FADD.FTZ R196, R196, R199 ;  /* 0x000000c7c4c47221 */ /* 0x004fe40000010000 */
[----:B------:R-:W-:-:S02]  /*2390*/  FMUL.FTZ R19, R19, c[0x0][0x1e0] ;  /* 0x0000780013137a20 */ /* 0x000fc40000410000 */
[----:B------:R-:W-:-:S06]  /*23a0*/  FMUL.FTZ R200, R196, c[0x0][0x1e0] ;  /* 0x00007800c4c87a20 */ /* 0x000fcc0000410000 */
[----:B------:R-:W-:Y:S05]  /*23b0*/  @!P5 BRA `(.L_x_11447) ;  /* 0x000003400000d947 */ /* 0x000fea0003800000 */
[----:B-----5:R-:W-:Y:S01]  /*23c0*/  HFMA2.MMA R205, -RZ, RZ, 0, 9.5367431640625e-07 ;  /* 0x00000010ffcd7435 */ /* 0x020fe200000001ff */
[----:B---3--:R-:W-:-:S04]  /*23d0*/  ISETP.NE.AND P5, PT, R212, RZ, PT ;  /* 0x000000ffd400720c */ /* 0x008fc80003fa5270 */
        /* <DEDUP_REMOVED lines=10> */
[----:B------:R-:W-:-:S04]  /*2480*/  @P5 FADD.FTZ R201, R152, R201 ;  /* 0x000000c998c95221 */ /* 0x000fc80000010000 */
[C---:B------:R-:W-:Y:S01]  /*2490*/  FMUL.FTZ R203, R201.reuse, R2 ;  /* 0x00000002c9cb7220 */ /* 0x040fe20000410000 */
[----:B------:R-:W-:-:S03]  /*24a0*/  SEL R192, R201, R192, P6 ;  /* 0x000000c0c9c07207 */ /* 0x000fc60003000000 */
[----:B--2---:R-:W-:Y:S02]  /*24b0*/  FFMA.FTZ R120, R203, R196, R120 ;  /* 0x000000c4cb787223 */ /* 0x004fe40000010078 */
[----:B------:R-:W-:-:S04]  /*24c0*/  FFMA.FTZ R196, R225, R200, R202 ;  /* 0x000000c8e1c47223 */ /* 0x000fc800000100ca */
[----:B------:R-:W-:-:S04]  /*24d0*/  FADD.FTZ R196, R231, -R196 ;  /* 0x800000c4e7c47221 */ /* 0x000fc80000010000 */
[----:B------:R-:W-:-:S04]  /*24e0*/  FMUL.FTZ R196, R3, R196 ;  /* 0x000000c403c47220 */ /* 0x000fc80000410000 */
[----:B------:R-:W-:-:S04]  /*24f0*/  @P5 FADD.FTZ R196, R153, R196 ;  /* 0x000000c499c45221 */ /* 0x000fc80000010000 */
[C---:B------:R-:W-:Y:S01]  /*2500*/  FMUL.FTZ R204, R196.reuse, R2 ;  /* 0x00000002c4cc7220 */ /* 0x040fe20000410000 */
[----:B------:R-:W-:Y:S01]  /*2510*/  SEL R193, R196, R193, P6 ;  /* 0x000000c1c4c17207 */ /* 0x000fe20003000000 */
[----:B------:R-:W-:Y:S02]  /*2520*/  FFMA.FTZ R196, R12, R200, R202 ;  /* 0x000000c80cc47223 */ /* 0x000fe400000100ca */
[----:B------:R-:W-:Y:S02]  /*2530*/  FFMA.FTZ R121, R197, R204, R121 ;  /* 0x000000ccc5797223 */ /* 0x000fe40000010079 */
[----:B------:R-:W-:-:S04]  /*2540*/  FADD.FTZ R196, R230, -R196 ;  /* 0x800000c4e6c47221 */ /* 0x000fc80000010000 */
[----:B------:R-:W-:-:S04]  /*2550*/  FMUL.FTZ R196, R3, R196 ;  /* 0x000000c403c47220 */ /* 0x000fc80000410000 */
[----:B------:R-:W-:-:S04]  /*2560*/  @P5 FADD.FTZ R196, R154, R196 ;  /* 0x000000c49ac45221 */ /* 0x000fc80000010000 */
[C---:B------:R-:W-:Y:S01]  /*2570*/  FMUL.FTZ R201, R196.reuse, R2 ;  /* 0x00000002c4c97220 */ /* 0x040fe20000410000 */
[----:B------:R-:W-:Y:S01]  /*2580*/  SEL R194, R196, R194, P6 ;  /* 0x000000c2c4c27207 */ /* 0x000fe20003000000 */
[----:B------:R-:W-:Y:S02]  /*2590*/  FFMA.FTZ R196, R229, R200, R202 ;  /* 0x000000c8e5c47223 */ /* 0x000fe400000100ca */
[----:B------:R-:W-:Y:S01]  /*25a0*/  FFMA.FTZ R122, R198, R201, R122 ;  /* 0x000000c9c67a7223 */ /* 0x000fe2000001007a */
[----:B------:R-:W2:Y:S01]  /*25b0*/  LDL R202, [R1+0x50] ;  /* 0x0000500001ca7983 */ /* 0x000ea20000100800 */
[----:B------:R-:W-:-:S04]  /*25c0*/  FADD.FTZ R196, R227, -R196 ;  /* 0x800000c4e3c47221 */ /* 0x000fc80000010000 */
[----:B------:R-:W-:-:S04]  /*25d0*/  FMUL.FTZ R198, R3, R196 ;  /* 0x000000c403c67220 */ /* 0x000fc80000410000 */
[----:B------:R-:W-:Y:S01]  /*25e0*/  @P5 FADD.FTZ R198, R155, R198 ;  /* 0x000000c69bc65221 */ /* 0x000fe20000010000 */
[----:B------:R-:W-:-:S04]  /*25f0*/  ISETP.NE.U32.AND P5, PT, RZ, c[0x0][0x258], PT ;  /* 0x00009600ff007a0c */ /* 0x000fc80003fa5070 */
[----:B------:R-:W-:Y:S02]  /*2600*/  ISETP.NE.AND.EX P5, PT, RZ, c[0x0][0x25c], PT, P5 ;  /* 0x00009700ff007a0c */ /* 0x000fe40003fa5350 */
[C---:B------:R-:W-:Y:S01]  /*2610*/  SEL R195, R198.reuse, R195, P6 ;  /* 0x000000c3c6c37207 */ /* 0x040fe20003000000 */
[----:B------:R-:W-:-:S04]  /*2620*/  FMUL.FTZ R198, R198, R2 ;  /* 0x00000002c6c67220 */ /* 0x000fc80000410000 */
[----:B------:R-:W-:Y:S02]  /*2630*/  FFMA.FTZ R123, R199, R198, R123 ;  /* 0x000000c6c77b7223 */ /* 0x000fe4000001007b */
[----:B------:R-:W3:Y:S04]  /*2640*/  LDL R199, [R1+0x54] ;  /* 0x0000540001c77983 */ /* 0x000ee80000100800 */
[----:B------:R-:W-:-:S05]  /*2650*/  @P5 IMAD.WIDE.U32 R196, R10, R205, c[0x0][0x258] ;  /* 0x000096000ac45625 */ /* 0x000fca00078e00cd */
[----:B------:R0:W-:Y:S04]  /*2660*/  @P5 STG.E.128 [R196.64], R192 ;  /* 0x000000c0c4005986 */ /* 0x0001e8000c101d04 */
[----:B0-----:R-:W4:Y:S04]  /*2670*/  LDL R196, [R1+0x48] ;  /* 0x0000480001c47983 */ /* 0x001f280000100800 */
[----:B------:R-:W4:Y:S01]  /*2680*/  LDL R197, [R1+0x4c] ;  /* 0x00004c0001c57983 */ /* 0x000f220000100800 */
[----:B---3--:R-:W-:Y:S02]  /*2690*/  FMUL.FTZ R199, R199, R198 ;  /* 0x000000c6c7c77220 */ /* 0x008fe40000410000 */
[----:B--2---:R-:W-:-:S02]  /*26a0*/  FMUL.FTZ R198, R202, R201 ;  /* 0x000000c9cac67220 */ /* 0x004fc40000410000 */
[----:B----4-:R-:W-:Y:S02]  /*26b0*/  FMUL.FTZ R196, R196, R203 ;  /* 0x000000cbc4c47220 */ /* 0x010fe40000410000 */
[----:B------:R-:W-:-:S04]  /*26c0*/  IMAD.WIDE.U32 R202, R10, R205, c[0x0][0x248] ;  /* 0x000092000aca7625 */ /* 0x000fc800078e00cd */
[----:B------:R-:W-:-:S05]  /*26d0*/  FMUL.FTZ R197, R197, R204 ;  /* 0x000000ccc5c57220 */ /* 0x000fca0000410000 */
[----:B------:R0:W-:Y:S01]  /*26e0*/  STG.E.128 [R202.64], R196 ;  /* 0x000000c4ca007986 */ /* 0x0001e2000c101d04 */
[----:B------:R-:W-:-:S03]  /*26f0*/  IADD3 R10, R10, 0x20, RZ ;  /* 0x000000200a0a7810 */ /* 0x000fc60007ffe0ff */
.L_x_11447:
[----:B------:R-:W-:Y:S05]  /*2700*/  BSYNC B1 ;  /* 0x0000000000017941 */ /* 0x000fea0003800000 */
.L_x_11446:
[----:B------:R-:W-:Y:S01]  /*2710*/  ISETP.GE.U32.AND P5, PT, R4, 0x40, PT ;  /* 0x000000400400780c */ /* 0x000fe20003fa6070 */
[----:B------:R-:W-:-:S12]  /*2720*/  BSSY B1, `(.L_x_11448) ;  /* 0x000003a000017945 */ /* 0x000fd80003800000 */
[----:B------:R-:W-:Y:S05]  /*2730*/  @!P5 BRA `(.L_x_11449) ;  /* 0x000003800000d947 */ /* 0x000fea0003800000 */
[----:B0-----:R-:W2:Y:S04]  /*2740*/  LDL R198, [R1+0x10] ;  /* 0x0000100001c67983 */ /* 0x001ea80000100800 */
[----:B------:R-:W4:Y:S01]  /*2750*/  LDL R197, [R1+0x4] ;  /* 0x0000040001c57983 */ /* 0x000f220000100800 */
[----:B---3--:R-:W-:-:S04]  /*2760*/  ISETP.NE.AND P5, PT, R212, RZ, PT ;  /* 0x000000ffd400720c */ /* 0x008fc80003fa5270 */
[----:B------:R-:W-:Y:S02]  /*2770*/  FSEL R196, R19, RZ, !P5 ;  /* 0x000000ff13c47208 */ /* 0x000fe40006800000 */
[----:B------:R-:W-:-:S04]  /*2780*/  ISETP.NE.U32.AND P5, PT, RZ, c[0x0][0x218], PT ;  /* 0x00008600ff007a0c */ /* 0x000fc80003fa5070 */
[----:B------:R-:W-:Y:S01]  /*2790*/  ISETP.NE.AND.EX P5, PT, RZ, c[0x0][0x21c], PT, P5 ;  /* 0x00008700ff007a0c */ /* 0x000fe20003fa5350 */
[-CC-:B--2---:R-:W-:Y:S02]  /*27a0*/  FFMA.FTZ R199, R198, R200.reuse, R196.reuse ;  /* 0x000000c8c6c77223 */ /* 0x184fe400000100c4 */
[-CC-:B----4-:R-:W-:Y:S02]  /*27b0*/  FFMA.FTZ R198, R197, R200.reuse, R196.reuse ;  /* 0x000000c8c5c67223 */ /* 0x190fe400000100c4 */
[-CC-:B------:R-:W-:Y:S02]  /*27c0*/  FFMA.FTZ R197, R242, R200.reuse, R196.reuse ;  /* 0x000000c8f2c57223 */ /* 0x180fe400000100c4 */
[----:B------:R-:W-:Y:S02]  /*27d0*/  FFMA.FTZ R196, R215, R200, R196 ;  /* 0x000000c8d7c47223 */ /* 0x000fe400000100c4 */
[----:B------:R-:W-:Y:S02]  /*27e0*/  FADD.FTZ R197, R216, -R197 ;  /* 0x800000c5d8c57221 */ /* 0x000fe40000010000 */
[----:B------:R-:W-:-:S02]  /*27f0*/  FADD.FTZ R196, R13, -R196 ;  /* 0x800000c40dc47221 */ /* 0x000fc40000010000 */
[C---:B-----5:R-:W-:Y:S02]  /*2800*/  FMUL.FTZ R202, R3.reuse, R197 ;  /* 0x000000c503ca7220 */ /* 0x060fe40000410000 */
[----:B------:R-:W-:Y:S01]  /*2810*/  FMUL.FTZ R204, R3, R196 ;  /* 0x000000c403cc7220 */ /* 0x000fe20000410000 */
[----:B------:R-:W-:Y:S01]  /*2820*/  MOV R196, 0x10 ;  /* 0x0000001000c47802 */ /* 0x000fe20000000f00 */
[----:B------:R-:W-:Y:S02]  /*2830*/  FADD.FTZ R199, R243, -R199 ;  /* 0x800000c7f3c77221 */ /* 0x000fe40000010000 */
[----:B------:R-:W-:Y:S02]  /*2840*/  FADD.FTZ R198, R222, -R198 ;  /* 0x800000c6dec67221 */ /* 0x000fe40000010000 */
[----:B------:R-:W-:-:S04]  /*2850*/  IMAD.WIDE.U32 R196, R10, R196, c[0x0][0x170] ;  /* 0x00005c000ac47625 */ /* 0x000fc800078e00c4 */
[C---:B------:R-:W-:Y:S02]  /*2860*/  FMUL.FTZ R201, R3.reuse, R199 ;  /* 0x000000c703c97220 */ /* 0x040fe40000410000 */
[----:B------:R-:W-:Y:S02]  /*2870*/  FMUL.FTZ R203, R3, R198 ;  /* 0x000000c603cb7220 */ /* 0x000fe40000410000 */
[----:B------:R-:W2:Y:S01]  /*2880*/  LDG.E.128 R196, [R196.64] ;  /* 0x00000004c4c47981 */ /* 0x000ea2000c1e1d00 */
        /* <DEDUP_REMOVED lines=13> */
[----:B------:R-:W-:Y:S02]  /*2960*/  FMUL.FTZ R205, R203, R2 ;  /* 0x00000002cbcd7220 */ /* 0x000fe40000410000 */
[----:B--2---:R-:W-:-:S08]  /*2970*/  FFMA.FTZ R124, R201, R196, R124 ;  /* 0x000000c4c97c7223 */ /* 0x004fd0000001007c */
[----:B------:R-:W-:Y:S01]  /*2980*/  @P5 LEA R196, P6, R10, c[0x0][0x258], 0x4 ;  /* 0x000096000ac45a11 */ /* 0x000fe200078c20ff */
[----:B------:R-:W-:-:S03]  /*2990*/  FFMA.FTZ R125, R197, R205, R125 ;  /* 0x000000cdc57d7223 */ /* 0x000fc6000001007d */
[----:B------:R-:W-:-:S05]  /*29a0*/  @P5 LEA.HI.X R197, R10, c[0x0][0x25c], RZ, 0x4, P6 ;  /* 0x000097000ac55a11 */ /* 0x000fca00030f24ff */
[----:B------:R0:W-:Y:S02]  /*29b0*/  @P5 STG.E.128 [R196.64], R192 ;  /* 0x000000c0c4005986 */ /* 0x0001e4000c101d04 */
[-C--:B0-----:R-:W-:Y:S02]  /*29c0*/  FMUL.FTZ R197, R204, R2.reuse ;  /* 0x00000002ccc57220 */ /* 0x081fe40000410000 */
[----:B------:R-:W-:Y:S01]  /*29d0*/  FMUL.FTZ R196, R202, R2 ;  /* 0x00000002cac47220 */ /* 0x000fe20000410000 */
[----:B------:R-:W2:Y:S01]  /*29e0*/  LDL R204, [R1+0x38] ;  /* 0x0000380001cc7983 */ /* 0x000ea20000100800 */
[----:B------:R-:W-:-:S03]  /*29f0*/  FFMA.FTZ R127, R199, R197, R127 ;  /* 0x000000c5c77f7223 */ /* 0x000fc6000001007f */
[----:B------:R-:W3:Y:S01]  /*2a00*/  LDL R199, [R1+0x44] ;  /* 0x0000440001c77983 */ /* 0x000ee20000100800 */
[----:B------:R-:W-:-:S03]  /*2a10*/  FFMA.FTZ R126, R198, R196, R126 ;  /* 0x000000c4c67e7223 */ /* 0x000fc6000001007e */
[----:B------:R-:W4:Y:S01]  /*2a20*/  LDL R198, [R1+0x40] ;  /* 0x0000400001c67983 */ /* 0x000f220000100800 */
[----:B---3--:R-:W-:-:S03]  /*2a30*/  FMUL.FTZ R199, R199, R197 ;  /* 0x000000c5c7c77220 */ /* 0x008fc60000410000 */
[----:B------:R-:W3:Y:S01]  /*2a40*/  LDL R197, [R1+0x3c] ;  /* 0x00003c0001c57983 */ /* 0x000ee20000100800 */
[----:B------:R-:W-:Y:S01]  /*2a50*/  LEA R202, P5, R10, c[0x0][0x248], 0x4 ;  /* 0x000092000aca7a11 */ /* 0x000fe200078a20ff */
[----:B----4-:R-:W-:Y:S02]  /*2a60*/  FMUL.FTZ R198, R198, R196 ;  /* 0x000000c4c6c67220 */ /* 0x010fe40000410000 */
[----:B--2---:R-:W-:Y:S01]  /*2a70*/  FMUL.FTZ R196, R204, R201 ;  /* 0x000000c9ccc47220 */ /* 0x004fe20000410000 */
[C---:B------:R-:W-:Y:S02]  /*2a80*/  LEA.HI.X R203, R10.reuse, c[0x0][0x24c], RZ, 0x4, P5 ;  /* 0x000093000acb7a11 */ /* 0x040fe400028f24ff */
[----:B------:R-:W-:Y:S01]  /*2a90*/  IADD3 R10, R10, 0x20, RZ ;  /* 0x000000200a0a7810 */ /* 0x000fe20007ffe0ff */
[----:B---3--:R-:W-:-:S05]  /*2aa0*/  FMUL.FTZ R197, R197, R205 ;  /* 0x000000cdc5c57220 */ /* 0x008fca0000410000 */
[----:B------:R0:W-:Y:S02]  /*2ab0*/  STG.E.128 [R202.64], R196 ;  /* 0x000000c4ca007986 */ /* 0x0001e4000c101d04 */
.L_x_11449:
[----:B------:R-:W-:Y:S05]  /*2ac0*/  BSYNC B1 ;  /* 0x0000000000017941 */ /* 0x000fea0003800000 */
.L_x_11448:
[----:B------:R-:W-:Y:S01]  /*2ad0*/  BSSY B1, `(.L_x_11450) ;  /* 0x000003a000017945 */ /* 0x000fe20003800000 */
[----:B------:R-:W-:Y:S05]  /*2ae0*/  @!P0 BRA `(.L_x_11451) ;  /* 0x0000038000008947 */ /* 0x000fea0003800000 */
[----:B0-----:R-:W2:Y:S04]  /*2af0*/  LDL R198, [R1+0x8] ;  /* 0x0000080001c67983 */ /* 0x001ea80000100800 */
[----:B------:R-:W4:Y:S01]  /*2b00*/  LDL R197, [R1] ;  /* 0x0000000001c57983 */ /* 0x000f220000100800 */
        /* <DEDUP_REMOVED lines=12> */
[----:B------:R-:W-:Y:S01]  /*2bd0*/  HFMA2.MMA R196, -RZ, RZ, 0, 9.5367431640625e-07 ;  /* 0x00000010ffc47435 */ /* 0x000fe200000001ff */
[----:B------:R-:W-:Y:S02]  /*2be0*/  FADD.FTZ R199, R241, -R199 ;  /* 0x800000c7f1c77221 */ /* 0x000fe40000010000 */
[----:B------:R-:W-:Y:S02]  /*2bf0*/  FADD.FTZ R198, R221, -R198 ;  /* 0x800000c6ddc67221 */ /* 0x000fe40000010000 */
[C---:B------:R-:W-:Y:S02]  /*2c00*/  FMUL.FTZ R201, R3.reuse, R199 ;  /* 0x000000c703c97220 */ /* 0x040fe40000410000 */
[----:B------:R-:W-:-:S02]  /*2c10*/  FMUL.FTZ R203, R3, R198 ;  /* 0x000000c603cb7220 */ /* 0x000fc40000410000 */
[----:B------:R-:W-:Y:S02]  /*2c20*/  @P5 FADD.FTZ R201, R168, R201 ;  /* 0x000000c9a8c95221 */ /* 0x000fe40000010000 */
[----:B------:R-:W-:-:S04]  /*2c30*/  IMAD.WIDE.U32 R196, R10, R196, c[0x0][0x170] ;  /* 0x00005c000ac47625 */ /* 0x000fc800078e00c4 */
[----:B------:R-:W-:Y:S02]  /*2c40*/  @P5 FADD.FTZ R203, R169, R203 ;  /* 0x000000cba9cb5221 */ /* 0x000fe40000010000 */
[----:B------:R-:W2:Y:S01]  /*2c50*/  LDG.E.128 R196, [R196.64] ;  /* 0x00000004c4c47981 */ /* 0x000ea2000c1e1d00 */
        /* <DEDUP_REMOVED lines=33> */
.L_x_11451:
[----:B------:R-:W-:Y:S05]  /*2e70*/  BSYNC B1 ;  /* 0x0000000000017941 */ /* 0x000fea0003800000 */
.L_x_11450:
[----:B------:R-:W-:Y:S01]  /*2e80*/  BSSY B1, `(.L_x_11452) ;  /* 0x0000034000017945 */ /* 0x000fe20003800000 */
[----:B------:R-:W-:Y:S05]  /*2e90*/  @!P1 BRA `(.L_x_11453) ;  /* 0x0000032000009947 */ /* 0x000fea0003800000 */
[----:B---3--:R-:W-:-:S04]  /*2ea0*/  ISETP.NE.AND P5, PT, R212, RZ, PT ;  /* 0x000000ffd400720c */ /* 0x008fc80003fa5270 */
        /* <DEDUP_REMOVED lines=39> */
[----:B------:R-:W-:Y:S01]  /*3120*/  LEA R202, P5, R10, c[0x0][0x248], 0x4 ;  /* 0x000092000aca7a11 */ /* 0x000fe200078a20ff */
[----:B------:R-:W-:Y:S02]  /*3130*/  FFMA.FTZ R134, R198, R196, R134 ;  /* 0x000000c4c6867223 */ /* 0x000fe40000010086 */
[-C--:B------:R-:W-:Y:S01]  /*3140*/  FFMA.FTZ R135, R199, R197.reuse, R135 ;  /* 0x000000c5c7877223 */ /* 0x080fe20000010087 */
[----:B------:R-:W-:Y:S01]  /*3150*/  LEA.HI.X R203, R10, c[0x0][0x24c], RZ, 0x4, P5 ;  /* 0x000093000acb7a11 */ /* 0x000fe200028f24ff */
[----:B------:R-:W-:-:S02]  /*3160*/  FMUL.FTZ R199, R31, R197 ;  /* 0x000000c51fc77220 */ /* 0x000fc40000410000 */
[----:B------:R-:W-:Y:S02]  /*3170*/  FMUL.FTZ R198, R30, R196 ;  /* 0x000000c41ec67220 */ /* 0x000fe40000410000 */
[----:B------:R-:W-:Y:S02]  /*3180*/  FMUL.FTZ R197, R29, R205 ;  /* 0x000000cd1dc57220 */ /* 0x000fe40000410000 */
[----:B------:R-:W-:-:S05]  /*3190*/  FMUL.FTZ R196, R28, R201 ;  /* 0x000000c91cc47220 */ /* 0x000fca0000410000 */
[----:B------:R0:W-:Y:S01]  /*31a0*/  STG.E.128 [R202.64], R196 ;  /* 0x000000c4ca007986 */ /* 0x0001e2000c101d04 */
[----:B------:R-:W-:-:S03]  /*31b0*/  IADD3 R10, R10, 0x20, RZ ;  /* 0x000000200a0a7810 */ /* 0x000fc60007ffe0ff */
.L_x_11453:
[----:B------:R-:W-:Y:S05]  /*31c0*/  BSYNC B1 ;  /* 0x0000000000017941 */ /* 0x000fea0003800000 */
.L_x_11452:
        /* <DEDUP_REMOVED lines=52> */
.L_x_11455:
[----:B------:R-:W-:Y:S05]  /*3510*/  BSYNC B1 ;  /* 0x0000000000017941 */ /* 0x000fea0003800000 */
.L_x_11454:
        /* <DEDUP_REMOVED lines=52> */
.L_x_11457:
[----:B------:R-:W-:Y:S05]  /*3860*/  BSYNC B1 ;  /* 0x0000000000017941 */ /* 0x000fea0003800000 */
.L_x_11456:
        /* <DEDUP_REMOVED lines=52> */
.L_x_11459:
[----:B------:R-:W-:Y:S05]  /*3bb0*/  BSYNC B1 ;  /* 0x0000000000017941 */ /* 0x000fea0003800000 */
.L_x_11458:
[----:B------:R-:W-:Y:S01]  /*3bc0*/  ISETP.GE.U32.AND P5, PT, R4, 0x100, PT ;  /* 0x000001000400780c */ /* 0x000fe20003fa6070 */
[----:B------:R-:W-:-:S12]  /*3bd0*/  BSSY B1, `(.L_x_11460) ;  /* 0x0000034000017945 */ /* 0x000fd80003800000 */
[----:B------:R-:W-:Y:S05]  /*3be0*/  @!P5 BRA `(.L_x_11461) ;  /* 0x000003200000d947 */ /* 0x000fea0003800000 */
[----:B0-----:R-:W2:Y:S01]  /*3bf0*/  LDL R196, [R1+0xc] ;  /* 0x00000c0001c47983 */ /* 0x001ea20000100800 */
[----:B---3--:R-:W-:-:S04]  /*3c00*/  ISETP.NE.AND P5, PT, R212, RZ, PT ;  /* 0x000000ffd400720c */ /* 0x008fc80003fa5270 */
[----:B------:R-:W-:Y:S02]  /*3c10*/  FSEL R198, R19, RZ, !P5 ;  /* 0x000000ff13c67208 */ /* 0x000fe40006800000 */
[----:B------:R-:W-:-:S03]  /*3c20*/  ISETP.NE.U32.AND P5, PT, RZ, c[0x0][0x218], PT ;  /* 0x00008600ff007a0c */ /* 0x000fc60003fa5070 */
[----:B------:R-:W-:Y:S01]  /*3c30*/  FFMA.FTZ R197, R244, R200, R198 ;  /* 0x000000c8f4c57223 */ /* 0x000fe200000100c6 */
[----:B------:R-:W-:-:S03]  /*3c40*/  ISETP.NE.AND.EX P5, PT, RZ, c[0x0][0x21c], PT, P5 ;  /* 0x00008700ff007a0c */ /* 0x000fc60003fa5350 */
[----:B------:R-:W-:-:S04]  /*3c50*/  FADD.FTZ R197, R224, -R197 ;  /* 0x800000c5e0c57221 */ /* 0x000fc80000010000 */
[----:B-----5:R-:W-:-:S06]  /*3c60*/  FMUL.FTZ R197, R3, R197 ;  /* 0x000000c503c57220 */ /* 0x020fcc0000410000 */
[----:B------:R-:W-:Y:S02]  /*3c70*/  @P5 FADD.FTZ R197, R189, R197 ;  /* 0x000000c5bdc55221 */ /* 0x000fe40000010000 */
[-CC-:B--2---:R-:W-:Y:S02]  /*3c80*/  FFMA.FTZ R19, R196, R200.reuse, R198.reuse ;  /* 0x000000c8c4137223 */ /* 0x184fe400000100c6 */
[-CC-:B------:R-:W-:Y:S02]  /*3c90*/  FFMA.FTZ R196, R226, R200.reuse, R198.reuse ;  /* 0x000000c8e2c47223 */ /* 0x180fe400000100c6 */
[----:B------:R-:W-:Y:S02]  /*3ca0*/  FFMA.FTZ R198, R8, R200, R198 ;  /* 0x000000c808c67223 */ /* 0x000fe400000100c6 */
[----:B------:R-:W-:Y:S02]  /*3cb0*/  FADD.FTZ R19, R228, -R19 ;  /* 0x80000013e4137221 */ /* 0x000fe40000010000 */
[----:B------:R-:W-:-:S02]  /*3cc0*/  FADD.FTZ R196, R223, -R196 ;  /* 0x800000c4dfc47221 */ /* 0x000fc40000010000 */
[----:B------:R-:W-:Y:S02]  /*3cd0*/  FADD.FTZ R198, R9, -R198 ;  /* 0x800000c609c67221 */ /* 0x000fe40000010000 */
[C---:B------:R-:W-:Y:S02]  /*3ce0*/  FMUL.FTZ R19, R3.reuse, R19 ;  /* 0x0000001303137220 */ /* 0x040fe40000410000 */
[C---:B------:R-:W-:Y:S02]  /*3cf0*/  FMUL.FTZ R196, R3.reuse, R196 ;  /* 0x000000c403c47220 */ /* 0x040fe40000410000 */
[----:B------:R-:W-:Y:S02]  /*3d00*/  FMUL.FTZ R3, R3, R198 ;  /* 0x000000c603037220 */ /* 0x000fe40000410000 */
[----:B------:R-:W-:Y:S02]  /*3d10*/  @P5 FADD.FTZ R19, R188, R19 ;  /* 0x00000013bc135221 */ /* 0x000fe40000010000 */
[----:B------:R-:W-:-:S02]  /*3d20*/  @P5 FADD.FTZ R196, R190, R196 ;  /* 0x000000c4bec45221 */ /* 0x000fc40000010000 */
[----:B------:R-:W-:Y:S01]  /*3d30*/  @P5 FADD.FTZ R3, R191, R3 ;  /* 0x00000003bf035221 */ /* 0x000fe20000010000 */
[----:B------:R-:W-:Y:S01]  /*3d40*/  ISETP.NE.U32.AND P5, PT, RZ, c[0x0][0x258], PT ;  /* 0x00009600ff007a0c */ /* 0x000fe20003fa5070 */
[-C--:B------:R-:W-:Y:S02]  /*3d50*/  FMUL.FTZ R200, R197, R2.reuse ;  /* 0x00000002c5c87220 */ /* 0x080fe40000410000 */
[-C--:B------:R-:W-:Y:S01]  /*3d60*/  FMUL.FTZ R201, R196, R2.reuse ;  /* 0x00000002c4c97220 */ /* 0x080fe20000410000 */
[----:B------:R-:W-:Y:S01]  /*3d70*/  ISETP.NE.AND.EX P5, PT, RZ, c[0x0][0x25c], PT, P5 ;  /* 0x00009700ff007a0c */ /* 0x000fe20003fa5350 */
[----:B------:R-:W-:-:S03]  /*3d80*/  FMUL.FTZ R202, R3, R2 ;  /* 0x0000000203ca7220 */ /* 0x000fc60000410000 */
[C---:B------:R-:W-:Y:S01]  /*3d90*/  SEL R192, R19.reuse, R192, P5 ;  /* 0x000000c013c07207 */ /* 0x040fe20002800000 */
[----:B------:R-:W-:Y:S01]  /*3da0*/  FMUL.FTZ R19, R19, R2 ;  /* 0x0000000213137220 */ /* 0x000fe20000410000 */
[----:B------:R-:W-:Y:S02]  /*3db0*/  MOV R2, 0x10 ;  /* 0x0000001000027802 */ /* 0x000fe40000000f00 */
[----:B------:R-:W-:Y:S02]  /*3dc0*/  SEL R195, R3, R195, P5 ;  /* 0x000000c303c37207 */ /* 0x000fe40002800000 */
[----:B------:R-:W-:Y:S01]  /*3dd0*/  SEL R193, R197, R193, P5 ;  /* 0x000000c1c5c17207 */ /* 0x000fe20002800000 */
[----:B------:R-:W-:Y:S01]  /*3de0*/  IMAD.WIDE.U32 R2, R10, R2, c[0x0][0x170] ;  /* 0x00005c000a027625 */ /* 0x000fe200078e0002 */
[----:B------:R-:W-:-:S04]  /*3df0*/  SEL R194, R196, R194, P5 ;  /* 0x000000c2c4c27207 */ /* 0x000fc80002800000 */
[----:B------:R0:W2:Y:S01]  /*3e00*/  LDG.E.128 R196, [R2.64] ;  /* 0x0000000402c47981 */ /* 0x0000a2000c1e1d00 */
[----:B------:R-:W-:-:S04]  /*3e10*/  ISETP.NE.U32.AND P5, PT, RZ, c[0x0][0x258], PT ;  /* 0x00009600ff007a0c */ /* 0x000fc80003fa5070 */
[----:B------:R-:W-:-:S13]  /*3e20*/  ISETP.NE.AND.EX P5, PT, RZ, c[0x0][0x25c], PT, P5 ;  /* 0x00009700ff007a0c */ /* 0x000fda0003fa5350 */
[----:B0-----:R-:W-:-:S04]  /*3e30*/  @P5 LEA R2, P6, R10, c[0x0][0x258], 0x4 ;  /* 0x000096000a025a11 */ /* 0x001fc800078c20ff */
[----:B------:R-:W-:-:S05]  /*3e40*/  @P5 LEA.HI.X R3, R10, c[0x0][0x25c], RZ, 0x4, P6 ;  /* 0x000097000a035a11 */ /* 0x000fca00030f24ff */
[----:B------:R0:W-:Y:S02]  /*3e50*/  @P5 STG.E.128 [R2.64], R192 ;  /* 0x000000c002005986 */ /* 0x0001e4000c101d04 */
[----:B0-----:R-:W-:-:S04]  /*3e60*/  LEA R2, P5, R10, c[0x0][0x248], 0x4 ;  /* 0x000092000a027a11 */ /* 0x001fc800078a20ff */
[----:B------:R-:W-:Y:S01]  /*3e70*/  LEA.HI.X R3, R10, c[0x0][0x24c], RZ, 0x4, P5 ;  /* 0x000093000a037a11 */ /* 0x000fe200028f24ff */
[----:B--2---:R-:W-:Y:S02]  /*3e80*/  FFMA.FTZ R148, R19, R196, R148 ;  /* 0x000000c413947223 */ /* 0x004fe40000010094 */
[----:B------:R-:W-:Y:S02]  /*3e90*/  FFMA.FTZ R149, R197, R200, R149 ;  /* 0x000000c8c5957223 */ /* 0x000fe40000010095 */
[-C--:B------:R-:W-:Y:S02]  /*3ea0*/  FFMA.FTZ R150, R198, R201.reuse, R150 ;  /* 0x000000c9c6967223 */ /* 0x080fe40000010096 */
[-C--:B------:R-:W-:Y:S02]  /*3eb0*/  FFMA.FTZ R151, R199, R202.reuse, R151 ;  /* 0x000000cac7977223 */ /* 0x080fe40000010097 */
[----:B------:R-:W-:Y:S02]  /*3ec0*/  FMUL.FTZ R199, R59, R202 ;  /* 0x000000ca3bc77220 */ /* 0x000fe40000410000 */
[----:B------:R-:W-:-:S02]  /*3ed0*/  FMUL.FTZ R198, R58, R201 ;  /* 0x000000c93ac67220 */ /* 0x000fc40000410000 */
[----:B------:R-:W-:Y:S02]  /*3ee0*/  FMUL.FTZ R197, R57, R200 ;  /* 0x000000c839c57220 */ /* 0x000fe40000410000 */
[----:B------:R-:W-:-:S05]  /*3ef0*/  FMUL.FTZ R196, R56, R19 ;  /* 0x0000001338c47220 */ /* 0x000fca0000410000 */
[----:B------:R0:W-:Y:S02]  /*3f00*/  STG.E.128 [R2.64], R196 ;  /* 0x000000c402007986 */ /* 0x0001e4000c101d04 */
.L_x_11461:
[----:B------:R-:W-:Y:S05]  /*3f10*/  BSYNC B1 ;  /* 0x0000000000017941 */ /* 0x000fea0003800000 */
.L_x_11460:
[----:B0----5:R-:W-:-:S04]  /*3f20*/  MOV R2, c[0x0][0x160] ;  /* 0x0000580000027a02 */ /* 0x021fc80000000f00 */
[----:B------:R-:W-:-:S04]  /*3f30*/  LEA R0, R2, R0, 0x2 ;  /* 0x0000000002007211 */ /* 0x000fc800078e10ff */
[----:B------:R-:W-:-:S13]  /*3f40*/  ISETP.GE.AND P5, PT, R0, c[0x0][0x164], PT ;  /* 0x0000590000007a0c */ /* 0x000fda0003fa6270 */
[----:B---3--:R-:W-:Y:S01]  /*3f50*/  @P5 CALL.REL.NOINC `(.L_x_11427) ;  /* 0x0000001000005944 */ /* 0x008fe20003c00000 */
[----:B------:R-:W-:Y:S05]  /*3f60*/  BRA `(.L_x_11462) ;  /* 0xffffc95000007947 */ /* 0x000fea000383ffff */
.L_x_11427:
[----:B------:R-:W-:Y:S05]  /*3f70*/  BSYNC B0 ;  /* 0x0000000000007941 */ /* 0x000fea0003800000 */
.L_x_11426:
[----:B------:R-:W0:Y:S01]  /*3f80*/  S2R R196, SR_TID.X ;  /* 0x0000000000c47919 */ /* 0x000e220000002100 */
[----:B------:R-:W-:Y:S01]  /*3f90*/  WARPSYNC 0xffffffff ;  /* 0xffffffff00007948 */ /* 0x000fe20003800000 */
[----:B------:R-:W-:Y:S02]  /*3fa0*/  BSSY B0, `(.L_x_11463) ;  /* 0x0000092000007945 */ /* 0x000fe40003800000 */
[----:B-----5:R-:W1:Y:S01]  /*3fb0*/  S2R R56, SR_CTAID.X ;  /* 0x0000000000387919 */ /* 0x020e620000002500 */
[----:B0-----:R-:W-:Y:S02]  /*3fc0*/  SHF.R.U32.HI R0, RZ, 0x5, R196 ;  /* 0x00000005ff007819 */ /* 0x001fe400000116c4 */
[----:B------:R-:W-:Y:S01]  /*3fd0*/  LOP3.LUT R3, R196, 0x1f, RZ, 0xc0, !PT ;  /* 0x0000001fc4037812 */ /* 0x000fe200078ec0ff */
[----:B-1----:R-:W-:-:S03]  /*3fe0*/  IMAD R56, R56, c[0x0][0x168], RZ ;  /* 0x00005a0038387a24 */ /* 0x002fc600078e02ff */
        /* <DEDUP_REMOVED lines=141> */
.L_x_11464:
[----:B------:R-:W-:Y:S05]  /*48c0*/  BSYNC B0 ;  /* 0x0000000000007941 */ /* 0x000fea0003800000 */
.L_x_11463:
        /* <DEDUP_REMOVED lines=128> */
.L_x_11466:
[----:B0-----:R-:W-:Y:S05]  /*50d0*/  BSYNC B0 ;  /* 0x0000000000007941 */ /* 0x001fea0003800000 */
.L_x_11465:
        /* <DEDUP_REMOVED lines=18> */
.L_x_11468:
[----:B------:R-:W-:Y:S05]  /*5200*/  BSYNC B0 ;  /* 0x0000000000007941 */ /* 0x000fea0003800000 */
.L_x_11467:
        /* <DEDUP_REMOVED lines=18> */
.L_x_11470:
[----:B------:R-:W-:Y:S05]  /*5330*/  BSYNC B0 ;  /* 0x0000000000007941 */ /* 0x000fea0003800000 */
.L_x_11469:
        /* <DEDUP_REMOVED lines=18> */
.L_x_11472:
[----:B------:R-:W-:Y:S05]  /*5460*/  BSYNC B0 ;  /* 0x0000000000007941 */ /* 0x000fea0003800000 */
.L_x_11471:
        /* <DEDUP_REMOVED lines=18> */
.L_x_11474:
[----:B------:R-:W-:Y:S05]  /*5590*/  BSYNC B0 ;  /* 0x0000000000007941 */ /* 0x000fea0003800000 */
.L_x_11473:
        /* <DEDUP_REMOVED lines=18> */
.L_x_11476:
[----:B------:R-:W-:Y:S05]  /*56c0*/  BSYNC B0 ;  /* 0x0000000000007941 */ /* 0x000fea0003800000 */
.L_x_11475:
        /* <DEDUP_REMOVED lines=12> */
.L_x_11444:
[----:B------:R-:W-:Y:S01]  /*5790*/  HFMA2.MMA R198, -RZ, RZ, 0, 5.9604644775390625e-08 ;  /* 0x00000001ffc67435 */ /* 0x000fe200000001ff */
[----:B------:R-:W-:Y:S02]  /*57a0*/  MOV R197, R19 ;  /* 0x0000001300c57202 */ /* 0x000fe40000000f00 */
[----:B------:R-:W-:Y:S02]  /*57b0*/  MOV R202, 0x1f ;  /* 0x0000001f00ca7802 */ /* 0x000fe40000000f00 */
[----:B------:R-:W-:-:S02]  /*57c0*/  MOV R201, 0xffffffff ;  /* 0xffffffff00c97802 */ /* 0x000fc40000000f00 */
[----:B------:R-:W-:Y:S02]  /*57d0*/  MOV R196, 0x57f0 ;  /* 0x000057f000c47802 */ /* 0x000fe40000000f00 */
[----:B-----5:R-:W-:Y:S05]  /*57e0*/  CALL.REL.NOINC `($__internal_184_$__cuda_sm70_shflsync_bfly_p) ;  /* 0x0000046000007944 */ /* 0x020fea0003c00000 */
[----:B-1----:R-:W-:Y:S01]  /*57f0*/  MOV R199, R198 ;  /* 0x000000c600c77202 */ /* 0x002fe20000000f00 */
[----:B------:R-:W-:Y:S05]  /*5800*/  BRA `(.L_x_11477) ;  /* 0xffffca1000007947 */ /* 0x000fea000383ffff */
.L_x_11445:
[----:B------:R-:W-:Y:S01]  /*5810*/  HFMA2.MMA R198, -RZ, RZ, 0, 5.9604644775390625e-08 ;  /* 0x00000001ffc67435 */ /* 0x000fe200000001ff */
[----:B------:R-:W-:Y:S02]  /*5820*/  MOV R197, R204 ;  /* 0x000000cc00c57202 */ /* 0x000fe40000000f00 */
[----:B------:R-:W-:Y:S02]  /*5830*/  MOV R202, 0x1f ;  /* 0x0000001f00ca7802 */ /* 0x000fe40000000f00 */
[----:B------:R-:W-:Y:S02]  /*5840*/  MOV R201, 0xffffffff ;  /* 0xffffffff00c97802 */ /* 0x000fe40000000f00 */
[----:B------:R-:W-:Y:S02]  /*5850*/  MOV R196, 0x5870 ;  /* 0x0000587000c47802 */ /* 0x000fe40000000f00 */
[----:B01---5:R-:W-:Y:S05]  /*5860*/  CALL.REL.NOINC `($__internal_184_$__cuda_sm70_shflsync_bfly_p) ;  /* 0x000003e000007944 */ /* 0x023fea0003c00000 */
[----:B------:R-:W-:Y:S01]  /*5870*/  FADD.FTZ R19, R199, R19 ;  /* 0x00000013c7137221 */ /* 0x000fe20000010000 */
[----:B------:R-:W-:Y:S01]  /*5880*/  MOV R202, 0x1f ;  /* 0x0000001f00ca7802 */ /* 0x000fe20000000f00 */
[----:B-1----:R-:W-:Y:S01]  /*5890*/  FADD.FTZ R199, R204, R198 ;  /* 0x000000c6ccc77221 */ /* 0x002fe20000010000 */
[----:B------:R-:W-:Y:S01]  /*58a0*/  HFMA2.MMA R198, -RZ, RZ, 0, 1.1920928955078125e-07 ;  /* 0x00000002ffc67435 */ /* 0x000fe200000001ff */
[----:B------:R-:W-:-:S02]  /*58b0*/  MOV R201, 0xffffffff ;  /* 0xffffffff00c97802 */ /* 0x000fc40000000f00 */
[----:B------:R-:W-:Y:S02]  /*58c0*/  MOV R197, R19 ;  /* 0x0000001300c57202 */ /* 0x000fe40000000f00 */
[----:B------:R-:W-:Y:S02]  /*58d0*/  MOV R196, 0x58f0 ;  /* 0x000058f000c47802 */ /* 0x000fe40000000f00 */
[----:B------:R-:W-:Y:S05]  /*58e0*/  CALL.REL.NOINC `($__internal_184_$__cuda_sm70_shflsync_bfly_p) ;  /* 0x0000036000007944 */ /* 0x000fea0003c00000 */
[----:B-1----:R-:W-:Y:S01]  /*58f0*/  MOV R200, R198 ;  /* 0x000000c600c87202 */ /* 0x002fe20000000f00 */
[----:B------:R-:W-:Y:S01]  /*5900*/  HFMA2.MMA R198, -RZ, RZ, 0, 1.1920928955078125e-07 ;  /* 0x00000002ffc67435 */ /* 0x000fe200000001ff */
[----:B------:R-:W-:Y:S02]  /*5910*/  MOV R197, R199 ;  /* 0x000000c700c57202 */ /* 0x000fe40000000f00 */
[----:B------:R-:W-:Y:S02]  /*5920*/  MOV R202, 0x1f ;  /* 0x0000001f00ca7802 */ /* 0x000fe40000000f00 */
[----:B------:R-:W-:Y:S02]  /*5930*/  MOV R201, 0xffffffff ;  /* 0xffffffff00c97802 */ /* 0x000fe40000000f00 */
[----:B------:R-:W-:-:S02]  /*5940*/  MOV R196, 0x5960 ;  /* 0x0000596000c47802 */ /* 0x000fc40000000f00 */
[----:B------:R-:W-:Y:S05]  /*5950*/  CALL.REL.NOINC `($__internal_184_$__cuda_sm70_shflsync_bfly_p) ;  /* 0x000002f000007944 */ /* 0x000fea0003c00000 */
[----:B------:R-:W-:Y:S01]  /*5960*/  FADD.FTZ R19, R200, R19 ;  /* 0x00000013c8137221 */ /* 0x000fe20000010000 */
[----:B------:R-:W-:Y:S01]  /*5970*/  MOV R202, 0x1f ;  /* 0x0000001f00ca7802 */ /* 0x000fe20000000f00 */
[----:B-1----:R-:W-:Y:S01]  /*5980*/  FADD.FTZ R199, R199, R198 ;  /* 0x000000c6c7c77221 */ /* 0x002fe20000010000 */
[----:B------:R-:W-:Y:S01]  /*5990*/  HFMA2.MMA R198, -RZ, RZ, 0, 2.384185791015625e-07 ;  /* 0x00000004ffc67435 */ /* 0x000fe200000001ff */
[----:B------:R-:W-:-:S02]  /*59a0*/  MOV R201, 0xffffffff ;  /* 0xffffffff00c97802 */ /* 0x000fc40000000f00 */
[----:B------:R-:W-:Y:S02]  /*59b0*/  MOV R197, R19 ;  /* 0x0000001300c57202 */ /* 0x000fe40000000f00 */
[----:B------:R-:W-:Y:S02]  /*59c0*/  MOV R196, 0x59e0 ;  /* 0x000059e000c47802 */ /* 0x000fe40000000f00 */
[----:B------:R-:W-:Y:S05]  /*59d0*/  CALL.REL.NOINC `($__internal_184_$__cuda_sm70_shflsync_bfly_p) ;  /* 0x0000027000007944 */ /* 0x000fea0003c00000 */
[----:B-1----:R-:W-:Y:S01]  /*59e0*/  MOV R200, R198 ;  /* 0x000000c600c87202 */ /* 0x002fe20000000f00 */
[----:B------:R-:W-:Y:S01]  /*59f0*/  HFMA2.MMA R198, -RZ, RZ, 0, 2.384185791015625e-07 ;  /* 0x00000004ffc67435 */ /* 0x000fe200000001ff */
        /* <DEDUP_REMOVED lines=8> */
[----:B------:R-:W-:Y:S01]  /*5a80*/  HFMA2.MMA R198, -RZ, RZ, 0, 4.76837158203125e-07 ;  /* 0x00000008ffc67435 */ /* 0x000fe200000001ff */
[----:B------:R-:W-:-:S02]  /*5a90*/  MOV R201, 0xffffffff ;  /* 0xffffffff00c97802 */ /* 0x000fc40000000f00 */
[----:B------:R-:W-:Y:S02]  /*5aa0*/  MOV R197, R19 ;  /* 0x0000001300c57202 */ /* 0x000fe40000000f00 */
[----:B------:R-:W-:Y:S02]  /*5ab0*/  MOV R196, 0x5ad0 ;  /* 0x00005ad000c47802 */ /* 0x000fe40000000f00 */
[----:B------:R-:W-:Y:S05]  /*5ac0*/  CALL.REL.NOINC `($__internal_184_$__cuda_sm70_shflsync_bfly_p) ;  /* 0x0000018000007944 */ /* 0x000fea0003c00000 */
[----:B-1----:R-:W-:Y:S01]  /*5ad0*/  MOV R200, R198 ;  /* 0x000000c600c87202 */ /* 0x002fe20000000f00 */
[----:B------:R-:W-:Y:S01]  /*5ae0*/  HFMA2.MMA R198, -RZ, RZ, 0, 4.76837158203125e-07 ;  /* 0x00000008ffc67435 */ /* 0x000fe200000001ff */
        /* <DEDUP_REMOVED lines=8> */
[----:B------:R-:W-:Y:S01]  /*5b70*/  HFMA2.MMA R198, -RZ, RZ, 0, 9.5367431640625e-07 ;  /* 0x00000010ffc67435 */ /* 0x000fe200000001ff */
[----:B------:R-:W-:-:S02]  /*5b80*/  MOV R201, 0xffffffff ;  /* 0xffffffff00c97802 */ /* 0x000fc40000000f00 */
[----:B------:R-:W-:Y:S02]  /*5b90*/  MOV R197, R19 ;  /* 0x0000001300c57202 */ /* 0x000fe40000000f00 */
[----:B------:R-:W-:Y:S02]  /*5ba0*/  MOV R196, 0x5bc0 ;  /* 0x00005bc000c47802 */ /* 0x000fe40000000f00 */
[----:B------:R-:W-:Y:S05]  /*5bb0*/  CALL.REL.NOINC `($__internal_184_$__cuda_sm70_shflsync_bfly_p) ;  /* 0x0000009000007944 */ /* 0x000fea0003c00000 */
[----:B-1----:R-:W-:Y:S01]  /*5bc0*/  MOV R200, R198 ;  /* 0x000000c600c87202 */ /* 0x002fe20000000f00 */
[----:B------:R-:W-:Y:S01]  /*5bd0*/  HFMA2.MMA R198, -RZ, RZ, 0, 9.5367431640625e-07 ;  /* 0x00000010ffc67435 */ /* 0x000fe200000001ff */
[----:B------:R-:W-:Y:S02]  /*5be0*/  MOV R197, R199 ;  /* 0x000000c700c57202 */ /* 0x000fe40000000f00 */
[----:B------:R-:W-:Y:S02]  /*5bf0*/  MOV R202, 0x1f ;  /* 0x0000001f00ca7802 */ /* 0x000fe40000000f00 */
[----:B------:R-:W-:Y:S02]  /*5c00*/  MOV R201, 0xffffffff ;  /* 0xffffffff00c97802 */ /* 0x000fe40000000f00 */
[----:B------:R-:W-:-:S02]  /*5c10*/  MOV R196, 0x5c30 ;  /* 0x00005c3000c47802 */ /* 0x000fc40000000f00 */
[----:B------:R-:W-:Y:S05]  /*5c20*/  CALL.REL.NOINC `($__internal_184_$__cuda_sm70_shflsync_bfly_p) ;  /* 0x0000002000007944 */ /* 0x000fea0003c00000 */
[----:B-1----:R-:W-:Y:S01]  /*5c30*/  MOV R196, R198 ;  /* 0x000000c600c47202 */ /* 0x002fe20000000f00 */
[----:B------:R-:W-:Y:S05]  /*5c40*/  BRA `(.L_x_11478) ;  /* 0xffffc6f000007947 */ /* 0x000fea000383ffff */
        .weak           $__internal_184_$__cuda_sm70_shflsync_bfly_p
        .type           $__internal_184_$__cuda_sm70_shflsync_bfly_p,@function
        .size           $__internal_184_$__cuda_sm70_shflsync_bfly_p,(.L_x_12486 - $__internal_184_$__cuda_sm70_shflsync_bfly_p)
$__internal_184_$__cuda_sm70_shflsync_bfly_p:
[----:B------:R-:W-:Y:S04]  /*5c50*/  WARPSYNC R201 ;  /* 0x000000c900007348 */ /* 0x000fe80003800000 */
[----:B------:R0:W1:Y:S02]  /*5c60*/  SHFL.BFLY PT, R198, R197, R198, R202 ;  /* 0x0c0000c6c5c67389 */ /* 0x00006400000e00ca */
[----:B0-----:R-:W-:-:S06]  /*5c70*/  HFMA2.MMA R197, -RZ, RZ, 0, 0 ;  /* 0x00000000ffc57435 */ /* 0x001fcc00000001ff */
[----:B------:R-:W-:Y:S05]  /*5c80*/  RET.REL.NODEC R196 `(_ZN10layer_norm13ln_bwd_kernelINS_13Kernel_traitsIfffffjLj1024ELj1ELj4ELj1ELj16ENS_18Kernel_traits_baseILj1024EfffffjLj128EEEEELb0ELb1ELb0ELb0EEEvNS_9BwdParamsE) ;  /* 0xffffa370c4007950 */ /* 0x000fea0003c3ffff */
.L_x_11479:
        /* <DEDUP_REMOVED lines=15> */
.L_x_12486:


//--------------------- .text._ZN10layer_norm13ln_bwd_kernelINS_13Kernel_traitsIfffffjLj1024ELj1ELj4ELj1ELj16ENS_18Kernel_traits_baseILj1024EfffffjLj128EEEEELb0ELb1ELb0ELb1EEEvNS_9BwdParamsE --------------------------
	.section	.text._ZN10layer_norm13ln_bwd_kernelINS_13Kernel_traitsIfffffjLj1024ELj1ELj4ELj1ELj16ENS_18Kernel_traits_baseILj1024EfffffjLj128EEEEELb0ELb1ELb0ELb1EEEvNS_9BwdParamsE,"ax",@progbits
	.sectioninfo	@"SHI_REGISTERS=255"
	.align	128
        .global         _ZN10layer_norm13ln_bwd_kernelINS_13Kernel_traitsIfffffjLj1024ELj1ELj4ELj1ELj16ENS_18Kernel_traits_baseILj1024EfffffjLj128EEEEELb0ELb1ELb0ELb1EEEvNS_9BwdParamsE
        .type           _ZN10layer_norm13ln_bwd_kernelINS_13Kernel_traitsIfffffjLj1024ELj1ELj4ELj1ELj16ENS_18Kernel_traits_baseILj1024EfffffjLj128EEEEELb0ELb1ELb0ELb1EEEvNS_9BwdParamsE,@function
        .size           _ZN10layer_norm13ln_bwd_kernelINS_13Kernel_traitsIfffffjLj1024ELj1ELj4ELj1ELj16ENS_18Kernel_traits_baseILj1024EfffffjLj128EEEEELb0ELb1ELb0ELb1EEEvNS_9BwdParamsE,(.L_x_12487 - _ZN10layer_norm13ln_bwd_kernelINS_13Kernel_traitsIfffffjLj1024ELj1ELj4ELj1ELj16ENS_18Kernel_traits_baseILj1024EfffffjLj128EEEEELb0ELb1ELb0ELb1EEEvNS_9BwdParamsE)
        .other          _ZN10layer_norm13ln_bwd_kernelINS_13Kernel_traitsIfffffjLj1024ELj1ELj4ELj1ELj16ENS_18Kernel_traits_baseILj1024EfffffjLj128EEEEELb0ELb1ELb0ELb1EEEvNS_9BwdParamsE,@"STO_CUDA_ENTRY STV_DEFAULT"
_ZN10layer_norm13ln_bwd_kernelINS_13Kernel_traitsIfffffjLj1024ELj1ELj4ELj1ELj16ENS_18Kernel_traits_baseILj1024EfffffjLj128EEEEELb0ELb1ELb0ELb1EEEvNS_9BwdParamsE:
.text._ZN10layer_norm13ln_bwd_kernelINS_13Kernel_traitsIfffffjLj1024ELj1ELj4ELj1ELj16ENS_18Kernel_traits_baseILj1024EfffffjLj128EEEEELb0ELb1ELb0ELb1EEEvNS_9BwdParamsE:
        /* <DEDUP_REMOVED lines=59> */
.L_x_11481:
        /* <DEDUP_REMOVED lines=62> */
[----:B------:R-:W-:-:S03]  /*0790*/  HFMA2.MMA R203, -RZ, RZ, 0, 0 ;  /* 0x00000000ffcb7435 */ /* 0x000fc600000001ff */
[----:B------:R1:W5:Y:S01]  /*07a0*/  LDG.E.128 R80, [R2.64+0x200] ;  /* 0x0002000402507981 */ /* 0x000362000c1e1d00 */
[----:B------:R-:W-:-:S03]  /*07b0*/  CS2R R250, SRZ ;  /* 0x0000000000fa7805 */ /* 0x000fc6000001ff00 */
[----:B------:R1:W5:Y:S01]  /*07c0*/  LDG.E.128 R76, [R2.64+0x400] ;  /* 0x00040004024c7981 */ /* 0x000362000c1e1d00 */
[----:B------:R-:W-:-:S03]  /*07d0*/  CS2R R248, SRZ ;  /* 0x0000000000f87805 */ /* 0x000fc6000001ff00 */
[----:B------:R1:W5:Y:S01]  /*07e0*/  LDG.E.128 R72, [R2.64+0x600] ;  /* 0x0006000402487981 */ /* 0x000362000c1e1d00 */
[----:B------:R-:W-:-:S03]  /*07f0*/  CS2R R246, SRZ ;  /* 0x0000000000f67805 */ /* 0x000fc6000001ff00 */
[----:B------:R1:W5:Y:S01]  /*0800*/  LDG.E.128 R68, [R2.64+0x800] ;  /* 0x0008000402447981 */ /* 0x000362000c1e1d00 */
[----:B------:R-:W-:-:S03]  /*0810*/  MOV R234, RZ ;  /* 0x000000ff00ea7202 */ /* 0x000fc60000000f00 */
[----:B------:R1:W5:Y:S01]  /*0820*/  LDG.E.128 R64, [R2.64+0xa00] ;  /* 0x000a000402407981 */ /* 0x000362000c1e1d00 */
[----:B------:R-:W-:-:S03]  /*0830*/  CS2R R232, SRZ ;  /* 0x0000000000e87805 */ /* 0x000fc6000001ff00 */
[----:B------:R1:W5:Y:S01]  /*0840*/  LDG.E.128 R60, [R2.64+0xc00] ;  /* 0x000c0004023c7981 */ /* 0x000362000c1e1d00 */
[----:B------:R-:W-:-:S03]  /*0850*/  CS2R R230, SRZ ;  /* 0x0000000000e67805 */ /* 0x000fc6000001ff00 */
[----:B------:R1:W5:Y:S01]  /*0860*/  LDG.E.128 R56, [R2.64+0xe00] ;  /* 0x000e000402387981 */ /* 0x000362000c1e1d00 */
[----:B------:R-:W-:Y:S01]  /*0870*/  CS2R R228, SRZ ;  /* 0x0000000000e47805 */ /* 0x000fe2000001ff00 */
[----:B------:R-:W-:Y:S01]  /*0880*/  MOV R224, RZ ;  /* 0x000000ff00e07202 */ /* 0x000fe20000000f00 */
[----:B------:R-:W-:Y:S01]  /*0890*/  CS2R R222, SRZ ;  /* 0x0000000000de7805 */ /* 0x000fe2000001ff00 */
[----:B------:R2:W5:Y:S01]  /*08a0*/  LDG.E.128 R52, [R4.64] ;  /* 0x0000000404347981 */ /* 0x000562000c1e1d00 */
[----:B------:R-:W-:Y:S01]  /*08b0*/  CS2R R216, SRZ ;  /* 0x0000000000d87805 */ /* 0x000fe2000001ff00 */
[----:B------:R-:W-:Y:S01]  /*08c0*/  CS2R R214, SRZ ;  /* 0x0000000000d67805 */ /* 0x000fe2000001ff00 */
[----:B------:R-:W-:Y:S01]  /*08d0*/  CS2R R212, SRZ ;  /* 0x0000000000d47805 */ /* 0x000fe2000001ff00 */
[----:B------:R2:W5:Y:S01]  /*08e0*/  LDG.E.128 R48, [R4.64+0x200] ;  /* 0x0002000404307981 */ /* 0x000562000c1e1d00 */
[----:B-1----:R-:W-:Y:S01]  /*08f0*/  HFMA2.MMA R3, -RZ, RZ, 0, 0 ;  /* 0x00000000ff037435 */ /* 0x002fe200000001ff */
[----:B------:R-:W-:-:S02]  /*0900*/  CS2R R210, SRZ ;  /* 0x0000000000d27805 */ /* 0x000fc4000001ff00 */
        /* <DEDUP_REMOVED lines=10> */
[----:B------:R-:W-:-:S02]  /*09b0*/  MOV R16, RZ ;  /* 0x000000ff00107202 */ /* 0x000fc40000000f00 */
[----:B------:R2:W5:Y:S04]  /*09c0*/  LDG.E.128 R32, [R4.64+0xa00] ;  /* 0x000a000404207981 */ /* 0x000568000c1e1d00 */
[----:B------:R2:W5:Y:S04]  /*09d0*/  LDG.E.128 R28, [R4.64+0xc00] ;  /* 0x000c0004041c7981 */ /* 0x000568000c1e1d00 */
[----:B------:R2:W5:Y:S02]  /*09e0*/  LDG.E.128 R24, [R4.64+0xe00] ;  /* 0x000e000404187981 */ /* 0x000564000c1e1d00 */
[----:B0-2---:R-:W-:-:S02]  /*09f0*/  CS2R R4, SRZ ;  /* 0x0000000000047805 */ /* 0x005fc4000001ff00 */
.L_x_11487:
[----:B------:R-:W0:Y:S01]  /*0a00*/  S2R R18, SR_TID.X ;  /* 0x0000000000127919 */ /* 0x000e220000002100 */
[----:B------:R-:W-:Y:S01]  /*0a10*/  IMAD R2, R0, c[0x0][0x168], RZ ;  /* 0x00005a0000027a24 */ /* 0x000fe200078e02ff */
        /* <DEDUP_REMOVED lines=11> */
[----:B------:R-:W-:Y:S02]  /*0ad0*/  IADD3 R124, P0, R202, c[0x0][0x188], RZ ;  /* 0x00006200ca7c7a10 */ /* 0x000fe40007f1e0ff */
[----:B------:R-:W-:Y:S02]  /*0ae0*/  SHF.L.U32 R195, R181, 0x4, RZ ;  /* 0x00000004b5c37819 */ /* 0x000fe400000006ff */
[----:B------:R-:W-:Y:S02]  /*0af0*/  IADD3 R185, R178, 0x60, RZ ;  /* 0x00000060b2b97810 */ /* 0x000fe40007ffe0ff */
[----:B------:R-:W-:Y:S02]  /*0b00*/  SHF.L.U32 R193, R182, 0x4, RZ ;  /* 0x00000004b6c17819 */ /* 0x000fe400000006ff */
[----:B------:R-:W-:Y:S02]  /*0b10*/  IADD3 R186, R178, 0x80, RZ ;  /* 0x00000080b2ba7810 */ /* 0x000fe40007ffe0ff */
[----:B------:R-:W-:-:S02]  /*0b20*/  IADD3.X R125, R201, c[0x0][0x18c], RZ, P0, !PT ;  /* 0x00006300c97d7a10 */ /* 0x000fc400007fe4ff */
[----:B------:R-:W-:Y:S02]  /*0b30*/  SHF.R.U32.HI R194, RZ, 0x1c, R181 ;  /* 0x0000001cffc27819 */ /* 0x000fe400000116b5 */
[----:B------:R-:W-:Y:S02]  /*0b40*/  IADD3 R128, P0, R195, c[0x0][0x188], RZ ;  /* 0x00006200c3807a10 */ /* 0x000fe40007f1e0ff */
[----:B------:R-:W-:Y:S01]  /*0b50*/  SHF.L.U32 R191, R185, 0x4, RZ ;  /* 0x00000004b9bf7819 */ /* 0x000fe200000006ff */
[----:B------:R-:W3:Y:S01]  /*0b60*/  LDG.E.128 R124, [R124.64] ;  /* 0x000000047c7c7981 */ /* 0x000ee2000c1e1d00 */
[----:B------:R-:W-:Y:S02]  /*0b70*/  IADD3 R197, R178, 0xa0, RZ ;  /* 0x000000a0b2c57810 */ /* 0x000fe40007ffe0ff */
        /* <DEDUP_REMOVED lines=9> */
[----:B------:R-:W-:-:S02]  /*0c10*/  IADD3.X R133, R192, c[0x0][0x18c], RZ, P1, !PT ;  /* 0x00006300c0857a10 */ /* 0x000fc40000ffe4ff */
[----:B------:R-:W-:Y:S02]  /*0c20*/  IADD3 R198, R178, 0xe0, RZ ;  /* 0x000000e0b2c67810 */ /* 0x000fe40007ffe0ff */
[----:B------:R-:W-:Y:S02]  /*0c30*/  SHF.R.U32.HI R22, RZ, 0x1c, R186 ;  /* 0x0000001cff167819 */ /* 0x000fe400000116ba */
[----:B------:R-:W-:Y:S02]  /*0c40*/  IADD3 R140, P1, R189, c[0x0][0x188], RZ ;  /* 0x00006200bd8c7a10 */ /* 0x000fe40007f3e0ff */
[----:B------:R-:W-:Y:S01]  /*0c50*/  MOV R187, 0x10 ;  /* 0x0000001000bb7802 */ /* 0x000fe20000000f00 */
[----:B------:R-:W1:Y:S01]  /*0c60*/  LDC.U8 R205, c[0x0][0x1f0] ;  /* 0x00007c00ffcd7b82 */ /* 0x000e620000000000 */
[----:B0-----:R-:W-:Y:S01]  /*0c70*/  SHF.L.U32 R18, R204, 0x4, RZ ;  /* 0x00000004cc127819 */ /* 0x001fe200000006ff */
[----:B------:R-:W-:Y:S01]  /*0c80*/  IMAD.WIDE R158, R0, R158, c[0x0][0x1a8] ;  /* 0x00006a00009e7625 */ /* 0x000fe200078e029e */
[----:B------:R-:W-:Y:S01]  /*0c90*/  IADD3.X R137, R190, c[0x0][0x18c], RZ, P0, !PT ;  /* 0x00006300be897a10 */ /* 0x000fe200007fe4ff */
[----:B------:R-:W4:Y:S01]  /*0ca0*/  LDG.E.128 R132, [R132.64] ;  /* 0x0000000484847981 */ /* 0x000f22000c1e1d00 */
[----:B------:R-:W-:-:S02]  /*0cb0*/  SHF.R.U32.HI R21, RZ, 0x1c, R197 ;  /* 0x0000001cff157819 */ /* 0x000fc400000116c5 */
[----:B------:R-:W-:Y:S02]  /*0cc0*/  IADD3 R144, P0, R20, c[0x0][0x188], RZ ;  /* 0x0000620014907a10 */ /* 0x000fe40007f1e0ff */
[----:B------:R-:W-:Y:S02]  /*0cd0*/  SHF.L.U32 R23, R198, 0x4, RZ ;  /* 0x00000004c6177819 */ /* 0x000fe400000006ff */
[----:B------:R-:W-:Y:S02]  /*0ce0*/  IADD3.X R141, R22, c[0x0][0x18c], RZ, P1, !PT ;  /* 0x00006300168d7a10 */ /* 0x000fe40000ffe4ff */
[----:B------:R-:W-:Y:S02]  /*0cf0*/  SHF.R.U32.HI R19, RZ, 0x1c, R204 ;  /* 0x0000001cff137819 */ /* 0x000fe400000116cc */
[----:B------:R-:W-:Y:S02]  /*0d00*/  SHF.R.U32.HI R2, RZ, 0x1c, R198 ;  /* 0x0000001cff027819 */ /* 0x000fe400000116c6 */
[----:B------:R-:W-:Y:S01]  /*0d10*/  SHF.R.S32.HI R17, RZ, 0x1f, R0 ;  /* 0x0000001fff117819 */ /* 0x000fe20000011400 */
[----:B------:R-:W-:Y:S01]  /*0d20*/  IMAD.WIDE.U32 R160, R181, R187, c[0x0][0x208] ;  /* 0x00008200b5a07625 */ /* 0x000fe200078e00bb */
[----:B------:R-:W-:Y:S01]  /*0d30*/  IADD3 R148, P1, R18, c[0x0][0x188], RZ ;  /* 0x0000620012947a10 */ /* 0x000fe20007f3e0ff */
[----:B------:R0:W4:Y:S01]  /*0d40*/  LDG.E R188, [R158.64] ;  /* 0x000000049ebc7981 */ /* 0x000122000c1e1900 */
[----:B------:R-:W-:-:S02]  /*0d50*/  IADD3.X R145, R21, c[0x0][0x18c], RZ, P0, !PT ;  /* 0x0000630015917a10 */ /* 0x000fc400007fe4ff */
[----:B------:R-:W-:Y:S01]  /*0d60*/  IADD3 R152, P0, R23, c[0x0][0x188], RZ ;  /* 0x0000620017987a10 */ /* 0x000fe20007f1e0ff */
[----:B------:R-:W-:Y:S01]  /*0d70*/  IMAD.WIDE.U32 R168, R185, R187, c[0x0][0x208] ;  /* 0x00008200b9a87625 */ /* 0x000fe200078e00bb */
[----:B------:R-:W-:Y:S01]  /*0d80*/  IADD3.X R149, R19, c[0x0][0x18c], RZ, P1, !PT ;  /* 0x0000630013957a10 */ /* 0x000fe20000ffe4ff */
[----:B------:R-:W4:Y:S01]  /*0d90*/  LDG.E.128 R136, [R136.64] ;  /* 0x0000000488887981 */ /* 0x000f22000c1e1d00 */
[----:B------:R-:W-:-:S03]  /*0da0*/  IADD3.X R153, R2, c[0x0][0x18c], RZ, P0, !PT ;  /* 0x0000630002997a10 */ /* 0x000fc600007fe4ff */
[----:B------:R-:W4:Y:S04]  /*0db0*/  LDG.E.128 R144, [R144.64] ;  /* 0x0000000490907981 */ /* 0x000f28000c1e1d00 */
[----:B------:R-:W4:Y:S04]  /*0dc0*/  LDG.E.128 R148, [R148.64] ;  /* 0x0000000494947981 */ /* 0x000f28000c1e1d00 */
[----:B------:R-:W4:Y:S01]  /*0dd0*/  LDG.E.128 R152, [R152.64] ;  /* 0x0000000498987981 */ /* 0x000f22000c1e1d00 */
[----:B------:R-:W-:Y:S01]  /*0de0*/  ISETP.NE.U32.AND P1, PT, RZ, c[0x0][0x1c0], PT ;  /* 0x00007000ff007a0c */ /* 0x000fe20003f25070 */
[----:B------:R-:W-:-:S02]  /*0df0*/  IMAD.WIDE.U32 R172, R186, R187, c[0x0][0x208] ;  /* 0x00008200baac7625 */ /* 0x000fc400078e00bb */
[----:B------:R-:W4:Y:S01]  /*0e00*/  LDG.E.128 R168, [R168.64] ;  /* 0x00000004a8a87981 */ /* 0x000f22000c1e1d00 */
[----:B------:R-:W-:Y:S02]  /*0e10*/  ISETP.NE.AND.EX P1, PT, RZ, c[0x0][0x1c4], PT, P1 ;  /* 0x00007100ff007a0c */ /* 0x000fe40003f25310 */
[----:B------:R-:W-:Y:S01]  /*0e20*/  ISETP.NE.U32.AND P0, PT, RZ, c[0x0][0x218], PT ;  /* 0x00008600ff007a0c */ /* 0x000fe20003f05070 */
[----:B------:R-:W4:Y:S03]  /*0e30*/  LDG.E.128 R172, [R172.64] ;  /* 0x00000004acac7981 */ /* 0x000f26000c1e1d00 */
[----:B------:R-:W-:Y:S01]  /*0e40*/  ISETP.NE.AND.EX P0, PT, RZ, c[0x0][0x21c], PT, P0 ;  /* 0x00008700ff007a0c */ /* 0x000fe20003f05300 */
[----:B------:R-:W-:Y:S01]  /*0e50*/  IMAD.WIDE.U32 R156, R178, R187, c[0x0][0x208] ;  /* 0x00008200b29c7625 */ /* 0x000fe200078e00bb */
[----:B------:R-:W4:Y:S04]  /*0e60*/  LDG.E.128 R140, [R140.64] ;  /* 0x000000048c8c7981 */ /* 0x000f28000c1e1d00 */
[----:B------:R-:W4:Y:S01]  /*0e70*/  LDG.E.128 R160, [R160.64] ;  /* 0x00000004a0a07981 */ /* 0x000f22000c1e1d00 */
[----:B------:R-:W-:-:S03]  /*0e80*/  @P1 LEA R176, P2, R0, c[0x0][0x1c0], 0x2 ;  /* 0x0000700000b01a11 */ /* 0x000fc600078410ff */
[----:B0-----:R-:W4:Y:S01]  /*0e90*/  LDG.E.128 R156, [R156.64] ;  /* 0x000000049c9c7981 */ /* 0x001f22000c1e1d00 */
[----:B------:R-:W-:Y:S02]  /*0ea0*/  @P1 LEA.HI.X R177, R0, c[0x0][0x1c4], R17, 0x2, P2 ;  /* 0x0000710000b11a11 */ /* 0x000fe400010f1411 */
[----:B------:R-:W-:-:S06]  /*0eb0*/  MOV R17, 0x3f800000 ;  /* 0x3f80000000117802 */ /* 0x000fcc0000000f00 */
[----:B-----5:R0:W5:Y:S02]  /*0ec0*/  @P1 LDG.E R17, [R176.64] ;  /* 0x00000004b0111981 */ /* 0x020164000c1e1900 */
        /* <DEDUP_REMOVED lines=9> */
[----:B------:R-:W-:Y:S02]  /*0f60*/  IMAD.WIDE.U32 R176, R197, R187, c[0x0][0x208] ;  /* 0x00008200c5b07625 */ /* 0x000fe400078e00bb */
[----:B------:R0:W5:Y:S01]  /*0f70*/  @P0 LDG.E.128 R96, [R180.64] ;  /* 0x00000004b4600981 */ /* 0x000162000c1e1d00 */
[----:B------:R-:W-:-:S03]  /*0f80*/  @P0 LEA.HI.X R185, R185, c[0x0][0x21c], RZ, 0x4, P1 ;  /* 0x00008700b9b90a11 */ /* 0x000fc600008f24ff */
[----:B------:R-:W4:Y:S04]  /*0f90*/  LDG.E.128 R176, [R176.64] ;  /* 0x00000004b0b07981 */ /* 0x000f28000c1e1d00 */
        /* <DEDUP_REMOVED lines=8> */
[----:B------:R-:W-:-:S05]  /*1020*/  @P0 LEA.HI.X R197, R204, c[0x0][0x21c], RZ, 0x4, P1 ;  /* 0x00008700ccc50a11 */ /* 0x000fca00008f24ff */
[----:B------:R0:W5:Y:S02]  /*1030*/  @P0 LDG.E.128 R112, [R196.64] ;  /* 0x00000004c4700981 */ /* 0x000164000c1e1d00 */
[----:B0-----:R-:W-:-:S04]  /*1040*/  @P0 LEA R196, P1, R198, c[0x0][0x218], 0x4 ;  /* 0x00008600c6c40a11 */ /* 0x001fc800078220ff */
[----:B------:R-:W-:-:S05]  /*1050*/  @P0 LEA.HI.X R197, R198, c[0x0][0x21c], RZ, 0x4, P1 ;  /* 0x00008700c6c50a11 */ /* 0x000fca00008f24ff */
[----:B------:R0:W5:Y:S01]  /*1060*/  @P0 LDG.E.128 R116, [R196.64] ;  /* 0x00000004c4740981 */ /* 0x000162000c1e1d00 */
[----:B-1----:R-:W-:-:S04]  /*1070*/  ISETP.NE.AND P0, PT, R205, RZ, PT ;  /* 0x000000ffcd00720c */ /* 0x002fc80003f05270 */
[----:B--2---:R-:W-:-:S05]  /*1080*/  FSEL R243, R199, RZ, !P0 ;  /* 0x000000ffc7f37208 */ /* 0x004fca0004000000 */
[C---:B---3--:R-:W-:Y:S02]  /*1090*/  FADD.FTZ R244, -R243.reuse, R124 ;  /* 0x0000007cf3f47221 */ /* 0x048fe40000010100 */
[C---:B------:R-:W-:Y:S02]  /*10a0*/  FADD.FTZ R245, -R243.reuse, R125 ;  /* 0x0000007df3f57221 */ /* 0x040fe40000010100 */
[C---:B----4-:R-:W-:Y:S02]  /*10b0*/  FADD.FTZ R218, -R243.reuse, R131 ;  /* 0x00000083f3da7221 */ /* 0x050fe40000010100 */
[C---:B------:R-:W-:Y:S02]  /*10c0*/  FADD.FTZ R219, -R243.reuse, R130 ;  /* 0x00000082f3db7221 */ /* 0x040fe40000010100 */
[C---:B------:R-:W-:Y:S02]  /*10d0*/  FADD.FTZ R220, -R243.reuse, R129 ;  /* 0x00000081f3dc7221 */ /* 0x040fe40000010100 */
[----:B------:R-:W-:-:S02]  /*10e0*/  FADD.FTZ R235, -R243, R147 ;  /* 0x00000093f3eb7221 */ /* 0x000fc40000010100 */
[----:B------:R-:W2:Y:S01]  /*10f0*/  LDL.LU R147, [R1+0x4] ;  /* 0x0000040001937983 */ /* 0x000ea20000300800 */
[----:B------:R-:W-:-:S03]  /*1100*/  FADD.FTZ R131, -R243, R148 ;  /* 0x00000094f3837221 */ /* 0x000fc60000010100 */
[----:B------:R-:W3:Y:S01]  /*1110*/  LDL.LU R148, [R1+0x8] ;  /* 0x0000080001947983 */ /* 0x000ee20000300800 */
[C---:B------:R-:W-:Y:S02]  /*1120*/  FADD.FTZ R130, -R243.reuse, R149 ;  /* 0x00000095f3827221 */ /* 0x040fe40000010100 */
[C---:B------:R-:W-:Y:S01]  /*1130*/  FADD.FTZ R129, -R243.reuse, R150 ;  /* 0x00000096f3817221 */ /* 0x040fe20000010100 */
[----:B------:R-:W4:Y:S01]  /*1140*/  LDL.LU R149, [R1+0x14] ;  /* 0x0000140001957983 */ /* 0x000f220000300800 */
[C---:B------:R-:W-:Y:S02]  /*1150*/  FADD.FTZ R124, -R243.reuse, R152 ;  /* 0x00000098f37c7221 */ /* 0x040fe40000010100 */
[C---:B------:R-:W-:Y:S01]  /*1160*/  FADD.FTZ R125, -R243.reuse, R153 ;  /* 0x00000099f37d7221 */ /* 0x040fe20000010100 */
[----:B------:R-:W4:Y:S04]  /*1170*/  LDL.LU R150, [R1+0x10] ;  /* 0x0000100001967983 */ /* 0x000f280000300800 */
[----:B------:R-:W4:Y:S04]  /*1180*/  LDL.LU R152, [R1+0xc] ;  /* 0x00000c0001987983 */ /* 0x000f280000300800 */
[----:B------:R-:W4:Y:S01]  /*1190*/  LDL.LU R153, [R1] ;  /* 0x0000000001997983 */ /* 0x000f220000300800 */
[----:B------:R-:W-:-:S02]  /*11a0*/  FADD.FTZ R226, -R243, R128 ;  /* 0x00000080f3e27221 */ /* 0x000fc40000010100 */
[C---:B------:R-:W-:Y:S02]  /*11b0*/  FADD.FTZ R128, -R243.reuse, R151 ;  /* 0x00000097f3807221 */ /* 0x040fe40000010100 */
[----:B------:R-:W4:Y:S01]  /*11c0*/  LDL.LU R151, [R1+0x1c] ;  /* 0x00001c0001977983 */ /* 0x000f220000300800 */
[C---:B------:R-:W-:Y:S02]  /*11d0*/  FADD.FTZ R242, -R243.reuse, R126 ;  /* 0x0000007ef3f27221 */ /* 0x040fe40000010100 */
[----:B------:R-:W-:Y:S02]  /*11e0*/  FADD.FTZ R126, -R243, R154 ;  /* 0x0000009af37e7221 */ /* 0x000fe40000010100 */
[----:B--2---:R-:W-:Y:S02]  /*11f0*/  FADD.FTZ R147, R168, R147 ;  /* 0x00000093a8937221 */ /* 0x004fe40000010000 */
[----:B---3--:R-:W-:-:S03]  /*1200*/  FADD.FTZ R148, R171, R148 ;  /* 0x00000094ab947221 */ /* 0x008fc60000010000 */
[----:B------:R-:W-:Y:S01]  /*1210*/  STL [R1+0x4], R147 ;  /* 0x0000049301007387 */ /* 0x000fe20000100800 */
[----:B----4-:R-:W-:Y:S02]  /*1220*/  FADD.FTZ R149, R172, R149 ;  /* 0x00000095ac957221 */ /* 0x010fe40000010000 */
[----:B------:R-:W-:Y:S02]  /*1230*/  FADD.FTZ R152, R170, R152 ;  /* 0x00000098aa987221 */ /* 0x000fe40000010000 */
[----:B------:R-:W-:-:S05]  /*1240*/  FADD.FTZ R153, R169, R153 ;  /* 0x00000099a9997221 */ /* 0x000fca0000010000 */
[----:B------:R-:W-:Y:S04]  /*1250*/  STL [R1], R153 ;  /* 0x0000009901007387 */ /* 0x000fe80000100800 */
[----:B------:R1:W-:Y:S04]  /*1260*/  STL [R1+0xc], R152 ;  /* 0x00000c9801007387 */ /* 0x0003e80000100800 */
[----:B-1----:R-:W2:Y:S04]  /*1270*/  LDL.LU R152, [R1+0x18] ;  /* 0x0000180001987983 */ /* 0x002ea80000300800 */
[----:B------:R1:W-:Y:S04]  /*1280*/  STL [R1+0x8], R148 ;  /* 0x0000089401007387 */ /* 0x0003e80000100800 */
[----:B------:R-:W3:Y:S04]  /*1290*/  LDL.LU R153, [R1+0x24] ;  /* 0x0000240001997983 */ /* 0x000ee80000300800 */
[----:B------:R4:W-:Y:S04]  /*12a0*/  STL [R1+0x14], R149 ;  /* 0x0000149501007387 */ /* 0x0009e80000100800 */
[----:B------:R-:W4:Y:S01]  /*12b0*/  LDL.LU R154, [R1+0x20] ;  /* 0x00002000019a7983 */ /* 0x000f220000300800 */
[----:B------:R-:W-:-:S06]  /*12c0*/  IMAD.WIDE.U32 R164, R182, R187, c[0x0][0x208] ;  /* 0x00008200b6a47625 */ /* 0x000fcc00078e00bb */
[----:B------:R-:W4:Y:S01]  /*12d0*/  LDG.E.128 R164, [R164.64] ;  /* 0x00000004a4a47981 */ /* 0x000f22000c1e1d00 */
[----:B------:R-:W-:Y:S02]  /*12e0*/  FADD.FTZ R150, R173, R150 ;  /* 0x00000096ad967221 */ /* 0x000fe40000010000 */
[C---:B------:R-:W-:Y:S02]  /*12f0*/  FADD.FTZ R206, -R243.reuse, R133 ;  /* 0x00000085f3ce7221 */ /* 0x040fe40000010100 */
[----:B------:R-:W-:Y:S02]  /*1300*/  FADD.FTZ R151, R174, R151 ;  /* 0x00000097ae977221 */ /* 0x000fe40000010000 */
[----:B------:R-:W-:Y:S01]  /*1310*/  FMUL.FTZ R133, R188, R244 ;  /* 0x000000f4bc857220 */ /* 0x000fe20000410000 */
[----:B------:R0:W-:Y:S01]  /*1320*/  STL [R1+0x10], R150 ;  /* 0x0000109601007387 */ /* 0x0001e20000100800 */
[----:B------:R-:W-:Y:S02]  /*1330*/  FADD.FTZ R225, -R243, R127 ;  /* 0x0000007ff3e17221 */ /* 0x000fe40000010100 */
[----:B------:R-:W-:-:S04]  /*1340*/  IMAD.WIDE.U32 R180, R204, R187, c[0x0][0x208] ;  /* 0x00008200ccb47625 */ /* 0x000fc800078e00bb */
[C---:B------:R-:W-:Y:S02]  /*1350*/  FADD.FTZ R127, -R243.reuse, R155 ;  /* 0x0000009bf37f7221 */ /* 0x040fe40000010100 */
[----:B------:R-:W-:Y:S01]  /*1360*/  FADD.FTZ R204, -R243, R135 ;  /* 0x00000087f3cc7221 */ /* 0x000fe20000010100 */
[----:B------:R-:W4:Y:S01]  /*1370*/  LDL.LU R155, [R1+0x2c] ;  /* 0x00002c00019b7983 */ /* 0x000f220000300800 */
[C---:B------:R-:W-:Y:S02]  /*1380*/  FADD.FTZ R231, R156.reuse, R231 ;  /* 0x000000e79ce77221 */ /* 0x040fe40000010000 */
[----:B------:R-:W-:Y:S01]  /*1390*/  FFMA.FTZ R15, R156, R133, R15 ;  /* 0x000000859c0f7223 */ /* 0x000fe2000001000f */
[----:B------:R-:W-:Y:S01]  /*13a0*/  STL [R1+0x1c], R151 ;  /* 0x00001c9701007387 */ /* 0x000fe20000100800 */
[----:B------:R-:W-:-:S03]  /*13b0*/  FMUL.FTZ R135, R84, R156 ;  /* 0x0000009c54877220 */ /* 0x000fc60000410000 */
[----:B------:R-:W4:Y:S01]  /*13c0*/  LDL.LU R156, [R1+0x28] ;  /* 0x00002800019c7983 */ /* 0x000f220000300800 */
[----:B------:R-:W-:-:S03]  /*13d0*/  IMAD.WIDE.U32 R184, R198, R187, c[0x0][0x208] ;  /* 0x00008200c6b87625 */ /* 0x000fc600078e00bb */
[----:B------:R-:W4:Y:S01]  /*13e0*/  LDG.E.128 R180, [R180.64] ;  /* 0x00000004b4b47981 */ /* 0x000f22000c1e1d00 */
[C---:B------:R-:W-:Y:S02]  /*13f0*/  FADD.FTZ R198, -R243.reuse, R139 ;  /* 0x0000008bf3c67221 */ /* 0x040fe40000010100 */
[C---:B------:R-:W-:Y:S01]  /*1400*/  FMUL.FTZ R139, R188.reuse, R220 ;  /* 0x000000dcbc8b7220 */ /* 0x040fe20000410000 */
[----:B------:R-:W4:Y:S01]  /*1410*/  LDG.E.128 R184, [R184.64] ;  /* 0x00000004b8b87981 */ /* 0x000f22000c1e1d00 */
[C---:B0-----:R-:W-:Y:S02]  /*1420*/  FADD.FTZ R197, -R243.reuse, R138 ;  /* 0x0000008af3c57221 */ /* 0x041fe40000010100 */
[----:B------:R-:W-:Y:S02]  /*1430*/  FADD.FTZ R199, -R243, R140 ;  /* 0x0000008cf3c77221 */ /* 0x000fe40000010100 */
[C---:B------:R-:W-:Y:S02]  /*1440*/  FMUL.FTZ R138, R188.reuse, R226 ;  /* 0x000000e2bc8a7220 */ /* 0x040fe40000410000 */
[----:B------:R-:W-:-:S02]  /*1450*/  FMUL.FTZ R140, R188, R219 ;  /* 0x000000dbbc8c7220 */ /* 0x000fc40000410000 */
[----:B------:R-:W-:Y:S02]  /*1460*/  FADD.FTZ R207, -R243, R136 ;  /* 0x00000088f3cf7221 */ /* 0x000fe40000010100 */
[C---:B------:R-:W-:Y:S02]  /*1470*/  FADD.FTZ R234, R161.reuse, R234 ;  /* 0x000000eaa1ea7221 */ /* 0x040fe40000010000 */
[----:B------:R-:W-:Y:S02]  /*1480*/  FFMA.FTZ R12, R161, R139, R12 ;  /* 0x0000008ba10c7223 */ /* 0x000fe4000001000c */
[----:B------:R-:W-:Y:S02]  /*1490*/  FMUL.FTZ R219, R81, R161 ;  /* 0x000000a151db7220 */ /* 0x000fe40000410000 */
[----:B------:R-:W-:Y:S02]  /*14a0*/  FADD.FTZ R241, -R243, R141 ;  /* 0x0000008df3f17221 */ /* 0x000fe40000010100 */
[----:B------:R-:W-:-:S02]  /*14b0*/  FMUL.FTZ R136, R188, R225 ;  /* 0x000000e1bc887220 */ /* 0x000fc40000410000 */
[C---:B------:R-:W-:Y:S02]  /*14c0*/  FADD.FTZ R246, R160.reuse, R246 ;  /* 0x000000f6a0f67221 */ /* 0x040fe40000010000 */
[----:B------:R-:W-:Y:S02]  /*14d0*/  FFMA.FTZ R11, R160, R138, R11 ;  /* 0x0000008aa00b7223 */ /* 0x000fe4000001000b */
[----:B------:R-:W-:Y:S02]  /*14e0*/  FMUL.FTZ R141, R80, R160 ;  /* 0x000000a0508d7220 */ /* 0x000fe40000410000 */
[C---:B------:R-:W-:Y:S02]  /*14f0*/  FADD.FTZ R232, R159.reuse, R232 ;  /* 0x000000e89fe87221 */ /* 0x040fe40000010000 */
[----:B------:R-:W-:Y:S02]  /*1500*/  FFMA.FTZ R14, R159, R136, R14 ;  /* 0x000000889f0e7223 */ /* 0x000fe4000001000e */
[----:B------:R-:W-:-:S02]  /*1510*/  FMUL.FTZ R226, R87, R159 ;  /* 0x0000009f57e27220 */ /* 0x000fc40000410000 */
[----:B--2---:R-:W-:-:S05]  /*1520*/  FADD.FTZ R152, R175, R152 ;  /* 0x00000098af987221 */ /* 0x004fca0000010000 */
[----:B------:R-:W-:Y:S01]  /*1530*/  STL [R1+0x18], R152 ;  /* 0x0000189801007387 */ /* 0x000fe20000100800 */
[----:B---3--:R-:W-:-:S03]  /*1540*/  FADD.FTZ R153, R176, R153 ;  /* 0x00000099b0997221 */ /* 0x008fc60000010000 */
[----:B------:R-:W2:Y:S04]  /*1550*/  LDL.LU R161, [R1+0x34] ;  /* 0x0000340001a17983 */ /* 0x000ea80000300800 */
[----:B------:R-:W-:Y:S01]  /*1560*/  STL [R1+0x24], R153 ;  /* 0x0000249901007387 */ /* 0x000fe20000100800 */
[----:B----4-:R-:W-:-:S03]  /*1570*/  FADD.FTZ R154, R177, R154 ;  /* 0x0000009ab19a7221 */ /* 0x010fc60000010000 */
[----:B------:R-:W3:Y:S04]  /*1580*/  LDL.LU R160, [R1+0x30] ;  /* 0x0000300001a07983 */ /* 0x000ee80000300800 */
[----:B------:R-:W-:Y:S04]  /*1590*/  STL [R1+0x20], R154 ;  /* 0x0000209a01007387 */ /* 0x000fe80000100800 */
[----:B------:R-:W3:Y:S01]  /*15a0*/  LDL.LU R159, [R1+0x3c] ;  /* 0x00003c00019f7983 */ /* 0x000ee20000300800 */
[----:B------:R-:W-:Y:S02]  /*15b0*/  FADD.FTZ R221, -R243, R132 ;  /* 0x00000084f3dd7221 */ /* 0x000fe40000010100 */
[----:B------:R-:W-:-:S02]  /*15c0*/  FMUL.FTZ R132, R188, R245 ;  /* 0x000000f5bc847220 */ /* 0x000fc40000410000 */
[C---:B------:R-:W-:Y:S02]  /*15d0*/  FADD.FTZ R205, -R243.reuse, R134 ;  /* 0x00000086f3cd7221 */ /* 0x040fe40000010100 */
[----:B------:R-:W-:Y:S02]  /*15e0*/  FADD.FTZ R196, -R243, R137 ;  /* 0x00000089f3c47221 */ /* 0x000fe40000010100 */
[----:B------:R-:W-:Y:S02]  /*15f0*/  FMUL.FTZ R134, R188, R242 ;  /* 0x000000f2bc867220 */ /* 0x000fe40000410000 */
[C---:B------:R-:W-:Y:S02]  /*1600*/  FADD.FTZ R230, R157.reuse, R230 ;  /* 0x000000e69de67221 */ /* 0x040fe40000010000 */
[----:B------:R-:W-:Y:S02]  /*1610*/  FFMA.FTZ R16, R157, R132, R16 ;  /* 0x000000849d107223 */ /* 0x000fe40000010010 */
[----:B------:R-:W-:-:S02]  /*1620*/  FMUL.FTZ R137, R85, R157 ;  /* 0x0000009d55897220 */ /* 0x000fc40000410000 */
[----:B------:R-:W-:Y:S02]  /*1630*/  FADD.FTZ R157, RZ, R135 ;  /* 0x00000087ff9d7221 */ /* 0x000fe40000010000 */
[C---:B------:R-:W-:Y:S02]  /*1640*/  FADD.FTZ R233, R158.reuse, R233 ;  /* 0x000000e99ee97221 */ /* 0x040fe40000010000 */
[----:B------:R-:W-:Y:S02]  /*1650*/  FFMA.FTZ R13, R158, R134, R13 ;  /* 0x000000869e0d7223 */ /* 0x000fe4000001000d */
[----:B------:R-:W-:Y:S02]  /*1660*/  FMUL.FTZ R225, R86, R158 ;  /* 0x0000009e56e17220 */ /* 0x000fe40000410000 */
[----:B------:R-:W-:Y:S02]  /*1670*/  FFMA.FTZ R158, R133, R135, RZ ;  /* 0x00000087859e7223 */ /* 0x000fe400000100ff */
        /* <DEDUP_REMOVED lines=10> */
[----:B------:R-:W-:Y:S02]  /*1720*/  FADD.FTZ R240, -R243, R142 ;  /* 0x0000008ef3f07221 */ /* 0x000fe40000010100 */
[----:B------:R-:W-:Y:S02]  /*1730*/  FMUL.FTZ R142, R188, R221 ;  /* 0x000000ddbc8e7220 */ /* 0x000fe40000410000 */
[----:B------:R-:W-:-:S02]  /*1740*/  FFMA.FTZ R158, R139, R219, R158 ;  /* 0x000000db8b9e7223 */ /* 0x000fc4000001009e */
[----:B------:R-:W-:Y:S02]  /*1750*/  FMUL.FTZ R221, R83, R163 ;  /* 0x000000a353dd7220 */ /* 0x000fe40000410000 */
[----:B------:R-:W-:Y:S02]  /*1760*/  FADD.FTZ R157, R157, R220 ;  /* 0x000000dc9d9d7221 */ /* 0x000fe40000010000 */
[----:B------:R-:W-:Y:S02]  /*1770*/  FADD.FTZ R237, -R243, R145 ;  /* 0x00000091f3ed7221 */ /* 0x000fe40000010100 */
[----:B------:R-:W-:Y:S02]  /*1780*/  FMUL.FTZ R218, R188, R218 ;  /* 0x000000dabcda7220 */ /* 0x000fe40000410000 */
[----:B------:R-:W-:Y:S02]  /*1790*/  FFMA.FTZ R158, R140, R220, R158 ;  /* 0x000000dc8c9e7223 */ /* 0x000fe4000001009e */
[----:B------:R-:W-:-:S02]  /*17a0*/  FMUL.FTZ R145, R76, R164 ;  /* 0x000000a44c917220 */ /* 0x000fc40000410000 */
[----:B------:R-:W-:Y:S02]  /*17b0*/  FADD.FTZ R157, R157, R221 ;  /* 0x000000dd9d9d7221 */ /* 0x000fe40000010000 */
[----:B------:R-:W-:Y:S02]  /*17c0*/  FADD.FTZ R238, -R243, R144 ;  /* 0x00000090f3ee7221 */ /* 0x000fe40000010100 */
[----:B------:R-:W-:Y:S02]  /*17d0*/  FMUL.FTZ R144, R188, R205 ;  /* 0x000000cdbc907220 */ /* 0x000fe40000410000 */
[----:B------:R-:W-:Y:S02]  /*17e0*/  FFMA.FTZ R158, R218, R221, R158 ;  /* 0x000000ddda9e7223 */ /* 0x000fe4000001009e */
[----:B------:R-:W-:Y:S02]  /*17f0*/  FMUL.FTZ R205, R77, R165 ;  /* 0x000000a54dcd7220 */ /* 0x000fe40000410000 */
[----:B------:R-:W-:-:S02]  /*1800*/  FADD.FTZ R157, R157, R145 ;  /* 0x000000919d9d7221 */ /* 0x000fc40000010000 */
[----:B------:R-:W-:Y:S02]  /*1810*/  FADD.FTZ R239, -R243, R143 ;  /* 0x0000008ff3ef7221 */ /* 0x000fe40000010100 */
[----:B------:R-:W-:Y:S02]  /*1820*/  FMUL.FTZ R143, R188, R206 ;  /* 0x000000cebc8f7220 */ /* 0x000fe40000410000 */
[----:B------:R-:W-:Y:S02]  /*1830*/  FFMA.FTZ R158, R142, R145, R158 ;  /* 0x000000918e9e7223 */ /* 0x000fe4000001009e */
[----:B------:R-:W-:Y:S02]  /*1840*/  FMUL.FTZ R206, R78, R166 ;  /* 0x000000a64ece7220 */ /* 0x000fe40000410000 */
[----:B------:R-:W-:Y:S02]  /*1850*/  FADD.FTZ R157, R157, R205 ;  /* 0x000000cd9d9d7221 */ /* 0x000fe40000010000 */
[----:B------:R-:W-:-:S02]  /*1860*/  FADD.FTZ R236, -R243, R146 ;  /* 0x00000092f3ec7221 */ /* 0x000fc40000010100 */
[C---:B------:R-:W-:Y:S02]  /*1870*/  FMUL.FTZ R146, R188.reuse, R207 ;  /* 0x000000cfbc927220 */ /* 0x040fe40000410000 */
[----:B------:R-:W-:Y:S02]  /*1880*/  FFMA.FTZ R158, R143, R205, R158 ;  /* 0x000000cd8f9e7223 */ /* 0x000fe4000001009e */
[----:B------:R-:W-:Y:S02]  /*1890*/  FMUL.FTZ R207, R79, R167 ;  /* 0x000000a74fcf7220 */ /* 0x000fe40000410000 */
[----:B------:R-:W-:Y:S02]  /*18a0*/  FADD.FTZ R157, R157, R206 ;  /* 0x000000ce9d9d7221 */ /* 0x000fe40000010000 */
[C---:B------:R-:W-:Y:S02]  /*18b0*/  FMUL.FTZ R204, R188.reuse, R204 ;  /* 0x000000ccbccc7220 */ /* 0x040fe40000410000 */
[----:B------:R-:W-:-:S02]  /*18c0*/  FMUL.FTZ R147, R188, R196 ;  /* 0x000000c4bc937220 */ /* 0x000fc40000410000 */
[----:B------:R-:W-:Y:S02]  /*18d0*/  FFMA.FTZ R158, R144, R206, R158 ;  /* 0x000000ce909e7223 */ /* 0x000fe4000001009e */
[----:B------:R-:W-:Y:S02]  /*18e0*/  FMUL.FTZ R196, R72, R168 ;  /* 0x000000a848c47220 */ /* 0x000fe40000410000 */
[----:B------:R-:W-:Y:S02]  /*18f0*/  FADD.FTZ R157, R157, R207 ;  /* 0x000000cf9d9d7221 */ /* 0x000fe40000010000 */
[----:B------:R-:W-:Y:S02]  /*1900*/  FFMA.FTZ R3, R168, R146, R3 ;  /* 0x00000092a8037223 */ /* 0x000fe40000010003 */
[----:B------:R-:W-:Y:S02]  /*1910*/  FMUL.FTZ R168, R188, R197 ;  /* 0x000000c5bca87220 */ /* 0x000fe40000410000 */
[----:B------:R-:W-:-:S02]  /*1920*/  FFMA.FTZ R158, R204, R207, R158 ;  /* 0x000000cfcc9e7223 */ /* 0x000fc4000001009e */
[----:B------:R-:W-:Y:S02]  /*1930*/  FMUL.FTZ R197, R73, R169 ;  /* 0x000000a949c57220 */ /* 0x000fe40000410000 */
[----:B------:R-:W-:Y:S02]  /*1940*/  FADD.FTZ R157, R157, R196 ;  /* 0x000000c49d9d7221 */ /* 0x000fe40000010000 */
[----:B------:R-:W-:Y:S02]  /*1950*/  FFMA.FTZ R4, R169, R147, R4 ;  /* 0x00000093a9047223 */ /* 0x000fe40000010004 */
[----:B------:R-:W-:Y:S02]  /*1960*/  FMUL.FTZ R169, R188, R198 ;  /* 0x000000c6bca97220 */ /* 0x000fe40000410000 */
[----:B------:R-:W-:Y:S02]  /*1970*/  FFMA.FTZ R158, R146, R196, R158 ;  /* 0x000000c4929e7223 */ /* 0x000fe4000001009e */
[----:B------:R-:W-:-:S02]  /*1980*/  FMUL.FTZ R198, R74, R170 ;  /* 0x000000aa4ac67220 */ /* 0x000fc40000410000 */
[----:B------:R-:W-:Y:S02]  /*1990*/  FADD.FTZ R157, R157, R197 ;  /* 0x000000c59d9d7221 */ /* 0x000fe40000010000 */
[----:B------:R-:W-:Y:S02]  /*19a0*/  FADD.FTZ R155, R178, R155 ;  /* 0x0000009bb29b7221 */ /* 0x000fe40000010000 */
[----:B-1----:R-:W-:Y:S02]  /*19b0*/  FMUL.FTZ R148, R188, R199 ;  /* 0x000000c7bc947220 */ /* 0x002fe40000410000 */
[----:B------:R-:W-:Y:S02]  /*19c0*/  FFMA.FTZ R158, R147, R197, R158 ;  /* 0x000000c5939e7223 */ /* 0x000fe4000001009e */
[----:B------:R-:W-:Y:S02]  /*19d0*/  FMUL.FTZ R199, R75, R171 ;  /* 0x000000ab4bc77220 */ /* 0x000fe40000410000 */
[----:B------:R-:W-:-:S02]  /*19e0*/  FADD.FTZ R156, R179, R156 ;  /* 0x0000009cb39c7221 */ /* 0x000fc40000010000 */
[----:B------:R-:W-:Y:S01]  /*19f0*/  FADD.FTZ R157, R157, R198 ;  /* 0x000000c69d9d7221 */ /* 0x000fe20000010000 */
[----:B------:R-:W-:Y:S01]  /*1a00*/  STL [R1+0x2c], R155 ;  /* 0x00002c9b01007387 */ /* 0x000fe20000100800 */
[C---:B------:R-:W-:Y:S02]  /*1a10*/  FADD.FTZ R248, R162.reuse, R248 ;  /* 0x000000f8a2f87221 */ /* 0x040fe40000010000 */
[----:B------:R-:W-:Y:S02]  /*1a20*/  FFMA.FTZ R9, R162, R140, R9 ;  /* 0x0000008ca2097223 */ /* 0x000fe40000010009 */
[----:B------:R-:W-:Y:S01]  /*1a30*/  FFMA.FTZ R209, R172, R148, R209 ;  /* 0x00000094acd17223 */ /* 0x000fe200000100d1 */
[----:B------:R-:W4:Y:S01]  /*1a40*/  LDL.LU R162, [R1+0x38] ;  /* 0x0000380001a27983 */ /* 0x000f220000300800 */
[----:B------:R-:W-:Y:S02]  /*1a50*/  FMUL.FTZ R149, R188, R241 ;  /* 0x000000f1bc957220 */ /* 0x000fe40000410000 */
[----:B------:R-:W-:Y:S01]  /*1a60*/  FFMA.FTZ R158, R168, R198, R158 ;  /* 0x000000c6a89e7223 */ /* 0x000fe2000001009e */
[----:B------:R0:W-:Y:S01]  /*1a70*/  STL [R1+0x28], R156 ;  /* 0x0000289c01007387 */ /* 0x0001e20000100800 */
[----:B------:R-:W-:-:S02]  /*1a80*/  FMUL.FTZ R172, R68, R172 ;  /* 0x000000ac44ac7220 */ /* 0x000fc40000410000 */
[----:B------:R-:W-:Y:S02]  /*1a90*/  FADD.FTZ R157, R157, R199 ;  /* 0x000000c79d9d7221 */ /* 0x000fe40000010000 */
[----:B------:R-:W-:Y:S02]  /*1aa0*/  FFMA.FTZ R208, R173, R149, R208 ;  /* 0x00000095add07223 */ /* 0x000fe400000100d0 */
[C---:B------:R-:W-:Y:S02]  /*1ab0*/  FMUL.FTZ R150, R188.reuse, R240 ;  /* 0x000000f0bc967220 */ /* 0x040fe40000410000 */
[----:B0-----:R-:W-:Y:S02]  /*1ac0*/  FMUL.FTZ R156, R188, R131 ;  /* 0x00000083bc9c7220 */ /* 0x001fe40000410000 */
[----:B------:R-:W-:Y:S02]  /*1ad0*/  FFMA.FTZ R131, R169, R199, R158 ;  /* 0x000000c7a9837223 */ /* 0x000fe4000001009e */
[----:B------:R-:W-:-:S02]  /*1ae0*/  FMUL.FTZ R173, R69, R173 ;  /* 0x000000ad45ad7220 */ /* 0x000fc40000410000 */
[----:B------:R-:W-:Y:S02]  /*1af0*/  FADD.FTZ R158, R157, R172 ;  /* 0x000000ac9d9e7221 */ /* 0x000fe40000010000 */
[----:B------:R-:W-:Y:S02]  /*1b00*/  FFMA.FTZ R211, R174, R150, R211 ;  /* 0x00000096aed37223 */ /* 0x000fe400000100d3 */
[----:B------:R-:W-:Y:S02]  /*1b10*/  FMUL.FTZ R174, R70, R174 ;  /* 0x000000ae46ae7220 */ /* 0x000fe40000410000 */
[----:B------:R-:W-:Y:S02]  /*1b20*/  FADD.FTZ R158, R158, R173 ;  /* 0x000000ad9e9e7221 */ /* 0x000fe40000010000 */
[----:B------:R-:W-:Y:S02]  /*1b30*/  FMUL.FTZ R157, R188, R130 ;  /* 0x00000082bc9d7220 */ /* 0x000fe40000410000 */
[----:B------:R-:W-:-:S02]  /*1b40*/  FADD.FTZ R130, R158, R174 ;  /* 0x000000ae9e827221 */ /* 0x000fc40000010000 */
[----:B------:R-:W-:Y:S02]  /*1b50*/  FMUL.FTZ R158, R188, R129 ;  /* 0x00000081bc9e7220 */ /* 0x000fe40000410000 */
[----:B--2---:R-:W-:-:S05]  /*1b60*/  FADD.FTZ R161, R180, R161 ;  /* 0x000000a1b4a17221 */ /* 0x004fca0000010000 */
[----:B------:R0:W-:Y:S01]  /*1b70*/  STL [R1+0x34], R161 ;  /* 0x000034a101007387 */ /* 0x0001e20000100800 */
[----:B---3--:R-:W-:-:S03]  /*1b80*/  FADD.FTZ R160, R181, R160 ;  /* 0x000000a0b5a07221 */ /* 0x008fc60000010000 */
[----:B0-----:R-:W2:Y:S01]  /*1b90*/  LDL.LU R161, [R1+0x44] ;  /* 0x0000440001a17983 */ /* 0x001ea20000300800 */
[----:B------:R-:W-:-:S03]  /*1ba0*/  FADD.FTZ R159, R182, R159 ;  /* 0x0000009fb69f7221 */ /* 0x000fc60000010000 */
[----:B------:R0:W-:Y:S04]  /*1bb0*/  STL [R1+0x30], R160 ;  /* 0x000030a001007387 */ /* 0x0001e80000100800 */
[----:B0-----:R-:W3:Y:S04]  /*1bc0*/  LDL.LU R160, [R1+0x40] ;  /* 0x0000400001a07983 */ /* 0x001ee80000300800 */
[----:B------:R-:W3:Y:S04]  /*1bd0*/  LDL.LU R129, [R1+0x4c] ;  /* 0x00004c0001817983 */ /* 0x000ee80000300800 */
[----:B------:R0:W-:Y:S02]  /*1be0*/  STL [R1+0x3c], R159 ;  /* 0x00003c9f01007387 */ /* 0x0001e40000100800 */
[----:B0-----:R-:W-:-:S02]  /*1bf0*/  FMUL.FTZ R159, R188, R128 ;  /* 0x00000080bc9f7220 */ /* 0x001fc40000410000 */
[----:B------:R-:W3:Y:S01]  /*1c00*/  LDL.LU R128, [R1+0x48] ;  /* 0x0000480001807983 */ /* 0x000ee20000300800 */
[----:B------:R-:W-:Y:S02]  /*1c10*/  FFMA.FTZ R131, R148, R172, R131 ;  /* 0x000000ac94837223 */ /* 0x000fe40000010083 */
[C---:B------:R-:W-:Y:S02]  /*1c20*/  FMUL.FTZ R151, R188.reuse, R239 ;  /* 0x000000efbc977220 */ /* 0x040fe40000410000 */
[----:B------:R-:W-:Y:S02]  /*1c30*/  FFMA.FTZ R131, R149, R173, R131 ;  /* 0x000000ad95837223 */ /* 0x000fe40000010083 */
[----:B------:R-:W-:Y:S02]  /*1c40*/  FFMA.FTZ R210, R175, R151, R210 ;  /* 0x00000097afd27223 */ /* 0x000fe400000100d2 */
[----:B------:R-:W-:Y:S02]  /*1c50*/  FMUL.FTZ R152, R188, R238 ;  /* 0x000000eebc987220 */ /* 0x000fe40000410000 */
[----:B------:R-:W-:-:S02]  /*1c60*/  FMUL.FTZ R175, R71, R175 ;  /* 0x000000af47af7220 */ /* 0x000fc40000410000 */
[----:B------:R-:W-:Y:S02]  /*1c70*/  FFMA.FTZ R131, R150, R174, R131 ;  /* 0x000000ae96837223 */ /* 0x000fe40000010083 */
[----:B------:R-:W-:Y:S02]  /*1c80*/  FFMA.FTZ R213, R176, R152, R213 ;  /* 0x00000098b0d57223 */ /* 0x000fe400000100d5 */
[----:B------:R-:W-:Y:S02]  /*1c90*/  FMUL.FTZ R153, R188, R237 ;  /* 0x000000edbc997220 */ /* 0x000fe40000410000 */
        /* <DEDUP_REMOVED lines=10> */
[----:B------:R-:W-:Y:S02]  /*1d40*/  FMUL.FTZ R178, R66, R178 ;  /* 0x000000b242b27220 */ /* 0x000fe40000410000 */
[----:B------:R-:W-:Y:S02]  /*1d50*/  FADD.FTZ R130, R130, R177 ;  /* 0x000000b182827221 */ /* 0x000fe40000010000 */
[----:B------:R-:W-:Y:S02]  /*1d60*/  FFMA.FTZ R131, R153, R177, R131 ;  /* 0x000000b199837223 */ /* 0x000fe40000010083 */
[----:B------:R-:W-:Y:S02]  /*1d70*/  FFMA.FTZ R214, R179, R155, R214 ;  /* 0x0000009bb3d67223 */ /* 0x000fe400000100d6 */
[----:B------:R-:W-:-:S02]  /*1d80*/  FMUL.FTZ R179, R67, R179 ;  /* 0x000000b343b37220 */ /* 0x000fc40000410000 */
[----:B------:R-:W-:Y:S02]  /*1d90*/  FADD.FTZ R130, R130, R178 ;  /* 0x000000b282827221 */ /* 0x000fe40000010000 */
[----:B------:R-:W-:Y:S02]  /*1da0*/  FFMA.FTZ R131, R154, R178, R131 ;  /* 0x000000b29a837223 */ /* 0x000fe40000010083 */
        /* <DEDUP_REMOVED lines=17> */
[C---:B------:R-:W-:Y:S02]  /*1ec0*/  FMUL.FTZ R125, R188.reuse, R125 ;  /* 0x0000007dbc7d7220 */ /* 0x040fe40000410000 */
[----:B------:R-:W-:Y:S02]  /*1ed0*/  FMUL.FTZ R126, R188, R126 ;  /* 0x0000007ebc7e7220 */ /* 0x000fe40000410000 */
[----:B------:R-:W-:Y:S02]  /*1ee0*/  FFMA.FTZ R224, R185, R125, R224 ;  /* 0x0000007db9e07223 */ /* 0x000fe400000100e0 */
[----:B----4-:R-:W-:-:S05]  /*1ef0*/  FADD.FTZ R162, R183, R162 ;  /* 0x000000a2b7a27221 */ /* 0x010fca0000010000 */
[----:B------:R-:W-:Y:S01]  /*1f00*/  STL [R1+0x38], R162 ;  /* 0x000038a201007387 */ /* 0x000fe20000100800 */
[----:B------:R-:W-:-:S04]  /*1f10*/  FMUL.FTZ R183, R63, R183 ;  /* 0x000000b73fb77220 */ /* 0x000fc80000410000 */
[----:B------:R-:W-:Y:S02]  /*1f20*/  FADD.FTZ R130, R130, R183 ;  /* 0x000000b782827221 */ /* 0x000fe40000010000 */
[----:B------:R-:W-:Y:S02]  /*1f30*/  FFMA.FTZ R131, R159, R183, R131 ;  /* 0x000000b79f837223 */ /* 0x000fe40000010083 */
[----:B------:R-:W-:Y:S02]  /*1f40*/  FFMA.FTZ R229, R186, R126, R229 ;  /* 0x0000007ebae57223 */ /* 0x000fe400000100e5 */
[----:B------:R-:W-:-:S04]  /*1f50*/  FMUL.FTZ R127, R188, R127 ;  /* 0x0000007fbc7f7220 */ /* 0x000fc80000410000 */
[----:B------:R-:W-:Y:S02]  /*1f60*/  FFMA.FTZ R228, R187, R127, R228 ;  /* 0x0000007fbbe47223 */ /* 0x000fe400000100e4 */
[C---:B------:R-:W-:Y:S02]  /*1f70*/  FADD.FTZ R247, R163.reuse, R247 ;  /* 0x000000f7a3f77221 */ /* 0x040fe40000010000 */
[----:B------:R-:W-:Y:S02]  /*1f80*/  FFMA.FTZ R10, R163, R218, R10 ;  /* 0x000000daa30a7223 */ /* 0x000fe4000001000a */
        /* <DEDUP_REMOVED lines=8> */
[----:B------:R-:W-:-:S02]  /*2010*/  FFMA.FTZ R203, R170, R168, R203 ;  /* 0x000000a8aacb7223 */ /* 0x000fc400000100cb */
[----:B------:R-:W-:Y:S02]  /*2020*/  FFMA.FTZ R200, R171, R169, R200 ;  /* 0x000000a9abc87223 */ /* 0x000fe400000100c8 */
[----:B--2---:R-:W-:-:S05]  /*2030*/  FADD.FTZ R161, R184, R161 ;  /* 0x000000a1b8a17221 */ /* 0x004fca0000010000 */
[----:B------:R-:W-:Y:S01]  /*2040*/  STL [R1+0x44], R161 ;  /* 0x000044a101007387 */ /* 0x000fe20000100800 */
[----:B---3--:R-:W-:Y:S02]  /*2050*/  FADD.FTZ R160, R185, R160 ;  /* 0x000000a0b9a07221 */ /* 0x008fe40000010000 */
[----:B------:R-:W-:-:S03]  /*2060*/  FADD.FTZ R129, R186, R129 ;  /* 0x00000081ba817221 */ /* 0x000fc60000010000 */
[----:B------:R0:W-:Y:S04]  /*2070*/  STL [R1+0x40], R160 ;  /* 0x000040a001007387 */ /* 0x0001e80000100800 */
[----:B------:R1:W-:Y:S01]  /*2080*/  STL [R1+0x4c], R129 ;  /* 0x00004c8101007387 */ /* 0x0003e20000100800 */
[----:B------:R-:W-:Y:S02]  /*2090*/  FMUL.FTZ R184, R56, R184 ;  /* 0x000000b838b87220 */ /* 0x000fe40000410000 */
[----:B------:R-:W-:-:S05]  /*20a0*/  FADD.FTZ R128, R187, R128 ;  /* 0x00000080bb807221 */ /* 0x000fca0000010000 */
[----:B------:R1:W-:Y:S01]  /*20b0*/  STL [R1+0x48], R128 ;  /* 0x0000488001007387 */ /* 0x0003e20000100800 */
        /* <DEDUP_REMOVED lines=9> */
[----:B0-----:R-:W-:Y:S02]  /*2150*/  FADD.FTZ R160, R130, R187 ;  /* 0x000000bb82a07221 */ /* 0x001fe40000010000 */
[----:B------:R-:W-:Y:S01]  /*2160*/  FFMA.FTZ R161, R127, R187, R131 ;  /* 0x000000bb7fa17223 */ /* 0x000fe20000010083 */
[----:B------:R-:W-:Y:S05]  /*2170*/  BRA.DIV ~URZ, `(.L_x_11484) ;  /* 0x000031127f007947 */ /* 0x000fea000b800000 */
[----:B-1----:R0:W1:Y:S02]  /*2180*/  SHFL.BFLY PT, R131, R160, 0x1, 0x1f ;  /* 0x0c201f00a0837f89 */ /* 0x00206400000e0000 */
.L_x_11488:
        /* <DEDUP_REMOVED lines=18> */
.L_x_11489:
[----:B--2---:R-:W-:Y:S01]  /*22b0*/  IADD3 R128, P1, R202, c[0x0][0x170], RZ ;  /* 0x00005c00ca807a10 */ /* 0x004fe20007f3e0ff */
[----:B------:R-:W2:Y:S03]  /*22c0*/  LDL.LU R166, [R1+0x54] ;  /* 0x0000540001a67983 */ /* 0x000ea60000300800 */
[----:B------:R-:W-:Y:S01]  /*22d0*/  IADD3.X R129, R201, c[0x0][0x174], RZ, P1, !PT ;  /* 0x00005d00c9817a10 */ /* 0x000fe20000ffe4ff */
[----:B------:R-:W-:Y:S02]  /*22e0*/  FADD.FTZ R162, R162, R160 ;  /* 0x000000a0a2a27221 */ /* 0x000fe40000010000 */
[----:B01----:R-:W-:Y:S01]  /*22f0*/  FADD.FTZ R161, R163, R161 ;  /* 0x000000a1a3a17221 */ /* 0x003fe20000010000 */
[----:B------:R-:W-:Y:S01]  /*2300*/  ISETP.NE.U32.AND P2, PT, RZ, c[0x0][0x258], PT ;  /* 0x00009600ff007a0c */ /* 0x000fe20003f45070 */
[----:B------:R-:W3:Y:S04]  /*2310*/  LDL.LU R243, [R1+0xa8] ;  /* 0x0000a80001f37983 */ /* 0x000ee80000300800 */
[----:B------:R-:W2:Y:S01]  /*2320*/  LDG.E.128 R128, [R128.64] ;  /* 0x0000000480807981 */ /* 0x000ea2000c1e1d00 */
[----:B------:R-:W-:Y:S01]  /*2330*/  FMUL.FTZ R160, R162, c[0x0][0x1e0] ;  /* 0x00007800a2a07a20 */ /* 0x000fe20000410000 */
[----:B------:R-:W-:Y:S01]  /*2340*/  ISETP.NE.U32.AND P1, PT, RZ, c[0x0][0x258], PT ;  /* 0x00009600ff007a0c */ /* 0x000fe20003f25070 */
[----:B------:R-:W-:Y:S01]  /*2350*/  FMUL.FTZ R161, R161, c[0x0][0x1e0] ;  /* 0x00007800a1a17a20 */ /* 0x000fe20000410000 */
[----:B------:R-:W-:Y:S01]  /*2360*/  ISETP.NE.AND.EX P2, PT, RZ, c[0x0][0x25c], PT, P2 ;  /* 0x00009700ff007a0c */ /* 0x000fe20003f45320 */
[----:B------:R-:W4:Y:S01]  /*2370*/  LDL.LU R242, [R1+0xb4] ;  /* 0x0000b40001f27983 */ /* 0x000f220000300800 */
[----:B------:R-:W-:-:S02]  /*2380*/  FSEL R160, R160, RZ, !P0 ;  /* 0x000000ffa0a07208 */ /* 0x000fc40004000000 */
[----:B------:R-:W-:Y:S01]  /*2390*/  ISETP.NE.U32.AND P0, PT, RZ, c[0x0][0x218], PT ;  /* 0x00008600ff007a0c */ /* 0x000fe20003f05070 */
[----:B------:R-:W3:Y:S01]  /*23a0*/  LDL.LU R241, [R1+0xb0] ;  /* 0x0000b00001f17983 */ /* 0x000ee20000300800 */
[----:B------:R-:W-:Y:S01]  /*23b0*/  ISETP.NE.AND.EX P1, PT, RZ, c[0x0][0x25c], PT, P1 ;  /* 0x00009700ff007a0c */ /* 0x000fe20003f25310 */
[-CC-:B------:R-:W-:Y:S01]  /*23c0*/  FFMA.FTZ R133, R133, R161.reuse, R160.reuse ;  /* 0x000000a185857223 */ /* 0x180fe200000100a0 */
[----:B------:R-:W-:Y:S01]  /*23d0*/  ISETP.NE.AND.EX P0, PT, RZ, c[0x0][0x21c], PT, P0 ;  /* 0x00008700ff007a0c */ /* 0x000fe20003f05300 */
[-CC-:B------:R-:W-:Y:S01]  /*23e0*/  FFMA.FTZ R132, R132, R161.reuse, R160.reuse ;  /* 0x000000a184847223 */ /* 0x180fe200000100a0 */
[----:B------:R-:W3:Y:S01]  /*23f0*/  LDL.LU R240, [R1+0xbc] ;  /* 0x0000bc0001f07983 */ /* 0x000ee20000300800 */
[-CC-:B------:R-:W-:Y:S02]  /*2400*/  FFMA.FTZ R134, R134, R161.reuse, R160.reuse ;  /* 0x000000a186867223 */ /* 0x180fe400000100a0 */
[----:B------:R-:W-:Y:S01]  /*2410*/  FFMA.FTZ R164, R136, R161, R160 ;  /* 0x000000a188a47223 */ /* 0x000fe200000100a0 */
[----:B------:R-:W3:Y:S01]  /*2420*/  LDL.LU R239, [R1+0xb8] ;  /* 0x0000b80001ef7983 */ /* 0x000ee20000300800 */
[----:B------:R-:W-:-:S02]  /*2430*/  FADD.FTZ R133, R135, -R133 ;  /* 0x8000008587857221 */ /* 0x000fc40000010000 */
[----:B------:R-:W-:Y:S01]  /*2440*/  FADD.FTZ R132, R137, -R132 ;  /* 0x8000008489847221 */ /* 0x000fe20000010000 */
[----:B------:R-:W3:Y:S01]  /*2450*/  LDL.LU R238, [R1+0xc4] ;  /* 0x0000c40001ee7983 */ /* 0x000ee20000300800 */
[----:B------:R-:W-:Y:S02]  /*2460*/  FADD.FTZ R134, R225, -R134 ;  /* 0x80000086e1867221 */ /* 0x000fe40000010000 */
[----:B------:R-:W-:Y:S01]  /*2470*/  FADD.FTZ R164, R226, -R164 ;  /* 0x800000a4e2a47221 */ /* 0x000fe20000010000 */
[----:B------:R-:W-:Y:S01]  /*2480*/  @P1 IADD3 R136, P3, R202, c[0x0][0x258], RZ ;  /* 0x00009600ca881a10 */ /* 0x000fe20007f7e0ff */
[C---:B------:R-:W-:Y:S01]  /*2490*/  FMUL.FTZ R165, R188.reuse, R133 ;  /* 0x00000085bca57220 */ /* 0x040fe20000410000 */
[----:B------:R-:W3:Y:S01]  /*24a0*/  LDL.LU R237, [R1+0xc0] ;  /* 0x0000c00001ed7983 */ /* 0x000ee20000300800 */
[C---:B------:R-:W-:Y:S02]  /*24b0*/  FMUL.FTZ R163, R188.reuse, R132 ;  /* 0x00000084bca37220 */ /* 0x040fe40000410000 */
[----:B------:R-:W-:-:S02]  /*24c0*/  FMUL.FTZ R162, R188, R134 ;  /* 0x00000086bca27220 */ /* 0x000fc40000410000 */
[----:B------:R-:W-:Y:S01]  /*24d0*/  FMUL.FTZ R164, R188, R164 ;  /* 0x000000a4bca47220 */ /* 0x000fe20000410000 */
[----:B------:R-:W-:Y:S01]  /*24e0*/  @P1 IADD3.X R137, R201, c[0x0][0x25c], RZ, P3, !PT ;  /* 0x00009700c9891a10 */ /* 0x000fe20001ffe4ff */
[----:B-----5:R-:W-:Y:S01]  /*24f0*/  @P0 FADD.FTZ R165, R88, R165 ;  /* 0x000000a558a50221 */ /* 0x020fe20000010000 */
[----:B------:R-:W3:Y:S01]  /*2500*/  LDL.LU R236, [R1+0xcc] ;  /* 0x0000cc0001ec7983 */ /* 0x000ee20000300800 */
[----:B------:R-:W-:Y:S02]  /*2510*/  @P0 FADD.FTZ R163, R89, R163 ;  /* 0x000000a359a30221 */ /* 0x000fe40000010000 */
[----:B------:R-:W-:Y:S02]  /*2520*/  @P0 FADD.FTZ R162, R90, R162 ;  /* 0x000000a25aa20221 */ /* 0x000fe40000010000 */
[----:B------:R-:W-:Y:S01]  /*2530*/  @P0 FADD.FTZ R164, R91, R164 ;  /* 0x000000a45ba40221 */ /* 0x000fe20000010000 */
[----:B------:R-:W-:Y:S01]  /*2540*/  SEL R132, R165, R120, P2 ;  /* 0x00000078a5847207 */ /* 0x000fe20001000000 */
[--C-:B------:R-:W-:Y:S01]  /*2550*/  FFMA.FTZ R138, R138, R161, R160.reuse ;  /* 0x000000a18a8a7223 */ /* 0x100fe200000100a0 */
[----:B------:R-:W-:Y:S01]  /*2560*/  SEL R133, R163, R121, P2 ;  /* 0x00000079a3857207 */ /* 0x000fe20001000000 */
[-CC-:B------:R-:W-:Y:S01]  /*2570*/  FFMA.FTZ R139, R139, R161.reuse, R160.reuse ;  /* 0x000000a18b8b7223 */ /* 0x180fe200000100a0 */
[----:B------:R-:W-:Y:S01]  /*2580*/  SEL R134, R162, R122, P2 ;  /* 0x0000007aa2867207 */ /* 0x000fe20001000000 */
[----:B------:R-:W-:Y:S01]  /*2590*/  FFMA.FTZ R218, R218, R161, R160 ;  /* 0x000000a1dada7223 */ /* 0x000fe200000100a0 */
[----:B------:R-:W-:Y:S01]  /*25a0*/  SEL R135, R164, R123, P2 ;  /* 0x0000007ba4877207 */ /* 0x000fe20001000000 */
[----:B------:R-:W3:Y:S04]  /*25b0*/  LDL.LU R235, [R1+0xc8] ;  /* 0x0000c80001eb7983 */ /* 0x000ee80000300800 */
[----:B------:R0:W-:Y:S01]  /*25c0*/  @P1 STG.E.128 [R136.64], R132 ;  /* 0x0000008488001986 */ /* 0x0001e2000c101d04 */
[----:B------:R-:W-:-:S02]  /*25d0*/  FMUL.FTZ R163, R163, R17 ;  /* 0x00000011a3a37220 */ /* 0x000fc40000410000 */
[-C--:B------:R-:W-:Y:S01]  /*25e0*/  FMUL.FTZ R162, R162, R17.reuse ;  /* 0x00000011a2a27220 */ /* 0x080fe20000410000 */
[----:B------:R-:W3:Y:S01]  /*25f0*/  LDL.LU R225, [R1+0xac] ;  /* 0x0000ac0001e17983 */ /* 0x000ee20000300800 */
[----:B------:R-:W-:Y:S02]  /*2600*/  FADD.FTZ R138, R141, -R138 ;  /* 0x8000008a8d8a7221 */ /* 0x000fe40000010000 */
[----:B------:R-:W-:Y:S01]  /*2610*/  FADD.FTZ R139, R219, -R139 ;  /* 0x8000008bdb8b7221 */ /* 0x000fe20000010000 */
[----:B------:R-:W3:Y:S01]  /*2620*/  LDL.LU R226, [R1+0xa0] ;  /* 0x0000a00001e27983 */ /* 0x000ee20000300800 */
[----:B------:R-:W-:Y:S02]  /*2630*/  FADD.FTZ R218, R221, -R218 ;  /* 0x800000daddda7221 */ /* 0x000fe40000010000 */
[----:B0-----:R-:W-:Y:S01]  /*2640*/  FMUL.FTZ R132, R165, R17 ;  /* 0x00000011a5847220 */ /* 0x001fe20000410000 */
[----:B------:R-:W-:Y:S01]  /*2650*/  IADD3 R136, P3, R202, c[0x0][0x248], RZ ;  /* 0x00009200ca887a10 */ /* 0x000fe20007f7e0ff */
[----:B------:R-:W-:Y:S01]  /*2660*/  FFMA.FTZ R165, R140, R161, R160 ;  /* 0x000000a18ca57223 */ /* 0x000fe200000100a0 */
[----:B------:R-:W3:Y:S01]  /*2670*/  LDL.LU R202, [R1+0xa4] ;  /* 0x0000a40001ca7983 */ /* 0x000ee20000300800 */
[----:B------:R-:W-:Y:S01]  /*2680*/  FMUL.FTZ R133, R53, R163 ;  /* 0x000000a335857220 */ /* 0x000fe20000410000 */
[----:B------:R-:W-:Y:S01]  /*2690*/  IADD3.X R137, R201, c[0x0][0x24c], RZ, P3, !PT ;  /* 0x00009300c9897a10 */ /* 0x000fe20001ffe4ff */
[----:B------:R-:W-:Y:S01]  /*26a0*/  FADD.FTZ R165, R220, -R165 ;  /* 0x800000a5dca57221 */ /* 0x000fe20000010000 */
[----:B------:R-:W3:Y:S01]  /*26b0*/  LDL.LU R201, [R1+0x98] ;  /* 0x0000980001c97983 */ /* 0x000ee20000300800 */
[----:B------:R-:W-:-:S02]  /*26c0*/  FMUL.FTZ R134, R54, R162 ;  /* 0x000000a236867220 */ /* 0x000fc40000410000 */
[C---:B------:R-:W-:Y:S02]  /*26d0*/  FMUL.FTZ R167, R188.reuse, R138 ;  /* 0x0000008abca77220 */ /* 0x040fe40000410000 */
[----:B------:R-:W-:Y:S01]  /*26e0*/  FMUL.FTZ R165, R188, R165 ;  /* 0x000000a5bca57220 */ /* 0x000fe20000410000 */
[----:B------:R-:W-:Y:S01]  /*26f0*/  @P1 IADD3 R140, P4, R195, c[0x0][0x258], RZ ;  /* 0x00009600c38c1a10 */ /* 0x000fe20007f9e0ff */
[----:B------:R-:W-:Y:S02]  /*2700*/  @P0 FADD.FTZ R167, R92, R167 ;  /* 0x000000a75ca70221 */ /* 0x000fe40000010000 */
[----:B------:R-:W-:Y:S01]  /*2710*/  @P0 FADD.FTZ R165, R94, R165 ;  /* 0x000000a55ea50221 */ /* 0x000fe20000010000 */
[----:B------:R-:W-:Y:S01]  /*2720*/  @P1 IADD3.X R141, R194, c[0x0][0x25c], RZ, P4, !PT ;  /* 0x00009700c28d1a10 */ /* 0x000fe200027fe4ff */
        /* <DEDUP_REMOVED lines=8> */
[----:B------:R-:W-:Y:S02]  /*27b0*/  @P0 FADD.FTZ R170, R96, R170 ;  /* 0x000000aa60aa0221 */ /* 0x000fe40000010000 */
[----:B------:R-:W-:Y:S02]  /*27c0*/  @P0 FADD.FTZ R171, R97, R171 ;  /* 0x000000ab61ab0221 */ /* 0x000fe40000010000 */
[-CC-:B------:R-:W-:Y:S02]  /*27d0*/  FFMA.FTZ R146, R146, R161.reuse, R160.reuse ;  /* 0x000000a192927223 */ /* 0x180fe400000100a0 */
[-CC-:B------:R-:W-:Y:S02]  /*27e0*/  FFMA.FTZ R147, R147, R161.reuse, R160.reuse ;  /* 0x000000a193937223 */ /* 0x180fe400000100a0 */
[----:B------:R-:W-:Y:S02]  /*27f0*/  FFMA.FTZ R169, R169, R161, R160 ;  /* 0x000000a1a9a97223 */ /* 0x000fe400000100a0 */
[----:B------:R-:W-:-:S02]  /*2800*/  FADD.FTZ R146, R196, -R146 ;  /* 0x80000092c4927221 */ /* 0x000fc40000010000 */
[----:B------:R-:W-:Y:S02]  /*2810*/  FADD.FTZ R147, R197, -R147 ;  /* 0x80000093c5937221 */ /* 0x000fe40000010000 */
[----:B------:R-:W-:Y:S02]  /*2820*/  FADD.FTZ R169, R199, -R169 ;  /* 0x800000a9c7a97221 */ /* 0x000fe40000010000 */
[C---:B------:R-:W-:Y:S02]  /*2830*/  FMUL.FTZ R197, R188.reuse, R146 ;  /* 0x00000092bcc57220 */ /* 0x040fe40000410000 */
[----:B------:R-:W-:Y:S02]  /*2840*/  FMUL.FTZ R196, R188, R147 ;  /* 0x00000093bcc47220 */ /* 0x000fe40000410000 */
[----:B------:R-:W-:Y:S02]  /*2850*/  @P0 FADD.FTZ R197, R100, R197 ;  /* 0x000000c564c50221 */ /* 0x000fe40000010000 */
[----:B------:R-:W-:-:S02]  /*2860*/  @P0 FADD.FTZ R196, R101, R196 ;  /* 0x000000c465c40221 */ /* 0x000fc40000010000 */
[-CC-:B------:R-:W-:Y:S02]  /*2870*/  FFMA.FTZ R148, R148, R161.reuse, R160.reuse ;  /* 0x000000a194947223 */ /* 0x180fe400000100a0 */
[-CC-:B------:R-:W-:Y:S02]  /*2880*/  FFMA.FTZ R149, R149, R161.reuse, R160.reuse ;  /* 0x000000a195957223 */ /* 0x180fe400000100a0 */
[----:B------:R-:W-:Y:S02]  /*2890*/  FFMA.FTZ R150, R150, R161, R160 ;  /* 0x000000a196967223 */ /* 0x000fe400000100a0 */
[----:B------:R-:W-:Y:S02]  /*28a0*/  FADD.FTZ R172, R172, -R148 ;  /* 0x80000094acac7221 */ /* 0x000fe40000010000 */
[----:B------:R-:W-:Y:S02]  /*28b0*/  FADD.FTZ R173, R173, -R149 ;  /* 0x80000095adad7221 */ /* 0x000fe40000010000 */
[----:B------:R-:W-:-:S02]  /*28c0*/  FADD.FTZ R174, R174, -R150 ;  /* 0x80000096aeae7221 */ /* 0x000fc40000010000 */
[-CC-:B------:R-:W-:Y:S02]  /*28d0*/  FFMA.FTZ R152, R152, R161.reuse, R160.reuse ;  /* 0x000000a198987223 */ /* 0x180fe400000100a0 */
[-CC-:B------:R-:W-:Y:S02]  /*28e0*/  FFMA.FTZ R153, R153, R161.reuse, R160.reuse ;  /* 0x000000a199997223 */ /* 0x180fe400000100a0 */
[----:B------:R-:W-:Y:S02]  /*28f0*/  FFMA.FTZ R155, R155, R161, R160 ;  /* 0x000000a19b9b7223 */ /* 0x000fe400000100a0 */
[----:B------:R-:W-:Y:S02]  /*2900*/  FADD.FTZ R176, R176, -R152 ;  /* 0x80000098b0b07221 */ /* 0x000fe40000010000 */
[----:B------:R-:W-:Y:S02]  /*2910*/  FADD.FTZ R177, R177, -R153 ;  /* 0x80000099b1b17221 */ /* 0x000fe40000010000 */
[----:B------:R-:W-:-:S02]  /*2920*/  FADD.FTZ R155, R179, -R155 ;  /* 0x8000009bb39b7221 */ /* 0x000fc40000010000 */
[----:B------:R-:W-:-:S04]  /*2930*/  FMUL.FTZ R177, R188, R177 ;  /* 0x000000b1bcb17220 */ /* 0x000fc80000410000 */
[----:B------:R-:W-:Y:S02]  /*2940*/  @P0 FADD.FTZ R177, R109, R177 ;  /* 0x000000b16db10221 */ /* 0x000fe40000010000 */
[----:B--2---:R-:W-:Y:S02]  /*2950*/  FFMA.FTZ R166, R132, R128, R166 ;  /* 0x0000008084a67223 */ /* 0x004fe400000100a6 */
[----:B------:R-:W-:Y:S02]  /*2960*/  FMUL.FTZ R128, R164, R17 ;  /* 0x00000011a4807220 */ /* 0x000fe40000410000 */
[----:B------:R-:W-:Y:S02]  /*2970*/  FMUL.FTZ R132, R52, R132 ;  /* 0x0000008434847220 */ /* 0x000fe40000410000 */
[----:B------:R-:W-:Y:S01]  /*2980*/  FMUL.FTZ R135, R55, R128 ;  /* 0x0000008037877220 */ /* 0x000fe20000410000 */
[----:B------:R0:W-:Y:S01]  /*2990*/  STL [R1+0x54], R166 ;  /* 0x000054a601007387 */ /* 0x0001e20000100800 */
[----:B------:R-:W-:-:S03]  /*29a0*/  FMUL.FTZ R164, R188, R218 ;  /* 0x000000dabca47220 */ /* 0x000fc60000410000 */
[----:B------:R1:W-:Y:S01]  /*29b0*/  STG.E.128 [R136.64], R132 ;  /* 0x0000008488007986 */ /* 0x0003e2000c101d04 */
[----:B------:R-:W-:-:S03]  /*29c0*/  @P0 FADD.FTZ R164, R95, R164 ;  /* 0x000000a45fa40221 */ /* 0x000fc60000010000 */
[----:B------:R-:W2:Y:S01]  /*29d0*/  LDL.LU R219, [R1+0x9c] ;  /* 0x00009c0001db7983 */ /* 0x000ea20000300800 */
[----:B0-----:R-:W-:-:S03]  /*29e0*/  FMUL.FTZ R166, R188, R139 ;  /* 0x0000008bbca67220 */ /* 0x001fc60000410000 */
[----:B------:R-:W2:Y:S01]  /*29f0*/  LDL.LU R220, [R1+0x90] ;  /* 0x0000900001dc7983 */ /* 0x000ea20000300800 */
[----:B------:R-:W-:-:S03]  /*2a00*/  @P0 FADD.FTZ R166, R93, R166 ;  /* 0x000000a65da60221 */ /* 0x000fc60000010000 */
[----:B------:R-:W2:Y:S01]  /*2a10*/  LDL.LU R221, [R1+0x94] ;  /* 0x0000940001dd7983 */ /* 0x000ea20000300800 */
[-CC-:B------:R-:W-:Y:S02]  /*2a20*/  FFMA.FTZ R179, R158, R161.reuse, R160.reuse ;  /* 0x000000a19eb37223 */ /* 0x180fe400000100a0 */
[----:B------:R-:W-:Y:S01]  /*2a30*/  FFMA.FTZ R159, R159, R161, R160 ;  /* 0x000000a19f9f7223 */ /* 0x000fe200000100a0 */
[----:B------:R-:W2:Y:S01]  /*2a40*/  LDL.LU R218, [R1+0x88] ;  /* 0x0000880001da7983 */ /* 0x000ea20000300800 */
[----:B-1----:R-:W-:Y:S02]  /*2a50*/  IADD3 R136, P3, R195, c[0x0][0x170], RZ ;  /* 0x00005c00c3887a10 */ /* 0x002fe40007f7e0ff */
[----:B------:R-:W-:Y:S01]  /*2a60*/  SEL R132, R167, R120, P2 ;  /* 0x00000078a7847207 */ /* 0x000fe20001000000 */
[----:B------:R-:W2:Y:S01]  /*2a70*/  LDL.LU R205, [R1+0x8c] ;  /* 0x00008c0001cd7983 */ /* 0x000ea20000300800 */
[----:B------:R-:W-:Y:S02]  /*2a80*/  IADD3.X R137, R194, c[0x0][0x174], RZ, P3, !PT ;  /* 0x00005d00c2897a10 */ /* 0x000fe40001ffe4ff */
[----:B------:R-:W-:-:S02]  /*2a90*/  SEL R133, R166, R121, P2 ;  /* 0x00000079a6857207 */ /* 0x000fc40001000000 */
[----:B------:R-:W-:Y:S02]  /*2aa0*/  SEL R134, R165, R122, P2 ;  /* 0x0000007aa5867207 */ /* 0x000fe40001000000 */
[----:B------:R-:W-:Y:S01]  /*2ab0*/  SEL R135, R164, R123, P2 ;  /* 0x0000007ba4877207 */ /* 0x000fe20001000000 */
[----:B------:R-:W2:Y:S01]  /*2ac0*/  LDG.E.128 R136, [R136.64] ;  /* 0x0000000488887981 */ /* 0x000ea2000c1e1d00 */
[----:B------:R-:W-:-:S03]  /*2ad0*/  FMUL.FTZ R167, R167, R17 ;  /* 0x00000011a7a77220 */ /* 0x000fc60000410000 */
[----:B------:R0:W-:Y:S01]  /*2ae0*/  @P1 STG.E.128 [R140.64], R132 ;  /* 0x000000848c001986 */ /* 0x0001e2000c101d04 */
[-C--:B------:R-:W-:Y:S02]  /*2af0*/  FMUL.FTZ R166, R166, R17.reuse ;  /* 0x00000011a6a67220 */ /* 0x080fe40000410000 */
[-C--:B------:R-:W-:Y:S02]  /*2b00*/  FMUL.FTZ R165, R165, R17.reuse ;  /* 0x00000011a5a57220 */ /* 0x080fe40000410000 */
[----:B------:R-:W-:Y:S01]  /*2b10*/  FMUL.FTZ R164, R164, R17 ;  /* 0x00000011a4a47220 */ /* 0x000fe20000410000 */
[----:B0-----:R-:W-:Y:S01]  /*2b20*/  IADD3 R140, P3, R195, c[0x0][0x248], RZ ;  /* 0x00009200c38c7a10 */ /* 0x001fe20007f7e0ff */
[----:B------:R-:W-:Y:S02]  /*2b30*/  FFMA.FTZ R195, R144, R161, R160 ;  /* 0x000000a190c37223 */ /* 0x000fe400000100a0 */
[----:B------:R-:W-:Y:S01]  /*2b40*/  FMUL.FTZ R132, R48, R167 ;  /* 0x000000a730847220 */ /* 0x000fe20000410000 */
[----:B------:R-:W-:Y:S01]  /*2b50*/  IADD3.X R141, R194, c[0x0][0x24c], RZ, P3, !PT ;  /* 0x00009300c28d7a10 */ /* 0x000fe20001ffe4ff */
[----:B------:R-:W-:-:S02]  /*2b60*/  FADD.FTZ R195, R206, -R195 ;  /* 0x800000c3cec37221 */ /* 0x000fc40000010000 */
[----:B------:R-:W-:Y:S02]  /*2b70*/  FMUL.FTZ R133, R49, R166 ;  /* 0x000000a631857220 */ /* 0x000fe40000410000 */
[----:B------:R-:W-:Y:S02]  /*2b80*/  FMUL.FTZ R134, R50, R165 ;  /* 0x000000a532867220 */ /* 0x000fe40000410000 */
[----:B------:R-:W-:Y:S01]  /*2b90*/  FMUL.FTZ R135, R51, R164 ;  /* 0x000000a433877220 */ /* 0x000fe20000410000 */
[----:B------:R-:W-:Y:S01]  /*2ba0*/  @P1 IADD3 R144, P4, R193, c[0x0][0x258], RZ ;  /* 0x00009600c1901a10 */ /* 0x000fe20007f9e0ff */
[C---:B------:R-:W-:Y:S01]  /*2bb0*/  FMUL.FTZ R195, R188.reuse, R195 ;  /* 0x000000c3bcc37220 */ /* 0x040fe20000410000 */
[----:B------:R-:W2:Y:S01]  /*2bc0*/  LDL.LU R206, [R1+0x80] ;  /* 0x0000800001ce7983 */ /* 0x000ea20000300800 */
[----:B------:R-:W-:-:S03]  /*2bd0*/  FMUL.FTZ R194, R188, R204 ;  /* 0x000000ccbcc27220 */ /* 0x000fc60000410000 */
[----:B------:R0:W-:Y:S01]  /*2be0*/  STG.E.128 [R140.64], R132 ;  /* 0x000000848c007986 */ /* 0x0001e2000c101d04 */
[----:B------:R-:W-:Y:S02]  /*2bf0*/  @P0 FADD.FTZ R195, R98, R195 ;  /* 0x000000c362c30221 */ /* 0x000fe40000010000 */
[----:B------:R-:W-:Y:S01]  /*2c00*/  @P0 FADD.FTZ R194, R99, R194 ;  /* 0x000000c263c20221 */ /* 0x000fe20000010000 */
[----:B------:R-:W-:Y:S01]  /*2c10*/  @P1 IADD3.X R145, R192, c[0x0][0x25c], RZ, P4, !PT ;  /* 0x00009700c0911a10 */ /* 0x000fe200027fe4ff */
[----:B------:R-:W2:Y:S01]  /*2c20*/  LDL.LU R207, [R1+0x84] ;  /* 0x0000840001cf7983 */ /* 0x000ea20000300800 */
[----:B------:R-:W-:Y:S02]  /*2c30*/  FADD.FTZ R179, R182, -R179 ;  /* 0x800000b3b6b37221 */ /* 0x000fe40000010000 */
[----:B------:R-:W-:Y:S01]  /*2c40*/  FADD.FTZ R159, R183, -R159 ;  /* 0x8000009fb79f7221 */ /* 0x000fe20000010000 */
[----:B------:R-:W2:Y:S01]  /*2c50*/  LDL.LU R204, [R1+0x78] ;  /* 0x0000780001cc7983 */ /* 0x000ea20000300800 */
[----:B0-----:R-:W-:-:S02]  /*2c60*/  IADD3 R140, P3, R193, c[0x0][0x170], RZ ;  /* 0x00005c00c18c7a10 */ /* 0x001fc40007f7e0ff */
[----:B------:R-:W-:Y:S02]  /*2c70*/  SEL R132, R170, R120, P2 ;  /* 0x00000078aa847207 */ /* 0x000fe40001000000 */
[----:B------:R-:W-:Y:S02]  /*2c80*/  IADD3.X R141, R192, c[0x0][0x174], RZ, P3, !PT ;  /* 0x00005d00c08d7a10 */ /* 0x000fe40001ffe4ff */
[----:B------:R-:W-:Y:S02]  /*2c90*/  SEL R133, R171, R121, P2 ;  /* 0x00000079ab857207 */ /* 0x000fe40001000000 */
[----:B------:R-:W-:Y:S02]  /*2ca0*/  SEL R134, R195, R122, P2 ;  /* 0x0000007ac3867207 */ /* 0x000fe40001000000 */
[----:B------:R-:W-:Y:S01]  /*2cb0*/  SEL R135, R194, R123, P2 ;  /* 0x0000007bc2877207 */ /* 0x000fe20001000000 */
[----:B------:R-:W2:Y:S04]  /*2cc0*/  LDG.E.128 R140, [R140.64] ;  /* 0x000000048c8c7981 */ /* 0x000ea8000c1e1d00 */
[----:B------:R0:W-:Y:S01]  /*2cd0*/  @P1 STG.E.128 [R144.64], R132 ;  /* 0x0000008490001986 */ /* 0x0001e2000c101d04 */
[----:B------:R-:W-:-:S02]  /*2ce0*/  FMUL.FTZ R170, R170, R17 ;  /* 0x00000011aaaa7220 */ /* 0x000fc40000410000 */
[-C--:B------:R-:W-:Y:S01]  /*2cf0*/  FMUL.FTZ R171, R171, R17.reuse ;  /* 0x00000011abab7220 */ /* 0x080fe20000410000 */
[----:B0-----:R-:W-:Y:S01]  /*2d00*/  IADD3 R144, P3, R193, c[0x0][0x248], RZ ;  /* 0x00009200c1907a10 */ /* 0x001fe20007f7e0ff */
[----:B------:R-:W-:Y:S02]  /*2d10*/  FMUL.FTZ R193, R194, R17 ;  /* 0x00000011c2c17220 */ /* 0x000fe40000410000 */
[----:B------:R-:W-:Y:S01]  /*2d20*/  FFMA.FTZ R194, R168, R161, R160 ;  /* 0x000000a1a8c27223 */ /* 0x000fe200000100a0 */
[----:B------:R-:W-:Y:S01]  /*2d30*/  IADD3.X R145, R192, c[0x0][0x24c], RZ, P3, !PT ;  /* 0x00009300c0917a10 */ /* 0x000fe20001ffe4ff */
[----:B------:R-:W-:Y:S02]  /*2d40*/  FMUL.FTZ R192, R195, R17 ;  /* 0x00000011c3c07220 */ /* 0x000fe40000410000 */
[----:B------:R-:W-:Y:S02]  /*2d50*/  FADD.FTZ R194, R198, -R194 ;  /* 0x800000c2c6c27221 */ /* 0x000fe40000010000 */
[----:B------:R-:W-:-:S02]  /*2d60*/  FMUL.FTZ R132, R44, R170 ;  /* 0x000000aa2c847220 */ /* 0x000fc40000410000 */
[----:B------:R-:W-:Y:S02]  /*2d70*/  FMUL.FTZ R133, R45, R171 ;  /* 0x000000ab2d857220 */ /* 0x000fe40000410000 */
[----:B------:R-:W-:Y:S01]  /*2d80*/  FMUL.FTZ R135, R47, R193 ;  /* 0x000000c12f877220 */ /* 0x000fe20000410000 */
[----:B------:R-:W-:Y:S01]  /*2d90*/  @P1 IADD3 R168, P4, R191, c[0x0][0x258], RZ ;  /* 0x00009600bfa81a10 */ /* 0x000fe20007f9e0ff */
[----:B------:R-:W-:Y:S01]  /*2da0*/  FMUL.FTZ R134, R46, R192 ;  /* 0x000000c02e867220 */ /* 0x000fe20000410000 */
[----:B------:R-:W2:Y:S01]  /*2db0*/  LDL.LU R198, [R1+0x7c] ;  /* 0x00007c0001c67983 */ /* 0x000ea20000300800 */
[C---:B------:R-:W-:Y:S02]  /*2dc0*/  FMUL.FTZ R194, R188.reuse, R194 ;  /* 0x000000c2bcc27220 */ /* 0x040fe40000410000 */
[----:B------:R-:W-:Y:S01]  /*2dd0*/  FMUL.FTZ R195, R188, R169 ;  /* 0x000000a9bcc37220 */ /* 0x000fe20000410000 */
[----:B------:R0:W-:Y:S01]  /*2de0*/  STG.E.128 [R144.64], R132 ;  /* 0x0000008490007986 */ /* 0x0001e2000c101d04 */
[----:B------:R-:W-:-:S02]  /*2df0*/  @P0 FADD.FTZ R194, R102, R194 ;  /* 0x000000c266c20221 */ /* 0x000fc40000010000 */
[----:B------:R-:W-:Y:S01]  /*2e00*/  @P0 FADD.FTZ R195, R103, R195 ;  /* 0x000000c367c30221 */ /* 0x000fe20000010000 */
[C---:B------:R-:W-:Y:S01]  /*2e10*/  @P1 IADD3.X R169, R190.reuse, c[0x0][0x25c], RZ, P4, !PT ;  /* 0x00009700bea91a10 */ /* 0x040fe200027fe4ff */
[----:B------:R-:W2:Y:S01]  /*2e20*/  LDL.LU R199, [R1+0x70] ;  /* 0x0000700001c77983 */ /* 0x000ea20000300800 */
[----:B0-----:R-:W-:Y:S02]  /*2e30*/  IADD3 R144, P3, R191, c[0x0][0x170], RZ ;  /* 0x00005c00bf907a10 */ /* 0x001fe40007f7e0ff */
[----:B------:R-:W-:Y:S02]  /*2e40*/  SEL R132, R197, R120, P2 ;  /* 0x00000078c5847207 */ /* 0x000fe40001000000 */
[----:B------:R-:W-:Y:S02]  /*2e50*/  IADD3.X R145, R190, c[0x0][0x174], RZ, P3, !PT ;  /* 0x00005d00be917a10 */ /* 0x000fe40001ffe4ff */
[----:B------:R-:W-:Y:S02]  /*2e60*/  SEL R133, R196, R121, P2 ;  /* 0x00000079c4857207 */ /* 0x000fe40001000000 */
[----:B------:R-:W-:-:S02]  /*2e70*/  SEL R134, R194, R122, P2 ;  /* 0x0000007ac2867207 */ /* 0x000fc40001000000 */
[C---:B------:R-:W-:Y:S01]  /*2e80*/  SEL R135, R195.reuse, R123, P2 ;  /* 0x0000007bc3877207 */ /* 0x040fe20001000000 */
[----:B------:R-:W2:Y:S04]  /*2e90*/  LDG.E.128 R144, [R144.64] ;  /* 0x0000000490907981 */ /* 0x000ea8000c1e1d00 */
[----:B------:R0:W-:Y:S01]  /*2ea0*/  @P1 STG.E.128 [R168.64], R132 ;  /* 0x00000084a8001986 */ /* 0x0001e2000c101d04 */
[-C--:B------:R-:W-:Y:S02]  /*2eb0*/  FMUL.FTZ R194, R194, R17.reuse ;  /* 0x00000011c2c27220 */ /* 0x080fe40000410000 */
[-C--:B------:R-:W-:Y:S01]  /*2ec0*/  FMUL.FTZ R195, R195, R17.reuse ;  /* 0x00000011c3c37220 */ /* 0x080fe20000410000 */
[----:B0-----:R-:W-:Y:S01]  /*2ed0*/  IADD3 R168, P3, R191, c[0x0][0x248], RZ ;  /* 0x00009200bfa87a10 */ /* 0x001fe20007f7e0ff */
[----:B------:R-:W-:-:S03]  /*2ee0*/  FMUL.FTZ R191, R196, R17 ;  /* 0x00000011c4bf7220 */ /* 0x000fc60000410000 */
[----:B------:R-:W-:Y:S01]  /*2ef0*/  IADD3.X R169, R190, c[0x0][0x24c], RZ, P3, !PT ;  /* 0x00009300bea97a10 */ /* 0x000fe20001ffe4ff */
[----:B------:R-:W-:Y:S02]  /*2f00*/  FMUL.FTZ R190, R197, R17 ;  /* 0x00000011c5be7220 */ /* 0x000fe40000410000 */
[----:B------:R-:W-:Y:S02]  /*2f10*/  FMUL.FTZ R133, R41, R191 ;  /* 0x000000bf29857220 */ /* 0x000fe40000410000 */
[----:B------:R-:W-:Y:S02]  /*2f20*/  FMUL.FTZ R134, R42, R194 ;  /* 0x000000c22a867220 */ /* 0x000fe40000410000 */
[----:B------:R-:W-:Y:S01]  /*2f30*/  FMUL.FTZ R135, R43, R195 ;  /* 0x000000c32b877220 */ /* 0x000fe20000410000 */
[----:B------:R-:W-:Y:S01]  /*2f40*/  IADD3 R148, P3, R189, c[0x0][0x170], RZ ;  /* 0x00005c00bd947a10 */ /* 0x000fe20007f7e0ff */
[----:B------:R-:W-:Y:S01]  /*2f50*/  FMUL.FTZ R132, R40, R190 ;  /* 0x000000be28847220 */ /* 0x000fe20000410000 */
[----:B------:R-:W3:Y:S04]  /*2f60*/  LDL.LU R197, [R1+0x74] ;  /* 0x0000740001c57983 */ /* 0x000ee80000300800 */
[----:B------:R0:W-:Y:S01]  /*2f70*/  STG.E.128 [R168.64], R132 ;  /* 0x00000084a8007986 */ /* 0x0001e2000c101d04 */
[----:B------:R-:W-:Y:S01]  /*2f80*/  IADD3.X R149, R22, c[0x0][0x174], RZ, P3, !PT ;  /* 0x00005d0016957a10 */ /* 0x000fe20001ffe4ff */
[----:B------:R-:W-:-:S02]  /*2f90*/  FMUL.FTZ R179, R188, R179 ;  /* 0x000000b3bcb37220 */ /* 0x000fc40000410000 */
[----:B------:R-:W4:Y:S01]  /*2fa0*/  LDL.LU R196, [R1+0x68] ;  /* 0x0000680001c47983 */ /* 0x000f220000300800 */
[----:B0-----:R-:W-:Y:S01]  /*2fb0*/  FFMA.FTZ R132, R151, R161, R160 ;  /* 0x000000a197847223 */ /* 0x001fe200000100a0 */
[----:B------:R-:W-:Y:S02]  /*2fc0*/  @P1 IADD3 R168, P4, R189, c[0x0][0x258], RZ ;  /* 0x00009600bda81a10 */ /* 0x000fe40007f9e0ff */
[----:B------:R-:W4:Y:S01]  /*2fd0*/  LDG.E.128 R148, [R148.64] ;  /* 0x0000000494947981 */ /* 0x000f22000c1e1d00 */
        /* <DEDUP_REMOVED lines=14> */
[----:B------:R0:W-:Y:S01]  /*30c0*/  @P1 STG.E.128 [R168.64], R132 ;  /* 0x00000084a8001986 */ /* 0x0001e2000c101d04 */
[-C--:B------:R-:W-:Y:S02]  /*30d0*/  FMUL.FTZ R172, R172, R17.reuse ;  /* 0x00000011acac7220 */ /* 0x080fe40000410000 */
[-C--:B------:R-:W-:Y:S02]  /*30e0*/  FMUL.FTZ R173, R173, R17.reuse ;  /* 0x00000011adad7220 */ /* 0x080fe40000410000 */
[-C--:B------:R-:W-:Y:S01]  /*30f0*/  FMUL.FTZ R174, R174, R17.reuse ;  /* 0x00000011aeae7220 */ /* 0x080fe20000410000 */
[----:B0-----:R-:W-:Y:S01]  /*3100*/  IADD3 R168, P3, R189, c[0x0][0x248], RZ ;  /* 0x00009200bda87a10 */ /* 0x001fe20007f7e0ff */
[----:B------:R-:W-:Y:S01]  /*3110*/  FMUL.FTZ R133, R37, R172 ;  /* 0x000000ac25857220 */ /* 0x000fe20000410000 */
[----:B------:R-:W4:Y:S02]  /*3120*/  LDL.LU R189, [R1+0x6c] ;  /* 0x00006c0001bd7983 */ /* 0x000f240000300800 */
[----:B------:R-:W-:Y:S01]  /*3130*/  IADD3.X R169, R22, c[0x0][0x24c], RZ, P3, !PT ;  /* 0x0000930016a97a10 */ /* 0x000fe20001ffe4ff */
[----:B------:R-:W-:-:S02]  /*3140*/  FMUL.FTZ R22, R175, R17 ;  /* 0x00000011af167220 */ /* 0x000fc40000410000 */
[----:B------:R-:W-:-:S04]  /*3150*/  FFMA.FTZ R175, R154, R161, R160 ;  /* 0x000000a19aaf7223 */ /* 0x000fc800000100a0 */
[----:B------:R-:W-:Y:S01]  /*3160*/  FADD.FTZ R175, R178, -R175 ;  /* 0x800000afb2af7221 */ /* 0x000fe20000010000 */
[----:B------:R-:W-:Y:S01]  /*3170*/  IADD3 R152, P3, R20, c[0x0][0x170], RZ ;  /* 0x00005c0014987a10 */ /* 0x000fe20007f7e0ff */
[----:B------:R-:W-:Y:S02]  /*3180*/  FMUL.FTZ R132, R36, R22 ;  /* 0x0000001624847220 */ /* 0x000fe40000410000 */
[----:B------:R-:W-:Y:S02]  /*3190*/  FMUL.FTZ R134, R38, R173 ;  /* 0x000000ad26867220 */ /* 0x000fe40000410000 */
[----:B------:R-:W-:Y:S02]  /*31a0*/  FMUL.FTZ R135, R39, R174 ;  /* 0x000000ae27877220 */ /* 0x000fe40000410000 */
[C---:B------:R-:W-:Y:S02]  /*31b0*/  FMUL.FTZ R178, R188.reuse, R176 ;  /* 0x000000b0bcb27220 */ /* 0x040fe40000410000 */
[----:B------:R-:W-:-:S02]  /*31c0*/  FMUL.FTZ R175, R188, R175 ;  /* 0x000000afbcaf7220 */ /* 0x000fc40000410000 */
[----:B------:R-:W-:Y:S01]  /*31d0*/  FMUL.FTZ R176, R188, R155 ;  /* 0x0000009bbcb07220 */ /* 0x000fe20000410000 */
[----:B------:R0:W-:Y:S01]  /*31e0*/  STG.E.128 [R168.64], R132 ;  /* 0x00000084a8007986 */ /* 0x0001e2000c101d04 */
[----:B------:R-:W-:Y:S01]  /*31f0*/  IADD3.X R153, R21, c[0x0][0x174], RZ, P3, !PT ;  /* 0x00005d0015997a10 */ /* 0x000fe20001ffe4ff */
[----:B------:R-:W-:Y:S02]  /*3200*/  @P0 FADD.FTZ R178, R108, R178 ;  /* 0x000000b26cb20221 */ /* 0x000fe40000010000 */
[----:B------:R-:W-:Y:S02]  /*3210*/  @P0 FADD.FTZ R175, R110, R175 ;  /* 0x000000af6eaf0221 */ /* 0x000fe40000010000 */
[----:B------:R-:W-:Y:S01]  /*3220*/  @P0 FADD.FTZ R176, R111, R176 ;  /* 0x000000b06fb00221 */ /* 0x000fe20000010000 */
[----:B------:R-:W4:Y:S01]  /*3230*/  LDG.E.128 R152, [R152.64] ;  /* 0x0000000498987981 */ /* 0x000f22000c1e1d00 */
[----:B0-----:R-:W-:Y:S02]  /*3240*/  @P1 IADD3 R168, P3, R20, c[0x0][0x258], RZ ;  /* 0x0000960014a81a10 */ /* 0x001fe40007f7e0ff */
[----:B------:R-:W-:-:S02]  /*3250*/  SEL R132, R178, R120, P2 ;  /* 0x00000078b2847207 */ /* 0x000fc40001000000 */
[----:B------:R-:W-:Y:S02]  /*3260*/  @P1 IADD3.X R169, R21, c[0x0][0x25c], RZ, P3, !PT ;  /* 0x0000970015a91a10 */ /* 0x000fe40001ffe4ff */
[----:B------:R-:W-:Y:S02]  /*3270*/  SEL R133, R177, R121, P2 ;  /* 0x00000079b1857207 */ /* 0x000fe40001000000 */
[----:B------:R-:W-:Y:S02]  /*3280*/  SEL R134, R175, R122, P2 ;  /* 0x0000007aaf867207 */ /* 0x000fe40001000000 */
[----:B------:R-:W-:-:S05]  /*3290*/  SEL R135, R176, R123, P2 ;  /* 0x0000007bb0877207 */ /* 0x000fca0001000000 */
[----:B------:R0:W-:Y:S01]  /*32a0*/  @P1 STG.E.128 [R168.64], R132 ;  /* 0x00000084a8001986 */ /* 0x0001e2000c101d04 */
[----:B------:R-:W-:Y:S01]  /*32b0*/  IADD3 R20, P3, R20, c[0x0][0x248], RZ ;  /* 0x0000920014147a10 */ /* 0x000fe20007f7e0ff */
[-C--:B------:R-:W-:Y:S02]  /*32c0*/  FMUL.FTZ R175, R175, R17.reuse ;  /* 0x00000011afaf7220 */ /* 0x080fe40000410000 */
[----:B------:R-:W-:Y:S01]  /*32d0*/  FMUL.FTZ R176, R176, R17 ;  /* 0x00000011b0b07220 */ /* 0x000fe20000410000 */
[----:B------:R-:W-:Y:S01]  /*32e0*/  IADD3.X R21, R21, c[0x0][0x24c], RZ, P3, !PT ;  /* 0x0000930015157a10 */ /* 0x000fe20001ffe4ff */
[----:B------:R-:W-:Y:S02]  /*32f0*/  FFMA.FTZ R124, R124, R161, R160 ;  /* 0x000000a17c7c7223 */ /* 0x000fe400000100a0 */
[-C--:B0-----:R-:W-:Y:S02]  /*3300*/  FMUL.FTZ R168, R178, R17.reuse ;  /* 0x00000011b2a87220 */ /* 0x081fe40000410000 */
[----:B------:R-:W-:-:S02]  /*3310*/  FMUL.FTZ R169, R177, R17 ;  /* 0x00000011b1a97220 */ /* 0x000fc40000410000 */
[-CC-:B------:R-:W-:Y:S02]  /*3320*/  FFMA.FTZ R177, R156, R161.reuse, R160.reuse ;  /* 0x000000a19cb17223 */ /* 0x180fe400000100a0 */
[----:B------:R-:W-:Y:S02]  /*3330*/  FFMA.FTZ R178, R157, R161, R160 ;  /* 0x000000a19db27223 */ /* 0x000fe400000100a0 */
[----:B------:R-:W-:Y:S02]  /*3340*/  FADD.FTZ R177, R180, -R177 ;  /* 0x800000b1b4b17221 */ /* 0x000fe40000010000 */
[----:B------:R-:W-:Y:S01]  /*3350*/  FADD.FTZ R178, R181, -R178 ;  /* 0x800000b2b5b27221 */ /* 0x000fe20000010000 */
[----:B------:R-:W-:Y:S01]  /*3360*/  IADD3 R156, P3, R18, c[0x0][0x170], RZ ;  /* 0x00005c00129c7a10 */ /* 0x000fe20007f7e0ff */
[----:B------:R-:W-:Y:S01]  /*3370*/  FMUL.FTZ R132, R32, R168 ;  /* 0x000000a820847220 */ /* 0x000fe20000410000 */
[----:B------:R-:W4:Y:S01]  /*3380*/  LDL.LU R181, [R1+0x60] ;  /* 0x0000600001b57983 */ /* 0x000f220000300800 */
[----:B------:R-:W-:-:S02]  /*3390*/  FMUL.FTZ R133, R33, R169 ;  /* 0x000000a921857220 */ /* 0x000fc40000410000 */
[----:B------:R-:W-:Y:S01]  /*33a0*/  FMUL.FTZ R134, R34, R175 ;  /* 0x000000af22867220 */ /* 0x000fe20000410000 */
[----:B------:R-:W4:Y:S01]  /*33b0*/  LDL.LU R182, [R1+0x64] ;  /* 0x0000640001b67983 */ /* 0x000f220000300800 */
[----:B------:R-:W-:Y:S02]  /*33c0*/  FMUL.FTZ R135, R35, R176 ;  /* 0x000000b023877220 */ /* 0x000fe40000410000 */
[C---:B------:R-:W-:Y:S01]  /*33d0*/  FMUL.FTZ R177, R188.reuse, R177 ;  /* 0x000000b1bcb17220 */ /* 0x040fe20000410000 */
[----:B------:R-:W4:Y:S01]  /*33e0*/  LDL.LU R183, [R1+0x58] ;  /* 0x0000580001b77983 */ /* 0x000f220000300800 */
[C---:B------:R-:W-:Y:S02]  /*33f0*/  FMUL.FTZ R178, R188.reuse, R178 ;  /* 0x000000b2bcb27220 */ /* 0x040fe40000410000 */
[----:B------:R-:W-:Y:S01]  /*3400*/  FMUL.FTZ R180, R188, R159 ;  /* 0x0000009fbcb47220 */ /* 0x000fe20000410000 */
[----:B------:R0:W-:Y:S01]  /*3410*/  STG.E.128 [R20.64], R132 ;  /* 0x0000008414007986 */ /* 0x0001e2000c101d04 */
[-CC-:B------:R-:W-:Y:S01]  /*3420*/  FFMA.FTZ R125, R125, R161.reuse, R160.reuse ;  /* 0x000000a17d7d7223 */ /* 0x180fe200000100a0 */
[----:B------:R-:W-:Y:S01]  /*3430*/  IADD3.X R157, R19, c[0x0][0x174], RZ, P3, !PT ;  /* 0x00005d00139d7a10 */ /* 0x000fe20001ffe4ff */
[----:B------:R-:W-:-:S02]  /*3440*/  FFMA.FTZ R126, R126, R161, R160 ;  /* 0x000000a17e7e7223 */ /* 0x000fc400000100a0 */
[----:B------:R-:W-:Y:S02]  /*3450*/  FFMA.FTZ R127, R127, R161, R160 ;  /* 0x000000a17f7f7223 */ /* 0x000fe400000100a0 */
[----:B------:R-:W-:Y:S01]  /*3460*/  @P0 FADD.FTZ R177, R112, R177 ;  /* 0x000000b170b10221 */ /* 0x000fe20000010000 */
[----:B------:R-:W4:Y:S01]  /*3470*/  LDL.LU R161, [R1+0x50] ;  /* 0x0000500001a17983 */ /* 0x000f220000300800 */
[----:B------:R-:W-:Y:S02]  /*3480*/  @P0 FADD.FTZ R178, R113, R178 ;  /* 0x000000b271b20221 */ /* 0x000fe40000010000 */
[----:B------:R-:W-:Y:S01]  /*3490*/  @P0 FADD.FTZ R179, R114, R179 ;  /* 0x000000b372b30221 */ /* 0x000fe20000010000 */
[----:B------:R-:W4:Y:S01]  /*34a0*/  LDL.LU R160, [R1+0x5c] ;  /* 0x00005c0001a07983 */ /* 0x000f220000300800 */
[----:B------:R-:W-:-:S03]  /*34b0*/  @P0 FADD.FTZ R180, R115, R180 ;  /* 0x000000b473b40221 */ /* 0x000fc60000010000 */
[----:B------:R-:W4:Y:S01]  /*34c0*/  LDG.E.128 R156, [R156.64] ;  /* 0x000000049c9c7981 */ /* 0x000f22000c1e1d00 */
[----:B0-----:R-:W-:Y:S02]  /*34d0*/  @P1 IADD3 R20, P3, R18, c[0x0][0x258], RZ ;  /* 0x0000960012141a10 */ /* 0x001fe40007f7e0ff */
[----:B------:R-:W-:Y:S02]  /*34e0*/  SEL R132, R177, R120, P2 ;  /* 0x00000078b1847207 */ /* 0x000fe40001000000 */
[----:B------:R-:W-:Y:S02]  /*34f0*/  @P1 IADD3.X R21, R19, c[0x0][0x25c], RZ, P3, !PT ;  /* 0x0000970013151a10 */ /* 0x000fe40001ffe4ff */
[----:B------:R-:W-:Y:S02]  /*3500*/  SEL R133, R178, R121, P2 ;  /* 0x00000079b2857207 */ /* 0x000fe40001000000 */
[----:B------:R-:W-:Y:S02]  /*3510*/  SEL R134, R179, R122, P2 ;  /* 0x0000007ab3867207 */ /* 0x000fe40001000000 */
[----:B------:R-:W-:Y:S01]  /*3520*/  SEL R135, R180, R123, P2 ;  /* 0x0000007bb4877207 */ /* 0x000fe20001000000 */
[-C--:B------:R-:W-:Y:S01]  /*3530*/  FMUL.FTZ R177, R177, R17.reuse ;  /* 0x00000011b1b17220 */ /* 0x080fe20000410000 */
[----:B------:R-:W-:Y:S01]  /*3540*/  IADD3 R18, P3, R18, c[0x0][0x248], RZ ;  /* 0x0000920012127a10 */ /* 0x000fe20007f7e0ff */
[----:B------:R-:W-:-:S02]  /*3550*/  FMUL.FTZ R178, R178, R17 ;  /* 0x00000011b2b27220 */ /* 0x000fc40000410000 */
[-C--:B------:R-:W-:Y:S02]  /*3560*/  FMUL.FTZ R179, R179, R17.reuse ;  /* 0x00000011b3b37220 */ /* 0x080fe40000410000 */
[----:B------:R-:W-:Y:S01]  /*3570*/  FMUL.FTZ R180, R180, R17 ;  /* 0x00000011b4b47220 */ /* 0x000fe20000410000 */
[----:B------:R0:W-:Y:S01]  /*3580*/  @P1 STG.E.128 [R20.64], R132 ;  /* 0x0000008414001986 */ /* 0x0001e2000c101d04 */
[----:B------:R-:W-:Y:S01]  /*3590*/  IADD3.X R19, R19, c[0x0][0x24c], RZ, P3, !PT ;  /* 0x0000930013137a10 */ /* 0x000fe20001ffe4ff */
[----:B0-----:R-:W-:Y:S02]  /*35a0*/  FMUL.FTZ R132, R28, R177 ;  /* 0x000000b11c847220 */ /* 0x001fe40000410000 */
[----:B------:R-:W-:Y:S02]  /*35b0*/  FMUL.FTZ R133, R29, R178 ;  /* 0x000000b21d857220 */ /* 0x000fe40000410000 */
[----:B------:R-:W-:Y:S02]  /*35c0*/  FMUL.FTZ R134, R30, R179 ;  /* 0x000000b31e867220 */ /* 0x000fe40000410000 */
[----:B------:R-:W-:-:S05]  /*35d0*/  FMUL.FTZ R135, R31, R180 ;  /* 0x000000b41f877220 */ /* 0x000fca0000410000 */
[----:B------:R0:W-:Y:S02]  /*35e0*/  STG.E.128 [R18.64], R132 ;  /* 0x0000008412007986 */ /* 0x0001e4000c101d04 */
[----:B0-----:R-:W-:-:S04]  /*35f0*/  IADD3 R132, P3, R23, c[0x0][0x170], RZ ;  /* 0x00005c0017847a10 */ /* 0x001fc80007f7e0ff */
[----:B------:R-:W-:-:S06]  /*3600*/  IADD3.X R133, R2, c[0x0][0x174], RZ, P3, !PT ;  /* 0x00005d0002857a10 */ /* 0x000fcc0001ffe4ff */
[----:B------:R-:W4:Y:S01]  /*3610*/  LDG.E.128 R132, [R132.64] ;  /* 0x0000000484847981 */ /* 0x000f22000c1e1d00 */
[----:B--2---:R-:W-:Y:S02]  /*3620*/  FFMA.FTZ R199, R141, R171, R199 ;  /* 0x000000ab8dc77223 */ /* 0x004fe400000100c7 */
[----:B------:R-:W-:Y:S02]  /*3630*/  FFMA.FTZ R198, R142, R192, R198 ;  /* 0x000000c08ec67223 */ /* 0x000fe400000100c6 */
[----:B------:R-:W-:Y:S02]  /*3640*/  FFMA.FTZ R204, R143, R193, R204 ;  /* 0x000000c18fcc7223 */ /* 0x000fe400000100cc */
[----:B------:R-:W-:Y:S02]  /*3650*/  FADD.FTZ R124, R184, -R124 ;  /* 0x8000007cb87c7221 */ /* 0x000fe40000010000 */
[----:B------:R-:W-:Y:S02]  /*3660*/  FFMA.FTZ R207, R190, R144, R207 ;  /* 0x00000090becf7223 */ /* 0x000fe400000100cf */
[----:B------:R-:W-:-:S02]  /*3670*/  FADD.FTZ R127, R187, -R127 ;  /* 0x8000007fbb7f7221 */ /* 0x000fc40000010000 */
[----:B------:R-:W-:Y:S02]  /*3680*/  FFMA.FTZ R206, R145, R191, R206 ;  /* 0x000000bf91ce7223 */ /* 0x000fe400000100ce */
[----:B------:R-:W-:Y:S02]  /*3690*/  FADD.FTZ R125, R185, -R125 ;  /* 0x8000007db97d7221 */ /* 0x000fe40000010000 */
[----:B------:R-:W-:Y:S02]  /*36a0*/  FFMA.FTZ R205, R146, R194, R205 ;  /* 0x000000c292cd7223 */ /* 0x000fe400000100cd */
[----:B------:R-:W-:Y:S02]  /*36b0*/  FADD.FTZ R126, R186, -R126 ;  /* 0x8000007eba7e7221 */ /* 0x000fe40000010000 */
[----:B------:R-:W-:Y:S02]  /*36c0*/  FFMA.FTZ R218, R147, R195, R218 ;  /* 0x000000c393da7223 */ /* 0x000fe400000100da */
[----:B------:R-:W-:-:S02]  /*36d0*/  FMUL.FTZ R124, R188, R124 ;  /* 0x0000007cbc7c7220 */ /* 0x000fc40000410000 */
[----:B---3--:R-:W-:Y:S02]  /*36e0*/  FFMA.FTZ R197, R170, R140, R197 ;  /* 0x0000008caac57223 */ /* 0x008fe400000100c5 */
[----:B----4-:R-:W-:Y:S01]  /*36f0*/  FFMA.FTZ R196, R139, R164, R196 ;  /* 0x000000a48bc47223 */ /* 0x010fe200000100c4 */
[----:B------:R-:W-:Y:S01]  /*3700*/  MOV R18, c[0x0][0x160] ;  /* 0x0000580000127a02 */ /* 0x000fe20000000f00 */
[C---:B------:R-:W-:Y:S02]  /*3710*/  FMUL.FTZ R127, R188.reuse, R127 ;  /* 0x0000007fbc7f7220 */ /* 0x040fe40000410000 */
[C---:B------:R-:W-:Y:S02]  /*3720*/  FMUL.FTZ R125, R188.reuse, R125 ;  /* 0x0000007dbc7d7220 */ /* 0x040fe40000410000 */
[----:B------:R-:W-:Y:S02]  /*3730*/  FMUL.FTZ R126, R188, R126 ;  /* 0x0000007ebc7e7220 */ /* 0x000fe40000410000 */
[----:B------:R-:W-:Y:S01]  /*3740*/  @P0 FADD.FTZ R124, R116, R124 ;  /* 0x0000007c747c0221 */ /* 0x000fe20000010000 */
[----:B------:R-:W-:Y:S01]  /*3750*/  LEA R0, R18, R0, 0x2 ;  /* 0x0000000012007211 */ /* 0x000fe200078e10ff */
[----:B------:R-:W-:-:S02]  /*3760*/  @P0 FADD.FTZ R127, R119, R127 ;  /* 0x0000007f777f0221 */ /* 0x000fc40000010000 */
[----:B------:R-:W-:Y:S02]  /*3770*/  FFMA.FTZ R221, R22, R148, R221 ;  /* 0x0000009416dd7223 */ /* 0x000fe400000100dd */
[----:B------:R-:W-:Y:S02]  /*3780*/  FFMA.FTZ R220, R149, R172, R220 ;  /* 0x000000ac95dc7223 */ /* 0x000fe400000100dc */
[----:B------:R-:W-:Y:S02]  /*3790*/  FFMA.FTZ R219, R150, R173, R219 ;  /* 0x000000ad96db7223 */ /* 0x000fe400000100db */
[----:B------:R-:W-:Y:S01]  /*37a0*/  FFMA.FTZ R201, R151, R174, R201 ;  /* 0x000000ae97c97223 */ /* 0x000fe200000100c9 */
[----:B------:R-:W-:Y:S01]  /*37b0*/  IADD3 R18, P4, R23, c[0x0][0x248], RZ ;  /* 0x0000920017127a10 */ /* 0x000fe20007f9e0ff */
[----:B------:R-:W-:Y:S01]  /*37c0*/  @P0 FADD.FTZ R125, R117, R125 ;  /* 0x0000007d757d0221 */ /* 0x000fe20000010000 */
[----:B------:R-:W-:Y:S01]  /*37d0*/  @P1 IADD3 R20, P3, R23, c[0x0][0x258], RZ ;  /* 0x0000960017141a10 */ /* 0x000fe20007f7e0ff */
[----:B------:R-:W-:-:S02]  /*37e0*/  @P0 FADD.FTZ R126, R118, R126 ;  /* 0x0000007e767e0221 */ /* 0x000fc40000010000 */
[C---:B------:R-:W-:Y:S01]  /*37f0*/  FMUL.FTZ R23, R124.reuse, R17 ;  /* 0x000000117c177220 */ /* 0x040fe20000410000 */
[----:B------:R-:W-:Y:S02]  /*3800*/  SEL R120, R124, R120, P2 ;  /* 0x000000787c787207 */ /* 0x000fe40001000000 */
[----:B------:R-:W-:Y:S01]  /*3810*/  SEL R121, R125, R121, P2 ;  /* 0x000000797d797207 */ /* 0x000fe20001000000 */
[----:B------:R-:W-:Y:S01]  /*3820*/  FMUL.FTZ R124, R24, R23 ;  /* 0x00000017187c7220 */ /* 0x000fe20000410000 */
[----:B------:R-:W-:Y:S02]  /*3830*/  SEL R122, R126, R122, P2 ;  /* 0x0000007a7e7a7207 */ /* 0x000fe40001000000 */
[----:B------:R-:W-:Y:S02]  /*3840*/  SEL R123, R127, R123, P2 ;  /* 0x0000007b7f7b7207 */ /* 0x000fe40001000000 */
[C---:B------:R-:W-:Y:S02]  /*3850*/  @P1 IADD3.X R21, R2.reuse, c[0x0][0x25c], RZ, P3, !PT ;  /* 0x0000970002151a10 */ /* 0x040fe40001ffe4ff */
[----:B------:R-:W-:Y:S01]  /*3860*/  IADD3.X R19, R2, c[0x0][0x24c], RZ, P4, !PT ;  /* 0x0000930002137a10 */ /* 0x000fe200027fe4ff */
[----:B------:R-:W-:-:S02]  /*3870*/  FFMA.FTZ R189, R138, R165, R189 ;  /* 0x000000a58abd7223 */ /* 0x000fc400000100bd */
[----:B------:R0:W-:Y:S01]  /*3880*/  @P1 STG.E.128 [R20.64], R120 ;  /* 0x0000007814001986 */ /* 0x0001e2000c101d04 */
[----:B------:R-:W-:Y:S01]  /*3890*/  ISETP.GE.AND P0, PT, R0, c[0x0][0x164], PT ;  /* 0x0000590000007a0c */ /* 0x000fe20003f06270 */
[----:B------:R-:W-:Y:S02]  /*38a0*/  FFMA.FTZ R202, R168, R152, R202 ;  /* 0x00000098a8ca7223 */ /* 0x000fe400000100ca */
[----:B------:R-:W-:Y:S02]  /*38b0*/  FFMA.FTZ R226, R153, R169, R226 ;  /* 0x000000a999e27223 */ /* 0x000fe400000100e2 */
[----:B------:R-:W-:Y:S02]  /*38c0*/  FFMA.FTZ R225, R154, R175, R225 ;  /* 0x000000af9ae17223 */ /* 0x000fe400000100e1 */
[----:B------:R-:W-:Y:S02]  /*38d0*/  FFMA.FTZ R243, R155, R176, R243 ;  /* 0x000000b09bf37223 */ /* 0x000fe400000100f3 */
[----:B------:R-:W-:-:S02]  /*38e0*/  FFMA.FTZ R181, R137, R166, R181 ;  /* 0x000000a689b57223 */ /* 0x000fc400000100b5 */
[----:B------:R-:W-:Y:S02]  /*38f0*/  FFMA.FTZ R182, R167, R136, R182 ;  /* 0x00000088a7b67223 */ /* 0x000fe400000100b6 */
[----:B------:R-:W-:Y:S02]  /*3900*/  FFMA.FTZ R183, R131, R128, R183 ;  /* 0x0000008083b77223 */ /* 0x000fe400000100b7 */
[----:B------:R-:W-:Y:S02]  /*3910*/  FFMA.FTZ R161, R129, R163, R161 ;  /* 0x000000a381a17223 */ /* 0x000fe400000100a1 */
[----:B------:R-:W-:-:S03]  /*3920*/  FFMA.FTZ R160, R130, R162, R160 ;  /* 0x000000a282a07223 */ /* 0x000fc600000100a0 */
        /* <DEDUP_REMOVED lines=14> */
[----:B------:R0:W-:Y:S01]  /*3a10*/  STL [R1+0x88], R218 ;  /* 0x000088da01007387 */ /* 0x0001e20000100800 */
[----:B------:R-:W-:-:S03]  /*3a20*/  FFMA.FTZ R242, R177, R156, R242 ;  /* 0x0000009cb1f27223 */ /* 0x000fc600000100f2 */
[----:B------:R0:W-:Y:S01]  /*3a30*/  STL [R1+0x94], R221 ;  /* 0x000094dd01007387 */ /* 0x0001e20000100800 */
[----:B------:R-:W-:-:S03]  /*3a40*/  FMUL.FTZ R130, R127, R17 ;  /* 0x000000117f827220 */ /* 0x000fc60000410000 */
[----:B------:R0:W-:Y:S01]  /*3a50*/  STL [R1+0x90], R220 ;  /* 0x000090dc01007387 */ /* 0x0001e20000100800 */
[----:B------:R-:W-:-:S03]  /*3a60*/  FFMA.FTZ R241, R157, R178, R241 ;  /* 0x000000b29df17223 */ /* 0x000fc600000100f1 */
[----:B------:R0:W-:Y:S01]  /*3a70*/  STL [R1+0x9c], R219 ;  /* 0x00009cdb01007387 */ /* 0x0001e20000100800 */
[----:B------:R-:W-:-:S03]  /*3a80*/  FMUL.FTZ R128, R125, R17 ;  /* 0x000000117d807220 */ /* 0x000fc60000410000 */
[----:B------:R0:W-:Y:S01]  /*3a90*/  STL [R1+0x98], R201 ;  /* 0x000098c901007387 */ /* 0x0001e20000100800 */
[----:B------:R-:W-:-:S03]  /*3aa0*/  FFMA.FTZ R240, R158, R179, R240 ;  /* 0x000000b39ef07223 */ /* 0x000fc600000100f0 */
[----:B------:R0:W-:Y:S01]  /*3ab0*/  STL [R1+0xa4], R202 ;  /* 0x0000a4ca01007387 */ /* 0x0001e20000100800 */
[----:B------:R-:W-:Y:S02]  /*3ac0*/  FMUL.FTZ R129, R126, R17 ;  /* 0x000000117e817220 */ /* 0x000fe40000410000 */
        /* <DEDUP_REMOVED lines=8> */
[----:B------:R-:W-:Y:S02]  /*3b50*/  FMUL.FTZ R125, R25, R128 ;  /* 0x00000080197d7220 */ /* 0x000fe40000410000 */
[-C--:B------:R-:W-:Y:S01]  /*3b60*/  FMUL.FTZ R126, R26, R129.reuse ;  /* 0x000000811a7e7220 */ /* 0x080fe20000410000 */
[----:B------:R0:W-:Y:S01]  /*3b70*/  STL [R1+0xb0], R241 ;  /* 0x0000b0f101007387 */ /* 0x0001e20000100800 */
[----:B------:R-:W-:Y:S02]  /*3b80*/  FMUL.FTZ R127, R27, R130 ;  /* 0x000000821b7f7220 */ /* 0x000fe40000410000 */
[----:B------:R-:W-:Y:S01]  /*3b90*/  FFMA.FTZ R236, R134, R129, R236 ;  /* 0x0000008186ec7223 */ /* 0x000fe200000100ec */
[----:B------:R0:W-:Y:S04]  /*3ba0*/  STL [R1+0xbc], R240 ;  /* 0x0000bcf001007387 */ /* 0x0001e80000100800 */
[----:B------:R0:W-:Y:S04]  /*3bb0*/  STL [R1+0xb8], R239 ;  /* 0x0000b8ef01007387 */ /* 0x0001e80000100800 */
[----:B------:R0:W-:Y:S04]  /*3bc0*/  STL [R1+0xc4], R238 ;  /* 0x0000c4ee01007387 */ /* 0x0001e80000100800 */
[----:B------:R0:W-:Y:S04]  /*3bd0*/  STL [R1+0xc8], R235 ;  /* 0x0000c8eb01007387 */ /* 0x0001e80000100800 */
[----:B------:R0:W-:Y:S04]  /*3be0*/  STL [R1+0xc0], R237 ;  /* 0x0000c0ed01007387 */ /* 0x0001e80000100800 */
[----:B------:R0:W-:Y:S04]  /*3bf0*/  STG.E.128 [R18.64], R124 ;  /* 0x0000007c12007986 */ /* 0x0001e8000c101d04 */
[----:B------:R0:W-:Y:S02]  /*3c00*/  STL [R1+0xcc], R236 ;  /* 0x0000ccec01007387 */ /* 0x0001e40000100800 */
[----:B0-----:R-:W-:Y:S01]  /*3c10*/  @P0 CALL.REL.NOINC `(.L_x_11486) ;  /* 0x0000001000000944 */ /* 0x001fe20003c00000 */
[----:B------:R-:W-:Y:S05]  /*3c20*/  BRA `(.L_x_11487) ;  /* 0xffffcdd000007947 */ /* 0x000fea000383ffff */
.L_x_11486:
[----:B------:R-:W-:Y:S05]  /*3c30*/  BSYNC B1 ;  /* 0x0000000000017941 */ /* 0x000fea0003800000 */
.L_x_11483:
[----:B------:R0:W5:Y:S01]  /*3c40*/  LDL.LU R28, [R1+0x4] ;  /* 0x00000400011c7983 */ /* 0x0001620000300800 */
[----:B------:R-:W-:-:S02]  /*3c50*/  MOV R244, R246 ;  /* 0x000000f600f47202 */ /* 0x000fc40000000f00 */
        /* <DEDUP_REMOVED lines=32> */
[----:B------:R-:W-:-:S03]  /*3e60*/  MOV R8, R3 ;  /* 0x0000000300087202 */ /* 0x000fc60000000f00 */
[----:B------:R0:W5:Y:S04]  /*3e70*/  LDL.LU R48, [R1+0x34] ;  /* 0x0000340001307983 */ /* 0x0001680000300800 */
[----:B------:R0:W5:Y:S04]  /*3e80*/  LDL.LU R49, [R1+0x30] ;  /* 0x0000300001317983 */ /* 0x0001680000300800 */
[----:B------:R0:W5:Y:S04]  /*3e90*/  LDL.LU R50, [R1+0x3c] ;  /* 0x00003c0001327983 */ /* 0x0001680000300800 */
[----:B------:R0:W5:Y:S04]  /*3ea0*/  LDL.LU R51, [R1+0x38] ;  /* 0x0000380001337983 */ /* 0x0001680000300800 */
[----:B------:R0:W5:Y:S04]  /*3eb0*/  LDL.LU R56, [R1+0x44] ;  /* 0x0000440001387983 */ /* 0x0001680000300800 */
[----:B------:R0:W5:Y:S04]  /*3ec0*/  LDL.LU R57, [R1+0x40] ;  /* 0x0000400001397983 */ /* 0x0001680000300800 */
[----:B------:R0:W5:Y:S04]  /*3ed0*/  LDL.LU R58, [R1+0x4c] ;  /* 0x00004c00013a7983 */ /* 0x0001680000300800 */
[----:B------:R0:W5:Y:S04]  /*3ee0*/  LDL.LU R59, [R1+0x48] ;  /* 0x00004800013b7983 */ /* 0x0001680000300800 */
        /* <DEDUP_REMOVED lines=50> */
.L_x_11482:
[----:B0-----:R-:W-:Y:S05]  /*4210*/  BSYNC B0 ;  /* 0x0000000000007941 */ /* 0x001fea0003800000 */
.L_x_11480:
[----:B------:R-:W0:Y:S01]  /*4220*/  S2R R99, SR_TID.X ;  /* 0x0000000000637919 */ /* 0x000e220000002100 */
[----:B------:R-:W-:Y:S01]  /*4230*/  WARPSYNC 0xffffffff ;  /* 0xffffffff00007948 */ /* 0x000fe20003800000 */
[----:B0-----:R-:W-:-:S02]  /*4240*/  SHF.R.U32.HI R0, RZ, 0x5, R99 ;  /* 0x00000005ff007819 */ /* 0x001fc40000011663 */
[----:B------:R-:W-:-:S04]  /*4250*/  LOP3.LUT R3, R99, 0x1f, RZ, 0xc0, !PT ;  /* 0x0000001f63037812 */ /* 0x000fc800078ec0ff */
[----:B------:R-:W-:-:S05]  /*4260*/  PRMT R0, R0, 0x2104, R3 ;  /* 0x0000210400007816 */ /* 0x000fca0000000003 */
[----:B------:R-:W-:Y:S04]  /*4270*/  STS.128 [R0.X16], R24 ;  /* 0x0000001800007388 */ /* 0x000fe8000000cc00 */
[----:B------:R-:W-:Y:S04]  /*4280*/  STS.128 [R0.X16+0x200], R244 ;  /* 0x000200f400007388 */ /* 0x000fe8000000cc00 */
[----:B------:R-:W-:Y:S04]  /*4290*/  STS.128 [R0.X16+0x400], R248 ;  /* 0x000400f800007388 */ /* 0x000fe8000000cc00 */
[----:B-----5:R-:W-:Y:S04]  /*42a0*/  STS.128 [R0.X16+0x600], R28 ;  /* 0x0006001c00007388 */ /* 0x020fe8000000cc00 */
        /* <DEDUP_REMOVED lines=66> */
[----:B------:R-:W-:Y:S01]  /*46d0*/  STS.128 [R0.X16], R20 ;  /* 0x0000001400007388 */ /* 0x000fe2000000cc00 */
[----:B------:R-:W-:-:S03]  /*46e0*/  FADD.FTZ R95, R26, R95 ;  /* 0x0000005f1a5f7221 */ /* 0x000fc60000010000 */
[----:B------:R-:W-:Y:S01]  /*46f0*/  STS.128 [R0.X16+0x200], R16 ;  /* 0x0002001000007388 */ /* 0x000fe2000000cc00 */
[----:B------:R-:W-:-:S03]  /*4700*/  FADD.FTZ R27, R27, R94 ;  /* 0x0000005e1b1b7221 */ /* 0x000fc60000010000 */
[----:B------:R-:W-:Y:S01]  /*4710*/  STS.128 [R0.X16+0x400], R12 ;  /* 0x0004000c00007388 */ /* 0x000fe2000000cc00 */
[----:B------:R-:W-:-:S03]  /*4720*/  FADD.FTZ R97, R28, R97 ;  /* 0x000000611c617221 */ /* 0x000fc60000010000 */
[----:B------:R1:W-:Y:S01]  /*4730*/  STS.128 [R0.X16+0x600], R8 ;  /* 0x0006000800007388 */ /* 0x0003e2000000cc00 */
[----:B------:R-:W-:-:S03]  /*4740*/  FADD.FTZ R29, R29, R96 ;  /* 0x000000601d1d7221 */ /* 0x000fc60000010000 */
[----:B------:R-:W-:Y:S04]  /*4750*/  STS.128 [R0.X16+0x800], R4 ;  /* 0x0008000400007388 */ /* 0x000fe8000000cc00 */
[----:B------:R-:W-:Y:S04]  /*4760*/  STS.128 [R0.X16+0xa00], R36 ;  /* 0x000a002400007388 */ /* 0x000fe8000000cc00 */
[----:B------:R-:W-:Y:S04]  /*4770*/  STS.128 [R0.X16+0xc00], R44 ;  /* 0x000c002c00007388 */ /* 0x000fe8000000cc00 */
[----:B------:R-:W-:Y:S01]  /*4780*/  STS.128 [R0.X16+0xe00], R52 ;  /* 0x000e003400007388 */ /* 0x000fe2000000cc00 */
[----:B-1----:R-:W-:-:S03]  /*4790*/  FADD.FTZ R9, R3, R56 ;  /* 0x0000003803097221 */ /* 0x002fc60000010000 */
        /* <DEDUP_REMOVED lines=175> */
.L_x_11484:
[----:B-1----:R-:W-:Y:S01]  /*5290*/  HFMA2.MMA R130, -RZ, RZ, 0, 5.9604644775390625e-08 ;  /* 0x00000001ff827435 */ /* 0x002fe200000001ff */
[----:B------:R-:W-:-:S02]  /*52a0*/  MOV R129, R160 ;  /* 0x000000a000817202 */ /* 0x000fc40000000f00 */
[----:B------:R-:W-:Y:S02]  /*52b0*/  MOV R164, 0x1f ;  /* 0x0000001f00a47802 */ /* 0x000fe40000000f00 */
[----:B------:R-:W-:Y:S02]  /*52c0*/  MOV R163, 0xffffffff ;  /* 0xffffffff00a37802 */ /* 0x000fe40000000f00 */
[----:B------:R-:W-:Y:S02]  /*52d0*/  MOV R128, 0x52f0 ;  /* 0x000052f000807802 */ /* 0x000fe40000000f00 */
[----:B-----5:R-:W-:Y:S05]  /*52e0*/  CALL.REL.NOINC `($__internal_185_$__cuda_sm70_shflsync_bfly_p) ;  /* 0x0000046000007944 */ /* 0x020fea0003c00000 */
[----:B-1----:R-:W-:Y:S01]  /*52f0*/  MOV R131, R130 ;  /* 0x0000008200837202 */ /* 0x002fe20000000f00 */
[----:B------:R-:W-:Y:S05]  /*5300*/  BRA `(.L_x_11488) ;  /* 0xffffce8000007947 */ /* 0x000fea000383ffff */
.L_x_11485:
[----:B------:R-:W-:Y:S01]  /*5310*/  HFMA2.MMA R130, -RZ, RZ, 0, 5.9604644775390625e-08 ;  /* 0x00000001ff827435 */ /* 0x000fe200000001ff */
[----:B------:R-:W-:Y:S02]  /*5320*/  MOV R129, R161 ;  /* 0x000000a100817202 */ /* 0x000fe40000000f00 */
[----:B------:R-:W-:Y:S02]  /*5330*/  MOV R164, 0x1f ;  /* 0x0000001f00a47802 */ /* 0x000fe40000000f00 */
[----:B------:R-:W-:-:S02]  /*5340*/  MOV R163, 0xffffffff ;  /* 0xffffffff00a37802 */ /* 0x000fc40000000f00 */
[----:B------:R-:W-:Y:S02]  /*5350*/  MOV R128, 0x5370 ;  /* 0x0000537000807802 */ /* 0x000fe40000000f00 */
[----:B01---5:R-:W-:Y:S05]  /*5360*/  CALL.REL.NOINC `($__internal_185_$__cuda_sm70_shflsync_bfly_p) ;  /* 0x000003e000007944 */ /* 0x023fea0003c00000 */
[----:B------:R-:W-:Y:S01]  /*5370*/  FADD.FTZ R160, R160, R131 ;  /* 0x00000083a0a07221 */ /* 0x000fe20000010000 */
[----:B------:R-:W-:Y:S01]  /*5380*/  MOV R164, 0x1f ;  /* 0x0000001f00a47802 */ /* 0x000fe20000000f00 */
[----:B-1----:R-:W-:Y:S01]  /*5390*/  FADD.FTZ R161, R161, R130 ;  /* 0x00000082a1a17221 */ /* 0x002fe20000010000 */
[----:B------:R-:W-:Y:S01]  /*53a0*/  HFMA2.MMA R130, -RZ, RZ, 0, 1.1920928955078125e-07 ;  /* 0x00000002ff827435 */ /* 0x000fe200000001ff */
[----:B------:R-:W-:Y:S02]  /*53b0*/  MOV R163, 0xffffffff ;  /* 0xffffffff00a37802 */ /* 0x000fe40000000f00 */
[----:B------:R-:W-:Y:S02]  /*53c0*/  MOV R129, R160 ;  /* 0x000000a000817202 */ /* 0x000fe40000000f00 */
[----:B------:R-:W-:Y:S02]  /*53d0*/  MOV R128, 0x53f0 ;  /* 0x000053f000807802 */ /* 0x000fe40000000f00 */
[----:B------:R-:W-:Y:S05]  /*53e0*/  CALL.REL.NOINC `($__internal_185_$__cuda_sm70_shflsync_bfly_p) ;  /* 0x0000036000007944 */ /* 0x000fea0003c00000 */
[----:B-1----:R-:W-:Y:S01]  /*53f0*/  MOV R131, R130 ;  /* 0x0000008200837202 */ /* 0x002fe20000000f00 */
[----:B------:R-:W-:Y:S01]  /*5400*/  HFMA2.MMA R130, -RZ, RZ, 0, 1.1920928955078125e-07 ;  /* 0x00000002ff827435 */ /* 0x000fe200000001ff */
[----:B------:R-:W-:-:S02]  /*5410*/  MOV R129, R161 ;  /* 0x000000a100817202 */ /* 0x000fc40000000f00 */
[----:B------:R-:W-:Y:S02]  /*5420*/  MOV R164, 0x1f ;  /* 0x0000001f00a47802 */ /* 0x000fe40000000f00 */
[----:B------:R-:W-:Y:S02]  /*5430*/  MOV R163, 0xffffffff ;  /* 0xffffffff00a37802 */ /* 0x000fe40000000f00 */
[----:B------:R-:W-:Y:S02]  /*5440*/  MOV R128, 0x5460 ;  /* 0x0000546000807802 */ /* 0x000fe40000000f00 */
[----:B------:R-:W-:Y:S05]  /*5450*/  CALL.REL.NOINC `($__internal_185_$__cuda_sm70_shflsync_bfly_p) ;  /* 0x000002f000007944 */ /* 0x000fea0003c00000 */
[----:B------:R-:W-:Y:S01]  /*5460*/  FADD.FTZ R160, R131, R160 ;  /* 0x000000a083a07221 */ /* 0x000fe20000010000 */
[----:B------:R-:W-:Y:S01]  /*5470*/  MOV R164, 0x1f ;  /* 0x0000001f00a47802 */ /* 0x000fe20000000f00 */
[----:B-1----:R-:W-:Y:S01]  /*5480*/  FADD.FTZ R161, R161, R130 ;  /* 0x00000082a1a17221 */ /* 0x002fe20000010000 */
[----:B------:R-:W-:Y:S01]  /*5490*/  HFMA2.MMA R130, -RZ, RZ, 0, 2.384185791015625e-07 ;  /* 0x00000004ff827435 */ /* 0x000fe200000001ff */
[----:B------:R-:W-:Y:S02]  /*54a0*/  MOV R163, 0xffffffff ;  /* 0xffffffff00a37802 */ /* 0x000fe40000000f00 */
[----:B------:R-:W-:-:S02]  /*54b0*/  MOV R129, R160 ;  /* 0x000000a000817202 */ /* 0x000fc40000000f00 */
[----:B------:R-:W-:Y:S02]  /*54c0*/  MOV R128, 0x54e0 ;  /* 0x000054e000807802 */ /* 0x000fe40000000f00 */
[----:B------:R-:W-:Y:S05]  /*54d0*/  CALL.REL.NOINC `($__internal_185_$__cuda_sm70_shflsync_bfly_p) ;  /* 0x0000027000007944 */ /* 0x000fea0003c00000 */
[----:B-1----:R-:W-:Y:S01]  /*54e0*/  MOV R131, R130 ;  /* 0x0000008200837202 */ /* 0x002fe20000000f00 */
[----:B------:R-:W-:Y:S01]  /*54f0*/  HFMA2.MMA R130, -RZ, RZ, 0, 2.384185791015625e-07 ;  /* 0x00000004ff827435 */ /* 0x000fe200000001ff */
[----:B------:R-:W-:Y:S02]  /*5500*/  MOV R129, R161 ;  /* 0x000000a100817202 */ /* 0x000fe40000000f00 */
[----:B------:R-:W-:Y:S02]  /*5510*/  MOV R164, 0x1f ;  /* 0x0000001f00a47802 */ /* 0x000fe40000000f00 */
[----:B------:R-:W-:Y:S02]  /*5520*/  MOV R163, 0xffffffff ;  /* 0xffffffff00a37802 */ /* 0x000fe40000000f00 */
[----:B------:R-:W-:Y:S02]  /*5530*/  MOV R128, 0x5550 ;  /* 0x0000555000807802 */ /* 0x000fe40000000f00 */
[----:B------:R-:W-:Y:S05]  /*5540*/  CALL.REL.NOINC `($__internal_185_$__cuda_sm70_shflsync_bfly_p) ;  /* 0x0000020000007944 */ /* 0x000fea0003c00000 */
[----:B------:R-:W-:Y:S01]  /*5550*/  FADD.FTZ R160, R131, R160 ;  /* 0x000000a083a07221 */ /* 0x000fe20000010000 */
[----:B------:R-:W-:Y:S01]  /*5560*/  MOV R164, 0x1f ;  /* 0x0000001f00a47802 */ /* 0x000fe20000000f00 */
[----:B-1----:R-:W-:Y:S01]  /*5570*/  FADD.FTZ R161, R161, R130 ;  /* 0x00000082a1a17221 */ /* 0x002fe20000010000 */
[----:B------:R-:W-:Y:S01]  /*5580*/  HFMA2.MMA R130, -RZ, RZ, 0, 4.76837158203125e-07 ;  /* 0x00000008ff827435 */ /* 0x000fe200000001ff */
[----:B------:R-:W-:-:S02]  /*5590*/  MOV R163, 0xffffffff ;  /* 0xffffffff00a37802 */ /* 0x000fc40000000f00 */
[----:B------:R-:W-:Y:S02]  /*55a0*/  MOV R129, R160 ;  /* 0x000000a000817202 */ /* 0x000fe40000000f00 */
[----:B------:R-:W-:Y:S02]  /*55b0*/  MOV R128, 0x55d0 ;  /* 0x000055d000807802 */ /* 0x000fe40000000f00 */
[----:B------:R-:W-:Y:S05]  /*55c0*/  CALL.REL.NOINC `($__internal_185_$__cuda_sm70_shflsync_bfly_p) ;  /* 0x0000018000007944 */ /* 0x000fea0003c00000 */
[----:B-1----:R-:W-:Y:S01]  /*55d0*/  MOV R131, R130 ;  /* 0x0000008200837202 */ /* 0x002fe20000000f00 */
[----:B------:R-:W-:Y:S01]  /*55e0*/  HFMA2.MMA R130, -RZ, RZ, 0, 4.76837158203125e-07 ;  /* 0x00000008ff827435 */ /* 0x000fe200000001ff */
[----:B------:R-:W-:Y:S02]  /*55f0*/  MOV R129, R161 ;  /* 0x000000a100817202 */ /* 0x000fe40000000f00 */
[----:B------:R-:W-:Y:S02]  /*5600*/  MOV R164, 0x1f ;  /* 0x0000001f00a47802 */ /* 0x000fe40000000f00 */
[----:B------:R-:W-:Y:S02]  /*5610*/  MOV R163, 0xffffffff ;  /* 0xffffffff00a37802 */ /* 0x000fe40000000f00 */
[----:B------:R-:W-:-:S02]  /*5620*/  MOV R128, 0x5640 ;  /* 0x0000564000807802 */ /* 0x000fc40000000f00 */
[----:B------:R-:W-:Y:S05]  /*5630*/  CALL.REL.NOINC `($__internal_185_$__cuda_sm70_shflsync_bfly_p) ;  /* 0x0000011000007944 */ /* 0x000fea0003c00000 */
[----:B------:R-:W-:Y:S01]  /*5640*/  FADD.FTZ R160, R131, R160 ;  /* 0x000000a083a07221 */ /* 0x000fe20000010000 */
[----:B------:R-:W-:Y:S01]  /*5650*/  MOV R164, 0x1f ;  /* 0x0000001f00a47802 */ /* 0x000fe20000000f00 */
[----:B-1----:R-:W-:Y:S01]  /*5660*/  FADD.FTZ R161, R161, R130 ;  /* 0x00000082a1a17221 */ /* 0x002fe20000010000 */
[----:B------:R-:W-:Y:S01]  /*5670*/  HFMA2.MMA R130, -RZ, RZ, 0, 9.5367431640625e-07 ;  /* 0x00000010ff827435 */ /* 0x000fe200000001ff */
[----:B------:R-:W-:-:S02]  /*5680*/  MOV R163, 0xffffffff ;  /* 0xffffffff00a37802 */ /* 0x000fc40000000f00 */
[----:B------:R-:W-:Y:S02]  /*5690*/  MOV R129, R160 ;  /* 0x000000a000817202 */ /* 0x000fe40000000f00 */
[----:B------:R-:W-:Y:S02]  /*56a0*/  MOV R128, 0x56c0 ;  /* 0x000056c000807802 */ /* 0x000fe40000000f00 */
[----:B------:R-:W-:Y:S05]  /*56b0*/  CALL.REL.NOINC `($__internal_185_$__cuda_sm70_shflsync_bfly_p) ;  /* 0x0000009000007944 */ /* 0x000fea0003c00000 */
[----:B-1----:R-:W-:Y:S01]  /*56c0*/  MOV R162, R130 ;  /* 0x0000008200a27202 */ /* 0x002fe20000000f00 */
[----:B------:R-:W-:Y:S01]  /*56d0*/  HFMA2.MMA R130, -RZ, RZ, 0, 9.5367431640625e-07 ;  /* 0x00000010ff827435 */ /* 0x000fe200000001ff */
[----:B------:R-:W-:Y:S02]  /*56e0*/  MOV R129, R161 ;  /* 0x000000a100817202 */ /* 0x000fe40000000f00 */
[----:B------:R-:W-:Y:S02]  /*56f0*/  MOV R164, 0x1f ;  /* 0x0000001f00a47802 */ /* 0x000fe40000000f00 */
[----:B------:R-:W-:Y:S02]  /*5700*/  MOV R163, 0xffffffff ;  /* 0xffffffff00a37802 */ /* 0x000fe40000000f00 */
[----:B------:R-:W-:-:S02]  /*5710*/  MOV R128, 0x5730 ;  /* 0x0000573000807802 */ /* 0x000fc40000000f00 */
[----:B------:R-:W-:Y:S05]  /*5720*/  CALL.REL.NOINC `($__internal_185_$__cuda_sm70_shflsync_bfly_p) ;  /* 0x0000002000007944 */ /* 0x000fea0003c00000 */
[----:B-1----:R-:W-:Y:S01]  /*5730*/  MOV R163, R130 ;  /* 0x0000008200a37202 */ /* 0x002fe20000000f00 */
[----:B------:R-:W-:Y:S05]  /*5740*/  BRA `(.L_x_11489) ;  /* 0xffffcb6000007947 */ /* 0x000fea000383ffff */
        .weak           $__internal_185_$__cuda_sm70_shflsync_bfly_p
        .type           $__internal_185_$__cuda_sm70_shflsync_bfly_p,@function
        .size           $__internal_185_$__cuda_sm70_shflsync_bfly_p,(.L_x_12487 - $__internal_185_$__cuda_sm70_shflsync_bfly_p)
$__internal_185_$__cuda_sm70_shflsync_bfly_p:
[----:B------:R-:W-:Y:S04]  /*5750*/  WARPSYNC R163 ;  /* 0x000000a300007348 */ /* 0x000fe80003800000 */
[----:B------:R0:W1:Y:S02]  /*5760*/  SHFL.BFLY PT, R130, R129, R130, R164 ;  /* 0x0c00008281827389 */ /* 0x00006400000e00a4 */
[----:B0-----:R-:W-:-:S06]  /*5770*/  HFMA2.MMA R129, -RZ, RZ, 0, 0 ;  /* 0x00000000ff817435 */ /* 0x001fcc00000001ff */
[----:B------:R-:W-:Y:S05]  /*5780*/  RET.REL.NODEC R128 `(_ZN10layer_norm13ln_bwd_kernelINS_13Kernel_traitsIfffffjLj1024ELj1ELj4ELj1ELj16ENS_18Kernel_traits_baseILj1024EfffffjLj128EEEEELb0ELb1ELb0ELb1EEEvNS_9BwdParamsE) ;  /* 0xffffa87080007950 */ /* 0x000fea0003c3ffff */
.L_x_11490:
        /* <DEDUP_REMOVED lines=15> */
.L_x_12487:


//--------------------- .text._ZN10layer_norm13ln_bwd_kernelINS_13Kernel_traitsIfffffjLj1024ELj1ELj4ELj1ELj16ENS_18Kernel_traits_baseILj1024EfffffjLj128EEEEELb0ELb1ELb1ELb0EEEvNS_9BwdParamsE --------------------------
	.section	.text._ZN10layer_norm13ln_bwd_kernelINS_13Kernel_traitsIfffffjLj1024ELj1ELj4ELj1ELj16ENS_18Kernel_traits_baseILj1024EfffffjLj128EEEEELb0ELb1ELb1ELb0EEEvNS_9BwdParamsE,"ax",@progbits
	.sectioninfo	@"SHI_REGISTERS=255"
	.align	128
        .global         _ZN10layer_norm13ln_bwd_kernelINS_13Kernel_traitsIfffffjLj1024ELj1ELj4ELj1ELj16ENS_18Kernel_traits_baseILj1024EfffffjLj128EEEEELb0ELb1ELb1ELb0EEEvNS_9BwdParamsE
        .type           _ZN10layer_norm13ln_bwd_kernelINS_13Kernel_traitsIfffffjLj1024ELj1ELj4ELj1ELj16ENS_18Kernel_traits_baseILj1024EfffffjLj128EEEEELb0ELb1ELb1ELb0EEEvNS_9BwdParamsE,@function
        .size           _ZN10layer_norm13ln_bwd_kernelINS_13Kernel_traitsIfffffjLj1024ELj1ELj4ELj1ELj16ENS_18Kernel_traits_baseILj1024EfffffjLj128EEEEELb0ELb1ELb1ELb0EEEvNS_9BwdParamsE,(.L_x_12488 - _ZN10layer_norm13ln_bwd_kernelINS_13Kernel_traitsIfffffjLj1024ELj1ELj4ELj1ELj16ENS_18Kernel_traits_baseILj1024EfffffjLj128EEEEELb0ELb1ELb1ELb0EEEvNS_9BwdParamsE)
        .other          _ZN10layer_norm13ln_bwd_kernelINS_13Kernel_traitsIfffffjLj1024ELj1ELj4ELj1ELj16ENS_18Kernel_traits_baseILj1024EfffffjLj128EEEEELb0ELb1ELb1ELb0EEEvNS_9BwdParamsE,@"STO_CUDA_ENTRY STV_DEFAULT"
_ZN10layer_norm13ln_bwd_kernelINS_13Kernel_traitsIfffffjLj1024ELj1ELj4ELj1ELj16ENS_18Kernel_traits_baseILj1024EfffffjLj128EEEEELb0ELb1ELb1ELb0EEEvNS_9BwdParamsE:
.text._ZN10layer_norm13ln_bwd_kernelINS_13Kernel_traitsIfffffjLj1024ELj1ELj4ELj1ELj16ENS_18Kernel_traits_baseILj1024EfffffjLj128EEEEELb0ELb1ELb1ELb0EEEvNS_9BwdParamsE:
        /* <DEDUP_REMOVED lines=12> */
[----:B------:R-:W-:-:S03]  /*00c0*/  ULDC.64 UR4, c[0x0][0x118] ;  /* 0x0000460000047ab9 */ /* 0x000fc60000000a00 */
[----:B------:R0:W3:Y:S01]  /*00d0*/  LDL.64 R52, [R1+0x78] ;  /* 0x0000780001347983 */ /* 0x0000e20000100a00 */
[----:B-1----:R-:W-:-:S03]  /*00e0*/  LOP3.LUT R3, R28, 0x1f, RZ, 0xc, !PT ;  /* 0x0000001f1c037812 */ /* 0x002fc600078e0cff */
[----:B------:R0:W3:Y:S01]  /*00f0*/  LDL.64 R54, [R1+0x80] ;  /* 0x0000800001367983 */ /* 0x0000e20000100a00 */
        /* <DEDUP_REMOVED lines=11> */
[----:B--2---:R1:W2:Y:S01]  /*01b0*/  @P6 LDG.E.128 R20, [R2.64] ;  /* 0x0000000402146981 */ /* 0x0042a2000c1e1d00 */
[----:B------:R-:W-:-:S02]  /*01c0*/  ISETP.GE.U32.AND P5, PT, R0, 0x40, PT ;  /* 0x000000400000780c */ /* 0x000fc40003fa6070 */
[----:B------:R-:W-:Y:S01]  /*01d0*/  ISETP.GE.U32.AND P3, PT, R0, 0x60, PT ;  /* 0x000000600000780c */ /* 0x000fe20003f66070 */
[C---:B------:R-:W-:Y:S01]  /*01e0*/  @P6 IMAD.WIDE.U32 R4, R26.reuse, R5, c[0x0][0x1c8] ;  /* 0x000072001a046625 */ /* 0x040fe200078e0005 */
[----:B------:R-:W-:-:S09]  /*01f0*/  @P6 LOP3.LUT R26, R26, 0x20, RZ, 0xfc, !PT ;  /* 0x000000201a1a6812 */ /* 0x000fd200078efcff */
[----:B------:R-:W-:Y:S02]  /*0200*/  @P5 MOV R9, 0x10 ;  /* 0x0000001000095802 */ /* 0x000fe40000000f00 */
[----:B------:R-:W-:-:S03]  /*0210*/  @P3 MOV R13, 0x10 ;  /* 0x00000010000d3802 */ /* 0x000fc60000000f00 */
[----:B------:R-:W-:-:S04]  /*0220*/  @P5 IMAD.WIDE.U32 R6, R26, R9, c[0x0][0x1b0] ;  /* 0x00006c001a065625 */ /* 0x000fc800078e0009 */
[C---:B------:R-:W-:Y:S01]  /*0230*/  @P5 IMAD.WIDE.U32 R8, R26.reuse, R9, c[0x0][0x1c8] ;  /* 0x000072001a085625 */ /* 0x040fe200078e0009 */
[----:B------:R-:W-:-:S05]  /*0240*/  @P5 IADD3 R26, R26, 0x20, RZ ;  /* 0x000000201a1a5810 */ /* 0x000fca0007ffe0ff */
[-C--:B------:R-:W-:Y:S01]  /*0250*/  @P3 IMAD.WIDE.U32 R10, R26, R13.reuse, c[0x0][0x1b0] ;  /* 0x00006c001a0a3625 */ /* 0x080fe200078e000d */
[----:B------:R-:W-:Y:S01]  /*0260*/  ISETP.GE.U32.AND P4, PT, R0, 0x80, PT ;  /* 0x000000800000780c */ /* 0x000fe20003f86070 */
[----:B---3--:R-:W3:Y:S02]  /*0270*/  @P6 LDG.E.128 R52, [R4.64] ;  /* 0x0000000404346981 */ /* 0x008ee4000c1e1d00 */
[----:B------:R-:W-:Y:S02]  /*0280*/  @P3 IMAD.WIDE.U32 R12, R26, R13, c[0x0][0x1c8] ;  /* 0x000072001a0c3625 */ /* 0x000fe400078e000d */
[----:B----4-:R4:W3:Y:S04]  /*0290*/  @P3 LDG.E.128 R40, [R10.64] ;  /* 0x000000040a283981 */ /* 0x0108e8000c1e1d00 */
[----:B------:R-:W3:Y:S01]  /*02a0*/  @P3 LDG.E.128 R36, [R12.64] ;  /* 0x000000040c243981 */ /* 0x000ee2000c1e1d00 */
[----:B------:R-:W-:-:S02]  /*02b0*/  ISETP.GE.U32.AND P0, PT, R0, 0xa0, PT ;  /* 0x000000a00000780c */ /* 0x000fc40003f06070 */
[----:B------:R-:W-:Y:S01]  /*02c0*/  @P3 IADD3 R26, R26, 0x20, RZ ;  /* 0x000000201a1a3810 */ /* 0x000fe20007ffe0ff */
[----:B------:R0:W3:Y:S01]  /*02d0*/  @P5 LDG.E.128 R48, [R6.64] ;  /* 0x0000000406305981 */ /* 0x0000e2000c1e1d00 */
[----:B------:R-:W-:Y:S02]  /*02e0*/  @P4 MOV R17, 0x10 ;  /* 0x0000001000114802 */ /* 0x000fe40000000f00 */
[----:B------:R-:W-:Y:S01]  /*02f0*/  ISETP.GE.U32.AND P1, PT, R0, 0xc0, PT ;  /* 0x000000c00000780c */ /* 0x000fe20003f26070 */
[----:B------:R0:W3:Y:S02]  /*0300*/  @P5 LDG.E.128 R44, [R8.64] ;  /* 0x00000004082c5981 */ /* 0x0000e4000c1e1d00 */
[----:B------:R-:W-:Y:S01]  /*0310*/  @P4 IMAD.WIDE.U32 R14, R26, R17, c[0x0][0x1b0] ;  /* 0x00006c001a0e4625 */ /* 0x000fe200078e0011 */
[----:B------:R-:W-:-:S03]  /*0320*/  ISETP.GE.U32.AND P2, PT, R0, 0xe0, PT ;  /* 0x000000e00000780c */ /* 0x000fc60003f46070 */
[C---:B------:R-:W-:Y:S01]  /*0330*/  @P4 IMAD.WIDE.U32 R16, R26.reuse, R17, c[0x0][0x1c8] ;  /* 0x000072001a104625 */ /* 0x040fe200078e0011 */
[----:B------:R-:W-:Y:S01]  /*0340*/  @P4 IADD3 R26, R26, 0x20, RZ ;  /* 0x000000201a1a4810 */ /* 0x000fe20007ffe0ff */
[----:B------:R0:W5:Y:S04]  /*0350*/  @P4 LDG.E.128 R148, [R14.64] ;  /* 0x000000040e944981 */ /* 0x000168000c1e1d00 */
[----:B------:R-:W-:Y:S01]  /*0360*/  @P1 MOV R25, 0x10 ;  /* 0x0000001000191802 */ /* 0x000fe20000000f00 */
[----:B------:R-:W3:Y:S03]  /*0370*/  @P4 LDG.E.128 R32, [R16.64] ;  /* 0x0000000410204981 */ /* 0x000ee6000c1e1d00 */
[----:B-1----:R-:W-:Y:S01]  /*0380*/  @P2 MOV R3, 0x10 ;  /* 0x0000001000032802 */ /* 0x002fe20000000f00 */
[----:B--2---:R1:W-:Y:S02]  /*0390*/  @P6 STL.64 [R1+0x68], R20 ;  /* 0x0000681401006387 */ /* 0x0043e40000100a00 */
[----:B-1----:R-:W-:-:S05]  /*03a0*/  @P0 MOV R21, 0x10 ;  /* 0x0000001000150802 */ /* 0x002fca0000000f00 */
[----:B------:R-:W-:-:S04]  /*03b0*/  @P0 IMAD.WIDE.U32 R18, R26, R21, c[0x0][0x1b0] ;  /* 0x00006c001a120625 */ /* 0x000fc800078e0015 */
[C---:B------:R-:W-:Y:S01]  /*03c0*/  @P0 IMAD.WIDE.U32 R20, R26.reuse, R21, c[0x0][0x1c8] ;  /* 0x000072001a140625 */ /* 0x040fe200078e0015 */
[----:B------:R-:W-:Y:S01]  /*03d0*/  @P0 IADD3 R26, R26, 0x20, RZ ;  /* 0x000000201a1a0810 */ /* 0x000fe20007ffe0ff */
[----:B------:R1:W-:Y:S04]  /*03e0*/  @P6 STL.64 [R1+0x70], R22 ;  /* 0x0000701601006387 */ /* 0x0003e80000100a00 */
[CC--:B0-----:R-:W-:Y:S01]  /*03f0*/  @P1 IMAD.WIDE.U32 R6, R26.reuse, R25.reuse, c[0x0][0x1c8] ;  /* 0x000072001a061625 */ /* 0x0c1fe200078e0019 */
[----:B------:R0:W5:Y:S04]  /*0400*/  @P0 LDG.E.128 R144, [R18.64] ;  /* 0x0000000412900981 */ /* 0x000168000c1e1d00 */
[----:B------:R0:W5:Y:S01]  /*0410*/  @P1 LDG.E.128 R132, [R6.64] ;  /* 0x0000000406841981 */ /* 0x000162000c1e1d00 */
[C---:B-1----:R-:W-:Y:S01]  /*0420*/  @P1 IMAD.WIDE.U32 R22, R26.reuse, R25, c[0x0][0x1b0] ;  /* 0x00006c001a161625 */ /* 0x042fe200078e0019 */
[----:B------:R-:W-:-:S02]  /*0430*/  @P1 IADD3 R26, R26, 0x20, RZ ;  /* 0x000000201a1a1810 */ /* 0x000fc40007ffe0ff */
[----:B----4-:R-:W1:Y:S03]  /*0440*/  S2R R11, SR_CTAID.X ;  /* 0x00000000000b7919 */ /* 0x010e660000002500 */
[-C--:B------:R-:W-:Y:S01]  /*0450*/  @P2 IMAD.WIDE.U32 R8, R26, R3.reuse, c[0x0][0x1b0] ;  /* 0x00006c001a082625 */ /* 0x080fe200078e0003 */
[----:B---3--:R-:W-:Y:S04]  /*0460*/  @P3 STL.64 [R1+0x38], R36 ;  /* 0x0000382401003387 */ /* 0x008fe80000100a00 */
[----:B------:R0:W5:Y:S04]  /*0470*/  @P2 LDG.E.128 R128, [R8.64] ;  /* 0x0000000408802981 */ /* 0x000168000c1e1d00 */
[----:B------:R-:W-:Y:S04]  /*0480*/  @P3 STL.64 [R1+0x40], R38 ;  /* 0x0000402601003387 */ /* 0x000fe80000100a00 */
[----:B------:R-:W-:Y:S04]  /*0490*/  @P3 STL.64 [R1+0x28], R40 ;  /* 0x0000282801003387 */ /* 0x000fe80000100a00 */
[----:B------:R-:W-:Y:S01]  /*04a0*/  @P3 STL.64 [R1+0x30], R42 ;  /* 0x0000302a01003387 */ /* 0x000fe20000100a00 */
[----:B------:R-:W-:Y:S01]  /*04b0*/  ISETP.GE.U32.AND P3, PT, R0, 0x100, PT ;  /* 0x000001000000780c */ /* 0x000fe20003f66070 */
[C---:B------:R-:W-:Y:S01]  /*04c0*/  @P2 IMAD.WIDE.U32 R24, R26.reuse, R3, c[0x0][0x1c8] ;  /* 0x000072001a182625 */ /* 0x040fe200078e0003 */
[----:B------:R-:W-:-:S02]  /*04d0*/  @P2 IADD3 R26, R26, 0x20, RZ ;  /* 0x000000201a1a2810 */ /* 0x000fc40007ffe0ff */
[----:B------:R-:W-:Y:S01]  /*04e0*/  SHF.R.U32.HI R10, RZ, 0x5, R28 ;  /* 0x00000005ff0a7819 */ /* 0x000fe2000001161c */
[----:B------:R2:W-:Y:S01]  /*04f0*/  @P6 STL.64 [R1+0x78], R52 ;  /* 0x0000783401006387 */ /* 0x0005e20000100a00 */
[----:B------:R-:W-:Y:S01]  /*0500*/  BSSY B0, `(.L_x_11491) ;  /* 0x0000517000007945 */ /* 0x000fe20003800000 */
[----:B------:R-:W-:Y:S01]  /*0510*/  CS2R R112, SRZ ;  /* 0x0000000000707805 */ /* 0x000fe2000001ff00 */
[----:B------:R-:W-:Y:S01]  /*0520*/  CS2R R114, SRZ ;  /* 0x0000000000727805 */ /* 0x000fe2000001ff00 */
[----:B------:R3:W5:Y:S04]  /*0530*/  @P0 LDG.E.128 R140, [R20.64] ;  /* 0x00000004148c0981 */ /* 0x000768000c1e1d00 */
[----:B------:R-:W-:Y:S01]  /*0540*/  @P3 MOV R27, 0x10 ;  /* 0x00000010001b3802 */ /* 0x000fe20000000f00 */
[----:B------:R4:W5:Y:S01]  /*0550*/  @P1 LDG.E.128 R136, [R22.64] ;  /* 0x0000000416881981 */ /* 0x000962000c1e1d00 */
[----:B-1----:R-:W-:-:S03]  /*0560*/  LEA R10, R11, R10, 0x2 ;  /* 0x0000000a0b0a7211 */ /* 0x002fc600078e10ff */
[CC--:B------:R-:W-:Y:S01]  /*0570*/  @P3 IMAD.WIDE.U32 R4, R26.reuse, R27.reuse, c[0x0][0x1c8] ;  /* 0x000072001a043625 */ /* 0x0c0fe200078e001b */
[----:B------:R1:W5:Y:S03]  /*0580*/  @P2 LDG.E.128 R124, [R24.64] ;  /* 0x00000004187c2981 */ /* 0x000366000c1e1d00 */
[----:B------:R-:W-:Y:S01]  /*0590*/  @P3 IMAD.WIDE.U32 R2, R26, R27, c[0x0][0x1b0] ;  /* 0x00006c001a023625 */ /* 0x000fe200078e001b */
[----:B------:R0:W5:Y:S04]  /*05a0*/  @P3 LDG.E.128 R120, [R4.64] ;  /* 0x0000000404783981 */ /* 0x000168000c1e1d00 */
[----:B------:R0:W5:Y:S01]  /*05b0*/  @P3 LDG.E.128 R116, [R2.64] ;  /* 0x0000000402743981 */ /* 0x000162000c1e1d00 */
[----:B------:R-:W-:-:S03]  /*05c0*/  ISETP.GE.AND P3, PT, R10, c[0x0][0x164], PT ;  /* 0x000059000a007a0c */ /* 0x000fc60003f66270 */
[----:B------:R0:W-:Y:S04]  /*05d0*/  @P6 STL.64 [R1+0x80], R54 ;  /* 0x0000803601006387 */ /* 0x0001e80000100a00 */
[----:B------:R0:W-:Y:S04]  /*05e0*/  @P5 STL.64 [R1+0x48], R48 ;  /* 0x0000483001005387 */ /* 0x0001e80000100a00 */
[----:B------:R0:W-:Y:S04]  /*05f0*/  @P5 STL.64 [R1+0x50], R50 ;  /* 0x0000503201005387 */ /* 0x0001e80000100a00 */
[----:B------:R0:W-:Y:S01]  /*0600*/  @P5 STL.64 [R1+0x58], R44 ;  /* 0x0000582c01005387 */ /* 0x0001e20000100a00 */
[----:B------:R-:W-:-:S03]  /*0610*/  CS2R R108, SRZ ;  /* 0x00000000006c7805 */ /* 0x000fc6000001ff00 */
[----:B------:R0:W-:Y:S01]  /*0620*/  @P5 STL.64 [R1+0x60], R46 ;  /* 0x0000602e01005387 */ /* 0x0001e20000100a00 */
[----:B------:R-:W-:Y:S01]  /*0630*/  CS2R R110, SRZ ;  /* 0x00000000006e7805 */ /* 0x000fe2000001ff00 */
[----:B------:R-:W-:Y:S02]  /*0640*/  CS2R R104, SRZ ;  /* 0x0000000000687805 */ /* 0x000fe4000001ff00 */
[----:B------:R0:W-:Y:S01]  /*0650*/  @P4 STL.64 [R1+0x18], R32 ;  /* 0x0000182001004387 */ /* 0x0001e20000100a00 */
[----:B------:R-:W-:Y:S01]  /*0660*/  CS2R R106, SRZ ;  /* 0x00000000006a7805 */ /* 0x000fe2000001ff00 */
[----:B------:R-:W-:Y:S01]  /*0670*/  CS2R R100, SRZ ;  /* 0x0000000000647805 */ /* 0x000fe2000001ff00 */
[----:B------:R-:W-:Y:S01]  /*0680*/  CS2R R102, SRZ ;  /* 0x0000000000667805 */ /* 0x000fe2000001ff00 */
        /* <DEDUP_REMOVED lines=38> */
[----:B------:R-:W-:Y:S01]  /*08f0*/  CS2R R26, SRZ ;  /* 0x00000000001a7805 */ /* 0x000fe2000001ff00 */
[----:B---3--:R-:W-:Y:S01]  /*0900*/  CS2R R20, SRZ ;  /* 0x0000000000147805 */ /* 0x008fe2000001ff00 */
[----:B----4-:R-:W-:Y:S01]  /*0910*/  CS2R R22, SRZ ;  /* 0x0000000000167805 */ /* 0x010fe2000001ff00 */
[----:B------:R-:W-:Y:S05]  /*0920*/  @P3 BRA `(.L_x_11492) ;  /* 0x00004d4000003947 */ /* 0x000fea0003800000 */
[----:B------:R-:W-:Y:S01]  /*0930*/  HFMA2.MMA R113, -RZ, RZ, 0, 0 ;  /* 0x00000000ff717435 */ /* 0x000fe200000001ff */
[----:B------:R-:W-:-:S02]  /*0940*/  MOV R2, R10 ;  /* 0x0000000a00027202 */ /* 0x000fc40000000f00 */
.L_x_11615:
[----:B------:R-:W-:-:S05]  /*0950*/  MOV R196, 0x4 ;  /* 0x0000000400c47802 */ /* 0x000fca0000000f00 */
[----:B------:R-:W-:-:S04]  /*0960*/  IMAD.WIDE R18, R2, R196, c[0x0][0x1d8] ;  /* 0x0000760002127625 */ /* 0x000fc800078e02c4 */
[CC--:B------:R-:W-:Y:S01]  /*0970*/  IMAD.WIDE R198, R2.reuse, R196.reuse, c[0x0][0x1a8] ;  /* 0x00006a0002c67625 */ /* 0x0c0fe200078e02c4 */
[----:B------:R0:W2:Y:S04]  /*0980*/  LDG.E R15, [R18.64] ;  /* 0x00000004120f7981 */ /* 0x0000a8000c1e1900 */
[----:B-----5:R1:W5:Y:S01]  /*0990*/  LDG.E R3, [R198.64] ;  /* 0x00000004c6037981 */ /* 0x020362000c1e1900 */
[----:B0-----:R-:W-:-:S04]  /*09a0*/  IMAD.WIDE R18, R2, R196, c[0x0][0x1a0] ;  /* 0x0000680002127625 */ /* 0x001fc800078e02c4 */
[C---:B------:R-:W-:Y:S01]  /*09b0*/  IMAD.WIDE R196, R2.reuse, R196, c[0x0][0x1d0] ;  /* 0x0000740002c47625 */ /* 0x040fe200078e02c4 */
[----:B------:R-:W0:Y:S04]  /*09c0*/  S2R R200, SR_TID.X ;  /* 0x0000000000c87919 */ /* 0x000e280000002100 */
[----:B-1----:R1:W3:Y:S01]  /*09d0*/  LDG.E R198, [R196.64] ;  /* 0x00000004c4c67981 */ /* 0x0022e2000c1e1900 */
[----:B------:R-:W-:-:S03]  /*09e0*/  IMAD R6, R2, c[0x0][0x168], RZ ;  /* 0x00005a0002067a24 */ /* 0x000fc600078e02ff */
[----:B------:R0:W5:Y:S02]  /*09f0*/  LDG.E R19, [R18.64] ;  /* 0x0000000412137981 */ /* 0x000164000c1e1900 */
[----:B------:R-:W-:-:S04]  /*0a00*/  SHF.R.S32.HI R16, RZ, 0x1f, R6 ;  /* 0x0000001fff107819 */ /* 0x000fc80000011406 */
[----:B------:R-:W-:Y:S02]  /*0a10*/  LEA.HI R6, R16, R6, RZ, 0x2 ;  /* 0x0000000610067211 */ /* 0x000fe400078f10ff */
[----:B------:R-:W-:Y:S01]  /*0a20*/  MOV R199, 0x10 ;  /* 0x0000001000c77802 */ /* 0x000fe20000000f00 */
[----:B------:R-:W-:Y:S01]  /*0a30*/  BSSY B1, `(.L_x_11493) ;  /* 0x00001d3000017945 */ /* 0x000fe20003800000 */
[----:B0-----:R-:W-:-:S04]  /*0a40*/  LOP3.LUT R18, R200, 0x1f, RZ, 0xc0, !PT ;  /* 0x0000001fc8127812 */ /* 0x001fc800078ec0ff */
[----:B------:R-:W-:-:S05]  /*0a50*/  LEA.HI.SX32 R6, R6, R18, 0x1e ;  /* 0x0000001206067211 */ /* 0x000fca00078ff2ff */
[----:B-1----:R-:W-:Y:S01]  /*0a60*/  IMAD.WIDE.U32 R196, R6, R199, c[0x0][0x218] ;  /* 0x0000860006c47625 */ /* 0x002fe200078e00c7 */
[----:B--2---:R-:W-:Y:S01]  /*0a70*/  ISETP.GT.AND P3, PT, R15, RZ, PT ;  /* 0x000000ff0f00720c */ /* 0x004fe20003f64270 */
[----:B---3--:R0:W-:-:S12]  /*0a80*/  STL [R1+0x14], R198 ;  /* 0x000014c601007387 */ /* 0x0081d80000100800 */
[----:B------:R-:W-:Y:S05]  /*0a90*/  @P3 BRA `(.L_x_11494) ;  /* 0x000004c000003947 */ /* 0x000fea0003800000 */
[----:B------:R-:W-:Y:S01]  /*0aa0*/  LOP3.LUT P4, RZ, R0, 0xffffffe0, RZ, 0xc0, !PT ;  /* 0xffffffe000ff7812 */ /* 0x000fe2000788c0ff */
[----:B------:R-:W-:Y:S01]  /*0ab0*/  BSSY B2, `(.L_x_11495) ;  /* 0x0000008000027945 */ /* 0x000fe20003800000 */
[----:B0-----:R-:W-:-:S11]  /*0ac0*/  MOV R198, R6 ;  /* 0x0000000600c67202 */ /* 0x001fd60000000f00 */
[----:B------:R-:W-:Y:S05]  /*0ad0*/  @!P4 BRA `(.L_x_11496) ;  /* 0x000000500000c947 */ /* 0x000fea0003800000 */
[----:B------:R-:W-:-:S04]  /*0ae0*/  ISETP.NE.U32.AND P4, PT, RZ, c[0x0][0x218], PT ;  /* 0x00008600ff007a0c */ /* 0x000fc80003f85070 */
[----:B------:R-:W-:-:S13]  /*0af0*/  ISETP.NE.AND.EX P4, PT, RZ, c[0x0][0x21c], PT, P4 ;  /* 0x00008700ff007a0c */ /* 0x000fda0003f85340 */
[----:B------:R-:W-:Y:S05]  /*0b00*/  @!P4 BRA `(.L_x_11497) ;  /* 0x000000100000c947 */ /* 0x000fea0003800000 */
[----:B------:R0:W5:Y:S02]  /*0b10*/  LDG.E.128 R152, [R196.64] ;  /* 0x00000004c4987981 */ /* 0x000164000c1e1d00 */
.L_x_11497:
[----:B------:R-:W-:Y:S02]  /*0b20*/  IADD3 R198, R6, 0x20, RZ ;  /* 0x0000002006c67810 */ /* 0x000fe40007ffe0ff */
.L_x_11496:
[----:B------:R-:W-:Y:S05]  /*0b30*/  BSYNC B2 ;  /* 0x0000000000027941 */ /* 0x000fea0003800000 */
.L_x_11495:
[----:B------:R-:W-:Y:S01]  /*0b40*/  ISETP.GE.U32.AND P4, PT, R0, 0x40, PT ;  /* 0x000000400000780c */ /* 0x000fe20003f86070 */
[----:B------:R-:W-:-:S12]  /*0b50*/  BSSY B2, `(.L_x_11498) ;  /* 0x0000008000027945 */ /* 0x000fd80003800000 */
[----:B------:R-:W-:Y:S05]  /*0b60*/  @!P4 BRA `(.L_x_11499) ;  /* 0x000000600000c947 */ /* 0x000fea0003800000 */
[----:B------:R-:W-:-:S04]  /*0b70*/  ISETP.NE.U32.AND P4, PT, RZ, c[0x0][0x218], PT ;  /* 0x00008600ff007a0c */ /* 0x000fc80003f85070 */
[----:B------:R-:W-:-:S13]  /*0b80*/  ISETP.NE.AND.EX P4, PT, RZ, c[0x0][0x21c], PT, P4 ;  /* 0x00008700ff007a0c */ /* 0x000fda0003f85340 */
[----:B------:R-:W-:Y:S05]  /*0b90*/  @!P4 BRA `(.L_x_11500) ;  /* 0x000000200000c947 */ /* 0x000fea0003800000 */
[----:B-----5:R-:W-:-:S05]  /*0ba0*/  IMAD.WIDE.U32 R18, R198, R199, c[0x0][0x218] ;  /* 0x00008600c6127625 */ /* 0x020fca00078e00c7 */
[----:B------:R1:W5:Y:S02]  /*0bb0*/  LDG.E.128 R156, [R18.64] ;  /* 0x00000004129c7981 */ /* 0x000364000c1e1d00 */
.L_x_11500:
[----:B------:R-:W-:Y:S02]  /*0bc0*/  IADD3 R198, R198, 0x20, RZ ;  /* 0x00000020c6c67810 */ /* 0x000fe40007ffe0ff */
.L_x_11499:
[----:B------:R-:W-:Y:S05]  /*0bd0*/  BSYNC B2 ;  /* 0x0000000000027941 */ /* 0x000fea0003800000 */
.L_x_11498:
[----:B------:R-:W-:Y:S01]  /*0be0*/  ISETP.GE.U32.AND P4, PT, R0, 0x60, PT ;  /* 0x000000600000780c */ /* 0x000fe20003f86070 */
[----:B------:R-:W-:-:S12]  /*0bf0*/  BSSY B2, `(.L_x_11501) ;  /* 0x0000008000027945 */ /* 0x000fd80003800000 */
[----:B------:R-:W-:Y:S05]  /*0c00*/  @!P4 BRA `(.L_x_11502) ;  /* 0x000000600000c947 */ /* 0x000fea0003800000 */
[----:B------:R-:W-:-:S04]  /*0c10*/  ISETP.NE.U32.AND P4, PT, RZ, c[0x0][0x218], PT ;  /* 0x00008600ff007a0c */ /* 0x000fc80003f85070 */
[----:B------:R-:W-:-:S13]  /*0c20*/  ISETP.NE.AND.EX P4, PT, RZ, c[0x0][0x21c], PT, P4 ;  /* 0x00008700ff007a0c */ /* 0x000fda0003f85340 */
[----:B------:R-:W-:Y:S05]  /*0c30*/  @!P4 BRA `(.L_x_11503) ;  /* 0x000000200000c947 */ /* 0x000fea0003800000 */
[----:B-1---5:R-:W-:-:S05]  /*0c40*/  IMAD.WIDE.U32 R18, R198, R199, c[0x0][0x218] ;  /* 0x00008600c6127625 */ /* 0x022fca00078e00c7 */
[----:B------:R1:W5:Y:S02]  /*0c50*/  LDG.E.128 R160, [R18.64] ;  /* 0x0000000412a07981 */ /* 0x000364000c1e1d00 */
.L_x_11503:
[----:B------:R-:W-:Y:S02]  /*0c60*/  IADD3 R198, R198, 0x20, RZ ;  /* 0x00000020c6c67810 */ /* 0x000fe40007ffe0ff */
.L_x_11502:
[----:B------:R-:W-:Y:S05]  /*0c70*/  BSYNC B2 ;  /* 0x0000000000027941 */ /* 0x000fea0003800000 */
.L_x_11501:
        /* <DEDUP_REMOVED lines=8> */
.L_x_11506:
[----:B------:R-:W-:Y:S02]  /*0d00*/  IADD3 R198, R198, 0x20, RZ ;  /* 0x00000020c6c67810 */ /* 0x000fe40007ffe0ff */
.L_x_11505:
[----:B------:R-:W-:Y:S05]  /*0d10*/  BSYNC B2 ;  /* 0x0000000000027941 */ /* 0x000fea0003800000 */
.L_x_11504:
[----:B------:R-:W-:Y:S01]  /*0d20*/  BSSY B2, `(.L_x_11507) ;  /* 0x0000008000027945 */ /* 0x000fe20003800000 */
[----:B------:R-:W-:Y:S05]  /*0d30*/  @!P0 BRA `(.L_x_11508) ;  /* 0x0000006000008947 */ /* 0x000fea0003800000 */
[----:B------:R-:W-:-:S04]  /*0d40*/  ISETP.NE.U32.AND P4, PT, RZ, c[0x0][0x218], PT ;  /* 0x00008600ff007a0c */ /* 0x000fc80003f85070 */
[----:B------:R-:W-:-:S13]  /*0d50*/  ISETP.NE.AND.EX P4, PT, RZ, c[0x0][0x21c], PT, P4 ;  /* 0x00008700ff007a0c */ /* 0x000fda0003f85340 */
[----:B------:R-:W-:Y:S05]  /*0d60*/  @!P4 BRA `(.L_x_11509) ;  /* 0x000000200000c947 */ /* 0x000fea0003800000 */
[----:B-1---5:R-:W-:-:S05]  /*0d70*/  IMAD.WIDE.U32 R18, R198, R199, c[0x0][0x218] ;  /* 0x00008600c6127625 */ /* 0x022fca00078e00c7 */
[----:B------:R1:W5:Y:S02]  /*0d80*/  LDG.E.128 R168, [R18.64] ;  /* 0x0000000412a87981 */ /* 0x000364000c1e1d00 */
.L_x_11509:
[----:B------:R-:W-:Y:S02]  /*0d90*/  IADD3 R198, R198, 0x20, RZ ;  /* 0x00000020c6c67810 */ /* 0x000fe40007ffe0ff */
.L_x_11508:
[----:B------:R-:W-:Y:S05]  /*0da0*/  BSYNC B2 ;  /* 0x0000000000027941 */ /* 0x000fea0003800000 */
.L_x_11507:
[----:B------:R-:W-:Y:S01]  /*0db0*/  BSSY B2, `(.L_x_11510) ;  /* 0x0000008000027945 */ /* 0x000fe20003800000 */
[----:B------:R-:W-:Y:S05]  /*0dc0*/  @!P1 BRA `(.L_x_11511) ;  /* 0x0000006000009947 */ /* 0x000fea0003800000 */
[----:B------:R-:W-:-:S04]  /*0dd0*/  ISETP.NE.U32.AND P4, PT, RZ, c[0x0][0x218], PT ;  /* 0x00008600ff007a0c */ /* 0x000fc80003f85070 */
[----:B------:R-:W-:-:S13]  /*0de0*/  ISETP.NE.AND.EX P4, PT, RZ, c[0x0][0x21c], PT, P4 ;  /* 0x00008700ff007a0c */ /* 0x000fda0003f85340 */
[----:B------:R-:W-:Y:S05]  /*0df0*/  @!P4 BRA `(.L_x_11512) ;  /* 0x000000200000c947 */ /* 0x000fea0003800000 */
[----:B-1---5:R-:W-:-:S05]  /*0e00*/  IMAD.WIDE.U32 R18, R198, R199, c[0x0][0x218] ;  /* 0x00008600c6127625 */ /* 0x022fca00078e00c7 */
[----:B------:R1:W5:Y:S02]  /*0e10*/  LDG.E.128 R172, [R18.64] ;  /* 0x0000000412ac7981 */ /* 0x000364000c1e1d00 */
.L_x_11512:
[----:B------:R-:W-:Y:S02]  /*0e20*/  IADD3 R198, R198, 0x20, RZ ;  /* 0x00000020c6c67810 */ /* 0x000fe40007ffe0ff */
.L_x_11511:
[----:B------:R-:W-:Y:S05]  /*0e30*/  BSYNC B2 ;  /* 0x0000000000027941 */ /* 0x000fea0003800000 */
.L_x_11510:
[----:B------:R-:W-:Y:S01]  /*0e40*/  BSSY B2, `(.L_x_11513) ;  /* 0x0000008000027945 */ /* 0x000fe20003800000 */
[----:B------:R-:W-:Y:S05]  /*0e50*/  @!P2 BRA `(.L_x_11514) ;  /* 0x000000600000a947 */ /* 0x000fea0003800000 */
[----:B------:R-:W-:-:S04]  /*0e60*/  ISETP.NE.U32.AND P4, PT, RZ, c[0x0][0x218], PT ;  /* 0x00008600ff007a0c */ /* 0x000fc80003f85070 */
[----:B------:R-:W-:-:S13]  /*0e70*/  ISETP.NE.AND.EX P4, PT, RZ, c[0x0][0x21c], PT, P4 ;  /* 0x00008700ff007a0c */ /* 0x000fda0003f85340 */
[----:B------:R-:W-:Y:S05]  /*0e80*/  @!P4 BRA `(.L_x_11515) ;  /* 0x000000200000c947 */ /* 0x000fea0003800000 */
[----:B-1---5:R-:W-:-:S05]  /*0e90*/  IMAD.WIDE.U32 R18, R198, R199, c[0x0][0x218] ;  /* 0x00008600c6127625 */ /* 0x022fca00078e00c7 */
[----:B------:R1:W5:Y:S02]  /*0ea0*/  LDG.E.128 R176, [R18.64] ;  /* 0x0000000412b07981 */ /* 0x000364000c1e1d00 */
.L_x_11515:
[----:B------:R-:W-:Y:S02]  /*0eb0*/  IADD3 R198, R198, 0x20, RZ ;  /* 0x00000020c6c67810 */ /* 0x000fe40007ffe0ff */
.L_x_11514:
[----:B------:R-:W-:Y:S05]  /*0ec0*/  BSYNC B2 ;  /* 0x0000000000027941 */ /* 0x000fea0003800000 */
.L_x_11513:
[----:B------:R-:W-:Y:S01]  /*0ed0*/  ISETP.NE.U32.AND P4, PT, RZ, c[0x0][0x218], PT ;  /* 0x00008600ff007a0c */ /* 0x000fe20003f85070 */
[----:B------:R-:W-:Y:S01]  /*0ee0*/  HFMA2.MMA R16, -RZ, RZ, 0, 0 ;  /* 0x00000000ff107435 */ /* 0x000fe200000001ff */
[----:B------:R-:W-:Y:S02]  /*0ef0*/  MOV R15, RZ ;  /* 0x000000ff000f7202 */ /* 0x000fe40000000f00 */
[----:B------:R-:W-:-:S04]  /*0f00*/  ISETP.NE.AND.EX P4, PT, RZ, c[0x0][0x21c], PT, P4 ;  /* 0x00008700ff007a0c */ /* 0x000fc80003f85340 */
[----:B------:R-:W-:-:S13]  /*0f10*/  ISETP.LT.U32.OR P4, PT, R0, 0x100, !P4 ;  /* 0x000001000000780c */ /* 0x000fda0006781470 */
[----:B------:R-:W-:Y:S05]  /*0f20*/  @P4 BRA `(.L_x_11516) ;  /* 0x0000183000004947 */ /* 0x000fea0003800000 */
[----:B-1---5:R-:W-:-:S05]  /*0f30*/  IMAD.WIDE.U32 R18, R198, R199, c[0x0][0x218] ;  /* 0x00008600c6127625 */ /* 0x022fca00078e00c7 */
[----:B------:R1:W5:Y:S01]  /*0f40*/  LDG.E.128 R180, [R18.64] ;  /* 0x0000000412b47981 */ /* 0x000362000c1e1d00 */
[----:B------:R-:W-:Y:S05]  /*0f50*/  BRA `(.L_x_11516) ;  /* 0x0000180000007947 */ /* 0x000fea0003800000 */
.L_x_11494:
[----:B------:R-:W-:Y:S01]  /*0f60*/  IADD3 R15, R15, -0x1, RZ ;  /* 0xffffffff0f0f7810 */ /* 0x000fe20007ffe0ff */
[----:B------:R-:W-:Y:S01]  /*0f70*/  BSSY B2, `(.L_x_11517) ;  /* 0x000003b000027945 */ /* 0x000fe20003800000 */
[----:B------:R-:W-:Y:S02]  /*0f80*/  LOP3.LUT P4, RZ, R0, 0xffffffe0, RZ, 0xc0, !PT ;  /* 0xffffffe000ff7812 */ /* 0x000fe4000788c0ff */
[----:B------:R-:W-:Y:S01]  /*0f90*/  MOV R211, R6 ;  /* 0x0000000600d37202 */ /* 0x000fe20000000f00 */
[----:B------:R-:W-:-:S05]  /*0fa0*/  IMAD R15, R15, c[0x0][0x168], RZ ;  /* 0x00005a000f0f7a24 */ /* 0x000fca00078e02ff */
[----:B------:R-:W-:-:S04]  /*0fb0*/  SHF.R.S32.HI R16, RZ, 0x1f, R15 ;  /* 0x0000001fff107819 */ /* 0x000fc8000001140f */
[----:B------:R-:W-:Y:S01]  /*0fc0*/  LEA.HI R15, R16, R15, RZ, 0x2 ;  /* 0x0000000f100f7211 */ /* 0x000fe200078f10ff */
[----:B------:R-:W-:-:S03]  /*0fd0*/  HFMA2.MMA R16, -RZ, RZ, 0, 0 ;  /* 0x00000000ff107435 */ /* 0x000fc600000001ff */
[----:B------:R-:W-:Y:S02]  /*0fe0*/  LEA.HI.SX32 R18, R15, R18, 0x1e ;  /* 0x000000120f127211 */ /* 0x000fe400078ff2ff */
[----:B------:R-:W-:Y:S01]  /*0ff0*/  MOV R15, RZ ;  /* 0x000000ff000f7202 */ /* 0x000fe20000000f00 */
[----:B------:R-:W-:Y:S05]  /*1000*/  @!P4 BRA `(.L_x_11518) ;  /* 0x000003100000c947 */ /* 0x000fea0003800000 */
[----:B------:R-:W-:Y:S01]  /*1010*/  ISETP.NE.U32.AND P4, PT, RZ, c[0x0][0x218], PT ;  /* 0x00008600ff007a0c */ /* 0x000fe20003f85070 */
[----:B0-----:R-:W0:Y:S01]  /*1020*/  LDC.U8 R198, c[0x0][0x1f0] ;  /* 0x00007c00ffc67b82 */ /* 0x001e220000000000 */
[----:B------:R-:W2:Y:S02]  /*1030*/  LDL R211, [R1+0x70] ;  /* 0x0000700001d37983 */ /* 0x000ea40000100800 */
[----:B------:R-:W-:Y:S02]  /*1040*/  ISETP.NE.AND.EX P4, PT, RZ, c[0x0][0x21c], PT, P4 ;  /* 0x00008700ff007a0c */ /* 0x000fe40003f85340 */
[----:B------:R-:W3:Y:S11]  /*1050*/  LDL R245, [R1+0x74] ;  /* 0x0000740001f57983 */ /* 0x000ef60000100800 */
[----:B------:R1:W5:Y:S01]  /*1060*/  @P4 LDG.E.128 R152, [R196.64] ;  /* 0x00000004c4984981 */ /* 0x000362000c1e1d00 */
[----:B0-----:R-:W-:Y:S01]  /*1070*/  ISETP.NE.AND P4, PT, R198, RZ, PT ;  /* 0x000000ffc600720c */ /* 0x001fe20003f85270 */
[----:B-1----:R-:W-:-:S03]  /*1080*/  IMAD.WIDE.U32 R196, R6, R199, c[0x0][0x188] ;  /* 0x0000620006c47625 */ /* 0x002fc600078e00c7 */
[----:B-----5:R-:W-:Y:S02]  /*1090*/  FSEL R9, R19, RZ, !P4 ;  /* 0x000000ff13097208 */ /* 0x020fe40006000000 */
[----:B------:R0:W4:Y:S02]  /*10a0*/  LDG.E.128 R200, [R196.64] ;  /* 0x00000004c4c87981 */ /* 0x000124000c1e1d00 */
[----:B0-----:R-:W-:-:S06]  /*10b0*/  IMAD.WIDE.U32 R196, R18, R199, c[0x0][0x208] ;  /* 0x0000820012c47625 */ /* 0x001fcc00078e00c7 */
[----:B------:R-:W2:Y:S01]  /*10c0*/  LDG.E.128 R196, [R196.64] ;  /* 0x00000004c4c47981 */ /* 0x000ea2000c1e1d00 */
[----:B----4-:R-:W-:-:S03]  /*10d0*/  FADD.FTZ R16, -R9, R202 ;  /* 0x000000ca09107221 */ /* 0x010fc60000010100 */
[----:B------:R-:W4:Y:S01]  /*10e0*/  LDL R202, [R1+0x68] ;  /* 0x0000680001ca7983 */ /* 0x000f220000100800 */
[----:B------:R-:W-:-:S03]  /*10f0*/  FADD.FTZ R15, -R9, R203 ;  /* 0x000000cb090f7221 */ /* 0x000fc60000010100 */
[----:B------:R-:W4:Y:S01]  /*1100*/  LDL R203, [R1+0x6c] ;  /* 0x00006c0001cb7983 */ /* 0x000f220000100800 */
[C---:B------:R-:W-:Y:S02]  /*1110*/  FADD.FTZ R200, -R9.reuse, R200 ;  /* 0x000000c809c87221 */ /* 0x040fe40000010100 */
[----:B------:R-:W-:Y:S02]  /*1120*/  FADD.FTZ R201, -R9, R201 ;  /* 0x000000c909c97221 */ /* 0x000fe40000010100 */
[C---:B------:R-:W-:Y:S02]  /*1130*/  FMUL.FTZ R222, R3.reuse, R200 ;  /* 0x000000c803de7220 */ /* 0x040fe40000410000 */
[----:B------:R-:W-:Y:S02]  /*1140*/  FMUL.FTZ R201, R3, R201 ;  /* 0x000000c903c97220 */ /* 0x000fe40000410000 */
[----:B--2---:R-:W-:Y:S02]  /*1150*/  FADD.FTZ R80, R80, R196 ;  /* 0x000000c450507221 */ /* 0x004fe40000010000 */
[----:B------:R-:W-:Y:S01]  /*1160*/  FFMA.FTZ R112, R196, R222, R112 ;  /* 0x000000dec4707223 */ /* 0x000fe20000010070 */
[----:B------:R-:W-:Y:S01]  /*1170*/  STL [R1+0x10], R201 ;  /* 0x000010c901007387 */ /* 0x000fe20000100800 */
[----:B---3--:R-:W-:Y:S01]  /*1180*/  FMUL.FTZ R245, R245, R199 ;  /* 0x000000c7f5f57220 */ /* 0x008fe20000410000 */
[----:B------:R-:W-:Y:S01]  /*1190*/  IADD3 R18, R18, 0x20, RZ ;  /* 0x0000002012127810 */ /* 0x000fe20007ffe0ff */
[----:B------:R-:W-:-:S02]  /*11a0*/  FADD.FTZ R81, R81, R197 ;  /* 0x000000c551517221 */ /* 0x000fc40000010000 */
[----:B------:R-:W-:Y:S02]  /*11b0*/  FFMA.FTZ R113, R197, R201, R113 ;  /* 0x000000c9c5717223 */ /* 0x000fe40000010071 */
[----:B------:R-:W-:Y:S02]  /*11c0*/  FADD.FTZ R82, R82, R198 ;  /* 0x000000c652527221 */ /* 0x000fe40000010000 */
[----:B------:R-:W-:Y:S02]  /*11d0*/  FADD.FTZ R83, R83, R199 ;  /* 0x000000c753537221 */ /* 0x000fe40000010000 */
[----:B----4-:R-:W-:Y:S02]  /*11e0*/  FMUL.FTZ R9, R202, R196 ;  /* 0x000000c4ca097220 */ /* 0x010fe40000410000 */
[----:B------:R-:W-:Y:S02]  /*11f0*/  FMUL.FTZ R200, R203, R197 ;  /* 0x000000c5cbc87220 */ /* 0x000fe40000410000 */
[----:B------:R-:W-:-:S02]  /*1200*/  FMUL.FTZ R203, R211, R198 ;  /* 0x000000c6d3cb7220 */ /* 0x000fc40000410000 */
[C---:B------:R-:W-:Y:S02]  /*1210*/  FMUL.FTZ R211, R3.reuse, R15 ;  /* 0x0000000f03d37220 */ /* 0x040fe40000410000 */
[----:B------:R-:W-:Y:S02]  /*1220*/  FMUL.FTZ R202, R3, R16 ;  /* 0x0000001003ca7220 */ /* 0x000fe40000410000 */
[----:B------:R-:W-:Y:S02]  /*1230*/  FADD.FTZ R15, RZ, R9 ;  /* 0x00000009ff0f7221 */ /* 0x000fe40000010000 */
[----:B------:R-:W-:Y:S02]  /*1240*/  FFMA.FTZ R16, R222, R9, RZ ;  /* 0x00000009de107223 */ /* 0x000fe400000100ff */
[----:B------:R-:W-:Y:S02]  /*1250*/  FADD.FTZ R15, R15, R200 ;  /* 0x000000c80f0f7221 */ /* 0x000fe40000010000 */
[----:B------:R-:W-:-:S02]  /*1260*/  FFMA.FTZ R16, R201, R200, R16 ;  /* 0x000000c8c9107223 */ /* 0x000fc40000010010 */
[----:B------:R-:W-:Y:S01]  /*1270*/  FADD.FTZ R15, R15, R203 ;  /* 0x000000cb0f0f7221 */ /* 0x000fe20000010000 */
[----:B------:R-:W-:Y:S01]  /*1280*/  STL [R1+0xc], R202 ;  /* 0x00000cca01007387 */ /* 0x000fe20000100800 */
[----:B------:R-:W-:Y:S02]  /*1290*/  FFMA.FTZ R196, R202, R203, R16 ;  /* 0x000000cbcac47223 */ /* 0x000fe40000010010 */
[----:B------:R-:W-:Y:S01]  /*12a0*/  FADD.FTZ R16, R15, R245 ;  /* 0x000000f50f107221 */ /* 0x000fe20000010000 */
[----:B------:R-:W-:Y:S01]  /*12b0*/  STL [R1+0x8], R200 ;  /* 0x000008c801007387 */ /* 0x000fe20000100800 */
[----:B------:R-:W-:Y:S02]  /*12c0*/  FFMA.FTZ R115, R199, R211, R115 ;  /* 0x000000d3c7737223 */ /* 0x000fe40000010073 */
[----:B------:R-:W-:Y:S01]  /*12d0*/  FFMA.FTZ R15, R211, R245, R196 ;  /* 0x000000f5d30f7223 */ /* 0x000fe200000100c4 */
[----:B------:R-:W-:Y:S01]  /*12e0*/  STL [R1+0x4], R203 ;  /* 0x000004cb01007387 */ /* 0x000fe20000100800 */
[----:B------:R-:W-:-:S03]  /*12f0*/  FFMA.FTZ R114, R198, R202, R114 ;  /* 0x000000cac6727223 */ /* 0x000fc60000010072 */
[----:B------:R0:W-:Y:S02]  /*1300*/  STL [R1], R211 ;  /* 0x000000d301007387 */ /* 0x0001e40000100800 */
[----:B0-----:R-:W-:Y:S02]  /*1310*/  IADD3 R211, R6, 0x20, RZ ;  /* 0x0000002006d37810 */ /* 0x001fe40007ffe0ff */
.L_x_11518:
[----:B------:R-:W-:Y:S05]  /*1320*/  BSYNC B2 ;  /* 0x0000000000027941 */ /* 0x000fea0003800000 */
.L_x_11517:
[----:B------:R-:W-:Y:S01]  /*1330*/  ISETP.GE.U32.AND P4, PT, R0, 0x40, PT ;  /* 0x000000400000780c */ /* 0x000fe20003f86070 */
[----:B------:R-:W-:-:S12]  /*1340*/  BSSY B2, `(.L_x_11519) ;  /* 0x0000030000027945 */ /* 0x000fd80003800000 */
[----:B------:R-:W-:Y:S05]  /*1350*/  @!P4 BRA `(.L_x_11520) ;  /* 0x000002e00000c947 */ /* 0x000fea0003800000 */
[----:B------:R-:W-:Y:S01]  /*1360*/  ISETP.NE.U32.AND P4, PT, RZ, c[0x0][0x218], PT ;  /* 0x00008600ff007a0c */ /* 0x000fe20003f85070 */
[----:B0-----:R-:W-:Y:S01]  /*1370*/  HFMA2.MMA R198, -RZ, RZ, 0, 9.5367431640625e-07 ;  /* 0x00000010ffc67435 */ /* 0x001fe200000001ff */
[----:B------:R-:W0:Y:S01]  /*1380*/  LDC.U8 R199, c[0x0][0x1f0] ;  /* 0x00007c00ffc77b82 */ /* 0x000e220000000000 */
[----:B------:R-:W2:Y:S01]  /*1390*/  LDL R244, [R1+0x48] ;  /* 0x0000480001f47983 */ /* 0x000ea20000100800 */
[----:B------:R-:W-:-:S03]  /*13a0*/  ISETP.NE.AND.EX P4, PT, RZ, c[0x0][0x21c], PT, P4 ;  /* 0x00008700ff007a0c */ /* 0x000fc60003f85340 */
[----:B------:R-:W3:Y:S04]  /*13b0*/  LDL R237, [R1+0x4c] ;  /* 0x00004c0001ed7983 */ /* 0x000ee80000100800 */
[----:B------:R-:W4:Y:S04]  /*13c0*/  LDL R236, [R1+0x50] ;  /* 0x0000500001ec7983 */ /* 0x000f280000100800 */
[----:B------:R-:W2:Y:S02]  /*13d0*/  LDL R221, [R1+0x54] ;  /* 0x0000540001dd7983 */ /* 0x000ea40000100800 */
[----:B------:R-:W-:-:S05]  /*13e0*/  @P4 IMAD.WIDE.U32 R196, R211, R198, c[0x0][0x218] ;  /* 0x00008600d3c44625 */ /* 0x000fca00078e00c6 */
[----:B------:R1:W5:Y:S01]  /*13f0*/  @P4 LDG.E.128 R156, [R196.64] ;  /* 0x00000004c49c4981 */ /* 0x000362000c1e1d00 */
[----:B0-----:R-:W-:Y:S01]  /*1400*/  ISETP.NE.AND P4, PT, R199, RZ, PT ;  /* 0x000000ffc700720c */ /* 0x001fe20003f85270 */
[----:B-1----:R-:W-:-:S05]  /*1410*/  IMAD.WIDE.U32 R196, R211, R198, c[0x0][0x188] ;  /* 0x00006200d3c47625 */ /* 0x002fca00078e00c6 */
[----:B------:R0:W2:Y:S02]  /*1420*/  LDG.E.128 R200, [R196.64] ;  /* 0x00000004c4c87981 */ /* 0x0000a4000c1e1d00 */
[----:B0-----:R-:W-:-:S06]  /*1430*/  IMAD.WIDE.U32 R196, R18, R198, c[0x0][0x208] ;  /* 0x0000820012c47625 */ /* 0x001fcc00078e00c6 */
[----:B------:R-:W3:Y:S01]  /*1440*/  LDG.E.128 R196, [R196.64] ;  /* 0x00000004c4c47981 */ /* 0x000ee2000c1e1d00 */
[----:B-----5:R-:W-:Y:S02]  /*1450*/  FSEL R10, R19, RZ, !P4 ;  /* 0x000000ff130a7208 */ /* 0x020fe40006000000 */
[----:B------:R-:W-:Y:S02]  /*1460*/  IADD3 R18, R18, 0x20, RZ ;  /* 0x0000002012127810 */ /* 0x000fe40007ffe0ff */
[----:B------:R-:W-:Y:S01]  /*1470*/  IADD3 R211, R211, 0x20, RZ ;  /* 0x00000020d3d37810 */ /* 0x000fe20007ffe0ff */
[C---:B--2---:R-:W-:Y:S02]  /*1480*/  FADD.FTZ R200, -R10.reuse, R200 ;  /* 0x000000c80ac87221 */ /* 0x044fe40000010100 */
[----:B------:R-:W-:Y:S02]  /*1490*/  FADD.FTZ R201, -R10, R201 ;  /* 0x000000c90ac97221 */ /* 0x000fe40000010100 */
[----:B------:R-:W-:-:S02]  /*14a0*/  FMUL.FTZ R215, R3, R200 ;  /* 0x000000c803d77220 */ /* 0x000fc40000410000 */
[----:B------:R-:W-:Y:S02]  /*14b0*/  FADD.FTZ R202, -R10, R202 ;  /* 0x000000ca0aca7221 */ /* 0x000fe40000010100 */
[----:B------:R-:W-:Y:S02]  /*14c0*/  FMUL.FTZ R214, R3, R201 ;  /* 0x000000c903d67220 */ /* 0x000fe40000410000 */
[----:B---3--:R-:W-:Y:S02]  /*14d0*/  FMUL.FTZ R252, R244, R196 ;  /* 0x000000c4f4fc7220 */ /* 0x008fe40000410000 */
[----:B------:R-:W-:Y:S02]  /*14e0*/  FMUL.FTZ R244, R237, R197 ;  /* 0x000000c5edf47220 */ /* 0x000fe40000410000 */
[----:B------:R-:W-:Y:S02]  /*14f0*/  FADD.FTZ R16, R16, R252 ;  /* 0x000000fc10107221 */ /* 0x000fe40000010000 */
[----:B------:R-:W-:-:S02]  /*1500*/  FFMA.FTZ R15, R215, R252, R15 ;  /* 0x000000fcd70f7223 */ /* 0x000fc4000001000f */
[----:B------:R-:W-:Y:S02]  /*1510*/  FADD.FTZ R203, -R10, R203 ;  /* 0x000000cb0acb7221 */ /* 0x000fe40000010100 */
[C---:B------:R-:W-:Y:S02]  /*1520*/  FMUL.FTZ R10, R3.reuse, R202 ;  /* 0x000000ca030a7220 */ /* 0x040fe40000410000 */
        /* <DEDUP_REMOVED lines=17> */
.L_x_11520:
[----:B------:R-:W-:Y:S05]  /*1640*/  BSYNC B2 ;  /* 0x0000000000027941 */ /* 0x000fea0003800000 */
.L_x_11519:
        /* <DEDUP_REMOVED lines=31> */
[----:B------:R-:W-:Y:S02]  /*1840*/  FMUL.FTZ R11, R3, R202 ;  /* 0x000000ca030b7220 */ /* 0x000fe40000410000 */
        /* <DEDUP_REMOVED lines=17> */
.L_x_11522:
[----:B------:R-:W-:Y:S05]  /*1960*/  BSYNC B2 ;  /* 0x0000000000027941 */ /* 0x000fea0003800000 */
.L_x_11521:
[----:B------:R-:W-:Y:S01]  /*1970*/  ISETP.GE.U32.AND P4, PT, R0, 0x80, PT ;  /* 0x000000800000780c */ /* 0x000fe20003f86070 */
[----:B------:R-:W-:-:S12]  /*1980*/  BSSY B2, `(.L_x_11523) ;  /* 0x000002c000027945 */ /* 0x000fd80003800000 */
[----:B------:R-:W-:Y:S05]  /*1990*/  @!P4 BRA `(.L_x_11524) ;  /* 0x000002a00000c947 */ /* 0x000fea0003800000 */
[----:B------:R-:W-:Y:S01]  /*19a0*/  ISETP.NE.U32.AND P4, PT, RZ, c[0x0][0x218], PT ;  /* 0x00008600ff007a0c */ /* 0x000fe20003f85070 */
[----:B0-----:R-:W-:Y:S01]  /*19b0*/  HFMA2.MMA R198, -RZ, RZ, 0, 9.5367431640625e-07 ;  /* 0x00000010ffc67435 */ /* 0x001fe200000001ff */
[----:B------:R-:W0:Y:S02]  /*19c0*/  LDC.U8 R199, c[0x0][0x1f0] ;  /* 0x00007c00ffc77b82 */ /* 0x000e240000000000 */
[----:B------:R-:W-:-:S13]  /*19d0*/  ISETP.NE.AND.EX P4, PT, RZ, c[0x0][0x21c], PT, P4 ;  /* 0x00008700ff007a0c */ /* 0x000fda0003f85340 */
[----:B------:R-:W-:-:S05]  /*19e0*/  @P4 IMAD.WIDE.U32 R196, R211, R198, c[0x0][0x218] ;  /* 0x00008600d3c44625 */ /* 0x000fca00078e00c6 */
[----:B------:R1:W5:Y:S01]  /*19f0*/  @P4 LDG.E.128 R164, [R196.64] ;  /* 0x00000004c4a44981 */ /* 0x000362000c1e1d00 */
[----:B0-----:R-:W-:-:S04]  /*1a00*/  ISETP.NE.AND P4, PT, R199, RZ, PT ;  /* 0x000000ffc700720c */ /* 0x001fc80003f85270 */
[----:B-----5:R-:W-:Y:S01]  /*1a10*/  FSEL R12, R19, RZ, !P4 ;  /* 0x000000ff130c7208 */ /* 0x020fe20006000000 */
[----:B-1----:R-:W-:-:S05]  /*1a20*/  IMAD.WIDE.U32 R196, R211, R198, c[0x0][0x188] ;  /* 0x00006200d3c47625 */ /* 0x002fca00078e00c6 */
[----:B------:R0:W2:Y:S02]  /*1a30*/  LDG.E.128 R200, [R196.64] ;  /* 0x00000004c4c87981 */ /* 0x0000a4000c1e1d00 */
[----:B0-----:R-:W-:-:S06]  /*1a40*/  IMAD.WIDE.U32 R196, R18, R198, c[0x0][0x208] ;  /* 0x0000820012c47625 */ /* 0x001fcc00078e00c6 */
[----:B------:R-:W3:Y:S01]  /*1a50*/  LDG.E.128 R196, [R196.64] ;  /* 0x00000004c4c47981 */ /* 0x000ee2000c1e1d00 */
[----:B------:R-:W-:Y:S02]  /*1a60*/  IADD3 R18, R18, 0x20, RZ ;  /* 0x0000002012127810 */ /* 0x000fe40007ffe0ff */
[----:B------:R-:W-:Y:S01]  /*1a70*/  IADD3 R211, R211, 0x20, RZ ;  /* 0x00000020d3d37810 */ /* 0x000fe20007ffe0ff */
[C---:B--2---:R-:W-:Y:S02]  /*1a80*/  FADD.FTZ R200, -R12.reuse, R200 ;  /* 0x000000c80cc87221 */ /* 0x044fe40000010100 */
[C---:B------:R-:W-:Y:S02]  /*1a90*/  FADD.FTZ R201, -R12.reuse, R201 ;  /* 0x000000c90cc97221 */ /* 0x040fe40000010100 */
[----:B------:R-:W-:Y:S02]  /*1aa0*/  FMUL.FTZ R208, R3, R200 ;  /* 0x000000c803d07220 */ /* 0x000fe40000410000 */
[----:B------:R-:W-:-:S02]  /*1ab0*/  FADD.FTZ R202, -R12, R202 ;  /* 0x000000ca0cca7221 */ /* 0x000fc40000010100 */
[C---:B------:R-:W-:Y:S02]  /*1ac0*/  FMUL.FTZ R207, R3.reuse, R201 ;  /* 0x000000c903cf7220 */ /* 0x040fe40000410000 */
[----:B------:R-:W-:Y:S02]  /*1ad0*/  FADD.FTZ R203, -R12, R203 ;  /* 0x000000cb0ccb7221 */ /* 0x000fe40000010100 */
[C---:B------:R-:W-:Y:S02]  /*1ae0*/  FMUL.FTZ R12, R3.reuse, R202 ;  /* 0x000000ca030c7220 */ /* 0x040fe40000410000 */
[----:B------:R-:W-:Y:S02]  /*1af0*/  FMUL.FTZ R227, R3, R203 ;  /* 0x000000cb03e37220 */ /* 0x000fe40000410000 */
[----:B---3--:R-:W-:Y:S02]  /*1b00*/  FMUL.FTZ R250, R148, R196 ;  /* 0x000000c494fa7220 */ /* 0x008fe40000410000 */
        /* <DEDUP_REMOVED lines=19> */
.L_x_11524:
[----:B------:R-:W-:Y:S05]  /*1c40*/  BSYNC B2 ;  /* 0x0000000000027941 */ /* 0x000fea0003800000 */
.L_x_11523:
[----:B------:R-:W-:Y:S01]  /*1c50*/  BSSY B2, `(.L_x_11525) ;  /* 0x000002c000027945 */ /* 0x000fe20003800000 */
        /* <DEDUP_REMOVED lines=16> */
[----:B------:R-:W-:Y:S02]  /*1d60*/  FADD.FTZ R201, -R13, R201 ;  /* 0x000000c90dc97221 */ /* 0x000fe40000010100 */
[----:B------:R-:W-:Y:S02]  /*1d70*/  FMUL.FTZ R206, R3, R200 ;  /* 0x000000c803ce7220 */ /* 0x000fe40000410000 */
[----:B------:R-:W-:-:S02]  /*1d80*/  FADD.FTZ R202, -R13, R202 ;  /* 0x000000ca0dca7221 */ /* 0x000fc40000010100 */
[----:B------:R-:W-:Y:S02]  /*1d90*/  FMUL.FTZ R205, R3, R201 ;  /* 0x000000c903cd7220 */ /* 0x000fe40000410000 */
        /* <DEDUP_REMOVED lines=23> */
.L_x_11526:
[----:B------:R-:W-:Y:S05]  /*1f10*/  BSYNC B2 ;  /* 0x0000000000027941 */ /* 0x000fea0003800000 */
.L_x_11525:
        /* <DEDUP_REMOVED lines=20> */
[----:B------:R-:W-:Y:S02]  /*2060*/  FADD.FTZ R203, -R8, R203 ;  /* 0x000000cb08cb7221 */ /* 0x000fe40000010100 */
[C---:B------:R-:W-:Y:S02]  /*2070*/  FMUL.FTZ R8, R3.reuse, R14 ;  /* 0x0000000e03087220 */ /* 0x040fe40000410000 */
        /* <DEDUP_REMOVED lines=22> */
.L_x_11528:
[----:B------:R-:W-:Y:S05]  /*21e0*/  BSYNC B2 ;  /* 0x0000000000027941 */ /* 0x000fea0003800000 */
.L_x_11527:
[----:B------:R-:W-:Y:S01]  /*21f0*/  BSSY B2, `(.L_x_11529) ;  /* 0x000002c000027945 */ /* 0x000fe20003800000 */
[----:B------:R-:W-:Y:S05]  /*2200*/  @!P2 BRA `(.L_x_11530) ;  /* 0x000002a00000a947 */ /* 0x000fea0003800000 */
[----:B------:R-:W-:Y:S01]  /*2210*/  ISETP.NE.U32.AND P4, PT, RZ, c[0x0][0x218], PT ;  /* 0x00008600ff007a0c */ /* 0x000fe20003f85070 */
[----:B------:R-:W-:Y:S01]  /*2220*/  HFMA2.MMA R196, -RZ, RZ, 0, 9.5367431640625e-07 ;  /* 0x00000010ffc47435 */ /* 0x000fe200000001ff */
[----:B------:R-:W1:Y:S02]  /*2230*/  LDC.U8 R197, c[0x0][0x1f0] ;  /* 0x00007c00ffc57b82 */ /* 0x000e640000000000 */
[----:B------:R-:W-:-:S13]  /*2240*/  ISETP.NE.AND.EX P4, PT, RZ, c[0x0][0x21c], PT, P4 ;  /* 0x00008700ff007a0c */ /* 0x000fda0003f85340 */
[----:B------:R-:W-:-:S05]  /*2250*/  @P4 IMAD.WIDE.U32 R4, R211, R196, c[0x0][0x218] ;  /* 0x00008600d3044625 */ /* 0x000fca00078e00c4 */
[----:B------:R2:W5:Y:S01]  /*2260*/  @P4 LDG.E.128 R176, [R4.64] ;  /* 0x0000000404b04981 */ /* 0x000562000c1e1d00 */
[----:B-1----:R-:W-:-:S04]  /*2270*/  ISETP.NE.AND P4, PT, R197, RZ, PT ;  /* 0x000000ffc500720c */ /* 0x002fc80003f85270 */
[----:B-----5:R-:W-:Y:S01]  /*2280*/  FSEL R7, R19, RZ, !P4 ;  /* 0x000000ff13077208 */ /* 0x020fe20006000000 */
[----:B--2---:R-:W-:-:S05]  /*2290*/  IMAD.WIDE.U32 R4, R211, R196, c[0x0][0x188] ;  /* 0x00006200d3047625 */ /* 0x004fca00078e00c4 */
[----:B------:R1:W2:Y:S02]  /*22a0*/  LDG.E.128 R200, [R4.64] ;  /* 0x0000000404c87981 */ /* 0x0002a4000c1e1d00 */
[----:B-1----:R-:W-:-:S05]  /*22b0*/  IMAD.WIDE.U32 R4, R18, R196, c[0x0][0x208] ;  /* 0x0000820012047625 */ /* 0x002fca00078e00c4 */
[----:B0-----:R2:W3:Y:S01]  /*22c0*/  LDG.E.128 R196, [R4.64] ;  /* 0x0000000404c47981 */ /* 0x0014e2000c1e1d00 */
        /* <DEDUP_REMOVED lines=30> */
.L_x_11530:
[----:B------:R-:W-:Y:S05]  /*24b0*/  BSYNC B2 ;  /* 0x0000000000027941 */ /* 0x000fea0003800000 */
.L_x_11529:
[----:B------:R-:W-:-:S13]  /*24c0*/  ISETP.GE.U32.AND P4, PT, R0, 0x100, PT ;  /* 0x000001000000780c */ /* 0x000fda0003f86070 */
[----:B------:R-:W-:Y:S05]  /*24d0*/  @!P4 BRA `(.L_x_11516) ;  /* 0x000002800000c947 */ /* 0x000fea0003800000 */
[----:B------:R-:W1:Y:S01]  /*24e0*/  LDC.U8 R199, c[0x0][0x1f0] ;  /* 0x00007c00ffc77b82 */ /* 0x000e620000000000 */
[----:B------:R-:W-:Y:S01]  /*24f0*/  ISETP.NE.U32.AND P4, PT, RZ, c[0x0][0x218], PT ;  /* 0x00008600ff007a0c */ /* 0x000fe20003f85070 */
[----:B0-----:R-:W-:-:S03]  /*2500*/  HFMA2.MMA R198, -RZ, RZ, 0, 9.5367431640625e-07 ;  /* 0x00000010ffc67435 */ /* 0x001fc600000001ff */
[----:B------:R-:W-:-:S13]  /*2510*/  ISETP.NE.AND.EX P4, PT, RZ, c[0x0][0x21c], PT, P4 ;  /* 0x00008700ff007a0c */ /* 0x000fda0003f85340 */
[----:B------:R-:W-:-:S05]  /*2520*/  @P4 IMAD.WIDE.U32 R196, R211, R198, c[0x0][0x218] ;  /* 0x00008600d3c44625 */ /* 0x000fca00078e00c6 */
[----:B------:R0:W5:Y:S01]  /*2530*/  @P4 LDG.E.128 R180, [R196.64] ;  /* 0x00000004c4b44981 */ /* 0x000162000c1e1d00 */
[----:B-1----:R-:W-:-:S04]  /*2540*/  ISETP.NE.AND P4, PT, R199, RZ, PT ;  /* 0x000000ffc700720c */ /* 0x002fc80003f85270 */
[----:B-----5:R-:W-:Y:S01]  /*2550*/  FSEL R17, R19, RZ, !P4 ;  /* 0x000000ff13117208 */ /* 0x020fe20006000000 */
[----:B------:R-:W-:-:S04]  /*2560*/  IMAD.WIDE.U32 R18, R18, R198, c[0x0][0x208] ;  /* 0x0000820012127625 */ /* 0x000fc800078e00c6 */
[----:B0-----:R-:W-:Y:S01]  /*2570*/  IMAD.WIDE.U32 R196, R211, R198, c[0x0][0x188] ;  /* 0x00006200d3c47625 */ /* 0x001fe200078e00c6 */
[----:B------:R-:W2:Y:S05]  /*2580*/  LDG.E.128 R200, [R18.64] ;  /* 0x0000000412c87981 */ /* 0x000eaa000c1e1d00 */
[----:B------:R-:W3:Y:S01]  /*2590*/  LDG.E.128 R196, [R196.64] ;  /* 0x00000004c4c47981 */ /* 0x000ee2000c1e1d00 */
[----:B--2---:R-:W-:Y:S02]  /*25a0*/  FMUL.FTZ R246, R116, R200 ;  /* 0x000000c874f67220 */ /* 0x004fe40000410000 */
[C---:B---3--:R-:W-:Y:S02]  /*25b0*/  FADD.FTZ R196, -R17.reuse, R196 ;  /* 0x000000c411c47221 */ /* 0x048fe40000010100 */
[----:B------:R-:W-:-:S02]  /*25c0*/  FADD.FTZ R197, -R17, R197 ;  /* 0x000000c511c57221 */ /* 0x000fc40000010100 */
[----:B------:R-:W-:Y:S02]  /*25d0*/  FMUL.FTZ R213, R3, R196 ;  /* 0x000000c403d57220 */ /* 0x000fe40000410000 */
[----:B------:R-:W-:Y:S02]  /*25e0*/  FADD.FTZ R19, -R17, R198 ;  /* 0x000000c611137221 */ /* 0x000fe40000010100 */
[----:B------:R-:W-:Y:S02]  /*25f0*/  FMUL.FTZ R212, R3, R197 ;  /* 0x000000c503d47220 */ /* 0x000fe40000410000 */
[----:B------:R-:W-:Y:S02]  /*2600*/  FMUL.FTZ R238, R117, R201 ;  /* 0x000000c975ee7220 */ /* 0x000fe40000410000 */
[----:B------:R-:W-:Y:S02]  /*2610*/  FADD.FTZ R16, R16, R246 ;  /* 0x000000f610107221 */ /* 0x000fe40000010000 */
[----:B------:R-:W-:-:S02]  /*2620*/  FFMA.FTZ R15, R213, R246, R15 ;  /* 0x000000f6d50f7223 */ /* 0x000fc4000001000f */
[----:B------:R-:W-:Y:S02]  /*2630*/  FADD.FTZ R18, -R17, R199 ;  /* 0x000000c711127221 */ /* 0x000fe40000010100 */
        /* <DEDUP_REMOVED lines=18> */
.L_x_11516:
[----:B------:R-:W-:Y:S05]  /*2760*/  BSYNC B1 ;  /* 0x0000000000017941 */ /* 0x000fea0003800000 */
.L_x_11493:
[----:B------:R-:W-:Y:S05]  /*2770*/  BRA.DIV ~URZ, `(.L_x_11531) ;  /* 0x000047127f007947 */ /* 0x000fea000b800000 */
[----:B0-----:R0:W2:Y:S02]  /*2780*/  SHFL.BFLY PT, R197, R16, 0x1, 0x1f ;  /* 0x0c201f0010c57f89 */ /* 0x0010a400000e0000 */
.L_x_11630:
[----:B------:R-:W-:Y:S05]  /*2790*/  BRA.DIV ~URZ, `(.L_x_11532) ;  /* 0x000047727f007947 */ /* 0x000fea000b800000 */
[----:B-1----:R-:W1:Y:S01]  /*27a0*/  SHFL.BFLY PT, R18, R15, 0x1, 0x1f ;  /* 0x0c201f000f127f89 */ /* 0x002e6200000e0000 */
[----:B0-2---:R-:W-:Y:S02]  /*27b0*/  FADD.FTZ R16, R197, R16 ;  /* 0x00000010c5107221 */ /* 0x005fe40000010000 */
[----:B-1----:R-:W-:-:S03]  /*27c0*/  FADD.FTZ R15, R18, R15 ;  /* 0x0000000f120f7221 */ /* 0x002fc60000010000 */
        /* <DEDUP_REMOVED lines=14> */
.L_x_11631:
[----:B--2---:R-:W2:Y:S01]  /*28b0*/  LDL.LU R196, [R1+0x14] ;  /* 0x0000140001c47983 */ /* 0x004ea20000300800 */
[----:B0----5:R-:W-:Y:S01]  /*28c0*/  FADD.FTZ R19, R18, R15 ;  /* 0x0000000f12137221 */ /* 0x021fe20000010000 */
[----:B------:R-:W-:Y:S01]  /*28d0*/  LOP3.LUT P5, RZ, R0, 0xffffffe0, RZ, 0xc0, !PT ;  /* 0xffffffe000ff7812 */ /* 0x000fe200078ac0ff */
[----:B-1----:R-:W-:Y:S01]  /*28e0*/  FADD.FTZ R16, R197, R16 ;  /* 0x00000010c5107221 */ /* 0x002fe20000010000 */
[----:B------:R-:W-:Y:S01]  /*28f0*/  BSSY B1, `(.L_x_11533) ;  /* 0x0000071000017945 */ /* 0x000fe20003800000 */
[----:B--2---:R-:W-:-:S13]  /*2900*/  ISETP.GE.AND P4, PT, R196, 0x1, PT ;  /* 0x00000001c400780c */ /* 0x004fda0003f86270 */
[----:B------:R-:W-:Y:S02]  /*2910*/  @P4 IADD3 R15, R196, -0x1, RZ ;  /* 0xffffffffc40f4810 */ /* 0x000fe40007ffe0ff */
[----:B------:R-:W0:Y:S03]  /*2920*/  S2R R196, SR_TID.X ;  /* 0x0000000000c47919 */ /* 0x000e260000002100 */
[----:B------:R-:W-:-:S05]  /*2930*/  @P4 IMAD R15, R15, c[0x0][0x168], RZ ;  /* 0x00005a000f0f4a24 */ /* 0x000fca00078e02ff */
[----:B------:R-:W-:-:S04]  /*2940*/  @P4 SHF.R.S32.HI R18, RZ, 0x1f, R15 ;  /* 0x0000001fff124819 */ /* 0x000fc8000001140f */
[----:B------:R-:W-:Y:S01]  /*2950*/  @P4 LEA.HI R15, R18, R15, RZ, 0x2 ;  /* 0x0000000f120f4211 */ /* 0x000fe200078f10ff */
[----:B------:R-:W-:Y:S01]  /*2960*/  HFMA2.MMA R18, -RZ, RZ, 0, 0 ;  /* 0x00000000ff127435 */ /* 0x000fe200000001ff */
[----:B0-----:R-:W-:-:S05]  /*2970*/  @P4 LOP3.LUT R196, R196, 0x1f, RZ, 0xc0, !PT ;  /* 0x0000001fc4c44812 */ /* 0x001fca00078ec0ff */
        /* <DEDUP_REMOVED lines=9> */
.L_x_11536:
[----:B------:R-:W-:Y:S05]  /*2a10*/  BSYNC B2 ;  /* 0x0000000000027941 */ /* 0x000fea0003800000 */
.L_x_11535:
        /* <DEDUP_REMOVED lines=14> */
.L_x_11538:
[----:B------:R-:W-:Y:S05]  /*2b00*/  BSYNC B2 ;  /* 0x0000000000027941 */ /* 0x000fea0003800000 */
.L_x_11537:
        /* <DEDUP_REMOVED lines=22> */
.L_x_11540:
[----:B------:R-:W-:Y:S05]  /*2c70*/  BSYNC B2 ;  /* 0x0000000000027941 */ /* 0x000fea0003800000 */
.L_x_11539:
        /* <DEDUP_REMOVED lines=20> */
.L_x_11542:
[----:B------:R-:W-:Y:S05]  /*2dc0*/  BSYNC B2 ;  /* 0x0000000000027941 */ /* 0x000fea0003800000 */
.L_x_11541:
        /* <DEDUP_REMOVED lines=19> */
.L_x_11544:
[----:B------:R-:W-:Y:S05]  /*2f00*/  BSYNC B2 ;  /* 0x0000000000027941 */ /* 0x000fea0003800000 */
.L_x_11543:
[----:B------:R-:W2:Y:S01]  /*2f10*/  LDL R196, [R1+0x84] ;  /* 0x0000840001c47983 */ /* 0x000ea20000100800 */
[C---:B------:R-:W-:Y:S01]  /*2f20*/  SEL R191, R19.reuse, R191, P5 ;  /* 0x000000bf13bf7207 */ /* 0x040fe20002800000 */
[----:B------:R-:W-:Y:S01]  /*2f30*/  @P4 FMUL.FTZ R19, R19, c[0x0][0x1ec] ;  /* 0x00007b0013134a20 */ /* 0x000fe20000410000 */
[----:B------:R-:W-:-:S03]  /*2f40*/  ISETP.NE.U32.AND P5, PT, RZ, c[0x0][0x258], PT ;  /* 0x00009600ff007a0c */ /* 0x000fc60003fa5070 */
[-C--:B------:R-:W-:Y:S01]  /*2f50*/  @P4 FFMA.FTZ R51, R187, R19.reuse, R51 ;  /* 0x00000013bb334223 */ /* 0x080fe20000010033 */
[----:B------:R-:W-:Y:S01]  /*2f60*/  ISETP.NE.AND.EX P5, PT, RZ, c[0x0][0x25c], PT, P5 ;  /* 0x00009700ff007a0c */ /* 0x000fe20003fa5350 */
[----:B--2---:R-:W-:-:S12]  /*2f70*/  @P4 FMUL.FTZ R195, R196, R19 ;  /* 0x00000013c4c34220 */ /* 0x004fd80000410000 */
[----:B------:R-:W-:Y:S02]  /*2f80*/  @P5 MOV R196, 0x10 ;  /* 0x0000001000c45802 */ /* 0x000fe40000000f00 */
[----:B------:R-:W-:-:S03]  /*2f90*/  @P4 MOV R19, 0x10 ;  /* 0x0000001000134802 */ /* 0x000fc60000000f00 */
[C---:B0-----:R-:W-:Y:S01]  /*2fa0*/  @P5 IMAD.WIDE.U32 R196, R6.reuse, R196, c[0x0][0x258] ;  /* 0x0000960006c45625 */ /* 0x041fe200078e00c4 */
[----:B------:R-:W-:-:S04]  /*2fb0*/  IADD3 R6, R6, 0x20, RZ ;  /* 0x0000002006067810 */ /* 0x000fc80007ffe0ff */
[----:B------:R0:W-:Y:S02]  /*2fc0*/  @P5 STG.E.128 [R196.64], R188 ;  /* 0x000000bcc4005986 */ /* 0x0001e4000c101d04 */
[C---:B0-----:R-:W-:Y:S01]  /*2fd0*/  @P4 IMAD.WIDE.U32 R196, R18.reuse, R19, c[0x0][0x248] ;  /* 0x0000920012c44625 */ /* 0x041fe200078e0013 */
[----:B------:R-:W-:-:S04]  /*2fe0*/  IADD3 R18, R18, 0x20, RZ ;  /* 0x0000002012127810 */ /* 0x000fc80007ffe0ff */
[----:B------:R0:W-:Y:S03]  /*2ff0*/  @P4 STG.E.128 [R196.64], R192 ;  /* 0x000000c0c4004986 */ /* 0x0001e6000c101d04 */
.L_x_11534:
[----:B------:R-:W-:Y:S05]  /*3000*/  BSYNC B1 ;  /* 0x0000000000017941 */ /* 0x000fea0003800000 */
.L_x_11533:
[----:B------:R-:W-:Y:S01]  /*3010*/  ISETP.GE.U32.AND P5, PT, R0, 0x40, PT ;  /* 0x000000400000780c */ /* 0x000fe20003fa6070 */
[----:B------:R-:W-:-:S12]  /*3020*/  BSSY B1, `(.L_x_11545) ;  /* 0x0000058000017945 */ /* 0x000fd80003800000 */
[----:B------:R-:W-:Y:S05]  /*3030*/  @!P5 BRA `(.L_x_11546) ;  /* 0x000005600000d947 */ /* 0x000fea0003800000 */
[----:B------:R-:W1:Y:S01]  /*3040*/  LDC.U8 R198, c[0x0][0x1f0] ;  /* 0x00007c00ffc67b82 */ /* 0x000e620000000000 */
[----:B------:R-:W-:-:S05]  /*3050*/  @P4 MOV R19, 0x10 ;  /* 0x0000001000134802 */ /* 0x000fca0000000f00 */
[----:B0-----:R-:W-:Y:S01]  /*3060*/  @P4 IMAD.WIDE.U32 R196, R18, R19, c[0x0][0x170] ;  /* 0x00005c0012c44625 */ /* 0x001fe200078e0013 */
[----:B------:R-:W-:Y:S04]  /*3070*/  BSSY B2, `(.L_x_11547) ;  /* 0x000000e000027945 */ /* 0x000fe80003800000 */
[----:B------:R0:W5:Y:S01]  /*3080*/  @P4 LDG.E.128 R184, [R196.64] ;  /* 0x00000004c4b84981 */ /* 0x000162000c1e1d00 */
[----:B-1----:R-:W-:-:S04]  /*3090*/  ISETP.NE.AND P5, PT, R198, RZ, PT ;  /* 0x000000ffc600720c */ /* 0x002fc80003fa5270 */
[----:B------:R-:W-:Y:S02]  /*30a0*/  FSEL R19, R15, RZ, !P5 ;  /* 0x000000ff0f137208 */ /* 0x000fe40006800000 */
[----:B------:R-:W-:-:S04]  /*30b0*/  @!P3 ISETP.NE.U32.AND P5, PT, RZ, c[0x0][0x218], PT ;  /* 0x00008600ff00ba0c */ /* 0x000fc80003fa5070 */
[----:B------:R-:W-:-:S04]  /*30c0*/  @!P3 ISETP.NE.AND.EX P5, PT, RZ, c[0x0][0x21c], PT, P5 ;  /* 0x00008700ff00ba0c */ /* 0x000fc80003fa5350 */
        /* <DEDUP_REMOVED lines=8> */
.L_x_11548:
[----:B------:R-:W-:Y:S05]  /*3150*/  BSYNC B2 ;  /* 0x0000000000027941 */ /* 0x000fea0003800000 */
.L_x_11547:
        /* <DEDUP_REMOVED lines=18> */
.L_x_11550:
[----:B------:R-:W-:Y:S05]  /*3280*/  BSYNC B2 ;  /* 0x0000000000027941 */ /* 0x000fea0003800000 */
.L_x_11549:
        /* <DEDUP_REMOVED lines=16> */
.L_x_11552:
[----:B------:R-:W-:Y:S05]  /*3390*/  BSYNC B2 ;  /* 0x0000000000027941 */ /* 0x000fea0003800000 */
.L_x_11551:
        /* <DEDUP_REMOVED lines=16> */
.L_x_11554:
[----:B------:R-:W-:Y:S05]  /*34a0*/  BSYNC B2 ;  /* 0x0000000000027941 */ /* 0x000fea0003800000 */
.L_x_11553:
[----:B------:R-:W2:Y:S01]  /*34b0*/  LDL R197, [R1+0x64] ;  /* 0x0000640001c57983 */ /* 0x000ea20000100800 */
[C---:B------:R-:W-:Y:S01]  /*34c0*/  SEL R191, R196.reuse, R191, P5 ;  /* 0x000000bfc4bf7207 */ /* 0x040fe20002800000 */
[----:B------:R-:W-:Y:S01]  /*34d0*/  @P4 FMUL.FTZ R19, R196, c[0x0][0x1ec] ;  /* 0x00007b00c4134a20 */ /* 0x000fe20000410000 */
[----:B------:R-:W-:-:S03]  /*34e0*/  ISETP.NE.U32.AND P5, PT, RZ, c[0x0][0x258], PT ;  /* 0x00009600ff007a0c */ /* 0x000fc60003fa5070 */
[----:B------:R-:W-:Y:S01]  /*34f0*/  @P4 FFMA.FTZ R47, R187, R19, R47 ;  /* 0x00000013bb2f4223 */ /* 0x000fe2000001002f */
[----:B------:R-:W-:-:S13]  /*3500*/  ISETP.NE.AND.EX P5, PT, RZ, c[0x0][0x25c], PT, P5 ;  /* 0x00009700ff007a0c */ /* 0x000fda0003fa5350 */
[----:B------:R-:W-:Y:S01]  /*3510*/  @P5 MOV R196, 0x10 ;  /* 0x0000001000c45802 */ /* 0x000fe20000000f00 */
[----:B--2---:R-:W-:Y:S01]  /*3520*/  @P4 FMUL.FTZ R195, R197, R19 ;  /* 0x00000013c5c34220 */ /* 0x004fe20000410000 */
[----:B------:R-:W-:-:S03]  /*3530*/  @P4 MOV R19, 0x10 ;  /* 0x0000001000134802 */ /* 0x000fc60000000f00 */
[C---:B------:R-:W-:Y:S01]  /*3540*/  @P5 IMAD.WIDE.U32 R196, R6.reuse, R196, c[0x0][0x258] ;  /* 0x0000960006c45625 */ /* 0x040fe200078e00c4 */
[----:B------:R-:W-:-:S04]  /*3550*/  IADD3 R6, R6, 0x20, RZ ;  /* 0x0000002006067810 */ /* 0x000fc80007ffe0ff */
[----:B------:R0:W-:Y:S02]  /*3560*/  @P5 STG.E.128 [R196.64], R188 ;  /* 0x000000bcc4005986 */ /* 0x0001e4000c101d04 */
[C---:B0-----:R-:W-:Y:S01]  /*3570*/  @P4 IMAD.WIDE.U32 R196, R18.reuse, R19, c[0x0][0x248] ;  /* 0x0000920012c44625 */ /* 0x041fe200078e0013 */
[----:B------:R-:W-:-:S04]  /*3580*/  IADD3 R18, R18, 0x20, RZ ;  /* 0x0000002012127810 */ /* 0x000fc80007ffe0ff */
[----:B------:R0:W-:Y:S03]  /*3590*/  @P4 STG.E.128 [R196.64], R192 ;  /* 0x000000c0c4004986 */ /* 0x0001e6000c101d04 */
.L_x_11546:
[----:B------:R-:W-:Y:S05]  /*35a0*/  BSYNC B1 ;  /* 0x0000000000017941 */ /* 0x000fea0003800000 */
.L_x_11545:
        /* <DEDUP_REMOVED lines=20> */
.L_x_11558:
[----:B------:R-:W-:Y:S05]  /*36f0*/  BSYNC B2 ;  /* 0x0000000000027941 */ /* 0x000fea0003800000 */
.L_x_11557:
        /* <DEDUP_REMOVED lines=18> */
.L_x_11560:
[----:B------:R-:W-:Y:S05]  /*3820*/  BSYNC B2 ;  /* 0x0000000000027941 */ /* 0x000fea0003800000 */
.L_x_11559:
        /* <DEDUP_REMOVED lines=16> */
.L_x_11562:
[----:B------:R-:W-:Y:S05]  /*3930*/  BSYNC B2 ;  /* 0x0000000000027941 */ /* 0x000fea0003800000 */
.L_x_11561:
        /* <DEDUP_REMOVED lines=16> */
.L_x_11564:
[----:B------:R-:W-:Y:S05]  /*3a40*/  BSYNC B2 ;  /* 0x0000000000027941 */ /* 0x000fea0003800000 */
.L_x_11563:
        /* <DEDUP_REMOVED lines=15> */
.L_x_11556:
[----:B------:R-:W-:Y:S05]  /*3b40*/  BSYNC B1 ;  /* 0x0000000000017941 */ /* 0x000fea0003800000 */
.L_x_11555:
        /* <DEDUP_REMOVED lines=20> */
.L_x_11568:
[----:B------:R-:W-:Y:S05]  /*3c90*/  BSYNC B2 ;  /* 0x0000000000027941 */ /* 0x000fea0003800000 */
.L_x_11567:
        /* <DEDUP_REMOVED lines=18> */
.L_x_11570:
[----:B------:R-:W-:Y:S05]  /*3dc0*/  BSYNC B2 ;  /* 0x0000000000027941 */ /* 0x000fea0003800000 */
.L_x_11569:
        /* <DEDUP_REMOVED lines=16> */
.L_x_11572:
[----:B------:R-:W-:Y:S05]  /*3ed0*/  BSYNC B2 ;  /* 0x0000000000027941 */ /* 0x000fea0003800000 */
.L_x_11571:
        /* <DEDUP_REMOVED lines=16> */
.L_x_11574:
[----:B------:R-:W-:Y:S05]  /*3fe0*/  BSYNC B2 ;  /* 0x0000000000027941 */ /* 0x000fea0003800000 */
.L_x_11573:
        /* <DEDUP_REMOVED lines=15> */
.L_x_11566:
[----:B------:R-:W-:Y:S05]  /*40e0*/  BSYNC B1 ;  /* 0x0000000000017941 */ /* 0x000fea0003800000 */
.L_x_11565:
[----:B------:R-:W-:Y:S01]  /*40f0*/  BSSY B1, `(.L_x_11575) ;  /* 0x0000054000017945 */ /* 0x000fe20003800000 */
        /* <DEDUP_REMOVED lines=18> */
.L_x_11578:
[----:B------:R-:W-:Y:S05]  /*4220*/  BSYNC B2 ;  /* 0x0000000000027941 */ /* 0x000fea0003800000 */
.L_x_11577:
        /* <DEDUP_REMOVED lines=17> */
.L_x_11580:
[----:B------:R-:W-:Y:S05]  /*4340*/  BSYNC B2 ;  /* 0x0000000000027941 */ /* 0x000fea0003800000 */
.L_x_11579:
        /* <DEDUP_REMOVED lines=15> */
.L_x_11582:
[----:B------:R-:W-:Y:S05]  /*4440*/  BSYNC B2 ;  /* 0x0000000000027941 */ /* 0x000fea0003800000 */
.L_x_11581:
        /* <DEDUP_REMOVED lines=15> */
.L_x_11584:
[----:B------:R-:W-:Y:S05]  /*4540*/  BSYNC B2 ;  /* 0x0000000000027941 */ /* 0x000fea0003800000 */
.L_x_11583:
[C---:B------:R-:W-:Y:S01]  /*4550*/  SEL R191, R196.reuse, R191, P5 ;  /* 0x000000bfc4bf7207 */ /* 0x040fe20002800000 */
[----:B------:R-:W-:Y:S01]  /*4560*/  @P4 FMUL.FTZ R19, R196, c[0x0][0x1ec] ;  /* 0x00007b00c4134a20 */ /* 0x000fe20000410000 */
[----:B------:R-:W-:-:S03]  /*4570*/  ISETP.NE.U32.AND P5, PT, RZ, c[0x0][0x258], PT ;  /* 0x00009600ff007a0c */ /* 0x000fc60003fa5070 */
[-C--:B------:R-:W-:Y:S01]  /*4580*/  @P4 FFMA.FTZ R35, R187, R19.reuse, R35 ;  /* 0x00000013bb234223 */ /* 0x080fe20000010023 */
[----:B------:R-:W-:Y:S01]  /*4590*/  ISETP.NE.AND.EX P5, PT, RZ, c[0x0][0x25c], PT, P5 ;  /* 0x00009700ff007a0c */ /* 0x000fe20003fa5350 */
[----:B------:R-:W-:Y:S01]  /*45a0*/  @P4 FMUL.FTZ R195, R143, R19 ;  /* 0x000000138fc34220 */ /* 0x000fe20000410000 */
[----:B------:R-:W-:-:S11]  /*45b0*/  @P4 MOV R19, 0x10 ;  /* 0x0000001000134802 */ /* 0x000fd60000000f00 */
[----:B------:R-:W-:-:S05]  /*45c0*/  @P5 MOV R196, 0x10 ;  /* 0x0000001000c45802 */ /* 0x000fca0000000f00 */
[C---:B------:R-:W-:Y:S01]  /*45d0*/  @P5 IMAD.WIDE.U32 R196, R6.reuse, R196, c[0x0][0x258] ;  /* 0x0000960006c45625 */ /* 0x040fe200078e00c4 */
[----:B------:R-:W-:-:S04]  /*45e0*/  IADD3 R6, R6, 0x20, RZ ;  /* 0x0000002006067810 */ /* 0x000fc80007ffe0ff */
[----:B------:R0:W-:Y:S02]  /*45f0*/  @P5 STG.E.128 [R196.64], R188 ;  /* 0x000000bcc4005986 */ /* 0x0001e4000c101d04 */
[C---:B0-----:R-:W-:Y:S01]  /*4600*/  @P4 IMAD.WIDE.U32 R196, R18.reuse, R19, c[0x0][0x248] ;  /* 0x0000920012c44625 */ /* 0x041fe200078e0013 */
[----:B------:R-:W-:-:S04]  /*4610*/  IADD3 R18, R18, 0x20, RZ ;  /* 0x0000002012127810 */ /* 0x000fc80007ffe0ff */
[----:B------:R0:W-:Y:S03]  /*4620*/  @P4 STG.E.128 [R196.64], R192 ;  /* 0x000000c0c4004986 */ /* 0x0001e6000c101d04 */
.L_x_11576:
[----:B------:R-:W-:Y:S05]  /*4630*/  BSYNC B1 ;  /* 0x0000000000017941 */ /* 0x000fea0003800000 */
.L_x_11575:
        /* <DEDUP_REMOVED lines=19> */
.L_x_11588:
[----:B------:R-:W-:Y:S05]  /*4770*/  BSYNC B2 ;  /* 0x0000000000027941 */ /* 0x000fea0003800000 */
.L_x_11587:
        /* <DEDUP_REMOVED lines=17> */
.L_x_11590:
[----:B------:R-:W-:Y:S05]  /*4890*/  BSYNC B2 ;  /* 0x0000000000027941 */ /* 0x000fea0003800000 */
.L_x_11589:
        /* <DEDUP_REMOVED lines=15> */
.L_x_11592:
[----:B------:R-:W-:Y:S05]  /*4990*/  BSYNC B2 ;  /* 0x0000000000027941 */ /* 0x000fea0003800000 */
.L_x_11591:
        /* <DEDUP_REMOVED lines=15> */
.L_x_11594:
[----:B------:R-:W-:Y:S05]  /*4a90*/  BSYNC B2 ;  /* 0x0000000000027941 */ /* 0x000fea0003800000 */
.L_x_11593:
        /* <DEDUP_REMOVED lines=14> */
.L_x_11586:
[----:B------:R-:W-:Y:S05]  /*4b80*/  BSYNC B1 ;  /* 0x0000000000017941 */ /* 0x000fea0003800000 */
.L_x_11585:
        /* <DEDUP_REMOVED lines=19> */
.L_x_11598:
[----:B------:R-:W-:Y:S05]  /*4cc0*/  BSYNC B2 ;  /* 0x0000000000027941 */ /* 0x000fea0003800000 */
.L_x_11597:
        /* <DEDUP_REMOVED lines=17> */
.L_x_11600:
[----:B------:R-:W-:Y:S05]  /*4de0*/  BSYNC B2 ;  /* 0x0000000000027941 */ /* 0x000fea0003800000 */
.L_x_11599:
        /* <DEDUP_REMOVED lines=15> */
.L_x_11602:
[----:B------:R-:W-:Y:S05]  /*4ee0*/  BSYNC B2 ;  /* 0x0000000000027941 */ /* 0x000fea0003800000 */
.L_x_11601:
        /* <DEDUP_REMOVED lines=15> */
.L_x_11604:
[----:B------:R-:W-:Y:S05]  /*4fe0*/  BSYNC B2 ;  /* 0x0000000000027941 */ /* 0x000fea0003800000 */
.L_x_11603:
        /* <DEDUP_REMOVED lines=14> */
.L_x_11596:
[----:B------:R-:W-:Y:S05]  /*50d0*/  BSYNC B1 ;  /* 0x0000000000017941 */ /* 0x000fea0003800000 */
.L_x_11595:
[----:B------:R-:W-:Y:S01]  /*50e0*/  ISETP.GE.U32.AND P5, PT, R0, 0x100, PT ;  /* 0x000001000000780c */ /* 0x000fe20003fa6070 */
[----:B------:R-:W-:-:S12]  /*50f0*/  BSSY B1, `(.L_x_11605) ;  /* 0x0000052000017945 */ /* 0x000fd80003800000 */
[----:B------:R-:W-:Y:S05]  /*5100*/  @!P5 BRA `(.L_x_11606) ;  /* 0x000005000000d947 */ /* 0x000fea0003800000 */
[----:B------:R-:W1:Y:S02]  /*5110*/  LDC.U8 R19, c[0x0][0x1f0] ;  /* 0x00007c00ff137b82 */ /* 0x000e640000000000 */
[----:B-1----:R-:W-:Y:S02]  /*5120*/  ISETP.NE.AND P5, PT, R19, RZ, PT ;  /* 0x000000ff1300720c */ /* 0x002fe40003fa5270 */
[----:B------:R-:W-:Y:S02]  /*5130*/  @P4 MOV R19, 0x10 ;  /* 0x0000001000134802 */ /* 0x000fe40000000f00 */
[----:B------:R-:W-:-:S03]  /*5140*/  FSEL R15, R15, RZ, !P5 ;  /* 0x000000ff0f0f7208 */ /* 0x000fc60006800000 */
[----:B0-----:R-:W-:-:S05]  /*5150*/  @P4 IMAD.WIDE.U32 R196, R18, R19, c[0x0][0x170] ;  /* 0x00005c0012c44625 */ /* 0x001fca00078e0013 */
[----:B------:R0:W5:Y:S01]  /*5160*/  @P4 LDG.E.128 R184, [R196.64] ;  /* 0x00000004c4b84981 */ /* 0x000162000c1e1d00 */
[----:B------:R-:W-:Y:S01]  /*5170*/  @!P3 ISETP.NE.U32.AND P5, PT, RZ, c[0x0][0x218], PT ;  /* 0x00008600ff00ba0c */ /* 0x000fe20003fa5070 */
[----:B------:R-:W-:Y:S03]  /*5180*/  BSSY B2, `(.L_x_11607) ;  /* 0x000000a000027945 */ /* 0x000fe60003800000 */
[----:B------:R-:W-:-:S04]  /*5190*/  @!P3 ISETP.NE.AND.EX P5, PT, RZ, c[0x0][0x21c], PT, P5 ;  /* 0x00008700ff00ba0c */ /* 0x000fc80003fa5350 */
        /* <DEDUP_REMOVED lines=8> */
.L_x_11608:
[----:B0-----:R-:W-:Y:S05]  /*5220*/  BSYNC B2 ;  /* 0x0000000000027941 */ /* 0x001fea0003800000 */
.L_x_11607:
        /* <DEDUP_REMOVED lines=17> */
.L_x_11610:
[----:B------:R-:W-:Y:S05]  /*5340*/  BSYNC B2 ;  /* 0x0000000000027941 */ /* 0x000fea0003800000 */
.L_x_11609:
        /* <DEDUP_REMOVED lines=15> */
.L_x_11612:
[----:B------:R-:W-:Y:S05]  /*5440*/  BSYNC B2 ;  /* 0x0000000000027941 */ /* 0x000fea0003800000 */
.L_x_11611:
        /* <DEDUP_REMOVED lines=15> */
.L_x_11614:
[----:B------:R-:W-:Y:S05]  /*5540*/  BSYNC B2 ;  /* 0x0000000000027941 */ /* 0x000fea0003800000 */
.L_x_11613:
[----:B------:R-:W-:Y:S01]  /*5550*/  ISETP.NE.U32.AND P3, PT, RZ, c[0x0][0x258], PT ;  /* 0x00009600ff007a0c */ /* 0x000fe20003f65070 */
[C---:B------:R-:W-:Y:S01]  /*5560*/  @P4 FMUL.FTZ R3, R19.reuse, c[0x0][0x1ec] ;  /* 0x00007b0013034a20 */ /* 0x040fe20000410000 */
[----:B------:R-:W-:Y:S02]  /*5570*/  SEL R191, R19, R191, P5 ;  /* 0x000000bf13bf7207 */ /* 0x000fe40002800000 */
[----:B------:R-:W-:Y:S01]  /*5580*/  ISETP.NE.AND.EX P3, PT, RZ, c[0x0][0x25c], PT, P3 ;  /* 0x00009700ff007a0c */ /* 0x000fe20003f65330 */
[-C--:B------:R-:W-:Y:S02]  /*5590*/  @P4 FMUL.FTZ R195, R123, R3.reuse ;  /* 0x000000037bc34220 */ /* 0x080fe40000410000 */
[----:B------:R-:W-:-:S10]  /*55a0*/  @P4 FFMA.FTZ R23, R187, R3, R23 ;  /* 0x00000003bb174223 */ /* 0x000fd40000010017 */
[----:B------:R-:W-:-:S05]  /*55b0*/  @P3 MOV R196, 0x10 ;  /* 0x0000001000c43802 */ /* 0x000fca0000000f00 */
[----:B------:R-:W-:Y:S01]  /*55c0*/  @P3 IMAD.WIDE.U32 R196, R6, R196, c[0x0][0x258] ;  /* 0x0000960006c43625 */ /* 0x000fe200078e00c4 */
[----:B------:R-:W-:-:S04]  /*55d0*/  @P4 MOV R6, 0x10 ;  /* 0x0000001000064802 */ /* 0x000fc80000000f00 */
[----:B------:R0:W-:Y:S01]  /*55e0*/  @P3 STG.E.128 [R196.64], R188 ;  /* 0x000000bcc4003986 */ /* 0x0001e2000c101d04 */
[----:B------:R-:W-:-:S05]  /*55f0*/  @P4 IMAD.WIDE.U32 R18, R18, R6, c[0x0][0x248] ;  /* 0x0000920012124625 */ /* 0x000fca00078e0006 */
[----:B------:R0:W-:Y:S02]  /*5600*/  @P4 STG.E.128 [R18.64], R192 ;  /* 0x000000c012004986 */ /* 0x0001e4000c101d04 */
.L_x_11606:
[----:B------:R-:W-:Y:S05]  /*5610*/  BSYNC B1 ;  /* 0x0000000000017941 */ /* 0x000fea0003800000 */
.L_x_11605:
[----:B------:R-:W-:-:S04]  /*5620*/  MOV R3, c[0x0][0x160] ;  /* 0x0000580000037a02 */ /* 0x000fc80000000f00 */
[----:B------:R-:W-:-:S04]  /*5630*/  LEA R2, R3, R2, 0x2 ;  /* 0x0000000203027211 */ /* 0x000fc800078e10ff */
[----:B------:R-:W-:-:S13]  /*5640*/  ISETP.GE.AND P3, PT, R2, c[0x0][0x164], PT ;  /* 0x0000590002007a0c */ /* 0x000fda0003f66270 */
[----:B0-----:R-:W-:Y:S01]  /*5650*/  @P3 CALL.REL.NOINC `(.L_x_11492) ;  /* 0x0000001000003944 */ /* 0x001fe20003c00000 */
[----:B------:R-:W-:Y:S05]  /*5660*/  BRA `(.L_x_11615) ;  /* 0xffffb2e000007947 */ /* 0x000fea000383ffff */
.L_x_11492:
[----:B------:R-:W-:Y:S05]  /*5670*/  BSYNC B0 ;  /* 0x0000000000007941 */ /* 0x000fea0003800000 */
.L_x_11491:
        /* <DEDUP_REMOVED lines=148> */
.L_x_11617:
[----:B------:R-:W-:Y:S05]  /*5fc0*/  BSYNC B0 ;  /* 0x0000000000007941 */ /* 0x000fea0003800000 */
.L_x_11616:
        /* <DEDUP_REMOVED lines=128> */
.L_x_11619:
[----:B0-----:R-:W-:Y:S05]  /*67d0*/  BSYNC B0 ;  /* 0x0000000000007941 */ /* 0x001fea0003800000 */
.L_x_11618:
        /* <DEDUP_REMOVED lines=18> */
.L_x_11621:
[----:B------:R-:W-:Y:S05]  /*6900*/  BSYNC B0 ;  /* 0x0000000000007941 */ /* 0x000fea0003800000 */
.L_x_11620:
        /* <DEDUP_REMOVED lines=18> */
.L_x_11623:
[----:B------:R-:W-:Y:S05]  /*6a30*/  BSYNC B0 ;  /* 0x0000000000007941 */ /* 0x000fea0003800000 */
.L_x_11622:
        /* <DEDUP_REMOVED lines=18> */
.L_x_11625:
[----:B------:R-:W-:Y:S05]  /*6b60*/  BSYNC B0 ;  /* 0x0000000000007941 */ /* 0x000fea0003800000 */
.L_x_11624:
        /* <DEDUP_REMOVED lines=18> */
.L_x_11627:
[----:B------:R-:W-:Y:S05]  /*6c90*/  BSYNC B0 ;  /* 0x0000000000007941 */ /* 0x000fea0003800000 */
.L_x_11626:
        /* <DEDUP_REMOVED lines=18> */
.L_x_11629:
[----:B------:R-:W-:Y:S05]  /*6dc0*/  BSYNC B0 ;  /* 0x0000000000007941 */ /* 0x000fea0003800000 */
.L_x_11628:
        /* <DEDUP_REMOVED lines=12> */
.L_x_11531:
[----:B-1---5:R-:W-:Y:S01]  /*6e90*/  HFMA2.MMA R19, -RZ, RZ, 0, 5.9604644775390625e-08 ;  /* 0x00000001ff137435 */ /* 0x022fe200000001ff */
[----:B0-----:R-:W-:Y:S02]  /*6ea0*/  MOV R196, R16 ;  /* 0x0000001000c47202 */ /* 0x001fe40000000f00 */
[----:B------:R-:W-:Y:S02]  /*6eb0*/  MOV R199, 0x1f ;  /* 0x0000001f00c77802 */ /* 0x000fe40000000f00 */
[----:B------:R-:W-:-:S02]  /*6ec0*/  MOV R198, 0xffffffff ;  /* 0xffffffff00c67802 */ /* 0x000fc40000000f00 */
[----:B------:R-:W-:Y:S02]  /*6ed0*/  MOV R18, 0x6ef0 ;  /* 0x00006ef000127802 */ /* 0x000fe40000000f00 */
[----:B------:R-:W-:Y:S05]  /*6ee0*/  CALL.REL.NOINC `($__internal_186_$__cuda_sm70_shflsync_bfly_p) ;  /* 0x0000046000007944 */ /* 0x000fea0003c00000 */
[----:B-1----:R-:W-:Y:S01]  /*6ef0*/  MOV R197, R196 ;  /* 0x000000c400c57202 */ /* 0x002fe20000000f00 */
[----:B------:R-:W-:Y:S05]  /*6f00*/  BRA `(.L_x_11630) ;  /* 0xffffb88000007947 */ /* 0x000fea000383ffff */
.L_x_11532:
[----:B-1---5:R-:W-:Y:S01]  /*6f10*/  HFMA2.MMA R19, -RZ, RZ, 0, 5.9604644775390625e-08 ;  /* 0x00000001ff137435 */ /* 0x022fe200000001ff */
[----:B------:R-:W-:Y:S02]  /*6f20*/  MOV R196, R15 ;  /* 0x0000000f00c47202 */ /* 0x000fe40000000f00 */
[----:B------:R-:W-:Y:S02]  /*6f30*/  MOV R199, 0x1f ;  /* 0x0000001f00c77802 */ /* 0x000fe40000000f00 */
[----:B------:R-:W-:Y:S02]  /*6f40*/  MOV R198, 0xffffffff ;  /* 0xffffffff00c67802 */ /* 0x000fe40000000f00 */
[----:B------:R-:W-:Y:S02]  /*6f50*/  MOV R18, 0x6f70 ;  /* 0x00006f7000127802 */ /* 0x000fe40000000f00 */
[----:B0-2---:R-:W-:Y:S05]  /*6f60*/  CALL.REL.NOINC `($__internal_186_$__cuda_sm70_shflsync_bfly_p) ;  /* 0x000003e000007944 */ /* 0x005fea0003c00000 */
[----:B------:R-:W-:Y:S01]  /*6f70*/  FADD.FTZ R16, R197, R16 ;  /* 0x00000010c5107221 */ /* 0x000fe20000010000 */
[----:B------:R-:W-:Y:S01]  /*6f80*/  HFMA2.MMA R19, -RZ, RZ, 0, 1.1920928955078125e-07 ;  /* 0x00000002ff137435 */ /* 0x000fe200000001ff */
[----:B-1----:R-:W-:Y:S01]  /*6f90*/  FADD.FTZ R15, R15, R196 ;  /* 0x000000c40f0f7221 */ /* 0x002fe20000010000 */
[----:B------:R-:W-:-:S02]  /*6fa0*/  MOV R199, 0x1f ;  /* 0x0000001f00c77802 */ /* 0x000fc40000000f00 */
[----:B------:R-:W-:Y:S02]  /*6fb0*/  MOV R198, 0xffffffff ;  /* 0xffffffff00c67802 */ /* 0x000fe40000000f00 */
[----:B------:R-:W-:Y:S02]  /*6fc0*/  MOV R196, R16 ;  /* 0x0000001000c47202 */ /* 0x000fe40000000f00 */
[----:B------:R-:W-:Y:S02]  /*6fd0*/  MOV R18, 0x6ff0 ;  /* 0x00006ff000127802 */ /* 0x000fe40000000f00 */
[----:B------:R-:W-:Y:S05]  /*6fe0*/  CALL.REL.NOINC `($__internal_186_$__cuda_sm70_shflsync_bfly_p) ;  /* 0x0000036000007944 */ /* 0x000fea0003c00000 */
[----:B------:R-:W-:Y:S01]  /*6ff0*/  HFMA2.MMA R19, -RZ, RZ, 0, 1.1920928955078125e-07 ;  /* 0x00000002ff137435 */ /* 0x000fe200000001ff */
[----:B-1----:R-:W-:Y:S02]  /*7000*/  MOV R197, R196 ;  /* 0x000000c400c57202 */ /* 0x002fe40000000f00 */
[----:B------:R-:W-:Y:S02]  /*7010*/  MOV R196, R15 ;  /* 0x0000000f00c47202 */ /* 0x000fe40000000f00 */
[----:B------:R-:W-:Y:S02]  /*7020*/  MOV R199, 0x1f ;  /* 0x0000001f00c77802 */ /* 0x000fe40000000f00 */
[----:B------:R-:W-:-:S02]  /*7030*/  MOV R198, 0xffffffff ;  /* 0xffffffff00c67802 */ /* 0x000fc40000000f00 */
[----:B------:R-:W-:Y:S02]  /*7040*/  MOV R18, 0x7060 ;  /* 0x0000706000127802 */ /* 0x000fe40000000f00 */
[----:B------:R-:W-:Y:S05]  /*7050*/  CALL.REL.NOINC `($__internal_186_$__cuda_sm70_shflsync_bfly_p) ;  /* 0x000002f000007944 */ /* 0x000fea0003c00000 */
[----:B------:R-:W-:Y:S01]  /*7060*/  FADD.FTZ R16, R197, R16 ;  /* 0x00000010c5107221 */ /* 0x000fe20000010000 */
[----:B------:R-:W-:Y:S01]  /*7070*/  HFMA2.MMA R19, -RZ, RZ, 0, 2.384185791015625e-07 ;  /* 0x00000004ff137435 */ /* 0x000fe200000001ff */
[----:B-1----:R-:W-:Y:S01]  /*7080*/  FADD.FTZ R15, R15, R196 ;  /* 0x000000c40f0f7221 */ /* 0x002fe20000010000 */
[----:B------:R-:W-:Y:S02]  /*7090*/  MOV R199, 0x1f ;  /* 0x0000001f00c77802 */ /* 0x000fe40000000f00 */
[----:B------:R-:W-:Y:S02]  /*70a0*/  MOV R198, 0xffffffff ;  /* 0xffffffff00c67802 */ /* 0x000fe40000000f00 */
[----:B------:R-:W-:Y:S02]  /*70b0*/  MOV R196, R16 ;  /* 0x0000001000c47202 */ /* 0x000fe40000000f00 */
[----:B------:R-:W-:Y:S02]  /*70c0*/  MOV R18, 0x70e0 ;  /* 0x000070e000127802 */ /* 0x000fe40000000f00 */
[----:B------:R-:W-:Y:S05]  /*70d0*/  CALL.REL.NOINC `($__internal_186_$__cuda_sm70_shflsync_bfly_p) ;  /* 0x0000027000007944 */ /* 0x000fea0003c00000 */
[----:B------:R-:W-:Y:S01]  /*70e0*/  HFMA2.MMA R19, -RZ, RZ, 0, 2.384185791015625e-07 ;  /* 0x00000004ff137435 */ /* 0x000fe200000001ff */
[----:B-1----:R-:W-:-:S02]  /*70f0*/  MOV R197, R196 ;  /* 0x000000c400c57202 */ /* 0x002fc40000000f00 */
[----:B------:R-:W-:Y:S02]  /*7100*/  MOV R196, R15 ;  /* 0x0000000f00c47202 */ /* 0x000fe40000000f00 */
[----:B------:R-:W-:Y:S02]  /*7110*/  MOV R199, 0x1f ;  /* 0x0000001f00c77802 */ /* 0x000fe40000000f00 */
[----:B------:R-:W-:Y:S02]  /*7120*/  MOV R198, 0xffffffff ;  /* 0xffffffff00c67802 */ /* 0x000fe40000000f00 */
[----:B------:R-:W-:Y:S02]  /*7130*/  MOV R18, 0x7150 ;  /* 0x0000715000127802 */ /* 0x000fe40000000f00 */
[----:B------:R-:W-:Y:S05]  /*7140*/  CALL.REL.NOINC `($__internal_186_$__cuda_sm70_shflsync_bfly_p) ;  /* 0x0000020000007944 */ /* 0x000fea0003c00000 */
[----:B------:R-:W-:Y:S01]  /*7150*/  FADD.FTZ R16, R197, R16 ;  /* 0x00000010c5107221 */ /* 0x000fe20000010000 */
[----:B------:R-:W-:Y:S01]  /*7160*/  HFMA2.MMA R19, -RZ, RZ, 0, 4.76837158203125e-07 ;  /* 0x00000008ff137435 */ /* 0x000fe200000001ff */
[----:B-1----:R-:W-:Y:S01]  /*7170*/  FADD.FTZ R15, R15, R196 ;  /* 0x000000c40f0f7221 */ /* 0x002fe20000010000 */
[----:B------:R-:W-:Y:S02]  /*7180*/  MOV R199, 0x1f ;  /* 0x0000001f00c77802 */ /* 0x000fe40000000f00 */
[----:B------:R-:W-:-:S02]  /*7190*/  MOV R198, 0xffffffff ;  /* 0xffffffff00c67802 */ /* 0x000fc40000000f00 */
[----:B------:R-:W-:Y:S02]  /*71a0*/  MOV R196, R16 ;  /* 0x0000001000c47202 */ /* 0x000fe40000000f00 */
[----:B------:R-:W-:Y:S02]  /*71b0*/  MOV R18, 0x71d0 ;  /* 0x000071d000127802 */ /* 0x000fe40000000f00 */
[----:B------:R-:W-:Y:S05]  /*71c0*/  CALL.REL.NOINC `($__internal_186_$__cuda_sm70_shflsync_bfly_p) ;  /* 0x0000018000007944 */ /* 0x000fea0003c00000 */
[----:B------:R-:W-:Y:S01]  /*71d0*/  HFMA2.MMA R19, -RZ, RZ, 0, 4.76837158203125e-07 ;  /* 0x00000008ff137435 */ /* 0x000fe200000001ff */
[----:B-1----:R-:W-:Y:S02]  /*71e0*/  MOV R197, R196 ;  /* 0x000000c400c57202 */ /* 0x002fe40000000f00 */
[----:B------:R-:W-:Y:S02]  /*71f0*/  MOV R196, R15 ;  /* 0x0000000f00c47202 */ /* 0x000fe40000000f00 */
[----:B------:R-:W-:Y:S02]  /*7200*/  MOV R199, 0x1f ;  /* 0x0000001f00c77802 */ /* 0x000fe40000000f00 */
[----:B------:R-:W-:Y:S02]  /*7210*/  MOV R198, 0xffffffff ;  /* 0xffffffff00c67802 */ /* 0x000fe40000000f00 */
[----:B------:R-:W-:-:S02]  /*7220*/  MOV R18, 0x7240 ;  /* 0x0000724000127802 */ /* 0x000fc40000000f00 */
[----:B------:R-:W-:Y:S05]  /*7230*/  CALL.REL.NOINC `($__internal_186_$__cuda_sm70_shflsync_bfly_p) ;  /* 0x0000011000007944 */ /* 0x000fea0003c00000 */
[----:B------:R-:W-:Y:S01]  /*7240*/  FADD.FTZ R16, R197, R16 ;  /* 0x00000010c5107221 */ /* 0x000fe20000010000 */
[----:B------:R-:W-:Y:S01]  /*7250*/  HFMA2.MMA R19, -RZ, RZ, 0, 9.5367431640625e-07 ;  /* 0x00000010ff137435 */ /* 0x000fe200000001ff */
[----:B-1----:R-:W-:Y:S01]  /*7260*/  FADD.FTZ R15, R15, R196 ;  /* 0x000000c40f0f7221 */ /* 0x002fe20000010000 */
[----:B------:R-:W-:-:S02]  /*7270*/  MOV R199, 0x1f ;  /* 0x0000001f00c77802 */ /* 0x000fc40000000f00 */
[----:B------:R-:W-:Y:S02]  /*7280*/  MOV R198, 0xffffffff ;  /* 0xffffffff00c67802 */ /* 0x000fe40000000f00 */
[----:B------:R-:W-:Y:S02]  /*7290*/  MOV R196, R16 ;  /* 0x0000001000c47202 */ /* 0x000fe40000000f00 */
[----:B------:R-:W-:Y:S02]  /*72a0*/  MOV R18, 0x72c0 ;  /* 0x000072c000127802 */ /* 0x000fe40000000f00 */
[----:B------:R-:W-:Y:S05]  /*72b0*/  CALL.REL.NOINC `($__internal_186_$__cuda_sm70_shflsync_bfly_p) ;  /* 0x0000009000007944 */ /* 0x000fea0003c00000 */
[----:B------:R-:W-:Y:S01]  /*72c0*/  HFMA2.MMA R19, -RZ, RZ, 0, 9.5367431640625e-07 ;  /* 0x00000010ff137435 */ /* 0x000fe200000001ff */
[----:B-1----:R-:W-:Y:S02]  /*72d0*/  MOV R197, R196 ;  /* 0x000000c400c57202 */ /* 0x002fe40000000f00 */
[----:B------:R-:W-:Y:S02]  /*72e0*/  MOV R196, R15 ;  /* 0x0000000f00c47202 */ /* 0x000fe40000000f00 */
[----:B------:R-:W-:Y:S02]  /*72f0*/  MOV R199, 0x1f ;  /* 0x0000001f00c77802 */ /* 0x000fe40000000f00 */
[----:B------:R-:W-:-:S02]  /*7300*/  MOV R198, 0xffffffff ;  /* 0xffffffff00c67802 */ /* 0x000fc40000000f00 */
[----:B------:R-:W-:Y:S02]  /*7310*/  MOV R18, 0x7330 ;  /* 0x0000733000127802 */ /* 0x000fe40000000f00 */
[----:B------:R-:W-:Y:S05]  /*7320*/  CALL.REL.NOINC `($__internal_186_$__cuda_sm70_shflsync_bfly_p) ;  /* 0x0000002000007944 */ /* 0x000fea0003c00000 */
[----:B-1----:R-:W-:Y:S01]  /*7330*/  MOV R18, R196 ;  /* 0x000000c400127202 */ /* 0x002fe20000000f00 */
[----:B------:R-:W-:Y:S05]  /*7340*/  BRA `(.L_x_11631) ;  /* 0xffffb56000007947 */ /* 0x000fea000383ffff */
        .weak           $__internal_186_$__cuda_sm70_shflsync_bfly_p
        .type           $__internal_186_$__cuda_sm70_shflsync_bfly_p,@function
        .size           $__internal_186_$__cuda_sm70_shflsync_bfly_p,(.L_x_12488 - $__internal_186_$__cuda_sm70_shflsync_bfly_p)
$__internal_186_$__cuda_sm70_shflsync_bfly_p:
[----:B------:R-:W-:Y:S04]  /*7350*/  WARPSYNC R198 ;  /* 0x000000c600007348 */ /* 0x000fe80003800000 */
[----:B------:R0:W1:Y:S02]  /*7360*/  SHFL.BFLY PT, R196, R196, R19, R199 ;  /* 0x0c000013c4c47389 */ /* 0x00006400000e00c7 */
[----:B0-----:R-:W-:-:S06]  /*7370*/  HFMA2.MMA R19, -RZ, RZ, 0, 0 ;  /* 0x00000000ff137435 */ /* 0x001fcc00000001ff */
[----:B------:R-:W-:Y:S05]  /*7380*/  RET.REL.NODEC R18 `(_ZN10layer_norm13ln_bwd_kernelINS_13Kernel_traitsIfffffjLj1024ELj1ELj4ELj1ELj16ENS_18Kernel_traits_baseILj1024EfffffjLj128EEEEELb0ELb1ELb1ELb0EEEvNS_9BwdParamsE) ;  /* 0xffff8c7012007950 */ /* 0x000fea0003c3ffff */
.L_x_11632:
        /* <DEDUP_REMOVED lines=15> */
.L_x_12488:


//--------------------- .text._ZN10layer_norm13ln_bwd_kernelINS_13Kernel_traitsIfffffjLj1024ELj1ELj4ELj1ELj16ENS_18Kernel_traits_baseILj1024EfffffjLj128EEEEELb0ELb1ELb1ELb1EEEvNS_9BwdParamsE --------------------------
	.section	.text._ZN10layer_norm13ln_bwd_kernelINS_13Kernel_traitsIfffffjLj1024ELj1ELj4ELj1ELj16ENS_18Kernel_traits_baseILj1024EfffffjLj128EEEEELb0ELb1ELb1ELb1EEEvNS_9BwdParamsE,"ax",@progbits
	.sectioninfo	@"SHI_REGISTERS=255"
	.align	128
        .global         _ZN10layer_norm13ln_bwd_kernelINS_13Kernel_traitsIfffffjLj1024ELj1ELj4ELj1ELj16ENS_18Kernel_traits_baseILj1024EfffffjLj128EEEEELb0ELb1ELb1ELb1EEEvNS_9BwdParamsE
        .type           _ZN10layer_norm13ln_bwd_kernelINS_13Kernel_traitsIfffffjLj1024ELj1ELj4ELj1ELj16ENS_18Kernel_traits_baseILj1024EfffffjLj128EEEEELb0ELb1ELb1ELb1EEEvNS_9BwdParamsE,@function
        .size           _ZN10layer_norm13ln_bwd_kernelINS_13Kernel_traitsIfffffjLj1024ELj1ELj4ELj1ELj16ENS_18Kernel_traits_baseILj1024EfffffjLj128EEEEELb0ELb1ELb1ELb1EEEvNS_9BwdParamsE,(.L_x_12489 - _ZN10layer_norm13ln_bwd_kernelINS_13Kernel_traitsIfffffjLj1024ELj1ELj4ELj1ELj16ENS_18Kernel_traits_baseILj1024EfffffjLj128EEEEELb0ELb1ELb1ELb1EEEvNS_9BwdParamsE)
        .other          _ZN10layer_norm13ln_bwd_kernelINS_13Kernel_traitsIfffffjLj1024ELj1ELj4ELj1ELj16ENS_18Kernel_traits_baseILj1024EfffffjLj128EEEEELb0ELb1ELb1ELb1EEEvNS_9BwdParamsE,@"STO_CUDA_ENTRY STV_DEFAULT"
_ZN10layer_norm13ln_bwd_kernelINS_13Kernel_traitsIfffffjLj1024ELj1ELj4ELj1ELj16ENS_18Kernel_traits_baseILj1024EfffffjLj128EEEEELb0ELb1ELb1ELb1EEEvNS_9BwdParamsE:
.text._ZN10layer_norm13ln_bwd_kernelINS_13Kernel_traitsIfffffjLj1024ELj1ELj4ELj1ELj16ENS_18Kernel_traits_baseILj1024EfffffjLj128EEEEELb0ELb1ELb1ELb1EEEvNS_9BwdParamsE:
        /* <DEDUP_REMOVED lines=59> */
.L_x_11634:
        /* <DEDUP_REMOVED lines=85> */
[----:B------:R0:W-:Y:S04]  /*0900*/  STL.64 [R1+0x8], R14 ;  /* 0x0000080e01007387 */ /* 0x0001e80000100a00 */
[----:B------:R0:W-:Y:S04]  /*0910*/  STL.64 [R1+0x38], R8 ;  /* 0x0000380801007387 */ /* 0x0001e80000100a00 */
[----:B------:R0:W-:Y:S02]  /*0920*/  STL.64 [R1+0x40], R10 ;  /* 0x0000400a01007387 */ /* 0x0001e40000100a00 */
.L_x_11705:
[----:B------:R-:W-:-:S10]  /*0930*/  HFMA2.MMA R191, -RZ, RZ, 0, 2.384185791015625e-07 ;  /* 0x00000004ffbf7435 */ /* 0x000fd400000001ff */
[----:B0-----:R-:W-:-:S05]  /*0940*/  IMAD.WIDE R10, R3, R191, c[0x0][0x1d8] ;  /* 0x00007600030a7625 */ /* 0x001fca00078e02bf */
[----:B------:R0:W2:Y:S02]  /*0950*/  LDG.E R190, [R10.64] ;  /* 0x000000040abe7981 */ /* 0x0000a4000c1e1900 */
[----:B0-----:R-:W-:-:S05]  /*0960*/  IMAD.WIDE R10, R3, R191, c[0x0][0x1a8] ;  /* 0x00006a00030a7625 */ /* 0x001fca00078e02bf */
[----:B-----5:R0:W5:Y:S02]  /*0970*/  LDG.E R2, [R10.64] ;  /* 0x000000040a027981 */ /* 0x020164000c1e1900 */
[----:B0-----:R-:W-:-:S05]  /*0980*/  IMAD.WIDE R10, R3, R191, c[0x0][0x1d0] ;  /* 0x00007400030a7625 */ /* 0x001fca00078e02bf */
        /* <DEDUP_REMOVED lines=16> */
[----:B--2---:R-:W-:Y:S01]  /*0a90*/  ISETP.GT.AND P6, PT, R190, RZ, PT ;  /* 0x000000ffbe00720c */ /* 0x004fe20003fc4270 */
[----:B---3--:R0:W-:-:S12]  /*0aa0*/  STL [R1+0x10], R238 ;  /* 0x000010ee01007387 */ /* 0x0081d80000100800 */
        /* <DEDUP_REMOVED lines=17> */
[----:B------:R1:W5:Y:S04]  /*0bc0*/  LDG.E.128 R32, [R192.64] ;  /* 0x00000004c0207981 */ /* 0x000368000c1e1d00 */
[----:B------:R1:W5:Y:S04]  /*0bd0*/  LDG.E.128 R28, [R10.64] ;  /* 0x000000040a1c7981 */ /* 0x000368000c1e1d00 */
[----:B--2---:R2:W5:Y:S04]  /*0be0*/  LDG.E.128 R16, [R14.64] ;  /* 0x000000040e107981 */ /* 0x004568000c1e1d00 */
[----:B--2---:R-:W5:Y:S01]  /*0bf0*/  LDG.E.128 R12, [R12.64] ;  /* 0x000000040c0c7981 */ /* 0x004f62000c1e1d00 */
[----:B------:R-:W-:Y:S01]  /*0c00*/  CS2R R190, SRZ ;  /* 0x0000000000be7805 */ /* 0x000fe2000001ff00 */
[----:B------:R-:W-:Y:S05]  /*0c10*/  BRA `(.L_x_11638) ;  /* 0x0000156000007947 */ /* 0x000fea0003800000 */
.L_x_11637:
[----:B------:R-:W-:Y:S01]  /*0c20*/  IADD3 R184, R190, -0x1, RZ ;  /* 0xffffffffbeb87810 */ /* 0x000fe20007ffe0ff */
[----:B------:R-:W-:Y:S01]  /*0c30*/  IMAD.WIDE R246, R3, R191, c[0x0][0x1a0] ;  /* 0x0000680003f67625 */ /* 0x000fe200078e02bf */
[----:B------:R-:W-:Y:S01]  /*0c40*/  MOV R250, 0x10 ;  /* 0x0000001000fa7802 */ /* 0x000fe20000000f00 */
[----:B------:R1:W-:Y:S01]  /*0c50*/  STL [R1+0xb4], R51 ;  /* 0x0000b43301007387 */ /* 0x0003e20000100800 */
[----:B------:R-:W-:Y:S01]  /*0c60*/  IADD3 R242, R0, 0xa0, RZ ;  /* 0x000000a000f27810 */ /* 0x000fe20007ffe0ff */
[----:B------:R-:W-:Y:S01]  /*0c70*/  IMAD R184, R184, c[0x0][0x168], RZ ;  /* 0x00005a00b8b87a24 */ /* 0x000fe200078e02ff */
[C---:B------:R-:W-:Y:S01]  /*0c80*/  IADD3 R243, R0.reuse, 0xe0, RZ ;  /* 0x000000e000f37810 */ /* 0x040fe20007ffe0ff */
[-C--:B------:R-:W-:Y:S01]  /*0c90*/  IMAD.WIDE.U32 R4, R0, R250.reuse, c[0x0][0x188] ;  /* 0x0000620000047625 */ /* 0x080fe200078e00fa */
[----:B------:R-:W-:Y:S01]  /*0ca0*/  ISETP.NE.U32.AND P0, PT, RZ, c[0x0][0x218], PT ;  /* 0x00008600ff007a0c */ /* 0x000fe20003f05070 */
[----:B------:R-:W2:Y:S01]  /*0cb0*/  LDG.E R246, [R246.64] ;  /* 0x00000004f6f67981 */ /* 0x000ea2000c1e1900 */
[----:B------:R-:W-:Y:S01]  /*0cc0*/  SHF.R.S32.HI R185, RZ, 0x1f, R184 ;  /* 0x0000001fffb97819 */ /* 0x000fe200000114b8 */
[----:B------:R-:W-:Y:S01]  /*0cd0*/  IMAD.WIDE.U32 R180, R242, R250, c[0x0][0x188] ;  /* 0x00006200f2b47625 */ /* 0x000fe200078e00fa */
[----:B------:R-:W-:Y:S01]  /*0ce0*/  IADD3 R9, R0, 0x80, RZ ;  /* 0x0000008000097810 */ /* 0x000fe20007ffe0ff */
[----:B------:R-:W3:Y:S01]  /*0cf0*/  LDG.E.128 R4, [R4.64] ;  /* 0x0000000404047981 */ /* 0x000ee2000c1e1d00 */
[----:B------:R-:W-:-:S03]  /*0d00*/  LEA.HI R184, R185, R184, RZ, 0x2 ;  /* 0x000000b8b9b87211 */ /* 0x000fc600078f10ff */
[----:B------:R4:W3:Y:S01]  /*0d10*/  LDG.E.128 R216, [R180.64] ;  /* 0x00000004b4d87981 */ /* 0x0008e2000c1e1d00 */
[----:B------:R-:W-:Y:S02]  /*0d20*/  LEA.HI.SX32 R245, R184, R236, 0x1e ;  /* 0x000000ecb8f57211 */ /* 0x000fe400078ff2ff */
[----:B------:R-:W-:Y:S01]  /*0d30*/  IADD3 R8, R0, 0xc0, RZ ;  /* 0x000000c000087810 */ /* 0x000fe20007ffe0ff */
[-C--:B------:R-:W-:Y:S01]  /*0d40*/  IMAD.WIDE.U32 R200, R240, R250.reuse, c[0x0][0x188] ;  /* 0x00006200f0c87625 */ /* 0x080fe200078e00fa */
[----:B------:R0:W-:Y:S03]  /*0d50*/  STL [R1+0xb0], R50 ;  /* 0x0000b03201007387 */ /* 0x0001e60000100800 */
[-C--:B----4-:R-:W-:Y:S01]  /*0d60*/  IMAD.WIDE.U32 R180, R243, R250.reuse, c[0x0][0x188] ;  /* 0x00006200f3b47625 */ /* 0x090fe200078e00fa */
[----:B------:R-:W-:Y:S01]  /*0d70*/  ISETP.NE.AND.EX P0, PT, RZ, c[0x0][0x21c], PT, P0 ;  /* 0x00008700ff007a0c */ /* 0x000fe20003f05300 */
[----:B------:R-:W-:Y:S04]  /*0d80*/  STL [R1+0xac], R49 ;  /* 0x0000ac3101007387 */ /* 0x000fe80000100800 */
[----:B------:R4:W3:Y:S01]  /*0d90*/  LDG.E.128 R224, [R180.64] ;  /* 0x00000004b4e07981 */ /* 0x0008e2000c1e1d00 */
[----:B------:R-:W-:Y:S01]  /*0da0*/  IMAD.WIDE.U32 R182, R9, R250, c[0x0][0x188] ;  /* 0x0000620009b67625 */ /* 0x000fe200078e00fa */
[----:B------:R-:W-:-:S02]  /*0db0*/  IADD3 R184, R245, 0xa0, RZ ;  /* 0x000000a0f5b87810 */ /* 0x000fc40007ffe0ff */
[----:B------:R-:W-:Y:S04]  /*0dc0*/  STL [R1+0xa8], R48 ;  /* 0x0000a83001007387 */ /* 0x000fe80000100800 */
[----:B------:R0:W3:Y:S01]  /*0dd0*/  LDG.E.128 R212, [R182.64] ;  /* 0x00000004b6d47981 */ /* 0x0000e2000c1e1d00 */
[----:B----4-:R-:W-:-:S03]  /*0de0*/  IMAD.WIDE.U32 R180, R245, R250, c[0x0][0x208] ;  /* 0x00008200f5b47625 */ /* 0x010fc600078e00fa */
[----:B------:R4:W5:Y:S04]  /*0df0*/  @P0 LDG.E.128 R28, [R10.64] ;  /* 0x000000040a1c0981 */ /* 0x000968000c1e1d00 */
[----:B------:R0:W3:Y:S04]  /*0e00*/  LDG.E.128 R228, [R180.64] ;  /* 0x00000004b4e47981 */ /* 0x0000e8000c1e1d00 */
[----:B------:R1:W5:Y:S04]  /*0e10*/  @P0 LDG.E.128 R40, [R188.64] ;  /* 0x00000004bc280981 */ /* 0x000368000c1e1d00 */
[----:B------:R4:W5:Y:S01]  /*0e20*/  @P0 LDG.E.128 R32, [R192.64] ;  /* 0x00000004c0200981 */ /* 0x000962000c1e1d00 */
[----:B0-----:R-:W-:-:S03]  /*0e30*/  IADD3 R180, R245, 0x20, RZ ;  /* 0x00000020f5b47810 */ /* 0x001fc60007ffe0ff */
[----:B------:R-:W-:Y:S02]  /*0e40*/  STL [R1+0xa4], R47 ;  /* 0x0000a42f01007387 */ /* 0x000fe40000100800 */
[-C--:B------:R-:W-:Y:S01]  /*0e50*/  IMAD.WIDE.U32 R180, R180, R250.reuse, c[0x0][0x208] ;  /* 0x00008200b4b47625 */ /* 0x080fe200078e00fa */
[C---:B-1----:R-:W-:Y:S01]  /*0e60*/  IADD3 R188, R245.reuse, 0xc0, RZ ;  /* 0x000000c0f5bc7810 */ /* 0x042fe20007ffe0ff */
[----:B------:R-:W-:Y:S04]  /*0e70*/  STL [R1+0xa0], R46 ;  /* 0x0000a02e01007387 */ /* 0x000fe80000100800 */
[----:B------:R0:W3:Y:S01]  /*0e80*/  LDG.E.128 R232, [R180.64] ;  /* 0x00000004b4e87981 */ /* 0x0000e2000c1e1d00 */
[----:B------:R-:W-:Y:S01]  /*0e90*/  IMAD.WIDE.U32 R182, R8, R250, c[0x0][0x188] ;  /* 0x0000620008b67625 */ /* 0x000fe200078e00fa */
[----:B----4-:R-:W-:-:S02]  /*0ea0*/  IADD3 R192, R245, 0xe0, RZ ;  /* 0x000000e0f5c07810 */ /* 0x010fc40007ffe0ff */
[----:B------:R-:W4:Y:S01]  /*0eb0*/  LDG.E.128 R200, [R200.64] ;  /* 0x00000004c8c87981 */ /* 0x000f22000c1e1d00 */
[----:B------:R-:W-:-:S03]  /*0ec0*/  @P0 IMAD.WIDE.U32 R10, R9, R250, c[0x0][0x218] ;  /* 0x00008600090a0625 */ /* 0x000fc600078e00fa */
[----:B------:R1:W-:Y:S01]  /*0ed0*/  STL [R1+0x9c], R45 ;  /* 0x00009c2d01007387 */ /* 0x0003e20000100800 */
[----:B0-----:R-:W-:Y:S01]  /*0ee0*/  IADD3 R180, R245, 0x40, RZ ;  /* 0x00000040f5b47810 */ /* 0x001fe20007ffe0ff */
[-C--:B------:R-:W-:Y:S02]  /*0ef0*/  @P0 IMAD.WIDE.U32 R8, R8, R250.reuse, c[0x0][0x218] ;  /* 0x0000860008080625 */ /* 0x080fe400078e00fa */
[----:B------:R0:W5:Y:S02]  /*0f00*/  @P0 LDG.E.128 R24, [R10.64] ;  /* 0x000000040a180981 */ /* 0x000164000c1e1d00 */
[-C--:B------:R-:W-:Y:S02]  /*0f10*/  IMAD.WIDE.U32 R180, R180, R250.reuse, c[0x0][0x208] ;  /* 0x00008200b4b47625 */ /* 0x080fe400078e00fa */
[----:B------:R0:W5:Y:S04]  /*0f20*/  @P0 LDG.E.128 R16, [R8.64] ;  /* 0x0000000408100981 */ /* 0x000168000c1e1d00 */
[----:B------:R0:W4:Y:S01]  /*0f30*/  LDG.E.128 R236, [R180.64] ;  /* 0x00000004b4ec7981 */ /* 0x000122000c1e1d00 */
[----:B------:R-:W-:-:S03]  /*0f40*/  IMAD.WIDE.U32 R204, R241, R250, c[0x0][0x188] ;  /* 0x00006200f1cc7625 */ /* 0x000fc600078e00fa */
[----:B------:R1:W-:Y:S01]  /*0f50*/  STL [R1+0x98], R44 ;  /* 0x0000982c01007387 */ /* 0x0003e20000100800 */
[----:B------:R-:W-:-:S03]  /*0f60*/  IMAD.WIDE.U32 R208, R244, R250, c[0x0][0x188] ;  /* 0x00006200f4d07625 */ /* 0x000fc600078e00fa */
[----:B------:R1:W4:Y:S01]  /*0f70*/  LDG.E.128 R220, [R182.64] ;  /* 0x00000004b6dc7981 */ /* 0x000322000c1e1d00 */
[----:B0-----:R-:W-:Y:S01]  /*0f80*/  IADD3 R180, R245, 0x60, RZ ;  /* 0x00000060f5b47810 */ /* 0x001fe20007ffe0ff */
[-C--:B------:R-:W-:Y:S01]  /*0f90*/  IMAD.WIDE.U32 R184, R184, R250.reuse, c[0x0][0x208] ;  /* 0x00008200b8b87625 */ /* 0x080fe200078e00fa */
[----:B------:R-:W0:Y:S01]  /*0fa0*/  LDC.U8 R249, c[0x0][0x1f0] ;  /* 0x00007c00fff97b82 */ /* 0x000e220000000000 */
[----:B------:R0:W5:Y:S02]  /*0fb0*/  @P0 LDG.E.128 R36, [R194.64] ;  /* 0x00000004c2240981 */ /* 0x000164000c1e1d00 */
[-C--:B------:R-:W-:Y:S02]  /*0fc0*/  IMAD.WIDE.U32 R180, R180, R250.reuse, c[0x0][0x208] ;  /* 0x00008200b4b47625 */ /* 0x080fe400078e00fa */
[----:B------:R-:W4:Y:S04]  /*0fd0*/  LDG.E.128 R204, [R204.64] ;  /* 0x00000004cccc7981 */ /* 0x000f28000c1e1d00 */
[----:B------:R1:W4:Y:S01]  /*0fe0*/  LDG.E.128 R196, [R180.64] ;  /* 0x00000004b4c47981 */ /* 0x000322000c1e1d00 */
[----:B------:R-:W-:-:S03]  /*0ff0*/  IMAD.WIDE.U32 R188, R188, R250, c[0x0][0x208] ;  /* 0x00008200bcbc7625 */ /* 0x000fc600078e00fa */
[----:B------:R-:W4:Y:S01]  /*1000*/  LDG.E.128 R208, [R208.64] ;  /* 0x00000004d0d07981 */ /* 0x000f22000c1e1d00 */
[----:B------:R-:W-:-:S03]  /*1010*/  IMAD.WIDE.U32 R192, R192, R250, c[0x0][0x208] ;  /* 0x00008200c0c07625 */ /* 0x000fc600078e00fa */
[----:B------:R-:W4:Y:S01]  /*1020*/  LDL R251, [R1+0x88] ;  /* 0x0000880001fb7983 */ /* 0x000f220000100800 */
[----:B-1----:R-:W-:Y:S01]  /*1030*/  IADD3 R180, R245, 0x80, RZ ;  /* 0x00000080f5b47810 */ /* 0x002fe20007ffe0ff */
[-C--:B------:R-:W-:Y:S02]  /*1040*/  @P0 IMAD.WIDE.U32 R10, R242, R250.reuse, c[0x0][0x218] ;  /* 0x00008600f20a0625 */ /* 0x080fe400078e00fa */
[----:B------:R-:W4:Y:S02]  /*1050*/  LDL R245, [R1+0x90] ;  /* 0x0000900001f57983 */ /* 0x000f240000100800 */
[-C--:B------:R-:W-:Y:S02]  /*1060*/  IMAD.WIDE.U32 R180, R180, R250.reuse, c[0x0][0x208] ;  /* 0x00008200b4b47625 */ /* 0x080fe400078e00fa */
[----:B------:R4:W5:Y:S02]  /*1070*/  @P0 LDG.E.128 R20, [R10.64] ;  /* 0x000000040a140981 */ /* 0x000964000c1e1d00 */
[----:B------:R-:W-:-:S02]  /*1080*/  @P0 IMAD.WIDE.U32 R8, R243, R250, c[0x0][0x218] ;  /* 0x00008600f3080625 */ /* 0x000fc400078e00fa */
[----:B------:R-:W4:Y:S04]  /*1090*/  LDG.E.128 R184, [R184.64] ;  /* 0x00000004b8b87981 */ /* 0x000f28000c1e1d00 */
[----:B------:R-:W4:Y:S04]  /*10a0*/  LDL R250, [R1+0x8c] ;  /* 0x00008c0001fa7983 */ /* 0x000f280000100800 */
[----:B------:R-:W4:Y:S04]  /*10b0*/  LDL R243, [R1+0x94] ;  /* 0x0000940001f37983 */ /* 0x000f280000100800 */
[----:B------:R2:W5:Y:S01]  /*10c0*/  @P0 LDG.E.128 R12, [R8.64] ;  /* 0x00000004080c0981 */ /* 0x000562000c1e1d00 */
[----:B0-----:R-:W-:-:S03]  /*10d0*/  ISETP.NE.AND P0, PT, R249, RZ, PT ;  /* 0x000000fff900720c */ /* 0x001fc60003f05270 */
[----:B------:R-:W4:Y:S04]  /*10e0*/  LDL R249, [R1+0x78] ;  /* 0x0000780001f97983 */ /* 0x000f280000100800 */
[----:B------:R-:W4:Y:S04]  /*10f0*/  LDG.E.128 R180, [R180.64] ;  /* 0x00000004b4b47981 */ /* 0x000f28000c1e1d00 */
[----:B------:R-:W4:Y:S04]  /*1100*/  LDG.E.128 R188, [R188.64] ;  /* 0x00000004bcbc7981 */ /* 0x000f28000c1e1d00 */
[----:B------:R-:W4:Y:S01]  /*1110*/  LDG.E.128 R192, [R192.64] ;  /* 0x00000004c0c07981 */ /* 0x000f22000c1e1d00 */
[----:B--2---:R-:W-:-:S05]  /*1120*/  FSEL R8, R246, RZ, !P0 ;  /* 0x000000fff6087208 */ /* 0x004fca0004000000 */
[C---:B---3--:R-:W-:Y:S02]  /*1130*/  FADD.FTZ R6, -R8.reuse, R6 ;  /* 0x0000000608067221 */ /* 0x048fe40000010100 */
[----:B------:R-:W-:Y:S02]  /*1140*/  FADD.FTZ R7, -R8, R7 ;  /* 0x0000000708077221 */ /* 0x000fe40000010100 */
[C---:B-----5:R-:W-:Y:S02]  /*1150*/  FMUL.FTZ R247, R2.reuse, R6 ;  /* 0x0000000602f77220 */ /* 0x060fe40000410000 */
[----:B------:R-:W-:Y:S01]  /*1160*/  FMUL.FTZ R246, R2, R7 ;  /* 0x0000000702f67220 */ /* 0x000fe20000410000 */
[----:B------:R-:W2:Y:S01]  /*1170*/  LDL R6, [R1+0x6c] ;  /* 0x00006c0001067983 */ /* 0x000ea20000100800 */
[----:B------:R-:W-:-:S03]  /*1180*/  FADD.FTZ R127, R127, R231 ;  /* 0x000000e77f7f7221 */ /* 0x000fc60000010000 */
[----:B------:R-:W3:Y:S01]  /*1190*/  LDL R7, [R1+0x64] ;  /* 0x0000640001077983 */ /* 0x000ee20000100800 */
[----:B------:R-:W-:Y:S02]  /*11a0*/  FFMA.FTZ R159, R231, R246, R159 ;  /* 0x000000f6e79f7223 */ /* 0x000fe4000001009f */
[C---:B----4-:R-:W-:Y:S02]  /*11b0*/  FADD.FTZ R10, -R8.reuse, R202 ;  /* 0x000000ca080a7221 */ /* 0x050fe40000010100 */
[C---:B------:R-:W-:Y:S02]  /*11c0*/  FADD.FTZ R51, -R8.reuse, R220 ;  /* 0x000000dc08337221 */ /* 0x040fe40000010100 */
[----:B------:R-:W4:Y:S01]  /*11d0*/  LDL R220, [R1+0x80] ;  /* 0x0000800001dc7983 */ /* 0x000f220000100800 */
[----:B------:R-:W-:-:S03]  /*11e0*/  FADD.FTZ R50, -R8, R221 ;  /* 0x000000dd08327221 */ /* 0x000fc60000010100 */
[----:B------:R-:W3:Y:S01]  /*11f0*/  LDL R221, [R1+0x7c] ;  /* 0x00007c0001dd7983 */ /* 0x000ee20000100800 */
[----:B------:R-:W-:Y:S02]  /*1200*/  FMUL.FTZ R252, R250, R229 ;  /* 0x000000e5fafc7220 */ /* 0x000fe40000410000 */
[----:B------:R-:W-:Y:S02]  /*1210*/  FMUL.FTZ R250, R243, R231 ;  /* 0x000000e7f3fa7220 */ /* 0x000fe40000410000 */
[----:B------:R-:W-:Y:S02]  /*1220*/  FMUL.FTZ R231, R2, R10 ;  /* 0x0000000a02e77220 */ /* 0x000fe40000410000 */
[----:B------:R-:W3:Y:S01]  /*1230*/  LDL R10, [R1+0x5c] ;  /* 0x00005c00010a7983 */ /* 0x000ee20000100800 */
[C---:B------:R-:W-:Y:S02]  /*1240*/  FADD.FTZ R202, -R8.reuse, R206 ;  /* 0x000000ce08ca7221 */ /* 0x040fe40000010100 */
[----:B------:R-:W-:-:S02]  /*1250*/  FADD.FTZ R206, -R8, R210 ;  /* 0x000000d208ce7221 */ /* 0x000fc40000010100 */
[C---:B------:R-:W-:Y:S02]  /*1260*/  FADD.FTZ R200, -R8.reuse, R200 ;  /* 0x000000c808c87221 */ /* 0x040fe40000010100 */
[C---:B------:R-:W-:Y:S02]  /*1270*/  FADD.FTZ R210, -R8.reuse, R214 ;  /* 0x000000d608d27221 */ /* 0x040fe40000010100 */
[C---:B------:R-:W-:Y:S02]  /*1280*/  FADD.FTZ R214, -R8.reuse, R216 ;  /* 0x000000d808d67221 */ /* 0x040fe40000010100 */
[C---:B------:R-:W-:Y:S01]  /*1290*/  FADD.FTZ R45, -R8.reuse, R226 ;  /* 0x000000e2082d7221 */ /* 0x040fe20000010100 */
[----:B------:R-:W3:Y:S01]  /*12a0*/  LDL R216, [R1+0x68] ;  /* 0x0000680001d87983 */ /* 0x000ee20000100800 */
[----:B------:R-:W-:Y:S02]  /*12b0*/  FMUL.FTZ R226, R251, R228 ;  /* 0x000000e4fbe27220 */ /* 0x000fe40000410000 */
[----:B------:R-:W-:-:S02]  /*12c0*/  FADD.FTZ R5, -R8, R5 ;  /* 0x0000000508057221 */ /* 0x000fc40000010100 */
[----:B------:R-:W-:Y:S02]  /*12d0*/  FMUL.FTZ R251, R245, R230 ;  /* 0x000000e6f5fb7220 */ /* 0x000fe40000410000 */
[----:B------:R-:W-:Y:S02]  /*12e0*/  FMUL.FTZ R245, R2, R200 ;  /* 0x000000c802f57220 */ /* 0x000fe40000410000 */
[----:B------:R-:W3:Y:S01]  /*12f0*/  LDL R200, [R1+0x50] ;  /* 0x0000500001c87983 */ /* 0x000ee20000100800 */
[C---:B------:R-:W-:Y:S02]  /*1300*/  FADD.FTZ R4, -R8.reuse, R4 ;  /* 0x0000000408047221 */ /* 0x040fe40000010100 */
[C---:B------:R-:W-:Y:S02]  /*1310*/  FADD.FTZ R11, -R8.reuse, R201 ;  /* 0x000000c9080b7221 */ /* 0x040fe40000010100 */
[----:B------:R-:W-:Y:S02]  /*1320*/  FADD.FTZ R9, -R8, R203 ;  /* 0x000000cb08097221 */ /* 0x000fe40000010100 */
[----:B------:R-:W-:-:S02]  /*1330*/  FMUL.FTZ R248, R2, R5 ;  /* 0x0000000502f87220 */ /* 0x000fc40000410000 */
[C---:B------:R-:W-:Y:S01]  /*1340*/  FADD.FTZ R203, -R8.reuse, R205 ;  /* 0x000000cd08cb7221 */ /* 0x040fe20000010100 */
[----:B------:R-:W3:Y:S01]  /*1350*/  LDL R5, [R1+0x70] ;  /* 0x0000700001057983 */ /* 0x000ee20000100800 */
[C---:B------:R-:W-:Y:S02]  /*1360*/  FADD.FTZ R201, -R8.reuse, R207 ;  /* 0x000000cf08c97221 */ /* 0x040fe40000010100 */
[C---:B------:R-:W-:Y:S02]  /*1370*/  FADD.FTZ R207, -R8.reuse, R209 ;  /* 0x000000d108cf7221 */ /* 0x040fe40000010100 */
[C---:B------:R-:W-:Y:S02]  /*1380*/  FADD.FTZ R205, -R8.reuse, R211 ;  /* 0x000000d308cd7221 */ /* 0x040fe40000010100 */
[C---:B------:R-:W-:Y:S02]  /*1390*/  FADD.FTZ R211, -R8.reuse, R213 ;  /* 0x000000d508d37221 */ /* 0x040fe40000010100 */
[----:B------:R-:W-:-:S02]  /*13a0*/  FADD.FTZ R213, -R8, R217 ;  /* 0x000000d908d57221 */ /* 0x000fc40000010100 */
[----:B------:R-:W-:Y:S02]  /*13b0*/  FMUL.FTZ R242, R2, R4 ;  /* 0x0000000402f27220 */ /* 0x000fe40000410000 */
[----:B------:R-:W-:Y:S01]  /*13c0*/  FFMA.FTZ R157, R229, R248, R157 ;  /* 0x000000f8e59d7223 */ /* 0x000fe2000001009d */
[----:B------:R-:W3:Y:S01]  /*13d0*/  LDL R4, [R1+0x74] ;  /* 0x0000740001047983 */ /* 0x000ee20000100800 */
[----:B------:R-:W-:Y:S02]  /*13e0*/  FADD.FTZ R125, R125, R229 ;  /* 0x000000e57d7d7221 */ /* 0x000fe40000010000 */
[----:B------:R-:W-:Y:S02]  /*13f0*/  FADD.FTZ R217, -R8, R218 ;  /* 0x000000da08d97221 */ /* 0x000fe40000010100 */
[----:B------:R-:W3:Y:S01]  /*1400*/  LDL R218, [R1+0x58] ;  /* 0x0000580001da7983 */ /* 0x000ee20000100800 */
[----:B------:R-:W-:Y:S02]  /*1410*/  FFMA.FTZ R162, R234, R231, R162 ;  /* 0x000000e7eaa27223 */ /* 0x000fe400000100a2 */
[----:B------:R-:W-:-:S02]  /*1420*/  FADD.FTZ R122, R122, R234 ;  /* 0x000000ea7a7a7221 */ /* 0x000fc40000010000 */
[----:B------:R-:W-:Y:S02]  /*1430*/  FADD.FTZ R113, R113, R197 ;  /* 0x000000c571717221 */ /* 0x000fe40000010000 */
[----:B------:R-:W-:Y:S02]  /*1440*/  FMUL.FTZ R243, R2, R11 ;  /* 0x0000000b02f37220 */ /* 0x000fe40000410000 */
[----:B------:R-:W-:Y:S02]  /*1450*/  FADD.FTZ R49, -R8, R222 ;  /* 0x000000de08317221 */ /* 0x000fe40000010100 */
[----:B------:R-:W-:Y:S02]  /*1460*/  FFMA.FTZ R161, R233, R243, R161 ;  /* 0x000000f3e9a17223 */ /* 0x000fe400000100a1 */
[----:B------:R-:W-:Y:S02]  /*1470*/  FADD.FTZ R121, R121, R233 ;  /* 0x000000e979797221 */ /* 0x000fe40000010000 */
[----:B------:R-:W-:-:S02]  /*1480*/  FMUL.FTZ R222, R2, R202 ;  /* 0x000000ca02de7220 */ /* 0x000fc40000410000 */
[----:B------:R-:W3:Y:S01]  /*1490*/  LDL R202, [R1+0x2c] ;  /* 0x00002c0001ca7983 */ /* 0x000ee20000100800 */
[----:B--2---:R-:W-:Y:S02]  /*14a0*/  FMUL.FTZ R229, R6, R237 ;  /* 0x000000ed06e57220 */ /* 0x004fe40000410000 */
[----:B------:R-:W-:-:S04]  /*14b0*/  FMUL.FTZ R6, R2, R207 ;  /* 0x000000cf02067220 */ /* 0x000fc80000410000 */
[----:B------:R-:W-:Y:S02]  /*14c0*/  FFMA.FTZ R169, R197, R6, R169 ;  /* 0x00000006c5a97223 */ /* 0x000fe400000100a9 */
[----:B----4-:R-:W-:Y:S02]  /*14d0*/  FMUL.FTZ R234, R220, R234 ;  /* 0x000000eadcea7220 */ /* 0x010fe40000410000 */
[----:B---3--:R-:W-:Y:S02]  /*14e0*/  FMUL.FTZ R233, R221, R233 ;  /* 0x000000e9dde97220 */ /* 0x008fe40000410000 */
[----:B------:R-:W-:Y:S02]  /*14f0*/  FMUL.FTZ R221, R2, R201 ;  /* 0x000000c902dd7220 */ /* 0x000fe40000410000 */
[----:B------:R-:W2:Y:S01]  /*1500*/  LDL R201, [R1+0x30] ;  /* 0x0000300001c97983 */ /* 0x000ea20000100800 */
[----:B------:R-:W-:-:S03]  /*1510*/  FMUL.FTZ R220, R10, R197 ;  /* 0x000000c50adc7220 */ /* 0x000fc60000410000 */
[----:B------:R-:W3:Y:S01]  /*1520*/  LDL R197, [R1+0x54] ;  /* 0x0000540001c57983 */ /* 0x000ee20000100800 */
[C---:B------:R-:W-:Y:S02]  /*1530*/  FADD.FTZ R209, -R8.reuse, R215 ;  /* 0x000000d708d17221 */ /* 0x040fe40000010100 */
[C---:B------:R-:W-:Y:S02]  /*1540*/  FADD.FTZ R204, -R8.reuse, R204 ;  /* 0x000000cc08cc7221 */ /* 0x040fe40000010100 */
[C---:B------:R-:W-:Y:S02]  /*1550*/  FADD.FTZ R208, -R8.reuse, R208 ;  /* 0x000000d008d07221 */ /* 0x040fe40000010100 */
[C---:B------:R-:W-:Y:S02]  /*1560*/  FADD.FTZ R212, -R8.reuse, R212 ;  /* 0x000000d408d47221 */ /* 0x040fe40000010100 */
[C---:B------:R-:W-:Y:S02]  /*1570*/  FADD.FTZ R215, -R8.reuse, R219 ;  /* 0x000000db08d77221 */ /* 0x040fe40000010100 */
[C---:B------:R-:W-:Y:S01]  /*1580*/  FADD.FTZ R48, -R8.reuse, R223 ;  /* 0x000000df08307221 */ /* 0x040fe20000010100 */
[----:B------:R-:W4:Y:S01]  /*1590*/  LDL R219, [R1+0x84] ;  /* 0x0000840001db7983 */ /* 0x000f220000100800 */
[----:B------:R-:W-:-:S02]  /*15a0*/  FADD.FTZ R47, -R8, R224 ;  /* 0x000000e0082f7221 */ /* 0x000fc40000010100 */
[C---:B------:R-:W-:Y:S02]  /*15b0*/  FADD.FTZ R46, -R8.reuse, R225 ;  /* 0x000000e1082e7221 */ /* 0x040fe40000010100 */
[----:B------:R-:W-:Y:S01]  /*15c0*/  FADD.FTZ R44, -R8, R227 ;  /* 0x000000e3082c7221 */ /* 0x000fe20000010100 */
[----:B------:R-:W-:Y:S01]  /*15d0*/  MOV R8, R217 ;  /* 0x000000d900087202 */ /* 0x000fe20000000f00 */
[----:B------:R-:W-:Y:S02]  /*15e0*/  FFMA.FTZ R158, R230, R247, R158 ;  /* 0x000000f7e69e7223 */ /* 0x000fe4000001009e */
[----:B------:R-:W-:Y:S02]  /*15f0*/  FADD.FTZ R126, R126, R230 ;  /* 0x000000e67e7e7221 */ /* 0x000fe40000010000 */
[C---:B------:R-:W-:Y:S02]  /*1600*/  FMUL.FTZ R230, R2.reuse, R9 ;  /* 0x0000000902e67220 */ /* 0x040fe40000410000 */
[----:B------:R-:W-:Y:S01]  /*1610*/  FMUL.FTZ R224, R2, R204 ;  /* 0x000000cc02e07220 */ /* 0x000fe20000410000 */
[----:B------:R-:W4:Y:S01]  /*1620*/  LDL R9, [R1+0x60] ;  /* 0x0000600001097983 */ /* 0x000f220000100800 */
[----:B------:R-:W-:Y:S01]  /*1630*/  MOV R204, R8 ;  /* 0x0000000800cc7202 */ /* 0x000fe20000000f00 */
[----:B------:R-:W-:-:S02]  /*1640*/  FFMA.FTZ R160, R232, R245, R160 ;  /* 0x000000f5e8a07223 */ /* 0x000fc400000100a0 */
[----:B------:R-:W-:Y:S02]  /*1650*/  FADD.FTZ R120, R120, R232 ;  /* 0x000000e878787221 */ /* 0x000fe40000010000 */
[----:B------:R-:W-:Y:S02]  /*1660*/  FMUL.FTZ R249, R249, R232 ;  /* 0x000000e8f9f97220 */ /* 0x000fe40000410000 */
[----:B------:R-:W-:Y:S02]  /*1670*/  FMUL.FTZ R8, R2, R210 ;  /* 0x000000d202087220 */ /* 0x000fe40000410000 */
[----:B------:R-:W-:Y:S02]  /*1680*/  FMUL.FTZ R232, R216, R236 ;  /* 0x000000ecd8e87220 */ /* 0x000fe40000410000 */
[----:B------:R-:W4:Y:S01]  /*1690*/  LDL R216, [R1+0x48] ;  /* 0x0000480001d87983 */ /* 0x000f220000100800 */
[----:B------:R-:W-:Y:S02]  /*16a0*/  FMUL.FTZ R223, R2, R203 ;  /* 0x000000cb02df7220 */ /* 0x000fe40000410000 */
[----:B------:R-:W-:Y:S01]  /*16b0*/  FFMA.FTZ R174, R182, R8, R174 ;  /* 0x00000008b6ae7223 */ /* 0x000fe200000100ae */
[----:B------:R-:W4:Y:S01]  /*16c0*/  LDL R203, [R1+0x28] ;  /* 0x0000280001cb7983 */ /* 0x000f220000100800 */
[----:B------:R-:W-:-:S02]  /*16d0*/  FADD.FTZ R110, R110, R182 ;  /* 0x000000b66e6e7221 */ /* 0x000fc40000010000 */
[----:B------:R-:W-:Y:S02]  /*16e0*/  FMUL.FTZ R182, R200, R182 ;  /* 0x000000b6c8b67220 */ /* 0x000fe40000410000 */
[----:B------:R-:W4:Y:S01]  /*16f0*/  LDL R200, [R1+0x34] ;  /* 0x0000340001c87983 */ /* 0x000f220000100800 */
[----:B------:R-:W-:Y:S02]  /*1700*/  FMUL.FTZ R227, R4, R239 ;  /* 0x000000ef04e37220 */ /* 0x000fe40000410000 */
[----:B------:R-:W-:Y:S02]  /*1710*/  FMUL.FTZ R4, R2, R205 ;  /* 0x000000cd02047220 */ /* 0x000fe40000410000 */
[----:B------:R-:W-:Y:S01]  /*1720*/  FMUL.FTZ R225, R218, R196 ;  /* 0x000000c4dae17220 */ /* 0x000fe20000410000 */
[----:B------:R-:W4:Y:S01]  /*1730*/  LDL R205, [R1+0x1c] ;  /* 0x00001c0001cd7983 */ /* 0x000f220000100800 */
[----:B------:R-:W-:Y:S02]  /*1740*/  FMUL.FTZ R218, R7, R199 ;  /* 0x000000c707da7220 */ /* 0x000fe40000410000 */
        /* <DEDUP_REMOVED lines=11> */
[----:B------:R-:W-:Y:S01]  /*1800*/  FMUL.FTZ R5, R2, R206 ;  /* 0x000000ce02057220 */ /* 0x000fe20000410000 */
[----:B------:R-:W4:Y:S01]  /*1810*/  LDL R236, [R1+0x4c] ;  /* 0x00004c0001ec7983 */ /* 0x000f220000100800 */
[----:B------:R-:W-:-:S03]  /*1820*/  FADD.FTZ R102, R102, R186 ;  /* 0x000000ba66667221 */ /* 0x000fc60000010000 */
[----:B------:R-:W4:Y:S01]  /*1830*/  LDL R206, [R1+0x20] ;  /* 0x0000200001ce7983 */ /* 0x000f220000100800 */
[----:B---3--:R-:W-:Y:S02]  /*1840*/  FMUL.FTZ R199, R197, R183 ;  /* 0x000000b7c5c77220 */ /* 0x008fe40000410000 */
[C---:B------:R-:W-:Y:S02]  /*1850*/  FMUL.FTZ R197, R2.reuse, R213 ;  /* 0x000000d502c57220 */ /* 0x040fe40000410000 */
[----:B------:R-:W-:Y:S02]  /*1860*/  FMUL.FTZ R183, R2, R204 ;  /* 0x000000cc02b77220 */ /* 0x000fe40000410000 */
[----:B------:R-:W3:Y:S01]  /*1870*/  LDL R204, [R1+0x18] ;  /* 0x0000180001cc7983 */ /* 0x000ee20000100800 */
[----:B------:R-:W-:Y:S02]  /*1880*/  FFMA.FTZ R105, R185, R197, R105 ;  /* 0x000000c5b9697223 */ /* 0x000fe40000010069 */
[----:B------:R-:W-:-:S02]  /*1890*/  FMUL.FTZ R185, R202, R185 ;  /* 0x000000b9cab97220 */ /* 0x000fc40000410000 */
[----:B------:R-:W-:Y:S02]  /*18a0*/  FFMA.FTZ R106, R186, R183, R106 ;  /* 0x000000b7ba6a7223 */ /* 0x000fe4000001006a */
[----:B--2---:R-:W-:Y:S02]  /*18b0*/  FMUL.FTZ R186, R201, R186 ;  /* 0x000000bac9ba7220 */ /* 0x004fe40000410000 */
[C---:B------:R-:W-:Y:S02]  /*18c0*/  FMUL.FTZ R202, R2.reuse, R51 ;  /* 0x0000003302ca7220 */ /* 0x040fe40000410000 */
[----:B------:R0:W5:Y:S01]  /*18d0*/  LDL.LU R51, [R1+0xb4] ;  /* 0x0000b40001337983 */ /* 0x0001620000300800 */
[----:B------:R-:W-:-:S03]  /*18e0*/  FMUL.FTZ R201, R2, R50 ;  /* 0x0000003202c97220 */ /* 0x000fc60000410000 */
[----:B------:R0:W5:Y:S04]  /*18f0*/  LDL.LU R50, [R1+0xb0] ;  /* 0x0000b00001327983 */ /* 0x0001680000300800 */
[----:B------:R-:W2:Y:S01]  /*1900*/  LDL R207, [R1+0x24] ;  /* 0x0000240001cf7983 */ /* 0x000ea20000100800 */
[----:B------:R-:W-:Y:S02]  /*1910*/  FMUL.FTZ R217, R2, R208 ;  /* 0x000000d002d97220 */ /* 0x000fe40000410000 */
[----:B------:R-:W-:Y:S02]  /*1920*/  FFMA.FTZ R163, R235, R230, R163 ;  /* 0x000000e6eba37223 */ /* 0x000fe400000100a3 */
[----:B------:R-:W-:Y:S02]  /*1930*/  FADD.FTZ R123, R123, R235 ;  /* 0x000000eb7b7b7221 */ /* 0x000fe40000010000 */
[----:B------:R-:W-:-:S02]  /*1940*/  FFMA.FTZ R168, R196, R217, R168 ;  /* 0x000000d9c4a87223 */ /* 0x000fc400000100a8 */
[----:B------:R-:W-:Y:S02]  /*1950*/  FADD.FTZ R112, R112, R196 ;  /* 0x000000c470707221 */ /* 0x000fe40000010000 */
[----:B----4-:R-:W-:Y:S02]  /*1960*/  FMUL.FTZ R235, R219, R235 ;  /* 0x000000ebdbeb7220 */ /* 0x010fe40000410000 */
[----:B------:R-:W-:Y:S02]  /*1970*/  FMUL.FTZ R196, R2, R212 ;  /* 0x000000d402c47220 */ /* 0x000fe40000410000 */
[----:B------:R-:W-:Y:S02]  /*1980*/  FFMA.FTZ R170, R198, R5, R170 ;  /* 0x00000005c6aa7223 */ /* 0x000fe400000100aa */
[----:B------:R-:W-:Y:S02]  /*1990*/  FADD.FTZ R114, R114, R198 ;  /* 0x000000c672727221 */ /* 0x000fe40000010000 */
[----:B------:R-:W-:-:S02]  /*19a0*/  FMUL.FTZ R219, R9, R198 ;  /* 0x000000c609db7220 */ /* 0x000fc40000410000 */
[----:B------:R-:W-:Y:S02]  /*19b0*/  FMUL.FTZ R198, R2, R214 ;  /* 0x000000d602c67220 */ /* 0x000fe40000410000 */
[----:B------:R-:W-:Y:S02]  /*19c0*/  FFMA.FTZ R172, R180, R196, R172 ;  /* 0x000000c4b4ac7223 */ /* 0x000fe400000100ac */
[----:B------:R-:W-:Y:S02]  /*19d0*/  FADD.FTZ R108, R108, R180 ;  /* 0x000000b46c6c7221 */ /* 0x000fe40000010000 */
[----:B------:R-:W-:Y:S02]  /*19e0*/  FMUL.FTZ R216, R216, R180 ;  /* 0x000000b4d8d87220 */ /* 0x000fe40000410000 */
[----:B------:R-:W-:Y:S02]  /*19f0*/  FMUL.FTZ R180, R2, R215 ;  /* 0x000000d702b47220 */ /* 0x000fe40000410000 */
[----:B------:R-:W-:-:S02]  /*1a00*/  FFMA.FTZ R104, R184, R198, R104 ;  /* 0x000000c6b8687223 */ /* 0x000fc40000010068 */
[----:B------:R-:W-:Y:S02]  /*1a10*/  FADD.FTZ R100, R100, R184 ;  /* 0x000000b864647221 */ /* 0x000fe40000010000 */
[----:B------:R-:W-:Y:S02]  /*1a20*/  FMUL.FTZ R184, R203, R184 ;  /* 0x000000b8cbb87220 */ /* 0x000fe40000410000 */
[----:B------:R-:W-:Y:S02]  /*1a30*/  FMUL.FTZ R203, R200, R187 ;  /* 0x000000bbc8cb7220 */ /* 0x000fe40000410000 */
[----:B------:R-:W-:Y:S02]  /*1a40*/  FFMA.FTZ R107, R187, R180, R107 ;  /* 0x000000b4bb6b7223 */ /* 0x000fe4000001006b */
[----:B------:R-:W-:Y:S02]  /*1a50*/  FADD.FTZ R103, R103, R187 ;  /* 0x000000bb67677221 */ /* 0x000fe40000010000 */
[----:B------:R-:W-:-:S02]  /*1a60*/  FMUL.FTZ R200, R2, R49 ;  /* 0x0000003102c87220 */ /* 0x000fc40000410000 */
[----:B------:R0:W5:Y:S01]  /*1a70*/  LDL.LU R49, [R1+0xac] ;  /* 0x0000ac0001317983 */ /* 0x0001620000300800 */
[----:B------:R-:W-:-:S03]  /*1a80*/  FMUL.FTZ R187, R2, R48 ;  /* 0x0000003002bb7220 */ /* 0x000fc60000410000 */
[----:B------:R0:W5:Y:S04]  /*1a90*/  LDL.LU R48, [R1+0xa8] ;  /* 0x0000a80001307983 */ /* 0x0001680000300800 */
[----:B------:R-:W4:Y:S04]  /*1aa0*/  LDL R212, [R1] ;  /* 0x0000000001d47983 */ /* 0x000f280000100800 */
[----:B------:R-:W4:Y:S01]  /*1ab0*/  LDL R213, [R1+0x4] ;  /* 0x0000040001d57983 */ /* 0x000f220000100800 */
[----:B------:R-:W-:-:S03]  /*1ac0*/  FFMA.FTZ R96, R188, R202, R96 ;  /* 0x000000cabc607223 */ /* 0x000fc60000010060 */
[----:B------:R-:W4:Y:S01]  /*1ad0*/  LDL R214, [R1+0x8] ;  /* 0x0000080001d67983 */ /* 0x000f220000100800 */
[----:B------:R-:W-:Y:S02]  /*1ae0*/  FADD.FTZ R92, R92, R188 ;  /* 0x000000bc5c5c7221 */ /* 0x000fe40000010000 */
[C---:B------:R-:W-:Y:S02]  /*1af0*/  FMUL.FTZ R210, R2.reuse, R47 ;  /* 0x0000002f02d27220 */ /* 0x040fe40000410000 */
[C---:B------:R-:W-:Y:S02]  /*1b00*/  FMUL.FTZ R9, R2.reuse, R211 ;  /* 0x000000d302097220 */ /* 0x040fe40000410000 */
[C---:B------:R-:W-:Y:S02]  /*1b10*/  FMUL.FTZ R209, R2.reuse, R46 ;  /* 0x0000002e02d17220 */ /* 0x040fe40000410000 */
[----:B------:R-:W-:Y:S02]  /*1b20*/  FMUL.FTZ R208, R2, R45 ;  /* 0x0000002d02d07220 */ /* 0x000fe40000410000 */
[----:B------:R-:W-:-:S02]  /*1b30*/  FADD.FTZ R10, RZ, R226 ;  /* 0x000000e2ff0a7221 */ /* 0x000fc40000010000 */
[----:B------:R-:W-:Y:S02]  /*1b40*/  FFMA.FTZ R11, R242, R226, RZ ;  /* 0x000000e2f20b7223 */ /* 0x000fe400000100ff */
[----:B------:R-:W-:Y:S02]  /*1b50*/  FADD.FTZ R10, R10, R252 ;  /* 0x000000fc0a0a7221 */ /* 0x000fe40000010000 */
[----:B------:R-:W-:Y:S02]  /*1b60*/  FFMA.FTZ R11, R248, R252, R11 ;  /* 0x000000fcf80b7223 */ /* 0x000fe4000001000b */
[----:B------:R-:W-:Y:S02]  /*1b70*/  FADD.FTZ R10, R10, R251 ;  /* 0x000000fb0a0a7221 */ /* 0x000fe40000010000 */
[----:B------:R-:W-:Y:S02]  /*1b80*/  FFMA.FTZ R11, R247, R251, R11 ;  /* 0x000000fbf70b7223 */ /* 0x000fe4000001000b */
[----:B------:R-:W-:-:S02]  /*1b90*/  FADD.FTZ R10, R10, R250 ;  /* 0x000000fa0a0a7221 */ /* 0x000fc40000010000 */
[----:B------:R-:W-:Y:S02]  /*1ba0*/  FFMA.FTZ R11, R246, R250, R11 ;  /* 0x000000faf60b7223 */ /* 0x000fe4000001000b */
[----:B---3--:R-:W-:Y:S02]  /*1bb0*/  FMUL.FTZ R204, R204, R188 ;  /* 0x000000bccccc7220 */ /* 0x008fe40000410000 */
[----:B------:R-:W3:Y:S04]  /*1bc0*/  LDL R188, [R1+0xc] ;  /* 0x00000c0001bc7983 */ /* 0x000ee80000100800 */
[----:B------:R0:W5:Y:S04]  /*1bd0*/  LDL.LU R47, [R1+0xa4] ;  /* 0x0000a400012f7983 */ /* 0x0001680000300800 */
[----:B------:R0:W5:Y:S04]  /*1be0*/  LDL.LU R46, [R1+0xa0] ;  /* 0x0000a000012e7983 */ /* 0x0001680000300800 */
[----:B------:R0:W5:Y:S01]  /*1bf0*/  LDL.LU R45, [R1+0x9c] ;  /* 0x00009c00012d7983 */ /* 0x0001620000300800 */
[----:B--2---:R-:W-:-:S02]  /*1c00*/  FMUL.FTZ R211, R207, R191 ;  /* 0x000000bfcfd37220 */ /* 0x004fc40000410000 */
[----:B------:R-:W-:Y:S02]  /*1c10*/  FMUL.FTZ R207, R2, R44 ;  /* 0x0000002c02cf7220 */ /* 0x000fe40000410000 */
[----:B------:R0:W5:Y:S01]  /*1c20*/  LDL.LU R44, [R1+0x98] ;  /* 0x00009800012c7983 */ /* 0x0001620000300800 */
        /* <DEDUP_REMOVED lines=51> */
[----:B----4-:R-:W-:Y:S02]  /*1f60*/  FMUL.FTZ R212, R212, R192 ;  /* 0x000000c0d4d47220 */ /* 0x010fe40000410000 */
        /* <DEDUP_REMOVED lines=30> */
[----:B---3--:R-:W-:-:S04]  /*2150*/  FMUL.FTZ R215, R188, R195 ;  /* 0x000000c3bcd77220 */ /* 0x008fc80000410000 */
[----:B------:R-:W-:Y:S02]  /*2160*/  FADD.FTZ R190, R10, R215 ;  /* 0x000000d70abe7221 */ /* 0x000fe40000010000 */
[----:B------:R-:W-:Y:S02]  /*2170*/  FFMA.FTZ R191, R207, R215, R11 ;  /* 0x000000d7cfbf7223 */ /* 0x000fe4000001000b */
.L_x_11638:
[----:B01----:R-:W-:Y:S05]  /*2180*/  BSYNC B1 ;  /* 0x0000000000017941 */ /* 0x003fea0003800000 */
.L_x_11636:
[----:B------:R-:W-:Y:S05]  /*2190*/  BRA.DIV ~URZ, `(.L_x_11639) ;  /* 0x000038c27f007947 */ /* 0x000fea000b800000 */
[----:B------:R0:W1:Y:S02]  /*21a0*/  SHFL.BFLY PT, R189, R190, 0x1, 0x1f ;  /* 0x0c201f00bebd7f89 */ /* 0x00006400000e0000 */
.L_x_11706:
        /* <DEDUP_REMOVED lines=10> */
[----:B------:R-:W1:Y:S04]  /*2250*/  SHFL.BFLY PT, R188, R11, 0x4, 0x1f ;  /* 0x0c801f000bbc7f89 */ /* 0x000e6800000e0000 */
[----:B0-----:R-:W0:Y:S01]  /*2260*/  SHFL.BFLY PT, R190, R10, 0x8, 0x1f ;  /* 0x0d001f000abe7f89 */ /* 0x001e2200000e0000 */
[----:B-1----:R-:W-:-:S02]  /*2270*/  FADD.FTZ R11, R11, R188 ;  /* 0x000000bc0b0b7221 */ /* 0x002fc40000010000 */
[----:B0-----:R-:W-:-:S03]  /*2280*/  FADD.FTZ R190, R10, R190 ;  /* 0x000000be0abe7221 */ /* 0x001fc60000010000 */
[----:B------:R-:W0:Y:S04]  /*2290*/  SHFL.BFLY PT, R10, R11, 0x8, 0x1f ;  /* 0x0d001f000b0a7f89 */ /* 0x000e2800000e0000 */
[----:B------:R1:W2:Y:S01]  /*22a0*/  SHFL.BFLY PT, R192, R190, 0x10, 0x1f ;  /* 0x0e001f00bec07f89 */ /* 0x0002a200000e0000 */
[----:B0-----:R-:W-:-:S05]  /*22b0*/  FADD.FTZ R191, R11, R10 ;  /* 0x0000000a0bbf7221 */ /* 0x001fca0000010000 */
[----:B------:R1:W0:Y:S02]  /*22c0*/  SHFL.BFLY PT, R11, R191, 0x10, 0x1f ;  /* 0x0e001f00bf0b7f89 */ /* 0x00022400000e0000 */
.L_x_11707:
[----:B--2---:R-:W2:Y:S01]  /*22d0*/  LDL.LU R10, [R1+0x10] ;  /* 0x00001000010a7983 */ /* 0x004ea20000300800 */
[----:B------:R-:W3:Y:S03]  /*22e0*/  LDC.U8 R193, c[0x0][0x1f0] ;  /* 0x00007c00ffc17b82 */ /* 0x000ee60000000000 */
[----:B------:R-:W4:Y:S01]  /*22f0*/  S2R R189, SR_TID.X ;  /* 0x0000000000bd7919 */ /* 0x000f220000002100 */
[----:B--2---:R-:W-:-:S13]  /*2300*/  ISETP.GE.AND P5, PT, R10, 0x1, PT ;  /* 0x000000010a00780c */ /* 0x004fda0003fa6270 */
[----:B------:R-:W-:Y:S02]  /*2310*/  @P5 IADD3 R10, R10, -0x1, RZ ;  /* 0xffffffff0a0a5810 */ /* 0x000fe40007ffe0ff */
[----:B----4-:R-:W-:-:S03]  /*2320*/  @P5 LOP3.LUT R189, R189, 0x1f, RZ, 0xc0, !PT ;  /* 0x0000001fbdbd5812 */ /* 0x010fc600078ec0ff */
        /* <DEDUP_REMOVED lines=8> */
[----:B-1----:R-:W-:Y:S01]  /*23b0*/  FADD.FTZ R190, R192, R190 ;  /* 0x000000bec0be7221 */ /* 0x002fe20000010000 */
[----:B------:R-:W-:Y:S01]  /*23c0*/  @!P6 ISETP.NE.U32.AND P3, PT, RZ, c[0x0][0x218], PT ;  /* 0x00008600ff00ea0c */ /* 0x000fe20003f65070 */
[----:B0-----:R-:W-:Y:S01]  /*23d0*/  FADD.FTZ R191, R11, R191 ;  /* 0x000000bf0bbf7221 */ /* 0x001fe20000010000 */
[----:B---3--:R-:W-:Y:S01]  /*23e0*/  ISETP.NE.AND P4, PT, R193, RZ, PT ;  /* 0x000000ffc100720c */ /* 0x008fe20003f85270 */
[----:B------:R-:W-:Y:S01]  /*23f0*/  FMUL.FTZ R11, R190, c[0x0][0x1e0] ;  /* 0x00007800be0b7a20 */ /* 0x000fe20000410000 */
[----:B------:R-:W-:Y:S01]  /*2400*/  @!P6 ISETP.NE.AND.EX P3, PT, RZ, c[0x0][0x21c], PT, P3 ;  /* 0x00008700ff00ea0c */ /* 0x000fe20003f65330 */
[----:B------:R-:W-:Y:S01]  /*2410*/  BSSY B1, `(.L_x_11641) ;  /* 0x000000f000017945 */ /* 0x000fe20003800000 */
[----:B------:R-:W-:Y:S01]  /*2420*/  ISETP.NE.U32.AND P1, PT, RZ, c[0x0][0x258], PT ;  /* 0x00009600ff007a0c */ /* 0x000fe20003f25070 */
[----:B------:R-:W-:Y:S01]  /*2430*/  FMUL.FTZ R194, R191, c[0x0][0x1e0] ;  /* 0x00007800bfc27a20 */ /* 0x000fe20000410000 */
[----:B------:R-:W-:-:S02]  /*2440*/  FSEL R11, R11, RZ, !P4 ;  /* 0x000000ff0b0b7208 */ /* 0x000fc40006000000 */
[----:B------:R-:W-:Y:S02]  /*2450*/  @!P6 ISETP.NE.U32.AND P0, PT, RZ, c[0x0][0x218], PT ;  /* 0x00008600ff00ea0c */ /* 0x000fe40003f05070 */
[----:B------:R-:W-:Y:S02]  /*2460*/  @!P6 ISETP.NE.U32.AND P2, PT, RZ, c[0x0][0x218], PT ;  /* 0x00008600ff00ea0c */ /* 0x000fe40003f45070 */
[----:B------:R-:W-:Y:S02]  /*2470*/  @!P6 ISETP.NE.U32.AND P4, PT, RZ, c[0x0][0x218], PT ;  /* 0x00008600ff00ea0c */ /* 0x000fe40003f85070 */
[----:B-----5:R-:W-:Y:S01]  /*2480*/  @!P6 FSEL R195, R40, RZ, P3 ;  /* 0x000000ff28c3e208 */ /* 0x020fe20001800000 */
[----:B------:R-:W-:Y:S05]  /*2490*/  @!P6 BRA `(.L_x_11642) ;  /* 0x000000600000e947 */ /* 0x000fea0003800000 */
[----:B--2---:R-:W-:Y:S01]  /*24a0*/  ISETP.NE.U32.AND P3, PT, RZ, c[0x0][0x218], PT ;  /* 0x00008600ff007a0c */ /* 0x004fe20003f65070 */
[----:B------:R-:W-:-:S03]  /*24b0*/  FFMA.FTZ R188, R242, R194, R11 ;  /* 0x000000c2f2bc7223 */ /* 0x000fc6000001000b */
[----:B------:R-:W-:Y:S01]  /*24c0*/  ISETP.NE.AND.EX P3, PT, RZ, c[0x0][0x21c], PT, P3 ;  /* 0x00008700ff007a0c */ /* 0x000fe20003f65330 */
[----:B------:R-:W-:-:S04]  /*24d0*/  FADD.FTZ R188, R226, -R188 ;  /* 0x800000bce2bc7221 */ /* 0x000fc80000010000 */
[----:B------:R-:W-:-:S08]  /*24e0*/  FMUL.FTZ R195, R2, R188 ;  /* 0x000000bc02c37220 */ /* 0x000fd00000410000 */
[----:B------:R-:W-:Y:S02]  /*24f0*/  @P3 FADD.FTZ R195, R40, R195 ;  /* 0x000000c328c33221 */ /* 0x000fe40000010000 */
.L_x_11642:
[----:B--2---:R-:W-:Y:S05]  /*2500*/  BSYNC B1 ;  /* 0x0000000000017941 */ /* 0x004fea0003800000 */
.L_x_11641:
        /* <DEDUP_REMOVED lines=15> */
.L_x_11644:
[----:B------:R-:W-:Y:S05]  /*2600*/  BSYNC B1 ;  /* 0x0000000000017941 */ /* 0x000fea0003800000 */
.L_x_11643:
        /* <DEDUP_REMOVED lines=9> */
.L_x_11646:
[----:B------:R-:W-:Y:S05]  /*26a0*/  BSYNC B1 ;  /* 0x0000000000017941 */ /* 0x000fea0003800000 */
.L_x_11645:
        /* <DEDUP_REMOVED lines=10> */
.L_x_11648:
[----:B------:R-:W-:Y:S05]  /*2750*/  BSYNC B1 ;  /* 0x0000000000017941 */ /* 0x000fea0003800000 */
.L_x_11647:
[----:B------:R-:W-:Y:S01]  /*2760*/  @P3 IMAD.WIDE.U32 R192, R0, R192, c[0x0][0x258] ;  /* 0x0000960000c03625 */ /* 0x000fe200078e00c0 */
[----:B------:R-:W-:Y:S01]  /*2770*/  SEL R188, R195, R76, P1 ;  /* 0x0000004cc3bc7207 */ /* 0x000fe20000800000 */
[----:B------:R-:W2:Y:S01]  /*2780*/  LDL R239, [R1+0x44] ;  /* 0x0000440001ef7983 */ /* 0x000ea20000100800 */
[----:B------:R-:W-:Y:S02]  /*2790*/  SEL R189, R236, R77, P1 ;  /* 0x0000004decbd7207 */ /* 0x000fe40000800000 */
[----:B------:R-:W-:Y:S02]  /*27a0*/  SEL R190, R237, R78, P1 ;  /* 0x0000004eedbe7207 */ /* 0x000fe40000800000 */
[----:B------:R-:W-:-:S05]  /*27b0*/  SEL R191, R238, R79, P1 ;  /* 0x0000004feebf7207 */ /* 0x000fca0000800000 */
[----:B------:R0:W-:Y:S04]  /*27c0*/  @P3 STG.E.128 [R192.64], R188 ;  /* 0x000000bcc0003986 */ /* 0x0001e8000c101d04 */
[----:B0-----:R-:W3:Y:S01]  /*27d0*/  LDL R193, [R1+0x38] ;  /* 0x0000380001c17983 */ /* 0x001ee20000100800 */
[----:B------:R-:W-:-:S03]  /*27e0*/  @P5 FMUL.FTZ R190, R195, c[0x0][0x1ec] ;  /* 0x00007b00c3be5a20 */ /* 0x000fc60000410000 */
[----:B------:R-:W4:Y:S04]  /*27f0*/  LDL R189, [R1+0x40] ;  /* 0x0000400001bd7983 */ /* 0x000f280000100800 */
[----:B------:R-:W2:Y:S01]  /*2800*/  LDL R195, [R1+0x3c] ;  /* 0x00003c0001c37983 */ /* 0x000ea20000100800 */
[----:B------:R-:W-:Y:S01]  /*2810*/  @P5 FMUL.FTZ R192, R237, c[0x0][0x1ec] ;  /* 0x00007b00edc05a20 */ /* 0x000fe20000410000 */
[----:B------:R-:W-:Y:S01]  /*2820*/  @P5 MOV R188, 0x10 ;  /* 0x0000001000bc5802 */ /* 0x000fe20000000f00 */
[----:B------:R-:W-:Y:S01]  /*2830*/  @P5 FMUL.FTZ R191, R236, c[0x0][0x1ec] ;  /* 0x00007b00ecbf5a20 */ /* 0x000fe20000410000 */
[----:B------:R-:W-:Y:S01]  /*2840*/  IADD3 R236, R10, 0x20, RZ ;  /* 0x000000200aec7810 */ /* 0x000fe20007ffe0ff */
[----:B------:R-:W-:Y:S02]  /*2850*/  @P5 FFMA.FTZ R72, R80, R190, R72 ;  /* 0x000000be50485223 */ /* 0x000fe40000010048 */
[----:B------:R-:W-:-:S02]  /*2860*/  @P5 FFMA.FTZ R73, R81, R191, R73 ;  /* 0x000000bf51495223 */ /* 0x000fc40000010049 */
[----:B------:R-:W-:Y:S02]  /*2870*/  @P5 FFMA.FTZ R74, R82, R192, R74 ;  /* 0x000000c0524a5223 */ /* 0x000fe4000001004a */
[----:B---3--:R-:W-:Y:S02]  /*2880*/  @P5 FMUL.FTZ R176, R193, R190 ;  /* 0x000000bec1b05220 */ /* 0x008fe40000410000 */
[----:B------:R-:W-:Y:S02]  /*2890*/  @P5 FMUL.FTZ R193, R238, c[0x0][0x1ec] ;  /* 0x00007b00eec15a20 */ /* 0x000fe40000410000 */
[----:B----4-:R-:W-:Y:S02]  /*28a0*/  @P5 FMUL.FTZ R178, R189, R192 ;  /* 0x000000c0bdb25220 */ /* 0x010fe40000410000 */
[----:B--2---:R-:W-:Y:S02]  /*28b0*/  @P5 FMUL.FTZ R179, R239, R193 ;  /* 0x000000c1efb35220 */ /* 0x004fe40000410000 */
[----:B------:R-:W-:-:S02]  /*28c0*/  @P5 FMUL.FTZ R177, R195, R191 ;  /* 0x000000bfc3b15220 */ /* 0x000fc40000410000 */
[----:B------:R-:W-:-:S04]  /*28d0*/  @P5 IMAD.WIDE.U32 R188, R10, R188, c[0x0][0x248] ;  /* 0x000092000abc5625 */ /* 0x000fc800078e00bc */
[----:B------:R-:W-:Y:S01]  /*28e0*/  @P5 FFMA.FTZ R75, R83, R193, R75 ;  /* 0x000000c1534b5223 */ /* 0x000fe2000001004b */
        /* <DEDUP_REMOVED lines=17> */
.L_x_11650:
[----:B0-----:R-:W-:Y:S05]  /*2a00*/  BSYNC B1 ;  /* 0x0000000000017941 */ /* 0x001fea0003800000 */
.L_x_11649:
        /* <DEDUP_REMOVED lines=15> */
.L_x_11652:
[----:B------:R-:W-:Y:S05]  /*2b00*/  BSYNC B1 ;  /* 0x0000000000017941 */ /* 0x000fea0003800000 */
.L_x_11651:
        /* <DEDUP_REMOVED lines=9> */
.L_x_11654:
[----:B------:R-:W-:Y:S05]  /*2ba0*/  BSYNC B1 ;  /* 0x0000000000017941 */ /* 0x000fea0003800000 */
.L_x_11653:
        /* <DEDUP_REMOVED lines=9> */
.L_x_11656:
[----:B------:R-:W-:Y:S05]  /*2c40*/  BSYNC B1 ;  /* 0x0000000000017941 */ /* 0x000fea0003800000 */
.L_x_11655:
[----:B------:R-:W-:Y:S02]  /*2c50*/  SEL R188, R195, R76, P1 ;  /* 0x0000004cc3bc7207 */ /* 0x000fe40000800000 */
[----:B------:R-:W-:Y:S02]  /*2c60*/  SEL R189, R237, R77, P1 ;  /* 0x0000004dedbd7207 */ /* 0x000fe40000800000 */
[----:B------:R-:W-:Y:S02]  /*2c70*/  SEL R190, R238, R78, P1 ;  /* 0x0000004eeebe7207 */ /* 0x000fe40000800000 */
[----:B------:R-:W-:-:S05]  /*2c80*/  SEL R191, R239, R79, P1 ;  /* 0x0000004fefbf7207 */ /* 0x000fca0000800000 */
[----:B------:R0:W-:Y:S02]  /*2c90*/  @P3 STG.E.128 [R192.64], R188 ;  /* 0x000000bcc0003986 */ /* 0x0001e4000c101d04 */
[----:B0-----:R-:W-:Y:S01]  /*2ca0*/  @P5 MOV R188, 0x10 ;  /* 0x0000001000bc5802 */ /* 0x001fe20000000f00 */
[----:B------:R-:W-:Y:S02]  /*2cb0*/  @P5 FMUL.FTZ R190, R195, c[0x0][0x1ec] ;  /* 0x00007b00c3be5a20 */ /* 0x000fe40000410000 */
[----:B------:R-:W-:Y:S02]  /*2cc0*/  @P5 FMUL.FTZ R191, R237, c[0x0][0x1ec] ;  /* 0x00007b00edbf5a20 */ /* 0x000fe40000410000 */
[----:B------:R-:W-:Y:S02]  /*2cd0*/  @P5 FMUL.FTZ R192, R238, c[0x0][0x1ec] ;  /* 0x00007b00eec05a20 */ /* 0x000fe40000410000 */
[----:B------:R-:W-:Y:S02]  /*2ce0*/  @P5 FMUL.FTZ R193, R239, c[0x0][0x1ec] ;  /* 0x00007b00efc15a20 */ /* 0x000fe40000410000 */
[----:B------:R-:W-:Y:S01]  /*2cf0*/  @P5 IMAD.WIDE.U32 R188, R236, R188, c[0x0][0x248] ;  /* 0x00009200ecbc5625 */ /* 0x000fe200078e00bc */
[----:B------:R-:W-:-:S03]  /*2d00*/  IADD3 R236, R10, 0x40, RZ ;  /* 0x000000400aec7810 */ /* 0x000fc60007ffe0ff */
[----:B------:R-:W-:Y:S02]  /*2d10*/  @P5 FMUL.FTZ R176, R128, R190 ;  /* 0x000000be80b05220 */ /* 0x000fe40000410000 */
[----:B------:R-:W-:Y:S02]  /*2d20*/  @P5 FMUL.FTZ R177, R129, R191 ;  /* 0x000000bf81b15220 */ /* 0x000fe40000410000 */
[----:B------:R-:W-:Y:S02]  /*2d30*/  @P5 FMUL.FTZ R178, R130, R192 ;  /* 0x000000c082b25220 */ /* 0x000fe40000410000 */
[----:B------:R-:W-:Y:S02]  /*2d40*/  @P5 FMUL.FTZ R179, R131, R193 ;  /* 0x000000c183b35220 */ /* 0x000fe40000410000 */
[----:B-----5:R-:W-:Y:S02]  /*2d50*/  @P5 FFMA.FTZ R68, R80, R190, R68 ;  /* 0x000000be50445223 */ /* 0x020fe40000010044 */
[----:B------:R-:W-:Y:S01]  /*2d60*/  @P5 FFMA.FTZ R69, R81, R191, R69 ;  /* 0x000000bf51455223 */ /* 0x000fe20000010045 */
[----:B------:R0:W-:Y:S01]  /*2d70*/  @P5 STG.E.128 [R188.64], R176 ;  /* 0x000000b0bc005986 */ /* 0x0001e2000c101d04 */
[----:B------:R-:W-:-:S02]  /*2d80*/  @P5 FFMA.FTZ R70, R82, R192, R70 ;  /* 0x000000c052465223 */ /* 0x000fc40000010046 */
[----:B------:R-:W-:Y:S01]  /*2d90*/  @P5 FFMA.FTZ R71, R83, R193, R71 ;  /* 0x000000c153475223 */ /* 0x000fe20000010047 */
        /* <DEDUP_REMOVED lines=16> */
.L_x_11658:
[----:B0-----:R-:W-:Y:S05]  /*2ea0*/  BSYNC B1 ;  /* 0x0000000000017941 */ /* 0x001fea0003800000 */
.L_x_11657:
        /* <DEDUP_REMOVED lines=15> */
.L_x_11660:
[----:B------:R-:W-:Y:S05]  /*2fa0*/  BSYNC B1 ;  /* 0x0000000000017941 */ /* 0x000fea0003800000 */
.L_x_11659:
        /* <DEDUP_REMOVED lines=9> */
.L_x_11662:
[----:B------:R-:W-:Y:S05]  /*3040*/  BSYNC B1 ;  /* 0x0000000000017941 */ /* 0x000fea0003800000 */
.L_x_11661:
        /* <DEDUP_REMOVED lines=9> */
.L_x_11664:
[----:B------:R-:W-:Y:S05]  /*30e0*/  BSYNC B1 ;  /* 0x0000000000017941 */ /* 0x000fea0003800000 */
.L_x_11663:
[----:B------:R-:W-:Y:S02]  /*30f0*/  SEL R188, R195, R76, P1 ;  /* 0x0000004cc3bc7207 */ /* 0x000fe40000800000 */
[----:B------:R-:W-:Y:S02]  /*3100*/  SEL R189, R237, R77, P1 ;  /* 0x0000004dedbd7207 */ /* 0x000fe40000800000 */
[----:B------:R-:W-:Y:S02]  /*3110*/  SEL R190, R238, R78, P1 ;  /* 0x0000004eeebe7207 */ /* 0x000fe40000800000 */
[----:B------:R-:W-:-:S05]  /*3120*/  SEL R191, R239, R79, P1 ;  /* 0x0000004fefbf7207 */ /* 0x000fca0000800000 */
[----:B------:R0:W-:Y:S02]  /*3130*/  @P3 STG.E.128 [R192.64], R188 ;  /* 0x000000bcc0003986 */ /* 0x0001e4000c101d04 */
[----:B0-----:R-:W-:Y:S01]  /*3140*/  @P5 MOV R188, 0x10 ;  /* 0x0000001000bc5802 */ /* 0x001fe20000000f00 */
[----:B------:R-:W-:Y:S01]  /*3150*/  @P5 FMUL.FTZ R190, R195, c[0x0][0x1ec] ;  /* 0x00007b00c3be5a20 */ /* 0x000fe20000410000 */
[----:B------:R-:W-:Y:S01]  /*3160*/  IADD3 R195, R10, 0x60, RZ ;  /* 0x000000600ac37810 */ /* 0x000fe20007ffe0ff */
[----:B------:R-:W-:Y:S02]  /*3170*/  @P5 FMUL.FTZ R191, R237, c[0x0][0x1ec] ;  /* 0x00007b00edbf5a20 */ /* 0x000fe40000410000 */
[----:B------:R-:W-:Y:S02]  /*3180*/  @P5 FMUL.FTZ R192, R238, c[0x0][0x1ec] ;  /* 0x00007b00eec05a20 */ /* 0x000fe40000410000 */
[----:B------:R-:W-:Y:S02]  /*3190*/  @P5 FMUL.FTZ R193, R239, c[0x0][0x1ec] ;  /* 0x00007b00efc15a20 */ /* 0x000fe40000410000 */
[----:B------:R-:W-:-:S04]  /*31a0*/  @P5 IMAD.WIDE.U32 R188, R236, R188, c[0x0][0x248] ;  /* 0x00009200ecbc5625 */ /* 0x000fc800078e00bc */
        /* <DEDUP_REMOVED lines=25> */
.L_x_11666:
[----:B0-----:R-:W-:Y:S05]  /*3340*/  BSYNC B1 ;  /* 0x0000000000017941 */ /* 0x001fea0003800000 */
.L_x_11665:
        /* <DEDUP_REMOVED lines=15> */
.L_x_11668:
[----:B------:R-:W-:Y:S05]  /*3440*/  BSYNC B1 ;  /* 0x0000000000017941 */ /* 0x000fea0003800000 */
.L_x_11667:
        /* <DEDUP_REMOVED lines=9> */
.L_x_11670:
[----:B------:R-:W-:Y:S05]  /*34e0*/  BSYNC B1 ;  /* 0x0000000000017941 */ /* 0x000fea0003800000 */
.L_x_11669:
        /* <DEDUP_REMOVED lines=9> */
.L_x_11672:
[----:B------:R-:W-:Y:S05]  /*3580*/  BSYNC B1 ;  /* 0x0000000000017941 */ /* 0x000fea0003800000 */
.L_x_11671:
        /* <DEDUP_REMOVED lines=37> */
.L_x_11674:
[----:B0-----:R-:W-:Y:S05]  /*37e0*/  BSYNC B1 ;  /* 0x0000000000017941 */ /* 0x001fea0003800000 */
.L_x_11673:
        /* <DEDUP_REMOVED lines=16> */
.L_x_11676:
[----:B------:R-:W-:Y:S05]  /*38f0*/  BSYNC B1 ;  /* 0x0000000000017941 */ /* 0x000fea0003800000 */
.L_x_11675:
        /* <DEDUP_REMOVED lines=9> */
.L_x_11678:
[----:B------:R-:W-:Y:S05]  /*3990*/  BSYNC B1 ;  /* 0x0000000000017941 */ /* 0x000fea0003800000 */
.L_x_11677:
        /* <DEDUP_REMOVED lines=9> */
.L_x_11680:
[----:B------:R-:W-:Y:S05]  /*3a30*/  BSYNC B1 ;  /* 0x0000000000017941 */ /* 0x000fea0003800000 */
.L_x_11679:
        /* <DEDUP_REMOVED lines=37> */
.L_x_11682:
[----:B0-----:R-:W-:Y:S05]  /*3c90*/  BSYNC B1 ;  /* 0x0000000000017941 */ /* 0x001fea0003800000 */
.L_x_11681:
        /* <DEDUP_REMOVED lines=16> */
.L_x_11684:
[----:B------:R-:W-:Y:S05]  /*3da0*/  BSYNC B1 ;  /* 0x0000000000017941 */ /* 0x000fea0003800000 */
.L_x_11683:
        /* <DEDUP_REMOVED lines=9> */
.L_x_11686:
[----:B------:R-:W-:Y:S05]  /*3e40*/  BSYNC B1 ;  /* 0x0000000000017941 */ /* 0x000fea0003800000 */
.L_x_11685:
        /* <DEDUP_REMOVED lines=9> */
.L_x_11688:
[----:B------:R-:W-:Y:S05]  /*3ee0*/  BSYNC B1 ;  /* 0x0000000000017941 */ /* 0x000fea0003800000 */
.L_x_11687:
        /* <DEDUP_REMOVED lines=37> */
.L_x_11690:
[----:B0-----:R-:W-:Y:S05]  /*4140*/  BSYNC B1 ;  /* 0x0000000000017941 */ /* 0x001fea0003800000 */
.L_x_11689:
        /* <DEDUP_REMOVED lines=16> */
.L_x_11692:
[----:B------:R-:W-:Y:S05]  /*4250*/  BSYNC B1 ;  /* 0x0000000000017941 */ /* 0x000fea0003800000 */
.L_x_11691:
        /* <DEDUP_REMOVED lines=9> */
.L_x_11694:
[----:B------:R-:W-:Y:S05]  /*42f0*/  BSYNC B1 ;  /* 0x0000000000017941 */ /* 0x000fea0003800000 */
.L_x_11693:
        /* <DEDUP_REMOVED lines=9> */
.L_x_11696:
[----:B------:R-:W-:Y:S05]  /*4390*/  BSYNC B1 ;  /* 0x0000000000017941 */ /* 0x000fea0003800000 */
.L_x_11695:
        /* <DEDUP_REMOVED lines=10> */
[----:B------:R-:W-:-:S02]  /*4440*/  @P5 FMUL.FTZ R176, R148, R190 ;  /* 0x000000be94b05220 */ /* 0x000fc40000410000 */
[----:B-----5:R-:W-:Y:S01]  /*4450*/  @P5 FFMA.FTZ R44, R80, R190, R44 ;  /* 0x000000be502c5223 */ /* 0x020fe2000001002c */
[----:B------:R-:W-:Y:S01]  /*4460*/  IADD3 R190, R10, 0xe0, RZ ;  /* 0x000000e00abe7810 */ /* 0x000fe20007ffe0ff */
[----:B------:R-:W-:Y:S01]  /*4470*/  @P5 IMAD.WIDE.U32 R188, R195, R188, c[0x0][0x248] ;  /* 0x00009200c3bc5625 */ /* 0x000fe200078e00bc */
[----:B------:R-:W-:-:S03]  /*4480*/  @P5 MOV R10, 0x10 ;  /* 0x00000010000a5802 */ /* 0x000fc60000000f00 */
[----:B------:R-:W-:Y:S02]  /*4490*/  @P5 FMUL.FTZ R177, R149, R191 ;  /* 0x000000bf95b15220 */ /* 0x000fe40000410000 */
[-C--:B------:R-:W-:Y:S02]  /*44a0*/  @P5 FMUL.FTZ R178, R150, R192.reuse ;  /* 0x000000c096b25220 */ /* 0x080fe40000410000 */
[----:B------:R-:W-:Y:S02]  /*44b0*/  @P5 FMUL.FTZ R179, R151, R193 ;  /* 0x000000c197b35220 */ /* 0x000fe40000410000 */
[----:B------:R-:W-:Y:S02]  /*44c0*/  @P5 FFMA.FTZ R45, R81, R191, R45 ;  /* 0x000000bf512d5223 */ /* 0x000fe4000001002d */
[----:B------:R-:W-:Y:S01]  /*44d0*/  @P5 FFMA.FTZ R46, R82, R192, R46 ;  /* 0x000000c0522e5223 */ /* 0x000fe2000001002e */
[----:B------:R0:W-:Y:S01]  /*44e0*/  @P5 STG.E.128 [R188.64], R176 ;  /* 0x000000b0bc005986 */ /* 0x0001e2000c101d04 */
[----:B------:R-:W-:-:S02]  /*44f0*/  @P5 FFMA.FTZ R47, R83, R193, R47 ;  /* 0x000000c1532f5223 */ /* 0x000fc4000001002f */
[----:B0-----:R-:W-:-:S05]  /*4500*/  @P5 IMAD.WIDE.U32 R188, R190, R10, c[0x0][0x170] ;  /* 0x00005c00bebc5625 */ /* 0x001fca00078e000a */
        /* <DEDUP_REMOVED lines=14> */
.L_x_11698:
[----:B0-----:R-:W-:Y:S05]  /*45f0*/  BSYNC B1 ;  /* 0x0000000000017941 */ /* 0x001fea0003800000 */
.L_x_11697:
        /* <DEDUP_REMOVED lines=17> */
.L_x_11700:
[----:B------:R-:W-:Y:S05]  /*4710*/  BSYNC B1 ;  /* 0x0000000000017941 */ /* 0x000fea0003800000 */
.L_x_11699:
        /* <DEDUP_REMOVED lines=11> */
.L_x_11702:
[----:B------:R-:W-:Y:S05]  /*47d0*/  BSYNC B1 ;  /* 0x0000000000017941 */ /* 0x000fea0003800000 */
.L_x_11701:
        /* <DEDUP_REMOVED lines=15> */
.L_x_11704:
[----:B------:R-:W-:Y:S05]  /*48d0*/  BSYNC B1 ;  /* 0x0000000000017941 */ /* 0x000fea0003800000 */
.L_x_11703:
[C---:B------:R-:W-:Y:S01]  /*48e0*/  SEL R79, R10.reuse, R79, P1 ;  /* 0x0000004f0a4f7207 */ /* 0x040fe20000800000 */
[----:B------:R-:W-:Y:S01]  /*48f0*/  @P5 FMUL.FTZ R2, R10, c[0x0][0x1ec] ;  /* 0x00007b000a025a20 */ /* 0x000fe20000410000 */
[----:B------:R-:W-:Y:S02]  /*4900*/  @P3 IADD3 R0, R0, 0xe0, RZ ;  /* 0x000000e000003810 */ /* 0x000fe40007ffe0ff */
[----:B------:R-:W-:Y:S01]  /*4910*/  @P3 MOV R10, 0x10 ;  /* 0x00000010000a3802 */ /* 0x000fe20000000f00 */
[-C--:B------:R-:W-:Y:S02]  /*4920*/  @P5 FMUL.FTZ R179, R155, R2.reuse ;  /* 0x000000029bb35220 */ /* 0x080fe40000410000 */
[----:B------:R-:W-:Y:S02]  /*4930*/  @P5 FFMA.FTZ R51, R83, R2, R51 ;  /* 0x0000000253335223 */ /* 0x000fe40000010033 */
[----:B------:R-:W-:Y:S01]  /*4940*/  @P3 IMAD.WIDE.U32 R10, R0, R10, c[0x0][0x258] ;  /* 0x00009600000a3625 */ /* 0x000fe200078e000a */
[----:B------:R-:W-:-:S04]  /*4950*/  @P5 MOV R0, 0x10 ;  /* 0x0000001000005802 */ /* 0x000fc80000000f00 */
[----:B------:R0:W-:Y:S02]  /*4960*/  @P3 STG.E.128 [R10.64], R76 ;  /* 0x0000004c0a003986 */ /* 0x0001e4000c101d04 */
[----:B0-----:R-:W-:Y:S01]  /*4970*/  @P5 IMAD.WIDE.U32 R10, R190, R0, c[0x0][0x248] ;  /* 0x00009200be0a5625 */ /* 0x001fe200078e0000 */
[----:B------:R-:W-:-:S04]  /*4980*/  MOV R0, c[0x0][0x160] ;  /* 0x0000580000007a02 */ /* 0x000fc80000000f00 */
[----:B------:R0:W-:Y:S01]  /*4990*/  @P5 STG.E.128 [R10.64], R176 ;  /* 0x000000b00a005986 */ /* 0x0001e2000c101d04 */
[----:B------:R-:W-:-:S04]  /*49a0*/  LEA R3, R0, R3, 0x2 ;  /* 0x0000000300037211 */ /* 0x000fc800078e10ff */
[----:B------:R-:W-:-:S13]  /*49b0*/  ISETP.GE.AND P0, PT, R3, c[0x0][0x164], PT ;  /* 0x0000590003007a0c */ /* 0x000fda0003f06270 */
[----:B0-----:R-:W-:Y:S01]  /*49c0*/  @P0 CALL.REL.NOINC `(.L_x_11635) ;  /* 0x0000001000000944 */ /* 0x001fe20003c00000 */
[----:B------:R-:W-:Y:S05]  /*49d0*/  BRA `(.L_x_11705) ;  /* 0xffffbf5000007947 */ /* 0x000fea000383ffff */
.L_x_11635:
[----:B------:R-:W-:Y:S05]  /*49e0*/  BSYNC B0 ;  /* 0x0000000000007941 */ /* 0x000fea0003800000 */
.L_x_11633:
        /* <DEDUP_REMOVED lines=263> */
.L_x_11639:
[----:B------:R-:W-:Y:S01]  /*5a60*/  HFMA2.MMA R11, -RZ, RZ, 0, 5.9604644775390625e-08 ;  /* 0x00000001ff0b7435 */ /* 0x000fe200000001ff */
[----:B------:R-:W-:-:S02]  /*5a70*/  MOV R188, R190 ;  /* 0x000000be00bc7202 */ /* 0x000fc40000000f00 */
[----:B------:R-:W-:Y:S02]  /*5a80*/  MOV R194, 0x1f ;  /* 0x0000001f00c27802 */ /* 0x000fe40000000f00 */
[----:B------:R-:W-:Y:S02]  /*5a90*/  MOV R193, 0xffffffff ;  /* 0xffffffff00c17802 */ /* 0x000fe40000000f00 */
[----:B------:R-:W-:Y:S02]  /*5aa0*/  MOV R10, 0x5ac0 ;  /* 0x00005ac0000a7802 */ /* 0x000fe40000000f00 */
[----:B-----5:R-:W-:Y:S05]  /*5ab0*/  CALL.REL.NOINC `($__internal_187_$__cuda_sm70_shflsync_bfly_p) ;  /* 0x0000046000007944 */ /* 0x020fea0003c00000 */
[----:B-1----:R-:W-:Y:S01]  /*5ac0*/  MOV R189, R188 ;  /* 0x000000bc00bd7202 */ /* 0x002fe20000000f00 */
[----:B------:R-:W-:Y:S05]  /*5ad0*/  BRA `(.L_x_11706) ;  /* 0xffffc6d000007947 */ /* 0x000fea000383ffff */
.L_x_11640:
[----:B------:R-:W-:Y:S01]  /*5ae0*/  HFMA2.MMA R11, -RZ, RZ, 0, 5.9604644775390625e-08 ;  /* 0x00000001ff0b7435 */ /* 0x000fe200000001ff */
[----:B------:R-:W-:Y:S02]  /*5af0*/  MOV R188, R191 ;  /* 0x000000bf00bc7202 */ /* 0x000fe40000000f00 */
[----:B------:R-:W-:Y:S02]  /*5b00*/  MOV R194, 0x1f ;  /* 0x0000001f00c27802 */ /* 0x000fe40000000f00 */
[----:B------:R-:W-:-:S02]  /*5b10*/  MOV R193, 0xffffffff ;  /* 0xffffffff00c17802 */ /* 0x000fc40000000f00 */
[----:B------:R-:W-:Y:S02]  /*5b20*/  MOV R10, 0x5b40 ;  /* 0x00005b40000a7802 */ /* 0x000fe40000000f00 */
[----:B01---5:R-:W-:Y:S05]  /*5b30*/  CALL.REL.NOINC `($__internal_187_$__cuda_sm70_shflsync_bfly_p) ;  /* 0x000003e000007944 */ /* 0x023fea0003c00000 */
[----:B------:R-:W-:Y:S01]  /*5b40*/  FADD.FTZ R190, R189, R190 ;  /* 0x000000bebdbe7221 */ /* 0x000fe20000010000 */
[----:B------:R-:W-:Y:S01]  /*5b50*/  HFMA2.MMA R11, -RZ, RZ, 0, 1.1920928955078125e-07 ;  /* 0x00000002ff0b7435 */ /* 0x000fe200000001ff */
[----:B-1----:R-:W-:Y:S01]  /*5b60*/  FADD.FTZ R191, R191, R188 ;  /* 0x000000bcbfbf7221 */ /* 0x002fe20000010000 */
[----:B------:R-:W-:Y:S02]  /*5b70*/  MOV R194, 0x1f ;  /* 0x0000001f00c27802 */ /* 0x000fe40000000f00 */
[----:B------:R-:W-:Y:S02]  /*5b80*/  MOV R193, 0xffffffff ;  /* 0xffffffff00c17802 */ /* 0x000fe40000000f00 */
[----:B------:R-:W-:Y:S02]  /*5b90*/  MOV R188, R190 ;  /* 0x000000be00bc7202 */ /* 0x000fe40000000f00 */
[----:B------:R-:W-:Y:S02]  /*5ba0*/  MOV R10, 0x5bc0 ;  /* 0x00005bc0000a7802 */ /* 0x000fe40000000f00 */
[----:B------:R-:W-:Y:S05]  /*5bb0*/  CALL.REL.NOINC `($__internal_187_$__cuda_sm70_shflsync_bfly_p) ;  /* 0x0000036000007944 */ /* 0x000fea0003c00000 */
[----:B------:R-:W-:Y:S01]  /*5bc0*/  HFMA2.MMA R11, -RZ, RZ, 0, 1.1920928955078125e-07 ;  /* 0x00000002ff0b7435 */ /* 0x000fe200000001ff */
[----:B-1----:R-:W-:-:S02]  /*5bd0*/  MOV R189, R188 ;  /* 0x000000bc00bd7202 */ /* 0x002fc40000000f00 */
[----:B------:R-:W-:Y:S02]  /*5be0*/  MOV R188, R191 ;  /* 0x000000bf00bc7202 */ /* 0x000fe40000000f00 */
[----:B------:R-:W-:Y:S02]  /*5bf0*/  MOV R194, 0x1f ;  /* 0x0000001f00c27802 */ /* 0x000fe40000000f00 */
[----:B------:R-:W-:Y:S02]  /*5c00*/  MOV R193, 0xffffffff ;  /* 0xffffffff00c17802 */ /* 0x000fe40000000f00 */
[----:B------:R-:W-:Y:S02]  /*5c10*/  MOV R10, 0x5c30 ;  /* 0x00005c30000a7802 */ /* 0x000fe40000000f00 */
[----:B------:R-:W-:Y:S05]  /*5c20*/  CALL.REL.NOINC `($__internal_187_$__cuda_sm70_shflsync_bfly_p) ;  /* 0x000002f000007944 */ /* 0x000fea0003c00000 */
[----:B------:R-:W-:Y:S01]  /*5c30*/  FADD.FTZ R190, R189, R190 ;  /* 0x000000bebdbe7221 */ /* 0x000fe20000010000 */
[----:B------:R-:W-:Y:S01]  /*5c40*/  HFMA2.MMA R11, -RZ, RZ, 0, 2.384185791015625e-07 ;  /* 0x00000004ff0b7435 */ /* 0x000fe200000001ff */
[----:B-1----:R-:W-:Y:S01]  /*5c50*/  FADD.FTZ R191, R191, R188 ;  /* 0x000000bcbfbf7221 */ /* 0x002fe20000010000 */
[----:B------:R-:W-:Y:S02]  /*5c60*/  MOV R194, 0x1f ;  /* 0x0000001f00c27802 */ /* 0x000fe40000000f00 */
[----:B------:R-:W-:-:S02]  /*5c70*/  MOV R193, 0xffffffff ;  /* 0xffffffff00c17802 */ /* 0x000fc40000000f00 */
[----:B------:R-:W-:Y:S02]  /*5c80*/  MOV R188, R190 ;  /* 0x000000be00bc7202 */ /* 0x000fe40000000f00 */
[----:B------:R-:W-:Y:S02]  /*5c90*/  MOV R10, 0x5cb0 ;  /* 0x00005cb0000a7802 */ /* 0x000fe40000000f00 */
[----:B------:R-:W-:Y:S05]  /*5ca0*/  CALL.REL.NOINC `($__internal_187_$__cuda_sm70_shflsync_bfly_p) ;  /* 0x0000027000007944 */ /* 0x000fea0003c00000 */
[----:B------:R-:W-:Y:S01]  /*5cb0*/  HFMA2.MMA R11, -RZ, RZ, 0, 2.384185791015625e-07 ;  /* 0x00000004ff0b7435 */ /* 0x000fe200000001ff */
[----:B-1----:R-:W-:Y:S02]  /*5cc0*/  MOV R189, R188 ;  /* 0x000000bc00bd7202 */ /* 0x002fe40000000f00 */
[----:B------:R-:W-:Y:S02]  /*5cd0*/  MOV R188, R191 ;  /* 0x000000bf00bc7202 */ /* 0x000fe40000000f00 */
[----:B------:R-:W-:Y:S02]  /*5ce0*/  MOV R194, 0x1f ;  /* 0x0000001f00c27802 */ /* 0x000fe40000000f00 */
[----:B------:R-:W-:Y:S02]  /*5cf0*/  MOV R193, 0xffffffff ;  /* 0xffffffff00c17802 */ /* 0x000fe40000000f00 */
[----:B------:R-:W-:-:S02]  /*5d00*/  MOV R10, 0x5d20 ;  /* 0x00005d20000a7802 */ /* 0x000fc40000000f00 */
[----:B------:R-:W-:Y:S05]  /*5d10*/  CALL.REL.NOINC `($__internal_187_$__cuda_sm70_shflsync_bfly_p) ;  /* 0x0000020000007944 */ /* 0x000fea0003c00000 */
[----:B------:R-:W-:Y:S01]  /*5d20*/  FADD.FTZ R190, R189, R190 ;  /* 0x000000bebdbe7221 */ /* 0x000fe20000010000 */
[----:B------:R-:W-:Y:S01]  /*5d30*/  HFMA2.MMA R11, -RZ, RZ, 0, 4.76837158203125e-07 ;  /* 0x00000008ff0b7435 */ /* 0x000fe200000001ff */
[----:B-1----:R-:W-:Y:S01]  /*5d40*/  FADD.FTZ R191, R191, R188 ;  /* 0x000000bcbfbf7221 */ /* 0x002fe20000010000 */
[----:B------:R-:W-:-:S02]  /*5d50*/  MOV R194, 0x1f ;  /* 0x0000001f00c27802 */ /* 0x000fc40000000f00 */
[----:B------:R-:W-:Y:S02]  /*5d60*/  MOV R193, 0xffffffff ;  /* 0xffffffff00c17802 */ /* 0x000fe40000000f00 */
[----:B------:R-:W-:Y:S02]  /*5d70*/  MOV R188, R190 ;  /* 0x000000be00bc7202 */ /* 0x000fe40000000f00 */
[----:B------:R-:W-:Y:S02]  /*5d80*/  MOV R10, 0x5da0 ;  /* 0x00005da0000a7802 */ /* 0x000fe40000000f00 */
[----:B------:R-:W-:Y:S05]  /*5d90*/  CALL.REL.NOINC `($__internal_187_$__cuda_sm70_shflsync_bfly_p) ;  /* 0x0000018000007944 */ /* 0x000fea0003c00000 */
[----:B------:R-:W-:Y:S01]  /*5da0*/  HFMA2.MMA R11, -RZ, RZ, 0, 4.76837158203125e-07 ;  /* 0x00000008ff0b7435 */ /* 0x000fe200000001ff */
[----:B-1----:R-:W-:Y:S02]  /*5db0*/  MOV R189, R188 ;  /* 0x000000bc00bd7202 */ /* 0x002fe40000000f00 */
[----:B------:R-:W-:Y:S02]  /*5dc0*/  MOV R188, R191 ;  /* 0x000000bf00bc7202 */ /* 0x000fe40000000f00 */
[----:B------:R-:W-:Y:S02]  /*5dd0*/  MOV R194, 0x1f ;  /* 0x0000001f00c27802 */ /* 0x000fe40000000f00 */
[----:B------:R-:W-:-:S02]  /*5de0*/  MOV R193, 0xffffffff ;  /* 0xffffffff00c17802 */ /* 0x000fc40000000f00 */
[----:B------:R-:W-:Y:S02]  /*5df0*/  MOV R10, 0x5e10 ;  /* 0x00005e10000a7802 */ /* 0x000fe40000000f00 */
[----:B------:R-:W-:Y:S05]  /*5e00*/  CALL.REL.NOINC `($__internal_187_$__cuda_sm70_shflsync_bfly_p) ;  /* 0x0000011000007944 */ /* 0x000fea0003c00000 */
[----:B------:R-:W-:Y:S01]  /*5e10*/  FADD.FTZ R190, R189, R190 ;  /* 0x000000bebdbe7221 */ /* 0x000fe20000010000 */
[----:B------:R-:W-:Y:S01]  /*5e20*/  HFMA2.MMA R11, -RZ, RZ, 0, 9.5367431640625e-07 ;  /* 0x00000010ff0b7435 */ /* 0x000fe200000001ff */
[----:B-1----:R-:W-:Y:S01]  /*5e30*/  FADD.FTZ R191, R191, R188 ;  /* 0x000000bcbfbf7221 */ /* 0x002fe20000010000 */
[----:B------:R-:W-:Y:S02]  /*5e40*/  MOV R194, 0x1f ;  /* 0x0000001f00c27802 */ /* 0x000fe40000000f00 */
[----:B------:R-:W-:Y:S02]  /*5e50*/  MOV R193, 0xffffffff ;  /* 0xffffffff00c17802 */ /* 0x000fe40000000f00 */
[----:B------:R-:W-:Y:S02]  /*5e60*/  MOV R188, R190 ;  /* 0x000000be00bc7202 */ /* 0x000fe40000000f00 */
[----:B------:R-:W-:Y:S02]  /*5e70*/  MOV R10, 0x5e90 ;  /* 0x00005e90000a7802 */ /* 0x000fe40000000f00 */
[----:B------:R-:W-:Y:S05]  /*5e80*/  CALL.REL.NOINC `($__internal_187_$__cuda_sm70_shflsync_bfly_p) ;  /* 0x0000009000007944 */ /* 0x000fea0003c00000 */
[----:B------:R-:W-:Y:S01]  /*5e90*/  HFMA2.MMA R11, -RZ, RZ, 0, 9.5367431640625e-07 ;  /* 0x00000010ff0b7435 */ /* 0x000fe200000001ff */
[----:B-1----:R-:W-:-:S02]  /*5ea0*/  MOV R192, R188 ;  /* 0x000000bc00c07202 */ /* 0x002fc40000000f00 */
[----:B------:R-:W-:Y:S02]  /*5eb0*/  MOV R188, R191 ;  /* 0x000000bf00bc7202 */ /* 0x000fe40000000f00 */
[----:B------:R-:W-:Y:S02]  /*5ec0*/  MOV R194, 0x1f ;  /* 0x0000001f00c27802 */ /* 0x000fe40000000f00 */
[----:B------:R-:W-:Y:S02]  /*5ed0*/  MOV R193, 0xffffffff ;  /* 0xffffffff00c17802 */ /* 0x000fe40000000f00 */
[----:B------:R-:W-:Y:S02]  /*5ee0*/  MOV R10, 0x5f00 ;  /* 0x00005f00000a7802 */ /* 0x000fe40000000f00 */
[----:B------:R-:W-:Y:S05]  /*5ef0*/  CALL.REL.NOINC `($__internal_187_$__cuda_sm70_shflsync_bfly_p) ;  /* 0x0000002000007944 */ /* 0x000fea0003c00000 */
[----:B-1----:R-:W-:Y:S01]  /*5f00*/  MOV R11, R188 ;  /* 0x000000bc000b7202 */ /* 0x002fe20000000f00 */
[----:B------:R-:W-:Y:S05]  /*5f10*/  BRA `(.L_x_11707) ;  /* 0xffffc3b000007947 */ /* 0x000fea000383ffff */
        .weak           $__internal_187_$__cuda_sm70_shflsync_bfly_p
        .type           $__internal_187_$__cuda_sm70_shflsync_bfly_p,@function
        .size           $__internal_187_$__cuda_sm70_shflsync_bfly_p,(.L_x_12489 - $__internal_187_$__cuda_sm70_shflsync_bfly_p)
$__internal_187_$__cuda_sm70_shflsync_bfly_p:
[----:B------:R-:W-:Y:S04]  /*5f20*/  WARPSYNC R193 ;  /* 0x000000c100007348 */ /* 0x000fe80003800000 */
[----:B------:R0:W1:Y:S02]  /*5f30*/  SHFL.BFLY PT, R188, R188, R11, R194 ;  /* 0x0c00000bbcbc7389 */ /* 0x00006400000e00c2 */
[----:B0-----:R-:W-:-:S06]  /*5f40*/  HFMA2.MMA R11, -RZ, RZ, 0, 0 ;  /* 0x00000000ff0b7435 */ /* 0x001fcc00000001ff */
[----:B------:R-:W-:Y:S05]  /*5f50*/  RET.REL.NODEC R10 `(_ZN10layer_norm13ln_bwd_kernelINS_13Kernel_traitsIfffffjLj1024ELj1ELj4ELj1ELj16ENS_18Kernel_traits_baseILj1024EfffffjLj128EEEEELb0ELb1ELb1ELb1EEEvNS_9BwdParamsE) ;  /* 0xffffa0a00a007950 */ /* 0x000fea0003c3ffff */
.L_x_11708:
        /* <DEDUP_REMOVED lines=10> */
.L_x_12489:


//--------------------- .text._ZN10layer_norm13ln_bwd_kernelINS_13Kernel_traitsIfffffjLj1024ELj1ELj4ELj1ELj16ENS_18Kernel_traits_baseILj1024EfffffjLj128EEEEELb1ELb0ELb0ELb0EEEvNS_9BwdParamsE --------------------------
	.section	.text._ZN10layer_norm13ln_bwd_kernelINS_13Kernel_traitsIfffffjLj1024ELj1ELj4ELj1ELj16ENS_18Kernel_traits_baseILj1024EfffffjLj128EEEEELb1ELb0ELb0ELb0EEEvNS_9BwdParamsE,"ax",@progbits
	.sectioninfo	@"SHI_REGISTERS=232"
	.align	128
        .global         _ZN10layer_norm13ln_bwd_kernelINS_13Kernel_traitsIfffffjLj1024ELj1ELj4ELj1ELj16ENS_18Kernel_traits_baseILj1024EfffffjLj128EEEEELb1ELb0ELb0ELb0EEEvNS_9BwdParamsE
        .type           _ZN10layer_norm13ln_bwd_kernelINS_13Kernel_traitsIfffffjLj1024ELj1ELj4ELj1ELj16ENS_18Kernel_traits_baseILj1024EfffffjLj128EEEEELb1ELb0ELb0ELb0EEEvNS_9BwdParamsE,@function
        .size           _ZN10layer_norm13ln_bwd_kernelINS_13Kernel_traitsIfffffjLj1024ELj1ELj4ELj1ELj16ENS_18Kernel_traits_baseILj1024EfffffjLj128EEEEELb1ELb0ELb0ELb0EEEvNS_9BwdParamsE,(.L_x_12490 - _ZN10layer_norm13ln_bwd_kernelINS_13Kernel_traitsIfffffjLj1024ELj1ELj4ELj1ELj16ENS_18Kernel_traits_baseILj1024EfffffjLj128EEEEELb1ELb0ELb0ELb0EEEvNS_9BwdParamsE)
        .other          _ZN10layer_norm13ln_bwd_kernelINS_13Kernel_traitsIfffffjLj1024ELj1ELj4ELj1ELj16ENS_18Kernel_traits_baseILj1024EfffffjLj128EEEEELb1ELb0ELb0ELb0EEEvNS_9BwdParamsE,@"STO_CUDA_ENTRY STV_DEFAULT"
_ZN10layer_norm13ln_bwd_kernelINS_13Kernel_traitsIfffffjLj1024ELj1ELj4ELj1ELj16ENS_18Kernel_traits_baseILj1024EfffffjLj128EEEEELb1ELb0ELb0ELb0EEEvNS_9BwdParamsE:
.text._ZN10layer_norm13ln_bwd_kernelINS_13Kernel_traitsIfffffjLj1024ELj1ELj4ELj1ELj16ENS_18Kernel_traits_baseILj1024EfffffjLj128EEEEELb1ELb0ELb0ELb0EEEvNS_9BwdParamsE:
        /* <DEDUP_REMOVED lines=94> */
.L_x_11745:
        /* <DEDUP_REMOVED lines=23> */
[----:B-1----:R-:W-:-:S04]  /*0750*/  LEA R222, P5, R13, c[0x0][0x190], 0x2 ;  /* 0x000064000dde7a11 */ /* 0x002fc800078a10ff */
        /* <DEDUP_REMOVED lines=11> */
[----:B------:R-:W3:Y:S04]  /*0810*/  LDG.E.128 R164, [R164.64] ;  /* 0x00000004a4a47981 */ /* 0x000ee8000c1e1d00 */
[----:B------:R-:W4:Y:S01]  /*0820*/  LDG.E.128 R160, [R160.64] ;  /* 0x00000004a0a07981 */ /* 0x000f22000c1e1d00 */
[----:B0-----:R-:W-:-:S04]  /*0830*/  ISETP.NE.AND P5, PT, R2, RZ, PT ;  /* 0x000000ff0200720c */ /* 0x001fc80003fa5270 */
[----:B-----5:R-:W-:Y:S02]  /*0840*/  FSEL R170, R215, RZ, !P5 ;  /* 0x000000ffd7aa7208 */ /* 0x020fe40006800000 */
[----:B------:R-:W-:-:S03]  /*0850*/  IADD3 R221, R13, 0x20, RZ ;  /* 0x000000200ddd7810 */ /* 0x000fc60007ffe0ff */
[C---:B----4-:R-:W-:Y:S02]  /*0860*/  FADD.FTZ R180, -R170.reuse, R160 ;  /* 0x000000a0aab47221 */ /* 0x050fe40000010100 */
        /* <DEDUP_REMOVED lines=10> */
[----:B--2---:R-:W-:-:S02]  /*0910*/  FMUL.FTZ R224, R30, R166 ;  /* 0x000000a61ee07220 */ /* 0x004fc40000410000 */
[----:B------:R-:W-:Y:S02]  /*0920*/  FADD.FTZ R163, R160, R203 ;  /* 0x000000cba0a37221 */ /* 0x000fe40000010000 */
[----:B------:R-:W-:Y:S02]  /*0930*/  FFMA.FTZ R161, R170, R203, R161 ;  /* 0x000000cbaaa17223 */ /* 0x000fe400000100a1 */
[----:B------:R-:W-:Y:S02]  /*0940*/  FMUL.FTZ R213, R31, R167 ;  /* 0x000000a71fd57220 */ /* 0x000fe40000410000 */
[----:B-1----:R-:W-:Y:S02]  /*0950*/  FMUL.FTZ R222, R171, R228 ;  /* 0x000000e4abde7220 */ /* 0x002fe40000410000 */
        /* <DEDUP_REMOVED lines=12> */
.L_x_11712:
[----:B-1----:R-:W-:Y:S05]  /*0a20*/  BSYNC B1 ;  /* 0x0000000000017941 */ /* 0x002fea0003800000 */
.L_x_11711:
        /* <DEDUP_REMOVED lines=22> */
[C---:B--2---:R-:W-:Y:S02]  /*0b90*/  FMUL.FTZ R169, R171.reuse, R178 ;  /* 0x000000b2aba97220 */ /* 0x044fe40000410000 */
        /* <DEDUP_REMOVED lines=25> */
.L_x_11714:
[----:B-1----:R-:W-:Y:S05]  /*0d30*/  BSYNC B1 ;  /* 0x0000000000017941 */ /* 0x002fea0003800000 */
.L_x_11713:
        /* <DEDUP_REMOVED lines=16> */
[----:B0-----:R-:W-:-:S04]  /*0e40*/  ISETP.NE.AND P5, PT, R2, RZ, PT ;  /* 0x000000ff0200720c */ /* 0x001fc80003fa5270 */
[----:B-----5:R-:W-:Y:S02]  /*0e50*/  FSEL R214, R215, RZ, !P5 ;  /* 0x000000ffd7d67208 */ /* 0x020fe40006800000 */
[----:B------:R-:W-:-:S03]  /*0e60*/  IADD3 R221, R221, 0x20, RZ ;  /* 0x00000020dddd7810 */ /* 0x000fc60007ffe0ff */
[C---:B---3--:R-:W-:Y:S02]  /*0e70*/  FADD.FTZ R16, -R214.reuse, R164 ;  /* 0x000000a4d6107221 */ /* 0x048fe40000010100 */
[----:B------:R-:W-:Y:S02]  /*0e80*/  FADD.FTZ R22, -R214, R165 ;  /* 0x000000a5d6167221 */ /* 0x000fe40000010100 */
[C---:B------:R-:W-:Y:S02]  /*0e90*/  FMUL.FTZ R16, R171.reuse, R16 ;  /* 0x00000010ab107220 */ /* 0x040fe40000410000 */
[----:B--2---:R-:W-:Y:S02]  /*0ea0*/  FMUL.FTZ R177, R36, R160 ;  /* 0x000000a024b17220 */ /* 0x004fe40000410000 */
[----:B------:R-:W-:Y:S02]  /*0eb0*/  FADD.FTZ R92, R92, R160 ;  /* 0x000000a05c5c7221 */ /* 0x000fe40000010000 */
[----:B------:R-:W-:-:S02]  /*0ec0*/  FMUL.FTZ R22, R171, R22 ;  /* 0x00000016ab167220 */ /* 0x000fc40000410000 */
        /* <DEDUP_REMOVED lines=22> */
.L_x_11716:
[----:B-1----:R-:W-:Y:S05]  /*1030*/  BSYNC B1 ;  /* 0x0000000000017941 */ /* 0x002fea0003800000 */
.L_x_11715:
        /* <DEDUP_REMOVED lines=47> */
.L_x_11718:
[----:B-1----:R-:W-:Y:S05]  /*1330*/  BSYNC B1 ;  /* 0x0000000000017941 */ /* 0x002fea0003800000 */
.L_x_11717:
        /* <DEDUP_REMOVED lines=47> */
.L_x_11720:
[----:B-1----:R-:W-:Y:S05]  /*1630*/  BSYNC B1 ;  /* 0x0000000000017941 */ /* 0x002fea0003800000 */
.L_x_11719:
        /* <DEDUP_REMOVED lines=21> */
[C---:B------:R-:W-:Y:S02]  /*1790*/  FMUL.FTZ R19, R171.reuse, R174 ;  /* 0x000000aeab137220 */ /* 0x040fe40000410000 */
[----:B---3--:R-:W-:Y:S02]  /*17a0*/  FMUL.FTZ R174, R48, R160 ;  /* 0x000000a030ae7220 */ /* 0x008fe40000410000 */
[----:B------:R-:W-:Y:S02]  /*17b0*/  FADD.FTZ R166, -R202, R166 ;  /* 0x000000a6caa67221 */ /* 0x000fe40000010100 */
[----:B------:R-:W-:-:S02]  /*17c0*/  FMUL.FTZ R25, R171, R200 ;  /* 0x000000c8ab197220 */ /* 0x000fc40000410000 */
[----:B-1----:R-:W-:Y:S02]  /*17d0*/  FMUL.FTZ R184, R49, R161 ;  /* 0x000000a131b87220 */ /* 0x002fe40000410000 */
        /* <DEDUP_REMOVED lines=21> */
.L_x_11722:
[----:B--2---:R-:W-:Y:S05]  /*1930*/  BSYNC B1 ;  /* 0x0000000000017941 */ /* 0x004fea0003800000 */
.L_x_11721:
        /* <DEDUP_REMOVED lines=47> */
.L_x_11724:
[----:B-1----:R-:W-:Y:S05]  /*1c30*/  BSYNC B1 ;  /* 0x0000000000017941 */ /* 0x002fea0003800000 */
.L_x_11723:
[----:B------:R-:W-:Y:S01]  /*1c40*/  ISETP.GE.U32.AND P5, PT, R4, 0x100, PT ;  /* 0x000001000400780c */ /* 0x000fe20003fa6070 */
[----:B------:R-:W-:-:S12]  /*1c50*/  BSSY B1, `(.L_x_11725) ;  /* 0x000002e000017945 */ /* 0x000fd80003800000 */
[----:B------:R-:W-:Y:S05]  /*1c60*/  @!P5 BRA `(.L_x_11726) ;  /* 0x000002c00000d947 */ /* 0x000fea0003800000 */
[----:B0-----:R-:W-:-:S04]  /*1c70*/  ISETP.NE.AND P5, PT, R2, RZ, PT ;  /* 0x000000ff0200720c */ /* 0x001fc80003fa5270 */
        /* <DEDUP_REMOVED lines=12> */
[----:B------:R-:W-:-:S04]  /*1d40*/  LEA R226, P5, R221, c[0x0][0x190], 0x2 ;  /* 0x00006400dde27a11 */ /* 0x000fc800078a10ff */
[----:B------:R-:W-:-:S05]  /*1d50*/  LEA.HI.X R227, R221, c[0x0][0x194], RZ, 0x2, P5 ;  /* 0x00006500dde37a11 */ /* 0x000fca00028f14ff */
[----:B------:R0:W5:Y:S01]  /*1d60*/  LDG.E R12, [R226.64] ;  /* 0x00000004e20c7981 */ /* 0x000162000c1e1900 */
        /* <DEDUP_REMOVED lines=28> */
.L_x_11726:
[----:B0-----:R-:W-:Y:S05]  /*1f30*/  BSYNC B1 ;  /* 0x0000000000017941 */ /* 0x001fea0003800000 */
.L_x_11725:
[----:B------:R-:W-:Y:S05]  /*1f40*/  BRA.DIV ~URZ, `(.L_x_11727) ;  /* 0x00002b027f007947 */ /* 0x000fea000b800000 */
[----:B------:R0:W1:Y:S02]  /*1f50*/  SHFL.BFLY PT, R162, R219, 0x1, 0x1f ;  /* 0x0c201f00dba27f89 */ /* 0x00006400000e0000 */
.L_x_11746:
        /* <DEDUP_REMOVED lines=18> */
.L_x_11747:
        /* <DEDUP_REMOVED lines=55> */
.L_x_11730:
[----:B------:R-:W-:Y:S05]  /*23f0*/  BSYNC B1 ;  /* 0x0000000000017941 */ /* 0x000fea0003800000 */
.L_x_11729:
        /* <DEDUP_REMOVED lines=51> */
.L_x_11732:
[----:B------:R-:W-:Y:S05]  /*2730*/  BSYNC B1 ;  /* 0x0000000000017941 */ /* 0x000fea0003800000 */
.L_x_11731:
        /* <DEDUP_REMOVED lines=50> */
.L_x_11734:
[----:B------:R-:W-:Y:S05]  /*2a60*/  BSYNC B1 ;  /* 0x0000000000017941 */ /* 0x000fea0003800000 */
.L_x_11733:
        /* <DEDUP_REMOVED lines=50> */
.L_x_11736:
[----:B------:R-:W-:Y:S05]  /*2d90*/  BSYNC B1 ;  /* 0x0000000000017941 */ /* 0x000fea0003800000 */
.L_x_11735:
        /* <DEDUP_REMOVED lines=50> */
.L_x_11738:
[----:B------:R-:W-:Y:S05]  /*30c0*/  BSYNC B1 ;  /* 0x0000000000017941 */ /* 0x000fea0003800000 */
.L_x_11737:
        /* <DEDUP_REMOVED lines=9> */
[----:B-----5:R-:W-:Y:S02]  /*3160*/  FFMA.FTZ R215, R202, R167, R160 ;  /* 0x000000a7cad77223 */ /* 0x020fe400000100a0 */
[----:B------:R-:W-:Y:S02]  /*3170*/  FADD.FTZ R160, R174, -R161 ;  /* 0x800000a1aea07221 */ /* 0x000fe40000010000 */
[----:B------:R-:W-:-:S02]  /*3180*/  FADD.FTZ R162, R184, -R163 ;  /* 0x800000a3b8a27221 */ /* 0x000fc40000010000 */
[----:B------:R-:W-:Y:S02]  /*3190*/  FADD.FTZ R226, R204, -R165 ;  /* 0x800000a5cce27221 */ /* 0x000fe40000010000 */
[----:B------:R-:W-:Y:S02]  /*31a0*/  FADD.FTZ R228, R200, -R215 ;  /* 0x800000d7c8e47221 */ /* 0x000fe40000010000 */
[C---:B------:R-:W-:Y:S02]  /*31b0*/  FMUL.FTZ R161, R171.reuse, R160 ;  /* 0x000000a0aba17220 */ /* 0x040fe40000410000 */
        /* <DEDUP_REMOVED lines=35> */
.L_x_11740:
[----:B------:R-:W-:Y:S05]  /*33f0*/  BSYNC B1 ;  /* 0x0000000000017941 */ /* 0x000fea0003800000 */
.L_x_11739:
        /* <DEDUP_REMOVED lines=50> */
.L_x_11742:
[----:B------:R-:W-:Y:S05]  /*3720*/  BSYNC B1 ;  /* 0x0000000000017941 */ /* 0x000fea0003800000 */
.L_x_11741:
        /* <DEDUP_REMOVED lines=40> */
[----:B------:R-:W-:Y:S01]  /*39b0*/  SEL R160, R160, RZ, P5 ;  /* 0x000000ffa0a07207 */ /* 0x000fe20002800000 */
[----:B------:R-:W-:Y:S01]  /*39c0*/  FMUL.FTZ R14, R14, c[0x0][0x1e8] ;  /* 0x00007a000e0e7a20 */ /* 0x000fe20000410000 */
[----:B------:R-:W-:-:S04]  /*39d0*/  LOP3.LUT P5, RZ, R12, 0xff00, RZ, 0xc0, !PT ;  /* 0x0000ff000cff7812 */ /* 0x000fc800078ac0ff */
[----:B------:R-:W-:Y:S02]  /*39e0*/  SEL R161, R161, RZ, P5 ;  /* 0x000000ffa1a17207 */ /* 0x000fe40002800000 */
[----:B------:R-:W-:-:S04]  /*39f0*/  LOP3.LUT P5, RZ, R12, 0xff0000, RZ, 0xc0, !PT ;  /* 0x00ff00000cff7812 */ /* 0x000fc800078ac0ff */
[----:B-1----:R-:W-:Y:S01]  /*3a00*/  SEL R162, R165, RZ, P5 ;  /* 0x000000ffa5a27207 */ /* 0x002fe20002800000 */
[----:B------:R-:W-:Y:S01]  /*3a10*/  IMAD.WIDE.U32 R164, R13, R166, c[0x0][0x248] ;  /* 0x000092000da47625 */ /* 0x000fe200078e00a6 */
[----:B------:R-:W-:-:S04]  /*3a20*/  LOP3.LUT P5, RZ, R12, 0xff000000, RZ, 0xc0, !PT ;  /* 0xff0000000cff7812 */ /* 0x000fc800078ac0ff */
[----:B------:R-:W-:-:S05]  /*3a30*/  SEL R163, R14, RZ, P5 ;  /* 0x000000ff0ea37207 */ /* 0x000fca0002800000 */
[----:B------:R1:W-:Y:S04]  /*3a40*/  STG.E.128 [R164.64], R160 ;  /* 0x000000a0a4007986 */ /* 0x0003e8000c101d04 */
.L_x_11744:
[----:B------:R-:W-:Y:S05]  /*3a50*/  BSYNC B1 ;  /* 0x0000000000017941 */ /* 0x000fea0003800000 */
.L_x_11743:
[----:B-----5:R-:W-:-:S04]  /*3a60*/  MOV R14, c[0x0][0x160] ;  /* 0x00005800000e7a02 */ /* 0x020fc80000000f00 */
[----:B------:R-:W-:-:S04]  /*3a70*/  LEA R3, R14, R3, 0x2 ;  /* 0x000000030e037211 */ /* 0x000fc800078e10ff */
[----:B------:R-:W-:-:S13]  /*3a80*/  ISETP.GE.AND P5, PT, R3, c[0x0][0x164], PT ;  /* 0x0000590003007a0c */ /* 0x000fda0003fa6270 */
[----:B01----:R-:W-:Y:S01]  /*3a90*/  @P5 CALL.REL.NOINC `(.L_x_11710) ;  /* 0x0000001000005944 */ /* 0x003fe20003c00000 */
[----:B------:R-:W-:Y:S05]  /*3aa0*/  BRA `(.L_x_11745) ;  /* 0xffffcb3000007947 */ /* 0x000fea000383ffff */
.L_x_11710:
[----:B0-----:R-:W-:Y:S05]  /*3ab0*/  BSYNC B0 ;  /* 0x0000000000007941 */ /* 0x001fea0003800000 */
.L_x_11709:
[----:B------:R-:W-:Y:S01]  /*3ac0*/  SHF.R.U32.HI R2, RZ, 0x5, R0 ;  /* 0x00000005ff027819 */ /* 0x000fe20000011600 */
[----:B------:R-:W-:Y:S01]  /*3ad0*/  WARPSYNC 0xffffffff ;  /* 0xffffffff00007948 */ /* 0x000fe20003800000 */
[C---:B------:R-:W-:Y:S01]  /*3ae0*/  LOP3.LUT R3, R0.reuse, 0x1f, RZ, 0xc0, !PT ;  /* 0x0000001f00037812 */ /* 0x040fe200078ec0ff */
[----:B-----5:R-:W0:Y:S01]  /*3af0*/  S2R R39, SR_CTAID.X ;  /* 0x0000000000277919 */ /* 0x020e220000002500 */
[----:B------:R-:W-:Y:S02]  /*3b00*/  IADD3 R37, -R0, 0x7f, RZ ;  /* 0x0000007f00257810 */ /* 0x000fe40007ffe1ff */
[----:B------:R-:W-:-:S05]  /*3b10*/  PRMT R2, R2, 0x2104, R3 ;  /* 0x0000210402027816 */ /* 0x000fca0000000003 */
[----:B------:R-:W-:Y:S04]  /*3b20*/  STS.128 [R2.X16], R88 ;  /* 0x0000005802007388 */ /* 0x000fe8000000cc00 */
[----:B------:R-:W-:Y:S04]  /*3b30*/  STS.128 [R2.X16+0x200], R116 ;  /* 0x0002007402007388 */ /* 0x000fe8000000cc00 */
[----:B------:R-:W-:Y:S04]  /*3b40*/  STS.128 [R2.X16+0x400], R92 ;  /* 0x0004005c02007388 */ /* 0x000fe8000000cc00 */
[----:B------:R-:W-:Y:S04]  /*3b50*/  STS.128 [R2.X16+0x600], R96 ;  /* 0x0006006002007388 */ /* 0x000fe8000000cc00 */
[----:B------:R-:W-:Y:S01]  /*3b60*/  STS.128 [R2.X16+0x800], R100 ;  /* 0x0008006402007388 */ /* 0x000fe2000000cc00 */
[----:B0-----:R-:W-:Y:S01]  /*3b70*/  IMAD R49, R39, c[0x0][0x168], RZ ;  /* 0x00005a0027317a24 */ /* 0x001fe200078e02ff */
[----:B------:R-:W-:-:S02]  /*3b80*/  IADD3 R39, R37, c[0x0][0x168], RZ ;  /* 0x00005a0025277a10 */ /* 0x000fc40007ffe0ff */
[----:B------:R-:W-:Y:S02]  /*3b90*/  STS.128 [R2.X16+0xa00], R104 ;  /* 0x000a006802007388 */ /* 0x000fe4000000cc00 */
[----:B------:R-:W-:Y:S02]  /*3ba0*/  IADD3 R49, P0, R49, R0, RZ ;  /* 0x0000000031317210 */ /* 0x000fe40007f1e0ff */
[----:B------:R-:W-:Y:S01]  /*3bb0*/  STS.128 [R2.X16+0xc00], R108 ;  /* 0x000c006c02007388 */ /* 0x000fe2000000cc00 */
[C---:B------:R-:W-:Y:S02]  /*3bc0*/  LOP3.LUT P5, RZ, R39.reuse, 0xffffff80, RZ, 0xc0, !PT ;  /* 0xffffff8027ff7812 */ /* 0x040fe400078ac0ff */
[----:B------:R-:W-:Y:S01]  /*3bd0*/  IADD3.X R42, RZ, RZ, RZ, P0, !PT ;  /* 0x000000ffff2a7210 */ /* 0x000fe200007fe4ff */
[----:B------:R-:W-:Y:S04]  /*3be0*/  STS.128 [R2.X16+0xe00], R112 ;  /* 0x000e007002007388 */ /* 0x000fe8000000cc00 */
[----:B------:R-:W-:Y:S01]  /*3bf0*/  BAR.SYNC.DEFER_BLOCKING 0x0 ;  /* 0x0000000000007b1d */ /* 0x000fe20000010000 */
[----:B------:R-:W-:-:S02]  /*3c00*/  ISETP.GE.U32.AND P4, PT, R39, 0x180, PT ;  /* 0x000001802700780c */ /* 0x000fc40003f86070 */
[C---:B------:R-:W-:Y:S02]  /*3c10*/  ISETP.GE.U32.AND P3, PT, R39.reuse, 0x200, PT ;  /* 0x000002002700780c */ /* 0x040fe40003f66070 */
[----:B------:R-:W-:Y:S01]  /*3c20*/  ISETP.GE.U32.AND P2, PT, R39, 0x280, PT ;  /* 0x000002802700780c */ /* 0x000fe20003f46070 */
        /* <DEDUP_REMOVED lines=226> */
.L_x_11727:
[----:B------:R-:W-:Y:S01]  /*4a50*/  HFMA2.MMA R164, -RZ, RZ, 0, 5.9604644775390625e-08 ;  /* 0x00000001ffa47435 */ /* 0x000fe200000001ff */
[----:B------:R-:W-:-:S02]  /*4a60*/  MOV R163, R219 ;  /* 0x000000db00a37202 */ /* 0x000fc40000000f00 */
[----:B-----5:R-:W-:Y:S02]  /*4a70*/  MOV R215, 0x1f ;  /* 0x0000001f00d77802 */ /* 0x020fe40000000f00 */
[----:B------:R-:W-:Y:S02]  /*4a80*/  MOV R226, 0xffffffff ;  /* 0xffffffff00e27802 */ /* 0x000fe40000000f00 */
[----:B------:R-:W-:Y:S02]  /*4a90*/  MOV R160, 0x4ab0 ;  /* 0x00004ab000a07802 */ /* 0x000fe40000000f00 */
[----:B------:R-:W-:Y:S05]  /*4aa0*/  CALL.REL.NOINC `($__internal_188_$__cuda_sm70_shflsync_bfly_p) ;  /* 0x0000046000007944 */ /* 0x000fea0003c00000 */
[----:B-1----:R-:W-:Y:S01]  /*4ab0*/  MOV R162, R164 ;  /* 0x000000a400a27202 */ /* 0x002fe20000000f00 */
[----:B0-----:R-:W-:Y:S05]  /*4ac0*/  BRA `(.L_x_11746) ;  /* 0xffffd49000007947 */ /* 0x001fea000383ffff */
.L_x_11728:
[----:B------:R-:W-:Y:S01]  /*4ad0*/  HFMA2.MMA R164, -RZ, RZ, 0, 5.9604644775390625e-08 ;  /* 0x00000001ffa47435 */ /* 0x000fe200000001ff */
[----:B------:R-:W-:Y:S02]  /*4ae0*/  MOV R163, R217 ;  /* 0x000000d900a37202 */ /* 0x000fe40000000f00 */
[----:B-----5:R-:W-:Y:S02]  /*4af0*/  MOV R215, 0x1f ;  /* 0x0000001f00d77802 */ /* 0x020fe40000000f00 */
[----:B------:R-:W-:-:S02]  /*4b00*/  MOV R226, 0xffffffff ;  /* 0xffffffff00e27802 */ /* 0x000fc40000000f00 */
[----:B------:R-:W-:Y:S02]  /*4b10*/  MOV R160, 0x4b30 ;  /* 0x00004b3000a07802 */ /* 0x000fe40000000f00 */
[----:B01----:R-:W-:Y:S05]  /*4b20*/  CALL.REL.NOINC `($__internal_188_$__cuda_sm70_shflsync_bfly_p) ;  /* 0x000003e000007944 */ /* 0x003fea0003c00000 */
[----:B------:R-:W-:Y:S01]  /*4b30*/  FADD.FTZ R219, R162, R219 ;  /* 0x000000dba2db7221 */ /* 0x000fe20000010000 */
[----:B0-----:R-:W-:Y:S01]  /*4b40*/  MOV R215, 0x1f ;  /* 0x0000001f00d77802 */ /* 0x001fe20000000f00 */
[----:B-1----:R-:W-:Y:S01]  /*4b50*/  FADD.FTZ R217, R217, R164 ;  /* 0x000000a4d9d97221 */ /* 0x002fe20000010000 */
[----:B------:R-:W-:Y:S01]  /*4b60*/  HFMA2.MMA R164, -RZ, RZ, 0, 1.1920928955078125e-07 ;  /* 0x00000002ffa47435 */ /* 0x000fe200000001ff */
[----:B------:R-:W-:Y:S02]  /*4b70*/  MOV R226, 0xffffffff ;  /* 0xffffffff00e27802 */ /* 0x000fe40000000f00 */
[----:B------:R-:W-:Y:S02]  /*4b80*/  MOV R163, R219 ;  /* 0x000000db00a37202 */ /* 0x000fe40000000f00 */
[----:B------:R-:W-:Y:S02]  /*4b90*/  MOV R160, 0x4bb0 ;  /* 0x00004bb000a07802 */ /* 0x000fe40000000f00 */
[----:B------:R-:W-:Y:S05]  /*4ba0*/  CALL.REL.NOINC `($__internal_188_$__cuda_sm70_shflsync_bfly_p) ;  /* 0x0000036000007944 */ /* 0x000fea0003c00000 */
[----:B-1----:R-:W-:Y:S01]  /*4bb0*/  MOV R162, R164 ;  /* 0x000000a400a27202 */ /* 0x002fe20000000f00 */
[----:B------:R-:W-:Y:S01]  /*4bc0*/  HFMA2.MMA R164, -RZ, RZ, 0, 1.1920928955078125e-07 ;  /* 0x00000002ffa47435 */ /* 0x000fe200000001ff */
[----:B0-----:R-:W-:-:S02]  /*4bd0*/  MOV R163, R217 ;  /* 0x000000d900a37202 */ /* 0x001fc40000000f00 */
[----:B------:R-:W-:Y:S02]  /*4be0*/  MOV R215, 0x1f ;  /* 0x0000001f00d77802 */ /* 0x000fe40000000f00 */
[----:B------:R-:W-:Y:S02]  /*4bf0*/  MOV R226, 0xffffffff ;  /* 0xffffffff00e27802 */ /* 0x000fe40000000f00 */
[----:B------:R-:W-:Y:S02]  /*4c00*/  MOV R160, 0x4c20 ;  /* 0x00004c2000a07802 */ /* 0x000fe40000000f00 */
[----:B------:R-:W-:Y:S05]  /*4c10*/  CALL.REL.NOINC `($__internal_188_$__cuda_sm70_shflsync_bfly_p) ;  /* 0x000002f000007944 */ /* 0x000fea0003c00000 */
[----:B------:R-:W-:Y:S01]  /*4c20*/  FADD.FTZ R219, R162, R219 ;  /* 0x000000dba2db7221 */ /* 0x000fe20000010000 */
[----:B0-----:R-:W-:Y:S01]  /*4c30*/  MOV R215, 0x1f ;  /* 0x0000001f00d77802 */ /* 0x001fe20000000f00 */
[----:B-1----:R-:W-:Y:S01]  /*4c40*/  FADD.FTZ R217, R217, R164 ;  /* 0x000000a4d9d97221 */ /* 0x002fe20000010000 */
[----:B------:R-:W-:Y:S01]  /*4c50*/  HFMA2.MMA R164, -RZ, RZ, 0, 2.384185791015625e-07 ;  /* 0x00000004ffa47435 */ /* 0x000fe200000001ff */
[----:B------:R-:W-:Y:S02]  /*4c60*/  MOV R226, 0xffffffff ;  /* 0xffffffff00e27802 */ /* 0x000fe40000000f00 */
[----:B------:R-:W-:-:S02]  /*4c70*/  MOV R163, R219 ;  /* 0x000000db00a37202 */ /* 0x000fc40000000f00 */
[----:B------:R-:W-:Y:S02]  /*4c80*/  MOV R160, 0x4ca0 ;  /* 0x00004ca000a07802 */ /* 0x000fe40000000f00 */
[----:B------:R-:W-:Y:S05]  /*4c90*/  CALL.REL.NOINC `($__internal_188_$__cuda_sm70_shflsync_bfly_p) ;  /* 0x0000027000007944 */ /* 0x000fea0003c00000 */
[----:B-1----:R-:W-:Y:S01]  /*4ca0*/  MOV R162, R164 ;  /* 0x000000a400a27202 */ /* 0x002fe20000000f00 */
[----:B------:R-:W-:Y:S01]  /*4cb0*/  HFMA2.MMA R164, -RZ, RZ, 0, 2.384185791015625e-07 ;  /* 0x00000004ffa47435 */ /* 0x000fe200000001ff */
[----:B0-----:R-:W-:Y:S02]  /*4cc0*/  MOV R163, R217 ;  /* 0x000000d900a37202 */ /* 0x001fe40000000f00 */
[----:B------:R-:W-:Y:S02]  /*4cd0*/  MOV R215, 0x1f ;  /* 0x0000001f00d77802 */ /* 0x000fe40000000f00 */
[----:B------:R-:W-:Y:S02]  /*4ce0*/  MOV R226, 0xffffffff ;  /* 0xffffffff00e27802 */ /* 0x000fe40000000f00 */
[----:B------:R-:W-:Y:S02]  /*4cf0*/  MOV R160, 0x4d10 ;  /* 0x00004d1000a07802 */ /* 0x000fe40000000f00 */
[----:B------:R-:W-:Y:S05]  /*4d00*/  CALL.REL.NOINC `($__internal_188_$__cuda_sm70_shflsync_bfly_p) ;  /* 0x0000020000007944 */ /* 0x000fea0003c00000 */
[----:B------:R-:W-:Y:S01]  /*4d10*/  FADD.FTZ R165, R162, R219 ;  /* 0x000000dba2a57221 */ /* 0x000fe20000010000 */
[----:B0-----:R-:W-:Y:S01]  /*4d20*/  MOV R215, 0x1f ;  /* 0x0000001f00d77802 */ /* 0x001fe20000000f00 */
[----:B-1----:R-:W-:Y:S01]  /*4d30*/  FADD.FTZ R167, R217, R164 ;  /* 0x000000a4d9a77221 */ /* 0x002fe20000010000 */
[----:B------:R-:W-:Y:S01]  /*4d40*/  HFMA2.MMA R164, -RZ, RZ, 0, 4.76837158203125e-07 ;  /* 0x00000008ffa47435 */ /* 0x000fe200000001ff */
[----:B------:R-:W-:-:S02]  /*4d50*/  MOV R226, 0xffffffff ;  /* 0xffffffff00e27802 */ /* 0x000fc40000000f00 */
[----:B------:R-:W-:Y:S02]  /*4d60*/  MOV R163, R165 ;  /* 0x000000a500a37202 */ /* 0x000fe40000000f00 */
[----:B------:R-:W-:Y:S02]  /*4d70*/  MOV R160, 0x4d90 ;  /* 0x00004d9000a07802 */ /* 0x000fe40000000f00 */
[----:B------:R-:W-:Y:S05]  /*4d80*/  CALL.REL.NOINC `($__internal_188_$__cuda_sm70_shflsync_bfly_p) ;  /* 0x0000018000007944 */ /* 0x000fea0003c00000 */
[----:B-1----:R-:W-:Y:S01]  /*4d90*/  MOV R162, R164 ;  /* 0x000000a400a27202 */ /* 0x002fe20000000f00 */
[----:B------:R-:W-:Y:S01]  /*4da0*/  HFMA2.MMA R164, -RZ, RZ, 0, 4.76837158203125e-07 ;  /* 0x00000008ffa47435 */ /* 0x000fe200000001ff */
[----:B0-----:R-:W-:Y:S02]  /*4db0*/  MOV R163, R167 ;  /* 0x000000a700a37202 */ /* 0x001fe40000000f00 */
[----:B------:R-:W-:Y:S02]  /*4dc0*/  MOV R215, 0x1f ;  /* 0x0000001f00d77802 */ /* 0x000fe40000000f00 */
[----:B------:R-:W-:Y:S02]  /*4dd0*/  MOV R226, 0xffffffff ;  /* 0xffffffff00e27802 */ /* 0x000fe40000000f00 */
[----:B------:R-:W-:-:S02]  /*4de0*/  MOV R160, 0x4e00 ;  /* 0x00004e0000a07802 */ /* 0x000fc40000000f00 */
[----:B------:R-:W-:Y:S05]  /*4df0*/  CALL.REL.NOINC `($__internal_188_$__cuda_sm70_shflsync_bfly_p) ;  /* 0x0000011000007944 */ /* 0x000fea0003c00000 */
[----:B------:R-:W-:Y:S01]  /*4e00*/  FADD.FTZ R165, R162, R165 ;  /* 0x000000a5a2a57221 */ /* 0x000fe20000010000 */
[----:B0-----:R-:W-:Y:S01]  /*4e10*/  MOV R215, 0x1f ;  /* 0x0000001f00d77802 */ /* 0x001fe20000000f00 */
[----:B-1----:R-:W-:Y:S01]  /*4e20*/  FADD.FTZ R167, R167, R164 ;  /* 0x000000a4a7a77221 */ /* 0x002fe20000010000 */
[----:B------:R-:W-:Y:S01]  /*4e30*/  HFMA2.MMA R164, -RZ, RZ, 0, 9.5367431640625e-07 ;  /* 0x00000010ffa47435 */ /* 0x000fe200000001ff */
[----:B------:R-:W-:-:S02]  /*4e40*/  MOV R226, 0xffffffff ;  /* 0xffffffff00e27802 */ /* 0x000fc40000000f00 */
[----:B------:R-:W-:Y:S02]  /*4e50*/  MOV R163, R165 ;  /* 0x000000a500a37202 */ /* 0x000fe40000000f00 */
[----:B------:R-:W-:Y:S02]  /*4e60*/  MOV R160, 0x4e80 ;  /* 0x00004e8000a07802 */ /* 0x000fe40000000f00 */
[----:B------:R-:W-:Y:S05]  /*4e70*/  CALL.REL.NOINC `($__internal_188_$__cuda_sm70_shflsync_bfly_p) ;  /* 0x0000009000007944 */ /* 0x000fea0003c00000 */
[----:B-1----:R-:W-:Y:S01]  /*4e80*/  MOV R166, R164 ;  /* 0x000000a400a67202 */ /* 0x002fe20000000f00 */
[----:B------:R-:W-:Y:S01]  /*4e90*/  HFMA2.MMA R164, -RZ, RZ, 0, 9.5367431640625e-07 ;  /* 0x00000010ffa47435 */ /* 0x000fe200000001ff */
[----:B0-----:R-:W-:Y:S02]  /*4ea0*/  MOV R163, R167 ;  /* 0x000000a700a37202 */ /* 0x001fe40000000f00 */
[----:B------:R-:W-:Y:S02]  /*4eb0*/  MOV R215, 0x1f ;  /* 0x0000001f00d77802 */ /* 0x000fe40000000f00 */
[----:B------:R-:W-:Y:S02]  /*4ec0*/  MOV R226, 0xffffffff ;  /* 0xffffffff00e27802 */ /* 0x000fe40000000f00 */
[----:B------:R-:W-:-:S02]  /*4ed0*/  MOV R160, 0x4ef0 ;  /* 0x00004ef000a07802 */ /* 0x000fc40000000f00 */
[----:B------:R-:W-:Y:S05]  /*4ee0*/  CALL.REL.NOINC `($__internal_188_$__cuda_sm70_shflsync_bfly_p) ;  /* 0x0000002000007944 */ /* 0x000fea0003c00000 */
[----:B-1----:R-:W-:Y:S01]  /*4ef0*/  MOV R160, R164 ;  /* 0x000000a400a07202 */ /* 0x002fe20000000f00 */
[----:B0-----:R-:W-:Y:S05]  /*4f00*/  BRA `(.L_x_11747) ;  /* 0xffffd17000007947 */ /* 0x001fea000383ffff */
        .weak           $__internal_188_$__cuda_sm70_shflsync_bfly_p
        .type           $__internal_188_$__cuda_sm70_shflsync_bfly_p,@function
        .size           $__internal_188_$__cuda_sm70_shflsync_bfly_p,(.L_x_12490 - $__internal_188_$__cuda_sm70_shflsync_bfly_p)
$__internal_188_$__cuda_sm70_shflsync_bfly_p:
[----:B------:R-:W-:Y:S01]  /*4f10*/  HFMA2.MMA R161, -RZ, RZ, 0, 0 ;  /* 0x00000000ffa17435 */ /* 0x000fe200000001ff */
[----:B------:R-:W-:Y:S04]  /*4f20*/  WARPSYNC R226 ;  /* 0x000000e200007348 */ /* 0x000fe80003800000 */
[----:B------:R0:W1:Y:S01]  /*4f30*/  SHFL.BFLY PT, R164, R163, R164, R215 ;  /* 0x0c0000a4a3a47389 */ /* 0x00006200000e00d7 */
[----:B------:R-:W-:Y:S05]  /*4f40*/  RET.REL.NODEC R160 `(_ZN10layer_norm13ln_bwd_kernelINS_13Kernel_traitsIfffffjLj1024ELj1ELj4ELj1ELj16ENS_18Kernel_traits_baseILj1024EfffffjLj128EEEEELb1ELb0ELb0ELb0EEEvNS_9BwdParamsE) ;  /* 0xffffb0b0a0007950 */ /* 0x000fea0003c3ffff */
.L_x_11748:
        /* <DEDUP_REMOVED lines=11> */
.L_x_12490:


//--------------------- .text._ZN10layer_norm13ln_bwd_kernelINS_13Kernel_traitsIfffffjLj1024ELj1ELj4ELj1ELj16ENS_18Kernel_traits_baseILj1024EfffffjLj128EEEEELb1ELb0ELb0ELb1EEEvNS_9BwdParamsE --------------------------
	.section	.text._ZN10layer_norm13ln_bwd_kernelINS_13Kernel_traitsIfffffjLj1024ELj1ELj4ELj1ELj16ENS_18Kernel_traits_baseILj1024EfffffjLj128EEEEELb1ELb0ELb0ELb1EEEvNS_9BwdParamsE,"ax",@progbits
	.sectioninfo	@"SHI_REGISTERS=250"
	.align	128
        .global         _ZN10layer_norm13ln_bwd_kernelINS_13Kernel_traitsIfffffjLj1024ELj1ELj4ELj1ELj16ENS_18Kernel_traits_baseILj1024EfffffjLj128EEEEELb1ELb0ELb0ELb1EEEvNS_9BwdParamsE
        .type           _ZN10layer_norm13ln_bwd_kernelINS_13Kernel_traitsIfffffjLj1024ELj1ELj4ELj1ELj16ENS_18Kernel_traits_baseILj1024EfffffjLj128EEEEELb1ELb0ELb0ELb1EEEvNS_9BwdParamsE,@function
        .size           _ZN10layer_norm13ln_bwd_kernelINS_13Kernel_traitsIfffffjLj1024ELj1ELj4ELj1ELj16ENS_18Kernel_traits_baseILj1024EfffffjLj128EEEEELb1ELb0ELb0ELb1EEEvNS_9BwdParamsE,(.L_x_12491 - _ZN10layer_norm13ln_bwd_kernelINS_13Kernel_traitsIfffffjLj1024ELj1ELj4ELj1ELj16ENS_18Kernel_traits_baseILj1024EfffffjLj128EEEEELb1ELb0ELb0ELb1EEEvNS_9BwdParamsE)
        .other          _ZN10layer_norm13ln_bwd_kernelINS_13Kernel_traitsIfffffjLj1024ELj1ELj4ELj1ELj16ENS_18Kernel_traits_baseILj1024EfffffjLj128EEEEELb1ELb0ELb0ELb1EEEvNS_9BwdParamsE,@"STO_CUDA_ENTRY STV_DEFAULT"
_ZN10layer_norm13ln_bwd_kernelINS_13Kernel_traitsIfffffjLj1024ELj1ELj4ELj1ELj16ENS_18Kernel_traits_baseILj1024EfffffjLj128EEEEELb1ELb0ELb0ELb1EEEvNS_9BwdParamsE:
.text._ZN10layer_norm13ln_bwd_kernelINS_13Kernel_traitsIfffffjLj1024ELj1ELj4ELj1ELj16ENS_18Kernel_traits_baseILj1024EfffffjLj128EEEEELb1ELb0ELb0ELb1EEEvNS_9BwdParamsE:
        /* <DEDUP_REMOVED lines=42> */
.L_x_11750:
        /* <DEDUP_REMOVED lines=47> */
.L_x_11763:
[----:B------:R-:W-:Y:S01]  /*0590*/  IMAD R100, R198, c[0x0][0x168], RZ ;  /* 0x00005a00c6647a24 */ /* 0x000fe200078e02ff */
[----:B------:R-:W-:-:S02]  /*05a0*/  LOP3.LUT R232, R0, 0x1f, RZ, 0xc0, !PT ;  /* 0x0000001f00e87812 */ /* 0x000fc400078ec0ff */
        /* <DEDUP_REMOVED lines=21> */
[----:B------:R-:W-:Y:S02]  /*0700*/  SHF.R.U32.HI R217, RZ, 0x1c, R211 ;  /* 0x0000001cffd97819 */ /* 0x000fe400000116d3 */
[----:B-1----:R-:W-:Y:S02]  /*0710*/  IADD3 R116, P0, R218, c[0x0][0x188], RZ ;  /* 0x00006200da747a10 */ /* 0x002fe40007f1e0ff */
[----:B------:R-:W-:Y:S01]  /*0720*/  SHF.L.U32 R215, R236, 0x4, RZ ;  /* 0x00000004ecd77819 */ /* 0x000fe200000006ff */
[----:B------:R-:W3:Y:S01]  /*0730*/  LDG.E.128 R108, [R108.64] ;  /* 0x000000046c6c7981 */ /* 0x000ee2000c1e1d00 */
[----:B------:R-:W-:Y:S02]  /*0740*/  IADD3 R206, R232, 0x80, RZ ;  /* 0x00000080e8ce7810 */ /* 0x000fe40007ffe0ff */
[----:B------:R-:W-:-:S02]  /*0750*/  MOV R213, 0x10 ;  /* 0x0000001000d57802 */ /* 0x000fc40000000f00 */
[----:B------:R-:W-:Y:S02]  /*0760*/  IADD3.X R117, R217, c[0x0][0x18c], RZ, P0, !PT ;  /* 0x00006300d9757a10 */ /* 0x000fe400007fe4ff */
[----:B------:R-:W-:Y:S02]  /*0770*/  SHF.R.U32.HI R214, RZ, 0x1c, R236 ;  /* 0x0000001cffd67819 */ /* 0x000fe400000116ec */
[----:B------:R-:W-:Y:S02]  /*0780*/  IADD3 R124, P0, R215, c[0x0][0x188], RZ ;  /* 0x00006200d77c7a10 */ /* 0x000fe40007f1e0ff */
[----:B------:R-:W-:Y:S01]  /*0790*/  SHF.L.U32 R212, R206, 0x4, RZ ;  /* 0x00000004ced47819 */ /* 0x000fe200000006ff */
[-C--:B------:R-:W-:Y:S01]  /*07a0*/  IMAD.WIDE.U32 R112, R230, R213.reuse, c[0x0][0x208] ;  /* 0x00008200e6707625 */ /* 0x080fe200078e00d5 */
[----:B------:R-:W-:Y:S01]  /*07b0*/  IADD3.X R125, R214, c[0x0][0x18c], RZ, P0, !PT ;  /* 0x00006300d67d7a10 */ /* 0x000fe200007fe4ff */
[----:B------:R-:W3:Y:S01]  /*07c0*/  LDG.E.128 R116, [R116.64] ;  /* 0x0000000474747981 */ /* 0x000ee2000c1e1d00 */
[----:B------:R-:W-:Y:S01]  /*07d0*/  SHF.R.U32.HI R210, RZ, 0x1c, R206 ;  /* 0x0000001cffd27819 */ /* 0x000fe200000116ce */
[-C--:B------:R-:W-:Y:S01]  /*07e0*/  IMAD.WIDE.U32 R104, R232, R213.reuse, c[0x0][0x208] ;  /* 0x00008200e8687625 */ /* 0x080fe200078e00d5 */
[----:B------:R-:W-:Y:S01]  /*07f0*/  IADD3 R132, P0, R212, c[0x0][0x188], RZ ;  /* 0x00006200d4847a10 */ /* 0x000fe20007f1e0ff */
[----:B------:R-:W3:Y:S03]  /*0800*/  LDG.E.128 R112, [R112.64] ;  /* 0x0000000470707981 */ /* 0x000ee6000c1e1d00 */
[----:B------:R-:W-:Y:S01]  /*0810*/  IADD3.X R133, R210, c[0x0][0x18c], RZ, P0, !PT ;  /* 0x00006300d2857a10 */ /* 0x000fe200007fe4ff */
[----:B------:R-:W3:Y:S04]  /*0820*/  LDG.E.128 R104, [R104.64] ;  /* 0x0000000468687981 */ /* 0x000ee8000c1e1d00 */
[----:B------:R-:W3:Y:S04]  /*0830*/  LDG.E.128 R124, [R124.64] ;  /* 0x000000047c7c7981 */ /* 0x000ee8000c1e1d00 */
[----:B------:R-:W3:Y:S01]  /*0840*/  LDG.E.128 R132, [R132.64] ;  /* 0x0000000484847981 */ /* 0x000ee2000c1e1d00 */
[----:B------:R-:W-:-:S06]  /*0850*/  IMAD.WIDE.U32 R120, R211, R213, c[0x0][0x208] ;  /* 0x00008200d3787625 */ /* 0x000fcc00078e00d5 */
[----:B------:R-:W3:Y:S01]  /*0860*/  LDG.E.128 R120, [R120.64] ;  /* 0x0000000478787981 */ /* 0x000ee2000c1e1d00 */
[----:B------:R-:W-:Y:S01]  /*0870*/  IADD3 R200, R232, 0xa0, RZ ;  /* 0x000000a0e8c87810 */ /* 0x000fe20007ffe0ff */
[-C--:B------:R-:W-:Y:S01]  /*0880*/  IMAD.WIDE.U32 R128, R236, R213.reuse, c[0x0][0x208] ;  /* 0x00008200ec807625 */ /* 0x080fe200078e00d5 */
[----:B------:R-:W-:Y:S02]  /*0890*/  IADD3 R242, R232, 0xc0, RZ ;  /* 0x000000c0e8f27810 */ /* 0x000fe40007ffe0ff */
[----:B------:R-:W-:Y:S02]  /*08a0*/  SHF.L.U32 R209, R200, 0x4, RZ ;  /* 0x00000004c8d17819 */ /* 0x000fe400000006ff */
[----:B------:R-:W-:Y:S01]  /*08b0*/  SHF.R.U32.HI R208, RZ, 0x1c, R200 ;  /* 0x0000001cffd07819 */ /* 0x000fe200000116c8 */
[----:B------:R-:W3:Y:S01]  /*08c0*/  LDG.E.128 R128, [R128.64] ;  /* 0x0000000480807981 */ /* 0x000ee2000c1e1d00 */
[----:B------:R-:W-:Y:S01]  /*08d0*/  IADD3 R140, P0, R209, c[0x0][0x188], RZ ;  /* 0x00006200d18c7a10 */ /* 0x000fe20007f1e0ff */
[----:B------:R-:W-:Y:S01]  /*08e0*/  IMAD.WIDE.U32 R136, R206, R213, c[0x0][0x208] ;  /* 0x00008200ce887625 */ /* 0x000fe200078e00d5 */
[----:B------:R-:W-:-:S02]  /*08f0*/  SHF.L.U32 R205, R242, 0x4, RZ ;  /* 0x00000004f2cd7819 */ /* 0x000fc400000006ff */
[----:B------:R-:W-:Y:S02]  /*0900*/  IADD3.X R141, R208, c[0x0][0x18c], RZ, P0, !PT ;  /* 0x00006300d08d7a10 */ /* 0x000fe400007fe4ff */
[----:B------:R-:W-:Y:S01]  /*0910*/  SHF.R.U32.HI R203, RZ, 0x1c, R242 ;  /* 0x0000001cffcb7819 */ /* 0x000fe200000116f2 */
[----:B------:R-:W3:Y:S01]  /*0920*/  LDG.E.128 R136, [R136.64] ;  /* 0x0000000488887981 */ /* 0x000ee2000c1e1d00 */
[----:B------:R-:W-:-:S03]  /*0930*/  IADD3 R148, P1, R205, c[0x0][0x188], RZ ;  /* 0x00006200cd947a10 */ /* 0x000fc60007f3e0ff */
[----:B------:R-:W3:Y:S01]  /*0940*/  LDG.E.128 R140, [R140.64] ;  /* 0x000000048c8c7981 */ /* 0x000ee2000c1e1d00 */
[----:B------:R-:W-:-:S06]  /*0950*/  IADD3.X R149, R203, c[0x0][0x18c], RZ, P1, !PT ;  /* 0x00006300cb957a10 */ /* 0x000fcc0000ffe4ff */
[----:B------:R-:W3:Y:S01]  /*0960*/  LDG.E.128 R148, [R148.64] ;  /* 0x0000000494947981 */ /* 0x000ee2000c1e1d00 */
[----:B------:R-:W-:Y:S01]  /*0970*/  ISETP.NE.U32.AND P0, PT, RZ, c[0x0][0x1c0], PT ;  /* 0x00007000ff007a0c */ /* 0x000fe20003f05070 */
[----:B------:R-:W-:-:S03]  /*0980*/  IMAD.WIDE.U32 R144, R200, R213, c[0x0][0x208] ;  /* 0x00008200c8907625 */ /* 0x000fc600078e00d5 */
[----:B------:R-:W-:-:S03]  /*0990*/  ISETP.NE.AND.EX P0, PT, RZ, c[0x0][0x1c4], PT, P0 ;  /* 0x00007100ff007a0c */ /* 0x000fc60003f05300 */
[----:B------:R-:W3:Y:S01]  /*09a0*/  LDG.E.128 R144, [R144.64] ;  /* 0x0000000490907981 */ /* 0x000ee2000c1e1d00 */
[----:B------:R-:W-:Y:S01]  /*09b0*/  SHF.R.S32.HI R155, RZ, 0x1f, R198 ;  /* 0x0000001fff9b7819 */ /* 0x000fe200000114c6 */
[----:B------:R-:W-:Y:S01]  /*09c0*/  IMAD.WIDE.U32 R152, R242, R213, c[0x0][0x208] ;  /* 0x00008200f2987625 */ /* 0x000fe200078e00d5 */
[----:B------:R-:W-:Y:S02]  /*09d0*/  MOV R204, 0x3f800000 ;  /* 0x3f80000000cc7802 */ /* 0x000fe40000000f00 */
[----:B------:R-:W-:-:S05]  /*09e0*/  LEA R160, P2, R232, c[0x0][0x190], 0x2 ;  /* 0x00006400e8a07a11 */ /* 0x000fca00078410ff */
[----:B------:R-:W-:Y:S02]  /*09f0*/  @P0 LEA R156, P1, R198, c[0x0][0x1c0], 0x2 ;  /* 0x00007000c69c0a11 */ /* 0x000fe400078210ff */
[----:B0-----:R-:W-:Y:S02]  /*0a00*/  IADD3 R241, R232, 0xe0, RZ ;  /* 0x000000e0e8f17810 */ /* 0x001fe40007ffe0ff */
[----:B------:R-:W-:Y:S02]  /*0a10*/  @P0 LEA.HI.X R157, R198, c[0x0][0x1c4], R155, 0x2, P1 ;  /* 0x00007100c69d0a11 */ /* 0x000fe400008f149b */
[----:B------:R-:W-:Y:S01]  /*0a20*/  ISETP.NE.U32.AND P1, PT, RZ, c[0x0][0x218], PT ;  /* 0x00008600ff007a0c */ /* 0x000fe20003f25070 */
[----:B------:R-:W3:Y:S01]  /*0a30*/  LDG.E.128 R152, [R152.64] ;  /* 0x0000000498987981 */ /* 0x000ee2000c1e1d00 */
[----:B------:R-:W-:Y:S02]  /*0a40*/  LEA.HI.X R161, R232, c[0x0][0x194], RZ, 0x2, P2 ;  /* 0x00006500e8a17a11 */ /* 0x000fe400010f14ff */
[----:B------:R-:W-:Y:S01]  /*0a50*/  LEA R228, P2, R211, c[0x0][0x190], 0x2 ;  /* 0x00006400d3e47a11 */ /* 0x000fe200078410ff */
[----:B-----5:R0:W5:Y:S01]  /*0a60*/  @P0 LDG.E R204, [R156.64] ;  /* 0x000000049ccc0981 */ /* 0x020162000c1e1900 */
[----:B------:R-:W-:-:S02]  /*0a70*/  SHF.L.U32 R202, R241, 0x4, RZ ;  /* 0x00000004f1ca7819 */ /* 0x000fc400000006ff */
[----:B------:R-:W-:Y:S01]  /*0a80*/  ISETP.NE.AND.EX P0, PT, RZ, c[0x0][0x21c], PT, P1 ;  /* 0x00008700ff007a0c */ /* 0x000fe20003f05310 */
[----:B------:R1:W5:Y:S01]  /*0a90*/  LDG.E R223, [R160.64] ;  /* 0x00000004a0df7981 */ /* 0x000362000c1e1900 */
[----:B------:R-:W-:Y:S02]  /*0aa0*/  LEA R158, P1, R230, c[0x0][0x190], 0x2 ;  /* 0x00006400e69e7a11 */ /* 0x000fe400078210ff */
[----:B------:R-:W-:Y:S02]  /*0ab0*/  LEA.HI.X R229, R211, c[0x0][0x194], RZ, 0x2, P2 ;  /* 0x00006500d3e57a11 */ /* 0x000fe400010f14ff */
[----:B------:R-:W-:Y:S02]  /*0ac0*/  SHF.R.U32.HI R201, RZ, 0x1c, R241 ;  /* 0x0000001cffc97819 */ /* 0x000fe400000116f1 */
[----:B0-----:R-:W-:Y:S01]  /*0ad0*/  IADD3 R156, P2, R202, c[0x0][0x188], RZ ;  /* 0x00006200ca9c7a10 */ /* 0x001fe20007f5e0ff */
[----:B------:R0:W5:Y:S01]  /*0ae0*/  LDG.E R219, [R228.64] ;  /* 0x00000004e4db7981 */ /* 0x000162000c1e1900 */
[----:B------:R-:W-:-:S02]  /*0af0*/  LEA.HI.X R159, R230, c[0x0][0x194], RZ, 0x2, P1 ;  /* 0x00006500e69f7a11 */ /* 0x000fc400008f14ff */
[C---:B------:R-:W-:Y:S02]  /*0b00*/  LEA R162, P1, R236.reuse, c[0x0][0x190], 0x2 ;  /* 0x00006400eca27a11 */ /* 0x040fe400078210ff */
[----:B------:R-:W-:Y:S01]  /*0b10*/  IADD3.X R157, R201, c[0x0][0x18c], RZ, P2, !PT ;  /* 0x00006300c99d7a10 */ /* 0x000fe200017fe4ff */
[----:B-1----:R-:W-:Y:S01]  /*0b20*/  IMAD.WIDE.U32 R160, R241, R213, c[0x0][0x208] ;  /* 0x00008200f1a07625 */ /* 0x002fe200078e00d5 */
[----:B------:R-:W-:Y:S01]  /*0b30*/  LEA.HI.X R163, R236, c[0x0][0x194], RZ, 0x2, P1 ;  /* 0x00006500eca37a11 */ /* 0x000fe200008f14ff */
[----:B------:R1:W5:Y:S04]  /*0b40*/  LDG.E R222, [R158.64] ;  /* 0x000000049ede7981 */ /* 0x000368000c1e1900 */
[----:B------:R0:W5:Y:S04]  /*0b50*/  LDG.E R216, [R162.64] ;  /* 0x00000004a2d87981 */ /* 0x000168000c1e1900 */
[----:B-1----:R-:W3:Y:S04]  /*0b60*/  LDG.E.128 R156, [R156.64] ;  /* 0x000000049c9c7981 */ /* 0x002ee8000c1e1d00 */
[----:B0-----:R-:W3:Y:S01]  /*0b70*/  LDG.E.128 R160, [R160.64] ;  /* 0x00000004a0a07981 */ /* 0x001ee2000c1e1d00 */
        /* <DEDUP_REMOVED lines=41> */
[C---:B0-----:R-:W-:Y:S02]  /*0e10*/  FADD.FTZ R228, -R226.reuse, R110 ;  /* 0x0000006ee2e47221 */ /* 0x041fe40000010100 */
[----:B------:R-:W-:Y:S02]  /*0e20*/  FADD.FTZ R232, -R226, R111 ;  /* 0x0000006fe2e87221 */ /* 0x000fe40000010100 */
[----:B------:R-:W-:-:S02]  /*0e30*/  FMUL.FTZ R227, R207, R228 ;  /* 0x000000e4cfe37220 */ /* 0x000fc40000410000 */
[C---:B------:R-:W-:Y:S02]  /*0e40*/  FADD.FTZ R234, -R226.reuse, R103 ;  /* 0x00000067e2ea7221 */ /* 0x040fe40000010100 */
[C---:B------:R-:W-:Y:S02]  /*0e50*/  FMUL.FTZ R228, R207.reuse, R232 ;  /* 0x000000e8cfe47220 */ /* 0x040fe40000410000 */
[----:B------:R-:W-:Y:S02]  /*0e60*/  FADD.FTZ R100, -R226, R100 ;  /* 0x00000064e2647221 */ /* 0x000fe40000010100 */
[C---:B------:R-:W-:Y:S02]  /*0e70*/  FMUL.FTZ R102, R207.reuse, R102 ;  /* 0x00000066cf667220 */ /* 0x040fe40000410000 */
[----:B------:R-:W-:Y:S02]  /*0e80*/  FMUL.FTZ R100, R207, R100 ;  /* 0x00000064cf647220 */ /* 0x000fe40000410000 */
[----:B------:R-:W-:-:S02]  /*0e90*/  FADD.FTZ R26, R114, R26 ;  /* 0x0000001a721a7221 */ /* 0x000fc40000010000 */
[----:B------:R-:W-:Y:S02]  /*0ea0*/  FFMA.FTZ R187, R114, R227, R187 ;  /* 0x000000e372bb7223 */ /* 0x000fe400000100bb */
[----:B------:R-:W-:Y:S02]  /*0eb0*/  FMUL.FTZ R232, R58, R114 ;  /* 0x000000723ae87220 */ /* 0x000fe40000410000 */
[C---:B------:R-:W-:Y:S02]  /*0ec0*/  FADD.FTZ R194, R105.reuse, R194 ;  /* 0x000000c269c27221 */ /* 0x040fe40000010000 */
[----:B------:R-:W-:Y:S02]  /*0ed0*/  FFMA.FTZ R196, R105, R101, R196 ;  /* 0x0000006569c47223 */ /* 0x000fe400000100c4 */
[----:B------:R-:W-:Y:S02]  /*0ee0*/  FMUL.FTZ R230, R61, R105 ;  /* 0x000000693de67220 */ /* 0x000fe40000410000 */
[----:B------:R-:W-:-:S02]  /*0ef0*/  FADD.FTZ R114, -R226, R127 ;  /* 0x0000007fe2727221 */ /* 0x000fc40000010100 */
[----:B------:R-:W-:Y:S02]  /*0f00*/  FMUL.FTZ R105, R207, R234 ;  /* 0x000000eacf697220 */ /* 0x000fe40000410000 */
[----:B------:R-:W-:Y:S02]  /*0f10*/  FMUL.FTZ R103, R60, R104 ;  /* 0x000000683c677220 */ /* 0x000fe40000410000 */
[C---:B------:R-:W-:Y:S02]  /*0f20*/  FADD.FTZ R27, R115.reuse, R27 ;  /* 0x0000001b731b7221 */ /* 0x040fe40000010000 */
[----:B------:R-:W-:Y:S02]  /*0f30*/  FFMA.FTZ R188, R115, R228, R188 ;  /* 0x000000e473bc7223 */ /* 0x000fe400000100bc */
[----:B------:R-:W-:Y:S02]  /*0f40*/  FMUL.FTZ R235, R59, R115 ;  /* 0x000000733beb7220 */ /* 0x000fe40000410000 */
[----:B------:R-:W-:-:S02]  /*0f50*/  FADD.FTZ R191, R106, R191 ;  /* 0x000000bf6abf7221 */ /* 0x000fc40000010000 */
[----:B------:R-:W-:Y:S02]  /*0f60*/  FFMA.FTZ R193, R106, R102, R193 ;  /* 0x000000666ac17223 */ /* 0x000fe400000100c1 */
[----:B------:R-:W-:Y:S02]  /*0f70*/  FMUL.FTZ R233, R62, R106 ;  /* 0x0000006a3ee97220 */ /* 0x000fe40000410000 */
[----:B------:R-:W-:Y:S02]  /*0f80*/  FMUL.FTZ R115, R207, R114 ;  /* 0x00000072cf737220 */ /* 0x000fe40000410000 */
[----:B------:R-:W-:Y:S02]  /*0f90*/  FADD.FTZ R132, -R226, R132 ;  /* 0x00000084e2847221 */ /* 0x000fe40000010100 */
[C---:B------:R-:W-:Y:S02]  /*0fa0*/  FADD.FTZ R30, R107.reuse, R30 ;  /* 0x0000001e6b1e7221 */ /* 0x040fe40000010000 */
[----:B------:R-:W-:-:S02]  /*0fb0*/  FFMA.FTZ R192, R107, R105, R192 ;  /* 0x000000696bc07223 */ /* 0x000fc400000100c0 */
[----:B------:R-:W-:Y:S02]  /*0fc0*/  FMUL.FTZ R106, R63, R107 ;  /* 0x0000006b3f6a7220 */ /* 0x000fe40000410000 */
[----:B------:R-:W-:Y:S02]  /*0fd0*/  FADD.FTZ R114, -R226, R133 ;  /* 0x00000085e2727221 */ /* 0x000fe40000010100 */
[----:B------:R-:W-:Y:S02]  /*0fe0*/  FADD.FTZ R107, RZ, R103 ;  /* 0x00000067ff6b7221 */ /* 0x000fe40000010000 */
[----:B------:R-:W-:Y:S02]  /*0ff0*/  FFMA.FTZ R111, R100, R103, RZ ;  /* 0x00000067646f7223 */ /* 0x000fe400000100ff */
[C---:B------:R-:W-:Y:S02]  /*1000*/  FMUL.FTZ R127, R207.reuse, R132 ;  /* 0x00000084cf7f7220 */ /* 0x040fe40000410000 */
[----:B------:R-:W-:-:S02]  /*1010*/  FMUL.FTZ R132, R207, R114 ;  /* 0x00000072cf847220 */ /* 0x000fc40000410000 */
[----:B------:R-:W-:Y:S02]  /*1020*/  FADD.FTZ R114, R107, R230 ;  /* 0x000000e66b727221 */ /* 0x000fe40000010000 */
[----:B------:R-:W-:Y:S02]  /*1030*/  FFMA.FTZ R111, R101, R230, R111 ;  /* 0x000000e6656f7223 */ /* 0x000fe4000001006f */
[C---:B------:R-:W-:Y:S02]  /*1040*/  FADD.FTZ R195, R104.reuse, R195 ;  /* 0x000000c368c37221 */ /* 0x040fe40000010000 */
[----:B------:R-:W-:Y:S02]  /*1050*/  FFMA.FTZ R199, R104, R100, R199 ;  /* 0x0000006468c77223 */ /* 0x000fe400000100c7 */
[----:B------:R-:W-:Y:S02]  /*1060*/  FADD.FTZ R107, R114, R233 ;  /* 0x000000e9726b7221 */ /* 0x000fe40000010000 */
[----:B------:R-:W-:-:S02]  /*1070*/  FADD.FTZ R104, -R226, R108 ;  /* 0x0000006ce2687221 */ /* 0x000fc40000010100 */
        /* <DEDUP_REMOVED lines=8> */
[----:B------:R-:W-:Y:S02]  /*1100*/  FMUL.FTZ R110, R207, R108 ;  /* 0x0000006ccf6e7220 */ /* 0x000fe40000410000 */
[----:B------:R-:W-:Y:S02]  /*1110*/  FFMA.FTZ R107, R104, R229, R107 ;  /* 0x000000e5686b7223 */ /* 0x000fe4000001006b */
[----:B------:R-:W-:Y:S02]  /*1120*/  FADD.FTZ R111, R114, R231 ;  /* 0x000000e7726f7221 */ /* 0x000fe40000010000 */
[----:B------:R-:W-:-:S02]  /*1130*/  FFMA.FTZ R107, R110, R231, R107 ;  /* 0x000000e76e6b7223 */ /* 0x000fc4000001006b */
[----:B------:R-:W-:Y:S02]  /*1140*/  FADD.FTZ R114, R111, R232 ;  /* 0x000000e86f727221 */ /* 0x000fe40000010000 */
[----:B------:R-:W-:Y:S02]  /*1150*/  FADD.FTZ R116, -R226, R116 ;  /* 0x00000074e2747221 */ /* 0x000fe40000010100 */
[----:B------:R-:W-:Y:S02]  /*1160*/  FFMA.FTZ R107, R227, R232, R107 ;  /* 0x000000e8e36b7223 */ /* 0x000fe4000001006b */
[----:B------:R-:W-:Y:S02]  /*1170*/  FMUL.FTZ R241, R52, R120 ;  /* 0x0000007834f17220 */ /* 0x000fe40000410000 */
[----:B------:R-:W-:Y:S02]  /*1180*/  FADD.FTZ R114, R114, R235 ;  /* 0x000000eb72727221 */ /* 0x000fe40000010000 */
[----:B------:R-:W-:-:S02]  /*1190*/  FADD.FTZ R236, -R226, R117 ;  /* 0x00000075e2ec7221 */ /* 0x000fc40000010100 */
[----:B------:R-:W-:Y:S02]  /*11a0*/  FMUL.FTZ R234, R207, R116 ;  /* 0x00000074cfea7220 */ /* 0x000fe40000410000 */
[----:B------:R-:W-:Y:S02]  /*11b0*/  FFMA.FTZ R107, R228, R235, R107 ;  /* 0x000000ebe46b7223 */ /* 0x000fe4000001006b */
[----:B------:R-:W-:Y:S02]  /*11c0*/  FMUL.FTZ R245, R53, R121 ;  /* 0x0000007935f57220 */ /* 0x000fe40000410000 */
[----:B------:R-:W-:Y:S02]  /*11d0*/  FADD.FTZ R114, R114, R241 ;  /* 0x000000f172727221 */ /* 0x000fe40000010000 */
[----:B------:R-:W-:Y:S02]  /*11e0*/  FADD.FTZ R118, -R226, R118 ;  /* 0x00000076e2767221 */ /* 0x000fe40000010100 */
[----:B------:R-:W-:-:S02]  /*11f0*/  FMUL.FTZ R236, R207, R236 ;  /* 0x000000eccfec7220 */ /* 0x000fc40000410000 */
[----:B------:R-:W-:Y:S02]  /*1200*/  FFMA.FTZ R107, R234, R241, R107 ;  /* 0x000000f1ea6b7223 */ /* 0x000fe4000001006b */
[----:B------:R-:W-:Y:S02]  /*1210*/  FMUL.FTZ R244, R54, R122 ;  /* 0x0000007a36f47220 */ /* 0x000fe40000410000 */
[----:B------:R-:W-:Y:S02]  /*1220*/  FADD.FTZ R111, R114, R245 ;  /* 0x000000f5726f7221 */ /* 0x000fe40000010000 */
[----:B------:R-:W-:Y:S02]  /*1230*/  FADD.FTZ R240, -R226, R119 ;  /* 0x00000077e2f07221 */ /* 0x000fe40000010100 */
[----:B-1----:R-:W-:Y:S02]  /*1240*/  FMUL.FTZ R239, R207, R118 ;  /* 0x00000076cfef7220 */ /* 0x002fe40000410000 */
[----:B------:R-:W-:-:S02]  /*1250*/  FFMA.FTZ R107, R236, R245, R107 ;  /* 0x000000f5ec6b7223 */ /* 0x000fc4000001006b */
[----:B------:R-:W-:Y:S02]  /*1260*/  FMUL.FTZ R247, R55, R123 ;  /* 0x0000007b37f77220 */ /* 0x000fe40000410000 */
[----:B------:R-:W-:Y:S02]  /*1270*/  FADD.FTZ R114, R111, R244 ;  /* 0x000000f46f727221 */ /* 0x000fe40000010000 */
[----:B------:R-:W-:Y:S02]  /*1280*/  FMUL.FTZ R240, R207, R240 ;  /* 0x000000f0cff07220 */ /* 0x000fe40000410000 */
[----:B------:R-:W-:Y:S02]  /*1290*/  FADD.FTZ R108, -R226, R124 ;  /* 0x0000007ce26c7221 */ /* 0x000fe40000010100 */
[----:B------:R-:W-:Y:S02]  /*12a0*/  FFMA.FTZ R107, R239, R244, R107 ;  /* 0x000000f4ef6b7223 */ /* 0x000fe4000001006b */
[----:B------:R-:W-:-:S02]  /*12b0*/  FADD.FTZ R29, R113, R29 ;  /* 0x0000001d711d7221 */ /* 0x000fc40000010000 */
[----:B------:R-:W-:Y:S02]  /*12c0*/  FFMA.FTZ R190, R113, R110, R190 ;  /* 0x0000006e71be7223 */ /* 0x000fe400000100be */
[C---:B------:R-:W-:Y:S02]  /*12d0*/  FADD.FTZ R28, R112.reuse, R28 ;  /* 0x0000001c701c7221 */ /* 0x040fe40000010000 */
[----:B------:R-:W-:Y:S02]  /*12e0*/  FFMA.FTZ R189, R112, R104, R189 ;  /* 0x0000006870bd7223 */ /* 0x000fe400000100bd */
[----:B------:R-:W-:Y:S02]  /*12f0*/  FMUL.FTZ R113, R48, R128 ;  /* 0x0000008030717220 */ /* 0x000fe40000410000 */
[----:B------:R-:W-:Y:S02]  /*1300*/  FADD.FTZ R134, -R226, R134 ;  /* 0x00000086e2867221 */ /* 0x000fe40000010100 */
[----:B------:R-:W-:-:S02]  /*1310*/  FADD.FTZ R114, R114, R247 ;  /* 0x000000f772727221 */ /* 0x000fc40000010000 */
[----:B------:R-:W-:Y:S02]  /*1320*/  FADD.FTZ R112, -R226, R125 ;  /* 0x0000007de2707221 */ /* 0x000fe40000010100 */
[----:B------:R-:W-:Y:S02]  /*1330*/  FMUL.FTZ R108, R207, R108 ;  /* 0x0000006ccf6c7220 */ /* 0x000fe40000410000 */
[----:B------:R-:W-:Y:S02]  /*1340*/  FFMA.FTZ R111, R240, R247, R107 ;  /* 0x000000f7f06f7223 */ /* 0x000fe4000001006b */
[----:B------:R-:W-:Y:S02]  /*1350*/  FMUL.FTZ R116, R49, R129 ;  /* 0x0000008131747220 */ /* 0x000fe40000410000 */
[----:B------:R-:W-:Y:S02]  /*1360*/  FMUL.FTZ R237, R207, R134 ;  /* 0x00000086cfed7220 */ /* 0x000fe40000410000 */
[----:B------:R-:W-:-:S02]  /*1370*/  FADD.FTZ R107, R114, R113 ;  /* 0x00000071726b7221 */ /* 0x000fc40000010000 */
[C---:B------:R-:W-:Y:S02]  /*1380*/  FADD.FTZ R126, -R226.reuse, R126 ;  /* 0x0000007ee27e7221 */ /* 0x040fe40000010100 */
[----:B------:R-:W-:Y:S02]  /*1390*/  FMUL.FTZ R109, R207, R112 ;  /* 0x00000070cf6d7220 */ /* 0x000fe40000410000 */
[----:B------:R-:W-:Y:S02]  /*13a0*/  FADD.FTZ R118, -R226, R135 ;  /* 0x00000087e2767221 */ /* 0x000fe40000010100 */
[----:B------:R-:W-:Y:S02]  /*13b0*/  FFMA.FTZ R111, R108, R113, R111 ;  /* 0x000000716c6f7223 */ /* 0x000fe4000001006f */
[----:B------:R-:W-:Y:S02]  /*13c0*/  FMUL.FTZ R119, R50, R130 ;  /* 0x0000008232777220 */ /* 0x000fe40000410000 */
[----:B------:R-:W-:-:S02]  /*13d0*/  FADD.FTZ R14, R138, R14 ;  /* 0x0000000e8a0e7221 */ /* 0x000fc40000010000 */
[----:B------:R-:W-:Y:S02]  /*13e0*/  FFMA.FTZ R175, R138, R237, R175 ;  /* 0x000000ed8aaf7223 */ /* 0x000fe400000100af */
[----:B------:R-:W-:Y:S02]  /*13f0*/  FMUL.FTZ R242, R46, R138 ;  /* 0x0000008a2ef27220 */ /* 0x000fe40000410000 */
[----:B------:R-:W-:Y:S02]  /*1400*/  FADD.FTZ R114, R107, R116 ;  /* 0x000000746b727221 */ /* 0x000fe40000010000 */
[C---:B------:R-:W-:Y:S02]  /*1410*/  FMUL.FTZ R112, R207.reuse, R126 ;  /* 0x0000007ecf707220 */ /* 0x040fe40000410000 */
[----:B------:R-:W-:Y:S02]  /*1420*/  FMUL.FTZ R138, R207, R118 ;  /* 0x00000076cf8a7220 */ /* 0x000fe40000410000 */
[----:B------:R-:W-:-:S02]  /*1430*/  FFMA.FTZ R107, R109, R116, R111 ;  /* 0x000000746d6b7223 */ /* 0x000fc4000001006f */
[----:B------:R-:W-:Y:S02]  /*1440*/  FADD.FTZ R118, -R226, R143 ;  /* 0x0000008fe2767221 */ /* 0x000fe40000010100 */
[C---:B------:R-:W-:Y:S02]  /*1450*/  FADD.FTZ R22, R122.reuse, R22 ;  /* 0x000000167a167221 */ /* 0x040fe40000010000 */
[----:B------:R-:W-:Y:S02]  /*1460*/  FFMA.FTZ R183, R122, R239, R183 ;  /* 0x000000ef7ab77223 */ /* 0x000fe400000100b7 */
        /* <DEDUP_REMOVED lines=12> */
[C---:B------:R-:W-:Y:S02]  /*1530*/  FADD.FTZ R25, R121.reuse, R25 ;  /* 0x0000001979197221 */ /* 0x040fe40000010000 */
[----:B------:R-:W-:Y:S02]  /*1540*/  FFMA.FTZ R186, R121, R236, R186 ;  /* 0x000000ec79ba7223 */ /* 0x000fe400000100ba */
[----:B------:R-:W-:-:S02]  /*1550*/  FADD.FTZ R140, -R226, R140 ;  /* 0x0000008ce28c7221 */ /* 0x000fc40000010100 */
        /* <DEDUP_REMOVED lines=42> */
[----:B------:R-:W-:Y:S02]  /*1800*/  FADD.FTZ R150, -R226, R150 ;  /* 0x00000096e2967221 */ /* 0x000fe40000010100 */
[C---:B------:R-:W-:Y:S02]  /*1810*/  FADD.FTZ R8, R152.reuse, R8 ;  /* 0x0000000898087221 */ /* 0x040fe40000010000 */
[----:B------:R-:W-:Y:S02]  /*1820*/  FFMA.FTZ R169, R152, R111, R169 ;  /* 0x0000006f98a97223 */ /* 0x000fe400000100a9 */
        /* <DEDUP_REMOVED lines=20> */
[----:B------:R-:W-:-:S02]  /*1970*/  FADD.FTZ R120, -R226, R156 ;  /* 0x0000009ce2787221 */ /* 0x000fc40000010100 */
[----:B------:R-:W-:Y:S02]  /*1980*/  FFMA.FTZ R107, R117, R154, R107 ;  /* 0x0000009a756b7223 */ /* 0x000fe4000001006b */
[C---:B------:R-:W-:Y:S02]  /*1990*/  FADD.FTZ R20, R128.reuse, R20 ;  /* 0x0000001480147221 */ /* 0x040fe40000010000 */
[----:B------:R-:W-:Y:S02]  /*19a0*/  FFMA.FTZ R181, R128, R108, R181 ;  /* 0x0000006c80b57223 */ /* 0x000fe400000100b5 */
[----:B------:R-:W-:Y:S02]  /*19b0*/  FADD.FTZ R126, -R226, R157 ;  /* 0x0000009de27e7221 */ /* 0x000fe40000010100 */
[----:B------:R-:W-:Y:S02]  /*19c0*/  FMUL.FTZ R121, R32, R160 ;  /* 0x000000a020797220 */ /* 0x000fe40000410000 */
[----:B------:R-:W-:-:S02]  /*19d0*/  FADD.FTZ R128, R124, R155 ;  /* 0x0000009b7c807221 */ /* 0x000fc40000010000 */
[----:B------:R-:W-:Y:S02]  /*19e0*/  FMUL.FTZ R120, R207, R120 ;  /* 0x00000078cf787220 */ /* 0x000fe40000410000 */
[----:B------:R-:W-:Y:S02]  /*19f0*/  FFMA.FTZ R129, R118, R155, R107 ;  /* 0x0000009b76817223 */ /* 0x000fe4000001006b */
[C---:B------:R-:W-:Y:S02]  /*1a00*/  FADD.FTZ R23, R123.reuse, R23 ;  /* 0x000000177b177221 */ /* 0x040fe40000010000 */
[----:B------:R-:W-:Y:S02]  /*1a10*/  FFMA.FTZ R184, R123, R240, R184 ;  /* 0x000000f07bb87223 */ /* 0x000fe400000100b8 */
[----:B------:R-:W-:Y:S02]  /*1a20*/  FMUL.FTZ R123, R207, R126 ;  /* 0x0000007ecf7b7220 */ /* 0x000fe40000410000 */
[----:B------:R-:W-:-:S02]  /*1a30*/  FMUL.FTZ R126, R33, R161 ;  /* 0x000000a1217e7220 */ /* 0x000fc40000410000 */
[----:B------:R-:W-:Y:S02]  /*1a40*/  FADD.FTZ R107, R128, R121 ;  /* 0x00000079806b7221 */ /* 0x000fe40000010000 */
[----:B------:R-:W-:Y:S02]  /*1a50*/  FADD.FTZ R158, -R226, R158 ;  /* 0x0000009ee29e7221 */ /* 0x000fe40000010100 */
[----:B------:R-:W-:Y:S02]  /*1a60*/  FFMA.FTZ R128, R120, R121, R129 ;  /* 0x0000007978807223 */ /* 0x000fe40000010081 */
[C---:B------:R-:W-:Y:S02]  /*1a70*/  FADD.FTZ R19, R131.reuse, R19 ;  /* 0x0000001383137221 */ /* 0x040fe40000010000 */
[----:B------:R-:W-:Y:S02]  /*1a80*/  FFMA.FTZ R180, R131, R115, R180 ;  /* 0x0000007383b47223 */ /* 0x000fe400000100b4 */
[----:B------:R-:W-:-:S02]  /*1a90*/  FADD.FTZ R134, R107, R126 ;  /* 0x0000007e6b867221 */ /* 0x000fc40000010000 */
[----:B------:R-:W-:Y:S02]  /*1aa0*/  FADD.FTZ R226, -R226, R159 ;  /* 0x0000009fe2e27221 */ /* 0x000fe40000010100 */
[----:B------:R-:W-:Y:S02]  /*1ab0*/  FMUL.FTZ R124, R207, R158 ;  /* 0x0000009ecf7c7220 */ /* 0x000fe40000410000 */
[----:B------:R-:W-:Y:S02]  /*1ac0*/  FMUL.FTZ R131, R34, R162 ;  /* 0x000000a222837220 */ /* 0x000fe40000410000 */
        /* <DEDUP_REMOVED lines=19> */
.L_x_11764:
        /* <DEDUP_REMOVED lines=18> */
.L_x_11765:
        /* <DEDUP_REMOVED lines=37> */
.L_x_11755:
[-C--:B------:R-:W-:Y:S01]  /*1f70*/  FMUL.FTZ R142, R142, R204.reuse ;  /* 0x000000cc8e8e7220 */ /* 0x080fe20000410000 */
[----:B------:R-:W-:Y:S01]  /*1f80*/  IADD3.X R141, R224, c[0x0][0x24c], RZ, P3, !PT ;  /* 0x00009300e08d7a10 */ /* 0x000fe20001ffe4ff */
[-C--:B------:R-:W-:Y:S01]  /*1f90*/  FMUL.FTZ R230, R230, R204.reuse ;  /* 0x000000cce6e67220 */ /* 0x080fe20000410000 */
[----:B------:R-:W-:Y:S01]  /*1fa0*/  LOP3.LUT P5, RZ, R223, 0xff00, RZ, 0xc0, !PT ;  /* 0x0000ff00dfff7812 */ /* 0x000fe200078ac0ff */
[-C--:B------:R-:W-:Y:S01]  /*1fb0*/  FMUL.FTZ R143, R143, R204.reuse ;  /* 0x000000cc8f8f7220 */ /* 0x080fe20000410000 */
[----:B------:R-:W-:Y:S01]  /*1fc0*/  LOP3.LUT P6, RZ, R223, 0xff0000, RZ, 0xc0, !PT ;  /* 0x00ff0000dfff7812 */ /* 0x000fe200078cc0ff */
[----:B------:R-:W-:Y:S01]  /*1fd0*/  FMUL.FTZ R105, R105, R204 ;  /* 0x000000cc69697220 */ /* 0x000fe20000410000 */
[----:B------:R-:W-:Y:S01]  /*1fe0*/  LOP3.LUT P3, RZ, R223, 0xff000000, RZ, 0xc0, !PT ;  /* 0xff000000dfff7812 */ /* 0x000fe2000786c0ff */
[----:B0-----:R-:W-:Y:S02]  /*1ff0*/  FMUL.FTZ R107, R142, c[0x0][0x1e8] ;  /* 0x00007a008e6b7a20 */ /* 0x001fe40000410000 */
        /* <DEDUP_REMOVED lines=16> */
[C---:B------:R-:W-:Y:S01]  /*2100*/  LOP3.LUT P6, RZ, R222.reuse, 0xff00, RZ, 0xc0, !PT ;  /* 0x0000ff00deff7812 */ /* 0x040fe200078cc0ff */
        /* <DEDUP_REMOVED lines=17> */
[----:B------:R-:W-:Y:S01]  /*2220*/  IADD3 R142, P4, R221, c[0x0][0x248], RZ ;  /* 0x00009200dd8e7a10 */ /* 0x000fe20007f9e0ff */
        /* <DEDUP_REMOVED lines=16> */
[----:B0-----:R-:W-:Y:S02]  /*2330*/  IADD3 R140, P3, R221, c[0x0][0x258], RZ ;  /* 0x00009600dd8c7a10 */ /* 0x001fe40007f7e0ff */
[----:B------:R-:W-:Y:S02]  /*2340*/  SEL R107, R228, R99, P1 ;  /* 0x00000063e46b7207 */ /* 0x000fe40000800000 */
[----:B------:R-:W-:-:S02]  /*2350*/  SEL R106, R149, R98, P1 ;  /* 0x00000062956a7207 */ /* 0x000fc40000800000 */
[----:B------:R-:W-:Y:S02]  /*2360*/  SEL R105, R110, R97, P1 ;  /* 0x000000616e697207 */ /* 0x000fe40000800000 */
[----:B------:R-:W-:Y:S02]  /*2370*/  IADD3.X R141, R220, c[0x0][0x25c], RZ, P3, !PT ;  /* 0x00009700dc8d7a10 */ /* 0x000fe40001ffe4ff */
[----:B------:R-:W-:-:S05]  /*2380*/  SEL R104, R147, R96, P1 ;  /* 0x0000006093687207 */ /* 0x000fca0000800000 */
[----:B------:R0:W-:Y:S02]  /*2390*/  STG.E.128 [R140.64], R104 ;  /* 0x000000688c007986 */ /* 0x0001e4000c101d04 */
.L_x_11756:
[----:B0-----:R0:W-:Y:S01]  /*23a0*/  STG.E.128 [R142.64], R100 ;  /* 0x000000648e007986 */ /* 0x0011e2000c101d04 */
[----:B------:R-:W-:Y:S01]  /*23b0*/  FMUL.FTZ R107, R207, R234 ;  /* 0x000000eacf6b7220 */ /* 0x000fe20000410000 */
        /* <DEDUP_REMOVED lines=11> */
[----:B0-----:R-:W-:Y:S02]  /*2470*/  SEL R103, R240, R99, P1 ;  /* 0x00000063f0677207 */ /* 0x001fe40000800000 */
[----:B------:R-:W-:Y:S02]  /*2480*/  SEL R102, R141, R98, P1 ;  /* 0x000000628d667207 */ /* 0x000fe40000800000 */
[----:B------:R-:W-:Y:S02]  /*2490*/  SEL R101, R236, R97, P1 ;  /* 0x00000061ec657207 */ /* 0x000fe40000800000 */
[----:B------:R-:W-:-:S02]  /*24a0*/  IADD3.X R105, R217, c[0x0][0x25c], RZ, P3, !PT ;  /* 0x00009700d9697a10 */ /* 0x000fc40001ffe4ff */
[----:B------:R-:W-:-:S05]  /*24b0*/  SEL R100, R107, R96, P1 ;  /* 0x000000606b647207 */ /* 0x000fca0000800000 */
[----:B------:R0:W-:Y:S02]  /*24c0*/  STG.E.128 [R104.64], R100 ;  /* 0x0000006468007986 */ /* 0x0001e4000c101d04 */
.L_x_11757:
[-C--:B------:R-:W-:Y:S01]  /*24d0*/  FMUL.FTZ R240, R240, R204.reuse ;  /* 0x000000ccf0f07220 */ /* 0x080fe20000410000 */
[C---:B------:R-:W-:Y:S01]  /*24e0*/  LOP3.LUT P4, RZ, R219.reuse, 0xff000000, RZ, 0xc0, !PT ;  /* 0xff000000dbff7812 */ /* 0x040fe2000788c0ff */
[-C--:B------:R-:W-:Y:S01]  /*24f0*/  FMUL.FTZ R236, R236, R204.reuse ;  /* 0x000000ccecec7220 */ /* 0x080fe20000410000 */
[----:B------:R-:W-:Y:S01]  /*2500*/  LOP3.LUT P3, RZ, R219, 0xff0000, RZ, 0xc0, !PT ;  /* 0x00ff0000dbff7812 */ /* 0x000fe2000786c0ff */
[----:B------:R-:W-:Y:S02]  /*2510*/  FMUL.FTZ R240, R240, c[0x0][0x1e8] ;  /* 0x00007a00f0f07a20 */ /* 0x000fe40000410000 */
[-C--:B------:R-:W-:Y:S02]  /*2520*/  FMUL.FTZ R141, R141, R204.reuse ;  /* 0x000000cc8d8d7220 */ /* 0x080fe40000410000 */
[----:B0-----:R-:W-:Y:S01]  /*2530*/  FMUL.FTZ R100, R107, R204 ;  /* 0x000000cc6b647220 */ /* 0x001fe20000410000 */
        /* <DEDUP_REMOVED lines=8> */
[-C--:B------:R-:W-:Y:S01]  /*25c0*/  FFMA.FTZ R108, R108, R134.reuse, R135 ;  /* 0x000000866c6c7223 */ /* 0x080fe20000010087 */
[----:B------:R-:W-:Y:S01]  /*25d0*/  SEL R104, R100, RZ, P5 ;  /* 0x000000ff64687207 */ /* 0x000fe20002800000 */
[----:B------:R-:W-:Y:S01]  /*25e0*/  FADD.FTZ R122, R122, -R115 ;  /* 0x800000737a7a7221 */ /* 0x000fe20000010000 */
[----:B------:R-:W-:Y:S01]  /*25f0*/  IADD3.X R219, R217, c[0x0][0x24c], RZ, P4, !PT ;  /* 0x00009300d9db7a10 */ /* 0x000fe200027fe4ff */
[-CC-:B------:R-:W-:Y:S01]  /*2600*/  FFMA.FTZ R109, R109, R134.reuse, R135.reuse ;  /* 0x000000866d6d7223 */ /* 0x180fe20000010087 */
[----:B------:R-:W-:Y:S01]  /*2610*/  LOP3.LUT P4, RZ, R216, 0xff000000, RZ, 0xc0, !PT ;  /* 0xff000000d8ff7812 */ /* 0x000fe2000788c0ff */
[----:B------:R-:W-:Y:S01]  /*2620*/  FFMA.FTZ R112, R112, R134, R135 ;  /* 0x0000008670707223 */ /* 0x000fe20000010087 */
[C---:B------:R-:W-:Y:S01]  /*2630*/  LOP3.LUT P3, RZ, R216.reuse, 0xff, RZ, 0xc0, !PT ;  /* 0x000000ffd8ff7812 */ /* 0x040fe2000786c0ff */
[----:B------:R-:W-:Y:S01]  /*2640*/  FMUL.FTZ R122, R207, R122 ;  /* 0x0000007acf7a7220 */ /* 0x000fe20000410000 */
[----:B------:R0:W-:Y:S01]  /*2650*/  STG.E.128 [R218.64], R104 ;  /* 0x00000068da007986 */ /* 0x0001e2000c101d04 */
[----:B------:R-:W-:Y:S01]  /*2660*/  FADD.FTZ R108, R113, -R108 ;  /* 0x8000006c716c7221 */ /* 0x000fe20000010000 */
[----:B------:R-:W-:Y:S01]  /*2670*/  LOP3.LUT P6, RZ, R216, 0xff00, RZ, 0xc0, !PT ;  /* 0x0000ff00d8ff7812 */ /* 0x000fe200078cc0ff */
[----:B------:R-:W-:Y:S01]  /*2680*/  FADD.FTZ R116, R116, -R109 ;  /* 0x8000006d74747221 */ /* 0x000fe20000010000 */
[----:B------:R-:W-:Y:S01]  /*2690*/  LOP3.LUT P5, RZ, R216, 0xff0000, RZ, 0xc0, !PT ;  /* 0x00ff0000d8ff7812 */ /* 0x000fe200078ac0ff */
[----:B------:R-:W-:-:S02]  /*26a0*/  FADD.FTZ R112, R119, -R112 ;  /* 0x8000007077707221 */ /* 0x000fc40000010000 */
[----:B------:R-:W-:Y:S02]  /*26b0*/  @P0 FADD.FTZ R122, R79, R122 ;  /* 0x0000007a4f7a0221 */ /* 0x000fe40000010000 */
[C---:B------:R-:W-:Y:S02]  /*26c0*/  FMUL.FTZ R115, R207.reuse, R108 ;  /* 0x0000006ccf737220 */ /* 0x040fe40000410000 */
[C---:B------:R-:W-:Y:S02]  /*26d0*/  FMUL.FTZ R116, R207.reuse, R116 ;  /* 0x00000074cf747220 */ /* 0x040fe40000410000 */
[----:B------:R-:W-:Y:S02]  /*26e0*/  FMUL.FTZ R113, R207, R112 ;  /* 0x00000070cf717220 */ /* 0x000fe40000410000 */
[----:B------:R-:W-:Y:S02]  /*26f0*/  FMUL.FTZ R100, R122, R204 ;  /* 0x000000cc7a647220 */ /* 0x000fe40000410000 */
[----:B------:R-:W-:-:S02]  /*2700*/  @P0 FADD.FTZ R115, R76, R115 ;  /* 0x000000734c730221 */ /* 0x000fc40000010000 */
        /* <DEDUP_REMOVED lines=31> */
.L_x_11758:
        /* <DEDUP_REMOVED lines=23> */
.L_x_11759:
        /* <DEDUP_REMOVED lines=55> */
.L_x_11760:
        /* <DEDUP_REMOVED lines=25> */
.L_x_11761:
[-CC-:B------:R-:W-:Y:S01]  /*2f70*/  FFMA.FTZ R120, R120, R134.reuse, R135.reuse ;  /* 0x0000008678787223 */ /* 0x180fe20000010087 */
[C---:B------:R-:W-:Y:S01]  /*2f80*/  LOP3.LUT P6, RZ, R206.reuse, 0xff00, RZ, 0xc0, !PT ;  /* 0x0000ff00ceff7812 */ /* 0x040fe200078cc0ff */
[-CC-:B------:R-:W-:Y:S01]  /*2f90*/  FFMA.FTZ R123, R123, R134.reuse, R135.reuse ;  /* 0x000000867b7b7223 */ /* 0x180fe20000010087 */
[----:B------:R-:W-:Y:S01]  /*2fa0*/  LOP3.LUT P4, RZ, R206, 0xff0000, RZ, 0xc0, !PT ;  /* 0x00ff0000ceff7812 */ /* 0x000fe2000788c0ff */
[-CC-:B------:R-:W-:Y:S01]  /*2fb0*/  FFMA.FTZ R124, R124, R134.reuse, R135.reuse ;  /* 0x000000867c7c7223 */ /* 0x180fe20000010087 */
[C---:B------:R-:W-:Y:S01]  /*2fc0*/  LOP3.LUT P3, RZ, R206.reuse, 0xff000000, RZ, 0xc0, !PT ;  /* 0xff000000ceff7812 */ /* 0x040fe2000786c0ff */
[----:B------:R-:W-:Y:S01]  /*2fd0*/  FFMA.FTZ R129, R129, R134, R135 ;  /* 0x0000008681817223 */ /* 0x000fe20000010087 */
[----:B------:R-:W-:Y:S01]  /*2fe0*/  LOP3.LUT P5, RZ, R206, 0xff, RZ, 0xc0, !PT ;  /* 0x000000ffceff7812 */ /* 0x000fe200078ac0ff */
[----:B------:R-:W-:Y:S02]  /*2ff0*/  FADD.FTZ R120, R121, -R120 ;  /* 0x8000007879787221 */ /* 0x000fe40000010000 */
[----:B------:R-:W-:-:S02]  /*3000*/  FADD.FTZ R126, R126, -R123 ;  /* 0x8000007b7e7e7221 */ /* 0x000fc40000010000 */
[----:B------:R-:W-:Y:S02]  /*3010*/  FADD.FTZ R124, R131, -R124 ;  /* 0x8000007c837c7221 */ /* 0x000fe40000010000 */
        /* <DEDUP_REMOVED lines=49> */
[----:B------:R-:W-:-:S03]  /*3330*/  MOV R113, c[0x0][0x160] ;  /* 0x0000580000717a02 */ /* 0x000fc60000000f00 */
[----:B------:R0:W-:Y:S01]  /*3340*/  STG.E.128 [R202.64], R104 ;  /* 0x00000068ca007986 */ /* 0x0001e2000c101d04 */
[----:B------:R-:W-:-:S04]  /*3350*/  LEA R198, R113, R198, 0x2 ;  /* 0x000000c671c67211 */ /* 0x000fc800078e10ff */
[----:B------:R-:W-:-:S13]  /*3360*/  ISETP.GE.AND P0, PT, R198, c[0x0][0x164], PT ;  /* 0x00005900c6007a0c */ /* 0x000fda0003f06270 */
[----:B0-----:R-:W-:Y:S01]  /*3370*/  @P0 CALL.REL.NOINC `(.L_x_11762) ;  /* 0x0000001000000944 */ /* 0x001fe20003c00000 */
[----:B------:R-:W-:Y:S05]  /*3380*/  BRA `(.L_x_11763) ;  /* 0xffffd20000007947 */ /* 0x000fea000383ffff */
.L_x_11762:
[----:B------:R-:W-:Y:S05]  /*3390*/  BSYNC B1 ;  /* 0x0000000000017941 */ /* 0x000fea0003800000 */
.L_x_11752:
        /* <DEDUP_REMOVED lines=58> */
.L_x_11751:
[----:B------:R-:W-:Y:S05]  /*3740*/  BSYNC B0 ;  /* 0x0000000000007941 */ /* 0x000fea0003800000 */
.L_x_11749:
        /* <DEDUP_REMOVED lines=178> */
.L_x_11753:
[----:B------:R-:W-:Y:S01]  /*4270*/  HFMA2.MMA R147, -RZ, RZ, 0, 5.9604644775390625e-08 ;  /* 0x00000001ff937435 */ /* 0x000fe200000001ff */
[----:B------:R-:W-:-:S02]  /*4280*/  MOV R140, R148 ;  /* 0x00000094008c7202 */ /* 0x000fc40000000f00 */
[----:B------:R-:W-:Y:S02]  /*4290*/  MOV R142, 0x1f ;  /* 0x0000001f008e7802 */ /* 0x000fe40000000f00 */
[----:B------:R-:W-:Y:S02]  /*42a0*/  MOV R149, 0xffffffff ;  /* 0xffffffff00957802 */ /* 0x000fe40000000f00 */
[----:B------:R-:W-:Y:S02]  /*42b0*/  MOV R134, 0x42d0 ;  /* 0x000042d000867802 */ /* 0x000fe40000000f00 */
[----:B-----5:R-:W-:Y:S05]  /*42c0*/  CALL.REL.NOINC `($__internal_189_$__cuda_sm70_shflsync_bfly_p) ;  /* 0x0000046000007944 */ /* 0x020fea0003c00000 */
[----:B-1----:R-:W-:Y:S01]  /*42d0*/  MOV R107, R140 ;  /* 0x0000008c006b7202 */ /* 0x002fe20000000f00 */
[----:B0-----:R-:W-:Y:S05]  /*42e0*/  BRA `(.L_x_11764) ;  /* 0xffffd91000007947 */ /* 0x001fea000383ffff */
.L_x_11754:
[----:B------:R-:W-:Y:S01]  /*42f0*/  HFMA2.MMA R147, -RZ, RZ, 0, 5.9604644775390625e-08 ;  /* 0x00000001ff937435 */ /* 0x000fe200000001ff */
[----:B------:R-:W-:Y:S02]  /*4300*/  MOV R140, R141 ;  /* 0x0000008d008c7202 */ /* 0x000fe40000000f00 */
[----:B------:R-:W-:Y:S02]  /*4310*/  MOV R142, 0x1f ;  /* 0x0000001f008e7802 */ /* 0x000fe40000000f00 */
[----:B------:R-:W-:-:S02]  /*4320*/  MOV R149, 0xffffffff ;  /* 0xffffffff00957802 */ /* 0x000fc40000000f00 */
[----:B------:R-:W-:Y:S02]  /*4330*/  MOV R134, 0x4350 ;  /* 0x0000435000867802 */ /* 0x000fe40000000f00 */
[----:B01---5:R-:W-:Y:S05]  /*4340*/  CALL.REL.NOINC `($__internal_189_$__cuda_sm70_shflsync_bfly_p) ;  /* 0x000003e000007944 */ /* 0x023fea0003c00000 */
[----:B------:R-:W-:Y:S01]  /*4350*/  FADD.FTZ R148, R148, R107 ;  /* 0x0000006b94947221 */ /* 0x000fe20000010000 */
[----:B0-----:R-:W-:Y:S01]  /*4360*/  HFMA2.MMA R147, -RZ, RZ, 0, 1.1920928955078125e-07 ;  /* 0x00000002ff937435 */ /* 0x001fe200000001ff */
[----:B-1----:R-:W-:Y:S01]  /*4370*/  FADD.FTZ R141, R141, R140 ;  /* 0x0000008c8d8d7221 */ /* 0x002fe20000010000 */
[----:B------:R-:W-:Y:S02]  /*4380*/  MOV R142, 0x1f ;  /* 0x0000001f008e7802 */ /* 0x000fe40000000f00 */
[----:B------:R-:W-:Y:S02]  /*4390*/  MOV R149, 0xffffffff ;  /* 0xffffffff00957802 */ /* 0x000fe40000000f00 */
[----:B------:R-:W-:Y:S02]  /*43a0*/  MOV R140, R148 ;  /* 0x00000094008c7202 */ /* 0x000fe40000000f00 */
[----:B------:R-:W-:Y:S02]  /*43b0*/  MOV R134, 0x43d0 ;  /* 0x000043d000867802 */ /* 0x000fe40000000f00 */
[----:B------:R-:W-:Y:S05]  /*43c0*/  CALL.REL.NOINC `($__internal_189_$__cuda_sm70_shflsync_bfly_p) ;  /* 0x0000036000007944 */ /* 0x000fea0003c00000 */
[----:B0-----:R-:W-:Y:S01]  /*43d0*/  HFMA2.MMA R147, -RZ, RZ, 0, 1.1920928955078125e-07 ;  /* 0x00000002ff937435 */ /* 0x001fe200000001ff */
[----:B-1----:R-:W-:-:S02]  /*43e0*/  MOV R107, R140 ;  /* 0x0000008c006b7202 */ /* 0x002fc40000000f00 */
[----:B------:R-:W-:Y:S02]  /*43f0*/  MOV R140, R141 ;  /* 0x0000008d008c7202 */ /* 0x000fe40000000f00 */
[----:B------:R-:W-:Y:S02]  /*4400*/  MOV R142, 0x1f ;  /* 0x0000001f008e7802 */ /* 0x000fe40000000f00 */
[----:B------:R-:W-:Y:S02]  /*4410*/  MOV R149, 0xffffffff ;  /* 0xffffffff00957802 */ /* 0x000fe40000000f00 */
[----:B------:R-:W-:Y:S02]  /*4420*/  MOV R134, 0x4440 ;  /* 0x0000444000867802 */ /* 0x000fe40000000f00 */
[----:B------:R-:W-:Y:S05]  /*4430*/  CALL.REL.NOINC `($__internal_189_$__cuda_sm70_shflsync_bfly_p) ;  /* 0x000002f000007944 */ /* 0x000fea0003c00000 */
[----:B------:R-:W-:Y:S01]  /*4440*/  FADD.FTZ R148, R107, R148 ;  /* 0x000000946b947221 */ /* 0x000fe20000010000 */
[----:B0-----:R-:W-:Y:S01]  /*4450*/  HFMA2.MMA R147, -RZ, RZ, 0, 2.384185791015625e-07 ;  /* 0x00000004ff937435 */ /* 0x001fe200000001ff */
[----:B-1----:R-:W-:Y:S01]  /*4460*/  FADD.FTZ R141, R141, R140 ;  /* 0x0000008c8d8d7221 */ /* 0x002fe20000010000 */
[----:B------:R-:W-:Y:S02]  /*4470*/  MOV R142, 0x1f ;  /* 0x0000001f008e7802 */ /* 0x000fe40000000f00 */
[----:B------:R-:W-:-:S02]  /*4480*/  MOV R149, 0xffffffff ;  /* 0xffffffff00957802 */ /* 0x000fc40000000f00 */
[----:B------:R-:W-:Y:S02]  /*4490*/  MOV R140, R148 ;  /* 0x00000094008c7202 */ /* 0x000fe40000000f00 */
[----:B------:R-:W-:Y:S02]  /*44a0*/  MOV R134, 0x44c0 ;  /* 0x000044c000867802 */ /* 0x000fe40000000f00 */
[----:B------:R-:W-:Y:S05]  /*44b0*/  CALL.REL.NOINC `($__internal_189_$__cuda_sm70_shflsync_bfly_p) ;  /* 0x0000027000007944 */ /* 0x000fea0003c00000 */
[----:B0-----:R-:W-:Y:S01]  /*44c0*/  HFMA2.MMA R147, -RZ, RZ, 0, 2.384185791015625e-07 ;  /* 0x00000004ff937435 */ /* 0x001fe200000001ff */
[----:B-1----:R-:W-:Y:S02]  /*44d0*/  MOV R107, R140 ;  /* 0x0000008c006b7202 */ /* 0x002fe40000000f00 */
[----:B------:R-:W-:Y:S02]  /*44e0*/  MOV R140, R141 ;  /* 0x0000008d008c7202 */ /* 0x000fe40000000f00 */
[----:B------:R-:W-:Y:S02]  /*44f0*/  MOV R142, 0x1f ;  /* 0x0000001f008e7802 */ /* 0x000fe40000000f00 */
[----:B------:R-:W-:Y:S02]  /*4500*/  MOV R149, 0xffffffff ;  /* 0xffffffff00957802 */ /* 0x000fe40000000f00 */
[----:B------:R-:W-:-:S02]  /*4510*/  MOV R134, 0x4530 ;  /* 0x0000453000867802 */ /* 0x000fc40000000f00 */
[----:B------:R-:W-:Y:S05]  /*4520*/  CALL.REL.NOINC `($__internal_189_$__cuda_sm70_shflsync_bfly_p) ;  /* 0x0000020000007944 */ /* 0x000fea0003c00000 */
[----:B------:R-:W-:Y:S01]  /*4530*/  FADD.FTZ R148, R107, R148 ;  /* 0x000000946b947221 */ /* 0x000fe20000010000 */
[----:B0-----:R-:W-:Y:S01]  /*4540*/  HFMA2.MMA R147, -RZ, RZ, 0, 4.76837158203125e-07 ;  /* 0x00000008ff937435 */ /* 0x001fe200000001ff */
[----:B-1----:R-:W-:Y:S01]  /*4550*/  FADD.FTZ R143, R141, R140 ;  /* 0x0000008c8d8f7221 */ /* 0x002fe20000010000 */
[----:B------:R-:W-:-:S02]  /*4560*/  MOV R142, 0x1f ;  /* 0x0000001f008e7802 */ /* 0x000fc40000000f00 */
[----:B------:R-:W-:Y:S02]  /*4570*/  MOV R149, 0xffffffff ;  /* 0xffffffff00957802 */ /* 0x000fe40000000f00 */
[----:B------:R-:W-:Y:S02]  /*4580*/  MOV R140, R148 ;  /* 0x00000094008c7202 */ /* 0x000fe40000000f00 */
[----:B------:R-:W-:Y:S02]  /*4590*/  MOV R134, 0x45b0 ;  /* 0x000045b000867802 */ /* 0x000fe40000000f00 */
[----:B------:R-:W-:Y:S05]  /*45a0*/  CALL.REL.NOINC `($__internal_189_$__cuda_sm70_shflsync_bfly_p) ;  /* 0x0000018000007944 */ /* 0x000fea0003c00000 */
[----:B0-----:R-:W-:Y:S01]  /*45b0*/  HFMA2.MMA R147, -RZ, RZ, 0, 4.76837158203125e-07 ;  /* 0x00000008ff937435 */ /* 0x001fe200000001ff */
[----:B-1----:R-:W-:Y:S02]  /*45c0*/  MOV R107, R140 ;  /* 0x0000008c006b7202 */ /* 0x002fe40000000f00 */
[----:B------:R-:W-:Y:S02]  /*45d0*/  MOV R140, R143 ;  /* 0x0000008f008c7202 */ /* 0x000fe40000000f00 */
[----:B------:R-:W-:Y:S02]  /*45e0*/  MOV R142, 0x1f ;  /* 0x0000001f008e7802 */ /* 0x000fe40000000f00 */
[----:B------:R-:W-:-:S02]  /*45f0*/  MOV R149, 0xffffffff ;  /* 0xffffffff00957802 */ /* 0x000fc40000000f00 */
[----:B------:R-:W-:Y:S02]  /*4600*/  MOV R134, 0x4620 ;  /* 0x0000462000867802 */ /* 0x000fe40000000f00 */
[----:B------:R-:W-:Y:S05]  /*4610*/  CALL.REL.NOINC `($__internal_189_$__cuda_sm70_shflsync_bfly_p) ;  /* 0x0000011000007944 */ /* 0x000fea0003c00000 */
[----:B------:R-:W-:Y:S01]  /*4620*/  FADD.FTZ R141, R107, R148 ;  /* 0x000000946b8d7221 */ /* 0x000fe20000010000 */
[----:B0-----:R-:W-:Y:S01]  /*4630*/  HFMA2.MMA R147, -RZ, RZ, 0, 9.5367431640625e-07 ;  /* 0x00000010ff937435 */ /* 0x001fe200000001ff */
[----:B-1----:R-:W-:Y:S01]  /*4640*/  FADD.FTZ R143, R143, R140 ;  /* 0x0000008c8f8f7221 */ /* 0x002fe20000010000 */
[----:B------:R-:W-:Y:S02]  /*4650*/  MOV R142, 0x1f ;  /* 0x0000001f008e7802 */ /* 0x000fe40000000f00 */
[----:B------:R-:W-:Y:S02]  /*4660*/  MOV R149, 0xffffffff ;  /* 0xffffffff00957802 */ /* 0x000fe40000000f00 */
[----:B------:R-:W-:Y:S02]  /*4670*/  MOV R140, R141 ;  /* 0x0000008d008c7202 */ /* 0x000fe40000000f00 */
[----:B------:R-:W-:Y:S02]  /*4680*/  MOV R134, 0x46a0 ;  /* 0x000046a000867802 */ /* 0x000fe40000000f00 */
[----:B------:R-:W-:Y:S05]  /*4690*/  CALL.REL.NOINC `($__internal_189_$__cuda_sm70_shflsync_bfly_p) ;  /* 0x0000009000007944 */ /* 0x000fea0003c00000 */
[----:B0-----:R-:W-:Y:S01]  /*46a0*/  HFMA2.MMA R147, -RZ, RZ, 0, 9.5367431640625e-07 ;  /* 0x00000010ff937435 */ /* 0x001fe200000001ff */
[----:B-1----:R-:W-:-:S02]  /*46b0*/  MOV R148, R140 ;  /* 0x0000008c00947202 */ /* 0x002fc40000000f00 */
[----:B------:R-:W-:Y:S02]  /*46c0*/  MOV R140, R143 ;  /* 0x0000008f008c7202 */ /* 0x000fe40000000f00 */
[----:B------:R-:W-:Y:S02]  /*46d0*/  MOV R142, 0x1f ;  /* 0x0000001f008e7802 */ /* 0x000fe40000000f00 */
[----:B------:R-:W-:Y:S02]  /*46e0*/  MOV R149, 0xffffffff ;  /* 0xffffffff00957802 */ /* 0x000fe40000000f00 */
[----:B------:R-:W-:Y:S02]  /*46f0*/  MOV R134, 0x4710 ;  /* 0x0000471000867802 */ /* 0x000fe40000000f00 */
[----:B------:R-:W-:Y:S05]  /*4700*/  CALL.REL.NOINC `($__internal_189_$__cuda_sm70_shflsync_bfly_p) ;  /* 0x0000002000007944 */ /* 0x000fea0003c00000 */
[----:B-1----:R-:W-:Y:S01]  /*4710*/  MOV R134, R140 ;  /* 0x0000008c00867202 */ /* 0x002fe20000000f00 */
[----:B0-----:R-:W-:Y:S05]  /*4720*/  BRA `(.L_x_11765) ;  /* 0xffffd5f000007947 */ /* 0x001fea000383ffff */
        .weak           $__internal_189_$__cuda_sm70_shflsync_bfly_p
        .type           $__internal_189_$__cuda_sm70_shflsync_bfly_p,@function
        .size           $__internal_189_$__cuda_sm70_shflsync_bfly_p,(.L_x_12491 - $__internal_189_$__cuda_sm70_shflsync_bfly_p)
$__internal_189_$__cuda_sm70_shflsync_bfly_p:
[----:B------:R-:W-:Y:S01]  /*4730*/  HFMA2.MMA R135, -RZ, RZ, 0, 0 ;  /* 0x00000000ff877435 */ /* 0x000fe200000001ff */
[----:B------:R-:W-:Y:S04]  /*4740*/  WARPSYNC R149 ;  /* 0x0000009500007348 */ /* 0x000fe80003800000 */
[----:B------:R0:W1:Y:S01]  /*4750*/  SHFL.BFLY PT, R140, R140, R147, R142 ;  /* 0x0c0000938c8c7389 */ /* 0x00006200000e008e */
[----:B------:R-:W-:Y:S05]  /*4760*/  RET.REL.NODEC R134 `(_ZN10layer_norm13ln_bwd_kernelINS_13Kernel_traitsIfffffjLj1024ELj1ELj4ELj1ELj16ENS_18Kernel_traits_baseILj1024EfffffjLj128EEEEELb1ELb0ELb0ELb1EEEvNS_9BwdParamsE) ;  /* 0xffffb89086007950 */ /* 0x000fea0003c3ffff */
.L_x_11766:
        /* <DEDUP_REMOVED lines=9> */
.L_x_12491:


//--------------------- .text._ZN10layer_norm22ln_bwd_finalize_kernelINS_22Kernel_traits_finalizeILj1024EfffffjLb0ELj1024ELj4ENS_18Kernel_traits_baseILj1024EfffffjLj1024EEEEELb0ELb0EEEvNS_9BwdParamsE --------------------------
	.section	.text._ZN10layer_norm22ln_bwd_finalize_kernelINS_22Kernel_traits_finalizeILj1024EfffffjLb0ELj1024ELj4ENS_18Kernel_traits_baseILj1024EfffffjLj1024EEEEELb0ELb0EEEvNS_9BwdParamsE,"ax",@progbits
	.sectioninfo	@"SHI_REGISTERS=30"
	.align	128
        .global         _ZN10layer_norm22ln_bwd_finalize_kernelINS_22Kernel_traits_finalizeILj1024EfffffjLb0ELj1024ELj4ENS_18Kernel_traits_baseILj1024EfffffjLj1024EEEEELb0ELb0EEEvNS_9BwdParamsE
        .type           _ZN10layer_norm22ln_bwd_finalize_kernelINS_22Kernel_traits_finalizeILj1024EfffffjLb0ELj1024ELj4ENS_18Kernel_traits_baseILj1024EfffffjLj1024EEEEELb0ELb0EEEvNS_9BwdParamsE,@function
        .size           _ZN10layer_norm22ln_bwd_finalize_kernelINS_22Kernel_traits_finalizeILj1024EfffffjLb0ELj1024ELj4ENS_18Kernel_traits_baseILj1024EfffffjLj1024EEEEELb0ELb0EEEvNS_9BwdParamsE,(.L_x_12492 - _ZN10layer_norm22ln_bwd_finalize_kernelINS_22Kernel_traits_finalizeILj1024EfffffjLb0ELj1024ELj4ENS_18Kernel_traits_baseILj1024EfffffjLj1024EEEEELb0ELb0EEEvNS_9BwdParamsE)
        .other          _ZN10layer_norm22ln_bwd_finalize_kernelINS_22Kernel_traits_finalizeILj1024EfffffjLb0ELj1024ELj4ENS_18Kernel_traits_baseILj1024EfffffjLj1024EEEEELb0ELb0EEEvNS_9BwdParamsE,@"STO_CUDA_ENTRY STV_DEFAULT"
_ZN10layer_norm22ln_bwd_finalize_kernelINS_22Kernel_traits_finalizeILj1024EfffffjLb0ELj1024ELj4ENS_18Kernel_traits_baseILj1024EfffffjLj1024EEEEELb0ELb0EEEvNS_9BwdParamsE:
.text._ZN10layer_norm22ln_bwd_finalize_kernelINS_22Kernel_traits_finalizeILj1024EfffffjLb0ELj1024ELj4ENS_18Kernel_traits_baseILj1024EfffffjLj1024EEEEELb0ELb0EEEvNS_9BwdParamsE:
        /* <DEDUP_REMOVED lines=19> */
.L_x_11780:
        /* <DEDUP_REMOVED lines=28> */
.L_x_11771:
        /* <DEDUP_REMOVED lines=35> */
.L_x_11770:
[----:B------:R-:W-:Y:S05]  /*0520*/  BSYNC B1 ;  /* 0x0000000000017941 */ /* 0x000fea0003800000 */
.L_x_11769:
        /* <DEDUP_REMOVED lines=23> */
.L_x_11773:
[----:B------:R-:W-:Y:S05]  /*06a0*/  BSYNC B1 ;  /* 0x0000000000017941 */ /* 0x000fea0003800000 */
.L_x_11772:
        /* <DEDUP_REMOVED lines=11> */
.L_x_11774:
[----:B------:R-:W-:Y:S05]  /*0760*/  BSYNC B1 ;  /* 0x0000000000017941 */ /* 0x000fea0003800000 */
.L_x_11768:
[----:B------:R-:W-:Y:S05]  /*0770*/  BSYNC B0 ;  /* 0x0000000000007941 */ /* 0x000fea0003800000 */
.L_x_11767:
        /* <DEDUP_REMOVED lines=11> */
.L_x_11781:
        /* <DEDUP_REMOVED lines=18> */
.L_x_11782:
[----:B---3--:R-:W-:Y:S02]  /*0950*/  FADD.FTZ R4, R4, R9 ;  /* 0x0000000904047221 */ /* 0x008fe40000010000 */
[----:B-12---:R-:W-:-:S03]  /*0960*/  FADD.FTZ R6, R5, R6 ;  /* 0x0000000605067221 */ /* 0x006fc60000010000 */
[----:B------:R1:W-:Y:S04]  /*0970*/  @!P1 STS [R17.X4+0x2000], R4 ;  /* 0x0020000411009388 */ /* 0x0003e80000004800 */
[----:B------:R1:W-:Y:S02]  /*0980*/  @!P1 STS [R17.X4+0x2080], R6 ;  /* 0x0020800611009388 */ /* 0x0003e40000004800 */
.L_x_11775:
        /* <DEDUP_REMOVED lines=15> */
.L_x_11779:
[----:B------:R-:W-:Y:S05]  /*0a80*/  BSYNC B0 ;  /* 0x0000000000007941 */ /* 0x000fea0003800000 */
.L_x_11778:
[C---:B------:R-:W-:Y:S02]  /*0a90*/  ISETP.GT.U32.AND P1, PT, R18.reuse, -0x401, PT ;  /* 0xfffffbff1200780c */ /* 0x040fe40003f24070 */
[----:B------:R-:W-:Y:S02]  /*0aa0*/  IADD3 R18, R18, 0x400, RZ ;  /* 0x0000040012127810 */ /* 0x000fe40007ffe0ff */
[----:B------:R-:W-:-:S09]  /*0ab0*/  IADD3 R19, R19, 0x200, RZ ;  /* 0x0000020013137810 */ /* 0x000fd20007ffe0ff */
[----:B01----:R-:W-:Y:S05]  /*0ac0*/  @P1 BRA `(.L_x_11780) ;  /* 0xfffff66000001947 */ /* 0x003fea000383ffff */
[----:B------:R-:W-:Y:S05]  /*0ad0*/  EXIT ;  /* 0x000000000000794d */ /* 0x000fea0003800000 */
.L_x_11776:
[----:B--2---:R-:W-:Y:S01]  /*0ae0*/  IMAD.MOV.U32 R9, RZ, RZ, R5 ;  /* 0x000000ffff097224 */ /* 0x004fe200078e0005 */
[----:B------:R-:W-:Y:S01]  /*0af0*/  MOV R8, 0x1 ;  /* 0x0000000100087802 */ /* 0x000fe20000000f00 */
[----:B------:R-:W-:Y:S01]  /*0b00*/  IMAD.MOV.U32 R7, RZ, RZ, 0x1f ;  /* 0x0000001fff077424 */ /* 0x000fe200078e00ff */
[----:B------:R-:W-:Y:S02]  /*0b10*/  MOV R10, 0xffffffff ;  /* 0xffffffff000a7802 */ /* 0x000fe40000000f00 */
[----:B------:R-:W-:Y:S02]  /*0b20*/  MOV R2, 0xb40 ;  /* 0x00000b4000027802 */ /* 0x000fe40000000f00 */
[----:B01----:R-:W-:Y:S05]  /*0b30*/  CALL.REL.NOINC `($__internal_190_$__cuda_sm70_shflsync_bfly_p) ;  /* 0x000003b000007944 */ /* 0x003fea0003c00000 */
[----:B-1----:R-:W-:Y:S01]  /*0b40*/  IMAD.MOV.U32 R2, RZ, RZ, R7 ;  /* 0x000000ffff027224 */ /* 0x002fe200078e0007 */
[----:B0-----:R-:W-:Y:S05]  /*0b50*/  BRA `(.L_x_11781) ;  /* 0xfffffcd000007947 */ /* 0x001fea000383ffff */
.L_x_11777:
[----:B------:R-:W-:Y:S01]  /*0b60*/  HFMA2.MMA R8, -RZ, RZ, 0, 1.1920928955078125e-07 ;  /* 0x00000002ff087435 */ /* 0x000fe200000001ff */
[----:B------:R-:W-:Y:S01]  /*0b70*/  MOV R7, 0x1f ;  /* 0x0000001f00077802 */ /* 0x000fe20000000f00 */
[----:B------:R-:W-:Y:S01]  /*0b80*/  IMAD.MOV.U32 R10, RZ, RZ, -0x1 ;  /* 0xffffffffff0a7424 */ /* 0x000fe200078e00ff */
[----:B------:R-:W-:-:S03]  /*0b90*/  MOV R2, 0xbb0 ;  /* 0x00000bb000027802 */ /* 0x000fc60000000f00 */
[----:B012---:R-:W-:Y:S05]  /*0ba0*/  CALL.REL.NOINC `($__internal_190_$__cuda_sm70_shflsync_bfly_p) ;  /* 0x0000034000007944 */ /* 0x007fea0003c00000 */
[----:B0-----:R-:W-:Y:S01]  /*0bb0*/  HFMA2.MMA R8, -RZ, RZ, 0, 2.384185791015625e-07 ;  /* 0x00000004ff087435 */ /* 0x001fe200000001ff */
[----:B-1----:R-:W-:Y:S01]  /*0bc0*/  FADD.FTZ R9, R9, R7 ;  /* 0x0000000709097221 */ /* 0x002fe20000010000 */
[----:B------:R-:W-:Y:S01]  /*0bd0*/  MOV R7, 0x1f ;  /* 0x0000001f00077802 */ /* 0x000fe20000000f00 */
[----:B------:R-:W-:Y:S01]  /*0be0*/  IMAD.MOV.U32 R10, RZ, RZ, -0x1 ;  /* 0xffffffffff0a7424 */ /* 0x000fe200078e00ff */
[----:B------:R-:W-:-:S02]  /*0bf0*/  MOV R2, 0xc10 ;  /* 0x00000c1000027802 */ /* 0x000fc40000000f00 */
[----:B------:R-:W-:Y:S05]  /*0c00*/  CALL.REL.NOINC `($__internal_190_$__cuda_sm70_shflsync_bfly_p) ;  /* 0x000002e000007944 */ /* 0x000fea0003c00000 */
[----:B0-----:R-:W-:Y:S01]  /*0c10*/  HFMA2.MMA R8, -RZ, RZ, 0, 4.76837158203125e-07 ;  /* 0x00000008ff087435 */ /* 0x001fe200000001ff */
[----:B-1----:R-:W-:Y:S01]  /*0c20*/  FADD.FTZ R9, R9, R7 ;  /* 0x0000000709097221 */ /* 0x002fe20000010000 */
[----:B------:R-:W-:Y:S01]  /*0c30*/  MOV R7, 0x1f ;  /* 0x0000001f00077802 */ /* 0x000fe20000000f00 */
[----:B------:R-:W-:Y:S01]  /*0c40*/  IMAD.MOV.U32 R10, RZ, RZ, -0x1 ;  /* 0xffffffffff0a7424 */ /* 0x000fe200078e00ff */
[----:B------:R-:W-:-:S02]  /*0c50*/  MOV R2, 0xc70 ;  /* 0x00000c7000027802 */ /* 0x000fc40000000f00 */
[----:B------:R-:W-:Y:S05]  /*0c60*/  CALL.REL.NOINC `($__internal_190_$__cuda_sm70_shflsync_bfly_p) ;  /* 0x0000028000007944 */ /* 0x000fea0003c00000 */
[----:B-1----:R-:W-:Y:S01]  /*0c70*/  FADD.FTZ R6, R9, R7 ;  /* 0x0000000709067221 */ /* 0x002fe20000010000 */
[----:B0-----:R-:W-:Y:S01]  /*0c80*/  HFMA2.MMA R8, -RZ, RZ, 0, 9.5367431640625e-07 ;  /* 0x00000010ff087435 */ /* 0x001fe200000001ff */
[----:B------:R-:W-:Y:S01]  /*0c90*/  MOV R7, 0x1f ;  /* 0x0000001f00077802 */ /* 0x000fe20000000f00 */
[----:B------:R-:W-:Y:S01]  /*0ca0*/  IMAD.MOV.U32 R10, RZ, RZ, -0x1 ;  /* 0xffffffffff0a7424 */ /* 0x000fe200078e00ff */
[----:B------:R-:W-:-:S02]  /*0cb0*/  MOV R2, 0xce0 ;  /* 0x00000ce000027802 */ /* 0x000fc40000000f00 */
[----:B------:R-:W-:Y:S02]  /*0cc0*/  MOV R9, R6 ;  /* 0x0000000600097202 */ /* 0x000fe40000000f00 */
[----:B------:R-:W-:Y:S05]  /*0cd0*/  CALL.REL.NOINC `($__internal_190_$__cuda_sm70_shflsync_bfly_p) ;  /* 0x0000021000007944 */ /* 0x000fea0003c00000 */
[----:B0-----:R-:W-:Y:S01]  /*0ce0*/  HFMA2.MMA R8, -RZ, RZ, 0, 5.9604644775390625e-08 ;  /* 0x00000001ff087435 */ /* 0x001fe200000001ff */
[----:B-1----:R-:W-:Y:S01]  /*0cf0*/  MOV R5, R7 ;  /* 0x0000000700057202 */ /* 0x002fe20000000f00 */
[----:B------:R-:W-:Y:S01]  /*0d00*/  IMAD.MOV.U32 R9, RZ, RZ, R4 ;  /* 0x000000ffff097224 */ /* 0x000fe200078e0004 */
[----:B------:R-:W-:Y:S01]  /*0d10*/  MOV R7, 0x1f ;  /* 0x0000001f00077802 */ /* 0x000fe20000000f00 */
[----:B------:R-:W-:Y:S01]  /*0d20*/  IMAD.MOV.U32 R10, RZ, RZ, -0x1 ;  /* 0xffffffffff0a7424 */ /* 0x000fe200078e00ff */
[----:B------:R-:W-:Y:S02]  /*0d30*/  MOV R2, 0xd50 ;  /* 0x00000d5000027802 */ /* 0x000fe40000000f00 */
[----:B------:R-:W-:Y:S05]  /*0d40*/  CALL.REL.NOINC `($__internal_190_$__cuda_sm70_shflsync_bfly_p) ;  /* 0x000001a000007944 */ /* 0x000fea0003c00000 */
[----:B0-----:R-:W-:Y:S01]  /*0d50*/  HFMA2.MMA R8, -RZ, RZ, 0, 1.1920928955078125e-07 ;  /* 0x00000002ff087435 */ /* 0x001fe200000001ff */
[----:B-1----:R-:W-:Y:S01]  /*0d60*/  FADD.FTZ R9, R4, R7 ;  /* 0x0000000704097221 */ /* 0x002fe20000010000 */
[----:B------:R-:W-:Y:S01]  /*0d70*/  MOV R7, 0x1f ;  /* 0x0000001f00077802 */ /* 0x000fe20000000f00 */
[----:B------:R-:W-:Y:S01]  /*0d80*/  IMAD.MOV.U32 R10, RZ, RZ, -0x1 ;  /* 0xffffffffff0a7424 */ /* 0x000fe200078e00ff */
[----:B------:R-:W-:Y:S02]  /*0d90*/  MOV R2, 0xdb0 ;  /* 0x00000db000027802 */ /* 0x000fe40000000f00 */
[----:B------:R-:W-:Y:S05]  /*0da0*/  CALL.REL.NOINC `($__internal_190_$__cuda_sm70_shflsync_bfly_p) ;  /* 0x0000014000007944 */ /* 0x000fea0003c00000 */
        /* <DEDUP_REMOVED lines=12> */
[----:B0-----:R-:W-:Y:S01]  /*0e70*/  HFMA2.MMA R8, -RZ, RZ, 0, 9.5367431640625e-07 ;  /* 0x00000010ff087435 */ /* 0x001fe200000001ff */
[----:B-1----:R-:W-:Y:S01]  /*0e80*/  FADD.FTZ R9, R9, R7 ;  /* 0x0000000709097221 */ /* 0x002fe20000010000 */
[----:B------:R-:W-:Y:S01]  /*0e90*/  MOV R7, 0x1f ;  /* 0x0000001f00077802 */ /* 0x000fe20000000f00 */
[----:B------:R-:W-:Y:S01]  /*0ea0*/  IMAD.MOV.U32 R10, RZ, RZ, -0x1 ;  /* 0xffffffffff0a7424 */ /* 0x000fe200078e00ff */
[----:B------:R-:W-:-:S02]  /*0eb0*/  MOV R2, 0xed0 ;  /* 0x00000ed000027802 */ /* 0x000fc40000000f00 */
[----:B------:R-:W-:Y:S05]  /*0ec0*/  CALL.REL.NOINC `($__internal_190_$__cuda_sm70_shflsync_bfly_p) ;  /* 0x0000002000007944 */ /* 0x000fea0003c00000 */
[----:B-1----:R-:W-:Y:S01]  /*0ed0*/  MOV R4, R7 ;  /* 0x0000000700047202 */ /* 0x002fe20000000f00 */
[----:B0-----:R-:W-:Y:S05]  /*0ee0*/  BRA `(.L_x_11782) ;  /* 0xfffffa6000007947 */ /* 0x001fea000383ffff */
        .weak           $__internal_190_$__cuda_sm70_shflsync_bfly_p
        .type           $__internal_190_$__cuda_sm70_shflsync_bfly_p,@function
        .size           $__internal_190_$__cuda_sm70_shflsync_bfly_p,(.L_x_12492 - $__internal_190_$__cuda_sm70_shflsync_bfly_p)
$__internal_190_$__cuda_sm70_shflsync_bfly_p:
[----:B------:R-:W-:Y:S01]  /*0ef0*/  HFMA2.MMA R3, -RZ, RZ, 0, 0 ;  /* 0x00000000ff037435 */ /* 0x000fe200000001ff */
[----:B------:R-:W-:Y:S04]  /*0f00*/  WARPSYNC R10 ;  /* 0x0000000a00007348 */ /* 0x000fe80003800000 */
[----:B------:R0:W1:Y:S01]  /*0f10*/  SHFL.BFLY PT, R7, R9, R8, R7 ;  /* 0x0c00000809077389 */ /* 0x00006200000e0007 */
[----:B------:R-:W-:Y:S05]  /*0f20*/  RET.REL.NODEC R2 `(_ZN10layer_norm22ln_bwd_finalize_kernelINS_22Kernel_traits_finalizeILj1024EfffffjLb0ELj1024ELj4ENS_18Kernel_traits_baseILj1024EfffffjLj1024EEEEELb0ELb0EEEvNS_9BwdParamsE) ;  /* 0xfffff0d002007950 */ /* 0x000fea0003c3ffff */
.L_x_11783:
        /* <DEDUP_REMOVED lines=13> */
.L_x_12492:


//--------------------- .text._ZN10layer_norm13ln_bwd_kernelINS_13Kernel_traitsIfffffjLj1024ELj1ELj4ELj1ELj16ENS_18Kernel_traits_baseILj1024EfffffjLj128EEEEELb1ELb0ELb1ELb0EEEvNS_9BwdParamsE --------------------------
	.section	.text._ZN10layer_norm13ln_bwd_kernelINS_13Kernel_traitsIfffffjLj1024ELj1ELj4ELj1ELj16ENS_18Kernel_traits_baseILj1024EfffffjLj128EEEEELb1ELb0ELb1ELb0EEEvNS_9BwdParamsE,"ax",@progbits
	.sectioninfo	@"SHI_REGISTERS=237"
	.align	128
        .global         _ZN10layer_norm13ln_bwd_kernelINS_13Kernel_traitsIfffffjLj1024ELj1ELj4ELj1ELj16ENS_18Kernel_traits_baseILj1024EfffffjLj128EEEEELb1ELb0ELb1ELb0EEEvNS_9BwdParamsE
        .type           _ZN10layer_norm13ln_bwd_kernelINS_13Kernel_traitsIfffffjLj1024ELj1ELj4ELj1ELj16ENS_18Kernel_traits_baseILj1024EfffffjLj128EEEEELb1ELb0ELb1ELb0EEEvNS_9BwdParamsE,@function
        .size           _ZN10layer_norm13ln_bwd_kernelINS_13Kernel_traitsIfffffjLj1024ELj1ELj4ELj1ELj16ENS_18Kernel_traits_baseILj1024EfffffjLj128EEEEELb1ELb0ELb1ELb0EEEvNS_9BwdParamsE,(.L_x_12493 - _ZN10layer_norm13ln_bwd_kernelINS_13Kernel_traitsIfffffjLj1024ELj1ELj4ELj1ELj16ENS_18Kernel_traits_baseILj1024EfffffjLj128EEEEELb1ELb0ELb1ELb0EEEvNS_9BwdParamsE)
        .other          _ZN10layer_norm13ln_bwd_kernelINS_13Kernel_traitsIfffffjLj1024ELj1ELj4ELj1ELj16ENS_18Kernel_traits_baseILj1024EfffffjLj128EEEEELb1ELb0ELb1ELb0EEEvNS_9BwdParamsE,@"STO_CUDA_ENTRY STV_DEFAULT"
_ZN10layer_norm13ln_bwd_kernelINS_13Kernel_traitsIfffffjLj1024ELj1ELj4ELj1ELj16ENS_18Kernel_traits_baseILj1024EfffffjLj128EEEEELb1ELb0ELb1ELb0EEEvNS_9BwdParamsE:
.text._ZN10layer_norm13ln_bwd_kernelINS_13Kernel_traitsIfffffjLj1024ELj1ELj4ELj1ELj16ENS_18Kernel_traits_baseILj1024EfffffjLj128EEEEELb1ELb0ELb1ELb0EEEvNS_9BwdParamsE:
[----:B------:R-:W-:Y:S02]  /*0000*/  MOV R1, c[0x0][0x28] ;  /* 0x00000a0000017a02 */ /* 0x000fe40000000f00 */
[----:B------:R-:W0:Y:S01]  /*0010*/  S2R R16, SR_TID.X ;  /* 0x0000000000107919 */ /* 0x000e220000002100 */
[----:B------:R-:W-:Y:S01]  /*0020*/  MOV R0, c[0x0][0x168] ;  /* 0x00005a0000007a02 */ /* 0x000fe20000000f00 */
[----:B------:R-:W-:Y:S01]  /*0030*/  ULDC.64 UR4, c[0x0][0x118] ;  /* 0x0000460000047ab9 */ /* 0x000fe20000000a00 */
[----:B------:R-:W-:Y:S02]  /*0040*/  LOP3.LUT R5, R5, 0xfffffff7, RZ, 0xc0, !PT ;  /* 0xfffffff705057812 */ /* 0x000fe400078ec0ff */
        /* <DEDUP_REMOVED lines=9> */
[----:B------:R-:W-:Y:S02]  /*00e0*/  ISETP.GE.U32.AND P1, PT, R10, 0xc0, PT ;  /* 0x000000c00a00780c */ /* 0x000fe40003f26070 */
[----:B------:R-:W-:-:S02]  /*00f0*/  P2R R0, PR, RZ, 0x40 ;  /* 0x00000040ff007803 */ /* 0x000fc40000000000 */
[----:B------:R-:W-:Y:S01]  /*0100*/  ISETP.GE.U32.AND P2, PT, R10, 0xe0, PT ;  /* 0x000000e00a00780c */ /* 0x000fe20003f46070 */
[----:B------:R-:W-:Y:S01]  /*0110*/  @P0 IMAD.MOV.U32 R3, RZ, RZ, 0x10 ;  /* 0x00000010ff030424 */ /* 0x000fe200078e00ff */
[----:B------:R-:W-:Y:S02]  /*0120*/  @P0 LOP3.LUT R5, R5, 0x8, RZ, 0xfc, !PT ;  /* 0x0000000805050812 */ /* 0x000fe400078efcff */
        /* <DEDUP_REMOVED lines=8> */
[----:B------:R-:W-:Y:S01]  /*01b0*/  LOP3.LUT R5, R5, 0xfffffffb, RZ, 0xc0, !PT ;  /* 0xfffffffb05057812 */ /* 0x000fe200078ec0ff */
[----:B------:R-:W-:Y:S01]  /*01c0*/  @P2 IMAD.MOV.U32 R21, RZ, RZ, 0x10 ;  /* 0x00000010ff152424 */ /* 0x000fe200078e00ff */
[----:B------:R-:W-:Y:S01]  /*01d0*/  @P1 MOV R19, 0x10 ;  /* 0x0000001000131802 */ /* 0x000fe20000000f00 */
[C---:B------:R-:W-:Y:S01]  /*01e0*/  @P5 IMAD.WIDE.U32 R8, R4.reuse, R9, c[0x0][0x1b0] ;  /* 0x00006c0004085625 */ /* 0x040fe200078e0009 */
[----:B------:R-:W-:Y:S02]  /*01f0*/  @P6 LOP3.LUT R5, R5, 0x4, RZ, 0xfc, !PT ;  /* 0x0000000405056812 */ /* 0x000fe400078efcff */
[----:B------:R-:W-:Y:S02]  /*0200*/  @P5 IADD3 R4, R4, 0x20, RZ ;  /* 0x0000002004045810 */ /* 0x000fe40007ffe0ff */
[----:B------:R-:W-:Y:S01]  /*0210*/  LOP3.LUT P6, RZ, R10, 0xffffffe0, RZ, 0xc0, !PT ;  /* 0xffffffe00aff7812 */ /* 0x000fe200078cc0ff */
[----:B------:R0:W5:Y:S01]  /*0220*/  @P5 LDG.E.128 R36, [R8.64] ;  /* 0x0000000408245981 */ /* 0x000162000c1e1d00 */
[----:B------:R-:W-:Y:S01]  /*0230*/  @P0 MOV R15, 0x10 ;  /* 0x00000010000f0802 */ /* 0x000fe20000000f00 */
[C---:B------:R-:W-:Y:S01]  /*0240*/  @P4 IMAD.WIDE.U32 R12, R4.reuse, R13, c[0x0][0x1b0] ;  /* 0x00006c00040c4625 */ /* 0x040fe200078e000d */
[----:B------:R-:W-:-:S02]  /*0250*/  @P4 IADD3 R4, R4, 0x20, RZ ;  /* 0x0000002004044810 */ /* 0x000fc40007ffe0ff */
[----:B------:R-:W-:Y:S02]  /*0260*/  LOP3.LUT R5, R5, 0xfffffffd, RZ, 0xc0, !PT ;  /* 0xfffffffd05057812 */ /* 0x000fe400078ec0ff */
[----:B------:R0:W5:Y:S01]  /*0270*/  @P4 LDG.E.128 R40, [R12.64] ;  /* 0x000000040c284981 */ /* 0x000162000c1e1d00 */
[C---:B------:R-:W-:Y:S01]  /*0280*/  @P0 IMAD.WIDE.U32 R14, R4.reuse, R15, c[0x0][0x1b0] ;  /* 0x00006c00040e0625 */ /* 0x040fe200078e000f */
[----:B------:R-:W-:Y:S02]  /*0290*/  @P0 IADD3 R4, R4, 0x20, RZ ;  /* 0x0000002004040810 */ /* 0x000fe40007ffe0ff */
[----:B------:R-:W-:Y:S01]  /*02a0*/  @P5 LOP3.LUT R5, R5, 0x2, RZ, 0xfc, !PT ;  /* 0x0000000205055812 */ /* 0x000fe200078efcff */
[----:B------:R0:W5:Y:S01]  /*02b0*/  @P6 LDG.E.128 R28, [R2.64] ;  /* 0x00000004021c6981 */ /* 0x000162000c1e1d00 */
[----:B------:R-:W-:Y:S01]  /*02c0*/  ISETP.NE.AND P6, PT, R0, RZ, PT ;  /* 0x000000ff0000720c */ /* 0x000fe20003fc5270 */
[C---:B------:R-:W-:Y:S01]  /*02d0*/  @P1 IMAD.WIDE.U32 R18, R4.reuse, R19, c[0x0][0x1b0] ;  /* 0x00006c0004121625 */ /* 0x040fe200078e0013 */
[----:B------:R-:W-:Y:S01]  /*02e0*/  @P1 IADD3 R4, R4, 0x20, RZ ;  /* 0x0000002004041810 */ /* 0x000fe20007ffe0ff */
[----:B------:R0:W5:Y:S01]  /*02f0*/  @P0 LDG.E.128 R44, [R14.64] ;  /* 0x000000040e2c0981 */ /* 0x000162000c1e1d00 */
[----:B------:R-:W-:-:S02]  /*0300*/  ISETP.GE.U32.AND P3, PT, R10, 0x100, PT ;  /* 0x000001000a00780c */ /* 0x000fc40003f66070 */
[----:B------:R-:W-:Y:S01]  /*0310*/  LOP3.LUT R5, R5, 0xfffffffe, RZ, 0xc0, !PT ;  /* 0xfffffffe05057812 */ /* 0x000fe200078ec0ff */
[C---:B------:R-:W-:Y:S01]  /*0320*/  @P2 IMAD.WIDE.U32 R20, R4.reuse, R21, c[0x0][0x1b0] ;  /* 0x00006c0004142625 */ /* 0x040fe200078e0015 */
[----:B------:R0:W5:Y:S01]  /*0330*/  @P1 LDG.E.128 R48, [R18.64] ;  /* 0x0000000412301981 */ /* 0x000162000c1e1d00 */
[----:B------:R-:W-:Y:S02]  /*0340*/  @P2 IADD3 R4, R4, 0x20, RZ ;  /* 0x0000002004042810 */ /* 0x000fe40007ffe0ff */
[----:B------:R-:W-:Y:S01]  /*0350*/  @P4 LOP3.LUT R5, R5, 0x1, RZ, 0xfc, !PT ;  /* 0x0000000105054812 */ /* 0x000fe200078efcff */
[----:B------:R0:W5:Y:S03]  /*0360*/  @P2 LDG.E.128 R52, [R20.64] ;  /* 0x0000000414342981 */ /* 0x000166000c1e1d00 */
[----:B------:R-:W-:Y:S01]  /*0370*/  LOP3.LUT R5, R5, 0xffffffef, RZ, 0xc0, !PT ;  /* 0xffffffef05057812 */ /* 0x000fe200078ec0ff */
[----:B------:R0:W5:Y:S03]  /*0380*/  @P6 LDG.E.128 R32, [R6.64] ;  /* 0x0000000406206981 */ /* 0x000166000c1e1d00 */
[----:B------:R-:W-:Y:S01]  /*0390*/  @P3 LOP3.LUT R5, R5, 0x10, RZ, 0xfc, !PT ;  /* 0x0000001005053812 */ /* 0x000fe200078efcff */
[----:B------:R-:W1:Y:S01]  /*03a0*/  S2R R11, SR_CTAID.X ;  /* 0x00000000000b7919 */ /* 0x000e620000002500 */
[----:B------:R-:W-:-:S02]  /*03b0*/  @P3 MOV R5, 0x10 ;  /* 0x0000001000053802 */ /* 0x000fc40000000f00 */
[----:B------:R-:W-:-:S03]  /*03c0*/  SHF.R.U32.HI R0, RZ, 0x5, R16 ;  /* 0x00000005ff007819 */ /* 0x000fc60000011610 */
[----:B------:R-:W-:-:S05]  /*03d0*/  @P3 IMAD.WIDE.U32 R4, R4, R5, c[0x0][0x1b0] ;  /* 0x00006c0004043625 */ /* 0x000fca00078e0005 */
[----:B------:R0:W5:Y:S01]  /*03e0*/  @P3 LDG.E.128 R56, [R4.64] ;  /* 0x0000000404383981 */ /* 0x000162000c1e1d00 */
        /* <DEDUP_REMOVED lines=39> */
.L_x_11899:
[----:B------:R-:W-:-:S05]  /*0660*/  MOV R13, 0x4 ;  /* 0x00000004000d7802 */ /* 0x000fca0000000f00 */
[----:B------:R-:W-:-:S06]  /*0670*/  IMAD.WIDE R170, R14, R13, c[0x0][0x1d8] ;  /* 0x000076000eaa7625 */ /* 0x000fcc00078e020d */
[----:B------:R-:W2:Y:S01]  /*0680*/  LDG.E R170, [R170.64] ;  /* 0x00000004aaaa7981 */ /* 0x000ea2000c1e1900 */
[----:B------:R-:W-:-:S04]  /*0690*/  IMAD.WIDE R168, R14, R13, c[0x0][0x1a0] ;  /* 0x000068000ea87625 */ /* 0x000fc800078e020d */
[CC--:B------:R-:W-:Y:S01]  /*06a0*/  IMAD.WIDE R166, R14.reuse, R13.reuse, c[0x0][0x1a8] ;  /* 0x00006a000ea67625 */ /* 0x0c0fe200078e020d */
[----:B-----5:R1:W5:Y:S03]  /*06b0*/  LDG.E R227, [R168.64] ;  /* 0x00000004a8e37981 */ /* 0x020366000c1e1900 */
        /* <DEDUP_REMOVED lines=13> */
[----:B-1---5:R-:W-:Y:S01]  /*0790*/  ISETP.GE.AND P4, PT, R11, 0x1, PT ;  /* 0x000000010b00780c */ /* 0x022fe20003f86270 */
        /* <DEDUP_REMOVED lines=17> */
.L_x_11789:
[----:B------:R-:W-:Y:S05]  /*08b0*/  BSYNC B2 ;  /* 0x0000000000027941 */ /* 0x000fea0003800000 */
.L_x_11788:
[----:B------:R-:W-:Y:S01]  /*08c0*/  ISETP.GE.U32.AND P4, PT, R10, 0x40, PT ;  /* 0x000000400a00780c */ /* 0x000fe20003f86070 */
[----:B------:R-:W-:-:S12]  /*08d0*/  BSSY B2, `(.L_x_11790) ;  /* 0x000000a000027945 */ /* 0x000fd80003800000 */
[----:B------:R-:W-:Y:S05]  /*08e0*/  @!P4 BRA `(.L_x_11791) ;  /* 0x000000800000c947 */ /* 0x000fea0003800000 */
[----:B------:R-:W-:-:S04]  /*08f0*/  ISETP.NE.U32.AND P4, PT, RZ, c[0x0][0x218], PT ;  /* 0x00008600ff007a0c */ /* 0x000fc80003f85070 */
[----:B------:R-:W-:Y:S01]  /*0900*/  ISETP.NE.AND.EX P4, PT, RZ, c[0x0][0x21c], PT, P4 ;  /* 0x00008700ff007a0c */ /* 0x000fe20003f85340 */
[----:B-1----:R-:W-:-:S05]  /*0910*/  IMAD.WIDE.U32 R164, R0, R13, c[0x0][0x190] ;  /* 0x0000640000a47625 */ /* 0x002fca00078e000d */
[----:B------:R1:W5:Y:S07]  /*0920*/  LDG.E R8, [R164.64] ;  /* 0x00000004a4087981 */ /* 0x00036e000c1e1900 */
[----:B------:R-:W-:-:S05]  /*0930*/  @P4 IMAD.WIDE.U32 R166, R169, R184, c[0x0][0x218] ;  /* 0x00008600a9a64625 */ /* 0x000fca00078e00b8 */
[----:B------:R1:W5:Y:S01]  /*0940*/  @P4 LDG.E.128 R124, [R166.64] ;  /* 0x00000004a67c4981 */ /* 0x000362000c1e1d00 */
[----:B------:R-:W-:Y:S02]  /*0950*/  IADD3 R0, R0, 0x20, RZ ;  /* 0x0000002000007810 */ /* 0x000fe40007ffe0ff */
[----:B------:R-:W-:Y:S02]  /*0960*/  IADD3 R169, R169, 0x20, RZ ;  /* 0x00000020a9a97810 */ /* 0x000fe40007ffe0ff */
.L_x_11791:
[----:B------:R-:W-:Y:S05]  /*0970*/  BSYNC B2 ;  /* 0x0000000000027941 */ /* 0x000fea0003800000 */
.L_x_11790:
        /* <DEDUP_REMOVED lines=11> */
.L_x_11793:
[----:B------:R-:W-:Y:S05]  /*0a30*/  BSYNC B2 ;  /* 0x0000000000027941 */ /* 0x000fea0003800000 */
.L_x_11792:
        /* <DEDUP_REMOVED lines=11> */
.L_x_11795:
[----:B------:R-:W-:Y:S05]  /*0af0*/  BSYNC B2 ;  /* 0x0000000000027941 */ /* 0x000fea0003800000 */
.L_x_11794:
[----:B------:R-:W-:Y:S01]  /*0b00*/  BSSY B2, `(.L_x_11796) ;  /* 0x000000a000027945 */ /* 0x000fe20003800000 */
        /* <DEDUP_REMOVED lines=9> */
.L_x_11797:
[----:B------:R-:W-:Y:S05]  /*0ba0*/  BSYNC B2 ;  /* 0x0000000000027941 */ /* 0x000fea0003800000 */
.L_x_11796:
        /* <DEDUP_REMOVED lines=10> */
.L_x_11799:
[----:B------:R-:W-:Y:S05]  /*0c50*/  BSYNC B2 ;  /* 0x0000000000027941 */ /* 0x000fea0003800000 */
.L_x_11798:
        /* <DEDUP_REMOVED lines=10> */
.L_x_11801:
[----:B------:R-:W-:Y:S05]  /*0d00*/  BSYNC B2 ;  /* 0x0000000000027941 */ /* 0x000fea0003800000 */
.L_x_11800:
[----:B------:R-:W-:Y:S01]  /*0d10*/  ISETP.GE.U32.AND P4, PT, R10, 0x100, PT ;  /* 0x000001000a00780c */ /* 0x000fe20003f86070 */
[----:B------:R-:W-:Y:S01]  /*0d20*/  HFMA2.MMA R229, -RZ, RZ, 0, 0 ;  /* 0x00000000ffe57435 */ /* 0x000fe200000001ff */
[----:B------:R-:W-:-:S11]  /*0d30*/  IMAD.MOV.U32 R230, RZ, RZ, RZ ;  /* 0x000000ffffe67224 */ /* 0x000fd600078e00ff */
[----:B------:R-:W-:Y:S05]  /*0d40*/  @!P4 BRA `(.L_x_11802) ;  /* 0x000018600000c947 */ /* 0x000fea0003800000 */
[----:B------:R-:W-:-:S04]  /*0d50*/  ISETP.NE.U32.AND P4, PT, RZ, c[0x0][0x218], PT ;  /* 0x00008600ff007a0c */ /* 0x000fc80003f85070 */
[----:B------:R-:W-:Y:S01]  /*0d60*/  ISETP.NE.AND.EX P4, PT, RZ, c[0x0][0x21c], PT, P4 ;  /* 0x00008700ff007a0c */ /* 0x000fe20003f85340 */
[----:B-1----:R-:W-:-:S05]  /*0d70*/  IMAD.WIDE.U32 R166, R0, R13, c[0x0][0x190] ;  /* 0x0000640000a67625 */ /* 0x002fca00078e000d */
[----:B------:R1:W5:Y:S07]  /*0d80*/  LDG.E R2, [R166.64] ;  /* 0x00000004a6027981 */ /* 0x00036e000c1e1900 */
[----:B------:R-:W-:-:S05]  /*0d90*/  @P4 IMAD.WIDE.U32 R164, R169, R184, c[0x0][0x218] ;  /* 0x00008600a9a44625 */ /* 0x000fca00078e00b8 */
[----:B------:R1:W5:Y:S01]  /*0da0*/  @P4 LDG.E.128 R148, [R164.64] ;  /* 0x00000004a4944981 */ /* 0x000362000c1e1d00 */
[----:B------:R-:W-:Y:S01]  /*0db0*/  MOV R229, RZ ;  /* 0x000000ff00e57202 */ /* 0x000fe20000000f00 */
[----:B------:R-:W-:Y:S05]  /*0dc0*/  BRA `(.L_x_11802) ;  /* 0x000017e000007947 */ /* 0x000fea0003800000 */
.L_x_11787:
[----:B-1---5:R-:W-:Y:S01]  /*0dd0*/  ISETP.GE.AND P4, PT, R11, 0x1, PT ;  /* 0x000000010b00780c */ /* 0x022fe20003f86270 */
[----:B------:R-:W-:Y:S01]  /*0de0*/  BSSY B2, `(.L_x_11803) ;  /* 0x000003b000027945 */ /* 0x000fe20003800000 */
[----:B------:R-:W-:Y:S01]  /*0df0*/  LOP3.LUT P5, RZ, R10, 0xffffffe0, RZ, 0xc0, !PT ;  /* 0xffffffe00aff7812 */ /* 0x000fe200078ac0ff */
[----:B------:R-:W-:Y:S01]  /*0e00*/  HFMA2.MMA R229, -RZ, RZ, 0, 0 ;  /* 0x00000000ffe57435 */ /* 0x000fe200000001ff */
[----:B------:R-:W-:Y:S01]  /*0e10*/  MOV R230, RZ ;  /* 0x000000ff00e67202 */ /* 0x000fe20000000f00 */
[----:B------:R-:W-:-:S08]  /*0e20*/  IMAD.MOV.U32 R231, RZ, RZ, R17 ;  /* 0x000000ffffe77224 */ /* 0x000fd000078e0011 */
        /* <DEDUP_REMOVED lines=13> */
[----:B0-----:R-:W-:-:S03]  /*0f00*/  ISETP.NE.AND P4, PT, R15, RZ, PT ;  /* 0x000000ff0f00720c */ /* 0x001fc60003f85270 */
        /* <DEDUP_REMOVED lines=40> */
.L_x_11804:
[----:B0-----:R-:W-:Y:S05]  /*1190*/  BSYNC B2 ;  /* 0x0000000000027941 */ /* 0x001fea0003800000 */
.L_x_11803:
        /* <DEDUP_REMOVED lines=46> */
.L_x_11806:
[----:B0-----:R-:W-:Y:S05]  /*1480*/  BSYNC B2 ;  /* 0x0000000000027941 */ /* 0x001fea0003800000 */
.L_x_11805:
        /* <DEDUP_REMOVED lines=21> */
[----:B------:R-:W-:Y:S02]  /*15e0*/  FADD.FTZ R167, -R178, R167 ;  /* 0x000000a7b2a77221 */ /* 0x000fe40000010100 */
[C---:B------:R-:W-:Y:S02]  /*15f0*/  FMUL.FTZ R178, R12.reuse, R191 ;  /* 0x000000bf0cb27220 */ /* 0x040fe40000410000 */
[----:B------:R-:W-:Y:S02]  /*1600*/  FMUL.FTZ R22, R12, R189 ;  /* 0x000000bd0c167220 */ /* 0x000fe40000410000 */
[----:B---3--:R-:W-:Y:S02]  /*1610*/  FMUL.FTZ R191, R36, R168 ;  /* 0x000000a824bf7220 */ /* 0x008fe40000410000 */
        /* <DEDUP_REMOVED lines=21> */
.L_x_11808:
[----:B0-----:R-:W-:Y:S05]  /*1770*/  BSYNC B2 ;  /* 0x0000000000027941 */ /* 0x001fea0003800000 */
.L_x_11807:
        /* <DEDUP_REMOVED lines=46> */
.L_x_11810:
[----:B0-----:R-:W-:Y:S05]  /*1a60*/  BSYNC B2 ;  /* 0x0000000000027941 */ /* 0x001fea0003800000 */
.L_x_11809:
        /* <DEDUP_REMOVED lines=9> */
[----:B------:R-:W-:Y:S01]  /*1b00*/  ISETP.NE.AND.EX P4, PT, RZ, c[0x0][0x21c], PT, P4 ;  /* 0x00008700ff007a0c */ /* 0x000fe20003f85340 */
[----:B------:R-:W-:-:S05]  /*1b10*/  IMAD.WIDE.U32 R200, R0, R13, c[0x0][0x190] ;  /* 0x0000640000c87625 */ /* 0x000fca00078e000d */
[----:B------:R0:W5:Y:S07]  /*1b20*/  LDG.E R5, [R200.64] ;  /* 0x00000004c8057981 */ /* 0x00016e000c1e1900 */
[----:B------:R-:W-:-:S05]  /*1b30*/  @P4 IMAD.WIDE.U32 R216, R231, R184, c[0x0][0x218] ;  /* 0x00008600e7d84625 */ /* 0x000fca00078e00b8 */
[----:B------:R1:W5:Y:S01]  /*1b40*/  @P4 LDG.E.128 R136, [R216.64] ;  /* 0x00000004d8884981 */ /* 0x000362000c1e1d00 */
        /* <DEDUP_REMOVED lines=10> */
[----:B0-----:R-:W-:Y:S02]  /*1bf0*/  FMUL.FTZ R201, R45, R169 ;  /* 0x000000a92dc97220 */ /* 0x001fe40000410000 */
[----:B------:R-:W-:-:S02]  /*1c00*/  FADD.FTZ R230, R230, R185 ;  /* 0x000000b9e6e67221 */ /* 0x000fc40000010000 */
[----:B------:R-:W-:Y:S02]  /*1c10*/  FFMA.FTZ R229, R20, R185, R229 ;  /* 0x000000b914e57223 */ /* 0x000fe400000100e5 */
[----:B------:R-:W-:Y:S02]  /*1c20*/  FMUL.FTZ R183, R12, R233 ;  /* 0x000000e90cb77220 */ /* 0x000fe40000410000 */
        /* <DEDUP_REMOVED lines=17> */
.L_x_11812:
[----:B------:R-:W-:Y:S05]  /*1d40*/  BSYNC B2 ;  /* 0x0000000000027941 */ /* 0x000fea0003800000 */
.L_x_11811:
        /* <DEDUP_REMOVED lines=45> */
.L_x_11814:
[----:B0-----:R-:W-:Y:S05]  /*2020*/  BSYNC B2 ;  /* 0x0000000000027941 */ /* 0x001fea0003800000 */
.L_x_11813:
        /* <DEDUP_REMOVED lines=45> */
.L_x_11816:
[----:B0-----:R-:W-:Y:S05]  /*2300*/  BSYNC B2 ;  /* 0x0000000000027941 */ /* 0x001fea0003800000 */
.L_x_11815:
        /* <DEDUP_REMOVED lines=9> */
[----:B------:R-:W-:Y:S01]  /*23a0*/  IMAD.WIDE.U32 R232, R0, R13, c[0x0][0x190] ;  /* 0x0000640000e87625 */ /* 0x000fe200078e000d */
[----:B------:R-:W-:-:S04]  /*23b0*/  ISETP.NE.AND.EX P4, PT, RZ, c[0x0][0x21c], PT, P4 ;  /* 0x00008700ff007a0c */ /* 0x000fc80003f85340 */
[----:B------:R0:W5:Y:S09]  /*23c0*/  LDG.E R2, [R232.64] ;  /* 0x00000004e8027981 */ /* 0x000172000c1e1900 */
        /* <DEDUP_REMOVED lines=12> */
[----:B-1----:R-:W-:Y:S02]  /*2490*/  FMUL.FTZ R207, R12, R173 ;  /* 0x000000ad0ccf7220 */ /* 0x002fe40000410000 */
        /* <DEDUP_REMOVED lines=17> */
.L_x_11802:
[----:B0-----:R-:W-:Y:S05]  /*25b0*/  BSYNC B1 ;  /* 0x0000000000017941 */ /* 0x001fea0003800000 */
.L_x_11786:
[----:B------:R-:W-:Y:S05]  /*25c0*/  BRA.DIV ~URZ, `(.L_x_11817) ;  /* 0x00003cf27f007947 */ /* 0x000fea000b800000 */
[----:B------:R0:W2:Y:S02]  /*25d0*/  SHFL.BFLY PT, R13, R230, 0x1, 0x1f ;  /* 0x0c201f00e60d7f89 */ /* 0x0000a400000e0000 */
.L_x_11900:
[----:B------:R-:W-:Y:S05]  /*25e0*/  BRA.DIV ~URZ, `(.L_x_11818) ;  /* 0x00003d527f007947 */ /* 0x000fea000b800000 */
[----:B------:R-:W3:Y:S01]  /*25f0*/  SHFL.BFLY PT, R0, R229, 0x1, 0x1f ;  /* 0x0c201f00e5007f89 */ /* 0x000ee200000e0000 */
[----:B0-2---:R-:W-:-:S05]  /*2600*/  FADD.FTZ R230, R13, R230 ;  /* 0x000000e60de67221 */ /* 0x005fca0000010000 */
[----:B------:R-:W0:Y:S01]  /*2610*/  SHFL.BFLY PT, R13, R230, 0x2, 0x1f ;  /* 0x0c401f00e60d7f89 */ /* 0x000e2200000e0000 */
[----:B---3--:R-:W-:-:S05]  /*2620*/  FADD.FTZ R0, R0, R229 ;  /* 0x000000e500007221 */ /* 0x008fca0000010000 */
        /* <DEDUP_REMOVED lines=13> */
.L_x_11901:
[----:B------:R-:W-:Y:S01]  /*2700*/  ISETP.GE.AND P4, PT, R11, 0x1, PT ;  /* 0x000000010b00780c */ /* 0x000fe20003f86270 */
[----:B--2---:R-:W-:Y:S01]  /*2710*/  FADD.FTZ R0, R0, R167 ;  /* 0x000000a700007221 */ /* 0x004fe20000010000 */
[----:B------:R-:W-:Y:S01]  /*2720*/  LOP3.LUT P5, RZ, R10, 0xffffffe0, RZ, 0xc0, !PT ;  /* 0xffffffe00aff7812 */ /* 0x000fe200078ac0ff */
[----:B------:R-:W-:Y:S02]  /*2730*/  BSSY B1, `(.L_x_11819) ;  /* 0x0000064000017945 */ /* 0x000fe40003800000 */
[----:B------:R-:W-:-:S08]  /*2740*/  FMUL.FTZ R0, R0, c[0x0][0x1e0] ;  /* 0x0000780000007a20 */ /* 0x000fd00000410000 */
[----:B------:R-:W-:-:S05]  /*2750*/  @P4 IADD3 R11, R11, -0x1, RZ ;  /* 0xffffffff0b0b4810 */ /* 0x000fca0007ffe0ff */
[----:B------:R-:W-:Y:S02]  /*2760*/  @P4 IMAD R13, R11, c[0x0][0x168], RZ ;  /* 0x00005a000b0d4a24 */ /* 0x000fe400078e02ff */
[----:B-1----:R-:W-:-:S03]  /*2770*/  FADD.FTZ R11, R168, R169 ;  /* 0x000000a9a80b7221 */ /* 0x002fc60000010000 */
[----:B------:R-:W-:Y:S01]  /*2780*/  @P4 SHF.R.S32.HI R164, RZ, 0x1f, R13 ;  /* 0x0000001fffa44819 */ /* 0x000fe2000001140d */
[----:B------:R-:W-:-:S03]  /*2790*/  FMUL.FTZ R11, R11, c[0x0][0x1e0] ;  /* 0x000078000b0b7a20 */ /* 0x000fc60000410000 */
[----:B------:R-:W-:Y:S02]  /*27a0*/  @P4 LEA.HI R165, R164, R13, RZ, 0x2 ;  /* 0x0000000da4a54211 */ /* 0x000fe400078f10ff */
[----:B------:R-:W-:Y:S02]  /*27b0*/  @P4 LOP3.LUT R164, R16, 0x1f, RZ, 0xc0, !PT ;  /* 0x0000001f10a44812 */ /* 0x000fe400078ec0ff */
[----:B------:R-:W-:Y:S02]  /*27c0*/  MOV R13, RZ ;  /* 0x000000ff000d7202 */ /* 0x000fe40000000f00 */
        /* <DEDUP_REMOVED lines=15> */
.L_x_11822:
[----:B------:R-:W-:Y:S05]  /*28c0*/  BSYNC B2 ;  /* 0x0000000000027941 */ /* 0x000fea0003800000 */
.L_x_11821:
        /* <DEDUP_REMOVED lines=14> */
[----:B0-----:R-:W-:-:S04]  /*29b0*/  FADD.FTZ R167, R211, -R164 ;  /* 0x800000a4d3a77221 */ /* 0x001fc80000010000 */
[----:B------:R-:W-:-:S06]  /*29c0*/  FMUL.FTZ R164, R12, R167 ;  /* 0x000000a70ca47220 */ /* 0x000fcc0000410000 */
[----:B------:R-:W-:Y:S02]  /*29d0*/  @P5 FADD.FTZ R164, R121, R164 ;  /* 0x000000a479a45221 */ /* 0x000fe40000010000 */
.L_x_11824:
[----:B------:R-:W-:Y:S05]  /*29e0*/  BSYNC B2 ;  /* 0x0000000000027941 */ /* 0x000fea0003800000 */
.L_x_11823:
[----:B------:R-:W-:Y:S01]  /*29f0*/  @P4 FMUL.FTZ R166, R164, c[0x0][0x1ec] ;  /* 0x00007b00a4a64a20 */ /* 0x000fe20000410000 */
[----:B------:R-:W-:Y:S01]  /*2a00*/  @P4 LOP3.LUT P5, RZ, R9, 0xff00, RZ, 0xc0, !PT ;  /* 0x0000ff0009ff4812 */ /* 0x000fe200078ac0ff */
[----:B------:R-:W-:Y:S02]  /*2a10*/  BSSY B2, `(.L_x_11825) ;  /* 0x000000f000027945 */ /* 0x000fe40003800000 */
[----:B------:R-:W-:-:S05]  /*2a20*/  @P4 FMUL.FTZ R166, R166, c[0x0][0x1e8] ;  /* 0x00007a00a6a64a20 */ /* 0x000fca0000410000 */
[----:B------:R-:W-:Y:S02]  /*2a30*/  @P4 SEL R157, R166, RZ, P5 ;  /* 0x000000ffa69d4207 */ /* 0x000fe40002800000 */
[----:B------:R-:W-:-:S04]  /*2a40*/  @!P3 ISETP.NE.U32.AND P5, PT, RZ, c[0x0][0x218], PT ;  /* 0x00008600ff00ba0c */ /* 0x000fc80003fa5070 */
[----:B------:R-:W-:-:S04]  /*2a50*/  @!P3 ISETP.NE.AND.EX P5, PT, RZ, c[0x0][0x21c], PT, P5 ;  /* 0x00008700ff00ba0c */ /* 0x000fc80003fa5350 */
[----:B0-----:R-:W-:Y:S01]  /*2a60*/  @!P3 FSEL R167, R122, RZ, P5 ;  /* 0x000000ff7aa7b208 */ /* 0x001fe20002800000 */
        /* <DEDUP_REMOVED lines=9> */
.L_x_11826:
[----:B------:R-:W-:Y:S05]  /*2b00*/  BSYNC B2 ;  /* 0x0000000000027941 */ /* 0x000fea0003800000 */
.L_x_11825:
        /* <DEDUP_REMOVED lines=22> */
.L_x_11828:
[----:B------:R-:W-:Y:S05]  /*2c70*/  BSYNC B2 ;  /* 0x0000000000027941 */ /* 0x000fea0003800000 */
.L_x_11827:
[C---:B------:R-:W-:Y:S01]  /*2c80*/  SEL R163, R168.reuse, R163, P5 ;  /* 0x000000a3a8a37207 */ /* 0x040fe20002800000 */
[----:B------:R-:W-:Y:S01]  /*2c90*/  @P4 FMUL.FTZ R168, R168, c[0x0][0x1ec] ;  /* 0x00007b00a8a84a20 */ /* 0x000fe20000410000 */
[----:B------:R-:W-:Y:S01]  /*2ca0*/  ISETP.NE.U32.AND P5, PT, RZ, c[0x0][0x258], PT ;  /* 0x00009600ff007a0c */ /* 0x000fe20003fa5070 */
[----:B------:R-:W-:Y:S02]  /*2cb0*/  @P4 IMAD.MOV.U32 R164, RZ, RZ, 0x10 ;  /* 0x00000010ffa44424 */ /* 0x000fe400078e00ff */
[----:B------:R-:W-:Y:S01]  /*2cc0*/  @P4 FMUL.FTZ R168, R168, c[0x0][0x1e8] ;  /* 0x00007a00a8a84a20 */ /* 0x000fe20000410000 */
[----:B------:R-:W-:Y:S01]  /*2cd0*/  ISETP.NE.AND.EX P5, PT, RZ, c[0x0][0x25c], PT, P5 ;  /* 0x00009700ff007a0c */ /* 0x000fe20003fa5350 */
[C---:B------:R-:W-:Y:S01]  /*2ce0*/  @P4 IMAD.WIDE.U32 R164, R13.reuse, R164, c[0x0][0x248] ;  /* 0x000092000da44625 */ /* 0x040fe200078e00a4 */
[----:B------:R-:W-:-:S11]  /*2cf0*/  IADD3 R13, R13, 0x20, RZ ;  /* 0x000000200d0d7810 */ /* 0x000fd60007ffe0ff */
[----:B------:R-:W-:-:S05]  /*2d00*/  @P5 MOV R166, 0x10 ;  /* 0x0000001000a65802 */ /* 0x000fca0000000f00 */
[C---:B------:R-:W-:Y:S01]  /*2d10*/  @P5 IMAD.WIDE.U32 R166, R17.reuse, R166, c[0x0][0x258] ;  /* 0x0000960011a65625 */ /* 0x040fe200078e00a6 */
[----:B------:R-:W-:-:S04]  /*2d20*/  IADD3 R17, R17, 0x20, RZ ;  /* 0x0000002011117810 */ /* 0x000fc80007ffe0ff */
[----:B------:R0:W-:Y:S01]  /*2d30*/  @P5 STG.E.128 [R166.64], R160 ;  /* 0x000000a0a6005986 */ /* 0x0001e2000c101d04 */
[----:B------:R-:W-:-:S04]  /*2d40*/  @P4 LOP3.LUT P5, RZ, R9, 0xff000000, RZ, 0xc0, !PT ;  /* 0xff00000009ff4812 */ /* 0x000fc800078ac0ff */
[----:B------:R-:W-:-:S05]  /*2d50*/  @P4 SEL R159, R168, RZ, P5 ;  /* 0x000000ffa89f4207 */ /* 0x000fca0002800000 */
[----:B------:R0:W-:Y:S04]  /*2d60*/  @P4 STG.E.128 [R164.64], R156 ;  /* 0x0000009ca4004986 */ /* 0x0001e8000c101d04 */
.L_x_11820:
[----:B------:R-:W-:Y:S05]  /*2d70*/  BSYNC B1 ;  /* 0x0000000000017941 */ /* 0x000fea0003800000 */
.L_x_11819:
        /* <DEDUP_REMOVED lines=16> */
.L_x_11832:
[----:B------:R-:W-:Y:S05]  /*2e80*/  BSYNC B2 ;  /* 0x0000000000027941 */ /* 0x000fea0003800000 */
.L_x_11831:
        /* <DEDUP_REMOVED lines=15> */
.L_x_11834:
[----:B------:R-:W-:Y:S05]  /*2f80*/  BSYNC B2 ;  /* 0x0000000000027941 */ /* 0x000fea0003800000 */
.L_x_11833:
        /* <DEDUP_REMOVED lines=15> */
.L_x_11836:
[----:B------:R-:W-:Y:S05]  /*3080*/  BSYNC B2 ;  /* 0x0000000000027941 */ /* 0x000fea0003800000 */
.L_x_11835:
        /* <DEDUP_REMOVED lines=17> */
.L_x_11838:
[----:B------:R-:W-:Y:S05]  /*31a0*/  BSYNC B2 ;  /* 0x0000000000027941 */ /* 0x000fea0003800000 */
.L_x_11837:
        /* <DEDUP_REMOVED lines=18> */
.L_x_11830:
[----:B------:R-:W-:Y:S05]  /*32d0*/  BSYNC B1 ;  /* 0x0000000000017941 */ /* 0x000fea0003800000 */
.L_x_11829:
        /* <DEDUP_REMOVED lines=16> */
.L_x_11842:
[----:B------:R-:W-:Y:S05]  /*33e0*/  BSYNC B2 ;  /* 0x0000000000027941 */ /* 0x000fea0003800000 */
.L_x_11841:
        /* <DEDUP_REMOVED lines=15> */
.L_x_11844:
[----:B------:R-:W-:Y:S05]  /*34e0*/  BSYNC B2 ;  /* 0x0000000000027941 */ /* 0x000fea0003800000 */
.L_x_11843:
        /* <DEDUP_REMOVED lines=15> */
.L_x_11846:
[----:B------:R-:W-:Y:S05]  /*35e0*/  BSYNC B2 ;  /* 0x0000000000027941 */ /* 0x000fea0003800000 */
.L_x_11845:
        /* <DEDUP_REMOVED lines=17> */
.L_x_11848:
[----:B------:R-:W-:Y:S05]  /*3700*/  BSYNC B2 ;  /* 0x0000000000027941 */ /* 0x000fea0003800000 */
.L_x_11847:
        /* <DEDUP_REMOVED lines=18> */
.L_x_11840:
[----:B------:R-:W-:Y:S05]  /*3830*/  BSYNC B1 ;  /* 0x0000000000017941 */ /* 0x000fea0003800000 */
.L_x_11839:
        /* <DEDUP_REMOVED lines=16> */
.L_x_11852:
[----:B------:R-:W-:Y:S05]  /*3940*/  BSYNC B2 ;  /* 0x0000000000027941 */ /* 0x000fea0003800000 */
.L_x_11851:
        /* <DEDUP_REMOVED lines=15> */
.L_x_11854:
[----:B------:R-:W-:Y:S05]  /*3a40*/  BSYNC B2 ;  /* 0x0000000000027941 */ /* 0x000fea0003800000 */
.L_x_11853:
        /* <DEDUP_REMOVED lines=15> */
.L_x_11856:
[----:B------:R-:W-:Y:S05]  /*3b40*/  BSYNC B2 ;  /* 0x0000000000027941 */ /* 0x000fea0003800000 */
.L_x_11855:
        /* <DEDUP_REMOVED lines=17> */
.L_x_11858:
[----:B------:R-:W-:Y:S05]  /*3c60*/  BSYNC B2 ;  /* 0x0000000000027941 */ /* 0x000fea0003800000 */
.L_x_11857:
        /* <DEDUP_REMOVED lines=18> */
.L_x_11850:
[----:B------:R-:W-:Y:S05]  /*3d90*/  BSYNC B1 ;  /* 0x0000000000017941 */ /* 0x000fea0003800000 */
.L_x_11849:
        /* <DEDUP_REMOVED lines=15> */
.L_x_11862:
[----:B------:R-:W-:Y:S05]  /*3e90*/  BSYNC B2 ;  /* 0x0000000000027941 */ /* 0x000fea0003800000 */
.L_x_11861:
        /* <DEDUP_REMOVED lines=15> */
.L_x_11864:
[----:B------:R-:W-:Y:S05]  /*3f90*/  BSYNC B2 ;  /* 0x0000000000027941 */ /* 0x000fea0003800000 */
.L_x_11863:
        /* <DEDUP_REMOVED lines=15> */
.L_x_11866:
[----:B------:R-:W-:Y:S05]  /*4090*/  BSYNC B2 ;  /* 0x0000000000027941 */ /* 0x000fea0003800000 */
.L_x_11865:
        /* <DEDUP_REMOVED lines=17> */
.L_x_11868:
[----:B------:R-:W-:Y:S05]  /*41b0*/  BSYNC B2 ;  /* 0x0000000000027941 */ /* 0x000fea0003800000 */
.L_x_11867:
        /* <DEDUP_REMOVED lines=18> */
.L_x_11860:
[----:B------:R-:W-:Y:S05]  /*42e0*/  BSYNC B1 ;  /* 0x0000000000017941 */ /* 0x000fea0003800000 */
.L_x_11859:
        /* <DEDUP_REMOVED lines=15> */
.L_x_11872:
[----:B------:R-:W-:Y:S05]  /*43e0*/  BSYNC B2 ;  /* 0x0000000000027941 */ /* 0x000fea0003800000 */
.L_x_11871:
        /* <DEDUP_REMOVED lines=15> */
.L_x_11874:
[----:B------:R-:W-:Y:S05]  /*44e0*/  BSYNC B2 ;  /* 0x0000000000027941 */ /* 0x000fea0003800000 */
.L_x_11873:
        /* <DEDUP_REMOVED lines=15> */
.L_x_11876:
[----:B------:R-:W-:Y:S05]  /*45e0*/  BSYNC B2 ;  /* 0x0000000000027941 */ /* 0x000fea0003800000 */
.L_x_11875:
        /* <DEDUP_REMOVED lines=17> */
.L_x_11878:
[----:B------:R-:W-:Y:S05]  /*4700*/  BSYNC B2 ;  /* 0x0000000000027941 */ /* 0x000fea0003800000 */
.L_x_11877:
        /* <DEDUP_REMOVED lines=18> */
.L_x_11870:
[----:B------:R-:W-:Y:S05]  /*4830*/  BSYNC B1 ;  /* 0x0000000000017941 */ /* 0x000fea0003800000 */
.L_x_11869:
        /* <DEDUP_REMOVED lines=15> */
.L_x_11882:
[----:B------:R-:W-:Y:S05]  /*4930*/  BSYNC B2 ;  /* 0x0000000000027941 */ /* 0x000fea0003800000 */
.L_x_11881:
        /* <DEDUP_REMOVED lines=15> */
.L_x_11884:
[----:B------:R-:W-:Y:S05]  /*4a30*/  BSYNC B2 ;  /* 0x0000000000027941 */ /* 0x000fea0003800000 */
.L_x_11883:
        /* <DEDUP_REMOVED lines=15> */
.L_x_11886:
[----:B------:R-:W-:Y:S05]  /*4b30*/  BSYNC B2 ;  /* 0x0000000000027941 */ /* 0x000fea0003800000 */
.L_x_11885:
        /* <DEDUP_REMOVED lines=17> */
.L_x_11888:
[----:B------:R-:W-:Y:S05]  /*4c50*/  BSYNC B2 ;  /* 0x0000000000027941 */ /* 0x000fea0003800000 */
.L_x_11887:
        /* <DEDUP_REMOVED lines=18> */
.L_x_11880:
[----:B------:R-:W-:Y:S05]  /*4d80*/  BSYNC B1 ;  /* 0x0000000000017941 */ /* 0x000fea0003800000 */
.L_x_11879:
        /* <DEDUP_REMOVED lines=16> */
.L_x_11892:
[----:B------:R-:W-:Y:S05]  /*4e90*/  BSYNC B2 ;  /* 0x0000000000027941 */ /* 0x000fea0003800000 */
.L_x_11891:
        /* <DEDUP_REMOVED lines=15> */
.L_x_11894:
[----:B------:R-:W-:Y:S05]  /*4f90*/  BSYNC B2 ;  /* 0x0000000000027941 */ /* 0x000fea0003800000 */
.L_x_11893:
        /* <DEDUP_REMOVED lines=15> */
.L_x_11896:
[----:B------:R-:W-:Y:S05]  /*5090*/  BSYNC B2 ;  /* 0x0000000000027941 */ /* 0x000fea0003800000 */
.L_x_11895:
        /* <DEDUP_REMOVED lines=17> */
.L_x_11898:
[----:B------:R-:W-:Y:S05]  /*51b0*/  BSYNC B2 ;  /* 0x0000000000027941 */ /* 0x000fea0003800000 */
.L_x_11897:
        /* <DEDUP_REMOVED lines=9> */
[----:B------:R-:W-:Y:S01]  /*5250*/  @P3 MOV R164, 0x10 ;  /* 0x0000001000a43802 */ /* 0x000fe20000000f00 */
[----:B------:R-:W-:-:S04]  /*5260*/  @P4 IMAD.WIDE.U32 R12, R13, R12, c[0x0][0x248] ;  /* 0x000092000d0c4625 */ /* 0x000fc800078e000c */
[----:B------:R-:W-:-:S05]  /*5270*/  @P3 IMAD.WIDE.U32 R164, R17, R164, c[0x0][0x258] ;  /* 0x0000960011a43625 */ /* 0x000fca00078e00a4 */
[----:B------:R0:W-:Y:S01]  /*5280*/  @P3 STG.E.128 [R164.64], R160 ;  /* 0x000000a0a4003986 */ /* 0x0001e2000c101d04 */
[----:B------:R-:W-:-:S04]  /*5290*/  @P4 LOP3.LUT P3, RZ, R2, 0xff000000, RZ, 0xc0, !PT ;  /* 0xff00000002ff4812 */ /* 0x000fc8000786c0ff */
[----:B------:R-:W-:-:S05]  /*52a0*/  @P4 SEL R159, R166, RZ, P3 ;  /* 0x000000ffa69f4207 */ /* 0x000fca0001800000 */
[----:B------:R0:W-:Y:S04]  /*52b0*/  @P4 STG.E.128 [R12.64], R156 ;  /* 0x0000009c0c004986 */ /* 0x0001e8000c101d04 */
.L_x_11890:
[----:B------:R-:W-:Y:S05]  /*52c0*/  BSYNC B1 ;  /* 0x0000000000017941 */ /* 0x000fea0003800000 */
.L_x_11889:
[----:B------:R-:W-:-:S05]  /*52d0*/  IMAD.MOV.U32 R11, RZ, RZ, c[0x0][0x160] ;  /* 0x00005800ff0b7624 */ /* 0x000fca00078e00ff */
[----:B------:R-:W-:-:S04]  /*52e0*/  LEA R14, R11, R14, 0x2 ;  /* 0x0000000e0b0e7211 */ /* 0x000fc800078e10ff */
[----:B------:R-:W-:-:S13]  /*52f0*/  ISETP.GE.AND P3, PT, R14, c[0x0][0x164], PT ;  /* 0x000059000e007a0c */ /* 0x000fda0003f66270 */
[----:B0----5:R-:W-:Y:S01]  /*5300*/  @P3 CALL.REL.NOINC `(.L_x_11785) ;  /* 0x0000001000003944 */ /* 0x021fe20003c00000 */
[----:B------:R-:W-:Y:S05]  /*5310*/  BRA `(.L_x_11899) ;  /* 0xffffb34000007947 */ /* 0x000fea000383ffff */
.L_x_11785:
[----:B0-----:R-:W-:Y:S05]  /*5320*/  BSYNC B0 ;  /* 0x0000000000007941 */ /* 0x001fea0003800000 */
.L_x_11784:
[----:B------:R-:W-:Y:S01]  /*5330*/  SHF.R.U32.HI R0, RZ, 0x5, R16 ;  /* 0x00000005ff007819 */ /* 0x000fe20000011610 */
[----:B------:R-:W-:Y:S01]  /*5340*/  WARPSYNC 0xffffffff ;  /* 0xffffffff00007948 */ /* 0x000fe20003800000 */
[C---:B------:R-:W-:Y:S01]  /*5350*/  LOP3.LUT R3, R16.reuse, 0x1f, RZ, 0xc0, !PT ;  /* 0x0000001f10037812 */ /* 0x040fe200078ec0ff */
[----:B-----5:R-:W0:Y:S01]  /*5360*/  S2R R36, SR_CTAID.X ;  /* 0x0000000000247919 */ /* 0x020e220000002500 */
        /* <DEDUP_REMOVED lines=15> */
[----:B------:R-:W-:Y:S03]  /*5460*/  STS.128 [R0.X16+0xc00], R112 ;  /* 0x000c007000007388 */ /* 0x000fe6000000cc00 */
[----:B------:R-:W-:Y:S01]  /*5470*/  IMAD.SHL.U32 R40, R45, 0x4, RZ ;  /* 0x000000042d287824 */ /* 0x000fe200078e00ff */
        /* <DEDUP_REMOVED lines=111> */
[----:B---3--:R-:W-:Y:S01]  /*5b70*/  @P5 IMAD.MOV.U32 R2, RZ, RZ, R40 ;  /* 0x000000ffff025224 */ /* 0x008fe200078e0028 */
[----:B------:R-:W-:Y:S02]  /*5b80*/  @P5 MOV R3, R45 ;  /* 0x0000002d00035202 */ /* 0x000fe40000000f00 */
[----:B------:R-:W3:Y:S01]  /*5b90*/  LDS R21, [R16.X4+0x2800] ;  /* 0x0028000010157984 */ /* 0x000ee20000004800 */
[----:B------:R-:W-:Y:S01]  /*5ba0*/  @P5 IADD3 R40, P6, R40, 0x200, RZ ;  /* 0x0000020028285810 */ /* 0x000fe20007fde0ff */
[----:B------:R-:W-:Y:S02]  /*5bb0*/  FADD.FTZ R13, R13, R18 ;  /* 0x000000120d0d7221 */ /* 0x000fe40000010000 */
[----:B------:R0:W-:Y:S02]  /*5bc0*/  @P5 STG.E [R2.64], R29 ;  /* 0x0000001d02005986 */ /* 0x0001e4000c101904 */
        /* <DEDUP_REMOVED lines=8> */
[----:B------:R-:W-:Y:S02]  /*5c50*/  @P0 MOV R2, R42 ;  /* 0x0000002a00020202 */ /* 0x000fe40000000f00 */
[----:B------:R-:W0:Y:S01]  /*5c60*/  LDS R6, [R16.X4+0xc00] ;  /* 0x000c000010067984 */ /* 0x000e220000004800 */
[----:B------:R-:W-:Y:S01]  /*5c70*/  @P0 IADD3 R42, P6, R42, 0x200, RZ ;  /* 0x000002002a2a0810 */ /* 0x000fe20007fde0ff */
[----:B-1----:R-:W-:Y:S01]  /*5c80*/  FADD.FTZ R0, R0, R39 ;  /* 0x0000002700007221 */ /* 0x002fe20000010000 */
[-C--:B------:R-:W-:Y:S01]  /*5c90*/  @P0 MOV R3, R47.reuse ;  /* 0x0000002f00030202 */ /* 0x080fe20000000f00 */
[----:B------:R-:W-:Y:S01]  /*5ca0*/  LDS R17, [R16.X4+0x1a00] ;  /* 0x001a000010117984 */ /* 0x000fe20000004800 */
[----:B------:R-:W-:Y:S01]  /*5cb0*/  @P0 IADD3.X R47, RZ, R47, RZ, P6, !PT ;  /* 0x0000002fff2f0210 */ /* 0x000fe200037fe4ff */
[----:B--2---:R-:W-:Y:S01]  /*5cc0*/  FADD.FTZ R0, R0, R41 ;  /* 0x0000002900007221 */ /* 0x004fe20000010000 */
[----:B------:R-:W-:Y:S01]  /*5cd0*/  @P0 IADD3 R40, P6, R40, 0x200, RZ ;  /* 0x0000020028280810 */ /* 0x000fe20007fde0ff */
[----:B------:R-:W1:Y:S04]  /*5ce0*/  LDS R19, [R16.X4+0x1c00] ;  /* 0x001c000010137984 */ /* 0x000e680000004800 */
[----:B------:R-:W-:Y:S01]  /*5cf0*/  @P0 IMAD.X R45, RZ, RZ, R45, P6 ;  /* 0x000000ffff2d0224 */ /* 0x000fe200030e062d */
[----:B------:R-:W-:Y:S01]  /*5d00*/  ISETP.GE.U32.AND P6, PT, R34, 0x400, PT ;  /* 0x000004002200780c */ /* 0x000fe20003fc6070 */
[----:B----4-:R-:W-:Y:S01]  /*5d10*/  FADD.FTZ R43, R0, R43 ;  /* 0x0000002b002b7221 */ /* 0x010fe20000010000 */
[----:B------:R-:W2:Y:S01]  /*5d20*/  LDS R34, [R16.X4+0x1400] ;  /* 0x0014000010227984 */ /* 0x000ea20000004800 */
[----:B------:R-:W-:-:S03]  /*5d30*/  FADD.FTZ R14, R14, R15 ;  /* 0x0000000f0e0e7221 */ /* 0x000fc60000010000 */
[----:B------:R-:W4:Y:S04]  /*5d40*/  LDS R0, [R16.X4+0xa00] ;  /* 0x000a000010007984 */ /* 0x000f280000004800 */
[----:B------:R3:W-:Y:S02]  /*5d50*/  @P0 STG.E [R2.64], R43 ;  /* 0x0000002b02000986 */ /* 0x0007e4000c101904 */
[----:B---3--:R-:W-:Y:S02]  /*5d60*/  FADD.FTZ R14, R14, R21 ;  /* 0x000000150e0e7221 */ /* 0x008fe40000010000 */
[----:B------:R-:W3:Y:S04]  /*5d70*/  LDS R23, [R16.X4+0x2a00] ;  /* 0x002a000010177984 */ /* 0x000ee80000004800 */
[----:B------:R-:W3:Y:S01]  /*5d80*/  LDS R25, [R16.X4+0x2c00] ;  /* 0x002c000010197984 */ /* 0x000ee20000004800 */
[----:B------:R-:W-:Y:S01]  /*5d90*/  FADD.FTZ R29, RZ, R29 ;  /* 0x0000001dff1d7221 */ /* 0x000fe20000010000 */
[----:B------:R-:W-:-:S02]  /*5da0*/  @P4 MOV R2, R42 ;  /* 0x0000002a00024202 */ /* 0x000fc40000000f00 */
[----:B------:R-:W3:Y:S01]  /*5db0*/  LDS R39, [R16.X4+0x3a00] ;  /* 0x003a000010277984 */ /* 0x000ee20000004800 */
[-C--:B------:R-:W-:Y:S01]  /*5dc0*/  @P4 MOV R3, R47.reuse ;  /* 0x0000002f00034202 */ /* 0x080fe20000000f00 */
[----:B------:R-:W-:Y:S02]  /*5dd0*/  FADD.FTZ R27, R14, R27 ;  /* 0x0000001b0e1b7221 */ /* 0x000fe40000010000 */
[----:B------:R1:W-:Y:S01]  /*5de0*/  @P0 STG.E [R4.64], R31 ;  /* 0x0000001f04000986 */ /* 0x0003e2000c101904 */
[----:B------:R-:W-:Y:S01]  /*5df0*/  @P4 IADD3 R42, P0, R42, 0x200, RZ ;  /* 0x000002002a2a4810 */ /* 0x000fe20007f1e0ff */
[----:B0-----:R-:W-:Y:S02]  /*5e00*/  FADD.FTZ R6, RZ, R6 ;  /* 0x00000006ff067221 */ /* 0x001fe40000010000 */
[----:B------:R-:W0:Y:S01]  /*5e10*/  LDS R8, [R16.X4+0xe00] ;  /* 0x000e000010087984 */ /* 0x000e220000004800 */
[----:B------:R-:W-:-:S03]  /*5e20*/  @P4 IADD3.X R47, RZ, R47, RZ, P0, !PT ;  /* 0x0000002fff2f4210 */ /* 0x000fc600007fe4ff */
[----:B------:R-:W-:Y:S01]  /*5e30*/  LDS R15, [R16.X4+0x2e00] ;  /* 0x002e0000100f7984 */ /* 0x000fe20000004800 */
[----:B-1----:R-:W-:Y:S02]  /*5e40*/  FADD.FTZ R6, R6, R19 ;  /* 0x0000001306067221 */ /* 0x002fe40000010000 */
[----:B------:R-:W-:Y:S01]  /*5e50*/  FADD.FTZ R5, R13, R22 ;  /* 0x000000160d057221 */ /* 0x000fe20000010000 */
[----:B------:R-:W-:Y:S01]  /*5e60*/  LDS R21, [R16.X4+0x3e00] ;  /* 0x003e000010157984 */ /* 0x000fe20000004800 */
[----:B--2---:R-:W-:-:S03]  /*5e70*/  FADD.FTZ R29, R29, R34 ;  /* 0x000000221d1d7221 */ /* 0x004fc60000010000 */
[----:B------:R-:W1:Y:S01]  /*5e80*/  LDS R13, [R16.X4+0x1e00] ;  /* 0x001e0000100d7984 */ /* 0x000e620000004800 */
[----:B------:R-:W-:Y:S02]  /*5e90*/  FADD.FTZ R29, R29, R36 ;  /* 0x000000241d1d7221 */ /* 0x000fe40000010000 */
[----:B----4-:R-:W-:Y:S02]  /*5ea0*/  FADD.FTZ R0, RZ, R0 ;  /* 0x00000000ff007221 */ /* 0x010fe40000010000 */
[----:B------:R-:W-:Y:S02]  /*5eb0*/  FADD.FTZ R29, R29, R38 ;  /* 0x000000261d1d7221 */ /* 0x000fe40000010000 */
[----:B------:R-:W-:-:S03]  /*5ec0*/  FADD.FTZ R0, R0, R17 ;  /* 0x0000001100007221 */ /* 0x000fc60000010000 */
[----:B------:R2:W-:Y:S01]  /*5ed0*/  @P4 STG.E [R2.64], R29 ;  /* 0x0000001d02004986 */ /* 0x0005e2000c101904 */
[----:B---3--:R-:W-:Y:S02]  /*5ee0*/  FADD.FTZ R0, R0, R23 ;  /* 0x0000001700007221 */ /* 0x008fe40000010000 */
[----:B------:R-:W-:Y:S01]  /*5ef0*/  FADD.FTZ R6, R6, R25 ;  /* 0x0000001906067221 */ /* 0x000fe20000010000 */
[----:B------:R-:W3:Y:S01]  /*5f00*/  LDS R29, [R16.X4+0x3c00] ;  /* 0x003c0000101d7984 */ /* 0x000ee20000004800 */
[----:B------:R-:W-:Y:S02]  /*5f10*/  FADD.FTZ R39, R0, R39 ;  /* 0x0000002700277221 */ /* 0x000fe40000010000 */
[----:B--2---:R-:W-:Y:S01]  /*5f20*/  @P4 IMAD.MOV.U32 R2, RZ, RZ, R40 ;  /* 0x000000ffff024224 */ /* 0x004fe200078e0028 */
[----:B------:R-:W-:Y:S02]  /*5f30*/  @P4 MOV R3, R45 ;  /* 0x0000002d00034202 */ /* 0x000fe40000000f00 */
[----:B------:R-:W-:Y:S01]  /*5f40*/  @P4 IADD3 R40, P0, R40, 0x200, RZ ;  /* 0x0000020028284810 */ /* 0x000fe20007f1e0ff */
[----:B0-----:R-:W-:-:S02]  /*5f50*/  FADD.FTZ R8, RZ, R8 ;  /* 0x00000008ff087221 */ /* 0x001fc40000010000 */
[----:B------:R0:W-:Y:S01]  /*5f60*/  @P4 STG.E [R2.64], R7 ;  /* 0x0000000702004986 */ /* 0x0001e2000c101904 */
[----:B------:R-:W-:Y:S01]  /*5f70*/  @P4 IADD3.X R45, RZ, R45, RZ, P0, !PT ;  /* 0x0000002dff2d4210 */ /* 0x000fe200007fe4ff */
[----:B-1----:R-:W-:Y:S01]  /*5f80*/  FADD.FTZ R8, R8, R13 ;  /* 0x0000000d08087221 */ /* 0x002fe20000010000 */
[----:B0-----:R-:W-:Y:S01]  /*5f90*/  @P3 MOV R3, R47 ;  /* 0x0000002f00033202 */ /* 0x001fe20000000f00 */
[----:B------:R-:W-:Y:S01]  /*5fa0*/  @P3 IMAD.MOV.U32 R2, RZ, RZ, R42 ;  /* 0x000000ffff023224 */ /* 0x000fe200078e002a */
[----:B------:R-:W-:Y:S01]  /*5fb0*/  @P3 IADD3 R42, P0, R42, 0x200, RZ ;  /* 0x000002002a2a3810 */ /* 0x000fe20007f1e0ff */
[----:B------:R-:W-:-:S03]  /*5fc0*/  FADD.FTZ R8, R8, R15 ;  /* 0x0000000f08087221 */ /* 0x000fc60000010000 */
[----:B------:R0:W-:Y:S01]  /*5fd0*/  @P3 STG.E [R2.64], R5 ;  /* 0x0000000502003986 */ /* 0x0001e2000c101904 */
[----:B------:R-:W-:Y:S01]  /*5fe0*/  @P3 IADD3.X R47, RZ, R47, RZ, P0, !PT ;  /* 0x0000002fff2f3210 */ /* 0x000fe200007fe4ff */
[----:B------:R-:W-:Y:S02]  /*5ff0*/  FADD.FTZ R21, R8, R21 ;  /* 0x0000001508157221 */ /* 0x000fe40000010000 */
[----:B---3--:R-:W-:Y:S02]  /*6000*/  FADD.FTZ R29, R6, R29 ;  /* 0x0000001d061d7221 */ /* 0x008fe40000010000 */
        /* <DEDUP_REMOVED lines=15> */
[----:B------:R-:W-:Y:S01]  /*6100*/  @P1 IMAD.MOV.U32 R4, RZ, RZ, R40 ;  /* 0x000000ffff041224 */ /* 0x000fe200078e0028 */
[----:B------:R-:W-:Y:S02]  /*6110*/  @P1 IADD3 R40, P2, R40, 0x200, RZ ;  /* 0x0000020028281810 */ /* 0x000fe40007f5e0ff */
[----:B------:R-:W-:-:S03]  /*6120*/  @P1 MOV R5, R45 ;  /* 0x0000002d00051202 */ /* 0x000fc60000000f00 */
[----:B------:R-:W-:Y:S01]  /*6130*/  @P1 IMAD.X R45, RZ, RZ, R45, P2 ;  /* 0x000000ffff2d1224 */ /* 0x000fe200010e062d */
[----:B0-----:R-:W-:Y:S01]  /*6140*/  @P1 MOV R2, R42 ;  /* 0x0000002a00021202 */ /* 0x001fe20000000f00 */
[----:B------:R-:W-:Y:S01]  /*6150*/  @P5 IMAD.MOV.U32 R6, RZ, RZ, R40 ;  /* 0x000000ffff065224 */ /* 0x000fe200078e0028 */
[----:B------:R-:W-:Y:S02]  /*6160*/  @P1 IADD3 R42, P0, R42, 0x200, RZ ;  /* 0x000002002a2a1810 */ /* 0x000fe40007f1e0ff */
[-C--:B------:R-:W-:Y:S02]  /*6170*/  @P1 MOV R3, R47.reuse ;  /* 0x0000002f00031202 */ /* 0x080fe40000000f00 */
[----:B------:R-:W-:Y:S02]  /*6180*/  @P1 IADD3.X R47, RZ, R47, RZ, P0, !PT ;  /* 0x0000002fff2f1210 */ /* 0x000fe400007fe4ff */
[----:B------:R-:W-:Y:S01]  /*6190*/  @P5 IADD3 R40, P2, R40, 0x200, RZ ;  /* 0x0000020028285810 */ /* 0x000fe20007f5e0ff */
[----:B------:R0:W-:Y:S01]  /*61a0*/  @P1 STG.E [R2.64], R39 ;  /* 0x0000002702001986 */ /* 0x0001e2000c101904 */
[----:B------:R-:W-:-:S03]  /*61b0*/  @P5 MOV R7, R45 ;  /* 0x0000002d00075202 */ /* 0x000fc60000000f00 */
[----:B------:R1:W-:Y:S01]  /*61c0*/  @P1 STG.E [R4.64], R35 ;  /* 0x0000002304001986 */ /* 0x0003e2000c101904 */
[----:B------:R-:W-:Y:S01]  /*61d0*/  @P5 IMAD.X R45, RZ, RZ, R45, P2 ;  /* 0x000000ffff2d5224 */ /* 0x000fe200010e062d */
[----:B0-----:R-:W-:Y:S02]  /*61e0*/  @P5 MOV R2, R42 ;  /* 0x0000002a00025202 */ /* 0x001fe40000000f00 */
[----:B------:R-:W-:Y:S02]  /*61f0*/  @P5 MOV R3, R47 ;  /* 0x0000002f00035202 */ /* 0x000fe40000000f00 */
        /* <DEDUP_REMOVED lines=12> */
.L_x_11817:
[----:B------:R-:W-:Y:S01]  /*62c0*/  HFMA2.MMA R171, -RZ, RZ, 0, 5.9604644775390625e-08 ;  /* 0x00000001ffab7435 */ /* 0x000fe200000001ff */
[----:B-1----:R-:W-:Y:S01]  /*62d0*/  MOV R166, R230 ;  /* 0x000000e600a67202 */ /* 0x002fe20000000f00 */
[----:B------:R-:W-:Y:S01]  /*62e0*/  IMAD.MOV.U32 R168, RZ, RZ, 0x1f ;  /* 0x0000001fffa87424 */ /* 0x000fe200078e00ff */
[----:B------:R-:W-:-:S02]  /*62f0*/  MOV R173, 0xffffffff ;  /* 0xffffffff00ad7802 */ /* 0x000fc40000000f00 */
[----:B------:R-:W-:Y:S02]  /*6300*/  MOV R164, 0x6320 ;  /* 0x0000632000a47802 */ /* 0x000fe40000000f00 */
[----:B-----5:R-:W-:Y:S05]  /*6310*/  CALL.REL.NOINC `($__internal_191_$__cuda_sm70_shflsync_bfly_p) ;  /* 0x0000045000007944 */ /* 0x020fea0003c00000 */
[----:B-1----:R-:W-:Y:S01]  /*6320*/  MOV R13, R168 ;  /* 0x000000a8000d7202 */ /* 0x002fe20000000f00 */
[----:B0-----:R-:W-:Y:S05]  /*6330*/  BRA `(.L_x_11900) ;  /* 0xffffc2a000007947 */ /* 0x001fea000383ffff */
.L_x_11818:
[----:B------:R-:W-:Y:S01]  /*6340*/  HFMA2.MMA R168, -RZ, RZ, 0, 1.847743988037109375e-06 ;  /* 0x0000001fffa87435 */ /* 0x000fe200000001ff */
[----:B-1----:R-:W-:Y:S01]  /*6350*/  MOV R166, R229 ;  /* 0x000000e500a67202 */ /* 0x002fe20000000f00 */
[----:B------:R-:W-:Y:S01]  /*6360*/  IMAD.MOV.U32 R171, RZ, RZ, 0x1 ;  /* 0x00000001ffab7424 */ /* 0x000fe200078e00ff */
[----:B------:R-:W-:Y:S02]  /*6370*/  MOV R173, 0xffffffff ;  /* 0xffffffff00ad7802 */ /* 0x000fe40000000f00 */
[----:B------:R-:W-:Y:S02]  /*6380*/  MOV R164, 0x63a0 ;  /* 0x000063a000a47802 */ /* 0x000fe40000000f00 */
[----:B0-2--5:R-:W-:Y:S05]  /*6390*/  CALL.REL.NOINC `($__internal_191_$__cuda_sm70_shflsync_bfly_p) ;  /* 0x000003d000007944 */ /* 0x025fea0003c00000 */
[----:B------:R-:W-:Y:S01]  /*63a0*/  FADD.FTZ R13, R13, R230 ;  /* 0x000000e60d0d7221 */ /* 0x000fe20000010000 */
[----:B0-----:R-:W-:Y:S01]  /*63b0*/  HFMA2.MMA R171, -RZ, RZ, 0, 1.1920928955078125e-07 ;  /* 0x00000002ffab7435 */ /* 0x001fe200000001ff */
[----:B-1----:R-:W-:Y:S01]  /*63c0*/  FADD.FTZ R229, R229, R168 ;  /* 0x000000a8e5e57221 */ /* 0x002fe20000010000 */
[----:B------:R-:W-:Y:S01]  /*63d0*/  MOV R173, 0xffffffff ;  /* 0xffffffff00ad7802 */ /* 0x000fe20000000f00 */
[----:B------:R-:W-:Y:S01]  /*63e0*/  IMAD.MOV.U32 R168, RZ, RZ, 0x1f ;  /* 0x0000001fffa87424 */ /* 0x000fe200078e00ff */
[----:B------:R-:W-:-:S02]  /*63f0*/  MOV R166, R13 ;  /* 0x0000000d00a67202 */ /* 0x000fc40000000f00 */
[----:B------:R-:W-:Y:S02]  /*6400*/  MOV R164, 0x6420 ;  /* 0x0000642000a47802 */ /* 0x000fe40000000f00 */
[----:B------:R-:W-:Y:S05]  /*6410*/  CALL.REL.NOINC `($__internal_191_$__cuda_sm70_shflsync_bfly_p) ;  /* 0x0000035000007944 */ /* 0x000fea0003c00000 */
[----:B0-----:R-:W-:Y:S01]  /*6420*/  HFMA2.MMA R171, -RZ, RZ, 0, 1.1920928955078125e-07 ;  /* 0x00000002ffab7435 */ /* 0x001fe200000001ff */
[----:B-1----:R-:W-:Y:S01]  /*6430*/  MOV R0, R168 ;  /* 0x000000a800007202 */ /* 0x002fe20000000f00 */
[----:B------:R-:W-:Y:S01]  /*6440*/  IMAD.MOV.U32 R166, RZ, RZ, R229 ;  /* 0x000000ffffa67224 */ /* 0x000fe200078e00e5 */
[----:B------:R-:W-:Y:S02]  /*6450*/  MOV R168, 0x1f ;  /* 0x0000001f00a87802 */ /* 0x000fe40000000f00 */
[----:B------:R-:W-:Y:S02]  /*6460*/  MOV R173, 0xffffffff ;  /* 0xffffffff00ad7802 */ /* 0x000fe40000000f00 */
[----:B------:R-:W-:Y:S02]  /*6470*/  MOV R164, 0x6490 ;  /* 0x0000649000a47802 */ /* 0x000fe40000000f00 */
[----:B------:R-:W-:Y:S05]  /*6480*/  CALL.REL.NOINC `($__internal_191_$__cuda_sm70_shflsync_bfly_p) ;  /* 0x000002e000007944 */ /* 0x000fea0003c00000 */
[----:B------:R-:W-:Y:S01]  /*6490*/  FADD.FTZ R13, R0, R13 ;  /* 0x0000000d000d7221 */ /* 0x000fe20000010000 */
[----:B0-----:R-:W-:Y:S01]  /*64a0*/  MOV R173, 0xffffffff ;  /* 0xffffffff00ad7802 */ /* 0x001fe20000000f00 */
[----:B-1----:R-:W-:Y:S01]  /*64b0*/  FADD.FTZ R229, R229, R168 ;  /* 0x000000a8e5e57221 */ /* 0x002fe20000010000 */
[----:B------:R-:W-:Y:S01]  /*64c0*/  HFMA2.MMA R168, -RZ, RZ, 0, 1.847743988037109375e-06 ;  /* 0x0000001fffa87435 */ /* 0x000fe200000001ff */
[----:B------:R-:W-:Y:S01]  /*64d0*/  IMAD.MOV.U32 R171, RZ, RZ, 0x4 ;  /* 0x00000004ffab7424 */ /* 0x000fe200078e00ff */
[----:B------:R-:W-:-:S02]  /*64e0*/  MOV R166, R13 ;  /* 0x0000000d00a67202 */ /* 0x000fc40000000f00 */
[----:B------:R-:W-:Y:S02]  /*64f0*/  MOV R164, 0x6510 ;  /* 0x0000651000a47802 */ /* 0x000fe40000000f00 */
[----:B------:R-:W-:Y:S05]  /*6500*/  CALL.REL.NOINC `($__internal_191_$__cuda_sm70_shflsync_bfly_p) ;  /* 0x0000026000007944 */ /* 0x000fea0003c00000 */
[----:B0-----:R-:W-:Y:S01]  /*6510*/  HFMA2.MMA R171, -RZ, RZ, 0, 2.384185791015625e-07 ;  /* 0x00000004ffab7435 */ /* 0x001fe200000001ff */
[----:B-1----:R-:W-:Y:S01]  /*6520*/  IMAD.MOV.U32 R0, RZ, RZ, R168 ;  /* 0x000000ffff007224 */ /* 0x002fe200078e00a8 */
[----:B------:R-:W-:Y:S01]  /*6530*/  MOV R166, R229 ;  /* 0x000000e500a67202 */ /* 0x000fe20000000f00 */
[----:B------:R-:W-:Y:S01]  /*6540*/  IMAD.MOV.U32 R173, RZ, RZ, -0x1 ;  /* 0xffffffffffad7424 */ /* 0x000fe200078e00ff */
[----:B------:R-:W-:Y:S02]  /*6550*/  MOV R168, 0x1f ;  /* 0x0000001f00a87802 */ /* 0x000fe40000000f00 */
[----:B------:R-:W-:Y:S02]  /*6560*/  MOV R164, 0x6580 ;  /* 0x0000658000a47802 */ /* 0x000fe40000000f00 */
[----:B------:R-:W-:Y:S05]  /*6570*/  CALL.REL.NOINC `($__internal_191_$__cuda_sm70_shflsync_bfly_p) ;  /* 0x000001f000007944 */ /* 0x000fea0003c00000 */
[----:B------:R-:W-:Y:S01]  /*6580*/  FADD.FTZ R13, R0, R13 ;  /* 0x0000000d000d7221 */ /* 0x000fe20000010000 */
[----:B0-----:R-:W-:Y:S01]  /*6590*/  HFMA2.MMA R171, -RZ, RZ, 0, 4.76837158203125e-07 ;  /* 0x00000008ffab7435 */ /* 0x001fe200000001ff */
[----:B-1----:R-:W-:Y:S01]  /*65a0*/  FADD.FTZ R169, R229, R168 ;  /* 0x000000a8e5a97221 */ /* 0x002fe20000010000 */
[----:B------:R-:W-:Y:S01]  /*65b0*/  MOV R168, 0x1f ;  /* 0x0000001f00a87802 */ /* 0x000fe20000000f00 */
[----:B------:R-:W-:Y:S01]  /*65c0*/  IMAD.MOV.U32 R166, RZ, RZ, R13 ;  /* 0x000000ffffa67224 */ /* 0x000fe200078e000d */
[----:B------:R-:W-:-:S02]  /*65d0*/  MOV R173, 0xffffffff ;  /* 0xffffffff00ad7802 */ /* 0x000fc40000000f00 */
[----:B------:R-:W-:Y:S02]  /*65e0*/  MOV R164, 0x6600 ;  /* 0x0000660000a47802 */ /* 0x000fe40000000f00 */
[----:B------:R-:W-:Y:S05]  /*65f0*/  CALL.REL.NOINC `($__internal_191_$__cuda_sm70_shflsync_bfly_p) ;  /* 0x0000017000007944 */ /* 0x000fea0003c00000 */
[----:B0-----:R-:W-:Y:S01]  /*6600*/  HFMA2.MMA R171, -RZ, RZ, 0, 4.76837158203125e-07 ;  /* 0x00000008ffab7435 */ /* 0x001fe200000001ff */
[----:B-1----:R-:W-:Y:S01]  /*6610*/  MOV R0, R168 ;  /* 0x000000a800007202 */ /* 0x002fe20000000f00 */
[----:B------:R-:W-:Y:S01]  /*6620*/  IMAD.MOV.U32 R168, RZ, RZ, 0x1f ;  /* 0x0000001fffa87424 */ /* 0x000fe200078e00ff */
[----:B------:R-:W-:Y:S02]  /*6630*/  MOV R166, R169 ;  /* 0x000000a900a67202 */ /* 0x000fe40000000f00 */
[----:B------:R-:W-:Y:S02]  /*6640*/  MOV R173, 0xffffffff ;  /* 0xffffffff00ad7802 */ /* 0x000fe40000000f00 */
[----:B------:R-:W-:Y:S02]  /*6650*/  MOV R164, 0x6670 ;  /* 0x0000667000a47802 */ /* 0x000fe40000000f00 */
[----:B------:R-:W-:Y:S05]  /*6660*/  CALL.REL.NOINC `($__internal_191_$__cuda_sm70_shflsync_bfly_p) ;  /* 0x0000010000007944 */ /* 0x000fea0003c00000 */
[----:B------:R-:W-:Y:S01]  /*6670*/  FADD.FTZ R167, R0, R13 ;  /* 0x0000000d00a77221 */ /* 0x000fe20000010000 */
[----:B0-----:R-:W-:Y:S01]  /*6680*/  HFMA2.MMA R171, -RZ, RZ, 0, 9.5367431640625e-07 ;  /* 0x00000010ffab7435 */ /* 0x001fe200000001ff */
[----:B-1----:R-:W-:Y:S01]  /*6690*/  FADD.FTZ R169, R169, R168 ;  /* 0x000000a8a9a97221 */ /* 0x002fe20000010000 */
[----:B------:R-:W-:Y:S01]  /*66a0*/  MOV R168, 0x1f ;  /* 0x0000001f00a87802 */ /* 0x000fe20000000f00 */
[----:B------:R-:W-:Y:S01]  /*66b0*/  IMAD.MOV.U32 R173, RZ, RZ, -0x1 ;  /* 0xffffffffffad7424 */ /* 0x000fe200078e00ff */
[----:B------:R-:W-:-:S02]  /*66c0*/  MOV R166, R167 ;  /* 0x000000a700a67202 */ /* 0x000fc40000000f00 */
[----:B------:R-:W-:Y:S02]  /*66d0*/  MOV R164, 0x66f0 ;  /* 0x000066f000a47802 */ /* 0x000fe40000000f00 */
[----:B------:R-:W-:Y:S05]  /*66e0*/  CALL.REL.NOINC `($__internal_191_$__cuda_sm70_shflsync_bfly_p) ;  /* 0x0000008000007944 */ /* 0x000fea0003c00000 */
[----:B-1----:R-:W-:Y:S01]  /*66f0*/  MOV R0, R168 ;  /* 0x000000a800007202 */ /* 0x002fe20000000f00 */
[----:B------:R-:W-:Y:S01]  /*6700*/  HFMA2.MMA R168, -RZ, RZ, 0, 1.847743988037109375e-06 ;  /* 0x0000001fffa87435 */ /* 0x000fe200000001ff */
[----:B0-----:R-:W-:Y:S01]  /*6710*/  MOV R166, R169 ;  /* 0x000000a900a67202 */ /* 0x001fe20000000f00 */
[----:B------:R-:W-:Y:S01]  /*6720*/  IMAD.MOV.U32 R171, RZ, RZ, 0x10 ;  /* 0x00000010ffab7424 */ /* 0x000fe200078e00ff */
[----:B------:R-:W-:Y:S02]  /*6730*/  MOV R173, 0xffffffff ;  /* 0xffffffff00ad7802 */ /* 0x000fe40000000f00 */
[----:B------:R-:W-:Y:S02]  /*6740*/  MOV R164, 0x6760 ;  /* 0x0000676000a47802 */ /* 0x000fe40000000f00 */
[----:B------:R-:W-:Y:S05]  /*6750*/  CALL.REL.NOINC `($__internal_191_$__cuda_sm70_shflsync_bfly_p) ;  /* 0x0000001000007944 */ /* 0x000fea0003c00000 */
[----:B01----:R-:W-:Y:S05]  /*6760*/  BRA `(.L_x_11901) ;  /* 0xffffbf9000007947 */ /* 0x003fea000383ffff */
        .weak           $__internal_191_$__cuda_sm70_shflsync_bfly_p
        .type           $__internal_191_$__cuda_sm70_shflsync_bfly_p,@function
        .size           $__internal_191_$__cuda_sm70_shflsync_bfly_p,(.L_x_12493 - $__internal_191_$__cuda_sm70_shflsync_bfly_p)
$__internal_191_$__cuda_sm70_shflsync_bfly_p:
[----:B------:R-:W-:Y:S01]  /*6770*/  HFMA2.MMA R165, -RZ, RZ, 0, 0 ;  /* 0x00000000ffa57435 */ /* 0x000fe200000001ff */
[----:B------:R-:W-:Y:S04]  /*6780*/  WARPSYNC R173 ;  /* 0x000000ad00007348 */ /* 0x000fe80003800000 */
[----:B------:R0:W1:Y:S01]  /*6790*/  SHFL.BFLY PT, R168, R166, R171, R168 ;  /* 0x0c0000aba6a87389 */ /* 0x00006200000e00a8 */
[----:B------:R-:W-:Y:S05]  /*67a0*/  RET.REL.NODEC R164 `(_ZN10layer_norm13ln_bwd_kernelINS_13Kernel_traitsIfffffjLj1024ELj1ELj4ELj1ELj16ENS_18Kernel_traits_baseILj1024EfffffjLj128EEEEELb1ELb0ELb1ELb0EEEvNS_9BwdParamsE) ;  /* 0xffff9850a4007950 */ /* 0x000fea0003c3ffff */
.L_x_11902:
        /* <DEDUP_REMOVED lines=13> */
.L_x_12493:


//--------------------- .text._ZN10layer_norm22ln_bwd_finalize_kernelINS_22Kernel_traits_finalizeILj1024EfffffjLb0ELj1024ELj4ENS_18Kernel_traits_baseILj1024EfffffjLj1024EEEEELb0ELb1EEEvNS_9BwdParamsE --------------------------
	.section	.text._ZN10layer_norm22ln_bwd_finalize_kernelINS_22Kernel_traits_finalizeILj1024EfffffjLb0ELj1024ELj4ENS_18Kernel_traits_baseILj1024EfffffjLj1024EEEEELb0ELb1EEEvNS_9BwdParamsE,"ax",@progbits
	.sectioninfo	@"SHI_REGISTERS=32"
	.align	128
        .global         _ZN10layer_norm22ln_bwd_finalize_kernelINS_22Kernel_traits_finalizeILj1024EfffffjLb0ELj1024ELj4ENS_18Kernel_traits_baseILj1024EfffffjLj1024EEEEELb0ELb1EEEvNS_9BwdParamsE
        .type           _ZN10layer_norm22ln_bwd_finalize_kernelINS_22Kernel_traits_finalizeILj1024EfffffjLb0ELj1024ELj4ENS_18Kernel_traits_baseILj1024EfffffjLj1024EEEEELb0ELb1EEEvNS_9BwdParamsE,@function
        .size           _ZN10layer_norm22ln_bwd_finalize_kernelINS_22Kernel_traits_finalizeILj1024EfffffjLb0ELj1024ELj4ENS_18Kernel_traits_baseILj1024EfffffjLj1024EEEEELb0ELb1EEEvNS_9BwdParamsE,(.L_x_12494 - _ZN10layer_norm22ln_bwd_finalize_kernelINS_22Kernel_traits_finalizeILj1024EfffffjLb0ELj1024ELj4ENS_18Kernel_traits_baseILj1024EfffffjLj1024EEEEELb0ELb1EEEvNS_9BwdParamsE)
        .other          _ZN10layer_norm22ln_bwd_finalize_kernelINS_22Kernel_traits_finalizeILj1024EfffffjLb0ELj1024ELj4ENS_18Kernel_traits_baseILj1024EfffffjLj1024EEEEELb0ELb1EEEvNS_9BwdParamsE,@"STO_CUDA_ENTRY STV_DEFAULT"
_ZN10layer_norm22ln_bwd_finalize_kernelINS_22Kernel_traits_finalizeILj1024EfffffjLb0ELj1024ELj4ENS_18Kernel_traits_baseILj1024EfffffjLj1024EEEEELb0ELb1EEEvNS_9BwdParamsE:
.text._ZN10layer_norm22ln_bwd_finalize_kernelINS_22Kernel_traits_finalizeILj1024EfffffjLb0ELj1024ELj4ENS_18Kernel_traits_baseILj1024EfffffjLj1024EEEEELb0ELb1EEEvNS_9BwdParamsE:
        /* <DEDUP_REMOVED lines=19> */
.L_x_11913:
        /* <DEDUP_REMOVED lines=27> */
.L_x_11907:
        /* <DEDUP_REMOVED lines=35> */
.L_x_11906:
[----:B------:R-:W-:Y:S05]  /*0510*/  BSYNC B1 ;  /* 0x0000000000017941 */ /* 0x000fea0003800000 */
.L_x_11905:
        /* <DEDUP_REMOVED lines=23> */
.L_x_11909:
[----:B------:R-:W-:Y:S05]  /*0690*/  BSYNC B1 ;  /* 0x0000000000017941 */ /* 0x000fea0003800000 */
.L_x_11908:
        /* <DEDUP_REMOVED lines=10> */
.L_x_11904:
[----:B------:R-:W-:Y:S05]  /*0740*/  BSYNC B0 ;  /* 0x0000000000007941 */ /* 0x000fea0003800000 */
.L_x_11903:
        /* <DEDUP_REMOVED lines=11> */
.L_x_11914:
        /* <DEDUP_REMOVED lines=18> */
.L_x_11915:
[----:B------:R-:W-:Y:S01]  /*0920*/  @!P1 SHF.R.U32.HI R2, RZ, 0x3, R0 ;  /* 0x00000003ff029819 */ /* 0x000fe20000011600 */
[----:B---3--:R-:W-:Y:S02]  /*0930*/  FADD.FTZ R5, R5, R10 ;  /* 0x0000000a05057221 */ /* 0x008fe40000010000 */
[----:B--2---:R-:W-:Y:S01]  /*0940*/  FADD.FTZ R7, R7, R4 ;  /* 0x0000000407077221 */ /* 0x004fe20000010000 */
[----:B------:R-:W-:-:S05]  /*0950*/  @!P1 LOP3.LUT R2, R2, 0x1ffffffc, RZ, 0xc0, !PT ;  /* 0x1ffffffc02029812 */ /* 0x000fca00078ec0ff */
[----:B------:R2:W-:Y:S04]  /*0960*/  @!P1 STS [R2+0x2000], R5 ;  /* 0x0020000502009388 */ /* 0x0005e80000000800 */
[----:B------:R2:W-:Y:S02]  /*0970*/  @!P1 STS [R2+0x2080], R7 ;  /* 0x0020800702009388 */ /* 0x0005e40000000800 */
.L_x_11910:
        /* <DEDUP_REMOVED lines=14> */
.L_x_11911:
[----:B------:R-:W-:Y:S01]  /*0a60*/  HFMA2.MMA R9, -RZ, RZ, 0, 5.9604644775390625e-08 ;  /* 0x00000001ff097435 */ /* 0x000fe200000001ff */
[----:B--2---:R-:W-:Y:S01]  /*0a70*/  IMAD.MOV.U32 R10, RZ, RZ, R4 ;  /* 0x000000ffff0a7224 */ /* 0x004fe200078e0004 */
[----:B------:R-:W-:Y:S01]  /*0a80*/  MOV R11, 0xffffffff ;  /* 0xffffffff000b7802 */ /* 0x000fe20000000f00 */
[----:B------:R-:W-:Y:S01]  /*0a90*/  IMAD.MOV.U32 R6, RZ, RZ, 0x1f ;  /* 0x0000001fff067424 */ /* 0x000fe200078e00ff */
[----:B------:R-:W-:-:S02]  /*0aa0*/  MOV R2, 0xac0 ;  /* 0x00000ac000027802 */ /* 0x000fc40000000f00 */
[----:B01----:R-:W-:Y:S05]  /*0ab0*/  CALL.REL.NOINC `($__internal_192_$__cuda_sm70_shflsync_bfly_p) ;  /* 0x000003c000007944 */ /* 0x003fea0003c00000 */
[----:B-1----:R-:W-:Y:S01]  /*0ac0*/  MOV R3, R6 ;  /* 0x0000000600037202 */ /* 0x002fe20000000f00 */
[----:B0-----:R-:W-:Y:S05]  /*0ad0*/  BRA `(.L_x_11914) ;  /* 0xfffffd2000007947 */ /* 0x001fea000383ffff */
.L_x_11912:
[----:B------:R-:W-:Y:S01]  /*0ae0*/  HFMA2.MMA R9, -RZ, RZ, 0, 1.1920928955078125e-07 ;  /* 0x00000002ff097435 */ /* 0x000fe200000001ff */
[----:B------:R-:W-:Y:S01]  /*0af0*/  IMAD.MOV.U32 R10, RZ, RZ, R13 ;  /* 0x000000ffff0a7224 */ /* 0x000fe200078e000d */
[----:B------:R-:W-:Y:S01]  /*0b00*/  MOV R6, 0x1f ;  /* 0x0000001f00067802 */ /* 0x000fe20000000f00 */
[----:B------:R-:W-:Y:S01]  /*0b10*/  IMAD.MOV.U32 R11, RZ, RZ, -0x1 ;  /* 0xffffffffff0b7424 */ /* 0x000fe200078e00ff */
[----:B------:R-:W-:-:S02]  /*0b20*/  MOV R2, 0xb40 ;  /* 0x00000b4000027802 */ /* 0x000fc40000000f00 */
[----:B012---:R-:W-:Y:S05]  /*0b30*/  CALL.REL.NOINC `($__internal_192_$__cuda_sm70_shflsync_bfly_p) ;  /* 0x0000034000007944 */ /* 0x007fea0003c00000 */
[----:B0-----:R-:W-:Y:S01]  /*0b40*/  HFMA2.MMA R9, -RZ, RZ, 0, 2.384185791015625e-07 ;  /* 0x00000004ff097435 */ /* 0x001fe200000001ff */
[----:B-1----:R-:W-:Y:S01]  /*0b50*/  FADD.FTZ R10, R13, R6 ;  /* 0x000000060d0a7221 */ /* 0x002fe20000010000 */
[----:B------:R-:W-:Y:S01]  /*0b60*/  MOV R6, 0x1f ;  /* 0x0000001f00067802 */ /* 0x000fe20000000f00 */
[----:B------:R-:W-:Y:S01]  /*0b70*/  IMAD.MOV.U32 R11, RZ, RZ, -0x1 ;  /* 0xffffffffff0b7424 */ /* 0x000fe200078e00ff */
[----:B------:R-:W-:-:S02]  /*0b80*/  MOV R2, 0xba0 ;  /* 0x00000ba000027802 */ /* 0x000fc40000000f00 */
[----:B------:R-:W-:Y:S05]  /*0b90*/  CALL.REL.NOINC `($__internal_192_$__cuda_sm70_shflsync_bfly_p) ;  /* 0x000002e000007944 */ /* 0x000fea0003c00000 */
[----:B0-----:R-:W-:Y:S01]  /*0ba0*/  HFMA2.MMA R9, -RZ, RZ, 0, 4.76837158203125e-07 ;  /* 0x00000008ff097435 */ /* 0x001fe200000001ff */
[----:B-1----:R-:W-:Y:S01]  /*0bb0*/  FADD.FTZ R10, R10, R6 ;  /* 0x000000060a0a7221 */ /* 0x002fe20000010000 */
[----:B------:R-:W-:Y:S01]  /*0bc0*/  MOV R6, 0x1f ;  /* 0x0000001f00067802 */ /* 0x000fe20000000f00 */
[----:B------:R-:W-:Y:S01]  /*0bd0*/  IMAD.MOV.U32 R11, RZ, RZ, -0x1 ;  /* 0xffffffffff0b7424 */ /* 0x000fe200078e00ff */
[----:B------:R-:W-:-:S02]  /*0be0*/  MOV R2, 0xc00 ;  /* 0x00000c0000027802 */ /* 0x000fc40000000f00 */
[----:B------:R-:W-:Y:S05]  /*0bf0*/  CALL.REL.NOINC `($__internal_192_$__cuda_sm70_shflsync_bfly_p) ;  /* 0x0000028000007944 */ /* 0x000fea0003c00000 */
[----:B-1----:R-:W-:Y:S01]  /*0c00*/  FADD.FTZ R4, R10, R6 ;  /* 0x000000060a047221 */ /* 0x002fe20000010000 */
[----:B0-----:R-:W-:Y:S01]  /*0c10*/  HFMA2.MMA R9, -RZ, RZ, 0, 9.5367431640625e-07 ;  /* 0x00000010ff097435 */ /* 0x001fe200000001ff */
[----:B------:R-:W-:Y:S01]  /*0c20*/  MOV R6, 0x1f ;  /* 0x0000001f00067802 */ /* 0x000fe20000000f00 */
[----:B------:R-:W-:Y:S01]  /*0c30*/  IMAD.MOV.U32 R11, RZ, RZ, -0x1 ;  /* 0xffffffffff0b7424 */ /* 0x000fe200078e00ff */
[----:B------:R-:W-:-:S02]  /*0c40*/  MOV R2, 0xc70 ;  /* 0x00000c7000027802 */ /* 0x000fc40000000f00 */
[----:B------:R-:W-:Y:S02]  /*0c50*/  MOV R10, R4 ;  /* 0x00000004000a7202 */ /* 0x000fe40000000f00 */
[----:B------:R-:W-:Y:S05]  /*0c60*/  CALL.REL.NOINC `($__internal_192_$__cuda_sm70_shflsync_bfly_p) ;  /* 0x0000021000007944 */ /* 0x000fea0003c00000 */
[----:B0-----:R-:W-:Y:S01]  /*0c70*/  HFMA2.MMA R9, -RZ, RZ, 0, 5.9604644775390625e-08 ;  /* 0x00000001ff097435 */ /* 0x001fe200000001ff */
[----:B-1----:R-:W-:Y:S01]  /*0c80*/  MOV R7, R6 ;  /* 0x0000000600077202 */ /* 0x002fe20000000f00 */
[----:B------:R-:W-:Y:S01]  /*0c90*/  IMAD.MOV.U32 R10, RZ, RZ, R5 ;  /* 0x000000ffff0a7224 */ /* 0x000fe200078e0005 */
[----:B------:R-:W-:Y:S01]  /*0ca0*/  MOV R6, 0x1f ;  /* 0x0000001f00067802 */ /* 0x000fe20000000f00 */
[----:B------:R-:W-:Y:S01]  /*0cb0*/  IMAD.MOV.U32 R11, RZ, RZ, -0x1 ;  /* 0xffffffffff0b7424 */ /* 0x000fe200078e00ff */
[----:B------:R-:W-:Y:S02]  /*0cc0*/  MOV R2, 0xce0 ;  /* 0x00000ce000027802 */ /* 0x000fe40000000f00 */
[----:B------:R-:W-:Y:S05]  /*0cd0*/  CALL.REL.NOINC `($__internal_192_$__cuda_sm70_shflsync_bfly_p) ;  /* 0x000001a000007944 */ /* 0x000fea0003c00000 */
[----:B0-----:R-:W-:Y:S01]  /*0ce0*/  HFMA2.MMA R9, -RZ, RZ, 0, 1.1920928955078125e-07 ;  /* 0x00000002ff097435 */ /* 0x001fe200000001ff */
[----:B-1----:R-:W-:Y:S01]  /*0cf0*/  FADD.FTZ R10, R5, R6 ;  /* 0x00000006050a7221 */ /* 0x002fe20000010000 */
[----:B------:R-:W-:Y:S01]  /*0d00*/  MOV R6, 0x1f ;  /* 0x0000001f00067802 */ /* 0x000fe20000000f00 */
[----:B------:R-:W-:Y:S01]  /*0d10*/  IMAD.MOV.U32 R11, RZ, RZ, -0x1 ;  /* 0xffffffffff0b7424 */ /* 0x000fe200078e00ff */
[----:B------:R-:W-:Y:S02]  /*0d20*/  MOV R2, 0xd40 ;  /* 0x00000d4000027802 */ /* 0x000fe40000000f00 */
[----:B------:R-:W-:Y:S05]  /*0d30*/  CALL.REL.NOINC `($__internal_192_$__cuda_sm70_shflsync_bfly_p) ;  /* 0x0000014000007944 */ /* 0x000fea0003c00000 */
        /* <DEDUP_REMOVED lines=12> */
[----:B0-----:R-:W-:Y:S01]  /*0e00*/  HFMA2.MMA R9, -RZ, RZ, 0, 9.5367431640625e-07 ;  /* 0x00000010ff097435 */ /* 0x001fe200000001ff */
[----:B-1----:R-:W-:Y:S01]  /*0e10*/  FADD.FTZ R10, R10, R6 ;  /* 0x000000060a0a7221 */ /* 0x002fe20000010000 */
[----:B------:R-:W-:Y:S01]  /*0e20*/  MOV R6, 0x1f ;  /* 0x0000001f00067802 */ /* 0x000fe20000000f00 */
[----:B------:R-:W-:Y:S01]  /*0e30*/  IMAD.MOV.U32 R11, RZ, RZ, -0x1 ;  /* 0xffffffffff0b7424 */ /* 0x000fe200078e00ff */
[----:B------:R-:W-:-:S02]  /*0e40*/  MOV R2, 0xe60 ;  /* 0x00000e6000027802 */ /* 0x000fc40000000f00 */
[----:B------:R-:W-:Y:S05]  /*0e50*/  CALL.REL.NOINC `($__internal_192_$__cuda_sm70_shflsync_bfly_p) ;  /* 0x0000002000007944 */ /* 0x000fea0003c00000 */
[----:B-1----:R-:W-:Y:S01]  /*0e60*/  MOV R5, R6 ;  /* 0x0000000600057202 */ /* 0x002fe20000000f00 */
[----:B0-----:R-:W-:Y:S05]  /*0e70*/  BRA `(.L_x_11915) ;  /* 0xfffffaa000007947 */ /* 0x001fea000383ffff */
        .weak           $__internal_192_$__cuda_sm70_shflsync_bfly_p
        .type           $__internal_192_$__cuda_sm70_shflsync_bfly_p,@function
        .size           $__internal_192_$__cuda_sm70_shflsync_bfly_p,(.L_x_12494 - $__internal_192_$__cuda_sm70_shflsync_bfly_p)
$__internal_192_$__cuda_sm70_shflsync_bfly_p:
[----:B------:R-:W-:Y:S01]  /*0e80*/  HFMA2.MMA R3, -RZ, RZ, 0, 0 ;  /* 0x00000000ff037435 */ /* 0x000fe200000001ff */
[----:B------:R-:W-:Y:S04]  /*0e90*/  WARPSYNC R11 ;  /* 0x0000000b00007348 */ /* 0x000fe80003800000 */
[----:B------:R0:W1:Y:S01]  /*0ea0*/  SHFL.BFLY PT, R6, R10, R9, R6 ;  /* 0x0c0000090a067389 */ /* 0x00006200000e0006 */
[----:B------:R-:W-:Y:S05]  /*0eb0*/  RET.REL.NODEC R2 `(_ZN10layer_norm22ln_bwd_finalize_kernelINS_22Kernel_traits_finalizeILj1024EfffffjLb0ELj1024ELj4ENS_18Kernel_traits_baseILj1024EfffffjLj1024EEEEELb0ELb1EEEvNS_9BwdParamsE) ;  /* 0xfffff14002007950 */ /* 0x000fea0003c3ffff */
.L_x_11916:
        /* <DEDUP_REMOVED lines=12> */
.L_x_12494:


//--------------------- .text._ZN10layer_norm13ln_bwd_kernelINS_13Kernel_traitsIfffffjLj1024ELj1ELj4ELj1ELj16ENS_18Kernel_traits_baseILj1024EfffffjLj128EEEEELb1ELb0ELb1ELb1EEEvNS_9BwdParamsE --------------------------
	.section	.text._ZN10layer_norm13ln_bwd_kernelINS_13Kernel_traitsIfffffjLj1024ELj1ELj4ELj1ELj16ENS_18Kernel_traits_baseILj1024EfffffjLj128EEEEELb1ELb0ELb1ELb1EEEvNS_9BwdParamsE,"ax",@progbits
	.sectioninfo	@"SHI_REGISTERS=248"
	.align	128
        .global         _ZN10layer_norm13ln_bwd_kernelINS_13Kernel_traitsIfffffjLj1024ELj1ELj4ELj1ELj16ENS_18Kernel_traits_baseILj1024EfffffjLj128EEEEELb1ELb0ELb1ELb1EEEvNS_9BwdParamsE
        .type           _ZN10layer_norm13ln_bwd_kernelINS_13Kernel_traitsIfffffjLj1024ELj1ELj4ELj1ELj16ENS_18Kernel_traits_baseILj1024EfffffjLj128EEEEELb1ELb0ELb1ELb1EEEvNS_9BwdParamsE,@function
        .size           _ZN10layer_norm13ln_bwd_kernelINS_13Kernel_traitsIfffffjLj1024ELj1ELj4ELj1ELj16ENS_18Kernel_traits_baseILj1024EfffffjLj128EEEEELb1ELb0ELb1ELb1EEEvNS_9BwdParamsE,(.L_x_12495 - _ZN10layer_norm13ln_bwd_kernelINS_13Kernel_traitsIfffffjLj1024ELj1ELj4ELj1ELj16ENS_18Kernel_traits_baseILj1024EfffffjLj128EEEEELb1ELb0ELb1ELb1EEEvNS_9BwdParamsE)
        .other          _ZN10layer_norm13ln_bwd_kernelINS_13Kernel_traitsIfffffjLj1024ELj1ELj4ELj1ELj16ENS_18Kernel_traits_baseILj1024EfffffjLj128EEEEELb1ELb0ELb1ELb1EEEvNS_9BwdParamsE,@"STO_CUDA_ENTRY STV_DEFAULT"
_ZN10layer_norm13ln_bwd_kernelINS_13Kernel_traitsIfffffjLj1024ELj1ELj4ELj1ELj16ENS_18Kernel_traits_baseILj1024EfffffjLj128EEEEELb1ELb0ELb1ELb1EEEvNS_9BwdParamsE:
.text._ZN10layer_norm13ln_bwd_kernelINS_13Kernel_traitsIfffffjLj1024ELj1ELj4ELj1ELj16ENS_18Kernel_traits_baseILj1024EfffffjLj128EEEEELb1ELb0ELb1ELb1EEEvNS_9BwdParamsE:
        /* <DEDUP_REMOVED lines=42> */
.L_x_11918:
        /* <DEDUP_REMOVED lines=45> */
.L_x_11989:
[----:B------:R-:W-:-:S10]  /*0570*/  HFMA2.MMA R225, -RZ, RZ, 0, 2.384185791015625e-07 ;  /* 0x00000004ffe17435 */ /* 0x000fd400000001ff */
[----:B------:R-:W-:-:S06]  /*0580*/  IMAD.WIDE R170, R6, R225, c[0x0][0x1d8] ;  /* 0x0000760006aa7625 */ /* 0x000fcc00078e02e1 */
        /* <DEDUP_REMOVED lines=14> */
[C---:B0-----:R-:W-:Y:S02]  /*0670*/  IADD3 R171, R3.reuse, 0x40, RZ ;  /* 0x0000004003ab7810 */ /* 0x041fe40007ffe0ff */
[----:B------:R-:W-:Y:S01]  /*0680*/  IADD3 R211, R3, 0x60, RZ ;  /* 0x0000006003d37810 */ /* 0x000fe20007ffe0ff */
[----:B------:R-:W-:-:S04]  /*0690*/  IMAD.WIDE.U32 R216, R219, R224, c[0x0][0x218] ;  /* 0x00008600dbd87625 */ /* 0x000fc800078e00e0 */
[----:B------:R-:W-:-:S04]  /*06a0*/  IMAD.WIDE.U32 R214, R171, R224, c[0x0][0x218] ;  /* 0x00008600abd67625 */ /* 0x000fc800078e00e0 */
[----:B------:R-:W-:Y:S01]  /*06b0*/  IMAD.WIDE.U32 R212, R211, R224, c[0x0][0x218] ;  /* 0x00008600d3d47625 */ /* 0x000fe200078e00e0 */
        /* <DEDUP_REMOVED lines=14> */
[----:B------:R-:W-:Y:S01]  /*07a0*/  IMAD.WIDE.U32 R12, R12, R225, c[0x0][0x190] ;  /* 0x000064000c0c7625 */ /* 0x000fe200078e00e1 */
[C---:B------:R-:W-:Y:S01]  /*07b0*/  IADD3 R170, R226.reuse, 0x80, RZ ;  /* 0x00000080e2aa7810 */ /* 0x040fe20007ffe0ff */
[----:B------:R0:W5:Y:S01]  /*07c0*/  LDG.E R222, [R232.64] ;  /* 0x00000004e8de7981 */ /* 0x000162000c1e1900 */
[----:B------:R-:W-:-:S02]  /*07d0*/  IADD3 R168, R226, 0xa0, RZ ;  /* 0x000000a0e2a87810 */ /* 0x000fc40007ffe0ff */
[----:B------:R-:W-:Y:S01]  /*07e0*/  IADD3 R0, R226, 0xc0, RZ ;  /* 0x000000c0e2007810 */ /* 0x000fe20007ffe0ff */
[-C--:B------:R-:W-:Y:S01]  /*07f0*/  IMAD.WIDE.U32 R230, R230, R225.reuse, c[0x0][0x190] ;  /* 0x00006400e6e67625 */ /* 0x080fe200078e00e1 */
[----:B------:R-:W-:Y:S01]  /*0800*/  IADD3 R234, R226, 0x40, RZ ;  /* 0x00000040e2ea7810 */ /* 0x000fe20007ffe0ff */
[----:B------:R1:W5:Y:S02]  /*0810*/  LDG.E R219, [R12.64] ;  /* 0x000000040cdb7981 */ /* 0x000364000c1e1900 */
[-C--:B------:R-:W-:Y:S01]  /*0820*/  IMAD.WIDE.U32 R170, R170, R225.reuse, c[0x0][0x190] ;  /* 0x00006400aaaa7625 */ /* 0x080fe200078e00e1 */
[C---:B------:R-:W-:Y:S01]  /*0830*/  @P0 IADD3 R211, R3.reuse, 0x80, RZ ;  /* 0x0000008003d30810 */ /* 0x040fe20007ffe0ff */
[----:B------:R2:W5:Y:S01]  /*0840*/  @P0 LDG.E.128 R112, [R228.64] ;  /* 0x00000004e4700981 */ /* 0x000562000c1e1d00 */
[C---:B------:R-:W-:Y:S01]  /*0850*/  @P0 IADD3 R237, R3.reuse, 0xa0, RZ ;  /* 0x000000a003ed0810 */ /* 0x040fe20007ffe0ff */
[-C--:B------:R-:W-:Y:S01]  /*0860*/  IMAD.WIDE.U32 R168, R168, R225.reuse, c[0x0][0x190] ;  /* 0x00006400a8a87625 */ /* 0x080fe200078e00e1 */
[C---:B------:R-:W-:Y:S01]  /*0870*/  @P0 IADD3 R239, R3.reuse, 0xc0, RZ ;  /* 0x000000c003ef0810 */ /* 0x040fe20007ffe0ff */
[----:B------:R2:W5:Y:S01]  /*0880*/  @P0 LDG.E.128 R124, [R212.64] ;  /* 0x00000004d47c0981 */ /* 0x000562000c1e1d00 */
[----:B------:R-:W-:Y:S01]  /*0890*/  @P0 IADD3 R241, R3, 0xe0, RZ ;  /* 0x000000e003f10810 */ /* 0x000fe20007ffe0ff */
[----:B0-----:R-:W-:-:S02]  /*08a0*/  IMAD.WIDE.U32 R232, R0, R225, c[0x0][0x190] ;  /* 0x0000640000e87625 */ /* 0x001fc400078e00e1 */
[----:B-1----:R0:W5:Y:S02]  /*08b0*/  LDG.E R13, [R230.64] ;  /* 0x00000004e60d7981 */ /* 0x002164000c1e1900 */
[----:B------:R-:W-:Y:S02]  /*08c0*/  IMAD.WIDE.U32 R234, R234, R225, c[0x0][0x190] ;  /* 0x00006400eaea7625 */ /* 0x000fe400078e00e1 */
[----:B------:R1:W5:Y:S04]  /*08d0*/  LDG.E R12, [R170.64] ;  /* 0x00000004aa0c7981 */ /* 0x000368000c1e1900 */
[----:B------:R3:W5:Y:S01]  /*08e0*/  LDG.E R2, [R168.64] ;  /* 0x00000004a8027981 */ /* 0x000762000c1e1900 */
[----:B0-----:R-:W-:-:S03]  /*08f0*/  @P0 IMAD.WIDE.U32 R230, R211, R224, c[0x0][0x218] ;  /* 0x00008600d3e60625 */ /* 0x001fc600078e00e0 */
[----:B------:R0:W5:Y:S01]  /*0900*/  LDG.E R0, [R232.64] ;  /* 0x00000004e8007981 */ /* 0x000162000c1e1900 */
[----:B-1----:R-:W-:-:S03]  /*0910*/  @P0 IMAD.WIDE.U32 R170, R237, R224, c[0x0][0x218] ;  /* 0x00008600edaa0625 */ /* 0x002fc600078e00e0 */
[----:B------:R2:W5:Y:S01]  /*0920*/  LDG.E R14, [R234.64] ;  /* 0x00000004ea0e7981 */ /* 0x000562000c1e1900 */
[----:B---3--:R-:W-:-:S03]  /*0930*/  @P0 IMAD.WIDE.U32 R168, R239, R224, c[0x0][0x218] ;  /* 0x00008600efa80625 */ /* 0x008fc600078e00e0 */
[----:B------:R2:W5:Y:S01]  /*0940*/  @P0 LDG.E.128 R128, [R230.64] ;  /* 0x00000004e6800981 */ /* 0x000562000c1e1d00 */
[----:B0-----:R-:W-:-:S03]  /*0950*/  @P0 IMAD.WIDE.U32 R232, R241, R224, c[0x0][0x218] ;  /* 0x00008600f1e80625 */ /* 0x001fc600078e00e0 */
[----:B------:R2:W5:Y:S04]  /*0960*/  @P0 LDG.E.128 R132, [R170.64] ;  /* 0x00000004aa840981 */ /* 0x000568000c1e1d00 */
[----:B------:R2:W5:Y:S04]  /*0970*/  @P0 LDG.E.128 R136, [R168.64] ;  /* 0x00000004a8880981 */ /* 0x000568000c1e1d00 */
[----:B------:R2:W5:Y:S04]  /*0980*/  @P0 LDG.E.128 R140, [R232.64] ;  /* 0x00000004e88c0981 */ /* 0x000568000c1e1d00 */
[----:B------:R0:W5:Y:S01]  /*0990*/  @P0 LDG.E.128 R116, [R216.64] ;  /* 0x00000004d8740981 */ /* 0x000162000c1e1d00 */
[----:B------:R-:W-:-:S03]  /*09a0*/  MOV R211, RZ ;  /* 0x000000ff00d37202 */ /* 0x000fc60000000f00 */
[----:B------:R1:W5:Y:S01]  /*09b0*/  @P0 LDG.E.128 R120, [R214.64] ;  /* 0x00000004d6780981 */ /* 0x000362000c1e1d00 */
[----:B0-----:R-:W-:Y:S02]  /*09c0*/  IADD3 R216, R226, 0xe0, RZ ;  /* 0x000000e0e2d87810 */ /* 0x001fe40007ffe0ff */
[----:B-1----:R-:W-:-:S03]  /*09d0*/  MOV R214, RZ ;  /* 0x000000ff00d67202 */ /* 0x002fc60000000f00 */
[----:B------:R-:W-:Y:S01]  /*09e0*/  IMAD.WIDE.U32 R216, R216, R225, c[0x0][0x190] ;  /* 0x00006400d8d87625 */ /* 0x000fe200078e00e1 */
[----:B------:R-:W-:Y:S05]  /*09f0*/  BRA `(.L_x_11922) ;  /* 0x000013f000007947 */ /* 0x000fea0003800000 */
.L_x_11921:
[----:B-1----:R-:W-:Y:S01]  /*0a00*/  IADD3 R2, R170, -0x1, RZ ;  /* 0xffffffffaa027810 */ /* 0x002fe20007ffe0ff */
[----:B------:R-:W-:-:S04]  /*0a10*/  IMAD.WIDE R14, R6, R225, c[0x0][0x1a0] ;  /* 0x00006800060e7625 */ /* 0x000fc800078e02e1 */
[----:B------:R-:W-:Y:S02]  /*0a20*/  IMAD R2, R2, c[0x0][0x168], RZ ;  /* 0x00005a0002027a24 */ /* 0x000fe400078e02ff */
[-C--:B------:R-:W-:Y:S01]  /*0a30*/  IMAD.WIDE.U32 R8, R3, R224.reuse, c[0x0][0x188] ;  /* 0x0000620003087625 */ /* 0x080fe200078e00e0 */
[----:B------:R0:W2:Y:S02]  /*0a40*/  LDG.E R15, [R14.64] ;  /* 0x000000040e0f7981 */ /* 0x0000a4000c1e1900 */
[----:B------:R-:W-:Y:S01]  /*0a50*/  SHF.R.S32.HI R11, RZ, 0x1f, R2 ;  /* 0x0000001fff0b7819 */ /* 0x000fe20000011402 */
[----:B------:R-:W-:-:S03]  /*0a60*/  IMAD.WIDE.U32 R156, R219, R224, c[0x0][0x188] ;  /* 0x00006200db9c7625 */ /* 0x000fc600078e00e0 */
[----:B------:R-:W-:Y:S01]  /*0a70*/  LEA.HI R11, R11, R2, RZ, 0x2 ;  /* 0x000000020b0b7211 */ /* 0x000fe200078f10ff */
[----:B------:R-:W-:Y:S02]  /*0a80*/  IMAD.WIDE.U32 R164, R171, R224, c[0x0][0x188] ;  /* 0x00006200aba47625 */ /* 0x000fe400078e00e0 */
[----:B------:R-:W3:Y:S01]  /*0a90*/  LDG.E.128 R156, [R156.64] ;  /* 0x000000049c9c7981 */ /* 0x000ee2000c1e1d00 */
[----:B------:R-:W-:-:S03]  /*0aa0*/  LEA.HI.SX32 R13, R11, R0, 0x1e ;  /* 0x000000000b0d7211 */ /* 0x000fc600078ff2ff */
[----:B------:R-:W4:Y:S01]  /*0ab0*/  LDG.E.128 R8, [R8.64] ;  /* 0x0000000408087981 */ /* 0x000f22000c1e1d00 */
[----:B------:R-:W-:-:S03]  /*0ac0*/  IADD3 R169, R13, 0x40, RZ ;  /* 0x000000400da97810 */ /* 0x000fc60007ffe0ff */
[----:B------:R-:W4:Y:S01]  /*0ad0*/  LDG.E.128 R164, [R164.64] ;  /* 0x00000004a4a47981 */ /* 0x000f22000c1e1d00 */
[----:B------:R-:W-:Y:S01]  /*0ae0*/  IMAD.WIDE.U32 R172, R211, R224, c[0x0][0x188] ;  /* 0x00006200d3ac7625 */ /* 0x000fe200078e00e0 */
[----:B------:R-:W-:-:S03]  /*0af0*/  IADD3 R227, R3, 0x80, RZ ;  /* 0x0000008003e37810 */ /* 0x000fc60007ffe0ff */
[-C--:B------:R-:W-:Y:S02]  /*0b00*/  IMAD.WIDE.U32 R168, R169, R224.reuse, c[0x0][0x208] ;  /* 0x00008200a9a87625 */ /* 0x080fe400078e00e0 */
[----:B------:R-:W4:Y:S02]  /*0b10*/  LDG.E.128 R172, [R172.64] ;  /* 0x00000004acac7981 */ /* 0x000f24000c1e1d00 */
        /* <DEDUP_REMOVED lines=8> */
[----:B------:R-:W-:Y:S02]  /*0ba0*/  IADD3 R237, R3, 0xa0, RZ ;  /* 0x000000a003ed7810 */ /* 0x000fe40007ffe0ff */
[----:B------:R-:W-:-:S03]  /*0bb0*/  IADD3 R177, R13, 0x60, RZ ;  /* 0x000000600db17810 */ /* 0x000fc60007ffe0ff */
[----:B------:R-:W-:Y:S01]  /*0bc0*/  IMAD.WIDE.U32 R188, R237, R224, c[0x0][0x188] ;  /* 0x00006200edbc7625 */ /* 0x000fe200078e00e0 */
[----:B------:R-:W-:-:S03]  /*0bd0*/  IADD3 R239, R3, 0xc0, RZ ;  /* 0x000000c003ef7810 */ /* 0x000fc60007ffe0ff */
[-C--:B------:R-:W-:Y:S02]  /*0be0*/  IMAD.WIDE.U32 R176, R177, R224.reuse, c[0x0][0x208] ;  /* 0x00008200b1b07625 */ /* 0x080fe400078e00e0 */
[----:B------:R-:W4:Y:S02]  /*0bf0*/  LDG.E.128 R188, [R188.64] ;  /* 0x00000004bcbc7981 */ /* 0x000f24000c1e1d00 */
[----:B------:R-:W-:Y:S02]  /*0c00*/  IMAD.WIDE.U32 R196, R239, R224, c[0x0][0x188] ;  /* 0x00006200efc47625 */ /* 0x000fe400078e00e0 */
[----:B------:R-:W4:Y:S01]  /*0c10*/  LDG.E.128 R176, [R176.64] ;  /* 0x00000004b0b07981 */ /* 0x000f22000c1e1d00 */
[----:B------:R-:W-:-:S03]  /*0c20*/  IADD3 R185, R13, 0x80, RZ ;  /* 0x000000800db97810 */ /* 0x000fc60007ffe0ff */
[----:B------:R-:W4:Y:S02]  /*0c30*/  LDG.E.128 R196, [R196.64] ;  /* 0x00000004c4c47981 */ /* 0x000f24000c1e1d00 */
[----:B------:R-:W-:Y:S01]  /*0c40*/  IMAD.WIDE.U32 R184, R185, R224, c[0x0][0x208] ;  /* 0x00008200b9b87625 */ /* 0x000fe200078e00e0 */
[----:B------:R-:W-:-:S05]  /*0c50*/  IADD3 R193, R13, 0xa0, RZ ;  /* 0x000000a00dc17810 */ /* 0x000fca0007ffe0ff */
[----:B------:R-:W4:Y:S01]  /*0c60*/  LDG.E.128 R184, [R184.64] ;  /* 0x00000004b8b87981 */ /* 0x000f22000c1e1d00 */
[----:B-----5:R-:W-:Y:S01]  /*0c70*/  ISETP.GE.AND P0, PT, R223, 0x1, PT ;  /* 0x00000001df00780c */ /* 0x020fe20003f06270 */
[----:B------:R-:W-:Y:S01]  /*0c80*/  IMAD.WIDE.U32 R192, R193, R224, c[0x0][0x208] ;  /* 0x00008200c1c07625 */ /* 0x000fe200078e00e0 */
[----:B------:R-:W-:-:S05]  /*0c90*/  IADD3 R201, R13, 0xc0, RZ ;  /* 0x000000c00dc97810 */ /* 0x000fca0007ffe0ff */
[----:B------:R-:W4:Y:S06]  /*0ca0*/  LDG.E.128 R192, [R192.64] ;  /* 0x00000004c0c07981 */ /* 0x000f2c000c1e1d00 */
[----:B------:R-:W-:Y:S01]  /*0cb0*/  @P0 IADD3 R2, R223, -0x1, RZ ;  /* 0xffffffffdf020810 */ /* 0x000fe20007ffe0ff */
[----:B------:R-:W-:-:S04]  /*0cc0*/  IMAD.WIDE.U32 R200, R201, R224, c[0x0][0x208] ;  /* 0x00008200c9c87625 */ /* 0x000fc800078e00e0 */
[----:B------:R-:W-:Y:S01]  /*0cd0*/  @P0 IMAD R2, R2, c[0x0][0x168], RZ ;  /* 0x00005a0002020a24 */ /* 0x000fe200078e02ff */
[----:B------:R-:W-:Y:S01]  /*0ce0*/  IADD3 R241, R3, 0xe0, RZ ;  /* 0x000000e003f17810 */ /* 0x000fe20007ffe0ff */
[----:B------:R-:W4:Y:S03]  /*0cf0*/  LDG.E.128 R200, [R200.64] ;  /* 0x00000004c8c87981 */ /* 0x000f26000c1e1d00 */
[----:B------:R-:W-:Y:S01]  /*0d00*/  @P0 SHF.R.S32.HI R209, RZ, 0x1f, R2 ;  /* 0x0000001fffd10819 */ /* 0x000fe20000011402 */
[----:B------:R-:W-:-:S03]  /*0d10*/  IMAD.WIDE.U32 R204, R241, R224, c[0x0][0x188] ;  /* 0x00006200f1cc7625 */ /* 0x000fc600078e00e0 */
[----:B------:R-:W-:Y:S02]  /*0d20*/  @P0 LEA.HI R209, R209, R2, RZ, 0x2 ;  /* 0x00000002d1d10211 */ /* 0x000fe400078f10ff */
[----:B------:R-:W-:Y:S01]  /*0d30*/  MOV R226, RZ ;  /* 0x000000ff00e27202 */ /* 0x000fe20000000f00 */
[----:B------:R-:W4:Y:S01]  /*0d40*/  LDG.E.128 R204, [R204.64] ;  /* 0x00000004cccc7981 */ /* 0x000f22000c1e1d00 */
[----:B------:R-:W-:Y:S02]  /*0d50*/  @P0 LEA.HI.SX32 R226, R209, R0, 0x1e ;  /* 0x00000000d1e20211 */ /* 0x000fe400078ff2ff */
[----:B------:R-:W-:-:S05]  /*0d60*/  IADD3 R209, R13, 0xe0, RZ ;  /* 0x000000e00dd17810 */ /* 0x000fca0007ffe0ff */
[----:B------:R-:W-:-:S06]  /*0d70*/  IMAD.WIDE.U32 R208, R209, R224, c[0x0][0x208] ;  /* 0x00008200d1d07625 */ /* 0x000fcc00078e00e0 */
[----:B------:R-:W4:Y:S01]  /*0d80*/  LDG.E.128 R208, [R208.64] ;  /* 0x00000004d0d07981 */ /* 0x000f22000c1e1d00 */
[C---:B------:R-:W-:Y:S02]  /*0d90*/  IADD3 R242, R226.reuse, 0x40, RZ ;  /* 0x00000040e2f27810 */ /* 0x040fe40007ffe0ff */
[C---:B------:R-:W-:Y:S02]  /*0da0*/  IADD3 R234, R226.reuse, 0x60, RZ ;  /* 0x00000060e2ea7810 */ /* 0x040fe40007ffe0ff */
[C---:B------:R-:W-:Y:S02]  /*0db0*/  IADD3 R232, R226.reuse, 0x80, RZ ;  /* 0x00000080e2e87810 */ /* 0x040fe40007ffe0ff */
[C---:B------:R-:W-:Y:S01]  /*0dc0*/  IADD3 R230, R226.reuse, 0xa0, RZ ;  /* 0x000000a0e2e67810 */ /* 0x040fe20007ffe0ff */
[----:B------:R-:W-:-:S04]  /*0dd0*/  IMAD.WIDE.U32 R12, R226, R225, c[0x0][0x190] ;  /* 0x00006400e20c7625 */ /* 0x000fc800078e00e1 */
[-C--:B------:R-:W-:Y:S01]  /*0de0*/  IMAD.WIDE.U32 R242, R242, R225.reuse, c[0x0][0x190] ;  /* 0x00006400f2f27625 */ /* 0x080fe200078e00e1 */
[----:B------:R1:W5:Y:S03]  /*0df0*/  LDG.E R222, [R12.64] ;  /* 0x000000040cde7981 */ /* 0x000366000c1e1900 */
[-C--:B------:R-:W-:Y:S01]  /*0e00*/  IMAD.WIDE.U32 R234, R234, R225.reuse, c[0x0][0x190] ;  /* 0x00006400eaea7625 */ /* 0x080fe200078e00e1 */
[----:B0-----:R0:W5:Y:S03]  /*0e10*/  LDG.E R14, [R242.64] ;  /* 0x00000004f20e7981 */ /* 0x001166000c1e1900 */
[-C--:B------:R-:W-:Y:S01]  /*0e20*/  IMAD.WIDE.U32 R232, R232, R225.reuse, c[0x0][0x190] ;  /* 0x00006400e8e87625 */ /* 0x080fe200078e00e1 */
[----:B-1----:R0:W5:Y:S03]  /*0e30*/  LDG.E R13, [R234.64] ;  /* 0x00000004ea0d7981 */ /* 0x002166000c1e1900 */
[----:B------:R-:W-:Y:S01]  /*0e40*/  IMAD.WIDE.U32 R230, R230, R225, c[0x0][0x190] ;  /* 0x00006400e6e67625 */ /* 0x000fe200078e00e1 */
[----:B------:R0:W5:Y:S04]  /*0e50*/  LDG.E R12, [R232.64] ;  /* 0x00000004e80c7981 */ /* 0x000168000c1e1900 */
[----:B------:R0:W5:Y:S01]  /*0e60*/  LDG.E R2, [R230.64] ;  /* 0x00000004e6027981 */ /* 0x000162000c1e1900 */
        /* <DEDUP_REMOVED lines=14> */
[----:B------:R-:W-:-:S02]  /*0f50*/  ISETP.NE.AND P0, PT, R5, RZ, PT ;  /* 0x000000ff0500720c */ /* 0x000fc40003f05270 */
[C---:B------:R-:W-:Y:S02]  /*0f60*/  IADD3 R220, R226.reuse, 0xc0, RZ ;  /* 0x000000c0e2dc7810 */ /* 0x040fe40007ffe0ff */
[----:B------:R-:W-:-:S03]  /*0f70*/  IADD3 R218, R226, 0x20, RZ ;  /* 0x00000020e2da7810 */ /* 0x000fc60007ffe0ff */
[----:B------:R-:W-:-:S04]  /*0f80*/  IMAD.WIDE.U32 R220, R220, R225, c[0x0][0x190] ;  /* 0x00006400dcdc7625 */ /* 0x000fc800078e00e1 */
[----:B------:R-:W-:Y:S01]  /*0f90*/  IMAD.WIDE.U32 R218, R218, R225, c[0x0][0x190] ;  /* 0x00006400dada7625 */ /* 0x000fe200078e00e1 */
[----:B------:R0:W5:Y:S05]  /*0fa0*/  LDG.E R0, [R220.64] ;  /* 0x00000004dc007981 */ /* 0x00016a000c1e1900 */
[----:B------:R0:W5:Y:S01]  /*0fb0*/  LDG.E R219, [R218.64] ;  /* 0x00000004dadb7981 */ /* 0x000162000c1e1900 */
[----:B--2---:R-:W-:-:S05]  /*0fc0*/  FSEL R214, R15, RZ, !P0 ;  /* 0x000000ff0fd67208 */ /* 0x004fca0004000000 */
[C---:B---3--:R-:W-:Y:S02]  /*0fd0*/  FADD.FTZ R213, -R214.reuse, R157 ;  /* 0x0000009dd6d57221 */ /* 0x048fe40000010100 */
[C---:B----4-:R-:W-:Y:S02]  /*0fe0*/  FADD.FTZ R15, -R214.reuse, R8 ;  /* 0x00000008d60f7221 */ /* 0x050fe40000010100 */
[C---:B------:R-:W-:Y:S02]  /*0ff0*/  FADD.FTZ R9, -R214.reuse, R9 ;  /* 0x00000009d6097221 */ /* 0x040fe40000010100 */
[C---:B------:R-:W-:Y:S02]  /*1000*/  FADD.FTZ R215, -R214.reuse, R10 ;  /* 0x0000000ad6d77221 */ /* 0x040fe40000010100 */
[----:B-1----:R-:W-:Y:S02]  /*1010*/  FADD.FTZ R217, -R214, R11 ;  /* 0x0000000bd6d97221 */ /* 0x002fe40000010100 */
[----:B------:R-:W-:-:S02]  /*1020*/  FMUL.FTZ R11, R4, R15 ;  /* 0x0000000f040b7220 */ /* 0x000fc40000410000 */
[C---:B------:R-:W-:Y:S02]  /*1030*/  FMUL.FTZ R10, R4.reuse, R9 ;  /* 0x00000009040a7220 */ /* 0x040fe40000410000 */
[----:B------:R-:W-:Y:S02]  /*1040*/  FMUL.FTZ R9, R4, R215 ;  /* 0x000000d704097220 */ /* 0x000fe40000410000 */
[C---:B------:R-:W-:Y:S02]  /*1050*/  FADD.FTZ R15, -R214.reuse, R156 ;  /* 0x0000009cd60f7221 */ /* 0x040fe40000010100 */
[----:B------:R-:W-:Y:S02]  /*1060*/  FADD.FTZ R215, -R214, R158 ;  /* 0x0000009ed6d77221 */ /* 0x000fe40000010100 */
[----:B------:R-:W-:Y:S02]  /*1070*/  FMUL.FTZ R158, R4, R213 ;  /* 0x000000d5049e7220 */ /* 0x000fe40000410000 */
[----:B------:R-:W-:-:S02]  /*1080*/  FADD.FTZ R213, -R214, R165 ;  /* 0x000000a5d6d57221 */ /* 0x000fc40000010100 */
[----:B------:R-:W-:Y:S02]  /*1090*/  FADD.FTZ R159, -R214, R159 ;  /* 0x0000009fd69f7221 */ /* 0x000fe40000010100 */
[C---:B------:R-:W-:Y:S02]  /*10a0*/  FMUL.FTZ R157, R4.reuse, R15 ;  /* 0x0000000f049d7220 */ /* 0x040fe40000410000 */
[----:B------:R-:W-:Y:S02]  /*10b0*/  FMUL.FTZ R15, R4, R215 ;  /* 0x000000d7040f7220 */ /* 0x000fe40000410000 */
[C---:B------:R-:W-:Y:S02]  /*10c0*/  FADD.FTZ R215, -R214.reuse, R166 ;  /* 0x000000a6d6d77221 */ /* 0x040fe40000010100 */
[----:B------:R-:W-:Y:S02]  /*10d0*/  FADD.FTZ R167, -R214, R167 ;  /* 0x000000a7d6a77221 */ /* 0x000fe40000010100 */
[----:B------:R-:W-:-:S02]  /*10e0*/  FMUL.FTZ R166, R4, R213 ;  /* 0x000000d504a67220 */ /* 0x000fc40000410000 */
[----:B------:R-:W-:Y:S02]  /*10f0*/  FMUL.FTZ R156, R4, R159 ;  /* 0x0000009f049c7220 */ /* 0x000fe40000410000 */
[----:B------:R-:W-:Y:S02]  /*1100*/  FADD.FTZ R159, -R214, R164 ;  /* 0x000000a4d69f7221 */ /* 0x000fe40000010100 */
[----:B------:R-:W-:Y:S02]  /*1110*/  FMUL.FTZ R164, R4, R167 ;  /* 0x000000a704a47220 */ /* 0x000fe40000410000 */
[----:B------:R-:W-:Y:S02]  /*1120*/  FFMA.FTZ R57, R169, R166, R57 ;  /* 0x000000a6a9397223 */ /* 0x000fe40000010039 */
[----:B------:R-:W-:Y:S02]  /*1130*/  FADD.FTZ R89, R89, R169 ;  /* 0x000000a959597221 */ /* 0x000fe40000010000 */
[----:B------:R-:W-:-:S02]  /*1140*/  FMUL.FTZ R167, R37, R169 ;  /* 0x000000a925a77220 */ /* 0x000fc40000410000 */
[C---:B------:R-:W-:Y:S02]  /*1150*/  FADD.FTZ R169, -R214.reuse, R172 ;  /* 0x000000acd6a97221 */ /* 0x040fe40000010100 */
[----:B------:R-:W-:Y:S02]  /*1160*/  FFMA.FTZ R59, R171, R164, R59 ;  /* 0x000000a4ab3b7223 */ /* 0x000fe4000001003b */
[----:B------:R-:W-:Y:S02]  /*1170*/  FADD.FTZ R91, R91, R171 ;  /* 0x000000ab5b5b7221 */ /* 0x000fe40000010000 */
[----:B0-----:R-:W-:Y:S02]  /*1180*/  FMUL.FTZ R221, R39, R171 ;  /* 0x000000ab27dd7220 */ /* 0x001fe40000410000 */
[C---:B------:R-:W-:Y:S02]  /*1190*/  FADD.FTZ R173, -R214.reuse, R173 ;  /* 0x000000add6ad7221 */ /* 0x040fe40000010100 */
[----:B------:R-:W-:-:S02]  /*11a0*/  FADD.FTZ R213, -R214, R175 ;  /* 0x000000afd6d57221 */ /* 0x000fc40000010100 */
[----:B------:R-:W-:Y:S02]  /*11b0*/  FADD.FTZ R171, -R214, R174 ;  /* 0x000000aed6ab7221 */ /* 0x000fe40000010100 */
[----:B------:R-:W-:Y:S02]  /*11c0*/  FMUL.FTZ R175, R4, R169 ;  /* 0x000000a904af7220 */ /* 0x000fe40000410000 */
[----:B------:R-:W-:Y:S02]  /*11d0*/  FFMA.FTZ R48, R152, R11, R48 ;  /* 0x0000000b98307223 */ /* 0x000fe40000010030 */
[----:B------:R-:W-:Y:S02]  /*11e0*/  FADD.FTZ R80, R80, R152 ;  /* 0x0000009850507221 */ /* 0x000fe40000010000 */
[----:B------:R-:W-:Y:S02]  /*11f0*/  FMUL.FTZ R165, R4, R159 ;  /* 0x0000009f04a57220 */ /* 0x000fe40000410000 */
[----:B------:R-:W-:-:S02]  /*1200*/  FADD.FTZ R169, -R214, R180 ;  /* 0x000000b4d6a97221 */ /* 0x000fc40000010100 */
[----:B------:R-:W-:Y:S02]  /*1210*/  FMUL.FTZ R152, R44, R152 ;  /* 0x000000982c987220 */ /* 0x000fe40000410000 */
[C---:B------:R-:W-:Y:S02]  /*1220*/  FMUL.FTZ R174, R4.reuse, R173 ;  /* 0x000000ad04ae7220 */ /* 0x040fe40000410000 */
[C---:B------:R-:W-:Y:S02]  /*1230*/  FMUL.FTZ R172, R4.reuse, R213 ;  /* 0x000000d504ac7220 */ /* 0x040fe40000410000 */
[----:B------:R-:W-:Y:S02]  /*1240*/  FMUL.FTZ R173, R4, R171 ;  /* 0x000000ab04ad7220 */ /* 0x000fe40000410000 */
[C---:B------:R-:W-:Y:S02]  /*1250*/  FADD.FTZ R181, -R214.reuse, R181 ;  /* 0x000000b5d6b57221 */ /* 0x040fe40000010100 */
[----:B------:R-:W-:-:S02]  /*1260*/  FADD.FTZ R213, -R214, R183 ;  /* 0x000000b7d6d57221 */ /* 0x000fc40000010100 */
[----:B------:R-:W-:Y:S02]  /*1270*/  FFMA.FTZ R49, R153, R10, R49 ;  /* 0x0000000a99317223 */ /* 0x000fe40000010031 */
[----:B------:R-:W-:Y:S02]  /*1280*/  FADD.FTZ R81, R81, R153 ;  /* 0x0000009951517221 */ /* 0x000fe40000010000 */
[----:B------:R-:W-:Y:S02]  /*1290*/  FFMA.FTZ R56, R168, R165, R56 ;  /* 0x000000a5a8387223 */ /* 0x000fe40000010038 */
[----:B------:R-:W-:Y:S02]  /*12a0*/  FADD.FTZ R88, R88, R168 ;  /* 0x000000a858587221 */ /* 0x000fe40000010000 */
[----:B------:R-:W-:Y:S02]  /*12b0*/  FMUL.FTZ R218, R36, R168 ;  /* 0x000000a824da7220 */ /* 0x000fe40000410000 */
[----:B------:R-:W-:-:S02]  /*12c0*/  FADD.FTZ R171, -R214, R182 ;  /* 0x000000b6d6ab7221 */ /* 0x000fc40000010100 */
[C---:B------:R-:W-:Y:S02]  /*12d0*/  FMUL.FTZ R183, R4.reuse, R169 ;  /* 0x000000a904b77220 */ /* 0x040fe40000410000 */
[----:B------:R-:W-:Y:S02]  /*12e0*/  FMUL.FTZ R153, R45, R153 ;  /* 0x000000992d997220 */ /* 0x000fe40000410000 */
[----:B------:R-:W-:Y:S02]  /*12f0*/  FADD.FTZ R168, RZ, R152 ;  /* 0x00000098ffa87221 */ /* 0x000fe40000010000 */
[----:B------:R-:W-:Y:S02]  /*1300*/  FFMA.FTZ R169, R11, R152, RZ ;  /* 0x000000980ba97223 */ /* 0x000fe400000100ff */
[C---:B------:R-:W-:Y:S02]  /*1310*/  FMUL.FTZ R182, R4.reuse, R181 ;  /* 0x000000b504b67220 */ /* 0x040fe40000410000 */
[----:B------:R-:W-:-:S02]  /*1320*/  FMUL.FTZ R8, R4, R217 ;  /* 0x000000d904087220 */ /* 0x000fc40000410000 */
        /* <DEDUP_REMOVED lines=43> */
[----:B------:R-:W-:Y:S02]  /*15e0*/  FADD.FTZ R213, -R214, R188 ;  /* 0x000000bcd6d57221 */ /* 0x000fe40000010100 */
[----:B------:R-:W-:Y:S02]  /*15f0*/  FFMA.FTZ R60, R176, R175, R60 ;  /* 0x000000afb03c7223 */ /* 0x000fe4000001003c */
[----:B------:R-:W-:Y:S02]  /*1600*/  FADD.FTZ R92, R92, R176 ;  /* 0x000000b05c5c7221 */ /* 0x000fe40000010000 */
[----:B------:R-:W-:Y:S02]  /*1610*/  FMUL.FTZ R188, R4, R217 ;  /* 0x000000d904bc7220 */ /* 0x000fe40000410000 */
[----:B------:R-:W-:-:S02]  /*1620*/  FMUL.FTZ R176, R32, R176 ;  /* 0x000000b020b07220 */ /* 0x000fc40000410000 */
[----:B------:R-:W-:Y:S02]  /*1630*/  FADD.FTZ R189, -R214, R189 ;  /* 0x000000bdd6bd7221 */ /* 0x000fe40000010100 */
[----:B------:R-:W-:Y:S02]  /*1640*/  FADD.FTZ R217, R168, R221 ;  /* 0x000000dda8d97221 */ /* 0x000fe40000010000 */
[----:B------:R-:W-:Y:S02]  /*1650*/  FFMA.FTZ R169, R164, R221, R169 ;  /* 0x000000dda4a97223 */ /* 0x000fe400000100a9 */
[----:B------:R-:W-:Y:S02]  /*1660*/  FADD.FTZ R215, -R214, R190 ;  /* 0x000000bed6d77221 */ /* 0x000fe40000010100 */
[----:B------:R-:W-:Y:S02]  /*1670*/  FFMA.FTZ R61, R177, R174, R61 ;  /* 0x000000aeb13d7223 */ /* 0x000fe4000001003d */
[----:B------:R-:W-:-:S02]  /*1680*/  FADD.FTZ R93, R93, R177 ;  /* 0x000000b15d5d7221 */ /* 0x000fc40000010000 */
[----:B------:R-:W-:Y:S02]  /*1690*/  FADD.FTZ R171, -R214, R196 ;  /* 0x000000c4d6ab7221 */ /* 0x000fe40000010100 */
[----:B------:R-:W-:Y:S02]  /*16a0*/  FMUL.FTZ R177, R33, R177 ;  /* 0x000000b121b17220 */ /* 0x000fe40000410000 */
[C---:B------:R-:W-:Y:S02]  /*16b0*/  FMUL.FTZ R190, R4.reuse, R189 ;  /* 0x000000bd04be7220 */ /* 0x040fe40000410000 */
[----:B------:R-:W-:Y:S02]  /*16c0*/  FADD.FTZ R168, R217, R176 ;  /* 0x000000b0d9a87221 */ /* 0x000fe40000010000 */
[----:B------:R-:W-:Y:S02]  /*16d0*/  FFMA.FTZ R169, R175, R176, R169 ;  /* 0x000000b0afa97223 */ /* 0x000fe400000100a9 */
[----:B------:R-:W-:-:S02]  /*16e0*/  FMUL.FTZ R189, R4, R215 ;  /* 0x000000d704bd7220 */ /* 0x000fc40000410000 */
        /* <DEDUP_REMOVED lines=100> */
[----:B------:R-:W-:Y:S01]  /*1d30*/  IADD3 R216, R226, 0xe0, RZ ;  /* 0x000000e0e2d87810 */ /* 0x000fe20007ffe0ff */
        /* <DEDUP_REMOVED lines=8> */
[----:B------:R-:W-:-:S04]  /*1dc0*/  IMAD.WIDE.U32 R216, R216, R225, c[0x0][0x190] ;  /* 0x00006400d8d87625 */ /* 0x000fc800078e00e1 */
[----:B------:R-:W-:Y:S02]  /*1dd0*/  FADD.FTZ R211, R168, R227 ;  /* 0x000000e3a8d37221 */ /* 0x000fe40000010000 */
[----:B------:R-:W-:Y:S02]  /*1de0*/  FFMA.FTZ R214, R204, R227, R169 ;  /* 0x000000e3ccd67223 */ /* 0x000fe400000100a9 */
.L_x_11922:
[----:B--2---:R-:W-:Y:S05]  /*1df0*/  BSYNC B1 ;  /* 0x0000000000017941 */ /* 0x004fea0003800000 */
.L_x_11920:
[----:B------:R0:W5:Y:S01]  /*1e00*/  LDG.E R216, [R216.64] ;  /* 0x00000004d8d87981 */ /* 0x000162000c1e1900 */
[----:B------:R-:W-:Y:S05]  /*1e10*/  BRA.DIV ~URZ, `(.L_x_11923) ;  /* 0x000033b27f007947 */ /* 0x000fea000b800000 */
[----:B------:R1:W2:Y:S02]  /*1e20*/  SHFL.BFLY PT, R170, R211, 0x1, 0x1f ;  /* 0x0c201f00d3aa7f89 */ /* 0x0002a400000e0000 */
.L_x_11990:
[----:B------:R-:W-:Y:S05]  /*1e30*/  BRA.DIV ~URZ, `(.L_x_11924) ;  /* 0x000034127f007947 */ /* 0x000fea000b800000 */
[----:B------:R-:W3:Y:S01]  /*1e40*/  SHFL.BFLY PT, R169, R214, 0x1, 0x1f ;  /* 0x0c201f00d6a97f89 */ /* 0x000ee200000e0000 */
[----:B--2---:R-:W-:-:S05]  /*1e50*/  FADD.FTZ R213, R170, R211 ;  /* 0x000000d3aad57221 */ /* 0x004fca0000010000 */
[----:B------:R-:W2:Y:S01]  /*1e60*/  SHFL.BFLY PT, R168, R213, 0x2, 0x1f ;  /* 0x0c401f00d5a87f89 */ /* 0x000ea200000e0000 */
[----:B---3--:R-:W-:-:S05]  /*1e70*/  FADD.FTZ R169, R169, R214 ;  /* 0x000000d6a9a97221 */ /* 0x008fca0000010000 */
        /* <DEDUP_REMOVED lines=13> */
.L_x_11991:
[----:B------:R-:W-:Y:S01]  /*1f50*/  ISETP.GE.AND P5, PT, R223, 0x1, PT ;  /* 0x00000001df00780c */ /* 0x000fe20003fa6270 */
[----:B---3--:R-:W-:Y:S01]  /*1f60*/  FADD.FTZ R213, R213, R212 ;  /* 0x000000d4d5d57221 */ /* 0x008fe20000010000 */
[----:B------:R-:W-:Y:S01]  /*1f70*/  @!P6 ISETP.NE.U32.AND P4, PT, RZ, c[0x0][0x218], PT ;  /* 0x00008600ff00ea0c */ /* 0x000fe20003f85070 */
[----:B-1----:R-:W-:Y:S01]  /*1f80*/  FADD.FTZ R169, R169, R214 ;  /* 0x000000d6a9a97221 */ /* 0x002fe20000010000 */
[----:B------:R-:W-:Y:S01]  /*1f90*/  @!P6 ISETP.NE.U32.AND P2, PT, RZ, c[0x0][0x218], PT ;  /* 0x00008600ff00ea0c */ /* 0x000fe20003f45070 */
[----:B------:R-:W-:Y:S01]  /*1fa0*/  FMUL.FTZ R211, R213, c[0x0][0x1e0] ;  /* 0x00007800d5d37a20 */ /* 0x000fe20000410000 */
[----:B------:R-:W-:Y:S01]  /*1fb0*/  @!P6 ISETP.NE.U32.AND P3, PT, RZ, c[0x0][0x218], PT ;  /* 0x00008600ff00ea0c */ /* 0x000fe20003f65070 */
[----:B------:R-:W-:Y:S01]  /*1fc0*/  BSSY B1, `(.L_x_11925) ;  /* 0x000001b000017945 */ /* 0x000fe20003800000 */
[----:B------:R-:W-:Y:S01]  /*1fd0*/  @!P6 ISETP.NE.U32.AND P1, PT, RZ, c[0x0][0x218], PT ;  /* 0x00008600ff00ea0c */ /* 0x000fe20003f25070 */
[----:B------:R-:W-:Y:S01]  /*1fe0*/  FMUL.FTZ R224, R169, c[0x0][0x1e0] ;  /* 0x00007800a9e07a20 */ /* 0x000fe20000410000 */
[----:B------:R-:W-:-:S02]  /*1ff0*/  ISETP.NE.AND P0, PT, R5, RZ, PT ;  /* 0x000000ff0500720c */ /* 0x000fc40003f05270 */
[----:B------:R-:W-:Y:S02]  /*2000*/  @!P6 ISETP.NE.AND.EX P4, PT, RZ, c[0x0][0x21c], PT, P4 ;  /* 0x00008700ff00ea0c */ /* 0x000fe40003f85340 */
[----:B------:R-:W-:Y:S02]  /*2010*/  @P5 IADD3 R223, R223, -0x1, RZ ;  /* 0xffffffffdfdf5810 */ /* 0x000fe40007ffe0ff */
[----:B------:R-:W-:Y:S02]  /*2020*/  @!P6 ISETP.NE.AND.EX P2, PT, RZ, c[0x0][0x21c], PT, P2 ;  /* 0x00008700ff00ea0c */ /* 0x000fe40003f45320 */
[----:B------:R-:W-:Y:S01]  /*2030*/  @!P6 ISETP.NE.AND.EX P3, PT, RZ, c[0x0][0x21c], PT, P3 ;  /* 0x00008700ff00ea0c */ /* 0x000fe20003f65330 */
[----:B------:R-:W-:Y:S01]  /*2040*/  @P5 IMAD R223, R223, c[0x0][0x168], RZ ;  /* 0x00005a00dfdf5a24 */ /* 0x000fe200078e02ff */
[----:B------:R-:W-:Y:S02]  /*2050*/  @!P6 ISETP.NE.AND.EX P1, PT, RZ, c[0x0][0x21c], PT, P1 ;  /* 0x00008700ff00ea0c */ /* 0x000fe40003f25310 */
        /* <DEDUP_REMOVED lines=9> */
[----:B--2---:R-:W-:Y:S01]  /*20f0*/  @P5 SHF.R.S32.HI R212, RZ, 0x1f, R223 ;  /* 0x0000001fffd45819 */ /* 0x004fe200000114df */
[----:B------:R-:W-:Y:S05]  /*2100*/  @!P6 BRA `(.L_x_11926) ;  /* 0x000000600000e947 */ /* 0x000fea0003800000 */
[----:B------:R-:W-:Y:S01]  /*2110*/  ISETP.NE.U32.AND P1, PT, RZ, c[0x0][0x218], PT ;  /* 0x00008600ff007a0c */ /* 0x000fe20003f25070 */
[----:B------:R-:W-:-:S03]  /*2120*/  FFMA.FTZ R169, R11, R224, R211 ;  /* 0x000000e00ba97223 */ /* 0x000fc600000100d3 */
[----:B------:R-:W-:Y:S01]  /*2130*/  ISETP.NE.AND.EX P1, PT, RZ, c[0x0][0x21c], PT, P1 ;  /* 0x00008700ff007a0c */ /* 0x000fe20003f25310 */
[----:B------:R-:W-:-:S04]  /*2140*/  FADD.FTZ R169, R152, -R169 ;  /* 0x800000a998a97221 */ /* 0x000fc80000010000 */
[----:B------:R-:W-:-:S08]  /*2150*/  FMUL.FTZ R171, R4, R169 ;  /* 0x000000a904ab7220 */ /* 0x000fd00000410000 */
[----:B------:R-:W-:Y:S02]  /*2160*/  @P1 FADD.FTZ R171, R112, R171 ;  /* 0x000000ab70ab1221 */ /* 0x000fe40000010000 */
.L_x_11926:
[----:B------:R-:W-:Y:S05]  /*2170*/  BSYNC B1 ;  /* 0x0000000000017941 */ /* 0x000fea0003800000 */
.L_x_11925:
        /* <DEDUP_REMOVED lines=8> */
.L_x_11928:
[----:B------:R-:W-:Y:S05]  /*2200*/  BSYNC B1 ;  /* 0x0000000000017941 */ /* 0x000fea0003800000 */
.L_x_11927:
        /* <DEDUP_REMOVED lines=8> */
.L_x_11930:
[----:B------:R-:W-:Y:S05]  /*2290*/  BSYNC B1 ;  /* 0x0000000000017941 */ /* 0x000fea0003800000 */
.L_x_11929:
        /* <DEDUP_REMOVED lines=8> */
.L_x_11932:
[----:B------:R-:W-:Y:S05]  /*2320*/  BSYNC B1 ;  /* 0x0000000000017941 */ /* 0x000fea0003800000 */
.L_x_11931:
[----:B------:R-:W-:Y:S01]  /*2330*/  @P5 LOP3.LUT P1, RZ, R222, 0xff000000, RZ, 0xc0, !PT ;  /* 0xff000000deff5812 */ /* 0x000fe2000782c0ff */
[----:B------:R-:W-:Y:S01]  /*2340*/  @P5 FMUL.FTZ R169, R170, c[0x0][0x1ec] ;  /* 0x00007b00aaa95a20 */ /* 0x000fe20000410000 */
[----:B------:R-:W-:Y:S01]  /*2350*/  ISETP.NE.AND.EX P0, PT, RZ, c[0x0][0x25c], PT, P0 ;  /* 0x00009700ff007a0c */ /* 0x000fe20003f05300 */
[----:B------:R-:W-:Y:S01]  /*2360*/  @P5 FMUL.FTZ R168, R171, c[0x0][0x1ec] ;  /* 0x00007b00aba85a20 */ /* 0x000fe20000410000 */
[----:B------:R-:W-:Y:S01]  /*2370*/  @P5 LEA.HI R222, R212, R223, RZ, 0x2 ;  /* 0x000000dfd4de5211 */ /* 0x000fe200078f10ff */
[----:B------:R-:W-:Y:S01]  /*2380*/  @P5 FMUL.FTZ R212, R213, c[0x0][0x1ec] ;  /* 0x00007b00d5d45a20 */ /* 0x000fe20000410000 */
[----:B0-----:R-:W-:Y:S01]  /*2390*/  HFMA2.MMA R217, -RZ, RZ, 0, 0 ;  /* 0x00000000ffd97435 */ /* 0x001fe200000001ff */
[----:B------:R-:W-:Y:S01]  /*23a0*/  @P5 FMUL.FTZ R169, R169, c[0x0][0x1e8] ;  /* 0x00007a00a9a95a20 */ /* 0x000fe20000410000 */
[----:B------:R-:W-:Y:S01]  /*23b0*/  @P5 LOP3.LUT R215, R7, 0x1f, RZ, 0xc0, !PT ;  /* 0x0000001f07d75812 */ /* 0x000fe200078ec0ff */
[----:B------:R-:W-:Y:S01]  /*23c0*/  @P5 FMUL.FTZ R214, R226, c[0x0][0x1ec] ;  /* 0x00007b00e2d65a20 */ /* 0x000fe20000410000 */
[----:B------:R-:W-:Y:S01]  /*23d0*/  BSSY B1, `(.L_x_11933) ;  /* 0x000001c000017945 */ /* 0x000fe20003800000 */
[----:B------:R-:W-:Y:S01]  /*23e0*/  @P5 FMUL.FTZ R212, R212, c[0x0][0x1e8] ;  /* 0x00007a00d4d45a20 */ /* 0x000fe20000410000 */
[----:B------:R-:W-:Y:S01]  /*23f0*/  @P5 SEL R145, R169, RZ, P2 ;  /* 0x000000ffa9915207 */ /* 0x000fe20001000000 */
[----:B------:R-:W-:Y:S01]  /*2400*/  @P5 FMUL.FTZ R168, R168, c[0x0][0x1e8] ;  /* 0x00007a00a8a85a20 */ /* 0x000fe20000410000 */
[----:B------:R-:W-:Y:S01]  /*2410*/  ISETP.NE.U32.AND P2, PT, RZ, c[0x0][0x258], PT ;  /* 0x00009600ff007a0c */ /* 0x000fe20003f45070 */
[----:B------:R-:W-:Y:S01]  /*2420*/  @P5 FMUL.FTZ R214, R214, c[0x0][0x1e8] ;  /* 0x00007a00d6d65a20 */ /* 0x000fe20000410000 */
[----:B------:R-:W-:-:S02]  /*2430*/  @P5 SEL R146, R212, RZ, P3 ;  /* 0x000000ffd4925207 */ /* 0x000fc40001800000 */
[----:B------:R-:W-:Y:S02]  /*2440*/  @P5 SEL R144, R168, RZ, P4 ;  /* 0x000000ffa8905207 */ /* 0x000fe40002000000 */
[----:B------:R-:W-:Y:S02]  /*2450*/  @!P6 ISETP.NE.U32.AND P3, PT, RZ, c[0x0][0x218], PT ;  /* 0x00008600ff00ea0c */ /* 0x000fe40003f65070 */
[----:B------:R-:W-:Y:S02]  /*2460*/  @P0 MOV R168, 0x10 ;  /* 0x0000001000a80802 */ /* 0x000fe40000000f00 */
[----:B------:R-:W-:Y:S02]  /*2470*/  @P5 SEL R147, R214, RZ, P1 ;  /* 0x000000ffd6935207 */ /* 0x000fe40000800000 */
[----:B------:R-:W-:Y:S02]  /*2480*/  ISETP.NE.AND.EX P1, PT, RZ, c[0x0][0x25c], PT, P2 ;  /* 0x00009700ff007a0c */ /* 0x000fe40003f25320 */
[----:B------:R-:W-:-:S02]  /*2490*/  @!P6 ISETP.NE.AND.EX P3, PT, RZ, c[0x0][0x21c], PT, P3 ;  /* 0x00008700ff00ea0c */ /* 0x000fc40003f65330 */
[----:B------:R-:W-:Y:S01]  /*24a0*/  @P5 LEA.HI.SX32 R217, R222, R215, 0x1e ;  /* 0x000000d7ded95211 */ /* 0x000fe200078ff2ff */
[----:B------:R-:W-:Y:S01]  /*24b0*/  @P0 IMAD.WIDE.U32 R214, R3, R168, c[0x0][0x258] ;  /* 0x0000960003d60625 */ /* 0x000fe200078e00a8 */
[----:B------:R-:W-:Y:S02]  /*24c0*/  SEL R168, R171, R148, P1 ;  /* 0x00000094aba87207 */ /* 0x000fe40000800000 */
[----:B------:R-:W-:Y:S02]  /*24d0*/  SEL R169, R170, R149, P1 ;  /* 0x00000095aaa97207 */ /* 0x000fe40000800000 */
[----:B------:R-:W-:Y:S02]  /*24e0*/  @P5 MOV R212, 0x10 ;  /* 0x0000001000d45802 */ /* 0x000fe40000000f00 */
        /* <DEDUP_REMOVED lines=10> */
.L_x_11934:
[----:B------:R-:W-:Y:S05]  /*2590*/  BSYNC B1 ;  /* 0x0000000000017941 */ /* 0x000fea0003800000 */
.L_x_11933:
        /* <DEDUP_REMOVED lines=23> */
.L_x_11936:
[----:B------:R-:W-:Y:S05]  /*2710*/  BSYNC B1 ;  /* 0x0000000000017941 */ /* 0x000fea0003800000 */
.L_x_11935:
        /* <DEDUP_REMOVED lines=8> */
.L_x_11938:
[----:B------:R-:W-:Y:S05]  /*27a0*/  BSYNC B1 ;  /* 0x0000000000017941 */ /* 0x000fea0003800000 */
.L_x_11937:
        /* <DEDUP_REMOVED lines=14> */
.L_x_11940:
[----:B------:R-:W-:Y:S05]  /*2890*/  BSYNC B1 ;  /* 0x0000000000017941 */ /* 0x000fea0003800000 */
.L_x_11939:
        /* <DEDUP_REMOVED lines=14> */
[----:B------:R-:W-:Y:S02]  /*2980*/  @P5 MOV R226, 0x10 ;  /* 0x0000001000e25802 */ /* 0x000fe40000000f00 */
[----:B------:R-:W-:Y:S02]  /*2990*/  @P5 IADD3 R213, R217, 0x20, RZ ;  /* 0x00000020d9d55810 */ /* 0x000fe40007ffe0ff */
[----:B------:R-:W-:-:S02]  /*29a0*/  SEL R168, R223, R148, P1 ;  /* 0x00000094dfa87207 */ /* 0x000fc40000800000 */
        /* <DEDUP_REMOVED lines=10> */
.L_x_11942:
[----:B------:R-:W-:Y:S05]  /*2a50*/  BSYNC B1 ;  /* 0x0000000000017941 */ /* 0x000fea0003800000 */
.L_x_11941:
        /* <DEDUP_REMOVED lines=23> */
.L_x_11944:
[----:B------:R-:W-:Y:S05]  /*2bd0*/  BSYNC B1 ;  /* 0x0000000000017941 */ /* 0x000fea0003800000 */
.L_x_11943:
        /* <DEDUP_REMOVED lines=8> */
.L_x_11946:
[----:B------:R-:W-:Y:S05]  /*2c60*/  BSYNC B1 ;  /* 0x0000000000017941 */ /* 0x000fea0003800000 */
.L_x_11945:
        /* <DEDUP_REMOVED lines=14> */
.L_x_11948:
[----:B------:R-:W-:Y:S05]  /*2d50*/  BSYNC B1 ;  /* 0x0000000000017941 */ /* 0x000fea0003800000 */
.L_x_11947:
        /* <DEDUP_REMOVED lines=27> */
.L_x_11950:
[----:B------:R-:W-:Y:S05]  /*2f10*/  BSYNC B1 ;  /* 0x0000000000017941 */ /* 0x000fea0003800000 */
.L_x_11949:
        /* <DEDUP_REMOVED lines=23> */
.L_x_11952:
[----:B------:R-:W-:Y:S05]  /*3090*/  BSYNC B1 ;  /* 0x0000000000017941 */ /* 0x000fea0003800000 */
.L_x_11951:
        /* <DEDUP_REMOVED lines=8> */
.L_x_11954:
[----:B------:R-:W-:Y:S05]  /*3120*/  BSYNC B1 ;  /* 0x0000000000017941 */ /* 0x000fea0003800000 */
.L_x_11953:
        /* <DEDUP_REMOVED lines=14> */
.L_x_11956:
[----:B------:R-:W-:Y:S05]  /*3210*/  BSYNC B1 ;  /* 0x0000000000017941 */ /* 0x000fea0003800000 */
.L_x_11955:
        /* <DEDUP_REMOVED lines=27> */
.L_x_11958:
[----:B------:R-:W-:Y:S05]  /*33d0*/  BSYNC B1 ;  /* 0x0000000000017941 */ /* 0x000fea0003800000 */
.L_x_11957:
        /* <DEDUP_REMOVED lines=23> */
.L_x_11960:
[----:B------:R-:W-:Y:S05]  /*3550*/  BSYNC B1 ;  /* 0x0000000000017941 */ /* 0x000fea0003800000 */
.L_x_11959:
        /* <DEDUP_REMOVED lines=8> */
.L_x_11962:
[----:B------:R-:W-:Y:S05]  /*35e0*/  BSYNC B1 ;  /* 0x0000000000017941 */ /* 0x000fea0003800000 */
.L_x_11961:
        /* <DEDUP_REMOVED lines=14> */
.L_x_11964:
[----:B------:R-:W-:Y:S05]  /*36d0*/  BSYNC B1 ;  /* 0x0000000000017941 */ /* 0x000fea0003800000 */
.L_x_11963:
        /* <DEDUP_REMOVED lines=27> */
.L_x_11966:
[----:B------:R-:W-:Y:S05]  /*3890*/  BSYNC B1 ;  /* 0x0000000000017941 */ /* 0x000fea0003800000 */
.L_x_11965:
        /* <DEDUP_REMOVED lines=23> */
.L_x_11968:
[----:B------:R-:W-:Y:S05]  /*3a10*/  BSYNC B1 ;  /* 0x0000000000017941 */ /* 0x000fea0003800000 */
.L_x_11967:
        /* <DEDUP_REMOVED lines=8> */
.L_x_11970:
[----:B------:R-:W-:Y:S05]  /*3aa0*/  BSYNC B1 ;  /* 0x0000000000017941 */ /* 0x000fea0003800000 */
.L_x_11969:
        /* <DEDUP_REMOVED lines=14> */
.L_x_11972:
[----:B------:R-:W-:Y:S05]  /*3b90*/  BSYNC B1 ;  /* 0x0000000000017941 */ /* 0x000fea0003800000 */
.L_x_11971:
        /* <DEDUP_REMOVED lines=12> */
[----:B------:R-:W-:Y:S02]  /*3c60*/  SEL R168, R215, R148, P1 ;  /* 0x00000094d7a87207 */ /* 0x000fe40000800000 */
[----:B------:R-:W-:Y:S02]  /*3c70*/  SEL R170, R171, R150, P1 ;  /* 0x00000096abaa7207 */ /* 0x000fe40000800000 */
[----:B------:R-:W-:Y:S02]  /*3c80*/  @P5 SEL R146, R13, RZ, P3 ;  /* 0x000000ff0d925207 */ /* 0x000fe40001800000 */
        /* <DEDUP_REMOVED lines=12> */
.L_x_11974:
[----:B------:R-:W-:Y:S05]  /*3d50*/  BSYNC B1 ;  /* 0x0000000000017941 */ /* 0x000fea0003800000 */
.L_x_11973:
        /* <DEDUP_REMOVED lines=23> */
.L_x_11976:
[----:B------:R-:W-:Y:S05]  /*3ed0*/  BSYNC B1 ;  /* 0x0000000000017941 */ /* 0x000fea0003800000 */
.L_x_11975:
        /* <DEDUP_REMOVED lines=8> */
.L_x_11978:
[----:B------:R-:W-:Y:S05]  /*3f60*/  BSYNC B1 ;  /* 0x0000000000017941 */ /* 0x000fea0003800000 */
.L_x_11977:
        /* <DEDUP_REMOVED lines=14> */
.L_x_11980:
[----:B------:R-:W-:Y:S05]  /*4050*/  BSYNC B1 ;  /* 0x0000000000017941 */ /* 0x000fea0003800000 */
.L_x_11979:
        /* <DEDUP_REMOVED lines=27> */
.L_x_11982:
[----:B------:R-:W-:Y:S05]  /*4210*/  BSYNC B1 ;  /* 0x0000000000017941 */ /* 0x000fea0003800000 */
.L_x_11981:
        /* <DEDUP_REMOVED lines=20> */
.L_x_11984:
[----:B------:R-:W-:Y:S05]  /*4360*/  BSYNC B1 ;  /* 0x0000000000017941 */ /* 0x000fea0003800000 */
.L_x_11983:
        /* <DEDUP_REMOVED lines=12> */
.L_x_11986:
[----:B------:R-:W-:Y:S05]  /*4430*/  BSYNC B1 ;  /* 0x0000000000017941 */ /* 0x000fea0003800000 */
.L_x_11985:
[----:B------:R-:W-:Y:S01]  /*4440*/  @P5 FMUL.FTZ R12, R13, c[0x0][0x1ec] ;  /* 0x00007b000d0c5a20 */ /* 0x000fe20000410000 */
[----:B------:R-:W-:Y:S01]  /*4450*/  @P5 LOP3.LUT P2, RZ, R216, 0xff0000, RZ, 0xc0, !PT ;  /* 0x00ff0000d8ff5812 */ /* 0x000fe2000784c0ff */
[----:B------:R-:W-:Y:S01]  /*4460*/  @P5 FMUL.FTZ R2, R2, c[0x0][0x1e8] ;  /* 0x00007a0002025a20 */ /* 0x000fe20000410000 */
[----:B------:R-:W-:Y:S01]  /*4470*/  @!P6 ISETP.NE.AND.EX P3, PT, RZ, c[0x0][0x21c], PT, P3 ;  /* 0x00008700ff00ea0c */ /* 0x000fe20003f65330 */
[----:B------:R-:W-:Y:S01]  /*4480*/  @P5 FMUL.FTZ R12, R12, c[0x0][0x1e8] ;  /* 0x00007a000c0c5a20 */ /* 0x000fe20000410000 */
[----:B------:R-:W-:Y:S01]  /*4490*/  BSSY B1, `(.L_x_11987) ;  /* 0x000000e000017945 */ /* 0x000fe20003800000 */
[----:B------:R-:W-:Y:S02]  /*44a0*/  SEL R149, R0, R149, P1 ;  /* 0x0000009500957207 */ /* 0x000fe40000800000 */
[----:B------:R-:W-:Y:S02]  /*44b0*/  SEL R148, R215, R148, P1 ;  /* 0x00000094d7947207 */ /* 0x000fe40000800000 */
[----:B------:R-:W-:-:S02]  /*44c0*/  @P5 SEL R145, R2, RZ, P4 ;  /* 0x000000ff02915207 */ /* 0x000fc40002000000 */
        /* <DEDUP_REMOVED lines=10> */
.L_x_11988:
[----:B------:R-:W-:Y:S05]  /*4570*/  BSYNC B1 ;  /* 0x0000000000017941 */ /* 0x000fea0003800000 */
.L_x_11987:
[----:B------:R-:W-:Y:S01]  /*4580*/  @P5 FMUL.FTZ R2, R0, c[0x0][0x1ec] ;  /* 0x00007b0000025a20 */ /* 0x000fe20000410000 */
[----:B------:R-:W-:Y:S02]  /*4590*/  @P0 IADD3 R12, R3, 0xe0, RZ ;  /* 0x000000e0030c0810 */ /* 0x000fe40007ffe0ff */
[----:B------:R-:W-:Y:S01]  /*45a0*/  @P0 MOV R13, 0x10 ;  /* 0x00000010000d0802 */ /* 0x000fe20000000f00 */
[----:B------:R-:W-:Y:S01]  /*45b0*/  @P5 FMUL.FTZ R2, R2, c[0x0][0x1e8] ;  /* 0x00007a0002025a20 */ /* 0x000fe20000410000 */
[----:B------:R-:W-:Y:S02]  /*45c0*/  @P5 LOP3.LUT P2, RZ, R216, 0xff000000, RZ, 0xc0, !PT ;  /* 0xff000000d8ff5812 */ /* 0x000fe4000784c0ff */
[----:B------:R-:W-:Y:S01]  /*45d0*/  @P5 IADD3 R3, R217, 0xe0, RZ ;  /* 0x000000e0d9035810 */ /* 0x000fe20007ffe0ff */
[----:B------:R-:W-:Y:S01]  /*45e0*/  @P0 IMAD.WIDE.U32 R12, R12, R13, c[0x0][0x258] ;  /* 0x000096000c0c0625 */ /* 0x000fe200078e000d */
[----:B------:R-:W-:Y:S02]  /*45f0*/  @P5 MOV R4, 0x10 ;  /* 0x0000001000045802 */ /* 0x000fe40000000f00 */
[----:B------:R-:W-:-:S02]  /*4600*/  SEL R151, R0, R151, P1 ;  /* 0x0000009700977207 */ /* 0x000fc40000800000 */
[----:B------:R-:W-:Y:S01]  /*4610*/  @P5 SEL R147, R2, RZ, P2 ;  /* 0x000000ff02935207 */ /* 0x000fe20001000000 */
        /* <DEDUP_REMOVED lines=8> */
.L_x_11919:
[----:B------:R-:W-:Y:S05]  /*46a0*/  BSYNC B0 ;  /* 0x0000000000007941 */ /* 0x000fea0003800000 */
.L_x_11917:
        /* <DEDUP_REMOVED lines=178> */
.L_x_11923:
[----:B------:R-:W-:Y:S01]  /*51d0*/  HFMA2.MMA R224, -RZ, RZ, 0, 5.9604644775390625e-08 ;  /* 0x00000001ffe07435 */ /* 0x000fe200000001ff */
[----:B------:R-:W-:-:S02]  /*51e0*/  MOV R171, R211 ;  /* 0x000000d300ab7202 */ /* 0x000fc40000000f00 */
[----:B------:R-:W-:Y:S02]  /*51f0*/  MOV R215, 0x1f ;  /* 0x0000001f00d77802 */ /* 0x000fe40000000f00 */
[----:B------:R-:W-:Y:S02]  /*5200*/  MOV R226, 0xffffffff ;  /* 0xffffffff00e27802 */ /* 0x000fe40000000f00 */
[----:B------:R-:W-:Y:S02]  /*5210*/  MOV R168, 0x5230 ;  /* 0x0000523000a87802 */ /* 0x000fe40000000f00 */
[----:B0----5:R-:W-:Y:S05]  /*5220*/  CALL.REL.NOINC `($__internal_193_$__cuda_sm70_shflsync_bfly_p) ;  /* 0x0000046000007944 */ /* 0x021fea0003c00000 */
[----:B-1----:R-:W-:Y:S01]  /*5230*/  MOV R170, R171 ;  /* 0x000000ab00aa7202 */ /* 0x002fe20000000f00 */
[----:B0-----:R-:W-:Y:S05]  /*5240*/  BRA `(.L_x_11990) ;  /* 0xffffcbe000007947 */ /* 0x001fea000383ffff */
.L_x_11924:
[----:B------:R-:W-:Y:S01]  /*5250*/  HFMA2.MMA R224, -RZ, RZ, 0, 5.9604644775390625e-08 ;  /* 0x00000001ffe07435 */ /* 0x000fe200000001ff */
[----:B------:R-:W-:Y:S02]  /*5260*/  MOV R171, R214 ;  /* 0x000000d600ab7202 */ /* 0x000fe40000000f00 */
[----:B------:R-:W-:Y:S02]  /*5270*/  MOV R215, 0x1f ;  /* 0x0000001f00d77802 */ /* 0x000fe40000000f00 */
[----:B------:R-:W-:-:S02]  /*5280*/  MOV R226, 0xffffffff ;  /* 0xffffffff00e27802 */ /* 0x000fc40000000f00 */
[----:B------:R-:W-:Y:S02]  /*5290*/  MOV R168, 0x52b0 ;  /* 0x000052b000a87802 */ /* 0x000fe40000000f00 */
[----:B012--5:R-:W-:Y:S05]  /*52a0*/  CALL.REL.NOINC `($__internal_193_$__cuda_sm70_shflsync_bfly_p) ;  /* 0x000003e000007944 */ /* 0x027fea0003c00000 */
[----:B------:R-:W-:Y:S01]  /*52b0*/  FADD.FTZ R211, R170, R211 ;  /* 0x000000d3aad37221 */ /* 0x000fe20000010000 */
[----:B0-----:R-:W-:Y:S01]  /*52c0*/  HFMA2.MMA R224, -RZ, RZ, 0, 1.1920928955078125e-07 ;  /* 0x00000002ffe07435 */ /* 0x001fe200000001ff */
[----:B-1----:R-:W-:Y:S01]  /*52d0*/  FADD.FTZ R214, R214, R171 ;  /* 0x000000abd6d67221 */ /* 0x002fe20000010000 */
[----:B------:R-:W-:Y:S02]  /*52e0*/  MOV R215, 0x1f ;  /* 0x0000001f00d77802 */ /* 0x000fe40000000f00 */
[----:B------:R-:W-:Y:S02]  /*52f0*/  MOV R226, 0xffffffff ;  /* 0xffffffff00e27802 */ /* 0x000fe40000000f00 */
[----:B------:R-:W-:Y:S02]  /*5300*/  MOV R171, R211 ;  /* 0x000000d300ab7202 */ /* 0x000fe40000000f00 */
[----:B------:R-:W-:Y:S02]  /*5310*/  MOV R168, 0x5330 ;  /* 0x0000533000a87802 */ /* 0x000fe40000000f00 */
[----:B------:R-:W-:Y:S05]  /*5320*/  CALL.REL.NOINC `($__internal_193_$__cuda_sm70_shflsync_bfly_p) ;  /* 0x0000036000007944 */ /* 0x000fea0003c00000 */
[----:B0-----:R-:W-:Y:S01]  /*5330*/  HFMA2.MMA R224, -RZ, RZ, 0, 1.1920928955078125e-07 ;  /* 0x00000002ffe07435 */ /* 0x001fe200000001ff */
[----:B-1----:R-:W-:-:S02]  /*5340*/  MOV R170, R171 ;  /* 0x000000ab00aa7202 */ /* 0x002fc40000000f00 */
[----:B------:R-:W-:Y:S02]  /*5350*/  MOV R171, R214 ;  /* 0x000000d600ab7202 */ /* 0x000fe40000000f00 */
[----:B------:R-:W-:Y:S02]  /*5360*/  MOV R215, 0x1f ;  /* 0x0000001f00d77802 */ /* 0x000fe40000000f00 */
[----:B------:R-:W-:Y:S02]  /*5370*/  MOV R226, 0xffffffff ;  /* 0xffffffff00e27802 */ /* 0x000fe40000000f00 */
[----:B------:R-:W-:Y:S02]  /*5380*/  MOV R168, 0x53a0 ;  /* 0x000053a000a87802 */ /* 0x000fe40000000f00 */
[----:B------:R-:W-:Y:S05]  /*5390*/  CALL.REL.NOINC `($__internal_193_$__cuda_sm70_shflsync_bfly_p) ;  /* 0x000002f000007944 */ /* 0x000fea0003c00000 */
[----:B------:R-:W-:Y:S01]  /*53a0*/  FADD.FTZ R211, R170, R211 ;  /* 0x000000d3aad37221 */ /* 0x000fe20000010000 */
[----:B0-----:R-:W-:Y:S01]  /*53b0*/  HFMA2.MMA R224, -RZ, RZ, 0, 2.384185791015625e-07 ;  /* 0x00000004ffe07435 */ /* 0x001fe200000001ff */
[----:B-1----:R-:W-:Y:S01]  /*53c0*/  FADD.FTZ R214, R214, R171 ;  /* 0x000000abd6d67221 */ /* 0x002fe20000010000 */
[----:B------:R-:W-:Y:S02]  /*53d0*/  MOV R215, 0x1f ;  /* 0x0000001f00d77802 */ /* 0x000fe40000000f00 */
[----:B------:R-:W-:-:S02]  /*53e0*/  MOV R226, 0xffffffff ;  /* 0xffffffff00e27802 */ /* 0x000fc40000000f00 */
[----:B------:R-:W-:Y:S02]  /*53f0*/  MOV R171, R211 ;  /* 0x000000d300ab7202 */ /* 0x000fe40000000f00 */
[----:B------:R-:W-:Y:S02]  /*5400*/  MOV R168, 0x5420 ;  /* 0x0000542000a87802 */ /* 0x000fe40000000f00 */
[----:B------:R-:W-:Y:S05]  /*5410*/  CALL.REL.NOINC `($__internal_193_$__cuda_sm70_shflsync_bfly_p) ;  /* 0x0000027000007944 */ /* 0x000fea0003c00000 */
[----:B0-----:R-:W-:Y:S01]  /*5420*/  HFMA2.MMA R224, -RZ, RZ, 0, 2.384185791015625e-07 ;  /* 0x00000004ffe07435 */ /* 0x001fe200000001ff */
[----:B-1----:R-:W-:Y:S02]  /*5430*/  MOV R170, R171 ;  /* 0x000000ab00aa7202 */ /* 0x002fe40000000f00 */
[----:B------:R-:W-:Y:S02]  /*5440*/  MOV R171, R214 ;  /* 0x000000d600ab7202 */ /* 0x000fe40000000f00 */
[----:B------:R-:W-:Y:S02]  /*5450*/  MOV R215, 0x1f ;  /* 0x0000001f00d77802 */ /* 0x000fe40000000f00 */
[----:B------:R-:W-:Y:S02]  /*5460*/  MOV R226, 0xffffffff ;  /* 0xffffffff00e27802 */ /* 0x000fe40000000f00 */
[----:B------:R-:W-:-:S02]  /*5470*/  MOV R168, 0x5490 ;  /* 0x0000549000a87802 */ /* 0x000fc40000000f00 */
[----:B------:R-:W-:Y:S05]  /*5480*/  CALL.REL.NOINC `($__internal_193_$__cuda_sm70_shflsync_bfly_p) ;  /* 0x0000020000007944 */ /* 0x000fea0003c00000 */
[----:B------:R-:W-:Y:S01]  /*5490*/  FADD.FTZ R211, R170, R211 ;  /* 0x000000d3aad37221 */ /* 0x000fe20000010000 */
[----:B0-----:R-:W-:Y:S01]  /*54a0*/  HFMA2.MMA R224, -RZ, RZ, 0, 4.76837158203125e-07 ;  /* 0x00000008ffe07435 */ /* 0x001fe200000001ff */
[----:B-1----:R-:W-:Y:S01]  /*54b0*/  FADD.FTZ R214, R214, R171 ;  /* 0x000000abd6d67221 */ /* 0x002fe20000010000 */
[----:B------:R-:W-:-:S02]  /*54c0*/  MOV R215, 0x1f ;  /* 0x0000001f00d77802 */ /* 0x000fc40000000f00 */
[----:B------:R-:W-:Y:S02]  /*54d0*/  MOV R226, 0xffffffff ;  /* 0xffffffff00e27802 */ /* 0x000fe40000000f00 */
[----:B------:R-:W-:Y:S02]  /*54e0*/  MOV R171, R211 ;  /* 0x000000d300ab7202 */ /* 0x000fe40000000f00 */
[----:B------:R-:W-:Y:S02]  /*54f0*/  MOV R168, 0x5510 ;  /* 0x0000551000a87802 */ /* 0x000fe40000000f00 */
[----:B------:R-:W-:Y:S05]  /*5500*/  CALL.REL.NOINC `($__internal_193_$__cuda_sm70_shflsync_bfly_p) ;  /* 0x0000018000007944 */ /* 0x000fea0003c00000 */
[----:B0-----:R-:W-:Y:S01]  /*5510*/  HFMA2.MMA R224, -RZ, RZ, 0, 4.76837158203125e-07 ;  /* 0x00000008ffe07435 */ /* 0x001fe200000001ff */
[----:B-1----:R-:W-:Y:S02]  /*5520*/  MOV R170, R171 ;  /* 0x000000ab00aa7202 */ /* 0x002fe40000000f00 */
[----:B------:R-:W-:Y:S02]  /*5530*/  MOV R171, R214 ;  /* 0x000000d600ab7202 */ /* 0x000fe40000000f00 */
[----:B------:R-:W-:Y:S02]  /*5540*/  MOV R215, 0x1f ;  /* 0x0000001f00d77802 */ /* 0x000fe40000000f00 */
[----:B------:R-:W-:-:S02]  /*5550*/  MOV R226, 0xffffffff ;  /* 0xffffffff00e27802 */ /* 0x000fc40000000f00 */
[----:B------:R-:W-:Y:S02]  /*5560*/  MOV R168, 0x5580 ;  /* 0x0000558000a87802 */ /* 0x000fe40000000f00 */
[----:B------:R-:W-:Y:S05]  /*5570*/  CALL.REL.NOINC `($__internal_193_$__cuda_sm70_shflsync_bfly_p) ;  /* 0x0000011000007944 */ /* 0x000fea0003c00000 */
[----:B------:R-:W-:Y:S01]  /*5580*/  FADD.FTZ R212, R170, R211 ;  /* 0x000000d3aad47221 */ /* 0x000fe20000010000 */
[----:B0-----:R-:W-:Y:S01]  /*5590*/  HFMA2.MMA R224, -RZ, RZ, 0, 9.5367431640625e-07 ;  /* 0x00000010ffe07435 */ /* 0x001fe200000001ff */
[----:B-1----:R-:W-:Y:S01]  /*55a0*/  FADD.FTZ R214, R214, R171 ;  /* 0x000000abd6d67221 */ /* 0x002fe20000010000 */
[----:B------:R-:W-:Y:S02]  /*55b0*/  MOV R215, 0x1f ;  /* 0x0000001f00d77802 */ /* 0x000fe40000000f00 */
[----:B------:R-:W-:Y:S02]  /*55c0*/  MOV R226, 0xffffffff ;  /* 0xffffffff00e27802 */ /* 0x000fe40000000f00 */
[----:B------:R-:W-:Y:S02]  /*55d0*/  MOV R171, R212 ;  /* 0x000000d400ab7202 */ /* 0x000fe40000000f00 */
[----:B------:R-:W-:Y:S02]  /*55e0*/  MOV R168, 0x5600 ;  /* 0x0000560000a87802 */ /* 0x000fe40000000f00 */
[----:B------:R-:W-:Y:S05]  /*55f0*/  CALL.REL.NOINC `($__internal_193_$__cuda_sm70_shflsync_bfly_p) ;  /* 0x0000009000007944 */ /* 0x000fea0003c00000 */
[----:B0-----:R-:W-:Y:S01]  /*5600*/  HFMA2.MMA R224, -RZ, RZ, 0, 9.5367431640625e-07 ;  /* 0x00000010ffe07435 */ /* 0x001fe200000001ff */
[----:B-1----:R-:W-:-:S02]  /*5610*/  MOV R213, R171 ;  /* 0x000000ab00d57202 */ /* 0x002fc40000000f00 */
[----:B------:R-:W-:Y:S02]  /*5620*/  MOV R171, R214 ;  /* 0x000000d600ab7202 */ /* 0x000fe40000000f00 */
[----:B------:R-:W-:Y:S02]  /*5630*/  MOV R215, 0x1f ;  /* 0x0000001f00d77802 */ /* 0x000fe40000000f00 */
[----:B------:R-:W-:Y:S02]  /*5640*/  MOV R226, 0xffffffff ;  /* 0xffffffff00e27802 */ /* 0x000fe40000000f00 */
[----:B------:R-:W-:Y:S02]  /*5650*/  MOV R168, 0x5670 ;  /* 0x0000567000a87802 */ /* 0x000fe40000000f00 */
[----:B------:R-:W-:Y:S05]  /*5660*/  CALL.REL.NOINC `($__internal_193_$__cuda_sm70_shflsync_bfly_p) ;  /* 0x0000002000007944 */ /* 0x000fea0003c00000 */
[----:B-1----:R-:W-:Y:S01]  /*5670*/  MOV R169, R171 ;  /* 0x000000ab00a97202 */ /* 0x002fe20000000f00 */
[----:B0-----:R-:W-:Y:S05]  /*5680*/  BRA `(.L_x_11991) ;  /* 0xffffc8c000007947 */ /* 0x001fea000383ffff */
        .weak           $__internal_193_$__cuda_sm70_shflsync_bfly_p
        .type           $__internal_193_$__cuda_sm70_shflsync_bfly_p,@function
        .size           $__internal_193_$__cuda_sm70_shflsync_bfly_p,(.L_x_12495 - $__internal_193_$__cuda_sm70_shflsync_bfly_p)
$__internal_193_$__cuda_sm70_shflsync_bfly_p:
[----:B------:R-:W-:Y:S01]  /*5690*/  HFMA2.MMA R169, -RZ, RZ, 0, 0 ;  /* 0x00000000ffa97435 */ /* 0x000fe200000001ff */
[----:B------:R-:W-:Y:S04]  /*56a0*/  WARPSYNC R226 ;  /* 0x000000e200007348 */ /* 0x000fe80003800000 */
[----:B------:R0:W1:Y:S01]  /*56b0*/  SHFL.BFLY PT, R171, R171, R224, R215 ;  /* 0x0c0000e0abab7389 */ /* 0x00006200000e00d7 */
[----:B------:R-:W-:Y:S05]  /*56c0*/  RET.REL.NODEC R168 `(_ZN10layer_norm13ln_bwd_kernelINS_13Kernel_traitsIfffffjLj1024ELj1ELj4ELj1ELj16ENS_18Kernel_traits_baseILj1024EfffffjLj128EEEEELb1ELb0ELb1ELb1EEEvNS_9BwdParamsE) ;  /* 0xffffa930a8007950 */ /* 0x000fea0003c3ffff */
.L_x_11992:
        /* <DEDUP_REMOVED lines=11> */
.L_x_12495:


//--------------------- .text._ZN10layer_norm13ln_bwd_kernelINS_13Kernel_traitsIfffffjLj1024ELj1ELj4ELj1ELj16ENS_18Kernel_traits_baseILj1024EfffffjLj128EEEEELb1ELb1ELb0ELb0EEEvNS_9BwdParamsE --------------------------
	.section	.text._ZN10layer_norm13ln_bwd_kernelINS_13Kernel_traitsIfffffjLj1024ELj1ELj4ELj1ELj16ENS_18Kernel_traits_baseILj1024EfffffjLj128EEEEELb1ELb1ELb0ELb0EEEvNS_9BwdParamsE,"ax",@progbits
	.sectioninfo	@"SHI_REGISTERS=255"
	.align	128
        .global         _ZN10layer_norm13ln_bwd_kernelINS_13Kernel_traitsIfffffjLj1024ELj1ELj4ELj1ELj16ENS_18Kernel_traits_baseILj1024EfffffjLj128EEEEELb1ELb1ELb0ELb0EEEvNS_9BwdParamsE
        .type           _ZN10layer_norm13ln_bwd_kernelINS_13Kernel_traitsIfffffjLj1024ELj1ELj4ELj1ELj16ENS_18Kernel_traits_baseILj1024EfffffjLj128EEEEELb1ELb1ELb0ELb0EEEvNS_9BwdParamsE,@function
        .size           _ZN10layer_norm13ln_bwd_kernelINS_13Kernel_traitsIfffffjLj1024ELj1ELj4ELj1ELj16ENS_18Kernel_traits_baseILj1024EfffffjLj128EEEEELb1ELb1ELb0ELb0EEEvNS_9BwdParamsE,(.L_x_12496 - _ZN10layer_norm13ln_bwd_kernelINS_13Kernel_traitsIfffffjLj1024ELj1ELj4ELj1ELj16ENS_18Kernel_traits_baseILj1024EfffffjLj128EEEEELb1ELb1ELb0ELb0EEEvNS_9BwdParamsE)
        .other          _ZN10layer_norm13ln_bwd_kernelINS_13Kernel_traitsIfffffjLj1024ELj1ELj4ELj1ELj16ENS_18Kernel_traits_baseILj1024EfffffjLj128EEEEELb1ELb1ELb0ELb0EEEvNS_9BwdParamsE,@"STO_CUDA_ENTRY STV_DEFAULT"
_ZN10layer_norm13ln_bwd_kernelINS_13Kernel_traitsIfffffjLj1024ELj1ELj4ELj1ELj16ENS_18Kernel_traits_baseILj1024EfffffjLj128EEEEELb1ELb1ELb0ELb0EEEvNS_9BwdParamsE:
.text._ZN10layer_norm13ln_bwd_kernelINS_13Kernel_traitsIfffffjLj1024ELj1ELj4ELj1ELj16ENS_18Kernel_traits_baseILj1024EfffffjLj128EEEEELb1ELb1ELb0ELb0EEEvNS_9BwdParamsE:
        /* <DEDUP_REMOVED lines=25> */
[----:B------:R-:W-:Y:S01]  /*0190*/  @P6 IMAD.WIDE.U32 R2, R0, R7, c[0x0][0x1b0] ;  /* 0x00006c0000026625 */ /* 0x000fe200078e0007 */
[----:B------:R0:W3:Y:S01]  /*01a0*/  LDL.64 R70, [R1+0x28] ;  /* 0x0000280001467983 */ /* 0x0000e20000100a00 */
[----:B------:R-:W-:-:S03]  /*01b0*/  ISETP.GE.U32.AND P5, PT, R4, 0x40, PT ;  /* 0x000000400400780c */ /* 0x000fc60003fa6070 */
[----:B--2---:R-:W2:Y:S01]  /*01c0*/  @P6 LDG.E.128 R56, [R2.64] ;  /* 0x0000000402386981 */ /* 0x004ea2000c1e1d00 */
[----:B------:R-:W-:Y:S01]  /*01d0*/  ISETP.GE.U32.AND P1, PT, R4, 0x60, PT ;  /* 0x000000600400780c */ /* 0x000fe20003f26070 */
[----:B------:R-:W-:-:S08]  /*01e0*/  @P6 IMAD.WIDE.U32 R6, R0, R7, c[0x0][0x1c8] ;  /* 0x0000720000066625 */ /* 0x000fd000078e0007 */
[----:B------:R-:W-:Y:S02]  /*01f0*/  @P5 MOV R11, 0x10 ;  /* 0x00000010000b5802 */ /* 0x000fe40000000f00 */
[----:B------:R-:W-:-:S05]  /*0200*/  @P6 LOP3.LUT R0, R0, 0x20, RZ, 0xfc, !PT ;  /* 0x0000002000006812 */ /* 0x000fca00078efcff */
[----:B------:R-:W-:-:S04]  /*0210*/  @P5 IMAD.WIDE.U32 R8, R0, R11, c[0x0][0x1b0] ;  /* 0x00006c0000085625 */ /* 0x000fc800078e000b */
[C---:B------:R-:W-:Y:S01]  /*0220*/  @P5 IMAD.WIDE.U32 R10, R0.reuse, R11, c[0x0][0x1c8] ;  /* 0x00007200000a5625 */ /* 0x040fe200078e000b */
[----:B------:R-:W-:Y:S02]  /*0230*/  @P1 MOV R15, 0x10 ;  /* 0x00000010000f1802 */ /* 0x000fe40000000f00 */
[----:B------:R-:W-:-:S05]  /*0240*/  @P5 IADD3 R0, R0, 0x20, RZ ;  /* 0x0000002000005810 */ /* 0x000fca0007ffe0ff */
[----:B------:R-:W-:-:S04]  /*0250*/  @P1 IMAD.WIDE.U32 R12, R0, R15, c[0x0][0x1b0] ;  /* 0x00006c00000c1625 */ /* 0x000fc800078e000f */
[----:B------:R-:W-:Y:S01]  /*0260*/  @P1 IMAD.WIDE.U32 R14, R0, R15, c[0x0][0x1c8] ;  /* 0x00007200000e1625 */ /* 0x000fe200078e000f */
[----:B----4-:R-:W4:Y:S04]  /*0270*/  @P1 LDG.E.128 R76, [R12.64] ;  /* 0x000000040c4c1981 */ /* 0x010f28000c1e1d00 */
[----:B---3--:R-:W3:Y:S01]  /*0280*/  @P1 LDG.E.128 R72, [R14.64] ;  /* 0x000000040e481981 */ /* 0x008ee2000c1e1d00 */
[C---:B------:R-:W-:Y:S02]  /*0290*/  ISETP.GE.U32.AND P4, PT, R4.reuse, 0x80, PT ;  /* 0x000000800400780c */ /* 0x040fe40003f86070 */
[----:B------:R-:W-:Y:S01]  /*02a0*/  ISETP.GE.U32.AND P3, PT, R4, 0xa0, PT ;  /* 0x000000a00400780c */ /* 0x000fe20003f66070 */
[----:B------:R-:W4:Y:S01]  /*02b0*/  @P6 LDG.E.128 R88, [R6.64] ;  /* 0x0000000406586981 */ /* 0x000f22000c1e1d00 */
[----:B------:R-:W-:-:S02]  /*02c0*/  @P1 IADD3 R0, R0, 0x20, RZ ;  /* 0x0000002000001810 */ /* 0x000fc40007ffe0ff */
[C---:B------:R-:W-:Y:S01]  /*02d0*/  ISETP.GE.U32.AND P2, PT, R4.reuse, 0xc0, PT ;  /* 0x000000c00400780c */ /* 0x040fe20003f46070 */
[----:B------:R1:W4:Y:S06]  /*02e0*/  @P5 LDG.E.128 R84, [R8.64] ;  /* 0x0000000408545981 */ /* 0x00032c000c1e1d00 */
[----:B------:R-:W-:Y:S01]  /*02f0*/  @P4 MOV R19, 0x10 ;  /* 0x0000001000134802 */ /* 0x000fe20000000f00 */
[----:B------:R0:W4:Y:S01]  /*0300*/  @P5 LDG.E.128 R80, [R10.64] ;  /* 0x000000040a505981 */ /* 0x000122000c1e1d00 */
[----:B------:R-:W-:-:S03]  /*0310*/  ISETP.GE.U32.AND P0, PT, R4, 0xe0, PT ;  /* 0x000000e00400780c */ /* 0x000fc60003f06070 */
[----:B------:R-:W-:-:S04]  /*0320*/  @P4 IMAD.WIDE.U32 R16, R0, R19, c[0x0][0x1b0] ;  /* 0x00006c0000104625 */ /* 0x000fc800078e0013 */
[C---:B------:R-:W-:Y:S01]  /*0330*/  @P4 IMAD.WIDE.U32 R18, R0.reuse, R19, c[0x0][0x1c8] ;  /* 0x0000720000124625 */ /* 0x040fe200078e0013 */
[----:B------:R-:W-:Y:S01]  /*0340*/  @P4 IADD3 R0, R0, 0x20, RZ ;  /* 0x0000002000004810 */ /* 0x000fe20007ffe0ff */
[----:B------:R0:W5:Y:S01]  /*0350*/  @P4 LDG.E.128 R20, [R16.64] ;  /* 0x0000000410144981 */ /* 0x000162000c1e1d00 */
[----:B------:R-:W-:-:S03]  /*0360*/  @P2 MOV R5, 0x10 ;  /* 0x0000001000052802 */ /* 0x000fc60000000f00 */
[----:B------:R-:W-:Y:S01]  /*0370*/  @P0 MOV R63, 0x10 ;  /* 0x00000010003f0802 */ /* 0x000fe20000000f00 */
[----:B------:R-:W4:Y:S04]  /*0380*/  @P4 LDG.E.128 R68, [R18.64] ;  /* 0x0000000412444981 */ /* 0x000f28000c1e1d00 */
[----:B--2---:R-:W-:Y:S04]  /*0390*/  @P6 STL.64 [R1+0x80], R56 ;  /* 0x0000803801006387 */ /* 0x004fe80000100a00 */
[----:B------:R2:W-:Y:S02]  /*03a0*/  @P6 STL.64 [R1+0x88], R58 ;  /* 0x0000883a01006387 */ /* 0x0005e40000100a00 */
[----:B--2---:R-:W-:-:S05]  /*03b0*/  @P3 MOV R59, 0x10 ;  /* 0x00000010003b3802 */ /* 0x004fca0000000f00 */
[----:B------:R-:W-:-:S04]  /*03c0*/  @P3 IMAD.WIDE.U32 R56, R0, R59, c[0x0][0x1b0] ;  /* 0x00006c0000383625 */ /* 0x000fc800078e003b */
[C---:B------:R-:W-:Y:S01]  /*03d0*/  @P3 IMAD.WIDE.U32 R58, R0.reuse, R59, c[0x0][0x1c8] ;  /* 0x00007200003a3625 */ /* 0x040fe200078e003b */
[----:B------:R-:W-:Y:S01]  /*03e0*/  @P3 IADD3 R0, R0, 0x20, RZ ;  /* 0x0000002000003810 */ /* 0x000fe20007ffe0ff */
[----:B------:R-:W-:Y:S01]  /*03f0*/  BSSY B0, `(.L_x_11993) ;  /* 0x0000489000007945 */ /* 0x000fe20003800000 */
[----:B------:R2:W5:Y:S03]  /*0400*/  @P3 LDG.E.128 R24, [R56.64] ;  /* 0x0000000438183981 */ /* 0x000566000c1e1d00 */
[CC--:B------:R-:W-:Y:S01]  /*0410*/  @P2 IMAD.WIDE.U32 R60, R0.reuse, R5.reuse, c[0x0][0x1b0] ;  /* 0x00006c00003c2625 */ /* 0x0c0fe200078e0005 */
[----:B---3--:R3:W-:Y:S03]  /*0420*/  @P1 STL.64 [R1+0x40], R72 ;  /* 0x0000404801001387 */ /* 0x0087e60000100a00 */
[C---:B-1----:R-:W-:Y:S01]  /*0430*/  @P2 IMAD.WIDE.U32 R8, R0.reuse, R5, c[0x0][0x1c8] ;  /* 0x0000720000082625 */ /* 0x042fe200078e0005 */
[----:B------:R-:W-:Y:S01]  /*0440*/  @P2 IADD3 R0, R0, 0x20, RZ ;  /* 0x0000002000002810 */ /* 0x000fe20007ffe0ff */
[----:B------:R1:W5:Y:S04]  /*0450*/  @P3 LDG.E.128 R28, [R58.64] ;  /* 0x000000043a1c3981 */ /* 0x000368000c1e1d00 */
[----:B0-----:R-:W-:Y:S01]  /*0460*/  @P0 IMAD.WIDE.U32 R10, R0, R63, c[0x0][0x1b0] ;  /* 0x00006c00000a0625 */ /* 0x001fe200078e003f */
[----:B------:R0:W5:Y:S04]  /*0470*/  @P2 LDG.E.128 R36, [R8.64] ;  /* 0x0000000408242981 */ /* 0x000168000c1e1d00 */
[----:B------:R0:W5:Y:S04]  /*0480*/  @P0 LDG.E.128 R40, [R10.64] ;  /* 0x000000040a280981 */ /* 0x000168000c1e1d00 */
[----:B------:R0:W-:Y:S04]  /*0490*/  @P1 STL.64 [R1+0x48], R74 ;  /* 0x0000484a01001387 */ /* 0x0001e80000100a00 */
[----:B----4-:R4:W-:Y:S04]  /*04a0*/  @P1 STL.64 [R1+0x30], R76 ;  /* 0x0000304c01001387 */ /* 0x0109e80000100a00 */
[----:B------:R0:W-:Y:S01]  /*04b0*/  @P1 STL.64 [R1+0x38], R78 ;  /* 0x0000384e01001387 */ /* 0x0001e20000100a00 */
[----:B------:R-:W-:-:S03]  /*04c0*/  ISETP.GE.U32.AND P1, PT, R4, 0x100, PT ;  /* 0x000001000400780c */ /* 0x000fc60003f26070 */
[----:B------:R-:W0:Y:S01]  /*04d0*/  S2R R5, SR_CTAID.X ;  /* 0x0000000000057919 */ /* 0x000e220000002500 */
[C---:B------:R-:W-:Y:S01]  /*04e0*/  @P0 IMAD.WIDE.U32 R62, R0.reuse, R63, c[0x0][0x1c8] ;  /* 0x00007200003e0625 */ /* 0x040fe200078e003f */
[----:B------:R-:W-:Y:S02]  /*04f0*/  @P0 IADD3 R0, R0, 0x20, RZ ;  /* 0x0000002000000810 */ /* 0x000fe40007ffe0ff */
[----:B------:R-:W-:Y:S01]  /*0500*/  @P6 STL.64 [R1+0x70], R88 ;  /* 0x0000705801006387 */ /* 0x000fe20000100a00 */
[----:B--2---:R-:W-:Y:S01]  /*0510*/  CS2R R56, SRZ ;  /* 0x0000000000387805 */ /* 0x004fe2000001ff00 */
[----:B------:R-:W-:Y:S01]  /*0520*/  CS2R R66, SRZ ;  /* 0x0000000000427805 */ /* 0x000fe2000001ff00 */
[----:B------:R-:W-:Y:S01]  /*0530*/  CS2R R180, SRZ ;  /* 0x0000000000b47805 */ /* 0x000fe2000001ff00 */
[----:B------:R2:W5:Y:S02]  /*0540*/  @P2 LDG.E.128 R32, [R60.64] ;  /* 0x000000043c202981 */ /* 0x000564000c1e1d00 */
[----:B------:R-:W-:Y:S01]  /*0550*/  @P1 MOV R3, 0x10 ;  /* 0x0000001000031802 */ /* 0x000fe20000000f00 */
[----:B-1----:R-:W-:Y:S01]  /*0560*/  CS2R R58, SRZ ;  /* 0x00000000003a7805 */ /* 0x002fe2000001ff00 */
[----:B------:R1:W5:Y:S03]  /*0570*/  @P0 LDG.E.128 R44, [R62.64] ;  /* 0x000000043e2c0981 */ /* 0x000366000c1e1d00 */
[----:B------:R-:W-:-:S04]  /*0580*/  @P1 IMAD.WIDE.U32 R6, R0, R3, c[0x0][0x1c8] ;  /* 0x0000720000061625 */ /* 0x000fc800078e0003 */
[----:B------:R-:W-:Y:S01]  /*0590*/  @P1 IMAD.WIDE.U32 R2, R0, R3, c[0x0][0x1b0] ;  /* 0x00006c0000021625 */ /* 0x000fe200078e0003 */
[----:B------:R-:W-:Y:S01]  /*05a0*/  SHF.R.U32.HI R0, RZ, 0x5, R64 ;  /* 0x00000005ff007819 */ /* 0x000fe20000011640 */
[----:B------:R1:W5:Y:S03]  /*05b0*/  @P1 LDG.E.128 R48, [R6.64] ;  /* 0x0000000406301981 */ /* 0x000366000c1e1d00 */
[----:B0-----:R-:W-:Y:S01]  /*05c0*/  LEA R0, R5, R0, 0x2 ;  /* 0x0000000005007211 */ /* 0x001fe200078e10ff */
[----:B------:R0:W5:Y:S03]  /*05d0*/  @P1 LDG.E.128 R52, [R2.64] ;  /* 0x0000000402341981 */ /* 0x000166000c1e1d00 */
[----:B------:R-:W-:Y:S01]  /*05e0*/  ISETP.GE.AND P1, PT, R0, c[0x0][0x164], PT ;  /* 0x0000590000007a0c */ /* 0x000fe20003f26270 */
[----:B------:R-:W-:Y:S04]  /*05f0*/  @P6 STL.64 [R1+0x78], R90 ;  /* 0x0000785a01006387 */ /* 0x000fe80000100a00 */
[----:B------:R-:W-:Y:S04]  /*0600*/  @P5 STL.64 [R1+0x50], R84 ;  /* 0x0000505401005387 */ /* 0x000fe80000100a00 */
[----:B------:R-:W-:Y:S04]  /*0610*/  @P5 STL.64 [R1+0x58], R86 ;  /* 0x0000585601005387 */ /* 0x000fe80000100a00 */
[----:B------:R0:W-:Y:S01]  /*0620*/  @P5 STL.64 [R1+0x60], R80 ;  /* 0x0000605001005387 */ /* 0x0001e20000100a00 */
[----:B--2---:R-:W-:-:S03]  /*0630*/  CS2R R60, SRZ ;  /* 0x00000000003c7805 */ /* 0x004fc6000001ff00 */
[----:B------:R2:W-:Y:S01]  /*0640*/  @P5 STL.64 [R1+0x68], R82 ;  /* 0x0000685201005387 */ /* 0x0005e20000100a00 */
[----:B-1----:R-:W-:Y:S01]  /*0650*/  CS2R R62, SRZ ;  /* 0x00000000003e7805 */ /* 0x002fe2000001ff00 */
[----:B------:R-:W-:Y:S02]  /*0660*/  CS2R R64, SRZ ;  /* 0x0000000000407805 */ /* 0x000fe4000001ff00 */
[----:B------:R1:W-:Y:S01]  /*0670*/  @P4 STL.64 [R1+0x20], R68 ;  /* 0x0000204401004387 */ /* 0x0003e20000100a00 */
[----:B---3--:R-:W-:Y:S01]  /*0680*/  CS2R R72, SRZ ;  /* 0x0000000000487805 */ /* 0x008fe2000001ff00 */
[----:B------:R-:W-:Y:S01]  /*0690*/  CS2R R74, SRZ ;  /* 0x00000000004a7805 */ /* 0x000fe2000001ff00 */
[----:B----4-:R-:W-:Y:S01]  /*06a0*/  CS2R R76, SRZ ;  /* 0x00000000004c7805 */ /* 0x010fe2000001ff00 */
[----:B------:R3:W-:Y:S01]  /*06b0*/  @P4 STL.64 [R1+0x28], R70 ;  /* 0x0000284601004387 */ /* 0x0007e20000100a00 */
[----:B------:R-:W-:Y:S01]  /*06c0*/  CS2R R78, SRZ ;  /* 0x00000000004e7805 */ /* 0x000fe2000001ff00 */
[----:B0-----:R-:W-:Y:S01]  /*06d0*/  CS2R R80, SRZ ;  /* 0x0000000000507805 */ /* 0x001fe2000001ff00 */
[----:B------:R-:W-:Y:S01]  /*06e0*/  CS2R R182, SRZ ;  /* 0x0000000000b67805 */ /* 0x000fe2000001ff00 */
[----:B--2---:R-:W-:Y:S01]  /*06f0*/  CS2R R82, SRZ ;  /* 0x0000000000527805 */ /* 0x004fe2000001ff00 */
[----:B------:R-:W-:Y:S01]  /*0700*/  CS2R R84, SRZ ;  /* 0x0000000000547805 */ /* 0x000fe2000001ff00 */
[----:B------:R-:W-:Y:S01]  /*0710*/  CS2R R86, SRZ ;  /* 0x0000000000567805 */ /* 0x000fe2000001ff00 */
[----:B------:R-:W-:Y:S01]  /*0720*/  CS2R R88, SRZ ;  /* 0x0000000000587805 */ /* 0x000fe2000001ff00 */
[----:B-1----:R-:W-:Y:S01]  /*0730*/  CS2R R68, SRZ ;  /* 0x0000000000447805 */ /* 0x002fe2000001ff00 */
        /* <DEDUP_REMOVED lines=32> */
.L_x_12029:
        /* <DEDUP_REMOVED lines=8> */
[CC--:B------:R-:W-:Y:S01]  /*09c0*/  IMAD.WIDE R190, R0.reuse, R188.reuse, c[0x0][0x1a0] ;  /* 0x0000680000be7625 */ /* 0x0c0fe200078e02bc */
[----:B------:R-:W0:Y:S03]  /*09d0*/  S2R R192, SR_TID.X ;  /* 0x0000000000c07919 */ /* 0x000e260000002100 */
[C---:B------:R-:W-:Y:S01]  /*09e0*/  IMAD.WIDE R188, R0.reuse, R188, c[0x0][0x1a8] ;  /* 0x00006a0000bc7625 */ /* 0x040fe200078e02bc */
[----:B------:R1:W5:Y:S03]  /*09f0*/  LDG.E R204, [R190.64] ;  /* 0x00000004becc7981 */ /* 0x000366000c1e1900 */
[----:B------:R-:W-:Y:S01]  /*0a00*/  IMAD R13, R0, c[0x0][0x168], RZ ;  /* 0x00005a00000d7a24 */ /* 0x000fe200078e02ff */
[----:B------:R-:W-:Y:S01]  /*0a10*/  LOP3.LUT P3, RZ, R4, 0xffffffe0, RZ, 0xc0, !PT ;  /* 0xffffffe004ff7812 */ /* 0x000fe2000786c0ff */
[----:B------:R2:W5:Y:S01]  /*0a20*/  LDG.E R3, [R188.64] ;  /* 0x00000004bc037981 */ /* 0x000562000c1e1900 */
[----:B------:R-:W-:Y:S01]  /*0a30*/  BSSY B1, `(.L_x_11995) ;  /* 0x000003b000017945 */ /* 0x000fe20003800000 */
[----:B------:R-:W-:Y:S01]  /*0a40*/  CS2R R202, SRZ ;  /* 0x0000000000ca7805 */ /* 0x000fe2000001ff00 */
[----:B--2---:R-:W-:-:S04]  /*0a50*/  SHF.R.S32.HI R188, RZ, 0x1f, R13 ;  /* 0x0000001fffbc7819 */ /* 0x004fc8000001140d */
[----:B------:R-:W-:Y:S02]  /*0a60*/  LEA.HI R13, R188, R13, RZ, 0x2 ;  /* 0x0000000dbc0d7211 */ /* 0x000fe400078f10ff */
[----:B0-----:R-:W-:-:S04]  /*0a70*/  LOP3.LUT R188, R192, 0x1f, RZ, 0xc0, !PT ;  /* 0x0000001fc0bc7812 */ /* 0x001fc800078ec0ff */
[----:B------:R-:W-:-:S04]  /*0a80*/  LEA.HI.SX32 R13, R13, R188, 0x1e ;  /* 0x000000bc0d0d7211 */ /* 0x000fc800078ff2ff */
[----:B------:R-:W-:Y:S01]  /*0a90*/  MOV R212, R13 ;  /* 0x0000000d00d47202 */ /* 0x000fe20000000f00 */
[----:B------:R-:W-:Y:S05]  /*0aa0*/  @!P3 BRA `(.L_x_11996) ;  /* 0x000003300000b947 */ /* 0x000fea0003800000 */
[----:B-1----:R-:W-:Y:S01]  /*0ab0*/  ISETP.NE.U32.AND P1, PT, RZ, c[0x0][0x218], PT ;  /* 0x00008600ff007a0c */ /* 0x002fe20003f25070 */
        /* <DEDUP_REMOVED lines=10> */
[C---:B------:R-:W-:Y:S02]  /*0b60*/  LEA.HI.X R203, R13.reuse, c[0x0][0x194], RZ, 0x2, P1 ;  /* 0x000065000dcb7a11 */ /* 0x040fe400008f14ff */
[----:B------:R-:W-:Y:S01]  /*0b70*/  LEA R190, P1, R13, c[0x0][0x188], 0x4 ;  /* 0x000062000dbe7a11 */ /* 0x000fe200078220ff */
[----:B-1----:R-:W-:-:S03]  /*0b80*/  HFMA2.MMA R188, -RZ, RZ, 0, 9.5367431640625e-07 ;  /* 0x00000010ffbc7435 */ /* 0x002fc600000001ff */
[----:B------:R-:W-:Y:S01]  /*0b90*/  LEA.HI.X R191, R13, c[0x0][0x18c], RZ, 0x4, P1 ;  /* 0x000063000dbf7a11 */ /* 0x000fe200008f24ff */
[----:B------:R1:W5:Y:S01]  /*0ba0*/  LDG.E R5, [R202.64] ;  /* 0x00000004ca057981 */ /* 0x000362000c1e1900 */
[----:B0-----:R-:W-:-:S03]  /*0bb0*/  ISETP.NE.AND P1, PT, R192, RZ, PT ;  /* 0x000000ffc000720c */ /* 0x001fc60003f25270 */
[----:B------:R0:W2:Y:S01]  /*0bc0*/  LDG.E.128 R192, [R190.64] ;  /* 0x00000004bec07981 */ /* 0x0000a2000c1e1d00 */
[----:B-----5:R-:W-:Y:S01]  /*0bd0*/  FSEL R14, R204, RZ, !P1 ;  /* 0x000000ffcc0e7208 */ /* 0x020fe20004800000 */
[----:B------:R-:W-:-:S06]  /*0be0*/  IMAD.WIDE.U32 R188, R13, R188, c[0x0][0x208] ;  /* 0x000082000dbc7625 */ /* 0x000fcc00078e00bc */
[----:B0-----:R-:W3:Y:S01]  /*0bf0*/  LDG.E.128 R188, [R188.64] ;  /* 0x00000004bcbc7981 */ /* 0x001ee2000c1e1d00 */
        /* <DEDUP_REMOVED lines=21> */
[----:B------:R-:W-:Y:S01]  /*0d50*/  FFMA.FTZ R188, R221, R241, R188 ;  /* 0x000000f1ddbc7223 */ /* 0x000fe200000100bc */
[----:B------:R0:W-:Y:S01]  /*0d60*/  STL [R1+0x10], R212 ;  /* 0x000010d401007387 */ /* 0x0001e20000100800 */
[----:B------:R-:W-:Y:S02]  /*0d70*/  FADD.FTZ R86, R86, R190 ;  /* 0x000000be56567221 */ /* 0x000fe40000010000 */
[----:B------:R-:W-:-:S02]  /*0d80*/  FFMA.FTZ R58, R190, R221, R58 ;  /* 0x000000ddbe3a7223 */ /* 0x000fc4000001003a */
[----:B------:R-:W-:Y:S02]  /*0d90*/  FADD.FTZ R87, R87, R191 ;  /* 0x000000bf57577221 */ /* 0x000fe40000010000 */
[----:B------:R-:W-:Y:S02]  /*0da0*/  FFMA.FTZ R59, R191, R240, R59 ;  /* 0x000000f0bf3b7223 */ /* 0x000fe4000001003b */
[----:B-1----:R-:W-:Y:S01]  /*0db0*/  FADD.FTZ R203, R189, R227 ;  /* 0x000000e3bdcb7221 */ /* 0x002fe20000010000 */
[----:B0-----:R-:W-:Y:S01]  /*0dc0*/  IADD3 R212, R13, 0x20, RZ ;  /* 0x000000200dd47810 */ /* 0x001fe20007ffe0ff */
[----:B------:R-:W-:Y:S02]  /*0dd0*/  FFMA.FTZ R202, R240, R227, R188 ;  /* 0x000000e3f0ca7223 */ /* 0x000fe400000100bc */
.L_x_11996:
[----:B-1----:R-:W-:Y:S05]  /*0de0*/  BSYNC B1 ;  /* 0x0000000000017941 */ /* 0x002fea0003800000 */
.L_x_11995:
        /* <DEDUP_REMOVED lines=8> */
[----:B------:R-:W4:Y:S04]  /*0e70*/  LDL R239, [R1+0x58] ;  /* 0x0000580001ef7983 */ /* 0x000f280000100800 */
[----:B------:R-:W2:Y:S03]  /*0e80*/  LDL R223, [R1+0x5c] ;  /* 0x00005c0001df7983 */ /* 0x000ea60000100800 */
[----:B------:R-:W-:-:S04]  /*0e90*/  @P1 LEA R188, P2, R212, c[0x0][0x218], 0x4 ;  /* 0x00008600d4bc1a11 */ /* 0x000fc800078420ff */
[----:B------:R-:W-:Y:S01]  /*0ea0*/  @P1 LEA.HI.X R189, R212, c[0x0][0x21c], RZ, 0x4, P2 ;  /* 0x00008700d4bd1a11 */ /* 0x000fe200010f24ff */
[----:B------:R-:W-:-:S04]  /*0eb0*/  HFMA2.MMA R192, -RZ, RZ, 0, 9.5367431640625e-07 ;  /* 0x00000010ffc07435 */ /* 0x000fc800000001ff */
[----:B------:R1:W5:Y:S01]  /*0ec0*/  @P1 LDG.E.128 R148, [R188.64] ;  /* 0x00000004bc941981 */ /* 0x000362000c1e1d00 */
[----:B------:R-:W-:-:S04]  /*0ed0*/  LEA R216, P1, R212, c[0x0][0x190], 0x2 ;  /* 0x00006400d4d87a11 */ /* 0x000fc800078210ff */
[C---:B------:R-:W-:Y:S02]  /*0ee0*/  LEA.HI.X R217, R212.reuse, c[0x0][0x194], RZ, 0x2, P1 ;  /* 0x00006500d4d97a11 */ /* 0x040fe400008f14ff */
[C---:B-1----:R-:W-:Y:S01]  /*0ef0*/  LEA R188, P1, R212.reuse, c[0x0][0x188], 0x4 ;  /* 0x00006200d4bc7a11 */ /* 0x042fe200078220ff */
[C---:B------:R-:W-:Y:S02]  /*0f00*/  IMAD.WIDE.U32 R192, R212.reuse, R192, c[0x0][0x208] ;  /* 0x00008200d4c07625 */ /* 0x040fe400078e00c0 */
[----:B------:R1:W5:Y:S01]  /*0f10*/  LDG.E R6, [R216.64] ;  /* 0x00000004d8067981 */ /* 0x000362000c1e1900 */
[----:B------:R-:W-:Y:S02]  /*0f20*/  LEA.HI.X R189, R212, c[0x0][0x18c], RZ, 0x4, P1 ;  /* 0x00006300d4bd7a11 */ /* 0x000fe400008f24ff */
[----:B0-----:R-:W-:Y:S01]  /*0f30*/  ISETP.NE.AND P1, PT, R190, RZ, PT ;  /* 0x000000ffbe00720c */ /* 0x001fe20003f25270 */
[----:B------:R-:W2:Y:S04]  /*0f40*/  LDG.E.128 R192, [R192.64] ;  /* 0x00000004c0c07981 */ /* 0x000ea8000c1e1d00 */
[----:B------:R-:W3:Y:S01]  /*0f50*/  LDG.E.128 R188, [R188.64] ;  /* 0x00000004bcbc7981 */ /* 0x000ee2000c1e1d00 */
[----:B-----5:R-:W-:-:S02]  /*0f60*/  FSEL R197, R204, RZ, !P1 ;  /* 0x000000ffccc57208 */ /* 0x020fc40004800000 */
[----:B------:R-:W-:Y:S01]  /*0f70*/  IADD3 R212, R212, 0x20, RZ ;  /* 0x00000020d4d47810 */ /* 0x000fe20007ffe0ff */
[----:B--2---:R-:W-:Y:S02]  /*0f80*/  FMUL.FTZ R238, R238, R192 ;  /* 0x000000c0eeee7220 */ /* 0x004fe40000410000 */
[C---:B---3--:R-:W-:Y:S02]  /*0f90*/  FADD.FTZ R188, -R197.reuse, R188 ;  /* 0x000000bcc5bc7221 */ /* 0x048fe40000010100 */
[----:B------:R-:W-:Y:S02]  /*0fa0*/  FADD.FTZ R189, -R197, R189 ;  /* 0x000000bdc5bd7221 */ /* 0x000fe40000010100 */
[C---:B------:R-:W-:Y:S02]  /*0fb0*/  FMUL.FTZ R213, R3.reuse, R188 ;  /* 0x000000bc03d57220 */ /* 0x040fe40000410000 */
[----:B------:R-:W-:Y:S02]  /*0fc0*/  FMUL.FTZ R211, R3, R189 ;  /* 0x000000bd03d37220 */ /* 0x000fe40000410000 */
[----:B------:R-:W-:-:S02]  /*0fd0*/  FADD.FTZ R190, -R197, R190 ;  /* 0x000000bec5be7221 */ /* 0x000fc40000010100 */
[----:B------:R-:W-:Y:S02]  /*0fe0*/  FMUL.FTZ R248, R248, R193 ;  /* 0x000000c1f8f87220 */ /* 0x000fe40000410000 */
[----:B------:R-:W-:Y:S02]  /*0ff0*/  FADD.FTZ R188, R203, R238 ;  /* 0x000000eecbbc7221 */ /* 0x000fe40000010000 */
[----:B------:R-:W-:Y:S02]  /*1000*/  FFMA.FTZ R189, R213, R238, R202 ;  /* 0x000000eed5bd7223 */ /* 0x000fe400000100ca */
[----:B------:R-:W-:Y:S02]  /*1010*/  FADD.FTZ R191, -R197, R191 ;  /* 0x000000bfc5bf7221 */ /* 0x000fe40000010100 */
[----:B------:R-:W-:Y:S02]  /*1020*/  FMUL.FTZ R197, R3, R190 ;  /* 0x000000be03c57220 */ /* 0x000fe40000410000 */
[----:B----4-:R-:W-:-:S02]  /*1030*/  FMUL.FTZ R239, R239, R194 ;  /* 0x000000c2efef7220 */ /* 0x010fc40000410000 */
[----:B------:R-:W-:Y:S02]  /*1040*/  FADD.FTZ R188, R188, R248 ;  /* 0x000000f8bcbc7221 */ /* 0x000fe40000010000 */
[----:B------:R-:W-:Y:S01]  /*1050*/  FFMA.FTZ R189, R211, R248, R189 ;  /* 0x000000f8d3bd7223 */ /* 0x000fe200000100bd */
[----:B------:R0:W-:Y:S01]  /*1060*/  STL [R1+0xc], R238 ;  /* 0x00000cee01007387 */ /* 0x0001e20000100800 */
[----:B------:R-:W-:Y:S02]  /*1070*/  FMUL.FTZ R223, R223, R195 ;  /* 0x000000c3dfdf7220 */ /* 0x000fe40000410000 */
[----:B------:R-:W-:Y:S02]  /*1080*/  FADD.FTZ R188, R188, R239 ;  /* 0x000000efbcbc7221 */ /* 0x000fe40000010000 */
[----:B------:R-:W-:Y:S02]  /*1090*/  FFMA.FTZ R189, R197, R239, R189 ;  /* 0x000000efc5bd7223 */ /* 0x000fe400000100bd */
[----:B0-----:R-:W-:-:S02]  /*10a0*/  FMUL.FTZ R238, R3, R191 ;  /* 0x000000bf03ee7220 */ /* 0x001fc40000410000 */
        /* <DEDUP_REMOVED lines=10> */
.L_x_11998:
[----:B-1----:R-:W-:Y:S05]  /*1150*/  BSYNC B1 ;  /* 0x0000000000017941 */ /* 0x002fea0003800000 */
.L_x_11997:
        /* <DEDUP_REMOVED lines=20> */
[----:B------:R0:W2:Y:S02]  /*12a0*/  LDG.E.128 R192, [R190.64] ;  /* 0x00000004bec07981 */ /* 0x0000a4000c1e1d00 */
[----:B------:R-:W-:-:S06]  /*12b0*/  IMAD.WIDE.U32 R188, R212, R188, c[0x0][0x208] ;  /* 0x00008200d4bc7625 */ /* 0x000fcc00078e00bc */
[----:B0-----:R-:W3:Y:S01]  /*12c0*/  LDG.E.128 R188, [R188.64] ;  /* 0x00000004bcbc7981 */ /* 0x001ee2000c1e1d00 */
        /* <DEDUP_REMOVED lines=9> */
[----:B------:R-:W-:Y:S02]  /*1360*/  FADD.FTZ R93, R93, R189 ;  /* 0x000000bd5d5d7221 */ /* 0x000fe40000010000 */
[----:B------:R-:W-:Y:S02]  /*1370*/  FFMA.FTZ R65, R189, R209, R65 ;  /* 0x000000d1bd417223 */ /* 0x000fe40000010041 */
[----:B------:R-:W-:Y:S02]  /*1380*/  FMUL.FTZ R247, R247, R189 ;  /* 0x000000bdf7f77220 */ /* 0x000fe40000410000 */
[----:B------:R-:W-:Y:S02]  /*1390*/  FADD.FTZ R194, -R15, R194 ;  /* 0x000000c20fc27221 */ /* 0x000fe40000010100 */
[----:B------:R-:W-:-:S02]  /*13a0*/  FADD.FTZ R188, R203, R236 ;  /* 0x000000eccbbc7221 */ /* 0x000fc40000010000 */
[----:B------:R-:W-:Y:S02]  /*13b0*/  FFMA.FTZ R189, R210, R236, R202 ;  /* 0x000000ecd2bd7223 */ /* 0x000fe400000100ca */
[----:B------:R-:W-:Y:S02]  /*13c0*/  FADD.FTZ R195, -R15, R195 ;  /* 0x000000c30fc37221 */ /* 0x000fe40000010100 */
[----:B------:R-:W-:Y:S02]  /*13d0*/  FMUL.FTZ R15, R3, R194 ;  /* 0x000000c2030f7220 */ /* 0x000fe40000410000 */
[----:B----4-:R-:W-:Y:S02]  /*13e0*/  FMUL.FTZ R237, R237, R190 ;  /* 0x000000beeded7220 */ /* 0x010fe40000410000 */
[----:B------:R-:W-:Y:S02]  /*13f0*/  FADD.FTZ R188, R188, R247 ;  /* 0x000000f7bcbc7221 */ /* 0x000fe40000010000 */
[----:B------:R-:W-:Y:S01]  /*1400*/  FFMA.FTZ R189, R209, R247, R189 ;  /* 0x000000f7d1bd7223 */ /* 0x000fe200000100bd */
[----:B------:R0:W-:Y:S01]  /*1410*/  STL [R1+0x8], R236 ;  /* 0x000008ec01007387 */ /* 0x0001e20000100800 */
[----:B------:R-:W-:-:S02]  /*1420*/  FMUL.FTZ R222, R222, R191 ;  /* 0x000000bfdede7220 */ /* 0x000fc40000410000 */
[----:B------:R-:W-:Y:S02]  /*1430*/  FADD.FTZ R188, R188, R237 ;  /* 0x000000edbcbc7221 */ /* 0x000fe40000010000 */
[----:B------:R-:W-:Y:S02]  /*1440*/  FFMA.FTZ R189, R15, R237, R189 ;  /* 0x000000ed0fbd7223 */ /* 0x000fe400000100bd */
[----:B0-----:R-:W-:Y:S02]  /*1450*/  FMUL.FTZ R236, R3, R195 ;  /* 0x000000c303ec7220 */ /* 0x001fe40000410000 */
[----:B------:R-:W-:Y:S02]  /*1460*/  FADD.FTZ R94, R94, R190 ;  /* 0x000000be5e5e7221 */ /* 0x000fe40000010000 */
[----:B------:R-:W-:Y:S02]  /*1470*/  FFMA.FTZ R66, R190, R15, R66 ;  /* 0x0000000fbe427223 */ /* 0x000fe40000010042 */
[----:B------:R-:W-:-:S02]  /*1480*/  FADD.FTZ R95, R95, R191 ;  /* 0x000000bf5f5f7221 */ /* 0x000fc40000010000 */
[----:B------:R-:W-:Y:S02]  /*1490*/  FFMA.FTZ R67, R191, R236, R67 ;  /* 0x000000ecbf437223 */ /* 0x000fe40000010043 */
[----:B------:R-:W-:Y:S02]  /*14a0*/  FADD.FTZ R203, R188, R222 ;  /* 0x000000debccb7221 */ /* 0x000fe40000010000 */
[----:B------:R-:W-:Y:S02]  /*14b0*/  FFMA.FTZ R202, R236, R222, R189 ;  /* 0x000000deecca7223 */ /* 0x000fe400000100bd */
.L_x_12000:
[----:B-1----:R-:W-:Y:S05]  /*14c0*/  BSYNC B1 ;  /* 0x0000000000017941 */ /* 0x002fea0003800000 */
.L_x_11999:
[----:B------:R-:W-:Y:S01]  /*14d0*/  ISETP.GE.U32.AND P1, PT, R4, 0x80, PT ;  /* 0x000000800400780c */ /* 0x000fe20003f26070 */
[----:B------:R-:W-:-:S12]  /*14e0*/  BSSY B1, `(.L_x_12001) ;  /* 0x0000031000017945 */ /* 0x000fd80003800000 */
[----:B------:R-:W-:Y:S05]  /*14f0*/  @!P1 BRA `(.L_x_12002) ;  /* 0x000002f000009947 */ /* 0x000fea0003800000 */
[----:B------:R-:W-:-:S04]  /*1500*/  ISETP.NE.U32.AND P1, PT, RZ, c[0x0][0x218], PT ;  /* 0x00008600ff007a0c */ /* 0x000fc80003f25070 */
[----:B------:R-:W-:Y:S01]  /*1510*/  ISETP.NE.AND.EX P1, PT, RZ, c[0x0][0x21c], PT, P1 ;  /* 0x00008700ff007a0c */ /* 0x000fe20003f25310 */
[----:B------:R-:W0:-:S12]  /*1520*/  LDC.U8 R192, c[0x0][0x1f0] ;  /* 0x00007c00ffc07b82 */ /* 0x000e180000000000 */
        /* <DEDUP_REMOVED lines=14> */
[----:B------:R-:W-:Y:S01]  /*1610*/  IADD3 R212, R212, 0x20, RZ ;  /* 0x00000020d4d47810 */ /* 0x000fe20007ffe0ff */
[C---:B--2---:R-:W-:Y:S02]  /*1620*/  FADD.FTZ R192, -R16.reuse, R192 ;  /* 0x000000c010c07221 */ /* 0x044fe40000010100 */
[----:B------:R-:W-:Y:S02]  /*1630*/  FADD.FTZ R193, -R16, R193 ;  /* 0x000000c110c17221 */ /* 0x000fe40000010100 */
[C---:B------:R-:W-:Y:S02]  /*1640*/  FMUL.FTZ R208, R3.reuse, R192 ;  /* 0x000000c003d07220 */ /* 0x040fe40000410000 */
[----:B------:R-:W-:Y:S02]  /*1650*/  FMUL.FTZ R207, R3, R193 ;  /* 0x000000c103cf7220 */ /* 0x000fe40000410000 */
[----:B---3--:R-:W-:-:S02]  /*1660*/  FMUL.FTZ R220, R20, R188 ;  /* 0x000000bc14dc7220 */ /* 0x008fc40000410000 */
[----:B------:R-:W-:Y:S02]  /*1670*/  FADD.FTZ R96, R96, R188 ;  /* 0x000000bc60607221 */ /* 0x000fe40000010000 */
[----:B------:R-:W-:Y:S02]  /*1680*/  FFMA.FTZ R68, R188, R208, R68 ;  /* 0x000000d0bc447223 */ /* 0x000fe40000010044 */
[----:B------:R-:W-:Y:S02]  /*1690*/  FADD.FTZ R97, R97, R189 ;  /* 0x000000bd61617221 */ /* 0x000fe40000010000 */
[----:B------:R-:W-:Y:S02]  /*16a0*/  FFMA.FTZ R69, R189, R207, R69 ;  /* 0x000000cfbd457223 */ /* 0x000fe40000010045 */
        /* <DEDUP_REMOVED lines=8> */
[----:B------:R-:W-:Y:S01]  /*1730*/  FFMA.FTZ R189, R207, R246, R189 ;  /* 0x000000f6cfbd7223 */ /* 0x000fe200000100bd */
[----:B------:R0:W-:Y:S01]  /*1740*/  STL [R1+0x4], R220 ;  /* 0x000004dc01007387 */ /* 0x0001e20000100800 */
[----:B------:R-:W-:Y:S02]  /*1750*/  FMUL.FTZ R234, R3, R195 ;  /* 0x000000c303ea7220 */ /* 0x000fe40000410000 */
[----:B------:R-:W-:Y:S02]  /*1760*/  FADD.FTZ R188, R188, R235 ;  /* 0x000000ebbcbc7221 */ /* 0x000fe40000010000 */
[----:B------:R-:W-:Y:S02]  /*1770*/  FFMA.FTZ R189, R16, R235, R189 ;  /* 0x000000eb10bd7223 */ /* 0x000fe400000100bd */
[----:B0-----:R-:W-:Y:S02]  /*1780*/  FMUL.FTZ R220, R23, R191 ;  /* 0x000000bf17dc7220 */ /* 0x001fe40000410000 */
[----:B------:R-:W-:-:S02]  /*1790*/  FADD.FTZ R98, R98, R190 ;  /* 0x000000be62627221 */ /* 0x000fc40000010000 */
[----:B------:R-:W-:Y:S02]  /*17a0*/  FFMA.FTZ R70, R190, R16, R70 ;  /* 0x00000010be467223 */ /* 0x000fe40000010046 */
[----:B------:R-:W-:Y:S02]  /*17b0*/  FADD.FTZ R99, R99, R191 ;  /* 0x000000bf63637221 */ /* 0x000fe40000010000 */
[----:B------:R-:W-:Y:S02]  /*17c0*/  FFMA.FTZ R71, R191, R234, R71 ;  /* 0x000000eabf477223 */ /* 0x000fe40000010047 */
[----:B------:R-:W-:Y:S02]  /*17d0*/  FADD.FTZ R203, R188, R220 ;  /* 0x000000dcbccb7221 */ /* 0x000fe40000010000 */
[----:B------:R-:W-:Y:S02]  /*17e0*/  FFMA.FTZ R202, R234, R220, R189 ;  /* 0x000000dceaca7223 */ /* 0x000fe400000100bd */
.L_x_12002:
[----:B-1----:R-:W-:Y:S05]  /*17f0*/  BSYNC B1 ;  /* 0x0000000000017941 */ /* 0x002fea0003800000 */
.L_x_12001:
        /* <DEDUP_REMOVED lines=39> */
[----:B------:R0:W-:Y:S01]  /*1a70*/  STL [R1], R219 ;  /* 0x000000db01007387 */ /* 0x0001e20000100800 */
        /* <DEDUP_REMOVED lines=10> */
.L_x_12004:
[----:B-1----:R-:W-:Y:S05]  /*1b20*/  BSYNC B1 ;  /* 0x0000000000017941 */ /* 0x002fea0003800000 */
.L_x_12003:
[----:B------:R-:W0:Y:S01]  /*1b30*/  LDC.U8 R216, c[0x0][0x1f0] ;  /* 0x00007c00ffd87b82 */ /* 0x000e220000000000 */
[----:B------:R-:W-:Y:S01]  /*1b40*/  ISETP.GE.U32.AND P1, PT, R4, 0xc0, PT ;  /* 0x000000c00400780c */ /* 0x000fe20003f26070 */
[----:B------:R-:W-:-:S12]  /*1b50*/  BSSY B1, `(.L_x_12005) ;  /* 0x000002f000017945 */ /* 0x000fd80003800000 */
[----:B------:R-:W-:Y:S05]  /*1b60*/  @!P1 BRA `(.L_x_12006) ;  /* 0x000002d000009947 */ /* 0x000fea0003800000 */
[----:B------:R-:W-:-:S04]  /*1b70*/  ISETP.NE.U32.AND P1, PT, RZ, c[0x0][0x218], PT ;  /* 0x00008600ff007a0c */ /* 0x000fc80003f25070 */
[----:B------:R-:W-:-:S13]  /*1b80*/  ISETP.NE.AND.EX P1, PT, RZ, c[0x0][0x21c], PT, P1 ;  /* 0x00008700ff007a0c */ /* 0x000fda0003f25310 */
        /* <DEDUP_REMOVED lines=17> */
[C---:B-1----:R-:W-:Y:S02]  /*1ca0*/  FMUL.FTZ R201, R3.reuse, R192 ;  /* 0x000000c003c97220 */ /* 0x042fe40000410000 */
        /* <DEDUP_REMOVED lines=25> */
.L_x_12006:
[----:B------:R-:W-:Y:S05]  /*1e40*/  BSYNC B1 ;  /* 0x0000000000017941 */ /* 0x000fea0003800000 */
.L_x_12005:
[----:B------:R-:W-:Y:S01]  /*1e50*/  BSSY B1, `(.L_x_12007) ;  /* 0x000002f000017945 */ /* 0x000fe20003800000 */
        /* <DEDUP_REMOVED lines=8> */
[C---:B------:R-:W-:Y:S02]  /*1ee0*/  LEA R190, P1, R212.reuse, c[0x0][0x188], 0x4 ;  /* 0x00006200d4be7a11 */ /* 0x040fe400078220ff */
[----:B-1----:R-:W-:Y:S01]  /*1ef0*/  MOV R188, 0x10 ;  /* 0x0000001000bc7802 */ /* 0x002fe20000000f00 */
[----:B------:R1:W5:Y:S01]  /*1f00*/  LDG.E R11, [R198.64] ;  /* 0x00000004c60b7981 */ /* 0x000362000c1e1900 */
[----:B------:R-:W-:Y:S02]  /*1f10*/  LEA.HI.X R191, R212, c[0x0][0x18c], RZ, 0x4, P1 ;  /* 0x00006300d4bf7a11 */ /* 0x000fe400008f24ff */
[----:B0-----:R-:W-:Y:S01]  /*1f20*/  ISETP.NE.AND P1, PT, R216, RZ, PT ;  /* 0x000000ffd800720c */ /* 0x001fe20003f25270 */
[----:B------:R-:W-:Y:S02]  /*1f30*/  IMAD.WIDE.U32 R188, R212, R188, c[0x0][0x208] ;  /* 0x00008200d4bc7625 */ /* 0x000fe400078e00bc */
[----:B------:R0:W2:Y:S01]  /*1f40*/  LDG.E.128 R192, [R190.64] ;  /* 0x00000004bec07981 */ /* 0x0000a2000c1e1d00 */
[----:B-----5:R-:W-:-:S03]  /*1f50*/  FSEL R19, R204, RZ, !P1 ;  /* 0x000000ffcc137208 */ /* 0x020fc60004800000 */
        /* <DEDUP_REMOVED lines=30> */
.L_x_12008:
[----:B------:R-:W-:Y:S05]  /*2140*/  BSYNC B1 ;  /* 0x0000000000017941 */ /* 0x000fea0003800000 */
.L_x_12007:
        /* <DEDUP_REMOVED lines=13> */
[C---:B------:R-:W-:Y:S01]  /*2220*/  IMAD.WIDE.U32 R192, R212.reuse, R192, c[0x0][0x208] ;  /* 0x00008200d4c07625 */ /* 0x040fe200078e00c0 */
[----:B-1----:R-:W-:-:S03]  /*2230*/  LEA R188, P1, R212, c[0x0][0x188], 0x4 ;  /* 0x00006200d4bc7a11 */ /* 0x002fc600078220ff */
[----:B------:R0:W5:Y:S01]  /*2240*/  LDG.E R12, [R216.64] ;  /* 0x00000004d80c7981 */ /* 0x000162000c1e1900 */
        /* <DEDUP_REMOVED lines=8> */
[C---:B------:R-:W-:Y:S02]  /*22d0*/  FADD.FTZ R190, -R204.reuse, R190 ;  /* 0x000000beccbe7221 */ /* 0x040fe40000010100 */
[----:B------:R-:W-:Y:S02]  /*22e0*/  FMUL.FTZ R242, R53, R193 ;  /* 0x000000c135f27220 */ /* 0x000fe40000410000 */
[----:B------:R-:W-:Y:S02]  /*22f0*/  FADD.FTZ R188, R203, R250 ;  /* 0x000000facbbc7221 */ /* 0x000fe40000010000 */
[----:B------:R-:W-:Y:S02]  /*2300*/  FFMA.FTZ R189, R225, R250, R202 ;  /* 0x000000fae1bd7223 */ /* 0x000fe400000100ca */
[----:B------:R-:W-:-:S02]  /*2310*/  FADD.FTZ R191, -R204, R191 ;  /* 0x000000bfccbf7221 */ /* 0x000fc40000010100 */
[----:B------:R-:W-:Y:S02]  /*2320*/  FMUL.FTZ R249, R3, R190 ;  /* 0x000000be03f97220 */ /* 0x000fe40000410000 */
[----:B------:R-:W-:Y:S02]  /*2330*/  FMUL.FTZ R226, R54, R194 ;  /* 0x000000c236e27220 */ /* 0x000fe40000410000 */
[----:B------:R-:W-:Y:S02]  /*2340*/  FADD.FTZ R188, R188, R242 ;  /* 0x000000f2bcbc7221 */ /* 0x000fe40000010000 */
[----:B------:R-:W-:Y:S01]  /*2350*/  FFMA.FTZ R189, R214, R242, R189 ;  /* 0x000000f2d6bd7223 */ /* 0x000fe200000100bd */
[----:B------:R1:W-:Y:S01]  /*2360*/  STL [R1+0x18], R225 ;  /* 0x000018e101007387 */ /* 0x0003e20000100800 */
[----:B------:R-:W-:Y:S02]  /*2370*/  FFMA.FTZ R180, R192, R225, R180 ;  /* 0x000000e1c0b47223 */ /* 0x000fe400000100b4 */
[----:B------:R-:W-:Y:S01]  /*2380*/  FFMA.FTZ R181, R193, R214, R181 ;  /* 0x000000d6c1b57223 */ /* 0x000fe200000100b5 */
[----:B------:R2:W-:Y:S01]  /*2390*/  STL [R1+0x14], R214 ;  /* 0x000014d601007387 */ /* 0x0005e20000100800 */
[----:B------:R-:W-:-:S02]  /*23a0*/  FADD.FTZ R188, R188, R226 ;  /* 0x000000e2bcbc7221 */ /* 0x000fc40000010000 */
[----:B------:R-:W-:Y:S02]  /*23b0*/  FFMA.FTZ R189, R249, R226, R189 ;  /* 0x000000e2f9bd7223 */ /* 0x000fe400000100bd */
[----:B-1----:R-:W-:Y:S02]  /*23c0*/  FMUL.FTZ R225, R3, R191 ;  /* 0x000000bf03e17220 */ /* 0x002fe40000410000 */
[----:B--2---:R-:W-:Y:S02]  /*23d0*/  FMUL.FTZ R214, R55, R195 ;  /* 0x000000c337d67220 */ /* 0x004fe40000410000 */
[----:B------:R-:W-:Y:S02]  /*23e0*/  FADD.FTZ R176, R176, R192 ;  /* 0x000000c0b0b07221 */ /* 0x000fe40000010000 */
[----:B------:R-:W-:Y:S02]  /*23f0*/  FADD.FTZ R177, R177, R193 ;  /* 0x000000c1b1b17221 */ /* 0x000fe40000010000 */
[----:B------:R-:W-:-:S02]  /*2400*/  FADD.FTZ R178, R178, R194 ;  /* 0x000000c2b2b27221 */ /* 0x000fc40000010000 */
[----:B------:R-:W-:Y:S02]  /*2410*/  FFMA.FTZ R182, R194, R249, R182 ;  /* 0x000000f9c2b67223 */ /* 0x000fe400000100b6 */
[----:B------:R-:W-:Y:S02]  /*2420*/  FADD.FTZ R179, R179, R195 ;  /* 0x000000c3b3b37221 */ /* 0x000fe40000010000 */
[----:B------:R-:W-:Y:S02]  /*2430*/  FFMA.FTZ R183, R195, R225, R183 ;  /* 0x000000e1c3b77223 */ /* 0x000fe400000100b7 */
[----:B------:R-:W-:Y:S02]  /*2440*/  FADD.FTZ R203, R188, R214 ;  /* 0x000000d6bccb7221 */ /* 0x000fe40000010000 */
[----:B------:R-:W-:Y:S02]  /*2450*/  FFMA.FTZ R202, R225, R214, R189 ;  /* 0x000000d6e1ca7223 */ /* 0x000fe400000100bd */
.L_x_12010:
[----:B0-----:R-:W-:Y:S05]  /*2460*/  BSYNC B1 ;  /* 0x0000000000017941 */ /* 0x001fea0003800000 */
.L_x_12009:
[----:B------:R-:W-:Y:S05]  /*2470*/  BRA.DIV ~URZ, `(.L_x_12011) ;  /* 0x000040227f007947 */ /* 0x000fea000b800000 */
[----:B------:R0:W1:Y:S02]  /*2480*/  SHFL.BFLY PT, R191, R203, 0x1, 0x1f ;  /* 0x0c201f00cbbf7f89 */ /* 0x00006400000e0000 */
.L_x_12044:
        /* <DEDUP_REMOVED lines=18> */
.L_x_12045:
[----:B---3--:R-:W3:Y:S01]  /*25b0*/  LDC.U8 R212, c[0x0][0x1f0] ;  /* 0x00007c00ffd47b82 */ /* 0x008ee20000000000 */
[----:B------:R-:W-:Y:S01]  /*25c0*/  LOP3.LUT P1, RZ, R4, 0xffffffe0, RZ, 0xc0, !PT ;  /* 0xffffffe004ff7812 */ /* 0x000fe2000782c0ff */
[----:B--2---:R-:W-:Y:S01]  /*25d0*/  FADD.FTZ R191, R193, R191 ;  /* 0x000000bfc1bf7221 */ /* 0x004fe20000010000 */
[----:B------:R-:W-:Y:S01]  /*25e0*/  BSSY B1, `(.L_x_12013) ;  /* 0x000004e000017945 */ /* 0x000fe20003800000 */
[----:B-1----:R-:W-:Y:S02]  /*25f0*/  FADD.FTZ R188, R188, R192 ;  /* 0x000000c0bcbc7221 */ /* 0x002fe40000010000 */
[----:B------:R-:W-:Y:S02]  /*2600*/  FMUL.FTZ R192, R191, c[0x0][0x1e0] ;  /* 0x00007800bfc07a20 */ /* 0x000fe40000410000 */
[----:B------:R-:W-:-:S06]  /*2610*/  FMUL.FTZ R193, R188, c[0x0][0x1e0] ;  /* 0x00007800bcc17a20 */ /* 0x000fcc0000410000 */
[----:B------:R-:W-:Y:S05]  /*2620*/  @!P1 BRA `(.L_x_12014) ;  /* 0x0000049000009947 */ /* 0x000fea0003800000 */
[----:B-----5:R-:W-:Y:S01]  /*2630*/  HFMA2.MMA R204, -RZ, RZ, 0, 9.5367431640625e-07 ;  /* 0x00000010ffcc7435 */ /* 0x020fe200000001ff */
[----:B------:R-:W2:Y:S01]  /*2640*/  LDL R202, [R1+0x10] ;  /* 0x0000100001ca7983 */ /* 0x000ea20000100800 */
[----:B---3--:R-:W-:Y:S02]  /*2650*/  ISETP.NE.AND P1, PT, R212, RZ, PT ;  /* 0x000000ffd400720c */ /* 0x008fe40003f25270 */
[----:B------:R-:W-:Y:S01]  /*2660*/  ISETP.NE.U32.AND P4, PT, RZ, c[0x0][0x218], PT ;  /* 0x00008600ff007a0c */ /* 0x000fe20003f85070 */
[----:B------:R-:W3:Y:S01]  /*2670*/  LDL R217, [R1+0x78] ;  /* 0x0000780001d97983 */ /* 0x000ee20000100800 */
[----:B------:R-:W-:Y:S02]  /*2680*/  FSEL R194, R192, RZ, !P1 ;  /* 0x000000ffc0c27208 */ /* 0x000fe40004800000 */
[----:B------:R-:W-:Y:S01]  /*2690*/  ISETP.NE.U32.AND P5, PT, RZ, c[0x0][0x258], PT ;  /* 0x00009600ff007a0c */ /* 0x000fe20003fa5070 */
[----:B------:R-:W4:Y:S01]  /*26a0*/  LDL R216, [R1+0x7c] ;  /* 0x00007c0001d87983 */ /* 0x000f220000100800 */
[----:B------:R-:W-:-:S06]  /*26b0*/  IMAD.WIDE.U32 R188, R13, R204, c[0x0][0x170] ;  /* 0x00005c000dbc7625 */ /* 0x000fcc00078e00cc */
[----:B------:R-:W2:Y:S01]  /*26c0*/  LDG.E.128 R188, [R188.64] ;  /* 0x00000004bcbc7981 */ /* 0x000ea2000c1e1d00 */
[----:B------:R-:W-:Y:S01]  /*26d0*/  ISETP.NE.AND.EX P4, PT, RZ, c[0x0][0x21c], PT, P4 ;  /* 0x00008700ff007a0c */ /* 0x000fe20003f85340 */
[----:B------:R-:W-:Y:S01]  /*26e0*/  FFMA.FTZ R195, R196, R193, R194 ;  /* 0x000000c1c4c37223 */ /* 0x000fe200000100c2 */
[----:B------:R-:W-:Y:S02]  /*26f0*/  ISETP.NE.AND.EX P5, PT, RZ, c[0x0][0x25c], PT, P5 ;  /* 0x00009700ff007a0c */ /* 0x000fe40003fa5350 */
[----:B------:R-:W-:Y:S01]  /*2700*/  LOP3.LUT P3, RZ, R5, 0xff, RZ, 0xc0, !PT ;  /* 0x000000ff05ff7812 */ /* 0x000fe2000786c0ff */
[----:B------:R-:W-:-:S04]  /*2710*/  FADD.FTZ R195, R14, -R195 ;  /* 0x800000c30ec37221 */ /* 0x000fc80000010000 */
[----:B------:R-:W-:-:S04]  /*2720*/  FMUL.FTZ R195, R3, R195 ;  /* 0x000000c303c37220 */ /* 0x000fc80000410000 */
[----:B------:R-:W-:-:S05]  /*2730*/  @P4 FADD.FTZ R195, R144, R195 ;  /* 0x000000c390c34221 */ /* 0x000fca0000010000 */
[C---:B------:R-:W-:Y:S01]  /*2740*/  SEL R184, R195.reuse, R184, P5 ;  /* 0x000000b8c3b87207 */ /* 0x040fe20002800000 */
[----:B------:R-:W-:-:S04]  /*2750*/  FMUL.FTZ R195, R195, R2 ;  /* 0x00000002c3c37220 */ /* 0x000fc80000410000 */
[----:B0-----:R-:W-:Y:S01]  /*2760*/  FMUL.FTZ R203, R195, c[0x0][0x1e8] ;  /* 0x00007a00c3cb7a20 */ /* 0x001fe20000410000 */
[----:B------:R-:W-:-:S03]  /*2770*/  LOP3.LUT P2, RZ, R5, 0xff00, RZ, 0xc0, !PT ;  /* 0x0000ff0005ff7812 */ /* 0x000fc6000784c0ff */
[----:B--2---:R-:W-:-:S05]  /*2780*/  FMUL.FTZ R188, R203, R188 ;  /* 0x000000bccbbc7220 */ /* 0x004fca0000410000 */
[----:B------:R-:W-:-:S05]  /*2790*/  FSEL R188, R188, RZ, P3 ;  /* 0x000000ffbcbc7208 */ /* 0x000fca0001800000 */
[----:B------:R-:W-:Y:S02]  /*27a0*/  FADD.FTZ R112, R112, R188 ;  /* 0x000000bc70707221 */ /* 0x000fe40000010000 */
        /* <DEDUP_REMOVED lines=9> */
[----:B------:R-:W-:Y:S02]  /*2840*/  FADD.FTZ R113, R113, R189 ;  /* 0x000000bd71717221 */ /* 0x000fe40000010000 */
[----:B------:R-:W-:-:S04]  /*2850*/  FFMA.FTZ R189, R240, R193, R194 ;  /* 0x000000c1f0bd7223 */ /* 0x000fc800000100c2 */
[----:B------:R-:W-:Y:S02]  /*2860*/  FADD.FTZ R189, R227, -R189 ;  /* 0x800000bde3bd7221 */ /* 0x000fe40000010000 */
[----:B------:R-:W-:Y:S02]  /*2870*/  FFMA.FTZ R188, R221, R193, R194 ;  /* 0x000000c1ddbc7223 */ /* 0x000fe400000100c2 */
[----:B------:R-:W-:Y:S02]  /*2880*/  FMUL.FTZ R189, R3, R189 ;  /* 0x000000bd03bd7220 */ /* 0x000fe40000410000 */
[----:B------:R-:W-:Y:S02]  /*2890*/  FADD.FTZ R188, R241, -R188 ;  /* 0x800000bcf1bc7221 */ /* 0x000fe40000010000 */
[----:B------:R-:W-:Y:S02]  /*28a0*/  @P4 FADD.FTZ R189, R147, R189 ;  /* 0x000000bd93bd4221 */ /* 0x000fe40000010000 */
[----:B------:R-:W-:-:S03]  /*28b0*/  FMUL.FTZ R188, R3, R188 ;  /* 0x000000bc03bc7220 */ /* 0x000fc60000410000 */
[C---:B------:R-:W-:Y:S01]  /*28c0*/  SEL R187, R189.reuse, R187, P5 ;  /* 0x000000bbbdbb7207 */ /* 0x040fe20002800000 */
[----:B------:R-:W-:Y:S02]  /*28d0*/  FMUL.FTZ R189, R189, R2 ;  /* 0x00000002bdbd7220 */ /* 0x000fe40000410000 */
[----:B------:R-:W-:Y:S02]  /*28e0*/  @P4 FADD.FTZ R188, R146, R188 ;  /* 0x000000bc92bc4221 */ /* 0x000fe40000010000 */
[----:B------:R-:W-:Y:S01]  /*28f0*/  FMUL.FTZ R194, R189, c[0x0][0x1e8] ;  /* 0x00007a00bdc27a20 */ /* 0x000fe20000410000 */
[----:B------:R-:W-:Y:S02]  /*2900*/  LOP3.LUT P4, RZ, R5, 0xff000000, RZ, 0xc0, !PT ;  /* 0xff00000005ff7812 */ /* 0x000fe4000788c0ff */
[C---:B------:R-:W-:Y:S01]  /*2910*/  SEL R186, R188.reuse, R186, P5 ;  /* 0x000000babcba7207 */ /* 0x040fe20002800000 */
[----:B------:R-:W-:Y:S02]  /*2920*/  FMUL.FTZ R191, R191, R194 ;  /* 0x000000c2bfbf7220 */ /* 0x000fe40000410000 */
[----:B------:R-:W-:-:S03]  /*2930*/  FMUL.FTZ R188, R188, R2 ;  /* 0x00000002bcbc7220 */ /* 0x000fc60000410000 */
[----:B------:R-:W-:Y:S01]  /*2940*/  FSEL R191, R191, RZ, P4 ;  /* 0x000000ffbfbf7208 */ /* 0x000fe20002000000 */
[----:B------:R-:W-:-:S04]  /*2950*/  FMUL.FTZ R195, R188, c[0x0][0x1e8] ;  /* 0x00007a00bcc37a20 */ /* 0x000fc80000410000 */
[----:B------:R-:W-:Y:S02]  /*2960*/  FMUL.FTZ R188, R190, R195 ;  /* 0x000000c3bebc7220 */ /* 0x000fe40000410000 */
[----:B------:R-:W-:Y:S01]  /*2970*/  FADD.FTZ R115, R115, R191 ;  /* 0x000000bf73737221 */ /* 0x000fe20000010000 */
[----:B------:R-:W2:Y:S04]  /*2980*/  LDL R190, [R1+0x74] ;  /* 0x0000740001be7983 */ /* 0x000ea80000100800 */
[----:B------:R-:W4:Y:S01]  /*2990*/  LDL R191, [R1+0x70] ;  /* 0x0000700001bf7983 */ /* 0x000f220000100800 */
[----:B------:R-:W-:-:S04]  /*29a0*/  ISETP.NE.U32.AND P5, PT, RZ, c[0x0][0x258], PT ;  /* 0x00009600ff007a0c */ /* 0x000fc80003fa5070 */
[----:B------:R-:W-:Y:S02]  /*29b0*/  ISETP.NE.AND.EX P5, PT, RZ, c[0x0][0x25c], PT, P5 ;  /* 0x00009700ff007a0c */ /* 0x000fe40003fa5350 */
[----:B------:R-:W-:-:S04]  /*29c0*/  LOP3.LUT P1, RZ, R5, 0xff0000, RZ, 0xc0, !PT ;  /* 0x00ff000005ff7812 */ /* 0x000fc8000782c0ff */
[----:B------:R-:W-:-:S05]  /*29d0*/  FSEL R188, R188, RZ, P1 ;  /* 0x000000ffbcbc7208 */ /* 0x000fca0000800000 */
[----:B------:R-:W-:Y:S02]  /*29e0*/  FADD.FTZ R114, R114, R188 ;  /* 0x000000bc72727221 */ /* 0x000fe40000010000 */
[----:B------:R-:W-:-:S05]  /*29f0*/  @P5 IMAD.WIDE.U32 R188, R13, R204, c[0x0][0x258] ;  /* 0x000096000dbc5625 */ /* 0x000fca00078e00cc */
[----:B------:R2:W-:Y:S02]  /*2a00*/  @P5 STG.E.128 [R188.64], R184 ;  /* 0x000000b8bc005986 */ /* 0x0005e4000c101d04 */
[----:B--2---:R-:W-:Y:S02]  /*2a10*/  FMUL.FTZ R189, R190, R202 ;  /* 0x000000cabebd7220 */ /* 0x004fe40000410000 */
[----:B---3--:R-:W-:Y:S02]  /*2a20*/  FMUL.FTZ R190, R217, R195 ;  /* 0x000000c3d9be7220 */ /* 0x008fe40000410000 */
[----:B----4-:R-:W-:Y:S02]  /*2a30*/  FMUL.FTZ R188, R191, R203 ;  /* 0x000000cbbfbc7220 */ /* 0x010fe40000410000 */
[----:B------:R-:W-:Y:S01]  /*2a40*/  FMUL.FTZ R191, R216, R194 ;  /* 0x000000c2d8bf7220 */ /* 0x000fe20000410000 */
[----:B------:R-:W-:Y:S01]  /*2a50*/  SEL R189, R189, RZ, P2 ;  /* 0x000000ffbdbd7207 */ /* 0x000fe20001000000 */
[----:B------:R-:W-:Y:S01]  /*2a60*/  IMAD.WIDE.U32 R194, R13, R204, c[0x0][0x248] ;  /* 0x000092000dc27625 */ /* 0x000fe200078e00cc */
[----:B------:R-:W-:-:S02]  /*2a70*/  SEL R188, R188, RZ, P3 ;  /* 0x000000ffbcbc7207 */ /* 0x000fc40001800000 */
[----:B------:R-:W-:Y:S02]  /*2a80*/  SEL R190, R190, RZ, P1 ;  /* 0x000000ffbebe7207 */ /* 0x000fe40000800000 */
[----:B------:R-:W-:-:S05]  /*2a90*/  SEL R191, R191, RZ, P4 ;  /* 0x000000ffbfbf7207 */ /* 0x000fca0002000000 */
[----:B------:R0:W-:Y:S01]  /*2aa0*/  STG.E.128 [R194.64], R188 ;  /* 0x000000bcc2007986 */ /* 0x0001e2000c101d04 */
[----:B------:R-:W-:-:S03]  /*2ab0*/  IADD3 R13, R13, 0x20, RZ ;  /* 0x000000200d0d7810 */ /* 0x000fc60007ffe0ff */
.L_x_12014:
[----:B------:R-:W-:Y:S05]  /*2ac0*/  BSYNC B1 ;  /* 0x0000000000017941 */ /* 0x000fea0003800000 */
.L_x_12013:
[----:B------:R-:W-:Y:S01]  /*2ad0*/  ISETP.GE.U32.AND P1, PT, R4, 0x40, PT ;  /* 0x000000400400780c */ /* 0x000fe20003f26070 */
[----:B------:R-:W-:-:S12]  /*2ae0*/  BSSY B1, `(.L_x_12015) ;  /* 0x000004d000017945 */ /* 0x000fd80003800000 */
[----:B------:R-:W-:Y:S05]  /*2af0*/  @!P1 BRA `(.L_x_12016) ;  /* 0x000004b000009947 */ /* 0x000fea0003800000 */
[----:B------:R-:W2:Y:S01]  /*2b00*/  LDL R202, [R1+0xc] ;  /* 0x00000c0001ca7983 */ /* 0x000ea20000100800 */
[----:B0-----:R-:W-:Y:S02]  /*2b10*/  MOV R188, 0x10 ;  /* 0x0000001000bc7802 */ /* 0x001fe40000000f00 */
[----:B---3--:R-:W-:Y:S01]  /*2b20*/  ISETP.NE.AND P1, PT, R212, RZ, PT ;  /* 0x000000ffd400720c */ /* 0x008fe20003f25270 */
[----:B------:R-:W3:Y:S02]  /*2b30*/  LDL R217, [R1+0x64] ;  /* 0x0000640001d97983 */ /* 0x000ee40000100800 */
[----:B------:R-:W-:Y:S01]  /*2b40*/  IMAD.WIDE.U32 R188, R13, R188, c[0x0][0x170] ;  /* 0x00005c000dbc7625 */ /* 0x000fe200078e00bc */
[----:B------:R-:W-:Y:S01]  /*2b50*/  FSEL R194, R192, RZ, !P1 ;  /* 0x000000ffc0c27208 */ /* 0x000fe20004800000 */
[----:B------:R-:W4:Y:S04]  /*2b60*/  LDL R216, [R1+0x68] ;  /* 0x0000680001d87983 */ /* 0x000f280000100800 */
[----:B------:R-:W3:Y:S01]  /*2b70*/  LDG.E.128 R188, [R188.64] ;  /* 0x00000004bcbc7981 */ /* 0x000ee2000c1e1d00 */
[----:B------:R-:W-:Y:S01]  /*2b80*/  ISETP.NE.U32.AND P4, PT, RZ, c[0x0][0x218], PT ;  /* 0x00008600ff007a0c */ /* 0x000fe20003f85070 */
[----:B------:R-:W-:-:S02]  /*2b90*/  FFMA.FTZ R195, R213, R193, R194 ;  /* 0x000000c1d5c37223 */ /* 0x000fc400000100c2 */
[----:B-----5:R-:W3:Y:S01]  /*2ba0*/  LDL R204, [R1+0x6c] ;  /* 0x00006c0001cc7983 */ /* 0x020ee20000100800 */
[----:B------:R-:W-:Y:S02]  /*2bb0*/  ISETP.NE.AND.EX P4, PT, RZ, c[0x0][0x21c], PT, P4 ;  /* 0x00008700ff007a0c */ /* 0x000fe40003f85340 */
[----:B------:R-:W-:-:S04]  /*2bc0*/  ISETP.NE.U32.AND P5, PT, RZ, c[0x0][0x258], PT ;  /* 0x00009600ff007a0c */ /* 0x000fc80003fa5070 */
[----:B------:R-:W-:Y:S02]  /*2bd0*/  ISETP.NE.AND.EX P5, PT, RZ, c[0x0][0x25c], PT, P5 ;  /* 0x00009700ff007a0c */ /* 0x000fe40003fa5350 */
[----:B------:R-:W-:Y:S01]  /*2be0*/  LOP3.LUT P1, RZ, R6, 0xff, RZ, 0xc0, !PT ;  /* 0x000000ff06ff7812 */ /* 0x000fe2000782c0ff */
[----:B--2---:R-:W-:-:S04]  /*2bf0*/  FADD.FTZ R195, R202, -R195 ;  /* 0x800000c3cac37221 */ /* 0x004fc80000010000 */
[----:B------:R-:W-:-:S04]  /*2c00*/  FMUL.FTZ R195, R3, R195 ;  /* 0x000000c303c37220 */ /* 0x000fc80000410000 */
[----:B------:R-:W-:-:S05]  /*2c10*/  @P4 FADD.FTZ R195, R148, R195 ;  /* 0x000000c394c34221 */ /* 0x000fca0000010000 */
[C---:B------:R-:W-:Y:S01]  /*2c20*/  SEL R184, R195.reuse, R184, P5 ;  /* 0x000000b8c3b87207 */ /* 0x040fe20002800000 */
[----:B------:R-:W-:-:S04]  /*2c30*/  FMUL.FTZ R195, R195, R2 ;  /* 0x00000002c3c37220 */ /* 0x000fc80000410000 */
[----:B------:R-:W-:-:S04]  /*2c40*/  FMUL.FTZ R203, R195, c[0x0][0x1e8] ;  /* 0x00007a00c3cb7a20 */ /* 0x000fc80000410000 */
[----:B---3--:R-:W-:-:S05]  /*2c50*/  FMUL.FTZ R188, R203, R188 ;  /* 0x000000bccbbc7220 */ /* 0x008fca0000410000 */
        /* <DEDUP_REMOVED lines=8> */
[----:B------:R-:W-:Y:S02]  /*2ce0*/  FMUL.FTZ R202, R188, c[0x0][0x1e8] ;  /* 0x00007a00bcca7a20 */ /* 0x000fe40000410000 */
[----:B------:R-:W-:-:S04]  /*2cf0*/  FFMA.FTZ R188, R197, R193, R194 ;  /* 0x000000c1c5bc7223 */ /* 0x000fc800000100c2 */
[----:B------:R-:W-:-:S04]  /*2d00*/  FADD.FTZ R188, R239, -R188 ;  /* 0x800000bcefbc7221 */ /* 0x000fc80000010000 */
[----:B------:R-:W-:-:S04]  /*2d10*/  FMUL.FTZ R188, R3, R188 ;  /* 0x000000bc03bc7220 */ /* 0x000fc80000410000 */
[----:B------:R-:W-:-:S05]  /*2d20*/  @P4 FADD.FTZ R188, R150, R188 ;  /* 0x000000bc96bc4221 */ /* 0x000fca0000010000 */
[C---:B------:R-:W-:Y:S01]  /*2d30*/  SEL R186, R188.reuse, R186, P5 ;  /* 0x000000babcba7207 */ /* 0x040fe20002800000 */
[----:B------:R-:W-:-:S04]  /*2d40*/  FMUL.FTZ R188, R188, R2 ;  /* 0x00000002bcbc7220 */ /* 0x000fc80000410000 */
[----:B------:R-:W-:-:S04]  /*2d50*/  FMUL.FTZ R195, R188, c[0x0][0x1e8] ;  /* 0x00007a00bcc37a20 */ /* 0x000fc80000410000 */
[----:B------:R-:W-:Y:S02]  /*2d60*/  FMUL.FTZ R188, R190, R195 ;  /* 0x000000c3bebc7220 */ /* 0x000fe40000410000 */
[----:B------:R-:W2:Y:S01]  /*2d70*/  LDL R190, [R1+0x60] ;  /* 0x0000600001be7983 */ /* 0x000ea20000100800 */
[----:B------:R-:W-:Y:S01]  /*2d80*/  FMUL.FTZ R189, R189, R202 ;  /* 0x000000cabdbd7220 */ /* 0x000fe20000410000 */
[----:B------:R-:W-:-:S04]  /*2d90*/  LOP3.LUT P2, RZ, R6, 0xff00, RZ, 0xc0, !PT ;  /* 0x0000ff0006ff7812 */ /* 0x000fc8000784c0ff */
[----:B------:R-:W-:-:S05]  /*2da0*/  FSEL R189, R189, RZ, P2 ;  /* 0x000000ffbdbd7208 */ /* 0x000fca0001000000 */
[----:B------:R-:W-:Y:S02]  /*2db0*/  FADD.FTZ R117, R117, R189 ;  /* 0x000000bd75757221 */ /* 0x000fe40000010000 */
[----:B------:R-:W-:-:S04]  /*2dc0*/  FFMA.FTZ R189, R238, R193, R194 ;  /* 0x000000c1eebd7223 */ /* 0x000fc800000100c2 */
[----:B------:R-:W-:-:S04]  /*2dd0*/  FADD.FTZ R189, R223, -R189 ;  /* 0x800000bddfbd7221 */ /* 0x000fc80000010000 */
[----:B------:R-:W-:-:S04]  /*2de0*/  FMUL.FTZ R189, R3, R189 ;  /* 0x000000bd03bd7220 */ /* 0x000fc80000410000 */
[----:B------:R-:W-:-:S05]  /*2df0*/  @P4 FADD.FTZ R189, R151, R189 ;  /* 0x000000bd97bd4221 */ /* 0x000fca0000010000 */
[----:B------:R-:W-:Y:S02]  /*2e00*/  SEL R187, R189, R187, P5 ;  /* 0x000000bbbdbb7207 */ /* 0x000fe40002800000 */
[----:B------:R-:W-:-:S04]  /*2e10*/  ISETP.NE.U32.AND P5, PT, RZ, c[0x0][0x258], PT ;  /* 0x00009600ff007a0c */ /* 0x000fc80003fa5070 */
[----:B------:R-:W-:Y:S02]  /*2e20*/  ISETP.NE.AND.EX P5, PT, RZ, c[0x0][0x25c], PT, P5 ;  /* 0x00009700ff007a0c */ /* 0x000fe40003fa5350 */
[----:B------:R-:W-:Y:S01]  /*2e30*/  LOP3.LUT P3, RZ, R6, 0xff0000, RZ, 0xc0, !PT ;  /* 0x00ff000006ff7812 */ /* 0x000fe2000786c0ff */
[----:B------:R-:W-:-:S03]  /*2e40*/  FMUL.FTZ R189, R189, R2 ;  /* 0x00000002bdbd7220 */ /* 0x000fc60000410000 */
[----:B------:R-:W-:Y:S01]  /*2e50*/  FSEL R188, R188, RZ, P3 ;  /* 0x000000ffbcbc7208 */ /* 0x000fe20001800000 */
[----:B------:R-:W-:-:S04]  /*2e60*/  FMUL.FTZ R194, R189, c[0x0][0x1e8] ;  /* 0x00007a00bdc27a20 */ /* 0x000fc80000410000 */
[----:B------:R-:W-:Y:S02]  /*2e70*/  FADD.FTZ R118, R118, R188 ;  /* 0x000000bc76767221 */ /* 0x000fe40000010000 */
[----:B------:R-:W-:Y:S01]  /*2e80*/  @P5 LEA R188, P6, R13, c[0x0][0x258], 0x4 ;  /* 0x000096000dbc5a11 */ /* 0x000fe200078c20ff */
[----:B------:R-:W-:Y:S01]  /*2e90*/  FMUL.FTZ R191, R191, R194 ;  /* 0x000000c2bfbf7220 */ /* 0x000fe20000410000 */
[----:B------:R-:W-:Y:S02]  /*2ea0*/  LOP3.LUT P4, RZ, R6, 0xff000000, RZ, 0xc0, !PT ;  /* 0xff00000006ff7812 */ /* 0x000fe4000788c0ff */
[----:B------:R-:W-:Y:S02]  /*2eb0*/  @P5 LEA.HI.X R189, R13, c[0x0][0x25c], RZ, 0x4, P6 ;  /* 0x000097000dbd5a11 */ /* 0x000fe400030f24ff */
[----:B------:R-:W-:-:S03]  /*2ec0*/  FSEL R191, R191, RZ, P4 ;  /* 0x000000ffbfbf7208 */ /* 0x000fc60002000000 */
[----:B------:R0:W-:Y:S02]  /*2ed0*/  @P5 STG.E.128 [R188.64], R184 ;  /* 0x000000b8bc005986 */ /* 0x0001e4000c101d04 */
[----:B------:R-:W-:Y:S02]  /*2ee0*/  FADD.FTZ R119, R119, R191 ;  /* 0x000000bf77777221 */ /* 0x000fe40000010000 */
[----:B------:R-:W-:-:S05]  /*2ef0*/  FMUL.FTZ R191, R204, R194 ;  /* 0x000000c2ccbf7220 */ /* 0x000fca0000410000 */
[----:B------:R-:W-:Y:S01]  /*2f00*/  SEL R191, R191, RZ, P4 ;  /* 0x000000ffbfbf7207 */ /* 0x000fe20002000000 */
[----:B0-----:R-:W-:-:S05]  /*2f10*/  FMUL.FTZ R189, R217, R202 ;  /* 0x000000cad9bd7220 */ /* 0x001fca0000410000 */
[----:B------:R-:W-:Y:S01]  /*2f20*/  SEL R189, R189, RZ, P2 ;  /* 0x000000ffbdbd7207 */ /* 0x000fe20001000000 */
[----:B--2---:R-:W-:Y:S02]  /*2f30*/  FMUL.FTZ R188, R190, R203 ;  /* 0x000000cbbebc7220 */ /* 0x004fe40000410000 */
[----:B----4-:R-:W-:-:S03]  /*2f40*/  FMUL.FTZ R190, R216, R195 ;  /* 0x000000c3d8be7220 */ /* 0x010fc60000410000 */
[----:B------:R-:W-:Y:S02]  /*2f50*/  SEL R188, R188, RZ, P1 ;  /* 0x000000ffbcbc7207 */ /* 0x000fe40000800000 */
[C---:B------:R-:W-:Y:S02]  /*2f60*/  LEA R194, P1, R13.reuse, c[0x0][0x248], 0x4 ;  /* 0x000092000dc27a11 */ /* 0x040fe400078220ff */
[----:B------:R-:W-:Y:S02]  /*2f70*/  SEL R190, R190, RZ, P3 ;  /* 0x000000ffbebe7207 */ /* 0x000fe40001800000 */
[----:B------:R-:W-:-:S05]  /*2f80*/  LEA.HI.X R195, R13, c[0x0][0x24c], RZ, 0x4, P1 ;  /* 0x000093000dc37a11 */ /* 0x000fca00008f24ff */
[----:B------:R0:W-:Y:S01]  /*2f90*/  STG.E.128 [R194.64], R188 ;  /* 0x000000bcc2007986 */ /* 0x0001e2000c101d04 */
[----:B------:R-:W-:-:S03]  /*2fa0*/  IADD3 R13, R13, 0x20, RZ ;  /* 0x000000200d0d7810 */ /* 0x000fc60007ffe0ff */
.L_x_12016:
[----:B------:R-:W-:Y:S05]  /*2fb0*/  BSYNC B1 ;  /* 0x0000000000017941 */ /* 0x000fea0003800000 */
.L_x_12015:
[----:B------:R-:W-:Y:S01]  /*2fc0*/  ISETP.GE.U32.AND P1, PT, R4, 0x60, PT ;  /* 0x000000600400780c */ /* 0x000fe20003f26070 */
[----:B------:R-:W-:-:S12]  /*2fd0*/  BSSY B1, `(.L_x_12017) ;  /* 0x000004d000017945 */ /* 0x000fd80003800000 */
[----:B------:R-:W-:Y:S05]  /*2fe0*/  @!P1 BRA `(.L_x_12018) ;  /* 0x000004b000009947 */ /* 0x000fea0003800000 */
[----:B------:R-:W2:Y:S01]  /*2ff0*/  LDL R202, [R1+0x8] ;  /* 0x0000080001ca7983 */ /* 0x000ea20000100800 */
[----:B0-----:R-:W-:Y:S01]  /*3000*/  HFMA2.MMA R188, -RZ, RZ, 0, 9.5367431640625e-07 ;  /* 0x00000010ffbc7435 */ /* 0x001fe200000001ff */
[----:B---3--:R-:W-:Y:S02]  /*3010*/  ISETP.NE.AND P1, PT, R212, RZ, PT ;  /* 0x000000ffd400720c */ /* 0x008fe40003f25270 */
[----:B------:R-:W-:Y:S01]  /*3020*/  ISETP.NE.U32.AND P4, PT, RZ, c[0x0][0x218], PT ;  /* 0x00008600ff007a0c */ /* 0x000fe20003f85070 */
[----:B------:R-:W3:Y:S01]  /*3030*/  LDL R217, [R1+0x44] ;  /* 0x0000440001d97983 */ /* 0x000ee20000100800 */
[----:B------:R-:W-:-:S03]  /*3040*/  FSEL R194, R192, RZ, !P1 ;  /* 0x000000ffc0c27208 */ /* 0x000fc60004800000 */
[----:B------:R-:W4:Y:S02]  /*3050*/  LDL R216, [R1+0x48] ;  /* 0x0000480001d87983 */ /* 0x000f240000100800 */
[----:B------:R-:W-:Y:S02]  /*3060*/  IMAD.WIDE.U32 R188, R13, R188, c[0x0][0x170] ;  /* 0x00005c000dbc7625 */ /* 0x000fe400078e00bc */
[----:B-----5:R-:W3:Y:S04]  /*3070*/  LDL R204, [R1+0x4c] ;  /* 0x00004c0001cc7983 */ /* 0x020ee80000100800 */
[----:B------:R-:W3:Y:S01]  /*3080*/  LDG.E.128 R188, [R188.64] ;  /* 0x00000004bcbc7981 */ /* 0x000ee2000c1e1d00 */
[----:B------:R-:W-:Y:S01]  /*3090*/  ISETP.NE.AND.EX P4, PT, RZ, c[0x0][0x21c], PT, P4 ;  /* 0x00008700ff007a0c */ /* 0x000fe20003f85340 */
[----:B------:R-:W-:Y:S01]  /*30a0*/  FFMA.FTZ R195, R210, R193, R194 ;  /* 0x000000c1d2c37223 */ /* 0x000fe200000100c2 */
        /* <DEDUP_REMOVED lines=63> */
.L_x_12018:
[----:B------:R-:W-:Y:S05]  /*34a0*/  BSYNC B1 ;  /* 0x0000000000017941 */ /* 0x000fea0003800000 */
.L_x_12017:
        /* <DEDUP_REMOVED lines=78> */
.L_x_12020:
[----:B------:R-:W-:Y:S05]  /*3990*/  BSYNC B1 ;  /* 0x0000000000017941 */ /* 0x000fea0003800000 */
.L_x_12019:
[----:B------:R-:W-:Y:S01]  /*39a0*/  ISETP.GE.U32.AND P1, PT, R4, 0xa0, PT ;  /* 0x000000a00400780c */ /* 0x000fe20003f26070 */
[----:B------:R-:W-:-:S12]  /*39b0*/  BSSY B1, `(.L_x_12021) ;  /* 0x0000049000017945 */ /* 0x000fd80003800000 */
[----:B------:R-:W-:Y:S05]  /*39c0*/  @!P1 BRA `(.L_x_12022) ;  /* 0x0000047000009947 */ /* 0x000fea0003800000 */
[----:B------:R-:W2:Y:S01]  /*39d0*/  LDL R202, [R1] ;  /* 0x0000000001ca7983 */ /* 0x000ea20000100800 */
        /* <DEDUP_REMOVED lines=9> */
[C---:B------:R-:W-:Y:S02]  /*3a70*/  LOP3.LUT P1, RZ, R9.reuse, 0xff, RZ, 0xc0, !PT ;  /* 0x000000ff09ff7812 */ /* 0x040fe4000782c0ff */
[----:B------:R-:W-:Y:S02]  /*3a80*/  ISETP.NE.AND.EX P5, PT, RZ, c[0x0][0x25c], PT, P5 ;  /* 0x00009700ff007a0c */ /* 0x000fe40003fa5350 */
[C---:B------:R-:W-:Y:S02]  /*3a90*/  LOP3.LUT P2, RZ, R9.reuse, 0xff00, RZ, 0xc0, !PT ;  /* 0x0000ff0009ff7812 */ /* 0x040fe4000784c0ff */
[----:B------:R-:W-:Y:S01]  /*3aa0*/  LOP3.LUT P3, RZ, R9, 0xff0000, RZ, 0xc0, !PT ;  /* 0x00ff000009ff7812 */ /* 0x000fe2000786c0ff */
[----:B--2---:R-:W-:-:S04]  /*3ab0*/  FADD.FTZ R195, R202, -R195 ;  /* 0x800000c3cac37221 */ /* 0x004fc80000010000 */
[----:B-----5:R-:W-:-:S04]  /*3ac0*/  FMUL.FTZ R195, R3, R195 ;  /* 0x000000c303c37220 */ /* 0x020fc80000410000 */
        /* <DEDUP_REMOVED lines=14> */
[----:B------:R-:W-:Y:S02]  /*3bb0*/  FFMA.FTZ R188, R17, R193, R194 ;  /* 0x000000c111bc7223 */ /* 0x000fe400000100c2 */
[----:B------:R-:W-:Y:S02]  /*3bc0*/  FMUL.FTZ R189, R189, R202 ;  /* 0x000000cabdbd7220 */ /* 0x000fe40000410000 */
[----:B------:R-:W-:-:S03]  /*3bd0*/  FADD.FTZ R188, R233, -R188 ;  /* 0x800000bce9bc7221 */ /* 0x000fc60000010000 */
[----:B------:R-:W-:Y:S01]  /*3be0*/  FSEL R189, R189, RZ, P2 ;  /* 0x000000ffbdbd7208 */ /* 0x000fe20001000000 */
[----:B------:R-:W-:-:S04]  /*3bf0*/  FMUL.FTZ R188, R3, R188 ;  /* 0x000000bc03bc7220 */ /* 0x000fc80000410000 */
[----:B------:R-:W-:Y:S02]  /*3c00*/  FADD.FTZ R129, R129, R189 ;  /* 0x000000bd81817221 */ /* 0x000fe40000010000 */
[----:B------:R-:W-:Y:S02]  /*3c10*/  FFMA.FTZ R189, R232, R193, R194 ;  /* 0x000000c1e8bd7223 */ /* 0x000fe400000100c2 */
[----:B------:R-:W-:Y:S02]  /*3c20*/  @P4 FADD.FTZ R188, R162, R188 ;  /* 0x000000bca2bc4221 */ /* 0x000fe40000010000 */
[----:B------:R-:W-:-:S03]  /*3c30*/  FADD.FTZ R189, R219, -R189 ;  /* 0x800000bddbbd7221 */ /* 0x000fc60000010000 */
[C---:B------:R-:W-:Y:S01]  /*3c40*/  SEL R186, R188.reuse, R186, P5 ;  /* 0x000000babcba7207 */ /* 0x040fe20002800000 */
[----:B------:R-:W-:Y:S02]  /*3c50*/  FMUL.FTZ R189, R3, R189 ;  /* 0x000000bd03bd7220 */ /* 0x000fe40000410000 */
[----:B------:R-:W-:Y:S02]  /*3c60*/  FMUL.FTZ R188, R188, R2 ;  /* 0x00000002bcbc7220 */ /* 0x000fe40000410000 */
[----:B------:R-:W-:Y:S01]  /*3c70*/  @P4 FADD.FTZ R189, R163, R189 ;  /* 0x000000bda3bd4221 */ /* 0x000fe20000010000 */
[----:B------:R-:W-:Y:S01]  /*3c80*/  LOP3.LUT P4, RZ, R9, 0xff000000, RZ, 0xc0, !PT ;  /* 0xff00000009ff7812 */ /* 0x000fe2000788c0ff */
[----:B------:R-:W-:-:S03]  /*3c90*/  FMUL.FTZ R195, R188, c[0x0][0x1e8] ;  /* 0x00007a00bcc37a20 */ /* 0x000fc60000410000 */
[C---:B------:R-:W-:Y:S01]  /*3ca0*/  SEL R187, R189.reuse, R187, P5 ;  /* 0x000000bbbdbb7207 */ /* 0x040fe20002800000 */
[-C--:B------:R-:W-:Y:S01]  /*3cb0*/  FMUL.FTZ R188, R190, R195.reuse ;  /* 0x000000c3bebc7220 */ /* 0x080fe20000410000 */
[----:B------:R-:W-:Y:S01]  /*3cc0*/  ISETP.NE.U32.AND P5, PT, RZ, c[0x0][0x258], PT ;  /* 0x00009600ff007a0c */ /* 0x000fe20003fa5070 */
[----:B------:R-:W-:Y:S02]  /*3cd0*/  FMUL.FTZ R189, R189, R2 ;  /* 0x00000002bdbd7220 */ /* 0x000fe40000410000 */
[----:B------:R-:W-:Y:S01]  /*3ce0*/  FMUL.FTZ R190, R30, R195 ;  /* 0x000000c31ebe7220 */ /* 0x000fe20000410000 */
[----:B------:R-:W-:Y:S01]  /*3cf0*/  ISETP.NE.AND.EX P5, PT, RZ, c[0x0][0x25c], PT, P5 ;  /* 0x00009700ff007a0c */ /* 0x000fe20003fa5350 */
[----:B------:R-:W-:Y:S01]  /*3d00*/  FMUL.FTZ R194, R189, c[0x0][0x1e8] ;  /* 0x00007a00bdc27a20 */ /* 0x000fe20000410000 */
[----:B------:R-:W-:Y:S02]  /*3d10*/  FSEL R188, R188, RZ, P3 ;  /* 0x000000ffbcbc7208 */ /* 0x000fe40001800000 */
[----:B------:R-:W-:Y:S01]  /*3d20*/  SEL R190, R190, RZ, P3 ;  /* 0x000000ffbebe7207 */ /* 0x000fe20001800000 */
[----:B------:R-:W-:-:S02]  /*3d30*/  FMUL.FTZ R191, R191, R194 ;  /* 0x000000c2bfbf7220 */ /* 0x000fc40000410000 */
[----:B------:R-:W-:-:S03]  /*3d40*/  FADD.FTZ R130, R130, R188 ;  /* 0x000000bc82827221 */ /* 0x000fc60000010000 */
[----:B------:R-:W-:-:S03]  /*3d50*/  FSEL R191, R191, RZ, P4 ;  /* 0x000000ffbfbf7208 */ /* 0x000fc60002000000 */
[----:B------:R-:W-:Y:S02]  /*3d60*/  @P5 LEA R188, P6, R13, c[0x0][0x258], 0x4 ;  /* 0x000096000dbc5a11 */ /* 0x000fe400078c20ff */
[----:B------:R-:W-:Y:S02]  /*3d70*/  FADD.FTZ R131, R131, R191 ;  /* 0x000000bf83837221 */ /* 0x000fe40000010000 */
[----:B------:R-:W-:Y:S01]  /*3d80*/  @P5 LEA.HI.X R189, R13, c[0x0][0x25c], RZ, 0x4, P6 ;  /* 0x000097000dbd5a11 */ /* 0x000fe200030f24ff */
[----:B------:R-:W-:-:S04]  /*3d90*/  FMUL.FTZ R191, R31, R194 ;  /* 0x000000c21fbf7220 */ /* 0x000fc80000410000 */
[----:B------:R0:W-:Y:S01]  /*3da0*/  @P5 STG.E.128 [R188.64], R184 ;  /* 0x000000b8bc005986 */ /* 0x0001e2000c101d04 */
[----:B------:R-:W-:Y:S01]  /*3db0*/  SEL R191, R191, RZ, P4 ;  /* 0x000000ffbfbf7207 */ /* 0x000fe20002000000 */
[----:B0-----:R-:W-:Y:S02]  /*3dc0*/  FMUL.FTZ R188, R28, R203 ;  /* 0x000000cb1cbc7220 */ /* 0x001fe40000410000 */
[----:B------:R-:W-:-:S03]  /*3dd0*/  FMUL.FTZ R189, R29, R202 ;  /* 0x000000ca1dbd7220 */ /* 0x000fc60000410000 */
[----:B------:R-:W-:Y:S02]  /*3de0*/  SEL R188, R188, RZ, P1 ;  /* 0x000000ffbcbc7207 */ /* 0x000fe40000800000 */
[----:B------:R-:W-:Y:S02]  /*3df0*/  LEA R194, P1, R13, c[0x0][0x248], 0x4 ;  /* 0x000092000dc27a11 */ /* 0x000fe400078220ff */
[----:B------:R-:W-:Y:S02]  /*3e00*/  SEL R189, R189, RZ, P2 ;  /* 0x000000ffbdbd7207 */ /* 0x000fe40001000000 */
[C---:B------:R-:W-:Y:S02]  /*3e10*/  LEA.HI.X R195, R13.reuse, c[0x0][0x24c], RZ, 0x4, P1 ;  /* 0x000093000dc37a11 */ /* 0x040fe400008f24ff */
[----:B------:R-:W-:-:S03]  /*3e20*/  IADD3 R13, R13, 0x20, RZ ;  /* 0x000000200d0d7810 */ /* 0x000fc60007ffe0ff */
[----:B------:R0:W-:Y:S04]  /*3e30*/  STG.E.128 [R194.64], R188 ;  /* 0x000000bcc2007986 */ /* 0x0001e8000c101d04 */
.L_x_12022:
[----:B------:R-:W-:Y:S05]  /*3e40*/  BSYNC B1 ;  /* 0x0000000000017941 */ /* 0x000fea0003800000 */
.L_x_12021:
[----:B------:R-:W-:Y:S01]  /*3e50*/  ISETP.GE.U32.AND P1, PT, R4, 0xc0, PT ;  /* 0x000000c00400780c */ /* 0x000fe20003f26070 */
[----:B------:R-:W-:-:S12]  /*3e60*/  BSSY B1, `(.L_x_12023) ;  /* 0x0000048000017945 */ /* 0x000fd80003800000 */
[----:B------:R-:W-:Y:S05]  /*3e70*/  @!P1 BRA `(.L_x_12024) ;  /* 0x0000046000009947 */ /* 0x000fea0003800000 */
[----:B0-----:R-:W-:Y:S02]  /*3e80*/  MOV R188, 0x10 ;  /* 0x0000001000bc7802 */ /* 0x001fe40000000f00 */
[----:B---3--:R-:W-:-:S03]  /*3e90*/  ISETP.NE.AND P1, PT, R212, RZ, PT ;  /* 0x000000ffd400720c */ /* 0x008fc60003f25270 */
[----:B------:R-:W-:Y:S01]  /*3ea0*/  IMAD.WIDE.U32 R188, R13, R188, c[0x0][0x170] ;  /* 0x00005c000dbc7625 */ /* 0x000fe200078e00bc */
[----:B------:R-:W-:-:S05]  /*3eb0*/  FSEL R194, R192, RZ, !P1 ;  /* 0x000000ffc0c27208 */ /* 0x000fca0004800000 */
[----:B------:R-:W2:Y:S01]  /*3ec0*/  LDG.E.128 R188, [R188.64] ;  /* 0x00000004bcbc7981 */ /* 0x000ea2000c1e1d00 */
[----:B------:R-:W-:Y:S01]  /*3ed0*/  ISETP.NE.U32.AND P4, PT, RZ, c[0x0][0x218], PT ;  /* 0x00008600ff007a0c */ /* 0x000fe20003f85070 */
[----:B------:R-:W-:Y:S01]  /*3ee0*/  FFMA.FTZ R195, R201, R193, R194 ;  /* 0x000000c1c9c37223 */ /* 0x000fe200000100c2 */
[----:B------:R-:W-:Y:S02]  /*3ef0*/  ISETP.NE.U32.AND P5, PT, RZ, c[0x0][0x258], PT ;  /* 0x00009600ff007a0c */ /* 0x000fe40003fa5070 */
[----:B------:R-:W-:Y:S01]  /*3f00*/  ISETP.NE.AND.EX P4, PT, RZ, c[0x0][0x21c], PT, P4 ;  /* 0x00008700ff007a0c */ /* 0x000fe20003f85340 */
[----:B------:R-:W-:Y:S01]  /*3f10*/  FADD.FTZ R195, R252, -R195 ;  /* 0x800000c3fcc37221 */ /* 0x000fe20000010000 */
[----:B------:R-:W-:Y:S02]  /*3f20*/  ISETP.NE.AND.EX P5, PT, RZ, c[0x0][0x25c], PT, P5 ;  /* 0x00009700ff007a0c */ /* 0x000fe40003fa5350 */
[C---:B------:R-:W-:Y:S01]  /*3f30*/  LOP3.LUT P1, RZ, R10.reuse, 0xff, RZ, 0xc0, !PT ;  /* 0x000000ff0aff7812 */ /* 0x040fe2000782c0ff */
[----:B-----5:R-:W-:Y:S01]  /*3f40*/  FMUL.FTZ R195, R3, R195 ;  /* 0x000000c303c37220 */ /* 0x020fe20000410000 */
[----:B------:R-:W-:-:S02]  /*3f50*/  LOP3.LUT P2, RZ, R10, 0xff00, RZ, 0xc0, !PT ;  /* 0x0000ff000aff7812 */ /* 0x000fc4000784c0ff */
[----:B------:R-:W-:-:S05]  /*3f60*/  LOP3.LUT P3, RZ, R10, 0xff0000, RZ, 0xc0, !PT ;  /* 0x00ff00000aff7812 */ /* 0x000fca000786c0ff */
[----:B------:R-:W-:-:S05]  /*3f70*/  @P4 FADD.FTZ R195, R164, R195 ;  /* 0x000000c3a4c34221 */ /* 0x000fca0000010000 */
[C---:B------:R-:W-:Y:S01]  /*3f80*/  SEL R184, R195.reuse, R184, P5 ;  /* 0x000000b8c3b87207 */ /* 0x040fe20002800000 */
[----:B------:R-:W-:-:S04]  /*3f90*/  FMUL.FTZ R195, R195, R2 ;  /* 0x00000002c3c37220 */ /* 0x000fc80000410000 */
[----:B------:R-:W-:-:S04]  /*3fa0*/  FMUL.FTZ R203, R195, c[0x0][0x1e8] ;  /* 0x00007a00c3cb7a20 */ /* 0x000fc80000410000 */
        /* <DEDUP_REMOVED lines=51> */
.L_x_12024:
[----:B------:R-:W-:Y:S05]  /*42e0*/  BSYNC B1 ;  /* 0x0000000000017941 */ /* 0x000fea0003800000 */
.L_x_12023:
[----:B------:R-:W-:Y:S01]  /*42f0*/  BSSY B1, `(.L_x_12025) ;  /* 0x0000048000017945 */ /* 0x000fe20003800000 */
[----:B------:R-:W-:Y:S05]  /*4300*/  @!P0 BRA `(.L_x_12026) ;  /* 0x0000046000008947 */ /* 0x000fea0003800000 */
[----:B0-----:R-:W-:Y:S01]  /*4310*/  HFMA2.MMA R188, -RZ, RZ, 0, 9.5367431640625e-07 ;  /* 0x00000010ffbc7435 */ /* 0x001fe200000001ff */
[----:B---3--:R-:W-:Y:S02]  /*4320*/  ISETP.NE.AND P1, PT, R212, RZ, PT ;  /* 0x000000ffd400720c */ /* 0x008fe40003f25270 */
[----:B------:R-:W-:Y:S02]  /*4330*/  ISETP.NE.U32.AND P4, PT, RZ, c[0x0][0x218], PT ;  /* 0x00008600ff007a0c */ /* 0x000fe40003f85070 */
[----:B------:R-:W-:-:S05]  /*4340*/  FSEL R194, R192, RZ, !P1 ;  /* 0x000000ffc0c27208 */ /* 0x000fca0004800000 */
[----:B------:R-:W-:-:S06]  /*4350*/  IMAD.WIDE.U32 R188, R13, R188, c[0x0][0x170] ;  /* 0x00005c000dbc7625 */ /* 0x000fcc00078e00bc */
[----:B------:R-:W2:Y:S01]  /*4360*/  LDG.E.128 R188, [R188.64] ;  /* 0x00000004bcbc7981 */ /* 0x000ea2000c1e1d00 */
[----:B------:R-:W-:Y:S01]  /*4370*/  ISETP.NE.AND.EX P4, PT, RZ, c[0x0][0x21c], PT, P4 ;  /* 0x00008700ff007a0c */ /* 0x000fe20003f85340 */
[----:B------:R-:W-:Y:S01]  /*4380*/  FFMA.FTZ R195, R199, R193, R194 ;  /* 0x000000c1c7c37223 */ /* 0x000fe200000100c2 */
[----:B------:R-:W-:Y:S02]  /*4390*/  ISETP.NE.U32.AND P5, PT, RZ, c[0x0][0x258], PT ;  /* 0x00009600ff007a0c */ /* 0x000fe40003fa5070 */
[----:B------:R-:W-:Y:S01]  /*43a0*/  LOP3.LUT P1, RZ, R11, 0xff, RZ, 0xc0, !PT ;  /* 0x000000ff0bff7812 */ /* 0x000fe2000782c0ff */
[----:B------:R-:W-:Y:S01]  /*43b0*/  FADD.FTZ R195, R251, -R195 ;  /* 0x800000c3fbc37221 */ /* 0x000fe20000010000 */
[----:B------:R-:W-:Y:S02]  /*43c0*/  ISETP.NE.AND.EX P5, PT, RZ, c[0x0][0x25c], PT, P5 ;  /* 0x00009700ff007a0c */ /* 0x000fe40003fa5350 */
[----:B------:R-:W-:Y:S01]  /*43d0*/  LOP3.LUT P2, RZ, R11, 0xff00, RZ, 0xc0, !PT ;  /* 0x0000ff000bff7812 */ /* 0x000fe2000784c0ff */
[----:B-----5:R-:W-:Y:S01]  /*43e0*/  FMUL.FTZ R195, R3, R195 ;  /* 0x000000c303c37220 */ /* 0x020fe20000410000 */
[----:B------:R-:W-:-:S03]  /*43f0*/  LOP3.LUT P3, RZ, R11, 0xff0000, RZ, 0xc0, !PT ;  /* 0x00ff00000bff7812 */ /* 0x000fc6000786c0ff */
        /* <DEDUP_REMOVED lines=55> */
.L_x_12026:
[----:B------:R-:W-:Y:S05]  /*4770*/  BSYNC B1 ;  /* 0x0000000000017941 */ /* 0x000fea0003800000 */
.L_x_12025:
[----:B------:R-:W-:Y:S01]  /*4780*/  ISETP.GE.U32.AND P1, PT, R4, 0x100, PT ;  /* 0x000001000400780c */ /* 0x000fe20003f26070 */
[----:B------:R-:W-:-:S12]  /*4790*/  BSSY B1, `(.L_x_12027) ;  /* 0x0000049000017945 */ /* 0x000fd80003800000 */
[----:B------:R-:W-:Y:S05]  /*47a0*/  @!P1 BRA `(.L_x_12028) ;  /* 0x0000047000009947 */ /* 0x000fea0003800000 */
[----:B0-----:R-:W2:Y:S04]  /*47b0*/  LDL R190, [R1+0x18] ;  /* 0x0000180001be7983 */ /* 0x001ea80000100800 */
[----:B------:R-:W4:Y:S01]  /*47c0*/  LDL R189, [R1+0x14] ;  /* 0x0000140001bd7983 */ /* 0x000f220000100800 */
[----:B---3--:R-:W-:-:S04]  /*47d0*/  ISETP.NE.AND P1, PT, R212, RZ, PT ;  /* 0x000000ffd400720c */ /* 0x008fc80003f25270 */
[----:B------:R-:W-:-:S05]  /*47e0*/  FSEL R188, R192, RZ, !P1 ;  /* 0x000000ffc0bc7208 */ /* 0x000fca0004800000 */
[-CC-:B--2---:R-:W-:Y:S02]  /*47f0*/  FFMA.FTZ R191, R190, R193.reuse, R188.reuse ;  /* 0x000000c1bebf7223 */ /* 0x184fe400000100bc */
[-CC-:B----4-:R-:W-:Y:S02]  /*4800*/  FFMA.FTZ R190, R189, R193.reuse, R188.reuse ;  /* 0x000000c1bdbe7223 */ /* 0x190fe400000100bc */
        /* <DEDUP_REMOVED lines=10> */
[----:B------:R-:W-:-:S05]  /*48b0*/  MOV R188, 0x10 ;  /* 0x0000001000bc7802 */ /* 0x000fca0000000f00 */
[----:B------:R-:W-:-:S06]  /*48c0*/  IMAD.WIDE.U32 R188, R13, R188, c[0x0][0x170] ;  /* 0x00005c000dbc7625 */ /* 0x000fcc00078e00bc */
[----:B------:R-:W2:Y:S01]  /*48d0*/  LDG.E.128 R188, [R188.64] ;  /* 0x00000004bcbc7981 */ /* 0x000ea2000c1e1d00 */
[----:B------:R-:W-:Y:S02]  /*48e0*/  ISETP.NE.U32.AND P3, PT, RZ, c[0x0][0x218], PT ;  /* 0x00008600ff007a0c */ /* 0x000fe40003f65070 */
[----:B------:R-:W-:Y:S02]  /*48f0*/  ISETP.NE.U32.AND P4, PT, RZ, c[0x0][0x258], PT ;  /* 0x00009600ff007a0c */ /* 0x000fe40003f85070 */
[----:B------:R-:W-:Y:S02]  /*4900*/  ISETP.NE.AND.EX P3, PT, RZ, c[0x0][0x21c], PT, P3 ;  /* 0x00008700ff007a0c */ /* 0x000fe40003f65330 */
[----:B------:R-:W-:Y:S02]  /*4910*/  ISETP.NE.AND.EX P4, PT, RZ, c[0x0][0x25c], PT, P4 ;  /* 0x00009700ff007a0c */ /* 0x000fe40003f85340 */
[C---:B------:R-:W-:Y:S02]  /*4920*/  LOP3.LUT P2, RZ, R12.reuse, 0xff, RZ, 0xc0, !PT ;  /* 0x000000ff0cff7812 */ /* 0x040fe4000784c0ff */
[----:B------:R-:W-:-:S07]  /*4930*/  LOP3.LUT P1, RZ, R12, 0xff00, RZ, 0xc0, !PT ;  /* 0x0000ff000cff7812 */ /* 0x000fce000782c0ff */
[----:B------:R-:W-:Y:S02]  /*4940*/  @P3 FADD.FTZ R193, R172, R193 ;  /* 0x000000c1acc13221 */ /* 0x000fe40000010000 */
[----:B------:R-:W-:Y:S02]  /*4950*/  @P3 FADD.FTZ R194, R173, R194 ;  /* 0x000000c2adc23221 */ /* 0x000fe40000010000 */
[C---:B------:R-:W-:Y:S01]  /*4960*/  FMUL.FTZ R195, R193.reuse, R2 ;  /* 0x00000002c1c37220 */ /* 0x040fe20000410000 */
[----:B------:R-:W-:Y:S01]  /*4970*/  SEL R184, R193, R184, P4 ;  /* 0x000000b8c1b87207 */ /* 0x000fe20002000000 */
[----:B------:R-:W-:Y:S01]  /*4980*/  @P3 FADD.FTZ R192, R174, R192 ;  /* 0x000000c0aec03221 */ /* 0x000fe20000010000 */
[----:B------:R-:W-:Y:S01]  /*4990*/  SEL R185, R194, R185, P4 ;  /* 0x000000b9c2b97207 */ /* 0x000fe20002000000 */
[----:B------:R-:W-:Y:S01]  /*49a0*/  @P3 FADD.FTZ R3, R175, R3 ;  /* 0x00000003af033221 */ /* 0x000fe20000010000 */
[----:B------:R-:W-:Y:S01]  /*49b0*/  ISETP.NE.U32.AND P3, PT, RZ, c[0x0][0x258], PT ;  /* 0x00009600ff007a0c */ /* 0x000fe20003f65070 */
[----:B------:R-:W-:Y:S01]  /*49c0*/  FMUL.FTZ R195, R195, c[0x0][0x1e8] ;  /* 0x00007a00c3c37a20 */ /* 0x000fe20000410000 */
[----:B------:R-:W-:Y:S01]  /*49d0*/  SEL R186, R192, R186, P4 ;  /* 0x000000bac0ba7207 */ /* 0x000fe20002000000 */
[-C--:B------:R-:W-:Y:S01]  /*49e0*/  FMUL.FTZ R194, R194, R2.reuse ;  /* 0x00000002c2c27220 */ /* 0x080fe20000410000 */
[----:B------:R-:W-:Y:S01]  /*49f0*/  ISETP.NE.AND.EX P3, PT, RZ, c[0x0][0x25c], PT, P3 ;  /* 0x00009700ff007a0c */ /* 0x000fe20003f65330 */
[----:B------:R-:W-:Y:S01]  /*4a00*/  FMUL.FTZ R192, R192, R2 ;  /* 0x00000002c0c07220 */ /* 0x000fe20000410000 */
[----:B------:R-:W-:Y:S01]  /*4a10*/  SEL R187, R3, R187, P4 ;  /* 0x000000bb03bb7207 */ /* 0x000fe20002000000 */
[----:B------:R-:W-:-:S02]  /*4a20*/  FMUL.FTZ R194, R194, c[0x0][0x1e8] ;  /* 0x00007a00c2c27a20 */ /* 0x000fc40000410000 */
[----:B------:R-:W-:-:S04]  /*4a30*/  FMUL.FTZ R193, R3, R2 ;  /* 0x0000000203c17220 */ /* 0x000fc80000410000 */
[----:B------:R-:W-:Y:S02]  /*4a40*/  FMUL.FTZ R193, R193, c[0x0][0x1e8] ;  /* 0x00007a00c1c17a20 */ /* 0x000fe40000410000 */
[----:B--2---:R-:W-:Y:S02]  /*4a50*/  FMUL.FTZ R188, R195, R188 ;  /* 0x000000bcc3bc7220 */ /* 0x004fe40000410000 */
[----:B------:R-:W-:-:S03]  /*4a60*/  FMUL.FTZ R189, R189, R194 ;  /* 0x000000c2bdbd7220 */ /* 0x000fc60000410000 */
[----:B------:R-:W-:Y:S02]  /*4a70*/  FSEL R188, R188, RZ, P2 ;  /* 0x000000ffbcbc7208 */ /* 0x000fe40001000000 */
[----:B------:R-:W-:-:S03]  /*4a80*/  FSEL R189, R189, RZ, P1 ;  /* 0x000000ffbdbd7208 */ /* 0x000fc60000800000 */
[----:B------:R-:W-:Y:S01]  /*4a90*/  FADD.FTZ R140, R140, R188 ;  /* 0x000000bc8c8c7221 */ /* 0x000fe20000010000 */
[----:B------:R-:W-:Y:S01]  /*4aa0*/  @P3 LEA R188, P4, R13, c[0x0][0x258], 0x4 ;  /* 0x000096000dbc3a11 */ /* 0x000fe200078820ff */
[----:B------:R-:W-:-:S03]  /*4ab0*/  FADD.FTZ R141, R141, R189 ;  /* 0x000000bd8d8d7221 */ /* 0x000fc60000010000 */
[----:B------:R-:W-:-:S05]  /*4ac0*/  @P3 LEA.HI.X R189, R13, c[0x0][0x25c], RZ, 0x4, P4 ;  /* 0x000097000dbd3a11 */ /* 0x000fca00020f24ff */
[----:B------:R0:W-:Y:S01]  /*4ad0*/  @P3 STG.E.128 [R188.64], R184 ;  /* 0x000000b8bc003986 */ /* 0x0001e2000c101d04 */
[----:B------:R-:W-:-:S04]  /*4ae0*/  LEA R2, P3, R13, c[0x0][0x248], 0x4 ;  /* 0x000092000d027a11 */ /* 0x000fc800078620ff */
[----:B------:R-:W-:Y:S01]  /*4af0*/  LEA.HI.X R3, R13, c[0x0][0x24c], RZ, 0x4, P3 ;  /* 0x000093000d037a11 */ /* 0x000fe200018f24ff */
[----:B------:R-:W-:-:S05]  /*4b00*/  FMUL.FTZ R13, R48, R195 ;  /* 0x000000c3300d7220 */ /* 0x000fca0000410000 */
[----:B0-----:R-:W-:Y:S01]  /*4b10*/  SEL R188, R13, RZ, P2 ;  /* 0x000000ff0dbc7207 */ /* 0x001fe20001000000 */
[----:B------:R-:W-:-:S05]  /*4b20*/  FMUL.FTZ R13, R49, R194 ;  /* 0x000000c2310d7220 */ /* 0x000fca0000410000 */
[----:B------:R-:W-:Y:S01]  /*4b30*/  SEL R189, R13, RZ, P1 ;  /* 0x000000ff0dbd7207 */ /* 0x000fe20000800000 */
[----:B------:R-:W-:Y:S01]  /*4b40*/  FMUL.FTZ R13, R192, c[0x0][0x1e8] ;  /* 0x00007a00c00d7a20 */ /* 0x000fe20000410000 */
[----:B------:R-:W-:-:S03]  /*4b50*/  LOP3.LUT P1, RZ, R12, 0xff0000, RZ, 0xc0, !PT ;  /* 0x00ff00000cff7812 */ /* 0x000fc6000782c0ff */
[-C--:B------:R-:W-:Y:S02]  /*4b60*/  FMUL.FTZ R190, R190, R13.reuse ;  /* 0x0000000dbebe7220 */ /* 0x080fe40000410000 */
[----:B------:R-:W-:-:S03]  /*4b70*/  FMUL.FTZ R192, R50, R13 ;  /* 0x0000000d32c07220 */ /* 0x000fc60000410000 */
[----:B------:R-:W-:Y:S02]  /*4b80*/  FSEL R13, R190, RZ, P1 ;  /* 0x000000ffbe0d7208 */ /* 0x000fe40000800000 */
[----:B------:R-:W-:Y:S01]  /*4b90*/  SEL R190, R192, RZ, P1 ;  /* 0x000000ffc0be7207 */ /* 0x000fe20000800000 */
[-C--:B------:R-:W-:Y:S01]  /*4ba0*/  FMUL.FTZ R192, R191, R193.reuse ;  /* 0x000000c1bfc07220 */ /* 0x080fe20000410000 */
[----:B------:R-:W-:Y:S01]  /*4bb0*/  LOP3.LUT P1, RZ, R12, 0xff000000, RZ, 0xc0, !PT ;  /* 0xff0000000cff7812 */ /* 0x000fe2000782c0ff */
[----:B------:R-:W-:Y:S02]  /*4bc0*/  FMUL.FTZ R191, R51, R193 ;  /* 0x000000c133bf7220 */ /* 0x000fe40000410000 */
[----:B------:R-:W-:Y:S01]  /*4bd0*/  FADD.FTZ R142, R142, R13 ;  /* 0x0000000d8e8e7221 */ /* 0x000fe20000010000 */
[----:B------:R-:W-:Y:S02]  /*4be0*/  FSEL R192, R192, RZ, P1 ;  /* 0x000000ffc0c07208 */ /* 0x000fe40000800000 */
[----:B------:R-:W-:-:S03]  /*4bf0*/  SEL R191, R191, RZ, P1 ;  /* 0x000000ffbfbf7207 */ /* 0x000fc60000800000 */
[----:B------:R-:W-:Y:S02]  /*4c00*/  FADD.FTZ R143, R143, R192 ;  /* 0x000000c08f8f7221 */ /* 0x000fe40000010000 */
[----:B------:R0:W-:Y:S04]  /*4c10*/  STG.E.128 [R2.64], R188 ;  /* 0x000000bc02007986 */ /* 0x0001e8000c101d04 */
.L_x_12028:
[----:B------:R-:W-:Y:S05]  /*4c20*/  BSYNC B1 ;  /* 0x0000000000017941 */ /* 0x000fea0003800000 */
.L_x_12027:
[----:B0----5:R-:W-:-:S04]  /*4c30*/  MOV R2, c[0x0][0x160] ;  /* 0x0000580000027a02 */ /* 0x021fc80000000f00 */
[----:B------:R-:W-:-:S04]  /*4c40*/  LEA R0, R2, R0, 0x2 ;  /* 0x0000000002007211 */ /* 0x000fc800078e10ff */
[----:B------:R-:W-:-:S13]  /*4c50*/  ISETP.GE.AND P1, PT, R0, c[0x0][0x164], PT ;  /* 0x0000590000007a0c */ /* 0x000fda0003f26270 */
[----:B---3--:R-:W-:Y:S01]  /*4c60*/  @P1 CALL.REL.NOINC `(.L_x_11994) ;  /* 0x0000001000001944 */ /* 0x008fe20003c00000 */
[----:B------:R-:W-:Y:S05]  /*4c70*/  BRA `(.L_x_12029) ;  /* 0xffffbcc000007947 */ /* 0x000fea000383ffff */
.L_x_11994:
[----:B------:R-:W-:Y:S05]  /*4c80*/  BSYNC B0 ;  /* 0x0000000000007941 */ /* 0x000fea0003800000 */
.L_x_11993:
        /* <DEDUP_REMOVED lines=30> */
[----:B-----5:R-:W-:Y:S04]  /*4e70*/  LDS R20, [R188.X4+0x1c00] ;  /* 0x001c0000bc147984 */ /* 0x020fe80000004800 */
        /* <DEDUP_REMOVED lines=117> */
.L_x_12031:
[----:B------:R-:W-:Y:S05]  /*55d0*/  BSYNC B0 ;  /* 0x0000000000007941 */ /* 0x000fea0003800000 */
.L_x_12030:
        /* <DEDUP_REMOVED lines=128> */
.L_x_12033:
[----:B0-----:R-:W-:Y:S05]  /*5de0*/  BSYNC B0 ;  /* 0x0000000000007941 */ /* 0x001fea0003800000 */
.L_x_12032:
        /* <DEDUP_REMOVED lines=18> */
.L_x_12035:
[----:B------:R-:W-:Y:S05]  /*5f10*/  BSYNC B0 ;  /* 0x0000000000007941 */ /* 0x000fea0003800000 */
.L_x_12034:
        /* <DEDUP_REMOVED lines=18> */
.L_x_12037:
[----:B------:R-:W-:Y:S05]  /*6040*/  BSYNC B0 ;  /* 0x0000000000007941 */ /* 0x000fea0003800000 */
.L_x_12036:
        /* <DEDUP_REMOVED lines=18> */
.L_x_12039:
[----:B------:R-:W-:Y:S05]  /*6170*/  BSYNC B0 ;  /* 0x0000000000007941 */ /* 0x000fea0003800000 */
.L_x_12038:
        /* <DEDUP_REMOVED lines=18> */
.L_x_12041:
[----:B------:R-:W-:Y:S05]  /*62a0*/  BSYNC B0 ;  /* 0x0000000000007941 */ /* 0x000fea0003800000 */
.L_x_12040:
        /* <DEDUP_REMOVED lines=18> */
.L_x_12043:
[----:B------:R-:W-:Y:S05]  /*63d0*/  BSYNC B0 ;  /* 0x0000000000007941 */ /* 0x000fea0003800000 */
.L_x_12042:
        /* <DEDUP_REMOVED lines=12> */
.L_x_12011:
[----:B------:R-:W-:Y:S01]  /*64a0*/  HFMA2.MMA R190, -RZ, RZ, 0, 5.9604644775390625e-08 ;  /* 0x00000001ffbe7435 */ /* 0x000fe200000001ff */
[----:B------:R-:W-:Y:S02]  /*64b0*/  MOV R189, R203 ;  /* 0x000000cb00bd7202 */ /* 0x000fe40000000f00 */
[----:B------:R-:W-:Y:S02]  /*64c0*/  MOV R195, 0x1f ;  /* 0x0000001f00c37802 */ /* 0x000fe40000000f00 */
[----:B------:R-:W-:-:S02]  /*64d0*/  MOV R194, 0xffffffff ;  /* 0xffffffff00c27802 */ /* 0x000fc40000000f00 */
[----:B------:R-:W-:Y:S02]  /*64e0*/  MOV R188, 0x6500 ;  /* 0x0000650000bc7802 */ /* 0x000fe40000000f00 */
[----:B-----5:R-:W-:Y:S05]  /*64f0*/  CALL.REL.NOINC `($__internal_194_$__cuda_sm70_shflsync_bfly_p) ;  /* 0x0000046000007944 */ /* 0x020fea0003c00000 */
[----:B-1----:R-:W-:Y:S01]  /*6500*/  MOV R191, R190 ;  /* 0x000000be00bf7202 */ /* 0x002fe20000000f00 */
[----:B------:R-:W-:Y:S05]  /*6510*/  BRA `(.L_x_12044) ;  /* 0xffffbf7000007947 */ /* 0x000fea000383ffff */
.L_x_12012:
[----:B------:R-:W-:Y:S01]  /*6520*/  HFMA2.MMA R190, -RZ, RZ, 0, 5.9604644775390625e-08 ;  /* 0x00000001ffbe7435 */ /* 0x000fe200000001ff */
[----:B------:R-:W-:Y:S02]  /*6530*/  MOV R189, R202 ;  /* 0x000000ca00bd7202 */ /* 0x000fe40000000f00 */
[----:B------:R-:W-:Y:S02]  /*6540*/  MOV R195, 0x1f ;  /* 0x0000001f00c37802 */ /* 0x000fe40000000f00 */
[----:B------:R-:W-:Y:S02]  /*6550*/  MOV R194, 0xffffffff ;  /* 0xffffffff00c27802 */ /* 0x000fe40000000f00 */
[----:B------:R-:W-:Y:S02]  /*6560*/  MOV R188, 0x6580 ;  /* 0x0000658000bc7802 */ /* 0x000fe40000000f00 */
[----:B01---5:R-:W-:Y:S05]  /*6570*/  CALL.REL.NOINC `($__internal_194_$__cuda_sm70_shflsync_bfly_p) ;  /* 0x000003e000007944 */ /* 0x023fea0003c00000 */
[----:B------:R-:W-:Y:S01]  /*6580*/  FADD.FTZ R191, R191, R203 ;  /* 0x000000cbbfbf7221 */ /* 0x000fe20000010000 */
[----:B------:R-:W-:Y:S01]  /*6590*/  MOV R195, 0x1f ;  /* 0x0000001f00c37802 */ /* 0x000fe20000000f00 */
[----:B-1----:R-:W-:Y:S01]  /*65a0*/  FADD.FTZ R192, R202, R190 ;  /* 0x000000becac07221 */ /* 0x002fe20000010000 */
[----:B------:R-:W-:Y:S01]  /*65b0*/  HFMA2.MMA R190, -RZ, RZ, 0, 1.1920928955078125e-07 ;  /* 0x00000002ffbe7435 */ /* 0x000fe200000001ff */
[----:B------:R-:W-:-:S02]  /*65c0*/  MOV R194, 0xffffffff ;  /* 0xffffffff00c27802 */ /* 0x000fc40000000f00 */
[----:B------:R-:W-:Y:S02]  /*65d0*/  MOV R189, R191 ;  /* 0x000000bf00bd7202 */ /* 0x000fe40000000f00 */
[----:B------:R-:W-:Y:S02]  /*65e0*/  MOV R188, 0x6600 ;  /* 0x0000660000bc7802 */ /* 0x000fe40000000f00 */
[----:B------:R-:W-:Y:S05]  /*65f0*/  CALL.REL.NOINC `($__internal_194_$__cuda_sm70_shflsync_bfly_p) ;  /* 0x0000036000007944 */ /* 0x000fea0003c00000 */
[----:B-1----:R-:W-:Y:S01]  /*6600*/  MOV R193, R190 ;  /* 0x000000be00c17202 */ /* 0x002fe20000000f00 */
[----:B------:R-:W-:Y:S01]  /*6610*/  HFMA2.MMA R190, -RZ, RZ, 0, 1.1920928955078125e-07 ;  /* 0x00000002ffbe7435 */ /* 0x000fe200000001ff */
[----:B------:R-:W-:Y:S02]  /*6620*/  MOV R189, R192 ;  /* 0x000000c000bd7202 */ /* 0x000fe40000000f00 */
[----:B------:R-:W-:Y:S02]  /*6630*/  MOV R195, 0x1f ;  /* 0x0000001f00c37802 */ /* 0x000fe40000000f00 */
[----:B------:R-:W-:Y:S02]  /*6640*/  MOV R194, 0xffffffff ;  /* 0xffffffff00c27802 */ /* 0x000fe40000000f00 */
[----:B------:R-:W-:-:S02]  /*6650*/  MOV R188, 0x6670 ;  /* 0x0000667000bc7802 */ /* 0x000fc40000000f00 */
[----:B------:R-:W-:Y:S05]  /*6660*/  CALL.REL.NOINC `($__internal_194_$__cuda_sm70_shflsync_bfly_p) ;  /* 0x000002f000007944 */ /* 0x000fea0003c00000 */
[----:B------:R-:W-:Y:S01]  /*6670*/  FADD.FTZ R191, R193, R191 ;  /* 0x000000bfc1bf7221 */ /* 0x000fe20000010000 */
[----:B------:R-:W-:Y:S01]  /*6680*/  MOV R195, 0x1f ;  /* 0x0000001f00c37802 */ /* 0x000fe20000000f00 */
[----:B-1----:R-:W-:Y:S01]  /*6690*/  FADD.FTZ R192, R192, R190 ;  /* 0x000000bec0c07221 */ /* 0x002fe20000010000 */
[----:B------:R-:W-:Y:S01]  /*66a0*/  HFMA2.MMA R190, -RZ, RZ, 0, 2.384185791015625e-07 ;  /* 0x00000004ffbe7435 */ /* 0x000fe200000001ff */
[----:B------:R-:W-:-:S02]  /*66b0*/  MOV R194, 0xffffffff ;  /* 0xffffffff00c27802 */ /* 0x000fc40000000f00 */
[----:B------:R-:W-:Y:S02]  /*66c0*/  MOV R189, R191 ;  /* 0x000000bf00bd7202 */ /* 0x000fe40000000f00 */
[----:B------:R-:W-:Y:S02]  /*66d0*/  MOV R188, 0x66f0 ;  /* 0x000066f000bc7802 */ /* 0x000fe40000000f00 */
[----:B------:R-:W-:Y:S05]  /*66e0*/  CALL.REL.NOINC `($__internal_194_$__cuda_sm70_shflsync_bfly_p) ;  /* 0x0000027000007944 */ /* 0x000fea0003c00000 */
[----:B-1----:R-:W-:Y:S01]  /*66f0*/  MOV R193, R190 ;  /* 0x000000be00c17202 */ /* 0x002fe20000000f00 */
[----:B------:R-:W-:Y:S01]  /*6700*/  HFMA2.MMA R190, -RZ, RZ, 0, 2.384185791015625e-07 ;  /* 0x00000004ffbe7435 */ /* 0x000fe200000001ff */
        /* <DEDUP_REMOVED lines=8> */
[----:B------:R-:W-:Y:S01]  /*6790*/  HFMA2.MMA R190, -RZ, RZ, 0, 4.76837158203125e-07 ;  /* 0x00000008ffbe7435 */ /* 0x000fe200000001ff */
[----:B------:R-:W-:-:S02]  /*67a0*/  MOV R194, 0xffffffff ;  /* 0xffffffff00c27802 */ /* 0x000fc40000000f00 */
[----:B------:R-:W-:Y:S02]  /*67b0*/  MOV R189, R191 ;  /* 0x000000bf00bd7202 */ /* 0x000fe40000000f00 */
[----:B------:R-:W-:Y:S02]  /*67c0*/  MOV R188, 0x67e0 ;  /* 0x000067e000bc7802 */ /* 0x000fe40000000f00 */
[----:B------:R-:W-:Y:S05]  /*67d0*/  CALL.REL.NOINC `($__internal_194_$__cuda_sm70_shflsync_bfly_p) ;  /* 0x0000018000007944 */ /* 0x000fea0003c00000 */
[----:B-1----:R-:W-:Y:S01]  /*67e0*/  MOV R193, R190 ;  /* 0x000000be00c17202 */ /* 0x002fe20000000f00 */
[----:B------:R-:W-:Y:S01]  /*67f0*/  HFMA2.MMA R190, -RZ, RZ, 0, 4.76837158203125e-07 ;  /* 0x00000008ffbe7435 */ /* 0x000fe200000001ff */
        /* <DEDUP_REMOVED lines=8> */
[----:B------:R-:W-:Y:S01]  /*6880*/  HFMA2.MMA R190, -RZ, RZ, 0, 9.5367431640625e-07 ;  /* 0x00000010ffbe7435 */ /* 0x000fe200000001ff */
[----:B------:R-:W-:-:S02]  /*6890*/  MOV R194, 0xffffffff ;  /* 0xffffffff00c27802 */ /* 0x000fc40000000f00 */
[----:B------:R-:W-:Y:S02]  /*68a0*/  MOV R189, R191 ;  /* 0x000000bf00bd7202 */ /* 0x000fe40000000f00 */
[----:B------:R-:W-:Y:S02]  /*68b0*/  MOV R188, 0x68d0 ;  /* 0x000068d000bc7802 */ /* 0x000fe40000000f00 */
[----:B------:R-:W-:Y:S05]  /*68c0*/  CALL.REL.NOINC `($__internal_194_$__cuda_sm70_shflsync_bfly_p) ;  /* 0x0000009000007944 */ /* 0x000fea0003c00000 */
[----:B-1----:R-:W-:Y:S01]  /*68d0*/  MOV R193, R190 ;  /* 0x000000be00c17202 */ /* 0x002fe20000000f00 */
[----:B------:R-:W-:Y:S01]  /*68e0*/  HFMA2.MMA R190, -RZ, RZ, 0, 9.5367431640625e-07 ;  /* 0x00000010ffbe7435 */ /* 0x000fe200000001ff */
[----:B------:R-:W-:Y:S02]  /*68f0*/  MOV R189, R192 ;  /* 0x000000c000bd7202 */ /* 0x000fe40000000f00 */
[----:B------:R-:W-:Y:S02]  /*6900*/  MOV R195, 0x1f ;  /* 0x0000001f00c37802 */ /* 0x000fe40000000f00 */
[----:B------:R-:W-:Y:S02]  /*6910*/  MOV R194, 0xffffffff ;  /* 0xffffffff00c27802 */ /* 0x000fe40000000f00 */
[----:B------:R-:W-:-:S02]  /*6920*/  MOV R188, 0x6940 ;  /* 0x0000694000bc7802 */ /* 0x000fc40000000f00 */
[----:B------:R-:W-:Y:S05]  /*6930*/  CALL.REL.NOINC `($__internal_194_$__cuda_sm70_shflsync_bfly_p) ;  /* 0x0000002000007944 */ /* 0x000fea0003c00000 */
[----:B-1----:R-:W-:Y:S01]  /*6940*/  MOV R188, R190 ;  /* 0x000000be00bc7202 */ /* 0x002fe20000000f00 */
[----:B------:R-:W-:Y:S05]  /*6950*/  BRA `(.L_x_12045) ;  /* 0xffffbc5000007947 */ /* 0x000fea000383ffff */
        .weak           $__internal_194_$__cuda_sm70_shflsync_bfly_p
        .type           $__internal_194_$__cuda_sm70_shflsync_bfly_p,@function
        .size           $__internal_194_$__cuda_sm70_shflsync_bfly_p,(.L_x_12496 - $__internal_194_$__cuda_sm70_shflsync_bfly_p)
$__internal_194_$__cuda_sm70_shflsync_bfly_p:
[----:B------:R-:W-:Y:S04]  /*6960*/  WARPSYNC R194 ;  /* 0x000000c200007348 */ /* 0x000fe80003800000 */
[----:B------:R0:W1:Y:S02]  /*6970*/  SHFL.BFLY PT, R190, R189, R190, R195 ;  /* 0x0c0000bebdbe7389 */ /* 0x00006400000e00c3 */
[----:B0-----:R-:W-:-:S06]  /*6980*/  HFMA2.MMA R189, -RZ, RZ, 0, 0 ;  /* 0x00000000ffbd7435 */ /* 0x001fcc00000001ff */
[----:B------:R-:W-:Y:S05]  /*6990*/  RET.REL.NODEC R188 `(_ZN10layer_norm13ln_bwd_kernelINS_13Kernel_traitsIfffffjLj1024ELj1ELj4ELj1ELj16ENS_18Kernel_traits_baseILj1024EfffffjLj128EEEEELb1ELb1ELb0ELb0EEEvNS_9BwdParamsE) ;  /* 0xffff9660bc007950 */ /* 0x000fea0003c3ffff */
.L_x_12046:
        /* <DEDUP_REMOVED lines=14> */
.L_x_12496:


//--------------------- .text._ZN10layer_norm13ln_bwd_kernelINS_13Kernel_traitsIfffffjLj1024ELj1ELj4ELj1ELj16ENS_18Kernel_traits_baseILj1024EfffffjLj128EEEEELb1ELb1ELb0ELb1EEEvNS_9BwdParamsE --------------------------
	.section	.text._ZN10layer_norm13ln_bwd_kernelINS_13Kernel_traitsIfffffjLj1024ELj1ELj4ELj1ELj16ENS_18Kernel_traits_baseILj1024EfffffjLj128EEEEELb1ELb1ELb0ELb1EEEvNS_9BwdParamsE,"ax",@progbits
	.sectioninfo	@"SHI_REGISTERS=255"
	.align	128
        .global         _ZN10layer_norm13ln_bwd_kernelINS_13Kernel_traitsIfffffjLj1024ELj1ELj4ELj1ELj16ENS_18Kernel_traits_baseILj1024EfffffjLj128EEEEELb1ELb1ELb0ELb1EEEvNS_9BwdParamsE
        .type           _ZN10layer_norm13ln_bwd_kernelINS_13Kernel_traitsIfffffjLj1024ELj1ELj4ELj1ELj16ENS_18Kernel_traits_baseILj1024EfffffjLj128EEEEELb1ELb1ELb0ELb1EEEvNS_9BwdParamsE,@function
        .size           _ZN10layer_norm13ln_bwd_kernelINS_13Kernel_traitsIfffffjLj1024ELj1ELj4ELj1ELj16ENS_18Kernel_traits_baseILj1024EfffffjLj128EEEEELb1ELb1ELb0ELb1EEEvNS_9BwdParamsE,(.L_x_12497 - _ZN10layer_norm13ln_bwd_kernelINS_13Kernel_traitsIfffffjLj1024ELj1ELj4ELj1ELj16ENS_18Kernel_traits_baseILj1024EfffffjLj128EEEEELb1ELb1ELb0ELb1EEEvNS_9BwdParamsE)
        .other          _ZN10layer_norm13ln_bwd_kernelINS_13Kernel_traitsIfffffjLj1024ELj1ELj4ELj1ELj16ENS_18Kernel_traits_baseILj1024EfffffjLj128EEEEELb1ELb1ELb0ELb1EEEvNS_9BwdParamsE,@"STO_CUDA_ENTRY STV_DEFAULT"
_ZN10layer_norm13ln_bwd_kernelINS_13Kernel_traitsIfffffjLj1024ELj1ELj4ELj1ELj16ENS_18Kernel_traits_baseILj1024EfffffjLj128EEEEELb1ELb1ELb0ELb1EEEvNS_9BwdParamsE:
.text._ZN10layer_norm13ln_bwd_kernelINS_13Kernel_traitsIfffffjLj1024ELj1ELj4ELj1ELj16ENS_18Kernel_traits_baseILj1024EfffffjLj128EEEEELb1ELb1ELb0ELb1EEEvNS_9BwdParamsE:
        /* <DEDUP_REMOVED lines=59> */
.L_x_12048:
[----:B------:R-:W-:-:S04]  /*03b0*/  SHF.L.U32 R0, R2, 0x4, RZ ;  /* 0x0000000402007819 */ /* 0x000fc800000006ff */
[----:B------:R-:W-:-:S04]  /*03c0*/  LOP3.LUT R0, R0, 0x1f0, RZ, 0xc0, !PT ;  /* 0x000001f000007812 */ /* 0x000fc800078ec0ff */
[C---:B------:R-:W-:Y:S02]  /*03d0*/  IADD3 R2, P0, R0.reuse, c[0x0][0x1b0], RZ ;  /* 0x00006c0000027a10 */ /* 0x040fe40007f1e0ff */
[----:B------:R-:W-:Y:S02]  /*03e0*/  IADD3 R4, P1, R0, c[0x0][0x1c8], RZ ;  /* 0x0000720000047a10 */ /* 0x000fe40007f3e0ff */
[----:B------:R-:W-:Y:S02]  /*03f0*/  IADD3.X R3, RZ, c[0x0][0x1b4], RZ, P0, !PT ;  /* 0x00006d00ff037a10 */ /* 0x000fe400007fe4ff */
[----:B------:R-:W-:-:S03]  /*0400*/  IADD3.X R5, RZ, c[0x0][0x1cc], RZ, P1, !PT ;  /* 0x00007300ff057a10 */ /* 0x000fc60000ffe4ff */
[----:B------:R0:W5:Y:S04]  /*0410*/  LDG.E.128 R84, [R2.64] ;  /* 0x0000000402547981 */ /* 0x000168000c1e1d00 */
[----:B------:R0:W5:Y:S04]  /*0420*/  LDG.E.128 R80, [R2.64+0x200] ;  /* 0x0002000402507981 */ /* 0x000168000c1e1d00 */
[----:B------:R0:W5:Y:S04]  /*0430*/  LDG.E.128 R76, [R2.64+0x400] ;  /* 0x00040004024c7981 */ /* 0x000168000c1e1d00 */
        /* <DEDUP_REMOVED lines=13> */
[----:B------:R-:W-:Y:S01]  /*0510*/  HFMA2.MMA R252, -RZ, RZ, 0, 0 ;  /* 0x00000000fffc7435 */ /* 0x000fe200000001ff */
[----:B------:R-:W-:Y:S01]  /*0520*/  BSSY B1, `(.L_x_12050) ;  /* 0x0000426000017945 */ /* 0x000fe20003800000 */
[----:B------:R-:W-:Y:S01]  /*0530*/  HFMA2.MMA R230, -RZ, RZ, 0, 0 ;  /* 0x00000000ffe67435 */ /* 0x000fe200000001ff */
[----:B------:R0:W-:Y:S01]  /*0540*/  STL [R1+0xc8], RZ ;  /* 0x0000c8ff01007387 */ /* 0x0001e20000100800 */
[----:B------:R-:W-:Y:S01]  /*0550*/  HFMA2.MMA R208, -RZ, RZ, 0, 0 ;  /* 0x00000000ffd07435 */ /* 0x000fe200000001ff */
[----:B------:R-:W-:Y:S01]  /*0560*/  CS2R R250, SRZ ;  /* 0x0000000000fa7805 */ /* 0x000fe2000001ff00 */
[----:B------:R-:W-:Y:S01]  /*0570*/  HFMA2.MMA R188, -RZ, RZ, 0, 0 ;  /* 0x00000000ffbc7435 */ /* 0x000fe200000001ff */
[----:B------:R0:W-:Y:S01]  /*0580*/  STL [R1+0xc4], RZ ;  /* 0x0000c4ff01007387 */ /* 0x0001e20000100800 */
[----:B------:R-:W-:Y:S01]  /*0590*/  CS2R R248, SRZ ;  /* 0x0000000000f87805 */ /* 0x000fe2000001ff00 */
[----:B------:R-:W-:Y:S01]  /*05a0*/  CS2R R246, SRZ ;  /* 0x0000000000f67805 */ /* 0x000fe2000001ff00 */
[----:B------:R-:W-:Y:S01]  /*05b0*/  CS2R R244, SRZ ;  /* 0x0000000000f47805 */ /* 0x000fe2000001ff00 */
[----:B------:R0:W-:Y:S01]  /*05c0*/  STL [R1+0xc0], RZ ;  /* 0x0000c0ff01007387 */ /* 0x0001e20000100800 */
[----:B------:R-:W-:Y:S01]  /*05d0*/  CS2R R242, SRZ ;  /* 0x0000000000f27805 */ /* 0x000fe2000001ff00 */
[----:B------:R-:W-:Y:S01]  /*05e0*/  CS2R R240, SRZ ;  /* 0x0000000000f07805 */ /* 0x000fe2000001ff00 */
[----:B------:R-:W-:Y:S01]  /*05f0*/  CS2R R238, SRZ ;  /* 0x0000000000ee7805 */ /* 0x000fe2000001ff00 */
[----:B------:R0:W-:Y:S01]  /*0600*/  STL [R1+0xbc], RZ ;  /* 0x0000bcff01007387 */ /* 0x0001e20000100800 */
[----:B------:R-:W-:Y:S01]  /*0610*/  MOV R237, RZ ;  /* 0x000000ff00ed7202 */ /* 0x000fe20000000f00 */
[----:B------:R-:W-:Y:S01]  /*0620*/  CS2R R228, SRZ ;  /* 0x0000000000e47805 */ /* 0x000fe2000001ff00 */
[----:B------:R-:W-:Y:S01]  /*0630*/  CS2R R226, SRZ ;  /* 0x0000000000e27805 */ /* 0x000fe2000001ff00 */
[----:B------:R0:W-:Y:S01]  /*0640*/  STL [R1+0xb8], RZ ;  /* 0x0000b8ff01007387 */ /* 0x0001e20000100800 */
[----:B------:R-:W-:Y:S01]  /*0650*/  CS2R R224, SRZ ;  /* 0x0000000000e07805 */ /* 0x000fe2000001ff00 */
[----:B------:R-:W-:Y:S01]  /*0660*/  CS2R R222, SRZ ;  /* 0x0000000000de7805 */ /* 0x000fe2000001ff00 */
[----:B------:R-:W-:Y:S01]  /*0670*/  CS2R R220, SRZ ;  /* 0x0000000000dc7805 */ /* 0x000fe2000001ff00 */
[----:B------:R0:W-:Y:S01]  /*0680*/  STL [R1+0xb4], RZ ;  /* 0x0000b4ff01007387 */ /* 0x0001e20000100800 */
[----:B------:R-:W-:Y:S01]  /*0690*/  CS2R R218, SRZ ;  /* 0x0000000000da7805 */ /* 0x000fe2000001ff00 */
[----:B------:R-:W-:Y:S01]  /*06a0*/  CS2R R216, SRZ ;  /* 0x0000000000d87805 */ /* 0x000fe2000001ff00 */
[----:B------:R-:W-:Y:S01]  /*06b0*/  MOV R215, RZ ;  /* 0x000000ff00d77202 */ /* 0x000fe20000000f00 */
[----:B------:R0:W-:Y:S01]  /*06c0*/  STL [R1+0xb0], RZ ;  /* 0x0000b0ff01007387 */ /* 0x0001e20000100800 */
[----:B------:R-:W-:Y:S01]  /*06d0*/  CS2R R206, SRZ ;  /* 0x0000000000ce7805 */ /* 0x000fe2000001ff00 */
[----:B------:R-:W-:Y:S01]  /*06e0*/  CS2R R204, SRZ ;  /* 0x0000000000cc7805 */ /* 0x000fe2000001ff00 */
[----:B------:R-:W-:Y:S01]  /*06f0*/  MOV R203, RZ ;  /* 0x000000ff00cb7202 */ /* 0x000fe20000000f00 */
[----:B------:R0:W-:Y:S01]  /*0700*/  STL [R1+0xac], RZ ;  /* 0x0000acff01007387 */ /* 0x0001e20000100800 */
[----:B------:R-:W-:Y:S01]  /*0710*/  CS2R R22, SRZ ;  /* 0x0000000000167805 */ /* 0x000fe2000001ff00 */
[----:B------:R-:W-:Y:S01]  /*0720*/  CS2R R20, SRZ ;  /* 0x0000000000147805 */ /* 0x000fe2000001ff00 */
[----:B------:R-:W-:Y:S01]  /*0730*/  CS2R R18, SRZ ;  /* 0x0000000000127805 */ /* 0x000fe2000001ff00 */
        /* <DEDUP_REMOVED lines=42> */
[----:B------:R0:W-:Y:S02]  /*09e0*/  STL [R1], RZ ;  /* 0x000000ff01007387 */ /* 0x0001e40000100800 */
.L_x_12054:
[----:B0-----:R-:W0:Y:S01]  /*09f0*/  S2R R2, SR_TID.X ;  /* 0x0000000000027919 */ /* 0x001e220000002100 */
        /* <DEDUP_REMOVED lines=31> */
[----:B------:R-:W3:Y:S01]  /*0bf0*/  LDG.E.128 R128, [R128.64] ;  /* 0x0000000480807981 */ /* 0x000ee2000c1e1d00 */
[----:B------:R-:W-:-:S02]  /*0c00*/  IADD3.X R133, R191, c[0x0][0x18c], RZ, P1, !PT ;  /* 0x00006300bf857a10 */ /* 0x000fc40000ffe4ff */
[----:B------:R-:W-:Y:S02]  /*0c10*/  IADD3 R0, R184, 0xe0, RZ ;  /* 0x000000e0b8007810 */ /* 0x000fe40007ffe0ff */
[----:B------:R-:W-:Y:S02]  /*0c20*/  SHF.R.U32.HI R14, RZ, 0x1c, R201 ;  /* 0x0000001cff0e7819 */ /* 0x000fe400000116c9 */
[----:B------:R-:W-:Y:S01]  /*0c30*/  IADD3 R140, P1, R15, c[0x0][0x188], RZ ;  /* 0x000062000f8c7a10 */ /* 0x000fe20007f3e0ff */
[----:B0-----:R-:W-:Y:S01]  /*0c40*/  IMAD.WIDE R2, R189, R4, c[0x0][0x1a8] ;  /* 0x00006a00bd027625 */ /* 0x001fe200078e0204 */
[----:B------:R-:W-:Y:S02]  /*0c50*/  SHF.L.U32 R11, R202, 0x4, RZ ;  /* 0x00000004ca0b7819 */ /* 0x000fe400000006ff */
[----:B------:R-:W-:Y:S01]  /*0c60*/  MOV R6, 0x3f800000 ;  /* 0x3f80000000067802 */ /* 0x000fe20000000f00 */
[----:B------:R-:W0:Y:S01]  /*0c70*/  LDC.U8 R212, c[0x0][0x1f0] ;  /* 0x00007c00ffd47b82 */ /* 0x000e220000000000 */
[----:B------:R-:W-:Y:S01]  /*0c80*/  IADD3.X R137, R16, c[0x0][0x18c], RZ, P0, !PT ;  /* 0x0000630010897a10 */ /* 0x000fe200007fe4ff */
[----:B------:R1:W3:Y:S01]  /*0c90*/  LDG.E R7, [R2.64] ;  /* 0x0000000402077981 */ /* 0x0002e2000c1e1900 */
[----:B------:R-:W-:-:S02]  /*0ca0*/  SHF.R.U32.HI R12, RZ, 0x1c, R209 ;  /* 0x0000001cff0c7819 */ /* 0x000fc400000116d1 */
[----:B------:R-:W-:Y:S01]  /*0cb0*/  IADD3 R144, P0, R13, c[0x0][0x188], RZ ;  /* 0x000062000d907a10 */ /* 0x000fe20007f1e0ff */
[----:B------:R-:W3:Y:S01]  /*0cc0*/  LDG.E.128 R132, [R132.64] ;  /* 0x0000000484847981 */ /* 0x000ee2000c1e1d00 */
[----:B------:R-:W-:Y:S02]  /*0cd0*/  SHF.L.U32 R9, R0, 0x4, RZ ;  /* 0x0000000400097819 */ /* 0x000fe400000006ff */
[----:B------:R-:W-:Y:S01]  /*0ce0*/  IADD3.X R141, R14, c[0x0][0x18c], RZ, P1, !PT ;  /* 0x000063000e8d7a10 */ /* 0x000fe20000ffe4ff */
[----:B------:R-:W3:Y:S01]  /*0cf0*/  LDG.E.128 R136, [R136.64] ;  /* 0x0000000488887981 */ /* 0x000ee2000c1e1d00 */
[----:B------:R-:W-:Y:S02]  /*0d00*/  SHF.R.U32.HI R10, RZ, 0x1c, R202 ;  /* 0x0000001cff0a7819 */ /* 0x000fe400000116ca */
[----:B------:R-:W-:Y:S02]  /*0d10*/  IADD3 R148, P1, R11, c[0x0][0x188], RZ ;  /* 0x000062000b947a10 */ /* 0x000fe40007f3e0ff */
[----:B------:R-:W-:Y:S01]  /*0d20*/  IADD3.X R145, R12, c[0x0][0x18c], RZ, P0, !PT ;  /* 0x000063000c917a10 */ /* 0x000fe200007fe4ff */
[----:B------:R-:W3:Y:S01]  /*0d30*/  LDG.E.128 R140, [R140.64] ;  /* 0x000000048c8c7981 */ /* 0x000ee2000c1e1d00 */
[----:B------:R-:W-:-:S02]  /*0d40*/  SHF.R.U32.HI R8, RZ, 0x1c, R0 ;  /* 0x0000001cff087819 */ /* 0x000fc40000011600 */
[----:B------:R-:W-:Y:S02]  /*0d50*/  IADD3 R152, P0, R9, c[0x0][0x188], RZ ;  /* 0x0000620009987a10 */ /* 0x000fe40007f1e0ff */
[----:B------:R-:W-:Y:S01]  /*0d60*/  IADD3.X R149, R10, c[0x0][0x18c], RZ, P1, !PT ;  /* 0x000063000a957a10 */ /* 0x000fe20000ffe4ff */
[----:B------:R-:W3:Y:S01]  /*0d70*/  LDG.E.128 R144, [R144.64] ;  /* 0x0000000490907981 */ /* 0x000ee2000c1e1d00 */
[----:B------:R-:W-:-:S04]  /*0d80*/  IADD3.X R153, R8, c[0x0][0x18c], RZ, P0, !PT ;  /* 0x0000630008997a10 */ /* 0x000fc800007fe4ff */
[----:B------:R-:W3:Y:S04]  /*0d90*/  LDG.E.128 R148, [R148.64] ;  /* 0x0000000494947981 */ /* 0x000ee8000c1e1d00 */
[----:B------:R-:W3:Y:S01]  /*0da0*/  LDG.E.128 R152, [R152.64] ;  /* 0x0000000498987981 */ /* 0x000ee2000c1e1d00 */
[----:B------:R-:W-:Y:S02]  /*0db0*/  ISETP.NE.U32.AND P1, PT, RZ, c[0x0][0x1c0], PT ;  /* 0x00007000ff007a0c */ /* 0x000fe40003f25070 */
[----:B------:R-:W-:Y:S02]  /*0dc0*/  ISETP.NE.U32.AND P0, PT, RZ, c[0x0][0x218], PT ;  /* 0x00008600ff007a0c */ /* 0x000fe40003f05070 */
[----:B------:R-:W-:Y:S02]  /*0dd0*/  ISETP.NE.AND.EX P1, PT, RZ, c[0x0][0x1c4], PT, P1 ;  /* 0x00007100ff007a0c */ /* 0x000fe40003f25310 */
[----:B------:R-:W-:-:S02]  /*0de0*/  ISETP.NE.AND.EX P0, PT, RZ, c[0x0][0x21c], PT, P0 ;  /* 0x00008700ff007a0c */ /* 0x000fc40003f05300 */
[----:B-1----:R-:W-:-:S09]  /*0df0*/  SHF.R.S32.HI R2, RZ, 0x1f, R189 ;  /* 0x0000001fff027819 */ /* 0x002fd200000114bd */
[----:B------:R-:W-:-:S04]  /*0e00*/  @P1 LEA R4, P2, R189, c[0x0][0x1c0], 0x2 ;  /* 0x00007000bd041a11 */ /* 0x000fc800078410ff */
[----:B------:R-:W-:Y:S02]  /*0e10*/  @P1 LEA.HI.X R5, R189, c[0x0][0x1c4], R2, 0x2, P2 ;  /* 0x00007100bd051a11 */ /* 0x000fe400010f1402 */
[----:B------:R-:W-:-:S03]  /*0e20*/  @P0 LEA R2, P2, R184, c[0x0][0x218], 0x4 ;  /* 0x00008600b8020a11 */ /* 0x000fc600078420ff */
[----:B-----5:R1:W5:Y:S01]  /*0e30*/  @P1 LDG.E R6, [R4.64] ;  /* 0x0000000404061981 */ /* 0x020362000c1e1900 */
[----:B------:R-:W-:-:S05]  /*0e40*/  @P0 LEA.HI.X R3, R184, c[0x0][0x21c], RZ, 0x4, P2 ;  /* 0x00008700b8030a11 */ /* 0x000fca00010f24ff */
[----:B------:R0:W5:Y:S01]  /*0e50*/  @P0 LDG.E.128 R88, [R2.64] ;  /* 0x0000000402580981 */ /* 0x000162000c1e1d00 */
[----:B-1----:R-:W-:-:S04]  /*0e60*/  @P0 LEA R4, P1, R185, c[0x0][0x218], 0x4 ;  /* 0x00008600b9040a11 */ /* 0x002fc800078220ff */
[----:B------:R-:W-:Y:S02]  /*0e70*/  @P0 LEA.HI.X R5, R185, c[0x0][0x21c], RZ, 0x4, P1 ;  /* 0x00008700b9050a11 */ /* 0x000fe400008f24ff */
[----:B0-----:R-:W-:Y:S02]  /*0e80*/  @P0 LEA R2, P1, R200, c[0x0][0x218], 0x4 ;  /* 0x00008600c8020a11 */ /* 0x001fe400078220ff */
[----:B------:R-:W-:Y:S01]  /*0e90*/  @P0 LEA R172, P2, R190, c[0x0][0x218], 0x4 ;  /* 0x00008600beac0a11 */ /* 0x000fe200078420ff */
        /* <DEDUP_REMOVED lines=12> */
[----:B------:R-:W-:-:S05]  /*0f60*/  @P0 LEA.HI.X R173, R190, c[0x0][0x21c], RZ, 0x4, P2 ;  /* 0x00008700bead0a11 */ /* 0x000fca00010f24ff */
[----:B------:R0:W5:Y:S01]  /*0f70*/  @P0 LDG.E.128 R96, [R172.64] ;  /* 0x00000004ac600981 */ /* 0x000162000c1e1d00 */
[----:B-1----:R-:W-:-:S04]  /*0f80*/  @P0 LEA R2, P1, R0, c[0x0][0x218], 0x4 ;  /* 0x0000860000020a11 */ /* 0x002fc800078220ff */
[----:B------:R-:W-:-:S05]  /*0f90*/  @P0 LEA.HI.X R3, R0, c[0x0][0x21c], RZ, 0x4, P1 ;  /* 0x0000870000030a11 */ /* 0x000fca00008f24ff */
[----:B------:R1:W5:Y:S01]  /*0fa0*/  @P0 LDG.E.128 R116, [R2.64] ;  /* 0x0000000402740981 */ /* 0x000362000c1e1d00 */
[----:B0-----:R-:W-:-:S04]  /*0fb0*/  LEA R4, P0, R184, c[0x0][0x190], 0x2 ;  /* 0x00006400b8047a11 */ /* 0x001fc800078010ff */
[----:B------:R-:W-:Y:S02]  /*0fc0*/  LEA.HI.X R5, R184, c[0x0][0x194], RZ, 0x2, P0 ;  /* 0x00006500b8057a11 */ /* 0x000fe400000f14ff */
[----:B-1----:R-:W-:-:S03]  /*0fd0*/  LEA R2, P1, R185, c[0x0][0x190], 0x2 ;  /* 0x00006400b9027a11 */ /* 0x002fc600078210ff */
[----:B------:R0:W5:Y:S01]  /*0fe0*/  LDG.E R196, [R4.64] ;  /* 0x0000000404c47981 */ /* 0x000162000c1e1900 */
[----:B------:R-:W-:Y:S02]  /*0ff0*/  LEA.HI.X R3, R185, c[0x0][0x194], RZ, 0x2, P1 ;  /* 0x00006500b9037a11 */ /* 0x000fe400008f14ff */
[----:B------:R-:W-:-:S03]  /*1000*/  MOV R186, 0x10 ;  /* 0x0000001000ba7802 */ /* 0x000fc60000000f00 */
[----:B------:R1:W5:Y:S01]  /*1010*/  LDG.E R193, [R2.64] ;  /* 0x0000000402c17981 */ /* 0x000362000c1e1900 */
[----:B0-----:R-:W-:Y:S01]  /*1020*/  LEA R4, P0, R190, c[0x0][0x190], 0x2 ;  /* 0x00006400be047a11 */ /* 0x001fe200078010ff */
[----:B------:R-:W-:-:S03]  /*1030*/  IMAD.WIDE.U32 R168, R200, R186, c[0x0][0x208] ;  /* 0x00008200c8a87625 */ /* 0x000fc600078e00ba */
[----:B------:R-:W-:Y:S01]  /*1040*/  LEA.HI.X R5, R190, c[0x0][0x194], RZ, 0x2, P0 ;  /* 0x00006500be057a11 */ /* 0x000fe200000f14ff */
[CC--:B------:R-:W-:Y:S02]  /*1050*/  IMAD.WIDE.U32 R174, R201.reuse, R186.reuse, c[0x0][0x208] ;  /* 0x00008200c9ae7625 */ /* 0x0c0fe400078e00ba */
[----:B------:R-:W4:Y:S01]  /*1060*/  LDG.E.128 R168, [R168.64] ;  /* 0x00000004a8a87981 */ /* 0x000f22000c1e1d00 */
[----:B-1----:R-:W-:Y:S01]  /*1070*/  LEA R2, P1, R200, c[0x0][0x190], 0x2 ;  /* 0x00006400c8027a11 */ /* 0x002fe200078210ff */
[-C--:B------:R-:W-:Y:S02]  /*1080*/  IMAD.WIDE.U32 R164, R190, R186.reuse, c[0x0][0x208] ;  /* 0x00008200bea47625 */ /* 0x080fe400078e00ba */
[----:B------:R0:W5:Y:S01]  /*1090*/  LDG.E R190, [R4.64] ;  /* 0x0000000404be7981 */ /* 0x000162000c1e1900 */
[----:B------:R-:W-:Y:S02]  /*10a0*/  LEA.HI.X R3, R200, c[0x0][0x194], RZ, 0x2, P1 ;  /* 0x00006500c8037a11 */ /* 0x000fe400008f14ff */
[C---:B------:R-:W-:Y:S01]  /*10b0*/  LEA R200, P0, R201.reuse, c[0x0][0x190], 0x2 ;  /* 0x00006400c9c87a11 */ /* 0x040fe200078010ff */
[----:B------:R-:W4:Y:S03]  /*10c0*/  LDG.E.128 R172, [R174.64] ;  /* 0x00000004aeac7981 */ /* 0x000f26000c1e1d00 */
[----:B------:R-:W-:Y:S01]  /*10d0*/  LEA.HI.X R201, R201, c[0x0][0x194], RZ, 0x2, P0 ;  /* 0x00006500c9c97a11 */ /* 0x000fe200000f14ff */
[-C--:B------:R-:W-:Y:S01]  /*10e0*/  IMAD.WIDE.U32 R156, R184, R186.reuse, c[0x0][0x208] ;  /* 0x00008200b89c7625 */ /* 0x080fe200078e00ba */
[C---:B------:R-:W-:Y:S01]  /*10f0*/  LEA R210, P0, R202.reuse, c[0x0][0x190], 0x2 ;  /* 0x00006400cad27a11 */ /* 0x040fe200078010ff */
[----:B0-----:R0:W5:Y:S03]  /*1100*/  LDG.E R5, [R2.64] ;  /* 0x0000000402057981 */ /* 0x001166000c1e1900 */
[----:B------:R-:W-:Y:S01]  /*1110*/  LEA.HI.X R211, R202, c[0x0][0x194], RZ, 0x2, P0 ;  /* 0x00006500cad37a11 */ /* 0x000fe200000f14ff */
[----:B------:R-:W4:Y:S01]  /*1120*/  LDG.E.128 R156, [R156.64] ;  /* 0x000000049c9c7981 */ /* 0x000f22000c1e1d00 */
[----:B------:R-:W-:Y:S01]  /*1130*/  ISETP.NE.AND P0, PT, R212, RZ, PT ;  /* 0x000000ffd400720c */ /* 0x000fe20003f05270 */
[----:B------:R-:W-:-:S02]  /*1140*/  IMAD.WIDE.U32 R176, R209, R186, c[0x0][0x208] ;  /* 0x00008200d1b07625 */ /* 0x000fc400078e00ba */
[----:B------:R1:W5:Y:S01]  /*1150*/  LDG.E R4, [R200.64] ;  /* 0x00000004c8047981 */ /* 0x000362000c1e1900 */
[----:B0-----:R-:W-:Y:S01]  /*1160*/  LEA R2, P1, R209, c[0x0][0x190], 0x2 ;  /* 0x00006400d1027a11 */ /* 0x001fe200078210ff */
[-C--:B------:R-:W-:Y:S02]  /*1170*/  IMAD.WIDE.U32 R160, R185, R186.reuse, c[0x0][0x208] ;  /* 0x00008200b9a07625 */ /* 0x080fe400078e00ba */
[----:B------:R-:W4:Y:S01]  /*1180*/  LDG.E.128 R176, [R176.64] ;  /* 0x00000004b0b07981 */ /* 0x000f22000c1e1d00 */
[----:B------:R-:W-:Y:S01]  /*1190*/  LEA.HI.X R3, R209, c[0x0][0x194], RZ, 0x2, P1 ;  /* 0x00006500d1037a11 */ /* 0x000fe200008f14ff */
[----:B------:R-:W-:Y:S02]  /*11a0*/  IMAD.WIDE.U32 R180, R202, R186, c[0x0][0x208] ;  /* 0x00008200cab47625 */ /* 0x000fe400078e00ba */
[----:B------:R-:W4:Y:S04]  /*11b0*/  LDG.E.128 R164, [R164.64] ;  /* 0x00000004a4a47981 */ /* 0x000f28000c1e1d00 */
[----:B------:R0:W5:Y:S04]  /*11c0*/  LDG.E R3, [R2.64] ;  /* 0x0000000402037981 */ /* 0x000168000c1e1900 */
[----:B------:R-:W4:Y:S01]  /*11d0*/  LDG.E.128 R160, [R160.64] ;  /* 0x00000004a0a07981 */ /* 0x000f22000c1e1d00 */
[----:B--2---:R-:W-:-:S03]  /*11e0*/  FSEL R234, R199, RZ, !P0 ;  /* 0x000000ffc7ea7208 */ /* 0x004fc60004000000 */
[----:B0-----:R0:W5:Y:S01]  /*11f0*/  LDG.E R2, [R210.64] ;  /* 0x00000004d2027981 */ /* 0x001162000c1e1900 */
[C---:B-1----:R-:W-:Y:S01]  /*1200*/  LEA R200, P1, R0.reuse, c[0x0][0x190], 0x2 ;  /* 0x0000640000c87a11 */ /* 0x042fe200078210ff */
[----:B------:R-:W-:Y:S02]  /*1210*/  IMAD.WIDE.U32 R184, R0, R186, c[0x0][0x208] ;  /* 0x0000820000b87625 */ /* 0x000fe400078e00ba */
[----:B------:R-:W2:Y:S02]  /*1220*/  LDG.E.128 R180, [R180.64] ;  /* 0x00000004b4b47981 */ /* 0x000ea4000c1e1d00 */
[C---:B---3--:R-:W-:Y:S02]  /*1230*/  FADD.FTZ R212, -R234.reuse, R127 ;  /* 0x0000007fead47221 */ /* 0x048fe40000010100 */
[C---:B------:R-:W-:Y:S02]  /*1240*/  FADD.FTZ R236, -R234.reuse, R125 ;  /* 0x0000007deaec7221 */ /* 0x040fe40000010100 */
[----:B------:R-:W-:-:S02]  /*1250*/  FADD.FTZ R235, -R234, R124 ;  /* 0x0000007ceaeb7221 */ /* 0x000fc40000010100 */
[C---:B------:R-:W-:Y:S02]  /*1260*/  FADD.FTZ R214, -R234.reuse, R126 ;  /* 0x0000007eead67221 */ /* 0x040fe40000010100 */
[C---:B0-----:R-:W-:Y:S02]  /*1270*/  FADD.FTZ R210, -R234.reuse, R129 ;  /* 0x00000081ead27221 */ /* 0x041fe40000010100 */
[C---:B------:R-:W-:Y:S02]  /*1280*/  FADD.FTZ R211, -R234.reuse, R130 ;  /* 0x00000082ead37221 */ /* 0x040fe40000010100 */
[----:B------:R-:W-:Y:S01]  /*1290*/  FADD.FTZ R209, -R234, R128 ;  /* 0x00000080ead17221 */ /* 0x000fe20000010100 */
[----:B------:R-:W-:Y:S01]  /*12a0*/  LEA.HI.X R201, R0, c[0x0][0x194], RZ, 0x2, P1 ;  /* 0x0000650000c97a11 */ /* 0x000fe200008f14ff */
[C---:B------:R-:W-:Y:S01]  /*12b0*/  FADD.FTZ R213, -R234.reuse, R131 ;  /* 0x00000083ead57221 */ /* 0x040fe20000010100 */
[----:B------:R-:W3:Y:S04]  /*12c0*/  LDG.E.128 R184, [R184.64] ;  /* 0x00000004b8b87981 */ /* 0x000ee8000c1e1d00 */
[----:B------:R0:W5:Y:S01]  /*12d0*/  LDG.E R0, [R200.64] ;  /* 0x00000004c8007981 */ /* 0x000162000c1e1900 */
[----:B------:R-:W-:-:S02]  /*12e0*/  FADD.FTZ R129, -R234, R142 ;  /* 0x0000008eea817221 */ /* 0x000fc40000010100 */
[C---:B------:R-:W-:Y:S02]  /*12f0*/  FADD.FTZ R124, -R234.reuse, R140 ;  /* 0x0000008cea7c7221 */ /* 0x040fe40000010100 */
[C---:B------:R-:W-:Y:S02]  /*1300*/  FADD.FTZ R127, -R234.reuse, R146 ;  /* 0x00000092ea7f7221 */ /* 0x040fe40000010100 */
[C---:B------:R-:W-:Y:S01]  /*1310*/  FADD.FTZ R125, -R234.reuse, R144 ;  /* 0x00000090ea7d7221 */ /* 0x040fe20000010100 */
[----:B------:R-:W4:Y:S01]  /*1320*/  LDL.LU R146, [R1+0x10] ;  /* 0x0000100001927983 */ /* 0x000f220000300800 */
[----:B------:R-:W-:-:S03]  /*1330*/  FADD.FTZ R142, -R234, R149 ;  /* 0x00000095ea8e7221 */ /* 0x000fc60000010100 */
[----:B------:R-:W2:Y:S01]  /*1340*/  LDL.LU R149, [R1+0xc] ;  /* 0x00000c0001957983 */ /* 0x000ea20000300800 */
[C---:B------:R-:W-:Y:S02]  /*1350*/  FADD.FTZ R144, -R234.reuse, R151 ;  /* 0x00000097ea907221 */ /* 0x040fe40000010100 */
[C---:B------:R-:W-:Y:S01]  /*1360*/  FADD.FTZ R126, -R234.reuse, R145 ;  /* 0x00000091ea7e7221 */ /* 0x040fe20000010100 */
[----:B------:R-:W2:Y:S01]  /*1370*/  LDL.LU R151, [R1] ;  /* 0x0000000001977983 */ /* 0x000ea20000300800 */
[C---:B------:R-:W-:Y:S02]  /*1380*/  FADD.FTZ R140, -R234.reuse, R147 ;  /* 0x00000093ea8c7221 */ /* 0x040fe40000010100 */
[C---:B------:R-:W-:Y:S02]  /*1390*/  FADD.FTZ R145, -R234.reuse, R152 ;  /* 0x00000098ea917221 */ /* 0x040fe40000010100 */
[----:B------:R-:W3:Y:S01]  /*13a0*/  LDL.LU R152, [R1+0x4] ;  /* 0x0000040001987983 */ /* 0x000ee20000300800 */
[----:B------:R-:W-:-:S03]  /*13b0*/  FADD.FTZ R147, -R234, R153 ;  /* 0x00000099ea937221 */ /* 0x000fc60000010100 */
[----:B------:R-:W3:Y:S01]  /*13c0*/  LDL.LU R153, [R1+0x8] ;  /* 0x0000080001997983 */ /* 0x000ee20000300800 */
[C---:B------:R-:W-:Y:S02]  /*13d0*/  FADD.FTZ R130, -R234.reuse, R141 ;  /* 0x0000008dea827221 */ /* 0x040fe40000010100 */
[C---:B------:R-:W-:Y:S02]  /*13e0*/  FADD.FTZ R141, -R234.reuse, R148 ;  /* 0x00000094ea8d7221 */ /* 0x040fe40000010100 */
[C---:B------:R-:W-:Y:S02]  /*13f0*/  FADD.FTZ R148, -R234.reuse, R154 ;  /* 0x0000009aea947221 */ /* 0x040fe40000010100 */
[C---:B------:R-:W-:Y:S02]  /*1400*/  FADD.FTZ R128, -R234.reuse, R143 ;  /* 0x0000008fea807221 */ /* 0x040fe40000010100 */
[C---:B------:R-:W-:Y:S02]  /*1410*/  FADD.FTZ R143, -R234.reuse, R150 ;  /* 0x00000096ea8f7221 */ /* 0x040fe40000010100 */
[----:B------:R-:W-:-:S02]  /*1420*/  FADD.FTZ R150, -R234, R155 ;  /* 0x0000009bea967221 */ /* 0x000fc40000010100 */
[----:B----4-:R-:W-:Y:S02]  /*1430*/  FADD.FTZ R146, R172, R146 ;  /* 0x00000092ac927221 */ /* 0x010fe40000010000 */
[----:B--2---:R-:W-:Y:S02]  /*1440*/  FADD.FTZ R151, R168, R151 ;  /* 0x00000097a8977221 */ /* 0x004fe40000010000 */
[----:B---3--:R-:W-:-:S03]  /*1450*/  FADD.FTZ R152, R171, R152 ;  /* 0x00000098ab987221 */ /* 0x008fc60000010000 */
[----:B------:R1:W-:Y:S01]  /*1460*/  STL [R1], R151 ;  /* 0x0000009701007387 */ /* 0x0003e20000100800 */
[----:B------:R-:W-:Y:S02]  /*1470*/  FADD.FTZ R153, R170, R153 ;  /* 0x00000099aa997221 */ /* 0x000fe40000010000 */
[----:B------:R-:W-:Y:S01]  /*1480*/  FADD.FTZ R149, R173, R149 ;  /* 0x00000095ad957221 */ /* 0x000fe20000010000 */
[----:B-1----:R-:W2:Y:S04]  /*1490*/  LDL.LU R151, [R1+0x18] ;  /* 0x0000180001977983 */ /* 0x002ea80000300800 */
[----:B------:R-:W3:Y:S04]  /*14a0*/  LDL.LU R154, [R1+0x14] ;  /* 0x00001400019a7983 */ /* 0x000ee80000300800 */
[----:B------:R1:W-:Y:S04]  /*14b0*/  STL [R1+0x8], R153 ;  /* 0x0000089901007387 */ /* 0x0003e80000100800 */
[----:B------:R4:W-:Y:S04]  /*14c0*/  STL [R1+0x4], R152 ;  /* 0x0000049801007387 */ /* 0x0009e80000100800 */
[----:B-1----:R-:W3:Y:S04]  /*14d0*/  LDL.LU R153, [R1+0x20] ;  /* 0x0000200001997983 */ /* 0x002ee80000300800 */
[----:B------:R1:W-:Y:S04]  /*14e0*/  STL [R1+0x10], R146 ;  /* 0x0000109201007387 */ /* 0x0003e80000100800 */
[----:B----4-:R-:W4:Y:S04]  /*14f0*/  LDL.LU R152, [R1+0x1c] ;  /* 0x00001c0001987983 */ /* 0x010f280000300800 */
[----:B------:R1:W-:Y:S04]  /*1500*/  STL [R1+0xc], R149 ;  /* 0x00000c9501007387 */ /* 0x0003e80000100800 */
[----:B------:R-:W4:Y:S01]  /*1510*/  LDL.LU R155, [R1+0x28] ;  /* 0x00002800019b7983 */ /* 0x000f220000300800 */
[----:B0-----:R-:W-:-:S02]  /*1520*/  FADD.FTZ R200, -R234, R133 ;  /* 0x00000085eac87221 */ /* 0x001fc40000010100 */
[----:B------:R-:W-:Y:S02]  /*1530*/  FADD.FTZ R201, -R234, R135 ;  /* 0x00000087eac97221 */ /* 0x000fe40000010100 */
[----:B------:R-:W-:Y:S02]  /*1540*/  FMUL.FTZ R133, R7, R235 ;  /* 0x000000eb07857220 */ /* 0x000fe40000410000 */
[----:B------:R-:W-:Y:S02]  /*1550*/  FMUL.FTZ R135, R84, R156 ;  /* 0x0000009c54877220 */ /* 0x000fe40000410000 */
[C---:B------:R-:W-:Y:S02]  /*1560*/  FADD.FTZ R202, -R234.reuse, R132 ;  /* 0x00000084eaca7221 */ /* 0x040fe40000010100 */
[C---:B------:R-:W-:Y:S02]  /*1570*/  FADD.FTZ R233, -R234.reuse, R136 ;  /* 0x00000088eae97221 */ /* 0x040fe40000010100 */
[----:B------:R-:W-:-:S02]  /*1580*/  FADD.FTZ R232, -R234, R137 ;  /* 0x00000089eae87221 */ /* 0x000fc40000010100 */
[C---:B-1----:R-:W-:Y:S02]  /*1590*/  FMUL.FTZ R146, R7.reuse, R130 ;  /* 0x0000008207927220 */ /* 0x042fe40000410000 */
[----:B------:R-:W-:Y:S02]  /*15a0*/  FMUL.FTZ R132, R7, R236 ;  /* 0x000000ec07847220 */ /* 0x000fe40000410000 */
[----:B------:R-:W-:Y:S02]  /*15b0*/  FMUL.FTZ R137, R85, R157 ;  /* 0x0000009d55897220 */ /* 0x000fe40000410000 */
[----:B------:R-:W-:Y:S02]  /*15c0*/  FMUL.FTZ R136, R7, R212 ;  /* 0x000000d407887220 */ /* 0x000fe40000410000 */
[----:B------:R-:W-:Y:S02]  /*15d0*/  FFMA.FTZ R130, R133, R135, RZ ;  /* 0x0000008785827223 */ /* 0x000fe400000100ff */
[----:B------:R-:W-:-:S02]  /*15e0*/  FADD.FTZ R131, -R234, R139 ;  /* 0x0000008bea837221 */ /* 0x000fc40000010100 */
[C---:B------:R-:W-:Y:S02]  /*15f0*/  FADD.FTZ R199, -R234.reuse, R134 ;  /* 0x00000086eac77221 */ /* 0x040fe40000010100 */
[----:B------:R-:W-:Y:S02]  /*1600*/  FADD.FTZ R231, -R234, R138 ;  /* 0x0000008aeae77221 */ /* 0x000fe40000010100 */
[----:B------:R-:W-:Y:S02]  /*1610*/  FMUL.FTZ R134, R7, R214 ;  /* 0x000000d607867220 */ /* 0x000fe40000410000 */
[----:B------:R-:W-:Y:S02]  /*1620*/  FMUL.FTZ R138, R86, R158 ;  /* 0x0000009e568a7220 */ /* 0x000fe40000410000 */
[C---:B------:R-:W-:Y:S02]  /*1630*/  FADD.FTZ R242, R159.reuse, R242 ;  /* 0x000000f29ff27221 */ /* 0x040fe40000010000 */
[----:B------:R-:W-:-:S02]  /*1640*/  FFMA.FTZ R20, R159, R136, R20 ;  /* 0x000000889f147223 */ /* 0x000fc40000010014 */
[----:B------:R-:W-:Y:S02]  /*1650*/  FMUL.FTZ R139, R87, R159 ;  /* 0x0000009f578b7220 */ /* 0x000fe40000410000 */
[----:B------:R-:W-:Y:S02]  /*1660*/  FFMA.FTZ R130, R132, R137, R130 ;  /* 0x0000008984827223 */ /* 0x000fe40000010082 */
[----:B------:R-:W-:Y:S02]  /*1670*/  FMUL.FTZ R159, R7, R131 ;  /* 0x00000083079f7220 */ /* 0x000fe40000410000 */
[----:B------:R-:W-:Y:S02]  /*1680*/  FADD.FTZ R131, RZ, R135 ;  /* 0x00000087ff837221 */ /* 0x000fe40000010000 */
[----:B------:R-:W-:Y:S02]  /*1690*/  FFMA.FTZ R130, R134, R138, R130 ;  /* 0x0000008a86827223 */ /* 0x000fe40000010082 */
[----:B------:R-:W-:-:S02]  /*16a0*/  FADD.FTZ R131, R131, R137 ;  /* 0x0000008983837221 */ /* 0x000fc40000010000 */
[----:B------:R-:W-:Y:S02]  /*16b0*/  FMUL.FTZ R209, R7, R209 ;  /* 0x000000d107d17220 */ /* 0x000fe40000410000 */
[----:B------:R-:W-:Y:S02]  /*16c0*/  FMUL.FTZ R212, R80, R160 ;  /* 0x000000a050d47220 */ /* 0x000fe40000410000 */
[----:B------:R-:W-:Y:S02]  /*16d0*/  FFMA.FTZ R130, R136, R139, R130 ;  /* 0x0000008b88827223 */ /* 0x000fe40000010082 */
[----:B------:R-:W-:Y:S02]  /*16e0*/  FADD.FTZ R131, R131, R138 ;  /* 0x0000008a83837221 */ /* 0x000fe40000010000 */
[----:B------:R-:W-:Y:S02]  /*16f0*/  FFMA.FTZ R130, R209, R212, R130 ;  /* 0x000000d4d1827223 */ /* 0x000fe40000010082 */
[----:B------:R-:W-:-:S02]  /*1700*/  FMUL.FTZ R210, R7, R210 ;  /* 0x000000d207d27220 */ /* 0x000fc40000410000 */
[----:B------:R-:W-:Y:S02]  /*1710*/  FMUL.FTZ R214, R81, R161 ;  /* 0x000000a151d67220 */ /* 0x000fe40000410000 */
[----:B------:R-:W-:Y:S02]  /*1720*/  FMUL.FTZ R149, R7, R129 ;  /* 0x0000008107957220 */ /* 0x000fe40000410000 */
[----:B------:R-:W-:Y:S02]  /*1730*/  FADD.FTZ R129, R131, R139 ;  /* 0x0000008b83817221 */ /* 0x000fe40000010000 */
[----:B--2---:R-:W-:Y:S02]  /*1740*/  FADD.FTZ R151, R174, R151 ;  /* 0x00000097ae977221 */ /* 0x004fe40000010000 */
[----:B---3--:R-:W-:-:S03]  /*1750*/  FADD.FTZ R154, R175, R154 ;  /* 0x0000009aaf9a7221 */ /* 0x008fc60000010000 */
[----:B------:R-:W-:Y:S04]  /*1760*/  STL [R1+0x18], R151 ;  /* 0x0000189701007387 */ /* 0x000fe80000100800 */
[----:B------:R0:W-:Y:S01]  /*1770*/  STL [R1+0x14], R154 ;  /* 0x0000149a01007387 */ /* 0x0001e20000100800 */
[----:B------:R-:W-:-:S03]  /*1780*/  FADD.FTZ R153, R176, R153 ;  /* 0x00000099b0997221 */ /* 0x000fc60000010000 */
[----:B0-----:R-:W2:Y:S04]  /*1790*/  LDL.LU R154, [R1+0x24] ;  /* 0x00002400019a7983 */ /* 0x001ea80000300800 */
[----:B------:R0:W-:Y:S01]  /*17a0*/  STL [R1+0x20], R153 ;  /* 0x0000209901007387 */ /* 0x0001e20000100800 */
[----:B----4-:R-:W-:Y:S02]  /*17b0*/  FADD.FTZ R152, R177, R152 ;  /* 0x00000098b1987221 */ /* 0x010fe40000010000 */
[----:B------:R-:W-:Y:S01]  /*17c0*/  FMUL.FTZ R151, R7, R128 ;  /* 0x0000008007977220 */ /* 0x000fe20000410000 */
[----:B0-----:R-:W3:Y:S01]  /*17d0*/  LDL.LU R153, [R1+0x30] ;  /* 0x0000300001997983 */ /* 0x001ee20000300800 */
[----:B------:R-:W-:-:S03]  /*17e0*/  FADD.FTZ R155, R178, R155 ;  /* 0x0000009bb29b7221 */ /* 0x000fc60000010000 */
[----:B------:R0:W-:Y:S01]  /*17f0*/  STL [R1+0x1c], R152 ;  /* 0x00001c9801007387 */ /* 0x0001e20000100800 */
[----:B------:R-:W-:-:S03]  /*1800*/  FFMA.FTZ R128, R210, R214, R130 ;  /* 0x000000d6d2807223 */ /* 0x000fc60000010082 */
[----:B0-----:R-:W4:Y:S04]  /*1810*/  LDL.LU R152, [R1+0x2c] ;  /* 0x00002c0001987983 */ /* 0x001f280000300800 */
[----:B------:R-:W4:Y:S04]  /*1820*/  LDL.LU R131, [R1+0x38] ;  /* 0x0000380001837983 */ /* 0x000f280000300800 */
[----:B------:R-:W-:Y:S04]  /*1830*/  STL [R1+0x28], R155 ;  /* 0x0000289b01007387 */ /* 0x000fe80000100800 */
[----:B------:R-:W4:Y:S01]  /*1840*/  LDL.LU R130, [R1+0x34] ;  /* 0x0000340001827983 */ /* 0x000f220000300800 */
[----:B------:R-:W-:-:S02]  /*1850*/  FMUL.FTZ R211, R7, R211 ;  /* 0x000000d307d37220 */ /* 0x000fc40000410000 */
[----:B------:R-:W-:Y:S02]  /*1860*/  FADD.FTZ R129, R129, R212 ;  /* 0x000000d481817221 */ /* 0x000fe40000010000 */
[C---:B------:R-:W-:Y:S02]  /*1870*/  FADD.FTZ R247, R162.reuse, R247 ;  /* 0x000000f7a2f77221 */ /* 0x040fe40000010000 */
[----:B------:R-:W-:Y:S02]  /*1880*/  FMUL.FTZ R213, R7, R213 ;  /* 0x000000d507d57220 */ /* 0x000fe40000410000 */
[----:B------:R-:W-:Y:S02]  /*1890*/  FFMA.FTZ R203, R162, R211, R203 ;  /* 0x000000d3a2cb7223 */ /* 0x000fe400000100cb */
[----:B------:R-:W-:Y:S02]  /*18a0*/  FMUL.FTZ R162, R82, R162 ;  /* 0x000000a252a27220 */ /* 0x000fe40000410000 */
[----:B------:R-:W-:-:S02]  /*18b0*/  FADD.FTZ R129, R129, R214 ;  /* 0x000000d681817221 */ /* 0x000fc40000010000 */
[C---:B------:R-:W-:Y:S02]  /*18c0*/  FADD.FTZ R246, R163.reuse, R246 ;  /* 0x000000f6a3f67221 */ /* 0x040fe40000010000 */
[----:B------:R-:W-:Y:S02]  /*18d0*/  FFMA.FTZ R188, R163, R213, R188 ;  /* 0x000000d5a3bc7223 */ /* 0x000fe400000100bc */
[----:B------:R-:W-:Y:S02]  /*18e0*/  FMUL.FTZ R163, R83, R163 ;  /* 0x000000a353a37220 */ /* 0x000fe40000410000 */
[----:B------:R-:W-:Y:S02]  /*18f0*/  FADD.FTZ R129, R129, R162 ;  /* 0x000000a281817221 */ /* 0x000fe40000010000 */
[----:B--2---:R-:W-:-:S05]  /*1900*/  FADD.FTZ R154, R179, R154 ;  /* 0x0000009ab39a7221 */ /* 0x004fca0000010000 */
[----:B------:R-:W-:Y:S01]  /*1910*/  STL [R1+0x24], R154 ;  /* 0x0000249a01007387 */ /* 0x000fe20000100800 */
[----:B---3--:R-:W-:-:S05]  /*1920*/  FADD.FTZ R153, R180, R153 ;  /* 0x00000099b4997221 */ /* 0x008fca0000010000 */
[----:B------:R0:W-:Y:S01]  /*1930*/  STL [R1+0x30], R153 ;  /* 0x0000309901007387 */ /* 0x0001e20000100800 */
[----:B----4-:R-:W-:-:S03]  /*1940*/  FADD.FTZ R152, R181, R152 ;  /* 0x00000098b5987221 */ /* 0x010fc60000010000 */
[----:B0-----:R-:W2:Y:S01]  /*1950*/  LDL.LU R153, [R1+0x40] ;  /* 0x0000400001997983 */ /* 0x001ea20000300800 */
[----:B------:R-:W-:-:S03]  /*1960*/  FADD.FTZ R131, R182, R131 ;  /* 0x00000083b6837221 */ /* 0x000fc60000010000 */
[----:B------:R0:W-:Y:S01]  /*1970*/  STL [R1+0x2c], R152 ;  /* 0x00002c9801007387 */ /* 0x0001e20000100800 */
[----:B------:R-:W-:-:S03]  /*1980*/  FADD.FTZ R130, R183, R130 ;  /* 0x00000082b7827221 */ /* 0x000fc60000010000 */
[----:B0-----:R-:W3:Y:S04]  /*1990*/  LDL.LU R152, [R1+0x3c] ;  /* 0x00003c0001987983 */ /* 0x001ee80000300800 */
[----:B------:R0:W-:Y:S04]  /*19a0*/  STL [R1+0x38], R131 ;  /* 0x0000388301007387 */ /* 0x0001e80000100800 */
[----:B0-----:R-:W4:Y:S04]  /*19b0*/  LDL.LU R131, [R1+0x48] ;  /* 0x0000480001837983 */ /* 0x001f280000300800 */
[----:B------:R0:W-:Y:S04]  /*19c0*/  STL [R1+0x34], R130 ;  /* 0x0000348201007387 */ /* 0x0001e80000100800 */
[----:B0-----:R-:W4:Y:S01]  /*19d0*/  LDL.LU R130, [R1+0x44] ;  /* 0x0000440001827983 */ /* 0x001f220000300800 */
[----:B------:R-:W-:-:S02]  /*19e0*/  FFMA.FTZ R128, R211, R162, R128 ;  /* 0x000000a2d3807223 */ /* 0x000fc40000010080 */
[C---:B------:R-:W-:Y:S02]  /*19f0*/  FADD.FTZ R244, R161.reuse, R244 ;  /* 0x000000f4a1f47221 */ /* 0x040fe40000010000 */
[----:B------:R-:W-:Y:S02]  /*1a00*/  FFMA.FTZ R22, R161, R210, R22 ;  /* 0x000000d2a1167223 */ /* 0x000fe40000010016 */
[C---:B------:R-:W-:Y:S02]  /*1a10*/  FADD.FTZ R245, R160.reuse, R245 ;  /* 0x000000f5a0f57221 */ /* 0x040fe40000010000 */
[----:B------:R-:W-:Y:S02]  /*1a20*/  FFMA.FTZ R23, R160, R209, R23 ;  /* 0x000000d1a0177223 */ /* 0x000fe40000010017 */
[C---:B------:R-:W-:Y:S02]  /*1a30*/  FMUL.FTZ R161, R7.reuse, R200 ;  /* 0x000000c807a17220 */ /* 0x040fe40000410000 */
        /* <DEDUP_REMOVED lines=8> */
[C---:B------:R-:W-:Y:S02]  /*1ac0*/  FADD.FTZ R251, R166.reuse, R251 ;  /* 0x000000fba6fb7221 */ /* 0x040fe40000010000 */
[----:B------:R-:W-:Y:S02]  /*1ad0*/  FMUL.FTZ R201, R7, R201 ;  /* 0x000000c907c97220 */ /* 0x000fe40000410000 */
        /* <DEDUP_REMOVED lines=9> */
[----:B------:R-:W-:Y:S02]  /*1b70*/  FMUL.FTZ R167, R79, R167 ;  /* 0x000000a74fa77220 */ /* 0x000fe40000410000 */
[----:B------:R-:W-:Y:S02]  /*1b80*/  FADD.FTZ R129, R129, R166 ;  /* 0x000000a681817221 */ /* 0x000fe40000010000 */
[----:B------:R-:W-:Y:S02]  /*1b90*/  FFMA.FTZ R128, R199, R166, R128 ;  /* 0x000000a6c7807223 */ /* 0x000fe40000010080 */
[C---:B------:R-:W-:Y:S02]  /*1ba0*/  FADD.FTZ R240, R157.reuse, R240 ;  /* 0x000000f09df07221 */ /* 0x040fe40000010000 */
[----:B------:R-:W-:Y:S02]  /*1bb0*/  FFMA.FTZ R18, R157, R132, R18 ;  /* 0x000000849d127223 */ /* 0x000fe40000010012 */
[----:B------:R-:W-:-:S02]  /*1bc0*/  FMUL.FTZ R157, R7, R232 ;  /* 0x000000e8079d7220 */ /* 0x000fc40000410000 */
[----:B------:R-:W-:Y:S02]  /*1bd0*/  FFMA.FTZ R215, R168, R156, R215 ;  /* 0x0000009ca8d77223 */ /* 0x000fe400000100d7 */
[----:B------:R-:W-:Y:S02]  /*1be0*/  FMUL.FTZ R168, R72, R168 ;  /* 0x000000a848a87220 */ /* 0x000fe40000410000 */
[----:B------:R-:W-:Y:S02]  /*1bf0*/  FADD.FTZ R129, R129, R167 ;  /* 0x000000a781817221 */ /* 0x000fe40000010000 */
[----:B------:R-:W-:Y:S02]  /*1c00*/  FFMA.FTZ R128, R201, R167, R128 ;  /* 0x000000a7c9807223 */ /* 0x000fe40000010080 */
[C---:B------:R-:W-:Y:S02]  /*1c10*/  FADD.FTZ R243, R158.reuse, R243 ;  /* 0x000000f39ef37221 */ /* 0x040fe40000010000 */
[----:B------:R-:W-:-:S02]  /*1c20*/  FFMA.FTZ R21, R158, R134, R21 ;  /* 0x000000869e157223 */ /* 0x000fc40000010015 */
[----:B------:R-:W-:Y:S02]  /*1c30*/  FADD.FTZ R252, R169, R252 ;  /* 0x000000fca9fc7221 */ /* 0x000fe40000010000 */
[----:B------:R-:W-:Y:S02]  /*1c40*/  FMUL.FTZ R158, R7, R231 ;  /* 0x000000e7079e7220 */ /* 0x000fe40000410000 */
        /* <DEDUP_REMOVED lines=21> */
[----:B------:R-:W-:-:S02]  /*1da0*/  FFMA.FTZ R221, R174, R149, R221 ;  /* 0x00000095aedd7223 */ /* 0x000fc400000100dd */
[----:B------:R-:W-:Y:S02]  /*1db0*/  FMUL.FTZ R174, R70, R174 ;  /* 0x000000ae46ae7220 */ /* 0x000fe40000410000 */
[----:B------:R-:W-:Y:S02]  /*1dc0*/  FADD.FTZ R129, R129, R173 ;  /* 0x000000ad81817221 */ /* 0x000fe40000010000 */
[----:B------:R-:W-:Y:S02]  /*1dd0*/  FFMA.FTZ R128, R146, R173, R128 ;  /* 0x000000ad92807223 */ /* 0x000fe40000010080 */
[----:B------:R-:W-:Y:S02]  /*1de0*/  FFMA.FTZ R220, R175, R151, R220 ;  /* 0x00000097afdc7223 */ /* 0x000fe400000100dc */
[----:B------:R-:W-:Y:S02]  /*1df0*/  FMUL.FTZ R125, R7, R125 ;  /* 0x0000007d077d7220 */ /* 0x000fe40000410000 */
[----:B------:R-:W-:-:S02]  /*1e00*/  FMUL.FTZ R175, R71, R175 ;  /* 0x000000af47af7220 */ /* 0x000fc40000410000 */
[----:B------:R-:W-:Y:S02]  /*1e10*/  FADD.FTZ R129, R129, R174 ;  /* 0x000000ae81817221 */ /* 0x000fe40000010000 */
[----:B------:R-:W-:Y:S02]  /*1e20*/  FFMA.FTZ R128, R149, R174, R128 ;  /* 0x000000ae95807223 */ /* 0x000fe40000010080 */
[----:B------:R-:W-:Y:S02]  /*1e30*/  FFMA.FTZ R223, R176, R125, R223 ;  /* 0x0000007db0df7223 */ /* 0x000fe400000100df */
[----:B------:R-:W-:Y:S02]  /*1e40*/  FMUL.FTZ R126, R7, R126 ;  /* 0x0000007e077e7220 */ /* 0x000fe40000410000 */
[----:B------:R-:W-:Y:S02]  /*1e50*/  FMUL.FTZ R176, R64, R176 ;  /* 0x000000b040b07220 */ /* 0x000fe40000410000 */
[----:B------:R-:W-:-:S02]  /*1e60*/  FADD.FTZ R129, R129, R175 ;  /* 0x000000af81817221 */ /* 0x000fc40000010000 */
        /* <DEDUP_REMOVED lines=42> */
[----:B------:R-:W-:Y:S02]  /*2110*/  FMUL.FTZ R150, R7, R150 ;  /* 0x0000009607967220 */ /* 0x000fe40000410000 */
[----:B------:R-:W-:Y:S02]  /*2120*/  FFMA.FTZ R239, R186, R148, R239 ;  /* 0x00000094baef7223 */ /* 0x000fe400000100ef */
[----:B------:R-:W-:Y:S02]  /*2130*/  FFMA.FTZ R238, R187, R150, R238 ;  /* 0x00000096bbee7223 */ /* 0x000fe400000100ee */
[----:B--2---:R-:W-:-:S05]  /*2140*/  FADD.FTZ R153, R184, R153 ;  /* 0x00000099b8997221 */ /* 0x004fca0000010000 */
[----:B------:R-:W-:Y:S01]  /*2150*/  STL [R1+0x40], R153 ;  /* 0x0000409901007387 */ /* 0x000fe20000100800 */
[----:B---3--:R-:W-:-:S05]  /*2160*/  FADD.FTZ R152, R185, R152 ;  /* 0x00000098b9987221 */ /* 0x008fca0000010000 */
[----:B------:R0:W-:Y:S01]  /*2170*/  STL [R1+0x3c], R152 ;  /* 0x00003c9801007387 */ /* 0x0001e20000100800 */
[----:B----4-:R-:W-:-:S05]  /*2180*/  FADD.FTZ R131, R186, R131 ;  /* 0x00000083ba837221 */ /* 0x010fca0000010000 */
[----:B------:R1:W-:Y:S01]  /*2190*/  STL [R1+0x48], R131 ;  /* 0x0000488301007387 */ /* 0x0003e20000100800 */
[----:B------:R-:W-:-:S05]  /*21a0*/  FADD.FTZ R130, R187, R130 ;  /* 0x00000082bb827221 */ /* 0x000fca0000010000 */
[----:B------:R1:W-:Y:S01]  /*21b0*/  STL [R1+0x44], R130 ;  /* 0x0000448201007387 */ /* 0x0003e20000100800 */
        /* <DEDUP_REMOVED lines=12> */
[C---:B------:R-:W-:Y:S02]  /*2280*/  FADD.FTZ R248, R165.reuse, R248 ;  /* 0x000000f8a5f87221 */ /* 0x040fe40000010000 */
[----:B------:R-:W-:Y:S02]  /*2290*/  FFMA.FTZ R204, R165, R161, R204 ;  /* 0x000000a1a5cc7223 */ /* 0x000fe400000100cc */
[----:B0-----:R-:W-:Y:S02]  /*22a0*/  FADD.FTZ R152, R129, R187 ;  /* 0x000000bb81987221 */ /* 0x001fe40000010000 */
[----:B------:R-:W-:Y:S01]  /*22b0*/  FFMA.FTZ R153, R150, R187, R128 ;  /* 0x000000bb96997223 */ /* 0x000fe20000010080 */
[----:B------:R-:W-:Y:S05]  /*22c0*/  BRA.DIV ~URZ, `(.L_x_12051) ;  /* 0x00003b427f007947 */ /* 0x000fea000b800000 */
[----:B-1----:R0:W1:Y:S02]  /*22d0*/  SHFL.BFLY PT, R131, R152, 0x1, 0x1f ;  /* 0x0c201f0098837f89 */ /* 0x00206400000e0000 */
.L_x_12055:
        /* <DEDUP_REMOVED lines=18> */
.L_x_12056:
[----:B--2---:R-:W-:Y:S01]  /*2400*/  IADD3 R128, P1, R198, c[0x0][0x170], RZ ;  /* 0x00005c00c6807a10 */ /* 0x004fe20007f3e0ff */
[----:B------:R-:W2:Y:S03]  /*2410*/  LDL.LU R236, [R1+0xc0] ;  /* 0x0000c00001ec7983 */ /* 0x000ea60000300800 */
[----:B------:R-:W-:Y:S01]  /*2420*/  IADD3.X R129, R197, c[0x0][0x174], RZ, P1, !PT ;  /* 0x00005d00c5817a10 */ /* 0x000fe20000ffe4ff */
[----:B------:R-:W-:Y:S02]  /*2430*/  FADD.FTZ R154, R154, R152 ;  /* 0x000000989a9a7221 */ /* 0x000fe40000010000 */
[----:B01----:R-:W-:Y:S01]  /*2440*/  FADD.FTZ R153, R155, R153 ;  /* 0x000000999b997221 */ /* 0x003fe20000010000 */
[----:B------:R-:W-:Y:S01]  /*2450*/  ISETP.NE.U32.AND P2, PT, RZ, c[0x0][0x258], PT ;  /* 0x00009600ff007a0c */ /* 0x000fe20003f45070 */
[----:B------:R-:W3:Y:S04]  /*2460*/  LDL.LU R235, [R1+0xbc] ;  /* 0x0000bc0001eb7983 */ /* 0x000ee80000300800 */
[----:B------:R-:W4:Y:S01]  /*2470*/  LDG.E.128 R128, [R128.64] ;  /* 0x0000000480807981 */ /* 0x000f22000c1e1d00 */
[----:B------:R-:W-:Y:S01]  /*2480*/  FMUL.FTZ R152, R154, c[0x0][0x1e0] ;  /* 0x000078009a987a20 */ /* 0x000fe20000410000 */
[----:B------:R-:W-:Y:S01]  /*2490*/  ISETP.NE.U32.AND P1, PT, RZ, c[0x0][0x258], PT ;  /* 0x00009600ff007a0c */ /* 0x000fe20003f25070 */
[----:B------:R-:W-:Y:S01]  /*24a0*/  FMUL.FTZ R153, R153, c[0x0][0x1e0] ;  /* 0x0000780099997a20 */ /* 0x000fe20000410000 */
[----:B------:R-:W-:Y:S01]  /*24b0*/  ISETP.NE.AND.EX P2, PT, RZ, c[0x0][0x25c], PT, P2 ;  /* 0x00009700ff007a0c */ /* 0x000fe20003f45320 */
[----:B------:R-:W2:Y:S01]  /*24c0*/  LDL.LU R234, [R1+0xc8] ;  /* 0x0000c80001ea7983 */ /* 0x000ea20000300800 */
[----:B------:R-:W-:-:S02]  /*24d0*/  FSEL R152, R152, RZ, !P0 ;  /* 0x000000ff98987208 */ /* 0x000fc40004000000 */
[----:B------:R-:W-:Y:S01]  /*24e0*/  ISETP.NE.U32.AND P0, PT, RZ, c[0x0][0x218], PT ;  /* 0x00008600ff007a0c */ /* 0x000fe20003f05070 */
[----:B------:R-:W2:Y:S01]  /*24f0*/  LDL.LU R233, [R1+0xc4] ;  /* 0x0000c40001e97983 */ /* 0x000ea20000300800 */
[----:B------:R-:W-:Y:S01]  /*2500*/  ISETP.NE.AND.EX P1, PT, RZ, c[0x0][0x25c], PT, P1 ;  /* 0x00009700ff007a0c */ /* 0x000fe20003f25310 */
[-CC-:B------:R-:W-:Y:S01]  /*2510*/  FFMA.FTZ R133, R133, R153.reuse, R152.reuse ;  /* 0x0000009985857223 */ /* 0x180fe20000010098 */
[----:B------:R-:W-:Y:S01]  /*2520*/  ISETP.NE.AND.EX P0, PT, RZ, c[0x0][0x21c], PT, P0 ;  /* 0x00008700ff007a0c */ /* 0x000fe20003f05300 */
        /* <DEDUP_REMOVED lines=10> */
[----:B------:R-:W-:Y:S01]  /*25d0*/  FMUL.FTZ R232, R7, R139 ;  /* 0x0000008b07e87220 */ /* 0x000fe20000410000 */
[----:B------:R-:W-:Y:S01]  /*25e0*/  @P1 IADD3 R136, P3, R198, c[0x0][0x258], RZ ;  /* 0x00009600c6881a10 */ /* 0x000fe20007f7e0ff */
        /* <DEDUP_REMOVED lines=10> */
[----:B------:R-:W-:Y:S02]  /*2690*/  @P1 IADD3 R154, P4, R195, c[0x0][0x258], RZ ;  /* 0x00009600c39a1a10 */ /* 0x000fe40007f9e0ff */
[----:B------:R-:W-:Y:S02]  /*26a0*/  LOP3.LUT P5, RZ, R196, 0xff, RZ, 0xc0, !PT ;  /* 0x000000ffc4ff7812 */ /* 0x000fe400078ac0ff */
[----:B------:R-:W-:Y:S02]  /*26b0*/  @P1 IADD3.X R155, R194, c[0x0][0x25c], RZ, P4, !PT ;  /* 0x00009700c29b1a10 */ /* 0x000fe400027fe4ff */
[----:B------:R-:W-:Y:S02]  /*26c0*/  LOP3.LUT P6, RZ, R196, 0xff00, RZ, 0xc0, !PT ;  /* 0x0000ff00c4ff7812 */ /* 0x000fe400078cc0ff */
[----:B0-----:R-:W-:Y:S01]  /*26d0*/  IADD3 R136, P3, R198, c[0x0][0x248], RZ ;  /* 0x00009200c6887a10 */ /* 0x001fe20007f7e0ff */
[----:B------:R-:W-:-:S02]  /*26e0*/  FMUL.FTZ R132, R164, R6 ;  /* 0x00000006a4847220 */ /* 0x000fc40000410000 */
[-C--:B------:R-:W-:Y:S02]  /*26f0*/  FMUL.FTZ R133, R165, R6.reuse ;  /* 0x00000006a5857220 */ /* 0x080fe40000410000 */
[-C--:B------:R-:W-:Y:S02]  /*2700*/  FMUL.FTZ R165, R231, R6.reuse ;  /* 0x00000006e7a57220 */ /* 0x080fe40000410000 */
[----:B------:R-:W-:Y:S01]  /*2710*/  FMUL.FTZ R164, R232, R6 ;  /* 0x00000006e8a47220 */ /* 0x000fe20000410000 */
[----:B------:R-:W-:Y:S01]  /*2720*/  IADD3.X R137, R197, c[0x0][0x24c], RZ, P3, !PT ;  /* 0x00009300c5897a10 */ /* 0x000fe20001ffe4ff */
[----:B------:R-:W-:Y:S01]  /*2730*/  FMUL.FTZ R132, R132, c[0x0][0x1e8] ;  /* 0x00007a0084847a20 */ /* 0x000fe20000410000 */
[----:B------:R-:W-:Y:S01]  /*2740*/  IADD3 R138, P3, R195, c[0x0][0x170], RZ ;  /* 0x00005c00c38a7a10 */ /* 0x000fe20007f7e0ff */
[----:B------:R-:W-:Y:S01]  /*2750*/  FMUL.FTZ R133, R133, c[0x0][0x1e8] ;  /* 0x00007a0085857a20 */ /* 0x000fe20000410000 */
[----:B------:R-:W-:Y:S01]  /*2760*/  LOP3.LUT P4, RZ, R196, 0xff000000, RZ, 0xc0, !PT ;  /* 0xff000000c4ff7812 */ /* 0x000fe2000788c0ff */
[----:B------:R-:W-:Y:S01]  /*2770*/  FMUL.FTZ R165, R165, c[0x0][0x1e8] ;  /* 0x00007a00a5a57a20 */ /* 0x000fe20000410000 */
[----:B------:R-:W2:Y:S01]  /*2780*/  LDL.LU R231, [R1+0xb4] ;  /* 0x0000b40001e77983 */ /* 0x000ea20000300800 */
[----:B------:R-:W-:Y:S01]  /*2790*/  FMUL.FTZ R164, R164, c[0x0][0x1e8] ;  /* 0x00007a00a4a47a20 */ /* 0x000fe20000410000 */
[----:B------:R-:W-:Y:S01]  /*27a0*/  IADD3.X R139, R194, c[0x0][0x174], RZ, P3, !PT ;  /* 0x00005d00c28b7a10 */ /* 0x000fe20001ffe4ff */
[----:B------:R-:W-:Y:S01]  /*27b0*/  FMUL.FTZ R134, R54, R165 ;  /* 0x000000a536867220 */ /* 0x000fe20000410000 */
[----:B------:R-:W-:Y:S01]  /*27c0*/  LOP3.LUT P3, RZ, R196, 0xff0000, RZ, 0xc0, !PT ;  /* 0x00ff0000c4ff7812 */ /* 0x000fe2000786c0ff */
[----:B------:R-:W-:Y:S01]  /*27d0*/  FMUL.FTZ R135, R55, R164 ;  /* 0x000000a437877220 */ /* 0x000fe20000410000 */
[----:B------:R-:W2:Y:S02]  /*27e0*/  LDL.LU R232, [R1+0xb8] ;  /* 0x0000b80001e87983 */ /* 0x000ea40000300800 */
[----:B------:R-:W-:-:S02]  /*27f0*/  SEL R134, R134, RZ, P3 ;  /* 0x000000ff86867207 */ /* 0x000fc40001800000 */
[----:B------:R-:W-:Y:S01]  /*2800*/  SEL R135, R135, RZ, P4 ;  /* 0x000000ff87877207 */ /* 0x000fe20002000000 */
[----:B----4-:R-:W-:Y:S02]  /*2810*/  FMUL.FTZ R128, R132, R128 ;  /* 0x0000008084807220 */ /* 0x010fe40000410000 */
[-C--:B------:R-:W-:Y:S02]  /*2820*/  FMUL.FTZ R129, R129, R133.reuse ;  /* 0x0000008581817220 */ /* 0x080fe40000410000 */
[----:B------:R-:W-:Y:S02]  /*2830*/  FMUL.FTZ R132, R52, R132 ;  /* 0x0000008434847220 */ /* 0x000fe40000410000 */
[----:B------:R-:W-:-:S03]  /*2840*/  FMUL.FTZ R133, R53, R133 ;  /* 0x0000008535857220 */ /* 0x000fc60000410000 */
[----:B------:R-:W-:Y:S02]  /*2850*/  SEL R132, R132, RZ, P5 ;  /* 0x000000ff84847207 */ /* 0x000fe40002800000 */
[----:B------:R-:W-:-:S05]  /*2860*/  SEL R133, R133, RZ, P6 ;  /* 0x000000ff85857207 */ /* 0x000fca0003000000 */
[----:B------:R0:W-:Y:S04]  /*2870*/  STG.E.128 [R136.64], R132 ;  /* 0x0000008488007986 */ /* 0x0001e8000c101d04 */
[----:B0-----:R0:W4:Y:S01]  /*2880*/  LDG.E.128 R132, [R138.64] ;  /* 0x000000048a847981 */ /* 0x001122000c1e1d00 */
[-CC-:B------:R-:W-:Y:S02]  /*2890*/  FFMA.FTZ R209, R209, R153.reuse, R152.reuse ;  /* 0x00000099d1d17223 */ /* 0x180fe40000010098 */
[-CC-:B------:R-:W-:Y:S02]  /*28a0*/  FFMA.FTZ R210, R210, R153.reuse, R152.reuse ;  /* 0x00000099d2d27223 */ /* 0x180fe40000010098 */
[-CC-:B------:R-:W-:Y:S02]  /*28b0*/  FFMA.FTZ R211, R211, R153.reuse, R152.reuse ;  /* 0x00000099d3d37223 */ /* 0x180fe40000010098 */
[----:B------:R-:W-:-:S02]  /*28c0*/  FFMA.FTZ R213, R213, R153, R152 ;  /* 0x00000099d5d57223 */ /* 0x000fc40000010098 */
[----:B------:R-:W-:Y:S02]  /*28d0*/  FADD.FTZ R209, R212, -R209 ;  /* 0x800000d1d4d17221 */ /* 0x000fe40000010000 */
[----:B------:R-:W-:Y:S01]  /*28e0*/  FADD.FTZ R210, R214, -R210 ;  /* 0x800000d2d6d27221 */ /* 0x000fe20000010000 */
[----:B------:R-:W2:Y:S01]  /*28f0*/  LDL.LU R212, [R1+0xac] ;  /* 0x0000ac0001d47983 */ /* 0x000ea20000300800 */
[----:B------:R-:W-:Y:S02]  /*2900*/  FADD.FTZ R162, R162, -R211 ;  /* 0x800000d3a2a27221 */ /* 0x000fe40000010000 */
[----:B------:R-:W-:Y:S01]  /*2910*/  FADD.FTZ R213, R163, -R213 ;  /* 0x800000d5a3d57221 */ /* 0x000fe20000010000 */
[----:B------:R-:W2:Y:S01]  /*2920*/  LDL.LU R214, [R1+0xb0] ;  /* 0x0000b00001d67983 */ /* 0x000ea20000300800 */
[C---:B------:R-:W-:Y:S02]  /*2930*/  FMUL.FTZ R196, R7.reuse, R209 ;  /* 0x000000d107c47220 */ /* 0x040fe40000410000 */
[----:B------:R-:W-:-:S02]  /*2940*/  FMUL.FTZ R197, R7, R210 ;  /* 0x000000d207c57220 */ /* 0x000fc40000410000 */
[----:B------:R-:W-:Y:S02]  /*2950*/  FMUL.FTZ R198, R7, R162 ;  /* 0x000000a207c67220 */ /* 0x000fe40000410000 */
[----:B------:R-:W-:Y:S02]  /*2960*/  FMUL.FTZ R131, R131, R164 ;  /* 0x000000a483837220 */ /* 0x000fe40000410000 */
[----:B------:R-:W-:Y:S01]  /*2970*/  FMUL.FTZ R130, R130, R165 ;  /* 0x000000a582827220 */ /* 0x000fe20000410000 */
[----:B------:R-:W-:Y:S01]  /*2980*/  FSEL R163, R129, RZ, P6 ;  /* 0x000000ff81a37208 */ /* 0x000fe20003000000 */
[----:B------:R-:W-:Y:S01]  /*2990*/  FMUL.FTZ R209, R7, R213 ;  /* 0x000000d507d17220 */ /* 0x000fe20000410000 */
[----:B------:R-:W2:Y:S01]  /*29a0*/  LDL.LU R211, [R1+0xa4] ;  /* 0x0000a40001d37983 */ /* 0x000ea20000300800 */
[----:B------:R-:W-:Y:S02]  /*29b0*/  @P0 FADD.FTZ R196, R92, R196 ;  /* 0x000000c45cc40221 */ /* 0x000fe40000010000 */
[----:B------:R-:W-:-:S02]  /*29c0*/  @P0 FADD.FTZ R197, R93, R197 ;  /* 0x000000c55dc50221 */ /* 0x000fc40000010000 */
[----:B------:R-:W-:Y:S02]  /*29d0*/  @P0 FADD.FTZ R198, R94, R198 ;  /* 0x000000c65ec60221 */ /* 0x000fe40000010000 */
[----:B------:R-:W-:Y:S01]  /*29e0*/  @P0 FADD.FTZ R209, R95, R209 ;  /* 0x000000d15fd10221 */ /* 0x000fe20000010000 */
[----:B------:R-:W-:Y:S01]  /*29f0*/  SEL R136, R196, R120, P2 ;  /* 0x00000078c4887207 */ /* 0x000fe20001000000 */
[--C-:B------:R-:W-:Y:S01]  /*2a00*/  FFMA.FTZ R160, R160, R153, R152.reuse ;  /* 0x00000099a0a07223 */ /* 0x100fe20000010098 */
[----:B------:R-:W-:Y:S01]  /*2a10*/  SEL R137, R197, R121, P2 ;  /* 0x00000079c5897207 */ /* 0x000fe20001000000 */
[-CC-:B------:R-:W-:Y:S01]  /*2a20*/  FFMA.FTZ R161, R161, R153.reuse, R152.reuse ;  /* 0x00000099a1a17223 */ /* 0x180fe20000010098 */
[----:B0-----:R-:W-:Y:S01]  /*2a30*/  SEL R138, R198, R122, P2 ;  /* 0x0000007ac68a7207 */ /* 0x001fe20001000000 */
[--C-:B------:R-:W-:Y:S01]  /*2a40*/  FFMA.FTZ R199, R199, R153, R152.reuse ;  /* 0x00000099c7c77223 */ /* 0x100fe20000010098 */
[----:B------:R-:W-:Y:S01]  /*2a50*/  SEL R139, R209, R123, P2 ;  /* 0x0000007bd18b7207 */ /* 0x000fe20001000000 */
[-CC-:B------:R-:W-:Y:S01]  /*2a60*/  FFMA.FTZ R201, R201, R153.reuse, R152.reuse ;  /* 0x00000099c9c97223 */ /* 0x180fe20000010098 */
[----:B------:R-:W-:Y:S01]  /*2a70*/  FSEL R162, R128, RZ, P5 ;  /* 0x000000ff80a27208 */ /* 0x000fe20002800000 */
[-CC-:B------:R-:W-:Y:S01]  /*2a80*/  FFMA.FTZ R156, R156, R153.reuse, R152.reuse ;  /* 0x000000999c9c7223 */ /* 0x180fe20000010098 */
[----:B------:R-:W-:Y:S01]  /*2a90*/  FSEL R165, R131, RZ, P4 ;  /* 0x000000ff83a57208 */ /* 0x000fe20002000000 */
[----:B------:R0:W-:Y:S01]  /*2aa0*/  @P1 STG.E.128 [R154.64], R136 ;  /* 0x000000889a001986 */ /* 0x0001e2000c101d04 */
[----:B------:R-:W-:Y:S01]  /*2ab0*/  FSEL R164, R130, RZ, P3 ;  /* 0x000000ff82a47208 */ /* 0x000fe20001800000 */
[----:B------:R-:W-:Y:S01]  /*2ac0*/  FMUL.FTZ R196, R196, R6 ;  /* 0x00000006c4c47220 */ /* 0x000fe20000410000 */
[----:B------:R-:W-:Y:S01]  /*2ad0*/  LOP3.LUT P6, RZ, R193, 0xff, RZ, 0xc0, !PT ;  /* 0x000000ffc1ff7812 */ /* 0x000fe200078cc0ff */
[-CC-:B------:R-:W-:Y:S01]  /*2ae0*/  FFMA.FTZ R157, R157, R153.reuse, R152.reuse ;  /* 0x000000999d9d7223 */ /* 0x180fe20000010098 */
[----:B------:R-:W-:Y:S01]  /*2af0*/  LOP3.LUT P3, RZ, R193, 0xff00, RZ, 0xc0, !PT ;  /* 0x0000ff00c1ff7812 */ /* 0x000fe2000786c0ff */
[----:B------:R-:W-:Y:S01]  /*2b00*/  FFMA.FTZ R158, R158, R153, R152 ;  /* 0x000000999e9e7223 */ /* 0x000fe20000010098 */
[----:B------:R-:W2:Y:S01]  /*2b10*/  LDL.LU R210, [R1+0xa8] ;  /* 0x0000a80001d27983 */ /* 0x000ea20000300800 */
[----:B0-----:R-:W-:-:S02]  /*2b20*/  IADD3 R136, P5, R195, c[0x0][0x248], RZ ;  /* 0x00009200c3887a10 */ /* 0x001fc40007fbe0ff */
[----:B------:R-:W-:Y:S01]  /*2b30*/  IADD3 R138, P4, R192, c[0x0][0x170], RZ ;  /* 0x00005c00c08a7a10 */ /* 0x000fe20007f9e0ff */
[----:B------:R-:W-:Y:S01]  /*2b40*/  FMUL.FTZ R196, R196, c[0x0][0x1e8] ;  /* 0x00007a00c4c47a20 */ /* 0x000fe20000410000 */
[----:B------:R-:W-:Y:S01]  /*2b50*/  IADD3.X R137, R194, c[0x0][0x24c], RZ, P5, !PT ;  /* 0x00009300c2897a10 */ /* 0x000fe20002ffe4ff */
[----:B------:R-:W-:Y:S01]  /*2b60*/  FADD.FTZ R160, R200, -R160 ;  /* 0x800000a0c8a07221 */ /* 0x000fe20000010000 */
[----:B------:R-:W-:Y:S01]  /*2b70*/  @P1 IADD3 R154, P5, R192, c[0x0][0x258], RZ ;  /* 0x00009600c09a1a10 */ /* 0x000fe20007fbe0ff */
[----:B------:R-:W-:Y:S01]  /*2b80*/  FADD.FTZ R161, R202, -R161 ;  /* 0x800000a1caa17221 */ /* 0x000fe20000010000 */
[C---:B------:R-:W-:Y:S01]  /*2b90*/  IADD3.X R139, R191.reuse, c[0x0][0x174], RZ, P4, !PT ;  /* 0x00005d00bf8b7a10 */ /* 0x040fe200027fe4ff */
[----:B------:R-:W-:Y:S01]  /*2ba0*/  FADD.FTZ R166, R166, -R199 ;  /* 0x800000c7a6a67221 */ /* 0x000fe20000010000 */
[----:B------:R-:W-:Y:S01]  /*2bb0*/  @P1 IADD3.X R155, R191, c[0x0][0x25c], RZ, P5, !PT ;  /* 0x00009700bf9b1a10 */ /* 0x000fe20002ffe4ff */
[-C--:B------:R-:W-:Y:S01]  /*2bc0*/  FMUL.FTZ R195, R198, R6.reuse ;  /* 0x00000006c6c37220 */ /* 0x080fe20000410000 */
[----:B------:R-:W-:Y:S01]  /*2bd0*/  LOP3.LUT P4, RZ, R193, 0xff0000, RZ, 0xc0, !PT ;  /* 0x00ff0000c1ff7812 */ /* 0x000fe2000788c0ff */
[-C--:B------:R-:W-:Y:S01]  /*2be0*/  FMUL.FTZ R194, R209, R6.reuse ;  /* 0x00000006d1c27220 */ /* 0x080fe20000410000 */
[----:B------:R-:W-:Y:S01]  /*2bf0*/  LOP3.LUT P5, RZ, R193, 0xff000000, RZ, 0xc0, !PT ;  /* 0xff000000c1ff7812 */ /* 0x000fe200078ac0ff */
[----:B------:R-:W-:Y:S01]  /*2c00*/  FMUL.FTZ R193, R197, R6 ;  /* 0x00000006c5c17220 */ /* 0x000fe20000410000 */
[----:B------:R-:W2:Y:S01]  /*2c10*/  LDL.LU R213, [R1+0x9c] ;  /* 0x00009c0001d57983 */ /* 0x000ea20000300800 */
[----:B------:R-:W-:-:S02]  /*2c20*/  FMUL.FTZ R195, R195, c[0x0][0x1e8] ;  /* 0x00007a00c3c37a20 */ /* 0x000fc40000410000 */
[----:B------:R-:W-:Y:S01]  /*2c30*/  FMUL.FTZ R193, R193, c[0x0][0x1e8] ;  /* 0x00007a00c1c17a20 */ /* 0x000fe20000410000 */
[----:B------:R-:W2:Y:S01]  /*2c40*/  LDL.LU R209, [R1+0xa0] ;  /* 0x0000a00001d17983 */ /* 0x000ea20000300800 */
[----:B------:R-:W-:Y:S02]  /*2c50*/  FMUL.FTZ R194, R194, c[0x0][0x1e8] ;  /* 0x00007a00c2c27a20 */ /* 0x000fe40000410000 */
[----:B------:R-:W-:Y:S01]  /*2c60*/  FADD.FTZ R201, R167, -R201 ;  /* 0x800000c9a7c97221 */ /* 0x000fe20000010000 */
[----:B------:R-:W2:Y:S01]  /*2c70*/  LDL.LU R202, [R1+0x94] ;  /* 0x0000940001ca7983 */ /* 0x000ea20000300800 */
[----:B------:R-:W-:Y:S02]  /*2c80*/  FMUL.FTZ R128, R48, R196 ;  /* 0x000000c430807220 */ /* 0x000fe40000410000 */
[----:B------:R-:W-:Y:S02]  /*2c90*/  FMUL.FTZ R129, R49, R193 ;  /* 0x000000c131817220 */ /* 0x000fe40000410000 */
[----:B------:R-:W-:-:S02]  /*2ca0*/  FMUL.FTZ R130, R50, R195 ;  /* 0x000000c332827220 */ /* 0x000fc40000410000 */
[----:B------:R-:W-:Y:S02]  /*2cb0*/  FMUL.FTZ R131, R51, R194 ;  /* 0x000000c233837220 */ /* 0x000fe40000410000 */
[C---:B------:R-:W-:Y:S02]  /*2cc0*/  FMUL.FTZ R197, R7.reuse, R160 ;  /* 0x000000a007c57220 */ /* 0x040fe40000410000 */
[C---:B------:R-:W-:Y:S02]  /*2cd0*/  FMUL.FTZ R198, R7.reuse, R161 ;  /* 0x000000a107c67220 */ /* 0x040fe40000410000 */
[C---:B------:R-:W-:Y:S02]  /*2ce0*/  FMUL.FTZ R199, R7.reuse, R166 ;  /* 0x000000a607c77220 */ /* 0x040fe40000410000 */
[----:B------:R-:W-:Y:S01]  /*2cf0*/  FMUL.FTZ R200, R7, R201 ;  /* 0x000000c907c87220 */ /* 0x000fe20000410000 */
[----:B------:R-:W-:Y:S02]  /*2d00*/  SEL R128, R128, RZ, P6 ;  /* 0x000000ff80807207 */ /* 0x000fe40003000000 */
[----:B------:R-:W-:-:S02]  /*2d10*/  SEL R129, R129, RZ, P3 ;  /* 0x000000ff81817207 */ /* 0x000fc40001800000 */
[----:B------:R-:W-:Y:S02]  /*2d20*/  SEL R130, R130, RZ, P4 ;  /* 0x000000ff82827207 */ /* 0x000fe40002000000 */
[----:B------:R-:W-:Y:S01]  /*2d30*/  SEL R131, R131, RZ, P5 ;  /* 0x000000ff83837207 */ /* 0x000fe20002800000 */
[----:B------:R-:W-:Y:S01]  /*2d40*/  @P0 FADD.FTZ R197, R96, R197 ;  /* 0x000000c560c50221 */ /* 0x000fe20000010000 */
[----:B------:R-:W2:Y:S01]  /*2d50*/  LDL.LU R201, [R1+0x98] ;  /* 0x0000980001c97983 */ /* 0x000ea20000300800 */
[----:B------:R-:W-:Y:S02]  /*2d60*/  @P0 FADD.FTZ R198, R97, R198 ;  /* 0x000000c661c60221 */ /* 0x000fe40000010000 */
[----:B------:R-:W-:Y:S02]  /*2d70*/  @P0 FADD.FTZ R199, R98, R199 ;  /* 0x000000c762c70221 */ /* 0x000fe40000010000 */
[----:B------:R-:W-:Y:S01]  /*2d80*/  @P0 FADD.FTZ R200, R99, R200 ;  /* 0x000000c863c80221 */ /* 0x000fe20000010000 */
[----:B------:R0:W-:Y:S04]  /*2d90*/  STG.E.128 [R136.64], R128 ;  /* 0x0000008088007986 */ /* 0x0001e8000c101d04 */
[----:B0-----:R0:W2:Y:S01]  /*2da0*/  LDG.E.128 R128, [R138.64] ;  /* 0x000000048a807981 */ /* 0x0010a2000c1e1d00 */
[----:B------:R-:W-:-:S02]  /*2db0*/  SEL R136, R197, R120, P2 ;  /* 0x00000078c5887207 */ /* 0x000fc40001000000 */
[----:B------:R-:W-:Y:S02]  /*2dc0*/  SEL R137, R198, R121, P2 ;  /* 0x00000079c6897207 */ /* 0x000fe40001000000 */
[----:B0-----:R-:W-:Y:S02]  /*2dd0*/  SEL R138, R199, R122, P2 ;  /* 0x0000007ac78a7207 */ /* 0x001fe40001000000 */
[----:B------:R-:W-:-:S05]  /*2de0*/  SEL R139, R200, R123, P2 ;  /* 0x0000007bc88b7207 */ /* 0x000fca0001000000 */
[----:B------:R0:W-:Y:S02]  /*2df0*/  @P1 STG.E.128 [R154.64], R136 ;  /* 0x000000889a001986 */ /* 0x0001e4000c101d04 */
[----:B0-----:R-:W-:-:S04]  /*2e00*/  FMUL.FTZ R138, R197, R6 ;  /* 0x00000006c58a7220 */ /* 0x001fc80000410000 */
[----:B------:R-:W-:Y:S02]  /*2e10*/  FMUL.FTZ R138, R138, c[0x0][0x1e8] ;  /* 0x00007a008a8a7a20 */ /* 0x000fe40000410000 */
[----:B----4-:R-:W-:Y:S02]  /*2e20*/  FMUL.FTZ R132, R196, R132 ;  /* 0x00000084c4847220 */ /* 0x010fe40000410000 */
[----:B------:R-:W-:Y:S01]  /*2e30*/  FMUL.FTZ R134, R134, R195 ;  /* 0x000000c386867220 */ /* 0x000fe20000410000 */
[----:B------:R-:W4:Y:S02]  /*2e40*/  LDL.LU R196, [R1+0x8c] ;  /* 0x00008c0001c47983 */ /* 0x000f240000300800 */
[----:B------:R-:W-:Y:S02]  /*2e50*/  FSEL R160, R132, RZ, P6 ;  /* 0x000000ff84a07208 */ /* 0x000fe40003000000 */
[----:B------:R-:W-:Y:S01]  /*2e60*/  IADD3 R192, P6, R192, c[0x0][0x248], RZ ;  /* 0x00009200c0c07a10 */ /* 0x000fe20007fde0ff */
[----:B------:R-:W-:Y:S01]  /*2e70*/  FMUL.FTZ R133, R133, R193 ;  /* 0x000000c185857220 */ /* 0x000fe20000410000 */
[----:B------:R-:W-:Y:S01]  /*2e80*/  FSEL R161, R134, RZ, P4 ;  /* 0x000000ff86a17208 */ /* 0x000fe20002000000 */
[----:B------:R-:W-:Y:S01]  /*2e90*/  FMUL.FTZ R135, R135, R194 ;  /* 0x000000c287877220 */ /* 0x000fe20000410000 */
[----:B------:R-:W-:Y:S01]  /*2ea0*/  IADD3.X R193, R191, c[0x0][0x24c], RZ, P6, !PT ;  /* 0x00009300bfc17a10 */ /* 0x000fe200037fe4ff */
[-C--:B------:R-:W-:Y:S01]  /*2eb0*/  FFMA.FTZ R159, R159, R153.reuse, R152 ;  /* 0x000000999f9f7223 */ /* 0x080fe20000010098 */
[C---:B------:R-:W-:Y:S01]  /*2ec0*/  IADD3 R136, P4, R17.reuse, c[0x0][0x170], RZ ;  /* 0x00005c0011887a10 */ /* 0x040fe20007f9e0ff */
[----:B------:R-:W-:Y:S01]  /*2ed0*/  FADD.FTZ R156, R168, -R156 ;  /* 0x8000009ca89c7221 */ /* 0x000fe20000010000 */
[----:B------:R-:W-:Y:S01]  /*2ee0*/  @P1 IADD3 R154, P6, R17, c[0x0][0x258], RZ ;  /* 0x00009600119a1a10 */ /* 0x000fe20007fde0ff */
[----:B------:R-:W-:Y:S01]  /*2ef0*/  FADD.FTZ R157, R169, -R157 ;  /* 0x8000009da99d7221 */ /* 0x000fe20000010000 */
[----:B------:R-:W-:Y:S01]  /*2f00*/  FSEL R166, R133, RZ, P3 ;  /* 0x000000ff85a67208 */ /* 0x000fe20001800000 */
[----:B------:R-:W-:Y:S01]  /*2f10*/  FADD.FTZ R158, R170, -R158 ;  /* 0x8000009eaa9e7221 */ /* 0x000fe20000010000 */
[----:B------:R-:W-:Y:S01]  /*2f20*/  FSEL R167, R135, RZ, P5 ;  /* 0x000000ff87a77208 */ /* 0x000fe20002800000 */
[-CC-:B------:R-:W-:Y:S01]  /*2f30*/  FFMA.FTZ R124, R124, R153.reuse, R152.reuse ;  /* 0x000000997c7c7223 */ /* 0x180fe20000010098 */
[----:B------:R-:W-:Y:S01]  /*2f40*/  IADD3.X R137, R16, c[0x0][0x174], RZ, P4, !PT ;  /* 0x00005d0010897a10 */ /* 0x000fe200027fe4ff */
[-CC-:B------:R-:W-:Y:S01]  /*2f50*/  FFMA.FTZ R146, R146, R153.reuse, R152.reuse ;  /* 0x0000009992927223 */ /* 0x180fe20000010098 */
[----:B------:R-:W-:Y:S01]  /*2f60*/  @P1 IADD3.X R155, R16, c[0x0][0x25c], RZ, P6, !PT ;  /* 0x00009700109b1a10 */ /* 0x000fe200037fe4ff */
[-C--:B------:R-:W-:Y:S01]  /*2f70*/  FMUL.FTZ R191, R199, R6.reuse ;  /* 0x00000006c7bf7220 */ /* 0x080fe20000410000 */
[----:B------:R-:W-:Y:S01]  /*2f80*/  LOP3.LUT P3, RZ, R190, 0xff, RZ, 0xc0, !PT ;  /* 0x000000ffbeff7812 */ /* 0x000fe2000786c0ff */
[-C--:B------:R-:W-:Y:S01]  /*2f90*/  FMUL.FTZ R194, R200, R6.reuse ;  /* 0x00000006c8c27220 */ /* 0x080fe20000410000 */
[C---:B------:R-:W-:Y:S01]  /*2fa0*/  LOP3.LUT P5, RZ, R190.reuse, 0xff00, RZ, 0xc0, !PT ;  /* 0x0000ff00beff7812 */ /* 0x040fe200078ac0ff */
[-CC-:B------:R-:W-:Y:S01]  /*2fb0*/  FFMA.FTZ R149, R149, R153.reuse, R152.reuse ;  /* 0x0000009995957223 */ /* 0x180fe20000010098 */
[C---:B------:R-:W-:Y:S01]  /*2fc0*/  LOP3.LUT P4, RZ, R190.reuse, 0xff0000, RZ, 0xc0, !PT ;  /* 0x00ff0000beff7812 */ /* 0x040fe2000788c0ff */
[----:B------:R-:W-:Y:S01]  /*2fd0*/  FFMA.FTZ R151, R151, R153, R152 ;  /* 0x0000009997977223 */ /* 0x000fe20000010098 */
[----:B------:R-:W-:Y:S01]  /*2fe0*/  LOP3.LUT P6, RZ, R190, 0xff000000, RZ, 0xc0, !PT ;  /* 0xff000000beff7812 */ /* 0x000fe200078cc0ff */
[----:B------:R-:W-:Y:S01]  /*2ff0*/  FMUL.FTZ R190, R198, R6 ;  /* 0x00000006c6be7220 */ /* 0x000fe20000410000 */
[----:B------:R-:W3:Y:S01]  /*3000*/  LDL.LU R195, [R1+0x90] ;  /* 0x0000900001c37983 */ /* 0x000ee20000300800 */
[----:B------:R-:W-:-:S02]  /*3010*/  FMUL.FTZ R191, R191, c[0x0][0x1e8] ;  /* 0x00007a00bfbf7a20 */ /* 0x000fc40000410000 */
[----:B------:R-:W-:Y:S01]  /*3020*/  FMUL.FTZ R190, R190, c[0x0][0x1e8] ;  /* 0x00007a00bebe7a20 */ /* 0x000fe20000410000 */
[----:B------:R-:W3:Y:S01]  /*3030*/  LDL.LU R197, [R1+0x84] ;  /* 0x0000840001c57983 */ /* 0x000ee20000300800 */
[----:B------:R-:W-:Y:S02]  /*3040*/  FMUL.FTZ R194, R194, c[0x0][0x1e8] ;  /* 0x00007a00c2c27a20 */ /* 0x000fe40000410000 */
[----:B------:R-:W-:Y:S01]  /*3050*/  FMUL.FTZ R132, R44, R138 ;  /* 0x0000008a2c847220 */ /* 0x000fe20000410000 */
[----:B------:R-:W3:Y:S01]  /*3060*/  LDL.LU R198, [R1+0x88] ;  /* 0x0000880001c67983 */ /* 0x000ee20000300800 */
[----:B------:R-:W-:Y:S02]  /*3070*/  FMUL.FTZ R133, R45, R190 ;  /* 0x000000be2d857220 */ /* 0x000fe40000410000 */
[----:B------:R-:W-:Y:S02]  /*3080*/  FMUL.FTZ R134, R46, R191 ;  /* 0x000000bf2e867220 */ /* 0x000fe40000410000 */
[----:B------:R-:W-:Y:S01]  /*3090*/  FMUL.FTZ R135, R47, R194 ;  /* 0x000000c22f877220 */ /* 0x000fe20000410000 */
[----:B------:R-:W-:Y:S01]  /*30a0*/  SEL R132, R132, RZ, P3 ;  /* 0x000000ff84847207 */ /* 0x000fe20001800000 */
[----:B------:R-:W-:Y:S01]  /*30b0*/  FADD.FTZ R159, R171, -R159 ;  /* 0x8000009fab9f7221 */ /* 0x000fe20000010000 */
[----:B------:R-:W-:Y:S01]  /*30c0*/  SEL R133, R133, RZ, P5 ;  /* 0x000000ff85857207 */ /* 0x000fe20002800000 */
[C---:B------:R-:W-:Y:S01]  /*30d0*/  FMUL.FTZ R156, R7.reuse, R156 ;  /* 0x0000009c079c7220 */ /* 0x040fe20000410000 */
[----:B------:R-:W-:Y:S01]  /*30e0*/  SEL R134, R134, RZ, P4 ;  /* 0x000000ff86867207 */ /* 0x000fe20002000000 */
[----:B------:R-:W-:Y:S01]  /*30f0*/  FMUL.FTZ R157, R7, R157 ;  /* 0x0000009d079d7220 */ /* 0x000fe20000410000 */
[----:B------:R-:W-:Y:S01]  /*3100*/  SEL R135, R135, RZ, P6 ;  /* 0x000000ff87877207 */ /* 0x000fe20003000000 */
[C---:B------:R-:W-:Y:S01]  /*3110*/  FMUL.FTZ R170, R7.reuse, R158 ;  /* 0x0000009e07aa7220 */ /* 0x040fe20000410000 */
[----:B------:R-:W3:Y:S04]  /*3120*/  LDL.LU R199, [R1+0x7c] ;  /* 0x00007c0001c77983 */ /* 0x000ee80000300800 */
[----:B------:R0:W-:Y:S01]  /*3130*/  STG.E.128 [R192.64], R132 ;  /* 0x00000084c0007986 */ /* 0x0001e2000c101d04 */
[----:B------:R-:W-:-:S02]  /*3140*/  FMUL.FTZ R171, R7, R159 ;  /* 0x0000009f07ab7220 */ /* 0x000fc40000410000 */
[----:B------:R-:W-:Y:S01]  /*3150*/  @P0 FADD.FTZ R156, R100, R156 ;  /* 0x0000009c649c0221 */ /* 0x000fe20000010000 */
[----:B------:R-:W3:Y:S04]  /*3160*/  LDL.LU R200, [R1+0x80] ;  /* 0x0000800001c87983 */ /* 0x000ee80000300800 */
[----:B0-----:R0:W3:Y:S01]  /*3170*/  LDG.E.128 R132, [R136.64] ;  /* 0x0000000488847981 */ /* 0x0010e2000c1e1d00 */
[----:B------:R-:W-:Y:S02]  /*3180*/  @P0 FADD.FTZ R157, R101, R157 ;  /* 0x0000009d659d0221 */ /* 0x000fe40000010000 */
[----:B------:R-:W-:Y:S01]  /*3190*/  @P0 FADD.FTZ R170, R102, R170 ;  /* 0x000000aa66aa0221 */ /* 0x000fe20000010000 */
[----:B------:R-:W4:Y:S01]  /*31a0*/  LDL.LU R192, [R1+0x78] ;  /* 0x0000780001c07983 */ /* 0x000f220000300800 */
[----:B------:R-:W-:-:S02]  /*31b0*/  @P0 FADD.FTZ R171, R103, R171 ;  /* 0x000000ab67ab0221 */ /* 0x000fc40000010000 */
[----:B------:R-:W-:Y:S01]  /*31c0*/  FADD.FTZ R124, R172, -R124 ;  /* 0x8000007cac7c7221 */ /* 0x000fe20000010000 */
[----:B------:R-:W4:Y:S01]  /*31d0*/  LDL.LU R193, [R1+0x74] ;  /* 0x0000740001c17983 */ /* 0x000f220000300800 */
[----:B0-----:R-:W-:Y:S02]  /*31e0*/  SEL R136, R156, R120, P2 ;  /* 0x000000789c887207 */ /* 0x001fe40001000000 */
[----:B------:R-:W-:Y:S02]  /*31f0*/  SEL R137, R157, R121, P2 ;  /* 0x000000799d897207 */ /* 0x000fe40001000000 */
[----:B------:R-:W-:Y:S01]  /*3200*/  SEL R139, R171, R123, P2 ;  /* 0x0000007bab8b7207 */ /* 0x000fe20001000000 */
[----:B------:R-:W-:Y:S02]  /*3210*/  FADD.FTZ R146, R173, -R146 ;  /* 0x80000092ad927221 */ /* 0x000fe40000010000 */
[----:B------:R-:W-:Y:S02]  /*3220*/  FADD.FTZ R149, R174, -R149 ;  /* 0x80000095ae957221 */ /* 0x000fe40000010000 */
[----:B------:R-:W-:-:S02]  /*3230*/  FADD.FTZ R151, R175, -R151 ;  /* 0x80000097af977221 */ /* 0x000fc40000010000 */
[----:B--2---:R-:W-:Y:S01]  /*3240*/  FMUL.FTZ R128, R138, R128 ;  /* 0x000000808a807220 */ /* 0x004fe20000410000 */
[----:B------:R-:W-:Y:S01]  /*3250*/  SEL R138, R170, R122, P2 ;  /* 0x0000007aaa8a7207 */ /* 0x000fe20001000000 */
[----:B------:R-:W-:-:S04]  /*3260*/  FMUL.FTZ R129, R129, R190 ;  /* 0x000000be81817220 */ /* 0x000fc80000410000 */
[----:B------:R0:W-:Y:S01]  /*3270*/  @P1 STG.E.128 [R154.64], R136 ;  /* 0x000000889a001986 */ /* 0x0001e2000c101d04 */
[----:B------:R-:W-:Y:S01]  /*3280*/  FSEL R158, R129, RZ, P5 ;  /* 0x000000ff819e7208 */ /* 0x000fe20002800000 */
[----:B------:R-:W-:Y:S02]  /*3290*/  FMUL.FTZ R130, R130, R191 ;  /* 0x000000bf82827220 */ /* 0x000fe40000410000 */
[----:B------:R-:W-:Y:S01]  /*32a0*/  FMUL.FTZ R131, R131, R194 ;  /* 0x000000c283837220 */ /* 0x000fe20000410000 */
[----:B------:R-:W-:Y:S01]  /*32b0*/  FSEL R159, R128, RZ, P3 ;  /* 0x000000ff809f7208 */ /* 0x000fe20001800000 */
[-CC-:B------:R-:W-:Y:S01]  /*32c0*/  FFMA.FTZ R125, R125, R153.reuse, R152.reuse ;  /* 0x000000997d7d7223 */ /* 0x180fe20000010098 */
[----:B------:R-:W-:Y:S01]  /*32d0*/  FSEL R168, R130, RZ, P4 ;  /* 0x000000ff82a87208 */ /* 0x000fe20002000000 */
[----:B------:R-:W-:Y:S01]  /*32e0*/  FFMA.FTZ R126, R126, R153, R152 ;  /* 0x000000997e7e7223 */ /* 0x000fe20000010098 */
[----:B0-----:R-:W-:Y:S01]  /*32f0*/  IADD3 R136, P5, R17, c[0x0][0x248], RZ ;  /* 0x0000920011887a10 */ /* 0x001fe20007fbe0ff */
[-C--:B------:R-:W-:Y:S01]  /*3300*/  FMUL.FTZ R17, R157, R6.reuse ;  /* 0x000000069d117220 */ /* 0x080fe20000410000 */
[----:B------:R-:W2:Y:S01]  /*3310*/  LDL.LU R194, [R1+0x6c] ;  /* 0x00006c0001c27983 */ /* 0x000ea20000300800 */
[-C--:B------:R-:W-:Y:S01]  /*3320*/  FMUL.FTZ R154, R170, R6.reuse ;  /* 0x00000006aa9a7220 */ /* 0x080fe20000410000 */
[----:B------:R-:W-:Y:S01]  /*3330*/  IADD3.X R137, R16, c[0x0][0x24c], RZ, P5, !PT ;  /* 0x0000930010897a10 */ /* 0x000fe20002ffe4ff */
[----:B------:R-:W-:-:S02]  /*3340*/  FMUL.FTZ R16, R156, R6 ;  /* 0x000000069c107220 */ /* 0x000fc40000410000 */
[----:B------:R-:W-:Y:S01]  /*3350*/  FMUL.FTZ R155, R171, R6 ;  /* 0x00000006ab9b7220 */ /* 0x000fe20000410000 */
[----:B------:R-:W-:Y:S01]  /*3360*/  IADD3 R138, P4, R15, c[0x0][0x170], RZ ;  /* 0x00005c000f8a7a10 */ /* 0x000fe20007f9e0ff */
[----:B------:R-:W-:Y:S01]  /*3370*/  FMUL.FTZ R16, R16, c[0x0][0x1e8] ;  /* 0x00007a0010107a20 */ /* 0x000fe20000410000 */
[----:B------:R-:W-:Y:S01]  /*3380*/  FSEL R169, R131, RZ, P6 ;  /* 0x000000ff83a97208 */ /* 0x000fe20003000000 */
        /* <DEDUP_REMOVED lines=9> */
[C---:B------:R-:W-:Y:S01]  /*3420*/  LOP3.LUT P5, RZ, R5.reuse, 0xff0000, RZ, 0xc0, !PT ;  /* 0x00ff000005ff7812 */ /* 0x040fe200078ac0ff */
[----:B------:R-:W-:Y:S01]  /*3430*/  FMUL.FTZ R130, R42, R154 ;  /* 0x0000009a2a827220 */ /* 0x000fe20000410000 */
[----:B------:R-:W-:Y:S01]  /*3440*/  LOP3.LUT P4, RZ, R5, 0xff000000, RZ, 0xc0, !PT ;  /* 0xff00000005ff7812 */ /* 0x000fe2000788c0ff */
[----:B------:R-:W-:Y:S01]  /*3450*/  FMUL.FTZ R131, R43, R155 ;  /* 0x0000009b2b837220 */ /* 0x000fe20000410000 */
[----:B------:R-:W-:Y:S01]  /*3460*/  SEL R128, R128, RZ, P3 ;  /* 0x000000ff80807207 */ /* 0x000fe20001800000 */
[-CC-:B------:R-:W-:Y:S01]  /*3470*/  FFMA.FTZ R127, R127, R153.reuse, R152.reuse ;  /* 0x000000997f7f7223 */ /* 0x180fe20000010098 */
[----:B------:R-:W-:Y:S01]  /*3480*/  SEL R129, R129, RZ, P6 ;  /* 0x000000ff81817207 */ /* 0x000fe20003000000 */
[----:B------:R-:W-:Y:S01]  /*3490*/  FFMA.FTZ R140, R140, R153, R152 ;  /* 0x000000998c8c7223 */ /* 0x000fe20000010098 */
[----:B------:R-:W-:Y:S01]  /*34a0*/  SEL R130, R130, RZ, P5 ;  /* 0x000000ff82827207 */ /* 0x000fe20002800000 */
[----:B------:R-:W-:Y:S01]  /*34b0*/  FADD.FTZ R125, R176, -R125 ;  /* 0x8000007db07d7221 */ /* 0x000fe20000010000 */
[----:B------:R-:W-:Y:S01]  /*34c0*/  SEL R131, R131, RZ, P4 ;  /* 0x000000ff83837207 */ /* 0x000fe20002000000 */
[----:B------:R-:W-:Y:S01]  /*34d0*/  FADD.FTZ R126, R177, -R126 ;  /* 0x8000007eb17e7221 */ /* 0x000fe20000010000 */
[----:B------:R-:W2:Y:S04]  /*34e0*/  LDL.LU R173, [R1+0x64] ;  /* 0x0000640001ad7983 */ /* 0x000ea80000300800 */
[----:B------:R0:W-:Y:S01]  /*34f0*/  STG.E.128 [R136.64], R128 ;  /* 0x0000008088007986 */ /* 0x0001e2000c101d04 */
[----:B---3--:R-:W-:-:S03]  /*3500*/  FMUL.FTZ R132, R16, R132 ;  /* 0x0000008410847220 */ /* 0x008fc60000410000 */
[----:B0-----:R0:W3:Y:S01]  /*3510*/  LDG.E.128 R128, [R138.64] ;  /* 0x000000048a807981 */ /* 0x0010e2000c1e1d00 */
[----:B------:R-:W-:Y:S02]  /*3520*/  FMUL.FTZ R133, R133, R17 ;  /* 0x0000001185857220 */ /* 0x000fe40000410000 */
[----:B------:R-:W-:Y:S02]  /*3530*/  FMUL.FTZ R134, R134, R154 ;  /* 0x0000009a86867220 */ /* 0x000fe40000410000 */
[----:B------:R-:W-:Y:S01]  /*3540*/  FMUL.FTZ R135, R135, R155 ;  /* 0x0000009b87877220 */ /* 0x000fe20000410000 */
[----:B------:R-:W-:Y:S01]  /*3550*/  FSEL R190, R132, RZ, P3 ;  /* 0x000000ff84be7208 */ /* 0x000fe20001800000 */
[----:B------:R-:W-:Y:S01]  /*3560*/  FMUL.FTZ R132, R7, R124 ;  /* 0x0000007c07847220 */ /* 0x000fe20000410000 */
[----:B------:R-:W-:Y:S01]  /*3570*/  FSEL R171, R133, RZ, P6 ;  /* 0x000000ff85ab7208 */ /* 0x000fe20003000000 */
[C---:B------:R-:W-:Y:S01]  /*3580*/  FMUL.FTZ R133, R7.reuse, R146 ;  /* 0x0000009207857220 */ /* 0x040fe20000410000 */
[----:B------:R-:W-:Y:S01]  /*3590*/  FSEL R170, R134, RZ, P5 ;  /* 0x000000ff86aa7208 */ /* 0x000fe20002800000 */
[----:B------:R-:W-:Y:S01]  /*35a0*/  FMUL.FTZ R134, R7, R149 ;  /* 0x0000009507867220 */ /* 0x000fe20000410000 */
[----:B------:R-:W-:Y:S01]  /*35b0*/  FSEL R191, R135, RZ, P4 ;  /* 0x000000ff87bf7208 */ /* 0x000fe20002000000 */
[----:B------:R-:W-:Y:S01]  /*35c0*/  FMUL.FTZ R135, R7, R151 ;  /* 0x0000009707877220 */ /* 0x000fe20000410000 */
[C---:B------:R-:W-:Y:S01]  /*35d0*/  @P1 IADD3 R16, P6, R15.reuse, c[0x0][0x258], RZ ;  /* 0x000096000f101a10 */ /* 0x040fe20007fde0ff */
[----:B------:R-:W-:Y:S01]  /*35e0*/  FADD.FTZ R127, R178, -R127 ;  /* 0x8000007fb27f7221 */ /* 0x000fe20000010000 */
[----:B------:R-:W-:Y:S01]  /*35f0*/  IADD3 R154, P5, R15, c[0x0][0x248], RZ ;  /* 0x000092000f9a7a10 */ /* 0x000fe20007fbe0ff */
[----:B------:R-:W-:Y:S01]  /*3600*/  FADD.FTZ R140, R179, -R140 ;  /* 0x8000008cb38c7221 */ /* 0x000fe20000010000 */
[----:B------:R-:W-:Y:S01]  /*3610*/  IADD3 R156, P4, R13, c[0x0][0x170], RZ ;  /* 0x00005c000d9c7a10 */ /* 0x000fe20007f9e0ff */
[----:B------:R-:W-:Y:S01]  /*3620*/  @P0 FADD.FTZ R132, R104, R132 ;  /* 0x0000008468840221 */ /* 0x000fe20000010000 */
[----:B------:R-:W2:Y:S01]  /*3630*/  LDL.LU R174, [R1+0x68] ;  /* 0x0000680001ae7983 */ /* 0x000ea20000300800 */
[----:B------:R-:W-:-:S02]  /*3640*/  @P0 FADD.FTZ R133, R105, R133 ;  /* 0x0000008569850221 */ /* 0x000fc40000010000 */
[----:B------:R-:W-:Y:S02]  /*3650*/  @P0 FADD.FTZ R134, R106, R134 ;  /* 0x000000866a860221 */ /* 0x000fe40000010000 */
[----:B------:R-:W-:Y:S01]  /*3660*/  @P0 FADD.FTZ R135, R107, R135 ;  /* 0x000000876b870221 */ /* 0x000fe20000010000 */
[C---:B------:R-:W-:Y:S02]  /*3670*/  @P1 IADD3.X R17, R14.reuse, c[0x0][0x25c], RZ, P6, !PT ;  /* 0x000097000e111a10 */ /* 0x040fe400037fe4ff */
[----:B------:R-:W-:Y:S02]  /*3680*/  IADD3.X R155, R14, c[0x0][0x24c], RZ, P5, !PT ;  /* 0x000093000e9b7a10 */ /* 0x000fe40002ffe4ff */
[----:B------:R-:W-:Y:S01]  /*3690*/  IADD3.X R157, R12, c[0x0][0x174], RZ, P4, !PT ;  /* 0x00005d000c9d7a10 */ /* 0x000fe200027fe4ff */
[-C--:B------:R-:W-:Y:S01]  /*36a0*/  FMUL.FTZ R5, R133, R6.reuse ;  /* 0x0000000685057220 */ /* 0x080fe20000410000 */
[----:B------:R-:W-:Y:S01]  /*36b0*/  LOP3.LUT P3, RZ, R4, 0xff, RZ, 0xc0, !PT ;  /* 0x000000ff04ff7812 */ /* 0x000fe2000786c0ff */
[-C--:B------:R-:W-:Y:S01]  /*36c0*/  FMUL.FTZ R14, R134, R6.reuse ;  /* 0x00000006860e7220 */ /* 0x080fe20000410000 */
[C---:B------:R-:W-:Y:S01]  /*36d0*/  LOP3.LUT P6, RZ, R4.reuse, 0xff00, RZ, 0xc0, !PT ;  /* 0x0000ff0004ff7812 */ /* 0x040fe200078cc0ff */
[-C--:B------:R-:W-:Y:S01]  /*36e0*/  FMUL.FTZ R15, R135, R6.reuse ;  /* 0x00000006870f7220 */ /* 0x080fe20000410000 */
[C---:B------:R-:W-:Y:S01]  /*36f0*/  LOP3.LUT P5, RZ, R4.reuse, 0xff0000, RZ, 0xc0, !PT ;  /* 0x00ff000004ff7812 */ /* 0x040fe200078ac0ff */
[----:B------:R-:W-:Y:S01]  /*3700*/  FFMA.FTZ R141, R141, R153, R152 ;  /* 0x000000998d8d7223 */ /* 0x000fe20000010098 */
[----:B------:R-:W-:Y:S01]  /*3710*/  LOP3.LUT P4, RZ, R4, 0xff000000, RZ, 0xc0, !PT ;  /* 0xff00000004ff7812 */ /* 0x000fe2000788c0ff */
[----:B------:R-:W-:Y:S01]  /*3720*/  FMUL.FTZ R4, R132, R6 ;  /* 0x0000000684047220 */ /* 0x000fe20000410000 */
[----:B------:R-:W2:Y:S01]  /*3730*/  LDL.LU R175, [R1+0x5c] ;  /* 0x00005c0001af7983 */ /* 0x000ea20000300800 */
[----:B------:R-:W-:-:S02]  /*3740*/  FMUL.FTZ R5, R5, c[0x0][0x1e8] ;  /* 0x00007a0005057a20 */ /* 0x000fc40000410000 */
[----:B------:R-:W-:Y:S02]  /*3750*/  FMUL.FTZ R4, R4, c[0x0][0x1e8] ;  /* 0x00007a0004047a20 */ /* 0x000fe40000410000 */
[----:B------:R-:W-:Y:S02]  /*3760*/  FMUL.FTZ R14, R14, c[0x0][0x1e8] ;  /* 0x00007a000e0e7a20 */ /* 0x000fe40000410000 */
[----:B------:R-:W-:Y:S01]  /*3770*/  FMUL.FTZ R15, R15, c[0x0][0x1e8] ;  /* 0x00007a000f0f7a20 */ /* 0x000fe20000410000 */
[----:B------:R-:W-:Y:S01]  /*3780*/  SEL R132, R132, R120, P2 ;  /* 0x0000007884847207 */ /* 0x000fe20001000000 */
[----:B------:R-:W-:Y:S01]  /*3790*/  FMUL.FTZ R136, R36, R4 ;  /* 0x0000000424887220 */ /* 0x000fe20000410000 */
[----:B------:R-:W-:Y:S01]  /*37a0*/  SEL R133, R133, R121, P2 ;  /* 0x0000007985857207 */ /* 0x000fe20001000000 */
[----:B------:R-:W-:Y:S01]  /*37b0*/  FMUL.FTZ R137, R37, R5 ;  /* 0x0000000525897220 */ /* 0x000fe20000410000 */
[----:B------:R-:W-:Y:S01]  /*37c0*/  SEL R134, R134, R122, P2 ;  /* 0x0000007a86867207 */ /* 0x000fe20001000000 */
[----:B0-----:R-:W-:Y:S01]  /*37d0*/  FMUL.FTZ R138, R38, R14 ;  /* 0x0000000e268a7220 */ /* 0x001fe20000410000 */
[----:B------:R-:W-:Y:S01]  /*37e0*/  SEL R135, R135, R123, P2 ;  /* 0x0000007b87877207 */ /* 0x000fe20001000000 */
[----:B------:R-:W-:Y:S01]  /*37f0*/  FMUL.FTZ R139, R39, R15 ;  /* 0x0000000f278b7220 */ /* 0x000fe20000410000 */
[----:B------:R-:W-:Y:S01]  /*3800*/  SEL R136, R136, RZ, P3 ;  /* 0x000000ff88887207 */ /* 0x000fe20001800000 */
[-CC-:B------:R-:W-:Y:S01]  /*3810*/  FFMA.FTZ R142, R142, R153.reuse, R152.reuse ;  /* 0x000000998e8e7223 */ /* 0x180fe20000010098 */
[----:B------:R-:W-:Y:S01]  /*3820*/  SEL R137, R137, RZ, P6 ;  /* 0x000000ff89897207 */ /* 0x000fe20003000000 */
[-CC-:B------:R-:W-:Y:S01]  /*3830*/  FFMA.FTZ R143, R143, R153.reuse, R152.reuse ;  /* 0x000000998f8f7223 */ /* 0x180fe20000010098 */
[----:B------:R-:W-:Y:S01]  /*3840*/  SEL R138, R138, RZ, P5 ;  /* 0x000000ff8a8a7207 */ /* 0x000fe20002800000 */
[----:B------:R-:W-:Y:S01]  /*3850*/  FFMA.FTZ R144, R144, R153, R152 ;  /* 0x0000009990907223 */ /* 0x000fe20000010098 */
[----:B------:R-:W-:Y:S01]  /*3860*/  SEL R139, R139, RZ, P4 ;  /* 0x000000ff8b8b7207 */ /* 0x000fe20002000000 */
[----:B------:R0:W-:Y:S04]  /*3870*/  @P1 STG.E.128 [R16.64], R132 ;  /* 0x0000008410001986 */ /* 0x0001e8000c101d04 */
[----:B------:R1:W-:Y:S01]  /*3880*/  STG.E.128 [R154.64], R136 ;  /* 0x000000889a007986 */ /* 0x0003e2000c101d04 */
[----:B------:R-:W-:-:S03]  /*3890*/  FADD.FTZ R141, R180, -R141 ;  /* 0x8000008db48d7221 */ /* 0x000fc60000010000 */
[----:B------:R-:W2:Y:S01]  /*38a0*/  LDL.LU R146, [R1+0x60] ;  /* 0x0000600001927983 */ /* 0x000ea20000300800 */
[----:B------:R-:W-:Y:S02]  /*38b0*/  FADD.FTZ R142, R181, -R142 ;  /* 0x8000008eb58e7221 */ /* 0x000fe40000010000 */
[----:B------:R-:W-:Y:S01]  /*38c0*/  FADD.FTZ R143, R182, -R143 ;  /* 0x8000008fb68f7221 */ /* 0x000fe20000010000 */
[----:B------:R-:W2:Y:S01]  /*38d0*/  LDL.LU R149, [R1+0x54] ;  /* 0x0000540001957983 */ /* 0x000ea20000300800 */
[----:B------:R-:W-:-:S03]  /*38e0*/  FADD.FTZ R144, R183, -R144 ;  /* 0x80000090b7907221 */ /* 0x000fc60000010000 */
[----:B------:R-:W2:Y:S04]  /*38f0*/  LDL.LU R151, [R1+0x58] ;  /* 0x0000580001977983 */ /* 0x000ea80000300800 */
[----:B0-----:R-:W2:Y:S04]  /*3900*/  LDG.E.128 R132, [R156.64] ;  /* 0x000000049c847981 */ /* 0x001ea8000c1e1d00 */
[----:B-1----:R-:W4:Y:S04]  /*3910*/  LDL.LU R154, [R1+0x50] ;  /* 0x00005000019a7983 */ /* 0x002f280000300800 */
[----:B------:R-:W4:Y:S01]  /*3920*/  LDL.LU R155, [R1+0x4c] ;  /* 0x00004c00019b7983 */ /* 0x000f220000300800 */
[----:B---3--:R-:W-:-:S02]  /*3930*/  FMUL.FTZ R129, R129, R5 ;  /* 0x0000000581817220 */ /* 0x008fc40000410000 */
[----:B------:R-:W-:Y:S02]  /*3940*/  FMUL.FTZ R130, R130, R14 ;  /* 0x0000000e82827220 */ /* 0x000fe40000410000 */
[----:B------:R-:W-:Y:S01]  /*3950*/  FMUL.FTZ R128, R4, R128 ;  /* 0x0000008004807220 */ /* 0x000fe20000410000 */
[----:B------:R-:W-:Y:S02]  /*3960*/  FSEL R137, R129, RZ, P6 ;  /* 0x000000ff81897208 */ /* 0x000fe40003000000 */
[----:B------:R-:W-:Y:S01]  /*3970*/  FSEL R136, R130, RZ, P5 ;  /* 0x000000ff82887208 */ /* 0x000fe20002800000 */
[----:B------:R-:W-:Y:S01]  /*3980*/  FMUL.FTZ R131, R131, R15 ;  /* 0x0000000f83837220 */ /* 0x000fe20000410000 */
[C---:B------:R-:W-:Y:S02]  /*3990*/  @P1 IADD3 R4, P6, R13.reuse, c[0x0][0x258], RZ ;  /* 0x000096000d041a10 */ /* 0x040fe40007fde0ff */
[----:B------:R-:W-:Y:S01]  /*39a0*/  IADD3 R16, P5, R13, c[0x0][0x248], RZ ;  /* 0x000092000d107a10 */ /* 0x000fe20007fbe0ff */
[C---:B------:R-:W-:Y:S01]  /*39b0*/  FMUL.FTZ R13, R7.reuse, R126 ;  /* 0x0000007e070d7220 */ /* 0x040fe20000410000 */
[C---:B------:R-:W-:Y:S01]  /*39c0*/  @P1 IADD3.X R5, R12.reuse, c[0x0][0x25c], RZ, P6, !PT ;  /* 0x000097000c051a10 */ /* 0x040fe200037fe4ff */
[C---:B------:R-:W-:Y:S01]  /*39d0*/  FMUL.FTZ R14, R7.reuse, R127 ;  /* 0x0000007f070e7220 */ /* 0x040fe20000410000 */
[----:B------:R-:W-:Y:S01]  /*39e0*/  IADD3.X R17, R12, c[0x0][0x24c], RZ, P5, !PT ;  /* 0x000093000c117a10 */ /* 0x000fe20002ffe4ff */
[C---:B------:R-:W-:Y:S01]  /*39f0*/  FMUL.FTZ R12, R7.reuse, R125 ;  /* 0x0000007d070c7220 */ /* 0x040fe20000410000 */
[----:B------:R-:W-:Y:S01]  /*3a00*/  FSEL R138, R128, RZ, P3 ;  /* 0x000000ff808a7208 */ /* 0x000fe20001800000 */
[----:B------:R-:W-:Y:S01]  /*3a10*/  FMUL.FTZ R15, R7, R140 ;  /* 0x0000008c070f7220 */ /* 0x000fe20000410000 */
[----:B------:R-:W-:-:S02]  /*3a20*/  FSEL R139, R131, RZ, P4 ;  /* 0x000000ff838b7208 */ /* 0x000fc40002000000 */
[----:B------:R-:W-:Y:S01]  /*3a30*/  IADD3 R128, P4, R11, c[0x0][0x170], RZ ;  /* 0x00005c000b807a10 */ /* 0x000fe20007f9e0ff */
[----:B------:R-:W-:Y:S02]  /*3a40*/  @P0 FADD.FTZ R12, R108, R12 ;  /* 0x0000000c6c0c0221 */ /* 0x000fe40000010000 */
[----:B------:R-:W-:Y:S02]  /*3a50*/  @P0 FADD.FTZ R13, R109, R13 ;  /* 0x0000000d6d0d0221 */ /* 0x000fe40000010000 */
[----:B------:R-:W-:Y:S02]  /*3a60*/  @P0 FADD.FTZ R14, R110, R14 ;  /* 0x0000000e6e0e0221 */ /* 0x000fe40000010000 */
[----:B------:R-:W-:Y:S01]  /*3a70*/  @P0 FADD.FTZ R15, R111, R15 ;  /* 0x0000000f6f0f0221 */ /* 0x000fe20000010000 */
[----:B------:R-:W-:Y:S01]  /*3a80*/  IADD3.X R129, R10, c[0x0][0x174], RZ, P4, !PT ;  /* 0x00005d000a817a10 */ /* 0x000fe200027fe4ff */
[-C--:B------:R-:W-:Y:S01]  /*3a90*/  FMUL.FTZ R130, R13, R6.reuse ;  /* 0x000000060d827220 */ /* 0x080fe20000410000 */
[C---:B------:R-:W-:Y:S01]  /*3aa0*/  LOP3.LUT P3, RZ, R3.reuse, 0xff, RZ, 0xc0, !PT ;  /* 0x000000ff03ff7812 */ /* 0x040fe2000786c0ff */
[-C--:B------:R-:W-:Y:S01]  /*3ab0*/  FMUL.FTZ R131, R14, R6.reuse ;  /* 0x000000060e837220 */ /* 0x080fe20000410000 */
[----:B------:R-:W-:Y:S01]  /*3ac0*/  LOP3.LUT P6, RZ, R3, 0xff00, RZ, 0xc0, !PT ;  /* 0x0000ff0003ff7812 */ /* 0x000fe200078cc0ff */
[----:B------:R-:W-:Y:S01]  /*3ad0*/  FMUL.FTZ R140, R15, R6 ;  /* 0x000000060f8c7220 */ /* 0x000fe20000410000 */
[----:B------:R-:W-:-:S02]  /*3ae0*/  LOP3.LUT P5, RZ, R3, 0xff0000, RZ, 0xc0, !PT ;  /* 0x00ff000003ff7812 */ /* 0x000fc400078ac0ff */
[----:B------:R-:W-:Y:S01]  /*3af0*/  LOP3.LUT P4, RZ, R3, 0xff000000, RZ, 0xc0, !PT ;  /* 0xff00000003ff7812 */ /* 0x000fe2000788c0ff */
[----:B------:R-:W-:Y:S02]  /*3b00*/  FMUL.FTZ R3, R12, R6 ;  /* 0x000000060c037220 */ /* 0x000fe40000410000 */
[----:B------:R-:W-:Y:S02]  /*3b10*/  FMUL.FTZ R130, R130, c[0x0][0x1e8] ;  /* 0x00007a0082827a20 */ /* 0x000fe40000410000 */
[----:B------:R-:W-:Y:S02]  /*3b20*/  FMUL.FTZ R3, R3, c[0x0][0x1e8] ;  /* 0x00007a0003037a20 */ /* 0x000fe40000410000 */
[----:B------:R-:W-:Y:S02]  /*3b30*/  FMUL.FTZ R131, R131, c[0x0][0x1e8] ;  /* 0x00007a0083837a20 */ /* 0x000fe40000410000 */
[----:B------:R-:W-:Y:S02]  /*3b40*/  FMUL.FTZ R140, R140, c[0x0][0x1e8] ;  /* 0x00007a008c8c7a20 */ /* 0x000fe40000410000 */
[----:B------:R-:W-:-:S02]  /*3b50*/  FMUL.FTZ R124, R32, R3 ;  /* 0x00000003207c7220 */ /* 0x000fc40000410000 */
[----:B------:R-:W-:Y:S02]  /*3b60*/  FMUL.FTZ R125, R33, R130 ;  /* 0x00000082217d7220 */ /* 0x000fe40000410000 */
[----:B------:R-:W-:Y:S02]  /*3b70*/  FMUL.FTZ R126, R34, R131 ;  /* 0x00000083227e7220 */ /* 0x000fe40000410000 */
[----:B------:R-:W-:Y:S01]  /*3b80*/  FMUL.FTZ R127, R35, R140 ;  /* 0x0000008c237f7220 */ /* 0x000fe20000410000 */
[----:B------:R-:W-:Y:S02]  /*3b90*/  SEL R12, R12, R120, P2 ;  /* 0x000000780c0c7207 */ /* 0x000fe40001000000 */
[----:B------:R-:W-:Y:S02]  /*3ba0*/  SEL R13, R13, R121, P2 ;  /* 0x000000790d0d7207 */ /* 0x000fe40001000000 */
[----:B------:R-:W-:Y:S02]  /*3bb0*/  SEL R14, R14, R122, P2 ;  /* 0x0000007a0e0e7207 */ /* 0x000fe40001000000 */
[----:B------:R-:W-:-:S02]  /*3bc0*/  SEL R15, R15, R123, P2 ;  /* 0x0000007b0f0f7207 */ /* 0x000fc40001000000 */
[----:B------:R-:W-:Y:S02]  /*3bd0*/  SEL R124, R124, RZ, P3 ;  /* 0x000000ff7c7c7207 */ /* 0x000fe40001800000 */
[----:B------:R-:W-:Y:S02]  /*3be0*/  SEL R125, R125, RZ, P6 ;  /* 0x000000ff7d7d7207 */ /* 0x000fe40003000000 */
[----:B------:R-:W-:Y:S02]  /*3bf0*/  SEL R126, R126, RZ, P5 ;  /* 0x000000ff7e7e7207 */ /* 0x000fe40002800000 */
[----:B------:R-:W-:Y:S01]  /*3c00*/  SEL R127, R127, RZ, P4 ;  /* 0x000000ff7f7f7207 */ /* 0x000fe20002000000 */
[----:B------:R0:W-:Y:S04]  /*3c10*/  @P1 STG.E.128 [R4.64], R12 ;  /* 0x0000000c04001986 */ /* 0x0001e8000c101d04 */
[----:B------:R1:W-:Y:S01]  /*3c20*/  STG.E.128 [R16.64], R124 ;  /* 0x0000007c10007986 */ /* 0x0003e2000c101d04 */
[----:B--2---:R-:W-:-:S02]  /*3c30*/  FMUL.FTZ R132, R3, R132 ;  /* 0x0000008403847220 */ /* 0x004fc40000410000 */
[----:B------:R-:W-:Y:S02]  /*3c40*/  FMUL.FTZ R133, R133, R130 ;  /* 0x0000008285857220 */ /* 0x000fe40000410000 */
[----:B------:R-:W-:Y:S02]  /*3c50*/  FMUL.FTZ R3, R134, R131 ;  /* 0x0000008386037220 */ /* 0x000fe40000410000 */
[----:B------:R-:W-:Y:S01]  /*3c60*/  FMUL.FTZ R140, R135, R140 ;  /* 0x0000008c878c7220 */ /* 0x000fe20000410000 */
[----:B------:R-:W-:Y:S01]  /*3c70*/  FSEL R135, R133, RZ, P6 ;  /* 0x000000ff85877208 */ /* 0x000fe20003000000 */
[----:B0-----:R0:W2:Y:S01]  /*3c80*/  LDG.E.128 R12, [R128.64] ;  /* 0x00000004800c7981 */ /* 0x0010a2000c1e1d00 */
[----:B------:R-:W-:Y:S01]  /*3c90*/  FSEL R3, R3, RZ, P5 ;  /* 0x000000ff03037208 */ /* 0x000fe20002800000 */
[----:B-1----:R-:W-:Y:S01]  /*3ca0*/  FMUL.FTZ R124, R7, R141 ;  /* 0x0000008d077c7220 */ /* 0x002fe20000410000 */
[----:B------:R-:W-:Y:S01]  /*3cb0*/  @P1 IADD3 R4, P6, R11, c[0x0][0x258], RZ ;  /* 0x000096000b041a10 */ /* 0x000fe20007fde0ff */
[----:B------:R-:W-:Y:S01]  /*3cc0*/  FMUL.FTZ R125, R7, R142 ;  /* 0x0000008e077d7220 */ /* 0x000fe20000410000 */
[----:B------:R-:W-:Y:S01]  /*3cd0*/  IADD3 R16, P5, R11, c[0x0][0x248], RZ ;  /* 0x000092000b107a10 */ /* 0x000fe20007fbe0ff */
        /* <DEDUP_REMOVED lines=9> */
[C---:B------:R-:W-:Y:S02]  /*3d70*/  @P1 IADD3.X R5, R10.reuse, c[0x0][0x25c], RZ, P6, !PT ;  /* 0x000097000a051a10 */ /* 0x040fe400037fe4ff */
[----:B------:R-:W-:-:S02]  /*3d80*/  IADD3.X R17, R10, c[0x0][0x24c], RZ, P5, !PT ;  /* 0x000093000a117a10 */ /* 0x000fc40002ffe4ff */
[----:B------:R-:W-:Y:S01]  /*3d90*/  IADD3.X R133, R8, c[0x0][0x174], RZ, P4, !PT ;  /* 0x00005d0008857a10 */ /* 0x000fe200027fe4ff */
[-C--:B------:R-:W-:Y:S01]  /*3da0*/  FMUL.FTZ R140, R125, R6.reuse ;  /* 0x000000067d8c7220 */ /* 0x080fe20000410000 */
[----:B------:R-:W-:Y:S01]  /*3db0*/  LOP3.LUT P3, RZ, R2, 0xff, RZ, 0xc0, !PT ;  /* 0x000000ff02ff7812 */ /* 0x000fe2000786c0ff */
[-C--:B------:R-:W-:Y:S01]  /*3dc0*/  FMUL.FTZ R141, R126, R6.reuse ;  /* 0x000000067e8d7220 */ /* 0x080fe20000410000 */
[C---:B------:R-:W-:Y:S01]  /*3dd0*/  LOP3.LUT P6, RZ, R2.reuse, 0xff00, RZ, 0xc0, !PT ;  /* 0x0000ff0002ff7812 */ /* 0x040fe200078cc0ff */
[-C--:B------:R-:W-:Y:S01]  /*3de0*/  FMUL.FTZ R10, R127, R6.reuse ;  /* 0x000000067f0a7220 */ /* 0x080fe20000410000 */
[C---:B------:R-:W-:Y:S02]  /*3df0*/  LOP3.LUT P5, RZ, R2.reuse, 0xff0000, RZ, 0xc0, !PT ;  /* 0x00ff000002ff7812 */ /* 0x040fe400078ac0ff */
[----:B------:R-:W-:Y:S01]  /*3e00*/  LOP3.LUT P4, RZ, R2, 0xff000000, RZ, 0xc0, !PT ;  /* 0xff00000002ff7812 */ /* 0x000fe2000788c0ff */
[----:B------:R-:W-:Y:S02]  /*3e10*/  FMUL.FTZ R2, R124, R6 ;  /* 0x000000067c027220 */ /* 0x000fe40000410000 */
[----:B------:R-:W-:-:S02]  /*3e20*/  FMUL.FTZ R140, R140, c[0x0][0x1e8] ;  /* 0x00007a008c8c7a20 */ /* 0x000fc40000410000 */
[----:B------:R-:W-:Y:S02]  /*3e30*/  FMUL.FTZ R2, R2, c[0x0][0x1e8] ;  /* 0x00007a0002027a20 */ /* 0x000fe40000410000 */
[----:B------:R-:W-:Y:S02]  /*3e40*/  FMUL.FTZ R141, R141, c[0x0][0x1e8] ;  /* 0x00007a008d8d7a20 */ /* 0x000fe40000410000 */
[----:B------:R-:W-:Y:S02]  /*3e50*/  FMUL.FTZ R10, R10, c[0x0][0x1e8] ;  /* 0x00007a000a0a7a20 */ /* 0x000fe40000410000 */
[----:B0-----:R-:W-:Y:S02]  /*3e60*/  FMUL.FTZ R128, R28, R2 ;  /* 0x000000021c807220 */ /* 0x001fe40000410000 */
[----:B------:R-:W-:Y:S02]  /*3e70*/  FMUL.FTZ R129, R29, R140 ;  /* 0x0000008c1d817220 */ /* 0x000fe40000410000 */
[----:B------:R-:W-:-:S02]  /*3e80*/  FMUL.FTZ R130, R30, R141 ;  /* 0x0000008d1e827220 */ /* 0x000fc40000410000 */
[----:B------:R-:W-:Y:S01]  /*3e90*/  FMUL.FTZ R131, R31, R10 ;  /* 0x0000000a1f837220 */ /* 0x000fe20000410000 */
[----:B------:R-:W-:Y:S02]  /*3ea0*/  SEL R124, R124, R120, P2 ;  /* 0x000000787c7c7207 */ /* 0x000fe40001000000 */
[----:B------:R-:W-:Y:S02]  /*3eb0*/  SEL R125, R125, R121, P2 ;  /* 0x000000797d7d7207 */ /* 0x000fe40001000000 */
[----:B------:R-:W-:Y:S02]  /*3ec0*/  SEL R126, R126, R122, P2 ;  /* 0x0000007a7e7e7207 */ /* 0x000fe40001000000 */
[----:B------:R-:W-:Y:S02]  /*3ed0*/  SEL R127, R127, R123, P2 ;  /* 0x0000007b7f7f7207 */ /* 0x000fe40001000000 */
[----:B------:R-:W-:Y:S02]  /*3ee0*/  SEL R128, R128, RZ, P3 ;  /* 0x000000ff80807207 */ /* 0x000fe40001800000 */
[----:B------:R-:W-:-:S02]  /*3ef0*/  SEL R129, R129, RZ, P6 ;  /* 0x000000ff81817207 */ /* 0x000fc40003000000 */
[----:B------:R-:W-:Y:S02]  /*3f00*/  SEL R130, R130, RZ, P5 ;  /* 0x000000ff82827207 */ /* 0x000fe40002800000 */
[----:B------:R-:W-:Y:S01]  /*3f10*/  SEL R131, R131, RZ, P4 ;  /* 0x000000ff83837207 */ /* 0x000fe20002000000 */
[----:B------:R0:W-:Y:S04]  /*3f20*/  @P1 STG.E.128 [R4.64], R124 ;  /* 0x0000007c04001986 */ /* 0x0001e8000c101d04 */
[----:B------:R1:W-:Y:S04]  /*3f30*/  STG.E.128 [R16.64], R128 ;  /* 0x0000008010007986 */ /* 0x0003e8000c101d04 */
[----:B0-----:R-:W3:Y:S01]  /*3f40*/  LDG.E.128 R124, [R132.64] ;  /* 0x00000004847c7981 */ /* 0x001ee2000c1e1d00 */
[----:B------:R-:W-:-:S02]  /*3f50*/  FFMA.FTZ R145, R145, R153, R152 ;  /* 0x0000009991917223 */ /* 0x000fc40000010098 */
[-CC-:B------:R-:W-:Y:S02]  /*3f60*/  FFMA.FTZ R142, R147, R153.reuse, R152.reuse ;  /* 0x00000099938e7223 */ /* 0x180fe40000010098 */
        /* <DEDUP_REMOVED lines=8> */
[C---:B-1----:R-:W-:Y:S02]  /*3ff0*/  FMUL.FTZ R17, R7.reuse, R186 ;  /* 0x000000ba07117220 */ /* 0x042fe40000410000 */
[----:B------:R-:W-:Y:S02]  /*4000*/  FMUL.FTZ R150, R7, R150 ;  /* 0x0000009607967220 */ /* 0x000fe40000410000 */
[----:B----4-:R-:W-:-:S02]  /*4010*/  FADD.FTZ R154, R162, R154 ;  /* 0x0000009aa29a7221 */ /* 0x010fc40000010000 */
[----:B------:R-:W-:Y:S02]  /*4020*/  FADD.FTZ R155, R163, R155 ;  /* 0x0000009ba39b7221 */ /* 0x000fe40000010000 */
[----:B------:R-:W-:Y:S02]  /*4030*/  @P0 FADD.FTZ R5, R116, R5 ;  /* 0x0000000574050221 */ /* 0x000fe40000010000 */
[----:B------:R-:W-:Y:S02]  /*4040*/  @P0 FADD.FTZ R142, R117, R142 ;  /* 0x0000008e758e0221 */ /* 0x000fe40000010000 */
[----:B------:R-:W-:Y:S02]  /*4050*/  @P0 FADD.FTZ R17, R118, R17 ;  /* 0x0000001176110221 */ /* 0x000fe40000010000 */
[----:B------:R-:W-:Y:S02]  /*4060*/  @P0 FADD.FTZ R150, R119, R150 ;  /* 0x0000009677960221 */ /* 0x000fe40000010000 */
[----:B------:R-:W-:-:S02]  /*4070*/  FADD.FTZ R151, R164, R151 ;  /* 0x00000097a4977221 */ /* 0x000fc40000010000 */
[----:B------:R-:W-:Y:S01]  /*4080*/  FADD.FTZ R149, R165, R149 ;  /* 0x00000095a5957221 */ /* 0x000fe20000010000 */
[----:B------:R0:W-:Y:S01]  /*4090*/  STL [R1+0x50], R154 ;  /* 0x0000509a01007387 */ /* 0x0001e20000100800 */
[----:B------:R-:W-:Y:S02]  /*40a0*/  FADD.FTZ R146, R160, R146 ;  /* 0x00000092a0927221 */ /* 0x000fe40000010000 */
[----:B------:R-:W-:Y:S01]  /*40b0*/  FADD.FTZ R175, R166, R175 ;  /* 0x000000afa6af7221 */ /* 0x000fe20000010000 */
[----:B------:R0:W-:Y:S01]  /*40c0*/  STL [R1+0x4c], R155 ;  /* 0x00004c9b01007387 */ /* 0x0001e20000100800 */
[----:B------:R-:W-:Y:S01]  /*40d0*/  FADD.FTZ R174, R161, R174 ;  /* 0x000000aea1ae7221 */ /* 0x000fe20000010000 */
[----:B------:R-:W-:Y:S01]  /*40e0*/  SEL R120, R5, R120, P2 ;  /* 0x0000007805787207 */ /* 0x000fe20001000000 */
[----:B------:R-:W-:Y:S01]  /*40f0*/  FADD.FTZ R173, R167, R173 ;  /* 0x000000ada7ad7221 */ /* 0x000fe20000010000 */
[----:B------:R0:W-:Y:S01]  /*4100*/  STL [R1+0x58], R151 ;  /* 0x0000589701007387 */ /* 0x0001e20000100800 */
[----:B------:R-:W-:Y:S01]  /*4110*/  SEL R121, R142, R121, P2 ;  /* 0x000000798e797207 */ /* 0x000fe20001000000 */
[----:B------:R-:W-:Y:S01]  /*4120*/  FADD.FTZ R172, R159, R172 ;  /* 0x000000ac9fac7221 */ /* 0x000fe20000010000 */
[----:B------:R-:W-:Y:S01]  /*4130*/  SEL R122, R17, R122, P2 ;  /* 0x0000007a117a7207 */ /* 0x000fe20001000000 */
[----:B------:R0:W-:Y:S01]  /*4140*/  STL [R1+0x54], R149 ;  /* 0x0000549501007387 */ /* 0x0001e20000100800 */
[----:B------:R-:W-:Y:S01]  /*4150*/  SEL R123, R150, R123, P2 ;  /* 0x0000007b967b7207 */ /* 0x000fe20001000000 */
[----:B------:R-:W-:-:S02]  /*4160*/  FADD.FTZ R194, R158, R194 ;  /* 0x000000c29ec27221 */ /* 0x000fc40000010000 */
[----:B------:R0:W-:Y:S01]  /*4170*/  STL [R1+0x60], R146 ;  /* 0x0000609201007387 */ /* 0x0001e20000100800 */
[----:B------:R-:W-:Y:S02]  /*4180*/  FADD.FTZ R192, R168, R192 ;  /* 0x000000c0a8c07221 */ /* 0x000fe40000010000 */
[-C--:B------:R-:W-:Y:S01]  /*4190*/  FMUL.FTZ R5, R5, R6.reuse ;  /* 0x0000000605057220 */ /* 0x080fe20000410000 */
[----:B------:R0:W-:Y:S01]  /*41a0*/  STL [R1+0x5c], R175 ;  /* 0x00005caf01007387 */ /* 0x0001e20000100800 */
[-C--:B------:R-:W-:Y:S02]  /*41b0*/  FMUL.FTZ R142, R142, R6.reuse ;  /* 0x000000068e8e7220 */ /* 0x080fe40000410000 */
[-C--:B------:R-:W-:Y:S01]  /*41c0*/  FMUL.FTZ R17, R17, R6.reuse ;  /* 0x0000000611117220 */ /* 0x080fe20000410000 */
[----:B------:R0:W-:Y:S01]  /*41d0*/  STL [R1+0x68], R174 ;  /* 0x000068ae01007387 */ /* 0x0001e20000100800 */
[----:B------:R-:W-:Y:S02]  /*41e0*/  FADD.FTZ R193, R169, R193 ;  /* 0x000000c1a9c17221 */ /* 0x000fe40000010000 */
[----:B------:R-:W-:Y:S01]  /*41f0*/  FMUL.FTZ R6, R150, R6 ;  /* 0x0000000696067220 */ /* 0x000fe20000410000 */
[----:B------:R0:W-:Y:S01]  /*4200*/  STL [R1+0x64], R173 ;  /* 0x000064ad01007387 */ /* 0x0001e20000100800 */
[----:B------:R-:W-:-:S02]  /*4210*/  FADD.FTZ R210, R3, R210 ;  /* 0x000000d203d27221 */ /* 0x000fc40000010000 */
[----:B------:R-:W-:Y:S01]  /*4220*/  FADD.FTZ R200, R190, R200 ;  /* 0x000000c8bec87221 */ /* 0x000fe20000010000 */
[----:B------:R0:W-:Y:S01]  /*4230*/  STL [R1+0x70], R172 ;  /* 0x000070ac01007387 */ /* 0x0001e20000100800 */
[----:B------:R-:W-:Y:S01]  /*4240*/  FADD.FTZ R199, R171, R199 ;  /* 0x000000c7abc77221 */ /* 0x000fe20000010000 */
[----:B------:R-:W-:Y:S01]  /*4250*/  LOP3.LUT P0, RZ, R0, 0xff000000, RZ, 0xc0, !PT ;  /* 0xff00000000ff7812 */ /* 0x000fe2000780c0ff */
[----:B------:R-:W-:Y:S01]  /*4260*/  FADD.FTZ R198, R170, R198 ;  /* 0x000000c6aac67221 */ /* 0x000fe20000010000 */
[----:B------:R0:W-:Y:S01]  /*4270*/  STL [R1+0x6c], R194 ;  /* 0x00006cc201007387 */ /* 0x0001e20000100800 */
[----:B------:R-:W-:Y:S02]  /*4280*/  FADD.FTZ R197, R191, R197 ;  /* 0x000000c5bfc57221 */ /* 0x000fe40000010000 */
[----:B------:R-:W-:Y:S01]  /*4290*/  FADD.FTZ R195, R138, R195 ;  /* 0x000000c38ac37221 */ /* 0x000fe20000010000 */
[----:B------:R0:W-:Y:S01]  /*42a0*/  STL [R1+0x78], R192 ;  /* 0x000078c001007387 */ /* 0x0001e20000100800 */
[----:B------:R-:W-:-:S02]  /*42b0*/  FMUL.FTZ R142, R142, c[0x0][0x1e8] ;  /* 0x00007a008e8e7a20 */ /* 0x000fc40000410000 */
[----:B------:R-:W-:Y:S01]  /*42c0*/  FADD.FTZ R196, R137, R196 ;  /* 0x000000c489c47221 */ /* 0x000fe20000010000 */
[----:B------:R0:W-:Y:S01]  /*42d0*/  STL [R1+0x74], R193 ;  /* 0x000074c101007387 */ /* 0x0001e20000100800 */
[----:B------:R-:W-:Y:S02]  /*42e0*/  FMUL.FTZ R17, R17, c[0x0][0x1e8] ;  /* 0x00007a0011117a20 */ /* 0x000fe40000410000 */
        /* <DEDUP_REMOVED lines=17> */
[----:B--2---:R-:W-:Y:S01]  /*4400*/  FMUL.FTZ R12, R2, R12 ;  /* 0x0000000c020c7220 */ /* 0x004fe20000410000 */
[----:B------:R-:W-:Y:S01]  /*4410*/  MOV R2, c[0x0][0x160] ;  /* 0x0000580000027a02 */ /* 0x000fe20000000f00 */
[----:B------:R-:W-:-:S02]  /*4420*/  FMUL.FTZ R13, R13, R140 ;  /* 0x0000008c0d0d7220 */ /* 0x000fc40000410000 */
[----:B------:R-:W-:Y:S01]  /*4430*/  FMUL.FTZ R14, R14, R141 ;  /* 0x0000008d0e0e7220 */ /* 0x000fe20000410000 */
[----:B------:R-:W-:Y:S02]  /*4440*/  LEA R189, R2, R189, 0x2 ;  /* 0x000000bd02bd7211 */ /* 0x000fe400078e10ff */
[----:B------:R-:W-:Y:S01]  /*4450*/  @P1 IADD3 R2, P2, R9, c[0x0][0x258], RZ ;  /* 0x0000960009021a10 */ /* 0x000fe20007f5e0ff */
[----:B------:R-:W-:Y:S01]  /*4460*/  FMUL.FTZ R15, R15, R10 ;  /* 0x0000000a0f0f7220 */ /* 0x000fe20000410000 */
[----:B------:R-:W-:Y:S02]  /*4470*/  FSEL R12, R12, RZ, P3 ;  /* 0x000000ff0c0c7208 */ /* 0x000fe40001800000 */
[----:B------:R-:W-:Y:S02]  /*4480*/  @P1 IADD3.X R3, R8, c[0x0][0x25c], RZ, P2, !PT ;  /* 0x0000970008031a10 */ /* 0x000fe400017fe4ff */
[----:B------:R-:W-:Y:S02]  /*4490*/  FSEL R13, R13, RZ, P6 ;  /* 0x000000ff0d0d7208 */ /* 0x000fe40003000000 */
[----:B------:R-:W-:-:S02]  /*44a0*/  FSEL R14, R14, RZ, P5 ;  /* 0x000000ff0e0e7208 */ /* 0x000fc40002800000 */
[----:B------:R-:W-:Y:S01]  /*44b0*/  IADD3 R10, P2, R9, c[0x0][0x248], RZ ;  /* 0x00009200090a7a10 */ /* 0x000fe20007f5e0ff */
[----:B------:R-:W-:Y:S01]  /*44c0*/  FMUL.FTZ R9, R5, c[0x0][0x1e8] ;  /* 0x00007a0005097a20 */ /* 0x000fe20000410000 */
[C---:B------:R-:W-:Y:S02]  /*44d0*/  LOP3.LUT P3, RZ, R0.reuse, 0xff, RZ, 0xc0, !PT ;  /* 0x000000ff00ff7812 */ /* 0x040fe4000786c0ff */
[C---:B------:R-:W-:Y:S02]  /*44e0*/  LOP3.LUT P6, RZ, R0.reuse, 0xff00, RZ, 0xc0, !PT ;  /* 0x0000ff0000ff7812 */ /* 0x040fe400078cc0ff */
[----:B------:R-:W-:Y:S01]  /*44f0*/  LOP3.LUT P5, RZ, R0, 0xff0000, RZ, 0xc0, !PT ;  /* 0x00ff000000ff7812 */ /* 0x000fe200078ac0ff */
[----:B------:R-:W-:Y:S01]  /*4500*/  FMUL.FTZ R0, R6, c[0x0][0x1e8] ;  /* 0x00007a0006007a20 */ /* 0x000fe20000410000 */
[----:B------:R-:W-:Y:S01]  /*4510*/  FSEL R15, R15, RZ, P4 ;  /* 0x000000ff0f0f7208 */ /* 0x000fe20002000000 */
[----:B------:R-:W-:Y:S02]  /*4520*/  FADD.FTZ R214, R12, R214 ;  /* 0x000000d60cd67221 */ /* 0x000fe40000010000 */
[----:B------:R-:W-:-:S02]  /*4530*/  FADD.FTZ R212, R13, R212 ;  /* 0x000000d40dd47221 */ /* 0x000fc40000010000 */
[----:B------:R-:W-:Y:S02]  /*4540*/  FMUL.FTZ R4, R24, R9 ;  /* 0x0000000918047220 */ /* 0x000fe40000410000 */
[----:B------:R-:W-:Y:S02]  /*4550*/  FMUL.FTZ R5, R25, R142 ;  /* 0x0000008e19057220 */ /* 0x000fe40000410000 */
[----:B------:R-:W-:Y:S02]  /*4560*/  FMUL.FTZ R6, R26, R17 ;  /* 0x000000111a067220 */ /* 0x000fe40000410000 */
[----:B------:R-:W-:Y:S02]  /*4570*/  FMUL.FTZ R7, R27, R0 ;  /* 0x000000001b077220 */ /* 0x000fe40000410000 */
[----:B------:R-:W-:Y:S02]  /*4580*/  FADD.FTZ R232, R14, R232 ;  /* 0x000000e80ee87221 */ /* 0x000fe40000010000 */
[----:B------:R-:W-:Y:S01]  /*4590*/  FADD.FTZ R231, R15, R231 ;  /* 0x000000e70fe77221 */ /* 0x000fe20000010000 */
[----:B------:R0:W-:Y:S01]  /*45a0*/  STL [R1+0xb0], R214 ;  /* 0x0000b0d601007387 */ /* 0x0001e20000100800 */
[----:B------:R-:W-:-:S02]  /*45b0*/  IADD3.X R11, R8, c[0x0][0x24c], RZ, P2, !PT ;  /* 0x00009300080b7a10 */ /* 0x000fc400017fe4ff */
[----:B------:R-:W-:Y:S01]  /*45c0*/  SEL R4, R4, RZ, P3 ;  /* 0x000000ff04047207 */ /* 0x000fe20001800000 */
[----:B------:R0:W-:Y:S01]  /*45d0*/  STL [R1+0xac], R212 ;  /* 0x0000acd401007387 */ /* 0x0001e20000100800 */
[----:B------:R-:W-:Y:S02]  /*45e0*/  SEL R5, R5, RZ, P6 ;  /* 0x000000ff05057207 */ /* 0x000fe40003000000 */
[----:B------:R-:W-:Y:S01]  /*45f0*/  SEL R6, R6, RZ, P5 ;  /* 0x000000ff06067207 */ /* 0x000fe20002800000 */
[----:B------:R0:W-:Y:S01]  /*4600*/  STL [R1+0xb8], R232 ;  /* 0x0000b8e801007387 */ /* 0x0001e20000100800 */
[----:B------:R-:W-:-:S03]  /*4610*/  SEL R7, R7, RZ, P0 ;  /* 0x000000ff07077207 */ /* 0x000fc60000000000 */
[----:B------:R0:W-:Y:S04]  /*4620*/  STL [R1+0xb4], R231 ;  /* 0x0000b4e701007387 */ /* 0x0001e80000100800 */
[----:B------:R0:W-:Y:S04]  /*4630*/  @P1 STG.E.128 [R2.64], R120 ;  /* 0x0000007802001986 */ /* 0x0001e8000c101d04 */
[----:B------:R0:W-:Y:S01]  /*4640*/  STG.E.128 [R10.64], R4 ;  /* 0x000000040a007986 */ /* 0x0001e2000c101d04 */
[----:B---3--:R-:W-:Y:S02]  /*4650*/  FMUL.FTZ R124, R9, R124 ;  /* 0x0000007c097c7220 */ /* 0x008fe40000410000 */
[----:B------:R-:W-:-:S02]  /*4660*/  FMUL.FTZ R127, R127, R0 ;  /* 0x000000007f7f7220 */ /* 0x000fc40000410000 */
[----:B------:R-:W-:Y:S02]  /*4670*/  FMUL.FTZ R125, R125, R142 ;  /* 0x0000008e7d7d7220 */ /* 0x000fe40000410000 */
[----:B------:R-:W-:Y:S01]  /*4680*/  FMUL.FTZ R126, R126, R17 ;  /* 0x000000117e7e7220 */ /* 0x000fe20000410000 */
[----:B------:R-:W-:Y:S02]  /*4690*/  FSEL R124, R124, RZ, P3 ;  /* 0x000000ff7c7c7208 */ /* 0x000fe40001800000 */
[----:B------:R-:W-:Y:S02]  /*46a0*/  FSEL R127, R127, RZ, P0 ;  /* 0x000000ff7f7f7208 */ /* 0x000fe40000000000 */
[----:B------:R-:W-:Y:S02]  /*46b0*/  FSEL R125, R125, RZ, P6 ;  /* 0x000000ff7d7d7208 */ /* 0x000fe40003000000 */
[----:B------:R-:W-:Y:S01]  /*46c0*/  FSEL R126, R126, RZ, P5 ;  /* 0x000000ff7e7e7208 */ /* 0x000fe20002800000 */
[----:B------:R-:W-:-:S02]  /*46d0*/  FADD.FTZ R236, R124, R236 ;  /* 0x000000ec7cec7221 */ /* 0x000fc40000010000 */
[----:B------:R-:W-:Y:S02]  /*46e0*/  FADD.FTZ R233, R127, R233 ;  /* 0x000000e97fe97221 */ /* 0x000fe40000010000 */
[----:B------:R-:W-:Y:S02]  /*46f0*/  FADD.FTZ R235, R125, R235 ;  /* 0x000000eb7deb7221 */ /* 0x000fe40000010000 */
[----:B------:R-:W-:Y:S01]  /*4700*/  FADD.FTZ R234, R126, R234 ;  /* 0x000000ea7eea7221 */ /* 0x000fe20000010000 */
[----:B------:R0:W-:Y:S04]  /*4710*/  STL [R1+0xc0], R236 ;  /* 0x0000c0ec01007387 */ /* 0x0001e80000100800 */
[----:B------:R0:W-:Y:S04]  /*4720*/  STL [R1+0xc4], R233 ;  /* 0x0000c4e901007387 */ /* 0x0001e80000100800 */
[----:B------:R0:W-:Y:S04]  /*4730*/  STL [R1+0xbc], R235 ;  /* 0x0000bceb01007387 */ /* 0x0001e80000100800 */
[----:B------:R0:W-:Y:S01]  /*4740*/  STL [R1+0xc8], R234 ;  /* 0x0000c8ea01007387 */ /* 0x0001e20000100800 */
[----:B------:R-:W-:-:S13]  /*4750*/  ISETP.GE.AND P1, PT, R189, c[0x0][0x164], PT ;  /* 0x00005900bd007a0c */ /* 0x000fda0003f26270 */
[----:B0-----:R-:W-:Y:S01]  /*4760*/  @P1 CALL.REL.NOINC `(.L_x_12053) ;  /* 0x0000001000001944 */ /* 0x001fe20003c00000 */
[----:B------:R-:W-:Y:S05]  /*4770*/  BRA `(.L_x_12054) ;  /* 0xffffc27000007947 */ /* 0x000fea000383ffff */
.L_x_12053:
[----:B------:R-:W-:Y:S05]  /*4780*/  BSYNC B1 ;  /* 0x0000000000017941 */ /* 0x000fea0003800000 */
.L_x_12050:
[----:B------:R0:W5:Y:S01]  /*4790*/  LDL.LU R32, [R1] ;  /* 0x0000000001207983 */ /* 0x0001620000300800 */
[----:B------:R-:W-:Y:S02]  /*47a0*/  MOV R4, R19 ;  /* 0x0000001300047202 */ /* 0x000fe40000000f00 */
        /* <DEDUP_REMOVED lines=94> */
.L_x_12049:
[----:B0-----:R-:W-:Y:S05]  /*4d90*/  BSYNC B0 ;  /* 0x0000000000007941 */ /* 0x001fea0003800000 */
.L_x_12047:
        /* <DEDUP_REMOVED lines=76> */
[----:B------:R0:W-:Y:S01]  /*5260*/  STS.128 [R0.X16+0x200], R12 ;  /* 0x0002000c00007388 */ /* 0x0001e2000000cc00 */
[----:B------:R-:W-:-:S03]  /*5270*/  FADD.FTZ R11, R11, R58 ;  /* 0x0000003a0b0b7221 */ /* 0x000fc60000010000 */
[----:B------:R-:W-:Y:S01]  /*5280*/  STS.128 [R0.X16+0x400], R20 ;  /* 0x0004001400007388 */ /* 0x000fe2000000cc00 */
[----:B------:R-:W-:-:S03]  /*5290*/  FADD.FTZ R59, R16, R59 ;  /* 0x0000003b103b7221 */ /* 0x000fc60000010000 */
[----:B------:R1:W-:Y:S01]  /*52a0*/  STS.128 [R0.X16+0x600], R28 ;  /* 0x0006001c00007388 */ /* 0x0003e2000000cc00 */
[----:B------:R-:W-:-:S03]  /*52b0*/  FADD.FTZ R17, R17, R64 ;  /* 0x0000004011117221 */ /* 0x000fc60000010000 */
[----:B------:R-:W-:Y:S04]  /*52c0*/  STS.128 [R0.X16+0x800], R36 ;  /* 0x0008002400007388 */ /* 0x000fe8000000cc00 */
[----:B------:R-:W-:Y:S01]  /*52d0*/  STS.128 [R0.X16+0xa00], R44 ;  /* 0x000a002c00007388 */ /* 0x000fe2000000cc00 */
[----:B0-----:R-:W-:-:S03]  /*52e0*/  FADD.FTZ R13, R3, R50 ;  /* 0x00000032030d7221 */ /* 0x001fc60000010000 */
[----:B------:R-:W-:Y:S04]  /*52f0*/  STS.128 [R0.X16+0xc00], R52 ;  /* 0x000c003400007388 */ /* 0x000fe8000000cc00 */
[----:B------:R-:W-:Y:S04]  /*5300*/  STS.128 [R0.X16+0xe00], R60 ;  /* 0x000e003c00007388 */ /* 0x000fe8000000cc00 */
[----:B------:R-:W-:Y:S06]  /*5310*/  BAR.SYNC.DEFER_BLOCKING 0x0 ;  /* 0x0000000000007b1d */ /* 0x000fec0000010000 */
[----:B-1----:R-:W0:Y:S04]  /*5320*/  S2R R28, SR_CTAID.X ;  /* 0x00000000001c7919 */ /* 0x002e280000002500 */
        /* <DEDUP_REMOVED lines=102> */
[----:B------:R-:W-:Y:S01]  /*5990*/  STG.E [R2.64], R21 ;  /* 0x0000001502007986 */ /* 0x000fe2000c101904 */
[----:B----4-:R-:W-:-:S03]  /*59a0*/  FADD.FTZ R27, R0, R27 ;  /* 0x0000001b001b7221 */ /* 0x010fc60000010000 */
[----:B------:R-:W3:Y:S01]  /*59b0*/  LDS R63, [R100.X4+0x3200] ;  /* 0x00320000643f7984 */ /* 0x000ee20000004800 */
        /* <DEDUP_REMOVED lines=17> */
[----:B------:R-:W-:Y:S01]  /*5ad0*/  STG.E [R4.64], R49 ;  /* 0x0000003104007986 */ /* 0x000fe2000c101904 */
        /* <DEDUP_REMOVED lines=14> */
[----:B0-----:R-:W-:-:S03]  /*5bc0*/  FADD.FTZ R12, R12, R53 ;  /* 0x000000350c0c7221 */ /* 0x001fc60000010000 */
[----:B------:R-:W0:Y:S01]  /*5bd0*/  LDS R73, [R100.X4+0x3c00] ;  /* 0x003c000064497984 */ /* 0x000e220000004800 */
[----:B-1----:R-:W-:-:S03]  /*5be0*/  FADD.FTZ R67, R10, R67 ;  /* 0x000000430a437221 */ /* 0x002fc60000010000 */
[----:B------:R-:W1:Y:S01]  /*5bf0*/  LDS R75, [R100.X4+0x3e00] ;  /* 0x003e0000644b7984 */ /* 0x000e620000004800 */
[----:B--2---:R-:W-:-:S03]  /*5c00*/  FADD.FTZ R16, RZ, R16 ;  /* 0x00000010ff107221 */ /* 0x004fc60000010000 */
[----:B------:R-:W-:Y:S04]  /*5c10*/  STG.E [R6.64], R61 ;  /* 0x0000003d06007986 */ /* 0x000fe8000c101904 */
        /* <DEDUP_REMOVED lines=31> */
.L_x_12051:
[----:B-1----:R-:W-:Y:S01]  /*5e10*/  HFMA2.MMA R130, -RZ, RZ, 0, 5.9604644775390625e-08 ;  /* 0x00000001ff827435 */ /* 0x002fe200000001ff */
[----:B------:R-:W-:-:S02]  /*5e20*/  MOV R129, R152 ;  /* 0x0000009800817202 */ /* 0x000fc40000000f00 */
[----:B------:R-:W-:Y:S02]  /*5e30*/  MOV R164, 0x1f ;  /* 0x0000001f00a47802 */ /* 0x000fe40000000f00 */
[----:B------:R-:W-:Y:S02]  /*5e40*/  MOV R155, 0xffffffff ;  /* 0xffffffff009b7802 */ /* 0x000fe40000000f00 */
[----:B------:R-:W-:Y:S02]  /*5e50*/  MOV R128, 0x5e70 ;  /* 0x00005e7000807802 */ /* 0x000fe40000000f00 */
[----:B-----5:R-:W-:Y:S05]  /*5e60*/  CALL.REL.NOINC `($__internal_195_$__cuda_sm70_shflsync_bfly_p) ;  /* 0x0000046000007944 */ /* 0x020fea0003c00000 */
[----:B-1----:R-:W-:Y:S01]  /*5e70*/  MOV R131, R130 ;  /* 0x0000008200837202 */ /* 0x002fe20000000f00 */
[----:B------:R-:W-:Y:S05]  /*5e80*/  BRA `(.L_x_12055) ;  /* 0xffffc45000007947 */ /* 0x000fea000383ffff */
.L_x_12052:
[----:B------:R-:W-:Y:S01]  /*5e90*/  HFMA2.MMA R130, -RZ, RZ, 0, 5.9604644775390625e-08 ;  /* 0x00000001ff827435 */ /* 0x000fe200000001ff */
[----:B------:R-:W-:Y:S02]  /*5ea0*/  MOV R129, R153 ;  /* 0x0000009900817202 */ /* 0x000fe40000000f00 */
[----:B------:R-:W-:Y:S02]  /*5eb0*/  MOV R164, 0x1f ;  /* 0x0000001f00a47802 */ /* 0x000fe40000000f00 */
[----:B------:R-:W-:-:S02]  /*5ec0*/  MOV R155, 0xffffffff ;  /* 0xffffffff009b7802 */ /* 0x000fc40000000f00 */
[----:B------:R-:W-:Y:S02]  /*5ed0*/  MOV R128, 0x5ef0 ;  /* 0x00005ef000807802 */ /* 0x000fe40000000f00 */
[----:B01---5:R-:W-:Y:S05]  /*5ee0*/  CALL.REL.NOINC `($__internal_195_$__cuda_sm70_shflsync_bfly_p) ;  /* 0x000003e000007944 */ /* 0x023fea0003c00000 */
[----:B------:R-:W-:Y:S01]  /*5ef0*/  FADD.FTZ R152, R152, R131 ;  /* 0x0000008398987221 */ /* 0x000fe20000010000 */
[----:B------:R-:W-:Y:S01]  /*5f00*/  MOV R164, 0x1f ;  /* 0x0000001f00a47802 */ /* 0x000fe20000000f00 */
[----:B-1----:R-:W-:Y:S01]  /*5f10*/  FADD.FTZ R153, R153, R130 ;  /* 0x0000008299997221 */ /* 0x002fe20000010000 */
[----:B------:R-:W-:Y:S01]  /*5f20*/  HFMA2.MMA R130, -RZ, RZ, 0, 1.1920928955078125e-07 ;  /* 0x00000002ff827435 */ /* 0x000fe200000001ff */
[----:B------:R-:W-:Y:S02]  /*5f30*/  MOV R155, 0xffffffff ;  /* 0xffffffff009b7802 */ /* 0x000fe40000000f00 */
[----:B------:R-:W-:Y:S02]  /*5f40*/  MOV R129, R152 ;  /* 0x0000009800817202 */ /* 0x000fe40000000f00 */
[----:B------:R-:W-:Y:S02]  /*5f50*/  MOV R128, 0x5f70 ;  /* 0x00005f7000807802 */ /* 0x000fe40000000f00 */
[----:B------:R-:W-:Y:S05]  /*5f60*/  CALL.REL.NOINC `($__internal_195_$__cuda_sm70_shflsync_bfly_p) ;  /* 0x0000036000007944 */ /* 0x000fea0003c00000 */
[----:B-1----:R-:W-:Y:S01]  /*5f70*/  MOV R131, R130 ;  /* 0x0000008200837202 */ /* 0x002fe20000000f00 */
[----:B------:R-:W-:Y:S01]  /*5f80*/  HFMA2.MMA R130, -RZ, RZ, 0, 1.1920928955078125e-07 ;  /* 0x00000002ff827435 */ /* 0x000fe200000001ff */
[----:B------:R-:W-:-:S02]  /*5f90*/  MOV R129, R153 ;  /* 0x0000009900817202 */ /* 0x000fc40000000f00 */
[----:B------:R-:W-:Y:S02]  /*5fa0*/  MOV R164, 0x1f ;  /* 0x0000001f00a47802 */ /* 0x000fe40000000f00 */
[----:B------:R-:W-:Y:S02]  /*5fb0*/  MOV R155, 0xffffffff ;  /* 0xffffffff009b7802 */ /* 0x000fe40000000f00 */
[----:B------:R-:W-:Y:S02]  /*5fc0*/  MOV R128, 0x5fe0 ;  /* 0x00005fe000807802 */ /* 0x000fe40000000f00 */
[----:B------:R-:W-:Y:S05]  /*5fd0*/  CALL.REL.NOINC `($__internal_195_$__cuda_sm70_shflsync_bfly_p) ;  /* 0x000002f000007944 */ /* 0x000fea0003c00000 */
[----:B------:R-:W-:Y:S01]  /*5fe0*/  FADD.FTZ R152, R131, R152 ;  /* 0x0000009883987221 */ /* 0x000fe20000010000 */
[----:B------:R-:W-:Y:S01]  /*5ff0*/  MOV R164, 0x1f ;  /* 0x0000001f00a47802 */ /* 0x000fe20000000f00 */
[----:B-1----:R-:W-:Y:S01]  /*6000*/  FADD.FTZ R153, R153, R130 ;  /* 0x0000008299997221 */ /* 0x002fe20000010000 */
[----:B------:R-:W-:Y:S01]  /*6010*/  HFMA2.MMA R130, -RZ, RZ, 0, 2.384185791015625e-07 ;  /* 0x00000004ff827435 */ /* 0x000fe200000001ff */
[----:B------:R-:W-:Y:S02]  /*6020*/  MOV R155, 0xffffffff ;  /* 0xffffffff009b7802 */ /* 0x000fe40000000f00 */
[----:B------:R-:W-:-:S02]  /*6030*/  MOV R129, R152 ;  /* 0x0000009800817202 */ /* 0x000fc40000000f00 */
[----:B------:R-:W-:Y:S02]  /*6040*/  MOV R128, 0x6060 ;  /* 0x0000606000807802 */ /* 0x000fe40000000f00 */
[----:B------:R-:W-:Y:S05]  /*6050*/  CALL.REL.NOINC `($__internal_195_$__cuda_sm70_shflsync_bfly_p) ;  /* 0x0000027000007944 */ /* 0x000fea0003c00000 */
[----:B-1----:R-:W-:Y:S01]  /*6060*/  MOV R131, R130 ;  /* 0x0000008200837202 */ /* 0x002fe20000000f00 */
[----:B------:R-:W-:Y:S01]  /*6070*/  HFMA2.MMA R130, -RZ, RZ, 0, 2.384185791015625e-07 ;  /* 0x00000004ff827435 */ /* 0x000fe200000001ff */
[----:B------:R-:W-:Y:S02]  /*6080*/  MOV R129, R153 ;  /* 0x0000009900817202 */ /* 0x000fe40000000f00 */
[----:B------:R-:W-:Y:S02]  /*6090*/  MOV R164, 0x1f ;  /* 0x0000001f00a47802 */ /* 0x000fe40000000f00 */
[----:B------:R-:W-:Y:S02]  /*60a0*/  MOV R155, 0xffffffff ;  /* 0xffffffff009b7802 */ /* 0x000fe40000000f00 */
[----:B------:R-:W-:Y:S02]  /*60b0*/  MOV R128, 0x60d0 ;  /* 0x000060d000807802 */ /* 0x000fe40000000f00 */
[----:B------:R-:W-:Y:S05]  /*60c0*/  CALL.REL.NOINC `($__internal_195_$__cuda_sm70_shflsync_bfly_p) ;  /* 0x0000020000007944 */ /* 0x000fea0003c00000 */
[----:B------:R-:W-:Y:S01]  /*60d0*/  FADD.FTZ R152, R131, R152 ;  /* 0x0000009883987221 */ /* 0x000fe20000010000 */
[----:B------:R-:W-:Y:S01]  /*60e0*/  MOV R164, 0x1f ;  /* 0x0000001f00a47802 */ /* 0x000fe20000000f00 */
[----:B-1----:R-:W-:Y:S01]  /*60f0*/  FADD.FTZ R153, R153, R130 ;  /* 0x0000008299997221 */ /* 0x002fe20000010000 */
[----:B------:R-:W-:Y:S01]  /*6100*/  HFMA2.MMA R130, -RZ, RZ, 0, 4.76837158203125e-07 ;  /* 0x00000008ff827435 */ /* 0x000fe200000001ff */
[----:B------:R-:W-:-:S02]  /*6110*/  MOV R155, 0xffffffff ;  /* 0xffffffff009b7802 */ /* 0x000fc40000000f00 */
[----:B------:R-:W-:Y:S02]  /*6120*/  MOV R129, R152 ;  /* 0x0000009800817202 */ /* 0x000fe40000000f00 */
[----:B------:R-:W-:Y:S02]  /*6130*/  MOV R128, 0x6150 ;  /* 0x0000615000807802 */ /* 0x000fe40000000f00 */
[----:B------:R-:W-:Y:S05]  /*6140*/  CALL.REL.NOINC `($__internal_195_$__cuda_sm70_shflsync_bfly_p) ;  /* 0x0000018000007944 */ /* 0x000fea0003c00000 */
[----:B-1----:R-:W-:Y:S01]  /*6150*/  MOV R131, R130 ;  /* 0x0000008200837202 */ /* 0x002fe20000000f00 */
[----:B------:R-:W-:Y:S01]  /*6160*/  HFMA2.MMA R130, -RZ, RZ, 0, 4.76837158203125e-07 ;  /* 0x00000008ff827435 */ /* 0x000fe200000001ff */
[----:B------:R-:W-:Y:S02]  /*6170*/  MOV R129, R153 ;  /* 0x0000009900817202 */ /* 0x000fe40000000f00 */
[----:B------:R-:W-:Y:S02]  /*6180*/  MOV R164, 0x1f ;  /* 0x0000001f00a47802 */ /* 0x000fe40000000f00 */
[----:B------:R-:W-:Y:S02]  /*6190*/  MOV R155, 0xffffffff ;  /* 0xffffffff009b7802 */ /* 0x000fe40000000f00 */
[----:B------:R-:W-:-:S02]  /*61a0*/  MOV R128, 0x61c0 ;  /* 0x000061c000807802 */ /* 0x000fc40000000f00 */
[----:B------:R-:W-:Y:S05]  /*61b0*/  CALL.REL.NOINC `($__internal_195_$__cuda_sm70_shflsync_bfly_p) ;  /* 0x0000011000007944 */ /* 0x000fea0003c00000 */
[----:B------:R-:W-:Y:S01]  /*61c0*/  FADD.FTZ R152, R131, R152 ;  /* 0x0000009883987221 */ /* 0x000fe20000010000 */
[----:B------:R-:W-:Y:S01]  /*61d0*/  MOV R164, 0x1f ;  /* 0x0000001f00a47802 */ /* 0x000fe20000000f00 */
[----:B-1----:R-:W-:Y:S01]  /*61e0*/  FADD.FTZ R153, R153, R130 ;  /* 0x0000008299997221 */ /* 0x002fe20000010000 */
[----:B------:R-:W-:Y:S01]  /*61f0*/  HFMA2.MMA R130, -RZ, RZ, 0, 9.5367431640625e-07 ;  /* 0x00000010ff827435 */ /* 0x000fe200000001ff */
[----:B------:R-:W-:-:S02]  /*6200*/  MOV R155, 0xffffffff ;  /* 0xffffffff009b7802 */ /* 0x000fc40000000f00 */
[----:B------:R-:W-:Y:S02]  /*6210*/  MOV R129, R152 ;  /* 0x0000009800817202 */ /* 0x000fe40000000f00 */
[----:B------:R-:W-:Y:S02]  /*6220*/  MOV R128, 0x6240 ;  /* 0x0000624000807802 */ /* 0x000fe40000000f00 */
[----:B------:R-:W-:Y:S05]  /*6230*/  CALL.REL.NOINC `($__internal_195_$__cuda_sm70_shflsync_bfly_p) ;  /* 0x0000009000007944 */ /* 0x000fea0003c00000 */
[----:B-1----:R-:W-:Y:S01]  /*6240*/  MOV R154, R130 ;  /* 0x00000082009a7202 */ /* 0x002fe20000000f00 */
[----:B------:R-:W-:Y:S01]  /*6250*/  HFMA2.MMA R130, -RZ, RZ, 0, 9.5367431640625e-07 ;  /* 0x00000010ff827435 */ /* 0x000fe200000001ff */
[----:B------:R-:W-:Y:S02]  /*6260*/  MOV R129, R153 ;  /* 0x0000009900817202 */ /* 0x000fe40000000f00 */
[----:B------:R-:W-:Y:S02]  /*6270*/  MOV R164, 0x1f ;  /* 0x0000001f00a47802 */ /* 0x000fe40000000f00 */
[----:B------:R-:W-:Y:S02]  /*6280*/  MOV R155, 0xffffffff ;  /* 0xffffffff009b7802 */ /* 0x000fe40000000f00 */
[----:B------:R-:W-:-:S02]  /*6290*/  MOV R128, 0x62b0 ;  /* 0x000062b000807802 */ /* 0x000fc40000000f00 */
[----:B------:R-:W-:Y:S05]  /*62a0*/  CALL.REL.NOINC `($__internal_195_$__cuda_sm70_shflsync_bfly_p) ;  /* 0x0000002000007944 */ /* 0x000fea0003c00000 */
[----:B-1----:R-:W-:Y:S01]  /*62b0*/  MOV R155, R130 ;  /* 0x00000082009b7202 */ /* 0x002fe20000000f00 */
[----:B------:R-:W-:Y:S05]  /*62c0*/  BRA `(.L_x_12056) ;  /* 0xffffc13000007947 */ /* 0x000fea000383ffff */
        .weak           $__internal_195_$__cuda_sm70_shflsync_bfly_p
        .type           $__internal_195_$__cuda_sm70_shflsync_bfly_p,@function
        .size           $__internal_195_$__cuda_sm70_shflsync_bfly_p,(.L_x_12497 - $__internal_195_$__cuda_sm70_shflsync_bfly_p)
$__internal_195_$__cuda_sm70_shflsync_bfly_p:
[----:B------:R-:W-:Y:S04]  /*62d0*/  WARPSYNC R155 ;  /* 0x0000009b00007348 */ /* 0x000fe80003800000 */
[----:B------:R0:W1:Y:S02]  /*62e0*/  SHFL.BFLY PT, R130, R129, R130, R164 ;  /* 0x0c00008281827389 */ /* 0x00006400000e00a4 */
[----:B0-----:R-:W-:-:S06]  /*62f0*/  HFMA2.MMA R129, -RZ, RZ, 0, 0 ;  /* 0x00000000ff817435 */ /* 0x001fcc00000001ff */
[----:B------:R-:W-:Y:S05]  /*6300*/  RET.REL.NODEC R128 `(_ZN10layer_norm13ln_bwd_kernelINS_13Kernel_traitsIfffffjLj1024ELj1ELj4ELj1ELj16ENS_18Kernel_traits_baseILj1024EfffffjLj128EEEEELb1ELb1ELb0ELb1EEEvNS_9BwdParamsE) ;  /* 0xffff9cf080007950 */ /* 0x000fea0003c3ffff */
.L_x_12057:
        /* <DEDUP_REMOVED lines=15> */
.L_x_12497:


//--------------------- .text._ZN10layer_norm22ln_bwd_finalize_kernelINS_22Kernel_traits_finalizeILj1024EfffffjLb1ELj1024ELj4ENS_18Kernel_traits_baseILj1024EfffffjLj1024EEEEELb1ELb0EEEvNS_9BwdParamsE --------------------------
	.section	.text._ZN10layer_norm22ln_bwd_finalize_kernelINS_22Kernel_traits_finalizeILj1024EfffffjLb1ELj1024ELj4ENS_18Kernel_traits_baseILj1024EfffffjLj1024EEEEELb1ELb0EEEvNS_9BwdParamsE,"ax",@progbits
	.sectioninfo	@"SHI_REGISTERS=32"
	.align	128
        .global         _ZN10layer_norm22ln_bwd_finalize_kernelINS_22Kernel_traits_finalizeILj1024EfffffjLb1ELj1024ELj4ENS_18Kernel_traits_baseILj1024EfffffjLj1024EEEEELb1ELb0EEEvNS_9BwdParamsE
        .type           _ZN10layer_norm22ln_bwd_finalize_kernelINS_22Kernel_traits_finalizeILj1024EfffffjLb1ELj1024ELj4ENS_18Kernel_traits_baseILj1024EfffffjLj1024EEEEELb1ELb0EEEvNS_9BwdParamsE,@function
        .size           _ZN10layer_norm22ln_bwd_finalize_kernelINS_22Kernel_traits_finalizeILj1024EfffffjLb1ELj1024ELj4ENS_18Kernel_traits_baseILj1024EfffffjLj1024EEEEELb1ELb0EEEvNS_9BwdParamsE,(.L_x_12498 - _ZN10layer_norm22ln_bwd_finalize_kernelINS_22Kernel_traits_finalizeILj1024EfffffjLb1ELj1024ELj4ENS_18Kernel_traits_baseILj1024EfffffjLj1024EEEEELb1ELb0EEEvNS_9BwdParamsE)
        .other          _ZN10layer_norm22ln_bwd_finalize_kernelINS_22Kernel_traits_finalizeILj1024EfffffjLb1ELj1024ELj4ENS_18Kernel_traits_baseILj1024EfffffjLj1024EEEEELb1ELb0EEEvNS_9BwdParamsE,@"STO_CUDA_ENTRY STV_DEFAULT"
_ZN10layer_norm22ln_bwd_finalize_kernelINS_22Kernel_traits_finalizeILj1024EfffffjLb1ELj1024ELj4ENS_18Kernel_traits_baseILj1024EfffffjLj1024EEEEELb1ELb0EEEvNS_9BwdParamsE:
.text._ZN10layer_norm22ln_bwd_finalize_kernelINS_22Kernel_traits_finalizeILj1024EfffffjLb1ELj1024ELj4ENS_18Kernel_traits_baseILj1024EfffffjLj1024EEEEELb1ELb0EEEvNS_9BwdParamsE:
        /* <DEDUP_REMOVED lines=19> */
.L_x_12071:
        /* <DEDUP_REMOVED lines=33> */
.L_x_12062:
        /* <DEDUP_REMOVED lines=47> */
.L_x_12061:
[----:B------:R-:W-:Y:S05]  /*0630*/  BSYNC B1 ;  /* 0x0000000000017941 */ /* 0x000fea0003800000 */
.L_x_12060:
        /* <DEDUP_REMOVED lines=29> */
.L_x_12064:
[----:B------:R-:W-:Y:S05]  /*0810*/  BSYNC B1 ;  /* 0x0000000000017941 */ /* 0x000fea0003800000 */
.L_x_12063:
        /* <DEDUP_REMOVED lines=14> */
.L_x_12065:
[----:B------:R-:W-:Y:S05]  /*0900*/  BSYNC B1 ;  /* 0x0000000000017941 */ /* 0x000fea0003800000 */
.L_x_12059:
[----:B------:R-:W-:Y:S05]  /*0910*/  BSYNC B0 ;  /* 0x0000000000007941 */ /* 0x000fea0003800000 */
.L_x_12058:
        /* <DEDUP_REMOVED lines=12> */
.L_x_12072:
        /* <DEDUP_REMOVED lines=27> */
.L_x_12073:
        /* <DEDUP_REMOVED lines=9> */
.L_x_12066:
        /* <DEDUP_REMOVED lines=18> */
.L_x_12070:
[----:B------:R-:W-:Y:S05]  /*0d40*/  BSYNC B0 ;  /* 0x0000000000007941 */ /* 0x000fea0003800000 */
.L_x_12069:
[C---:B------:R-:W-:Y:S02]  /*0d50*/  ISETP.GT.U32.AND P1, PT, R4.reuse, -0x401, PT ;  /* 0xfffffbff0400780c */ /* 0x040fe40003f24070 */
[----:B------:R-:W-:-:S02]  /*0d60*/  IADD3 R4, R4, 0x400, RZ ;  /* 0x0000040004047810 */ /* 0x000fc40007ffe0ff */
[----:B------:R-:W-:-:S09]  /*0d70*/  IADD3 R5, R5, 0x200, RZ ;  /* 0x0000020005057810 */ /* 0x000fd20007ffe0ff */
[----:B01----:R-:W-:Y:S05]  /*0d80*/  @P1 BRA `(.L_x_12071) ;  /* 0xfffff3a000001947 */ /* 0x003fea000383ffff */
[----:B------:R-:W-:Y:S05]  /*0d90*/  EXIT ;  /* 0x000000000000794d */ /* 0x000fea0003800000 */
.L_x_12067:
[----:B------:R-:W-:Y:S01]  /*0da0*/  HFMA2.MMA R17, -RZ, RZ, 0, 5.9604644775390625e-08 ;  /* 0x00000001ff117435 */ /* 0x000fe200000001ff */
[----:B---3--:R-:W-:Y:S01]  /*0db0*/  MOV R18, R10 ;  /* 0x0000000a00127202 */ /* 0x008fe20000000f00 */
[----:B------:R-:W-:Y:S01]  /*0dc0*/  IMAD.MOV.U32 R14, RZ, RZ, 0x1f ;  /* 0x0000001fff0e7424 */ /* 0x000fe200078e00ff */
[----:B------:R-:W-:Y:S02]  /*0dd0*/  MOV R19, 0xffffffff ;  /* 0xffffffff00137802 */ /* 0x000fe40000000f00 */
[----:B------:R-:W-:Y:S02]  /*0de0*/  MOV R8, 0xe00 ;  /* 0x00000e0000087802 */ /* 0x000fe40000000f00 */
[----:B012---:R-:W-:Y:S05]  /*0df0*/  CALL.REL.NOINC `($__internal_196_$__cuda_sm70_shflsync_bfly_p) ;  /* 0x0000059000007944 */ /* 0x007fea0003c00000 */
[----:B01----:R-:W-:Y:S05]  /*0e00*/  BRA `(.L_x_12072) ;  /* 0xfffffbd000007947 */ /* 0x003fea000383ffff */
.L_x_12068:
[----:B------:R-:W-:Y:S01]  /*0e10*/  HFMA2.MMA R17, -RZ, RZ, 0, 1.1920928955078125e-07 ;  /* 0x00000002ff117435 */ /* 0x000fe200000001ff */
[----:B------:R-:W-:Y:S01]  /*0e20*/  IMAD.MOV.U32 R14, RZ, RZ, 0x1f ;  /* 0x0000001fff0e7424 */ /* 0x000fe200078e00ff */
[----:B------:R-:W-:Y:S02]  /*0e30*/  MOV R19, 0xffffffff ;  /* 0xffffffff00137802 */ /* 0x000fe40000000f00 */
[----:B------:R-:W-:Y:S02]  /*0e40*/  MOV R8, 0xe60 ;  /* 0x00000e6000087802 */ /* 0x000fe40000000f00 */
[----:B0123--:R-:W-:Y:S05]  /*0e50*/  CALL.REL.NOINC `($__internal_196_$__cuda_sm70_shflsync_bfly_p) ;  /* 0x0000053000007944 */ /* 0x00ffea0003c00000 */
[----:B0-----:R-:W-:Y:S01]  /*0e60*/  HFMA2.MMA R17, -RZ, RZ, 0, 2.384185791015625e-07 ;  /* 0x00000004ff117435 */ /* 0x001fe200000001ff */
[----:B-1----:R-:W-:Y:S01]  /*0e70*/  FADD.FTZ R18, R18, R14 ;  /* 0x0000000e12127221 */ /* 0x002fe20000010000 */
[----:B------:R-:W-:Y:S01]  /*0e80*/  MOV R19, 0xffffffff ;  /* 0xffffffff00137802 */ /* 0x000fe20000000f00 */
[----:B------:R-:W-:Y:S01]  /*0e90*/  IMAD.MOV.U32 R14, RZ, RZ, 0x1f ;  /* 0x0000001fff0e7424 */ /* 0x000fe200078e00ff */
[----:B------:R-:W-:-:S02]  /*0ea0*/  MOV R8, 0xec0 ;  /* 0x00000ec000087802 */ /* 0x000fc40000000f00 */
[----:B------:R-:W-:Y:S05]  /*0eb0*/  CALL.REL.NOINC `($__internal_196_$__cuda_sm70_shflsync_bfly_p) ;  /* 0x000004d000007944 */ /* 0x000fea0003c00000 */
[----:B0-----:R-:W-:Y:S01]  /*0ec0*/  HFMA2.MMA R17, -RZ, RZ, 0, 4.76837158203125e-07 ;  /* 0x00000008ff117435 */ /* 0x001fe200000001ff */
[----:B-1----:R-:W-:Y:S01]  /*0ed0*/  FADD.FTZ R18, R18, R14 ;  /* 0x0000000e12127221 */ /* 0x002fe20000010000 */
[----:B------:R-:W-:Y:S01]  /*0ee0*/  MOV R19, 0xffffffff ;  /* 0xffffffff00137802 */ /* 0x000fe20000000f00 */
[----:B------:R-:W-:Y:S01]  /*0ef0*/  IMAD.MOV.U32 R14, RZ, RZ, 0x1f ;  /* 0x0000001fff0e7424 */ /* 0x000fe200078e00ff */
[----:B------:R-:W-:-:S02]  /*0f00*/  MOV R8, 0xf20 ;  /* 0x00000f2000087802 */ /* 0x000fc40000000f00 */
[----:B------:R-:W-:Y:S05]  /*0f10*/  CALL.REL.NOINC `($__internal_196_$__cuda_sm70_shflsync_bfly_p) ;  /* 0x0000047000007944 */ /* 0x000fea0003c00000 */
[----:B-1----:R-:W-:Y:S01]  /*0f20*/  FADD.FTZ R10, R18, R14 ;  /* 0x0000000e120a7221 */ /* 0x002fe20000010000 */
[----:B0-----:R-:W-:Y:S01]  /*0f30*/  HFMA2.MMA R17, -RZ, RZ, 0, 9.5367431640625e-07 ;  /* 0x00000010ff117435 */ /* 0x001fe200000001ff */
[----:B------:R-:W-:Y:S01]  /*0f40*/  IMAD.MOV.U32 R14, RZ, RZ, 0x1f ;  /* 0x0000001fff0e7424 */ /* 0x000fe200078e00ff */
[----:B------:R-:W-:-:S02]  /*0f50*/  MOV R19, 0xffffffff ;  /* 0xffffffff00137802 */ /* 0x000fc40000000f00 */
[----:B------:R-:W-:Y:S02]  /*0f60*/  MOV R18, R10 ;  /* 0x0000000a00127202 */ /* 0x000fe40000000f00 */
[----:B------:R-:W-:Y:S02]  /*0f70*/  MOV R8, 0xf90 ;  /* 0x00000f9000087802 */ /* 0x000fe40000000f00 */
[----:B------:R-:W-:Y:S05]  /*0f80*/  CALL.REL.NOINC `($__internal_196_$__cuda_sm70_shflsync_bfly_p) ;  /* 0x0000040000007944 */ /* 0x000fea0003c00000 */
[----:B0-----:R-:W-:Y:S01]  /*0f90*/  HFMA2.MMA R17, -RZ, RZ, 0, 5.9604644775390625e-08 ;  /* 0x00000001ff117435 */ /* 0x001fe200000001ff */
[----:B-1----:R-:W-:Y:S01]  /*0fa0*/  IMAD.MOV.U32 R13, RZ, RZ, R14 ;  /* 0x000000ffff0d7224 */ /* 0x002fe200078e000e */
[----:B------:R-:W-:Y:S01]  /*0fb0*/  MOV R18, R15 ;  /* 0x0000000f00127202 */ /* 0x000fe20000000f00 */
[----:B------:R-:W-:Y:S01]  /*0fc0*/  IMAD.MOV.U32 R14, RZ, RZ, 0x1f ;  /* 0x0000001fff0e7424 */ /* 0x000fe200078e00ff */
[----:B------:R-:W-:Y:S02]  /*0fd0*/  MOV R19, 0xffffffff ;  /* 0xffffffff00137802 */ /* 0x000fe40000000f00 */
[----:B------:R-:W-:Y:S02]  /*0fe0*/  MOV R8, 0x1000 ;  /* 0x0000100000087802 */ /* 0x000fe40000000f00 */
[----:B------:R-:W-:Y:S05]  /*0ff0*/  CALL.REL.NOINC `($__internal_196_$__cuda_sm70_shflsync_bfly_p) ;  /* 0x0000039000007944 */ /* 0x000fea0003c00000 */
[----:B0-----:R-:W-:Y:S01]  /*1000*/  HFMA2.MMA R17, -RZ, RZ, 0, 1.1920928955078125e-07 ;  /* 0x00000002ff117435 */ /* 0x001fe200000001ff */
[----:B-1----:R-:W-:Y:S01]  /*1010*/  FADD.FTZ R18, R15, R14 ;  /* 0x0000000e0f127221 */ /* 0x002fe20000010000 */
[----:B------:R-:W-:Y:S01]  /*1020*/  MOV R19, 0xffffffff ;  /* 0xffffffff00137802 */ /* 0x000fe20000000f00 */
[----:B------:R-:W-:Y:S01]  /*1030*/  IMAD.MOV.U32 R14, RZ, RZ, 0x1f ;  /* 0x0000001fff0e7424 */ /* 0x000fe200078e00ff */
[----:B------:R-:W-:-:S02]  /*1040*/  MOV R8, 0x1060 ;  /* 0x0000106000087802 */ /* 0x000fc40000000f00 */
[----:B------:R-:W-:Y:S05]  /*1050*/  CALL.REL.NOINC `($__internal_196_$__cuda_sm70_shflsync_bfly_p) ;  /* 0x0000033000007944 */ /* 0x000fea0003c00000 */
        /* <DEDUP_REMOVED lines=14> */
[----:B------:R-:W-:Y:S01]  /*1140*/  MOV R14, 0x1f ;  /* 0x0000001f000e7802 */ /* 0x000fe20000000f00 */
[----:B------:R-:W-:Y:S01]  /*1150*/  IMAD.MOV.U32 R19, RZ, RZ, -0x1 ;  /* 0xffffffffff137424 */ /* 0x000fe200078e00ff */
[----:B------:R-:W-:-:S02]  /*1160*/  MOV R8, 0x1190 ;  /* 0x0000119000087802 */ /* 0x000fc40000000f00 */
[----:B------:R-:W-:Y:S02]  /*1170*/  MOV R18, R12 ;  /* 0x0000000c00127202 */ /* 0x000fe40000000f00 */
[----:B------:R-:W-:Y:S05]  /*1180*/  CALL.REL.NOINC `($__internal_196_$__cuda_sm70_shflsync_bfly_p) ;  /* 0x0000020000007944 */ /* 0x000fea0003c00000 */
[----:B-1----:R-:W-:Y:S01]  /*1190*/  MOV R15, R14 ;  /* 0x0000000e000f7202 */ /* 0x002fe20000000f00 */
[----:B------:R-:W-:Y:S01]  /*11a0*/  HFMA2.MMA R14, -RZ, RZ, 0, 1.847743988037109375e-06 ;  /* 0x0000001fff0e7435 */ /* 0x000fe200000001ff */
[----:B0-----:R-:W-:Y:S01]  /*11b0*/  MOV R18, R11 ;  /* 0x0000000b00127202 */ /* 0x001fe20000000f00 */
        /* <DEDUP_REMOVED lines=13> */
[----:B------:R-:W-:Y:S01]  /*1290*/  IMAD.MOV.U32 R19, RZ, RZ, -0x1 ;  /* 0xffffffffff137424 */ /* 0x000fe200078e00ff */
[----:B------:R-:W-:-:S02]  /*12a0*/  MOV R8, 0x12c0 ;  /* 0x000012c000087802 */ /* 0x000fc40000000f00 */
[----:B------:R-:W-:Y:S05]  /*12b0*/  CALL.REL.NOINC `($__internal_196_$__cuda_sm70_shflsync_bfly_p) ;  /* 0x000000d000007944 */ /* 0x000fea0003c00000 */
[----:B0-----:R-:W-:Y:S01]  /*12c0*/  HFMA2.MMA R17, -RZ, RZ, 0, 4.76837158203125e-07 ;  /* 0x00000008ff117435 */ /* 0x001fe200000001ff */
[----:B-1----:R-:W-:Y:S01]  /*12d0*/  FADD.FTZ R18, R18, R14 ;  /* 0x0000000e12127221 */ /* 0x002fe20000010000 */
[----:B------:R-:W-:-:S02]  /*12e0*/  MOV R14, 0x1f ;  /* 0x0000001f000e7802 */ /* 0x000fc40000000f00 */
[----:B------:R-:W-:Y:S02]  /*12f0*/  MOV R19, 0xffffffff ;  /* 0xffffffff00137802 */ /* 0x000fe40000000f00 */
[----:B------:R-:W-:Y:S02]  /*1300*/  MOV R8, 0x1320 ;  /* 0x0000132000087802 */ /* 0x000fe40000000f00 */
[----:B------:R-:W-:Y:S05]  /*1310*/  CALL.REL.NOINC `($__internal_196_$__cuda_sm70_shflsync_bfly_p) ;  /* 0x0000007000007944 */ /* 0x000fea0003c00000 */
[----:B01----:R-:W-:Y:S01]  /*1320*/  FADD.FTZ R18, R18, R14 ;  /* 0x0000000e12127221 */ /* 0x003fe20000010000 */
[----:B------:R-:W-:Y:S01]  /*1330*/  HFMA2.MMA R14, -RZ, RZ, 0, 1.847743988037109375e-06 ;  /* 0x0000001fff0e7435 */ /* 0x000fe200000001ff */
[----:B------:R-:W-:Y:S01]  /*1340*/  IMAD.MOV.U32 R17, RZ, RZ, 0x10 ;  /* 0x00000010ff117424 */ /* 0x000fe200078e00ff */
[----:B------:R-:W-:Y:S02]  /*1350*/  MOV R19, 0xffffffff ;  /* 0xffffffff00137802 */ /* 0x000fe40000000f00 */
[----:B------:R-:W-:Y:S02]  /*1360*/  MOV R8, 0x1380 ;  /* 0x0000138000087802 */ /* 0x000fe40000000f00 */
[----:B------:R-:W-:Y:S05]  /*1370*/  CALL.REL.NOINC `($__internal_196_$__cuda_sm70_shflsync_bfly_p) ;  /* 0x0000001000007944 */ /* 0x000fea0003c00000 */
[----:B01----:R-:W-:Y:S05]  /*1380*/  BRA `(.L_x_12073) ;  /* 0xfffff80000007947 */ /* 0x003fea000383ffff */
        .weak           $__internal_196_$__cuda_sm70_shflsync_bfly_p
        .type           $__internal_196_$__cuda_sm70_shflsync_bfly_p,@function
        .size           $__internal_196_$__cuda_sm70_shflsync_bfly_p,(.L_x_12498 - $__internal_196_$__cuda_sm70_shflsync_bfly_p)
$__internal_196_$__cuda_sm70_shflsync_bfly_p:
[----:B------:R-:W-:Y:S01]  /*1390*/  HFMA2.MMA R9, -RZ, RZ, 0, 0 ;  /* 0x00000000ff097435 */ /* 0x000fe200000001ff */
[----:B------:R-:W-:Y:S04]  /*13a0*/  WARPSYNC R19 ;  /* 0x0000001300007348 */ /* 0x000fe80003800000 */
[----:B------:R0:W1:Y:S01]  /*13b0*/  SHFL.BFLY PT, R14, R18, R17, R14 ;  /* 0x0c000011120e7389 */ /* 0x00006200000e000e */
[----:B------:R-:W-:Y:S05]  /*13c0*/  RET.REL.NODEC R8 `(_ZN10layer_norm22ln_bwd_finalize_kernelINS_22Kernel_traits_finalizeILj1024EfffffjLb1ELj1024ELj4ENS_18Kernel_traits_baseILj1024EfffffjLj1024EEEEELb1ELb0EEEvNS_9BwdParamsE) ;  /* 0xffffec3008007950 */ /* 0x000fea0003c3ffff */
.L_x_12074:
        /* <DEDUP_REMOVED lines=11> */
.L_x_12498:


//--------------------- .text._ZN10layer_norm13ln_bwd_kernelINS_13Kernel_traitsIfffffjLj1024ELj1ELj4ELj1ELj16ENS_18Kernel_traits_baseILj1024EfffffjLj128EEEEELb1ELb1ELb1ELb0EEEvNS_9BwdParamsE --------------------------
	.section	.text._ZN10layer_norm13ln_bwd_kernelINS_13Kernel_traitsIfffffjLj1024ELj1ELj4ELj1ELj16ENS_18Kernel_traits_baseILj1024EfffffjLj128EEEEELb1ELb1ELb1ELb0EEEvNS_9BwdParamsE,"ax",@progbits
	.sectioninfo	@"SHI_REGISTERS=255"
	.align	128
        .global         _ZN10layer_norm13ln_bwd_kernelINS_13Kernel_traitsIfffffjLj1024ELj1ELj4ELj1ELj16ENS_18Kernel_traits_baseILj1024EfffffjLj128EEEEELb1ELb1ELb1ELb0EEEvNS_9BwdParamsE
        .type           _ZN10layer_norm13ln_bwd_kernelINS_13Kernel_traitsIfffffjLj1024ELj1ELj4ELj1ELj16ENS_18Kernel_traits_baseILj1024EfffffjLj128EEEEELb1ELb1ELb1ELb0EEEvNS_9BwdParamsE,@function
        .size           _ZN10layer_norm13ln_bwd_kernelINS_13Kernel_traitsIfffffjLj1024ELj1ELj4ELj1ELj16ENS_18Kernel_traits_baseILj1024EfffffjLj128EEEEELb1ELb1ELb1ELb0EEEvNS_9BwdParamsE,(.L_x_12499 - _ZN10layer_norm13ln_bwd_kernelINS_13Kernel_traitsIfffffjLj1024ELj1ELj4ELj1ELj16ENS_18Kernel_traits_baseILj1024EfffffjLj128EEEEELb1ELb1ELb1ELb0EEEvNS_9BwdParamsE)
        .other          _ZN10layer_norm13ln_bwd_kernelINS_13Kernel_traitsIfffffjLj1024ELj1ELj4ELj1ELj16ENS_18Kernel_traits_baseILj1024EfffffjLj128EEEEELb1ELb1ELb1ELb0EEEvNS_9BwdParamsE,@"STO_CUDA_ENTRY STV_DEFAULT"
_ZN10layer_norm13ln_bwd_kernelINS_13Kernel_traitsIfffffjLj1024ELj1ELj4ELj1ELj16ENS_18Kernel_traits_baseILj1024EfffffjLj128EEEEELb1ELb1ELb1ELb0EEEvNS_9BwdParamsE:
.text._ZN10layer_norm13ln_bwd_kernelINS_13Kernel_traitsIfffffjLj1024ELj1ELj4ELj1ELj16ENS_18Kernel_traits_baseILj1024EfffffjLj128EEEEELb1ELb1ELb1ELb0EEEvNS_9BwdParamsE:
        /* <DEDUP_REMOVED lines=33> */
[----:B--2---:R-:W2:Y:S01]  /*0210*/  @P6 LDG.E.128 R44, [R2.64] ;  /* 0x00000004022c6981 */ /* 0x004ea2000c1e1d00 */
        /* <DEDUP_REMOVED lines=13> */
[----:B----4-:R1:W2:Y:S04]  /*02f0*/  @P3 LDG.E.128 R76, [R12.64] ;  /* 0x000000040c4c3981 */ /* 0x0102a8000c1e1d00 */
        /* <DEDUP_REMOVED lines=11> */
[----:B------:R-:W2:Y:S04]  /*03b0*/  @P4 LDG.E.128 R68, [R16.64] ;  /* 0x0000000410444981 */ /* 0x000ea8000c1e1d00 */
[----:B------:R-:W-:-:S04]  /*03c0*/  @P1 MOV R11, 0x10 ;  /* 0x00000010000b1802 */ /* 0x000fc80000000f00 */
[----:B------:R-:W-:Y:S01]  /*03d0*/  @P2 MOV R51, 0x10 ;  /* 0x0000001000332802 */ /* 0x000fe20000000f00 */
[----:B------:R-:W2:Y:S04]  /*03e0*/  @P4 LDG.E.128 R64, [R18.64] ;  /* 0x0000000412404981 */ /* 0x000ea8000c1e1d00 */
[----:B--2---:R-:W-:Y:S04]  /*03f0*/  @P6 STL.64 [R1+0x98], R44 ;  /* 0x0000982c01006387 */ /* 0x004fe80000100a00 */
[----:B------:R2:W-:Y:S02]  /*0400*/  @P6 STL.64 [R1+0xa0], R46 ;  /* 0x0000a02e01006387 */ /* 0x0005e40000100a00 */
[----:B--2---:R-:W-:-:S05]  /*0410*/  @P0 MOV R47, 0x10 ;  /* 0x00000010002f0802 */ /* 0x004fca0000000f00 */
[----:B------:R-:W-:-:S04]  /*0420*/  @P0 IMAD.WIDE.U32 R44, R0, R47, c[0x0][0x1b0] ;  /* 0x00006c00002c0625 */ /* 0x000fc800078e002f */
[C---:B------:R-:W-:Y:S01]  /*0430*/  @P0 IMAD.WIDE.U32 R46, R0.reuse, R47, c[0x0][0x1c8] ;  /* 0x00007200002e0625 */ /* 0x040fe200078e002f */
[----:B------:R-:W-:Y:S01]  /*0440*/  @P0 IADD3 R0, R0, 0x20, RZ ;  /* 0x0000002000000810 */ /* 0x000fe20007ffe0ff */
[----:B------:R2:W4:Y:S04]  /*0450*/  @P0 LDG.E.128 R60, [R44.64] ;  /* 0x000000042c3c0981 */ /* 0x000528000c1e1d00 */
[CC--:B------:R-:W-:Y:S01]  /*0460*/  @P1 IMAD.WIDE.U32 R48, R0.reuse, R11.reuse, c[0x0][0x1b0] ;  /* 0x00006c0000301625 */ /* 0x0c0fe200078e000b */
[----:B------:R2:W4:Y:S03]  /*0470*/  @P0 LDG.E.128 R56, [R46.64] ;  /* 0x000000042e380981 */ /* 0x000526000c1e1d00 */
[C---:B0-----:R-:W-:Y:S01]  /*0480*/  @P1 IMAD.WIDE.U32 R6, R0.reuse, R11, c[0x0][0x1c8] ;  /* 0x0000720000061625 */ /* 0x041fe200078e000b */
[----:B------:R-:W-:Y:S01]  /*0490*/  @P1 IADD3 R0, R0, 0x20, RZ ;  /* 0x0000002000001810 */ /* 0x000fe20007ffe0ff */
[----:B-1----:R-:W0:Y:S04]  /*04a0*/  S2R R13, SR_CTAID.X ;  /* 0x00000000000d7919 */ /* 0x002e280000002500 */
[-C--:B------:R-:W-:Y:S01]  /*04b0*/  @P2 IMAD.WIDE.U32 R8, R0, R51.reuse, c[0x0][0x1b0] ;  /* 0x00006c0000082625 */ /* 0x080fe200078e0033 */
[----:B------:R1:W5:Y:S04]  /*04c0*/  @P1 LDG.E.128 R24, [R6.64] ;  /* 0x0000000406181981 */ /* 0x000368000c1e1d00 */
[----:B------:R1:W5:Y:S04]  /*04d0*/  @P2 LDG.E.128 R28, [R8.64] ;  /* 0x00000004081c2981 */ /* 0x000368000c1e1d00 */
[----:B---3--:R3:W-:Y:S04]  /*04e0*/  @P3 STL.64 [R1+0x68], R72 ;  /* 0x0000684801003387 */ /* 0x0087e80000100a00 */
[----:B------:R-:W-:Y:S04]  /*04f0*/  @P3 STL.64 [R1+0x70], R74 ;  /* 0x0000704a01003387 */ /* 0x000fe80000100a00 */
[----:B--2---:R-:W-:Y:S04]  /*0500*/  @P3 STL.64 [R1+0x58], R76 ;  /* 0x0000584c01003387 */ /* 0x004fe80000100a00 */
[----:B------:R-:W-:Y:S01]  /*0510*/  @P3 STL.64 [R1+0x60], R78 ;  /* 0x0000604e01003387 */ /* 0x000fe20000100a00 */
[----:B------:R-:W-:Y:S01]  /*0520*/  ISETP.GE.U32.AND P3, PT, R10, 0x100, PT ;  /* 0x000001000a00780c */ /* 0x000fe20003f66070 */
[C---:B------:R-:W-:Y:S01]  /*0530*/  @P2 IMAD.WIDE.U32 R50, R0.reuse, R51, c[0x0][0x1c8] ;  /* 0x0000720000322625 */ /* 0x040fe200078e0033 */
[----:B------:R-:W-:Y:S01]  /*0540*/  @P2 IADD3 R0, R0, 0x20, RZ ;  /* 0x0000002000002810 */ /* 0x000fe20007ffe0ff */
[----:B------:R-:W-:Y:S01]  /*0550*/  @P6 STL.64 [R1+0xa8], R88 ;  /* 0x0000a85801006387 */ /* 0x000fe20000100a00 */
[----:B------:R-:W-:Y:S01]  /*0560*/  BSSY B0, `(.L_x_12075) ;  /* 0x00005fd000007945 */ /* 0x000fe20003800000 */
[----:B------:R-:W-:Y:S01]  /*0570*/  CS2R R44, SRZ ;  /* 0x00000000002c7805 */ /* 0x000fe2000001ff00 */
[----:B------:R-:W-:Y:S01]  /*0580*/  CS2R R168, SRZ ;  /* 0x0000000000a87805 */ /* 0x000fe2000001ff00 */
[----:B------:R2:W5:Y:S06]  /*0590*/  @P1 LDG.E.128 R20, [R48.64] ;  /* 0x0000000430141981 */ /* 0x00056c000c1e1d00 */
[----:B------:R-:W-:Y:S01]  /*05a0*/  @P3 MOV R3, 0x10 ;  /* 0x0000001000033802 */ /* 0x000fe20000000f00 */
[----:B------:R0:W5:Y:S04]  /*05b0*/  @P2 LDG.E.128 R32, [R50.64] ;  /* 0x0000000432202981 */ /* 0x000168000c1e1d00 */
        /* <DEDUP_REMOVED lines=10> */
[----:B------:R-:W-:Y:S04]  /*0660*/  @P5 STL.64 [R1+0x88], R80 ;  /* 0x0000885001005387 */ /* 0x000fe80000100a00 */
[----:B------:R-:W-:Y:S04]  /*0670*/  @P5 STL.64 [R1+0x90], R82 ;  /* 0x0000905201005387 */ /* 0x000fe80000100a00 */
[----:B------:R0:W-:Y:S04]  /*0680*/  @P4 STL.64 [R1+0x38], R68 ;  /* 0x0000384401004387 */ /* 0x0001e80000100a00 */
[----:B------:R1:W-:Y:S01]  /*0690*/  @P4 STL.64 [R1+0x40], R70 ;  /* 0x0000404601004387 */ /* 0x0003e20000100a00 */
[----:B------:R-:W-:Y:S01]  /*06a0*/  CS2R R46, SRZ ;  /* 0x00000000002e7805 */ /* 0x000fe2000001ff00 */
[----:B------:R-:W-:Y:S01]  /*06b0*/  CS2R R170, SRZ ;  /* 0x0000000000aa7805 */ /* 0x000fe2000001ff00 */
[----:B--2---:R-:W-:Y:S01]  /*06c0*/  CS2R R48, SRZ ;  /* 0x0000000000307805 */ /* 0x004fe2000001ff00 */
[----:B------:R-:W-:Y:S01]  /*06d0*/  CS2R R50, SRZ ;  /* 0x0000000000327805 */ /* 0x000fe2000001ff00 */
[----:B------:R-:W-:Y:S01]  /*06e0*/  CS2R R52, SRZ ;  /* 0x0000000000347805 */ /* 0x000fe2000001ff00 */
[----:B------:R-:W-:Y:S01]  /*06f0*/  CS2R R54, SRZ ;  /* 0x0000000000367805 */ /* 0x000fe2000001ff00 */
[----:B---3--:R-:W-:Y:S01]  /*0700*/  CS2R R72, SRZ ;  /* 0x0000000000487805 */ /* 0x008fe2000001ff00 */
        /* <DEDUP_REMOVED lines=33> */
[----:B----4-:R0:W-:Y:S04]  /*0920*/  @P0 STL.64 [R1+0x28], R56 ;  /* 0x0000283801000387 */ /* 0x0101e80000100a00 */
[----:B------:R1:W-:Y:S04]  /*0930*/  @P0 STL.64 [R1+0x30], R58 ;  /* 0x0000303a01000387 */ /* 0x0003e80000100a00 */
[----:B------:R2:W-:Y:S04]  /*0940*/  @P4 STL.64 [R1+0x48], R64 ;  /* 0x0000484001004387 */ /* 0x0005e80000100a00 */
[----:B------:R3:W-:Y:S01]  /*0950*/  @P4 STL.64 [R1+0x50], R66 ;  /* 0x0000504201004387 */ /* 0x0007e20000100a00 */
[----:B0-----:R-:W-:-:S03]  /*0960*/  CS2R R56, SRZ ;  /* 0x0000000000387805 */ /* 0x001fc6000001ff00 */
[----:B------:R0:W-:Y:S01]  /*0970*/  @P0 STL.64 [R1+0x18], R60 ;  /* 0x0000183c01000387 */ /* 0x0001e20000100a00 */
[----:B-1----:R-:W-:-:S03]  /*0980*/  CS2R R58, SRZ ;  /* 0x00000000003a7805 */ /* 0x002fc6000001ff00 */
[----:B------:R1:W-:Y:S01]  /*0990*/  @P0 STL.64 [R1+0x20], R62 ;  /* 0x0000203e01000387 */ /* 0x0003e20000100a00 */
[----:B--2---:R-:W-:Y:S01]  /*09a0*/  CS2R R64, SRZ ;  /* 0x0000000000407805 */ /* 0x004fe2000001ff00 */
[----:B---3--:R-:W-:Y:S01]  /*09b0*/  CS2R R66, SRZ ;  /* 0x0000000000427805 */ /* 0x008fe2000001ff00 */
[----:B0-----:R-:W-:Y:S01]  /*09c0*/  CS2R R60, SRZ ;  /* 0x00000000003c7805 */ /* 0x001fe2000001ff00 */
[----:B-1----:R-:W-:Y:S01]  /*09d0*/  CS2R R62, SRZ ;  /* 0x00000000003e7805 */ /* 0x002fe2000001ff00 */
[----:B------:R-:W-:Y:S05]  /*09e0*/  @P3 BRA `(.L_x_12076) ;  /* 0x00005b4000003947 */ /* 0x000fea0003800000 */
[----:B------:R-:W-:Y:S02]  /*09f0*/  HFMA2.MMA R45, -RZ, RZ, 0, 0 ;  /* 0x00000000ff2d7435 */ /* 0x000fe400000001ff */
.L_x_12192:
[----:B------:R-:W-:-:S05]  /*0a00*/  MOV R216, 0x4 ;  /* 0x0000000400d87802 */ /* 0x000fca0000000f00 */
[----:B------:R-:W-:-:S05]  /*0a10*/  IMAD.WIDE R184, R13, R216, c[0x0][0x1d8] ;  /* 0x000076000db87625 */ /* 0x000fca00078e02d8 */
[----:B------:R0:W2:Y:S04]  /*0a20*/  LDG.E R0, [R184.64] ;  /* 0x00000004b8007981 */ /* 0x0000a8000c1e1900 */
[----:B------:R-:W1:Y:S01]  /*0a30*/  S2R R186, SR_TID.X ;  /* 0x0000000000ba7919 */ /* 0x000e620000002100 */
[----:B0-----:R-:W-:-:S05]  /*0a40*/  IMAD.WIDE R184, R13, R216, c[0x0][0x1a0] ;  /* 0x000068000db87625 */ /* 0x001fca00078e02d8 */
[----:B-----5:R0:W5:Y:S01]  /*0a50*/  LDG.E R203, [R184.64] ;  /* 0x00000004b8cb7981 */ /* 0x020162000c1e1900 */
        /* <DEDUP_REMOVED lines=32> */
.L_x_12080:
[----:B------:R-:W-:Y:S05]  /*0c60*/  BSYNC B2 ;  /* 0x0000000000027941 */ /* 0x000fea0003800000 */
.L_x_12079:
        /* <DEDUP_REMOVED lines=11> */
.L_x_12082:
[----:B------:R-:W-:Y:S05]  /*0d20*/  BSYNC B2 ;  /* 0x0000000000027941 */ /* 0x000fea0003800000 */
.L_x_12081:
        /* <DEDUP_REMOVED lines=11> */
.L_x_12084:
[----:B------:R-:W-:Y:S05]  /*0de0*/  BSYNC B2 ;  /* 0x0000000000027941 */ /* 0x000fea0003800000 */
.L_x_12083:
        /* <DEDUP_REMOVED lines=11> */
.L_x_12086:
[----:B------:R-:W-:Y:S05]  /*0ea0*/  BSYNC B2 ;  /* 0x0000000000027941 */ /* 0x000fea0003800000 */
.L_x_12085:
[----:B------:R-:W-:Y:S01]  /*0eb0*/  BSSY B2, `(.L_x_12087) ;  /* 0x000000a000027945 */ /* 0x000fe20003800000 */
        /* <DEDUP_REMOVED lines=9> */
.L_x_12088:
[----:B------:R-:W-:Y:S05]  /*0f50*/  BSYNC B2 ;  /* 0x0000000000027941 */ /* 0x000fea0003800000 */
.L_x_12087:
        /* <DEDUP_REMOVED lines=10> */
.L_x_12090:
[----:B------:R-:W-:Y:S05]  /*1000*/  BSYNC B2 ;  /* 0x0000000000027941 */ /* 0x000fea0003800000 */
.L_x_12089:
        /* <DEDUP_REMOVED lines=10> */
.L_x_12092:
[----:B------:R-:W-:Y:S05]  /*10b0*/  BSYNC B2 ;  /* 0x0000000000027941 */ /* 0x000fea0003800000 */
.L_x_12091:
[----:B------:R-:W-:Y:S01]  /*10c0*/  ISETP.GE.U32.AND P4, PT, R10, 0x100, PT ;  /* 0x000001000a00780c */ /* 0x000fe20003f86070 */
[----:B------:R-:W-:Y:S01]  /*10d0*/  HFMA2.MMA R202, -RZ, RZ, 0, 0 ;  /* 0x00000000ffca7435 */ /* 0x000fe200000001ff */
[----:B------:R-:W-:-:S11]  /*10e0*/  MOV R201, RZ ;  /* 0x000000ff00c97202 */ /* 0x000fd60000000f00 */
[----:B------:R-:W-:Y:S05]  /*10f0*/  @!P4 BRA `(.L_x_12093) ;  /* 0x00001af00000c947 */ /* 0x000fea0003800000 */
[----:B------:R-:W-:-:S04]  /*1100*/  ISETP.NE.U32.AND P4, PT, RZ, c[0x0][0x218], PT ;  /* 0x00008600ff007a0c */ /* 0x000fc80003f85070 */
[----:B------:R-:W-:-:S13]  /*1110*/  ISETP.NE.AND.EX P4, PT, RZ, c[0x0][0x21c], PT, P4 ;  /* 0x00008700ff007a0c */ /* 0x000fda0003f85340 */
[----:B0-----:R-:W-:-:S05]  /*1120*/  @P4 IMAD.WIDE.U32 R184, R186, R189, c[0x0][0x218] ;  /* 0x00008600bab84625 */ /* 0x001fca00078e00bd */
[----:B------:R0:W5:Y:S02]  /*1130*/  @P4 LDG.E.128 R160, [R184.64] ;  /* 0x00000004b8a04981 */ /* 0x000164000c1e1d00 */
[----:B0-----:R-:W-:-:S05]  /*1140*/  IMAD.WIDE.U32 R184, R0, R216, c[0x0][0x190] ;  /* 0x0000640000b87625 */ /* 0x001fca00078e00d8 */
[----:B------:R0:W5:Y:S01]  /*1150*/  LDG.E R2, [R184.64] ;  /* 0x00000004b8027981 */ /* 0x000162000c1e1900 */
[----:B------:R-:W-:Y:S01]  /*1160*/  MOV R201, RZ ;  /* 0x000000ff00c97202 */ /* 0x000fe20000000f00 */
[----:B------:R-:W-:Y:S05]  /*1170*/  BRA `(.L_x_12093) ;  /* 0x00001a7000007947 */ /* 0x000fea0003800000 */
.L_x_12078:
[----:B------:R-:W-:Y:S01]  /*1180*/  IADD3 R0, R0, -0x1, RZ ;  /* 0xffffffff00007810 */ /* 0x000fe20007ffe0ff */
[----:B------:R-:W-:Y:S01]  /*1190*/  BSSY B2, `(.L_x_12094) ;  /* 0x0000045000027945 */ /* 0x000fe20003800000 */
[----:B-----5:R-:W-:Y:S01]  /*11a0*/  ISETP.GE.AND P4, PT, R11, 0x1, PT ;  /* 0x000000010b00780c */ /* 0x020fe20003f86270 */
[----:B------:R-:W-:Y:S01]  /*11b0*/  HFMA2.MMA R201, -RZ, RZ, 0, 0 ;  /* 0x00000000ffc97435 */ /* 0x000fe200000001ff */
[----:B------:R-:W-:Y:S01]  /*11c0*/  LOP3.LUT P5, RZ, R10, 0xffffffe0, RZ, 0xc0, !PT ;  /* 0xffffffe00aff7812 */ /* 0x000fe200078ac0ff */
[----:B------:R-:W-:Y:S01]  /*11d0*/  IMAD R0, R0, c[0x0][0x168], RZ ;  /* 0x00005a0000007a24 */ /* 0x000fe200078e02ff */
[----:B------:R-:W-:Y:S02]  /*11e0*/  MOV R202, RZ ;  /* 0x000000ff00ca7202 */ /* 0x000fe40000000f00 */
[----:B------:R-:W-:-:S02]  /*11f0*/  MOV R211, R14 ;  /* 0x0000000e00d37202 */ /* 0x000fc40000000f00 */
[----:B------:R-:W-:-:S04]  /*1200*/  SHF.R.S32.HI R187, RZ, 0x1f, R0 ;  /* 0x0000001fffbb7819 */ /* 0x000fc80000011400 */
[----:B------:R-:W-:Y:S02]  /*1210*/  LEA.HI R187, R187, R0, RZ, 0x2 ;  /* 0x00000000bbbb7211 */ /* 0x000fe400078f10ff */
[----:B------:R-:W-:Y:S02]  /*1220*/  @P4 IADD3 R0, R11, -0x1, RZ ;  /* 0xffffffff0b004810 */ /* 0x000fe40007ffe0ff */
[----:B------:R-:W-:-:S03]  /*1230*/  LEA.HI.SX32 R200, R187, R188, 0x1e ;  /* 0x000000bcbbc87211 */ /* 0x000fc600078ff2ff */
[----:B------:R-:W-:-:S05]  /*1240*/  @P4 IMAD R0, R0, c[0x0][0x168], RZ ;  /* 0x00005a0000004a24 */ /* 0x000fca00078e02ff */
[----:B------:R-:W-:-:S04]  /*1250*/  @P4 SHF.R.S32.HI R186, RZ, 0x1f, R0 ;  /* 0x0000001fffba4819 */ /* 0x000fc80000011400 */
[----:B------:R-:W-:Y:S01]  /*1260*/  @P4 LEA.HI R186, R186, R0, RZ, 0x2 ;  /* 0x00000000baba4211 */ /* 0x000fe200078f10ff */
[----:B------:R-:W-:-:S06]  /*1270*/  HFMA2.MMA R0, -RZ, RZ, 0, 0 ;  /* 0x00000000ff007435 */ /* 0x000fcc00000001ff */
[----:B------:R-:W-:Y:S01]  /*1280*/  @P4 LEA.HI.SX32 R0, R186, R188, 0x1e ;  /* 0x000000bcba004211 */ /* 0x000fe200078ff2ff */
[----:B------:R-:W-:Y:S05]  /*1290*/  @!P5 BRA `(.L_x_12095) ;  /* 0x000003400000d947 */ /* 0x000fea0003800000 */
[----:B------:R-:W-:Y:S01]  /*12a0*/  ISETP.NE.U32.AND P4, PT, RZ, c[0x0][0x218], PT ;  /* 0x00008600ff007a0c */ /* 0x000fe20003f85070 */
[----:B------:R-:W0:Y:S01]  /*12b0*/  LDC.U8 R190, c[0x0][0x1f0] ;  /* 0x00007c00ffbe7b82 */ /* 0x000e220000000000 */
[----:B------:R-:W2:Y:S02]  /*12c0*/  LDL R202, [R1+0x98] ;  /* 0x0000980001ca7983 */ /* 0x000ea40000100800 */
[----:B------:R-:W-:Y:S02]  /*12d0*/  ISETP.NE.AND.EX P4, PT, RZ, c[0x0][0x21c], PT, P4 ;  /* 0x00008700ff007a0c */ /* 0x000fe40003f85340 */
[----:B------:R-:W3:Y:S04]  /*12e0*/  LDL R211, [R1+0x9c] ;  /* 0x00009c0001d37983 */ /* 0x000ee80000100800 */
[----:B------:R-:W4:Y:S04]  /*12f0*/  LDL R201, [R1+0xa0] ;  /* 0x0000a00001c97983 */ /* 0x000f280000100800 */
[----:B------:R-:W2:Y:S04]  /*1300*/  LDL R245, [R1+0xa4] ;  /* 0x0000a40001f57983 */ /* 0x000ea80000100800 */
[----:B------:R1:W5:Y:S01]  /*1310*/  @P4 LDG.E.128 R132, [R184.64] ;  /* 0x00000004b8844981 */ /* 0x000362000c1e1d00 */
[----:B0-----:R-:W-:Y:S01]  /*1320*/  ISETP.NE.AND P4, PT, R190, RZ, PT ;  /* 0x000000ffbe00720c */ /* 0x001fe20003f85270 */
[----:B-1----:R-:W-:-:S04]  /*1330*/  IMAD.WIDE.U32 R184, R14, R189, c[0x0][0x188] ;  /* 0x000062000eb87625 */ /* 0x002fc800078e00bd */
[----:B------:R-:W-:Y:S02]  /*1340*/  IMAD.WIDE.U32 R188, R200, R189, c[0x0][0x208] ;  /* 0x00008200c8bc7625 */ /* 0x000fe400078e00bd */
[----:B------:R-:W2:Y:S04]  /*1350*/  LDG.E.128 R184, [R184.64] ;  /* 0x00000004b8b87981 */ /* 0x000ea8000c1e1d00 */
[----:B------:R-:W3:Y:S01]  /*1360*/  LDG.E.128 R188, [R188.64] ;  /* 0x00000004bcbc7981 */ /* 0x000ee2000c1e1d00 */
[----:B------:R-:W-:Y:S01]  /*1370*/  FSEL R193, R203, RZ, !P4 ;  /* 0x000000ffcbc17208 */ /* 0x000fe20006000000 */
[----:B------:R-:W-:-:S05]  /*1380*/  IMAD.WIDE.U32 R216, R0, R216, c[0x0][0x190] ;  /* 0x0000640000d87625 */ /* 0x000fca00078e00d8 */
[----:B------:R0:W5:Y:S01]  /*1390*/  LDG.E R9, [R216.64] ;  /* 0x00000004d8097981 */ /* 0x000162000c1e1900 */
[----:B------:R-:W-:Y:S02]  /*13a0*/  IADD3 R0, R0, 0x20, RZ ;  /* 0x0000002000007810 */ /* 0x000fe40007ffe0ff */
[----:B------:R-:W-:Y:S01]  /*13b0*/  IADD3 R200, R200, 0x20, RZ ;  /* 0x00000020c8c87810 */ /* 0x000fe20007ffe0ff */
[C---:B--2---:R-:W-:Y:S02]  /*13c0*/  FADD.FTZ R184, -R193.reuse, R184 ;  /* 0x000000b8c1b87221 */ /* 0x044fe40000010100 */
[C---:B------:R-:W-:Y:S02]  /*13d0*/  FADD.FTZ R185, -R193.reuse, R185 ;  /* 0x000000b9c1b97221 */ /* 0x040fe40000010100 */
[C---:B------:R-:W-:Y:S02]  /*13e0*/  FADD.FTZ R186, -R193.reuse, R186 ;  /* 0x000000bac1ba7221 */ /* 0x040fe40000010100 */
[----:B------:R-:W-:-:S02]  /*13f0*/  FADD.FTZ R187, -R193, R187 ;  /* 0x000000bbc1bb7221 */ /* 0x000fc40000010100 */
[----:B------:R-:W-:Y:S02]  /*1400*/  FMUL.FTZ R222, R12, R184 ;  /* 0x000000b80cde7220 */ /* 0x000fe40000410000 */
[----:B---3--:R-:W-:Y:S02]  /*1410*/  FMUL.FTZ R193, R202, R188 ;  /* 0x000000bccac17220 */ /* 0x008fe40000410000 */
[----:B0-----:R-:W-:Y:S02]  /*1420*/  FMUL.FTZ R217, R12, R185 ;  /* 0x000000b90cd97220 */ /* 0x001fe40000410000 */
[----:B------:R-:W-:Y:S02]  /*1430*/  FMUL.FTZ R216, R211, R189 ;  /* 0x000000bdd3d87220 */ /* 0x000fe40000410000 */
[----:B------:R-:W-:Y:S02]  /*1440*/  FADD.FTZ R185, RZ, R193 ;  /* 0x000000c1ffb97221 */ /* 0x000fe40000010000 */
[----:B------:R-:W-:-:S02]  /*1450*/  FFMA.FTZ R184, R222, R193, RZ ;  /* 0x000000c1deb87223 */ /* 0x000fc400000100ff */
[C---:B------:R-:W-:Y:S02]  /*1460*/  FMUL.FTZ R202, R12.reuse, R186 ;  /* 0x000000ba0cca7220 */ /* 0x040fe40000410000 */
[----:B----4-:R-:W-:Y:S02]  /*1470*/  FMUL.FTZ R211, R201, R190 ;  /* 0x000000bec9d37220 */ /* 0x010fe40000410000 */
[----:B------:R-:W-:Y:S02]  /*1480*/  FADD.FTZ R185, R185, R216 ;  /* 0x000000d8b9b97221 */ /* 0x000fe40000010000 */
[----:B------:R-:W-:Y:S01]  /*1490*/  FFMA.FTZ R184, R217, R216, R184 ;  /* 0x000000d8d9b87223 */ /* 0x000fe200000100b8 */
[----:B------:R-:W-:Y:S01]  /*14a0*/  STL [R1+0x10], R217 ;  /* 0x000010d901007387 */ /* 0x000fe20000100800 */
[----:B------:R-:W-:Y:S02]  /*14b0*/  FMUL.FTZ R201, R12, R187 ;  /* 0x000000bb0cc97220 */ /* 0x000fe40000410000 */
[----:B------:R-:W-:Y:S01]  /*14c0*/  FMUL.FTZ R245, R245, R191 ;  /* 0x000000bff5f57220 */ /* 0x000fe20000410000 */
[----:B------:R-:W-:Y:S01]  /*14d0*/  STL [R1+0xc], R202 ;  /* 0x00000cca01007387 */ /* 0x000fe20000100800 */
[----:B------:R-:W-:-:S02]  /*14e0*/  FADD.FTZ R185, R185, R211 ;  /* 0x000000d3b9b97221 */ /* 0x000fc40000010000 */
[----:B------:R-:W-:Y:S01]  /*14f0*/  FFMA.FTZ R184, R202, R211, R184 ;  /* 0x000000d3cab87223 */ /* 0x000fe200000100b8 */
[----:B------:R-:W-:Y:S01]  /*1500*/  STL [R1+0x8], R216 ;  /* 0x000008d801007387 */ /* 0x000fe20000100800 */
[----:B------:R-:W-:Y:S02]  /*1510*/  FFMA.FTZ R46, R190, R202, R46 ;  /* 0x000000cabe2e7223 */ /* 0x000fe4000001002e */
[----:B------:R-:W-:Y:S01]  /*1520*/  FFMA.FTZ R47, R191, R201, R47 ;  /* 0x000000c9bf2f7223 */ /* 0x000fe2000001002f */
[----:B------:R0:W-:Y:S01]  /*1530*/  STL [R1+0x4], R211 ;  /* 0x000004d301007387 */ /* 0x0001e20000100800 */
[----:B------:R-:W-:Y:S02]  /*1540*/  FADD.FTZ R72, R72, R188 ;  /* 0x000000bc48487221 */ /* 0x000fe40000010000 */
[----:B------:R-:W-:Y:S01]  /*1550*/  FFMA.FTZ R44, R188, R222, R44 ;  /* 0x000000debc2c7223 */ /* 0x000fe2000001002c */
[----:B------:R1:W-:Y:S01]  /*1560*/  STL [R1], R201 ;  /* 0x000000c901007387 */ /* 0x0003e20000100800 */
[----:B------:R-:W-:-:S02]  /*1570*/  FADD.FTZ R73, R73, R189 ;  /* 0x000000bd49497221 */ /* 0x000fc40000010000 */
[----:B------:R-:W-:Y:S02]  /*1580*/  FFMA.FTZ R45, R189, R217, R45 ;  /* 0x000000d9bd2d7223 */ /* 0x000fe4000001002d */
[----:B------:R-:W-:Y:S01]  /*1590*/  FADD.FTZ R74, R74, R190 ;  /* 0x000000be4a4a7221 */ /* 0x000fe20000010000 */
[----:B0-----:R-:W-:Y:S01]  /*15a0*/  IADD3 R211, R14, 0x20, RZ ;  /* 0x000000200ed37810 */ /* 0x001fe20007ffe0ff */
[----:B------:R-:W-:Y:S02]  /*15b0*/  FADD.FTZ R75, R75, R191 ;  /* 0x000000bf4b4b7221 */ /* 0x000fe40000010000 */
[----:B------:R-:W-:Y:S02]  /*15c0*/  FADD.FTZ R202, R185, R245 ;  /* 0x000000f5b9ca7221 */ /* 0x000fe40000010000 */
[----:B-1----:R-:W-:Y:S02]  /*15d0*/  FFMA.FTZ R201, R201, R245, R184 ;  /* 0x000000f5c9c97223 */ /* 0x002fe400000100b8 */
.L_x_12095:
[----:B------:R-:W-:Y:S05]  /*15e0*/  BSYNC B2 ;  /* 0x0000000000027941 */ /* 0x000fea0003800000 */
.L_x_12094:
[----:B------:R-:W-:Y:S01]  /*15f0*/  ISETP.GE.U32.AND P4, PT, R10, 0x40, PT ;  /* 0x000000400a00780c */ /* 0x000fe20003f86070 */
[----:B------:R-:W-:Y:S01]  /*1600*/  BSSY B2, `(.L_x_12096) ;  /* 0x0000034000027945 */ /* 0x000fe20003800000 */
[----:B------:R-:W-:Y:S01]  /*1610*/  HFMA2.MMA R216, -RZ, RZ, 0, 2.384185791015625e-07 ;  /* 0x00000004ffd87435 */ /* 0x000fe200000001ff */
[----:B------:R-:W-:-:S10]  /*1620*/  MOV R217, 0x10 ;  /* 0x0000001000d97802 */ /* 0x000fd40000000f00 */
[----:B------:R-:W-:Y:S05]  /*1630*/  @!P4 BRA `(.L_x_12097) ;  /* 0x000003000000c947 */ /* 0x000fea0003800000 */
[----:B------:R-:W-:Y:S01]  /*1640*/  ISETP.NE.U32.AND P4, PT, RZ, c[0x0][0x218], PT ;  /* 0x00008600ff007a0c */ /* 0x000fe20003f85070 */
[----:B------:R-:W0:Y:S01]  /*1650*/  LDC.U8 R186, c[0x0][0x1f0] ;  /* 0x00007c00ffba7b82 */ /* 0x000e220000000000 */
[----:B------:R-:W2:Y:S02]  /*1660*/  LDL R244, [R1+0x78] ;  /* 0x0000780001f47983 */ /* 0x000ea40000100800 */
[----:B------:R-:W-:Y:S01]  /*1670*/  ISETP.NE.AND.EX P4, PT, RZ, c[0x0][0x21c], PT, P4 ;  /* 0x00008700ff007a0c */ /* 0x000fe20003f85340 */
[-C--:B------:R-:W-:Y:S01]  /*1680*/  IMAD.WIDE.U32 R188, R200, R217.reuse, c[0x0][0x208] ;  /* 0x00008200c8bc7625 */ /* 0x080fe200078e00d9 */
[----:B------:R-:W3:Y:S04]  /*1690*/  LDL R237, [R1+0x7c] ;  /* 0x00007c0001ed7983 */ /* 0x000ee80000100800 */
[----:B------:R-:W4:Y:S04]  /*16a0*/  LDL R236, [R1+0x80] ;  /* 0x0000800001ec7983 */ /* 0x000f280000100800 */
[----:B------:R-:W2:Y:S03]  /*16b0*/  LDG.E.128 R188, [R188.64] ;  /* 0x00000004bcbc7981 */ /* 0x000ea6000c1e1d00 */
[CC--:B------:R-:W-:Y:S01]  /*16c0*/  @P4 IMAD.WIDE.U32 R184, R211.reuse, R217.reuse, c[0x0][0x218] ;  /* 0x00008600d3b84625 */ /* 0x0c0fe200078e00d9 */
[----:B------:R-:W4:Y:S04]  /*16d0*/  LDL R223, [R1+0x84] ;  /* 0x0000840001df7983 */ /* 0x000f280000100800 */
[----:B------:R1:W5:Y:S01]  /*16e0*/  @P4 LDG.E.128 R136, [R184.64] ;  /* 0x00000004b8884981 */ /* 0x000362000c1e1d00 */
[----:B0-----:R-:W-:Y:S01]  /*16f0*/  ISETP.NE.AND P4, PT, R186, RZ, PT ;  /* 0x000000ffba00720c */ /* 0x001fe20003f85270 */
[----:B-1----:R-:W-:-:S06]  /*1700*/  IMAD.WIDE.U32 R184, R211, R217, c[0x0][0x188] ;  /* 0x00006200d3b87625 */ /* 0x002fcc00078e00d9 */
[----:B------:R-:W4:Y:S01]  /*1710*/  LDG.E.128 R184, [R184.64] ;  /* 0x00000004b8b87981 */ /* 0x000f22000c1e1d00 */
[----:B------:R-:W-:Y:S01]  /*1720*/  FSEL R194, R203, RZ, !P4 ;  /* 0x000000ffcbc27208 */ /* 0x000fe20006000000 */
[----:B------:R-:W-:-:S05]  /*1730*/  IMAD.WIDE.U32 R208, R0, R216, c[0x0][0x190] ;  /* 0x0000640000d07625 */ /* 0x000fca00078e00d8 */
[----:B------:R0:W5:Y:S01]  /*1740*/  LDG.E R8, [R208.64] ;  /* 0x00000004d0087981 */ /* 0x000162000c1e1900 */
[----:B------:R-:W-:Y:S02]  /*1750*/  IADD3 R0, R0, 0x20, RZ ;  /* 0x0000002000007810 */ /* 0x000fe40007ffe0ff */
[----:B------:R-:W-:Y:S02]  /*1760*/  IADD3 R200, R200, 0x20, RZ ;  /* 0x00000020c8c87810 */ /* 0x000fe40007ffe0ff */
[----:B------:R-:W-:Y:S01]  /*1770*/  IADD3 R211, R211, 0x20, RZ ;  /* 0x00000020d3d37810 */ /* 0x000fe20007ffe0ff */
[----:B--2---:R-:W-:Y:S02]  /*1780*/  FMUL.FTZ R252, R244, R188 ;  /* 0x000000bcf4fc7220 */ /* 0x004fe40000410000 */
[----:B---3--:R-:W-:Y:S02]  /*1790*/  FMUL.FTZ R244, R237, R189 ;  /* 0x000000bdedf47220 */ /* 0x008fe40000410000 */
[----:B----4-:R-:W-:-:S02]  /*17a0*/  FMUL.FTZ R237, R236, R190 ;  /* 0x000000beeced7220 */ /* 0x010fc40000410000 */
[----:B------:R-:W-:Y:S02]  /*17b0*/  FMUL.FTZ R223, R223, R191 ;  /* 0x000000bfdfdf7220 */ /* 0x000fe40000410000 */
[C---:B------:R-:W-:Y:S02]  /*17c0*/  FADD.FTZ R184, -R194.reuse, R184 ;  /* 0x000000b8c2b87221 */ /* 0x040fe40000010100 */
[----:B------:R-:W-:Y:S02]  /*17d0*/  FADD.FTZ R185, -R194, R185 ;  /* 0x000000b9c2b97221 */ /* 0x000fe40000010100 */
[C---:B0-----:R-:W-:Y:S02]  /*17e0*/  FMUL.FTZ R209, R12.reuse, R184 ;  /* 0x000000b80cd17220 */ /* 0x041fe40000410000 */
[----:B------:R-:W-:Y:S02]  /*17f0*/  FMUL.FTZ R208, R12, R185 ;  /* 0x000000b90cd07220 */ /* 0x000fe40000410000 */
[----:B------:R-:W-:-:S02]  /*1800*/  FADD.FTZ R186, -R194, R186 ;  /* 0x000000bac2ba7221 */ /* 0x000fc40000010100 */
[----:B------:R-:W-:Y:S02]  /*1810*/  FADD.FTZ R184, R202, R252 ;  /* 0x000000fccab87221 */ /* 0x000fe40000010000 */
[----:B------:R-:W-:Y:S02]  /*1820*/  FFMA.FTZ R185, R209, R252, R201 ;  /* 0x000000fcd1b97223 */ /* 0x000fe400000100c9 */
[----:B------:R-:W-:Y:S02]  /*1830*/  FADD.FTZ R187, -R194, R187 ;  /* 0x000000bbc2bb7221 */ /* 0x000fe40000010100 */
        /* <DEDUP_REMOVED lines=16> */
.L_x_12097:
[----:B------:R-:W-:Y:S05]  /*1940*/  BSYNC B2 ;  /* 0x0000000000027941 */ /* 0x000fea0003800000 */
.L_x_12096:
[----:B------:R-:W-:Y:S01]  /*1950*/  ISETP.GE.U32.AND P4, PT, R10, 0x60, PT ;  /* 0x000000600a00780c */ /* 0x000fe20003f86070 */
[----:B------:R-:W-:-:S12]  /*1960*/  BSSY B2, `(.L_x_12098) ;  /* 0x0000032000027945 */ /* 0x000fd80003800000 */
        /* <DEDUP_REMOVED lines=26> */
[C---:B------:R-:W-:Y:S02]  /*1b10*/  FADD.FTZ R185, -R195.reuse, R185 ;  /* 0x000000b9c3b97221 */ /* 0x040fe40000010100 */
        /* <DEDUP_REMOVED lines=22> */
.L_x_12099:
[----:B------:R-:W-:Y:S05]  /*1c80*/  BSYNC B2 ;  /* 0x0000000000027941 */ /* 0x000fea0003800000 */
.L_x_12098:
        /* <DEDUP_REMOVED lines=51> */
.L_x_12101:
[----:B------:R-:W-:Y:S05]  /*1fc0*/  BSYNC B2 ;  /* 0x0000000000027941 */ /* 0x000fea0003800000 */
.L_x_12100:
[----:B------:R-:W-:Y:S01]  /*1fd0*/  BSSY B2, `(.L_x_12102) ;  /* 0x0000032000027945 */ /* 0x000fe20003800000 */
        /* <DEDUP_REMOVED lines=8> */
[----:B------:R-:W-:-:S05]  /*2060*/  @P4 IMAD.WIDE.U32 R184, R211, R217, c[0x0][0x218] ;  /* 0x00008600d3b84625 */ /* 0x000fca00078e00d9 */
[----:B------:R1:W5:Y:S01]  /*2070*/  @P4 LDG.E.128 R148, [R184.64] ;  /* 0x00000004b8944981 */ /* 0x000362000c1e1d00 */
[----:B0-----:R-:W-:Y:S01]  /*2080*/  ISETP.NE.AND P4, PT, R186, RZ, PT ;  /* 0x000000ffba00720c */ /* 0x001fe20003f85270 */
[----:B-1----:R-:W-:-:S05]  /*2090*/  IMAD.WIDE.U32 R184, R211, R217, c[0x0][0x188] ;  /* 0x00006200d3b87625 */ /* 0x002fca00078e00d9 */
[----:B------:R0:W2:Y:S02]  /*20a0*/  LDG.E.128 R188, [R184.64] ;  /* 0x00000004b8bc7981 */ /* 0x0000a4000c1e1d00 */
        /* <DEDUP_REMOVED lines=10> */
[C---:B------:R-:W-:Y:S02]  /*2150*/  FADD.FTZ R190, -R15.reuse, R190 ;  /* 0x000000be0fbe7221 */ /* 0x040fe40000010100 */
        /* <DEDUP_REMOVED lines=25> */
.L_x_12103:
[----:B0-----:R-:W-:Y:S05]  /*22f0*/  BSYNC B2 ;  /* 0x0000000000027941 */ /* 0x001fea0003800000 */
.L_x_12102:
[----:B------:R-:W-:Y:S01]  /*2300*/  BSSY B2, `(.L_x_12104) ;  /* 0x0000030000027945 */ /* 0x000fe20003800000 */
[----:B------:R-:W-:Y:S05]  /*2310*/  @!P1 BRA `(.L_x_12105) ;  /* 0x000002e000009947 */ /* 0x000fea0003800000 */
[----:B------:R-:W-:Y:S01]  /*2320*/  ISETP.NE.U32.AND P4, PT, RZ, c[0x0][0x218], PT ;  /* 0x00008600ff007a0c */ /* 0x000fe20003f85070 */
[----:B------:R-:W-:Y:S01]  /*2330*/  HFMA2.MMA R186, -RZ, RZ, 0, 9.5367431640625e-07 ;  /* 0x00000010ffba7435 */ /* 0x000fe200000001ff */
[----:B------:R-:W0:Y:S02]  /*2340*/  LDC.U8 R187, c[0x0][0x1f0] ;  /* 0x00007c00ffbb7b82 */ /* 0x000e240000000000 */
[----:B------:R-:W-:-:S13]  /*2350*/  ISETP.NE.AND.EX P4, PT, RZ, c[0x0][0x21c], PT, P4 ;  /* 0x00008700ff007a0c */ /* 0x000fda0003f85340 */
[----:B------:R-:W-:-:S05]  /*2360*/  @P4 IMAD.WIDE.U32 R184, R211, R186, c[0x0][0x218] ;  /* 0x00008600d3b84625 */ /* 0x000fca00078e00ba */
[----:B------:R1:W5:Y:S01]  /*2370*/  @P4 LDG.E.128 R152, [R184.64] ;  /* 0x00000004b8984981 */ /* 0x000362000c1e1d00 */
[----:B------:R-:W-:Y:S01]  /*2380*/  HFMA2.MMA R216, -RZ, RZ, 0, 2.384185791015625e-07 ;  /* 0x00000004ffd87435 */ /* 0x000fe200000001ff */
[----:B0-----:R-:W-:-:S04]  /*2390*/  ISETP.NE.AND P4, PT, R187, RZ, PT ;  /* 0x000000ffbb00720c */ /* 0x001fc80003f85270 */
[----:B------:R-:W-:Y:S01]  /*23a0*/  FSEL R17, R203, RZ, !P4 ;  /* 0x000000ffcb117208 */ /* 0x000fe20006000000 */
[----:B-1----:R-:W-:-:S05]  /*23b0*/  IMAD.WIDE.U32 R184, R211, R186, c[0x0][0x188] ;  /* 0x00006200d3b87625 */ /* 0x002fca00078e00ba */
[----:B------:R0:W2:Y:S02]  /*23c0*/  LDG.E.128 R188, [R184.64] ;  /* 0x00000004b8bc7981 */ /* 0x0000a4000c1e1d00 */
[----:B0-----:R-:W-:-:S06]  /*23d0*/  IMAD.WIDE.U32 R184, R200, R186, c[0x0][0x208] ;  /* 0x00008200c8b87625 */ /* 0x001fcc00078e00ba */
[----:B------:R-:W3:Y:S01]  /*23e0*/  LDG.E.128 R184, [R184.64] ;  /* 0x00000004b8b87981 */ /* 0x000ee2000c1e1d00 */
        /* <DEDUP_REMOVED lines=33> */
.L_x_12105:
[----:B0-----:R-:W-:Y:S05]  /*2600*/  BSYNC B2 ;  /* 0x0000000000027941 */ /* 0x001fea0003800000 */
.L_x_12104:
[----:B------:R-:W-:Y:S01]  /*2610*/  BSSY B2, `(.L_x_12106) ;  /* 0x0000030000027945 */ /* 0x000fe20003800000 */
[----:B------:R-:W-:Y:S05]  /*2620*/  @!P2 BRA `(.L_x_12107) ;  /* 0x000002e00000a947 */ /* 0x000fea0003800000 */
[----:B------:R-:W-:Y:S01]  /*2630*/  ISETP.NE.U32.AND P4, PT, RZ, c[0x0][0x218], PT ;  /* 0x00008600ff007a0c */ /* 0x000fe20003f85070 */
[----:B------:R-:W0:Y:S01]  /*2640*/  LDC.U8 R187, c[0x0][0x1f0] ;  /* 0x00007c00ffbb7b82 */ /* 0x000e220000000000 */
[----:B------:R-:W-:Y:S02]  /*2650*/  MOV R186, 0x10 ;  /* 0x0000001000ba7802 */ /* 0x000fe40000000f00 */
        /* <DEDUP_REMOVED lines=43> */
.L_x_12107:
[----:B0-----:R-:W-:Y:S05]  /*2910*/  BSYNC B2 ;  /* 0x0000000000027941 */ /* 0x001fea0003800000 */
.L_x_12106:
[----:B------:R-:W-:-:S13]  /*2920*/  ISETP.GE.U32.AND P4, PT, R10, 0x100, PT ;  /* 0x000001000a00780c */ /* 0x000fda0003f86070 */
[----:B------:R-:W-:Y:S05]  /*2930*/  @!P4 BRA `(.L_x_12093) ;  /* 0x000002b00000c947 */ /* 0x000fea0003800000 */
[----:B------:R-:W-:Y:S01]  /*2940*/  ISETP.NE.U32.AND P4, PT, RZ, c[0x0][0x218], PT ;  /* 0x00008600ff007a0c */ /* 0x000fe20003f85070 */
[----:B------:R-:W0:Y:S01]  /*2950*/  LDC.U8 R187, c[0x0][0x1f0] ;  /* 0x00007c00ffbb7b82 */ /* 0x000e220000000000 */
[----:B------:R-:W-:Y:S02]  /*2960*/  MOV R186, 0x10 ;  /* 0x0000001000ba7802 */ /* 0x000fe40000000f00 */
[----:B------:R-:W-:-:S03]  /*2970*/  ISETP.NE.AND.EX P4, PT, RZ, c[0x0][0x21c], PT, P4 ;  /* 0x00008700ff007a0c */ /* 0x000fc60003f85340 */
[----:B------:R-:W-:Y:S01]  /*2980*/  IMAD.WIDE.U32 R188, R200, R186, c[0x0][0x208] ;  /* 0x00008200c8bc7625 */ /* 0x000fe200078e00ba */
[----:B------:R-:W-:-:S05]  /*2990*/  HFMA2.MMA R216, -RZ, RZ, 0, 2.384185791015625e-07 ;  /* 0x00000004ffd87435 */ /* 0x000fca00000001ff */
[----:B------:R-:W2:Y:S04]  /*29a0*/  LDG.E.128 R188, [R188.64] ;  /* 0x00000004bcbc7981 */ /* 0x000ea8000c1e1d00 */
[----:B------:R-:W-:-:S05]  /*29b0*/  @P4 IMAD.WIDE.U32 R184, R211, R186, c[0x0][0x218] ;  /* 0x00008600d3b84625 */ /* 0x000fca00078e00ba */
[----:B------:R1:W5:Y:S01]  /*29c0*/  @P4 LDG.E.128 R160, [R184.64] ;  /* 0x00000004b8a04981 */ /* 0x000362000c1e1d00 */
[----:B0-----:R-:W-:Y:S01]  /*29d0*/  ISETP.NE.AND P4, PT, R187, RZ, PT ;  /* 0x000000ffbb00720c */ /* 0x001fe20003f85270 */
[----:B------:R-:W-:-:S03]  /*29e0*/  IMAD.WIDE.U32 R216, R0, R216, c[0x0][0x190] ;  /* 0x0000640000d87625 */ /* 0x000fc600078e00d8 */
[----:B------:R-:W-:Y:S02]  /*29f0*/  FSEL R203, R203, RZ, !P4 ;  /* 0x000000ffcbcb7208 */ /* 0x000fe40006000000 */
[----:B------:R0:W5:Y:S01]  /*2a00*/  LDG.E R2, [R216.64] ;  /* 0x00000004d8027981 */ /* 0x000162000c1e1900 */
[----:B-1----:R-:W-:-:S06]  /*2a10*/  IMAD.WIDE.U32 R184, R211, R186, c[0x0][0x188] ;  /* 0x00006200d3b87625 */ /* 0x002fcc00078e00ba */
[----:B------:R-:W3:Y:S01]  /*2a20*/  LDG.E.128 R184, [R184.64] ;  /* 0x00000004b8b87981 */ /* 0x000ee2000c1e1d00 */
[----:B--2---:R-:W-:Y:S02]  /*2a30*/  FMUL.FTZ R246, R40, R188 ;  /* 0x000000bc28f67220 */ /* 0x004fe40000410000 */
[----:B------:R-:W-:Y:S02]  /*2a40*/  FMUL.FTZ R238, R41, R189 ;  /* 0x000000bd29ee7220 */ /* 0x000fe40000410000 */
[----:B------:R-:W-:Y:S02]  /*2a50*/  FMUL.FTZ R230, R42, R190 ;  /* 0x000000be2ae67220 */ /* 0x000fe40000410000 */
[----:B------:R-:W-:Y:S02]  /*2a60*/  FMUL.FTZ R221, R43, R191 ;  /* 0x000000bf2bdd7220 */ /* 0x000fe40000410000 */
[C---:B---3--:R-:W-:Y:S02]  /*2a70*/  FADD.FTZ R184, -R203.reuse, R184 ;  /* 0x000000b8cbb87221 */ /* 0x048fe40000010100 */
[----:B------:R-:W-:-:S02]  /*2a80*/  FADD.FTZ R185, -R203, R185 ;  /* 0x000000b9cbb97221 */ /* 0x000fc40000010100 */
[C---:B------:R-:W-:Y:S02]  /*2a90*/  FMUL.FTZ R219, R12.reuse, R184 ;  /* 0x000000b80cdb7220 */ /* 0x040fe40000410000 */
[C---:B------:R-:W-:Y:S02]  /*2aa0*/  FADD.FTZ R0, -R203.reuse, R187 ;  /* 0x000000bbcb007221 */ /* 0x040fe40000010100 */
[----:B------:R-:W-:Y:S02]  /*2ab0*/  FMUL.FTZ R218, R12, R185 ;  /* 0x000000b90cda7220 */ /* 0x000fe40000410000 */
[----:B------:R-:W-:Y:S02]  /*2ac0*/  FADD.FTZ R186, -R203, R186 ;  /* 0x000000bacbba7221 */ /* 0x000fe40000010100 */
[----:B------:R-:W-:Y:S02]  /*2ad0*/  FADD.FTZ R184, R202, R246 ;  /* 0x000000f6cab87221 */ /* 0x000fe40000010000 */
[----:B------:R-:W-:-:S02]  /*2ae0*/  FFMA.FTZ R185, R219, R246, R201 ;  /* 0x000000f6dbb97223 */ /* 0x000fc400000100c9 */
        /* <DEDUP_REMOVED lines=16> */
.L_x_12093:
[----:B0-----:R-:W-:Y:S05]  /*2bf0*/  BSYNC B1 ;  /* 0x0000000000017941 */ /* 0x001fea0003800000 */
.L_x_12077:
[----:B------:R-:W-:Y:S05]  /*2c00*/  BRA.DIV ~URZ, `(.L_x_12108) ;  /* 0x000051427f007947 */ /* 0x000fea000b800000 */
[----:B------:R0:W1:Y:S02]  /*2c10*/  SHFL.BFLY PT, R186, R202, 0x1, 0x1f ;  /* 0x0c201f00caba7f89 */ /* 0x00006400000e0000 */
.L_x_12207:
        /* <DEDUP_REMOVED lines=10> */
[----:B------:R-:W1:Y:S04]  /*2cc0*/  SHFL.BFLY PT, R185, R184, 0x4, 0x1f ;  /* 0x0c801f00b8b97f89 */ /* 0x000e6800000e0000 */
[----:B------:R-:W2:Y:S01]  /*2cd0*/  SHFL.BFLY PT, R186, R0, 0x8, 0x1f ;  /* 0x0d001f0000ba7f89 */ /* 0x000ea200000e0000 */
[----:B-1----:R-:W-:-:S02]  /*2ce0*/  FADD.FTZ R184, R184, R185 ;  /* 0x000000b9b8b87221 */ /* 0x002fc40000010000 */
[----:B--2---:R-:W-:-:S03]  /*2cf0*/  FADD.FTZ R186, R0, R186 ;  /* 0x000000ba00ba7221 */ /* 0x004fc60000010000 */
[----:B------:R-:W1:Y:S04]  /*2d00*/  SHFL.BFLY PT, R0, R184, 0x8, 0x1f ;  /* 0x0d001f00b8007f89 */ /* 0x000e6800000e0000 */
[----:B------:R2:W3:Y:S01]  /*2d10*/  SHFL.BFLY PT, R188, R186, 0x10, 0x1f ;  /* 0x0e001f00babc7f89 */ /* 0x0004e200000e0000 */
[----:B-1----:R-:W-:-:S05]  /*2d20*/  FADD.FTZ R187, R184, R0 ;  /* 0x00000000b8bb7221 */ /* 0x002fca0000010000 */
[----:B------:R2:W1:Y:S02]  /*2d30*/  SHFL.BFLY PT, R0, R187, 0x10, 0x1f ;  /* 0x0e001f00bb007f89 */ /* 0x00046400000e0000 */
.L_x_12208:
[----:B---3--:R-:W-:Y:S01]  /*2d40*/  ISETP.GE.AND P4, PT, R11, 0x1, PT ;  /* 0x000000010b00780c */ /* 0x008fe20003f86270 */
[----:B------:R-:W3:Y:S01]  /*2d50*/  S2R R184, SR_TID.X ;  /* 0x0000000000b87919 */ /* 0x000ee20000002100 */
[----:B-12---:R-:W-:Y:S01]  /*2d60*/  FADD.FTZ R187, R0, R187 ;  /* 0x000000bb00bb7221 */ /* 0x006fe20000010000 */
[----:B------:R-:W-:Y:S01]  /*2d70*/  LOP3.LUT P5, RZ, R10, 0xffffffe0, RZ, 0xc0, !PT ;  /* 0xffffffe00aff7812 */ /* 0x000fe200078ac0ff */
[----:B------:R-:W-:Y:S01]  /*2d80*/  FADD.FTZ R186, R188, R186 ;  /* 0x000000babcba7221 */ /* 0x000fe20000010000 */
[----:B------:R-:W-:Y:S03]  /*2d90*/  BSSY B1, `(.L_x_12110) ;  /* 0x0000083000017945 */ /* 0x000fe60003800000 */
[----:B------:R-:W-:-:S05]  /*2da0*/  FMUL.FTZ R186, R186, c[0x0][0x1e0] ;  /* 0x00007800baba7a20 */ /* 0x000fca0000410000 */
        /* <DEDUP_REMOVED lines=14> */
.L_x_12113:
[----:B------:R-:W-:Y:S05]  /*2e90*/  BSYNC B2 ;  /* 0x0000000000027941 */ /* 0x000fea0003800000 */
.L_x_12112:
[----:B------:R-:W1:Y:S01]  /*2ea0*/  LDC.U8 R188, c[0x0][0x1f0] ;  /* 0x00007c00ffbc7b82 */ /* 0x000e620000000000 */
[----:B------:R-:W-:Y:S01]  /*2eb0*/  @!P3 ISETP.NE.U32.AND P5, PT, RZ, c[0x0][0x218], PT ;  /* 0x00008600ff00ba0c */ /* 0x000fe20003fa5070 */
[----:B------:R-:W-:Y:S03]  /*2ec0*/  BSSY B2, `(.L_x_12114) ;  /* 0x000000c000027945 */ /* 0x000fe60003800000 */
[----:B------:R-:W-:-:S04]  /*2ed0*/  @!P3 ISETP.NE.AND.EX P5, PT, RZ, c[0x0][0x21c], PT, P5 ;  /* 0x00008700ff00ba0c */ /* 0x000fc80003fa5350 */
[----:B-----5:R-:W-:Y:S01]  /*2ee0*/  @!P3 FSEL R184, R132, RZ, P5 ;  /* 0x000000ff84b8b208 */ /* 0x020fe20002800000 */
        /* <DEDUP_REMOVED lines=9> */
.L_x_12115:
[----:B------:R-:W-:Y:S05]  /*2f80*/  BSYNC B2 ;  /* 0x0000000000027941 */ /* 0x000fea0003800000 */
.L_x_12114:
[----:B------:R-:W2:Y:S01]  /*2f90*/  LDL R187, [R1+0xa8] ;  /* 0x0000a80001bb7983 */ /* 0x000ea20000100800 */
[----:B------:R-:W-:Y:S01]  /*2fa0*/  ISETP.NE.U32.AND P5, PT, RZ, c[0x0][0x258], PT ;  /* 0x00009600ff007a0c */ /* 0x000fe20003fa5070 */
[----:B------:R-:W-:Y:S01]  /*2fb0*/  BSSY B2, `(.L_x_12116) ;  /* 0x0000019000027945 */ /* 0x000fe20003800000 */
[----:B------:R-:W-:Y:S02]  /*2fc0*/  @P4 LOP3.LUT P6, RZ, R9, 0xff, RZ, 0xc0, !PT ;  /* 0x000000ff09ff4812 */ /* 0x000fe400078cc0ff */
[----:B------:R-:W-:-:S04]  /*2fd0*/  ISETP.NE.AND.EX P5, PT, RZ, c[0x0][0x25c], PT, P5 ;  /* 0x00009700ff007a0c */ /* 0x000fc80003fa5350 */
[C---:B------:R-:W-:Y:S01]  /*2fe0*/  SEL R176, R184.reuse, R176, P5 ;  /* 0x000000b0b8b07207 */ /* 0x040fe20002800000 */
[----:B------:R-:W-:-:S04]  /*2ff0*/  @P4 FMUL.FTZ R184, R184, c[0x0][0x1ec] ;  /* 0x00007b00b8b84a20 */ /* 0x000fc80000410000 */
[----:B------:R-:W-:-:S04]  /*3000*/  @P4 FMUL.FTZ R184, R184, c[0x0][0x1e8] ;  /* 0x00007a00b8b84a20 */ /* 0x000fc80000410000 */
[----:B------:R-:W-:-:S05]  /*3010*/  @P4 FMUL.FTZ R185, R172, R184 ;  /* 0x000000b8acb94220 */ /* 0x000fca0000410000 */
[----:B------:R-:W-:-:S05]  /*3020*/  @P4 FSEL R185, R185, RZ, P6 ;  /* 0x000000ffb9b94208 */ /* 0x000fca0003000000 */
[----:B------:R-:W-:Y:S02]  /*3030*/  @P4 FADD.FTZ R100, R100, R185 ;  /* 0x000000b964644221 */ /* 0x000fe40000010000 */
[----:B--2---:R-:W-:-:S05]  /*3040*/  @P4 FMUL.FTZ R184, R187, R184 ;  /* 0x000000b8bbb84220 */ /* 0x004fca0000410000 */
[----:B------:R-:W-:Y:S02]  /*3050*/  @P4 SEL R180, R184, RZ, P6 ;  /* 0x000000ffb8b44207 */ /* 0x000fe40003000000 */
[----:B------:R-:W-:-:S04]  /*3060*/  @!P3 ISETP.NE.U32.AND P6, PT, RZ, c[0x0][0x218], PT ;  /* 0x00008600ff00ba0c */ /* 0x000fc80003fc5070 */
[----:B------:R-:W-:-:S04]  /*3070*/  @!P3 ISETP.NE.AND.EX P6, PT, RZ, c[0x0][0x21c], PT, P6 ;  /* 0x00008700ff00ba0c */ /* 0x000fc80003fc5360 */
[----:B------:R-:W-:Y:S01]  /*3080*/  @!P3 FSEL R184, R133, RZ, P6 ;  /* 0x000000ff85b8b208 */ /* 0x000fe20003000000 */
[----:B------:R-:W-:Y:S05]  /*3090*/  @!P3 BRA `(.L_x_12117) ;  /* 0x000000a00000b947 */ /* 0x000fea0003800000 */
[----:B------:R-:W2:Y:S04]  /*30a0*/  LDL R189, [R1+0x10] ;  /* 0x0000100001bd7983 */ /* 0x000ea80000100800 */
[----:B------:R-:W3:Y:S01]  /*30b0*/  LDL R187, [R1+0x8] ;  /* 0x0000080001bb7983 */ /* 0x000ee20000100800 */
[----:B-1----:R-:W-:-:S04]  /*30c0*/  ISETP.NE.AND P6, PT, R188, RZ, PT ;  /* 0x000000ffbc00720c */ /* 0x002fc80003fc5270 */
[----:B------:R-:W-:Y:S02]  /*30d0*/  FSEL R184, R186, RZ, !P6 ;  /* 0x000000ffbab87208 */ /* 0x000fe40007000000 */
[----:B------:R-:W-:-:S04]  /*30e0*/  ISETP.NE.U32.AND P6, PT, RZ, c[0x0][0x218], PT ;  /* 0x00008600ff007a0c */ /* 0x000fc80003fc5070 */
[----:B------:R-:W-:Y:S01]  /*30f0*/  ISETP.NE.AND.EX P6, PT, RZ, c[0x0][0x21c], PT, P6 ;  /* 0x00008700ff007a0c */ /* 0x000fe20003fc5360 */
[----:B--2---:R-:W-:-:S04]  /*3100*/  FFMA.FTZ R184, R189, R11, R184 ;  /* 0x0000000bbdb87223 */ /* 0x004fc800000100b8 */
[----:B---3--:R-:W-:-:S04]  /*3110*/  FADD.FTZ R184, R187, -R184 ;  /* 0x800000b8bbb87221 */ /* 0x008fc80000010000 */
[----:B------:R-:W-:-:S04]  /*3120*/  FMUL.FTZ R184, R12, R184 ;  /* 0x000000b80cb87220 */ /* 0x000fc80000410000 */
[----:B------:R-:W-:Y:S02]  /*3130*/  @P6 FADD.FTZ R184, R133, R184 ;  /* 0x000000b885b86221 */ /* 0x000fe40000010000 */
.L_x_12117:
[----:B------:R-:W-:Y:S05]  /*3140*/  BSYNC B2 ;  /* 0x0000000000027941 */ /* 0x000fea0003800000 */
.L_x_12116:
[----:B------:R-:W2:Y:S01]  /*3150*/  LDL R187, [R1+0xac] ;  /* 0x0000ac0001bb7983 */ /* 0x000ea20000100800 */
[C---:B------:R-:W-:Y:S01]  /*3160*/  SEL R177, R184.reuse, R177, P5 ;  /* 0x000000b1b8b17207 */ /* 0x040fe20002800000 */
[----:B------:R-:W-:Y:S01]  /*3170*/  @P4 FMUL.FTZ R184, R184, c[0x0][0x1ec] ;  /* 0x00007b00b8b84a20 */ /* 0x000fe20000410000 */
[----:B------:R-:W-:Y:S01]  /*3180*/  @P4 LOP3.LUT P6, RZ, R9, 0xff00, RZ, 0xc0, !PT ;  /* 0x0000ff0009ff4812 */ /* 0x000fe200078cc0ff */
[----:B------:R-:W-:Y:S02]  /*3190*/  BSSY B2, `(.L_x_12118) ;  /* 0x0000015000027945 */ /* 0x000fe40003800000 */
        /* <DEDUP_REMOVED lines=20> */
.L_x_12119:
[----:B------:R-:W-:Y:S05]  /*32e0*/  BSYNC B2 ;  /* 0x0000000000027941 */ /* 0x000fea0003800000 */
.L_x_12118:
        /* <DEDUP_REMOVED lines=15> */
[----:B------:R-:W2:Y:S01]  /*33e0*/  LDL R187, [R1] ;  /* 0x0000000001bb7983 */ /* 0x000ea20000100800 */
[----:B-1----:R-:W-:-:S04]  /*33f0*/  ISETP.NE.AND P6, PT, R188, RZ, PT ;  /* 0x000000ffbc00720c */ /* 0x002fc80003fc5270 */
[----:B------:R-:W-:Y:S02]  /*3400*/  FSEL R184, R186, RZ, !P6 ;  /* 0x000000ffbab87208 */ /* 0x000fe40007000000 */
[----:B------:R-:W-:-:S04]  /*3410*/  ISETP.NE.U32.AND P6, PT, RZ, c[0x0][0x218], PT ;  /* 0x00008600ff007a0c */ /* 0x000fc80003fc5070 */
[----:B------:R-:W-:Y:S01]  /*3420*/  ISETP.NE.AND.EX P6, PT, RZ, c[0x0][0x21c], PT, P6 ;  /* 0x00008700ff007a0c */ /* 0x000fe20003fc5360 */
[----:B--2---:R-:W-:-:S04]  /*3430*/  FFMA.FTZ R184, R187, R11, R184 ;  /* 0x0000000bbbb87223 */ /* 0x004fc800000100b8 */
[----:B------:R-:W-:-:S04]  /*3440*/  FADD.FTZ R184, R245, -R184 ;  /* 0x800000b8f5b87221 */ /* 0x000fc80000010000 */
[----:B------:R-:W-:-:S04]  /*3450*/  FMUL.FTZ R184, R12, R184 ;  /* 0x000000b80cb87220 */ /* 0x000fc80000410000 */
[----:B------:R-:W-:Y:S02]  /*3460*/  @P6 FADD.FTZ R184, R135, R184 ;  /* 0x000000b887b86221 */ /* 0x000fe40000010000 */
.L_x_12121:
[----:B------:R-:W-:Y:S05]  /*3470*/  BSYNC B2 ;  /* 0x0000000000027941 */ /* 0x000fea0003800000 */
.L_x_12120:
[----:B------:R-:W2:Y:S01]  /*3480*/  LDL R187, [R1+0xb4] ;  /* 0x0000b40001bb7983 */ /* 0x000ea20000100800 */
[C---:B------:R-:W-:Y:S01]  /*3490*/  SEL R179, R184.reuse, R179, P5 ;  /* 0x000000b3b8b37207 */ /* 0x040fe20002800000 */
[----:B------:R-:W-:Y:S01]  /*34a0*/  @P4 FMUL.FTZ R184, R184, c[0x0][0x1ec] ;  /* 0x00007b00b8b84a20 */ /* 0x000fe20000410000 */
[----:B------:R-:W-:-:S03]  /*34b0*/  @P4 LOP3.LUT P5, RZ, R9, 0xff000000, RZ, 0xc0, !PT ;  /* 0xff00000009ff4812 */ /* 0x000fc600078ac0ff */
[----:B------:R-:W-:-:S04]  /*34c0*/  @P4 FMUL.FTZ R184, R184, c[0x0][0x1e8] ;  /* 0x00007a00b8b84a20 */ /* 0x000fc80000410000 */
[----:B------:R-:W-:-:S05]  /*34d0*/  @P4 FMUL.FTZ R185, R175, R184 ;  /* 0x000000b8afb94220 */ /* 0x000fca0000410000 */
[----:B------:R-:W-:-:S05]  /*34e0*/  @P4 FSEL R185, R185, RZ, P5 ;  /* 0x000000ffb9b94208 */ /* 0x000fca0002800000 */
[----:B------:R-:W-:Y:S02]  /*34f0*/  @P4 FADD.FTZ R103, R103, R185 ;  /* 0x000000b967674221 */ /* 0x000fe40000010000 */
[----:B--2---:R-:W-:-:S05]  /*3500*/  @P4 FMUL.FTZ R184, R187, R184 ;  /* 0x000000b8bbb84220 */ /* 0x004fca0000410000 */
[----:B------:R-:W-:Y:S02]  /*3510*/  @P4 SEL R183, R184, RZ, P5 ;  /* 0x000000ffb8b74207 */ /* 0x000fe40002800000 */
[----:B------:R-:W-:-:S04]  /*3520*/  ISETP.NE.U32.AND P5, PT, RZ, c[0x0][0x258], PT ;  /* 0x00009600ff007a0c */ /* 0x000fc80003fa5070 */
[----:B------:R-:W-:-:S13]  /*3530*/  ISETP.NE.AND.EX P5, PT, RZ, c[0x0][0x25c], PT, P5 ;  /* 0x00009700ff007a0c */ /* 0x000fda0003fa5350 */
[----:B------:R-:W-:-:S05]  /*3540*/  @P5 MOV R184, 0x10 ;  /* 0x0000001000b85802 */ /* 0x000fca0000000f00 */
[C---:B------:R-:W-:Y:S01]  /*3550*/  @P5 IMAD.WIDE.U32 R184, R14.reuse, R184, c[0x0][0x258] ;  /* 0x000096000eb85625 */ /* 0x040fe200078e00b8 */
[----:B------:R-:W-:-:S04]  /*3560*/  IADD3 R14, R14, 0x20, RZ ;  /* 0x000000200e0e7810 */ /* 0x000fc80007ffe0ff */
[----:B------:R2:W-:Y:S02]  /*3570*/  @P5 STG.E.128 [R184.64], R176 ;  /* 0x000000b0b8005986 */ /* 0x0005e4000c101d04 */
[----:B--2---:R-:W-:-:S05]  /*3580*/  @P4 MOV R184, 0x10 ;  /* 0x0000001000b84802 */ /* 0x004fca0000000f00 */
[C---:B------:R-:W-:Y:S01]  /*3590*/  @P4 IMAD.WIDE.U32 R184, R0.reuse, R184, c[0x0][0x248] ;  /* 0x0000920000b84625 */ /* 0x040fe200078e00b8 */
[----:B------:R-:W-:-:S04]  /*35a0*/  IADD3 R0, R0, 0x20, RZ ;  /* 0x0000002000007810 */ /* 0x000fc80007ffe0ff */
[----:B------:R2:W-:Y:S03]  /*35b0*/  @P4 STG.E.128 [R184.64], R180 ;  /* 0x000000b4b8004986 */ /* 0x0005e6000c101d04 */
.L_x_12111:
[----:B------:R-:W-:Y:S05]  /*35c0*/  BSYNC B1 ;  /* 0x0000000000017941 */ /* 0x000fea0003800000 */
.L_x_12110:
[----:B------:R-:W-:Y:S01]  /*35d0*/  ISETP.GE.U32.AND P5, PT, R10, 0x40, PT ;  /* 0x000000400a00780c */ /* 0x000fe20003fa6070 */
[----:B------:R-:W-:-:S12]  /*35e0*/  BSSY B1, `(.L_x_12122) ;  /* 0x000006c000017945 */ /* 0x000fd80003800000 */
[----:B------:R-:W-:Y:S05]  /*35f0*/  @!P5 BRA `(.L_x_12123) ;  /* 0x000006a00000d947 */ /* 0x000fea0003800000 */
[----:B------:R-:W3:Y:S01]  /*3600*/  LDC.U8 R187, c[0x0][0x1f0] ;  /* 0x00007c00ffbb7b82 */ /* 0x000ee20000000000 */
[----:B--2---:R-:W-:-:S05]  /*3610*/  @P4 MOV R184, 0x10 ;  /* 0x0000001000b84802 */ /* 0x004fca0000000f00 */
[----:B------:R-:W-:-:S05]  /*3620*/  @P4 IMAD.WIDE.U32 R184, R0, R184, c[0x0][0x170] ;  /* 0x00005c0000b84625 */ /* 0x000fca00078e00b8 */
[----:B------:R2:W5:Y:S01]  /*3630*/  @P4 LDG.E.128 R172, [R184.64] ;  /* 0x00000004b8ac4981 */ /* 0x000562000c1e1d00 */
[----:B------:R-:W-:Y:S01]  /*3640*/  BSSY B2, `(.L_x_12124) ;  /* 0x000000d000027945 */ /* 0x000fe20003800000 */
[----:B---3--:R-:W-:-:S04]  /*3650*/  ISETP.NE.AND P5, PT, R187, RZ, PT ;  /* 0x000000ffbb00720c */ /* 0x008fc80003fa5270 */
[----:B--2---:R-:W-:Y:S02]  /*3660*/  FSEL R184, R186, RZ, !P5 ;  /* 0x000000ffbab87208 */ /* 0x004fe40006800000 */
        /* <DEDUP_REMOVED lines=10> */
.L_x_12125:
[----:B------:R-:W-:Y:S05]  /*3710*/  BSYNC B2 ;  /* 0x0000000000027941 */ /* 0x000fea0003800000 */
.L_x_12124:
[----:B-1----:R-:W2:Y:S01]  /*3720*/  LDL R188, [R1+0x88] ;  /* 0x0000880001bc7983 */ /* 0x002ea20000100800 */
        /* <DEDUP_REMOVED lines=22> */
.L_x_12127:
[----:B------:R-:W-:Y:S05]  /*3890*/  BSYNC B2 ;  /* 0x0000000000027941 */ /* 0x000fea0003800000 */
.L_x_12126:
        /* <DEDUP_REMOVED lines=21> */
.L_x_12129:
[----:B------:R-:W-:Y:S05]  /*39f0*/  BSYNC B2 ;  /* 0x0000000000027941 */ /* 0x000fea0003800000 */
.L_x_12128:
        /* <DEDUP_REMOVED lines=21> */
.L_x_12131:
[----:B------:R-:W-:Y:S05]  /*3b50*/  BSYNC B2 ;  /* 0x0000000000027941 */ /* 0x000fea0003800000 */
.L_x_12130:
[----:B------:R-:W2:Y:S01]  /*3b60*/  LDL R184, [R1+0x94] ;  /* 0x0000940001b87983 */ /* 0x000ea20000100800 */
[----:B------:R-:W-:Y:S01]  /*3b70*/  ISETP.NE.U32.AND P6, PT, RZ, c[0x0][0x258], PT ;  /* 0x00009600ff007a0c */ /* 0x000fe20003fc5070 */
[C---:B------:R-:W-:Y:S01]  /*3b80*/  @P4 FMUL.FTZ R187, R185.reuse, c[0x0][0x1ec] ;  /* 0x00007b00b9bb4a20 */ /* 0x040fe20000410000 */
[----:B------:R-:W-:Y:S02]  /*3b90*/  SEL R179, R185, R179, P5 ;  /* 0x000000b3b9b37207 */ /* 0x000fe40002800000 */
[----:B------:R-:W-:Y:S01]  /*3ba0*/  ISETP.NE.AND.EX P6, PT, RZ, c[0x0][0x25c], PT, P6 ;  /* 0x00009700ff007a0c */ /* 0x000fe20003fc5360 */
[----:B------:R-:W-:Y:S01]  /*3bb0*/  @P4 FMUL.FTZ R187, R187, c[0x0][0x1e8] ;  /* 0x00007a00bbbb4a20 */ /* 0x000fe20000410000 */
[----:B------:R-:W-:-:S03]  /*3bc0*/  @P4 LOP3.LUT P5, RZ, R8, 0xff000000, RZ, 0xc0, !PT ;  /* 0xff00000008ff4812 */ /* 0x000fc600078ac0ff */
[-C--:B--2---:R-:W-:Y:S02]  /*3bd0*/  @P4 FMUL.FTZ R184, R184, R187.reuse ;  /* 0x000000bbb8b84220 */ /* 0x084fe40000410000 */
[----:B------:R-:W-:-:S03]  /*3be0*/  @P4 FMUL.FTZ R187, R175, R187 ;  /* 0x000000bbafbb4220 */ /* 0x000fc60000410000 */
[----:B------:R-:W-:-:S03]  /*3bf0*/  @P4 SEL R183, R184, RZ, P5 ;  /* 0x000000ffb8b74207 */ /* 0x000fc60002800000 */
[----:B------:R-:W-:Y:S02]  /*3c00*/  @P6 MOV R184, 0x10 ;  /* 0x0000001000b86802 */ /* 0x000fe40000000f00 */
[----:B------:R-:W-:-:S03]  /*3c10*/  @P4 FSEL R187, R187, RZ, P5 ;  /* 0x000000ffbbbb4208 */ /* 0x000fc60002800000 */
[C---:B------:R-:W-:Y:S01]  /*3c20*/  @P6 IMAD.WIDE.U32 R184, R14.reuse, R184, c[0x0][0x258] ;  /* 0x000096000eb86625 */ /* 0x040fe200078e00b8 */
[----:B------:R-:W-:-:S03]  /*3c30*/  IADD3 R14, R14, 0x20, RZ ;  /* 0x000000200e0e7810 */ /* 0x000fc60007ffe0ff */
[----:B------:R-:W-:Y:S01]  /*3c40*/  @P4 FADD.FTZ R107, R107, R187 ;  /* 0x000000bb6b6b4221 */ /* 0x000fe20000010000 */
[----:B------:R1:W-:Y:S02]  /*3c50*/  @P6 STG.E.128 [R184.64], R176 ;  /* 0x000000b0b8006986 */ /* 0x0003e4000c101d04 */
[----:B-1----:R-:W-:-:S05]  /*3c60*/  @P4 MOV R184, 0x10 ;  /* 0x0000001000b84802 */ /* 0x002fca0000000f00 */
[C---:B------:R-:W-:Y:S01]  /*3c70*/  @P4 IMAD.WIDE.U32 R184, R0.reuse, R184, c[0x0][0x248] ;  /* 0x0000920000b84625 */ /* 0x040fe200078e00b8 */
[----:B------:R-:W-:-:S04]  /*3c80*/  IADD3 R0, R0, 0x20, RZ ;  /* 0x0000002000007810 */ /* 0x000fc80007ffe0ff */
[----:B------:R1:W-:Y:S03]  /*3c90*/  @P4 STG.E.128 [R184.64], R180 ;  /* 0x000000b4b8004986 */ /* 0x0003e6000c101d04 */
.L_x_12123:
[----:B------:R-:W-:Y:S05]  /*3ca0*/  BSYNC B1 ;  /* 0x0000000000017941 */ /* 0x000fea0003800000 */
.L_x_12122:
[----:B------:R-:W-:Y:S01]  /*3cb0*/  ISETP.GE.U32.AND P5, PT, R10, 0x60, PT ;  /* 0x000000600a00780c */ /* 0x000fe20003fa6070 */
[----:B------:R-:W-:-:S12]  /*3cc0*/  BSSY B1, `(.L_x_12132) ;  /* 0x000006c000017945 */ /* 0x000fd80003800000 */
[----:B------:R-:W-:Y:S05]  /*3cd0*/  @!P5 BRA `(.L_x_12133) ;  /* 0x000006a00000d947 */ /* 0x000fea0003800000 */
[----:B------:R-:W3:Y:S01]  /*3ce0*/  LDC.U8 R187, c[0x0][0x1f0] ;  /* 0x00007c00ffbb7b82 */ /* 0x000ee20000000000 */
[----:B-12---:R-:W-:-:S05]  /*3cf0*/  @P4 MOV R184, 0x10 ;  /* 0x0000001000b84802 */ /* 0x006fca0000000f00 */
[----:B------:R-:W-:-:S05]  /*3d00*/  @P4 IMAD.WIDE.U32 R184, R0, R184, c[0x0][0x170] ;  /* 0x00005c0000b84625 */ /* 0x000fca00078e00b8 */
[----:B------:R1:W5:Y:S01]  /*3d10*/  @P4 LDG.E.128 R172, [R184.64] ;  /* 0x00000004b8ac4981 */ /* 0x000362000c1e1d00 */
[----:B------:R-:W-:Y:S01]  /*3d20*/  BSSY B2, `(.L_x_12134) ;  /* 0x000000d000027945 */ /* 0x000fe20003800000 */
[----:B---3--:R-:W-:-:S04]  /*3d30*/  ISETP.NE.AND P5, PT, R187, RZ, PT ;  /* 0x000000ffbb00720c */ /* 0x008fc80003fa5270 */
[----:B-1----:R-:W-:Y:S02]  /*3d40*/  FSEL R184, R186, RZ, !P5 ;  /* 0x000000ffbab87208 */ /* 0x002fe40006800000 */
        /* <DEDUP_REMOVED lines=10> */
.L_x_12135:
[----:B------:R-:W-:Y:S05]  /*3df0*/  BSYNC B2 ;  /* 0x0000000000027941 */ /* 0x000fea0003800000 */
.L_x_12134:
        /* <DEDUP_REMOVED lines=23> */
.L_x_12137:
[----:B------:R-:W-:Y:S05]  /*3f70*/  BSYNC B2 ;  /* 0x0000000000027941 */ /* 0x000fea0003800000 */
.L_x_12136:
        /* <DEDUP_REMOVED lines=21> */
.L_x_12139:
[----:B------:R-:W-:Y:S05]  /*40d0*/  BSYNC B2 ;  /* 0x0000000000027941 */ /* 0x000fea0003800000 */
.L_x_12138:
        /* <DEDUP_REMOVED lines=21> */
.L_x_12141:
[----:B------:R-:W-:Y:S05]  /*4230*/  BSYNC B2 ;  /* 0x0000000000027941 */ /* 0x000fea0003800000 */
.L_x_12140:
        /* <DEDUP_REMOVED lines=20> */
.L_x_12133:
[----:B------:R-:W-:Y:S05]  /*4380*/  BSYNC B1 ;  /* 0x0000000000017941 */ /* 0x000fea0003800000 */
.L_x_12132:
        /* <DEDUP_REMOVED lines=20> */
.L_x_12145:
[----:B------:R-:W-:Y:S05]  /*44d0*/  BSYNC B2 ;  /* 0x0000000000027941 */ /* 0x000fea0003800000 */
.L_x_12144:
        /* <DEDUP_REMOVED lines=23> */
.L_x_12147:
[----:B------:R-:W-:Y:S05]  /*4650*/  BSYNC B2 ;  /* 0x0000000000027941 */ /* 0x000fea0003800000 */
.L_x_12146:
        /* <DEDUP_REMOVED lines=21> */
.L_x_12149:
[----:B------:R-:W-:Y:S05]  /*47b0*/  BSYNC B2 ;  /* 0x0000000000027941 */ /* 0x000fea0003800000 */
.L_x_12148:
        /* <DEDUP_REMOVED lines=21> */
.L_x_12151:
[----:B------:R-:W-:Y:S05]  /*4910*/  BSYNC B2 ;  /* 0x0000000000027941 */ /* 0x000fea0003800000 */
.L_x_12150:
        /* <DEDUP_REMOVED lines=20> */
.L_x_12143:
[----:B------:R-:W-:Y:S05]  /*4a60*/  BSYNC B1 ;  /* 0x0000000000017941 */ /* 0x000fea0003800000 */
.L_x_12142:
[----:B------:R-:W-:Y:S01]  /*4a70*/  BSSY B1, `(.L_x_12152) ;  /* 0x000006c000017945 */ /* 0x000fe20003800000 */
        /* <DEDUP_REMOVED lines=18> */
.L_x_12155:
[----:B------:R-:W-:Y:S05]  /*4ba0*/  BSYNC B2 ;  /* 0x0000000000027941 */ /* 0x000fea0003800000 */
.L_x_12154:
        /* <DEDUP_REMOVED lines=23> */
.L_x_12157:
[----:B------:R-:W-:Y:S05]  /*4d20*/  BSYNC B2 ;  /* 0x0000000000027941 */ /* 0x000fea0003800000 */
.L_x_12156:
        /* <DEDUP_REMOVED lines=21> */
.L_x_12159:
[----:B------:R-:W-:Y:S05]  /*4e80*/  BSYNC B2 ;  /* 0x0000000000027941 */ /* 0x000fea0003800000 */
.L_x_12158:
        /* <DEDUP_REMOVED lines=21> */
.L_x_12161:
[----:B------:R-:W-:Y:S05]  /*4fe0*/  BSYNC B2 ;  /* 0x0000000000027941 */ /* 0x000fea0003800000 */
.L_x_12160:
        /* <DEDUP_REMOVED lines=20> */
.L_x_12153:
[----:B------:R-:W-:Y:S05]  /*5130*/  BSYNC B1 ;  /* 0x0000000000017941 */ /* 0x000fea0003800000 */
.L_x_12152:
        /* <DEDUP_REMOVED lines=19> */
.L_x_12165:
[----:B------:R-:W-:Y:S05]  /*5270*/  BSYNC B2 ;  /* 0x0000000000027941 */ /* 0x000fea0003800000 */
.L_x_12164:
[----:B------:R-:W-:Y:S01]  /*5280*/  ISETP.NE.U32.AND P5, PT, RZ, c[0x0][0x258], PT ;  /* 0x00009600ff007a0c */ /* 0x000fe20003fa5070 */
[----:B------:R-:W-:Y:S01]  /*5290*/  BSSY B2, `(.L_x_12166) ;  /* 0x0000015000027945 */ /* 0x000fe20003800000 */
[----:B------:R-:W-:Y:S02]  /*52a0*/  @P4 LOP3.LUT P6, RZ, R4, 0xff, RZ, 0xc0, !PT ;  /* 0x000000ff04ff4812 */ /* 0x000fe400078cc0ff */
[----:B------:R-:W-:-:S04]  /*52b0*/  ISETP.NE.AND.EX P5, PT, RZ, c[0x0][0x25c], PT, P5 ;  /* 0x00009700ff007a0c */ /* 0x000fc80003fa5350 */
[C---:B------:R-:W-:Y:S01]  /*52c0*/  SEL R176, R185.reuse, R176, P5 ;  /* 0x000000b0b9b07207 */ /* 0x040fe20002800000 */
[----:B------:R-:W-:-:S04]  /*52d0*/  @P4 FMUL.FTZ R185, R185, c[0x0][0x1ec] ;  /* 0x00007b00b9b94a20 */ /* 0x000fc80000410000 */
[----:B------:R-:W-:-:S04]  /*52e0*/  @P4 FMUL.FTZ R185, R185, c[0x0][0x1e8] ;  /* 0x00007a00b9b94a20 */ /* 0x000fc80000410000 */
[-C--:B------:R-:W-:Y:S02]  /*52f0*/  @P4 FMUL.FTZ R187, R172, R185.reuse ;  /* 0x000000b9acbb4220 */ /* 0x080fe40000410000 */
[----:B------:R-:W-:-:S03]  /*5300*/  @P4 FMUL.FTZ R185, R24, R185 ;  /* 0x000000b918b94220 */ /* 0x000fc60000410000 */
[----:B------:R-:W-:Y:S02]  /*5310*/  @P4 FSEL R187, R187, RZ, P6 ;  /* 0x000000ffbbbb4208 */ /* 0x000fe40003000000 */
[----:B------:R-:W-:Y:S02]  /*5320*/  @P4 SEL R180, R185, RZ, P6 ;  /* 0x000000ffb9b44207 */ /* 0x000fe40003000000 */
[----:B------:R-:W-:Y:S01]  /*5330*/  @!P3 ISETP.NE.U32.AND P6, PT, RZ, c[0x0][0x218], PT ;  /* 0x00008600ff00ba0c */ /* 0x000fe20003fc5070 */
[----:B------:R-:W-:-:S03]  /*5340*/  @P4 FADD.FTZ R120, R120, R187 ;  /* 0x000000bb78784221 */ /* 0x000fc60000010000 */
        /* <DEDUP_REMOVED lines=9> */
.L_x_12167:
[----:B------:R-:W-:Y:S05]  /*53e0*/  BSYNC B2 ;  /* 0x0000000000027941 */ /* 0x000fea0003800000 */
.L_x_12166:
[C---:B------:R-:W-:Y:S01]  /*53f0*/  SEL R177, R185.reuse, R177, P5 ;  /* 0x000000b1b9b17207 */ /* 0x040fe20002800000 */
[----:B------:R-:W-:Y:S01]  /*5400*/  @P4 FMUL.FTZ R185, R185, c[0x0][0x1ec] ;  /* 0x00007b00b9b94a20 */ /* 0x000fe20000410000 */
[----:B------:R-:W-:Y:S01]  /*5410*/  @P4 LOP3.LUT P6, RZ, R4, 0xff00, RZ, 0xc0, !PT ;  /* 0x0000ff0004ff4812 */ /* 0x000fe200078cc0ff */
[----:B------:R-:W-:Y:S02]  /*5420*/  BSSY B2, `(.L_x_12168) ;  /* 0x0000011000027945 */ /* 0x000fe40003800000 */
        /* <DEDUP_REMOVED lines=16> */
.L_x_12169:
[----:B------:R-:W-:Y:S05]  /*5530*/  BSYNC B2 ;  /* 0x0000000000027941 */ /* 0x000fea0003800000 */
.L_x_12168:
        /* <DEDUP_REMOVED lines=20> */
.L_x_12171:
[----:B------:R-:W-:Y:S05]  /*5680*/  BSYNC B2 ;  /* 0x0000000000027941 */ /* 0x000fea0003800000 */
.L_x_12170:
[----:B------:R-:W-:Y:S01]  /*5690*/  ISETP.NE.U32.AND P6, PT, RZ, c[0x0][0x258], PT ;  /* 0x00009600ff007a0c */ /* 0x000fe20003fc5070 */
[C---:B------:R-:W-:Y:S01]  /*56a0*/  @P4 FMUL.FTZ R187, R185.reuse, c[0x0][0x1ec] ;  /* 0x00007b00b9bb4a20 */ /* 0x040fe20000410000 */
[----:B------:R-:W-:Y:S02]  /*56b0*/  SEL R179, R185, R179, P5 ;  /* 0x000000b3b9b37207 */ /* 0x000fe40002800000 */
[----:B------:R-:W-:Y:S01]  /*56c0*/  ISETP.NE.AND.EX P6, PT, RZ, c[0x0][0x25c], PT, P6 ;  /* 0x00009700ff007a0c */ /* 0x000fe20003fc5360 */
[----:B------:R-:W-:Y:S01]  /*56d0*/  @P4 FMUL.FTZ R187, R187, c[0x0][0x1e8] ;  /* 0x00007a00bbbb4a20 */ /* 0x000fe20000410000 */
[----:B------:R-:W-:-:S03]  /*56e0*/  @P4 LOP3.LUT P5, RZ, R4, 0xff000000, RZ, 0xc0, !PT ;  /* 0xff00000004ff4812 */ /* 0x000fc600078ac0ff */
[-C--:B------:R-:W-:Y:S02]  /*56f0*/  @P4 FMUL.FTZ R184, R27, R187.reuse ;  /* 0x000000bb1bb84220 */ /* 0x080fe40000410000 */
[----:B------:R-:W-:-:S03]  /*5700*/  @P4 FMUL.FTZ R187, R175, R187 ;  /* 0x000000bbafbb4220 */ /* 0x000fc60000410000 */
[----:B------:R-:W-:Y:S02]  /*5710*/  @P4 SEL R183, R184, RZ, P5 ;  /* 0x000000ffb8b74207 */ /* 0x000fe40002800000 */
[----:B------:R-:W-:Y:S02]  /*5720*/  @P4 FSEL R187, R187, RZ, P5 ;  /* 0x000000ffbbbb4208 */ /* 0x000fe40002800000 */
[----:B------:R-:W-:-:S03]  /*5730*/  @P6 MOV R184, 0x10 ;  /* 0x0000001000b86802 */ /* 0x000fc60000000f00 */
[----:B------:R-:W-:Y:S02]  /*5740*/  @P4 FADD.FTZ R123, R123, R187 ;  /* 0x000000bb7b7b4221 */ /* 0x000fe40000010000 */
[C---:B------:R-:W-:Y:S01]  /*5750*/  @P6 IMAD.WIDE.U32 R184, R14.reuse, R184, c[0x0][0x258] ;  /* 0x000096000eb86625 */ /* 0x040fe200078e00b8 */
[----:B------:R-:W-:-:S04]  /*5760*/  IADD3 R14, R14, 0x20, RZ ;  /* 0x000000200e0e7810 */ /* 0x000fc80007ffe0ff */
[----:B------:R1:W-:Y:S02]  /*5770*/  @P6 STG.E.128 [R184.64], R176 ;  /* 0x000000b0b8006986 */ /* 0x0003e4000c101d04 */
[----:B-1----:R-:W-:-:S05]  /*5780*/  @P4 MOV R184, 0x10 ;  /* 0x0000001000b84802 */ /* 0x002fca0000000f00 */
[C---:B------:R-:W-:Y:S01]  /*5790*/  @P4 IMAD.WIDE.U32 R184, R0.reuse, R184, c[0x0][0x248] ;  /* 0x0000920000b84625 */ /* 0x040fe200078e00b8 */
[----:B------:R-:W-:-:S04]  /*57a0*/  IADD3 R0, R0, 0x20, RZ ;  /* 0x0000002000007810 */ /* 0x000fc80007ffe0ff */
[----:B------:R1:W-:Y:S03]  /*57b0*/  @P4 STG.E.128 [R184.64], R180 ;  /* 0x000000b4b8004986 */ /* 0x0003e6000c101d04 */
.L_x_12163:
[----:B------:R-:W-:Y:S05]  /*57c0*/  BSYNC B1 ;  /* 0x0000000000017941 */ /* 0x000fea0003800000 */
.L_x_12162:
        /* <DEDUP_REMOVED lines=19> */
.L_x_12175:
[----:B------:R-:W-:Y:S05]  /*5900*/  BSYNC B2 ;  /* 0x0000000000027941 */ /* 0x000fea0003800000 */
.L_x_12174:
        /* <DEDUP_REMOVED lines=22> */
.L_x_12177:
[----:B------:R-:W-:Y:S05]  /*5a70*/  BSYNC B2 ;  /* 0x0000000000027941 */ /* 0x000fea0003800000 */
.L_x_12176:
        /* <DEDUP_REMOVED lines=20> */
.L_x_12179:
[----:B------:R-:W-:Y:S05]  /*5bc0*/  BSYNC B2 ;  /* 0x0000000000027941 */ /* 0x000fea0003800000 */
.L_x_12178:
        /* <DEDUP_REMOVED lines=20> */
.L_x_12181:
[----:B------:R-:W-:Y:S05]  /*5d10*/  BSYNC B2 ;  /* 0x0000000000027941 */ /* 0x000fea0003800000 */
.L_x_12180:
        /* <DEDUP_REMOVED lines=19> */
.L_x_12173:
[----:B------:R-:W-:Y:S05]  /*5e50*/  BSYNC B1 ;  /* 0x0000000000017941 */ /* 0x000fea0003800000 */
.L_x_12172:
[----:B------:R-:W-:Y:S01]  /*5e60*/  ISETP.GE.U32.AND P5, PT, R10, 0x100, PT ;  /* 0x000001000a00780c */ /* 0x000fe20003fa6070 */
[----:B------:R-:W-:-:S12]  /*5e70*/  BSSY B1, `(.L_x_12182) ;  /* 0x0000066000017945 */ /* 0x000fd80003800000 */
[----:B------:R-:W-:Y:S05]  /*5e80*/  @!P5 BRA `(.L_x_12183) ;  /* 0x000006400000d947 */ /* 0x000fea0003800000 */
[----:B-12---:R-:W1:Y:S01]  /*5e90*/  LDC.U8 R184, c[0x0][0x1f0] ;  /* 0x00007c00ffb87b82 */ /* 0x006e620000000000 */
[----:B------:R-:W-:Y:S01]  /*5ea0*/  BSSY B2, `(.L_x_12184) ;  /* 0x0000010000027945 */ /* 0x000fe20003800000 */
[----:B-1----:R-:W-:Y:S02]  /*5eb0*/  ISETP.NE.AND P5, PT, R184, RZ, PT ;  /* 0x000000ffb800720c */ /* 0x002fe40003fa5270 */
[----:B------:R-:W-:Y:S02]  /*5ec0*/  @P4 MOV R184, 0x10 ;  /* 0x0000001000b84802 */ /* 0x000fe40000000f00 */
[----:B------:R-:W-:Y:S02]  /*5ed0*/  FSEL R186, R186, RZ, !P5 ;  /* 0x000000ffbaba7208 */ /* 0x000fe40006800000 */
[----:B------:R-:W-:Y:S01]  /*5ee0*/  @!P3 ISETP.NE.U32.AND P5, PT, RZ, c[0x0][0x218], PT ;  /* 0x00008600ff00ba0c */ /* 0x000fe20003fa5070 */
[----:B------:R-:W-:-:S03]  /*5ef0*/  @P4 IMAD.WIDE.U32 R184, R0, R184, c[0x0][0x170] ;  /* 0x00005c0000b84625 */ /* 0x000fc600078e00b8 */
[----:B------:R-:W-:Y:S02]  /*5f00*/  @!P3 ISETP.NE.AND.EX P5, PT, RZ, c[0x0][0x21c], PT, P5 ;  /* 0x00008700ff00ba0c */ /* 0x000fe40003fa5350 */
[----:B------:R1:W5:Y:S02]  /*5f10*/  @P4 LDG.E.128 R172, [R184.64] ;  /* 0x00000004b8ac4981 */ /* 0x000364000c1e1d00 */
        /* <DEDUP_REMOVED lines=8> */
.L_x_12185:
[----:B------:R-:W-:Y:S05]  /*5fa0*/  BSYNC B2 ;  /* 0x0000000000027941 */ /* 0x000fea0003800000 */
.L_x_12184:
        /* <DEDUP_REMOVED lines=22> */
.L_x_12187:
[----:B------:R-:W-:Y:S05]  /*6110*/  BSYNC B2 ;  /* 0x0000000000027941 */ /* 0x000fea0003800000 */
.L_x_12186:
        /* <DEDUP_REMOVED lines=20> */
.L_x_12189:
[----:B------:R-:W-:Y:S05]  /*6260*/  BSYNC B2 ;  /* 0x0000000000027941 */ /* 0x000fea0003800000 */
.L_x_12188:
        /* <DEDUP_REMOVED lines=20> */
.L_x_12191:
[----:B------:R-:W-:Y:S05]  /*63b0*/  BSYNC B2 ;  /* 0x0000000000027941 */ /* 0x000fea0003800000 */
.L_x_12190:
[----:B------:R-:W-:Y:S02]  /*63c0*/  ISETP.NE.U32.AND P3, PT, RZ, c[0x0][0x258], PT ;  /* 0x00009600ff007a0c */ /* 0x000fe40003f65070 */
[----:B------:R-:W-:Y:S02]  /*63d0*/  SEL R179, R187, R179, P5 ;  /* 0x000000b3bbb37207 */ /* 0x000fe40002800000 */
[----:B------:R-:W-:-:S13]  /*63e0*/  ISETP.NE.AND.EX P3, PT, RZ, c[0x0][0x25c], PT, P3 ;  /* 0x00009700ff007a0c */ /* 0x000fda0003f65330 */
[----:B------:R-:W-:-:S05]  /*63f0*/  @P3 MOV R11, 0x10 ;  /* 0x00000010000b3802 */ /* 0x000fca0000000f00 */
[----:B------:R-:W-:-:S04]  /*6400*/  @P3 IMAD.WIDE.U32 R184, R14, R11, c[0x0][0x258] ;  /* 0x000096000eb83625 */ /* 0x000fc800078e000b */
[----:B------:R-:W-:Y:S01]  /*6410*/  @P4 FMUL.FTZ R11, R187, c[0x0][0x1ec] ;  /* 0x00007b00bb0b4a20 */ /* 0x000fe20000410000 */
[----:B------:R1:W-:Y:S01]  /*6420*/  @P3 STG.E.128 [R184.64], R176 ;  /* 0x000000b0b8003986 */ /* 0x0003e2000c101d04 */
[----:B------:R-:W-:Y:S02]  /*6430*/  @P4 LOP3.LUT P3, RZ, R2, 0xff000000, RZ, 0xc0, !PT ;  /* 0xff00000002ff4812 */ /* 0x000fe4000786c0ff */
[----:B------:R-:W-:-:S04]  /*6440*/  @P4 FMUL.FTZ R12, R11, c[0x0][0x1e8] ;  /* 0x00007a000b0c4a20 */ /* 0x000fc80000410000 */
[-C--:B------:R-:W-:Y:S02]  /*6450*/  @P4 FMUL.FTZ R11, R39, R12.reuse ;  /* 0x0000000c270b4220 */ /* 0x080fe40000410000 */
[----:B------:R-:W-:-:S03]  /*6460*/  @P4 FMUL.FTZ R12, R175, R12 ;  /* 0x0000000caf0c4220 */ /* 0x000fc60000410000 */
[----:B------:R-:W-:Y:S02]  /*6470*/  @P4 SEL R183, R11, RZ, P3 ;  /* 0x000000ff0bb74207 */ /* 0x000fe40001800000 */
[----:B------:R-:W-:Y:S02]  /*6480*/  @P4 FSEL R11, R12, RZ, P3 ;  /* 0x000000ff0c0b4208 */ /* 0x000fe40001800000 */
[----:B------:R-:W-:-:S03]  /*6490*/  @P4 MOV R12, 0x10 ;  /* 0x00000010000c4802 */ /* 0x000fc60000000f00 */
[----:B------:R-:W-:Y:S02]  /*64a0*/  @P4 FADD.FTZ R131, R131, R11 ;  /* 0x0000000b83834221 */ /* 0x000fe40000010000 */
[----:B-1----:R-:W-:-:S05]  /*64b0*/  @P4 IMAD.WIDE.U32 R184, R0, R12, c[0x0][0x248] ;  /* 0x0000920000b84625 */ /* 0x002fca00078e000c */
[----:B------:R1:W-:Y:S02]  /*64c0*/  @P4 STG.E.128 [R184.64], R180 ;  /* 0x000000b4b8004986 */ /* 0x0003e4000c101d04 */
.L_x_12183:
[----:B------:R-:W-:Y:S05]  /*64d0*/  BSYNC B1 ;  /* 0x0000000000017941 */ /* 0x000fea0003800000 */
.L_x_12182:
[----:B------:R-:W-:-:S04]  /*64e0*/  MOV R0, c[0x0][0x160] ;  /* 0x0000580000007a02 */ /* 0x000fc80000000f00 */
[----:B------:R-:W-:-:S04]  /*64f0*/  LEA R13, R0, R13, 0x2 ;  /* 0x0000000d000d7211 */ /* 0x000fc800078e10ff */
[----:B------:R-:W-:-:S13]  /*6500*/  ISETP.GE.AND P3, PT, R13, c[0x0][0x164], PT ;  /* 0x000059000d007a0c */ /* 0x000fda0003f66270 */
[----:B012--5:R-:W-:Y:S01]  /*6510*/  @P3 CALL.REL.NOINC `(.L_x_12076) ;  /* 0x0000001000003944 */ /* 0x027fe20003c00000 */
[----:B------:R-:W-:Y:S05]  /*6520*/  BRA `(.L_x_12192) ;  /* 0xffffa4d000007947 */ /* 0x000fea000383ffff */
.L_x_12076:
[----:B------:R-:W-:Y:S05]  /*6530*/  BSYNC B0 ;  /* 0x0000000000007941 */ /* 0x000fea0003800000 */
.L_x_12075:
        /* <DEDUP_REMOVED lines=55> */
[----:B------:R0:W-:Y:S04]  /*68b0*/  STS.128 [R0.X16+0x800], R56 ;  /* 0x0008003800007388 */ /* 0x0001e8000000cc00 */
        /* <DEDUP_REMOVED lines=92> */
.L_x_12194:
[----:B------:R-:W-:Y:S05]  /*6e80*/  BSYNC B0 ;  /* 0x0000000000007941 */ /* 0x000fea0003800000 */
.L_x_12193:
        /* <DEDUP_REMOVED lines=128> */
.L_x_12196:
[----:B0-----:R-:W-:Y:S05]  /*7690*/  BSYNC B0 ;  /* 0x0000000000007941 */ /* 0x001fea0003800000 */
.L_x_12195:
        /* <DEDUP_REMOVED lines=16> */
[----:B------:R-:W-:-:S03]  /*77a0*/  IADD3.X R79, RZ, R79, RZ, P5, !PT ;  /* 0x0000004fff4f7210 */ /* 0x000fc60002ffe4ff */
[----:B------:R-:W-:-:S03]  /*77b0*/  IMAD.X R56, RZ, RZ, R56, P6 ;  /* 0x000000ffff387224 */ /* 0x000fc600030e0638 */
.L_x_12198:
[----:B------:R-:W-:Y:S05]  /*77c0*/  BSYNC B0 ;  /* 0x0000000000007941 */ /* 0x000fea0003800000 */
.L_x_12197:
        /* <DEDUP_REMOVED lines=18> */
.L_x_12200:
[----:B------:R-:W-:Y:S05]  /*78f0*/  BSYNC B0 ;  /* 0x0000000000007941 */ /* 0x000fea0003800000 */
.L_x_12199:
        /* <DEDUP_REMOVED lines=18> */
.L_x_12202:
[----:B------:R-:W-:Y:S05]  /*7a20*/  BSYNC B0 ;  /* 0x0000000000007941 */ /* 0x000fea0003800000 */
.L_x_12201:
        /* <DEDUP_REMOVED lines=18> */
.L_x_12204:
[----:B------:R-:W-:Y:S05]  /*7b50*/  BSYNC B0 ;  /* 0x0000000000007941 */ /* 0x000fea0003800000 */
.L_x_12203:
        /* <DEDUP_REMOVED lines=18> */
.L_x_12206:
[----:B------:R-:W-:Y:S05]  /*7c80*/  BSYNC B0 ;  /* 0x0000000000007941 */ /* 0x000fea0003800000 */
.L_x_12205:
        /* <DEDUP_REMOVED lines=12> */
.L_x_12108:
[----:B------:R-:W-:Y:S01]  /*7d50*/  HFMA2.MMA R190, -RZ, RZ, 0, 1.847743988037109375e-06 ;  /* 0x0000001fffbe7435 */ /* 0x000fe200000001ff */
[----:B------:R-:W-:Y:S01]  /*7d60*/  MOV R185, R202 ;  /* 0x000000ca00b97202 */ /* 0x000fe20000000f00 */
[----:B------:R-:W-:Y:S01]  /*7d70*/  IMAD.MOV.U32 R0, RZ, RZ, 0x1 ;  /* 0x00000001ff007424 */ /* 0x000fe200078e00ff */
[----:B------:R-:W-:Y:S02]  /*7d80*/  MOV R189, 0xffffffff ;  /* 0xffffffff00bd7802 */ /* 0x000fe40000000f00 */
[----:B------:R-:W-:-:S02]  /*7d90*/  MOV R184, 0x7db0 ;  /* 0x00007db000b87802 */ /* 0x000fc40000000f00 */
[----:B-----5:R-:W-:Y:S05]  /*7da0*/  CALL.REL.NOINC `($__internal_197_$__cuda_sm70_shflsync_bfly_p) ;  /* 0x0000045000007944 */ /* 0x020fea0003c00000 */
[----:B-1----:R-:W-:Y:S01]  /*7db0*/  MOV R186, R0 ;  /* 0x0000000000ba7202 */ /* 0x002fe20000000f00 */
[----:B------:R-:W-:Y:S05]  /*7dc0*/  BRA `(.L_x_12207) ;  /* 0xffffae5000007947 */ /* 0x000fea000383ffff */
.L_x_12109:
[----:B------:R-:W-:Y:S01]  /*7dd0*/  HFMA2.MMA R0, -RZ, RZ, 0, 5.9604644775390625e-08 ;  /* 0x00000001ff007435 */ /* 0x000fe200000001ff */
[----:B------:R-:W-:-:S02]  /*7de0*/  MOV R185, R201 ;  /* 0x000000c900b97202 */ /* 0x000fc40000000f00 */
[----:B------:R-:W-:Y:S02]  /*7df0*/  MOV R190, 0x1f ;  /* 0x0000001f00be7802 */ /* 0x000fe40000000f00 */
[----:B------:R-:W-:Y:S02]  /*7e00*/  MOV R189, 0xffffffff ;  /* 0xffffffff00bd7802 */ /* 0x000fe40000000f00 */
[----:B------:R-:W-:Y:S02]  /*7e10*/  MOV R184, 0x7e30 ;  /* 0x00007e3000b87802 */ /* 0x000fe40000000f00 */
[----:B01---5:R-:W-:Y:S05]  /*7e20*/  CALL.REL.NOINC `($__internal_197_$__cuda_sm70_shflsync_bfly_p) ;  /* 0x000003d000007944 */ /* 0x023fea0003c00000 */
[----:B------:R-:W-:Y:S01]  /*7e30*/  FADD.FTZ R186, R186, R202 ;  /* 0x000000cababa7221 */ /* 0x000fe20000010000 */
[----:B------:R-:W-:Y:S01]  /*7e40*/  MOV R190, 0x1f ;  /* 0x0000001f00be7802 */ /* 0x000fe20000000f00 */
[----:B-1----:R-:W-:Y:S01]  /*7e50*/  FADD.FTZ R187, R201, R0 ;  /* 0x00000000c9bb7221 */ /* 0x002fe20000010000 */
[----:B------:R-:W-:Y:S01]  /*7e60*/  HFMA2.MMA R0, -RZ, RZ, 0, 1.1920928955078125e-07 ;  /* 0x00000002ff007435 */ /* 0x000fe200000001ff */
[----:B------:R-:W-:Y:S02]  /*7e70*/  MOV R189, 0xffffffff ;  /* 0xffffffff00bd7802 */ /* 0x000fe40000000f00 */
[----:B------:R-:W-:-:S02]  /*7e80*/  MOV R185, R186 ;  /* 0x000000ba00b97202 */ /* 0x000fc40000000f00 */
[----:B------:R-:W-:Y:S02]  /*7e90*/  MOV R184, 0x7eb0 ;  /* 0x00007eb000b87802 */ /* 0x000fe40000000f00 */
[----:B------:R-:W-:Y:S05]  /*7ea0*/  CALL.REL.NOINC `($__internal_197_$__cuda_sm70_shflsync_bfly_p) ;  /* 0x0000035000007944 */ /* 0x000fea0003c00000 */
[----:B-1----:R-:W-:Y:S01]  /*7eb0*/  MOV R188, R0 ;  /* 0x0000000000bc7202 */ /* 0x002fe20000000f00 */
[----:B------:R-:W-:Y:S01]  /*7ec0*/  HFMA2.MMA R0, -RZ, RZ, 0, 1.1920928955078125e-07 ;  /* 0x00000002ff007435 */ /* 0x000fe200000001ff */
[----:B------:R-:W-:Y:S02]  /*7ed0*/  MOV R185, R187 ;  /* 0x000000bb00b97202 */ /* 0x000fe40000000f00 */
[----:B------:R-:W-:Y:S02]  /*7ee0*/  MOV R190, 0x1f ;  /* 0x0000001f00be7802 */ /* 0x000fe40000000f00 */
[----:B------:R-:W-:Y:S02]  /*7ef0*/  MOV R189, 0xffffffff ;  /* 0xffffffff00bd7802 */ /* 0x000fe40000000f00 */
[----:B------:R-:W-:Y:S02]  /*7f00*/  MOV R184, 0x7f20 ;  /* 0x00007f2000b87802 */ /* 0x000fe40000000f00 */
[----:B------:R-:W-:Y:S05]  /*7f10*/  CALL.REL.NOINC `($__internal_197_$__cuda_sm70_shflsync_bfly_p) ;  /* 0x000002e000007944 */ /* 0x000fea0003c00000 */
[----:B------:R-:W-:Y:S01]  /*7f20*/  FADD.FTZ R186, R188, R186 ;  /* 0x000000babcba7221 */ /* 0x000fe20000010000 */
[----:B------:R-:W-:Y:S01]  /*7f30*/  MOV R190, 0x1f ;  /* 0x0000001f00be7802 */ /* 0x000fe20000000f00 */
[----:B-1----:R-:W-:Y:S01]  /*7f40*/  FADD.FTZ R187, R187, R0 ;  /* 0x00000000bbbb7221 */ /* 0x002fe20000010000 */
[----:B------:R-:W-:Y:S01]  /*7f50*/  HFMA2.MMA R0, -RZ, RZ, 0, 2.384185791015625e-07 ;  /* 0x00000004ff007435 */ /* 0x000fe200000001ff */
[----:B------:R-:W-:-:S02]  /*7f60*/  MOV R189, 0xffffffff ;  /* 0xffffffff00bd7802 */ /* 0x000fc40000000f00 */
[----:B------:R-:W-:Y:S02]  /*7f70*/  MOV R185, R186 ;  /* 0x000000ba00b97202 */ /* 0x000fe40000000f00 */
[----:B------:R-:W-:Y:S02]  /*7f80*/  MOV R184, 0x7fa0 ;  /* 0x00007fa000b87802 */ /* 0x000fe40000000f00 */
[----:B------:R-:W-:Y:S05]  /*7f90*/  CALL.REL.NOINC `($__internal_197_$__cuda_sm70_shflsync_bfly_p) ;  /* 0x0000026000007944 */ /* 0x000fea0003c00000 */
[----:B-1----:R-:W-:Y:S01]  /*7fa0*/  MOV R188, R0 ;  /* 0x0000000000bc7202 */ /* 0x002fe20000000f00 */
[----:B------:R-:W-:Y:S01]  /*7fb0*/  HFMA2.MMA R0, -RZ, RZ, 0, 2.384185791015625e-07 ;  /* 0x00000004ff007435 */ /* 0x000fe200000001ff */
[----:B------:R-:W-:Y:S02]  /*7fc0*/  MOV R185, R187 ;  /* 0x000000bb00b97202 */ /* 0x000fe40000000f00 */
[----:B------:R-:W-:Y:S02]  /*7fd0*/  MOV R190, 0x1f ;  /* 0x0000001f00be7802 */ /* 0x000fe40000000f00 */
[----:B------:R-:W-:Y:S02]  /*7fe0*/  MOV R189, 0xffffffff ;  /* 0xffffffff00bd7802 */ /* 0x000fe40000000f00 */
[----:B------:R-:W-:-:S02]  /*7ff0*/  MOV R184, 0x8010 ;  /* 0x0000801000b87802 */ /* 0x000fc40000000f00 */
[----:B------:R-:W-:Y:S05]  /*8000*/  CALL.REL.NOINC `($__internal_197_$__cuda_sm70_shflsync_bfly_p) ;  /* 0x000001f000007944 */ /* 0x000fea0003c00000 */
[----:B------:R-:W-:Y:S01]  /*8010*/  FADD.FTZ R186, R188, R186 ;  /* 0x000000babcba7221 */ /* 0x000fe20000010000 */
[----:B------:R-:W-:Y:S01]  /*8020*/  MOV R190, 0x1f ;  /* 0x0000001f00be7802 */ /* 0x000fe20000000f00 */
[----:B-1----:R-:W-:Y:S01]  /*8030*/  FADD.FTZ R187, R187, R0 ;  /* 0x00000000bbbb7221 */ /* 0x002fe20000010000 */
[----:B------:R-:W-:Y:S01]  /*8040*/  HFMA2.MMA R0, -RZ, RZ, 0, 4.76837158203125e-07 ;  /* 0x00000008ff007435 */ /* 0x000fe200000001ff */
[----:B------:R-:W-:-:S02]  /*8050*/  MOV R189, 0xffffffff ;  /* 0xffffffff00bd7802 */ /* 0x000fc40000000f00 */
[----:B------:R-:W-:Y:S02]  /*8060*/  MOV R185, R186 ;  /* 0x000000ba00b97202 */ /* 0x000fe40000000f00 */
[----:B------:R-:W-:Y:S02]  /*8070*/  MOV R184, 0x8090 ;  /* 0x0000809000b87802 */ /* 0x000fe40000000f00 */
[----:B------:R-:W-:Y:S05]  /*8080*/  CALL.REL.NOINC `($__internal_197_$__cuda_sm70_shflsync_bfly_p) ;  /* 0x0000017000007944 */ /* 0x000fea0003c00000 */
[----:B-1----:R-:W-:Y:S01]  /*8090*/  MOV R188, R0 ;  /* 0x0000000000bc7202 */ /* 0x002fe20000000f00 */
[----:B------:R-:W-:Y:S01]  /*80a0*/  HFMA2.MMA R0, -RZ, RZ, 0, 4.76837158203125e-07 ;  /* 0x00000008ff007435 */ /* 0x000fe200000001ff */
        /* <DEDUP_REMOVED lines=8> */
[----:B------:R-:W-:Y:S01]  /*8130*/  HFMA2.MMA R0, -RZ, RZ, 0, 9.5367431640625e-07 ;  /* 0x00000010ff007435 */ /* 0x000fe200000001ff */
[----:B------:R-:W-:-:S02]  /*8140*/  MOV R189, 0xffffffff ;  /* 0xffffffff00bd7802 */ /* 0x000fc40000000f00 */
[----:B------:R-:W-:Y:S02]  /*8150*/  MOV R185, R186 ;  /* 0x000000ba00b97202 */ /* 0x000fe40000000f00 */
[----:B------:R-:W-:Y:S02]  /*8160*/  MOV R184, 0x8180 ;  /* 0x0000818000b87802 */ /* 0x000fe40000000f00 */
[----:B------:R-:W-:Y:S05]  /*8170*/  CALL.REL.NOINC `($__internal_197_$__cuda_sm70_shflsync_bfly_p) ;  /* 0x0000008000007944 */ /* 0x000fea0003c00000 */
[----:B-1----:R-:W-:Y:S01]  /*8180*/  MOV R188, R0 ;  /* 0x0000000000bc7202 */ /* 0x002fe20000000f00 */
[----:B------:R-:W-:Y:S01]  /*8190*/  HFMA2.MMA R0, -RZ, RZ, 0, 9.5367431640625e-07 ;  /* 0x00000010ff007435 */ /* 0x000fe200000001ff */
[----:B------:R-:W-:Y:S02]  /*81a0*/  MOV R185, R187 ;  /* 0x000000bb00b97202 */ /* 0x000fe40000000f00 */
[----:B------:R-:W-:Y:S02]  /*81b0*/  MOV R190, 0x1f ;  /* 0x0000001f00be7802 */ /* 0x000fe40000000f00 */
[----:B------:R-:W-:Y:S02]  /*81c0*/  MOV R189, 0xffffffff ;  /* 0xffffffff00bd7802 */ /* 0x000fe40000000f00 */
[----:B------:R-:W-:-:S02]  /*81d0*/  MOV R184, 0x81f0 ;  /* 0x000081f000b87802 */ /* 0x000fc40000000f00 */
[----:B------:R-:W-:Y:S05]  /*81e0*/  CALL.REL.NOINC `($__internal_197_$__cuda_sm70_shflsync_bfly_p) ;  /* 0x0000001000007944 */ /* 0x000fea0003c00000 */
[----:B-1----:R-:W-:Y:S05]  /*81f0*/  BRA `(.L_x_12208) ;  /* 0xffffab4000007947 */ /* 0x002fea000383ffff */
        .weak           $__internal_197_$__cuda_sm70_shflsync_bfly_p
        .type           $__internal_197_$__cuda_sm70_shflsync_bfly_p,@function
        .size           $__internal_197_$__cuda_sm70_shflsync_bfly_p,(.L_x_12499 - $__internal_197_$__cuda_sm70_shflsync_bfly_p)
$__internal_197_$__cuda_sm70_shflsync_bfly_p:
[----:B------:R-:W-:Y:S04]  /*8200*/  WARPSYNC R189 ;  /* 0x000000bd00007348 */ /* 0x000fe80003800000 */
[----:B------:R0:W1:Y:S02]  /*8210*/  SHFL.BFLY PT, R0, R185, R0, R190 ;  /* 0x0c000000b9007389 */ /* 0x00006400000e00be */
[----:B0-----:R-:W-:-:S06]  /*8220*/  HFMA2.MMA R185, -RZ, RZ, 0, 0 ;  /* 0x00000000ffb97435 */ /* 0x001fcc00000001ff */
[----:B------:R-:W-:Y:S05]  /*8230*/  RET.REL.NODEC R184 `(_ZN10layer_norm13ln_bwd_kernelINS_13Kernel_traitsIfffffjLj1024ELj1ELj4ELj1ELj16ENS_18Kernel_traits_baseILj1024EfffffjLj128EEEEELb1ELb1ELb1ELb0EEEvNS_9BwdParamsE) ;  /* 0xffff7dc0b8007950 */ /* 0x000fea0003c3ffff */
.L_x_12209:
        /* <DEDUP_REMOVED lines=12> */
.L_x_12499:


//--------------------- .text._ZN10layer_norm22ln_bwd_finalize_kernelINS_22Kernel_traits_finalizeILj1024EfffffjLb1ELj1024ELj4ENS_18Kernel_traits_baseILj1024EfffffjLj1024EEEEELb1ELb1EEEvNS_9BwdParamsE --------------------------
	.section	.text._ZN10layer_norm22ln_bwd_finalize_kernelINS_22Kernel_traits_finalizeILj1024EfffffjLb1ELj1024ELj4ENS_18Kernel_traits_baseILj1024EfffffjLj1024EEEEELb1ELb1EEEvNS_9BwdParamsE,"ax",@progbits
	.sectioninfo	@"SHI_REGISTERS=32"
	.align	128
        .global         _ZN10layer_norm22ln_bwd_finalize_kernelINS_22Kernel_traits_finalizeILj1024EfffffjLb1ELj1024ELj4ENS_18Kernel_traits_baseILj1024EfffffjLj1024EEEEELb1ELb1EEEvNS_9BwdParamsE
        .type           _ZN10layer_norm22ln_bwd_finalize_kernelINS_22Kernel_traits_finalizeILj1024EfffffjLb1ELj1024ELj4ENS_18Kernel_traits_baseILj1024EfffffjLj1024EEEEELb1ELb1EEEvNS_9BwdParamsE,@function
        .size           _ZN10layer_norm22ln_bwd_finalize_kernelINS_22Kernel_traits_finalizeILj1024EfffffjLb1ELj1024ELj4ENS_18Kernel_traits_baseILj1024EfffffjLj1024EEEEELb1ELb1EEEvNS_9BwdParamsE,(.L_x_12500 - _ZN10layer_norm22ln_bwd_finalize_kernelINS_22Kernel_traits_finalizeILj1024EfffffjLb1ELj1024ELj4ENS_18Kernel_traits_baseILj1024EfffffjLj1024EEEEELb1ELb1EEEvNS_9BwdParamsE)
        .other          _ZN10layer_norm22ln_bwd_finalize_kernelINS_22Kernel_traits_finalizeILj1024EfffffjLb1ELj1024ELj4ENS_18Kernel_traits_baseILj1024EfffffjLj1024EEEEELb1ELb1EEEvNS_9BwdParamsE,@"STO_CUDA_ENTRY STV_DEFAULT"
_ZN10layer_norm22ln_bwd_finalize_kernelINS_22Kernel_traits_finalizeILj1024EfffffjLb1ELj1024ELj4ENS_18Kernel_traits_baseILj1024EfffffjLj1024EEEEELb1ELb1EEEvNS_9BwdParamsE:
.text._ZN10layer_norm22ln_bwd_finalize_kernelINS_22Kernel_traits_finalizeILj1024EfffffjLb1ELj1024ELj4ENS_18Kernel_traits_baseILj1024EfffffjLj1024EEEEELb1ELb1EEEvNS_9BwdParamsE:
        /* <DEDUP_REMOVED lines=19> */
.L_x_12222:
        /* <DEDUP_REMOVED lines=32> */
.L_x_12214:
        /* <DEDUP_REMOVED lines=47> */
.L_x_12213:
[----:B------:R-:W-:Y:S05]  /*0620*/  BSYNC B1 ;  /* 0x0000000000017941 */ /* 0x000fea0003800000 */
.L_x_12212:
        /* <DEDUP_REMOVED lines=29> */
.L_x_12216:
[----:B------:R-:W-:Y:S05]  /*0800*/  BSYNC B1 ;  /* 0x0000000000017941 */ /* 0x000fea0003800000 */
.L_x_12215:
        /* <DEDUP_REMOVED lines=13> */
.L_x_12211:
[----:B------:R-:W-:Y:S05]  /*08e0*/  BSYNC B0 ;  /* 0x0000000000007941 */ /* 0x000fea0003800000 */
.L_x_12210:
        /* <DEDUP_REMOVED lines=12> */
.L_x_12223:
        /* <DEDUP_REMOVED lines=27> */
.L_x_12224:
        /* <DEDUP_REMOVED lines=9> */
.L_x_12217:
        /* <DEDUP_REMOVED lines=16> */
.L_x_12221:
[----:B------:R-:W-:Y:S05]  /*0cf0*/  BSYNC B0 ;  /* 0x0000000000007941 */ /* 0x000fea0003800000 */
.L_x_12220:
[C---:B------:R-:W-:Y:S02]  /*0d00*/  ISETP.GT.U32.AND P1, PT, R4.reuse, -0x401, PT ;  /* 0xfffffbff0400780c */ /* 0x040fe40003f24070 */
[----:B------:R-:W-:-:S02]  /*0d10*/  IADD3 R4, R4, 0x400, RZ ;  /* 0x0000040004047810 */ /* 0x000fc40007ffe0ff */
[----:B------:R-:W-:-:S09]  /*0d20*/  IADD3 R5, R5, 0x200, RZ ;  /* 0x0000020005057810 */ /* 0x000fd20007ffe0ff */
[----:B012---:R-:W-:Y:S05]  /*0d30*/  @P1 BRA `(.L_x_12222) ;  /* 0xfffff3f000001947 */ /* 0x007fea000383ffff */
[----:B------:R-:W-:Y:S05]  /*0d40*/  EXIT ;  /* 0x000000000000794d */ /* 0x000fea0003800000 */
.L_x_12218:
[----:B------:R-:W-:Y:S01]  /*0d50*/  HFMA2.MMA R14, -RZ, RZ, 0, 1.847743988037109375e-06 ;  /* 0x0000001fff0e7435 */ /* 0x000fe200000001ff */
[----:B---3--:R-:W-:Y:S01]  /*0d60*/  IMAD.MOV.U32 R18, RZ, RZ, R10 ;  /* 0x000000ffff127224 */ /* 0x008fe200078e000a */
[----:B------:R-:W-:Y:S01]  /*0d70*/  MOV R17, 0x1 ;  /* 0x0000000100117802 */ /* 0x000fe20000000f00 */
[----:B------:R-:W-:Y:S01]  /*0d80*/  IMAD.MOV.U32 R19, RZ, RZ, -0x1 ;  /* 0xffffffffff137424 */ /* 0x000fe200078e00ff */
[----:B------:R-:W-:Y:S02]  /*0d90*/  MOV R8, 0xdb0 ;  /* 0x00000db000087802 */ /* 0x000fe40000000f00 */
[----:B012---:R-:W-:Y:S05]  /*0da0*/  CALL.REL.NOINC `($__internal_198_$__cuda_sm70_shflsync_bfly_p) ;  /* 0x0000059000007944 */ /* 0x007fea0003c00000 */
[----:B01----:R-:W-:Y:S05]  /*0db0*/  BRA `(.L_x_12223) ;  /* 0xfffffbf000007947 */ /* 0x003fea000383ffff */
.L_x_12219:
[----:B------:R-:W-:Y:S01]  /*0dc0*/  HFMA2.MMA R14, -RZ, RZ, 0, 1.847743988037109375e-06 ;  /* 0x0000001fff0e7435 */ /* 0x000fe200000001ff */
[----:B------:R-:W-:Y:S01]  /*0dd0*/  MOV R17, 0x2 ;  /* 0x0000000200117802 */ /* 0x000fe20000000f00 */
[----:B------:R-:W-:Y:S01]  /*0de0*/  IMAD.MOV.U32 R19, RZ, RZ, -0x1 ;  /* 0xffffffffff137424 */ /* 0x000fe200078e00ff */
[----:B------:R-:W-:-:S03]  /*0df0*/  MOV R8, 0xe10 ;  /* 0x00000e1000087802 */ /* 0x000fc60000000f00 */
[----:B0123--:R-:W-:Y:S05]  /*0e00*/  CALL.REL.NOINC `($__internal_198_$__cuda_sm70_shflsync_bfly_p) ;  /* 0x0000053000007944 */ /* 0x00ffea0003c00000 */
[----:B01----:R-:W-:Y:S01]  /*0e10*/  FADD.FTZ R18, R18, R14 ;  /* 0x0000000e12127221 */ /* 0x003fe20000010000 */
[----:B------:R-:W-:Y:S01]  /*0e20*/  HFMA2.MMA R14, -RZ, RZ, 0, 1.847743988037109375e-06 ;  /* 0x0000001fff0e7435 */ /* 0x000fe200000001ff */
[----:B------:R-:W-:Y:S01]  /*0e30*/  MOV R17, 0x4 ;  /* 0x0000000400117802 */ /* 0x000fe20000000f00 */
[----:B------:R-:W-:Y:S01]  /*0e40*/  IMAD.MOV.U32 R19, RZ, RZ, -0x1 ;  /* 0xffffffffff137424 */ /* 0x000fe200078e00ff */
[----:B------:R-:W-:-:S03]  /*0e50*/  MOV R8, 0xe70 ;  /* 0x00000e7000087802 */ /* 0x000fc60000000f00 */
[----:B------:R-:W-:Y:S05]  /*0e60*/  CALL.REL.NOINC `($__internal_198_$__cuda_sm70_shflsync_bfly_p) ;  /* 0x000004d000007944 */ /* 0x000fea0003c00000 */
[----:B01----:R-:W-:Y:S01]  /*0e70*/  FADD.FTZ R18, R18, R14 ;  /* 0x0000000e12127221 */ /* 0x003fe20000010000 */
[----:B------:R-:W-:Y:S01]  /*0e80*/  HFMA2.MMA R14, -RZ, RZ, 0, 1.847743988037109375e-06 ;  /* 0x0000001fff0e7435 */ /* 0x000fe200000001ff */
[----:B------:R-:W-:-:S02]  /*0e90*/  MOV R17, 0x8 ;  /* 0x0000000800117802 */ /* 0x000fc40000000f00 */
[----:B------:R-:W-:Y:S02]  /*0ea0*/  MOV R19, 0xffffffff ;  /* 0xffffffff00137802 */ /* 0x000fe40000000f00 */
[----:B------:R-:W-:Y:S02]  /*0eb0*/  MOV R8, 0xed0 ;  /* 0x00000ed000087802 */ /* 0x000fe40000000f00 */
[----:B------:R-:W-:Y:S05]  /*0ec0*/  CALL.REL.NOINC `($__internal_198_$__cuda_sm70_shflsync_bfly_p) ;  /* 0x0000047000007944 */ /* 0x000fea0003c00000 */
[----:B-1----:R-:W-:Y:S01]  /*0ed0*/  FADD.FTZ R10, R18, R14 ;  /* 0x0000000e120a7221 */ /* 0x002fe20000010000 */
[----:B------:R-:W-:Y:S01]  /*0ee0*/  HFMA2.MMA R14, -RZ, RZ, 0, 1.847743988037109375e-06 ;  /* 0x0000001fff0e7435 */ /* 0x000fe200000001ff */
[----:B0-----:R-:W-:Y:S01]  /*0ef0*/  IMAD.MOV.U32 R17, RZ, RZ, 0x10 ;  /* 0x00000010ff117424 */ /* 0x001fe200078e00ff */
[----:B------:R-:W-:Y:S02]  /*0f00*/  MOV R19, 0xffffffff ;  /* 0xffffffff00137802 */ /* 0x000fe40000000f00 */
[----:B------:R-:W-:Y:S02]  /*0f10*/  MOV R18, R10 ;  /* 0x0000000a00127202 */ /* 0x000fe40000000f00 */
[----:B------:R-:W-:Y:S02]  /*0f20*/  MOV R8, 0xf40 ;  /* 0x00000f4000087802 */ /* 0x000fe40000000f00 */
[----:B------:R-:W-:Y:S05]  /*0f30*/  CALL.REL.NOINC `($__internal_198_$__cuda_sm70_shflsync_bfly_p) ;  /* 0x0000040000007944 */ /* 0x000fea0003c00000 */
[----:B0-----:R-:W-:Y:S01]  /*0f40*/  HFMA2.MMA R17, -RZ, RZ, 0, 5.9604644775390625e-08 ;  /* 0x00000001ff117435 */ /* 0x001fe200000001ff */
[----:B-1----:R-:W-:Y:S01]  /*0f50*/  IMAD.MOV.U32 R13, RZ, RZ, R14 ;  /* 0x000000ffff0d7224 */ /* 0x002fe200078e000e */
[----:B------:R-:W-:Y:S01]  /*0f60*/  MOV R18, R15 ;  /* 0x0000000f00127202 */ /* 0x000fe20000000f00 */
[----:B------:R-:W-:Y:S01]  /*0f70*/  IMAD.MOV.U32 R19, RZ, RZ, -0x1 ;  /* 0xffffffffff137424 */ /* 0x000fe200078e00ff */
[----:B------:R-:W-:-:S02]  /*0f80*/  MOV R14, 0x1f ;  /* 0x0000001f000e7802 */ /* 0x000fc40000000f00 */
[----:B------:R-:W-:Y:S02]  /*0f90*/  MOV R8, 0xfb0 ;  /* 0x00000fb000087802 */ /* 0x000fe40000000f00 */
[----:B------:R-:W-:Y:S05]  /*0fa0*/  CALL.REL.NOINC `($__internal_198_$__cuda_sm70_shflsync_bfly_p) ;  /* 0x0000039000007944 */ /* 0x000fea0003c00000 */
[----:B0-----:R-:W-:Y:S01]  /*0fb0*/  HFMA2.MMA R17, -RZ, RZ, 0, 1.1920928955078125e-07 ;  /* 0x00000002ff117435 */ /* 0x001fe200000001ff */
[----:B-1----:R-:W-:Y:S01]  /*0fc0*/  FADD.FTZ R18, R15, R14 ;  /* 0x0000000e0f127221 */ /* 0x002fe20000010000 */
[----:B------:R-:W-:Y:S02]  /*0fd0*/  MOV R14, 0x1f ;  /* 0x0000001f000e7802 */ /* 0x000fe40000000f00 */
[----:B------:R-:W-:Y:S02]  /*0fe0*/  MOV R19, 0xffffffff ;  /* 0xffffffff00137802 */ /* 0x000fe40000000f00 */
[----:B------:R-:W-:Y:S02]  /*0ff0*/  MOV R8, 0x1010 ;  /* 0x0000101000087802 */ /* 0x000fe40000000f00 */
[----:B------:R-:W-:Y:S05]  /*1000*/  CALL.REL.NOINC `($__internal_198_$__cuda_sm70_shflsync_bfly_p) ;  /* 0x0000033000007944 */ /* 0x000fea0003c00000 */
[----:B01----:R-:W-:Y:S01]  /*1010*/  FADD.FTZ R18, R18, R14 ;  /* 0x0000000e12127221 */ /* 0x003fe20000010000 */
[----:B------:R-:W-:Y:S01]  /*1020*/  HFMA2.MMA R14, -RZ, RZ, 0, 1.847743988037109375e-06 ;  /* 0x0000001fff0e7435 */ /* 0x000fe200000001ff */
[----:B------:R-:W-:Y:S01]  /*1030*/  IMAD.MOV.U32 R17, RZ, RZ, 0x4 ;  /* 0x00000004ff117424 */ /* 0x000fe200078e00ff */
[----:B------:R-:W-:Y:S02]  /*1040*/  MOV R19, 0xffffffff ;  /* 0xffffffff00137802 */ /* 0x000fe40000000f00 */
[----:B------:R-:W-:-:S02]  /*1050*/  MOV R8, 0x1070 ;  /* 0x0000107000087802 */ /* 0x000fc40000000f00 */
[----:B------:R-:W-:Y:S05]  /*1060*/  CALL.REL.NOINC `($__internal_198_$__cuda_sm70_shflsync_bfly_p) ;  /* 0x000002d000007944 */ /* 0x000fea0003c00000 */
[----:B0-----:R-:W-:Y:S01]  /*1070*/  HFMA2.MMA R17, -RZ, RZ, 0, 4.76837158203125e-07 ;  /* 0x00000008ff117435 */ /* 0x001fe200000001ff */
[----:B-1----:R-:W-:Y:S01]  /*1080*/  FADD.FTZ R18, R18, R14 ;  /* 0x0000000e12127221 */ /* 0x002fe20000010000 */
[----:B------:R-:W-:Y:S01]  /*1090*/  MOV R19, 0xffffffff ;  /* 0xffffffff00137802 */ /* 0x000fe20000000f00 */
[----:B------:R-:W-:Y:S01]  /*10a0*/  IMAD.MOV.U32 R14, RZ, RZ, 0x1f ;  /* 0x0000001fff0e7424 */ /* 0x000fe200078e00ff */
[----:B------:R-:W-:-:S02]  /*10b0*/  MOV R8, 0x10d0 ;  /* 0x000010d000087802 */ /* 0x000fc40000000f00 */
[----:B------:R-:W-:Y:S05]  /*10c0*/  CALL.REL.NOINC `($__internal_198_$__cuda_sm70_shflsync_bfly_p) ;  /* 0x0000027000007944 */ /* 0x000fea0003c00000 */
[----:B-1----:R-:W-:Y:S01]  /*10d0*/  FADD.FTZ R12, R18, R14 ;  /* 0x0000000e120c7221 */ /* 0x002fe20000010000 */
[----:B0-----:R-:W-:Y:S01]  /*10e0*/  HFMA2.MMA R17, -RZ, RZ, 0, 9.5367431640625e-07 ;  /* 0x00000010ff117435 */ /* 0x001fe200000001ff */
[----:B------:R-:W-:Y:S01]  /*10f0*/  MOV R14, 0x1f ;  /* 0x0000001f000e7802 */ /* 0x000fe20000000f00 */
[----:B------:R-:W-:Y:S01]  /*1100*/  IMAD.MOV.U32 R19, RZ, RZ, -0x1 ;  /* 0xffffffffff137424 */ /* 0x000fe200078e00ff */
[----:B------:R-:W-:-:S02]  /*1110*/  MOV R8, 0x1140 ;  /* 0x0000114000087802 */ /* 0x000fc40000000f00 */
[----:B------:R-:W-:Y:S02]  /*1120*/  MOV R18, R12 ;  /* 0x0000000c00127202 */ /* 0x000fe40000000f00 */
[----:B------:R-:W-:Y:S05]  /*1130*/  CALL.REL.NOINC `($__internal_198_$__cuda_sm70_shflsync_bfly_p) ;  /* 0x0000020000007944 */ /* 0x000fea0003c00000 */
[----:B-1----:R-:W-:Y:S01]  /*1140*/  MOV R15, R14 ;  /* 0x0000000e000f7202 */ /* 0x002fe20000000f00 */
[----:B------:R-:W-:Y:S01]  /*1150*/  HFMA2.MMA R14, -RZ, RZ, 0, 1.847743988037109375e-06 ;  /* 0x0000001fff0e7435 */ /* 0x000fe200000001ff */
[----:B0-----:R-:W-:Y:S01]  /*1160*/  MOV R18, R11 ;  /* 0x0000000b00127202 */ /* 0x001fe20000000f00 */
[----:B------:R-:W-:Y:S01]  /*1170*/  IMAD.MOV.U32 R17, RZ, RZ, 0x1 ;  /* 0x00000001ff117424 */ /* 0x000fe200078e00ff */
[----:B------:R-:W-:Y:S02]  /*1180*/  MOV R19, 0xffffffff ;  /* 0xffffffff00137802 */ /* 0x000fe40000000f00 */
[----:B------:R-:W-:Y:S02]  /*1190*/  MOV R8, 0x11b0 ;  /* 0x000011b000087802 */ /* 0x000fe40000000f00 */
[----:B------:R-:W-:Y:S05]  /*11a0*/  CALL.REL.NOINC `($__internal_198_$__cuda_sm70_shflsync_bfly_p) ;  /* 0x0000019000007944 */ /* 0x000fea0003c00000 */
[----:B0-----:R-:W-:Y:S01]  /*11b0*/  HFMA2.MMA R17, -RZ, RZ, 0, 1.1920928955078125e-07 ;  /* 0x00000002ff117435 */ /* 0x001fe200000001ff */
[----:B-1----:R-:W-:Y:S01]  /*11c0*/  FADD.FTZ R18, R11, R14 ;  /* 0x0000000e0b127221 */ /* 0x002fe20000010000 */
[----:B------:R-:W-:Y:S01]  /*11d0*/  MOV R19, 0xffffffff ;  /* 0xffffffff00137802 */ /* 0x000fe20000000f00 */
[----:B------:R-:W-:Y:S01]  /*11e0*/  IMAD.MOV.U32 R14, RZ, RZ, 0x1f ;  /* 0x0000001fff0e7424 */ /* 0x000fe200078e00ff */
[----:B------:R-:W-:-:S02]  /*11f0*/  MOV R8, 0x1210 ;  /* 0x0000121000087802 */ /* 0x000fc40000000f00 */
[----:B------:R-:W-:Y:S05]  /*1200*/  CALL.REL.NOINC `($__internal_198_$__cuda_sm70_shflsync_bfly_p) ;  /* 0x0000013000007944 */ /* 0x000fea0003c00000 */
[----:B0-----:R-:W-:Y:S01]  /*1210*/  HFMA2.MMA R17, -RZ, RZ, 0, 2.384185791015625e-07 ;  /* 0x00000004ff117435 */ /* 0x001fe200000001ff */
[----:B-1----:R-:W-:Y:S01]  /*1220*/  FADD.FTZ R18, R18, R14 ;  /* 0x0000000e12127221 */ /* 0x002fe20000010000 */
[----:B------:R-:W-:Y:S01]  /*1230*/  MOV R14, 0x1f ;  /* 0x0000001f000e7802 */ /* 0x000fe20000000f00 */
[----:B------:R-:W-:Y:S01]  /*1240*/  IMAD.MOV.U32 R19, RZ, RZ, -0x1 ;  /* 0xffffffffff137424 */ /* 0x000fe200078e00ff */
[----:B------:R-:W-:-:S02]  /*1250*/  MOV R8, 0x1270 ;  /* 0x0000127000087802 */ /* 0x000fc40000000f00 */
[----:B------:R-:W-:Y:S05]  /*1260*/  CALL.REL.NOINC `($__internal_198_$__cuda_sm70_shflsync_bfly_p) ;  /* 0x000000d000007944 */ /* 0x000fea0003c00000 */
[----:B0-----:R-:W-:Y:S01]  /*1270*/  HFMA2.MMA R17, -RZ, RZ, 0, 4.76837158203125e-07 ;  /* 0x00000008ff117435 */ /* 0x001fe200000001ff */
[----:B-1----:R-:W-:Y:S01]  /*1280*/  FADD.FTZ R18, R18, R14 ;  /* 0x0000000e12127221 */ /* 0x002fe20000010000 */
[----:B------:R-:W-:-:S02]  /*1290*/  MOV R14, 0x1f ;  /* 0x0000001f000e7802 */ /* 0x000fc40000000f00 */
[----:B------:R-:W-:Y:S02]  /*12a0*/  MOV R19, 0xffffffff ;  /* 0xffffffff00137802 */ /* 0x000fe40000000f00 */
[----:B------:R-:W-:Y:S02]  /*12b0*/  MOV R8, 0x12d0 ;  /* 0x000012d000087802 */ /* 0x000fe40000000f00 */
[----:B------:R-:W-:Y:S05]  /*12c0*/  CALL.REL.NOINC `($__internal_198_$__cuda_sm70_shflsync_bfly_p) ;  /* 0x0000007000007944 */ /* 0x000fea0003c00000 */
[----:B01----:R-:W-:Y:S01]  /*12d0*/  FADD.FTZ R18, R18, R14 ;  /* 0x0000000e12127221 */ /* 0x003fe20000010000 */
[----:B------:R-:W-:Y:S01]  /*12e0*/  HFMA2.MMA R14, -RZ, RZ, 0, 1.847743988037109375e-06 ;  /* 0x0000001fff0e7435 */ /* 0x000fe200000001ff */
[----:B------:R-:W-:Y:S01]  /*12f0*/  IMAD.MOV.U32 R17, RZ, RZ, 0x10 ;  /* 0x00000010ff117424 */ /* 0x000fe200078e00ff */
[----:B------:R-:W-:Y:S02]  /*1300*/  MOV R19, 0xffffffff ;  /* 0xffffffff00137802 */ /* 0x000fe40000000f00 */
[----:B------:R-:W-:Y:S02]  /*1310*/  MOV R8, 0x1330 ;  /* 0x0000133000087802 */ /* 0x000fe40000000f00 */
[----:B------:R-:W-:Y:S05]  /*1320*/  CALL.REL.NOINC `($__internal_198_$__cuda_sm70_shflsync_bfly_p) ;  /* 0x0000001000007944 */ /* 0x000fea0003c00000 */
[----:B01----:R-:W-:Y:S05]  /*1330*/  BRA `(.L_x_12224) ;  /* 0xfffff82000007947 */ /* 0x003fea000383ffff */
        .weak           $__internal_198_$__cuda_sm70_shflsync_bfly_p
        .type           $__internal_198_$__cuda_sm70_shflsync_bfly_p,@function
        .size           $__internal_198_$__cuda_sm70_shflsync_bfly_p,(.L_x_12500 - $__internal_198_$__cuda_sm70_shflsync_bfly_p)
$__internal_198_$__cuda_sm70_shflsync_bfly_p:
[----:B------:R-:W-:Y:S01]  /*1340*/  HFMA2.MMA R9, -RZ, RZ, 0, 0 ;  /* 0x00000000ff097435 */ /* 0x000fe200000001ff */
[----:B------:R-:W-:Y:S04]  /*1350*/  WARPSYNC R19 ;  /* 0x0000001300007348 */ /* 0x000fe80003800000 */
[----:B------:R0:W1:Y:S01]  /*1360*/  SHFL.BFLY PT, R14, R18, R17, R14 ;  /* 0x0c000011120e7389 */ /* 0x00006200000e000e */
[----:B------:R-:W-:Y:S05]  /*1370*/  RET.REL.NODEC R8 `(_ZN10layer_norm22ln_bwd_finalize_kernelINS_22Kernel_traits_finalizeILj1024EfffffjLb1ELj1024ELj4ENS_18Kernel_traits_baseILj1024EfffffjLj1024EEEEELb1ELb1EEEvNS_9BwdParamsE) ;  /* 0xffffec8008007950 */ /* 0x000fea0003c3ffff */
.L_x_12225:
        /* <DEDUP_REMOVED lines=16> */
.L_x_12500:


//--------------------- .text._ZN10layer_norm13ln_bwd_kernelINS_13Kernel_traitsIfffffjLj1024ELj1ELj4ELj1ELj16ENS_18Kernel_traits_baseILj1024EfffffjLj128EEEEELb1ELb1ELb1ELb1EEEvNS_9BwdParamsE --------------------------
	.section	.text._ZN10layer_norm13ln_bwd_kernelINS_13Kernel_traitsIfffffjLj1024ELj1ELj4ELj1ELj16ENS_18Kernel_traits_baseILj1024EfffffjLj128EEEEELb1ELb1ELb1ELb1EEEvNS_9BwdParamsE,"ax",@progbits
	.sectioninfo	@"SHI_REGISTERS=255"
	.align	128
        .global         _ZN10layer_norm13ln_bwd_kernelINS_13Kernel_traitsIfffffjLj1024ELj1ELj4ELj1ELj16ENS_18Kernel_traits_baseILj1024EfffffjLj128EEEEELb1ELb1ELb1ELb1EEEvNS_9BwdParamsE
        .type           _ZN10layer_norm13ln_bwd_kernelINS_13Kernel_traitsIfffffjLj1024ELj1ELj4ELj1ELj16ENS_18Kernel_traits_baseILj1024EfffffjLj128EEEEELb1ELb1ELb1ELb1EEEvNS_9BwdParamsE,@function
        .size           _ZN10layer_norm13ln_bwd_kernelINS_13Kernel_traitsIfffffjLj1024ELj1ELj4ELj1ELj16ENS_18Kernel_traits_baseILj1024EfffffjLj128EEEEELb1ELb1ELb1ELb1EEEvNS_9BwdParamsE,(.L_x_12501 - _ZN10layer_norm13ln_bwd_kernelINS_13Kernel_traitsIfffffjLj1024ELj1ELj4ELj1ELj16ENS_18Kernel_traits_baseILj1024EfffffjLj128EEEEELb1ELb1ELb1ELb1EEEvNS_9BwdParamsE)
        .other          _ZN10layer_norm13ln_bwd_kernelINS_13Kernel_traitsIfffffjLj1024ELj1ELj4ELj1ELj16ENS_18Kernel_traits_baseILj1024EfffffjLj128EEEEELb1ELb1ELb1ELb1EEEvNS_9BwdParamsE,@"STO_CUDA_ENTRY STV_DEFAULT"
_ZN10layer_norm13ln_bwd_kernelINS_13Kernel_traitsIfffffjLj1024ELj1ELj4ELj1ELj16ENS_18Kernel_traits_baseILj1024EfffffjLj128EEEEELb1ELb1ELb1ELb1EEEvNS_9BwdParamsE:
.text._ZN10layer_norm13ln_bwd_kernelINS_13Kernel_traitsIfffffjLj1024ELj1ELj4ELj1ELj16ENS_18Kernel_traits_baseILj1024EfffffjLj128EEEEELb1ELb1ELb1ELb1EEEvNS_9BwdParamsE:
        /* <DEDUP_REMOVED lines=59> */
.L_x_12227:
        /* <DEDUP_REMOVED lines=67> */
[----:B------:R1:W-:Y:S04]  /*07e0*/  STL.64 [R1+0xd0], R70 ;  /* 0x0000d04601007387 */ /* 0x0003e80000100a00 */
[----:B---3--:R-:W-:Y:S04]  /*07f0*/  STL.64 [R1+0xb8], R64 ;  /* 0x0000b84001007387 */ /* 0x008fe80000100a00 */
        /* <DEDUP_REMOVED lines=20> */
[----:B------:R-:W-:-:S02]  /*0940*/  CS2R R64, SRZ ;  /* 0x0000000000407805 */ /* 0x000fc4000001ff00 */
.L_x_12298:
[----:B------:R-:W-:-:S10]  /*0950*/  HFMA2.MMA R206, -RZ, RZ, 0, 2.384185791015625e-07 ;  /* 0x00000004ffce7435 */ /* 0x000fd400000001ff */
[----:B------:R-:W-:-:S05]  /*0960*/  IMAD.WIDE R2, R4, R206, c[0x0][0x1d8] ;  /* 0x0000760004027625 */ /* 0x000fca00078e02ce */
[----:B------:R1:W2:Y:S04]  /*0970*/  LDG.E R184, [R2.64] ;  /* 0x0000000402b87981 */ /* 0x0002a8000c1e1900 */
[----:B------:R-:W3:Y:S01]  /*0980*/  S2R R185, SR_TID.X ;  /* 0x0000000000b97919 */ /* 0x000ee20000002100 */
[----:B0-----:R-:W-:-:S04]  /*0990*/  IMAD.WIDE R6, R4, R206, c[0x0][0x1d0] ;  /* 0x0000740004067625 */ /* 0x001fc800078e02ce */
[----:B-1----:R-:W-:-:S04]  /*09a0*/  IMAD.WIDE R2, R4, R206, c[0x0][0x1a8] ;  /* 0x00006a0004027625 */ /* 0x002fc800078e02ce */
[----:B------:R-:W-:Y:S02]  /*09b0*/  IMAD R0, R4, c[0x0][0x168], RZ ;  /* 0x00005a0004007a24 */ /* 0x000fe400078e02ff */
[----:B-----5:R0:W5:Y:S04]  /*09c0*/  LDG.E R3, [R2.64] ;  /* 0x0000000402037981 */ /* 0x020168000c1e1900 */
[----:B0-----:R0:W5:Y:S01]  /*09d0*/  LDG.E R2, [R6.64] ;  /* 0x0000000406027981 */ /* 0x001162000c1e1900 */
[----:B------:R-:W-:Y:S01]  /*09e0*/  MOV R236, 0x10 ;  /* 0x0000001000ec7802 */ /* 0x000fe20000000f00 */
[----:B------:R-:W-:Y:S01]  /*09f0*/  BSSY B1, `(.L_x_12229) ;  /* 0x00001b8000017945 */ /* 0x000fe20003800000 */
[----:B---3--:R-:W-:Y:S02]  /*0a00*/  LOP3.LUT R237, R185, 0x1f, RZ, 0xc0, !PT ;  /* 0x0000001fb9ed7812 */ /* 0x008fe400078ec0ff */
[----:B0-----:R-:W-:-:S04]  /*0a10*/  SHF.R.S32.HI R6, RZ, 0x1f, R0 ;  /* 0x0000001fff067819 */ /* 0x001fc80000011400 */
        /* <DEDUP_REMOVED lines=16> */
[----:B------:R-:W-:Y:S02]  /*0b20*/  @P1 IADD3 R184, R2, -0x1, RZ ;  /* 0xffffffff02b81810 */ /* 0x000fe40007ffe0ff */
[----:B------:R-:W-:Y:S01]  /*0b30*/  MOV R205, RZ ;  /* 0x000000ff00cd7202 */ /* 0x000fe20000000f00 */
[----:B------:R0:W5:Y:S02]  /*0b40*/  @P0 LDG.E.128 R28, [R224.64] ;  /* 0x00000004e01c0981 */ /* 0x000164000c1e1d00 */
[----:B------:R-:W-:-:S02]  /*0b50*/  @P1 IMAD R184, R184, c[0x0][0x168], RZ ;  /* 0x00005a00b8b81a24 */ /* 0x000fc400078e02ff */
[----:B------:R1:W5:Y:S03]  /*0b60*/  @P0 LDG.E.128 R24, [R6.64] ;  /* 0x0000000406180981 */ /* 0x000366000c1e1d00 */
[----:B------:R-:W-:-:S04]  /*0b70*/  @P1 SHF.R.S32.HI R185, RZ, 0x1f, R184 ;  /* 0x0000001fffb91819 */ /* 0x000fc800000114b8 */
[----:B------:R-:W-:Y:S02]  /*0b80*/  @P1 LEA.HI R185, R185, R184, RZ, 0x2 ;  /* 0x000000b8b9b91211 */ /* 0x000fe400078f10ff */
[----:B-1----:R-:W-:Y:S02]  /*0b90*/  @P0 IADD3 R6, R0, 0x80, RZ ;  /* 0x0000008000060810 */ /* 0x002fe40007ffe0ff */
[----:B------:R-:W-:-:S03]  /*0ba0*/  @P1 LEA.HI.SX32 R205, R185, R237, 0x1e ;  /* 0x000000edb9cd1211 */ /* 0x000fc600078ff2ff */
[----:B------:R-:W-:-:S05]  /*0bb0*/  @P0 IMAD.WIDE.U32 R6, R6, R236, c[0x0][0x218] ;  /* 0x0000860006060625 */ /* 0x000fca00078e00ec */
[----:B------:R1:W5:Y:S02]  /*0bc0*/  @P0 LDG.E.128 R20, [R6.64] ;  /* 0x0000000406140981 */ /* 0x000364000c1e1d00 */
[----:B-1----:R-:W-:-:S05]  /*0bd0*/  @P0 IADD3 R6, R0, 0xa0, RZ ;  /* 0x000000a000060810 */ /* 0x002fca0007ffe0ff */
        /* <DEDUP_REMOVED lines=8> */
[----:B-1----:R-:W-:-:S05]  /*0c60*/  IMAD.WIDE.U32 R6, R205, R206, c[0x0][0x190] ;  /* 0x00006400cd067625 */ /* 0x002fca00078e00ce */
[----:B------:R1:W5:Y:S02]  /*0c70*/  LDG.E R242, [R6.64] ;  /* 0x0000000406f27981 */ /* 0x000364000c1e1900 */
[C---:B-1----:R-:W-:Y:S02]  /*0c80*/  IADD3 R7, R205.reuse, 0x20, RZ ;  /* 0x00000020cd077810 */ /* 0x042fe40007ffe0ff */
[----:B------:R-:W-:-:S03]  /*0c90*/  IADD3 R6, R205, 0x40, RZ ;  /* 0x00000040cd067810 */ /* 0x000fc60007ffe0ff */
[----:B------:R-:W-:-:S04]  /*0ca0*/  IMAD.WIDE.U32 R184, R7, R206, c[0x0][0x190] ;  /* 0x0000640007b87625 */ /* 0x000fc800078e00ce */
[----:B------:R-:W-:Y:S01]  /*0cb0*/  IMAD.WIDE.U32 R6, R6, R206, c[0x0][0x190] ;  /* 0x0000640006067625 */ /* 0x000fe200078e00ce */
[----:B------:R1:W5:Y:S04]  /*0cc0*/  LDG.E R237, [R184.64] ;  /* 0x00000004b8ed7981 */ /* 0x000368000c1e1900 */
[----:B------:R2:W5:Y:S01]  /*0cd0*/  LDG.E R236, [R6.64] ;  /* 0x0000000406ec7981 */ /* 0x000562000c1e1900 */
[C---:B-1----:R-:W-:Y:S02]  /*0ce0*/  IADD3 R184, R205.reuse, 0x80, RZ ;  /* 0x00000080cdb87810 */ /* 0x042fe40007ffe0ff */
[----:B--2---:R-:W-:-:S03]  /*0cf0*/  IADD3 R6, R205, 0x60, RZ ;  /* 0x00000060cd067810 */ /* 0x004fc60007ffe0ff */
[----:B------:R-:W-:-:S04]  /*0d00*/  IMAD.WIDE.U32 R184, R184, R206, c[0x0][0x190] ;  /* 0x00006400b8b87625 */ /* 0x000fc800078e00ce */
[----:B------:R-:W-:-:S06]  /*0d10*/  IMAD.WIDE.U32 R6, R6, R206, c[0x0][0x190] ;  /* 0x0000640006067625 */ /* 0x000fcc00078e00ce */
[----:B------:R1:W5:Y:S01]  /*0d20*/  LDG.E R7, [R6.64] ;  /* 0x0000000406077981 */ /* 0x000362000c1e1900 */
[----:B------:R-:W-:-:S03]  /*0d30*/  IADD3 R186, R205, 0xa0, RZ ;  /* 0x000000a0cdba7810 */ /* 0x000fc60007ffe0ff */
[----:B-1----:R1:W5:Y:S02]  /*0d40*/  LDG.E R6, [R184.64] ;  /* 0x00000004b8067981 */ /* 0x002364000c1e1900 */
[----:B-1----:R-:W-:-:S05]  /*0d50*/  IADD3 R184, R205, 0xc0, RZ ;  /* 0x000000c0cdb87810 */ /* 0x002fca0007ffe0ff */
[----:B------:R-:W-:-:S04]  /*0d60*/  IMAD.WIDE.U32 R184, R184, R206, c[0x0][0x190] ;  /* 0x00006400b8b87625 */ /* 0x000fc800078e00ce */
[----:B------:R-:W-:Y:S01]  /*0d70*/  IMAD.WIDE.U32 R186, R186, R206, c[0x0][0x190] ;  /* 0x00006400baba7625 */ /* 0x000fe200078e00ce */
[----:B------:R1:W5:Y:S04]  /*0d80*/  LDG.E R239, [R184.64] ;  /* 0x00000004b8ef7981 */ /* 0x000368000c1e1900 */
[----:B------:R2:W5:Y:S01]  /*0d90*/  LDG.E R238, [R186.64] ;  /* 0x00000004baee7981 */ /* 0x000562000c1e1900 */
[----:B-1----:R-:W-:Y:S01]  /*0da0*/  IADD3 R184, R205, 0xe0, RZ ;  /* 0x000000e0cdb87810 */ /* 0x002fe20007ffe0ff */
[----:B--2---:R-:W-:-:S04]  /*0db0*/  CS2R R186, SRZ ;  /* 0x0000000000ba7805 */ /* 0x004fc8000001ff00 */
[----:B------:R-:W-:Y:S01]  /*0dc0*/  IMAD.WIDE.U32 R184, R184, R206, c[0x0][0x190] ;  /* 0x00006400b8b87625 */ /* 0x000fe200078e00ce */
[----:B------:R-:W-:Y:S05]  /*0dd0*/  BRA `(.L_x_12231) ;  /* 0x0000179000007947 */ /* 0x000fea0003800000 */
.L_x_12230:
[----:B------:R-:W-:Y:S01]  /*0de0*/  MOV R248, 0x4 ;  /* 0x0000000400f87802 */ /* 0x000fe20000000f00 */
[----:B------:R-:W-:Y:S01]  /*0df0*/  IMAD.WIDE.U32 R172, R0, R236, c[0x0][0x188] ;  /* 0x0000620000ac7625 */ /* 0x000fe200078e00ec */
[----:B------:R-:W-:Y:S01]  /*0e00*/  IADD3 R5, R184, -0x1, RZ ;  /* 0xffffffffb8057810 */ /* 0x000fe20007ffe0ff */
[----:B------:R0:W-:Y:S02]  /*0e10*/  STL [R1+0xe8], R44 ;  /* 0x0000e82c01007387 */ /* 0x0001e40000100800 */
[----:B------:R-:W-:Y:S01]  /*0e20*/  IMAD.WIDE R190, R4, R248, c[0x0][0x1a0] ;  /* 0x0000680004be7625 */ /* 0x000fe200078e02f8 */
[C---:B------:R-:W-:Y:S01]  /*0e30*/  IADD3 R230, R0.reuse, 0x80, RZ ;  /* 0x0000008000e67810 */ /* 0x040fe20007ffe0ff */
[----:B------:R-:W2:Y:S01]  /*0e40*/  LDG.E.128 R172, [R172.64] ;  /* 0x00000004acac7981 */ /* 0x000ea2000c1e1d00 */
[C---:B------:R-:W-:Y:S01]  /*0e50*/  IADD3 R231, R0.reuse, 0xa0, RZ ;  /* 0x000000a000e77810 */ /* 0x040fe20007ffe0ff */
[----:B------:R-:W-:Y:S01]  /*0e60*/  IMAD R5, R5, c[0x0][0x168], RZ ;  /* 0x00005a0005057a24 */ /* 0x000fe200078e02ff */
[----:B------:R-:W-:Y:S01]  /*0e70*/  IADD3 R233, R0, 0xc0, RZ ;  /* 0x000000c000e97810 */ /* 0x000fe20007ffe0ff */
[----:B------:R1:W3:Y:S01]  /*0e80*/  LDG.E R243, [R190.64] ;  /* 0x00000004bef37981 */ /* 0x0002e2000c1e1900 */
[----:B------:R-:W-:Y:S01]  /*0e90*/  IMAD.WIDE.U32 R180, R186, R236, c[0x0][0x188] ;  /* 0x00006200bab47625 */ /* 0x000fe200078e00ec */
[----:B------:R-:W-:-:S03]  /*0ea0*/  IADD3 R234, R0, 0xe0, RZ ;  /* 0x000000e000ea7810 */ /* 0x000fc60007ffe0ff */
[-C--:B------:R-:W-:Y:S01]  /*0eb0*/  IMAD.WIDE.U32 R176, R187, R236.reuse, c[0x0][0x188] ;  /* 0x00006200bbb07625 */ /* 0x080fe200078e00ec */
[----:B------:R-:W-:Y:S01]  /*0ec0*/  SHF.R.S32.HI R198, RZ, 0x1f, R5 ;  /* 0x0000001fffc67819 */ /* 0x000fe20000011405 */
[----:B------:R-:W4:Y:S02]  /*0ed0*/  LDG.E.128 R180, [R180.64] ;  /* 0x00000004b4b47981 */ /* 0x000f24000c1e1d00 */
[-C--:B------:R-:W-:Y:S01]  /*0ee0*/  IMAD.WIDE.U32 R184, R185, R236.reuse, c[0x0][0x188] ;  /* 0x00006200b9b87625 */ /* 0x080fe200078e00ec */
[----:B------:R-:W-:Y:S01]  /*0ef0*/  ISETP.NE.U32.AND P0, PT, RZ, c[0x0][0x218], PT ;  /* 0x00008600ff007a0c */ /* 0x000fe20003f05070 */
[----:B------:R-:W4:Y:S02]  /*0f00*/  LDG.E.128 R176, [R176.64] ;  /* 0x00000004b0b07981 */ /* 0x000f24000c1e1d00 */
[-C--:B------:R-:W-:Y:S02]  /*0f10*/  IMAD.WIDE.U32 R188, R230, R236.reuse, c[0x0][0x188] ;  /* 0x00006200e6bc7625 */ /* 0x080fe400078e00ec */
[----:B------:R-:W4:Y:S02]  /*0f20*/  LDG.E.128 R184, [R184.64] ;  /* 0x00000004b8b87981 */ /* 0x000f24000c1e1d00 */
[-C--:B------:R-:W-:Y:S01]  /*0f30*/  IMAD.WIDE.U32 R192, R231, R236.reuse, c[0x0][0x188] ;  /* 0x00006200e7c07625 */ /* 0x080fe200078e00ec */
[----:B-----5:R-:W-:Y:S01]  /*0f40*/  ISETP.GE.AND P1, PT, R2, 0x1, PT ;  /* 0x000000010200780c */ /* 0x020fe20003f26270 */
[----:B-1----:R-:W4:Y:S02]  /*0f50*/  LDG.E.128 R188, [R188.64] ;  /* 0x00000004bcbc7981 */ /* 0x002f24000c1e1d00 */
[-C--:B------:R-:W-:Y:S01]  /*0f60*/  IMAD.WIDE.U32 R196, R233, R236.reuse, c[0x0][0x188] ;  /* 0x00006200e9c47625 */ /* 0x080fe200078e00ec */
[----:B------:R-:W1:Y:S01]  /*0f70*/  LDC.U8 R246, c[0x0][0x1f0] ;  /* 0x00007c00fff67b82 */ /* 0x000e620000000000 */
[----:B------:R-:W4:Y:S02]  /*0f80*/  LDG.E.128 R192, [R192.64] ;  /* 0x00000004c0c07981 */ /* 0x000f24000c1e1d00 */
[----:B------:R-:W-:Y:S01]  /*0f90*/  IMAD.WIDE.U32 R200, R234, R236, c[0x0][0x188] ;  /* 0x00006200eac87625 */ /* 0x000fe200078e00ec */
[----:B------:R-:W-:Y:S01]  /*0fa0*/  LEA.HI R5, R198, R5, RZ, 0x2 ;  /* 0x00000005c6057211 */ /* 0x000fe200078f10ff */
[----:B------:R-:W-:Y:S04]  /*0fb0*/  STL [R1+0xe4], R43 ;  /* 0x0000e42b01007387 */ /* 0x000fe80000100800 */
[----:B------:R-:W4:Y:S04]  /*0fc0*/  LDG.E.128 R196, [R196.64] ;  /* 0x00000004c4c47981 */ /* 0x000f28000c1e1d00 */
[----:B------:R-:W4:Y:S01]  /*0fd0*/  LDG.E.128 R200, [R200.64] ;  /* 0x00000004c8c87981 */ /* 0x000f22000c1e1d00 */
[----:B------:R-:W-:-:S02]  /*0fe0*/  ISETP.NE.AND.EX P0, PT, RZ, c[0x0][0x21c], PT, P0 ;  /* 0x00008700ff007a0c */ /* 0x000fc40003f05300 */
[----:B------:R-:W-:Y:S01]  /*0ff0*/  LEA.HI.SX32 R232, R5, R237, 0x1e ;  /* 0x000000ed05e87211 */ /* 0x000fe200078ff2ff */
[----:B------:R0:W-:Y:S03]  /*1000*/  STL [R1+0xe0], R42 ;  /* 0x0000e02a01007387 */ /* 0x0001e60000100800 */
[----:B------:R-:W-:-:S07]  /*1010*/  IADD3 R5, R232, 0x20, RZ ;  /* 0x00000020e8057810 */ /* 0x000fce0007ffe0ff */
[----:B------:R0:W5:Y:S01]  /*1020*/  @P0 LDG.E.128 R24, [R6.64] ;  /* 0x0000000406180981 */ /* 0x000162000c1e1d00 */
[-C--:B------:R-:W-:Y:S01]  /*1030*/  IMAD.WIDE.U32 R208, R5, R236.reuse, c[0x0][0x208] ;  /* 0x0000820005d07625 */ /* 0x080fe200078e00ec */
[----:B------:R-:W-:Y:S02]  /*1040*/  IADD3 R5, R232, 0x40, RZ ;  /* 0x00000040e8057810 */ /* 0x000fe40007ffe0ff */
[----:B------:R1:W5:Y:S04]  /*1050*/  @P0 LDG.E.128 R36, [R228.64] ;  /* 0x00000004e4240981 */ /* 0x000368000c1e1d00 */
[----:B------:R1:W5:Y:S01]  /*1060*/  @P0 LDG.E.128 R28, [R224.64] ;  /* 0x00000004e01c0981 */ /* 0x000362000c1e1d00 */
[----:B0-----:R-:W-:-:S03]  /*1070*/  @P0 IMAD.WIDE.U32 R6, R230, R236, c[0x0][0x218] ;  /* 0x00008600e6060625 */ /* 0x001fc600078e00ec */
[----:B------:R0:W5:Y:S01]  /*1080*/  @P0 LDG.E.128 R32, [R226.64] ;  /* 0x00000004e2200981 */ /* 0x000162000c1e1d00 */
[-C--:B------:R-:W-:Y:S01]  /*1090*/  IMAD.WIDE.U32 R212, R5, R236.reuse, c[0x0][0x208] ;  /* 0x0000820005d47625 */ /* 0x080fe200078e00ec */
[C---:B------:R-:W-:Y:S02]  /*10a0*/  IADD3 R5, R232.reuse, 0x60, RZ ;  /* 0x00000060e8057810 */ /* 0x040fe40007ffe0ff */
[----:B------:R0:W5:Y:S03]  /*10b0*/  @P0 LDG.E.128 R20, [R6.64] ;  /* 0x0000000406140981 */ /* 0x000166000c1e1d00 */
[-C--:B------:R-:W-:Y:S01]  /*10c0*/  IMAD.WIDE.U32 R216, R5, R236.reuse, c[0x0][0x208] ;  /* 0x0000820005d87625 */ /* 0x080fe200078e00ec */
[C---:B-1----:R-:W-:Y:S01]  /*10d0*/  IADD3 R224, R232.reuse, 0xa0, RZ ;  /* 0x000000a0e8e07810 */ /* 0x042fe20007ffe0ff */
[----:B------:R1:W-:Y:S02]  /*10e0*/  STL [R1+0xdc], R41 ;  /* 0x0000dc2901007387 */ /* 0x0003e40000100800 */
[-C--:B0-----:R-:W-:Y:S01]  /*10f0*/  @P0 IMAD.WIDE.U32 R6, R231, R236.reuse, c[0x0][0x218] ;  /* 0x00008600e7060625 */ /* 0x081fe200078e00ec */
[----:B------:R-:W-:Y:S01]  /*1100*/  IADD3 R5, R232, 0x80, RZ ;  /* 0x00000080e8057810 */ /* 0x000fe20007ffe0ff */
[----:B------:R0:W-:Y:S04]  /*1110*/  STL [R1+0xd8], R40 ;  /* 0x0000d82801007387 */ /* 0x0001e80000100800 */
[----:B------:R0:W5:Y:S01]  /*1120*/  @P0 LDG.E.128 R16, [R6.64] ;  /* 0x0000000406100981 */ /* 0x000162000c1e1d00 */
[----:B------:R-:W-:Y:S01]  /*1130*/  IMAD.WIDE.U32 R220, R5, R236, c[0x0][0x208] ;  /* 0x0000820005dc7625 */ /* 0x000fe200078e00ec */
[----:B------:R-:W-:-:S02]  /*1140*/  @P1 IADD3 R5, R2, -0x1, RZ ;  /* 0xffffffff02051810 */ /* 0x000fc40007ffe0ff */
[----:B------:R-:W4:Y:S01]  /*1150*/  LDL R44, [R1+0xcc] ;  /* 0x0000cc00012c7983 */ /* 0x000f220000100800 */
[----:B------:R-:W-:-:S03]  /*1160*/  IMAD.WIDE.U32 R204, R232, R236, c[0x0][0x208] ;  /* 0x00008200e8cc7625 */ /* 0x000fc600078e00ec */
[----:B------:R-:W4:Y:S01]  /*1170*/  LDL R42, [R1+0xd0] ;  /* 0x0000d000012a7983 */ /* 0x000f220000100800 */
[----:B0-----:R-:W-:Y:S01]  /*1180*/  IADD3 R6, R232, 0xc0, RZ ;  /* 0x000000c0e8067810 */ /* 0x001fe20007ffe0ff */
[----:B------:R-:W-:Y:S02]  /*1190*/  @P1 IMAD R5, R5, c[0x0][0x168], RZ ;  /* 0x00005a0005051a24 */ /* 0x000fe400078e02ff */
[----:B------:R-:W4:Y:S02]  /*11a0*/  LDG.E.128 R204, [R204.64] ;  /* 0x00000004cccc7981 */ /* 0x000f24000c1e1d00 */
[-C--:B------:R-:W-:Y:S02]  /*11b0*/  IMAD.WIDE.U32 R6, R6, R236.reuse, c[0x0][0x208] ;  /* 0x0000820006067625 */ /* 0x080fe400078e00ec */
[----:B------:R-:W4:Y:S04]  /*11c0*/  LDG.E.128 R208, [R208.64] ;  /* 0x00000004d0d07981 */ /* 0x000f28000c1e1d00 */
[----:B------:R0:W4:Y:S01]  /*11d0*/  LDG.E.128 R228, [R6.64] ;  /* 0x0000000406e47981 */ /* 0x000122000c1e1d00 */
[----:B------:R-:W-:Y:S01]  /*11e0*/  @P1 SHF.R.S32.HI R235, RZ, 0x1f, R5 ;  /* 0x0000001fffeb1819 */ /* 0x000fe20000011405 */
[----:B------:R-:W-:-:S02]  /*11f0*/  IMAD.WIDE.U32 R224, R224, R236, c[0x0][0x208] ;  /* 0x00008200e0e07625 */ /* 0x000fc400078e00ec */
[----:B------:R-:W4:Y:S04]  /*1200*/  LDL R249, [R1+0xc4] ;  /* 0x0000c40001f97983 */ /* 0x000f280000100800 */
[----:B------:R-:W4:Y:S01]  /*1210*/  LDG.E.128 R212, [R212.64] ;  /* 0x00000004d4d47981 */ /* 0x000f22000c1e1d00 */
[----:B0-----:R-:W-:Y:S01]  /*1220*/  @P0 IMAD.WIDE.U32 R6, R233, R236, c[0x0][0x218] ;  /* 0x00008600e9060625 */ /* 0x001fe200078e00ec */
[----:B------:R-:W-:Y:S02]  /*1230*/  @P1 LEA.HI R235, R235, R5, RZ, 0x2 ;  /* 0x00000005ebeb1211 */ /* 0x000fe400078f10ff */
[----:B------:R-:W4:Y:S04]  /*1240*/  LDG.E.128 R216, [R216.64] ;  /* 0x00000004d8d87981 */ /* 0x000f28000c1e1d00 */
[----:B------:R0:W5:Y:S01]  /*1250*/  @P0 LDG.E.128 R12, [R6.64] ;  /* 0x00000004060c0981 */ /* 0x000162000c1e1d00 */
[----:B------:R-:W-:-:S02]  /*1260*/  MOV R5, RZ ;  /* 0x000000ff00057202 */ /* 0x000fc40000000f00 */
[----:B------:R-:W-:Y:S01]  /*1270*/  @P1 LEA.HI.SX32 R5, R235, R237, 0x1e ;  /* 0x000000edeb051211 */ /* 0x000fe200078ff2ff */
[----:B------:R-:W4:Y:S04]  /*1280*/  LDG.E.128 R220, [R220.64] ;  /* 0x00000004dcdc7981 */ /* 0x000f28000c1e1d00 */
[----:B------:R-:W4:Y:S01]  /*1290*/  LDG.E.128 R224, [R224.64] ;  /* 0x00000004e0e07981 */ /* 0x000f22000c1e1d00 */
[----:B0-----:R-:W-:-:S05]  /*12a0*/  @P0 IMAD.WIDE.U32 R6, R234, R236, c[0x0][0x218] ;  /* 0x00008600ea060625 */ /* 0x001fca00078e00ec */
[----:B------:R0:W5:Y:S01]  /*12b0*/  @P0 LDG.E.128 R8, [R6.64] ;  /* 0x0000000406080981 */ /* 0x000162000c1e1d00 */
[C---:B------:R-:W-:Y:S02]  /*12c0*/  IADD3 R238, R5.reuse, 0x40, RZ ;  /* 0x0000004005ee7810 */ /* 0x040fe40007ffe0ff */
[----:B0-----:R-:W-:Y:S01]  /*12d0*/  IADD3 R6, R232, 0xe0, RZ ;  /* 0x000000e0e8067810 */ /* 0x001fe20007ffe0ff */
[----:B------:R-:W-:-:S04]  /*12e0*/  IMAD.WIDE.U32 R232, R5, R248, c[0x0][0x190] ;  /* 0x0000640005e87625 */ /* 0x000fc800078e00f8 */
[----:B------:R-:W-:Y:S01]  /*12f0*/  IMAD.WIDE.U32 R6, R6, R236, c[0x0][0x208] ;  /* 0x0000820006067625 */ /* 0x000fe200078e00ec */
[C---:B------:R-:W-:Y:S01]  /*1300*/  IADD3 R236, R5.reuse, 0x20, RZ ;  /* 0x0000002005ec7810 */ /* 0x040fe20007ffe0ff */
[----:B------:R0:W5:Y:S04]  /*1310*/  LDG.E R242, [R232.64] ;  /* 0x00000004e8f27981 */ /* 0x000168000c1e1900 */
[-C--:B------:R-:W-:Y:S01]  /*1320*/  IMAD.WIDE.U32 R236, R236, R248.reuse, c[0x0][0x190] ;  /* 0x00006400ecec7625 */ /* 0x080fe200078e00f8 */
[----:B0-----:R0:W4:Y:S05]  /*1330*/  LDG.E.128 R232, [R6.64] ;  /* 0x0000000406e87981 */ /* 0x00112a000c1e1d00 */
[----:B------:R1:W5:Y:S01]  /*1340*/  LDG.E R237, [R236.64] ;  /* 0x00000004eced7981 */ /* 0x000362000c1e1900 */
[----:B0-----:R-:W-:Y:S01]  /*1350*/  IMAD.WIDE.U32 R6, R238, R248, c[0x0][0x190] ;  /* 0x00006400ee067625 */ /* 0x001fe200078e00f8 */
[----:B------:R-:W-:-:S04]  /*1360*/  IADD3 R238, R5, 0x80, RZ ;  /* 0x0000008005ee7810 */ /* 0x000fc80007ffe0ff */
[----:B-1----:R0:W5:Y:S01]  /*1370*/  LDG.E R236, [R6.64] ;  /* 0x0000000406ec7981 */ /* 0x002162000c1e1900 */
[----:B------:R-:W-:Y:S01]  /*1380*/  IMAD.WIDE.U32 R238, R238, R248, c[0x0][0x190] ;  /* 0x00006400eeee7625 */ /* 0x000fe200078e00f8 */
[----:B0-----:R-:W-:-:S05]  /*1390*/  IADD3 R6, R5, 0x60, RZ ;  /* 0x0000006005067810 */ /* 0x001fca0007ffe0ff */
[----:B------:R-:W-:Y:S01]  /*13a0*/  IMAD.WIDE.U32 R6, R6, R248, c[0x0][0x190] ;  /* 0x0000640006067625 */ /* 0x000fe200078e00f8 */
[----:B------:R-:W-:-:S05]  /*13b0*/  IADD3 R240, R5, 0xc0, RZ ;  /* 0x000000c005f07810 */ /* 0x000fca0007ffe0ff */
[----:B------:R0:W5:Y:S01]  /*13c0*/  LDG.E R7, [R6.64] ;  /* 0x0000000406077981 */ /* 0x000162000c1e1900 */
[----:B------:R-:W-:Y:S01]  /*13d0*/  ISETP.NE.AND P0, PT, R246, RZ, PT ;  /* 0x000000fff600720c */ /* 0x000fe20003f05270 */
[----:B------:R-:W-:Y:S02]  /*13e0*/  IMAD.WIDE.U32 R240, R240, R248, c[0x0][0x190] ;  /* 0x00006400f0f07625 */ /* 0x000fe400078e00f8 */
[----:B------:R-:W4:Y:S04]  /*13f0*/  LDL R246, [R1+0xd4] ;  /* 0x0000d40001f67983 */ /* 0x000f280000100800 */
[----:B0-----:R0:W5:Y:S02]  /*1400*/  LDG.E R6, [R238.64] ;  /* 0x00000004ee067981 */ /* 0x001164000c1e1900 */
[----:B0-----:R-:W-:-:S05]  /*1410*/  IADD3 R238, R5, 0xa0, RZ ;  /* 0x000000a005ee7810 */ /* 0x001fca0007ffe0ff */
[----:B------:R-:W-:Y:S02]  /*1420*/  IMAD.WIDE.U32 R238, R238, R248, c[0x0][0x190] ;  /* 0x00006400eeee7625 */ /* 0x000fe400078e00f8 */
[----:B------:R-:W4:Y:S04]  /*1430*/  LDL R248, [R1+0xc8] ;  /* 0x0000c80001f87983 */ /* 0x000f280000100800 */
[----:B------:R0:W5:Y:S04]  /*1440*/  LDG.E R238, [R238.64] ;  /* 0x00000004eeee7981 */ /* 0x000168000c1e1900 */
[----:B0-----:R2:W5:Y:S01]  /*1450*/  LDG.E R239, [R240.64] ;  /* 0x00000004f0ef7981 */ /* 0x001562000c1e1900 */
[----:B---3--:R-:W-:-:S05]  /*1460*/  FSEL R243, R243, RZ, !P0 ;  /* 0x000000fff3f37208 */ /* 0x008fca0004000000 */
[C---:B--2---:R-:W-:Y:S02]  /*1470*/  FADD.FTZ R240, -R243.reuse, R172 ;  /* 0x000000acf3f07221 */ /* 0x044fe40000010100 */
[C---:B------:R-:W-:Y:S02]  /*1480*/  FADD.FTZ R241, -R243.reuse, R173 ;  /* 0x000000adf3f17221 */ /* 0x040fe40000010100 */
[C---:B------:R-:W-:Y:S02]  /*1490*/  FADD.FTZ R245, -R243.reuse, R175 ;  /* 0x000000aff3f57221 */ /* 0x040fe40000010100 */
[C---:B----4-:R-:W-:Y:S02]  /*14a0*/  FADD.FTZ R172, -R243.reuse, R180 ;  /* 0x000000b4f3ac7221 */ /* 0x050fe40000010100 */
        /* <DEDUP_REMOVED lines=18> */
[C---:B------:R-:W-:Y:S01]  /*15d0*/  FADD.FTZ R176, -R243.reuse, R176 ;  /* 0x000000b0f3b07221 */ /* 0x040fe20000010100 */
[----:B------:R-:W2:Y:S01]  /*15e0*/  LDL R240, [R1+0xb8] ;  /* 0x0000b80001f07983 */ /* 0x000ea20000100800 */
        /* <DEDUP_REMOVED lines=10> */
[----:B------:R-:W3:Y:S04]  /*1690*/  LDL R202, [R1+0xc0] ;  /* 0x0000c00001ca7983 */ /* 0x000ee80000100800 */
[----:B------:R-:W4:Y:S01]  /*16a0*/  LDL R243, [R1+0xbc] ;  /* 0x0000bc0001f37983 */ /* 0x000f220000100800 */
[----:B------:R-:W-:-:S02]  /*16b0*/  FMUL.FTZ R43, R3, R241 ;  /* 0x000000f1032b7220 */ /* 0x000fc40000410000 */
[C---:B------:R-:W-:Y:S02]  /*16c0*/  FMUL.FTZ R41, R3.reuse, R244 ;  /* 0x000000f403297220 */ /* 0x040fe40000410000 */
[C---:B------:R-:W-:Y:S01]  /*16d0*/  FMUL.FTZ R40, R3.reuse, R245 ;  /* 0x000000f503287220 */ /* 0x040fe20000410000 */
[----:B------:R-:W-:Y:S01]  /*16e0*/  STL [R1+0x1c], R43 ;  /* 0x00001c2b01007387 */ /* 0x000fe20000100800 */
[----:B------:R-:W-:-:S03]  /*16f0*/  FMUL.FTZ R193, R3, R176 ;  /* 0x000000b003c17220 */ /* 0x000fc60000410000 */
[----:B------:R-:W-:Y:S04]  /*1700*/  STL [R1+0x18], R41 ;  /* 0x0000182901007387 */ /* 0x000fe80000100800 */
[----:B------:R-:W-:Y:S01]  /*1710*/  STL [R1+0x14], R40 ;  /* 0x0000142801007387 */ /* 0x000fe20000100800 */
[----:B------:R-:W-:Y:S02]  /*1720*/  FMUL.FTZ R44, R44, R205 ;  /* 0x000000cd2c2c7220 */ /* 0x000fe40000410000 */
[----:B------:R-:W-:Y:S02]  /*1730*/  FMUL.FTZ R42, R42, R206 ;  /* 0x000000ce2a2a7220 */ /* 0x000fe40000410000 */
[----:B------:R-:W-:Y:S02]  /*1740*/  FFMA.FTZ R67, R207, R40, R67 ;  /* 0x00000028cf437223 */ /* 0x000fe40000010043 */
[----:B------:R-:W-:Y:S01]  /*1750*/  FADD.FTZ R99, R99, R207 ;  /* 0x000000cf63637221 */ /* 0x000fe20000010000 */
[----:B------:R0:W-:Y:S01]  /*1760*/  STL [R1+0x30], R44 ;  /* 0x0000302c01007387 */ /* 0x0001e20000100800 */
[----:B------:R-:W-:-:S02]  /*1770*/  FFMA.FTZ R66, R206, R41, R66 ;  /* 0x00000029ce427223 */ /* 0x000fc40000010042 */
[----:B------:R-:W-:Y:S01]  /*1780*/  FADD.FTZ R98, R98, R206 ;  /* 0x000000ce62627221 */ /* 0x000fe20000010000 */
[----:B------:R-:W3:Y:S01]  /*1790*/  LDL R201, [R1+0xa8] ;  /* 0x0000a80001c97983 */ /* 0x000ee20000100800 */
[----:B------:R-:W-:Y:S02]  /*17a0*/  FFMA.FTZ R65, R205, R43, R65 ;  /* 0x0000002bcd417223 */ /* 0x000fe40000010041 */
[----:B------:R-:W-:Y:S01]  /*17b0*/  FADD.FTZ R97, R97, R205 ;  /* 0x000000cd61617221 */ /* 0x000fe20000010000 */
[----:B------:R-:W3:Y:S01]  /*17c0*/  LDL R196, [R1+0xac] ;  /* 0x0000ac0001c47983 */ /* 0x000ee20000100800 */
[----:B------:R-:W-:Y:S02]  /*17d0*/  FMUL.FTZ R250, R3, R179 ;  /* 0x000000b303fa7220 */ /* 0x000fe40000410000 */
[----:B------:R-:W-:Y:S02]  /*17e0*/  FMUL.FTZ R207, R246, R207 ;  /* 0x000000cff6cf7220 */ /* 0x000fe40000410000 */
[----:B------:R-:W3:Y:S01]  /*17f0*/  LDL R246, [R1+0xb4] ;  /* 0x0000b40001f67983 */ /* 0x000ee20000100800 */
[----:B------:R-:W-:-:S03]  /*1800*/  FMUL.FTZ R245, R248, R204 ;  /* 0x000000ccf8f57220 */ /* 0x000fc60000410000 */
[----:B------:R-:W3:Y:S04]  /*1810*/  LDL R248, [R1+0xb0] ;  /* 0x0000b00001f87983 */ /* 0x000ee80000100800 */
[----:B------:R1:W-:Y:S04]  /*1820*/  STL [R1+0x2c], R42 ;  /* 0x00002c2a01007387 */ /* 0x0003e80000100800 */
[----:B------:R-:W-:Y:S04]  /*1830*/  STL [R1+0x28], R207 ;  /* 0x000028cf01007387 */ /* 0x000fe80000100800 */
[----:B------:R0:W-:Y:S01]  /*1840*/  STL [R1], R193 ;  /* 0x000000c101007387 */ /* 0x0001e20000100800 */
[----:B--2---:R-:W-:-:S05]  /*1850*/  FMUL.FTZ R206, R240, R208 ;  /* 0x000000d0f0ce7220 */ /* 0x004fca0000410000 */
[----:B------:R-:W-:Y:S01]  /*1860*/  STL [R1+0x24], R206 ;  /* 0x000024ce01007387 */ /* 0x000fe20000100800 */
[----:B----4-:R-:W-:-:S05]  /*1870*/  FMUL.FTZ R205, R243, R209 ;  /* 0x000000d1f3cd7220 */ /* 0x010fca0000410000 */
[----:B------:R2:W-:Y:S04]  /*1880*/  STL [R1+0x20], R205 ;  /* 0x000020cd01007387 */ /* 0x0005e80000100800 */
[----:B------:R-:W4:Y:S01]  /*1890*/  LDL R179, [R1+0x9c] ;  /* 0x00009c0001b37983 */ /* 0x000f220000100800 */
[----:B------:R-:W-:-:S03]  /*18a0*/  FMUL.FTZ R252, R3, R177 ;  /* 0x000000b103fc7220 */ /* 0x000fc60000410000 */
[----:B------:R-:W2:Y:S01]  /*18b0*/  LDL R177, [R1+0xa0] ;  /* 0x0000a00001b17983 */ /* 0x000ea20000100800 */
[----:B------:R-:W-:-:S03]  /*18c0*/  FFMA.FTZ R69, R209, R252, R69 ;  /* 0x000000fcd1457223 */ /* 0x000fc60000010045 */
[----:B------:R-:W2:Y:S01]  /*18d0*/  LDL R176, [R1+0xa4] ;  /* 0x0000a40001b07983 */ /* 0x000ea20000100800 */
[----:B------:R-:W-:Y:S02]  /*18e0*/  FADD.FTZ R101, R101, R209 ;  /* 0x000000d165657221 */ /* 0x000fe40000010000 */
[C---:B------:R-:W-:Y:S01]  /*18f0*/  FMUL.FTZ R251, R3.reuse, R178 ;  /* 0x000000b203fb7220 */ /* 0x040fe20000410000 */
[----:B------:R-:W2:Y:S01]  /*1900*/  LDL R209, [R1+0x98] ;  /* 0x0000980001d17983 */ /* 0x000ea20000100800 */
[----:B------:R-:W-:-:S03]  /*1910*/  FMUL.FTZ R241, R3, R174 ;  /* 0x000000ae03f17220 */ /* 0x000fc60000410000 */
[----:B------:R-:W2:Y:S01]  /*1920*/  LDL R178, [R1+0x88] ;  /* 0x0000880001b27983 */ /* 0x000ea20000100800 */
[----:B------:R-:W-:Y:S02]  /*1930*/  FFMA.FTZ R64, R204, R247, R64 ;  /* 0x000000f7cc407223 */ /* 0x000fe40000010040 */
[----:B------:R-:W-:Y:S02]  /*1940*/  FADD.FTZ R96, R96, R204 ;  /* 0x000000cc60607221 */ /* 0x000fe40000010000 */
[----:B---3--:R-:W-:Y:S02]  /*1950*/  FMUL.FTZ R204, R202, R210 ;  /* 0x000000d2cacc7220 */ /* 0x008fe40000410000 */
[----:B------:R-:W-:Y:S02]  /*1960*/  FMUL.FTZ R202, R249, R211 ;  /* 0x000000d3f9ca7220 */ /* 0x000fe40000410000 */
[----:B------:R-:W-:Y:S02]  /*1970*/  FMUL.FTZ R201, R201, R212 ;  /* 0x000000d4c9c97220 */ /* 0x000fe40000410000 */
[----:B------:R-:W-:-:S02]  /*1980*/  FFMA.FTZ R74, R214, R241, R74 ;  /* 0x000000f1d64a7223 */ /* 0x000fc4000001004a */
[----:B------:R-:W-:Y:S02]  /*1990*/  FADD.FTZ R106, R106, R214 ;  /* 0x000000d66a6a7221 */ /* 0x000fe40000010000 */
[----:B------:R-:W-:Y:S01]  /*19a0*/  FMUL.FTZ R196, R196, R213 ;  /* 0x000000d5c4c47220 */ /* 0x000fe20000410000 */
[----:B------:R3:W-:Y:S01]  /*19b0*/  STL [R1+0x10], R204 ;  /* 0x000010cc01007387 */ /* 0x0007e20000100800 */
[----:B------:R-:W-:-:S03]  /*19c0*/  FADD.FTZ R109, R109, R217 ;  /* 0x000000d96d6d7221 */ /* 0x000fc60000010000 */
[----:B------:R0:W-:Y:S04]  /*19d0*/  STL [R1+0xc], R202 ;  /* 0x00000cca01007387 */ /* 0x0001e80000100800 */
[----:B------:R0:W-:Y:S04]  /*19e0*/  STL [R1+0x8], R201 ;  /* 0x000008c901007387 */ /* 0x0001e80000100800 */
[----:B------:R0:W-:Y:S01]  /*19f0*/  STL [R1+0x4], R196 ;  /* 0x000004c401007387 */ /* 0x0001e20000100800 */
[----:B------:R-:W-:Y:S02]  /*1a00*/  FMUL.FTZ R249, R248, R214 ;  /* 0x000000d6f8f97220 */ /* 0x000fe40000410000 */
[----:B------:R-:W-:-:S04]  /*1a10*/  FMUL.FTZ R214, R3, R182 ;  /* 0x000000b603d67220 */ /* 0x000fc80000410000 */
[----:B------:R-:W-:Y:S02]  /*1a20*/  FFMA.FTZ R77, R217, R214, R77 ;  /* 0x000000d6d94d7223 */ /* 0x000fe4000001004d */
[----:B----4-:R-:W-:Y:S02]  /*1a30*/  FMUL.FTZ R217, R179, R217 ;  /* 0x000000d9b3d97220 */ /* 0x010fe40000410000 */
[----:B------:R-:W4:Y:S01]  /*1a40*/  LDL R179, [R1+0x90] ;  /* 0x0000900001b37983 */ /* 0x000f220000100800 */
[C---:B------:R-:W-:Y:S02]  /*1a50*/  FMUL.FTZ R243, R3.reuse, R173 ;  /* 0x000000ad03f37220 */ /* 0x040fe40000410000 */
[----:B------:R-:W-:Y:S02]  /*1a60*/  FMUL.FTZ R244, R3, R172 ;  /* 0x000000ac03f47220 */ /* 0x000fe40000410000 */
[----:B------:R-:W-:Y:S02]  /*1a70*/  FFMA.FTZ R73, R213, R243, R73 ;  /* 0x000000f3d5497223 */ /* 0x000fe40000010049 */
[----:B------:R-:W-:-:S02]  /*1a80*/  FADD.FTZ R105, R105, R213 ;  /* 0x000000d569697221 */ /* 0x000fc40000010000 */
[C---:B------:R-:W-:Y:S02]  /*1a90*/  FMUL.FTZ R240, R3.reuse, R175 ;  /* 0x000000af03f07220 */ /* 0x040fe40000410000 */
        /* <DEDUP_REMOVED lines=9> */
[----:B------:R-:W-:Y:S02]  /*1b30*/  FMUL.FTZ R215, R3, R183 ;  /* 0x000000b703d77220 */ /* 0x000fe40000410000 */
[----:B--2---:R-:W-:-:S02]  /*1b40*/  FMUL.FTZ R218, R177, R218 ;  /* 0x000000dab1da7220 */ /* 0x004fc40000410000 */
[----:B------:R-:W-:Y:S02]  /*1b50*/  FFMA.FTZ R79, R219, R212, R79 ;  /* 0x000000d4db4f7223 */ /* 0x000fe4000001004f */
[----:B------:R-:W-:Y:S02]  /*1b60*/  FADD.FTZ R111, R111, R219 ;  /* 0x000000db6f6f7221 */ /* 0x000fe40000010000 */
[----:B------:R-:W-:Y:S02]  /*1b70*/  FMUL.FTZ R219, R176, R219 ;  /* 0x000000dbb0db7220 */ /* 0x000fe40000410000 */
[----:B------:R-:W-:Y:S02]  /*1b80*/  FADD.FTZ R177, RZ, R245 ;  /* 0x000000f5ffb17221 */ /* 0x000fe40000010000 */
[----:B------:R-:W-:Y:S02]  /*1b90*/  FFMA.FTZ R176, R247, R245, RZ ;  /* 0x000000f5f7b07223 */ /* 0x000fe400000100ff */
        /* <DEDUP_REMOVED lines=8> */
[----:B------:R-:W2:Y:S01]  /*1c20*/  LDL R208, [R1+0x8c] ;  /* 0x00008c0001d07983 */ /* 0x000ea20000100800 */
[----:B------:R-:W-:Y:S02]  /*1c30*/  FADD.FTZ R176, R177, R42 ;  /* 0x0000002ab1b07221 */ /* 0x000fe40000010000 */
[----:B------:R-:W-:Y:S01]  /*1c40*/  FFMA.FTZ R177, R41, R42, R178 ;  /* 0x0000002a29b17223 */ /* 0x000fe200000100b2 */
[----:B0-----:R0:W5:Y:S04]  /*1c50*/  LDL.LU R44, [R1+0xe8] ;  /* 0x0000e800012c7983 */ /* 0x0011680000300800 */
[----:B------:R0:W5:Y:S01]  /*1c60*/  LDL.LU R43, [R1+0xe4] ;  /* 0x0000e400012b7983 */ /* 0x0001620000300800 */
[----:B------:R-:W-:-:S03]  /*1c70*/  FFMA.FTZ R177, R40, R207, R177 ;  /* 0x000000cf28b17223 */ /* 0x000fc600000100b1 */
[----:B------:R-:W2:Y:S01]  /*1c80*/  LDL R180, [R1+0x94] ;  /* 0x0000940001b47983 */ /* 0x000ea20000100800 */
[----:B------:R-:W-:-:S03]  /*1c90*/  FMUL.FTZ R173, R3, R185 ;  /* 0x000000b903ad7220 */ /* 0x000fc60000410000 */
[----:B-1----:R0:W5:Y:S01]  /*1ca0*/  LDL.LU R42, [R1+0xe0] ;  /* 0x0000e000012a7983 */ /* 0x0021620000300800 */
[----:B------:R-:W-:-:S03]  /*1cb0*/  FADD.FTZ R178, R176, R207 ;  /* 0x000000cfb0b27221 */ /* 0x000fc60000010000 */
[----:B------:R0:W5:Y:S04]  /*1cc0*/  LDL.LU R41, [R1+0xdc] ;  /* 0x0000dc0001297983 */ /* 0x0001680000300800 */
[----:B------:R0:W5:Y:S01]  /*1cd0*/  LDL.LU R40, [R1+0xd8] ;  /* 0x0000d80001287983 */ /* 0x0001620000300800 */
[----:B------:R-:W-:-:S03]  /*1ce0*/  FMUL.FTZ R174, R3, R186 ;  /* 0x000000ba03ae7220 */ /* 0x000fc60000410000 */
[----:B------:R-:W2:Y:S04]  /*1cf0*/  LDL R185, [R1+0x78] ;  /* 0x0000780001b97983 */ /* 0x000ea80000100800 */
[----:B------:R-:W2:Y:S01]  /*1d00*/  LDL R186, [R1+0x84] ;  /* 0x0000840001ba7983 */ /* 0x000ea20000100800 */
[----:B------:R-:W-:Y:S02]  /*1d10*/  FMUL.FTZ R175, R3, R187 ;  /* 0x000000bb03af7220 */ /* 0x000fe40000410000 */
[----:B------:R-:W-:Y:S01]  /*1d20*/  FADD.FTZ R178, R178, R206 ;  /* 0x000000ceb2b27221 */ /* 0x000fe20000010000 */
[----:B------:R-:W2:Y:S01]  /*1d30*/  LDL R187, [R1+0x80] ;  /* 0x0000800001bb7983 */ /* 0x000ea20000100800 */
[----:B----4-:R-:W-:Y:S02]  /*1d40*/  FMUL.FTZ R176, R179, R222 ;  /* 0x000000deb3b07220 */ /* 0x010fe40000410000 */
[----:B------:R-:W-:-:S02]  /*1d50*/  FFMA.FTZ R179, R193, R206, R177 ;  /* 0x000000cec1b37223 */ /* 0x000fc400000100b1 */
[----:B------:R-:W4:Y:S01]  /*1d60*/  LDL R193, [R1+0x7c] ;  /* 0x00007c0001c17983 */ /* 0x000f220000100800 */
[----:B------:R-:W-:Y:S02]  /*1d70*/  FADD.FTZ R177, R178, R205 ;  /* 0x000000cdb2b17221 */ /* 0x000fe40000010000 */
[----:B------:R-:W-:Y:S02]  /*1d80*/  FFMA.FTZ R178, R252, R205, R179 ;  /* 0x000000cdfcb27223 */ /* 0x000fe400000100b3 */
[----:B------:R-:W-:Y:S01]  /*1d90*/  FADD.FTZ R177, R177, R204 ;  /* 0x000000ccb1b17221 */ /* 0x000fe20000010000 */
[----:B------:R-:W4:Y:S01]  /*1da0*/  LDL R205, [R1+0x60] ;  /* 0x0000600001cd7983 */ /* 0x000f220000100800 */
[----:B------:R-:W-:-:S03]  /*1db0*/  FFMA.FTZ R182, R251, R204, R178 ;  /* 0x000000ccfbb67223 */ /* 0x000fc600000100b2 */
[----:B---3--:R-:W3:Y:S01]  /*1dc0*/  LDL R204, [R1+0x68] ;  /* 0x0000680001cc7983 */ /* 0x008ee20000100800 */
[----:B------:R-:W-:Y:S02]  /*1dd0*/  FADD.FTZ R183, R177, R202 ;  /* 0x000000cab1b77221 */ /* 0x000fe40000010000 */
[----:B------:R-:W-:Y:S02]  /*1de0*/  FFMA.FTZ R182, R250, R202, R182 ;  /* 0x000000cafab67223 */ /* 0x000fe400000100b6 */
[----:B------:R-:W-:Y:S01]  /*1df0*/  FADD.FTZ R183, R183, R201 ;  /* 0x000000c9b7b77221 */ /* 0x000fe20000010000 */
[----:B------:R-:W3:Y:S01]  /*1e00*/  LDL R202, [R1+0x58] ;  /* 0x0000580001ca7983 */ /* 0x000ee20000100800 */
[----:B------:R-:W-:Y:S02]  /*1e10*/  FMUL.FTZ R172, R3, R184 ;  /* 0x000000b803ac7220 */ /* 0x000fe40000410000 */
[----:B------:R-:W-:Y:S02]  /*1e20*/  FFMA.FTZ R184, R244, R201, R182 ;  /* 0x000000c9f4b87223 */ /* 0x000fe400000100b6 */
[----:B------:R-:W-:Y:S01]  /*1e30*/  FADD.FTZ R183, R183, R196 ;  /* 0x000000c4b7b77221 */ /* 0x000fe20000010000 */
[----:B------:R-:W3:Y:S01]  /*1e40*/  LDL R201, [R1+0x6c] ;  /* 0x00006c0001c97983 */ /* 0x000ee20000100800 */
[----:B------:R-:W-:-:S02]  /*1e50*/  FMUL.FTZ R177, R3, R188 ;  /* 0x000000bc03b17220 */ /* 0x000fc40000410000 */
[C---:B------:R-:W-:Y:S02]  /*1e60*/  FMUL.FTZ R178, R3.reuse, R189 ;  /* 0x000000bd03b27220 */ /* 0x040fe40000410000 */
[----:B------:R-:W-:Y:S02]  /*1e70*/  FMUL.FTZ R189, R3, R194 ;  /* 0x000000c203bd7220 */ /* 0x000fe40000410000 */
[----:B--2---:R-:W-:Y:S02]  /*1e80*/  FMUL.FTZ R182, R185, R224 ;  /* 0x000000e0b9b67220 */ /* 0x004fe40000410000 */
[----:B------:R-:W-:Y:S02]  /*1e90*/  FFMA.FTZ R185, R243, R196, R184 ;  /* 0x000000c4f3b97223 */ /* 0x000fe400000100b8 */
[----:B------:R-:W-:Y:S01]  /*1ea0*/  FADD.FTZ R184, R183, R249 ;  /* 0x000000f9b7b87221 */ /* 0x000fe20000010000 */
[----:B------:R-:W2:Y:S01]  /*1eb0*/  LDL R196, [R1+0x70] ;  /* 0x0000700001c47983 */ /* 0x000ea20000100800 */
[----:B------:R-:W-:-:S03]  /*1ec0*/  FMUL.FTZ R188, R187, R226 ;  /* 0x000000e2bbbc7220 */ /* 0x000fc60000410000 */
[----:B------:R-:W2:Y:S01]  /*1ed0*/  LDL R187, [R1+0x5c] ;  /* 0x00005c0001bb7983 */ /* 0x000ea20000100800 */
[----:B----4-:R-:W-:Y:S02]  /*1ee0*/  FMUL.FTZ R183, R193, R225 ;  /* 0x000000e1c1b77220 */ /* 0x010fe40000410000 */
[----:B------:R-:W-:Y:S02]  /*1ef0*/  FMUL.FTZ R193, R186, R227 ;  /* 0x000000e3bac17220 */ /* 0x000fe40000410000 */
[----:B------:R-:W4:Y:S01]  /*1f00*/  LDL R186, [R1+0x74] ;  /* 0x0000740001ba7983 */ /* 0x000f220000100800 */
        /* <DEDUP_REMOVED lines=33> */
[----:B------:R-:W-:Y:S02]  /*2120*/  FFMA.FTZ R185, R178, R188, R185 ;  /* 0x000000bcb2b97223 */ /* 0x000fe400000100b9 */
[----:B------:R-:W-:Y:S02]  /*2130*/  FMUL.FTZ R195, R201, R229 ;  /* 0x000000e5c9c37220 */ /* 0x000fe40000410000 */
[----:B------:R-:W-:Y:S02]  /*2140*/  FMUL.FTZ R192, R3, R192 ;  /* 0x000000c003c07220 */ /* 0x000fe40000410000 */
[----:B------:R-:W-:Y:S02]  /*2150*/  FFMA.FTZ R185, R177, R193, R185 ;  /* 0x000000c1b1b97223 */ /* 0x000fe400000100b9 */
[----:B------:R-:W-:-:S02]  /*2160*/  FMUL.FTZ R191, R3, R197 ;  /* 0x000000c503bf7220 */ /* 0x000fc40000410000 */
[----:B--2---:R-:W-:Y:S02]  /*2170*/  FMUL.FTZ R196, R196, R230 ;  /* 0x000000e6c4c47220 */ /* 0x004fe40000410000 */
[C---:B------:R-:W-:Y:S02]  /*2180*/  FMUL.FTZ R200, R3.reuse, R200 ;  /* 0x000000c803c87220 */ /* 0x040fe40000410000 */
[C---:B------:R-:W-:Y:S02]  /*2190*/  FMUL.FTZ R199, R3.reuse, R199 ;  /* 0x000000c703c77220 */ /* 0x040fe40000410000 */
[C---:B------:R-:W-:Y:S02]  /*21a0*/  FMUL.FTZ R197, R3.reuse, R203 ;  /* 0x000000cb03c57220 */ /* 0x040fe40000410000 */
[----:B------:R-:W-:Y:S02]  /*21b0*/  FMUL.FTZ R198, R3, R198 ;  /* 0x000000c603c67220 */ /* 0x000fe40000410000 */
[----:B------:R-:W-:Y:S01]  /*21c0*/  FMUL.FTZ R203, R205, R234 ;  /* 0x000000eacdcb7220 */ /* 0x000fe20000410000 */
[----:B------:R-:W-:Y:S01]  /*21d0*/  MOV R205, 0x4 ;  /* 0x0000000400cd7802 */ /* 0x000fe20000000f00 */
        /* <DEDUP_REMOVED lines=34> */
[----:B----4-:R-:W-:Y:S02]  /*2400*/  FMUL.FTZ R201, R186, R231 ;  /* 0x000000e7bac97220 */ /* 0x010fe40000410000 */
[----:B------:R-:W-:Y:S01]  /*2410*/  FADD.FTZ R186, R184, R193 ;  /* 0x000000c1b8ba7221 */ /* 0x000fe20000010000 */
[----:B------:R-:W-:-:S03]  /*2420*/  IADD3 R184, R5, 0xe0, RZ ;  /* 0x000000e005b87810 */ /* 0x000fc60007ffe0ff */
        /* <DEDUP_REMOVED lines=14> */
[----:B---3--:R-:W-:Y:S02]  /*2510*/  FMUL.FTZ R204, R204, R235 ;  /* 0x000000ebcccc7220 */ /* 0x008fe40000410000 */
[----:B------:R-:W-:Y:S02]  /*2520*/  FADD.FTZ R187, R187, R203 ;  /* 0x000000cbbbbb7221 */ /* 0x000fe40000010000 */
[----:B------:R-:W-:Y:S02]  /*2530*/  FFMA.FTZ R186, R198, R203, R186 ;  /* 0x000000cbc6ba7223 */ /* 0x000fe400000100ba */
[----:B------:R-:W-:-:S04]  /*2540*/  IMAD.WIDE.U32 R184, R184, R205, c[0x0][0x190] ;  /* 0x00006400b8b87625 */ /* 0x000fc800078e00cd */
[----:B------:R-:W-:Y:S02]  /*2550*/  FADD.FTZ R187, R187, R204 ;  /* 0x000000ccbbbb7221 */ /* 0x000fe40000010000 */
[----:B------:R-:W-:Y:S02]  /*2560*/  FFMA.FTZ R186, R197, R204, R186 ;  /* 0x000000ccc5ba7223 */ /* 0x000fe400000100ba */
.L_x_12231:
[----:B0-----:R-:W-:Y:S05]  /*2570*/  BSYNC B1 ;  /* 0x0000000000017941 */ /* 0x001fea0003800000 */
.L_x_12229:
[----:B------:R0:W5:Y:S01]  /*2580*/  LDG.E R205, [R184.64] ;  /* 0x00000004b8cd7981 */ /* 0x000162000c1e1900 */
[----:B------:R-:W-:Y:S05]  /*2590*/  BRA.DIV ~URZ, `(.L_x_12232) ;  /* 0x000044727f007947 */ /* 0x000fea000b800000 */
[----:B------:R1:W2:Y:S02]  /*25a0*/  SHFL.BFLY PT, R206, R187, 0x1, 0x1f ;  /* 0x0c201f00bbce7f89 */ /* 0x0002a400000e0000 */
.L_x_12299:
        /* <DEDUP_REMOVED lines=18> */
.L_x_12300:
[C---:B--2---:R-:W-:Y:S01]  /*26d0*/  ISETP.GE.AND P1, PT, R2.reuse, 0x1, PT ;  /* 0x000000010200780c */ /* 0x044fe20003f26270 */
[----:B------:R-:W2:Y:S01]  /*26e0*/  S2R R185, SR_TID.X ;  /* 0x0000000000b97919 */ /* 0x000ea20000002100 */
[----:B------:R-:W-:Y:S01]  /*26f0*/  HFMA2.MMA R209, -RZ, RZ, 0, 0 ;  /* 0x00000000ffd17435 */ /* 0x000fe200000001ff */
[----:B------:R-:W3:Y:S10]  /*2700*/  LDC.U8 R208, c[0x0][0x1f0] ;  /* 0x00007c00ffd07b82 */ /* 0x000ef40000000000 */
[----:B------:R-:W-:-:S05]  /*2710*/  @P1 IADD3 R2, R2, -0x1, RZ ;  /* 0xffffffff02021810 */ /* 0x000fca0007ffe0ff */
[----:B------:R-:W-:-:S05]  /*2720*/  @P1 IMAD R2, R2, c[0x0][0x168], RZ ;  /* 0x00005a0002021a24 */ /* 0x000fca00078e02ff */
[----:B------:R-:W-:-:S04]  /*2730*/  @P1 SHF.R.S32.HI R184, RZ, 0x1f, R2 ;  /* 0x0000001fffb81819 */ /* 0x000fc80000011402 */
[----:B------:R-:W-:Y:S02]  /*2740*/  @P1 LEA.HI R2, R184, R2, RZ, 0x2 ;  /* 0x00000002b8021211 */ /* 0x000fe400078f10ff */
[----:B--2---:R-:W-:-:S04]  /*2750*/  @P1 LOP3.LUT R184, R185, 0x1f, RZ, 0xc0, !PT ;  /* 0x0000001fb9b81812 */ /* 0x004fc800078ec0ff */
[----:B------:R-:W-:Y:S02]  /*2760*/  @P1 LEA.HI.SX32 R209, R2, R184, 0x1e ;  /* 0x000000b802d11211 */ /* 0x000fe400078ff2ff */
[----:B------:R-:W-:-:S05]  /*2770*/  @P1 MOV R2, 0x10 ;  /* 0x0000001000021802 */ /* 0x000fca0000000f00 */
[----:B------:R-:W-:-:S05]  /*2780*/  @P1 IMAD.WIDE.U32 R184, R209, R2, c[0x0][0x170] ;  /* 0x00005c00d1b81625 */ /* 0x000fca00078e0002 */
[----:B------:R2:W5:Y:S01]  /*2790*/  @P1 LDG.E.128 R160, [R184.64] ;  /* 0x00000004b8a01981 */ /* 0x000562000c1e1d00 */
[----:B------:R-:W-:Y:S01]  /*27a0*/  FADD.FTZ R2, R206, R186 ;  /* 0x000000bace027221 */ /* 0x000fe20000010000 */
[----:B------:R-:W-:Y:S01]  /*27b0*/  @!P2 ISETP.NE.U32.AND P6, PT, RZ, c[0x0][0x218], PT ;  /* 0x00008600ff00aa0c */ /* 0x000fe20003fc5070 */
[----:B01----:R-:W-:Y:S01]  /*27c0*/  FADD.FTZ R187, R207, R187 ;  /* 0x000000bbcfbb7221 */ /* 0x003fe20000010000 */
[----:B---3--:R-:W-:Y:S01]  /*27d0*/  ISETP.NE.AND P3, PT, R208, RZ, PT ;  /* 0x000000ffd000720c */ /* 0x008fe20003f65270 */
[----:B------:R-:W-:Y:S01]  /*27e0*/  FMUL.FTZ R2, R2, c[0x0][0x1e0] ;  /* 0x0000780002027a20 */ /* 0x000fe20000410000 */
[----:B------:R-:W-:Y:S01]  /*27f0*/  @!P2 ISETP.NE.AND.EX P6, PT, RZ, c[0x0][0x21c], PT, P6 ;  /* 0x00008700ff00aa0c */ /* 0x000fe20003fc5360 */
[----:B------:R-:W-:Y:S01]  /*2800*/  BSSY B1, `(.L_x_12234) ;  /* 0x000000f000017945 */ /* 0x000fe20003800000 */
[----:B------:R-:W-:Y:S02]  /*2810*/  ISETP.NE.U32.AND P0, PT, RZ, c[0x0][0x258], PT ;  /* 0x00009600ff007a0c */ /* 0x000fe40003f05070 */
[----:B------:R-:W-:Y:S01]  /*2820*/  FSEL R208, R2, RZ, !P3 ;  /* 0x000000ff02d07208 */ /* 0x000fe20005800000 */
[----:B------:R-:W-:Y:S01]  /*2830*/  FMUL.FTZ R2, R187, c[0x0][0x1e0] ;  /* 0x00007800bb027a20 */ /* 0x000fe20000410000 */
[----:B------:R-:W-:-:S02]  /*2840*/  @!P2 ISETP.NE.U32.AND P5, PT, RZ, c[0x0][0x218], PT ;  /* 0x00008600ff00aa0c */ /* 0x000fc40003fa5070 */
        /* <DEDUP_REMOVED lines=10> */
.L_x_12235:
[----:B--2---:R-:W-:Y:S05]  /*28f0*/  BSYNC B1 ;  /* 0x0000000000017941 */ /* 0x004fea0003800000 */
.L_x_12234:
[----:B------:R-:W-:Y:S01]  /*2900*/  ISETP.NE.U32.AND P6, PT, RZ, c[0x0][0x258], PT ;  /* 0x00009600ff007a0c */ /* 0x000fe20003fc5070 */
[----:B------:R-:W-:Y:S01]  /*2910*/  BSSY B1, `(.L_x_12236) ;  /* 0x0000011000017945 */ /* 0x000fe20003800000 */
[----:B------:R-:W-:Y:S02]  /*2920*/  @!P2 ISETP.NE.AND.EX P5, PT, RZ, c[0x0][0x21c], PT, P5 ;  /* 0x00008700ff00aa0c */ /* 0x000fe40003fa5350 */
[----:B------:R-:W-:Y:S02]  /*2930*/  ISETP.NE.AND.EX P6, PT, RZ, c[0x0][0x25c], PT, P6 ;  /* 0x00009700ff007a0c */ /* 0x000fe40003fc5360 */
[----:B------:R-:W-:Y:S02]  /*2940*/  ISETP.NE.AND.EX P0, PT, RZ, c[0x0][0x25c], PT, P0 ;  /* 0x00009700ff007a0c */ /* 0x000fe40003f05300 */
[----:B------:R-:W-:Y:S02]  /*2950*/  @!P2 ISETP.NE.AND.EX P4, PT, RZ, c[0x0][0x21c], PT, P4 ;  /* 0x00008700ff00aa0c */ /* 0x000fe40003f85340 */
[----:B------:R-:W-:-:S02]  /*2960*/  @!P2 ISETP.NE.AND.EX P3, PT, RZ, c[0x0][0x21c], PT, P3 ;  /* 0x00008700ff00aa0c */ /* 0x000fc40003f65330 */
[----:B------:R-:W-:Y:S02]  /*2970*/  @!P2 FSEL R220, R37, RZ, P5 ;  /* 0x000000ff25dca208 */ /* 0x000fe40002800000 */
[----:B------:R-:W-:Y:S01]  /*2980*/  P2R R210, PR, RZ, 0x40 ;  /* 0x00000040ffd27803 */ /* 0x000fe20000000000 */
[----:B------:R-:W-:Y:S05]  /*2990*/  @!P2 BRA `(.L_x_12237) ;  /* 0x000000800000a947 */ /* 0x000fea0003800000 */
[----:B------:R-:W2:Y:S04]  /*29a0*/  LDL R184, [R1+0x1c] ;  /* 0x00001c0001b87983 */ /* 0x000ea80000100800 */
[----:B------:R-:W3:Y:S01]  /*29b0*/  LDL R185, [R1+0x30] ;  /* 0x0000300001b97983 */ /* 0x000ee20000100800 */
[----:B------:R-:W-:-:S04]  /*29c0*/  ISETP.NE.U32.AND P5, PT, RZ, c[0x0][0x218], PT ;  /* 0x00008600ff007a0c */ /* 0x000fc80003fa5070 */
[----:B------:R-:W-:Y:S01]  /*29d0*/  ISETP.NE.AND.EX P5, PT, RZ, c[0x0][0x21c], PT, P5 ;  /* 0x00008700ff007a0c */ /* 0x000fe20003fa5350 */
[----:B--2---:R-:W-:-:S04]  /*29e0*/  FFMA.FTZ R184, R184, R2, R208 ;  /* 0x00000002b8b87223 */ /* 0x004fc800000100d0 */
[----:B---3--:R-:W-:-:S04]  /*29f0*/  FADD.FTZ R184, R185, -R184 ;  /* 0x800000b8b9b87221 */ /* 0x008fc80000010000 */
[----:B------:R-:W-:-:S04]  /*2a00*/  FMUL.FTZ R220, R3, R184 ;  /* 0x000000b803dc7220 */ /* 0x000fc80000410000 */
[----:B------:R-:W-:Y:S02]  /*2a10*/  @P5 FADD.FTZ R220, R37, R220 ;  /* 0x000000dc25dc5221 */ /* 0x000fe40000010000 */
.L_x_12237:
[----:B------:R-:W-:Y:S05]  /*2a20*/  BSYNC B1 ;  /* 0x0000000000017941 */ /* 0x000fea0003800000 */
.L_x_12236:
[----:B------:R-:W-:Y:S01]  /*2a30*/  BSSY B1, `(.L_x_12238) ;  /* 0x000000b000017945 */ /* 0x000fe20003800000 */
[----:B------:R-:W-:Y:S01]  /*2a40*/  @!P2 FSEL R221, R38, RZ, P4 ;  /* 0x000000ff26dda208 */ /* 0x000fe20002000000 */
        /* <DEDUP_REMOVED lines=9> */
.L_x_12239:
[----:B------:R-:W-:Y:S05]  /*2ae0*/  BSYNC B1 ;  /* 0x0000000000017941 */ /* 0x000fea0003800000 */
.L_x_12238:
[----:B------:R-:W-:Y:S01]  /*2af0*/  BSSY B1, `(.L_x_12240) ;  /* 0x000000c000017945 */ /* 0x000fe20003800000 */
[----:B------:R-:W-:Y:S02]  /*2b00*/  @P6 MOV R184, 0x10 ;  /* 0x0000001000b86802 */ /* 0x000fe40000000f00 */
        /* <DEDUP_REMOVED lines=10> */
.L_x_12241:
[----:B------:R-:W-:Y:S05]  /*2bb0*/  BSYNC B1 ;  /* 0x0000000000017941 */ /* 0x000fea0003800000 */
.L_x_12240:
[----:B------:R-:W2:Y:S04]  /*2bc0*/  LDL R227, [R1+0x38] ;  /* 0x0000380001e37983 */ /* 0x000ea80000100800 */
[----:B------:R-:W3:Y:S04]  /*2bd0*/  LDL R226, [R1+0x3c] ;  /* 0x00003c0001e27983 */ /* 0x000ee80000100800 */
[----:B------:R-:W4:Y:S04]  /*2be0*/  LDL R225, [R1+0x40] ;  /* 0x0000400001e17983 */ /* 0x000f280000100800 */
[----:B------:R-:W3:Y:S01]  /*2bf0*/  LDL R224, [R1+0x44] ;  /* 0x0000440001e07983 */ /* 0x000ee20000100800 */
[----:B------:R-:W-:Y:S01]  /*2c00*/  @P6 IMAD.WIDE.U32 R206, R0, R184, c[0x0][0x258] ;  /* 0x0000960000ce6625 */ /* 0x000fe200078e00b8 */
[----:B------:R-:W-:-:S02]  /*2c10*/  SEL R184, R223, R164, P0 ;  /* 0x000000a4dfb87207 */ /* 0x000fc40000000000 */
[----:B------:R-:W-:Y:S02]  /*2c20*/  SEL R185, R220, R165, P0 ;  /* 0x000000a5dcb97207 */ /* 0x000fe40000000000 */
[----:B------:R-:W-:Y:S02]  /*2c30*/  SEL R186, R221, R166, P0 ;  /* 0x000000a6ddba7207 */ /* 0x000fe40000000000 */
[----:B------:R-:W-:Y:S02]  /*2c40*/  SEL R187, R222, R167, P0 ;  /* 0x000000a7debb7207 */ /* 0x000fe40000000000 */
[C---:B------:R-:W-:Y:S02]  /*2c50*/  @P1 LOP3.LUT P3, RZ, R242.reuse, 0xff, RZ, 0xc0, !PT ;  /* 0x000000fff2ff1812 */ /* 0x040fe4000786c0ff */
[----:B------:R-:W-:Y:S01]  /*2c60*/  @!P2 ISETP.NE.U32.AND P4, PT, RZ, c[0x0][0x218], PT ;  /* 0x00008600ff00aa0c */ /* 0x000fe20003f85070 */
[----:B------:R0:W-:Y:S01]  /*2c70*/  @P6 STG.E.128 [R206.64], R184 ;  /* 0x000000b8ce006986 */ /* 0x0001e2000c101d04 */
[----:B------:R-:W-:-:S02]  /*2c80*/  @P1 LOP3.LUT P5, RZ, R242, 0xff00, RZ, 0xc0, !PT ;  /* 0x0000ff00f2ff1812 */ /* 0x000fc400078ac0ff */
[----:B------:R-:W-:Y:S01]  /*2c90*/  @!P2 ISETP.NE.AND.EX P4, PT, RZ, c[0x0][0x21c], PT, P4 ;  /* 0x00008700ff00aa0c */ /* 0x000fe20003f85340 */
[----:B0-----:R-:W-:-:S03]  /*2ca0*/  @P1 FMUL.FTZ R185, R223, c[0x0][0x1ec] ;  /* 0x00007b00dfb91a20 */ /* 0x001fc60000410000 */
[----:B------:R-:W-:Y:S01]  /*2cb0*/  @!P2 FSEL R186, R32, RZ, P4 ;  /* 0x000000ff20baa208 */ /* 0x000fe20002000000 */
[----:B------:R-:W-:Y:S01]  /*2cc0*/  @P1 FMUL.FTZ R187, R221, c[0x0][0x1ec] ;  /* 0x00007b00ddbb1a20 */ /* 0x000fe20000410000 */
[----:B------:R-:W-:Y:S01]  /*2cd0*/  @P1 LOP3.LUT P4, RZ, R242, 0xff000000, RZ, 0xc0, !PT ;  /* 0xff000000f2ff1812 */ /* 0x000fe2000788c0ff */
[----:B------:R-:W-:Y:S02]  /*2ce0*/  @P1 FMUL.FTZ R185, R185, c[0x0][0x1e8] ;  /* 0x00007a00b9b91a20 */ /* 0x000fe40000410000 */
[----:B------:R-:W-:Y:S02]  /*2cf0*/  @P1 FMUL.FTZ R187, R187, c[0x0][0x1e8] ;  /* 0x00007a00bbbb1a20 */ /* 0x000fe40000410000 */
[-C--:B--2---:R-:W-:Y:S02]  /*2d00*/  @P1 FMUL.FTZ R184, R227, R185.reuse ;  /* 0x000000b9e3b81220 */ /* 0x084fe40000410000 */
[----:B------:R-:W-:-:S03]  /*2d10*/  @P1 FMUL.FTZ R185, R160, R185 ;  /* 0x000000b9a0b91220 */ /* 0x000fc60000410000 */
[----:B------:R-:W-:Y:S01]  /*2d20*/  @P1 SEL R168, R184, RZ, P3 ;  /* 0x000000ffb8a81207 */ /* 0x000fe20001800000 */
[----:B------:R-:W-:Y:S01]  /*2d30*/  @P1 FMUL.FTZ R184, R220, c[0x0][0x1ec] ;  /* 0x00007b00dcb81a20 */ /* 0x000fe20000410000 */
[----:B------:R-:W-:Y:S01]  /*2d40*/  @P1 FSEL R206, R185, RZ, P3 ;  /* 0x000000ffb9ce1208 */ /* 0x000fe20001800000 */
[----:B------:R-:W-:Y:S01]  /*2d50*/  @P1 FMUL.FTZ R220, R222, c[0x0][0x1ec] ;  /* 0x00007b00dedc1a20 */ /* 0x000fe20000410000 */
[----:B------:R-:W-:Y:S01]  /*2d60*/  @P1 LOP3.LUT P3, RZ, R242, 0xff0000, RZ, 0xc0, !PT ;  /* 0x00ff0000f2ff1812 */ /* 0x000fe2000786c0ff */
[----:B------:R-:W-:Y:S02]  /*2d70*/  @P1 FMUL.FTZ R207, R184, c[0x0][0x1e8] ;  /* 0x00007a00b8cf1a20 */ /* 0x000fe40000410000 */
[----:B----4-:R-:W-:Y:S02]  /*2d80*/  @P1 FMUL.FTZ R185, R225, R187 ;  /* 0x000000bbe1b91220 */ /* 0x010fe40000410000 */
[-C--:B---3--:R-:W-:Y:S02]  /*2d90*/  @P1 FMUL.FTZ R184, R226, R207.reuse ;  /* 0x000000cfe2b81220 */ /* 0x088fe40000410000 */
[----:B------:R-:W-:Y:S01]  /*2da0*/  @P1 FMUL.FTZ R220, R220, c[0x0][0x1e8] ;  /* 0x00007a00dcdc1a20 */ /* 0x000fe20000410000 */
[----:B------:R-:W-:Y:S01]  /*2db0*/  @P1 SEL R170, R185, RZ, P3 ;  /* 0x000000ffb9aa1207 */ /* 0x000fe20001800000 */
[----:B------:R-:W-:Y:S01]  /*2dc0*/  @P1 FMUL.FTZ R221, R161, R207 ;  /* 0x000000cfa1dd1220 */ /* 0x000fe20000410000 */
[----:B------:R-:W-:Y:S01]  /*2dd0*/  @P1 SEL R169, R184, RZ, P5 ;  /* 0x000000ffb8a91207 */ /* 0x000fe20002800000 */
[----:B------:R-:W-:Y:S01]  /*2de0*/  @P1 FMUL.FTZ R184, R224, R220 ;  /* 0x000000dce0b81220 */ /* 0x000fe20000410000 */
[----:B------:R-:W-:Y:S01]  /*2df0*/  @P1 MOV R185, 0x10 ;  /* 0x0000001000b91802 */ /* 0x000fe20000000f00 */
[----:B------:R-:W-:-:S02]  /*2e00*/  @P1 FMUL.FTZ R207, R162, R187 ;  /* 0x000000bba2cf1220 */ /* 0x000fc40000410000 */
[----:B------:R-:W-:Y:S01]  /*2e10*/  @P1 FMUL.FTZ R187, R163, R220 ;  /* 0x000000dca3bb1220 */ /* 0x000fe20000410000 */
[----:B------:R-:W-:Y:S01]  /*2e20*/  @P1 SEL R171, R184, RZ, P4 ;  /* 0x000000ffb8ab1207 */ /* 0x000fe20002000000 */
[----:B------:R-:W-:-:S05]  /*2e30*/  @P1 IMAD.WIDE.U32 R184, R209, R185, c[0x0][0x248] ;  /* 0x00009200d1b81625 */ /* 0x000fca00078e00b9 */
[----:B------:R0:W-:Y:S02]  /*2e40*/  @P1 STG.E.128 [R184.64], R168 ;  /* 0x000000a8b8001986 */ /* 0x0001e4000c101d04 */
[----:B0-----:R-:W-:Y:S02]  /*2e50*/  @P1 MOV R184, 0x10 ;  /* 0x0000001000b81802 */ /* 0x001fe40000000f00 */
[----:B------:R-:W-:-:S05]  /*2e60*/  @P1 IADD3 R185, R209, 0x20, RZ ;  /* 0x00000020d1b91810 */ /* 0x000fca0007ffe0ff */
[----:B------:R-:W-:-:S05]  /*2e70*/  @P1 IMAD.WIDE.U32 R184, R185, R184, c[0x0][0x170] ;  /* 0x00005c00b9b81625 */ /* 0x000fca00078e00b8 */
[----:B------:R0:W5:Y:S01]  /*2e80*/  @P1 LDG.E.128 R160, [R184.64] ;  /* 0x00000004b8a01981 */ /* 0x000162000c1e1d00 */
[----:B------:R-:W-:Y:S01]  /*2e90*/  BSSY B1, `(.L_x_12242) ;  /* 0x000000a000017945 */ /* 0x000fe20003800000 */
[----:B------:R-:W-:Y:S05]  /*2ea0*/  @!P2 BRA `(.L_x_12243) ;  /* 0x000000800000a947 */ /* 0x000fea0003800000 */
[----:B------:R-:W2:Y:S04]  /*2eb0*/  LDL R225, [R1] ;  /* 0x0000000001e17983 */ /* 0x000ea80000100800 */
[----:B------:R-:W3:Y:S01]  /*2ec0*/  LDL R224, [R1+0x24] ;  /* 0x0000240001e07983 */ /* 0x000ee20000100800 */
[----:B------:R-:W-:-:S04]  /*2ed0*/  ISETP.NE.U32.AND P6, PT, RZ, c[0x0][0x218], PT ;  /* 0x00008600ff007a0c */ /* 0x000fc80003fc5070 */
[----:B------:R-:W-:Y:S01]  /*2ee0*/  ISETP.NE.AND.EX P6, PT, RZ, c[0x0][0x21c], PT, P6 ;  /* 0x00008700ff007a0c */ /* 0x000fe20003fc5360 */
[----:B0-2---:R-:W-:-:S04]  /*2ef0*/  FFMA.FTZ R184, R225, R2, R208 ;  /* 0x00000002e1b87223 */ /* 0x005fc800000100d0 */
[----:B---3--:R-:W-:-:S04]  /*2f00*/  FADD.FTZ R184, R224, -R184 ;  /* 0x800000b8e0b87221 */ /* 0x008fc80000010000 */
[----:B------:R-:W-:-:S04]  /*2f10*/  FMUL.FTZ R186, R3, R184 ;  /* 0x000000b803ba7220 */ /* 0x000fc80000410000 */
[----:B------:R-:W-:Y:S02]  /*2f20*/  @P6 FADD.FTZ R186, R32, R186 ;  /* 0x000000ba20ba6221 */ /* 0x000fe40000010000 */
.L_x_12243:
[----:B------:R-:W-:Y:S05]  /*2f30*/  BSYNC B1 ;  /* 0x0000000000017941 */ /* 0x000fea0003800000 */
.L_x_12242:
[----:B0-----:R-:W-:Y:S01]  /*2f40*/  @P1 FMUL.FTZ R184, R186, c[0x0][0x1ec] ;  /* 0x00007b00bab81a20 */ /* 0x001fe20000410000 */
[----:B------:R-:W-:Y:S01]  /*2f50*/  @P1 FSEL R226, R207, RZ, P3 ;  /* 0x000000ffcfe21208 */ /* 0x000fe20001800000 */
[----:B------:R-:W-:Y:S01]  /*2f60*/  BSSY B1, `(.L_x_12244) ;  /* 0x0000016000017945 */ /* 0x000fe20003800000 */
[----:B------:R-:W-:Y:S01]  /*2f70*/  @!P2 ISETP.NE.U32.AND P3, PT, RZ, c[0x0][0x218], PT ;  /* 0x00008600ff00aa0c */ /* 0x000fe20003f65070 */
[----:B------:R-:W-:Y:S01]  /*2f80*/  @P1 FMUL.FTZ R184, R184, c[0x0][0x1e8] ;  /* 0x00007a00b8b81a20 */ /* 0x000fe20000410000 */
[----:B------:R-:W-:Y:S02]  /*2f90*/  @P1 FSEL R230, R221, RZ, P5 ;  /* 0x000000ffdde61208 */ /* 0x000fe40002800000 */
[----:B------:R-:W-:Y:S01]  /*2fa0*/  @P1 LOP3.LUT P5, RZ, R237, 0xff, RZ, 0xc0, !PT ;  /* 0x000000ffedff1812 */ /* 0x000fe200078ac0ff */
[-C--:B------:R-:W-:Y:S01]  /*2fb0*/  @P1 FMUL.FTZ R185, R60, R184.reuse ;  /* 0x000000b83cb91220 */ /* 0x080fe20000410000 */
[----:B------:R-:W-:Y:S01]  /*2fc0*/  @!P2 ISETP.NE.AND.EX P3, PT, RZ, c[0x0][0x21c], PT, P3 ;  /* 0x00008700ff00aa0c */ /* 0x000fe20003f65330 */
[----:B-----5:R-:W-:Y:S01]  /*2fd0*/  @P1 FMUL.FTZ R184, R160, R184 ;  /* 0x000000b8a0b81220 */ /* 0x020fe20000410000 */
[----:B------:R-:W-:-:S02]  /*2fe0*/  @P1 FSEL R225, R187, RZ, P4 ;  /* 0x000000ffbbe11208 */ /* 0x000fc40002000000 */
[----:B------:R-:W-:Y:S02]  /*2ff0*/  @P1 SEL R168, R185, RZ, P5 ;  /* 0x000000ffb9a81207 */ /* 0x000fe40002800000 */
[----:B------:R-:W-:Y:S02]  /*3000*/  @P1 FSEL R231, R184, RZ, P5 ;  /* 0x000000ffb8e71208 */ /* 0x000fe40002800000 */
[----:B------:R-:W-:Y:S02]  /*3010*/  @!P2 ISETP.NE.U32.AND P4, PT, RZ, c[0x0][0x218], PT ;  /* 0x00008600ff00aa0c */ /* 0x000fe40003f85070 */
[----:B------:R-:W-:Y:S02]  /*3020*/  @!P2 ISETP.NE.U32.AND P5, PT, RZ, c[0x0][0x218], PT ;  /* 0x00008600ff00aa0c */ /* 0x000fe40003fa5070 */
[----:B------:R-:W-:Y:S01]  /*3030*/  @!P2 FSEL R185, R33, RZ, P3 ;  /* 0x000000ff21b9a208 */ /* 0x000fe20001800000 */
[----:B------:R-:W-:Y:S05]  /*3040*/  @!P2 BRA `(.L_x_12245) ;  /* 0x000000700000a947 */ /* 0x000fea0003800000 */
[----:B------:R-:W2:Y:S01]  /*3050*/  LDL R220, [R1+0x20] ;  /* 0x0000200001dc7983 */ /* 0x000ea20000100800 */
[----:B------:R-:W-:Y:S01]  /*3060*/  ISETP.NE.U32.AND P3, PT, RZ, c[0x0][0x218], PT ;  /* 0x00008600ff007a0c */ /* 0x000fe20003f65070 */
[----:B------:R-:W-:-:S03]  /*3070*/  FFMA.FTZ R184, R252, R2, R208 ;  /* 0x00000002fcb87223 */ /* 0x000fc600000100d0 */
[----:B------:R-:W-:Y:S01]  /*3080*/  ISETP.NE.AND.EX P3, PT, RZ, c[0x0][0x21c], PT, P3 ;  /* 0x00008700ff007a0c */ /* 0x000fe20003f65330 */
[----:B--2---:R-:W-:-:S04]  /*3090*/  FADD.FTZ R184, R220, -R184 ;  /* 0x800000b8dcb87221 */ /* 0x004fc80000010000 */
[----:B------:R-:W-:-:S08]  /*30a0*/  FMUL.FTZ R185, R3, R184 ;  /* 0x000000b803b97220 */ /* 0x000fd00000410000 */
[----:B------:R-:W-:Y:S02]  /*30b0*/  @P3 FADD.FTZ R185, R33, R185 ;  /* 0x000000b921b93221 */ /* 0x000fe40000010000 */
.L_x_12245:
[----:B------:R-:W-:Y:S05]  /*30c0*/  BSYNC B1 ;  /* 0x0000000000017941 */ /* 0x000fea0003800000 */
.L_x_12244:
[----:B------:R-:W-:Y:S01]  /*30d0*/  @!P2 ISETP.NE.AND.EX P4, PT, RZ, c[0x0][0x21c], PT, P4 ;  /* 0x00008700ff00aa0c */ /* 0x000fe20003f85340 */
[----:B------:R-:W-:Y:S01]  /*30e0*/  BSSY B1, `(.L_x_12246) ;  /* 0x000000b000017945 */ /* 0x000fe20003800000 */
        /* <DEDUP_REMOVED lines=10> */
.L_x_12247:
[----:B------:R-:W-:Y:S05]  /*3190*/  BSYNC B1 ;  /* 0x0000000000017941 */ /* 0x000fea0003800000 */
.L_x_12246:
[----:B------:R-:W-:Y:S01]  /*31a0*/  @!P2 ISETP.NE.AND.EX P5, PT, RZ, c[0x0][0x21c], PT, P5 ;  /* 0x00008700ff00aa0c */ /* 0x000fe20003fa5350 */
[----:B------:R-:W-:Y:S01]  /*31b0*/  BSSY B1, `(.L_x_12248) ;  /* 0x000000c000017945 */ /* 0x000fe20003800000 */
[----:B------:R-:W-:Y:S02]  /*31c0*/  @P1 LOP3.LUT P4, RZ, R237, 0xff00, RZ, 0xc0, !PT ;  /* 0x0000ff00edff1812 */ /* 0x000fe4000788c0ff */
[----:B------:R-:W-:Y:S02]  /*31d0*/  @!P2 ISETP.NE.AND.EX P3, PT, RZ, c[0x0][0x21c], PT, P3 ;  /* 0x00008700ff00aa0c */ /* 0x000fe40003f65330 */
        /* <DEDUP_REMOVED lines=9> */
.L_x_12249:
[----:B------:R-:W-:Y:S05]  /*3270*/  BSYNC B1 ;  /* 0x0000000000017941 */ /* 0x000fea0003800000 */
.L_x_12248:
[----:B------:R-:W-:Y:S01]  /*3280*/  @P1 FMUL.FTZ R184, R185, c[0x0][0x1ec] ;  /* 0x00007b00b9b81a20 */ /* 0x000fe20000410000 */
[----:B------:R-:W-:Y:S01]  /*3290*/  ISETP.NE.AND P6, PT, R210, RZ, PT ;  /* 0x000000ffd200720c */ /* 0x000fe20003fc5270 */
[----:B------:R-:W-:Y:S01]  /*32a0*/  @P1 FADD.FTZ R128, R128, R206 ;  /* 0x000000ce80801221 */ /* 0x000fe20000010000 */
[----:B------:R-:W-:Y:S01]  /*32b0*/  @P1 LOP3.LUT P5, RZ, R237, 0xff0000, RZ, 0xc0, !PT ;  /* 0x00ff0000edff1812 */ /* 0x000fe200078ac0ff */
[----:B------:R-:W-:Y:S01]  /*32c0*/  @P1 FMUL.FTZ R221, R184, c[0x0][0x1e8] ;  /* 0x00007a00b8dd1a20 */ /* 0x000fe20000410000 */
[----:B------:R-:W-:Y:S01]  /*32d0*/  @!P2 FSEL R220, R28, RZ, P3 ;  /* 0x000000ff1cdca208 */ /* 0x000fe20001800000 */
[----:B------:R-:W-:Y:S01]  /*32e0*/  @P1 FMUL.FTZ R206, R187, c[0x0][0x1ec] ;  /* 0x00007b00bbce1a20 */ /* 0x000fe20000410000 */
[----:B------:R-:W-:Y:S01]  /*32f0*/  @P1 LOP3.LUT P3, RZ, R237, 0xff000000, RZ, 0xc0, !PT ;  /* 0xff000000edff1812 */ /* 0x000fe2000786c0ff */
[----:B------:R-:W-:Y:S01]  /*3300*/  @P1 FMUL.FTZ R184, R61, R221 ;  /* 0x000000dd3db81220 */ /* 0x000fe20000410000 */
[----:B------:R-:W-:Y:S01]  /*3310*/  SEL R185, R185, R165, P0 ;  /* 0x000000a5b9b97207 */ /* 0x000fe20000000000 */
[----:B------:R-:W-:Y:S01]  /*3320*/  @P1 FMUL.FTZ R223, R206, c[0x0][0x1e8] ;  /* 0x00007a00cedf1a20 */ /* 0x000fe20000410000 */
[----:B------:R-:W-:-:S02]  /*3330*/  SEL R187, R187, R167, P0 ;  /* 0x000000a7bbbb7207 */ /* 0x000fc40000000000 */
[----:B------:R-:W-:Y:S01]  /*3340*/  @P1 SEL R169, R184, RZ, P4 ;  /* 0x000000ffb8a91207 */ /* 0x000fe20002000000 */
[----:B------:R-:W-:Y:S01]  /*3350*/  @P1 FMUL.FTZ R184, R224, c[0x0][0x1ec] ;  /* 0x00007b00e0b81a20 */ /* 0x000fe20000410000 */
[----:B------:R-:W-:-:S03]  /*3360*/  @P6 MOV R206, 0x10 ;  /* 0x0000001000ce6802 */ /* 0x000fc60000000f00 */
[----:B------:R-:W-:-:S04]  /*3370*/  @P1 FMUL.FTZ R222, R184, c[0x0][0x1e8] ;  /* 0x00007a00b8de1a20 */ /* 0x000fc80000410000 */
[----:B------:R-:W-:-:S05]  /*3380*/  @P1 FMUL.FTZ R184, R62, R222 ;  /* 0x000000de3eb81220 */ /* 0x000fca0000410000 */
[----:B------:R-:W-:Y:S01]  /*3390*/  @P1 SEL R170, R184, RZ, P5 ;  /* 0x000000ffb8aa1207 */ /* 0x000fe20002800000 */
[----:B------:R-:W-:-:S05]  /*33a0*/  @P1 FMUL.FTZ R184, R63, R223 ;  /* 0x000000df3fb81220 */ /* 0x000fca0000410000 */
[----:B------:R-:W-:Y:S02]  /*33b0*/  @P1 SEL R171, R184, RZ, P3 ;  /* 0x000000ffb8ab1207 */ /* 0x000fe40001800000 */
[----:B------:R-:W-:-:S05]  /*33c0*/  @P6 IADD3 R184, R0, 0x20, RZ ;  /* 0x0000002000b86810 */ /* 0x000fca0007ffe0ff */
[----:B------:R-:W-:Y:S01]  /*33d0*/  @P6 IMAD.WIDE.U32 R206, R184, R206, c[0x0][0x258] ;  /* 0x00009600b8ce6625 */ /* 0x000fe200078e00ce */
[----:B------:R-:W-:Y:S02]  /*33e0*/  SEL R184, R186, R164, P0 ;  /* 0x000000a4bab87207 */ /* 0x000fe40000000000 */
[----:B------:R-:W-:Y:S02]  /*33f0*/  SEL R186, R224, R166, P0 ;  /* 0x000000a6e0ba7207 */ /* 0x000fe40000000000 */
[----:B------:R-:W-:-:S03]  /*3400*/  IADD3 R224, R209, 0x40, RZ ;  /* 0x00000040d1e07810 */ /* 0x000fc60007ffe0ff */
[----:B------:R0:W-:Y:S02]  /*3410*/  @P6 STG.E.128 [R206.64], R184 ;  /* 0x000000b8ce006986 */ /* 0x0001e4000c101d04 */
[----:B0-----:R-:W-:Y:S01]  /*3420*/  @P1 MOV R184, 0x10 ;  /* 0x0000001000b81802 */ /* 0x001fe20000000f00 */
[----:B------:R-:W-:Y:S01]  /*3430*/  @P1 FMUL.FTZ R186, R161, R221 ;  /* 0x000000dda1ba1220 */ /* 0x000fe20000410000 */
[----:B------:R-:W-:Y:S01]  /*3440*/  @P1 IADD3 R185, R209, 0x20, RZ ;  /* 0x00000020d1b91810 */ /* 0x000fe20007ffe0ff */
[----:B------:R-:W-:Y:S02]  /*3450*/  @P1 FMUL.FTZ R187, R162, R222 ;  /* 0x000000dea2bb1220 */ /* 0x000fe40000410000 */
[----:B------:R-:W-:Y:S02]  /*3460*/  @P1 FMUL.FTZ R206, R163, R223 ;  /* 0x000000dfa3ce1220 */ /* 0x000fe40000410000 */
[----:B------:R-:W-:-:S05]  /*3470*/  @P1 IMAD.WIDE.U32 R184, R185, R184, c[0x0][0x248] ;  /* 0x00009200b9b81625 */ /* 0x000fca00078e00b8 */
[----:B------:R0:W-:Y:S02]  /*3480*/  @P1 STG.E.128 [R184.64], R168 ;  /* 0x000000a8b8001986 */ /* 0x0001e4000c101d04 */
[----:B0-----:R-:W-:-:S05]  /*3490*/  @P1 MOV R184, 0x10 ;  /* 0x0000001000b81802 */ /* 0x001fca0000000f00 */
[----:B------:R-:W-:-:S05]  /*34a0*/  @P1 IMAD.WIDE.U32 R184, R224, R184, c[0x0][0x170] ;  /* 0x00005c00e0b81625 */ /* 0x000fca00078e00b8 */
[----:B------:R0:W5:Y:S01]  /*34b0*/  @P1 LDG.E.128 R160, [R184.64] ;  /* 0x00000004b8a01981 */ /* 0x000162000c1e1d00 */
[----:B------:R-:W-:Y:S01]  /*34c0*/  BSSY B1, `(.L_x_12250) ;  /* 0x0000009000017945 */ /* 0x000fe20003800000 */
[----:B------:R-:W-:Y:S05]  /*34d0*/  @!P2 BRA `(.L_x_12251) ;  /* 0x000000700000a947 */ /* 0x000fea0003800000 */
[----:B------:R-:W2:Y:S01]  /*34e0*/  LDL R227, [R1+0x8] ;  /* 0x0000080001e37983 */ /* 0x000ea20000100800 */
[----:B------:R-:W-:Y:S01]  /*34f0*/  ISETP.NE.U32.AND P6, PT, RZ, c[0x0][0x218], PT ;  /* 0x00008600ff007a0c */ /* 0x000fe20003fc5070 */
[----:B0-----:R-:W-:-:S03]  /*3500*/  FFMA.FTZ R184, R244, R2, R208 ;  /* 0x00000002f4b87223 */ /* 0x001fc600000100d0 */
[----:B------:R-:W-:Y:S01]  /*3510*/  ISETP.NE.AND.EX P6, PT, RZ, c[0x0][0x21c], PT, P6 ;  /* 0x00008700ff007a0c */ /* 0x000fe20003fc5360 */
[----:B--2---:R-:W-:-:S04]  /*3520*/  FADD.FTZ R184, R227, -R184 ;  /* 0x800000b8e3b87221 */ /* 0x004fc80000010000 */
[----:B------:R-:W-:-:S08]  /*3530*/  FMUL.FTZ R220, R3, R184 ;  /* 0x000000b803dc7220 */ /* 0x000fd00000410000 */
[----:B------:R-:W-:Y:S02]  /*3540*/  @P6 FADD.FTZ R220, R28, R220 ;  /* 0x000000dc1cdc6221 */ /* 0x000fe40000010000 */
.L_x_12251:
[----:B------:R-:W-:Y:S05]  /*3550*/  BSYNC B1 ;  /* 0x0000000000017941 */ /* 0x000fea0003800000 */
.L_x_12250:
[----:B0-----:R-:W-:Y:S01]  /*3560*/  @P1 FMUL.FTZ R184, R220, c[0x0][0x1ec] ;  /* 0x00007b00dcb81a20 */ /* 0x001fe20000410000 */
[----:B------:R-:W-:Y:S01]  /*3570*/  @P1 FSEL R228, R186, RZ, P4 ;  /* 0x000000ffbae41208 */ /* 0x000fe20002000000 */
[----:B------:R-:W-:Y:S01]  /*3580*/  BSSY B1, `(.L_x_12252) ;  /* 0x0000016000017945 */ /* 0x000fe20003800000 */
[----:B------:R-:W-:Y:S01]  /*3590*/  @!P2 ISETP.NE.U32.AND P4, PT, RZ, c[0x0][0x218], PT ;  /* 0x00008600ff00aa0c */ /* 0x000fe20003f85070 */
[----:B------:R-:W-:Y:S01]  /*35a0*/  @P1 FMUL.FTZ R184, R184, c[0x0][0x1e8] ;  /* 0x00007a00b8b81a20 */ /* 0x000fe20000410000 */
[----:B------:R-:W-:Y:S02]  /*35b0*/  @P1 LOP3.LUT P6, RZ, R236, 0xff, RZ, 0xc0, !PT ;  /* 0x000000ffecff1812 */ /* 0x000fe400078cc0ff */
[----:B------:R-:W-:Y:S01]  /*35c0*/  @!P2 ISETP.NE.AND.EX P4, PT, RZ, c[0x0][0x21c], PT, P4 ;  /* 0x00008700ff00aa0c */ /* 0x000fe20003f85340 */
[-C--:B------:R-:W-:Y:S01]  /*35d0*/  @P1 FMUL.FTZ R185, R56, R184.reuse ;  /* 0x000000b838b91220 */ /* 0x080fe20000410000 */
[----:B------:R-:W-:Y:S01]  /*35e0*/  @P1 FSEL R227, R187, RZ, P5 ;  /* 0x000000ffbbe31208 */ /* 0x000fe20002800000 */
        /* <DEDUP_REMOVED lines=15> */
.L_x_12253:
[----:B------:R-:W-:Y:S05]  /*36e0*/  BSYNC B1 ;  /* 0x0000000000017941 */ /* 0x000fea0003800000 */
.L_x_12252:
[----:B------:R-:W-:Y:S01]  /*36f0*/  @!P2 ISETP.NE.AND.EX P3, PT, RZ, c[0x0][0x21c], PT, P3 ;  /* 0x00008700ff00aa0c */ /* 0x000fe20003f65330 */
[----:B------:R-:W-:Y:S01]  /*3700*/  BSSY B1, `(.L_x_12254) ;  /* 0x000000a000017945 */ /* 0x000fe20003800000 */
        /* <DEDUP_REMOVED lines=9> */
.L_x_12255:
[----:B------:R-:W-:Y:S05]  /*37a0*/  BSYNC B1 ;  /* 0x0000000000017941 */ /* 0x000fea0003800000 */
.L_x_12254:
[----:B------:R-:W-:Y:S01]  /*37b0*/  @!P2 ISETP.NE.AND.EX P5, PT, RZ, c[0x0][0x21c], PT, P5 ;  /* 0x00008700ff00aa0c */ /* 0x000fe20003fa5350 */
[----:B------:R-:W-:Y:S01]  /*37c0*/  BSSY B1, `(.L_x_12256) ;  /* 0x000000b000017945 */ /* 0x000fe20003800000 */
[----:B------:R-:W-:Y:S02]  /*37d0*/  @P1 LOP3.LUT P3, RZ, R236, 0xff00, RZ, 0xc0, !PT ;  /* 0x0000ff00ecff1812 */ /* 0x000fe4000786c0ff */
        /* <DEDUP_REMOVED lines=9> */
.L_x_12257:
[----:B------:R-:W-:Y:S05]  /*3870*/  BSYNC B1 ;  /* 0x0000000000017941 */ /* 0x000fea0003800000 */
.L_x_12256:
[----:B------:R-:W-:Y:S01]  /*3880*/  @P1 FMUL.FTZ R184, R185, c[0x0][0x1ec] ;  /* 0x00007b00b9b81a20 */ /* 0x000fe20000410000 */
[----:B------:R-:W-:Y:S01]  /*3890*/  @!P2 FSEL R221, R24, RZ, P4 ;  /* 0x000000ff18dda208 */ /* 0x000fe20002000000 */
[----:B------:R-:W-:Y:S01]  /*38a0*/  @P1 FMUL.FTZ R206, R187, c[0x0][0x1ec] ;  /* 0x00007b00bbce1a20 */ /* 0x000fe20000410000 */
[----:B------:R-:W-:Y:S01]  /*38b0*/  ISETP.NE.AND P4, PT, R210, RZ, PT ;  /* 0x000000ffd200720c */ /* 0x000fe20003f85270 */
[----:B------:R-:W-:Y:S01]  /*38c0*/  @P1 FMUL.FTZ R222, R184, c[0x0][0x1e8] ;  /* 0x00007a00b8de1a20 */ /* 0x000fe20000410000 */
[C---:B------:R-:W-:Y:S01]  /*38d0*/  @P1 LOP3.LUT P5, RZ, R236.reuse, 0xff0000, RZ, 0xc0, !PT ;  /* 0x00ff0000ecff1812 */ /* 0x040fe200078ac0ff */
[----:B------:R-:W-:Y:S01]  /*38e0*/  @P1 FADD.FTZ R131, R131, R225 ;  /* 0x000000e183831221 */ /* 0x000fe20000010000 */
[----:B------:R-:W-:Y:S01]  /*38f0*/  @P1 LOP3.LUT P6, RZ, R236, 0xff000000, RZ, 0xc0, !PT ;  /* 0xff000000ecff1812 */ /* 0x000fe200078cc0ff */
[----:B------:R-:W-:Y:S01]  /*3900*/  @P1 FMUL.FTZ R184, R57, R222 ;  /* 0x000000de39b81220 */ /* 0x000fe20000410000 */
[----:B------:R-:W-:Y:S01]  /*3910*/  SEL R185, R185, R165, P0 ;  /* 0x000000a5b9b97207 */ /* 0x000fe20000000000 */
[----:B------:R-:W-:Y:S01]  /*3920*/  @P1 FMUL.FTZ R225, R206, c[0x0][0x1e8] ;  /* 0x00007a00cee11a20 */ /* 0x000fe20000410000 */
[----:B------:R-:W-:Y:S01]  /*3930*/  SEL R187, R187, R167, P0 ;  /* 0x000000a7bbbb7207 */ /* 0x000fe20000000000 */
[----:B------:R-:W-:Y:S01]  /*3940*/  @P1 FADD.FTZ R129, R129, R230 ;  /* 0x000000e681811221 */ /* 0x000fe20000010000 */
[----:B------:R-:W-:Y:S01]  /*3950*/  @P1 SEL R169, R184, RZ, P3 ;  /* 0x000000ffb8a91207 */ /* 0x000fe20001800000 */
[C---:B------:R-:W-:Y:S01]  /*3960*/  @P1 FMUL.FTZ R184, R186.reuse, c[0x0][0x1ec] ;  /* 0x00007b00bab81a20 */ /* 0x040fe20000410000 */
[----:B------:R-:W-:Y:S01]  /*3970*/  SEL R186, R186, R166, P0 ;  /* 0x000000a6baba7207 */ /* 0x000fe20000000000 */
[----:B------:R-:W-:Y:S01]  /*3980*/  @P1 FADD.FTZ R130, R130, R226 ;  /* 0x000000e282821221 */ /* 0x000fe20000010000 */
[----:B------:R-:W-:Y:S01]  /*3990*/  @P4 MOV R206, 0x10 ;  /* 0x0000001000ce4802 */ /* 0x000fe20000000f00 */
[----:B------:R-:W-:-:S02]  /*39a0*/  @P1 FMUL.FTZ R223, R184, c[0x0][0x1e8] ;  /* 0x00007a00b8df1a20 */ /* 0x000fc40000410000 */
[----:B------:R-:W-:Y:S02]  /*39b0*/  @P1 FADD.FTZ R132, R132, R231 ;  /* 0x000000e784841221 */ /* 0x000fe40000010000 */
[----:B------:R-:W-:-:S05]  /*39c0*/  @P1 FMUL.FTZ R184, R58, R223 ;  /* 0x000000df3ab81220 */ /* 0x000fca0000410000 */
[----:B------:R-:W-:Y:S01]  /*39d0*/  @P1 SEL R170, R184, RZ, P5 ;  /* 0x000000ffb8aa1207 */ /* 0x000fe20002800000 */
[----:B------:R-:W-:-:S05]  /*39e0*/  @P1 FMUL.FTZ R184, R59, R225 ;  /* 0x000000e13bb81220 */ /* 0x000fca0000410000 */
[----:B------:R-:W-:Y:S02]  /*39f0*/  @P1 SEL R171, R184, RZ, P6 ;  /* 0x000000ffb8ab1207 */ /* 0x000fe40003000000 */
[----:B------:R-:W-:-:S05]  /*3a00*/  @P4 IADD3 R184, R0, 0x40, RZ ;  /* 0x0000004000b84810 */ /* 0x000fca0007ffe0ff */
[----:B------:R-:W-:Y:S01]  /*3a10*/  @P4 IMAD.WIDE.U32 R206, R184, R206, c[0x0][0x258] ;  /* 0x00009600b8ce4625 */ /* 0x000fe200078e00ce */
[----:B------:R-:W-:-:S05]  /*3a20*/  SEL R184, R220, R164, P0 ;  /* 0x000000a4dcb87207 */ /* 0x000fca0000000000 */
[----:B------:R0:W-:Y:S02]  /*3a30*/  @P4 STG.E.128 [R206.64], R184 ;  /* 0x000000b8ce004986 */ /* 0x0001e4000c101d04 */
[----:B0-----:R-:W-:Y:S01]  /*3a40*/  @P1 MOV R184, 0x10 ;  /* 0x0000001000b81802 */ /* 0x001fe20000000f00 */
[----:B------:R-:W-:Y:S02]  /*3a50*/  @P1 FMUL.FTZ R186, R161, R222 ;  /* 0x000000dea1ba1220 */ /* 0x000fe40000410000 */
[----:B------:R-:W-:Y:S02]  /*3a60*/  @P1 FMUL.FTZ R187, R162, R223 ;  /* 0x000000dfa2bb1220 */ /* 0x000fe40000410000 */
[----:B------:R-:W-:Y:S01]  /*3a70*/  @P1 IMAD.WIDE.U32 R184, R224, R184, c[0x0][0x248] ;  /* 0x00009200e0b81625 */ /* 0x000fe200078e00b8 */
[----:B------:R-:W-:-:S03]  /*3a80*/  IADD3 R224, R209, 0x60, RZ ;  /* 0x00000060d1e07810 */ /* 0x000fc60007ffe0ff */
[----:B------:R-:W-:Y:S01]  /*3a90*/  @P1 FMUL.FTZ R206, R163, R225 ;  /* 0x000000e1a3ce1220 */ /* 0x000fe20000410000 */
[----:B------:R0:W-:Y:S02]  /*3aa0*/  @P1 STG.E.128 [R184.64], R168 ;  /* 0x000000a8b8001986 */ /* 0x0001e4000c101d04 */
[----:B0-----:R-:W-:-:S05]  /*3ab0*/  @P1 MOV R184, 0x10 ;  /* 0x0000001000b81802 */ /* 0x001fca0000000f00 */
[----:B------:R-:W-:-:S05]  /*3ac0*/  @P1 IMAD.WIDE.U32 R184, R224, R184, c[0x0][0x170] ;  /* 0x00005c00e0b81625 */ /* 0x000fca00078e00b8 */
[----:B------:R0:W5:Y:S01]  /*3ad0*/  @P1 LDG.E.128 R160, [R184.64] ;  /* 0x00000004b8a01981 */ /* 0x000162000c1e1d00 */
        /* <DEDUP_REMOVED lines=8> */
.L_x_12259:
[----:B------:R-:W-:Y:S05]  /*3b60*/  BSYNC B1 ;  /* 0x0000000000017941 */ /* 0x000fea0003800000 */
.L_x_12258:
[----:B0-----:R-:W-:Y:S01]  /*3b70*/  @P1 FMUL.FTZ R184, R221, c[0x0][0x1ec] ;  /* 0x00007b00ddb81a20 */ /* 0x001fe20000410000 */
[----:B------:R-:W-:Y:S01]  /*3b80*/  @!P2 ISETP.NE.U32.AND P4, PT, RZ, c[0x0][0x218], PT ;  /* 0x00008600ff00aa0c */ /* 0x000fe20003f85070 */
[----:B------:R-:W-:Y:S01]  /*3b90*/  BSSY B1, `(.L_x_12260) ;  /* 0x0000015000017945 */ /* 0x000fe20003800000 */
[----:B------:R-:W-:Y:S01]  /*3ba0*/  @P1 FSEL R225, R186, RZ, P3 ;  /* 0x000000ffbae11208 */ /* 0x000fe20001800000 */
        /* <DEDUP_REMOVED lines=19> */
.L_x_12261:
[----:B------:R-:W-:Y:S05]  /*3ce0*/  BSYNC B1 ;  /* 0x0000000000017941 */ /* 0x000fea0003800000 */
.L_x_12260:
        /* <DEDUP_REMOVED lines=11> */
.L_x_12263:
[----:B------:R-:W-:Y:S05]  /*3da0*/  BSYNC B1 ;  /* 0x0000000000017941 */ /* 0x000fea0003800000 */
.L_x_12262:
        /* <DEDUP_REMOVED lines=12> */
.L_x_12265:
[----:B------:R-:W-:Y:S05]  /*3e70*/  BSYNC B1 ;  /* 0x0000000000017941 */ /* 0x000fea0003800000 */
.L_x_12264:
[----:B------:R-:W-:Y:S01]  /*3e80*/  @!P2 FSEL R220, R20, RZ, P4 ;  /* 0x000000ff14dca208 */ /* 0x000fe20002000000 */
[----:B------:R-:W-:Y:S01]  /*3e90*/  @P1 FMUL.FTZ R206, R187, c[0x0][0x1ec] ;  /* 0x00007b00bbce1a20 */ /* 0x000fe20000410000 */
[----:B------:R-:W-:Y:S01]  /*3ea0*/  @P1 LOP3.LUT P3, RZ, R7, 0xff0000, RZ, 0xc0, !PT ;  /* 0x00ff000007ff1812 */ /* 0x000fe2000786c0ff */
[----:B------:R-:W-:Y:S01]  /*3eb0*/  @P1 FADD.FTZ R133, R133, R228 ;  /* 0x000000e485851221 */ /* 0x000fe20000010000 */
[----:B------:R-:W-:Y:S01]  /*3ec0*/  @P1 LOP3.LUT P4, RZ, R7, 0xff000000, RZ, 0xc0, !PT ;  /* 0xff00000007ff1812 */ /* 0x000fe2000788c0ff */
[C---:B------:R-:W-:Y:S01]  /*3ed0*/  @P1 FMUL.FTZ R7, R185.reuse, c[0x0][0x1ec] ;  /* 0x00007b00b9071a20 */ /* 0x040fe20000410000 */
[----:B------:R-:W-:Y:S01]  /*3ee0*/  ISETP.NE.AND P6, PT, R210, RZ, PT ;  /* 0x000000ffd200720c */ /* 0x000fe20003fc5270 */
[----:B------:R-:W-:Y:S01]  /*3ef0*/  @P1 FMUL.FTZ R223, R206, c[0x0][0x1e8] ;  /* 0x00007a00cedf1a20 */ /* 0x000fe20000410000 */
[----:B------:R-:W-:Y:S01]  /*3f00*/  SEL R185, R185, R165, P0 ;  /* 0x000000a5b9b97207 */ /* 0x000fe20000000000 */
[----:B------:R-:W-:Y:S01]  /*3f10*/  @P1 FMUL.FTZ R7, R7, c[0x0][0x1e8] ;  /* 0x00007a0007071a20 */ /* 0x000fe20000410000 */
[----:B------:R-:W-:Y:S01]  /*3f20*/  SEL R187, R187, R167, P0 ;  /* 0x000000a7bbbb7207 */ /* 0x000fe20000000000 */
[----:B------:R-:W-:-:S02]  /*3f30*/  @P1 FADD.FTZ R134, R134, R227 ;  /* 0x000000e386861221 */ /* 0x000fc40000010000 */
[-C--:B------:R-:W-:Y:S02]  /*3f40*/  @P1 FMUL.FTZ R184, R53, R7.reuse ;  /* 0x0000000735b81220 */ /* 0x080fe40000410000 */
[----:B------:R-:W-:Y:S02]  /*3f50*/  @P1 FMUL.FTZ R7, R161, R7 ;  /* 0x00000007a1071220 */ /* 0x000fe40000410000 */
[----:B------:R-:W-:Y:S01]  /*3f60*/  @P1 FADD.FTZ R135, R135, R229 ;  /* 0x000000e587871221 */ /* 0x000fe20000010000 */
[----:B------:R-:W-:Y:S01]  /*3f70*/  @P1 SEL R169, R184, RZ, P5 ;  /* 0x000000ffb8a91207 */ /* 0x000fe20002800000 */
[C---:B------:R-:W-:Y:S01]  /*3f80*/  @P1 FMUL.FTZ R184, R186.reuse, c[0x0][0x1ec] ;  /* 0x00007b00bab81a20 */ /* 0x040fe20000410000 */
[----:B------:R-:W-:Y:S02]  /*3f90*/  @P6 MOV R206, 0x10 ;  /* 0x0000001000ce6802 */ /* 0x000fe40000000f00 */
[----:B------:R-:W-:Y:S01]  /*3fa0*/  SEL R186, R186, R166, P0 ;  /* 0x000000a6baba7207 */ /* 0x000fe20000000000 */
[----:B------:R-:W-:-:S04]  /*3fb0*/  @P1 FMUL.FTZ R222, R184, c[0x0][0x1e8] ;  /* 0x00007a00b8de1a20 */ /* 0x000fc80000410000 */
        /* <DEDUP_REMOVED lines=9> */
[----:B------:R-:W-:Y:S01]  /*4050*/  @P1 FMUL.FTZ R186, R162, R222 ;  /* 0x000000dea2ba1220 */ /* 0x000fe20000410000 */
[----:B------:R-:W-:Y:S01]  /*4060*/  IADD3 R207, R209, 0x80, RZ ;  /* 0x00000080d1cf7810 */ /* 0x000fe20007ffe0ff */
        /* <DEDUP_REMOVED lines=14> */
.L_x_12267:
[----:B------:R-:W-:Y:S05]  /*4150*/  BSYNC B1 ;  /* 0x0000000000017941 */ /* 0x000fea0003800000 */
.L_x_12266:
[----:B0-----:R-:W-:Y:S01]  /*4160*/  @P1 FMUL.FTZ R184, R220, c[0x0][0x1ec] ;  /* 0x00007b00dcb81a20 */ /* 0x001fe20000410000 */
[----:B------:R-:W-:Y:S01]  /*4170*/  @P1 FSEL R224, R7, RZ, P5 ;  /* 0x000000ff07e01208 */ /* 0x000fe20002800000 */
[----:B------:R-:W-:Y:S01]  /*4180*/  BSSY B1, `(.L_x_12268) ;  /* 0x0000015000017945 */ /* 0x000fe20003800000 */
[----:B------:R-:W-:Y:S01]  /*4190*/  @P1 LOP3.LUT P5, RZ, R6, 0xff, RZ, 0xc0, !PT ;  /* 0x000000ff06ff1812 */ /* 0x000fe200078ac0ff */
[----:B------:R-:W-:Y:S01]  /*41a0*/  @P1 FMUL.FTZ R184, R184, c[0x0][0x1e8] ;  /* 0x00007a00b8b81a20 */ /* 0x000fe20000410000 */
[----:B------:R-:W-:Y:S02]  /*41b0*/  @P1 FSEL R234, R186, RZ, P3 ;  /* 0x000000ffbaea1208 */ /* 0x000fe40001800000 */
[----:B------:R-:W-:Y:S01]  /*41c0*/  @!P2 ISETP.NE.U32.AND P3, PT, RZ, c[0x0][0x218], PT ;  /* 0x00008600ff00aa0c */ /* 0x000fe20003f65070 */
[----:B------:R-:W-:Y:S01]  /*41d0*/  @P1 FMUL.FTZ R7, R48, R184 ;  /* 0x000000b830071220 */ /* 0x000fe20000410000 */
[----:B------:R-:W-:Y:S02]  /*41e0*/  @P1 FSEL R232, R187, RZ, P4 ;  /* 0x000000ffbbe81208 */ /* 0x000fe40002000000 */
[----:B------:R-:W-:-:S02]  /*41f0*/  @!P2 ISETP.NE.AND.EX P3, PT, RZ, c[0x0][0x21c], PT, P3 ;  /* 0x00008700ff00aa0c */ /* 0x000fc40003f65330 */
[----:B------:R-:W-:Y:S01]  /*4200*/  @P1 SEL R168, R7, RZ, P5 ;  /* 0x000000ff07a81207 */ /* 0x000fe20002800000 */
[----:B-----5:R-:W-:Y:S01]  /*4210*/  @P1 FMUL.FTZ R7, R160, R184 ;  /* 0x000000b8a0071220 */ /* 0x020fe20000410000 */
[----:B------:R-:W-:Y:S02]  /*4220*/  @!P2 ISETP.NE.U32.AND P4, PT, RZ, c[0x0][0x218], PT ;  /* 0x00008600ff00aa0c */ /* 0x000fe40003f85070 */
[----:B------:R-:W-:Y:S02]  /*4230*/  @!P2 FSEL R185, R21, RZ, P3 ;  /* 0x000000ff15b9a208 */ /* 0x000fe40001800000 */
[----:B------:R-:W-:Y:S02]  /*4240*/  @P1 FSEL R230, R7, RZ, P5 ;  /* 0x000000ff07e61208 */ /* 0x000fe40002800000 */
[----:B------:R-:W-:Y:S01]  /*4250*/  @!P2 ISETP.NE.U32.AND P5, PT, RZ, c[0x0][0x218], PT ;  /* 0x00008600ff00aa0c */ /* 0x000fe20003fa5070 */
[----:B------:R-:W-:Y:S07]  /*4260*/  @!P2 BRA `(.L_x_12269) ;  /* 0x000000600000a947 */ /* 0x000fee0003800000 */
[----:B------:R-:W-:Y:S01]  /*4270*/  ISETP.NE.U32.AND P3, PT, RZ, c[0x0][0x218], PT ;  /* 0x00008600ff007a0c */ /* 0x000fe20003f65070 */
[----:B------:R-:W-:-:S03]  /*4280*/  FFMA.FTZ R7, R174, R2, R208 ;  /* 0x00000002ae077223 */ /* 0x000fc600000100d0 */
[----:B------:R-:W-:Y:S01]  /*4290*/  ISETP.NE.AND.EX P3, PT, RZ, c[0x0][0x21c], PT, P3 ;  /* 0x00008700ff007a0c */ /* 0x000fe20003f65330 */
[----:B------:R-:W-:-:S04]  /*42a0*/  FADD.FTZ R7, R211, -R7 ;  /* 0x80000007d3077221 */ /* 0x000fc80000010000 */
[----:B------:R-:W-:-:S08]  /*42b0*/  FMUL.FTZ R185, R3, R7 ;  /* 0x0000000703b97220 */ /* 0x000fd00000410000 */
[----:B------:R-:W-:Y:S02]  /*42c0*/  @P3 FADD.FTZ R185, R21, R185 ;  /* 0x000000b915b93221 */ /* 0x000fe40000010000 */
.L_x_12269:
[----:B------:R-:W-:Y:S05]  /*42d0*/  BSYNC B1 ;  /* 0x0000000000017941 */ /* 0x000fea0003800000 */
.L_x_12268:
        /* <DEDUP_REMOVED lines=11> */
.L_x_12271:
[----:B------:R-:W-:Y:S05]  /*4390*/  BSYNC B1 ;  /* 0x0000000000017941 */ /* 0x000fea0003800000 */
.L_x_12270:
        /* <DEDUP_REMOVED lines=12> */
.L_x_12273:
[----:B------:R-:W-:Y:S05]  /*4460*/  BSYNC B1 ;  /* 0x0000000000017941 */ /* 0x000fea0003800000 */
.L_x_12272:
[----:B------:R-:W-:Y:S01]  /*4470*/  @!P2 FSEL R206, R16, RZ, P3 ;  /* 0x000000ff10cea208 */ /* 0x000fe20001800000 */
[----:B------:R-:W-:Y:S01]  /*4480*/  @P1 FMUL.FTZ R7, R187, c[0x0][0x1ec] ;  /* 0x00007b00bb071a20 */ /* 0x000fe20000410000 */
[----:B------:R-:W-:Y:S01]  /*4490*/  @P1 LOP3.LUT P4, RZ, R6, 0xff0000, RZ, 0xc0, !PT ;  /* 0x00ff000006ff1812 */ /* 0x000fe2000788c0ff */
[----:B------:R-:W-:Y:S01]  /*44a0*/  @P1 FADD.FTZ R136, R136, R235 ;  /* 0x000000eb88881221 */ /* 0x000fe20000010000 */
[----:B------:R-:W-:Y:S01]  /*44b0*/  @P1 LOP3.LUT P3, RZ, R6, 0xff000000, RZ, 0xc0, !PT ;  /* 0xff00000006ff1812 */ /* 0x000fe2000786c0ff */
[----:B------:R-:W-:Y:S01]  /*44c0*/  @P1 FMUL.FTZ R6, R185, c[0x0][0x1ec] ;  /* 0x00007b00b9061a20 */ /* 0x000fe20000410000 */
[----:B------:R-:W-:Y:S01]  /*44d0*/  ISETP.NE.AND P6, PT, R210, RZ, PT ;  /* 0x000000ffd200720c */ /* 0x000fe20003fc5270 */
[----:B------:R-:W-:Y:S01]  /*44e0*/  @P1 FMUL.FTZ R223, R7, c[0x0][0x1e8] ;  /* 0x00007a0007df1a20 */ /* 0x000fe20000410000 */
[----:B------:R-:W-:Y:S01]  /*44f0*/  SEL R184, R220, R164, P0 ;  /* 0x000000a4dcb87207 */ /* 0x000fe20000000000 */
[----:B------:R-:W-:Y:S01]  /*4500*/  @P1 FMUL.FTZ R221, R6, c[0x0][0x1e8] ;  /* 0x00007a0006dd1a20 */ /* 0x000fe20000410000 */
[----:B------:R-:W-:Y:S01]  /*4510*/  SEL R185, R185, R165, P0 ;  /* 0x000000a5b9b97207 */ /* 0x000fe20000000000 */
[----:B------:R-:W-:Y:S01]  /*4520*/  @P1 FADD.FTZ R137, R137, R225 ;  /* 0x000000e189891221 */ /* 0x000fe20000010000 */
[----:B------:R-:W-:Y:S01]  /*4530*/  SEL R187, R187, R167, P0 ;  /* 0x000000a7bbbb7207 */ /* 0x000fe20000000000 */
[----:B------:R-:W-:Y:S01]  /*4540*/  @P1 FMUL.FTZ R6, R49, R221 ;  /* 0x000000dd31061220 */ /* 0x000fe20000410000 */
[----:B------:R-:W-:Y:S01]  /*4550*/  IADD3 R220, R209, 0xa0, RZ ;  /* 0x000000a0d1dc7810 */ /* 0x000fe20007ffe0ff */
[----:B------:R-:W-:-:S03]  /*4560*/  @P1 FADD.FTZ R138, R138, R226 ;  /* 0x000000e28a8a1221 */ /* 0x000fc60000010000 */
        /* <DEDUP_REMOVED lines=10> */
[----:B------:R-:W-:-:S05]  /*4610*/  @P6 IMAD.WIDE.U32 R6, R6, R7, c[0x0][0x258] ;  /* 0x0000960006066625 */ /* 0x000fca00078e0007 */
[----:B------:R0:W-:Y:S02]  /*4620*/  @P6 STG.E.128 [R6.64], R184 ;  /* 0x000000b806006986 */ /* 0x0001e4000c101d04 */
[----:B0-----:R-:W-:Y:S01]  /*4630*/  @P1 MOV R6, 0x10 ;  /* 0x0000001000061802 */ /* 0x001fe20000000f00 */
[----:B------:R-:W-:Y:S02]  /*4640*/  @P1 FMUL.FTZ R184, R161, R221 ;  /* 0x000000dda1b81220 */ /* 0x000fe40000410000 */
[----:B------:R-:W-:Y:S02]  /*4650*/  @P1 FMUL.FTZ R185, R162, R222 ;  /* 0x000000dea2b91220 */ /* 0x000fe40000410000 */
[----:B------:R-:W-:-:S04]  /*4660*/  @P1 IMAD.WIDE.U32 R6, R207, R6, c[0x0][0x248] ;  /* 0x00009200cf061625 */ /* 0x000fc800078e0006 */
        /* <DEDUP_REMOVED lines=13> */
.L_x_12275:
[----:B------:R-:W-:Y:S05]  /*4740*/  BSYNC B1 ;  /* 0x0000000000017941 */ /* 0x000fea0003800000 */
.L_x_12274:
        /* <DEDUP_REMOVED lines=23> */
.L_x_12277:
[----:B------:R-:W-:Y:S05]  /*48c0*/  BSYNC B1 ;  /* 0x0000000000017941 */ /* 0x000fea0003800000 */
.L_x_12276:
        /* <DEDUP_REMOVED lines=11> */
.L_x_12279:
[----:B------:R-:W-:Y:S05]  /*4980*/  BSYNC B1 ;  /* 0x0000000000017941 */ /* 0x000fea0003800000 */
.L_x_12278:
        /* <DEDUP_REMOVED lines=12> */
.L_x_12281:
[----:B------:R-:W-:Y:S05]  /*4a50*/  BSYNC B1 ;  /* 0x0000000000017941 */ /* 0x000fea0003800000 */
.L_x_12280:
[----:B------:R-:W-:Y:S01]  /*4a60*/  @P1 FMUL.FTZ R6, R185, c[0x0][0x1ec] ;  /* 0x00007b00b9061a20 */ /* 0x000fe20000410000 */
[----:B------:R-:W-:Y:S01]  /*4a70*/  ISETP.NE.AND P6, PT, R210, RZ, PT ;  /* 0x000000ffd200720c */ /* 0x000fe20003fc5270 */
[----:B------:R-:W-:Y:S01]  /*4a80*/  @P1 FMUL.FTZ R7, R187, c[0x0][0x1ec] ;  /* 0x00007b00bb071a20 */ /* 0x000fe20000410000 */
[----:B------:R-:W-:Y:S01]  /*4a90*/  @P1 LOP3.LUT P3, RZ, R238, 0xff0000, RZ, 0xc0, !PT ;  /* 0x00ff0000eeff1812 */ /* 0x000fe2000786c0ff */
[----:B------:R-:W-:Y:S01]  /*4aa0*/  @P1 FMUL.FTZ R221, R6, c[0x0][0x1e8] ;  /* 0x00007a0006dd1a20 */ /* 0x000fe20000410000 */
[----:B------:R-:W-:Y:S01]  /*4ab0*/  @!P2 FSEL R207, R12, RZ, P4 ;  /* 0x000000ff0ccfa208 */ /* 0x000fe20002000000 */
[----:B------:R-:W-:Y:S01]  /*4ac0*/  @P1 FMUL.FTZ R223, R7, c[0x0][0x1e8] ;  /* 0x00007a0007df1a20 */ /* 0x000fe20000410000 */
[----:B------:R-:W-:Y:S01]  /*4ad0*/  @P1 LOP3.LUT P4, RZ, R238, 0xff000000, RZ, 0xc0, !PT ;  /* 0xff000000eeff1812 */ /* 0x000fe2000788c0ff */
[----:B------:R-:W-:Y:S01]  /*4ae0*/  @P1 FMUL.FTZ R6, R45, R221 ;  /* 0x000000dd2d061220 */ /* 0x000fe20000410000 */
[----:B------:R-:W-:Y:S01]  /*4af0*/  SEL R184, R206, R164, P0 ;  /* 0x000000a4ceb87207 */ /* 0x000fe20000000000 */
[----:B------:R-:W-:Y:S01]  /*4b00*/  @P1 FADD.FTZ R139, R139, R233 ;  /* 0x000000e98b8b1221 */ /* 0x000fe20000010000 */
[----:B------:R-:W-:Y:S01]  /*4b10*/  SEL R185, R185, R165, P0 ;  /* 0x000000a5b9b97207 */ /* 0x000fe20000000000 */
[----:B------:R-:W-:Y:S01]  /*4b20*/  @P1 FADD.FTZ R140, R140, R231 ;  /* 0x000000e78c8c1221 */ /* 0x000fe20000010000 */
[----:B------:R-:W-:Y:S01]  /*4b30*/  @P1 SEL R169, R6, RZ, P5 ;  /* 0x000000ff06a91207 */ /* 0x000fe20002800000 */
[C---:B------:R-:W-:Y:S01]  /*4b40*/  @P1 FMUL.FTZ R6, R186.reuse, c[0x0][0x1ec] ;  /* 0x00007b00ba061a20 */ /* 0x040fe20000410000 */
[----:B------:R-:W-:Y:S01]  /*4b50*/  @P6 MOV R7, 0x10 ;  /* 0x0000001000076802 */ /* 0x000fe20000000f00 */
[----:B------:R-:W-:Y:S01]  /*4b60*/  @P1 FADD.FTZ R141, R141, R224 ;  /* 0x000000e08d8d1221 */ /* 0x000fe20000010000 */
[----:B------:R-:W-:Y:S01]  /*4b70*/  SEL R186, R186, R166, P0 ;  /* 0x000000a6baba7207 */ /* 0x000fe20000000000 */
[----:B------:R-:W-:Y:S01]  /*4b80*/  @P1 FMUL.FTZ R222, R6, c[0x0][0x1e8] ;  /* 0x00007a0006de1a20 */ /* 0x000fe20000410000 */
[----:B------:R-:W-:-:S02]  /*4b90*/  SEL R187, R187, R167, P0 ;  /* 0x000000a7bbbb7207 */ /* 0x000fc40000000000 */
[----:B------:R-:W-:Y:S01]  /*4ba0*/  IADD3 R206, R209, 0xc0, RZ ;  /* 0x000000c0d1ce7810 */ /* 0x000fe20007ffe0ff */
        /* <DEDUP_REMOVED lines=24> */
.L_x_12283:
[----:B------:R-:W-:Y:S05]  /*4d30*/  BSYNC B1 ;  /* 0x0000000000017941 */ /* 0x000fea0003800000 */
.L_x_12282:
        /* <DEDUP_REMOVED lines=23> */
.L_x_12285:
[----:B------:R-:W-:Y:S05]  /*4eb0*/  BSYNC B1 ;  /* 0x0000000000017941 */ /* 0x000fea0003800000 */
.L_x_12284:
[----:B------:R-:W-:Y:S01]  /*4ec0*/  @!P2 ISETP.NE.AND.EX P5, PT, RZ, c[0x0][0x21c], PT, P5 ;  /* 0x00008700ff00aa0c */ /* 0x000fe20003fa5350 */
[----:B------:R-:W-:Y:S01]  /*4ed0*/  BSSY B1, `(.L_x_12286) ;  /* 0x000000a000017945 */ /* 0x000fe20003800000 */
        /* <DEDUP_REMOVED lines=9> */
.L_x_12287:
[----:B------:R-:W-:Y:S05]  /*4f70*/  BSYNC B1 ;  /* 0x0000000000017941 */ /* 0x000fea0003800000 */
.L_x_12286:
        /* <DEDUP_REMOVED lines=11> */
.L_x_12289:
[----:B------:R-:W-:Y:S05]  /*5030*/  BSYNC B1 ;  /* 0x0000000000017941 */ /* 0x000fea0003800000 */
.L_x_12288:
[C---:B------:R-:W-:Y:S01]  /*5040*/  @P1 FMUL.FTZ R6, R185.reuse, c[0x0][0x1ec] ;  /* 0x00007b00b9061a20 */ /* 0x040fe20000410000 */
[----:B------:R-:W-:Y:S01]  /*5050*/  ISETP.NE.AND P6, PT, R210, RZ, PT ;  /* 0x000000ffd200720c */ /* 0x000fe20003fc5270 */
[----:B------:R-:W-:Y:S01]  /*5060*/  @P1 FMUL.FTZ R7, R186, c[0x0][0x1ec] ;  /* 0x00007b00ba071a20 */ /* 0x000fe20000410000 */
[----:B------:R-:W-:Y:S01]  /*5070*/  SEL R185, R185, R165, P0 ;  /* 0x000000a5b9b97207 */ /* 0x000fe20000000000 */
[----:B------:R-:W-:Y:S01]  /*5080*/  @P1 FMUL.FTZ R210, R6, c[0x0][0x1e8] ;  /* 0x00007a0006d21a20 */ /* 0x000fe20000410000 */
[----:B------:R-:W-:Y:S01]  /*5090*/  SEL R186, R186, R166, P0 ;  /* 0x000000a6baba7207 */ /* 0x000fe20000000000 */
[----:B------:R-:W-:Y:S01]  /*50a0*/  @P1 FMUL.FTZ R223, R7, c[0x0][0x1e8] ;  /* 0x00007a0007df1a20 */ /* 0x000fe20000410000 */
[----:B------:R-:W-:Y:S01]  /*50b0*/  SEL R187, R225, R167, P0 ;  /* 0x000000a7e1bb7207 */ /* 0x000fe20000000000 */
[----:B------:R-:W-:Y:S01]  /*50c0*/  @P1 FMUL.FTZ R6, R41, R210 ;  /* 0x000000d229061220 */ /* 0x000fe20000410000 */
[----:B------:R-:W-:Y:S01]  /*50d0*/  @P1 LOP3.LUT P4, RZ, R239, 0xff000000, RZ, 0xc0, !PT ;  /* 0xff000000efff1812 */ /* 0x000fe2000788c0ff */
[----:B------:R-:W-:-:S02]  /*50e0*/  @P1 FMUL.FTZ R7, R42, R223 ;  /* 0x000000df2a071220 */ /* 0x000fc40000410000 */
[----:B------:R-:W-:Y:S01]  /*50f0*/  @P1 FADD.FTZ R142, R142, R234 ;  /* 0x000000ea8e8e1221 */ /* 0x000fe20000010000 */
[----:B------:R-:W-:Y:S01]  /*5100*/  @P1 SEL R169, R6, RZ, P3 ;  /* 0x000000ff06a91207 */ /* 0x000fe20001800000 */
[----:B------:R-:W-:Y:S01]  /*5110*/  @P1 FADD.FTZ R143, R143, R232 ;  /* 0x000000e88f8f1221 */ /* 0x000fe20000010000 */
[----:B------:R-:W-:Y:S01]  /*5120*/  @P6 IADD3 R6, R0, 0xc0, RZ ;  /* 0x000000c000066810 */ /* 0x000fe20007ffe0ff */
[----:B------:R-:W-:Y:S01]  /*5130*/  @P1 FADD.FTZ R144, R144, R230 ;  /* 0x000000e690901221 */ /* 0x000fe20000010000 */
[----:B------:R-:W-:Y:S02]  /*5140*/  @P6 MOV R184, 0x10 ;  /* 0x0000001000b86802 */ /* 0x000fe40000000f00 */
[----:B------:R-:W-:-:S03]  /*5150*/  @P1 SEL R170, R7, RZ, P5 ;  /* 0x000000ff07aa1207 */ /* 0x000fc60002800000 */
[----:B------:R-:W-:Y:S01]  /*5160*/  @P6 IMAD.WIDE.U32 R6, R6, R184, c[0x0][0x258] ;  /* 0x0000960006066625 */ /* 0x000fe200078e00b8 */
[----:B------:R-:W-:-:S05]  /*5170*/  SEL R184, R207, R164, P0 ;  /* 0x000000a4cfb87207 */ /* 0x000fca0000000000 */
[----:B------:R0:W-:Y:S02]  /*5180*/  @P6 STG.E.128 [R6.64], R184 ;  /* 0x000000b806006986 */ /* 0x0001e4000c101d04 */
[----:B0-----:R-:W-:Y:S01]  /*5190*/  @P1 FMUL.FTZ R6, R225, c[0x0][0x1ec] ;  /* 0x00007b00e1061a20 */ /* 0x001fe20000410000 */
[----:B------:R-:W-:Y:S01]  /*51a0*/  @P1 MOV R7, 0x10 ;  /* 0x0000001000071802 */ /* 0x000fe20000000f00 */
[----:B------:R-:W-:Y:S01]  /*51b0*/  @P1 FMUL.FTZ R186, R161, R210 ;  /* 0x000000d2a1ba1220 */ /* 0x000fe20000410000 */
[----:B------:R-:W-:Y:S01]  /*51c0*/  IADD3 R185, R209, 0xe0, RZ ;  /* 0x000000e0d1b97810 */ /* 0x000fe20007ffe0ff */
[----:B------:R-:W-:Y:S02]  /*51d0*/  @P1 FMUL.FTZ R184, R6, c[0x0][0x1e8] ;  /* 0x00007a0006b81a20 */ /* 0x000fe40000410000 */
[----:B------:R-:W-:Y:S02]  /*51e0*/  @P1 FMUL.FTZ R187, R162, R223 ;  /* 0x000000dfa2bb1220 */ /* 0x000fe40000410000 */
[----:B------:R-:W-:-:S02]  /*51f0*/  @P1 FMUL.FTZ R6, R43, R184 ;  /* 0x000000b82b061220 */ /* 0x000fc40000410000 */
[----:B------:R-:W-:-:S03]  /*5200*/  @P1 FMUL.FTZ R184, R163, R184 ;  /* 0x000000b8a3b81220 */ /* 0x000fc60000410000 */
[----:B------:R-:W-:Y:S01]  /*5210*/  @P1 SEL R171, R6, RZ, P4 ;  /* 0x000000ff06ab1207 */ /* 0x000fe20002000000 */
[----:B------:R-:W-:-:S05]  /*5220*/  @P1 IMAD.WIDE.U32 R6, R206, R7, c[0x0][0x248] ;  /* 0x00009200ce061625 */ /* 0x000fca00078e0007 */
[----:B------:R0:W-:Y:S02]  /*5230*/  @P1 STG.E.128 [R6.64], R168 ;  /* 0x000000a806001986 */ /* 0x0001e4000c101d04 */
[----:B0-----:R-:W-:-:S05]  /*5240*/  @P1 MOV R6, 0x10 ;  /* 0x0000001000061802 */ /* 0x001fca0000000f00 */
[----:B------:R-:W-:-:S05]  /*5250*/  @P1 IMAD.WIDE.U32 R6, R185, R6, c[0x0][0x170] ;  /* 0x00005c00b9061625 */ /* 0x000fca00078e0006 */
[----:B------:R0:W5:Y:S01]  /*5260*/  @P1 LDG.E.128 R160, [R6.64] ;  /* 0x0000000406a01981 */ /* 0x000162000c1e1d00 */
[----:B------:R-:W-:Y:S01]  /*5270*/  BSSY B1, `(.L_x_12290) ;  /* 0x000001b000017945 */ /* 0x000fe20003800000 */
[----:B------:R-:W-:Y:S02]  /*5280*/  @P1 FADD.FTZ R145, R145, R229 ;  /* 0x000000e591911221 */ /* 0x000fe40000010000 */
[----:B------:R-:W-:Y:S02]  /*5290*/  @P1 FADD.FTZ R146, R146, R228 ;  /* 0x000000e492921221 */ /* 0x000fe40000010000 */
[----:B------:R-:W-:Y:S02]  /*52a0*/  @P1 FADD.FTZ R147, R147, R227 ;  /* 0x000000e393931221 */ /* 0x000fe40000010000 */
[----:B------:R-:W-:Y:S01]  /*52b0*/  @P1 FADD.FTZ R148, R148, R226 ;  /* 0x000000e294941221 */ /* 0x000fe20000010000 */
[----:B0-----:R-:W-:Y:S01]  /*52c0*/  @P1 FSEL R6, R186, RZ, P3 ;  /* 0x000000ffba061208 */ /* 0x001fe20001800000 */
[----:B------:R-:W-:Y:S01]  /*52d0*/  @P1 FADD.FTZ R149, R149, R224 ;  /* 0x000000e095951221 */ /* 0x000fe20000010000 */
[----:B------:R-:W-:Y:S01]  /*52e0*/  @P1 FSEL R7, R187, RZ, P5 ;  /* 0x000000ffbb071208 */ /* 0x000fe20002800000 */
[----:B------:R-:W-:Y:S01]  /*52f0*/  @P1 FADD.FTZ R150, R150, R222 ;  /* 0x000000de96961221 */ /* 0x000fe20000010000 */
[----:B------:R-:W-:Y:S01]  /*5300*/  @!P2 ISETP.NE.U32.AND P5, PT, RZ, c[0x0][0x218], PT ;  /* 0x00008600ff00aa0c */ /* 0x000fe20003fa5070 */
[----:B------:R-:W-:Y:S01]  /*5310*/  @P1 FADD.FTZ R157, R157, R6 ;  /* 0x000000069d9d1221 */ /* 0x000fe20000010000 */
[----:B------:R-:W-:Y:S01]  /*5320*/  @P1 FSEL R6, R184, RZ, P4 ;  /* 0x000000ffb8061208 */ /* 0x000fe20002000000 */
[----:B------:R-:W-:Y:S01]  /*5330*/  @P1 FADD.FTZ R158, R158, R7 ;  /* 0x000000079e9e1221 */ /* 0x000fe20000010000 */
[----:B------:R-:W-:Y:S01]  /*5340*/  @!P2 ISETP.NE.U32.AND P3, PT, RZ, c[0x0][0x218], PT ;  /* 0x00008600ff00aa0c */ /* 0x000fe20003f65070 */
[----:B------:R-:W-:Y:S01]  /*5350*/  @P1 FADD.FTZ R151, R151, R221 ;  /* 0x000000dd97971221 */ /* 0x000fe20000010000 */
[----:B------:R-:W-:Y:S01]  /*5360*/  @!P2 ISETP.NE.AND.EX P5, PT, RZ, c[0x0][0x21c], PT, P5 ;  /* 0x00008700ff00aa0c */ /* 0x000fe20003fa5350 */
[----:B------:R-:W-:Y:S01]  /*5370*/  @P1 FADD.FTZ R156, R156, R220 ;  /* 0x000000dc9c9c1221 */ /* 0x000fe20000010000 */
[----:B------:R-:W-:Y:S01]  /*5380*/  @!P2 ISETP.NE.AND.EX P3, PT, RZ, c[0x0][0x21c], PT, P3 ;  /* 0x00008700ff00aa0c */ /* 0x000fe20003f65330 */
[----:B------:R-:W-:Y:S01]  /*5390*/  @P1 FADD.FTZ R159, R159, R6 ;  /* 0x000000069f9f1221 */ /* 0x000fe20000010000 */
        /* <DEDUP_REMOVED lines=8> */
.L_x_12291:
[----:B------:R-:W-:Y:S05]  /*5420*/  BSYNC B1 ;  /* 0x0000000000017941 */ /* 0x000fea0003800000 */
.L_x_12290:
        /* <DEDUP_REMOVED lines=11> */
.L_x_12293:
[----:B------:R-:W-:Y:S05]  /*54e0*/  BSYNC B1 ;  /* 0x0000000000017941 */ /* 0x000fea0003800000 */
.L_x_12292:
[----:B------:R-:W2:Y:S04]  /*54f0*/  LDL R187, [R1+0x48] ;  /* 0x0000480001bb7983 */ /* 0x000ea80000100800 */
[----:B------:R-:W3:Y:S01]  /*5500*/  LDL R186, [R1+0x4c] ;  /* 0x00004c0001ba7983 */ /* 0x000ee20000100800 */
[C---:B------:R-:W-:Y:S01]  /*5510*/  SEL R165, R6.reuse, R165, P0 ;  /* 0x000000a506a57207 */ /* 0x040fe20000000000 */
[----:B------:R-:W-:Y:S01]  /*5520*/  @P1 FMUL.FTZ R6, R6, c[0x0][0x1ec] ;  /* 0x00007b0006061a20 */ /* 0x000fe20000410000 */
[----:B------:R-:W-:Y:S01]  /*5530*/  @!P2 ISETP.NE.U32.AND P3, PT, RZ, c[0x0][0x218], PT ;  /* 0x00008600ff00aa0c */ /* 0x000fe20003f65070 */
[----:B------:R-:W-:Y:S01]  /*5540*/  @P1 FMUL.FTZ R7, R7, c[0x0][0x1e8] ;  /* 0x00007a0007071a20 */ /* 0x000fe20000410000 */
[C---:B------:R-:W-:Y:S01]  /*5550*/  @P1 LOP3.LUT P4, RZ, R205.reuse, 0xff, RZ, 0xc0, !PT ;  /* 0x000000ffcdff1812 */ /* 0x040fe2000788c0ff */
[----:B------:R-:W-:Y:S01]  /*5560*/  @P1 FMUL.FTZ R184, R6, c[0x0][0x1e8] ;  /* 0x00007a0006b81a20 */ /* 0x000fe20000410000 */
[----:B------:R-:W-:Y:S01]  /*5570*/  @P1 LOP3.LUT P5, RZ, R205, 0xff00, RZ, 0xc0, !PT ;  /* 0x0000ff00cdff1812 */ /* 0x000fe200078ac0ff */
[----:B------:R-:W-:Y:S01]  /*5580*/  BSSY B1, `(.L_x_12294) ;  /* 0x000000e000017945 */ /* 0x000fe20003800000 */
[----:B------:R-:W-:Y:S01]  /*5590*/  @!P2 ISETP.NE.AND.EX P3, PT, RZ, c[0x0][0x21c], PT, P3 ;  /* 0x00008700ff00aa0c */ /* 0x000fe20003f65330 */
[----:B--2---:R-:W-:-:S02]  /*55a0*/  @P1 FMUL.FTZ R6, R187, R7 ;  /* 0x00000007bb061220 */ /* 0x004fc40000410000 */
[----:B---3--:R-:W-:-:S03]  /*55b0*/  @P1 FMUL.FTZ R186, R186, R184 ;  /* 0x000000b8baba1220 */ /* 0x008fc60000410000 */
[----:B------:R-:W-:Y:S02]  /*55c0*/  @P1 SEL R168, R6, RZ, P4 ;  /* 0x000000ff06a81207 */ /* 0x000fe40002000000 */
[----:B------:R-:W-:Y:S02]  /*55d0*/  @!P2 FSEL R6, R10, RZ, P3 ;  /* 0x000000ff0a06a208 */ /* 0x000fe40001800000 */
[----:B------:R-:W-:Y:S01]  /*55e0*/  @P1 SEL R169, R186, RZ, P5 ;  /* 0x000000ffbaa91207 */ /* 0x000fe20002800000 */
[----:B------:R-:W-:Y:S05]  /*55f0*/  @!P2 BRA `(.L_x_12295) ;  /* 0x000000600000a947 */ /* 0x000fea0003800000 */
[----:B------:R-:W-:Y:S01]  /*5600*/  ISETP.NE.U32.AND P3, PT, RZ, c[0x0][0x218], PT ;  /* 0x00008600ff007a0c */ /* 0x000fe20003f65070 */
[----:B------:R-:W-:-:S03]  /*5610*/  FFMA.FTZ R6, R198, R2, R208 ;  /* 0x00000002c6067223 */ /* 0x000fc600000100d0 */
[----:B------:R-:W-:Y:S01]  /*5620*/  ISETP.NE.AND.EX P3, PT, RZ, c[0x0][0x21c], PT, P3 ;  /* 0x00008700ff007a0c */ /* 0x000fe20003f65330 */
[----:B------:R-:W-:-:S04]  /*5630*/  FADD.FTZ R6, R203, -R6 ;  /* 0x80000006cb067221 */ /* 0x000fc80000010000 */
[----:B------:R-:W-:-:S08]  /*5640*/  FMUL.FTZ R6, R3, R6 ;  /* 0x0000000603067220 */ /* 0x000fd00000410000 */
[----:B------:R-:W-:Y:S02]  /*5650*/  @P3 FADD.FTZ R6, R10, R6 ;  /* 0x000000060a063221 */ /* 0x000fe40000010000 */
.L_x_12295:
[----:B------:R-:W-:Y:S05]  /*5660*/  BSYNC B1 ;  /* 0x0000000000017941 */ /* 0x000fea0003800000 */
.L_x_12294:
[----:B------:R-:W2:Y:S01]  /*5670*/  LDL R186, [R1+0x50] ;  /* 0x0000500001ba7983 */ /* 0x000ea20000100800 */
[C---:B------:R-:W-:Y:S01]  /*5680*/  SEL R166, R6.reuse, R166, P0 ;  /* 0x000000a606a67207 */ /* 0x040fe20000000000 */
[----:B------:R-:W-:Y:S01]  /*5690*/  @P1 FMUL.FTZ R6, R6, c[0x0][0x1ec] ;  /* 0x00007b0006061a20 */ /* 0x000fe20000410000 */
[----:B------:R-:W-:Y:S01]  /*56a0*/  @!P2 ISETP.NE.U32.AND P3, PT, RZ, c[0x0][0x218], PT ;  /* 0x00008600ff00aa0c */ /* 0x000fe20003f65070 */
[----:B-----5:R-:W-:Y:S01]  /*56b0*/  @P1 FMUL.FTZ R7, R160, R7 ;  /* 0x00000007a0071220 */ /* 0x020fe20000410000 */
[----:B------:R-:W-:Y:S01]  /*56c0*/  BSSY B1, `(.L_x_12296) ;  /* 0x0000016000017945 */ /* 0x000fe20003800000 */
[----:B------:R-:W-:Y:S01]  /*56d0*/  @P1 FMUL.FTZ R6, R6, c[0x0][0x1e8] ;  /* 0x00007a0006061a20 */ /* 0x000fe20000410000 */
[----:B------:R-:W-:Y:S01]  /*56e0*/  @!P2 ISETP.NE.AND.EX P3, PT, RZ, c[0x0][0x21c], PT, P3 ;  /* 0x00008700ff00aa0c */ /* 0x000fe20003f65330 */
[----:B------:R-:W-:Y:S01]  /*56f0*/  @P1 FMUL.FTZ R184, R161, R184 ;  /* 0x000000b8a1b81220 */ /* 0x000fe20000410000 */
[----:B------:R-:W-:Y:S02]  /*5700*/  @P1 FSEL R7, R7, RZ, P4 ;  /* 0x000000ff07071208 */ /* 0x000fe40002000000 */
[----:B------:R-:W-:-:S02]  /*5710*/  @P1 LOP3.LUT P4, RZ, R205, 0xff0000, RZ, 0xc0, !PT ;  /* 0x00ff0000cdff1812 */ /* 0x000fc4000788c0ff */
[----:B------:R-:W-:Y:S01]  /*5720*/  @P1 FSEL R184, R184, RZ, P5 ;  /* 0x000000ffb8b81208 */ /* 0x000fe20002800000 */
[----:B------:R-:W-:-:S04]  /*5730*/  @P1 FADD.FTZ R152, R152, R7 ;  /* 0x0000000798981221 */ /* 0x000fc80000010000 */
[----:B------:R-:W-:Y:S02]  /*5740*/  @P1 FADD.FTZ R153, R153, R184 ;  /* 0x000000b899991221 */ /* 0x000fe40000010000 */
[-C--:B--2---:R-:W-:Y:S02]  /*5750*/  @P1 FMUL.FTZ R186, R186, R6.reuse ;  /* 0x00000006baba1220 */ /* 0x084fe40000410000 */
[----:B------:R-:W-:-:S03]  /*5760*/  @P1 FMUL.FTZ R6, R162, R6 ;  /* 0x00000006a2061220 */ /* 0x000fc60000410000 */
[----:B------:R-:W-:Y:S02]  /*5770*/  @P1 SEL R170, R186, RZ, P4 ;  /* 0x000000ffbaaa1207 */ /* 0x000fe40002000000 */
[----:B------:R-:W-:-:S05]  /*5780*/  @P1 FSEL R6, R6, RZ, P4 ;  /* 0x000000ff06061208 */ /* 0x000fca0002000000 */
        /* <DEDUP_REMOVED lines=9> */
.L_x_12297:
[----:B------:R-:W-:Y:S05]  /*5820*/  BSYNC B1 ;  /* 0x0000000000017941 */ /* 0x000fea0003800000 */
.L_x_12296:
[----:B------:R-:W2:Y:S01]  /*5830*/  LDL R7, [R1+0x54] ;  /* 0x0000540001077983 */ /* 0x000ea20000100800 */
[C---:B------:R-:W-:Y:S01]  /*5840*/  @P1 FMUL.FTZ R2, R6.reuse, c[0x0][0x1ec] ;  /* 0x00007b0006021a20 */ /* 0x040fe20000410000 */
[----:B------:R-:W-:Y:S02]  /*5850*/  SEL R167, R6, R167, P0 ;  /* 0x000000a706a77207 */ /* 0x000fe40000000000 */
[----:B------:R-:W-:Y:S01]  /*5860*/  @P1 LOP3.LUT P0, RZ, R205, 0xff000000, RZ, 0xc0, !PT ;  /* 0xff000000cdff1812 */ /* 0x000fe2000780c0ff */
[----:B------:R-:W-:-:S04]  /*5870*/  @P1 FMUL.FTZ R2, R2, c[0x0][0x1e8] ;  /* 0x00007a0002021a20 */ /* 0x000fc80000410000 */
[----:B------:R-:W-:-:S05]  /*5880*/  @P1 FMUL.FTZ R3, R163, R2 ;  /* 0x00000002a3031220 */ /* 0x000fca0000410000 */
[----:B------:R-:W-:-:S05]  /*5890*/  @P1 FSEL R3, R3, RZ, P0 ;  /* 0x000000ff03031208 */ /* 0x000fca0000000000 */
[----:B------:R-:W-:Y:S01]  /*58a0*/  @P1 FADD.FTZ R155, R155, R3 ;  /* 0x000000039b9b1221 */ /* 0x000fe20000010000 */
[----:B------:R-:W-:Y:S01]  /*58b0*/  @P6 MOV R3, 0x10 ;  /* 0x0000001000036802 */ /* 0x000fe20000000f00 */
[----:B--2---:R-:W-:-:S05]  /*58c0*/  @P1 FMUL.FTZ R2, R7, R2 ;  /* 0x0000000207021220 */ /* 0x004fca0000410000 */
[----:B------:R-:W-:Y:S02]  /*58d0*/  @P1 SEL R171, R2, RZ, P0 ;  /* 0x000000ff02ab1207 */ /* 0x000fe40000000000 */
[----:B------:R-:W-:Y:S02]  /*58e0*/  @P6 IADD3 R2, R0, 0xe0, RZ ;  /* 0x000000e000026810 */ /* 0x000fe40007ffe0ff */
[----:B------:R-:W-:-:S03]  /*58f0*/  MOV R0, c[0x0][0x160] ;  /* 0x0000580000007a02 */ /* 0x000fc60000000f00 */
[----:B------:R-:W-:Y:S01]  /*5900*/  @P6 IMAD.WIDE.U32 R2, R2, R3, c[0x0][0x258] ;  /* 0x0000960002026625 */ /* 0x000fe200078e0003 */
[----:B------:R-:W-:-:S04]  /*5910*/  LEA R4, R0, R4, 0x2 ;  /* 0x0000000400047211 */ /* 0x000fc800078e10ff */
[----:B------:R0:W-:Y:S01]  /*5920*/  @P6 STG.E.128 [R2.64], R164 ;  /* 0x000000a402006986 */ /* 0x0001e2000c101d04 */
[----:B------:R-:W-:Y:S02]  /*5930*/  ISETP.GE.AND P0, PT, R4, c[0x0][0x164], PT ;  /* 0x0000590004007a0c */ /* 0x000fe40003f06270 */
[----:B0-----:R-:W-:-:S05]  /*5940*/  @P1 MOV R2, 0x10 ;  /* 0x0000001000021802 */ /* 0x001fca0000000f00 */
[----:B------:R-:W-:-:S05]  /*5950*/  @P1 IMAD.WIDE.U32 R2, R185, R2, c[0x0][0x248] ;  /* 0x00009200b9021625 */ /* 0x000fca00078e0002 */
[----:B------:R0:W-:Y:S02]  /*5960*/  @P1 STG.E.128 [R2.64], R168 ;  /* 0x000000a802001986 */ /* 0x0001e4000c101d04 */
[----:B0-----:R-:W-:Y:S01]  /*5970*/  @P0 CALL.REL.NOINC `(.L_x_12228) ;  /* 0x0000001000000944 */ /* 0x001fe20003c00000 */
[----:B------:R-:W-:Y:S05]  /*5980*/  BRA `(.L_x_12298) ;  /* 0xffffafc000007947 */ /* 0x000fea000383ffff */
.L_x_12228:
[----:B------:R-:W-:Y:S05]  /*5990*/  BSYNC B0 ;  /* 0x0000000000007941 */ /* 0x000fea0003800000 */
.L_x_12226:
        /* <DEDUP_REMOVED lines=263> */
.L_x_12232:
[----:B0-----:R-:W-:Y:S01]  /*6a10*/  HFMA2.MMA R185, -RZ, RZ, 0, 5.9604644775390625e-08 ;  /* 0x00000001ffb97435 */ /* 0x001fe200000001ff */
[----:B------:R-:W-:-:S02]  /*6a20*/  MOV R207, R187 ;  /* 0x000000bb00cf7202 */ /* 0x000fc40000000f00 */
[----:B------:R-:W-:Y:S02]  /*6a30*/  MOV R209, 0x1f ;  /* 0x0000001f00d17802 */ /* 0x000fe40000000f00 */
[----:B------:R-:W-:Y:S02]  /*6a40*/  MOV R208, 0xffffffff ;  /* 0xffffffff00d07802 */ /* 0x000fe40000000f00 */
[----:B------:R-:W-:Y:S02]  /*6a50*/  MOV R184, 0x6a70 ;  /* 0x00006a7000b87802 */ /* 0x000fe40000000f00 */
[----:B-----5:R-:W-:Y:S05]  /*6a60*/  CALL.REL.NOINC `($__internal_199_$__cuda_sm70_shflsync_bfly_p) ;  /* 0x0000045000007944 */ /* 0x020fea0003c00000 */
[----:B-1----:R-:W-:Y:S01]  /*6a70*/  MOV R206, R207 ;  /* 0x000000cf00ce7202 */ /* 0x002fe20000000f00 */
[----:B------:R-:W-:Y:S05]  /*6a80*/  BRA `(.L_x_12299) ;  /* 0xffffbb2000007947 */ /* 0x000fea000383ffff */
.L_x_12233:
[----:B0-----:R-:W-:Y:S01]  /*6a90*/  HFMA2.MMA R185, -RZ, RZ, 0, 5.9604644775390625e-08 ;  /* 0x00000001ffb97435 */ /* 0x001fe200000001ff */
[----:B------:R-:W-:Y:S02]  /*6aa0*/  MOV R207, R186 ;  /* 0x000000ba00cf7202 */ /* 0x000fe40000000f00 */
[----:B------:R-:W-:Y:S02]  /*6ab0*/  MOV R209, 0x1f ;  /* 0x0000001f00d17802 */ /* 0x000fe40000000f00 */
[----:B------:R-:W-:-:S02]  /*6ac0*/  MOV R208, 0xffffffff ;  /* 0xffffffff00d07802 */ /* 0x000fc40000000f00 */
[----:B------:R-:W-:Y:S02]  /*6ad0*/  MOV R184, 0x6af0 ;  /* 0x00006af000b87802 */ /* 0x000fe40000000f00 */
[----:B-12--5:R-:W-:Y:S05]  /*6ae0*/  CALL.REL.NOINC `($__internal_199_$__cuda_sm70_shflsync_bfly_p) ;  /* 0x000003d000007944 */ /* 0x026fea0003c00000 */
[----:B------:R-:W-:Y:S01]  /*6af0*/  FADD.FTZ R187, R206, R187 ;  /* 0x000000bbcebb7221 */ /* 0x000fe20000010000 */
[----:B------:R-:W-:Y:S01]  /*6b00*/  HFMA2.MMA R185, -RZ, RZ, 0, 1.1920928955078125e-07 ;  /* 0x00000002ffb97435 */ /* 0x000fe200000001ff */
[----:B-1----:R-:W-:Y:S01]  /*6b10*/  FADD.FTZ R186, R186, R207 ;  /* 0x000000cfbaba7221 */ /* 0x002fe20000010000 */
[----:B------:R-:W-:Y:S02]  /*6b20*/  MOV R209, 0x1f ;  /* 0x0000001f00d17802 */ /* 0x000fe40000000f00 */
[----:B------:R-:W-:Y:S02]  /*6b30*/  MOV R208, 0xffffffff ;  /* 0xffffffff00d07802 */ /* 0x000fe40000000f00 */
[----:B------:R-:W-:Y:S02]  /*6b40*/  MOV R207, R187 ;  /* 0x000000bb00cf7202 */ /* 0x000fe40000000f00 */
[----:B------:R-:W-:Y:S02]  /*6b50*/  MOV R184, 0x6b70 ;  /* 0x00006b7000b87802 */ /* 0x000fe40000000f00 */
[----:B------:R-:W-:Y:S05]  /*6b60*/  CALL.REL.NOINC `($__internal_199_$__cuda_sm70_shflsync_bfly_p) ;  /* 0x0000035000007944 */ /* 0x000fea0003c00000 */
[----:B------:R-:W-:Y:S01]  /*6b70*/  HFMA2.MMA R185, -RZ, RZ, 0, 1.1920928955078125e-07 ;  /* 0x00000002ffb97435 */ /* 0x000fe200000001ff */
[----:B-1----:R-:W-:-:S02]  /*6b80*/  MOV R206, R207 ;  /* 0x000000cf00ce7202 */ /* 0x002fc40000000f00 */
[----:B------:R-:W-:Y:S02]  /*6b90*/  MOV R207, R186 ;  /* 0x000000ba00cf7202 */ /* 0x000fe40000000f00 */
[----:B------:R-:W-:Y:S02]  /*6ba0*/  MOV R209, 0x1f ;  /* 0x0000001f00d17802 */ /* 0x000fe40000000f00 */
[----:B------:R-:W-:Y:S02]  /*6bb0*/  MOV R208, 0xffffffff ;  /* 0xffffffff00d07802 */ /* 0x000fe40000000f00 */
[----:B------:R-:W-:Y:S02]  /*6bc0*/  MOV R184, 0x6be0 ;  /* 0x00006be000b87802 */ /* 0x000fe40000000f00 */
[----:B------:R-:W-:Y:S05]  /*6bd0*/  CALL.REL.NOINC `($__internal_199_$__cuda_sm70_shflsync_bfly_p) ;  /* 0x000002e000007944 */ /* 0x000fea0003c00000 */
[----:B------:R-:W-:Y:S01]  /*6be0*/  FADD.FTZ R187, R206, R187 ;  /* 0x000000bbcebb7221 */ /* 0x000fe20000010000 */
[----:B------:R-:W-:Y:S01]  /*6bf0*/  HFMA2.MMA R185, -RZ, RZ, 0, 2.384185791015625e-07 ;  /* 0x00000004ffb97435 */ /* 0x000fe200000001ff */
[----:B-1----:R-:W-:Y:S01]  /*6c00*/  FADD.FTZ R186, R186, R207 ;  /* 0x000000cfbaba7221 */ /* 0x002fe20000010000 */
[----:B------:R-:W-:Y:S02]  /*6c10*/  MOV R209, 0x1f ;  /* 0x0000001f00d17802 */ /* 0x000fe40000000f00 */
[----:B------:R-:W-:-:S02]  /*6c20*/  MOV R208, 0xffffffff ;  /* 0xffffffff00d07802 */ /* 0x000fc40000000f00 */
[----:B------:R-:W-:Y:S02]  /*6c30*/  MOV R207, R187 ;  /* 0x000000bb00cf7202 */ /* 0x000fe40000000f00 */
[----:B------:R-:W-:Y:S02]  /*6c40*/  MOV R184, 0x6c60 ;  /* 0x00006c6000b87802 */ /* 0x000fe40000000f00 */
[----:B------:R-:W-:Y:S05]  /*6c50*/  CALL.REL.NOINC `($__internal_199_$__cuda_sm70_shflsync_bfly_p) ;  /* 0x0000026000007944 */ /* 0x000fea0003c00000 */
[----:B------:R-:W-:Y:S01]  /*6c60*/  HFMA2.MMA R185, -RZ, RZ, 0, 2.384185791015625e-07 ;  /* 0x00000004ffb97435 */ /* 0x000fe200000001ff */
[----:B-1----:R-:W-:Y:S02]  /*6c70*/  MOV R206, R207 ;  /* 0x000000cf00ce7202 */ /* 0x002fe40000000f00 */
[----:B------:R-:W-:Y:S02]  /*6c80*/  MOV R207, R186 ;  /* 0x000000ba00cf7202 */ /* 0x000fe40000000f00 */
[----:B------:R-:W-:Y:S02]  /*6c90*/  MOV R209, 0x1f ;  /* 0x0000001f00d17802 */ /* 0x000fe40000000f00 */
[----:B------:R-:W-:Y:S02]  /*6ca0*/  MOV R208, 0xffffffff ;  /* 0xffffffff00d07802 */ /* 0x000fe40000000f00 */
[----:B------:R-:W-:-:S02]  /*6cb0*/  MOV R184, 0x6cd0 ;  /* 0x00006cd000b87802 */ /* 0x000fc40000000f00 */
[----:B------:R-:W-:Y:S05]  /*6cc0*/  CALL.REL.NOINC `($__internal_199_$__cuda_sm70_shflsync_bfly_p) ;  /* 0x000001f000007944 */ /* 0x000fea0003c00000 */
[----:B------:R-:W-:Y:S01]  /*6cd0*/  FADD.FTZ R187, R206, R187 ;  /* 0x000000bbcebb7221 */ /* 0x000fe20000010000 */
[----:B------:R-:W-:Y:S01]  /*6ce0*/  HFMA2.MMA R185, -RZ, RZ, 0, 4.76837158203125e-07 ;  /* 0x00000008ffb97435 */ /* 0x000fe200000001ff */
[----:B-1----:R-:W-:Y:S01]  /*6cf0*/  FADD.FTZ R206, R186, R207 ;  /* 0x000000cfbace7221 */ /* 0x002fe20000010000 */
[----:B------:R-:W-:-:S02]  /*6d00*/  MOV R209, 0x1f ;  /* 0x0000001f00d17802 */ /* 0x000fc40000000f00 */
[----:B------:R-:W-:Y:S02]  /*6d10*/  MOV R208, 0xffffffff ;  /* 0xffffffff00d07802 */ /* 0x000fe40000000f00 */
[----:B------:R-:W-:Y:S02]  /*6d20*/  MOV R207, R187 ;  /* 0x000000bb00cf7202 */ /* 0x000fe40000000f00 */
[----:B------:R-:W-:Y:S02]  /*6d30*/  MOV R184, 0x6d50 ;  /* 0x00006d5000b87802 */ /* 0x000fe40000000f00 */
[----:B------:R-:W-:Y:S05]  /*6d40*/  CALL.REL.NOINC `($__internal_199_$__cuda_sm70_shflsync_bfly_p) ;  /* 0x0000017000007944 */ /* 0x000fea0003c00000 */
[----:B------:R-:W-:Y:S01]  /*6d50*/  HFMA2.MMA R185, -RZ, RZ, 0, 4.76837158203125e-07 ;  /* 0x00000008ffb97435 */ /* 0x000fe200000001ff */
[----:B-1----:R-:W-:Y:S02]  /*6d60*/  MOV R186, R207 ;  /* 0x000000cf00ba7202 */ /* 0x002fe40000000f00 */
[----:B------:R-:W-:Y:S02]  /*6d70*/  MOV R207, R206 ;  /* 0x000000ce00cf7202 */ /* 0x000fe40000000f00 */
[----:B------:R-:W-:Y:S02]  /*6d80*/  MOV R209, 0x1f ;  /* 0x0000001f00d17802 */ /* 0x000fe40000000f00 */
[----:B------:R-:W-:-:S02]  /*6d90*/  MOV R208, 0xffffffff ;  /* 0xffffffff00d07802 */ /* 0x000fc40000000f00 */
[----:B------:R-:W-:Y:S02]  /*6da0*/  MOV R184, 0x6dc0 ;  /* 0x00006dc000b87802 */ /* 0x000fe40000000f00 */
[----:B------:R-:W-:Y:S05]  /*6db0*/  CALL.REL.NOINC `($__internal_199_$__cuda_sm70_shflsync_bfly_p) ;  /* 0x0000010000007944 */ /* 0x000fea0003c00000 */
[----:B------:R-:W-:Y:S01]  /*6dc0*/  FADD.FTZ R186, R186, R187 ;  /* 0x000000bbbaba7221 */ /* 0x000fe20000010000 */
[----:B------:R-:W-:Y:S01]  /*6dd0*/  HFMA2.MMA R185, -RZ, RZ, 0, 9.5367431640625e-07 ;  /* 0x00000010ffb97435 */ /* 0x000fe200000001ff */
[----:B-1----:R-:W-:Y:S01]  /*6de0*/  FADD.FTZ R187, R206, R207 ;  /* 0x000000cfcebb7221 */ /* 0x002fe20000010000 */
[----:B------:R-:W-:Y:S02]  /*6df0*/  MOV R209, 0x1f ;  /* 0x0000001f00d17802 */ /* 0x000fe40000000f00 */
[----:B------:R-:W-:Y:S02]  /*6e00*/  MOV R208, 0xffffffff ;  /* 0xffffffff00d07802 */ /* 0x000fe40000000f00 */
[----:B------:R-:W-:Y:S02]  /*6e10*/  MOV R207, R186 ;  /* 0x000000ba00cf7202 */ /* 0x000fe40000000f00 */
[----:B------:R-:W-:Y:S02]  /*6e20*/  MOV R184, 0x6e40 ;  /* 0x00006e4000b87802 */ /* 0x000fe40000000f00 */
[----:B------:R-:W-:Y:S05]  /*6e30*/  CALL.REL.NOINC `($__internal_199_$__cuda_sm70_shflsync_bfly_p) ;  /* 0x0000008000007944 */ /* 0x000fea0003c00000 */
[----:B------:R-:W-:Y:S01]  /*6e40*/  HFMA2.MMA R185, -RZ, RZ, 0, 9.5367431640625e-07 ;  /* 0x00000010ffb97435 */ /* 0x000fe200000001ff */
[----:B-1----:R-:W-:-:S02]  /*6e50*/  MOV R206, R207 ;  /* 0x000000cf00ce7202 */ /* 0x002fc40000000f00 */
[----:B------:R-:W-:Y:S02]  /*6e60*/  MOV R207, R187 ;  /* 0x000000bb00cf7202 */ /* 0x000fe40000000f00 */
[----:B------:R-:W-:Y:S02]  /*6e70*/  MOV R209, 0x1f ;  /* 0x0000001f00d17802 */ /* 0x000fe40000000f00 */
[----:B------:R-:W-:Y:S02]  /*6e80*/  MOV R208, 0xffffffff ;  /* 0xffffffff00d07802 */ /* 0x000fe40000000f00 */
[----:B------:R-:W-:Y:S02]  /*6e90*/  MOV R184, 0x6eb0 ;  /* 0x00006eb000b87802 */ /* 0x000fe40000000f00 */
[----:B------:R-:W-:Y:S05]  /*6ea0*/  CALL.REL.NOINC `($__internal_199_$__cuda_sm70_shflsync_bfly_p) ;  /* 0x0000001000007944 */ /* 0x000fea0003c00000 */
[----:B-1----:R-:W-:Y:S05]  /*6eb0*/  BRA `(.L_x_12300) ;  /* 0xffffb81000007947 */ /* 0x002fea000383ffff */
        .weak           $__internal_199_$__cuda_sm70_shflsync_bfly_p
        .type           $__internal_199_$__cuda_sm70_shflsync_bfly_p,@function
        .size           $__internal_199_$__cuda_sm70_shflsync_bfly_p,(.L_x_12501 - $__internal_199_$__cuda_sm70_shflsync_bfly_p)
$__internal_199_$__cuda_sm70_shflsync_bfly_p:
[----:B------:R-:W-:Y:S04]  /*6ec0*/  WARPSYNC R208 ;  /* 0x000000d000007348 */ /* 0x000fe80003800000 */
[----:B------:R0:W1:Y:S02]  /*6ed0*/  SHFL.BFLY PT, R207, R207, R185, R209 ;  /* 0x0c0000b9cfcf7389 */ /* 0x00006400000e00d1 */
[----:B0-----:R-:W-:-:S06]  /*6ee0*/  HFMA2.MMA R185, -RZ, RZ, 0, 0 ;  /* 0x00000000ffb97435 */ /* 0x001fcc00000001ff */
[----:B------:R-:W-:Y:S05]  /*6ef0*/  RET.REL.NODEC R184 `(_ZN10layer_norm13ln_bwd_kernelINS_13Kernel_traitsIfffffjLj1024ELj1ELj4ELj1ELj16ENS_18Kernel_traits_baseILj1024EfffffjLj128EEEEELb1ELb1ELb1ELb1EEEvNS_9BwdParamsE) ;  /* 0xffff9100b8007950 */ /* 0x000fea0003c3ffff */
.L_x_12301:
        /* <DEDUP_REMOVED lines=16> */
.L_x_12501:


//--------------------- .nv.shared._ZN10layer_norm13ln_bwd_kernelINS_13Kernel_traitsI13__nv_bfloat16S2_S2_S2_fjLj1024ELj1ELj4ELj1ELj16ENS_18Kernel_traits_baseILj1024ES2_S2_S2_S2_fjLj128EEEEELb0ELb0ELb0ELb0EEEvNS_9BwdParamsE --------------------------
	.section	.nv.shared._ZN10layer_norm13ln_bwd_kernelINS_13Kernel_traitsI13__nv_bfloat16S2_S2_S2_fjLj1024ELj1ELj4ELj1ELj16ENS_18Kernel_traits_baseILj1024ES2_S2_S2_S2_fjLj128EEEEELb0ELb0ELb0ELb0EEEvNS_9BwdParamsE,"aw",@nobits
	.sectionflags	@""
	.align	16


//--------------------- .nv.shared._ZN10layer_norm13ln_bwd_kernelINS_13Kernel_traitsI13__nv_bfloat16S2_S2_S2_fjLj1024ELj1ELj4ELj1ELj16ENS_18Kernel_traits_baseILj1024ES2_S2_S2_S2_fjLj128EEEEELb0ELb0ELb0ELb1EEEvNS_9BwdParamsE --------------------------
	.section	.nv.shared._ZN10layer_norm13ln_bwd_kernelINS_13Kernel_traitsI13__nv_bfloat16S2_S2_S2_fjLj1024ELj1ELj4ELj1ELj16ENS_18Kernel_traits_baseILj1024ES2_S2_S2_S2_fjLj128EEEEELb0ELb0ELb0ELb1EEEvNS_9BwdParamsE,"aw",@nobits
	.sectionflags	@""
	.align	16


//--------------------- .nv.shared._ZN10layer_norm13ln_bwd_kernelINS_13Kernel_traitsI13__nv_bfloat16S2_S2_S2_fjLj1024ELj1ELj4ELj1ELj16ENS_18Kernel_traits_baseILj1024ES2_S2_S2_S2_fjLj128EEEEELb0ELb0ELb1ELb0EEEvNS_9BwdParamsE --------------------------
	.section	.nv.shared._ZN10layer_norm13ln_bwd_kernelINS_13Kernel_traitsI13__nv_bfloat16S2_S2_S2_fjLj1024ELj1ELj4ELj1ELj16ENS_18Kernel_traits_baseILj1024ES2_S2_S2_S2_fjLj128EEEEELb0ELb0ELb1ELb0EEEvNS_9BwdParamsE,"aw",@nobits
	.sectionflags	@""
	.align	16


//--------------------- .nv.shared._ZN10layer_norm13ln_bwd_kernelINS_13Kernel_traitsI13__nv_bfloat16S2_S2_S2_fjLj1024ELj1ELj4ELj1ELj16ENS_18Kernel_traits_baseILj1024ES2_S2_S2_S2_fjLj128EEEEELb0ELb0ELb1ELb1EEEvNS_9BwdParamsE --------------------------
	.section	.nv.shared._ZN10layer_norm13ln_bwd_kernelINS_13Kernel_traitsI13__nv_bfloat16S2_S2_S2_fjLj1024ELj1ELj4ELj1ELj16ENS_18Kernel_traits_baseILj1024ES2_S2_S2_S2_fjLj128EEEEELb0ELb0ELb1ELb1EEEvNS_9BwdParamsE,"aw",@nobits
	.sectionflags	@""
	.align	16


//--------------------- .nv.shared._ZN10layer_norm13ln_bwd_kernelINS_13Kernel_traitsI13__nv_bfloat16S2_S2_S2_fjLj1024ELj1ELj4ELj1ELj16ENS_18Kernel_traits_baseILj1024ES2_S2_S2_S2_fjLj128EEEEELb0ELb1ELb0ELb0EEEvNS_9BwdParamsE --------------------------
	.section	.nv.shared._ZN10layer_norm13ln_bwd_kernelINS_13Kernel_traitsI13__nv_bfloat16S2_S2_S2_fjLj1024ELj1ELj4ELj1ELj16ENS_18Kernel_traits_baseILj1024ES2_S2_S2_S2_fjLj128EEEEELb0ELb1ELb0ELb0EEEvNS_9BwdParamsE,"aw",@nobits
	.sectionflags	@""
	.align	16


//--------------------- .nv.shared._ZN10layer_norm13ln_bwd_kernelINS_13Kernel_traitsI13__nv_bfloat16S2_S2_S2_fjLj1024ELj1ELj4ELj1ELj16ENS_18Kernel_traits_baseILj1024ES2_S2_S2_S2_fjLj128EEEEELb0ELb1ELb0ELb1EEEvNS_9BwdParamsE --------------------------
	.section	.nv.shared._ZN10layer_norm13ln_bwd_kernelINS_13Kernel_traitsI13__nv_bfloat16S2_S2_S2_fjLj1024ELj1ELj4ELj1ELj16ENS_18Kernel_traits_baseILj1024ES2_S2_S2_S2_fjLj128EEEEELb0ELb1ELb0ELb1EEEvNS_9BwdParamsE,"aw",@nobits
	.sectionflags	@""
	.align	16


//--------------------- .nv.shared._ZN10layer_norm13ln_bwd_kernelINS_13Kernel_traitsI13__nv_bfloat16S2_S2_S2_fjLj1024ELj1ELj4ELj1ELj16ENS_18Kernel_traits_baseILj1024ES2_S2_S2_S2_fjLj128EEEEELb0ELb1ELb1ELb0EEEvNS_9BwdParamsE --------------------------
	.section	.nv.shared._ZN10layer_norm13ln_bwd_kernelINS_13Kernel_traitsI13__nv_bfloat16S2_S2_S2_fjLj1024ELj1ELj4ELj1ELj16ENS_18Kernel_traits_baseILj1024ES2_S2_S2_S2_fjLj128EEEEELb0ELb1ELb1ELb0EEEvNS_9BwdParamsE,"aw",@nobits
	.sectionflags	@""
	.align	16


//--------------------- .nv.shared._ZN10layer_norm13ln_bwd_kernelINS_13Kernel_traitsI13__nv_bfloat16S2_S2_S2_fjLj1024ELj1ELj4ELj1ELj16ENS_18Kernel_traits_baseILj1024ES2_S2_S2_S2_fjLj128EEEEELb0ELb1ELb1ELb1EEEvNS_9BwdParamsE --------------------------
	.section	.nv.shared._ZN10layer_norm13ln_bwd_kernelINS_13Kernel_traitsI13__nv_bfloat16S2_S2_S2_fjLj1024ELj1ELj4ELj1ELj16ENS_18Kernel_traits_baseILj1024ES2_S2_S2_S2_fjLj128EEEEELb0ELb1ELb1ELb1EEEvNS_9BwdParamsE,"aw",@nobits
	.sectionflags	@""
	.align	16


//--------------------- .nv.shared._ZN10layer_norm13ln_bwd_kernelINS_13Kernel_traitsI13__nv_bfloat16S2_S2_S2_fjLj1024ELj1ELj4ELj1ELj16ENS_18Kernel_traits_baseILj1024ES2_S2_S2_S2_fjLj128EEEEELb1ELb0ELb0ELb0EEEvNS_9BwdParamsE --------------------------
	.section	.nv.shared._ZN10layer_norm13ln_bwd_kernelINS_13Kernel_traitsI13__nv_bfloat16S2_S2_S2_fjLj1024ELj1ELj4ELj1ELj16ENS_18Kernel_traits_baseILj1024ES2_S2_S2_S2_fjLj128EEEEELb1ELb0ELb0ELb0EEEvNS_9BwdParamsE,"aw",@nobits
	.sectionflags	@""
	.align	16


//--------------------- .nv.shared._ZN10layer_norm13ln_bwd_kernelINS_13Kernel_traitsI13__nv_bfloat16S2_S2_S2_fjLj1024ELj1ELj4ELj1ELj16ENS_18Kernel_traits_baseILj1024ES2_S2_S2_S2_fjLj128EEEEELb1ELb0ELb0ELb1EEEvNS_9BwdParamsE --------------------------
	.section	.nv.shared._ZN10layer_norm13ln_bwd_kernelINS_13Kernel_traitsI13__nv_bfloat16S2_S2_S2_fjLj1024ELj1ELj4ELj1ELj16ENS_18Kernel_traits_baseILj1024ES2_S2_S2_S2_fjLj128EEEEELb1ELb0ELb0ELb1EEEvNS_9BwdParamsE,"aw",@nobits
	.sectionflags	@""
	.align	16


//--------------------- .nv.shared._ZN10layer_norm22ln_bwd_finalize_kernelINS_22Kernel_traits_finalizeILj1024E13__nv_bfloat16S2_S2_S2_fjLb0ELj1024ELj4ENS_18Kernel_traits_baseILj1024ES2_S2_S2_S2_fjLj1024EEEEELb0ELb0EEEvNS_9BwdParamsE --------------------------
	.section	.nv.shared._ZN10layer_norm22ln_bwd_finalize_kernelINS_22Kernel_traits_finalizeILj1024E13__nv_bfloat16S2_S2_S2_fjLb0ELj1024ELj4ENS_18Kernel_traits_baseILj1024ES2_S2_S2_S2_fjLj1024EEEEELb0ELb0EEEvNS_9BwdParamsE,"aw",@nobits
	.sectionflags	@""
	.align	16
.nv.shared._ZN10layer_norm22ln_bwd_finalize_kernelINS_22Kernel_traits_finalizeILj1024E13__nv_bfloat16S2_S2_S2_fjLb0ELj1024ELj4ENS_18Kernel_traits_baseILj1024ES2_S2_S2_S2_fjLj1024EEEEELb0ELb0EEEvNS_9BwdParamsE:
	.zero		8448


//--------------------- .nv.shared._ZN10layer_norm13ln_bwd_kernelINS_13Kernel_traitsI13__nv_bfloat16S2_S2_S2_fjLj1024ELj1ELj4ELj1ELj16ENS_18Kernel_traits_baseILj1024ES2_S2_S2_S2_fjLj128EEEEELb1ELb0ELb1ELb0EEEvNS_9BwdParamsE --------------------------
	.section	.nv.shared._ZN10layer_norm13ln_bwd_kernelINS_13Kernel_traitsI13__nv_bfloat16S2_S2_S2_fjLj1024ELj1ELj4ELj1ELj16ENS_18Kernel_traits_baseILj1024ES2_S2_S2_S2_fjLj128EEEEELb1ELb0ELb1ELb0EEEvNS_9BwdParamsE,"aw",@nobits
	.sectionflags	@""
	.align	16


//--------------------- .nv.shared._ZN10layer_norm22ln_bwd_finalize_kernelINS_22Kernel_traits_finalizeILj1024E13__nv_bfloat16S2_S2_S2_fjLb0ELj1024ELj4ENS_18Kernel_traits_baseILj1024ES2_S2_S2_S2_fjLj1024EEEEELb0ELb1EEEvNS_9BwdParamsE --------------------------
	.section	.nv.shared._ZN10layer_norm22ln_bwd_finalize_kernelINS_22Kernel_traits_finalizeILj1024E13__nv_bfloat16S2_S2_S2_fjLb0ELj1024ELj4ENS_18Kernel_traits_baseILj1024ES2_S2_S2_S2_fjLj1024EEEEELb0ELb1EEEvNS_9BwdParamsE,"aw",@nobits
	.sectionflags	@""
	.align	16
.nv.shared._ZN10layer_norm22ln_bwd_finalize_kernelINS_22Kernel_traits_finalizeILj1024E13__nv_bfloat16S2_S2_S2_fjLb0ELj1024ELj4ENS_18Kernel_traits_baseILj1024ES2_S2_S2_S2_fjLj1024EEEEELb0ELb1EEEvNS_9BwdParamsE:
	.zero		8448


//--------------------- .nv.shared._ZN10layer_norm13ln_bwd_kernelINS_13Kernel_traitsI13__nv_bfloat16S2_S2_S2_fjLj1024ELj1ELj4ELj1ELj16ENS_18Kernel_traits_baseILj1024ES2_S2_S2_S2_fjLj128EEEEELb1ELb0ELb1ELb1EEEvNS_9BwdParamsE --------------------------
	.section	.nv.shared._ZN10layer_norm13ln_bwd_kernelINS_13Kernel_traitsI13__nv_bfloat16S2_S2_S2_fjLj1024ELj1ELj4ELj1ELj16ENS_18Kernel_traits_baseILj1024ES2_S2_S2_S2_fjLj128EEEEELb1ELb0ELb1ELb1EEEvNS_9BwdParamsE,"aw",@nobits
	.sectionflags	@""
	.align	16


//--------------------- .nv.shared._ZN10layer_norm13ln_bwd_kernelINS_13Kernel_traitsI13__nv_bfloat16S2_S2_S2_fjLj1024ELj1ELj4ELj1ELj16ENS_18Kernel_traits_baseILj1024ES2_S2_S2_S2_fjLj128EEEEELb1ELb1ELb0ELb0EEEvNS_9BwdParamsE --------------------------
	.section	.nv.shared._ZN10layer_norm13ln_bwd_kernelINS_13Kernel_traitsI13__nv_bfloat16S2_S2_S2_fjLj1024ELj1ELj4ELj1ELj16ENS_18Kernel_traits_baseILj1024ES2_S2_S2_S2_fjLj128EEEEELb1ELb1ELb0ELb0EEEvNS_9BwdParamsE,"aw",@nobits
	.sectionflags	@""
	.align	16


//--------------------- .nv.shared._ZN10layer_norm13ln_bwd_kernelINS_13Kernel_traitsI13__nv_bfloat16S2_S2_S2_fjLj1024ELj1ELj4ELj1ELj16ENS_18Kernel_traits_baseILj1024ES2_S2_S2_S2_fjLj128EEEEELb1ELb1ELb0ELb1EEEvNS_9BwdParamsE --------------------------
	.section	.nv.shared._ZN10layer_norm13ln_bwd_kernelINS_13Kernel_traitsI13__nv_bfloat16S2_S2_S2_fjLj1024ELj1ELj4ELj1ELj16ENS_18Kernel_traits_baseILj1024ES2_S2_S2_S2_fjLj128EEEEELb1ELb1ELb0ELb1EEEvNS_9BwdParamsE,"aw",@nobits
	.sectionflags	@""
	.align	16


//--------------------- .nv.shared._ZN10layer_norm22ln_bwd_finalize_kernelINS_22Kernel_traits_finalizeILj1024E13__nv_bfloat16S2_S2_S2_fjLb1ELj1024ELj4ENS_18Kernel_traits_baseILj1024ES2_S2_S2_S2_fjLj1024EEEEELb1ELb0EEEvNS_9BwdParamsE --------------------------
	.section	.nv.shared._ZN10layer_norm22ln_bwd_finalize_kernelINS_22Kernel_traits_finalizeILj1024E13__nv_bfloat16S2_S2_S2_fjLb1ELj1024ELj4ENS_18Kernel_traits_baseILj1024ES2_S2_S2_S2_fjLj1024EEEEELb1ELb0EEEvNS_9BwdParamsE,"aw",@nobits
	.sectionflags	@""
	.align	16
.nv.shared._ZN10layer_norm22ln_bwd_finalize_kernelINS_22Kernel_traits_finalizeILj1024E13__nv_bfloat16S2_S2_S2_fjLb1ELj1024ELj4ENS_18Kernel_traits_baseILj1024ES2_S2_S2_S2_fjLj1024EEEEELb1ELb0EEEvNS_9BwdParamsE:
	.zero		12672


//--------------------- .nv.shared._ZN10layer_norm13ln_bwd_kernelINS_13Kernel_traitsI13__nv_bfloat16S2_S2_S2_fjLj1024ELj1ELj4ELj1ELj16ENS_18Kernel_traits_baseILj1024ES2_S2_S2_S2_fjLj128EEEEELb1ELb1ELb1ELb0EEEvNS_9BwdParamsE --------------------------
	.section	.nv.shared._ZN10layer_norm13ln_bwd_kernelINS_13Kernel_traitsI13__nv_bfloat16S2_S2_S2_fjLj1024ELj1ELj4ELj1ELj16ENS_18Kernel_traits_baseILj1024ES2_S2_S2_S2_fjLj128EEEEELb1ELb1ELb1ELb0EEEvNS_9BwdParamsE,"aw",@nobits
	.sectionflags	@""
	.align	16


//--------------------- .nv.shared._ZN10layer_norm22ln_bwd_finalize_kernelINS_22Kernel_traits_finalizeILj1024E13__nv_bfloat16S2_S2_S2_fjLb1ELj1024ELj4ENS_18Kernel_traits_baseILj1024ES2_S2_S2_S2_fjLj1024EEEEELb1ELb1EEEvNS_9BwdParamsE --------------------------
	.section	.nv.shared._ZN10layer_norm22ln_bwd_finalize_kernelINS_22Kernel_traits_finalizeILj1024E13__nv_bfloat16S2_S2_S2_fjLb1ELj1024ELj4ENS_18Kernel_traits_baseILj1024ES2_S2_S2_S2_fjLj1024EEEEELb1ELb1EEEvNS_9BwdParamsE,"aw",@nobits
	.sectionflags	@""
	.align	16
.nv.shared._ZN10layer_norm22ln_bwd_finalize_kernelINS_22Kernel_traits_finalizeILj1024E13__nv_bfloat16S2_S2_S2_fjLb1ELj1024ELj4ENS_18Kernel_traits_baseILj1024ES2_S2_S2_S2_fjLj1024EEEEELb1ELb1EEEvNS_9BwdParamsE:
	.zero		12672


//--------------------- .nv.shared._ZN10layer_norm13ln_bwd_kernelINS_13Kernel_traitsI13__nv_bfloat16S2_S2_S2_fjLj1024ELj1ELj4ELj1ELj16ENS_18Kernel_traits_baseILj1024ES2_S2_S2_S2_fjLj128EEEEELb1ELb1ELb1ELb1EEEvNS_9BwdParamsE --------------------------
	.section	.nv.shared._ZN10layer_norm13ln_bwd_kernelINS_13Kernel_traitsI13__nv_bfloat16S2_S2_S2_fjLj1024ELj1ELj4ELj1ELj16ENS_18Kernel_traits_baseILj1024ES2_S2_S2_S2_fjLj128EEEEELb1ELb1ELb1ELb1EEEvNS_9BwdParamsE,"aw",@nobits
	.sectionflags	@""
	.align	16


//--------------------- .nv.shared._ZN10layer_norm13ln_bwd_kernelINS_13Kernel_traitsI6__halfS2_S2_S2_fjLj1024ELj1ELj4ELj1ELj16ENS_18Kernel_traits_baseILj1024ES2_S2_S2_S2_fjLj128EEEEELb0ELb0ELb0ELb0EEEvNS_9BwdParamsE --------------------------
	.section	.nv.shared._ZN10layer_norm13ln_bwd_kernelINS_13Kernel_traitsI6__halfS2_S2_S2_fjLj1024ELj1ELj4ELj1ELj16ENS_18Kernel_traits_baseILj1024ES2_S2_S2_S2_fjLj128EEEEELb0ELb0ELb0ELb0EEEvNS_9BwdParamsE,"aw",@nobits
	.sectionflags	@""
	.align	16


//--------------------- .nv.shared._ZN10layer_norm13ln_bwd_kernelINS_13Kernel_traitsI6__halfS2_S2_S2_fjLj1024ELj1ELj4ELj1ELj16ENS_18Kernel_traits_baseILj1024ES2_S2_S2_S2_fjLj128EEEEELb0ELb0ELb0ELb1EEEvNS_9BwdParamsE --------------------------
	.section	.nv.shared._ZN10layer_norm13ln_bwd_kernelINS_13Kernel_traitsI6__halfS2_S2_S2_fjLj1024ELj1ELj4ELj1ELj16ENS_18Kernel_traits_baseILj1024ES2_S2_S2_S2_fjLj128EEEEELb0ELb0ELb0ELb1EEEvNS_9BwdParamsE,"aw",@nobits
	.sectionflags	@""
	.align	16


//--------------------- .nv.shared._ZN10layer_norm13ln_bwd_kernelINS_13Kernel_traitsI6__halfS2_S2_S2_fjLj1024ELj1ELj4ELj1ELj16ENS_18Kernel_traits_baseILj1024ES2_S2_S2_S2_fjLj128EEEEELb0ELb0ELb1ELb0EEEvNS_9BwdParamsE --------------------------
	.section	.nv.shared._ZN10layer_norm13ln_bwd_kernelINS_13Kernel_traitsI6__halfS2_S2_S2_fjLj1024ELj1ELj4ELj1ELj16ENS_18Kernel_traits_baseILj1024ES2_S2_S2_S2_fjLj128EEEEELb0ELb0ELb1ELb0EEEvNS_9BwdParamsE,"aw",@nobits
	.sectionflags	@""
	.align	16


//--------------------- .nv.shared._ZN10layer_norm13ln_bwd_kernelINS_13Kernel_traitsI6__halfS2_S2_S2_fjLj1024ELj1ELj4ELj1ELj16ENS_18Kernel_traits_baseILj1024ES2_S2_S2_S2_fjLj128EEEEELb0ELb0ELb1ELb1EEEvNS_9BwdParamsE --------------------------
	.section	.nv.shared._ZN10layer_norm13ln_bwd_kernelINS_13Kernel_traitsI6__halfS2_S2_S2_fjLj1024ELj1ELj4ELj1ELj16ENS_18Kernel_traits_baseILj1024ES2_S2_S2_S2_fjLj128EEEEELb0ELb0ELb1ELb1EEEvNS_9BwdParamsE,"aw",@nobits
	.sectionflags	@""
	.align	16


//--------------------- .nv.shared._ZN10layer_norm13ln_bwd_kernelINS_13Kernel_traitsI6__halfS2_S2_S2_fjLj1024ELj1ELj4ELj1ELj16ENS_18Kernel_traits_baseILj1024ES2_S2_S2_S2_fjLj128EEEEELb0ELb1ELb0ELb0EEEvNS_9BwdParamsE --------------------------
	.section	.nv.shared._ZN10layer_norm13ln_bwd_kernelINS_13Kernel_traitsI6__halfS2_S2_S2_fjLj1024ELj1ELj4ELj1ELj16ENS_18Kernel_traits_baseILj1024ES2_S2_S2_S2_fjLj128EEEEELb0ELb1ELb0ELb0EEEvNS_9BwdParamsE,"aw",@nobits
	.sectionflags	@""
	.align	16


//--------------------- .nv.shared._ZN10layer_norm13ln_bwd_kernelINS_13Kernel_traitsI6__halfS2_S2_S2_fjLj1024ELj1ELj4ELj1ELj16ENS_18Kernel_traits_baseILj1024ES2_S2_S2_S2_fjLj128EEEEELb0ELb1ELb0ELb1EEEvNS_9BwdParamsE --------------------------
	.section	.nv.shared._ZN10layer_norm13ln_bwd_kernelINS_13Kernel_traitsI6__halfS2_S2_S2_fjLj1024ELj1ELj4ELj1ELj16ENS_18Kernel_traits_baseILj1024ES2_S2_S2_S2_fjLj128EEEEELb0ELb1ELb0ELb1EEEvNS_9BwdParamsE,"aw",@nobits
	.sectionflags	@""
	.align	16


//--------------------- .nv.shared._ZN10layer_norm13ln_bwd_kernelINS_13Kernel_traitsI6__halfS2_S2_S2_fjLj1024ELj1ELj4ELj1ELj16ENS_18Kernel_traits_baseILj1024ES2_S2_S2_S2_fjLj128EEEEELb0ELb1ELb1ELb0EEEvNS_9BwdParamsE --------------------------
	.section	.nv.shared._ZN10layer_norm13ln_bwd_kernelINS_13Kernel_traitsI6__halfS2_S2_S2_fjLj1024ELj1ELj4ELj1ELj16ENS_18Kernel_traits_baseILj1024ES2_S2_S2_S2_fjLj128EEEEELb0ELb1ELb1ELb0EEEvNS_9BwdParamsE,"aw",@nobits
	.sectionflags	@""
	.align	16


//--------------------- .nv.shared._ZN10layer_norm13ln_bwd_kernelINS_13Kernel_traitsI6__halfS2_S2_S2_fjLj1024ELj1ELj4ELj1ELj16ENS_18Kernel_traits_baseILj1024ES2_S2_S2_S2_fjLj128EEEEELb0ELb1ELb1ELb1EEEvNS_9BwdParamsE --------------------------
	.section	.nv.shared._ZN10layer_norm13ln_bwd_kernelINS_13Kernel_traitsI6__halfS2_S2_S2_fjLj1024ELj1ELj4ELj1ELj16ENS_18Kernel_traits_baseILj1024ES2_S2_S2_S2_fjLj128EEEEELb0ELb1ELb1ELb1EEEvNS_9BwdParamsE,"aw",@nobits
	.sectionflags	@""
	.align	16


//--------------------- .nv.shared._ZN10layer_norm13ln_bwd_kernelINS_13Kernel_traitsI6__halfS2_S2_S2_fjLj1024ELj1ELj4ELj1ELj16ENS_18Kernel_traits_baseILj1024ES2_S2_S2_S2_fjLj128EEEEELb1ELb0ELb0ELb0EEEvNS_9BwdParamsE --------------------------
	.section	.nv.shared._ZN10layer_norm13ln_bwd_kernelINS_13Kernel_traitsI6__halfS2_S2_S2_fjLj1024ELj1ELj4ELj1ELj16ENS_18Kernel_traits_baseILj1024ES2_S2_S2_S2_fjLj128EEEEELb1ELb0ELb0ELb0EEEvNS_9BwdParamsE,"aw",@nobits
	.sectionflags	@""
	.align	16


//--------------------- .nv.shared._ZN10layer_norm13ln_bwd_kernelINS_13Kernel_traitsI6__halfS2_S2_S2_fjLj1024ELj1ELj4ELj1ELj16ENS_18Kernel_traits_baseILj1024ES2_S2_S2_S2_fjLj128EEEEELb1ELb0ELb0ELb1EEEvNS_9BwdParamsE --------------------------
	.section	.nv.shared._ZN10layer_norm13ln_bwd_kernelINS_13Kernel_traitsI6__halfS2_S2_S2_fjLj1024ELj1ELj4ELj1ELj16ENS_18Kernel_traits_baseILj1024ES2_S2_S2_S2_fjLj128EEEEELb1ELb0ELb0ELb1EEEvNS_9BwdParamsE,"aw",@nobits
	.sectionflags	@""
	.align	16


//--------------------- .nv.shared._ZN10layer_norm22ln_bwd_finalize_kernelINS_22Kernel_traits_finalizeILj1024E6__halfS2_S2_S2_fjLb0ELj1024ELj4ENS_18Kernel_traits_baseILj1024ES2_S2_S2_S2_fjLj1024EEEEELb0ELb0EEEvNS_9BwdParamsE --------------------------
	.section	.nv.shared._ZN10layer_norm22ln_bwd_finalize_kernelINS_22Kernel_traits_finalizeILj1024E6__halfS2_S2_S2_fjLb0ELj1024ELj4ENS_18Kernel_traits_baseILj1024ES2_S2_S2_S2_fjLj1024EEEEELb0ELb0EEEvNS_9BwdParamsE,"aw",@nobits
	.sectionflags	@""
	.align	16
.nv.shared._ZN10layer_norm22ln_bwd_finalize_kernelINS_22Kernel_traits_finalizeILj1024E6__halfS2_S2_S2_fjLb0ELj1024ELj4ENS_18Kernel_traits_baseILj1024ES2_S2_S2_S2_fjLj1024EEEEELb0ELb0EEEvNS_9BwdParamsE:
	.zero		8448


//--------------------- .nv.shared._ZN10layer_norm13ln_bwd_kernelINS_13Kernel_traitsI6__halfS2_S2_S2_fjLj1024ELj1ELj4ELj1ELj16ENS_18Kernel_traits_baseILj1024ES2_S2_S2_S2_fjLj128EEEEELb1ELb0ELb1ELb0EEEvNS_9BwdParamsE --------------------------
	.section	.nv.shared._ZN10layer_norm13ln_bwd_kernelINS_13Kernel_traitsI6__halfS2_S2_S2_fjLj1024ELj1ELj4ELj1ELj16ENS_18Kernel_traits_baseILj1024ES2_S2_S2_S2_fjLj128EEEEELb1ELb0ELb1ELb0EEEvNS_9BwdParamsE,"aw",@nobits
	.sectionflags	@""
	.align	16


//--------------------- .nv.shared._ZN10layer_norm22ln_bwd_finalize_kernelINS_22Kernel_traits_finalizeILj1024E6__halfS2_S2_S2_fjLb0ELj1024ELj4ENS_18Kernel_traits_baseILj1024ES2_S2_S2_S2_fjLj1024EEEEELb0ELb1EEEvNS_9BwdParamsE --------------------------
	.section	.nv.shared._ZN10layer_norm22ln_bwd_finalize_kernelINS_22Kernel_traits_finalizeILj1024E6__halfS2_S2_S2_fjLb0ELj1024ELj4ENS_18Kernel_traits_baseILj1024ES2_S2_S2_S2_fjLj1024EEEEELb0ELb1EEEvNS_9BwdParamsE,"aw",@nobits
	.sectionflags	@""
	.align	16
.nv.shared._ZN10layer_norm22ln_bwd_finalize_kernelINS_22Kernel_traits_finalizeILj1024E6__halfS2_S2_S2_fjLb0ELj1024ELj4ENS_18Kernel_traits_baseILj1024ES2_S2_S2_S2_fjLj1024EEEEELb0ELb1EEEvNS_9BwdParamsE:
	.zero		8448


//--------------------- .nv.shared._ZN10layer_norm13ln_bwd_kernelINS_13Kernel_traitsI6__halfS2_S2_S2_fjLj1024ELj1ELj4ELj1ELj16ENS_18Kernel_traits_baseILj1024ES2_S2_S2_S2_fjLj128EEEEELb1ELb0ELb1ELb1EEEvNS_9BwdParamsE --------------------------
	.section	.nv.shared._ZN10layer_norm13ln_bwd_kernelINS_13Kernel_traitsI6__halfS2_S2_S2_fjLj1024ELj1ELj4ELj1ELj16ENS_18Kernel_traits_baseILj1024ES2_S2_S2_S2_fjLj128EEEEELb1ELb0ELb1ELb1EEEvNS_9BwdParamsE,"aw",@nobits
	.sectionflags	@""
	.align	16


//--------------------- .nv.shared._ZN10layer_norm13ln_bwd_kernelINS_13Kernel_traitsI6__halfS2_S2_S2_fjLj1024ELj1ELj4ELj1ELj16ENS_18Kernel_traits_baseILj1024ES2_S2_S2_S2_fjLj128EEEEELb1ELb1ELb0ELb0EEEvNS_9BwdParamsE --------------------------
	.section	.nv.shared._ZN10layer_norm13ln_bwd_kernelINS_13Kernel_traitsI6__halfS2_S2_S2_fjLj1024ELj1ELj4ELj1ELj16ENS_18Kernel_traits_baseILj1024ES2_S2_S2_S2_fjLj128EEEEELb1ELb1ELb0ELb0EEEvNS_9BwdParamsE,"aw",@nobits
	.sectionflags	@""
	.align	16


//--------------------- .nv.shared._ZN10layer_norm13ln_bwd_kernelINS_13Kernel_traitsI6__halfS2_S2_S2_fjLj1024ELj1ELj4ELj1ELj16ENS_18Kernel_traits_baseILj1024ES2_S2_S2_S2_fjLj128EEEEELb1ELb1ELb0ELb1EEEvNS_9BwdParamsE --------------------------
	.section	.nv.shared._ZN10layer_norm13ln_bwd_kernelINS_13Kernel_traitsI6__halfS2_S2_S2_fjLj1024ELj1ELj4ELj1ELj16ENS_18Kernel_traits_baseILj1024ES2_S2_S2_S2_fjLj128EEEEELb1ELb1ELb0ELb1EEEvNS_9BwdParamsE,"aw",@nobits
	.sectionflags	@""
	.align	16


//--------------------- .nv.shared._ZN10layer_norm22ln_bwd_finalize_kernelINS_22Kernel_traits_finalizeILj1024E6__halfS2_S2_S2_fjLb1ELj1024ELj4ENS_18Kernel_traits_baseILj1024ES2_S2_S2_S2_fjLj1024EEEEELb1ELb0EEEvNS_9BwdParamsE --------------------------
	.section	.nv.shared._ZN10layer_norm22ln_bwd_finalize_kernelINS_22Kernel_traits_finalizeILj1024E6__halfS2_S2_S2_fjLb1ELj1024ELj4ENS_18Kernel_traits_baseILj1024ES2_S2_S2_S2_fjLj1024EEEEELb1ELb0EEEvNS_9BwdParamsE,"aw",@nobits
	.sectionflags	@""
	.align	16
.nv.shared._ZN10layer_norm22ln_bwd_finalize_kernelINS_22Kernel_traits_finalizeILj1024E6__halfS2_S2_S2_fjLb1ELj1024ELj4ENS_18Kernel_traits_baseILj1024ES2_S2_S2_S2_fjLj1024EEEEELb1ELb0EEEvNS_9BwdParamsE:
	.zero		12672


//--------------------- .nv.shared._ZN10layer_norm13ln_bwd_kernelINS_13Kernel_traitsI6__halfS2_S2_S2_fjLj1024ELj1ELj4ELj1ELj16ENS_18Kernel_traits_baseILj1024ES2_S2_S2_S2_fjLj128EEEEELb1ELb1ELb1ELb0EEEvNS_9BwdParamsE --------------------------
	.section	.nv.shared._ZN10layer_norm13ln_bwd_kernelINS_13Kernel_traitsI6__halfS2_S2_S2_fjLj1024ELj1ELj4ELj1ELj16ENS_18Kernel_traits_baseILj1024ES2_S2_S2_S2_fjLj128EEEEELb1ELb1ELb1ELb0EEEvNS_9BwdParamsE,"aw",@nobits
	.sectionflags	@""
	.align	16


//--------------------- .nv.shared._ZN10layer_norm22ln_bwd_finalize_kernelINS_22Kernel_traits_finalizeILj1024E6__halfS2_S2_S2_fjLb1ELj1024ELj4ENS_18Kernel_traits_baseILj1024ES2_S2_S2_S2_fjLj1024EEEEELb1ELb1EEEvNS_9BwdParamsE --------------------------
	.section	.nv.shared._ZN10layer_norm22ln_bwd_finalize_kernelINS_22Kernel_traits_finalizeILj1024E6__halfS2_S2_S2_fjLb1ELj1024ELj4ENS_18Kernel_traits_baseILj1024ES2_S2_S2_S2_fjLj1024EEEEELb1ELb1EEEvNS_9BwdParamsE,"aw",@nobits
	.sectionflags	@""
	.align	16
.nv.shared._ZN10layer_norm22ln_bwd_finalize_kernelINS_22Kernel_traits_finalizeILj1024E6__halfS2_S2_S2_fjLb1ELj1024ELj4ENS_18Kernel_traits_baseILj1024ES2_S2_S2_S2_fjLj1024EEEEELb1ELb1EEEvNS_9BwdParamsE:
	.zero		12672


//--------------------- .nv.shared._ZN10layer_norm13ln_bwd_kernelINS_13Kernel_traitsI6__halfS2_S2_S2_fjLj1024ELj1ELj4ELj1ELj16ENS_18Kernel_traits_baseILj1024ES2_S2_S2_S2_fjLj128EEEEELb1ELb1ELb1ELb1EEEvNS_9BwdParamsE --------------------------
	.section	.nv.shared._ZN10layer_norm13ln_bwd_kernelINS_13Kernel_traitsI6__halfS2_S2_S2_fjLj1024ELj1ELj4ELj1ELj16ENS_18Kernel_traits_baseILj1024ES2_S2_S2_S2_fjLj128EEEEELb1ELb1ELb1ELb1EEEvNS_9BwdParamsE,"aw",@nobits
	.sectionflags	@""
	.align	16


//--------------------- .nv.shared._ZN10layer_norm13ln_bwd_kernelINS_13Kernel_traitsIf13__nv_bfloat16S2_S2_fjLj1024ELj1ELj4ELj1ELj16ENS_18Kernel_traits_baseILj1024EfS2_S2_S2_fjLj128EEEEELb0ELb0ELb0ELb0EEEvNS_9BwdParamsE --------------------------
	.section	.nv.shared._ZN10layer_norm13ln_bwd_kernelINS_13Kernel_traitsIf13__nv_bfloat16S2_S2_fjLj1024ELj1ELj4ELj1ELj16ENS_18Kernel_traits_baseILj1024EfS2_S2_S2_fjLj128EEEEELb0ELb0ELb0ELb0EEEvNS_9BwdParamsE,"aw",@nobits
	.sectionflags	@""
	.align	16


//--------------------- .nv.shared._ZN10layer_norm13ln_bwd_kernelINS_13Kernel_traitsIf13__nv_bfloat16S2_S2_fjLj1024ELj1ELj4ELj1ELj16ENS_18Kernel_traits_baseILj1024EfS2_S2_S2_fjLj128EEEEELb0ELb0ELb0ELb1EEEvNS_9BwdParamsE --------------------------
	.section	.nv.shared._ZN10layer_norm13ln_bwd_kernelINS_13Kernel_traitsIf13__nv_bfloat16S2_S2_fjLj1024ELj1ELj4ELj1ELj16ENS_18Kernel_traits_baseILj1024EfS2_S2_S2_fjLj128EEEEELb0ELb0ELb0ELb1EEEvNS_9BwdParamsE,"aw",@nobits
	.sectionflags	@""
	.align	16


//--------------------- .nv.shared._ZN10layer_norm13ln_bwd_kernelINS_13Kernel_traitsIf13__nv_bfloat16S2_S2_fjLj1024ELj1ELj4ELj1ELj16ENS_18Kernel_traits_baseILj1024EfS2_S2_S2_fjLj128EEEEELb0ELb0ELb1ELb0EEEvNS_9BwdParamsE --------------------------
	.section	.nv.shared._ZN10layer_norm13ln_bwd_kernelINS_13Kernel_traitsIf13__nv_bfloat16S2_S2_fjLj1024ELj1ELj4ELj1ELj16ENS_18Kernel_traits_baseILj1024EfS2_S2_S2_fjLj128EEEEELb0ELb0ELb1ELb0EEEvNS_9BwdParamsE,"aw",@nobits
	.sectionflags	@""
	.align	16


//--------------------- .nv.shared._ZN10layer_norm13ln_bwd_kernelINS_13Kernel_traitsIf13__nv_bfloat16S2_S2_fjLj1024ELj1ELj4ELj1ELj16ENS_18Kernel_traits_baseILj1024EfS2_S2_S2_fjLj128EEEEELb0ELb0ELb1ELb1EEEvNS_9BwdParamsE --------------------------
	.section	.nv.shared._ZN10layer_norm13ln_bwd_kernelINS_13Kernel_traitsIf13__nv_bfloat16S2_S2_fjLj1024ELj1ELj4ELj1ELj16ENS_18Kernel_traits_baseILj1024EfS2_S2_S2_fjLj128EEEEELb0ELb0ELb1ELb1EEEvNS_9BwdParamsE,"aw",@nobits
	.sectionflags	@""
	.align	16


//--------------------- .nv.shared._ZN10layer_norm13ln_bwd_kernelINS_13Kernel_traitsIf13__nv_bfloat16S2_S2_fjLj1024ELj1ELj4ELj1ELj16ENS_18Kernel_traits_baseILj1024EfS2_S2_S2_fjLj128EEEEELb0ELb1ELb0ELb0EEEvNS_9BwdParamsE --------------------------
	.section	.nv.shared._ZN10layer_norm13ln_bwd_kernelINS_13Kernel_traitsIf13__nv_bfloat16S2_S2_fjLj1024ELj1ELj4ELj1ELj16ENS_18Kernel_traits_baseILj1024EfS2_S2_S2_fjLj128EEEEELb0ELb1ELb0ELb0EEEvNS_9BwdParamsE,"aw",@nobits
	.sectionflags	@""
	.align	16


//--------------------- .nv.shared._ZN10layer_norm13ln_bwd_kernelINS_13Kernel_traitsIf13__nv_bfloat16S2_S2_fjLj1024ELj1ELj4ELj1ELj16ENS_18Kernel_traits_baseILj1024EfS2_S2_S2_fjLj128EEEEELb0ELb1ELb0ELb1EEEvNS_9BwdParamsE --------------------------
	.section	.nv.shared._ZN10layer_norm13ln_bwd_kernelINS_13Kernel_traitsIf13__nv_bfloat16S2_S2_fjLj1024ELj1ELj4ELj1ELj16ENS_18Kernel_traits_baseILj1024EfS2_S2_S2_fjLj128EEEEELb0ELb1ELb0ELb1EEEvNS_9BwdParamsE,"aw",@nobits
	.sectionflags	@""
	.align	16


//--------------------- .nv.shared._ZN10layer_norm13ln_bwd_kernelINS_13Kernel_traitsIf13__nv_bfloat16S2_S2_fjLj1024ELj1ELj4ELj1ELj16ENS_18Kernel_traits_baseILj1024EfS2_S2_S2_fjLj128EEEEELb0ELb1ELb1ELb0EEEvNS_9BwdParamsE --------------------------
	.section	.nv.shared._ZN10layer_norm13ln_bwd_kernelINS_13Kernel_traitsIf13__nv_bfloat16S2_S2_fjLj1024ELj1ELj4ELj1ELj16ENS_18Kernel_traits_baseILj1024EfS2_S2_S2_fjLj128EEEEELb0ELb1ELb1ELb0EEEvNS_9BwdParamsE,"aw",@nobits
	.sectionflags	@""
	.align	16


//--------------------- .nv.shared._ZN10layer_norm13ln_bwd_kernelINS_13Kernel_traitsIf13__nv_bfloat16S2_S2_fjLj1024ELj1ELj4ELj1ELj16ENS_18Kernel_traits_baseILj1024EfS2_S2_S2_fjLj128EEEEELb0ELb1ELb1ELb1EEEvNS_9BwdParamsE --------------------------
	.section	.nv.shared._ZN10layer_norm13ln_bwd_kernelINS_13Kernel_traitsIf13__nv_bfloat16S2_S2_fjLj1024ELj1ELj4ELj1ELj16ENS_18Kernel_traits_baseILj1024EfS2_S2_S2_fjLj128EEEEELb0ELb1ELb1ELb1EEEvNS_9BwdParamsE,"aw",@nobits
	.sectionflags	@""
	.align	16


//--------------------- .nv.shared._ZN10layer_norm13ln_bwd_kernelINS_13Kernel_traitsIf13__nv_bfloat16S2_S2_fjLj1024ELj1ELj4ELj1ELj16ENS_18Kernel_traits_baseILj1024EfS2_S2_S2_fjLj128EEEEELb1ELb0ELb0ELb0EEEvNS_9BwdParamsE --------------------------
	.section	.nv.shared._ZN10layer_norm13ln_bwd_kernelINS_13Kernel_traitsIf13__nv_bfloat16S2_S2_fjLj1024ELj1ELj4ELj1ELj16ENS_18Kernel_traits_baseILj1024EfS2_S2_S2_fjLj128EEEEELb1ELb0ELb0ELb0EEEvNS_9BwdParamsE,"aw",@nobits
	.sectionflags	@""
	.align	16


//--------------------- .nv.shared._ZN10layer_norm13ln_bwd_kernelINS_13Kernel_traitsIf13__nv_bfloat16S2_S2_fjLj1024ELj1ELj4ELj1ELj16ENS_18Kernel_traits_baseILj1024EfS2_S2_S2_fjLj128EEEEELb1ELb0ELb0ELb1EEEvNS_9BwdParamsE --------------------------
	.section	.nv.shared._ZN10layer_norm13ln_bwd_kernelINS_13Kernel_traitsIf13__nv_bfloat16S2_S2_fjLj1024ELj1ELj4ELj1ELj16ENS_18Kernel_traits_baseILj1024EfS2_S2_S2_fjLj128EEEEELb1ELb0ELb0ELb1EEEvNS_9BwdParamsE,"aw",@nobits
	.sectionflags	@""
	.align	16


//--------------------- .nv.shared._ZN10layer_norm22ln_bwd_finalize_kernelINS_22Kernel_traits_finalizeILj1024Ef13__nv_bfloat16S2_S2_fjLb0ELj1024ELj4ENS_18Kernel_traits_baseILj1024EfS2_S2_S2_fjLj1024EEEEELb0ELb0EEEvNS_9BwdParamsE --------------------------
	.section	.nv.shared._ZN10layer_norm22ln_bwd_finalize_kernelINS_22Kernel_traits_finalizeILj1024Ef13__nv_bfloat16S2_S2_fjLb0ELj1024ELj4ENS_18Kernel_traits_baseILj1024EfS2_S2_S2_fjLj1024EEEEELb0ELb0EEEvNS_9BwdParamsE,"aw",@nobits
	.sectionflags	@""
	.align	16
.nv.shared._ZN10layer_norm22ln_bwd_finalize_kernelINS_22Kernel_traits_finalizeILj1024Ef13__nv_bfloat16S2_S2_fjLb0ELj1024ELj4ENS_18Kernel_traits_baseILj1024EfS2_S2_S2_fjLj1024EEEEELb0ELb0EEEvNS_9BwdParamsE:
	.zero		8448


//--------------------- .nv.shared._ZN10layer_norm13ln_bwd_kernelINS_13Kernel_traitsIf13__nv_bfloat16S2_S2_fjLj1024ELj1ELj4ELj1ELj16ENS_18Kernel_traits_baseILj1024EfS2_S2_S2_fjLj128EEEEELb1ELb0ELb1ELb0EEEvNS_9BwdParamsE --------------------------
	.section	.nv.shared._ZN10layer_norm13ln_bwd_kernelINS_13Kernel_traitsIf13__nv_bfloat16S2_S2_fjLj1024ELj1ELj4ELj1ELj16ENS_18Kernel_traits_baseILj1024EfS2_S2_S2_fjLj128EEEEELb1ELb0ELb1ELb0EEEvNS_9BwdParamsE,"aw",@nobits
	.sectionflags	@""
	.align	16


//--------------------- .nv.shared._ZN10layer_norm22ln_bwd_finalize_kernelINS_22Kernel_traits_finalizeILj1024Ef13__nv_bfloat16S2_S2_fjLb0ELj1024ELj4ENS_18Kernel_traits_baseILj1024EfS2_S2_S2_fjLj1024EEEEELb0ELb1EEEvNS_9BwdParamsE --------------------------
	.section	.nv.shared._ZN10layer_norm22ln_bwd_finalize_kernelINS_22Kernel_traits_finalizeILj1024Ef13__nv_bfloat16S2_S2_fjLb0ELj1024ELj4ENS_18Kernel_traits_baseILj1024EfS2_S2_S2_fjLj1024EEEEELb0ELb1EEEvNS_9BwdParamsE,"aw",@nobits
	.sectionflags	@""
	.align	16
.nv.shared._ZN10layer_norm22ln_bwd_finalize_kernelINS_22Kernel_traits_finalizeILj1024Ef13__nv_bfloat16S2_S2_fjLb0ELj1024ELj4ENS_18Kernel_traits_baseILj1024EfS2_S2_S2_fjLj1024EEEEELb0ELb1EEEvNS_9BwdParamsE:
	.zero		8448


//--------------------- .nv.shared._ZN10layer_norm13ln_bwd_kernelINS_13Kernel_traitsIf13__nv_bfloat16S2_S2_fjLj1024ELj1ELj4ELj1ELj16ENS_18Kernel_traits_baseILj1024EfS2_S2_S2_fjLj128EEEEELb1ELb0ELb1ELb1EEEvNS_9BwdParamsE --------------------------
	.section	.nv.shared._ZN10layer_norm13ln_bwd_kernelINS_13Kernel_traitsIf13__nv_bfloat16S2_S2_fjLj1024ELj1ELj4ELj1ELj16ENS_18Kernel_traits_baseILj1024EfS2_S2_S2_fjLj128EEEEELb1ELb0ELb1ELb1EEEvNS_9BwdParamsE,"aw",@nobits
	.sectionflags	@""
	.align	16


//--------------------- .nv.shared._ZN10layer_norm13ln_bwd_kernelINS_13Kernel_traitsIf13__nv_bfloat16S2_S2_fjLj1024ELj1ELj4ELj1ELj16ENS_18Kernel_traits_baseILj1024EfS2_S2_S2_fjLj128EEEEELb1ELb1ELb0ELb0EEEvNS_9BwdParamsE --------------------------
	.section	.nv.shared._ZN10layer_norm13ln_bwd_kernelINS_13Kernel_traitsIf13__nv_bfloat16S2_S2_fjLj1024ELj1ELj4ELj1ELj16ENS_18Kernel_traits_baseILj1024EfS2_S2_S2_fjLj128EEEEELb1ELb1ELb0ELb0EEEvNS_9BwdParamsE,"aw",@nobits
	.sectionflags	@""
	.align	16


//--------------------- .nv.shared._ZN10layer_norm13ln_bwd_kernelINS_13Kernel_traitsIf13__nv_bfloat16S2_S2_fjLj1024ELj1ELj4ELj1ELj16ENS_18Kernel_traits_baseILj1024EfS2_S2_S2_fjLj128EEEEELb1ELb1ELb0ELb1EEEvNS_9BwdParamsE --------------------------
	.section	.nv.shared._ZN10layer_norm13ln_bwd_kernelINS_13Kernel_traitsIf13__nv_bfloat16S2_S2_fjLj1024ELj1ELj4ELj1ELj16ENS_18Kernel_traits_baseILj1024EfS2_S2_S2_fjLj128EEEEELb1ELb1ELb0ELb1EEEvNS_9BwdParamsE,"aw",@nobits
	.sectionflags	@""
	.align	16


//--------------------- .nv.shared._ZN10layer_norm22ln_bwd_finalize_kernelINS_22Kernel_traits_finalizeILj1024Ef13__nv_bfloat16S2_S2_fjLb1ELj1024ELj4ENS_18Kernel_traits_baseILj1024EfS2_S2_S2_fjLj1024EEEEELb1ELb0EEEvNS_9BwdParamsE --------------------------
	.section	.nv.shared._ZN10layer_norm22ln_bwd_finalize_kernelINS_22Kernel_traits_finalizeILj1024Ef13__nv_bfloat16S2_S2_fjLb1ELj1024ELj4ENS_18Kernel_traits_baseILj1024EfS2_S2_S2_fjLj1024EEEEELb1ELb0EEEvNS_9BwdParamsE,"aw",@nobits
	.sectionflags	@""
	.align	16
.nv.shared._ZN10layer_norm22ln_bwd_finalize_kernelINS_22Kernel_traits_finalizeILj1024Ef13__nv_bfloat16S2_S2_fjLb1ELj1024ELj4ENS_18Kernel_traits_baseILj1024EfS2_S2_S2_fjLj1024EEEEELb1ELb0EEEvNS_9BwdParamsE:
	.zero		12672


//--------------------- .nv.shared._ZN10layer_norm13ln_bwd_kernelINS_13Kernel_traitsIf13__nv_bfloat16S2_S2_fjLj1024ELj1ELj4ELj1ELj16ENS_18Kernel_traits_baseILj1024EfS2_S2_S2_fjLj128EEEEELb1ELb1ELb1ELb0EEEvNS_9BwdParamsE --------------------------
	.section	.nv.shared._ZN10layer_norm13ln_bwd_kernelINS_13Kernel_traitsIf13__nv_bfloat16S2_S2_fjLj1024ELj1ELj4ELj1ELj16ENS_18Kernel_traits_baseILj1024EfS2_S2_S2_fjLj128EEEEELb1ELb1ELb1ELb0EEEvNS_9BwdParamsE,"aw",@nobits
	.sectionflags	@""
	.align	16


//--------------------- .nv.shared._ZN10layer_norm22ln_bwd_finalize_kernelINS_22Kernel_traits_finalizeILj1024Ef13__nv_bfloat16S2_S2_fjLb1ELj1024ELj4ENS_18Kernel_traits_baseILj1024EfS2_S2_S2_fjLj1024EEEEELb1ELb1EEEvNS_9BwdParamsE --------------------------
	.section	.nv.shared._ZN10layer_norm22ln_bwd_finalize_kernelINS_22Kernel_traits_finalizeILj1024Ef13__nv_bfloat16S2_S2_fjLb1ELj1024ELj4ENS_18Kernel_traits_baseILj1024EfS2_S2_S2_fjLj1024EEEEELb1ELb1EEEvNS_9BwdParamsE,"aw",@nobits
	.sectionflags	@""
	.align	16
.nv.shared._ZN10layer_norm22ln_bwd_finalize_kernelINS_22Kernel_traits_finalizeILj1024Ef13__nv_bfloat16S2_S2_fjLb1ELj1024ELj4ENS_18Kernel_traits_baseILj1024EfS2_S2_S2_fjLj1024EEEEELb1ELb1EEEvNS_9BwdParamsE:
	.zero		12672


//--------------------- .nv.shared._ZN10layer_norm13ln_bwd_kernelINS_13Kernel_traitsIf13__nv_bfloat16S2_S2_fjLj1024ELj1ELj4ELj1ELj16ENS_18Kernel_traits_baseILj1024EfS2_S2_S2_fjLj128EEEEELb1ELb1ELb1ELb1EEEvNS_9BwdParamsE --------------------------
	.section	.nv.shared._ZN10layer_norm13ln_bwd_kernelINS_13Kernel_traitsIf13__nv_bfloat16S2_S2_fjLj1024ELj1ELj4ELj1ELj16ENS_18Kernel_traits_baseILj1024EfS2_S2_S2_fjLj128EEEEELb1ELb1ELb1ELb1EEEvNS_9BwdParamsE,"aw",@nobits
	.sectionflags	@""
	.align	16


//--------------------- .nv.shared._ZN10layer_norm13ln_bwd_kernelINS_13Kernel_traitsI13__nv_bfloat16S2_fS2_fjLj1024ELj1ELj4ELj1ELj16ENS_18Kernel_traits_baseILj1024ES2_S2_fS2_fjLj128EEEEELb0ELb0ELb0ELb0EEEvNS_9BwdParamsE --------------------------
	.section	.nv.shared._ZN10layer_norm13ln_bwd_kernelINS_13Kernel_traitsI13__nv_bfloat16S2_fS2_fjLj1024ELj1ELj4ELj1ELj16ENS_18Kernel_traits_baseILj1024ES2_S2_fS2_fjLj128EEEEELb0ELb0ELb0ELb0EEEvNS_9BwdParamsE,"aw",@nobits
	.sectionflags	@""
	.align	16


//--------------------- .nv.shared._ZN10layer_norm13ln_bwd_kernelINS_13Kernel_traitsI13__nv_bfloat16S2_fS2_fjLj1024ELj1ELj4ELj1ELj16ENS_18Kernel_traits_baseILj1024ES2_S2_fS2_fjLj128EEEEELb0ELb0ELb0ELb1EEEvNS_9BwdParamsE --------------------------
	.section	.nv.shared._ZN10layer_norm13ln_bwd_kernelINS_13Kernel_traitsI13__nv_bfloat16S2_fS2_fjLj1024ELj1ELj4ELj1ELj16ENS_18Kernel_traits_baseILj1024ES2_S2_fS2_fjLj128EEEEELb0ELb0ELb0ELb1EEEvNS_9BwdParamsE,"aw",@nobits
	.sectionflags	@""
	.align	16


//--------------------- .nv.shared._ZN10layer_norm13ln_bwd_kernelINS_13Kernel_traitsI13__nv_bfloat16S2_fS2_fjLj1024ELj1ELj4ELj1ELj16ENS_18Kernel_traits_baseILj1024ES2_S2_fS2_fjLj128EEEEELb0ELb0ELb1ELb0EEEvNS_9BwdParamsE --------------------------
	.section	.nv.shared._ZN10layer_norm13ln_bwd_kernelINS_13Kernel_traitsI13__nv_bfloat16S2_fS2_fjLj1024ELj1ELj4ELj1ELj16ENS_18Kernel_traits_baseILj1024ES2_S2_fS2_fjLj128EEEEELb0ELb0ELb1ELb0EEEvNS_9BwdParamsE,"aw",@nobits
	.sectionflags	@""
	.align	16


//--------------------- .nv.shared._ZN10layer_norm13ln_bwd_kernelINS_13Kernel_traitsI13__nv_bfloat16S2_fS2_fjLj1024ELj1ELj4ELj1ELj16ENS_18Kernel_traits_baseILj1024ES2_S2_fS2_fjLj128EEEEELb0ELb0ELb1ELb1EEEvNS_9BwdParamsE --------------------------
	.section	.nv.shared._ZN10layer_norm13ln_bwd_kernelINS_13Kernel_traitsI13__nv_bfloat16S2_fS2_fjLj1024ELj1ELj4ELj1ELj16ENS_18Kernel_traits_baseILj1024ES2_S2_fS2_fjLj128EEEEELb0ELb0ELb1ELb1EEEvNS_9BwdParamsE,"aw",@nobits
	.sectionflags	@""
	.align	16


//--------------------- .nv.shared._ZN10layer_norm13ln_bwd_kernelINS_13Kernel_traitsI13__nv_bfloat16S2_fS2_fjLj1024ELj1ELj4ELj1ELj16ENS_18Kernel_traits_baseILj1024ES2_S2_fS2_fjLj128EEEEELb0ELb1ELb0ELb0EEEvNS_9BwdParamsE --------------------------
	.section	.nv.shared._ZN10layer_norm13ln_bwd_kernelINS_13Kernel_traitsI13__nv_bfloat16S2_fS2_fjLj1024ELj1ELj4ELj1ELj16ENS_18Kernel_traits_baseILj1024ES2_S2_fS2_fjLj128EEEEELb0ELb1ELb0ELb0EEEvNS_9BwdParamsE,"aw",@nobits
	.sectionflags	@""
	.align	16


//--------------------- .nv.shared._ZN10layer_norm13ln_bwd_kernelINS_13Kernel_traitsI13__nv_bfloat16S2_fS2_fjLj1024ELj1ELj4ELj1ELj16ENS_18Kernel_traits_baseILj1024ES2_S2_fS2_fjLj128EEEEELb0ELb1ELb0ELb1EEEvNS_9BwdParamsE --------------------------
	.section	.nv.shared._ZN10layer_norm13ln_bwd_kernelINS_13Kernel_traitsI13__nv_bfloat16S2_fS2_fjLj1024ELj1ELj4ELj1ELj16ENS_18Kernel_traits_baseILj1024ES2_S2_fS2_fjLj128EEEEELb0ELb1ELb0ELb1EEEvNS_9BwdParamsE,"aw",@nobits
	.sectionflags	@""
	.align	16


//--------------------- .nv.shared._ZN10layer_norm13ln_bwd_kernelINS_13Kernel_traitsI13__nv_bfloat16S2_fS2_fjLj1024ELj1ELj4ELj1ELj16ENS_18Kernel_traits_baseILj1024ES2_S2_fS2_fjLj128EEEEELb0ELb1ELb1ELb0EEEvNS_9BwdParamsE --------------------------
	.section	.nv.shared._ZN10layer_norm13ln_bwd_kernelINS_13Kernel_traitsI13__nv_bfloat16S2_fS2_fjLj1024ELj1ELj4ELj1ELj16ENS_18Kernel_traits_baseILj1024ES2_S2_fS2_fjLj128EEEEELb0ELb1ELb1ELb0EEEvNS_9BwdParamsE,"aw",@nobits
	.sectionflags	@""
	.align	16


//--------------------- .nv.shared._ZN10layer_norm13ln_bwd_kernelINS_13Kernel_traitsI13__nv_bfloat16S2_fS2_fjLj1024ELj1ELj4ELj1ELj16ENS_18Kernel_traits_baseILj1024ES2_S2_fS2_fjLj128EEEEELb0ELb1ELb1ELb1EEEvNS_9BwdParamsE --------------------------
	.section	.nv.shared._ZN10layer_norm13ln_bwd_kernelINS_13Kernel_traitsI13__nv_bfloat16S2_fS2_fjLj1024ELj1ELj4ELj1ELj16ENS_18Kernel_traits_baseILj1024ES2_S2_fS2_fjLj128EEEEELb0ELb1ELb1ELb1EEEvNS_9BwdParamsE,"aw",@nobits
	.sectionflags	@""
	.align	16


//--------------------- .nv.shared._ZN10layer_norm13ln_bwd_kernelINS_13Kernel_traitsI13__nv_bfloat16S2_fS2_fjLj1024ELj1ELj4ELj1ELj16ENS_18Kernel_traits_baseILj1024ES2_S2_fS2_fjLj128EEEEELb1ELb0ELb0ELb0EEEvNS_9BwdParamsE --------------------------
	.section	.nv.shared._ZN10layer_norm13ln_bwd_kernelINS_13Kernel_traitsI13__nv_bfloat16S2_fS2_fjLj1024ELj1ELj4ELj1ELj16ENS_18Kernel_traits_baseILj1024ES2_S2_fS2_fjLj128EEEEELb1ELb0ELb0ELb0EEEvNS_9BwdParamsE,"aw",@nobits
	.sectionflags	@""
	.align	16


//--------------------- .nv.shared._ZN10layer_norm13ln_bwd_kernelINS_13Kernel_traitsI13__nv_bfloat16S2_fS2_fjLj1024ELj1ELj4ELj1ELj16ENS_18Kernel_traits_baseILj1024ES2_S2_fS2_fjLj128EEEEELb1ELb0ELb0ELb1EEEvNS_9BwdParamsE --------------------------
	.section	.nv.shared._ZN10layer_norm13ln_bwd_kernelINS_13Kernel_traitsI13__nv_bfloat16S2_fS2_fjLj1024ELj1ELj4ELj1ELj16ENS_18Kernel_traits_baseILj1024ES2_S2_fS2_fjLj128EEEEELb1ELb0ELb0ELb1EEEvNS_9BwdParamsE,"aw",@nobits
	.sectionflags	@""
	.align	16


//--------------------- .nv.shared._ZN10layer_norm22ln_bwd_finalize_kernelINS_22Kernel_traits_finalizeILj1024E13__nv_bfloat16S2_fS2_fjLb0ELj1024ELj4ENS_18Kernel_traits_baseILj1024ES2_S2_fS2_fjLj1024EEEEELb0ELb0EEEvNS_9BwdParamsE --------------------------
	.section	.nv.shared._ZN10layer_norm22ln_bwd_finalize_kernelINS_22Kernel_traits_finalizeILj1024E13__nv_bfloat16S2_fS2_fjLb0ELj1024ELj4ENS_18Kernel_traits_baseILj1024ES2_S2_fS2_fjLj1024EEEEELb0ELb0EEEvNS_9BwdParamsE,"aw",@nobits
	.sectionflags	@""
	.align	16
.nv.shared._ZN10layer_norm22ln_bwd_finalize_kernelINS_22Kernel_traits_finalizeILj1024E13__nv_bfloat16S2_fS2_fjLb0ELj1024ELj4ENS_18Kernel_traits_baseILj1024ES2_S2_fS2_fjLj1024EEEEELb0ELb0EEEvNS_9BwdParamsE:
	.zero		8448


//--------------------- .nv.shared._ZN10layer_norm13ln_bwd_kernelINS_13Kernel_traitsI13__nv_bfloat16S2_fS2_fjLj1024ELj1ELj4ELj1ELj16ENS_18Kernel_traits_baseILj1024ES2_S2_fS2_fjLj128EEEEELb1ELb0ELb1ELb0EEEvNS_9BwdParamsE --------------------------
	.section	.nv.shared._ZN10layer_norm13ln_bwd_kernelINS_13Kernel_traitsI13__nv_bfloat16S2_fS2_fjLj1024ELj1ELj4ELj1ELj16ENS_18Kernel_traits_baseILj1024ES2_S2_fS2_fjLj128EEEEELb1ELb0ELb1ELb0EEEvNS_9BwdParamsE,"aw",@nobits
	.sectionflags	@""
	.align	16


//--------------------- .nv.shared._ZN10layer_norm22ln_bwd_finalize_kernelINS_22Kernel_traits_finalizeILj1024E13__nv_bfloat16S2_fS2_fjLb0ELj1024ELj4ENS_18Kernel_traits_baseILj1024ES2_S2_fS2_fjLj1024EEEEELb0ELb1EEEvNS_9BwdParamsE --------------------------
	.section	.nv.shared._ZN10layer_norm22ln_bwd_finalize_kernelINS_22Kernel_traits_finalizeILj1024E13__nv_bfloat16S2_fS2_fjLb0ELj1024ELj4ENS_18Kernel_traits_baseILj1024ES2_S2_fS2_fjLj1024EEEEELb0ELb1EEEvNS_9BwdParamsE,"aw",@nobits
	.sectionflags	@""
	.align	16
.nv.shared._ZN10layer_norm22ln_bwd_finalize_kernelINS_22Kernel_traits_finalizeILj1024E13__nv_bfloat16S2_fS2_fjLb0ELj1024ELj4ENS_18Kernel_traits_baseILj1024ES2_S2_fS2_fjLj1024EEEEELb0ELb1EEEvNS_9BwdParamsE:
	.zero		8448


//--------------------- .nv.shared._ZN10layer_norm13ln_bwd_kernelINS_13Kernel_traitsI13__nv_bfloat16S2_fS2_fjLj1024ELj1ELj4ELj1ELj16ENS_18Kernel_traits_baseILj1024ES2_S2_fS2_fjLj128EEEEELb1ELb0ELb1ELb1EEEvNS_9BwdParamsE --------------------------
	.section	.nv.shared._ZN10layer_norm13ln_bwd_kernelINS_13Kernel_traitsI13__nv_bfloat16S2_fS2_fjLj1024ELj1ELj4ELj1ELj16ENS_18Kernel_traits_baseILj1024ES2_S2_fS2_fjLj128EEEEELb1ELb0ELb1ELb1EEEvNS_9BwdParamsE,"aw",@nobits
	.sectionflags	@""
	.align	16


//--------------------- .nv.shared._ZN10layer_norm13ln_bwd_kernelINS_13Kernel_traitsI13__nv_bfloat16S2_fS2_fjLj1024ELj1ELj4ELj1ELj16ENS_18Kernel_traits_baseILj1024ES2_S2_fS2_fjLj128EEEEELb1ELb1ELb0ELb0EEEvNS_9BwdParamsE --------------------------
	.section	.nv.shared._ZN10layer_norm13ln_bwd_kernelINS_13Kernel_traitsI13__nv_bfloat16S2_fS2_fjLj1024ELj1ELj4ELj1ELj16ENS_18Kernel_traits_baseILj1024ES2_S2_fS2_fjLj128EEEEELb1ELb1ELb0ELb0EEEvNS_9BwdParamsE,"aw",@nobits
	.sectionflags	@""
	.align	16


//--------------------- .nv.shared._ZN10layer_norm13ln_bwd_kernelINS_13Kernel_traitsI13__nv_bfloat16S2_fS2_fjLj1024ELj1ELj4ELj1ELj16ENS_18Kernel_traits_baseILj1024ES2_S2_fS2_fjLj128EEEEELb1ELb1ELb0ELb1EEEvNS_9BwdParamsE --------------------------
	.section	.nv.shared._ZN10layer_norm13ln_bwd_kernelINS_13Kernel_traitsI13__nv_bfloat16S2_fS2_fjLj1024ELj1ELj4ELj1ELj16ENS_18Kernel_traits_baseILj1024ES2_S2_fS2_fjLj128EEEEELb1ELb1ELb0ELb1EEEvNS_9BwdParamsE,"aw",@nobits
	.sectionflags	@""
	.align	16


//--------------------- .nv.shared._ZN10layer_norm22ln_bwd_finalize_kernelINS_22Kernel_traits_finalizeILj1024E13__nv_bfloat16S2_fS2_fjLb1ELj1024ELj4ENS_18Kernel_traits_baseILj1024ES2_S2_fS2_fjLj1024EEEEELb1ELb0EEEvNS_9BwdParamsE --------------------------
	.section	.nv.shared._ZN10layer_norm22ln_bwd_finalize_kernelINS_22Kernel_traits_finalizeILj1024E13__nv_bfloat16S2_fS2_fjLb1ELj1024ELj4ENS_18Kernel_traits_baseILj1024ES2_S2_fS2_fjLj1024EEEEELb1ELb0EEEvNS_9BwdParamsE,"aw",@nobits
	.sectionflags	@""
	.align	16
.nv.shared._ZN10layer_norm22ln_bwd_finalize_kernelINS_22Kernel_traits_finalizeILj1024E13__nv_bfloat16S2_fS2_fjLb1ELj1024ELj4ENS_18Kernel_traits_baseILj1024ES2_S2_fS2_fjLj1024EEEEELb1ELb0EEEvNS_9BwdParamsE:
	.zero		12672


//--------------------- .nv.shared._ZN10layer_norm13ln_bwd_kernelINS_13Kernel_traitsI13__nv_bfloat16S2_fS2_fjLj1024ELj1ELj4ELj1ELj16ENS_18Kernel_traits_baseILj1024ES2_S2_fS2_fjLj128EEEEELb1ELb1ELb1ELb0EEEvNS_9BwdParamsE --------------------------
	.section	.nv.shared._ZN10layer_norm13ln_bwd_kernelINS_13Kernel_traitsI13__nv_bfloat16S2_fS2_fjLj1024ELj1ELj4ELj1ELj16ENS_18Kernel_traits_baseILj1024ES2_S2_fS2_fjLj128EEEEELb1ELb1ELb1ELb0EEEvNS_9BwdParamsE,"aw",@nobits
	.sectionflags	@""
	.align	16


//--------------------- .nv.shared._ZN10layer_norm22ln_bwd_finalize_kernelINS_22Kernel_traits_finalizeILj1024E13__nv_bfloat16S2_fS2_fjLb1ELj1024ELj4ENS_18Kernel_traits_baseILj1024ES2_S2_fS2_fjLj1024EEEEELb1ELb1EEEvNS_9BwdParamsE --------------------------
	.section	.nv.shared._ZN10layer_norm22ln_bwd_finalize_kernelINS_22Kernel_traits_finalizeILj1024E13__nv_bfloat16S2_fS2_fjLb1ELj1024ELj4ENS_18Kernel_traits_baseILj1024ES2_S2_fS2_fjLj1024EEEEELb1ELb1EEEvNS_9BwdParamsE,"aw",@nobits
	.sectionflags	@""
	.align	16
.nv.shared._ZN10layer_norm22ln_bwd_finalize_kernelINS_22Kernel_traits_finalizeILj1024E13__nv_bfloat16S2_fS2_fjLb1ELj1024ELj4ENS_18Kernel_traits_baseILj1024ES2_S2_fS2_fjLj1024EEEEELb1ELb1EEEvNS_9BwdParamsE:
	.zero		12672


//--------------------- .nv.shared._ZN10layer_norm13ln_bwd_kernelINS_13Kernel_traitsI13__nv_bfloat16S2_fS2_fjLj1024ELj1ELj4ELj1ELj16ENS_18Kernel_traits_baseILj1024ES2_S2_fS2_fjLj128EEEEELb1ELb1ELb1ELb1EEEvNS_9BwdParamsE --------------------------
	.section	.nv.shared._ZN10layer_norm13ln_bwd_kernelINS_13Kernel_traitsI13__nv_bfloat16S2_fS2_fjLj1024ELj1ELj4ELj1ELj16ENS_18Kernel_traits_baseILj1024ES2_S2_fS2_fjLj128EEEEELb1ELb1ELb1ELb1EEEvNS_9BwdParamsE,"aw",@nobits
	.sectionflags	@""
	.align	16


//--------------------- .nv.shared._ZN10layer_norm13ln_bwd_kernelINS_13Kernel_traitsIf13__nv_bfloat16fS2_fjLj1024ELj1ELj4ELj1ELj16ENS_18Kernel_traits_baseILj1024EfS2_fS2_fjLj128EEEEELb0ELb0ELb0ELb0EEEvNS_9BwdParamsE --------------------------
	.section	.nv.shared._ZN10layer_norm13ln_bwd_kernelINS_13Kernel_traitsIf13__nv_bfloat16fS2_fjLj1024ELj1ELj4ELj1ELj16ENS_18Kernel_traits_baseILj1024EfS2_fS2_fjLj128EEEEELb0ELb0ELb0ELb0EEEvNS_9BwdParamsE,"aw",@nobits
	.sectionflags	@""
	.align	16


//--------------------- .nv.shared._ZN10layer_norm13ln_bwd_kernelINS_13Kernel_traitsIf13__nv_bfloat16fS2_fjLj1024ELj1ELj4ELj1ELj16ENS_18Kernel_traits_baseILj1024EfS2_fS2_fjLj128EEEEELb0ELb0ELb0ELb1EEEvNS_9BwdParamsE --------------------------
	.section	.nv.shared._ZN10layer_norm13ln_bwd_kernelINS_13Kernel_traitsIf13__nv_bfloat16fS2_fjLj1024ELj1ELj4ELj1ELj16ENS_18Kernel_traits_baseILj1024EfS2_fS2_fjLj128EEEEELb0ELb0ELb0ELb1EEEvNS_9BwdParamsE,"aw",@nobits
	.sectionflags	@""
	.align	16


//--------------------- .nv.shared._ZN10layer_norm13ln_bwd_kernelINS_13Kernel_traitsIf13__nv_bfloat16fS2_fjLj1024ELj1ELj4ELj1ELj16ENS_18Kernel_traits_baseILj1024EfS2_fS2_fjLj128EEEEELb0ELb0ELb1ELb0EEEvNS_9BwdParamsE --------------------------
	.section	.nv.shared._ZN10layer_norm13ln_bwd_kernelINS_13Kernel_traitsIf13__nv_bfloat16fS2_fjLj1024ELj1ELj4ELj1ELj16ENS_18Kernel_traits_baseILj1024EfS2_fS2_fjLj128EEEEELb0ELb0ELb1ELb0EEEvNS_9BwdParamsE,"aw",@nobits
	.sectionflags	@""
	.align	16


//--------------------- .nv.shared._ZN10layer_norm13ln_bwd_kernelINS_13Kernel_traitsIf13__nv_bfloat16fS2_fjLj1024ELj1ELj4ELj1ELj16ENS_18Kernel_traits_baseILj1024EfS2_fS2_fjLj128EEEEELb0ELb0ELb1ELb1EEEvNS_9BwdParamsE --------------------------
	.section	.nv.shared._ZN10layer_norm13ln_bwd_kernelINS_13Kernel_traitsIf13__nv_bfloat16fS2_fjLj1024ELj1ELj4ELj1ELj16ENS_18Kernel_traits_baseILj1024EfS2_fS2_fjLj128EEEEELb0ELb0ELb1ELb1EEEvNS_9BwdParamsE,"aw",@nobits
	.sectionflags	@""
	.align	16


//--------------------- .nv.shared._ZN10layer_norm13ln_bwd_kernelINS_13Kernel_traitsIf13__nv_bfloat16fS2_fjLj1024ELj1ELj4ELj1ELj16ENS_18Kernel_traits_baseILj1024EfS2_fS2_fjLj128EEEEELb0ELb1ELb0ELb0EEEvNS_9BwdParamsE --------------------------
	.section	.nv.shared._ZN10layer_norm13ln_bwd_kernelINS_13Kernel_traitsIf13__nv_bfloat16fS2_fjLj1024ELj1ELj4ELj1ELj16ENS_18Kernel_traits_baseILj1024EfS2_fS2_fjLj128EEEEELb0ELb1ELb0ELb0EEEvNS_9BwdParamsE,"aw",@nobits
	.sectionflags	@""
	.align	16


//--------------------- .nv.shared._ZN10layer_norm13ln_bwd_kernelINS_13Kernel_traitsIf13__nv_bfloat16fS2_fjLj1024ELj1ELj4ELj1ELj16ENS_18Kernel_traits_baseILj1024EfS2_fS2_fjLj128EEEEELb0ELb1ELb0ELb1EEEvNS_9BwdParamsE --------------------------
	.section	.nv.shared._ZN10layer_norm13ln_bwd_kernelINS_13Kernel_traitsIf13__nv_bfloat16fS2_fjLj1024ELj1ELj4ELj1ELj16ENS_18Kernel_traits_baseILj1024EfS2_fS2_fjLj128EEEEELb0ELb1ELb0ELb1EEEvNS_9BwdParamsE,"aw",@nobits
	.sectionflags	@""
	.align	16


//--------------------- .nv.shared._ZN10layer_norm13ln_bwd_kernelINS_13Kernel_traitsIf13__nv_bfloat16fS2_fjLj1024ELj1ELj4ELj1ELj16ENS_18Kernel_traits_baseILj1024EfS2_fS2_fjLj128EEEEELb0ELb1ELb1ELb0EEEvNS_9BwdParamsE --------------------------
	.section	.nv.shared._ZN10layer_norm13ln_bwd_kernelINS_13Kernel_traitsIf13__nv_bfloat16fS2_fjLj1024ELj1ELj4ELj1ELj16ENS_18Kernel_traits_baseILj1024EfS2_fS2_fjLj128EEEEELb0ELb1ELb1ELb0EEEvNS_9BwdParamsE,"aw",@nobits
	.sectionflags	@""
	.align	16


//--------------------- .nv.shared._ZN10layer_norm13ln_bwd_kernelINS_13Kernel_traitsIf13__nv_bfloat16fS2_fjLj1024ELj1ELj4ELj1ELj16ENS_18Kernel_traits_baseILj1024EfS2_fS2_fjLj128EEEEELb0ELb1ELb1ELb1EEEvNS_9BwdParamsE --------------------------
	.section	.nv.shared._ZN10layer_norm13ln_bwd_kernelINS_13Kernel_traitsIf13__nv_bfloat16fS2_fjLj1024ELj1ELj4ELj1ELj16ENS_18Kernel_traits_baseILj1024EfS2_fS2_fjLj128EEEEELb0ELb1ELb1ELb1EEEvNS_9BwdParamsE,"aw",@nobits
	.sectionflags	@""
	.align	16


//--------------------- .nv.shared._ZN10layer_norm13ln_bwd_kernelINS_13Kernel_traitsIf13__nv_bfloat16fS2_fjLj1024ELj1ELj4ELj1ELj16ENS_18Kernel_traits_baseILj1024EfS2_fS2_fjLj128EEEEELb1ELb0ELb0ELb0EEEvNS_9BwdParamsE --------------------------
	.section	.nv.shared._ZN10layer_norm13ln_bwd_kernelINS_13Kernel_traitsIf13__nv_bfloat16fS2_fjLj1024ELj1ELj4ELj1ELj16ENS_18Kernel_traits_baseILj1024EfS2_fS2_fjLj128EEEEELb1ELb0ELb0ELb0EEEvNS_9BwdParamsE,"aw",@nobits
	.sectionflags	@""
	.align	16


//--------------------- .nv.shared._ZN10layer_norm13ln_bwd_kernelINS_13Kernel_traitsIf13__nv_bfloat16fS2_fjLj1024ELj1ELj4ELj1ELj16ENS_18Kernel_traits_baseILj1024EfS2_fS2_fjLj128EEEEELb1ELb0ELb0ELb1EEEvNS_9BwdParamsE --------------------------
	.section	.nv.shared._ZN10layer_norm13ln_bwd_kernelINS_13Kernel_traitsIf13__nv_bfloat16fS2_fjLj1024ELj1ELj4ELj1ELj16ENS_18Kernel_traits_baseILj1024EfS2_fS2_fjLj128EEEEELb1ELb0ELb0ELb1EEEvNS_9BwdParamsE,"aw",@nobits
	.sectionflags	@""
	.align	16


//--------------------- .nv.shared._ZN10layer_norm22ln_bwd_finalize_kernelINS_22Kernel_traits_finalizeILj1024Ef13__nv_bfloat16fS2_fjLb0ELj1024ELj4ENS_18Kernel_traits_baseILj1024EfS2_fS2_fjLj1024EEEEELb0ELb0EEEvNS_9BwdParamsE --------------------------
	.section	.nv.shared._ZN10layer_norm22ln_bwd_finalize_kernelINS_22Kernel_traits_finalizeILj1024Ef13__nv_bfloat16fS2_fjLb0ELj1024ELj4ENS_18Kernel_traits_baseILj1024EfS2_fS2_fjLj1024EEEEELb0ELb0EEEvNS_9BwdParamsE,"aw",@nobits
	.sectionflags	@""
	.align	16
.nv.shared._ZN10layer_norm22ln_bwd_finalize_kernelINS_22Kernel_traits_finalizeILj1024Ef13__nv_bfloat16fS2_fjLb0ELj1024ELj4ENS_18Kernel_traits_baseILj1024EfS2_fS2_fjLj1024EEEEELb0ELb0EEEvNS_9BwdParamsE:
	.zero		8448


//--------------------- .nv.shared._ZN10layer_norm13ln_bwd_kernelINS_13Kernel_traitsIf13__nv_bfloat16fS2_fjLj1024ELj1ELj4ELj1ELj16ENS_18Kernel_traits_baseILj1024EfS2_fS2_fjLj128EEEEELb1ELb0ELb1ELb0EEEvNS_9BwdParamsE --------------------------
	.section	.nv.shared._ZN10layer_norm13ln_bwd_kernelINS_13Kernel_traitsIf13__nv_bfloat16fS2_fjLj1024ELj1ELj4ELj1ELj16ENS_18Kernel_traits_baseILj1024EfS2_fS2_fjLj128EEEEELb1ELb0ELb1ELb0EEEvNS_9BwdParamsE,"aw",@nobits
	.sectionflags	@""
	.align	16


//--------------------- .nv.shared._ZN10layer_norm22ln_bwd_finalize_kernelINS_22Kernel_traits_finalizeILj1024Ef13__nv_bfloat16fS2_fjLb0ELj1024ELj4ENS_18Kernel_traits_baseILj1024EfS2_fS2_fjLj1024EEEEELb0ELb1EEEvNS_9BwdParamsE --------------------------
	.section	.nv.shared._ZN10layer_norm22ln_bwd_finalize_kernelINS_22Kernel_traits_finalizeILj1024Ef13__nv_bfloat16fS2_fjLb0ELj1024ELj4ENS_18Kernel_traits_baseILj1024EfS2_fS2_fjLj1024EEEEELb0ELb1EEEvNS_9BwdParamsE,"aw",@nobits
	.sectionflags	@""
	.align	16
.nv.shared._ZN10layer_norm22ln_bwd_finalize_kernelINS_22Kernel_traits_finalizeILj1024Ef13__nv_bfloat16fS2_fjLb0ELj1024ELj4ENS_18Kernel_traits_baseILj1024EfS2_fS2_fjLj1024EEEEELb0ELb1EEEvNS_9BwdParamsE:
	.zero		8448


//--------------------- .nv.shared._ZN10layer_norm13ln_bwd_kernelINS_13Kernel_traitsIf13__nv_bfloat16fS2_fjLj1024ELj1ELj4ELj1ELj16ENS_18Kernel_traits_baseILj1024EfS2_fS2_fjLj128EEEEELb1ELb0ELb1ELb1EEEvNS_9BwdParamsE --------------------------
	.section	.nv.shared._ZN10layer_norm13ln_bwd_kernelINS_13Kernel_traitsIf13__nv_bfloat16fS2_fjLj1024ELj1ELj4ELj1ELj16ENS_18Kernel_traits_baseILj1024EfS2_fS2_fjLj128EEEEELb1ELb0ELb1ELb1EEEvNS_9BwdParamsE,"aw",@nobits
	.sectionflags	@""
	.align	16


//--------------------- .nv.shared._ZN10layer_norm13ln_bwd_kernelINS_13Kernel_traitsIf13__nv_bfloat16fS2_fjLj1024ELj1ELj4ELj1ELj16ENS_18Kernel_traits_baseILj1024EfS2_fS2_fjLj128EEEEELb1ELb1ELb0ELb0EEEvNS_9BwdParamsE --------------------------
	.section	.nv.shared._ZN10layer_norm13ln_bwd_kernelINS_13Kernel_traitsIf13__nv_bfloat16fS2_fjLj1024ELj1ELj4ELj1ELj16ENS_18Kernel_traits_baseILj1024EfS2_fS2_fjLj128EEEEELb1ELb1ELb0ELb0EEEvNS_9BwdParamsE,"aw",@nobits
	.sectionflags	@""
	.align	16


//--------------------- .nv.shared._ZN10layer_norm13ln_bwd_kernelINS_13Kernel_traitsIf13__nv_bfloat16fS2_fjLj1024ELj1ELj4ELj1ELj16ENS_18Kernel_traits_baseILj1024EfS2_fS2_fjLj128EEEEELb1ELb1ELb0ELb1EEEvNS_9BwdParamsE --------------------------
	.section	.nv.shared._ZN10layer_norm13ln_bwd_kernelINS_13Kernel_traitsIf13__nv_bfloat16fS2_fjLj1024ELj1ELj4ELj1ELj16ENS_18Kernel_traits_baseILj1024EfS2_fS2_fjLj128EEEEELb1ELb1ELb0ELb1EEEvNS_9BwdParamsE,"aw",@nobits
	.sectionflags	@""
	.align	16


//--------------------- .nv.shared._ZN10layer_norm22ln_bwd_finalize_kernelINS_22Kernel_traits_finalizeILj1024Ef13__nv_bfloat16fS2_fjLb1ELj1024ELj4ENS_18Kernel_traits_baseILj1024EfS2_fS2_fjLj1024EEEEELb1ELb0EEEvNS_9BwdParamsE --------------------------
	.section	.nv.shared._ZN10layer_norm22ln_bwd_finalize_kernelINS_22Kernel_traits_finalizeILj1024Ef13__nv_bfloat16fS2_fjLb1ELj1024ELj4ENS_18Kernel_traits_baseILj1024EfS2_fS2_fjLj1024EEEEELb1ELb0EEEvNS_9BwdParamsE,"aw",@nobits
	.sectionflags	@""
	.align	16
.nv.shared._ZN10layer_norm22ln_bwd_finalize_kernelINS_22Kernel_traits_finalizeILj1024Ef13__nv_bfloat16fS2_fjLb1ELj1024ELj4ENS_18Kernel_traits_baseILj1024EfS2_fS2_fjLj1024EEEEELb1ELb0EEEvNS_9BwdParamsE:
	.zero		12672


//--------------------- .nv.shared._ZN10layer_norm13ln_bwd_kernelINS_13Kernel_traitsIf13__nv_bfloat16fS2_fjLj1024ELj1ELj4ELj1ELj16ENS_18Kernel_traits_baseILj1024EfS2_fS2_fjLj128EEEEELb1ELb1ELb1ELb0EEEvNS_9BwdParamsE --------------------------
	.section	.nv.shared._ZN10layer_norm13ln_bwd_kernelINS_13Kernel_traitsIf13__nv_bfloat16fS2_fjLj1024ELj1ELj4ELj1ELj16ENS_18Kernel_traits_baseILj1024EfS2_fS2_fjLj128EEEEELb1ELb1ELb1ELb0EEEvNS_9BwdParamsE,"aw",@nobits
	.sectionflags	@""
	.align	16


//--------------------- .nv.shared._ZN10layer_norm22ln_bwd_finalize_kernelINS_22Kernel_traits_finalizeILj1024Ef13__nv_bfloat16fS2_fjLb1ELj1024ELj4ENS_18Kernel_traits_baseILj1024EfS2_fS2_fjLj1024EEEEELb1ELb1EEEvNS_9BwdParamsE --------------------------
	.section	.nv.shared._ZN10layer_norm22ln_bwd_finalize_kernelINS_22Kernel_traits_finalizeILj1024Ef13__nv_bfloat16fS2_fjLb1ELj1024ELj4ENS_18Kernel_traits_baseILj1024EfS2_fS2_fjLj1024EEEEELb1ELb1EEEvNS_9BwdParamsE,"aw",@nobits
	.sectionflags	@""
	.align	16
.nv.shared._ZN10layer_norm22ln_bwd_finalize_kernelINS_22Kernel_traits_finalizeILj1024Ef13__nv_bfloat16fS2_fjLb1ELj1024ELj4ENS_18Kernel_traits_baseILj1024EfS2_fS2_fjLj1024EEEEELb1ELb1EEEvNS_9BwdParamsE:
	.zero		12672


//--------------------- .nv.shared._ZN10layer_norm13ln_bwd_kernelINS_13Kernel_traitsIf13__nv_bfloat16fS2_fjLj1024ELj1ELj4ELj1ELj16ENS_18Kernel_traits_baseILj1024EfS2_fS2_fjLj128EEEEELb1ELb1ELb1ELb1EEEvNS_9BwdParamsE --------------------------
	.section	.nv.shared._ZN10layer_norm13ln_bwd_kernelINS_13Kernel_traitsIf13__nv_bfloat16fS2_fjLj1024ELj1ELj4ELj1ELj16ENS_18Kernel_traits_baseILj1024EfS2_fS2_fjLj128EEEEELb1ELb1ELb1ELb1EEEvNS_9BwdParamsE,"aw",@nobits
	.sectionflags	@""
	.align	16


//--------------------- .nv.shared._ZN10layer_norm13ln_bwd_kernelINS_13Kernel_traitsIf6__halfS2_S2_fjLj1024ELj1ELj4ELj1ELj16ENS_18Kernel_traits_baseILj1024EfS2_S2_S2_fjLj128EEEEELb0ELb0ELb0ELb0EEEvNS_9BwdParamsE --------------------------
	.section	.nv.shared._ZN10layer_norm13ln_bwd_kernelINS_13Kernel_traitsIf6__halfS2_S2_fjLj1024ELj1ELj4ELj1ELj16ENS_18Kernel_traits_baseILj1024EfS2_S2_S2_fjLj128EEEEELb0ELb0ELb0ELb0EEEvNS_9BwdParamsE,"aw",@nobits
	.sectionflags	@""
	.align	16


//--------------------- .nv.shared._ZN10layer_norm13ln_bwd_kernelINS_13Kernel_traitsIf6__halfS2_S2_fjLj1024ELj1ELj4ELj1ELj16ENS_18Kernel_traits_baseILj1024EfS2_S2_S2_fjLj128EEEEELb0ELb0ELb0ELb1EEEvNS_9BwdParamsE --------------------------
	.section	.nv.shared._ZN10layer_norm13ln_bwd_kernelINS_13Kernel_traitsIf6__halfS2_S2_fjLj1024ELj1ELj4ELj1ELj16ENS_18Kernel_traits_baseILj1024EfS2_S2_S2_fjLj128EEEEELb0ELb0ELb0ELb1EEEvNS_9BwdParamsE,"aw",@nobits
	.sectionflags	@""
	.align	16


//--------------------- .nv.shared._ZN10layer_norm13ln_bwd_kernelINS_13Kernel_traitsIf6__halfS2_S2_fjLj1024ELj1ELj4ELj1ELj16ENS_18Kernel_traits_baseILj1024EfS2_S2_S2_fjLj128EEEEELb0ELb0ELb1ELb0EEEvNS_9BwdParamsE --------------------------
	.section	.nv.shared._ZN10layer_norm13ln_bwd_kernelINS_13Kernel_traitsIf6__halfS2_S2_fjLj1024ELj1ELj4ELj1ELj16ENS_18Kernel_traits_baseILj1024EfS2_S2_S2_fjLj128EEEEELb0ELb0ELb1ELb0EEEvNS_9BwdParamsE,"aw",@nobits
	.sectionflags	@""
	.align	16


//--------------------- .nv.shared._ZN10layer_norm13ln_bwd_kernelINS_13Kernel_traitsIf6__halfS2_S2_fjLj1024ELj1ELj4ELj1ELj16ENS_18Kernel_traits_baseILj1024EfS2_S2_S2_fjLj128EEEEELb0ELb0ELb1ELb1EEEvNS_9BwdParamsE --------------------------
	.section	.nv.shared._ZN10layer_norm13ln_bwd_kernelINS_13Kernel_traitsIf6__halfS2_S2_fjLj1024ELj1ELj4ELj1ELj16ENS_18Kernel_traits_baseILj1024EfS2_S2_S2_fjLj128EEEEELb0ELb0ELb1ELb1EEEvNS_9BwdParamsE,"aw",@nobits
	.sectionflags	@""
	.align	16


//--------------------- .nv.shared._ZN10layer_norm13ln_bwd_kernelINS_13Kernel_traitsIf6__halfS2_S2_fjLj1024ELj1ELj4ELj1ELj16ENS_18Kernel_traits_baseILj1024EfS2_S2_S2_fjLj128EEEEELb0ELb1ELb0ELb0EEEvNS_9BwdParamsE --------------------------
	.section	.nv.shared._ZN10layer_norm13ln_bwd_kernelINS_13Kernel_traitsIf6__halfS2_S2_fjLj1024ELj1ELj4ELj1ELj16ENS_18Kernel_traits_baseILj1024EfS2_S2_S2_fjLj128EEEEELb0ELb1ELb0ELb0EEEvNS_9BwdParamsE,"aw",@nobits
	.sectionflags	@""
	.align	16


//--------------------- .nv.shared._ZN10layer_norm13ln_bwd_kernelINS_13Kernel_traitsIf6__halfS2_S2_fjLj1024ELj1ELj4ELj1ELj16ENS_18Kernel_traits_baseILj1024EfS2_S2_S2_fjLj128EEEEELb0ELb1ELb0ELb1EEEvNS_9BwdParamsE --------------------------
	.section	.nv.shared._ZN10layer_norm13ln_bwd_kernelINS_13Kernel_traitsIf6__halfS2_S2_fjLj1024ELj1ELj4ELj1ELj16ENS_18Kernel_traits_baseILj1024EfS2_S2_S2_fjLj128EEEEELb0ELb1ELb0ELb1EEEvNS_9BwdParamsE,"aw",@nobits
	.sectionflags	@""
	.align	16


//--------------------- .nv.shared._ZN10layer_norm13ln_bwd_kernelINS_13Kernel_traitsIf6__halfS2_S2_fjLj1024ELj1ELj4ELj1ELj16ENS_18Kernel_traits_baseILj1024EfS2_S2_S2_fjLj128EEEEELb0ELb1ELb1ELb0EEEvNS_9BwdParamsE --------------------------
	.section	.nv.shared._ZN10layer_norm13ln_bwd_kernelINS_13Kernel_traitsIf6__halfS2_S2_fjLj1024ELj1ELj4ELj1ELj16ENS_18Kernel_traits_baseILj1024EfS2_S2_S2_fjLj128EEEEELb0ELb1ELb1ELb0EEEvNS_9BwdParamsE,"aw",@nobits
	.sectionflags	@""
	.align	16


//--------------------- .nv.shared._ZN10layer_norm13ln_bwd_kernelINS_13Kernel_traitsIf6__halfS2_S2_fjLj1024ELj1ELj4ELj1ELj16ENS_18Kernel_traits_baseILj1024EfS2_S2_S2_fjLj128EEEEELb0ELb1ELb1ELb1EEEvNS_9BwdParamsE --------------------------
	.section	.nv.shared._ZN10layer_norm13ln_bwd_kernelINS_13Kernel_traitsIf6__halfS2_S2_fjLj1024ELj1ELj4ELj1ELj16ENS_18Kernel_traits_baseILj1024EfS2_S2_S2_fjLj128EEEEELb0ELb1ELb1ELb1EEEvNS_9BwdParamsE,"aw",@nobits
	.sectionflags	@""
	.align	16


//--------------------- .nv.shared._ZN10layer_norm13ln_bwd_kernelINS_13Kernel_traitsIf6__halfS2_S2_fjLj1024ELj1ELj4ELj1ELj16ENS_18Kernel_traits_baseILj1024EfS2_S2_S2_fjLj128EEEEELb1ELb0ELb0ELb0EEEvNS_9BwdParamsE --------------------------
	.section	.nv.shared._ZN10layer_norm13ln_bwd_kernelINS_13Kernel_traitsIf6__halfS2_S2_fjLj1024ELj1ELj4ELj1ELj16ENS_18Kernel_traits_baseILj1024EfS2_S2_S2_fjLj128EEEEELb1ELb0ELb0ELb0EEEvNS_9BwdParamsE,"aw",@nobits
	.sectionflags	@""
	.align	16


//--------------------- .nv.shared._ZN10layer_norm13ln_bwd_kernelINS_13Kernel_traitsIf6__halfS2_S2_fjLj1024ELj1ELj4ELj1ELj16ENS_18Kernel_traits_baseILj1024EfS2_S2_S2_fjLj128EEEEELb1ELb0ELb0ELb1EEEvNS_9BwdParamsE --------------------------
	.section	.nv.shared._ZN10layer_norm13ln_bwd_kernelINS_13Kernel_traitsIf6__halfS2_S2_fjLj1024ELj1ELj4ELj1ELj16ENS_18Kernel_traits_baseILj1024EfS2_S2_S2_fjLj128EEEEELb1ELb0ELb0ELb1EEEvNS_9BwdParamsE,"aw",@nobits
	.sectionflags	@""
	.align	16


//--------------------- .nv.shared._ZN10layer_norm22ln_bwd_finalize_kernelINS_22Kernel_traits_finalizeILj1024Ef6__halfS2_S2_fjLb0ELj1024ELj4ENS_18Kernel_traits_baseILj1024EfS2_S2_S2_fjLj1024EEEEELb0ELb0EEEvNS_9BwdParamsE --------------------------
	.section	.nv.shared._ZN10layer_norm22ln_bwd_finalize_kernelINS_22Kernel_traits_finalizeILj1024Ef6__halfS2_S2_fjLb0ELj1024ELj4ENS_18Kernel_traits_baseILj1024EfS2_S2_S2_fjLj1024EEEEELb0ELb0EEEvNS_9BwdParamsE,"aw",@nobits
	.sectionflags	@""
	.align	16
.nv.shared._ZN10layer_norm22ln_bwd_finalize_kernelINS_22Kernel_traits_finalizeILj1024Ef6__halfS2_S2_fjLb0ELj1024ELj4ENS_18Kernel_traits_baseILj1024EfS2_S2_S2_fjLj1024EEEEELb0ELb0EEEvNS_9BwdParamsE:
	.zero		8448


//--------------------- .nv.shared._ZN10layer_norm13ln_bwd_kernelINS_13Kernel_traitsIf6__halfS2_S2_fjLj1024ELj1ELj4ELj1ELj16ENS_18Kernel_traits_baseILj1024EfS2_S2_S2_fjLj128EEEEELb1ELb0ELb1ELb0EEEvNS_9BwdParamsE --------------------------
	.section	.nv.shared._ZN10layer_norm13ln_bwd_kernelINS_13Kernel_traitsIf6__halfS2_S2_fjLj1024ELj1ELj4ELj1ELj16ENS_18Kernel_traits_baseILj1024EfS2_S2_S2_fjLj128EEEEELb1ELb0ELb1ELb0EEEvNS_9BwdParamsE,"aw",@nobits
	.sectionflags	@""
	.align	16


//--------------------- .nv.shared._ZN10layer_norm22ln_bwd_finalize_kernelINS_22Kernel_traits_finalizeILj1024Ef6__halfS2_S2_fjLb0ELj1024ELj4ENS_18Kernel_traits_baseILj1024EfS2_S2_S2_fjLj1024EEEEELb0ELb1EEEvNS_9BwdParamsE --------------------------
	.section	.nv.shared._ZN10layer_norm22ln_bwd_finalize_kernelINS_22Kernel_traits_finalizeILj1024Ef6__halfS2_S2_fjLb0ELj1024ELj4ENS_18Kernel_traits_baseILj1024EfS2_S2_S2_fjLj1024EEEEELb0ELb1EEEvNS_9BwdParamsE,"aw",@nobits
	.sectionflags	@""
	.align	16
.nv.shared._ZN10layer_norm22ln_bwd_finalize_kernelINS_22Kernel_traits_finalizeILj1024Ef6__halfS2_S2_fjLb0ELj1024ELj4ENS_18Kernel_traits_baseILj1024EfS2_S2_S2_fjLj1024EEEEELb0ELb1EEEvNS_9BwdParamsE:
	.zero		8448


//--------------------- .nv.shared._ZN10layer_norm13ln_bwd_kernelINS_13Kernel_traitsIf6__halfS2_S2_fjLj1024ELj1ELj4ELj1ELj16ENS_18Kernel_traits_baseILj1024EfS2_S2_S2_fjLj128EEEEELb1ELb0ELb1ELb1EEEvNS_9BwdParamsE --------------------------
	.section	.nv.shared._ZN10layer_norm13ln_bwd_kernelINS_13Kernel_traitsIf6__halfS2_S2_fjLj1024ELj1ELj4ELj1ELj16ENS_18Kernel_traits_baseILj1024EfS2_S2_S2_fjLj128EEEEELb1ELb0ELb1ELb1EEEvNS_9BwdParamsE,"aw",@nobits
	.sectionflags	@""
	.align	16


//--------------------- .nv.shared._ZN10layer_norm13ln_bwd_kernelINS_13Kernel_traitsIf6__halfS2_S2_fjLj1024ELj1ELj4ELj1ELj16ENS_18Kernel_traits_baseILj1024EfS2_S2_S2_fjLj128EEEEELb1ELb1ELb0ELb0EEEvNS_9BwdParamsE --------------------------
	.section	.nv.shared._ZN10layer_norm13ln_bwd_kernelINS_13Kernel_traitsIf6__halfS2_S2_fjLj1024ELj1ELj4ELj1ELj16ENS_18Kernel_traits_baseILj1024EfS2_S2_S2_fjLj128EEEEELb1ELb1ELb0ELb0EEEvNS_9BwdParamsE,"aw",@nobits
	.sectionflags	@""
	.align	16


//--------------------- .nv.shared._ZN10layer_norm13ln_bwd_kernelINS_13Kernel_traitsIf6__halfS2_S2_fjLj1024ELj1ELj4ELj1ELj16ENS_18Kernel_traits_baseILj1024EfS2_S2_S2_fjLj128EEEEELb1ELb1ELb0ELb1EEEvNS_9BwdParamsE --------------------------
	.section	.nv.shared._ZN10layer_norm13ln_bwd_kernelINS_13Kernel_traitsIf6__halfS2_S2_fjLj1024ELj1ELj4ELj1ELj16ENS_18Kernel_traits_baseILj1024EfS2_S2_S2_fjLj128EEEEELb1ELb1ELb0ELb1EEEvNS_9BwdParamsE,"aw",@nobits
	.sectionflags	@""
	.align	16


//--------------------- .nv.shared._ZN10layer_norm22ln_bwd_finalize_kernelINS_22Kernel_traits_finalizeILj1024Ef6__halfS2_S2_fjLb1ELj1024ELj4ENS_18Kernel_traits_baseILj1024EfS2_S2_S2_fjLj1024EEEEELb1ELb0EEEvNS_9BwdParamsE --------------------------
	.section	.nv.shared._ZN10layer_norm22ln_bwd_finalize_kernelINS_22Kernel_traits_finalizeILj1024Ef6__halfS2_S2_fjLb1ELj1024ELj4ENS_18Kernel_traits_baseILj1024EfS2_S2_S2_fjLj1024EEEEELb1ELb0EEEvNS_9BwdParamsE,"aw",@nobits
	.sectionflags	@""
	.align	16
.nv.shared._ZN10layer_norm22ln_bwd_finalize_kernelINS_22Kernel_traits_finalizeILj1024Ef6__halfS2_S2_fjLb1ELj1024ELj4ENS_18Kernel_traits_baseILj1024EfS2_S2_S2_fjLj1024EEEEELb1ELb0EEEvNS_9BwdParamsE:
	.zero		12672


//--------------------- .nv.shared._ZN10layer_norm13ln_bwd_kernelINS_13Kernel_traitsIf6__halfS2_S2_fjLj1024ELj1ELj4ELj1ELj16ENS_18Kernel_traits_baseILj1024EfS2_S2_S2_fjLj128EEEEELb1ELb1ELb1ELb0EEEvNS_9BwdParamsE --------------------------
	.section	.nv.shared._ZN10layer_norm13ln_bwd_kernelINS_13Kernel_traitsIf6__halfS2_S2_fjLj1024ELj1ELj4ELj1ELj16ENS_18Kernel_traits_baseILj1024EfS2_S2_S2_fjLj128EEEEELb1ELb1ELb1ELb0EEEvNS_9BwdParamsE,"aw",@nobits
	.sectionflags	@""
	.align	16


//--------------------- .nv.shared._ZN10layer_norm22ln_bwd_finalize_kernelINS_22Kernel_traits_finalizeILj1024Ef6__halfS2_S2_fjLb1ELj1024ELj4ENS_18Kernel_traits_baseILj1024EfS2_S2_S2_fjLj1024EEEEELb1ELb1EEEvNS_9BwdParamsE --------------------------
	.section	.nv.shared._ZN10layer_norm22ln_bwd_finalize_kernelINS_22Kernel_traits_finalizeILj1024Ef6__halfS2_S2_fjLb1ELj1024ELj4ENS_18Kernel_traits_baseILj1024EfS2_S2_S2_fjLj1024EEEEELb1ELb1EEEvNS_9BwdParamsE,"aw",@nobits
	.sectionflags	@""
	.align	16
.nv.shared._ZN10layer_norm22ln_bwd_finalize_kernelINS_22Kernel_traits_finalizeILj1024Ef6__halfS2_S2_fjLb1ELj1024ELj4ENS_18Kernel_traits_baseILj1024EfS2_S2_S2_fjLj1024EEEEELb1ELb1EEEvNS_9BwdParamsE:
	.zero		12672


//--------------------- .nv.shared._ZN10layer_norm13ln_bwd_kernelINS_13Kernel_traitsIf6__halfS2_S2_fjLj1024ELj1ELj4ELj1ELj16ENS_18Kernel_traits_baseILj1024EfS2_S2_S2_fjLj128EEEEELb1ELb1ELb1ELb1EEEvNS_9BwdParamsE --------------------------
	.section	.nv.shared._ZN10layer_norm13ln_bwd_kernelINS_13Kernel_traitsIf6__halfS2_S2_fjLj1024ELj1ELj4ELj1ELj16ENS_18Kernel_traits_baseILj1024EfS2_S2_S2_fjLj128EEEEELb1ELb1ELb1ELb1EEEvNS_9BwdParamsE,"aw",@nobits
	.sectionflags	@""
	.align	16


//--------------------- .nv.shared._ZN10layer_norm13ln_bwd_kernelINS_13Kernel_traitsI6__halfS2_fS2_fjLj1024ELj1ELj4ELj1ELj16ENS_18Kernel_traits_baseILj1024ES2_S2_fS2_fjLj128EEEEELb0ELb0ELb0ELb0EEEvNS_9BwdParamsE --------------------------
	.section	.nv.shared._ZN10layer_norm13ln_bwd_kernelINS_13Kernel_traitsI6__halfS2_fS2_fjLj1024ELj1ELj4ELj1ELj16ENS_18Kernel_traits_baseILj1024ES2_S2_fS2_fjLj128EEEEELb0ELb0ELb0ELb0EEEvNS_9BwdParamsE,"aw",@nobits
	.sectionflags	@""
	.align	16


//--------------------- .nv.shared._ZN10layer_norm13ln_bwd_kernelINS_13Kernel_traitsI6__halfS2_fS2_fjLj1024ELj1ELj4ELj1ELj16ENS_18Kernel_traits_baseILj1024ES2_S2_fS2_fjLj128EEEEELb0ELb0ELb0ELb1EEEvNS_9BwdParamsE --------------------------
	.section	.nv.shared._ZN10layer_norm13ln_bwd_kernelINS_13Kernel_traitsI6__halfS2_fS2_fjLj1024ELj1ELj4ELj1ELj16ENS_18Kernel_traits_baseILj1024ES2_S2_fS2_fjLj128EEEEELb0ELb0ELb0ELb1EEEvNS_9BwdParamsE,"aw",@nobits
	.sectionflags	@""
	.align	16


//--------------------- .nv.shared._ZN10layer_norm13ln_bwd_kernelINS_13Kernel_traitsI6__halfS2_fS2_fjLj1024ELj1ELj4ELj1ELj16ENS_18Kernel_traits_baseILj1024ES2_S2_fS2_fjLj128EEEEELb0ELb0ELb1ELb0EEEvNS_9BwdParamsE --------------------------
	.section	.nv.shared._ZN10layer_norm13ln_bwd_kernelINS_13Kernel_traitsI6__halfS2_fS2_fjLj1024ELj1ELj4ELj1ELj16ENS_18Kernel_traits_baseILj1024ES2_S2_fS2_fjLj128EEEEELb0ELb0ELb1ELb0EEEvNS_9BwdParamsE,"aw",@nobits
	.sectionflags	@""
	.align	16


//--------------------- .nv.shared._ZN10layer_norm13ln_bwd_kernelINS_13Kernel_traitsI6__halfS2_fS2_fjLj1024ELj1ELj4ELj1ELj16ENS_18Kernel_traits_baseILj1024ES2_S2_fS2_fjLj128EEEEELb0ELb0ELb1ELb1EEEvNS_9BwdParamsE --------------------------
	.section	.nv.shared._ZN10layer_norm13ln_bwd_kernelINS_13Kernel_traitsI6__halfS2_fS2_fjLj1024ELj1ELj4ELj1ELj16ENS_18Kernel_traits_baseILj1024ES2_S2_fS2_fjLj128EEEEELb0ELb0ELb1ELb1EEEvNS_9BwdParamsE,"aw",@nobits
	.sectionflags	@""
	.align	16


//--------------------- .nv.shared._ZN10layer_norm13ln_bwd_kernelINS_13Kernel_traitsI6__halfS2_fS2_fjLj1024ELj1ELj4ELj1ELj16ENS_18Kernel_traits_baseILj1024ES2_S2_fS2_fjLj128EEEEELb0ELb1ELb0ELb0EEEvNS_9BwdParamsE --------------------------
	.section	.nv.shared._ZN10layer_norm13ln_bwd_kernelINS_13Kernel_traitsI6__halfS2_fS2_fjLj1024ELj1ELj4ELj1ELj16ENS_18Kernel_traits_baseILj1024ES2_S2_fS2_fjLj128EEEEELb0ELb1ELb0ELb0EEEvNS_9BwdParamsE,"aw",@nobits
	.sectionflags	@""
	.align	16


//--------------------- .nv.shared._ZN10layer_norm13ln_bwd_kernelINS_13Kernel_traitsI6__halfS2_fS2_fjLj1024ELj1ELj4ELj1ELj16ENS_18Kernel_traits_baseILj1024ES2_S2_fS2_fjLj128EEEEELb0ELb1ELb0ELb1EEEvNS_9BwdParamsE --------------------------
	.section	.nv.shared._ZN10layer_norm13ln_bwd_kernelINS_13Kernel_traitsI6__halfS2_fS2_fjLj1024ELj1ELj4ELj1ELj16ENS_18Kernel_traits_baseILj1024ES2_S2_fS2_fjLj128EEEEELb0ELb1ELb0ELb1EEEvNS_9BwdParamsE,"aw",@nobits
	.sectionflags	@""
	.align	16


//--------------------- .nv.shared._ZN10layer_norm13ln_bwd_kernelINS_13Kernel_traitsI6__halfS2_fS2_fjLj1024ELj1ELj4ELj1ELj16ENS_18Kernel_traits_baseILj1024ES2_S2_fS2_fjLj128EEEEELb0ELb1ELb1ELb0EEEvNS_9BwdParamsE --------------------------
	.section	.nv.shared._ZN10layer_norm13ln_bwd_kernelINS_13Kernel_traitsI6__halfS2_fS2_fjLj1024ELj1ELj4ELj1ELj16ENS_18Kernel_traits_baseILj1024ES2_S2_fS2_fjLj128EEEEELb0ELb1ELb1ELb0EEEvNS_9BwdParamsE,"aw",@nobits
	.sectionflags	@""
	.align	16


//--------------------- .nv.shared._ZN10layer_norm13ln_bwd_kernelINS_13Kernel_traitsI6__halfS2_fS2_fjLj1024ELj1ELj4ELj1ELj16ENS_18Kernel_traits_baseILj1024ES2_S2_fS2_fjLj128EEEEELb0ELb1ELb1ELb1EEEvNS_9BwdParamsE --------------------------
	.section	.nv.shared._ZN10layer_norm13ln_bwd_kernelINS_13Kernel_traitsI6__halfS2_fS2_fjLj1024ELj1ELj4ELj1ELj16ENS_18Kernel_traits_baseILj1024ES2_S2_fS2_fjLj128EEEEELb0ELb1ELb1ELb1EEEvNS_9BwdParamsE,"aw",@nobits
	.sectionflags	@""
	.align	16


//--------------------- .nv.shared._ZN10layer_norm13ln_bwd_kernelINS_13Kernel_traitsI6__halfS2_fS2_fjLj1024ELj1ELj4ELj1ELj16ENS_18Kernel_traits_baseILj1024ES2_S2_fS2_fjLj128EEEEELb1ELb0ELb0ELb0EEEvNS_9BwdParamsE --------------------------
	.section	.nv.shared._ZN10layer_norm13ln_bwd_kernelINS_13Kernel_traitsI6__halfS2_fS2_fjLj1024ELj1ELj4ELj1ELj16ENS_18Kernel_traits_baseILj1024ES2_S2_fS2_fjLj128EEEEELb1ELb0ELb0ELb0EEEvNS_9BwdParamsE,"aw",@nobits
	.sectionflags	@""
	.align	16


//--------------------- .nv.shared._ZN10layer_norm13ln_bwd_kernelINS_13Kernel_traitsI6__halfS2_fS2_fjLj1024ELj1ELj4ELj1ELj16ENS_18Kernel_traits_baseILj1024ES2_S2_fS2_fjLj128EEEEELb1ELb0ELb0ELb1EEEvNS_9BwdParamsE --------------------------
	.section	.nv.shared._ZN10layer_norm13ln_bwd_kernelINS_13Kernel_traitsI6__halfS2_fS2_fjLj1024ELj1ELj4ELj1ELj16ENS_18Kernel_traits_baseILj1024ES2_S2_fS2_fjLj128EEEEELb1ELb0ELb0ELb1EEEvNS_9BwdParamsE,"aw",@nobits
	.sectionflags	@""
	.align	16


//--------------------- .nv.shared._ZN10layer_norm22ln_bwd_finalize_kernelINS_22Kernel_traits_finalizeILj1024E6__halfS2_fS2_fjLb0ELj1024ELj4ENS_18Kernel_traits_baseILj1024ES2_S2_fS2_fjLj1024EEEEELb0ELb0EEEvNS_9BwdParamsE --------------------------
	.section	.nv.shared._ZN10layer_norm22ln_bwd_finalize_kernelINS_22Kernel_traits_finalizeILj1024E6__halfS2_fS2_fjLb0ELj1024ELj4ENS_18Kernel_traits_baseILj1024ES2_S2_fS2_fjLj1024EEEEELb0ELb0EEEvNS_9BwdParamsE,"aw",@nobits
	.sectionflags	@""
	.align	16
.nv.shared._ZN10layer_norm22ln_bwd_finalize_kernelINS_22Kernel_traits_finalizeILj1024E6__halfS2_fS2_fjLb0ELj1024ELj4ENS_18Kernel_traits_baseILj1024ES2_S2_fS2_fjLj1024EEEEELb0ELb0EEEvNS_9BwdParamsE:
	.zero		8448


//--------------------- .nv.shared._ZN10layer_norm13ln_bwd_kernelINS_13Kernel_traitsI6__halfS2_fS2_fjLj1024ELj1ELj4ELj1ELj16ENS_18Kernel_traits_baseILj1024ES2_S2_fS2_fjLj128EEEEELb1ELb0ELb1ELb0EEEvNS_9BwdParamsE --------------------------
	.section	.nv.shared._ZN10layer_norm13ln_bwd_kernelINS_13Kernel_traitsI6__halfS2_fS2_fjLj1024ELj1ELj4ELj1ELj16ENS_18Kernel_traits_baseILj1024ES2_S2_fS2_fjLj128EEEEELb1ELb0ELb1ELb0EEEvNS_9BwdParamsE,"aw",@nobits
	.sectionflags	@""
	.align	16


//--------------------- .nv.shared._ZN10layer_norm22ln_bwd_finalize_kernelINS_22Kernel_traits_finalizeILj1024E6__halfS2_fS2_fjLb0ELj1024ELj4ENS_18Kernel_traits_baseILj1024ES2_S2_fS2_fjLj1024EEEEELb0ELb1EEEvNS_9BwdParamsE --------------------------
	.section	.nv.shared._ZN10layer_norm22ln_bwd_finalize_kernelINS_22Kernel_traits_finalizeILj1024E6__halfS2_fS2_fjLb0ELj1024ELj4ENS_18Kernel_traits_baseILj1024ES2_S2_fS2_fjLj1024EEEEELb0ELb1EEEvNS_9BwdParamsE,"aw",@nobits
	.sectionflags	@""
	.align	16
.nv.shared._ZN10layer_norm22ln_bwd_finalize_kernelINS_22Kernel_traits_finalizeILj1024E6__halfS2_fS2_fjLb0ELj1024ELj4ENS_18Kernel_traits_baseILj1024ES2_S2_fS2_fjLj1024EEEEELb0ELb1EEEvNS_9BwdParamsE:
	.zero		8448


//--------------------- .nv.shared._ZN10layer_norm13ln_bwd_kernelINS_13Kernel_traitsI6__halfS2_fS2_fjLj1024ELj1ELj4ELj1ELj16ENS_18Kernel_traits_baseILj1024ES2_S2_fS2_fjLj128EEEEELb1ELb0ELb1ELb1EEEvNS_9BwdParamsE --------------------------
	.section	.nv.shared._ZN10layer_norm13ln_bwd_kernelINS_13Kernel_traitsI6__halfS2_fS2_fjLj1024ELj1ELj4ELj1ELj16ENS_18Kernel_traits_baseILj1024ES2_S2_fS2_fjLj128EEEEELb1ELb0ELb1ELb1EEEvNS_9BwdParamsE,"aw",@nobits
	.sectionflags	@""
	.align	16


//--------------------- .nv.shared._ZN10layer_norm13ln_bwd_kernelINS_13Kernel_traitsI6__halfS2_fS2_fjLj1024ELj1ELj4ELj1ELj16ENS_18Kernel_traits_baseILj1024ES2_S2_fS2_fjLj128EEEEELb1ELb1ELb0ELb0EEEvNS_9BwdParamsE --------------------------
	.section	.nv.shared._ZN10layer_norm13ln_bwd_kernelINS_13Kernel_traitsI6__halfS2_fS2_fjLj1024ELj1ELj4ELj1ELj16ENS_18Kernel_traits_baseILj1024ES2_S2_fS2_fjLj128EEEEELb1ELb1ELb0ELb0EEEvNS_9BwdParamsE,"aw",@nobits
	.sectionflags	@""
	.align	16


//--------------------- .nv.shared._ZN10layer_norm13ln_bwd_kernelINS_13Kernel_traitsI6__halfS2_fS2_fjLj1024ELj1ELj4ELj1ELj16ENS_18Kernel_traits_baseILj1024ES2_S2_fS2_fjLj128EEEEELb1ELb1ELb0ELb1EEEvNS_9BwdParamsE --------------------------
	.section	.nv.shared._ZN10layer_norm13ln_bwd_kernelINS_13Kernel_traitsI6__halfS2_fS2_fjLj1024ELj1ELj4ELj1ELj16ENS_18Kernel_traits_baseILj1024ES2_S2_fS2_fjLj128EEEEELb1ELb1ELb0ELb1EEEvNS_9BwdParamsE,"aw",@nobits
	.sectionflags	@""
	.align	16


//--------------------- .nv.shared._ZN10layer_norm22ln_bwd_finalize_kernelINS_22Kernel_traits_finalizeILj1024E6__halfS2_fS2_fjLb1ELj1024ELj4ENS_18Kernel_traits_baseILj1024ES2_S2_fS2_fjLj1024EEEEELb1ELb0EEEvNS_9BwdParamsE --------------------------
	.section	.nv.shared._ZN10layer_norm22ln_bwd_finalize_kernelINS_22Kernel_traits_finalizeILj1024E6__halfS2_fS2_fjLb1ELj1024ELj4ENS_18Kernel_traits_baseILj1024ES2_S2_fS2_fjLj1024EEEEELb1ELb0EEEvNS_9BwdParamsE,"aw",@nobits
	.sectionflags	@""
	.align	16
.nv.shared._ZN10layer_norm22ln_bwd_finalize_kernelINS_22Kernel_traits_finalizeILj1024E6__halfS2_fS2_fjLb1ELj1024ELj4ENS_18Kernel_traits_baseILj1024ES2_S2_fS2_fjLj1024EEEEELb1ELb0EEEvNS_9BwdParamsE:
	.zero		12672


//--------------------- .nv.shared._ZN10layer_norm13ln_bwd_kernelINS_13Kernel_traitsI6__halfS2_fS2_fjLj1024ELj1ELj4ELj1ELj16ENS_18Kernel_traits_baseILj1024ES2_S2_fS2_fjLj128EEEEELb1ELb1ELb1ELb0EEEvNS_9BwdParamsE --------------------------
	.section	.nv.shared._ZN10layer_norm13ln_bwd_kernelINS_13Kernel_traitsI6__halfS2_fS2_fjLj1024ELj1ELj4ELj1ELj16ENS_18Kernel_traits_baseILj1024ES2_S2_fS2_fjLj128EEEEELb1ELb1ELb1ELb0EEEvNS_9BwdParamsE,"aw",@nobits
	.sectionflags	@""
	.align	16


//--------------------- .nv.shared._ZN10layer_norm22ln_bwd_finalize_kernelINS_22Kernel_traits_finalizeILj1024E6__halfS2_fS2_fjLb1ELj1024ELj4ENS_18Kernel_traits_baseILj1024ES2_S2_fS2_fjLj1024EEEEELb1ELb1EEEvNS_9BwdParamsE --------------------------
	.section	.nv.shared._ZN10layer_norm22ln_bwd_finalize_kernelINS_22Kernel_traits_finalizeILj1024E6__halfS2_fS2_fjLb1ELj1024ELj4ENS_18Kernel_traits_baseILj1024ES2_S2_fS2_fjLj1024EEEEELb1ELb1EEEvNS_9BwdParamsE,"aw",@nobits
	.sectionflags	@""
	.align	16
.nv.shared._ZN10layer_norm22ln_bwd_finalize_kernelINS_22Kernel_traits_finalizeILj1024E6__halfS2_fS2_fjLb1ELj1024ELj4ENS_18Kernel_traits_baseILj1024ES2_S2_fS2_fjLj1024EEEEELb1ELb1EEEvNS_9BwdParamsE:
	.zero		12672


//--------------------- .nv.shared._ZN10layer_norm13ln_bwd_kernelINS_13Kernel_traitsI6__halfS2_fS2_fjLj1024ELj1ELj4ELj1ELj16ENS_18Kernel_traits_baseILj1024ES2_S2_fS2_fjLj128EEEEELb1ELb1ELb1ELb1EEEvNS_9BwdParamsE --------------------------
	.section	.nv.shared._ZN10layer_norm13ln_bwd_kernelINS_13Kernel_traitsI6__halfS2_fS2_fjLj1024ELj1ELj4ELj1ELj16ENS_18Kernel_traits_baseILj1024ES2_S2_fS2_fjLj128EEEEELb1ELb1ELb1ELb1EEEvNS_9BwdParamsE,"aw",@nobits
	.sectionflags	@""
	.align	16


//--------------------- .nv.shared._ZN10layer_norm13ln_bwd_kernelINS_13Kernel_traitsIf6__halffS2_fjLj1024ELj1ELj4ELj1ELj16ENS_18Kernel_traits_baseILj1024EfS2_fS2_fjLj128EEEEELb0ELb0ELb0ELb0EEEvNS_9BwdParamsE --------------------------
	.section	.nv.shared._ZN10layer_norm13ln_bwd_kernelINS_13Kernel_traitsIf6__halffS2_fjLj1024ELj1ELj4ELj1ELj16ENS_18Kernel_traits_baseILj1024EfS2_fS2_fjLj128EEEEELb0ELb0ELb0ELb0EEEvNS_9BwdParamsE,"aw",@nobits
	.sectionflags	@""
	.align	16


//--------------------- .nv.shared._ZN10layer_norm13ln_bwd_kernelINS_13Kernel_traitsIf6__halffS2_fjLj1024ELj1ELj4ELj1ELj16ENS_18Kernel_traits_baseILj1024EfS2_fS2_fjLj128EEEEELb0ELb0ELb0ELb1EEEvNS_9BwdParamsE --------------------------
	.section	.nv.shared._ZN10layer_norm13ln_bwd_kernelINS_13Kernel_traitsIf6__halffS2_fjLj1024ELj1ELj4ELj1ELj16ENS_18Kernel_traits_baseILj1024EfS2_fS2_fjLj128EEEEELb0ELb0ELb0ELb1EEEvNS_9BwdParamsE,"aw",@nobits
	.sectionflags	@""
	.align	16


//--------------------- .nv.shared._ZN10layer_norm13ln_bwd_kernelINS_13Kernel_traitsIf6__halffS2_fjLj1024ELj1ELj4ELj1ELj16ENS_18Kernel_traits_baseILj1024EfS2_fS2_fjLj128EEEEELb0ELb0ELb1ELb0EEEvNS_9BwdParamsE --------------------------
	.section	.nv.shared._ZN10layer_norm13ln_bwd_kernelINS_13Kernel_traitsIf6__halffS2_fjLj1024ELj1ELj4ELj1ELj16ENS_18Kernel_traits_baseILj1024EfS2_fS2_fjLj128EEEEELb0ELb0ELb1ELb0EEEvNS_9BwdParamsE,"aw",@nobits
	.sectionflags	@""
	.align	16


//--------------------- .nv.shared._ZN10layer_norm13ln_bwd_kernelINS_13Kernel_traitsIf6__halffS2_fjLj1024ELj1ELj4ELj1ELj16ENS_18Kernel_traits_baseILj1024EfS2_fS2_fjLj128EEEEELb0ELb0ELb1ELb1EEEvNS_9BwdParamsE --------------------------
	.section	.nv.shared._ZN10layer_norm13ln_bwd_kernelINS_13Kernel_traitsIf6__halffS2_fjLj1024ELj1ELj4ELj1ELj16ENS_18Kernel_traits_baseILj1024EfS2_fS2_fjLj128EEEEELb0ELb0ELb1ELb1EEEvNS_9BwdParamsE,"aw",@nobits
	.sectionflags	@""
	.align	16


//--------------------- .nv.shared._ZN10layer_norm13ln_bwd_kernelINS_13Kernel_traitsIf6__halffS2_fjLj1024ELj1ELj4ELj1ELj16ENS_18Kernel_traits_baseILj1024EfS2_fS2_fjLj128EEEEELb0ELb1ELb0ELb0EEEvNS_9BwdParamsE --------------------------
	.section	.nv.shared._ZN10layer_norm13ln_bwd_kernelINS_13Kernel_traitsIf6__halffS2_fjLj1024ELj1ELj4ELj1ELj16ENS_18Kernel_traits_baseILj1024EfS2_fS2_fjLj128EEEEELb0ELb1ELb0ELb0EEEvNS_9BwdParamsE,"aw",@nobits
	.sectionflags	@""
	.align	16


//--------------------- .nv.shared._ZN10layer_norm13ln_bwd_kernelINS_13Kernel_traitsIf6__halffS2_fjLj1024ELj1ELj4ELj1ELj16ENS_18Kernel_traits_baseILj1024EfS2_fS2_fjLj128EEEEELb0ELb1ELb0ELb1EEEvNS_9BwdParamsE --------------------------
	.section	.nv.shared._ZN10layer_norm13ln_bwd_kernelINS_13Kernel_traitsIf6__halffS2_fjLj1024ELj1ELj4ELj1ELj16ENS_18Kernel_traits_baseILj1024EfS2_fS2_fjLj128EEEEELb0ELb1ELb0ELb1EEEvNS_9BwdParamsE,"aw",@nobits
	.sectionflags	@""
	.align	16


//--------------------- .nv.shared._ZN10layer_norm13ln_bwd_kernelINS_13Kernel_traitsIf6__halffS2_fjLj1024ELj1ELj4ELj1ELj16ENS_18Kernel_traits_baseILj1024EfS2_fS2_fjLj128EEEEELb0ELb1ELb1ELb0EEEvNS_9BwdParamsE --------------------------
	.section	.nv.shared._ZN10layer_norm13ln_bwd_kernelINS_13Kernel_traitsIf6__halffS2_fjLj1024ELj1ELj4ELj1ELj16ENS_18Kernel_traits_baseILj1024EfS2_fS2_fjLj128EEEEELb0ELb1ELb1ELb0EEEvNS_9BwdParamsE,"aw",@nobits
	.sectionflags	@""
	.align	16


//--------------------- .nv.shared._ZN10layer_norm13ln_bwd_kernelINS_13Kernel_traitsIf6__halffS2_fjLj1024ELj1ELj4ELj1ELj16ENS_18Kernel_traits_baseILj1024EfS2_fS2_fjLj128EEEEELb0ELb1ELb1ELb1EEEvNS_9BwdParamsE --------------------------
	.section	.nv.shared._ZN10layer_norm13ln_bwd_kernelINS_13Kernel_traitsIf6__halffS2_fjLj1024ELj1ELj4ELj1ELj16ENS_18Kernel_traits_baseILj1024EfS2_fS2_fjLj128EEEEELb0ELb1ELb1ELb1EEEvNS_9BwdParamsE,"aw",@nobits
	.sectionflags	@""
	.align	16


//--------------------- .nv.shared._ZN10layer_norm13ln_bwd_kernelINS_13Kernel_traitsIf6__halffS2_fjLj1024ELj1ELj4ELj1ELj16ENS_18Kernel_traits_baseILj1024EfS2_fS2_fjLj128EEEEELb1ELb0ELb0ELb0EEEvNS_9BwdParamsE --------------------------
	.section	.nv.shared._ZN10layer_norm13ln_bwd_kernelINS_13Kernel_traitsIf6__halffS2_fjLj1024ELj1ELj4ELj1ELj16ENS_18Kernel_traits_baseILj1024EfS2_fS2_fjLj128EEEEELb1ELb0ELb0ELb0EEEvNS_9BwdParamsE,"aw",@nobits
	.sectionflags	@""
	.align	16


//--------------------- .nv.shared._ZN10layer_norm13ln_bwd_kernelINS_13Kernel_traitsIf6__halffS2_fjLj1024ELj1ELj4ELj1ELj16ENS_18Kernel_traits_baseILj1024EfS2_fS2_fjLj128EEEEELb1ELb0ELb0ELb1EEEvNS_9BwdParamsE --------------------------
	.section	.nv.shared._ZN10layer_norm13ln_bwd_kernelINS_13Kernel_traitsIf6__halffS2_fjLj1024ELj1ELj4ELj1ELj16ENS_18Kernel_traits_baseILj1024EfS2_fS2_fjLj128EEEEELb1ELb0ELb0ELb1EEEvNS_9BwdParamsE,"aw",@nobits
	.sectionflags	@""
	.align	16


//--------------------- .nv.shared._ZN10layer_norm22ln_bwd_finalize_kernelINS_22Kernel_traits_finalizeILj1024Ef6__halffS2_fjLb0ELj1024ELj4ENS_18Kernel_traits_baseILj1024EfS2_fS2_fjLj1024EEEEELb0ELb0EEEvNS_9BwdParamsE --------------------------
	.section	.nv.shared._ZN10layer_norm22ln_bwd_finalize_kernelINS_22Kernel_traits_finalizeILj1024Ef6__halffS2_fjLb0ELj1024ELj4ENS_18Kernel_traits_baseILj1024EfS2_fS2_fjLj1024EEEEELb0ELb0EEEvNS_9BwdParamsE,"aw",@nobits
	.sectionflags	@""
	.align	16
.nv.shared._ZN10layer_norm22ln_bwd_finalize_kernelINS_22Kernel_traits_finalizeILj1024Ef6__halffS2_fjLb0ELj1024ELj4ENS_18Kernel_traits_baseILj1024EfS2_fS2_fjLj1024EEEEELb0ELb0EEEvNS_9BwdParamsE:
	.zero		8448


//--------------------- .nv.shared._ZN10layer_norm13ln_bwd_kernelINS_13Kernel_traitsIf6__halffS2_fjLj1024ELj1ELj4ELj1ELj16ENS_18Kernel_traits_baseILj1024EfS2_fS2_fjLj128EEEEELb1ELb0ELb1ELb0EEEvNS_9BwdParamsE --------------------------
	.section	.nv.shared._ZN10layer_norm13ln_bwd_kernelINS_13Kernel_traitsIf6__halffS2_fjLj1024ELj1ELj4ELj1ELj16ENS_18Kernel_traits_baseILj1024EfS2_fS2_fjLj128EEEEELb1ELb0ELb1ELb0EEEvNS_9BwdParamsE,"aw",@nobits
	.sectionflags	@""
	.align	16


//--------------------- .nv.shared._ZN10layer_norm22ln_bwd_finalize_kernelINS_22Kernel_traits_finalizeILj1024Ef6__halffS2_fjLb0ELj1024ELj4ENS_18Kernel_traits_baseILj1024EfS2_fS2_fjLj1024EEEEELb0ELb1EEEvNS_9BwdParamsE --------------------------
	.section	.nv.shared._ZN10layer_norm22ln_bwd_finalize_kernelINS_22Kernel_traits_finalizeILj1024Ef6__halffS2_fjLb0ELj1024ELj4ENS_18Kernel_traits_baseILj1024EfS2_fS2_fjLj1024EEEEELb0ELb1EEEvNS_9BwdParamsE,"aw",@nobits
	.sectionflags	@""
	.align	16
.nv.shared._ZN10layer_norm22ln_bwd_finalize_kernelINS_22Kernel_traits_finalizeILj1024Ef6__halffS2_fjLb0ELj1024ELj4ENS_18Kernel_traits_baseILj1024EfS2_fS2_fjLj1024EEEEELb0ELb1EEEvNS_9BwdParamsE:
	.zero		8448


//--------------------- .nv.shared._ZN10layer_norm13ln_bwd_kernelINS_13Kernel_traitsIf6__halffS2_fjLj1024ELj1ELj4ELj1ELj16ENS_18Kernel_traits_baseILj1024EfS2_fS2_fjLj128EEEEELb1ELb0ELb1ELb1EEEvNS_9BwdParamsE --------------------------
	.section	.nv.shared._ZN10layer_norm13ln_bwd_kernelINS_13Kernel_traitsIf6__halffS2_fjLj1024ELj1ELj4ELj1ELj16ENS_18Kernel_traits_baseILj1024EfS2_fS2_fjLj128EEEEELb1ELb0ELb1ELb1EEEvNS_9BwdParamsE,"aw",@nobits
	.sectionflags	@""
	.align	16


//--------------------- .nv.shared._ZN10layer_norm13ln_bwd_kernelINS_13Kernel_traitsIf6__halffS2_fjLj1024ELj1ELj4ELj1ELj16ENS_18Kernel_traits_baseILj1024EfS2_fS2_fjLj128EEEEELb1ELb1ELb0ELb0EEEvNS_9BwdParamsE --------------------------
	.section	.nv.shared._ZN10layer_norm13ln_bwd_kernelINS_13Kernel_traitsIf6__halffS2_fjLj1024ELj1ELj4ELj1ELj16ENS_18Kernel_traits_baseILj1024EfS2_fS2_fjLj128EEEEELb1ELb1ELb0ELb0EEEvNS_9BwdParamsE,"aw",@nobits
	.sectionflags	@""
	.align	16


//--------------------- .nv.shared._ZN10layer_norm13ln_bwd_kernelINS_13Kernel_traitsIf6__halffS2_fjLj1024ELj1ELj4ELj1ELj16ENS_18Kernel_traits_baseILj1024EfS2_fS2_fjLj128EEEEELb1ELb1ELb0ELb1EEEvNS_9BwdParamsE --------------------------
	.section	.nv.shared._ZN10layer_norm13ln_bwd_kernelINS_13Kernel_traitsIf6__halffS2_fjLj1024ELj1ELj4ELj1ELj16ENS_18Kernel_traits_baseILj1024EfS2_fS2_fjLj128EEEEELb1ELb1ELb0ELb1EEEvNS_9BwdParamsE,"aw",@nobits
	.sectionflags	@""
	.align	16


//--------------------- .nv.shared._ZN10layer_norm22ln_bwd_finalize_kernelINS_22Kernel_traits_finalizeILj1024Ef6__halffS2_fjLb1ELj1024ELj4ENS_18Kernel_traits_baseILj1024EfS2_fS2_fjLj1024EEEEELb1ELb0EEEvNS_9BwdParamsE --------------------------
	.section	.nv.shared._ZN10layer_norm22ln_bwd_finalize_kernelINS_22Kernel_traits_finalizeILj1024Ef6__halffS2_fjLb1ELj1024ELj4ENS_18Kernel_traits_baseILj1024EfS2_fS2_fjLj1024EEEEELb1ELb0EEEvNS_9BwdParamsE,"aw",@nobits
	.sectionflags	@""
	.align	16
.nv.shared._ZN10layer_norm22ln_bwd_finalize_kernelINS_22Kernel_traits_finalizeILj1024Ef6__halffS2_fjLb1ELj1024ELj4ENS_18Kernel_traits_baseILj1024EfS2_fS2_fjLj1024EEEEELb1ELb0EEEvNS_9BwdParamsE:
	.zero		12672


//--------------------- .nv.shared._ZN10layer_norm13ln_bwd_kernelINS_13Kernel_traitsIf6__halffS2_fjLj1024ELj1ELj4ELj1ELj16ENS_18Kernel_traits_baseILj1024EfS2_fS2_fjLj128EEEEELb1ELb1ELb1ELb0EEEvNS_9BwdParamsE --------------------------
	.section	.nv.shared._ZN10layer_norm13ln_bwd_kernelINS_13Kernel_traitsIf6__halffS2_fjLj1024ELj1ELj4ELj1ELj16ENS_18Kernel_traits_baseILj1024EfS2_fS2_fjLj128EEEEELb1ELb1ELb1ELb0EEEvNS_9BwdParamsE,"aw",@nobits
	.sectionflags	@""
	.align	16


//--------------------- .nv.shared._ZN10layer_norm22ln_bwd_finalize_kernelINS_22Kernel_traits_finalizeILj1024Ef6__halffS2_fjLb1ELj1024ELj4ENS_18Kernel_traits_baseILj1024EfS2_fS2_fjLj1024EEEEELb1ELb1EEEvNS_9BwdParamsE --------------------------
	.section	.nv.shared._ZN10layer_norm22ln_bwd_finalize_kernelINS_22Kernel_traits_finalizeILj1024Ef6__halffS2_fjLb1ELj1024ELj4ENS_18Kernel_traits_baseILj1024EfS2_fS2_fjLj1024EEEEELb1ELb1EEEvNS_9BwdParamsE,"aw",@nobits
	.sectionflags	@""
	.align	16
.nv.shared._ZN10layer_norm22ln_bwd_finalize_kernelINS_22Kernel_traits_finalizeILj1024Ef6__halffS2_fjLb1ELj1024ELj4ENS_18Kernel_traits_baseILj1024EfS2_fS2_fjLj1024EEEEELb1ELb1EEEvNS_9BwdParamsE:
	.zero		12672


//--------------------- .nv.shared._ZN10layer_norm13ln_bwd_kernelINS_13Kernel_traitsIf6__halffS2_fjLj1024ELj1ELj4ELj1ELj16ENS_18Kernel_traits_baseILj1024EfS2_fS2_fjLj128EEEEELb1ELb1ELb1ELb1EEEvNS_9BwdParamsE --------------------------
	.section	.nv.shared._ZN10layer_norm13ln_bwd_kernelINS_13Kernel_traitsIf6__halffS2_fjLj1024ELj1ELj4ELj1ELj16ENS_18Kernel_traits_baseILj1024EfS2_fS2_fjLj128EEEEELb1ELb1ELb1ELb1EEEvNS_9BwdParamsE,"aw",@nobits
	.sectionflags	@""
	.align	16


//--------------------- .nv.shared._ZN10layer_norm13ln_bwd_kernelINS_13Kernel_traitsI6__halfffffjLj1024ELj1ELj4ELj1ELj16ENS_18Kernel_traits_baseILj1024ES2_ffffjLj128EEEEELb0ELb0ELb0ELb0EEEvNS_9BwdParamsE --------------------------
	.section	.nv.shared._ZN10layer_norm13ln_bwd_kernelINS_13Kernel_traitsI6__halfffffjLj1024ELj1ELj4ELj1ELj16ENS_18Kernel_traits_baseILj1024ES2_ffffjLj128EEEEELb0ELb0ELb0ELb0EEEvNS_9BwdParamsE,"aw",@nobits
	.sectionflags	@""
	.align	16


//--------------------- .nv.shared._ZN10layer_norm13ln_bwd_kernelINS_13Kernel_traitsI6__halfffffjLj1024ELj1ELj4ELj1ELj16ENS_18Kernel_traits_baseILj1024ES2_ffffjLj128EEEEELb0ELb0ELb0ELb1EEEvNS_9BwdParamsE --------------------------
	.section	.nv.shared._ZN10layer_norm13ln_bwd_kernelINS_13Kernel_traitsI6__halfffffjLj1024ELj1ELj4ELj1ELj16ENS_18Kernel_traits_baseILj1024ES2_ffffjLj128EEEEELb0ELb0ELb0ELb1EEEvNS_9BwdParamsE,"aw",@nobits
	.sectionflags	@""
	.align	16


//--------------------- .nv.shared._ZN10layer_norm13ln_bwd_kernelINS_13Kernel_traitsI6__halfffffjLj1024ELj1ELj4ELj1ELj16ENS_18Kernel_traits_baseILj1024ES2_ffffjLj128EEEEELb0ELb0ELb1ELb0EEEvNS_9BwdParamsE --------------------------
	.section	.nv.shared._ZN10layer_norm13ln_bwd_kernelINS_13Kernel_traitsI6__halfffffjLj1024ELj1ELj4ELj1ELj16ENS_18Kernel_traits_baseILj1024ES2_ffffjLj128EEEEELb0ELb0ELb1ELb0EEEvNS_9BwdParamsE,"aw",@nobits
	.sectionflags	@""
	.align	16


//--------------------- .nv.shared._ZN10layer_norm13ln_bwd_kernelINS_13Kernel_traitsI6__halfffffjLj1024ELj1ELj4ELj1ELj16ENS_18Kernel_traits_baseILj1024ES2_ffffjLj128EEEEELb0ELb0ELb1ELb1EEEvNS_9BwdParamsE --------------------------
	.section	.nv.shared._ZN10layer_norm13ln_bwd_kernelINS_13Kernel_traitsI6__halfffffjLj1024ELj1ELj4ELj1ELj16ENS_18Kernel_traits_baseILj1024ES2_ffffjLj128EEEEELb0ELb0ELb1ELb1EEEvNS_9BwdParamsE,"aw",@nobits
	.sectionflags	@""
	.align	16


//--------------------- .nv.shared._ZN10layer_norm13ln_bwd_kernelINS_13Kernel_traitsI6__halfffffjLj1024ELj1ELj4ELj1ELj16ENS_18Kernel_traits_baseILj1024ES2_ffffjLj128EEEEELb0ELb1ELb0ELb0EEEvNS_9BwdParamsE --------------------------
	.section	.nv.shared._ZN10layer_norm13ln_bwd_kernelINS_13Kernel_traitsI6__halfffffjLj1024ELj1ELj4ELj1ELj16ENS_18Kernel_traits_baseILj1024ES2_ffffjLj128EEEEELb0ELb1ELb0ELb0EEEvNS_9BwdParamsE,"aw",@nobits
	.sectionflags	@""
	.align	16


//--------------------- .nv.shared._ZN10layer_norm13ln_bwd_kernelINS_13Kernel_traitsI6__halfffffjLj1024ELj1ELj4ELj1ELj16ENS_18Kernel_traits_baseILj1024ES2_ffffjLj128EEEEELb0ELb1ELb0ELb1EEEvNS_9BwdParamsE --------------------------
	.section	.nv.shared._ZN10layer_norm13ln_bwd_kernelINS_13Kernel_traitsI6__halfffffjLj1024ELj1ELj4ELj1ELj16ENS_18Kernel_traits_baseILj1024ES2_ffffjLj128EEEEELb0ELb1ELb0ELb1EEEvNS_9BwdParamsE,"aw",@nobits
	.sectionflags	@""
	.align	16


//--------------------- .nv.shared._ZN10layer_norm13ln_bwd_kernelINS_13Kernel_traitsI6__halfffffjLj1024ELj1ELj4ELj1ELj16ENS_18Kernel_traits_baseILj1024ES2_ffffjLj128EEEEELb0ELb1ELb1ELb0EEEvNS_9BwdParamsE --------------------------
	.section	.nv.shared._ZN10layer_norm13ln_bwd_kernelINS_13Kernel_traitsI6__halfffffjLj1024ELj1ELj4ELj1ELj16ENS_18Kernel_traits_baseILj1024ES2_ffffjLj128EEEEELb0ELb1ELb1ELb0EEEvNS_9BwdParamsE,"aw",@nobits
	.sectionflags	@""
	.align	16


//--------------------- .nv.shared._ZN10layer_norm13ln_bwd_kernelINS_13Kernel_traitsI6__halfffffjLj1024ELj1ELj4ELj1ELj16ENS_18Kernel_traits_baseILj1024ES2_ffffjLj128EEEEELb0ELb1ELb1ELb1EEEvNS_9BwdParamsE --------------------------
	.section	.nv.shared._ZN10layer_norm13ln_bwd_kernelINS_13Kernel_traitsI6__halfffffjLj1024ELj1ELj4ELj1ELj16ENS_18Kernel_traits_baseILj1024ES2_ffffjLj128EEEEELb0ELb1ELb1ELb1EEEvNS_9BwdParamsE,"aw",@nobits
	.sectionflags	@""
	.align	16


//--------------------- .nv.shared._ZN10layer_norm13ln_bwd_kernelINS_13Kernel_traitsI6__halfffffjLj1024ELj1ELj4ELj1ELj16ENS_18Kernel_traits_baseILj1024ES2_ffffjLj128EEEEELb1ELb0ELb0ELb0EEEvNS_9BwdParamsE --------------------------
	.section	.nv.shared._ZN10layer_norm13ln_bwd_kernelINS_13Kernel_traitsI6__halfffffjLj1024ELj1ELj4ELj1ELj16ENS_18Kernel_traits_baseILj1024ES2_ffffjLj128EEEEELb1ELb0ELb0ELb0EEEvNS_9BwdParamsE,"aw",@nobits
	.sectionflags	@""
	.align	16


//--------------------- .nv.shared._ZN10layer_norm13ln_bwd_kernelINS_13Kernel_traitsI6__halfffffjLj1024ELj1ELj4ELj1ELj16ENS_18Kernel_traits_baseILj1024ES2_ffffjLj128EEEEELb1ELb0ELb0ELb1EEEvNS_9BwdParamsE --------------------------
	.section	.nv.shared._ZN10layer_norm13ln_bwd_kernelINS_13Kernel_traitsI6__halfffffjLj1024ELj1ELj4ELj1ELj16ENS_18Kernel_traits_baseILj1024ES2_ffffjLj128EEEEELb1ELb0ELb0ELb1EEEvNS_9BwdParamsE,"aw",@nobits
	.sectionflags	@""
	.align	16


//--------------------- .nv.shared._ZN10layer_norm22ln_bwd_finalize_kernelINS_22Kernel_traits_finalizeILj1024E6__halfffffjLb0ELj1024ELj4ENS_18Kernel_traits_baseILj1024ES2_ffffjLj1024EEEEELb0ELb0EEEvNS_9BwdParamsE --------------------------
	.section	.nv.shared._ZN10layer_norm22ln_bwd_finalize_kernelINS_22Kernel_traits_finalizeILj1024E6__halfffffjLb0ELj1024ELj4ENS_18Kernel_traits_baseILj1024ES2_ffffjLj1024EEEEELb0ELb0EEEvNS_9BwdParamsE,"aw",@nobits
	.sectionflags	@""
	.align	16
.nv.shared._ZN10layer_norm22ln_bwd_finalize_kernelINS_22Kernel_traits_finalizeILj1024E6__halfffffjLb0ELj1024ELj4ENS_18Kernel_traits_baseILj1024ES2_ffffjLj1024EEEEELb0ELb0EEEvNS_9BwdParamsE:
	.zero		8448


//--------------------- .nv.shared._ZN10layer_norm13ln_bwd_kernelINS_13Kernel_traitsI6__halfffffjLj1024ELj1ELj4ELj1ELj16ENS_18Kernel_traits_baseILj1024ES2_ffffjLj128EEEEELb1ELb0ELb1ELb0EEEvNS_9BwdParamsE --------------------------
	.section	.nv.shared._ZN10layer_norm13ln_bwd_kernelINS_13Kernel_traitsI6__halfffffjLj1024ELj1ELj4ELj1ELj16ENS_18Kernel_traits_baseILj1024ES2_ffffjLj128EEEEELb1ELb0ELb1ELb0EEEvNS_9BwdParamsE,"aw",@nobits
	.sectionflags	@""
	.align	16


//--------------------- .nv.shared._ZN10layer_norm22ln_bwd_finalize_kernelINS_22Kernel_traits_finalizeILj1024E6__halfffffjLb0ELj1024ELj4ENS_18Kernel_traits_baseILj1024ES2_ffffjLj1024EEEEELb0ELb1EEEvNS_9BwdParamsE --------------------------
	.section	.nv.shared._ZN10layer_norm22ln_bwd_finalize_kernelINS_22Kernel_traits_finalizeILj1024E6__halfffffjLb0ELj1024ELj4ENS_18Kernel_traits_baseILj1024ES2_ffffjLj1024EEEEELb0ELb1EEEvNS_9BwdParamsE,"aw",@nobits
	.sectionflags	@""
	.align	16
.nv.shared._ZN10layer_norm22ln_bwd_finalize_kernelINS_22Kernel_traits_finalizeILj1024E6__halfffffjLb0ELj1024ELj4ENS_18Kernel_traits_baseILj1024ES2_ffffjLj1024EEEEELb0ELb1EEEvNS_9BwdParamsE:
	.zero		8448


//--------------------- .nv.shared._ZN10layer_norm13ln_bwd_kernelINS_13Kernel_traitsI6__halfffffjLj1024ELj1ELj4ELj1ELj16ENS_18Kernel_traits_baseILj1024ES2_ffffjLj128EEEEELb1ELb0ELb1ELb1EEEvNS_9BwdParamsE --------------------------
	.section	.nv.shared._ZN10layer_norm13ln_bwd_kernelINS_13Kernel_traitsI6__halfffffjLj1024ELj1ELj4ELj1ELj16ENS_18Kernel_traits_baseILj1024ES2_ffffjLj128EEEEELb1ELb0ELb1ELb1EEEvNS_9BwdParamsE,"aw",@nobits
	.sectionflags	@""
	.align	16


//--------------------- .nv.shared._ZN10layer_norm13ln_bwd_kernelINS_13Kernel_traitsI6__halfffffjLj1024ELj1ELj4ELj1ELj16ENS_18Kernel_traits_baseILj1024ES2_ffffjLj128EEEEELb1ELb1ELb0ELb0EEEvNS_9BwdParamsE --------------------------
	.section	.nv.shared._ZN10layer_norm13ln_bwd_kernelINS_13Kernel_traitsI6__halfffffjLj1024ELj1ELj4ELj1ELj16ENS_18Kernel_traits_baseILj1024ES2_ffffjLj128EEEEELb1ELb1ELb0ELb0EEEvNS_9BwdParamsE,"aw",@nobits
	.sectionflags	@""
	.align	16


//--------------------- .nv.shared._ZN10layer_norm13ln_bwd_kernelINS_13Kernel_traitsI6__halfffffjLj1024ELj1ELj4ELj1ELj16ENS_18Kernel_traits_baseILj1024ES2_ffffjLj128EEEEELb1ELb1ELb0ELb1EEEvNS_9BwdParamsE --------------------------
	.section	.nv.shared._ZN10layer_norm13ln_bwd_kernelINS_13Kernel_traitsI6__halfffffjLj1024ELj1ELj4ELj1ELj16ENS_18Kernel_traits_baseILj1024ES2_ffffjLj128EEEEELb1ELb1ELb0ELb1EEEvNS_9BwdParamsE,"aw",@nobits
	.sectionflags	@""
	.align	16


//--------------------- .nv.shared._ZN10layer_norm22ln_bwd_finalize_kernelINS_22Kernel_traits_finalizeILj1024E6__halfffffjLb1ELj1024ELj4ENS_18Kernel_traits_baseILj1024ES2_ffffjLj1024EEEEELb1ELb0EEEvNS_9BwdParamsE --------------------------
	.section	.nv.shared._ZN10layer_norm22ln_bwd_finalize_kernelINS_22Kernel_traits_finalizeILj1024E6__halfffffjLb1ELj1024ELj4ENS_18Kernel_traits_baseILj1024ES2_ffffjLj1024EEEEELb1ELb0EEEvNS_9BwdParamsE,"aw",@nobits
	.sectionflags	@""
	.align	16
.nv.shared._ZN10layer_norm22ln_bwd_finalize_kernelINS_22Kernel_traits_finalizeILj1024E6__halfffffjLb1ELj1024ELj4ENS_18Kernel_traits_baseILj1024ES2_ffffjLj1024EEEEELb1ELb0EEEvNS_9BwdParamsE:
	.zero		12672


//--------------------- .nv.shared._ZN10layer_norm13ln_bwd_kernelINS_13Kernel_traitsI6__halfffffjLj1024ELj1ELj4ELj1ELj16ENS_18Kernel_traits_baseILj1024ES2_ffffjLj128EEEEELb1ELb1ELb1ELb0EEEvNS_9BwdParamsE --------------------------
	.section	.nv.shared._ZN10layer_norm13ln_bwd_kernelINS_13Kernel_traitsI6__halfffffjLj1024ELj1ELj4ELj1ELj16ENS_18Kernel_traits_baseILj1024ES2_ffffjLj128EEEEELb1ELb1ELb1ELb0EEEvNS_9BwdParamsE,"aw",@nobits
	.sectionflags	@""
	.align	16


//--------------------- .nv.shared._ZN10layer_norm22ln_bwd_finalize_kernelINS_22Kernel_traits_finalizeILj1024E6__halfffffjLb1ELj1024ELj4ENS_18Kernel_traits_baseILj1024ES2_ffffjLj1024EEEEELb1ELb1EEEvNS_9BwdParamsE --------------------------
	.section	.nv.shared._ZN10layer_norm22ln_bwd_finalize_kernelINS_22Kernel_traits_finalizeILj1024E6__halfffffjLb1ELj1024ELj4ENS_18Kernel_traits_baseILj1024ES2_ffffjLj1024EEEEELb1ELb1EEEvNS_9BwdParamsE,"aw",@nobits
	.sectionflags	@""
	.align	16
.nv.shared._ZN10layer_norm22ln_bwd_finalize_kernelINS_22Kernel_traits_finalizeILj1024E6__halfffffjLb1ELj1024ELj4ENS_18Kernel_traits_baseILj1024ES2_ffffjLj1024EEEEELb1ELb1EEEvNS_9BwdParamsE:
	.zero		12672


//--------------------- .nv.shared._ZN10layer_norm13ln_bwd_kernelINS_13Kernel_traitsI6__halfffffjLj1024ELj1ELj4ELj1ELj16ENS_18Kernel_traits_baseILj1024ES2_ffffjLj128EEEEELb1ELb1ELb1ELb1EEEvNS_9BwdParamsE --------------------------
	.section	.nv.shared._ZN10layer_norm13ln_bwd_kernelINS_13Kernel_traitsI6__halfffffjLj1024ELj1ELj4ELj1ELj16ENS_18Kernel_traits_baseILj1024ES2_ffffjLj128EEEEELb1ELb1ELb1ELb1EEEvNS_9BwdParamsE,"aw",@nobits
	.sectionflags	@""
	.align	16


//--------------------- .nv.shared._ZN10layer_norm13ln_bwd_kernelINS_13Kernel_traitsIfffffjLj1024ELj1ELj4ELj1ELj16ENS_18Kernel_traits_baseILj1024EfffffjLj128EEEEELb0ELb0ELb0ELb0EEEvNS_9BwdParamsE --------------------------
	.section	.nv.shared._ZN10layer_norm13ln_bwd_kernelINS_13Kernel_traitsIfffffjLj1024ELj1ELj4ELj1ELj16ENS_18Kernel_traits_baseILj1024EfffffjLj128EEEEELb0ELb0ELb0ELb0EEEvNS_9BwdParamsE,"aw",@nobits
	.sectionflags	@""
	.align	16


//--------------------- .nv.shared._ZN10layer_norm13ln_bwd_kernelINS_13Kernel_traitsIfffffjLj1024ELj1ELj4ELj1ELj16ENS_18Kernel_traits_baseILj1024EfffffjLj128EEEEELb0ELb0ELb0ELb1EEEvNS_9BwdParamsE --------------------------
	.section	.nv.shared._ZN10layer_norm13ln_bwd_kernelINS_13Kernel_traitsIfffffjLj1024ELj1ELj4ELj1ELj16ENS_18Kernel_traits_baseILj1024EfffffjLj128EEEEELb0ELb0ELb0ELb1EEEvNS_9BwdParamsE,"aw",@nobits
	.sectionflags	@""
	.align	16


//--------------------- .nv.shared._ZN10layer_norm13ln_bwd_kernelINS_13Kernel_traitsIfffffjLj1024ELj1ELj4ELj1ELj16ENS_18Kernel_traits_baseILj1024EfffffjLj128EEEEELb0ELb0ELb1ELb0EEEvNS_9BwdParamsE --------------------------
	.section	.nv.shared._ZN10layer_norm13ln_bwd_kernelINS_13Kernel_traitsIfffffjLj1024ELj1ELj4ELj1ELj16ENS_18Kernel_traits_baseILj1024EfffffjLj128EEEEELb0ELb0ELb1ELb0EEEvNS_9BwdParamsE,"aw",@nobits
	.sectionflags	@""
	.align	16


//--------------------- .nv.shared._ZN10layer_norm13ln_bwd_kernelINS_13Kernel_traitsIfffffjLj1024ELj1ELj4ELj1ELj16ENS_18Kernel_traits_baseILj1024EfffffjLj128EEEEELb0ELb0ELb1ELb1EEEvNS_9BwdParamsE --------------------------
	.section	.nv.shared._ZN10layer_norm13ln_bwd_kernelINS_13Kernel_traitsIfffffjLj1024ELj1ELj4ELj1ELj16ENS_18Kernel_traits_baseILj1024EfffffjLj128EEEEELb0ELb0ELb1ELb1EEEvNS_9BwdParamsE,"aw",@nobits
	.sectionflags	@""
	.align	16


//--------------------- .nv.shared._ZN10layer_norm13ln_bwd_kernelINS_13Kernel_traitsIfffffjLj1024ELj1ELj4ELj1ELj16ENS_18Kernel_traits_baseILj1024EfffffjLj128EEEEELb0ELb1ELb0ELb0EEEvNS_9BwdParamsE --------------------------
	.section	.nv.shared._ZN10layer_norm13ln_bwd_kernelINS_13Kernel_traitsIfffffjLj1024ELj1ELj4ELj1ELj16ENS_18Kernel_traits_baseILj1024EfffffjLj128EEEEELb0ELb1ELb0ELb0EEEvNS_9BwdParamsE,"aw",@nobits
	.sectionflags	@""
	.align	16


//--------------------- .nv.shared._ZN10layer_norm13ln_bwd_kernelINS_13Kernel_traitsIfffffjLj1024ELj1ELj4ELj1ELj16ENS_18Kernel_traits_baseILj1024EfffffjLj128EEEEELb0ELb1ELb0ELb1EEEvNS_9BwdParamsE --------------------------
	.section	.nv.shared._ZN10layer_norm13ln_bwd_kernelINS_13Kernel_traitsIfffffjLj1024ELj1ELj4ELj1ELj16ENS_18Kernel_traits_baseILj1024EfffffjLj128EEEEELb0ELb1ELb0ELb1EEEvNS_9BwdParamsE,"aw",@nobits
	.sectionflags	@""
	.align	16


//--------------------- .nv.shared._ZN10layer_norm13ln_bwd_kernelINS_13Kernel_traitsIfffffjLj1024ELj1ELj4ELj1ELj16ENS_18Kernel_traits_baseILj1024EfffffjLj128EEEEELb0ELb1ELb1ELb0EEEvNS_9BwdParamsE --------------------------
	.section	.nv.shared._ZN10layer_norm13ln_bwd_kernelINS_13Kernel_traitsIfffffjLj1024ELj1ELj4ELj1ELj16ENS_18Kernel_traits_baseILj1024EfffffjLj128EEEEELb0ELb1ELb1ELb0EEEvNS_9BwdParamsE,"aw",@nobits
	.sectionflags	@""
	.align	16


//--------------------- .nv.shared._ZN10layer_norm13ln_bwd_kernelINS_13Kernel_traitsIfffffjLj1024ELj1ELj4ELj1ELj16ENS_18Kernel_traits_baseILj1024EfffffjLj128EEEEELb0ELb1ELb1ELb1EEEvNS_9BwdParamsE --------------------------
	.section	.nv.shared._ZN10layer_norm13ln_bwd_kernelINS_13Kernel_traitsIfffffjLj1024ELj1ELj4ELj1ELj16ENS_18Kernel_traits_baseILj1024EfffffjLj128EEEEELb0ELb1ELb1ELb1EEEvNS_9BwdParamsE,"aw",@nobits
	.sectionflags	@""
	.align	16


//--------------------- .nv.shared._ZN10layer_norm13ln_bwd_kernelINS_13Kernel_traitsIfffffjLj1024ELj1ELj4ELj1ELj16ENS_18Kernel_traits_baseILj1024EfffffjLj128EEEEELb1ELb0ELb0ELb0EEEvNS_9BwdParamsE --------------------------
	.section	.nv.shared._ZN10layer_norm13ln_bwd_kernelINS_13Kernel_traitsIfffffjLj1024ELj1ELj4ELj1ELj16ENS_18Kernel_traits_baseILj1024EfffffjLj128EEEEELb1ELb0ELb0ELb0EEEvNS_9BwdParamsE,"aw",@nobits
	.sectionflags	@""
	.align	16


//--------------------- .nv.shared._ZN10layer_norm13ln_bwd_kernelINS_13Kernel_traitsIfffffjLj1024ELj1ELj4ELj1ELj16ENS_18Kernel_traits_baseILj1024EfffffjLj128EEEEELb1ELb0ELb0ELb1EEEvNS_9BwdParamsE --------------------------
	.section	.nv.shared._ZN10layer_norm13ln_bwd_kernelINS_13Kernel_traitsIfffffjLj1024ELj1ELj4ELj1ELj16ENS_18Kernel_traits_baseILj1024EfffffjLj128EEEEELb1ELb0ELb0ELb1EEEvNS_9BwdParamsE,"aw",@nobits
	.sectionflags	@""
	.align	16


//--------------------- .nv.shared._ZN10layer_norm22ln_bwd_finalize_kernelINS_22Kernel_traits_finalizeILj1024EfffffjLb0ELj1024ELj4ENS_18Kernel_traits_baseILj1024EfffffjLj1024EEEEELb0ELb0EEEvNS_9BwdParamsE --------------------------
	.section	.nv.shared._ZN10layer_norm22ln_bwd_finalize_kernelINS_22Kernel_traits_finalizeILj1024EfffffjLb0ELj1024ELj4ENS_18Kernel_traits_baseILj1024EfffffjLj1024EEEEELb0ELb0EEEvNS_9BwdParamsE,"aw",@nobits
	.sectionflags	@""
	.align	16
.nv.shared._ZN10layer_norm22ln_bwd_finalize_kernelINS_22Kernel_traits_finalizeILj1024EfffffjLb0ELj1024ELj4ENS_18Kernel_traits_baseILj1024EfffffjLj1024EEEEELb0ELb0EEEvNS_9BwdParamsE:
	.zero		8448


//--------------------- .nv.shared._ZN10layer_norm13ln_bwd_kernelINS_13Kernel_traitsIfffffjLj1024ELj1ELj4ELj1ELj16ENS_18Kernel_traits_baseILj1024EfffffjLj128EEEEELb1ELb0ELb1ELb0EEEvNS_9BwdParamsE --------------------------
	.section	.nv.shared._ZN10layer_norm13ln_bwd_kernelINS_13Kernel_traitsIfffffjLj1024ELj1ELj4ELj1ELj16ENS_18Kernel_traits_baseILj1024EfffffjLj128EEEEELb1ELb0ELb1ELb0EEEvNS_9BwdParamsE,"aw",@nobits
	.sectionflags	@""
	.align	16


//--------------------- .nv.shared._ZN10layer_norm22ln_bwd_finalize_kernelINS_22Kernel_traits_finalizeILj1024EfffffjLb0ELj1024ELj4ENS_18Kernel_traits_baseILj1024EfffffjLj1024EEEEELb0ELb1EEEvNS_9BwdParamsE --------------------------
	.section	.nv.shared._ZN10layer_norm22ln_bwd_finalize_kernelINS_22Kernel_traits_finalizeILj1024EfffffjLb0ELj1024ELj4ENS_18Kernel_traits_baseILj1024EfffffjLj1024EEEEELb0ELb1EEEvNS_9BwdParamsE,"aw",@nobits
	.sectionflags	@""
	.align	16
.nv.shared._ZN10layer_norm22ln_bwd_finalize_kernelINS_22Kernel_traits_finalizeILj1024EfffffjLb0ELj1024ELj4ENS_18Kernel_traits_baseILj1024EfffffjLj1024EEEEELb0ELb1EEEvNS_9BwdParamsE:
	.zero		8448


//--------------------- .nv.shared._ZN10layer_norm13ln_bwd_kernelINS_13Kernel_traitsIfffffjLj1024ELj1ELj4ELj1ELj16ENS_18Kernel_traits_baseILj1024EfffffjLj128EEEEELb1ELb0ELb1ELb1EEEvNS_9BwdParamsE --------------------------
	.section	.nv.shared._ZN10layer_norm13ln_bwd_kernelINS_13Kernel_traitsIfffffjLj1024ELj1ELj4ELj1ELj16ENS_18Kernel_traits_baseILj1024EfffffjLj128EEEEELb1ELb0ELb1ELb1EEEvNS_9BwdParamsE,"aw",@nobits
	.sectionflags	@""
	.align	16


//--------------------- .nv.shared._ZN10layer_norm13ln_bwd_kernelINS_13Kernel_traitsIfffffjLj1024ELj1ELj4ELj1ELj16ENS_18Kernel_traits_baseILj1024EfffffjLj128EEEEELb1ELb1ELb0ELb0EEEvNS_9BwdParamsE --------------------------
	.section	.nv.shared._ZN10layer_norm13ln_bwd_kernelINS_13Kernel_traitsIfffffjLj1024ELj1ELj4ELj1ELj16ENS_18Kernel_traits_baseILj1024EfffffjLj128EEEEELb1ELb1ELb0ELb0EEEvNS_9BwdParamsE,"aw",@nobits
	.sectionflags	@""
	.align	16


//--------------------- .nv.shared._ZN10layer_norm13ln_bwd_kernelINS_13Kernel_traitsIfffffjLj1024ELj1ELj4ELj1ELj16ENS_18Kernel_traits_baseILj1024EfffffjLj128EEEEELb1ELb1ELb0ELb1EEEvNS_9BwdParamsE --------------------------
	.section	.nv.shared._ZN10layer_norm13ln_bwd_kernelINS_13Kernel_traitsIfffffjLj1024ELj1ELj4ELj1ELj16ENS_18Kernel_traits_baseILj1024EfffffjLj128EEEEELb1ELb1ELb0ELb1EEEvNS_9BwdParamsE,"aw",@nobits
	.sectionflags	@""
	.align	16


//--------------------- .nv.shared._ZN10layer_norm22ln_bwd_finalize_kernelINS_22Kernel_traits_finalizeILj1024EfffffjLb1ELj1024ELj4ENS_18Kernel_traits_baseILj1024EfffffjLj1024EEEEELb1ELb0EEEvNS_9BwdParamsE --------------------------
	.section	.nv.shared._ZN10layer_norm22ln_bwd_finalize_kernelINS_22Kernel_traits_finalizeILj1024EfffffjLb1ELj1024ELj4ENS_18Kernel_traits_baseILj1024EfffffjLj1024EEEEELb1ELb0EEEvNS_9BwdParamsE,"aw",@nobits
	.sectionflags	@""
	.align	16
.nv.shared._ZN10layer_norm22ln_bwd_finalize_kernelINS_22Kernel_traits_finalizeILj1024EfffffjLb1ELj1024ELj4ENS_18Kernel_traits_baseILj1024EfffffjLj1024EEEEELb1ELb0EEEvNS_9BwdParamsE:
	.zero		12672


//--------------------- .nv.shared._ZN10layer_norm13ln_bwd_kernelINS_13Kernel_traitsIfffffjLj1024ELj1ELj4ELj1ELj16ENS_18Kernel_traits_baseILj1024EfffffjLj128EEEEELb1ELb1ELb1ELb0EEEvNS_9BwdParamsE --------------------------
	.section	.nv.shared._ZN10layer_norm13ln_bwd_kernelINS_13Kernel_traitsIfffffjLj1024ELj1ELj4ELj1ELj16ENS_18Kernel_traits_baseILj1024EfffffjLj128EEEEELb1ELb1ELb1ELb0EEEvNS_9BwdParamsE,"aw",@nobits
	.sectionflags	@""
	.align	16


//--------------------- .nv.shared._ZN10layer_norm22ln_bwd_finalize_kernelINS_22Kernel_traits_finalizeILj1024EfffffjLb1ELj1024ELj4ENS_18Kernel_traits_baseILj1024EfffffjLj1024EEEEELb1ELb1EEEvNS_9BwdParamsE --------------------------
	.section	.nv.shared._ZN10layer_norm22ln_bwd_finalize_kernelINS_22Kernel_traits_finalizeILj1024EfffffjLb1ELj1024ELj4ENS_18Kernel_traits_baseILj1024EfffffjLj1024EEEEELb1ELb1EEEvNS_9BwdParamsE,"aw",@nobits
	.sectionflags	@""
	.align	16
.nv.shared._ZN10layer_norm22ln_bwd_finalize_kernelINS_22Kernel_traits_finalizeILj1024EfffffjLb1ELj1024ELj4ENS_18Kernel_traits_baseILj1024EfffffjLj1024EEEEELb1ELb1EEEvNS_9BwdParamsE:
	.zero		12672


//--------------------- .nv.shared._ZN10layer_norm13ln_bwd_kernelINS_13Kernel_traitsIfffffjLj1024ELj1ELj4ELj1ELj16ENS_18Kernel_traits_baseILj1024EfffffjLj128EEEEELb1ELb1ELb1ELb1EEEvNS_9BwdParamsE --------------------------
	.section	.nv.shared._ZN10layer_norm13ln_bwd_kernelINS_13Kernel_traitsIfffffjLj1024ELj1ELj4ELj1ELj16ENS_18Kernel_traits_baseILj1024EfffffjLj128EEEEELb1ELb1ELb1ELb1EEEvNS_9BwdParamsE,"aw",@nobits
	.sectionflags	@""
	.align	16
